// Copyright (c) 2024, Jay Shah, Ganesh Bikshandi, Ying Zhang, Vijay Thakkar, Pradeep Ramani, Tri Dao.
// Splitting the different template instantiations to different files to speed up compilation.
// This file is auto-generated. See "generate_kernels.py"

#include "flash_fwd_hdim64_bf16_paged_sm90.cu"
#include "flash_fwd_hdim96_bf16_paged_sm90.cu"
#include "flash_fwd_hdim128_bf16_paged_sm90.cu"
#include "flash_fwd_hdim192_bf16_paged_sm90.cu"
#include "flash_fwd_hdim256_bf16_paged_sm90.cu"

// ===== COMPILED SASS (sm_90a) =====

	.target	sm_90a

	.elftype	@"ET_EXEC"


//--------------------- .note.nv.tkinfo           --------------------------
	.section	.note.nv.tkinfo,"",@"SHT_NOTE"
	.sectionflags	@"SHF_NOTE_NV_TKINFO"
	.tkinfo
        /*0018*/ 	.word	0x00000002
        /*0030*/ 	.string	""
        /*0030*/ 	.string	"ptxas"
        /*0030*/ 	.string	"Cuda compilation tools, release 13.0, V13.0.88"
        /*0030*/ 	.string	"Build cuda_13.0.r13.0/compiler.36424714_0"
        /*0030*/ 	.string	"-arch sm_90a -m 64 "



//--------------------- .note.nv.cuinfo           --------------------------
	.section	.note.nv.cuinfo,"",@"SHT_NOTE"
	.sectionflags	@"SHF_NOTE_NV_CUINFO"
        /*0018*/ 	.short	0x0002
        /*001a*/ 	.short	0x005a
        /*001c*/ 	.short	0x0082
	.zero		2


//--------------------- .nv.info                  --------------------------
	.section	.nv.info,"",@"SHT_CUDA_INFO"
	.align	4


	//----- nvinfo : EIATTR_REGCOUNT
	.align		4
        /*0000*/ 	.byte	0x04, 0x2f
        /*0002*/ 	.short	(.L_41 - .L_40)
	.align		4
.L_40:
        /*0004*/ 	.word	index@(_ZN7cutlass13device_kernelIN5flash11enable_sm90INS1_16FlashAttnFwdSm90INS1_25CollectiveMainloopFwdSm90ILi2EN4cute5tupleIJNS5_1CILi1EEES8_S8_EEENS6_IJNS7_ILi192EEENS7_ILi128EEENS7_ILi64EEEEEELi64ENS_10bfloat16_tEfNS_4arch4Sm90ELb1ELb0ELb0ELb1ELb1ELb1ELb0ELb1ELb1ELb1ELb0ELb0EEENS1_21CollectiveEpilogueFwdINS6_IJSA_SC_SB_EEES9_SE_SG_Li384ELb1ELb1ELb0ELb0EEENS1_36VarlenDynamicPersistentTileSchedulerILi192ELi128ELi384ELi128ELb0ELb1ELb1ELb1ELb1ELb1EEEEEEEEEvNT_6ParamsE)
        /*0008*/ 	.word	0x00000080


	//----- nvinfo : EIATTR_FRAME_SIZE
	.align		4
.L_41:
        /*000c*/ 	.byte	0x04, 0x11
        /*000e*/ 	.short	(.L_43 - .L_42)
	.align		4
.L_42:
        /*0010*/ 	.word	index@(_ZN7cutlass13device_kernelIN5flash11enable_sm90INS1_16FlashAttnFwdSm90INS1_25CollectiveMainloopFwdSm90ILi2EN4cute5tupleIJNS5_1CILi1EEES8_S8_EEENS6_IJNS7_ILi192EEENS7_ILi128EEENS7_ILi64EEEEEELi64ENS_10bfloat16_tEfNS_4arch4Sm90ELb1ELb0ELb0ELb1ELb1ELb1ELb0ELb1ELb1ELb1ELb0ELb0EEENS1_21CollectiveEpilogueFwdINS6_IJSA_SC_SB_EEES9_SE_SG_Li384ELb1ELb1ELb0ELb0EEENS1_36VarlenDynamicPersistentTileSchedulerILi192ELi128ELi384ELi128ELb0ELb1ELb1ELb1ELb1ELb1EEEEEEEEEvNT_6ParamsE)
        /*0014*/ 	.word	0x00000078


	//----- nvinfo : EIATTR_REGCOUNT
	.align		4
.L_43:
        /*0018*/ 	.byte	0x04, 0x2f
        /*001a*/ 	.short	(.L_45 - .L_44)
	.align		4
.L_44:
        /*001c*/ 	.word	index@(_ZN7cutlass13device_kernelIN5flash11enable_sm90INS1_16FlashAttnFwdSm90INS1_25CollectiveMainloopFwdSm90ILi2EN4cute5tupleIJNS5_1CILi1EEES8_S8_EEENS6_IJNS7_ILi192EEENS7_ILi128EEENS7_ILi64EEEEEELi64ENS_10bfloat16_tEfNS_4arch4Sm90ELb1ELb0ELb0ELb1ELb1ELb0ELb0ELb1ELb1ELb1ELb0ELb0EEENS1_21CollectiveEpilogueFwdINS6_IJSA_SC_SB_EEES9_SE_SG_Li384ELb1ELb1ELb0ELb0EEENS1_36VarlenDynamicPersistentTileSchedulerILi192ELi128ELi384ELi128ELb0ELb1ELb1ELb1ELb1ELb1EEEEEEEEEvNT_6ParamsE)
        /*0020*/ 	.word	0x00000080


	//----- nvinfo : EIATTR_FRAME_SIZE
	.align		4
.L_45:
        /*0024*/ 	.byte	0x04, 0x11
        /*0026*/ 	.short	(.L_47 - .L_46)
	.align		4
.L_46:
        /*0028*/ 	.word	index@(_ZN7cutlass13device_kernelIN5flash11enable_sm90INS1_16FlashAttnFwdSm90INS1_25CollectiveMainloopFwdSm90ILi2EN4cute5tupleIJNS5_1CILi1EEES8_S8_EEENS6_IJNS7_ILi192EEENS7_ILi128EEENS7_ILi64EEEEEELi64ENS_10bfloat16_tEfNS_4arch4Sm90ELb1ELb0ELb0ELb1ELb1ELb0ELb0ELb1ELb1ELb1ELb0ELb0EEENS1_21CollectiveEpilogueFwdINS6_IJSA_SC_SB_EEES9_SE_SG_Li384ELb1ELb1ELb0ELb0EEENS1_36VarlenDynamicPersistentTileSchedulerILi192ELi128ELi384ELi128ELb0ELb1ELb1ELb1ELb1ELb1EEEEEEEEEvNT_6ParamsE)
        /*002c*/ 	.word	0x00000040


	//----- nvinfo : EIATTR_REGCOUNT
	.align		4
.L_47:
        /*0030*/ 	.byte	0x04, 0x2f
        /*0032*/ 	.short	(.L_49 - .L_48)
	.align		4
.L_48:
        /*0034*/ 	.word	index@(_ZN7cutlass13device_kernelIN5flash11enable_sm90INS1_16FlashAttnFwdSm90INS1_25CollectiveMainloopFwdSm90ILi2EN4cute5tupleIJNS5_1CILi1EEES8_S8_EEENS6_IJNS7_ILi192EEENS7_ILi128EEENS7_ILi64EEEEEELi64ENS_10bfloat16_tEfNS_4arch4Sm90ELb1ELb0ELb0ELb0ELb1ELb0ELb0ELb1ELb1ELb1ELb0ELb0EEENS1_21CollectiveEpilogueFwdINS6_IJSA_SC_SB_EEES9_SE_SG_Li384ELb0ELb1ELb0ELb0EEENS1_30DynamicPersistentTileSchedulerILi384ELi128ELb0ELb1ELb1EEEEEEEEEvNT_6ParamsE)
        /*0038*/ 	.word	0x00000080


	//----- nvinfo : EIATTR_FRAME_SIZE
	.align		4
.L_49:
        /*003c*/ 	.byte	0x04, 0x11
        /*003e*/ 	.short	(.L_51 - .L_50)
	.align		4
.L_50:
        /*0040*/ 	.word	index@(_ZN7cutlass13device_kernelIN5flash11enable_sm90INS1_16FlashAttnFwdSm90INS1_25CollectiveMainloopFwdSm90ILi2EN4cute5tupleIJNS5_1CILi1EEES8_S8_EEENS6_IJNS7_ILi192EEENS7_ILi128EEENS7_ILi64EEEEEELi64ENS_10bfloat16_tEfNS_4arch4Sm90ELb1ELb0ELb0ELb0ELb1ELb0ELb0ELb1ELb1ELb1ELb0ELb0EEENS1_21CollectiveEpilogueFwdINS6_IJSA_SC_SB_EEES9_SE_SG_Li384ELb0ELb1ELb0ELb0EEENS1_30DynamicPersistentTileSchedulerILi384ELi128ELb0ELb1ELb1EEEEEEEEEvNT_6ParamsE)
        /*0044*/ 	.word	0x00000018


	//----- nvinfo : EIATTR_REGCOUNT
	.align		4
.L_51:
        /*0048*/ 	.byte	0x04, 0x2f
        /*004a*/ 	.short	(.L_53 - .L_52)
	.align		4
.L_52:
        /*004c*/ 	.word	index@(_ZN7cutlass13device_kernelIN5flash11enable_sm90INS1_16FlashAttnFwdSm90INS1_25CollectiveMainloopFwdSm90ILi2EN4cute5tupleIJNS5_1CILi1EEES8_S8_EEENS6_IJNS7_ILi192EEENS7_ILi128EEENS7_ILi64EEEEEELi64ENS_10bfloat16_tEfNS_4arch4Sm90ELb0ELb1ELb0ELb1ELb1ELb1ELb0ELb1ELb1ELb1ELb0ELb0EEENS1_21CollectiveEpilogueFwdINS6_IJSA_SC_SB_EEES9_SE_SG_Li384ELb1ELb1ELb0ELb0EEENS1_36VarlenDynamicPersistentTileSchedulerILi192ELi128ELi384ELi128ELb0ELb1ELb1ELb1ELb0ELb1EEEEEEEEEvNT_6ParamsE)
        /*0050*/ 	.word	0x00000080


	//----- nvinfo : EIATTR_FRAME_SIZE
	.align		4
.L_53:
        /*0054*/ 	.byte	0x04, 0x11
        /*0056*/ 	.short	(.L_55 - .L_54)
	.align		4
.L_54:
        /*0058*/ 	.word	index@(_ZN7cutlass13device_kernelIN5flash11enable_sm90INS1_16FlashAttnFwdSm90INS1_25CollectiveMainloopFwdSm90ILi2EN4cute5tupleIJNS5_1CILi1EEES8_S8_EEENS6_IJNS7_ILi192EEENS7_ILi128EEENS7_ILi64EEEEEELi64ENS_10bfloat16_tEfNS_4arch4Sm90ELb0ELb1ELb0ELb1ELb1ELb1ELb0ELb1ELb1ELb1ELb0ELb0EEENS1_21CollectiveEpilogueFwdINS6_IJSA_SC_SB_EEES9_SE_SG_Li384ELb1ELb1ELb0ELb0EEENS1_36VarlenDynamicPersistentTileSchedulerILi192ELi128ELi384ELi128ELb0ELb1ELb1ELb1ELb0ELb1EEEEEEEEEvNT_6ParamsE)
        /*005c*/ 	.word	0x00000070


	//----- nvinfo : EIATTR_REGCOUNT
	.align		4
.L_55:
        /*0060*/ 	.byte	0x04, 0x2f
        /*0062*/ 	.short	(.L_57 - .L_56)
	.align		4
.L_56:
        /*0064*/ 	.word	index@(_ZN7cutlass13device_kernelIN5flash11enable_sm90INS1_16FlashAttnFwdSm90INS1_25CollectiveMainloopFwdSm90ILi2EN4cute5tupleIJNS5_1CILi1EEES8_S8_EEENS6_IJNS7_ILi192EEENS7_ILi128EEENS7_ILi64EEEEEELi64ENS_10bfloat16_tEfNS_4arch4Sm90ELb0ELb1ELb0ELb1ELb1ELb0ELb0ELb1ELb1ELb1ELb0ELb0EEENS1_21CollectiveEpilogueFwdINS6_IJSA_SC_SB_EEES9_SE_SG_Li384ELb1ELb1ELb0ELb0EEENS1_36VarlenDynamicPersistentTileSchedulerILi192ELi128ELi384ELi128ELb0ELb1ELb1ELb1ELb0ELb1EEEEEEEEEvNT_6ParamsE)
        /*0068*/ 	.word	0x00000080


	//----- nvinfo : EIATTR_FRAME_SIZE
	.align		4
.L_57:
        /*006c*/ 	.byte	0x04, 0x11
        /*006e*/ 	.short	(.L_59 - .L_58)
	.align		4
.L_58:
        /*0070*/ 	.word	index@(_ZN7cutlass13device_kernelIN5flash11enable_sm90INS1_16FlashAttnFwdSm90INS1_25CollectiveMainloopFwdSm90ILi2EN4cute5tupleIJNS5_1CILi1EEES8_S8_EEENS6_IJNS7_ILi192EEENS7_ILi128EEENS7_ILi64EEEEEELi64ENS_10bfloat16_tEfNS_4arch4Sm90ELb0ELb1ELb0ELb1ELb1ELb0ELb0ELb1ELb1ELb1ELb0ELb0EEENS1_21CollectiveEpilogueFwdINS6_IJSA_SC_SB_EEES9_SE_SG_Li384ELb1ELb1ELb0ELb0EEENS1_36VarlenDynamicPersistentTileSchedulerILi192ELi128ELi384ELi128ELb0ELb1ELb1ELb1ELb0ELb1EEEEEEEEEvNT_6ParamsE)
        /*0074*/ 	.word	0x00000038


	//----- nvinfo : EIATTR_REGCOUNT
	.align		4
.L_59:
        /*0078*/ 	.byte	0x04, 0x2f
        /*007a*/ 	.short	(.L_61 - .L_60)
	.align		4
.L_60:
        /*007c*/ 	.word	index@(_ZN7cutlass13device_kernelIN5flash11enable_sm90INS1_16FlashAttnFwdSm90INS1_25CollectiveMainloopFwdSm90ILi2EN4cute5tupleIJNS5_1CILi1EEES8_S8_EEENS6_IJNS7_ILi192EEENS7_ILi128EEENS7_ILi64EEEEEELi64ENS_10bfloat16_tEfNS_4arch4Sm90ELb0ELb1ELb0ELb0ELb1ELb0ELb0ELb1ELb1ELb1ELb0ELb0EEENS1_21CollectiveEpilogueFwdINS6_IJSA_SC_SB_EEES9_SE_SG_Li384ELb0ELb1ELb0ELb0EEENS1_30DynamicPersistentTileSchedulerILi384ELi128ELb0ELb1ELb1EEEEEEEEEvNT_6ParamsE)
        /*0080*/ 	.word	0x00000080


	//----- nvinfo : EIATTR_FRAME_SIZE
	.align		4
.L_61:
        /*0084*/ 	.byte	0x04, 0x11
        /*0086*/ 	.short	(.L_63 - .L_62)
	.align		4
.L_62:
        /*0088*/ 	.word	index@(_ZN7cutlass13device_kernelIN5flash11enable_sm90INS1_16FlashAttnFwdSm90INS1_25CollectiveMainloopFwdSm90ILi2EN4cute5tupleIJNS5_1CILi1EEES8_S8_EEENS6_IJNS7_ILi192EEENS7_ILi128EEENS7_ILi64EEEEEELi64ENS_10bfloat16_tEfNS_4arch4Sm90ELb0ELb1ELb0ELb0ELb1ELb0ELb0ELb1ELb1ELb1ELb0ELb0EEENS1_21CollectiveEpilogueFwdINS6_IJSA_SC_SB_EEES9_SE_SG_Li384ELb0ELb1ELb0ELb0EEENS1_30DynamicPersistentTileSchedulerILi384ELi128ELb0ELb1ELb1EEEEEEEEEvNT_6ParamsE)
        /*008c*/ 	.word	0x00000018


	//----- nvinfo : EIATTR_REGCOUNT
	.align		4
.L_63:
        /*0090*/ 	.byte	0x04, 0x2f
        /*0092*/ 	.short	(.L_65 - .L_64)
	.align		4
.L_64:
        /*0094*/ 	.word	index@(_ZN7cutlass13device_kernelIN5flash11enable_sm90INS1_16FlashAttnFwdSm90INS1_25CollectiveMainloopFwdSm90ILi2EN4cute5tupleIJNS5_1CILi1EEES8_S8_EEENS6_IJNS7_ILi192EEENS7_ILi128EEENS7_ILi64EEEEEELi64ENS_10bfloat16_tEfNS_4arch4Sm90ELb0ELb0ELb0ELb1ELb1ELb1ELb0ELb1ELb1ELb1ELb0ELb0EEENS1_21CollectiveEpilogueFwdINS6_IJSA_SC_SB_EEES9_SE_SG_Li384ELb1ELb1ELb0ELb0EEENS1_36VarlenDynamicPersistentTileSchedulerILi192ELi128ELi384ELi128ELb0ELb1ELb1ELb0ELb1ELb1EEEEEEEEEvNT_6ParamsE)
        /*0098*/ 	.word	0x00000080


	//----- nvinfo : EIATTR_FRAME_SIZE
	.align		4
.L_65:
        /*009c*/ 	.byte	0x04, 0x11
        /*009e*/ 	.short	(.L_67 - .L_66)
	.align		4
.L_66:
        /*00a0*/ 	.word	index@(_ZN7cutlass13device_kernelIN5flash11enable_sm90INS1_16FlashAttnFwdSm90INS1_25CollectiveMainloopFwdSm90ILi2EN4cute5tupleIJNS5_1CILi1EEES8_S8_EEENS6_IJNS7_ILi192EEENS7_ILi128EEENS7_ILi64EEEEEELi64ENS_10bfloat16_tEfNS_4arch4Sm90ELb0ELb0ELb0ELb1ELb1ELb1ELb0ELb1ELb1ELb1ELb0ELb0EEENS1_21CollectiveEpilogueFwdINS6_IJSA_SC_SB_EEES9_SE_SG_Li384ELb1ELb1ELb0ELb0EEENS1_36VarlenDynamicPersistentTileSchedulerILi192ELi128ELi384ELi128ELb0ELb1ELb1ELb0ELb1ELb1EEEEEEEEEvNT_6ParamsE)
        /*00a4*/ 	.word	0x00000078


	//----- nvinfo : EIATTR_REGCOUNT
	.align		4
.L_67:
        /*00a8*/ 	.byte	0x04, 0x2f
        /*00aa*/ 	.short	(.L_69 - .L_68)
	.align		4
.L_68:
        /*00ac*/ 	.word	index@(_ZN7cutlass13device_kernelIN5flash11enable_sm90INS1_16FlashAttnFwdSm90INS1_25CollectiveMainloopFwdSm90ILi2EN4cute5tupleIJNS5_1CILi1EEES8_S8_EEENS6_IJNS7_ILi192EEENS7_ILi128EEENS7_ILi64EEEEEELi64ENS_10bfloat16_tEfNS_4arch4Sm90ELb0ELb0ELb0ELb1ELb1ELb0ELb0ELb1ELb1ELb1ELb0ELb0EEENS1_21CollectiveEpilogueFwdINS6_IJSA_SC_SB_EEES9_SE_SG_Li384ELb1ELb1ELb0ELb0EEENS1_36VarlenDynamicPersistentTileSchedulerILi192ELi128ELi384ELi128ELb0ELb1ELb1ELb0ELb1ELb1EEEEEEEEEvNT_6ParamsE)
        /*00b0*/ 	.word	0x00000080


	//----- nvinfo : EIATTR_FRAME_SIZE
	.align		4
.L_69:
        /*00b4*/ 	.byte	0x04, 0x11
        /*00b6*/ 	.short	(.L_71 - .L_70)
	.align		4
.L_70:
        /*00b8*/ 	.word	index@(_ZN7cutlass13device_kernelIN5flash11enable_sm90INS1_16FlashAttnFwdSm90INS1_25CollectiveMainloopFwdSm90ILi2EN4cute5tupleIJNS5_1CILi1EEES8_S8_EEENS6_IJNS7_ILi192EEENS7_ILi128EEENS7_ILi64EEEEEELi64ENS_10bfloat16_tEfNS_4arch4Sm90ELb0ELb0ELb0ELb1ELb1ELb0ELb0ELb1ELb1ELb1ELb0ELb0EEENS1_21CollectiveEpilogueFwdINS6_IJSA_SC_SB_EEES9_SE_SG_Li384ELb1ELb1ELb0ELb0EEENS1_36VarlenDynamicPersistentTileSchedulerILi192ELi128ELi384ELi128ELb0ELb1ELb1ELb0ELb1ELb1EEEEEEEEEvNT_6ParamsE)
        /*00bc*/ 	.word	0x00000040


	//----- nvinfo : EIATTR_REGCOUNT
	.align		4
.L_71:
        /*00c0*/ 	.byte	0x04, 0x2f
        /*00c2*/ 	.short	(.L_73 - .L_72)
	.align		4
.L_72:
        /*00c4*/ 	.word	index@(_ZN7cutlass13device_kernelIN5flash11enable_sm90INS1_16FlashAttnFwdSm90INS1_25CollectiveMainloopFwdSm90ILi2EN4cute5tupleIJNS5_1CILi1EEES8_S8_EEENS6_IJNS7_ILi192EEENS7_ILi128EEENS7_ILi64EEEEEELi64ENS_10bfloat16_tEfNS_4arch4Sm90ELb0ELb0ELb0ELb0ELb1ELb0ELb0ELb1ELb1ELb1ELb0ELb0EEENS1_21CollectiveEpilogueFwdINS6_IJSA_SC_SB_EEES9_SE_SG_Li384ELb0ELb1ELb0ELb0EEENS1_29StaticPersistentTileSchedulerILb0EEEEEEEEEvNT_6ParamsE)
        /*00c8*/ 	.word	0x00000080


	//----- nvinfo : EIATTR_FRAME_SIZE
	.align		4
.L_73:
        /*00cc*/ 	.byte	0x04, 0x11
        /*00ce*/ 	.short	(.L_75 - .L_74)
	.align		4
.L_74:
        /*00d0*/ 	.word	index@(_ZN7cutlass13device_kernelIN5flash11enable_sm90INS1_16FlashAttnFwdSm90INS1_25CollectiveMainloopFwdSm90ILi2EN4cute5tupleIJNS5_1CILi1EEES8_S8_EEENS6_IJNS7_ILi192EEENS7_ILi128EEENS7_ILi64EEEEEELi64ENS_10bfloat16_tEfNS_4arch4Sm90ELb0ELb0ELb0ELb0ELb1ELb0ELb0ELb1ELb1ELb1ELb0ELb0EEENS1_21CollectiveEpilogueFwdINS6_IJSA_SC_SB_EEES9_SE_SG_Li384ELb0ELb1ELb0ELb0EEENS1_29StaticPersistentTileSchedulerILb0EEEEEEEEEvNT_6ParamsE)
        /*00d4*/ 	.word	0x00000010


	//----- nvinfo : EIATTR_REGCOUNT
	.align		4
.L_75:
        /*00d8*/ 	.byte	0x04, 0x2f
        /*00da*/ 	.short	(.L_77 - .L_76)
	.align		4
.L_76:
        /*00dc*/ 	.word	index@(_ZN7cutlass13device_kernelIN5flash11enable_sm90INS1_16FlashAttnFwdSm90INS1_25CollectiveMainloopFwdSm90ILi2EN4cute5tupleIJNS5_1CILi1EEES8_S8_EEENS6_IJNS7_ILi192EEENS7_ILi128EEENS7_ILi96EEEEEELi96ENS_10bfloat16_tEfNS_4arch4Sm90ELb1ELb0ELb0ELb1ELb1ELb1ELb0ELb0ELb1ELb1ELb0ELb0EEENS1_21CollectiveEpilogueFwdINS6_IJSA_SC_SB_EEES9_SE_SG_Li384ELb1ELb1ELb0ELb0EEENS1_36VarlenDynamicPersistentTileSchedulerILi192ELi128ELi384ELi128ELb0ELb1ELb1ELb1ELb1ELb1EEEEEEEEEvNT_6ParamsE)
        /*00e0*/ 	.word	0x00000080


	//----- nvinfo : EIATTR_FRAME_SIZE
	.align		4
.L_77:
        /*00e4*/ 	.byte	0x04, 0x11
        /*00e6*/ 	.short	(.L_79 - .L_78)
	.align		4
.L_78:
        /*00e8*/ 	.word	index@(_ZN7cutlass13device_kernelIN5flash11enable_sm90INS1_16FlashAttnFwdSm90INS1_25CollectiveMainloopFwdSm90ILi2EN4cute5tupleIJNS5_1CILi1EEES8_S8_EEENS6_IJNS7_ILi192EEENS7_ILi128EEENS7_ILi96EEEEEELi96ENS_10bfloat16_tEfNS_4arch4Sm90ELb1ELb0ELb0ELb1ELb1ELb1ELb0ELb0ELb1ELb1ELb0ELb0EEENS1_21CollectiveEpilogueFwdINS6_IJSA_SC_SB_EEES9_SE_SG_Li384ELb1ELb1ELb0ELb0EEENS1_36VarlenDynamicPersistentTileSchedulerILi192ELi128ELi384ELi128ELb0ELb1ELb1ELb1ELb1ELb1EEEEEEEEEvNT_6ParamsE)
        /*00ec*/ 	.word	0x00000088


	//----- nvinfo : EIATTR_REGCOUNT
	.align		4
.L_79:
        /*00f0*/ 	.byte	0x04, 0x2f
        /*00f2*/ 	.short	(.L_81 - .L_80)
	.align		4
.L_80:
        /*00f4*/ 	.word	index@(_ZN7cutlass13device_kernelIN5flash11enable_sm90INS1_16FlashAttnFwdSm90INS1_25CollectiveMainloopFwdSm90ILi2EN4cute5tupleIJNS5_1CILi1EEES8_S8_EEENS6_IJNS7_ILi192EEENS7_ILi128EEENS7_ILi96EEEEEELi96ENS_10bfloat16_tEfNS_4arch4Sm90ELb1ELb0ELb0ELb1ELb1ELb0ELb0ELb0ELb1ELb1ELb0ELb0EEENS1_21CollectiveEpilogueFwdINS6_IJSA_SC_SB_EEES9_SE_SG_Li384ELb1ELb1ELb0ELb0EEENS1_36VarlenDynamicPersistentTileSchedulerILi192ELi128ELi384ELi128ELb0ELb1ELb1ELb1ELb1ELb1EEEEEEEEEvNT_6ParamsE)
        /*00f8*/ 	.word	0x00000080


	//----- nvinfo : EIATTR_FRAME_SIZE
	.align		4
.L_81:
        /*00fc*/ 	.byte	0x04, 0x11
        /*00fe*/ 	.short	(.L_83 - .L_82)
	.align		4
.L_82:
        /*0100*/ 	.word	index@(_ZN7cutlass13device_kernelIN5flash11enable_sm90INS1_16FlashAttnFwdSm90INS1_25CollectiveMainloopFwdSm90ILi2EN4cute5tupleIJNS5_1CILi1EEES8_S8_EEENS6_IJNS7_ILi192EEENS7_ILi128EEENS7_ILi96EEEEEELi96ENS_10bfloat16_tEfNS_4arch4Sm90ELb1ELb0ELb0ELb1ELb1ELb0ELb0ELb0ELb1ELb1ELb0ELb0EEENS1_21CollectiveEpilogueFwdINS6_IJSA_SC_SB_EEES9_SE_SG_Li384ELb1ELb1ELb0ELb0EEENS1_36VarlenDynamicPersistentTileSchedulerILi192ELi128ELi384ELi128ELb0ELb1ELb1ELb1ELb1ELb1EEEEEEEEEvNT_6ParamsE)
        /*0104*/ 	.word	0x00000040


	//----- nvinfo : EIATTR_REGCOUNT
	.align		4
.L_83:
        /*0108*/ 	.byte	0x04, 0x2f
        /*010a*/ 	.short	(.L_85 - .L_84)
	.align		4
.L_84:
        /*010c*/ 	.word	index@(_ZN7cutlass13device_kernelIN5flash11enable_sm90INS1_16FlashAttnFwdSm90INS1_25CollectiveMainloopFwdSm90ILi2EN4cute5tupleIJNS5_1CILi1EEES8_S8_EEENS6_IJNS7_ILi192EEENS7_ILi128EEENS7_ILi96EEEEEELi96ENS_10bfloat16_tEfNS_4arch4Sm90ELb1ELb0ELb0ELb0ELb1ELb0ELb0ELb0ELb1ELb1ELb0ELb0EEENS1_21CollectiveEpilogueFwdINS6_IJSA_SC_SB_EEES9_SE_SG_Li384ELb0ELb1ELb0ELb0EEENS1_30DynamicPersistentTileSchedulerILi384ELi128ELb0ELb1ELb1EEEEEEEEEvNT_6ParamsE)
        /*0110*/ 	.word	0x00000080


	//----- nvinfo : EIATTR_FRAME_SIZE
	.align		4
.L_85:
        /*0114*/ 	.byte	0x04, 0x11
        /*0116*/ 	.short	(.L_87 - .L_86)
	.align		4
.L_86:
        /*0118*/ 	.word	index@(_ZN7cutlass13device_kernelIN5flash11enable_sm90INS1_16FlashAttnFwdSm90INS1_25CollectiveMainloopFwdSm90ILi2EN4cute5tupleIJNS5_1CILi1EEES8_S8_EEENS6_IJNS7_ILi192EEENS7_ILi128EEENS7_ILi96EEEEEELi96ENS_10bfloat16_tEfNS_4arch4Sm90ELb1ELb0ELb0ELb0ELb1ELb0ELb0ELb0ELb1ELb1ELb0ELb0EEENS1_21CollectiveEpilogueFwdINS6_IJSA_SC_SB_EEES9_SE_SG_Li384ELb0ELb1ELb0ELb0EEENS1_30DynamicPersistentTileSchedulerILi384ELi128ELb0ELb1ELb1EEEEEEEEEvNT_6ParamsE)
        /*011c*/ 	.word	0x00000018


	//----- nvinfo : EIATTR_REGCOUNT
	.align		4
.L_87:
        /*0120*/ 	.byte	0x04, 0x2f
        /*0122*/ 	.short	(.L_89 - .L_88)
	.align		4
.L_88:
        /*0124*/ 	.word	index@(_ZN7cutlass13device_kernelIN5flash11enable_sm90INS1_16FlashAttnFwdSm90INS1_25CollectiveMainloopFwdSm90ILi2EN4cute5tupleIJNS5_1CILi1EEES8_S8_EEENS6_IJNS7_ILi192EEENS7_ILi128EEENS7_ILi96EEEEEELi96ENS_10bfloat16_tEfNS_4arch4Sm90ELb0ELb1ELb0ELb1ELb1ELb1ELb0ELb0ELb1ELb1ELb0ELb0EEENS1_21CollectiveEpilogueFwdINS6_IJSA_SC_SB_EEES9_SE_SG_Li384ELb1ELb1ELb0ELb0EEENS1_36VarlenDynamicPersistentTileSchedulerILi192ELi128ELi384ELi128ELb0ELb1ELb1ELb1ELb0ELb1EEEEEEEEEvNT_6ParamsE)
        /*0128*/ 	.word	0x00000080


	//----- nvinfo : EIATTR_FRAME_SIZE
	.align		4
.L_89:
        /*012c*/ 	.byte	0x04, 0x11
        /*012e*/ 	.short	(.L_91 - .L_90)
	.align		4
.L_90:
        /*0130*/ 	.word	index@(_ZN7cutlass13device_kernelIN5flash11enable_sm90INS1_16FlashAttnFwdSm90INS1_25CollectiveMainloopFwdSm90ILi2EN4cute5tupleIJNS5_1CILi1EEES8_S8_EEENS6_IJNS7_ILi192EEENS7_ILi128EEENS7_ILi96EEEEEELi96ENS_10bfloat16_tEfNS_4arch4Sm90ELb0ELb1ELb0ELb1ELb1ELb1ELb0ELb0ELb1ELb1ELb0ELb0EEENS1_21CollectiveEpilogueFwdINS6_IJSA_SC_SB_EEES9_SE_SG_Li384ELb1ELb1ELb0ELb0EEENS1_36VarlenDynamicPersistentTileSchedulerILi192ELi128ELi384ELi128ELb0ELb1ELb1ELb1ELb0ELb1EEEEEEEEEvNT_6ParamsE)
        /*0134*/ 	.word	0x00000080


	//----- nvinfo : EIATTR_REGCOUNT
	.align		4
.L_91:
        /*0138*/ 	.byte	0x04, 0x2f
        /*013a*/ 	.short	(.L_93 - .L_92)
	.align		4
.L_92:
        /*013c*/ 	.word	index@(_ZN7cutlass13device_kernelIN5flash11enable_sm90INS1_16FlashAttnFwdSm90INS1_25CollectiveMainloopFwdSm90ILi2EN4cute5tupleIJNS5_1CILi1EEES8_S8_EEENS6_IJNS7_ILi192EEENS7_ILi128EEENS7_ILi96EEEEEELi96ENS_10bfloat16_tEfNS_4arch4Sm90ELb0ELb1ELb0ELb1ELb1ELb0ELb0ELb0ELb1ELb1ELb0ELb0EEENS1_21CollectiveEpilogueFwdINS6_IJSA_SC_SB_EEES9_SE_SG_Li384ELb1ELb1ELb0ELb0EEENS1_36VarlenDynamicPersistentTileSchedulerILi192ELi128ELi384ELi128ELb0ELb1ELb1ELb1ELb0ELb1EEEEEEEEEvNT_6ParamsE)
        /*0140*/ 	.word	0x00000080


	//----- nvinfo : EIATTR_FRAME_SIZE
	.align		4
.L_93:
        /*0144*/ 	.byte	0x04, 0x11
        /*0146*/ 	.short	(.L_95 - .L_94)
	.align		4
.L_94:
        /*0148*/ 	.word	index@(_ZN7cutlass13device_kernelIN5flash11enable_sm90INS1_16FlashAttnFwdSm90INS1_25CollectiveMainloopFwdSm90ILi2EN4cute5tupleIJNS5_1CILi1EEES8_S8_EEENS6_IJNS7_ILi192EEENS7_ILi128EEENS7_ILi96EEEEEELi96ENS_10bfloat16_tEfNS_4arch4Sm90ELb0ELb1ELb0ELb1ELb1ELb0ELb0ELb0ELb1ELb1ELb0ELb0EEENS1_21CollectiveEpilogueFwdINS6_IJSA_SC_SB_EEES9_SE_SG_Li384ELb1ELb1ELb0ELb0EEENS1_36VarlenDynamicPersistentTileSchedulerILi192ELi128ELi384ELi128ELb0ELb1ELb1ELb1ELb0ELb1EEEEEEEEEvNT_6ParamsE)
        /*014c*/ 	.word	0x00000030


	//----- nvinfo : EIATTR_REGCOUNT
	.align		4
.L_95:
        /*0150*/ 	.byte	0x04, 0x2f
        /*0152*/ 	.short	(.L_97 - .L_96)
	.align		4
.L_96:
        /*0154*/ 	.word	index@(_ZN7cutlass13device_kernelIN5flash11enable_sm90INS1_16FlashAttnFwdSm90INS1_25CollectiveMainloopFwdSm90ILi2EN4cute5tupleIJNS5_1CILi1EEES8_S8_EEENS6_IJNS7_ILi192EEENS7_ILi128EEENS7_ILi96EEEEEELi96ENS_10bfloat16_tEfNS_4arch4Sm90ELb0ELb1ELb0ELb0ELb1ELb0ELb0ELb0ELb1ELb1ELb0ELb0EEENS1_21CollectiveEpilogueFwdINS6_IJSA_SC_SB_EEES9_SE_SG_Li384ELb0ELb1ELb0ELb0EEENS1_30DynamicPersistentTileSchedulerILi384ELi128ELb0ELb1ELb1EEEEEEEEEvNT_6ParamsE)
        /*0158*/ 	.word	0x00000080


	//----- nvinfo : EIATTR_FRAME_SIZE
	.align		4
.L_97:
        /*015c*/ 	.byte	0x04, 0x11
        /*015e*/ 	.short	(.L_99 - .L_98)
	.align		4
.L_98:
        /*0160*/ 	.word	index@(_ZN7cutlass13device_kernelIN5flash11enable_sm90INS1_16FlashAttnFwdSm90INS1_25CollectiveMainloopFwdSm90ILi2EN4cute5tupleIJNS5_1CILi1EEES8_S8_EEENS6_IJNS7_ILi192EEENS7_ILi128EEENS7_ILi96EEEEEELi96ENS_10bfloat16_tEfNS_4arch4Sm90ELb0ELb1ELb0ELb0ELb1ELb0ELb0ELb0ELb1ELb1ELb0ELb0EEENS1_21CollectiveEpilogueFwdINS6_IJSA_SC_SB_EEES9_SE_SG_Li384ELb0ELb1ELb0ELb0EEENS1_30DynamicPersistentTileSchedulerILi384ELi128ELb0ELb1ELb1EEEEEEEEEvNT_6ParamsE)
        /*0164*/ 	.word	0x00000018


	//----- nvinfo : EIATTR_REGCOUNT
	.align		4
.L_99:
        /*0168*/ 	.byte	0x04, 0x2f
        /*016a*/ 	.short	(.L_101 - .L_100)
	.align		4
.L_100:
        /*016c*/ 	.word	index@(_ZN7cutlass13device_kernelIN5flash11enable_sm90INS1_16FlashAttnFwdSm90INS1_25CollectiveMainloopFwdSm90ILi2EN4cute5tupleIJNS5_1CILi1EEES8_S8_EEENS6_IJNS7_ILi192EEENS7_ILi128EEENS7_ILi96EEEEEELi96ENS_10bfloat16_tEfNS_4arch4Sm90ELb0ELb0ELb0ELb1ELb1ELb1ELb0ELb0ELb1ELb1ELb0ELb0EEENS1_21CollectiveEpilogueFwdINS6_IJSA_SC_SB_EEES9_SE_SG_Li384ELb1ELb1ELb0ELb0EEENS1_36VarlenDynamicPersistentTileSchedulerILi192ELi128ELi384ELi128ELb0ELb1ELb1ELb0ELb1ELb1EEEEEEEEEvNT_6ParamsE)
        /*0170*/ 	.word	0x00000080


	//----- nvinfo : EIATTR_FRAME_SIZE
	.align		4
.L_101:
        /*0174*/ 	.byte	0x04, 0x11
        /*0176*/ 	.short	(.L_103 - .L_102)
	.align		4
.L_102:
        /*0178*/ 	.word	index@(_ZN7cutlass13device_kernelIN5flash11enable_sm90INS1_16FlashAttnFwdSm90INS1_25CollectiveMainloopFwdSm90ILi2EN4cute5tupleIJNS5_1CILi1EEES8_S8_EEENS6_IJNS7_ILi192EEENS7_ILi128EEENS7_ILi96EEEEEELi96ENS_10bfloat16_tEfNS_4arch4Sm90ELb0ELb0ELb0ELb1ELb1ELb1ELb0ELb0ELb1ELb1ELb0ELb0EEENS1_21CollectiveEpilogueFwdINS6_IJSA_SC_SB_EEES9_SE_SG_Li384ELb1ELb1ELb0ELb0EEENS1_36VarlenDynamicPersistentTileSchedulerILi192ELi128ELi384ELi128ELb0ELb1ELb1ELb0ELb1ELb1EEEEEEEEEvNT_6ParamsE)
        /*017c*/ 	.word	0x00000098


	//----- nvinfo : EIATTR_REGCOUNT
	.align		4
.L_103:
        /*0180*/ 	.byte	0x04, 0x2f
        /*0182*/ 	.short	(.L_105 - .L_104)
	.align		4
.L_104:
        /*0184*/ 	.word	index@(_ZN7cutlass13device_kernelIN5flash11enable_sm90INS1_16FlashAttnFwdSm90INS1_25CollectiveMainloopFwdSm90ILi2EN4cute5tupleIJNS5_1CILi1EEES8_S8_EEENS6_IJNS7_ILi192EEENS7_ILi128EEENS7_ILi96EEEEEELi96ENS_10bfloat16_tEfNS_4arch4Sm90ELb0ELb0ELb0ELb1ELb1ELb0ELb0ELb0ELb1ELb1ELb0ELb0EEENS1_21CollectiveEpilogueFwdINS6_IJSA_SC_SB_EEES9_SE_SG_Li384ELb1ELb1ELb0ELb0EEENS1_36VarlenDynamicPersistentTileSchedulerILi192ELi128ELi384ELi128ELb0ELb1ELb1ELb0ELb1ELb1EEEEEEEEEvNT_6ParamsE)
        /*0188*/ 	.word	0x00000080


	//----- nvinfo : EIATTR_FRAME_SIZE
	.align		4
.L_105:
        /*018c*/ 	.byte	0x04, 0x11
        /*018e*/ 	.short	(.L_107 - .L_106)
	.align		4
.L_106:
        /*0190*/ 	.word	index@(_ZN7cutlass13device_kernelIN5flash11enable_sm90INS1_16FlashAttnFwdSm90INS1_25CollectiveMainloopFwdSm90ILi2EN4cute5tupleIJNS5_1CILi1EEES8_S8_EEENS6_IJNS7_ILi192EEENS7_ILi128EEENS7_ILi96EEEEEELi96ENS_10bfloat16_tEfNS_4arch4Sm90ELb0ELb0ELb0ELb1ELb1ELb0ELb0ELb0ELb1ELb1ELb0ELb0EEENS1_21CollectiveEpilogueFwdINS6_IJSA_SC_SB_EEES9_SE_SG_Li384ELb1ELb1ELb0ELb0EEENS1_36VarlenDynamicPersistentTileSchedulerILi192ELi128ELi384ELi128ELb0ELb1ELb1ELb0ELb1ELb1EEEEEEEEEvNT_6ParamsE)
        /*0194*/ 	.word	0x00000040


	//----- nvinfo : EIATTR_REGCOUNT
	.align		4
.L_107:
        /*0198*/ 	.byte	0x04, 0x2f
        /*019a*/ 	.short	(.L_109 - .L_108)
	.align		4
.L_108:
        /*019c*/ 	.word	index@(_ZN7cutlass13device_kernelIN5flash11enable_sm90INS1_16FlashAttnFwdSm90INS1_25CollectiveMainloopFwdSm90ILi2EN4cute5tupleIJNS5_1CILi1EEES8_S8_EEENS6_IJNS7_ILi192EEENS7_ILi128EEENS7_ILi96EEEEEELi96ENS_10bfloat16_tEfNS_4arch4Sm90ELb0ELb0ELb0ELb0ELb1ELb0ELb0ELb0ELb1ELb1ELb0ELb0EEENS1_21CollectiveEpilogueFwdINS6_IJSA_SC_SB_EEES9_SE_SG_Li384ELb0ELb1ELb0ELb0EEENS1_29StaticPersistentTileSchedulerILb0EEEEEEEEEvNT_6ParamsE)
        /*01a0*/ 	.word	0x00000080


	//----- nvinfo : EIATTR_FRAME_SIZE
	.align		4
.L_109:
        /*01a4*/ 	.byte	0x04, 0x11
        /*01a6*/ 	.short	(.L_111 - .L_110)
	.align		4
.L_110:
        /*01a8*/ 	.word	index@(_ZN7cutlass13device_kernelIN5flash11enable_sm90INS1_16FlashAttnFwdSm90INS1_25CollectiveMainloopFwdSm90ILi2EN4cute5tupleIJNS5_1CILi1EEES8_S8_EEENS6_IJNS7_ILi192EEENS7_ILi128EEENS7_ILi96EEEEEELi96ENS_10bfloat16_tEfNS_4arch4Sm90ELb0ELb0ELb0ELb0ELb1ELb0ELb0ELb0ELb1ELb1ELb0ELb0EEENS1_21CollectiveEpilogueFwdINS6_IJSA_SC_SB_EEES9_SE_SG_Li384ELb0ELb1ELb0ELb0EEENS1_29StaticPersistentTileSchedulerILb0EEEEEEEEEvNT_6ParamsE)
        /*01ac*/ 	.word	0x00000018


	//----- nvinfo : EIATTR_REGCOUNT
	.align		4
.L_111:
        /*01b0*/ 	.byte	0x04, 0x2f
        /*01b2*/ 	.short	(.L_113 - .L_112)
	.align		4
.L_112:
        /*01b4*/ 	.word	index@(_ZN7cutlass13device_kernelIN5flash11enable_sm90INS1_16FlashAttnFwdSm90INS1_25CollectiveMainloopFwdSm90ILi2EN4cute5tupleIJNS5_1CILi1EEES8_S8_EEENS6_IJNS7_ILi128EEESA_SA_EEELi128ENS_10bfloat16_tEfNS_4arch4Sm90ELb1ELb0ELb0ELb1ELb1ELb1ELb0ELb1ELb1ELb1ELb0ELb0EEENS1_21CollectiveEpilogueFwdISB_S9_SC_SE_Li256ELb1ELb1ELb0ELb0EEENS1_36VarlenDynamicPersistentTileSchedulerILi128ELi128ELi256ELi128ELb0ELb1ELb1ELb1ELb1ELb1EEEEEEEEEvNT_6ParamsE)
        /*01b8*/ 	.word	0x000000a8


	//----- nvinfo : EIATTR_FRAME_SIZE
	.align		4
.L_113:
        /*01bc*/ 	.byte	0x04, 0x11
        /*01be*/ 	.short	(.L_115 - .L_114)
	.align		4
.L_114:
        /*01c0*/ 	.word	index@(_ZN7cutlass13device_kernelIN5flash11enable_sm90INS1_16FlashAttnFwdSm90INS1_25CollectiveMainloopFwdSm90ILi2EN4cute5tupleIJNS5_1CILi1EEES8_S8_EEENS6_IJNS7_ILi128EEESA_SA_EEELi128ENS_10bfloat16_tEfNS_4arch4Sm90ELb1ELb0ELb0ELb1ELb1ELb1ELb0ELb1ELb1ELb1ELb0ELb0EEENS1_21CollectiveEpilogueFwdISB_S9_SC_SE_Li256ELb1ELb1ELb0ELb0EEENS1_36VarlenDynamicPersistentTileSchedulerILi128ELi128ELi256ELi128ELb0ELb1ELb1ELb1ELb1ELb1EEEEEEEEEvNT_6ParamsE)
        /*01c4*/ 	.word	0x00000028


	//----- nvinfo : EIATTR_REGCOUNT
	.align		4
.L_115:
        /*01c8*/ 	.byte	0x04, 0x2f
        /*01ca*/ 	.short	(.L_117 - .L_116)
	.align		4
.L_116:
        /*01cc*/ 	.word	index@(_ZN7cutlass13device_kernelIN5flash11enable_sm90INS1_16FlashAttnFwdSm90INS1_25CollectiveMainloopFwdSm90ILi2EN4cute5tupleIJNS5_1CILi1EEES8_S8_EEENS6_IJNS7_ILi128EEESA_SA_EEELi128ENS_10bfloat16_tEfNS_4arch4Sm90ELb1ELb0ELb0ELb1ELb1ELb0ELb0ELb1ELb1ELb1ELb0ELb0EEENS1_21CollectiveEpilogueFwdISB_S9_SC_SE_Li256ELb1ELb1ELb0ELb0EEENS1_36VarlenDynamicPersistentTileSchedulerILi128ELi128ELi256ELi128ELb0ELb1ELb1ELb1ELb1ELb1EEEEEEEEEvNT_6ParamsE)
        /*01d0*/ 	.word	0x000000a8


	//----- nvinfo : EIATTR_FRAME_SIZE
	.align		4
.L_117:
        /*01d4*/ 	.byte	0x04, 0x11
        /*01d6*/ 	.short	(.L_119 - .L_118)
	.align		4
.L_118:
        /*01d8*/ 	.word	index@(_ZN7cutlass13device_kernelIN5flash11enable_sm90INS1_16FlashAttnFwdSm90INS1_25CollectiveMainloopFwdSm90ILi2EN4cute5tupleIJNS5_1CILi1EEES8_S8_EEENS6_IJNS7_ILi128EEESA_SA_EEELi128ENS_10bfloat16_tEfNS_4arch4Sm90ELb1ELb0ELb0ELb1ELb1ELb0ELb0ELb1ELb1ELb1ELb0ELb0EEENS1_21CollectiveEpilogueFwdISB_S9_SC_SE_Li256ELb1ELb1ELb0ELb0EEENS1_36VarlenDynamicPersistentTileSchedulerILi128ELi128ELi256ELi128ELb0ELb1ELb1ELb1ELb1ELb1EEEEEEEEEvNT_6ParamsE)
        /*01dc*/ 	.word	0x00000020


	//----- nvinfo : EIATTR_REGCOUNT
	.align		4
.L_119:
        /*01e0*/ 	.byte	0x04, 0x2f
        /*01e2*/ 	.short	(.L_121 - .L_120)
	.align		4
.L_120:
        /*01e4*/ 	.word	index@(_ZN7cutlass13device_kernelIN5flash11enable_sm90INS1_16FlashAttnFwdSm90INS1_25CollectiveMainloopFwdSm90ILi2EN4cute5tupleIJNS5_1CILi1EEES8_S8_EEENS6_IJNS7_ILi128EEESA_SA_EEELi128ENS_10bfloat16_tEfNS_4arch4Sm90ELb1ELb0ELb0ELb0ELb1ELb0ELb0ELb1ELb1ELb1ELb0ELb0EEENS1_21CollectiveEpilogueFwdISB_S9_SC_SE_Li256ELb0ELb1ELb0ELb0EEENS1_30DynamicPersistentTileSchedulerILi256ELi128ELb0ELb1ELb1EEEEEEEEEvNT_6ParamsE)
        /*01e8*/ 	.word	0x000000a8


	//----- nvinfo : EIATTR_FRAME_SIZE
	.align		4
.L_121:
        /*01ec*/ 	.byte	0x04, 0x11
        /*01ee*/ 	.short	(.L_123 - .L_122)
	.align		4
.L_122:
        /*01f0*/ 	.word	index@(_ZN7cutlass13device_kernelIN5flash11enable_sm90INS1_16FlashAttnFwdSm90INS1_25CollectiveMainloopFwdSm90ILi2EN4cute5tupleIJNS5_1CILi1EEES8_S8_EEENS6_IJNS7_ILi128EEESA_SA_EEELi128ENS_10bfloat16_tEfNS_4arch4Sm90ELb1ELb0ELb0ELb0ELb1ELb0ELb0ELb1ELb1ELb1ELb0ELb0EEENS1_21CollectiveEpilogueFwdISB_S9_SC_SE_Li256ELb0ELb1ELb0ELb0EEENS1_30DynamicPersistentTileSchedulerILi256ELi128ELb0ELb1ELb1EEEEEEEEEvNT_6ParamsE)
        /*01f4*/ 	.word	0x00000000


	//----- nvinfo : EIATTR_REGCOUNT
	.align		4
.L_123:
        /*01f8*/ 	.byte	0x04, 0x2f
        /*01fa*/ 	.short	(.L_125 - .L_124)
	.align		4
.L_124:
        /*01fc*/ 	.word	index@(_ZN7cutlass13device_kernelIN5flash11enable_sm90INS1_16FlashAttnFwdSm90INS1_25CollectiveMainloopFwdSm90ILi2EN4cute5tupleIJNS5_1CILi1EEES8_S8_EEENS6_IJNS7_ILi128EEESA_SA_EEELi128ENS_10bfloat16_tEfNS_4arch4Sm90ELb0ELb1ELb0ELb1ELb1ELb1ELb0ELb1ELb1ELb1ELb0ELb0EEENS1_21CollectiveEpilogueFwdISB_S9_SC_SE_Li256ELb1ELb1ELb0ELb0EEENS1_36VarlenDynamicPersistentTileSchedulerILi128ELi128ELi256ELi128ELb0ELb1ELb1ELb1ELb0ELb1EEEEEEEEEvNT_6ParamsE)
        /*0200*/ 	.word	0x000000a8


	//----- nvinfo : EIATTR_FRAME_SIZE
	.align		4
.L_125:
        /*0204*/ 	.byte	0x04, 0x11
        /*0206*/ 	.short	(.L_127 - .L_126)
	.align		4
.L_126:
        /*0208*/ 	.word	index@(_ZN7cutlass13device_kernelIN5flash11enable_sm90INS1_16FlashAttnFwdSm90INS1_25CollectiveMainloopFwdSm90ILi2EN4cute5tupleIJNS5_1CILi1EEES8_S8_EEENS6_IJNS7_ILi128EEESA_SA_EEELi128ENS_10bfloat16_tEfNS_4arch4Sm90ELb0ELb1ELb0ELb1ELb1ELb1ELb0ELb1ELb1ELb1ELb0ELb0EEENS1_21CollectiveEpilogueFwdISB_S9_SC_SE_Li256ELb1ELb1ELb0ELb0EEENS1_36VarlenDynamicPersistentTileSchedulerILi128ELi128ELi256ELi128ELb0ELb1ELb1ELb1ELb0ELb1EEEEEEEEEvNT_6ParamsE)
        /*020c*/ 	.word	0x00000030


	//----- nvinfo : EIATTR_REGCOUNT
	.align		4
.L_127:
        /*0210*/ 	.byte	0x04, 0x2f
        /*0212*/ 	.short	(.L_129 - .L_128)
	.align		4
.L_128:
        /*0214*/ 	.word	index@(_ZN7cutlass13device_kernelIN5flash11enable_sm90INS1_16FlashAttnFwdSm90INS1_25CollectiveMainloopFwdSm90ILi2EN4cute5tupleIJNS5_1CILi1EEES8_S8_EEENS6_IJNS7_ILi128EEESA_SA_EEELi128ENS_10bfloat16_tEfNS_4arch4Sm90ELb0ELb1ELb0ELb1ELb1ELb0ELb0ELb1ELb1ELb1ELb0ELb0EEENS1_21CollectiveEpilogueFwdISB_S9_SC_SE_Li256ELb1ELb1ELb0ELb0EEENS1_36VarlenDynamicPersistentTileSchedulerILi128ELi128ELi256ELi128ELb0ELb1ELb1ELb1ELb0ELb1EEEEEEEEEvNT_6ParamsE)
        /*0218*/ 	.word	0x000000a8


	//----- nvinfo : EIATTR_FRAME_SIZE
	.align		4
.L_129:
        /*021c*/ 	.byte	0x04, 0x11
        /*021e*/ 	.short	(.L_131 - .L_130)
	.align		4
.L_130:
        /*0220*/ 	.word	index@(_ZN7cutlass13device_kernelIN5flash11enable_sm90INS1_16FlashAttnFwdSm90INS1_25CollectiveMainloopFwdSm90ILi2EN4cute5tupleIJNS5_1CILi1EEES8_S8_EEENS6_IJNS7_ILi128EEESA_SA_EEELi128ENS_10bfloat16_tEfNS_4arch4Sm90ELb0ELb1ELb0ELb1ELb1ELb0ELb0ELb1ELb1ELb1ELb0ELb0EEENS1_21CollectiveEpilogueFwdISB_S9_SC_SE_Li256ELb1ELb1ELb0ELb0EEENS1_36VarlenDynamicPersistentTileSchedulerILi128ELi128ELi256ELi128ELb0ELb1ELb1ELb1ELb0ELb1EEEEEEEEEvNT_6ParamsE)
        /*0224*/ 	.word	0x00000020


	//----- nvinfo : EIATTR_REGCOUNT
	.align		4
.L_131:
        /*0228*/ 	.byte	0x04, 0x2f
        /*022a*/ 	.short	(.L_133 - .L_132)
	.align		4
.L_132:
        /*022c*/ 	.word	index@(_ZN7cutlass13device_kernelIN5flash11enable_sm90INS1_16FlashAttnFwdSm90INS1_25CollectiveMainloopFwdSm90ILi2EN4cute5tupleIJNS5_1CILi1EEES8_S8_EEENS6_IJNS7_ILi128EEESA_SA_EEELi128ENS_10bfloat16_tEfNS_4arch4Sm90ELb0ELb1ELb0ELb0ELb1ELb0ELb0ELb1ELb1ELb1ELb0ELb0EEENS1_21CollectiveEpilogueFwdISB_S9_SC_SE_Li256ELb0ELb1ELb0ELb0EEENS1_30DynamicPersistentTileSchedulerILi256ELi128ELb0ELb1ELb1EEEEEEEEEvNT_6ParamsE)
        /*0230*/ 	.word	0x000000a8


	//----- nvinfo : EIATTR_FRAME_SIZE
	.align		4
.L_133:
        /*0234*/ 	.byte	0x04, 0x11
        /*0236*/ 	.short	(.L_135 - .L_134)
	.align		4
.L_134:
        /*0238*/ 	.word	index@(_ZN7cutlass13device_kernelIN5flash11enable_sm90INS1_16FlashAttnFwdSm90INS1_25CollectiveMainloopFwdSm90ILi2EN4cute5tupleIJNS5_1CILi1EEES8_S8_EEENS6_IJNS7_ILi128EEESA_SA_EEELi128ENS_10bfloat16_tEfNS_4arch4Sm90ELb0ELb1ELb0ELb0ELb1ELb0ELb0ELb1ELb1ELb1ELb0ELb0EEENS1_21CollectiveEpilogueFwdISB_S9_SC_SE_Li256ELb0ELb1ELb0ELb0EEENS1_30DynamicPersistentTileSchedulerILi256ELi128ELb0ELb1ELb1EEEEEEEEEvNT_6ParamsE)
        /*023c*/ 	.word	0x00000000


	//----- nvinfo : EIATTR_REGCOUNT
	.align		4
.L_135:
        /*0240*/ 	.byte	0x04, 0x2f
        /*0242*/ 	.short	(.L_137 - .L_136)
	.align		4
.L_136:
        /*0244*/ 	.word	index@(_ZN7cutlass13device_kernelIN5flash11enable_sm90INS1_16FlashAttnFwdSm90INS1_25CollectiveMainloopFwdSm90ILi2EN4cute5tupleIJNS5_1CILi1EEES8_S8_EEENS6_IJNS7_ILi128EEESA_SA_EEELi128ENS_10bfloat16_tEfNS_4arch4Sm90ELb0ELb0ELb0ELb1ELb1ELb1ELb0ELb1ELb1ELb1ELb0ELb0EEENS1_21CollectiveEpilogueFwdISB_S9_SC_SE_Li256ELb1ELb1ELb0ELb0EEENS1_36VarlenDynamicPersistentTileSchedulerILi128ELi128ELi256ELi128ELb0ELb1ELb1ELb0ELb1ELb1EEEEEEEEEvNT_6ParamsE)
        /*0248*/ 	.word	0x000000a8


	//----- nvinfo : EIATTR_FRAME_SIZE
	.align		4
.L_137:
        /*024c*/ 	.byte	0x04, 0x11
        /*024e*/ 	.short	(.L_139 - .L_138)
	.align		4
.L_138:
        /*0250*/ 	.word	index@(_ZN7cutlass13device_kernelIN5flash11enable_sm90INS1_16FlashAttnFwdSm90INS1_25CollectiveMainloopFwdSm90ILi2EN4cute5tupleIJNS5_1CILi1EEES8_S8_EEENS6_IJNS7_ILi128EEESA_SA_EEELi128ENS_10bfloat16_tEfNS_4arch4Sm90ELb0ELb0ELb0ELb1ELb1ELb1ELb0ELb1ELb1ELb1ELb0ELb0EEENS1_21CollectiveEpilogueFwdISB_S9_SC_SE_Li256ELb1ELb1ELb0ELb0EEENS1_36VarlenDynamicPersistentTileSchedulerILi128ELi128ELi256ELi128ELb0ELb1ELb1ELb0ELb1ELb1EEEEEEEEEvNT_6ParamsE)
        /*0254*/ 	.word	0x00000030


	//----- nvinfo : EIATTR_REGCOUNT
	.align		4
.L_139:
        /*0258*/ 	.byte	0x04, 0x2f
        /*025a*/ 	.short	(.L_141 - .L_140)
	.align		4
.L_140:
        /*025c*/ 	.word	index@(_ZN7cutlass13device_kernelIN5flash11enable_sm90INS1_16FlashAttnFwdSm90INS1_25CollectiveMainloopFwdSm90ILi2EN4cute5tupleIJNS5_1CILi1EEES8_S8_EEENS6_IJNS7_ILi128EEESA_SA_EEELi128ENS_10bfloat16_tEfNS_4arch4Sm90ELb0ELb0ELb0ELb1ELb1ELb0ELb0ELb1ELb1ELb1ELb0ELb0EEENS1_21CollectiveEpilogueFwdISB_S9_SC_SE_Li256ELb1ELb1ELb0ELb0EEENS1_36VarlenDynamicPersistentTileSchedulerILi128ELi128ELi256ELi128ELb0ELb1ELb1ELb0ELb1ELb1EEEEEEEEEvNT_6ParamsE)
        /*0260*/ 	.word	0x000000a8


	//----- nvinfo : EIATTR_FRAME_SIZE
	.align		4
.L_141:
        /*0264*/ 	.byte	0x04, 0x11
        /*0266*/ 	.short	(.L_143 - .L_142)
	.align		4
.L_142:
        /*0268*/ 	.word	index@(_ZN7cutlass13device_kernelIN5flash11enable_sm90INS1_16FlashAttnFwdSm90INS1_25CollectiveMainloopFwdSm90ILi2EN4cute5tupleIJNS5_1CILi1EEES8_S8_EEENS6_IJNS7_ILi128EEESA_SA_EEELi128ENS_10bfloat16_tEfNS_4arch4Sm90ELb0ELb0ELb0ELb1ELb1ELb0ELb0ELb1ELb1ELb1ELb0ELb0EEENS1_21CollectiveEpilogueFwdISB_S9_SC_SE_Li256ELb1ELb1ELb0ELb0EEENS1_36VarlenDynamicPersistentTileSchedulerILi128ELi128ELi256ELi128ELb0ELb1ELb1ELb0ELb1ELb1EEEEEEEEEvNT_6ParamsE)
        /*026c*/ 	.word	0x00000020


	//----- nvinfo : EIATTR_REGCOUNT
	.align		4
.L_143:
        /*0270*/ 	.byte	0x04, 0x2f
        /*0272*/ 	.short	(.L_145 - .L_144)
	.align		4
.L_144:
        /*0274*/ 	.word	index@(_ZN7cutlass13device_kernelIN5flash11enable_sm90INS1_16FlashAttnFwdSm90INS1_25CollectiveMainloopFwdSm90ILi2EN4cute5tupleIJNS5_1CILi1EEES8_S8_EEENS6_IJNS7_ILi128EEESA_SA_EEELi128ENS_10bfloat16_tEfNS_4arch4Sm90ELb0ELb0ELb0ELb0ELb1ELb0ELb0ELb1ELb1ELb1ELb0ELb0EEENS1_21CollectiveEpilogueFwdISB_S9_SC_SE_Li256ELb0ELb1ELb0ELb0EEENS1_29StaticPersistentTileSchedulerILb0EEEEEEEEEvNT_6ParamsE)
        /*0278*/ 	.word	0x000000a8


	//----- nvinfo : EIATTR_FRAME_SIZE
	.align		4
.L_145:
        /*027c*/ 	.byte	0x04, 0x11
        /*027e*/ 	.short	(.L_147 - .L_146)
	.align		4
.L_146:
        /*0280*/ 	.word	index@(_ZN7cutlass13device_kernelIN5flash11enable_sm90INS1_16FlashAttnFwdSm90INS1_25CollectiveMainloopFwdSm90ILi2EN4cute5tupleIJNS5_1CILi1EEES8_S8_EEENS6_IJNS7_ILi128EEESA_SA_EEELi128ENS_10bfloat16_tEfNS_4arch4Sm90ELb0ELb0ELb0ELb0ELb1ELb0ELb0ELb1ELb1ELb1ELb0ELb0EEENS1_21CollectiveEpilogueFwdISB_S9_SC_SE_Li256ELb0ELb1ELb0ELb0EEENS1_29StaticPersistentTileSchedulerILb0EEEEEEEEEvNT_6ParamsE)
        /*0284*/ 	.word	0x00000000


	//----- nvinfo : EIATTR_REGCOUNT
	.align		4
.L_147:
        /*0288*/ 	.byte	0x04, 0x2f
        /*028a*/ 	.short	(.L_149 - .L_148)
	.align		4
.L_148:
        /*028c*/ 	.word	index@(_ZN7cutlass13device_kernelIN5flash11enable_sm90INS1_16FlashAttnFwdSm90INS1_25CollectiveMainloopFwdSm90ILi2EN4cute5tupleIJNS5_1CILi1EEES8_S8_EEENS6_IJNS7_ILi128EEENS7_ILi96EEENS7_ILi192EEEEEELi192ENS_10bfloat16_tEfNS_4arch4Sm90ELb1ELb0ELb0ELb1ELb1ELb1ELb0ELb1ELb1ELb1ELb0ELb0EEENS1_21CollectiveEpilogueFwdINS6_IJSA_SC_SB_EEES9_SE_SG_Li256ELb1ELb1ELb0ELb0EEENS1_36VarlenDynamicPersistentTileSchedulerILi128ELi96ELi256ELi128ELb0ELb1ELb1ELb1ELb1ELb1EEEEEEEEEvNT_6ParamsE)
        /*0290*/ 	.word	0x000000a8


	//----- nvinfo : EIATTR_FRAME_SIZE
	.align		4
.L_149:
        /*0294*/ 	.byte	0x04, 0x11
        /*0296*/ 	.short	(.L_151 - .L_150)
	.align		4
.L_150:
        /*0298*/ 	.word	index@(_ZN7cutlass13device_kernelIN5flash11enable_sm90INS1_16FlashAttnFwdSm90INS1_25CollectiveMainloopFwdSm90ILi2EN4cute5tupleIJNS5_1CILi1EEES8_S8_EEENS6_IJNS7_ILi128EEENS7_ILi96EEENS7_ILi192EEEEEELi192ENS_10bfloat16_tEfNS_4arch4Sm90ELb1ELb0ELb0ELb1ELb1ELb1ELb0ELb1ELb1ELb1ELb0ELb0EEENS1_21CollectiveEpilogueFwdINS6_IJSA_SC_SB_EEES9_SE_SG_Li256ELb1ELb1ELb0ELb0EEENS1_36VarlenDynamicPersistentTileSchedulerILi128ELi96ELi256ELi128ELb0ELb1ELb1ELb1ELb1ELb1EEEEEEEEEvNT_6ParamsE)
        /*029c*/ 	.word	0x00000088


	//----- nvinfo : EIATTR_REGCOUNT
	.align		4
.L_151:
        /*02a0*/ 	.byte	0x04, 0x2f
        /*02a2*/ 	.short	(.L_153 - .L_152)
	.align		4
.L_152:
        /*02a4*/ 	.word	index@(_ZN7cutlass13device_kernelIN5flash11enable_sm90INS1_16FlashAttnFwdSm90INS1_25CollectiveMainloopFwdSm90ILi2EN4cute5tupleIJNS5_1CILi1EEES8_S8_EEENS6_IJNS7_ILi128EEENS7_ILi96EEENS7_ILi192EEEEEELi192ENS_10bfloat16_tEfNS_4arch4Sm90ELb1ELb0ELb0ELb1ELb1ELb0ELb0ELb1ELb1ELb1ELb0ELb0EEENS1_21CollectiveEpilogueFwdINS6_IJSA_SC_SB_EEES9_SE_SG_Li256ELb1ELb1ELb0ELb0EEENS1_36VarlenDynamicPersistentTileSchedulerILi128ELi96ELi256ELi128ELb0ELb1ELb1ELb1ELb1ELb1EEEEEEEEEvNT_6ParamsE)
        /*02a8*/ 	.word	0x000000a8


	//----- nvinfo : EIATTR_FRAME_SIZE
	.align		4
.L_153:
        /*02ac*/ 	.byte	0x04, 0x11
        /*02ae*/ 	.short	(.L_155 - .L_154)
	.align		4
.L_154:
        /*02b0*/ 	.word	index@(_ZN7cutlass13device_kernelIN5flash11enable_sm90INS1_16FlashAttnFwdSm90INS1_25CollectiveMainloopFwdSm90ILi2EN4cute5tupleIJNS5_1CILi1EEES8_S8_EEENS6_IJNS7_ILi128EEENS7_ILi96EEENS7_ILi192EEEEEELi192ENS_10bfloat16_tEfNS_4arch4Sm90ELb1ELb0ELb0ELb1ELb1ELb0ELb0ELb1ELb1ELb1ELb0ELb0EEENS1_21CollectiveEpilogueFwdINS6_IJSA_SC_SB_EEES9_SE_SG_Li256ELb1ELb1ELb0ELb0EEENS1_36VarlenDynamicPersistentTileSchedulerILi128ELi96ELi256ELi128ELb0ELb1ELb1ELb1ELb1ELb1EEEEEEEEEvNT_6ParamsE)
        /*02b4*/ 	.word	0x00000030


	//----- nvinfo : EIATTR_REGCOUNT
	.align		4
.L_155:
        /*02b8*/ 	.byte	0x04, 0x2f
        /*02ba*/ 	.short	(.L_157 - .L_156)
	.align		4
.L_156:
        /*02bc*/ 	.word	index@(_ZN7cutlass13device_kernelIN5flash11enable_sm90INS1_16FlashAttnFwdSm90INS1_25CollectiveMainloopFwdSm90ILi2EN4cute5tupleIJNS5_1CILi1EEES8_S8_EEENS6_IJNS7_ILi128EEENS7_ILi96EEENS7_ILi192EEEEEELi192ENS_10bfloat16_tEfNS_4arch4Sm90ELb1ELb0ELb0ELb0ELb1ELb0ELb0ELb1ELb1ELb1ELb0ELb0EEENS1_21CollectiveEpilogueFwdINS6_IJSA_SC_SB_EEES9_SE_SG_Li256ELb0ELb1ELb0ELb0EEENS1_30DynamicPersistentTileSchedulerILi256ELi128ELb0ELb1ELb1EEEEEEEEEvNT_6ParamsE)
        /*02c0*/ 	.word	0x000000a8


	//----- nvinfo : EIATTR_FRAME_SIZE
	.align		4
.L_157:
        /*02c4*/ 	.byte	0x04, 0x11
        /*02c6*/ 	.short	(.L_159 - .L_158)
	.align		4
.L_158:
        /*02c8*/ 	.word	index@(_ZN7cutlass13device_kernelIN5flash11enable_sm90INS1_16FlashAttnFwdSm90INS1_25CollectiveMainloopFwdSm90ILi2EN4cute5tupleIJNS5_1CILi1EEES8_S8_EEENS6_IJNS7_ILi128EEENS7_ILi96EEENS7_ILi192EEEEEELi192ENS_10bfloat16_tEfNS_4arch4Sm90ELb1ELb0ELb0ELb0ELb1ELb0ELb0ELb1ELb1ELb1ELb0ELb0EEENS1_21CollectiveEpilogueFwdINS6_IJSA_SC_SB_EEES9_SE_SG_Li256ELb0ELb1ELb0ELb0EEENS1_30DynamicPersistentTileSchedulerILi256ELi128ELb0ELb1ELb1EEEEEEEEEvNT_6ParamsE)
        /*02cc*/ 	.word	0x00000008


	//----- nvinfo : EIATTR_REGCOUNT
	.align		4
.L_159:
        /*02d0*/ 	.byte	0x04, 0x2f
        /*02d2*/ 	.short	(.L_161 - .L_160)
	.align		4
.L_160:
        /*02d4*/ 	.word	index@(_ZN7cutlass13device_kernelIN5flash11enable_sm90INS1_16FlashAttnFwdSm90INS1_25CollectiveMainloopFwdSm90ILi2EN4cute5tupleIJNS5_1CILi1EEES8_S8_EEENS6_IJNS7_ILi128EEENS7_ILi96EEENS7_ILi192EEEEEELi192ENS_10bfloat16_tEfNS_4arch4Sm90ELb0ELb1ELb0ELb1ELb1ELb1ELb0ELb1ELb1ELb1ELb0ELb0EEENS1_21CollectiveEpilogueFwdINS6_IJSA_SC_SB_EEES9_SE_SG_Li256ELb1ELb1ELb0ELb0EEENS1_36VarlenDynamicPersistentTileSchedulerILi128ELi96ELi256ELi128ELb0ELb1ELb1ELb1ELb0ELb1EEEEEEEEEvNT_6ParamsE)
        /*02d8*/ 	.word	0x000000a8


	//----- nvinfo : EIATTR_FRAME_SIZE
	.align		4
.L_161:
        /*02dc*/ 	.byte	0x04, 0x11
        /*02de*/ 	.short	(.L_163 - .L_162)
	.align		4
.L_162:
        /*02e0*/ 	.word	index@($_ZN7cutlass13device_kernelIN5flash11enable_sm90INS1_16FlashAttnFwdSm90INS1_25CollectiveMainloopFwdSm90ILi2EN4cute5tupleIJNS5_1CILi1EEES8_S8_EEENS6_IJNS7_ILi128EEENS7_ILi96EEENS7_ILi192EEEEEELi192ENS_10bfloat16_tEfNS_4arch4Sm90ELb0ELb1ELb0ELb1ELb1ELb1ELb0ELb1ELb1ELb1ELb0ELb0EEENS1_21CollectiveEpilogueFwdINS6_IJSA_SC_SB_EEES9_SE_SG_Li256ELb1ELb1ELb0ELb0EEENS1_36VarlenDynamicPersistentTileSchedulerILi128ELi96ELi256ELi128ELb0ELb1ELb1ELb1ELb0ELb1EEEEEEEEEvNT_6ParamsE$_ZZN5flash25CollectiveMainloopFwdSm90ILi2EN4cute5tupleIJNS1_1CILi1EEES4_S4_EEENS2_IJNS3_ILi128EEENS3_ILi96EEENS3_ILi192EEEEEELi192EN7cutlass10bfloat16_tEfNSA_4arch4Sm90ELb0ELb1ELb0ELb1ELb1ELb1ELb0ELb1ELb1ELb1ELb0ELb0EE12store_kv_newINS_16FlashAttnFwdSm90ISE_NS_21CollectiveEpilogueFwdINS2_IJS6_S8_S7_EEES5_SB_SD_Li256ELb1ELb1ELb0ELb0EEENS_36VarlenDynamicPersistentTileSchedulerILi128ELi96ELi256ELi128ELb0ELb1ELb1ELb1ELb0ELb1EEEE13SharedStorageEEEbRKNSE_6ParamsENSA_25PipelineTmaAsyncNoClusterILi2ENSA_16PipelineTmaAsyncILi2EEEEESU_RNSA_13PipelineStateILj2EEEiRT_RKNS_16SeqlenInfoQKNewKILb1ELb1EEENS2_IJiiiiEEEENKUliRKT_E_clISW_EEDaiS17_)
        /*02e4*/ 	.word	0x000002c0


	//----- nvinfo : EIATTR_FRAME_SIZE
	.align		4
.L_163:
        /*02e8*/ 	.byte	0x04, 0x11
        /*02ea*/ 	.short	(.L_165 - .L_164)
	.align		4
.L_164:
        /*02ec*/ 	.word	index@(_ZN7cutlass13device_kernelIN5flash11enable_sm90INS1_16FlashAttnFwdSm90INS1_25CollectiveMainloopFwdSm90ILi2EN4cute5tupleIJNS5_1CILi1EEES8_S8_EEENS6_IJNS7_ILi128EEENS7_ILi96EEENS7_ILi192EEEEEELi192ENS_10bfloat16_tEfNS_4arch4Sm90ELb0ELb1ELb0ELb1ELb1ELb1ELb0ELb1ELb1ELb1ELb0ELb0EEENS1_21CollectiveEpilogueFwdINS6_IJSA_SC_SB_EEES9_SE_SG_Li256ELb1ELb1ELb0ELb0EEENS1_36VarlenDynamicPersistentTileSchedulerILi128ELi96ELi256ELi128ELb0ELb1ELb1ELb1ELb0ELb1EEEEEEEEEvNT_6ParamsE)
        /*02f0*/ 	.word	0x000002c0


	//----- nvinfo : EIATTR_REGCOUNT
	.align		4
.L_165:
        /*02f4*/ 	.byte	0x04, 0x2f
        /*02f6*/ 	.short	(.L_167 - .L_166)
	.align		4
.L_166:
        /*02f8*/ 	.word	index@(_ZN7cutlass13device_kernelIN5flash11enable_sm90INS1_16FlashAttnFwdSm90INS1_25CollectiveMainloopFwdSm90ILi2EN4cute5tupleIJNS5_1CILi1EEES8_S8_EEENS6_IJNS7_ILi128EEENS7_ILi96EEENS7_ILi192EEEEEELi192ENS_10bfloat16_tEfNS_4arch4Sm90ELb0ELb1ELb0ELb1ELb1ELb0ELb0ELb1ELb1ELb1ELb0ELb0EEENS1_21CollectiveEpilogueFwdINS6_IJSA_SC_SB_EEES9_SE_SG_Li256ELb1ELb1ELb0ELb0EEENS1_36VarlenDynamicPersistentTileSchedulerILi128ELi96ELi256ELi128ELb0ELb1ELb1ELb1ELb0ELb1EEEEEEEEEvNT_6ParamsE)
        /*02fc*/ 	.word	0x000000a8


	//----- nvinfo : EIATTR_FRAME_SIZE
	.align		4
.L_167:
        /*0300*/ 	.byte	0x04, 0x11
        /*0302*/ 	.short	(.L_169 - .L_168)
	.align		4
.L_168:
        /*0304*/ 	.word	index@(_ZN7cutlass13device_kernelIN5flash11enable_sm90INS1_16FlashAttnFwdSm90INS1_25CollectiveMainloopFwdSm90ILi2EN4cute5tupleIJNS5_1CILi1EEES8_S8_EEENS6_IJNS7_ILi128EEENS7_ILi96EEENS7_ILi192EEEEEELi192ENS_10bfloat16_tEfNS_4arch4Sm90ELb0ELb1ELb0ELb1ELb1ELb0ELb0ELb1ELb1ELb1ELb0ELb0EEENS1_21CollectiveEpilogueFwdINS6_IJSA_SC_SB_EEES9_SE_SG_Li256ELb1ELb1ELb0ELb0EEENS1_36VarlenDynamicPersistentTileSchedulerILi128ELi96ELi256ELi128ELb0ELb1ELb1ELb1ELb0ELb1EEEEEEEEEvNT_6ParamsE)
        /*0308*/ 	.word	0x00000030


	//----- nvinfo : EIATTR_REGCOUNT
	.align		4
.L_169:
        /*030c*/ 	.byte	0x04, 0x2f
        /*030e*/ 	.short	(.L_171 - .L_170)
	.align		4
.L_170:
        /*0310*/ 	.word	index@(_ZN7cutlass13device_kernelIN5flash11enable_sm90INS1_16FlashAttnFwdSm90INS1_25CollectiveMainloopFwdSm90ILi2EN4cute5tupleIJNS5_1CILi1EEES8_S8_EEENS6_IJNS7_ILi128EEENS7_ILi96EEENS7_ILi192EEEEEELi192ENS_10bfloat16_tEfNS_4arch4Sm90ELb0ELb1ELb0ELb0ELb1ELb0ELb0ELb1ELb1ELb1ELb0ELb0EEENS1_21CollectiveEpilogueFwdINS6_IJSA_SC_SB_EEES9_SE_SG_Li256ELb0ELb1ELb0ELb0EEENS1_30DynamicPersistentTileSchedulerILi256ELi128ELb0ELb1ELb1EEEEEEEEEvNT_6ParamsE)
        /*0314*/ 	.word	0x000000a8


	//----- nvinfo : EIATTR_FRAME_SIZE
	.align		4
.L_171:
        /*0318*/ 	.byte	0x04, 0x11
        /*031a*/ 	.short	(.L_173 - .L_172)
	.align		4
.L_172:
        /*031c*/ 	.word	index@(_ZN7cutlass13device_kernelIN5flash11enable_sm90INS1_16FlashAttnFwdSm90INS1_25CollectiveMainloopFwdSm90ILi2EN4cute5tupleIJNS5_1CILi1EEES8_S8_EEENS6_IJNS7_ILi128EEENS7_ILi96EEENS7_ILi192EEEEEELi192ENS_10bfloat16_tEfNS_4arch4Sm90ELb0ELb1ELb0ELb0ELb1ELb0ELb0ELb1ELb1ELb1ELb0ELb0EEENS1_21CollectiveEpilogueFwdINS6_IJSA_SC_SB_EEES9_SE_SG_Li256ELb0ELb1ELb0ELb0EEENS1_30DynamicPersistentTileSchedulerILi256ELi128ELb0ELb1ELb1EEEEEEEEEvNT_6ParamsE)
        /*0320*/ 	.word	0x00000008


	//----- nvinfo : EIATTR_REGCOUNT
	.align		4
.L_173:
        /*0324*/ 	.byte	0x04, 0x2f
        /*0326*/ 	.short	(.L_175 - .L_174)
	.align		4
.L_174:
        /*0328*/ 	.word	index@(_ZN7cutlass13device_kernelIN5flash11enable_sm90INS1_16FlashAttnFwdSm90INS1_25CollectiveMainloopFwdSm90ILi2EN4cute5tupleIJNS5_1CILi1EEES8_S8_EEENS6_IJNS7_ILi128EEENS7_ILi96EEENS7_ILi192EEEEEELi192ENS_10bfloat16_tEfNS_4arch4Sm90ELb0ELb0ELb0ELb1ELb1ELb1ELb0ELb1ELb1ELb1ELb0ELb0EEENS1_21CollectiveEpilogueFwdINS6_IJSA_SC_SB_EEES9_SE_SG_Li256ELb1ELb1ELb0ELb0EEENS1_36VarlenDynamicPersistentTileSchedulerILi128ELi96ELi256ELi128ELb0ELb1ELb1ELb0ELb1ELb1EEEEEEEEEvNT_6ParamsE)
        /*032c*/ 	.word	0x000000a8


	//----- nvinfo : EIATTR_FRAME_SIZE
	.align		4
.L_175:
        /*0330*/ 	.byte	0x04, 0x11
        /*0332*/ 	.short	(.L_177 - .L_176)
	.align		4
.L_176:
        /*0334*/ 	.word	index@(_ZN7cutlass13device_kernelIN5flash11enable_sm90INS1_16FlashAttnFwdSm90INS1_25CollectiveMainloopFwdSm90ILi2EN4cute5tupleIJNS5_1CILi1EEES8_S8_EEENS6_IJNS7_ILi128EEENS7_ILi96EEENS7_ILi192EEEEEELi192ENS_10bfloat16_tEfNS_4arch4Sm90ELb0ELb0ELb0ELb1ELb1ELb1ELb0ELb1ELb1ELb1ELb0ELb0EEENS1_21CollectiveEpilogueFwdINS6_IJSA_SC_SB_EEES9_SE_SG_Li256ELb1ELb1ELb0ELb0EEENS1_36VarlenDynamicPersistentTileSchedulerILi128ELi96ELi256ELi128ELb0ELb1ELb1ELb0ELb1ELb1EEEEEEEEEvNT_6ParamsE)
        /*0338*/ 	.word	0x00000098


	//----- nvinfo : EIATTR_REGCOUNT
	.align		4
.L_177:
        /*033c*/ 	.byte	0x04, 0x2f
        /*033e*/ 	.short	(.L_179 - .L_178)
	.align		4
.L_178:
        /*0340*/ 	.word	index@(_ZN7cutlass13device_kernelIN5flash11enable_sm90INS1_16FlashAttnFwdSm90INS1_25CollectiveMainloopFwdSm90ILi2EN4cute5tupleIJNS5_1CILi1EEES8_S8_EEENS6_IJNS7_ILi128EEENS7_ILi96EEENS7_ILi192EEEEEELi192ENS_10bfloat16_tEfNS_4arch4Sm90ELb0ELb0ELb0ELb1ELb1ELb0ELb0ELb1ELb1ELb1ELb0ELb0EEENS1_21CollectiveEpilogueFwdINS6_IJSA_SC_SB_EEES9_SE_SG_Li256ELb1ELb1ELb0ELb0EEENS1_36VarlenDynamicPersistentTileSchedulerILi128ELi96ELi256ELi128ELb0ELb1ELb1ELb0ELb1ELb1EEEEEEEEEvNT_6ParamsE)
        /*0344*/ 	.word	0x000000a8


	//----- nvinfo : EIATTR_FRAME_SIZE
	.align		4
.L_179:
        /*0348*/ 	.byte	0x04, 0x11
        /*034a*/ 	.short	(.L_181 - .L_180)
	.align		4
.L_180:
        /*034c*/ 	.word	index@(_ZN7cutlass13device_kernelIN5flash11enable_sm90INS1_16FlashAttnFwdSm90INS1_25CollectiveMainloopFwdSm90ILi2EN4cute5tupleIJNS5_1CILi1EEES8_S8_EEENS6_IJNS7_ILi128EEENS7_ILi96EEENS7_ILi192EEEEEELi192ENS_10bfloat16_tEfNS_4arch4Sm90ELb0ELb0ELb0ELb1ELb1ELb0ELb0ELb1ELb1ELb1ELb0ELb0EEENS1_21CollectiveEpilogueFwdINS6_IJSA_SC_SB_EEES9_SE_SG_Li256ELb1ELb1ELb0ELb0EEENS1_36VarlenDynamicPersistentTileSchedulerILi128ELi96ELi256ELi128ELb0ELb1ELb1ELb0ELb1ELb1EEEEEEEEEvNT_6ParamsE)
        /*0350*/ 	.word	0x00000030


	//----- nvinfo : EIATTR_REGCOUNT
	.align		4
.L_181:
        /*0354*/ 	.byte	0x04, 0x2f
        /*0356*/ 	.short	(.L_183 - .L_182)
	.align		4
.L_182:
        /*0358*/ 	.word	index@(_ZN7cutlass13device_kernelIN5flash11enable_sm90INS1_16FlashAttnFwdSm90INS1_25CollectiveMainloopFwdSm90ILi2EN4cute5tupleIJNS5_1CILi1EEES8_S8_EEENS6_IJNS7_ILi128EEENS7_ILi96EEENS7_ILi192EEEEEELi192ENS_10bfloat16_tEfNS_4arch4Sm90ELb0ELb0ELb0ELb0ELb1ELb0ELb0ELb1ELb1ELb1ELb0ELb0EEENS1_21CollectiveEpilogueFwdINS6_IJSA_SC_SB_EEES9_SE_SG_Li256ELb0ELb1ELb0ELb0EEENS1_29StaticPersistentTileSchedulerILb0EEEEEEEEEvNT_6ParamsE)
        /*035c*/ 	.word	0x000000a8


	//----- nvinfo : EIATTR_FRAME_SIZE
	.align		4
.L_183:
        /*0360*/ 	.byte	0x04, 0x11
        /*0362*/ 	.short	(.L_185 - .L_184)
	.align		4
.L_184:
        /*0364*/ 	.word	index@(_ZN7cutlass13device_kernelIN5flash11enable_sm90INS1_16FlashAttnFwdSm90INS1_25CollectiveMainloopFwdSm90ILi2EN4cute5tupleIJNS5_1CILi1EEES8_S8_EEENS6_IJNS7_ILi128EEENS7_ILi96EEENS7_ILi192EEEEEELi192ENS_10bfloat16_tEfNS_4arch4Sm90ELb0ELb0ELb0ELb0ELb1ELb0ELb0ELb1ELb1ELb1ELb0ELb0EEENS1_21CollectiveEpilogueFwdINS6_IJSA_SC_SB_EEES9_SE_SG_Li256ELb0ELb1ELb0ELb0EEENS1_29StaticPersistentTileSchedulerILb0EEEEEEEEEvNT_6ParamsE)
        /*0368*/ 	.word	0x00000008


	//----- nvinfo : EIATTR_REGCOUNT
	.align		4
.L_185:
        /*036c*/ 	.byte	0x04, 0x2f
        /*036e*/ 	.short	(.L_187 - .L_186)
	.align		4
.L_186:
        /*0370*/ 	.word	index@(_ZN7cutlass13device_kernelIN5flash11enable_sm90INS1_16FlashAttnFwdSm90INS1_25CollectiveMainloopFwdSm90ILi2EN4cute5tupleIJNS5_1CILi1EEES8_S8_EEENS6_IJNS7_ILi128EEENS7_ILi80EEENS7_ILi256EEEEEELi256ENS_10bfloat16_tEfNS_4arch4Sm90ELb1ELb0ELb0ELb1ELb1ELb1ELb0ELb1ELb1ELb1ELb0ELb0EEENS1_21CollectiveEpilogueFwdINS6_IJSA_SC_SB_EEES9_SE_SG_Li256ELb1ELb1ELb0ELb0EEENS1_36VarlenDynamicPersistentTileSchedulerILi128ELi80ELi256ELi128ELb0ELb1ELb1ELb1ELb1ELb1EEEEEEEEEvNT_6ParamsE)
        /*0374*/ 	.word	0x000000a8


	//----- nvinfo : EIATTR_FRAME_SIZE
	.align		4
.L_187:
        /*0378*/ 	.byte	0x04, 0x11
        /*037a*/ 	.short	(.L_189 - .L_188)
	.align		4
.L_188:
        /*037c*/ 	.word	index@(_ZN7cutlass13device_kernelIN5flash11enable_sm90INS1_16FlashAttnFwdSm90INS1_25CollectiveMainloopFwdSm90ILi2EN4cute5tupleIJNS5_1CILi1EEES8_S8_EEENS6_IJNS7_ILi128EEENS7_ILi80EEENS7_ILi256EEEEEELi256ENS_10bfloat16_tEfNS_4arch4Sm90ELb1ELb0ELb0ELb1ELb1ELb1ELb0ELb1ELb1ELb1ELb0ELb0EEENS1_21CollectiveEpilogueFwdINS6_IJSA_SC_SB_EEES9_SE_SG_Li256ELb1ELb1ELb0ELb0EEENS1_36VarlenDynamicPersistentTileSchedulerILi128ELi80ELi256ELi128ELb0ELb1ELb1ELb1ELb1ELb1EEEEEEEEEvNT_6ParamsE)
        /*0380*/ 	.word	0x00000090


	//----- nvinfo : EIATTR_REGCOUNT
	.align		4
.L_189:
        /*0384*/ 	.byte	0x04, 0x2f
        /*0386*/ 	.short	(.L_191 - .L_190)
	.align		4
.L_190:
        /*0388*/ 	.word	index@(_ZN7cutlass13device_kernelIN5flash11enable_sm90INS1_16FlashAttnFwdSm90INS1_25CollectiveMainloopFwdSm90ILi2EN4cute5tupleIJNS5_1CILi1EEES8_S8_EEENS6_IJNS7_ILi128EEENS7_ILi80EEENS7_ILi256EEEEEELi256ENS_10bfloat16_tEfNS_4arch4Sm90ELb1ELb0ELb0ELb1ELb1ELb0ELb0ELb1ELb1ELb1ELb0ELb0EEENS1_21CollectiveEpilogueFwdINS6_IJSA_SC_SB_EEES9_SE_SG_Li256ELb1ELb1ELb0ELb0EEENS1_36VarlenDynamicPersistentTileSchedulerILi128ELi80ELi256ELi128ELb0ELb1ELb1ELb1ELb1ELb1EEEEEEEEEvNT_6ParamsE)
        /*038c*/ 	.word	0x000000a8


	//----- nvinfo : EIATTR_FRAME_SIZE
	.align		4
.L_191:
        /*0390*/ 	.byte	0x04, 0x11
        /*0392*/ 	.short	(.L_193 - .L_192)
	.align		4
.L_192:
        /*0394*/ 	.word	index@(_ZN7cutlass13device_kernelIN5flash11enable_sm90INS1_16FlashAttnFwdSm90INS1_25CollectiveMainloopFwdSm90ILi2EN4cute5tupleIJNS5_1CILi1EEES8_S8_EEENS6_IJNS7_ILi128EEENS7_ILi80EEENS7_ILi256EEEEEELi256ENS_10bfloat16_tEfNS_4arch4Sm90ELb1ELb0ELb0ELb1ELb1ELb0ELb0ELb1ELb1ELb1ELb0ELb0EEENS1_21CollectiveEpilogueFwdINS6_IJSA_SC_SB_EEES9_SE_SG_Li256ELb1ELb1ELb0ELb0EEENS1_36VarlenDynamicPersistentTileSchedulerILi128ELi80ELi256ELi128ELb0ELb1ELb1ELb1ELb1ELb1EEEEEEEEEvNT_6ParamsE)
        /*0398*/ 	.word	0x00000030


	//----- nvinfo : EIATTR_REGCOUNT
	.align		4
.L_193:
        /*039c*/ 	.byte	0x04, 0x2f
        /*039e*/ 	.short	(.L_195 - .L_194)
	.align		4
.L_194:
        /*03a0*/ 	.word	index@(_ZN7cutlass13device_kernelIN5flash11enable_sm90INS1_16FlashAttnFwdSm90INS1_25CollectiveMainloopFwdSm90ILi2EN4cute5tupleIJNS5_1CILi1EEES8_S8_EEENS6_IJNS7_ILi128EEENS7_ILi80EEENS7_ILi256EEEEEELi256ENS_10bfloat16_tEfNS_4arch4Sm90ELb1ELb0ELb0ELb0ELb1ELb0ELb0ELb1ELb1ELb1ELb0ELb0EEENS1_21CollectiveEpilogueFwdINS6_IJSA_SC_SB_EEES9_SE_SG_Li256ELb0ELb1ELb0ELb0EEENS1_30DynamicPersistentTileSchedulerILi256ELi128ELb0ELb1ELb1EEEEEEEEEvNT_6ParamsE)
        /*03a4*/ 	.word	0x000000a8


	//----- nvinfo : EIATTR_FRAME_SIZE
	.align		4
.L_195:
        /*03a8*/ 	.byte	0x04, 0x11
        /*03aa*/ 	.short	(.L_197 - .L_196)
	.align		4
.L_196:
        /*03ac*/ 	.word	index@(_ZN7cutlass13device_kernelIN5flash11enable_sm90INS1_16FlashAttnFwdSm90INS1_25CollectiveMainloopFwdSm90ILi2EN4cute5tupleIJNS5_1CILi1EEES8_S8_EEENS6_IJNS7_ILi128EEENS7_ILi80EEENS7_ILi256EEEEEELi256ENS_10bfloat16_tEfNS_4arch4Sm90ELb1ELb0ELb0ELb0ELb1ELb0ELb0ELb1ELb1ELb1ELb0ELb0EEENS1_21CollectiveEpilogueFwdINS6_IJSA_SC_SB_EEES9_SE_SG_Li256ELb0ELb1ELb0ELb0EEENS1_30DynamicPersistentTileSchedulerILi256ELi128ELb0ELb1ELb1EEEEEEEEEvNT_6ParamsE)
        /*03b0*/ 	.word	0x00000008


	//----- nvinfo : EIATTR_REGCOUNT
	.align		4
.L_197:
        /*03b4*/ 	.byte	0x04, 0x2f
        /*03b6*/ 	.short	(.L_199 - .L_198)
	.align		4
.L_198:
        /*03b8*/ 	.word	index@(_ZN7cutlass13device_kernelIN5flash11enable_sm90INS1_16FlashAttnFwdSm90INS1_25CollectiveMainloopFwdSm90ILi2EN4cute5tupleIJNS5_1CILi1EEES8_S8_EEENS6_IJNS7_ILi128EEENS7_ILi64EEENS7_ILi256EEEEEELi256ENS_10bfloat16_tEfNS_4arch4Sm90ELb0ELb1ELb0ELb1ELb1ELb1ELb0ELb1ELb1ELb1ELb0ELb0EEENS1_21CollectiveEpilogueFwdINS6_IJSA_SC_SB_EEES9_SE_SG_Li256ELb1ELb1ELb0ELb0EEENS1_36VarlenDynamicPersistentTileSchedulerILi128ELi64ELi256ELi128ELb0ELb1ELb1ELb1ELb0ELb1EEEEEEEEEvNT_6ParamsE)
        /*03bc*/ 	.word	0x000000a8


	//----- nvinfo : EIATTR_FRAME_SIZE
	.align		4
.L_199:
        /*03c0*/ 	.byte	0x04, 0x11
        /*03c2*/ 	.short	(.L_201 - .L_200)
	.align		4
.L_200:
        /*03c4*/ 	.word	index@(_ZN7cutlass13device_kernelIN5flash11enable_sm90INS1_16FlashAttnFwdSm90INS1_25CollectiveMainloopFwdSm90ILi2EN4cute5tupleIJNS5_1CILi1EEES8_S8_EEENS6_IJNS7_ILi128EEENS7_ILi64EEENS7_ILi256EEEEEELi256ENS_10bfloat16_tEfNS_4arch4Sm90ELb0ELb1ELb0ELb1ELb1ELb1ELb0ELb1ELb1ELb1ELb0ELb0EEENS1_21CollectiveEpilogueFwdINS6_IJSA_SC_SB_EEES9_SE_SG_Li256ELb1ELb1ELb0ELb0EEENS1_36VarlenDynamicPersistentTileSchedulerILi128ELi64ELi256ELi128ELb0ELb1ELb1ELb1ELb0ELb1EEEEEEEEEvNT_6ParamsE)
        /*03c8*/ 	.word	0x000000d8


	//----- nvinfo : EIATTR_REGCOUNT
	.align		4
.L_201:
        /*03cc*/ 	.byte	0x04, 0x2f
        /*03ce*/ 	.short	(.L_203 - .L_202)
	.align		4
.L_202:
        /*03d0*/ 	.word	index@(_ZN7cutlass13device_kernelIN5flash11enable_sm90INS1_16FlashAttnFwdSm90INS1_25CollectiveMainloopFwdSm90ILi2EN4cute5tupleIJNS5_1CILi1EEES8_S8_EEENS6_IJNS7_ILi128EEENS7_ILi64EEENS7_ILi256EEEEEELi256ENS_10bfloat16_tEfNS_4arch4Sm90ELb0ELb1ELb0ELb1ELb1ELb0ELb0ELb1ELb1ELb1ELb0ELb0EEENS1_21CollectiveEpilogueFwdINS6_IJSA_SC_SB_EEES9_SE_SG_Li256ELb1ELb1ELb0ELb0EEENS1_36VarlenDynamicPersistentTileSchedulerILi128ELi64ELi256ELi128ELb0ELb1ELb1ELb1ELb0ELb1EEEEEEEEEvNT_6ParamsE)
        /*03d4*/ 	.word	0x000000a8


	//----- nvinfo : EIATTR_FRAME_SIZE
	.align		4
.L_203:
        /*03d8*/ 	.byte	0x04, 0x11
        /*03da*/ 	.short	(.L_205 - .L_204)
	.align		4
.L_204:
        /*03dc*/ 	.word	index@(_ZN7cutlass13device_kernelIN5flash11enable_sm90INS1_16FlashAttnFwdSm90INS1_25CollectiveMainloopFwdSm90ILi2EN4cute5tupleIJNS5_1CILi1EEES8_S8_EEENS6_IJNS7_ILi128EEENS7_ILi64EEENS7_ILi256EEEEEELi256ENS_10bfloat16_tEfNS_4arch4Sm90ELb0ELb1ELb0ELb1ELb1ELb0ELb0ELb1ELb1ELb1ELb0ELb0EEENS1_21CollectiveEpilogueFwdINS6_IJSA_SC_SB_EEES9_SE_SG_Li256ELb1ELb1ELb0ELb0EEENS1_36VarlenDynamicPersistentTileSchedulerILi128ELi64ELi256ELi128ELb0ELb1ELb1ELb1ELb0ELb1EEEEEEEEEvNT_6ParamsE)
        /*03e0*/ 	.word	0x00000028


	//----- nvinfo : EIATTR_REGCOUNT
	.align		4
.L_205:
        /*03e4*/ 	.byte	0x04, 0x2f
        /*03e6*/ 	.short	(.L_207 - .L_206)
	.align		4
.L_206:
        /*03e8*/ 	.word	index@(_ZN7cutlass13device_kernelIN5flash11enable_sm90INS1_16FlashAttnFwdSm90INS1_25CollectiveMainloopFwdSm90ILi2EN4cute5tupleIJNS5_1CILi1EEES8_S8_EEENS6_IJNS7_ILi128EEENS7_ILi64EEENS7_ILi256EEEEEELi256ENS_10bfloat16_tEfNS_4arch4Sm90ELb0ELb1ELb0ELb0ELb1ELb0ELb0ELb1ELb1ELb1ELb0ELb0EEENS1_21CollectiveEpilogueFwdINS6_IJSA_SC_SB_EEES9_SE_SG_Li256ELb0ELb1ELb0ELb0EEENS1_30DynamicPersistentTileSchedulerILi256ELi128ELb0ELb1ELb1EEEEEEEEEvNT_6ParamsE)
        /*03ec*/ 	.word	0x000000a8


	//----- nvinfo : EIATTR_FRAME_SIZE
	.align		4
.L_207:
        /*03f0*/ 	.byte	0x04, 0x11
        /*03f2*/ 	.short	(.L_209 - .L_208)
	.align		4
.L_208:
        /*03f4*/ 	.word	index@(_ZN7cutlass13device_kernelIN5flash11enable_sm90INS1_16FlashAttnFwdSm90INS1_25CollectiveMainloopFwdSm90ILi2EN4cute5tupleIJNS5_1CILi1EEES8_S8_EEENS6_IJNS7_ILi128EEENS7_ILi64EEENS7_ILi256EEEEEELi256ENS_10bfloat16_tEfNS_4arch4Sm90ELb0ELb1ELb0ELb0ELb1ELb0ELb0ELb1ELb1ELb1ELb0ELb0EEENS1_21CollectiveEpilogueFwdINS6_IJSA_SC_SB_EEES9_SE_SG_Li256ELb0ELb1ELb0ELb0EEENS1_30DynamicPersistentTileSchedulerILi256ELi128ELb0ELb1ELb1EEEEEEEEEvNT_6ParamsE)
        /*03f8*/ 	.word	0x00000008


	//----- nvinfo : EIATTR_REGCOUNT
	.align		4
.L_209:
        /*03fc*/ 	.byte	0x04, 0x2f
        /*03fe*/ 	.short	(.L_211 - .L_210)
	.align		4
.L_210:
        /*0400*/ 	.word	index@(_ZN7cutlass13device_kernelIN5flash11enable_sm90INS1_16FlashAttnFwdSm90INS1_25CollectiveMainloopFwdSm90ILi2EN4cute5tupleIJNS5_1CILi1EEES8_S8_EEENS6_IJNS7_ILi128EEENS7_ILi80EEENS7_ILi256EEEEEELi256ENS_10bfloat16_tEfNS_4arch4Sm90ELb0ELb0ELb0ELb1ELb1ELb1ELb0ELb1ELb1ELb1ELb0ELb0EEENS1_21CollectiveEpilogueFwdINS6_IJSA_SC_SB_EEES9_SE_SG_Li256ELb1ELb1ELb0ELb0EEENS1_36VarlenDynamicPersistentTileSchedulerILi128ELi80ELi256ELi128ELb0ELb1ELb1ELb0ELb1ELb1EEEEEEEEEvNT_6ParamsE)
        /*0404*/ 	.word	0x000000a8


	//----- nvinfo : EIATTR_FRAME_SIZE
	.align		4
.L_211:
        /*0408*/ 	.byte	0x04, 0x11
        /*040a*/ 	.short	(.L_213 - .L_212)
	.align		4
.L_212:
        /*040c*/ 	.word	index@(_ZN7cutlass13device_kernelIN5flash11enable_sm90INS1_16FlashAttnFwdSm90INS1_25CollectiveMainloopFwdSm90ILi2EN4cute5tupleIJNS5_1CILi1EEES8_S8_EEENS6_IJNS7_ILi128EEENS7_ILi80EEENS7_ILi256EEEEEELi256ENS_10bfloat16_tEfNS_4arch4Sm90ELb0ELb0ELb0ELb1ELb1ELb1ELb0ELb1ELb1ELb1ELb0ELb0EEENS1_21CollectiveEpilogueFwdINS6_IJSA_SC_SB_EEES9_SE_SG_Li256ELb1ELb1ELb0ELb0EEENS1_36VarlenDynamicPersistentTileSchedulerILi128ELi80ELi256ELi128ELb0ELb1ELb1ELb0ELb1ELb1EEEEEEEEEvNT_6ParamsE)
        /*0410*/ 	.word	0x00000080


	//----- nvinfo : EIATTR_REGCOUNT
	.align		4
.L_213:
        /*0414*/ 	.byte	0x04, 0x2f
        /*0416*/ 	.short	(.L_215 - .L_214)
	.align		4
.L_214:
        /*0418*/ 	.word	index@(_ZN7cutlass13device_kernelIN5flash11enable_sm90INS1_16FlashAttnFwdSm90INS1_25CollectiveMainloopFwdSm90ILi2EN4cute5tupleIJNS5_1CILi1EEES8_S8_EEENS6_IJNS7_ILi128EEENS7_ILi80EEENS7_ILi256EEEEEELi256ENS_10bfloat16_tEfNS_4arch4Sm90ELb0ELb0ELb0ELb1ELb1ELb0ELb0ELb1ELb1ELb1ELb0ELb0EEENS1_21CollectiveEpilogueFwdINS6_IJSA_SC_SB_EEES9_SE_SG_Li256ELb1ELb1ELb0ELb0EEENS1_36VarlenDynamicPersistentTileSchedulerILi128ELi80ELi256ELi128ELb0ELb1ELb1ELb0ELb1ELb1EEEEEEEEEvNT_6ParamsE)
        /*041c*/ 	.word	0x000000a8


	//----- nvinfo : EIATTR_FRAME_SIZE
	.align		4
.L_215:
        /*0420*/ 	.byte	0x04, 0x11
        /*0422*/ 	.short	(.L_217 - .L_216)
	.align		4
.L_216:
        /*0424*/ 	.word	index@(_ZN7cutlass13device_kernelIN5flash11enable_sm90INS1_16FlashAttnFwdSm90INS1_25CollectiveMainloopFwdSm90ILi2EN4cute5tupleIJNS5_1CILi1EEES8_S8_EEENS6_IJNS7_ILi128EEENS7_ILi80EEENS7_ILi256EEEEEELi256ENS_10bfloat16_tEfNS_4arch4Sm90ELb0ELb0ELb0ELb1ELb1ELb0ELb0ELb1ELb1ELb1ELb0ELb0EEENS1_21CollectiveEpilogueFwdINS6_IJSA_SC_SB_EEES9_SE_SG_Li256ELb1ELb1ELb0ELb0EEENS1_36VarlenDynamicPersistentTileSchedulerILi128ELi80ELi256ELi128ELb0ELb1ELb1ELb0ELb1ELb1EEEEEEEEEvNT_6ParamsE)
        /*0428*/ 	.word	0x00000028


	//----- nvinfo : EIATTR_REGCOUNT
	.align		4
.L_217:
        /*042c*/ 	.byte	0x04, 0x2f
        /*042e*/ 	.short	(.L_219 - .L_218)
	.align		4
.L_218:
        /*0430*/ 	.word	index@(_ZN7cutlass13device_kernelIN5flash11enable_sm90INS1_16FlashAttnFwdSm90INS1_25CollectiveMainloopFwdSm90ILi2EN4cute5tupleIJNS5_1CILi1EEES8_S8_EEENS6_IJNS7_ILi128EEENS7_ILi80EEENS7_ILi256EEEEEELi256ENS_10bfloat16_tEfNS_4arch4Sm90ELb0ELb0ELb0ELb0ELb1ELb0ELb0ELb1ELb1ELb1ELb0ELb0EEENS1_21CollectiveEpilogueFwdINS6_IJSA_SC_SB_EEES9_SE_SG_Li256ELb0ELb1ELb0ELb0EEENS1_29StaticPersistentTileSchedulerILb0EEEEEEEEEvNT_6ParamsE)
        /*0434*/ 	.word	0x000000a8


	//----- nvinfo : EIATTR_FRAME_SIZE
	.align		4
.L_219:
        /*0438*/ 	.byte	0x04, 0x11
        /*043a*/ 	.short	(.L_221 - .L_220)
	.align		4
.L_220:
        /*043c*/ 	.word	index@(_ZN7cutlass13device_kernelIN5flash11enable_sm90INS1_16FlashAttnFwdSm90INS1_25CollectiveMainloopFwdSm90ILi2EN4cute5tupleIJNS5_1CILi1EEES8_S8_EEENS6_IJNS7_ILi128EEENS7_ILi80EEENS7_ILi256EEEEEELi256ENS_10bfloat16_tEfNS_4arch4Sm90ELb0ELb0ELb0ELb0ELb1ELb0ELb0ELb1ELb1ELb1ELb0ELb0EEENS1_21CollectiveEpilogueFwdINS6_IJSA_SC_SB_EEES9_SE_SG_Li256ELb0ELb1ELb0ELb0EEENS1_29StaticPersistentTileSchedulerILb0EEEEEEEEEvNT_6ParamsE)
        /*0440*/ 	.word	0x00000010


	//----- nvinfo : EIATTR_MIN_STACK_SIZE
	.align		4
.L_221:
        /*0444*/ 	.byte	0x04, 0x12
        /*0446*/ 	.short	(.L_223 - .L_222)
	.align		4
.L_222:
        /*0448*/ 	.word	index@(_ZN7cutlass13device_kernelIN5flash11enable_sm90INS1_16FlashAttnFwdSm90INS1_25CollectiveMainloopFwdSm90ILi2EN4cute5tupleIJNS5_1CILi1EEES8_S8_EEENS6_IJNS7_ILi128EEENS7_ILi80EEENS7_ILi256EEEEEELi256ENS_10bfloat16_tEfNS_4arch4Sm90ELb0ELb0ELb0ELb0ELb1ELb0ELb0ELb1ELb1ELb1ELb0ELb0EEENS1_21CollectiveEpilogueFwdINS6_IJSA_SC_SB_EEES9_SE_SG_Li256ELb0ELb1ELb0ELb0EEENS1_29StaticPersistentTileSchedulerILb0EEEEEEEEEvNT_6ParamsE)
        /*044c*/ 	.word	0x00000010


	//----- nvinfo : EIATTR_MIN_STACK_SIZE
	.align		4
.L_223:
        /*0450*/ 	.byte	0x04, 0x12
        /*0452*/ 	.short	(.L_225 - .L_224)
	.align		4
.L_224:
        /*0454*/ 	.word	index@(_ZN7cutlass13device_kernelIN5flash11enable_sm90INS1_16FlashAttnFwdSm90INS1_25CollectiveMainloopFwdSm90ILi2EN4cute5tupleIJNS5_1CILi1EEES8_S8_EEENS6_IJNS7_ILi128EEENS7_ILi80EEENS7_ILi256EEEEEELi256ENS_10bfloat16_tEfNS_4arch4Sm90ELb0ELb0ELb0ELb1ELb1ELb0ELb0ELb1ELb1ELb1ELb0ELb0EEENS1_21CollectiveEpilogueFwdINS6_IJSA_SC_SB_EEES9_SE_SG_Li256ELb1ELb1ELb0ELb0EEENS1_36VarlenDynamicPersistentTileSchedulerILi128ELi80ELi256ELi128ELb0ELb1ELb1ELb0ELb1ELb1EEEEEEEEEvNT_6ParamsE)
        /*0458*/ 	.word	0x00000028


	//----- nvinfo : EIATTR_MIN_STACK_SIZE
	.align		4
.L_225:
        /*045c*/ 	.byte	0x04, 0x12
        /*045e*/ 	.short	(.L_227 - .L_226)
	.align		4
.L_226:
        /*0460*/ 	.word	index@(_ZN7cutlass13device_kernelIN5flash11enable_sm90INS1_16FlashAttnFwdSm90INS1_25CollectiveMainloopFwdSm90ILi2EN4cute5tupleIJNS5_1CILi1EEES8_S8_EEENS6_IJNS7_ILi128EEENS7_ILi80EEENS7_ILi256EEEEEELi256ENS_10bfloat16_tEfNS_4arch4Sm90ELb0ELb0ELb0ELb1ELb1ELb1ELb0ELb1ELb1ELb1ELb0ELb0EEENS1_21CollectiveEpilogueFwdINS6_IJSA_SC_SB_EEES9_SE_SG_Li256ELb1ELb1ELb0ELb0EEENS1_36VarlenDynamicPersistentTileSchedulerILi128ELi80ELi256ELi128ELb0ELb1ELb1ELb0ELb1ELb1EEEEEEEEEvNT_6ParamsE)
        /*0464*/ 	.word	0x00000080


	//----- nvinfo : EIATTR_MIN_STACK_SIZE
	.align		4
.L_227:
        /*0468*/ 	.byte	0x04, 0x12
        /*046a*/ 	.short	(.L_229 - .L_228)
	.align		4
.L_228:
        /*046c*/ 	.word	index@(_ZN7cutlass13device_kernelIN5flash11enable_sm90INS1_16FlashAttnFwdSm90INS1_25CollectiveMainloopFwdSm90ILi2EN4cute5tupleIJNS5_1CILi1EEES8_S8_EEENS6_IJNS7_ILi128EEENS7_ILi64EEENS7_ILi256EEEEEELi256ENS_10bfloat16_tEfNS_4arch4Sm90ELb0ELb1ELb0ELb0ELb1ELb0ELb0ELb1ELb1ELb1ELb0ELb0EEENS1_21CollectiveEpilogueFwdINS6_IJSA_SC_SB_EEES9_SE_SG_Li256ELb0ELb1ELb0ELb0EEENS1_30DynamicPersistentTileSchedulerILi256ELi128ELb0ELb1ELb1EEEEEEEEEvNT_6ParamsE)
        /*0470*/ 	.word	0x00000008


	//----- nvinfo : EIATTR_MIN_STACK_SIZE
	.align		4
.L_229:
        /*0474*/ 	.byte	0x04, 0x12
        /*0476*/ 	.short	(.L_231 - .L_230)
	.align		4
.L_230:
        /*0478*/ 	.word	index@(_ZN7cutlass13device_kernelIN5flash11enable_sm90INS1_16FlashAttnFwdSm90INS1_25CollectiveMainloopFwdSm90ILi2EN4cute5tupleIJNS5_1CILi1EEES8_S8_EEENS6_IJNS7_ILi128EEENS7_ILi64EEENS7_ILi256EEEEEELi256ENS_10bfloat16_tEfNS_4arch4Sm90ELb0ELb1ELb0ELb1ELb1ELb0ELb0ELb1ELb1ELb1ELb0ELb0EEENS1_21CollectiveEpilogueFwdINS6_IJSA_SC_SB_EEES9_SE_SG_Li256ELb1ELb1ELb0ELb0EEENS1_36VarlenDynamicPersistentTileSchedulerILi128ELi64ELi256ELi128ELb0ELb1ELb1ELb1ELb0ELb1EEEEEEEEEvNT_6ParamsE)
        /*047c*/ 	.word	0x00000028


	//----- nvinfo : EIATTR_MIN_STACK_SIZE
	.align		4
.L_231:
        /*0480*/ 	.byte	0x04, 0x12
        /*0482*/ 	.short	(.L_233 - .L_232)
	.align		4
.L_232:
        /*0484*/ 	.word	index@(_ZN7cutlass13device_kernelIN5flash11enable_sm90INS1_16FlashAttnFwdSm90INS1_25CollectiveMainloopFwdSm90ILi2EN4cute5tupleIJNS5_1CILi1EEES8_S8_EEENS6_IJNS7_ILi128EEENS7_ILi64EEENS7_ILi256EEEEEELi256ENS_10bfloat16_tEfNS_4arch4Sm90ELb0ELb1ELb0ELb1ELb1ELb1ELb0ELb1ELb1ELb1ELb0ELb0EEENS1_21CollectiveEpilogueFwdINS6_IJSA_SC_SB_EEES9_SE_SG_Li256ELb1ELb1ELb0ELb0EEENS1_36VarlenDynamicPersistentTileSchedulerILi128ELi64ELi256ELi128ELb0ELb1ELb1ELb1ELb0ELb1EEEEEEEEEvNT_6ParamsE)
        /*0488*/ 	.word	0x000000d8


	//----- nvinfo : EIATTR_MIN_STACK_SIZE
	.align		4
.L_233:
        /*048c*/ 	.byte	0x04, 0x12
        /*048e*/ 	.short	(.L_235 - .L_234)
	.align		4
.L_234:
        /*0490*/ 	.word	index@(_ZN7cutlass13device_kernelIN5flash11enable_sm90INS1_16FlashAttnFwdSm90INS1_25CollectiveMainloopFwdSm90ILi2EN4cute5tupleIJNS5_1CILi1EEES8_S8_EEENS6_IJNS7_ILi128EEENS7_ILi80EEENS7_ILi256EEEEEELi256ENS_10bfloat16_tEfNS_4arch4Sm90ELb1ELb0ELb0ELb0ELb1ELb0ELb0ELb1ELb1ELb1ELb0ELb0EEENS1_21CollectiveEpilogueFwdINS6_IJSA_SC_SB_EEES9_SE_SG_Li256ELb0ELb1ELb0ELb0EEENS1_30DynamicPersistentTileSchedulerILi256ELi128ELb0ELb1ELb1EEEEEEEEEvNT_6ParamsE)
        /*0494*/ 	.word	0x00000008


	//----- nvinfo : EIATTR_MIN_STACK_SIZE
	.align		4
.L_235:
        /*0498*/ 	.byte	0x04, 0x12
        /*049a*/ 	.short	(.L_237 - .L_236)
	.align		4
.L_236:
        /*049c*/ 	.word	index@(_ZN7cutlass13device_kernelIN5flash11enable_sm90INS1_16FlashAttnFwdSm90INS1_25CollectiveMainloopFwdSm90ILi2EN4cute5tupleIJNS5_1CILi1EEES8_S8_EEENS6_IJNS7_ILi128EEENS7_ILi80EEENS7_ILi256EEEEEELi256ENS_10bfloat16_tEfNS_4arch4Sm90ELb1ELb0ELb0ELb1ELb1ELb0ELb0ELb1ELb1ELb1ELb0ELb0EEENS1_21CollectiveEpilogueFwdINS6_IJSA_SC_SB_EEES9_SE_SG_Li256ELb1ELb1ELb0ELb0EEENS1_36VarlenDynamicPersistentTileSchedulerILi128ELi80ELi256ELi128ELb0ELb1ELb1ELb1ELb1ELb1EEEEEEEEEvNT_6ParamsE)
        /*04a0*/ 	.word	0x00000030


	//----- nvinfo : EIATTR_MIN_STACK_SIZE
	.align		4
.L_237:
        /*04a4*/ 	.byte	0x04, 0x12
        /*04a6*/ 	.short	(.L_239 - .L_238)
	.align		4
.L_238:
        /*04a8*/ 	.word	index@(_ZN7cutlass13device_kernelIN5flash11enable_sm90INS1_16FlashAttnFwdSm90INS1_25CollectiveMainloopFwdSm90ILi2EN4cute5tupleIJNS5_1CILi1EEES8_S8_EEENS6_IJNS7_ILi128EEENS7_ILi80EEENS7_ILi256EEEEEELi256ENS_10bfloat16_tEfNS_4arch4Sm90ELb1ELb0ELb0ELb1ELb1ELb1ELb0ELb1ELb1ELb1ELb0ELb0EEENS1_21CollectiveEpilogueFwdINS6_IJSA_SC_SB_EEES9_SE_SG_Li256ELb1ELb1ELb0ELb0EEENS1_36VarlenDynamicPersistentTileSchedulerILi128ELi80ELi256ELi128ELb0ELb1ELb1ELb1ELb1ELb1EEEEEEEEEvNT_6ParamsE)
        /*04ac*/ 	.word	0x00000090


	//----- nvinfo : EIATTR_MIN_STACK_SIZE
	.align		4
.L_239:
        /*04b0*/ 	.byte	0x04, 0x12
        /*04b2*/ 	.short	(.L_241 - .L_240)
	.align		4
.L_240:
        /*04b4*/ 	.word	index@(_ZN7cutlass13device_kernelIN5flash11enable_sm90INS1_16FlashAttnFwdSm90INS1_25CollectiveMainloopFwdSm90ILi2EN4cute5tupleIJNS5_1CILi1EEES8_S8_EEENS6_IJNS7_ILi128EEENS7_ILi96EEENS7_ILi192EEEEEELi192ENS_10bfloat16_tEfNS_4arch4Sm90ELb0ELb0ELb0ELb0ELb1ELb0ELb0ELb1ELb1ELb1ELb0ELb0EEENS1_21CollectiveEpilogueFwdINS6_IJSA_SC_SB_EEES9_SE_SG_Li256ELb0ELb1ELb0ELb0EEENS1_29StaticPersistentTileSchedulerILb0EEEEEEEEEvNT_6ParamsE)
        /*04b8*/ 	.word	0x00000008


	//----- nvinfo : EIATTR_MIN_STACK_SIZE
	.align		4
.L_241:
        /*04bc*/ 	.byte	0x04, 0x12
        /*04be*/ 	.short	(.L_243 - .L_242)
	.align		4
.L_242:
        /*04c0*/ 	.word	index@(_ZN7cutlass13device_kernelIN5flash11enable_sm90INS1_16FlashAttnFwdSm90INS1_25CollectiveMainloopFwdSm90ILi2EN4cute5tupleIJNS5_1CILi1EEES8_S8_EEENS6_IJNS7_ILi128EEENS7_ILi96EEENS7_ILi192EEEEEELi192ENS_10bfloat16_tEfNS_4arch4Sm90ELb0ELb0ELb0ELb1ELb1ELb0ELb0ELb1ELb1ELb1ELb0ELb0EEENS1_21CollectiveEpilogueFwdINS6_IJSA_SC_SB_EEES9_SE_SG_Li256ELb1ELb1ELb0ELb0EEENS1_36VarlenDynamicPersistentTileSchedulerILi128ELi96ELi256ELi128ELb0ELb1ELb1ELb0ELb1ELb1EEEEEEEEEvNT_6ParamsE)
        /*04c4*/ 	.word	0x00000030


	//----- nvinfo : EIATTR_MIN_STACK_SIZE
	.align		4
.L_243:
        /*04c8*/ 	.byte	0x04, 0x12
        /*04ca*/ 	.short	(.L_245 - .L_244)
	.align		4
.L_244:
        /*04cc*/ 	.word	index@(_ZN7cutlass13device_kernelIN5flash11enable_sm90INS1_16FlashAttnFwdSm90INS1_25CollectiveMainloopFwdSm90ILi2EN4cute5tupleIJNS5_1CILi1EEES8_S8_EEENS6_IJNS7_ILi128EEENS7_ILi96EEENS7_ILi192EEEEEELi192ENS_10bfloat16_tEfNS_4arch4Sm90ELb0ELb0ELb0ELb1ELb1ELb1ELb0ELb1ELb1ELb1ELb0ELb0EEENS1_21CollectiveEpilogueFwdINS6_IJSA_SC_SB_EEES9_SE_SG_Li256ELb1ELb1ELb0ELb0EEENS1_36VarlenDynamicPersistentTileSchedulerILi128ELi96ELi256ELi128ELb0ELb1ELb1ELb0ELb1ELb1EEEEEEEEEvNT_6ParamsE)
        /*04d0*/ 	.word	0x00000098


	//----- nvinfo : EIATTR_MIN_STACK_SIZE
	.align		4
.L_245:
        /*04d4*/ 	.byte	0x04, 0x12
        /*04d6*/ 	.short	(.L_247 - .L_246)
	.align		4
.L_246:
        /*04d8*/ 	.word	index@(_ZN7cutlass13device_kernelIN5flash11enable_sm90INS1_16FlashAttnFwdSm90INS1_25CollectiveMainloopFwdSm90ILi2EN4cute5tupleIJNS5_1CILi1EEES8_S8_EEENS6_IJNS7_ILi128EEENS7_ILi96EEENS7_ILi192EEEEEELi192ENS_10bfloat16_tEfNS_4arch4Sm90ELb0ELb1ELb0ELb0ELb1ELb0ELb0ELb1ELb1ELb1ELb0ELb0EEENS1_21CollectiveEpilogueFwdINS6_IJSA_SC_SB_EEES9_SE_SG_Li256ELb0ELb1ELb0ELb0EEENS1_30DynamicPersistentTileSchedulerILi256ELi128ELb0ELb1ELb1EEEEEEEEEvNT_6ParamsE)
        /*04dc*/ 	.word	0x00000008


	//----- nvinfo : EIATTR_MIN_STACK_SIZE
	.align		4
.L_247:
        /*04e0*/ 	.byte	0x04, 0x12
        /*04e2*/ 	.short	(.L_249 - .L_248)
	.align		4
.L_248:
        /*04e4*/ 	.word	index@(_ZN7cutlass13device_kernelIN5flash11enable_sm90INS1_16FlashAttnFwdSm90INS1_25CollectiveMainloopFwdSm90ILi2EN4cute5tupleIJNS5_1CILi1EEES8_S8_EEENS6_IJNS7_ILi128EEENS7_ILi96EEENS7_ILi192EEEEEELi192ENS_10bfloat16_tEfNS_4arch4Sm90ELb0ELb1ELb0ELb1ELb1ELb0ELb0ELb1ELb1ELb1ELb0ELb0EEENS1_21CollectiveEpilogueFwdINS6_IJSA_SC_SB_EEES9_SE_SG_Li256ELb1ELb1ELb0ELb0EEENS1_36VarlenDynamicPersistentTileSchedulerILi128ELi96ELi256ELi128ELb0ELb1ELb1ELb1ELb0ELb1EEEEEEEEEvNT_6ParamsE)
        /*04e8*/ 	.word	0x00000030


	//----- nvinfo : EIATTR_MIN_STACK_SIZE
	.align		4
.L_249:
        /*04ec*/ 	.byte	0x04, 0x12
        /*04ee*/ 	.short	(.L_251 - .L_250)
	.align		4
.L_250:
        /*04f0*/ 	.word	index@(_ZN7cutlass13device_kernelIN5flash11enable_sm90INS1_16FlashAttnFwdSm90INS1_25CollectiveMainloopFwdSm90ILi2EN4cute5tupleIJNS5_1CILi1EEES8_S8_EEENS6_IJNS7_ILi128EEENS7_ILi96EEENS7_ILi192EEEEEELi192ENS_10bfloat16_tEfNS_4arch4Sm90ELb0ELb1ELb0ELb1ELb1ELb1ELb0ELb1ELb1ELb1ELb0ELb0EEENS1_21CollectiveEpilogueFwdINS6_IJSA_SC_SB_EEES9_SE_SG_Li256ELb1ELb1ELb0ELb0EEENS1_36VarlenDynamicPersistentTileSchedulerILi128ELi96ELi256ELi128ELb0ELb1ELb1ELb1ELb0ELb1EEEEEEEEEvNT_6ParamsE)
        /*04f4*/ 	.word	0x000002c0


	//----- nvinfo : EIATTR_MIN_STACK_SIZE
	.align		4
.L_251:
        /*04f8*/ 	.byte	0x04, 0x12
        /*04fa*/ 	.short	(.L_253 - .L_252)
	.align		4
.L_252:
        /*04fc*/ 	.word	index@(_ZN7cutlass13device_kernelIN5flash11enable_sm90INS1_16FlashAttnFwdSm90INS1_25CollectiveMainloopFwdSm90ILi2EN4cute5tupleIJNS5_1CILi1EEES8_S8_EEENS6_IJNS7_ILi128EEENS7_ILi96EEENS7_ILi192EEEEEELi192ENS_10bfloat16_tEfNS_4arch4Sm90ELb1ELb0ELb0ELb0ELb1ELb0ELb0ELb1ELb1ELb1ELb0ELb0EEENS1_21CollectiveEpilogueFwdINS6_IJSA_SC_SB_EEES9_SE_SG_Li256ELb0ELb1ELb0ELb0EEENS1_30DynamicPersistentTileSchedulerILi256ELi128ELb0ELb1ELb1EEEEEEEEEvNT_6ParamsE)
        /*0500*/ 	.word	0x00000008


	//----- nvinfo : EIATTR_MIN_STACK_SIZE
	.align		4
.L_253:
        /*0504*/ 	.byte	0x04, 0x12
        /*0506*/ 	.short	(.L_255 - .L_254)
	.align		4
.L_254:
        /*0508*/ 	.word	index@(_ZN7cutlass13device_kernelIN5flash11enable_sm90INS1_16FlashAttnFwdSm90INS1_25CollectiveMainloopFwdSm90ILi2EN4cute5tupleIJNS5_1CILi1EEES8_S8_EEENS6_IJNS7_ILi128EEENS7_ILi96EEENS7_ILi192EEEEEELi192ENS_10bfloat16_tEfNS_4arch4Sm90ELb1ELb0ELb0ELb1ELb1ELb0ELb0ELb1ELb1ELb1ELb0ELb0EEENS1_21CollectiveEpilogueFwdINS6_IJSA_SC_SB_EEES9_SE_SG_Li256ELb1ELb1ELb0ELb0EEENS1_36VarlenDynamicPersistentTileSchedulerILi128ELi96ELi256ELi128ELb0ELb1ELb1ELb1ELb1ELb1EEEEEEEEEvNT_6ParamsE)
        /*050c*/ 	.word	0x00000030


	//----- nvinfo : EIATTR_MIN_STACK_SIZE
	.align		4
.L_255:
        /*0510*/ 	.byte	0x04, 0x12
        /*0512*/ 	.short	(.L_257 - .L_256)
	.align		4
.L_256:
        /*0514*/ 	.word	index@(_ZN7cutlass13device_kernelIN5flash11enable_sm90INS1_16FlashAttnFwdSm90INS1_25CollectiveMainloopFwdSm90ILi2EN4cute5tupleIJNS5_1CILi1EEES8_S8_EEENS6_IJNS7_ILi128EEENS7_ILi96EEENS7_ILi192EEEEEELi192ENS_10bfloat16_tEfNS_4arch4Sm90ELb1ELb0ELb0ELb1ELb1ELb1ELb0ELb1ELb1ELb1ELb0ELb0EEENS1_21CollectiveEpilogueFwdINS6_IJSA_SC_SB_EEES9_SE_SG_Li256ELb1ELb1ELb0ELb0EEENS1_36VarlenDynamicPersistentTileSchedulerILi128ELi96ELi256ELi128ELb0ELb1ELb1ELb1ELb1ELb1EEEEEEEEEvNT_6ParamsE)
        /*0518*/ 	.word	0x00000088


	//----- nvinfo : EIATTR_MIN_STACK_SIZE
	.align		4
.L_257:
        /*051c*/ 	.byte	0x04, 0x12
        /*051e*/ 	.short	(.L_259 - .L_258)
	.align		4
.L_258:
        /*0520*/ 	.word	index@(_ZN7cutlass13device_kernelIN5flash11enable_sm90INS1_16FlashAttnFwdSm90INS1_25CollectiveMainloopFwdSm90ILi2EN4cute5tupleIJNS5_1CILi1EEES8_S8_EEENS6_IJNS7_ILi128EEESA_SA_EEELi128ENS_10bfloat16_tEfNS_4arch4Sm90ELb0ELb0ELb0ELb0ELb1ELb0ELb0ELb1ELb1ELb1ELb0ELb0EEENS1_21CollectiveEpilogueFwdISB_S9_SC_SE_Li256ELb0ELb1ELb0ELb0EEENS1_29StaticPersistentTileSchedulerILb0EEEEEEEEEvNT_6ParamsE)
        /*0524*/ 	.word	0x00000000


	//----- nvinfo : EIATTR_MIN_STACK_SIZE
	.align		4
.L_259:
        /*0528*/ 	.byte	0x04, 0x12
        /*052a*/ 	.short	(.L_261 - .L_260)
	.align		4
.L_260:
        /*052c*/ 	.word	index@(_ZN7cutlass13device_kernelIN5flash11enable_sm90INS1_16FlashAttnFwdSm90INS1_25CollectiveMainloopFwdSm90ILi2EN4cute5tupleIJNS5_1CILi1EEES8_S8_EEENS6_IJNS7_ILi128EEESA_SA_EEELi128ENS_10bfloat16_tEfNS_4arch4Sm90ELb0ELb0ELb0ELb1ELb1ELb0ELb0ELb1ELb1ELb1ELb0ELb0EEENS1_21CollectiveEpilogueFwdISB_S9_SC_SE_Li256ELb1ELb1ELb0ELb0EEENS1_36VarlenDynamicPersistentTileSchedulerILi128ELi128ELi256ELi128ELb0ELb1ELb1ELb0ELb1ELb1EEEEEEEEEvNT_6ParamsE)
        /*0530*/ 	.word	0x00000020


	//----- nvinfo : EIATTR_MIN_STACK_SIZE
	.align		4
.L_261:
        /*0534*/ 	.byte	0x04, 0x12
        /*0536*/ 	.short	(.L_263 - .L_262)
	.align		4
.L_262:
        /*0538*/ 	.word	index@(_ZN7cutlass13device_kernelIN5flash11enable_sm90INS1_16FlashAttnFwdSm90INS1_25CollectiveMainloopFwdSm90ILi2EN4cute5tupleIJNS5_1CILi1EEES8_S8_EEENS6_IJNS7_ILi128EEESA_SA_EEELi128ENS_10bfloat16_tEfNS_4arch4Sm90ELb0ELb0ELb0ELb1ELb1ELb1ELb0ELb1ELb1ELb1ELb0ELb0EEENS1_21CollectiveEpilogueFwdISB_S9_SC_SE_Li256ELb1ELb1ELb0ELb0EEENS1_36VarlenDynamicPersistentTileSchedulerILi128ELi128ELi256ELi128ELb0ELb1ELb1ELb0ELb1ELb1EEEEEEEEEvNT_6ParamsE)
        /*053c*/ 	.word	0x00000030


	//----- nvinfo : EIATTR_MIN_STACK_SIZE
	.align		4
.L_263:
        /*0540*/ 	.byte	0x04, 0x12
        /*0542*/ 	.short	(.L_265 - .L_264)
	.align		4
.L_264:
        /*0544*/ 	.word	index@(_ZN7cutlass13device_kernelIN5flash11enable_sm90INS1_16FlashAttnFwdSm90INS1_25CollectiveMainloopFwdSm90ILi2EN4cute5tupleIJNS5_1CILi1EEES8_S8_EEENS6_IJNS7_ILi128EEESA_SA_EEELi128ENS_10bfloat16_tEfNS_4arch4Sm90ELb0ELb1ELb0ELb0ELb1ELb0ELb0ELb1ELb1ELb1ELb0ELb0EEENS1_21CollectiveEpilogueFwdISB_S9_SC_SE_Li256ELb0ELb1ELb0ELb0EEENS1_30DynamicPersistentTileSchedulerILi256ELi128ELb0ELb1ELb1EEEEEEEEEvNT_6ParamsE)
        /*0548*/ 	.word	0x00000000


	//----- nvinfo : EIATTR_MIN_STACK_SIZE
	.align		4
.L_265:
        /*054c*/ 	.byte	0x04, 0x12
        /*054e*/ 	.short	(.L_267 - .L_266)
	.align		4
.L_266:
        /*0550*/ 	.word	index@(_ZN7cutlass13device_kernelIN5flash11enable_sm90INS1_16FlashAttnFwdSm90INS1_25CollectiveMainloopFwdSm90ILi2EN4cute5tupleIJNS5_1CILi1EEES8_S8_EEENS6_IJNS7_ILi128EEESA_SA_EEELi128ENS_10bfloat16_tEfNS_4arch4Sm90ELb0ELb1ELb0ELb1ELb1ELb0ELb0ELb1ELb1ELb1ELb0ELb0EEENS1_21CollectiveEpilogueFwdISB_S9_SC_SE_Li256ELb1ELb1ELb0ELb0EEENS1_36VarlenDynamicPersistentTileSchedulerILi128ELi128ELi256ELi128ELb0ELb1ELb1ELb1ELb0ELb1EEEEEEEEEvNT_6ParamsE)
        /*0554*/ 	.word	0x00000020


	//----- nvinfo : EIATTR_MIN_STACK_SIZE
	.align		4
.L_267:
        /*0558*/ 	.byte	0x04, 0x12
        /*055a*/ 	.short	(.L_269 - .L_268)
	.align		4
.L_268:
        /*055c*/ 	.word	index@(_ZN7cutlass13device_kernelIN5flash11enable_sm90INS1_16FlashAttnFwdSm90INS1_25CollectiveMainloopFwdSm90ILi2EN4cute5tupleIJNS5_1CILi1EEES8_S8_EEENS6_IJNS7_ILi128EEESA_SA_EEELi128ENS_10bfloat16_tEfNS_4arch4Sm90ELb0ELb1ELb0ELb1ELb1ELb1ELb0ELb1ELb1ELb1ELb0ELb0EEENS1_21CollectiveEpilogueFwdISB_S9_SC_SE_Li256ELb1ELb1ELb0ELb0EEENS1_36VarlenDynamicPersistentTileSchedulerILi128ELi128ELi256ELi128ELb0ELb1ELb1ELb1ELb0ELb1EEEEEEEEEvNT_6ParamsE)
        /*0560*/ 	.word	0x00000030


	//----- nvinfo : EIATTR_MIN_STACK_SIZE
	.align		4
.L_269:
        /*0564*/ 	.byte	0x04, 0x12
        /*0566*/ 	.short	(.L_271 - .L_270)
	.align		4
.L_270:
        /*0568*/ 	.word	index@(_ZN7cutlass13device_kernelIN5flash11enable_sm90INS1_16FlashAttnFwdSm90INS1_25CollectiveMainloopFwdSm90ILi2EN4cute5tupleIJNS5_1CILi1EEES8_S8_EEENS6_IJNS7_ILi128EEESA_SA_EEELi128ENS_10bfloat16_tEfNS_4arch4Sm90ELb1ELb0ELb0ELb0ELb1ELb0ELb0ELb1ELb1ELb1ELb0ELb0EEENS1_21CollectiveEpilogueFwdISB_S9_SC_SE_Li256ELb0ELb1ELb0ELb0EEENS1_30DynamicPersistentTileSchedulerILi256ELi128ELb0ELb1ELb1EEEEEEEEEvNT_6ParamsE)
        /*056c*/ 	.word	0x00000000


	//----- nvinfo : EIATTR_MIN_STACK_SIZE
	.align		4
.L_271:
        /*0570*/ 	.byte	0x04, 0x12
        /*0572*/ 	.short	(.L_273 - .L_272)
	.align		4
.L_272:
        /*0574*/ 	.word	index@(_ZN7cutlass13device_kernelIN5flash11enable_sm90INS1_16FlashAttnFwdSm90INS1_25CollectiveMainloopFwdSm90ILi2EN4cute5tupleIJNS5_1CILi1EEES8_S8_EEENS6_IJNS7_ILi128EEESA_SA_EEELi128ENS_10bfloat16_tEfNS_4arch4Sm90ELb1ELb0ELb0ELb1ELb1ELb0ELb0ELb1ELb1ELb1ELb0ELb0EEENS1_21CollectiveEpilogueFwdISB_S9_SC_SE_Li256ELb1ELb1ELb0ELb0EEENS1_36VarlenDynamicPersistentTileSchedulerILi128ELi128ELi256ELi128ELb0ELb1ELb1ELb1ELb1ELb1EEEEEEEEEvNT_6ParamsE)
        /*0578*/ 	.word	0x00000020


	//----- nvinfo : EIATTR_MIN_STACK_SIZE
	.align		4
.L_273:
        /*057c*/ 	.byte	0x04, 0x12
        /*057e*/ 	.short	(.L_275 - .L_274)
	.align		4
.L_274:
        /*0580*/ 	.word	index@(_ZN7cutlass13device_kernelIN5flash11enable_sm90INS1_16FlashAttnFwdSm90INS1_25CollectiveMainloopFwdSm90ILi2EN4cute5tupleIJNS5_1CILi1EEES8_S8_EEENS6_IJNS7_ILi128EEESA_SA_EEELi128ENS_10bfloat16_tEfNS_4arch4Sm90ELb1ELb0ELb0ELb1ELb1ELb1ELb0ELb1ELb1ELb1ELb0ELb0EEENS1_21CollectiveEpilogueFwdISB_S9_SC_SE_Li256ELb1ELb1ELb0ELb0EEENS1_36VarlenDynamicPersistentTileSchedulerILi128ELi128ELi256ELi128ELb0ELb1ELb1ELb1ELb1ELb1EEEEEEEEEvNT_6ParamsE)
        /*0584*/ 	.word	0x00000028


	//----- nvinfo : EIATTR_MIN_STACK_SIZE
	.align		4
.L_275:
        /*0588*/ 	.byte	0x04, 0x12
        /*058a*/ 	.short	(.L_277 - .L_276)
	.align		4
.L_276:
        /*058c*/ 	.word	index@(_ZN7cutlass13device_kernelIN5flash11enable_sm90INS1_16FlashAttnFwdSm90INS1_25CollectiveMainloopFwdSm90ILi2EN4cute5tupleIJNS5_1CILi1EEES8_S8_EEENS6_IJNS7_ILi192EEENS7_ILi128EEENS7_ILi96EEEEEELi96ENS_10bfloat16_tEfNS_4arch4Sm90ELb0ELb0ELb0ELb0ELb1ELb0ELb0ELb0ELb1ELb1ELb0ELb0EEENS1_21CollectiveEpilogueFwdINS6_IJSA_SC_SB_EEES9_SE_SG_Li384ELb0ELb1ELb0ELb0EEENS1_29StaticPersistentTileSchedulerILb0EEEEEEEEEvNT_6ParamsE)
        /*0590*/ 	.word	0x00000018


	//----- nvinfo : EIATTR_MIN_STACK_SIZE
	.align		4
.L_277:
        /*0594*/ 	.byte	0x04, 0x12
        /*0596*/ 	.short	(.L_279 - .L_278)
	.align		4
.L_278:
        /*0598*/ 	.word	index@(_ZN7cutlass13device_kernelIN5flash11enable_sm90INS1_16FlashAttnFwdSm90INS1_25CollectiveMainloopFwdSm90ILi2EN4cute5tupleIJNS5_1CILi1EEES8_S8_EEENS6_IJNS7_ILi192EEENS7_ILi128EEENS7_ILi96EEEEEELi96ENS_10bfloat16_tEfNS_4arch4Sm90ELb0ELb0ELb0ELb1ELb1ELb0ELb0ELb0ELb1ELb1ELb0ELb0EEENS1_21CollectiveEpilogueFwdINS6_IJSA_SC_SB_EEES9_SE_SG_Li384ELb1ELb1ELb0ELb0EEENS1_36VarlenDynamicPersistentTileSchedulerILi192ELi128ELi384ELi128ELb0ELb1ELb1ELb0ELb1ELb1EEEEEEEEEvNT_6ParamsE)
        /*059c*/ 	.word	0x00000040


	//----- nvinfo : EIATTR_MIN_STACK_SIZE
	.align		4
.L_279:
        /*05a0*/ 	.byte	0x04, 0x12
        /*05a2*/ 	.short	(.L_281 - .L_280)
	.align		4
.L_280:
        /*05a4*/ 	.word	index@(_ZN7cutlass13device_kernelIN5flash11enable_sm90INS1_16FlashAttnFwdSm90INS1_25CollectiveMainloopFwdSm90ILi2EN4cute5tupleIJNS5_1CILi1EEES8_S8_EEENS6_IJNS7_ILi192EEENS7_ILi128EEENS7_ILi96EEEEEELi96ENS_10bfloat16_tEfNS_4arch4Sm90ELb0ELb0ELb0ELb1ELb1ELb1ELb0ELb0ELb1ELb1ELb0ELb0EEENS1_21CollectiveEpilogueFwdINS6_IJSA_SC_SB_EEES9_SE_SG_Li384ELb1ELb1ELb0ELb0EEENS1_36VarlenDynamicPersistentTileSchedulerILi192ELi128ELi384ELi128ELb0ELb1ELb1ELb0ELb1ELb1EEEEEEEEEvNT_6ParamsE)
        /*05a8*/ 	.word	0x00000098


	//----- nvinfo : EIATTR_MIN_STACK_SIZE
	.align		4
.L_281:
        /*05ac*/ 	.byte	0x04, 0x12
        /*05ae*/ 	.short	(.L_283 - .L_282)
	.align		4
.L_282:
        /*05b0*/ 	.word	index@(_ZN7cutlass13device_kernelIN5flash11enable_sm90INS1_16FlashAttnFwdSm90INS1_25CollectiveMainloopFwdSm90ILi2EN4cute5tupleIJNS5_1CILi1EEES8_S8_EEENS6_IJNS7_ILi192EEENS7_ILi128EEENS7_ILi96EEEEEELi96ENS_10bfloat16_tEfNS_4arch4Sm90ELb0ELb1ELb0ELb0ELb1ELb0ELb0ELb0ELb1ELb1ELb0ELb0EEENS1_21CollectiveEpilogueFwdINS6_IJSA_SC_SB_EEES9_SE_SG_Li384ELb0ELb1ELb0ELb0EEENS1_30DynamicPersistentTileSchedulerILi384ELi128ELb0ELb1ELb1EEEEEEEEEvNT_6ParamsE)
        /*05b4*/ 	.word	0x00000018


	//----- nvinfo : EIATTR_MIN_STACK_SIZE
	.align		4
.L_283:
        /*05b8*/ 	.byte	0x04, 0x12
        /*05ba*/ 	.short	(.L_285 - .L_284)
	.align		4
.L_284:
        /*05bc*/ 	.word	index@(_ZN7cutlass13device_kernelIN5flash11enable_sm90INS1_16FlashAttnFwdSm90INS1_25CollectiveMainloopFwdSm90ILi2EN4cute5tupleIJNS5_1CILi1EEES8_S8_EEENS6_IJNS7_ILi192EEENS7_ILi128EEENS7_ILi96EEEEEELi96ENS_10bfloat16_tEfNS_4arch4Sm90ELb0ELb1ELb0ELb1ELb1ELb0ELb0ELb0ELb1ELb1ELb0ELb0EEENS1_21CollectiveEpilogueFwdINS6_IJSA_SC_SB_EEES9_SE_SG_Li384ELb1ELb1ELb0ELb0EEENS1_36VarlenDynamicPersistentTileSchedulerILi192ELi128ELi384ELi128ELb0ELb1ELb1ELb1ELb0ELb1EEEEEEEEEvNT_6ParamsE)
        /*05c0*/ 	.word	0x00000030


	//----- nvinfo : EIATTR_MIN_STACK_SIZE
	.align		4
.L_285:
        /*05c4*/ 	.byte	0x04, 0x12
        /*05c6*/ 	.short	(.L_287 - .L_286)
	.align		4
.L_286:
        /*05c8*/ 	.word	index@(_ZN7cutlass13device_kernelIN5flash11enable_sm90INS1_16FlashAttnFwdSm90INS1_25CollectiveMainloopFwdSm90ILi2EN4cute5tupleIJNS5_1CILi1EEES8_S8_EEENS6_IJNS7_ILi192EEENS7_ILi128EEENS7_ILi96EEEEEELi96ENS_10bfloat16_tEfNS_4arch4Sm90ELb0ELb1ELb0ELb1ELb1ELb1ELb0ELb0ELb1ELb1ELb0ELb0EEENS1_21CollectiveEpilogueFwdINS6_IJSA_SC_SB_EEES9_SE_SG_Li384ELb1ELb1ELb0ELb0EEENS1_36VarlenDynamicPersistentTileSchedulerILi192ELi128ELi384ELi128ELb0ELb1ELb1ELb1ELb0ELb1EEEEEEEEEvNT_6ParamsE)
        /*05cc*/ 	.word	0x00000080


	//----- nvinfo : EIATTR_MIN_STACK_SIZE
	.align		4
.L_287:
        /*05d0*/ 	.byte	0x04, 0x12
        /*05d2*/ 	.short	(.L_289 - .L_288)
	.align		4
.L_288:
        /*05d4*/ 	.word	index@(_ZN7cutlass13device_kernelIN5flash11enable_sm90INS1_16FlashAttnFwdSm90INS1_25CollectiveMainloopFwdSm90ILi2EN4cute5tupleIJNS5_1CILi1EEES8_S8_EEENS6_IJNS7_ILi192EEENS7_ILi128EEENS7_ILi96EEEEEELi96ENS_10bfloat16_tEfNS_4arch4Sm90ELb1ELb0ELb0ELb0ELb1ELb0ELb0ELb0ELb1ELb1ELb0ELb0EEENS1_21CollectiveEpilogueFwdINS6_IJSA_SC_SB_EEES9_SE_SG_Li384ELb0ELb1ELb0ELb0EEENS1_30DynamicPersistentTileSchedulerILi384ELi128ELb0ELb1ELb1EEEEEEEEEvNT_6ParamsE)
        /*05d8*/ 	.word	0x00000018


	//----- nvinfo : EIATTR_MIN_STACK_SIZE
	.align		4
.L_289:
        /*05dc*/ 	.byte	0x04, 0x12
        /*05de*/ 	.short	(.L_291 - .L_290)
	.align		4
.L_290:
        /*05e0*/ 	.word	index@(_ZN7cutlass13device_kernelIN5flash11enable_sm90INS1_16FlashAttnFwdSm90INS1_25CollectiveMainloopFwdSm90ILi2EN4cute5tupleIJNS5_1CILi1EEES8_S8_EEENS6_IJNS7_ILi192EEENS7_ILi128EEENS7_ILi96EEEEEELi96ENS_10bfloat16_tEfNS_4arch4Sm90ELb1ELb0ELb0ELb1ELb1ELb0ELb0ELb0ELb1ELb1ELb0ELb0EEENS1_21CollectiveEpilogueFwdINS6_IJSA_SC_SB_EEES9_SE_SG_Li384ELb1ELb1ELb0ELb0EEENS1_36VarlenDynamicPersistentTileSchedulerILi192ELi128ELi384ELi128ELb0ELb1ELb1ELb1ELb1ELb1EEEEEEEEEvNT_6ParamsE)
        /*05e4*/ 	.word	0x00000040


	//----- nvinfo : EIATTR_MIN_STACK_SIZE
	.align		4
.L_291:
        /*05e8*/ 	.byte	0x04, 0x12
        /*05ea*/ 	.short	(.L_293 - .L_292)
	.align		4
.L_292:
        /*05ec*/ 	.word	index@(_ZN7cutlass13device_kernelIN5flash11enable_sm90INS1_16FlashAttnFwdSm90INS1_25CollectiveMainloopFwdSm90ILi2EN4cute5tupleIJNS5_1CILi1EEES8_S8_EEENS6_IJNS7_ILi192EEENS7_ILi128EEENS7_ILi96EEEEEELi96ENS_10bfloat16_tEfNS_4arch4Sm90ELb1ELb0ELb0ELb1ELb1ELb1ELb0ELb0ELb1ELb1ELb0ELb0EEENS1_21CollectiveEpilogueFwdINS6_IJSA_SC_SB_EEES9_SE_SG_Li384ELb1ELb1ELb0ELb0EEENS1_36VarlenDynamicPersistentTileSchedulerILi192ELi128ELi384ELi128ELb0ELb1ELb1ELb1ELb1ELb1EEEEEEEEEvNT_6ParamsE)
        /*05f0*/ 	.word	0x00000088


	//----- nvinfo : EIATTR_MIN_STACK_SIZE
	.align		4
.L_293:
        /*05f4*/ 	.byte	0x04, 0x12
        /*05f6*/ 	.short	(.L_295 - .L_294)
	.align		4
.L_294:
        /*05f8*/ 	.word	index@(_ZN7cutlass13device_kernelIN5flash11enable_sm90INS1_16FlashAttnFwdSm90INS1_25CollectiveMainloopFwdSm90ILi2EN4cute5tupleIJNS5_1CILi1EEES8_S8_EEENS6_IJNS7_ILi192EEENS7_ILi128EEENS7_ILi64EEEEEELi64ENS_10bfloat16_tEfNS_4arch4Sm90ELb0ELb0ELb0ELb0ELb1ELb0ELb0ELb1ELb1ELb1ELb0ELb0EEENS1_21CollectiveEpilogueFwdINS6_IJSA_SC_SB_EEES9_SE_SG_Li384ELb0ELb1ELb0ELb0EEENS1_29StaticPersistentTileSchedulerILb0EEEEEEEEEvNT_6ParamsE)
        /*05fc*/ 	.word	0x00000010


	//----- nvinfo : EIATTR_MIN_STACK_SIZE
	.align		4
.L_295:
        /*0600*/ 	.byte	0x04, 0x12
        /*0602*/ 	.short	(.L_297 - .L_296)
	.align		4
.L_296:
        /*0604*/ 	.word	index@(_ZN7cutlass13device_kernelIN5flash11enable_sm90INS1_16FlashAttnFwdSm90INS1_25CollectiveMainloopFwdSm90ILi2EN4cute5tupleIJNS5_1CILi1EEES8_S8_EEENS6_IJNS7_ILi192EEENS7_ILi128EEENS7_ILi64EEEEEELi64ENS_10bfloat16_tEfNS_4arch4Sm90ELb0ELb0ELb0ELb1ELb1ELb0ELb0ELb1ELb1ELb1ELb0ELb0EEENS1_21CollectiveEpilogueFwdINS6_IJSA_SC_SB_EEES9_SE_SG_Li384ELb1ELb1ELb0ELb0EEENS1_36VarlenDynamicPersistentTileSchedulerILi192ELi128ELi384ELi128ELb0ELb1ELb1ELb0ELb1ELb1EEEEEEEEEvNT_6ParamsE)
        /*0608*/ 	.word	0x00000040


	//----- nvinfo : EIATTR_MIN_STACK_SIZE
	.align		4
.L_297:
        /*060c*/ 	.byte	0x04, 0x12
        /*060e*/ 	.short	(.L_299 - .L_298)
	.align		4
.L_298:
        /*0610*/ 	.word	index@(_ZN7cutlass13device_kernelIN5flash11enable_sm90INS1_16FlashAttnFwdSm90INS1_25CollectiveMainloopFwdSm90ILi2EN4cute5tupleIJNS5_1CILi1EEES8_S8_EEENS6_IJNS7_ILi192EEENS7_ILi128EEENS7_ILi64EEEEEELi64ENS_10bfloat16_tEfNS_4arch4Sm90ELb0ELb0ELb0ELb1ELb1ELb1ELb0ELb1ELb1ELb1ELb0ELb0EEENS1_21CollectiveEpilogueFwdINS6_IJSA_SC_SB_EEES9_SE_SG_Li384ELb1ELb1ELb0ELb0EEENS1_36VarlenDynamicPersistentTileSchedulerILi192ELi128ELi384ELi128ELb0ELb1ELb1ELb0ELb1ELb1EEEEEEEEEvNT_6ParamsE)
        /*0614*/ 	.word	0x00000078


	//----- nvinfo : EIATTR_MIN_STACK_SIZE
	.align		4
.L_299:
        /*0618*/ 	.byte	0x04, 0x12
        /*061a*/ 	.short	(.L_301 - .L_300)
	.align		4
.L_300:
        /*061c*/ 	.word	index@(_ZN7cutlass13device_kernelIN5flash11enable_sm90INS1_16FlashAttnFwdSm90INS1_25CollectiveMainloopFwdSm90ILi2EN4cute5tupleIJNS5_1CILi1EEES8_S8_EEENS6_IJNS7_ILi192EEENS7_ILi128EEENS7_ILi64EEEEEELi64ENS_10bfloat16_tEfNS_4arch4Sm90ELb0ELb1ELb0ELb0ELb1ELb0ELb0ELb1ELb1ELb1ELb0ELb0EEENS1_21CollectiveEpilogueFwdINS6_IJSA_SC_SB_EEES9_SE_SG_Li384ELb0ELb1ELb0ELb0EEENS1_30DynamicPersistentTileSchedulerILi384ELi128ELb0ELb1ELb1EEEEEEEEEvNT_6ParamsE)
        /*0620*/ 	.word	0x00000018


	//----- nvinfo : EIATTR_MIN_STACK_SIZE
	.align		4
.L_301:
        /*0624*/ 	.byte	0x04, 0x12
        /*0626*/ 	.short	(.L_303 - .L_302)
	.align		4
.L_302:
        /*0628*/ 	.word	index@(_ZN7cutlass13device_kernelIN5flash11enable_sm90INS1_16FlashAttnFwdSm90INS1_25CollectiveMainloopFwdSm90ILi2EN4cute5tupleIJNS5_1CILi1EEES8_S8_EEENS6_IJNS7_ILi192EEENS7_ILi128EEENS7_ILi64EEEEEELi64ENS_10bfloat16_tEfNS_4arch4Sm90ELb0ELb1ELb0ELb1ELb1ELb0ELb0ELb1ELb1ELb1ELb0ELb0EEENS1_21CollectiveEpilogueFwdINS6_IJSA_SC_SB_EEES9_SE_SG_Li384ELb1ELb1ELb0ELb0EEENS1_36VarlenDynamicPersistentTileSchedulerILi192ELi128ELi384ELi128ELb0ELb1ELb1ELb1ELb0ELb1EEEEEEEEEvNT_6ParamsE)
        /*062c*/ 	.word	0x00000038


	//----- nvinfo : EIATTR_MIN_STACK_SIZE
	.align		4
.L_303:
        /*0630*/ 	.byte	0x04, 0x12
        /*0632*/ 	.short	(.L_305 - .L_304)
	.align		4
.L_304:
        /*0634*/ 	.word	index@(_ZN7cutlass13device_kernelIN5flash11enable_sm90INS1_16FlashAttnFwdSm90INS1_25CollectiveMainloopFwdSm90ILi2EN4cute5tupleIJNS5_1CILi1EEES8_S8_EEENS6_IJNS7_ILi192EEENS7_ILi128EEENS7_ILi64EEEEEELi64ENS_10bfloat16_tEfNS_4arch4Sm90ELb0ELb1ELb0ELb1ELb1ELb1ELb0ELb1ELb1ELb1ELb0ELb0EEENS1_21CollectiveEpilogueFwdINS6_IJSA_SC_SB_EEES9_SE_SG_Li384ELb1ELb1ELb0ELb0EEENS1_36VarlenDynamicPersistentTileSchedulerILi192ELi128ELi384ELi128ELb0ELb1ELb1ELb1ELb0ELb1EEEEEEEEEvNT_6ParamsE)
        /*0638*/ 	.word	0x00000070


	//----- nvinfo : EIATTR_MIN_STACK_SIZE
	.align		4
.L_305:
        /*063c*/ 	.byte	0x04, 0x12
        /*063e*/ 	.short	(.L_307 - .L_306)
	.align		4
.L_306:
        /*0640*/ 	.word	index@(_ZN7cutlass13device_kernelIN5flash11enable_sm90INS1_16FlashAttnFwdSm90INS1_25CollectiveMainloopFwdSm90ILi2EN4cute5tupleIJNS5_1CILi1EEES8_S8_EEENS6_IJNS7_ILi192EEENS7_ILi128EEENS7_ILi64EEEEEELi64ENS_10bfloat16_tEfNS_4arch4Sm90ELb1ELb0ELb0ELb0ELb1ELb0ELb0ELb1ELb1ELb1ELb0ELb0EEENS1_21CollectiveEpilogueFwdINS6_IJSA_SC_SB_EEES9_SE_SG_Li384ELb0ELb1ELb0ELb0EEENS1_30DynamicPersistentTileSchedulerILi384ELi128ELb0ELb1ELb1EEEEEEEEEvNT_6ParamsE)
        /*0644*/ 	.word	0x00000018


	//----- nvinfo : EIATTR_MIN_STACK_SIZE
	.align		4
.L_307:
        /*0648*/ 	.byte	0x04, 0x12
        /*064a*/ 	.short	(.L_309 - .L_308)
	.align		4
.L_308:
        /*064c*/ 	.word	index@(_ZN7cutlass13device_kernelIN5flash11enable_sm90INS1_16FlashAttnFwdSm90INS1_25CollectiveMainloopFwdSm90ILi2EN4cute5tupleIJNS5_1CILi1EEES8_S8_EEENS6_IJNS7_ILi192EEENS7_ILi128EEENS7_ILi64EEEEEELi64ENS_10bfloat16_tEfNS_4arch4Sm90ELb1ELb0ELb0ELb1ELb1ELb0ELb0ELb1ELb1ELb1ELb0ELb0EEENS1_21CollectiveEpilogueFwdINS6_IJSA_SC_SB_EEES9_SE_SG_Li384ELb1ELb1ELb0ELb0EEENS1_36VarlenDynamicPersistentTileSchedulerILi192ELi128ELi384ELi128ELb0ELb1ELb1ELb1ELb1ELb1EEEEEEEEEvNT_6ParamsE)
        /*0650*/ 	.word	0x00000040


	//----- nvinfo : EIATTR_MIN_STACK_SIZE
	.align		4
.L_309:
        /*0654*/ 	.byte	0x04, 0x12
        /*0656*/ 	.short	(.L_311 - .L_310)
	.align		4
.L_310:
        /*0658*/ 	.word	index@(_ZN7cutlass13device_kernelIN5flash11enable_sm90INS1_16FlashAttnFwdSm90INS1_25CollectiveMainloopFwdSm90ILi2EN4cute5tupleIJNS5_1CILi1EEES8_S8_EEENS6_IJNS7_ILi192EEENS7_ILi128EEENS7_ILi64EEEEEELi64ENS_10bfloat16_tEfNS_4arch4Sm90ELb1ELb0ELb0ELb1ELb1ELb1ELb0ELb1ELb1ELb1ELb0ELb0EEENS1_21CollectiveEpilogueFwdINS6_IJSA_SC_SB_EEES9_SE_SG_Li384ELb1ELb1ELb0ELb0EEENS1_36VarlenDynamicPersistentTileSchedulerILi192ELi128ELi384ELi128ELb0ELb1ELb1ELb1ELb1ELb1EEEEEEEEEvNT_6ParamsE)
        /*065c*/ 	.word	0x00000078
.L_311:


//--------------------- .nv.compat                --------------------------
	.section	.nv.compat,"",@"SHT_CUDA_COMPAT_INFO"
	.align	4
        /*0000*/ 	.byte	0x02, 0x09, 0x01, 0x00, 0x02, 0x02, 0x04, 0x00, 0x02, 0x05, 0x05, 0x00, 0x03, 0x07, 0x01, 0x01
        /*0010*/ 	.byte	0x02, 0x03, 0x01, 0x00, 0x02, 0x06, 0x01, 0x00, 0x04, 0x0b, 0x08, 0x00, 0x00, 0x00, 0x00, 0x00
        /*0020*/ 	.byte	0x00, 0x00, 0x00, 0x00


//--------------------- .nv.info._ZN7cutlass13device_kernelIN5flash11enable_sm90INS1_16FlashAttnFwdSm90INS1_25CollectiveMainloopFwdSm90ILi2EN4cute5tupleIJNS5_1CILi1EEES8_S8_EEENS6_IJNS7_ILi128EEENS7_ILi80EEENS7_ILi256EEEEEELi256ENS_10bfloat16_tEfNS_4arch4Sm90ELb0ELb0ELb0ELb0ELb1ELb0ELb0ELb1ELb1ELb1ELb0ELb0EEENS1_21CollectiveEpilogueFwdINS6_IJSA_SC_SB_EEES9_SE_SG_Li256ELb0ELb1ELb0ELb0EEENS1_29StaticPersistentTileSchedulerILb0EEEEEEEEEvNT_6ParamsE --------------------------
	.section	.nv.info._ZN7cutlass13device_kernelIN5flash11enable_sm90INS1_16FlashAttnFwdSm90INS1_25CollectiveMainloopFwdSm90ILi2EN4cute5tupleIJNS5_1CILi1EEES8_S8_EEENS6_IJNS7_ILi128EEENS7_ILi80EEENS7_ILi256EEEEEELi256ENS_10bfloat16_tEfNS_4arch4Sm90ELb0ELb0ELb0ELb0ELb1ELb0ELb0ELb1ELb1ELb1ELb0ELb0EEENS1_21CollectiveEpilogueFwdINS6_IJSA_SC_SB_EEES9_SE_SG_Li256ELb0ELb1ELb0ELb0EEENS1_29StaticPersistentTileSchedulerILb0EEEEEEEEEvNT_6ParamsE,"",@"SHT_CUDA_INFO"
	.sectionflags	@""
	.align	4


	//----- nvinfo : EIATTR_CUDA_API_VERSION
	.align		4
        /*0000*/ 	.byte	0x04, 0x37
        /*0002*/ 	.short	(.L_313 - .L_312)
.L_312:
        /*0004*/ 	.word	0x00000082


	//----- nvinfo : EIATTR_KPARAM_INFO
	.align		4
.L_313:
        /*0008*/ 	.byte	0x04, 0x17
        /*000a*/ 	.short	(.L_315 - .L_314)
.L_314:
        /*000c*/ 	.word	0x00000000
        /*0010*/ 	.short	0x0000
        /*0012*/ 	.short	0x0070
        /*0014*/ 	.byte	0x00, 0xf0, 0x01, 0x28


	//----- nvinfo : EIATTR_SPARSE_MMA_MASK
	.align		4
.L_315:
        /*0018*/ 	.byte	0x03, 0x50
        /*001a*/ 	.short	0x0000


	//----- nvinfo : EIATTR_MAXREG_COUNT
	.align		4
        /*001c*/ 	.byte	0x03, 0x1b
        /*001e*/ 	.short	0x00a8


	//----- nvinfo : EIATTR_NUM_BARRIERS
	.align		4
        /*0020*/ 	.byte	0x02, 0x4c
        /*0022*/ 	.byte	0x09
	.zero		1


	//----- nvinfo : EIATTR_EXTERNS
	.align		4
        /*0024*/ 	.byte	0x04, 0x0f
        /*0026*/ 	.short	(.L_317 - .L_316)


	//   ....[0]....
	.align		4
.L_316:
        /*0028*/ 	.word	index@(__assertfail)


	//----- nvinfo : EIATTR_ANNOTATIONS
	.align		4
.L_317:
        /*002c*/ 	.byte	0x04, 0x55
        /*002e*/ 	.short	(.L_319 - .L_318)


	//   ....[0]....
.L_318:
        /*0030*/ 	.word	0x00000001
        /*0034*/ 	.byte	0xa0, 0x08, 0x00, 0x00, 0x01, 0x00, 0x00, 0x00, 0x50, 0x09, 0x00, 0x00, 0x01, 0x00, 0x00, 0x00
        /*0044*/ 	.byte	0x00, 0xc3, 0x00, 0x00, 0x01, 0x00, 0x00, 0x00, 0xe0, 0xc3, 0x00, 0x00, 0x01, 0x00, 0x00, 0x00
        /*0054*/ 	.byte	0xb0, 0xc6, 0x00, 0x00, 0x01, 0x00, 0x00, 0x00, 0x60, 0xc7, 0x00, 0x00, 0x01, 0x00, 0x00, 0x00
        /*0064*/ 	.byte	0x00, 0xce, 0x00, 0x00, 0x01, 0x00, 0x00, 0x00, 0xa0, 0xd9, 0x00, 0x00, 0x01, 0x00, 0x00, 0x00
        /*0074*/ 	.byte	0xe0, 0xe1, 0x00, 0x00, 0x01, 0x00, 0x00, 0x00, 0x30, 0xf9, 0x00, 0x00, 0x01, 0x00, 0x00, 0x00
        /*0084*/ 	.byte	0xe0, 0xf9, 0x00, 0x00, 0x01, 0x00, 0x00, 0x00, 0x60, 0xfb, 0x00, 0x00


	//----- nvinfo : EIATTR_MERCURY_ISA_VERSION
	.align		4
.L_319:
        /*0090*/ 	.byte	0x03, 0x5f
        /*0092*/ 	.short	0x0101


	//----- nvinfo : EIATTR_INT_WARP_WIDE_INSTR_OFFSETS
	.align		4
        /*0094*/ 	.byte	0x04, 0x31
        /*0096*/ 	.short	(.L_321 - .L_320)


	//   ....[0]....
.L_320:
        /*0098*/ 	.word	0x000000c0


	//   ....[1]....
        /*009c*/ 	.word	0x000000d0


	//   ....[2]....
        /*00a0*/ 	.word	0x00000170


	//----- nvinfo : EIATTR_COOP_GROUP_MASK_REGIDS
	.align		4
.L_321:
        /*00a4*/ 	.byte	0x04, 0x29
        /*00a6*/ 	.short	(.L_323 - .L_322)


	//   ....[0]....
.L_322:
        /*00a8*/ 	.word	0xffffffff


	//   ....[1]....
        /*00ac*/ 	.word	0xffffffff


	//   ....[2]....
        /*00b0*/ 	.word	0xffffffff


	//   ....[3]....
        /*00b4*/ 	.word	0xffffffff


	//   ....[4]....
        /*00b8*/ 	.word	0xffffffff


	//   ....[5]....
        /*00bc*/ 	.word	0xffffffff


	//   ....[6]....
        /*00c0*/ 	.word	0xffffffff


	//   ....[7]....
        /*00c4*/ 	.word	0xffffffff


	//   ....[8]....
        /*00c8*/ 	.word	0xffffffff


	//   ....[9]....
        /*00cc*/ 	.word	0xffffffff


	//   ....[10]....
        /*00d0*/ 	.word	0xffffffff


	//   ....[11]....
        /*00d4*/ 	.word	0xffffffff


	//   ....[12]....
        /*00d8*/ 	.word	0xffffffff


	//   ....[13]....
        /*00dc*/ 	.word	0xffffffff


	//   ....[14]....
        /*00e0*/ 	.word	0xffffffff


	//   ....[15]....
        /*00e4*/ 	.word	0xffffffff


	//   ....[16]....
        /*00e8*/ 	.word	0xffffffff


	//   ....[17]....
        /*00ec*/ 	.word	0xffffffff


	//   ....[18]....
        /*00f0*/ 	.word	0xffffffff


	//   ....[19]....
        /*00f4*/ 	.word	0xffffffff


	//   ....[20]....
        /*00f8*/ 	.word	0xffffffff


	//   ....[21]....
        /*00fc*/ 	.word	0xffffffff


	//   ....[22]....
        /*0100*/ 	.word	0xffffffff


	//   ....[23]....
        /*0104*/ 	.word	0xffffffff


	//   ....[24]....
        /*0108*/ 	.word	0xffffffff


	//   ....[25]....
        /*010c*/ 	.word	0xffffffff


	//   ....[26]....
        /*0110*/ 	.word	0xffffffff


	//   ....[27]....
        /*0114*/ 	.word	0xffffffff


	//   ....[28]....
        /*0118*/ 	.word	0xffffffff


	//   ....[29]....
        /*011c*/ 	.word	0xffffffff


	//   ....[30]....
        /*0120*/ 	.word	0xffffffff


	//   ....[31]....
        /*0124*/ 	.word	0xffffffff


	//   ....[32]....
        /*0128*/ 	.word	0xffffffff


	//   ....[33]....
        /*012c*/ 	.word	0xffffffff


	//   ....[34]....
        /*0130*/ 	.word	0xffffffff


	//   ....[35]....
        /*0134*/ 	.word	0xffffffff


	//   ....[36]....
        /*0138*/ 	.word	0xffffffff


	//   ....[37]....
        /*013c*/ 	.word	0xffffffff


	//   ....[38]....
        /*0140*/ 	.word	0xffffffff


	//   ....[39]....
        /*0144*/ 	.word	0xffffffff


	//   ....[40]....
        /*0148*/ 	.word	0xffffffff


	//   ....[41]....
        /*014c*/ 	.word	0xffffffff


	//   ....[42]....
        /*0150*/ 	.word	0xffffffff


	//   ....[43]....
        /*0154*/ 	.word	0xffffffff


	//   ....[44]....
        /*0158*/ 	.word	0xffffffff


	//   ....[45]....
        /*015c*/ 	.word	0xffffffff


	//   ....[46]....
        /*0160*/ 	.word	0xffffffff


	//   ....[47]....
        /*0164*/ 	.word	0xffffffff


	//   ....[48]....
        /*0168*/ 	.word	0xffffffff


	//   ....[49]....
        /*016c*/ 	.word	0xffffffff


	//   ....[50]....
        /*0170*/ 	.word	0xffffffff


	//   ....[51]....
        /*0174*/ 	.word	0xffffffff


	//   ....[52]....
        /*0178*/ 	.word	0xffffffff


	//   ....[53]....
        /*017c*/ 	.word	0xffffffff


	//   ....[54]....
        /*0180*/ 	.word	0xffffffff


	//   ....[55]....
        /*0184*/ 	.word	0xffffffff


	//   ....[56]....
        /*0188*/ 	.word	0xffffffff


	//   ....[57]....
        /*018c*/ 	.word	0xffffffff


	//   ....[58]....
        /*0190*/ 	.word	0xffffffff


	//   ....[59]....
        /*0194*/ 	.word	0xffffffff


	//   ....[60]....
        /*0198*/ 	.word	0xffffffff


	//   ....[61]....
        /*019c*/ 	.word	0xffffffff


	//   ....[62]....
        /*01a0*/ 	.word	0xffffffff


	//   ....[63]....
        /*01a4*/ 	.word	0xffffffff


	//   ....[64]....
        /*01a8*/ 	.word	0xffffffff


	//   ....[65]....
        /*01ac*/ 	.word	0xffffffff


	//   ....[66]....
        /*01b0*/ 	.word	0xffffffff


	//   ....[67]....
        /*01b4*/ 	.word	0xffffffff


	//   ....[68]....
        /*01b8*/ 	.word	0xffffffff


	//   ....[69]....
        /*01bc*/ 	.word	0xffffffff


	//   ....[70]....
        /*01c0*/ 	.word	0xffffffff


	//   ....[71]....
        /*01c4*/ 	.word	0xffffffff


	//   ....[72]....
        /*01c8*/ 	.word	0xffffffff


	//   ....[73]....
        /*01cc*/ 	.word	0xffffffff


	//   ....[74]....
        /*01d0*/ 	.word	0xffffffff


	//   ....[75]....
        /*01d4*/ 	.word	0xffffffff


	//   ....[76]....
        /*01d8*/ 	.word	0xffffffff


	//   ....[77]....
        /*01dc*/ 	.word	0xffffffff


	//   ....[78]....
        /*01e0*/ 	.word	0xffffffff


	//   ....[79]....
        /*01e4*/ 	.word	0xffffffff


	//   ....[80]....
        /*01e8*/ 	.word	0xffffffff


	//   ....[81]....
        /*01ec*/ 	.word	0xffffffff


	//   ....[82]....
        /*01f0*/ 	.word	0xffffffff


	//   ....[83]....
        /*01f4*/ 	.word	0xffffffff


	//   ....[84]....
        /*01f8*/ 	.word	0xffffffff


	//   ....[85]....
        /*01fc*/ 	.word	0xffffffff


	//   ....[86]....
        /*0200*/ 	.word	0xffffffff


	//   ....[87]....
        /*0204*/ 	.word	0xffffffff


	//   ....[88]....
        /*0208*/ 	.word	0x0500000f


	//   ....[89]....
        /*020c*/ 	.word	0x0500000f


	//   ....[90]....
        /*0210*/ 	.word	0x0500000f


	//   ....[91]....
        /*0214*/ 	.word	0x0500000f


	//   ....[92]....
        /*0218*/ 	.word	0x0500000f


	//   ....[93]....
        /*021c*/ 	.word	0x0500000f


	//   ....[94]....
        /*0220*/ 	.word	0x0500000f


	//   ....[95]....
        /*0224*/ 	.word	0x0500000f


	//   ....[96]....
        /*0228*/ 	.word	0x0500000f


	//   ....[97]....
        /*022c*/ 	.word	0x0500000f


	//   ....[98]....
        /*0230*/ 	.word	0x0500000f


	//   ....[99]....
        /*0234*/ 	.word	0x0500000f


	//   ....[100]....
        /*0238*/ 	.word	0x0500000f


	//   ....[101]....
        /*023c*/ 	.word	0x0500000f


	//   ....[102]....
        /*0240*/ 	.word	0x0500000f


	//   ....[103]....
        /*0244*/ 	.word	0x0500000f


	//   ....[104]....
        /*0248*/ 	.word	0x0500000f


	//   ....[105]....
        /*024c*/ 	.word	0x0500000f


	//   ....[106]....
        /*0250*/ 	.word	0x0500000f


	//   ....[107]....
        /*0254*/ 	.word	0x0500000f


	//   ....[108]....
        /*0258*/ 	.word	0x0500000f


	//   ....[109]....
        /*025c*/ 	.word	0x0500000f


	//   ....[110]....
        /*0260*/ 	.word	0x0500000f


	//   ....[111]....
        /*0264*/ 	.word	0x0500000f


	//   ....[112]....
        /*0268*/ 	.word	0x0500000f


	//   ....[113]....
        /*026c*/ 	.word	0x0500000f


	//   ....[114]....
        /*0270*/ 	.word	0x0500000f


	//   ....[115]....
        /*0274*/ 	.word	0x0500000f


	//   ....[116]....
        /*0278*/ 	.word	0x0500000f


	//   ....[117]....
        /*027c*/ 	.word	0x0500000f


	//   ....[118]....
        /*0280*/ 	.word	0x0500000f


	//   ....[119]....
        /*0284*/ 	.word	0x0500000f


	//   ....[120]....
        /*0288*/ 	.word	0x0500000f


	//   ....[121]....
        /*028c*/ 	.word	0x0500000f


	//   ....[122]....
        /*0290*/ 	.word	0x0500000f


	//   ....[123]....
        /*0294*/ 	.word	0x0500000f


	//   ....[124]....
        /*0298*/ 	.word	0x0500000f


	//   ....[125]....
        /*029c*/ 	.word	0x0500000f


	//   ....[126]....
        /*02a0*/ 	.word	0x0500000f


	//   ....[127]....
        /*02a4*/ 	.word	0x0500000f


	//   ....[128]....
        /*02a8*/ 	.word	0x0500000f


	//   ....[129]....
        /*02ac*/ 	.word	0x0500000f


	//   ....[130]....
        /*02b0*/ 	.word	0x0500000f


	//   ....[131]....
        /*02b4*/ 	.word	0x0500000f


	//   ....[132]....
        /*02b8*/ 	.word	0x0500000f


	//   ....[133]....
        /*02bc*/ 	.word	0x0500000f


	//   ....[134]....
        /*02c0*/ 	.word	0x0500000f


	//   ....[135]....
        /*02c4*/ 	.word	0x0500000f


	//   ....[136]....
        /*02c8*/ 	.word	0x0500000f


	//   ....[137]....
        /*02cc*/ 	.word	0x0500000f


	//   ....[138]....
        /*02d0*/ 	.word	0x0500000f


	//   ....[139]....
        /*02d4*/ 	.word	0x0500000f


	//   ....[140]....
        /*02d8*/ 	.word	0x0500000f


	//   ....[141]....
        /*02dc*/ 	.word	0x0500000f


	//   ....[142]....
        /*02e0*/ 	.word	0x0500000f


	//   ....[143]....
        /*02e4*/ 	.word	0x0500000f


	//   ....[144]....
        /*02e8*/ 	.word	0x0500000f


	//   ....[145]....
        /*02ec*/ 	.word	0x0500000f


	//----- nvinfo : EIATTR_COOP_GROUP_INSTR_OFFSETS
	.align		4
.L_323:
        /*02f0*/ 	.byte	0x04, 0x28
        /*02f2*/ 	.short	(.L_325 - .L_324)


	//   ....[0]....
.L_324:
        /*02f4*/ 	.word	0x00000070


	//   ....[1]....
        /*02f8*/ 	.word	0x000000b0


	//   ....[2]....
        /*02fc*/ 	.word	0x000002d0


	//   ....[3]....
        /*0300*/ 	.word	0x00000430


	//   ....[4]....
        /*0304*/ 	.word	0x00000550


	//   ....[5]....
        /*0308*/ 	.word	0x000006b0


	//   ....[6]....
        /*030c*/ 	.word	0x00000d40


	//   ....[7]....
        /*0310*/ 	.word	0x00004060


	//   ....[8]....
        /*0314*/ 	.word	0x00004160


	//   ....[9]....
        /*0318*/ 	.word	0x00004570


	//   ....[10]....
        /*031c*/ 	.word	0x000045f0


	//   ....[11]....
        /*0320*/ 	.word	0x000083b0


	//   ....[12]....
        /*0324*/ 	.word	0x000083c0


	//   ....[13]....
        /*0328*/ 	.word	0x000083f0


	//   ....[14]....
        /*032c*/ 	.word	0x00008400


	//   ....[15]....
        /*0330*/ 	.word	0x000097c0


	//   ....[16]....
        /*0334*/ 	.word	0x00009800


	//   ....[17]....
        /*0338*/ 	.word	0x000098a0


	//   ....[18]....
        /*033c*/ 	.word	0x000098c0


	//   ....[19]....
        /*0340*/ 	.word	0x0000b5e0


	//   ....[20]....
        /*0344*/ 	.word	0x0000b610


	//   ....[21]....
        /*0348*/ 	.word	0x0000b740


	//   ....[22]....
        /*034c*/ 	.word	0x0000b7a0


	//   ....[23]....
        /*0350*/ 	.word	0x0000bc30


	//   ....[24]....
        /*0354*/ 	.word	0x0000bc70


	//   ....[25]....
        /*0358*/ 	.word	0x0000bde0


	//   ....[26]....
        /*035c*/ 	.word	0x0000be00


	//   ....[27]....
        /*0360*/ 	.word	0x0000bf30


	//   ....[28]....
        /*0364*/ 	.word	0x0000bf50


	//   ....[29]....
        /*0368*/ 	.word	0x0000c0a0


	//   ....[30]....
        /*036c*/ 	.word	0x0000c0d0


	//   ....[31]....
        /*0370*/ 	.word	0x0000d300


	//   ....[32]....
        /*0374*/ 	.word	0x0000d330


	//   ....[33]....
        /*0378*/ 	.word	0x0000d360


	//   ....[34]....
        /*037c*/ 	.word	0x0000d3c0


	//   ....[35]....
        /*0380*/ 	.word	0x0000d420


	//   ....[36]....
        /*0384*/ 	.word	0x0000d470


	//   ....[37]....
        /*0388*/ 	.word	0x0000d520


	//   ....[38]....
        /*038c*/ 	.word	0x0000d540


	//   ....[39]....
        /*0390*/ 	.word	0x0000d5e0


	//   ....[40]....
        /*0394*/ 	.word	0x0000d600


	//   ....[41]....
        /*0398*/ 	.word	0x0000dc90


	//   ....[42]....
        /*039c*/ 	.word	0x0000dcb0


	//   ....[43]....
        /*03a0*/ 	.word	0x0000dce0


	//   ....[44]....
        /*03a4*/ 	.word	0x0000dd20


	//   ....[45]....
        /*03a8*/ 	.word	0x0000ddb0


	//   ....[46]....
        /*03ac*/ 	.word	0x0000ddd0


	//   ....[47]....
        /*03b0*/ 	.word	0x0000de70


	//   ....[48]....
        /*03b4*/ 	.word	0x0000de90


	//   ....[49]....
        /*03b8*/ 	.word	0x0000df30


	//   ....[50]....
        /*03bc*/ 	.word	0x0000df50


	//   ....[51]....
        /*03c0*/ 	.word	0x0000dff0


	//   ....[52]....
        /*03c4*/ 	.word	0x0000e010


	//   ....[53]....
        /*03c8*/ 	.word	0x0000e0b0


	//   ....[54]....
        /*03cc*/ 	.word	0x0000e0d0


	//   ....[55]....
        /*03d0*/ 	.word	0x0000e170


	//   ....[56]....
        /*03d4*/ 	.word	0x0000e190


	//   ....[57]....
        /*03d8*/ 	.word	0x0000e810


	//   ....[58]....
        /*03dc*/ 	.word	0x0000e840


	//   ....[59]....
        /*03e0*/ 	.word	0x0000e850


	//   ....[60]....
        /*03e4*/ 	.word	0x0000e870


	//   ....[61]....
        /*03e8*/ 	.word	0x0000e8e0


	//   ....[62]....
        /*03ec*/ 	.word	0x0000e900


	//   ....[63]....
        /*03f0*/ 	.word	0x0000e960


	//   ....[64]....
        /*03f4*/ 	.word	0x0000e980


	//   ....[65]....
        /*03f8*/ 	.word	0x0000e9e0


	//   ....[66]....
        /*03fc*/ 	.word	0x0000ea00


	//   ....[67]....
        /*0400*/ 	.word	0x0000ecd0


	//   ....[68]....
        /*0404*/ 	.word	0x0000ecf0


	//   ....[69]....
        /*0408*/ 	.word	0x0000ed10


	//   ....[70]....
        /*040c*/ 	.word	0x0000edb0


	//   ....[71]....
        /*0410*/ 	.word	0x0000edd0


	//   ....[72]....
        /*0414*/ 	.word	0x0000ee70


	//   ....[73]....
        /*0418*/ 	.word	0x0000ee90


	//   ....[74]....
        /*041c*/ 	.word	0x0000ef30


	//   ....[75]....
        /*0420*/ 	.word	0x0000ef50


	//   ....[76]....
        /*0424*/ 	.word	0x0000ef60


	//   ....[77]....
        /*0428*/ 	.word	0x0000f460


	//   ....[78]....
        /*042c*/ 	.word	0x0000f480


	//   ....[79]....
        /*0430*/ 	.word	0x0000f4a0


	//   ....[80]....
        /*0434*/ 	.word	0x0000f4e0


	//   ....[81]....
        /*0438*/ 	.word	0x0000f570


	//   ....[82]....
        /*043c*/ 	.word	0x0000f5a0


	//   ....[83]....
        /*0440*/ 	.word	0x0000f630


	//   ....[84]....
        /*0444*/ 	.word	0x0000f660


	//   ....[85]....
        /*0448*/ 	.word	0x0000f670


	//   ....[86]....
        /*044c*/ 	.word	0x0000f700


	//   ....[87]....
        /*0450*/ 	.word	0x0000fae0


	//   ....[88]....
        /*0454*/ 	.word	0x0000ffe0


	//   ....[89]....
        /*0458*/ 	.word	0x000100d0


	//   ....[90]....
        /*045c*/ 	.word	0x000101a0


	//   ....[91]....
        /*0460*/ 	.word	0x00010240


	//   ....[92]....
        /*0464*/ 	.word	0x00010310


	//   ....[93]....
        /*0468*/ 	.word	0x00010390


	//   ....[94]....
        /*046c*/ 	.word	0x00010480


	//   ....[95]....
        /*0470*/ 	.word	0x00010500


	//   ....[96]....
        /*0474*/ 	.word	0x000105f0


	//   ....[97]....
        /*0478*/ 	.word	0x00010680


	//   ....[98]....
        /*047c*/ 	.word	0x00010750


	//   ....[99]....
        /*0480*/ 	.word	0x000107e0


	//   ....[100]....
        /*0484*/ 	.word	0x00010850


	//   ....[101]....
        /*0488*/ 	.word	0x000108d0


	//   ....[102]....
        /*048c*/ 	.word	0x000109a0


	//   ....[103]....
        /*0490*/ 	.word	0x00010a10


	//   ....[104]....
        /*0494*/ 	.word	0x00010b10


	//   ....[105]....
        /*0498*/ 	.word	0x00010b80


	//   ....[106]....
        /*049c*/ 	.word	0x00010c80


	//   ....[107]....
        /*04a0*/ 	.word	0x00010cf0


	//   ....[108]....
        /*04a4*/ 	.word	0x00010df0


	//   ....[109]....
        /*04a8*/ 	.word	0x00010e60


	//   ....[110]....
        /*04ac*/ 	.word	0x00010f60


	//   ....[111]....
        /*04b0*/ 	.word	0x00010fd0


	//   ....[112]....
        /*04b4*/ 	.word	0x000110d0


	//   ....[113]....
        /*04b8*/ 	.word	0x00011140


	//   ....[114]....
        /*04bc*/ 	.word	0x00011220


	//   ....[115]....
        /*04c0*/ 	.word	0x00011360


	//   ....[116]....
        /*04c4*/ 	.word	0x00011410


	//   ....[117]....
        /*04c8*/ 	.word	0x00011470


	//   ....[118]....
        /*04cc*/ 	.word	0x00011540


	//   ....[119]....
        /*04d0*/ 	.word	0x000115a0


	//   ....[120]....
        /*04d4*/ 	.word	0x00011670


	//   ....[121]....
        /*04d8*/ 	.word	0x000116d0


	//   ....[122]....
        /*04dc*/ 	.word	0x000117a0


	//   ....[123]....
        /*04e0*/ 	.word	0x00011800


	//   ....[124]....
        /*04e4*/ 	.word	0x000118d0


	//   ....[125]....
        /*04e8*/ 	.word	0x000119b0


	//   ....[126]....
        /*04ec*/ 	.word	0x00011a50


	//   ....[127]....
        /*04f0*/ 	.word	0x00011ab0


	//   ....[128]....
        /*04f4*/ 	.word	0x00011bc0


	//   ....[129]....
        /*04f8*/ 	.word	0x00011c20


	//   ....[130]....
        /*04fc*/ 	.word	0x00011d30


	//   ....[131]....
        /*0500*/ 	.word	0x00011d90


	//   ....[132]....
        /*0504*/ 	.word	0x00011ea0


	//   ....[133]....
        /*0508*/ 	.word	0x00011f00


	//   ....[134]....
        /*050c*/ 	.word	0x00011fc0


	//   ....[135]....
        /*0510*/ 	.word	0x00012120


	//   ....[136]....
        /*0514*/ 	.word	0x000121c0


	//   ....[137]....
        /*0518*/ 	.word	0x00012220


	//   ....[138]....
        /*051c*/ 	.word	0x000122f0


	//   ....[139]....
        /*0520*/ 	.word	0x000123d0


	//   ....[140]....
        /*0524*/ 	.word	0x00012490


	//   ....[141]....
        /*0528*/ 	.word	0x00012570


	//   ....[142]....
        /*052c*/ 	.word	0x00012630


	//   ....[143]....
        /*0530*/ 	.word	0x00012710


	//   ....[144]....
        /*0534*/ 	.word	0x000127d0


	//   ....[145]....
        /*0538*/ 	.word	0x00012960


	//----- nvinfo : EIATTR_REG_RECONFIG
	.align		4
.L_325:
        /*053c*/ 	.byte	0x01, 0x54
	.zero		2


	//----- nvinfo : EIATTR_SYSCALL_OFFSETS
	.align		4
        /*0540*/ 	.byte	0x04, 0x46
        /*0542*/ 	.short	(.L_327 - .L_326)


	//   ....[0]....
.L_326:
        /*0544*/ 	.word	0x000010f0


	//   ....[1]....
        /*0548*/ 	.word	0x0000caf0


	//   ....[2]....
        /*054c*/ 	.word	0x0000cc30


	//   ....[3]....
        /*0550*/ 	.word	0x0000cd20


	//   ....[4]....
        /*0554*/ 	.word	0x0000d990


	//----- nvinfo : EIATTR_MBARRIER_INSTR_OFFSETS
	.align		4
.L_327:
        /*0558*/ 	.byte	0x04, 0x39
        /*055a*/ 	.short	(.L_329 - .L_328)


	//   ....[0]....
.L_328:
        /*055c*/ 	.word	0x00000180
        /*0560*/ 	.word	0x000000ff
        /*0564*/ 	.word	0x00038800
        /*0568*/ 	.short	0x0100
        /*056a*/ 	.byte	0x08
	.zero		1


	//   ....[1]....
        /*056c*/ 	.word	0x00000190
        /*0570*/ 	.word	0x000000ff
        /*0574*/ 	.word	0x00038820
        /*0578*/ 	.short	0x0100
        /*057a*/ 	.byte	0x08
	.zero		1


	//   ....[2]....
        /*057c*/ 	.word	0x00000280
        /*0580*/ 	.word	0x000000ff
        /*0584*/ 	.word	0x00038830
        /*0588*/ 	.short	0x0100
        /*058a*/ 	.byte	0x08
	.zero		1


	//   ....[3]....
        /*058c*/ 	.word	0x00000290
        /*0590*/ 	.word	0x000000ff
        /*0594*/ 	.word	0x00038840
        /*0598*/ 	.short	0x0100
        /*059a*/ 	.byte	0x08
	.zero		1


	//   ....[4]....
        /*059c*/ 	.word	0x000002a0
        /*05a0*/ 	.word	0x000000ff
        /*05a4*/ 	.word	0x00038838
        /*05a8*/ 	.short	0x0100
        /*05aa*/ 	.byte	0x08
	.zero		1


	//   ....[5]....
        /*05ac*/ 	.word	0x000002b0
        /*05b0*/ 	.word	0x000000ff
        /*05b4*/ 	.word	0x00038848
        /*05b8*/ 	.short	0x0100
        /*05ba*/ 	.byte	0x08
	.zero		1


	//   ....[6]....
        /*05bc*/ 	.word	0x000003e0
        /*05c0*/ 	.word	0x000000ff
        /*05c4*/ 	.word	0x00038850
        /*05c8*/ 	.short	0x0100
        /*05ca*/ 	.byte	0x08
	.zero		1


	//   ....[7]....
        /*05cc*/ 	.word	0x000003f0
        /*05d0*/ 	.word	0x000000ff
        /*05d4*/ 	.word	0x00038860
        /*05d8*/ 	.short	0x0100
        /*05da*/ 	.byte	0x08
	.zero		1


	//   ....[8]....
        /*05dc*/ 	.word	0x00000400
        /*05e0*/ 	.word	0x000000ff
        /*05e4*/ 	.word	0x00038858
        /*05e8*/ 	.short	0x0100
        /*05ea*/ 	.byte	0x08
	.zero		1


	//   ....[9]....
        /*05ec*/ 	.word	0x00000410
        /*05f0*/ 	.word	0x000000ff
        /*05f4*/ 	.word	0x00038868
        /*05f8*/ 	.short	0x0100
        /*05fa*/ 	.byte	0x08
	.zero		1


	//   ....[10]....
        /*05fc*/ 	.word	0x00000500
        /*0600*/ 	.word	0x000000ff
        /*0604*/ 	.word	0x00038870
        /*0608*/ 	.short	0x0100
        /*060a*/ 	.byte	0x06
	.zero		1


	//   ....[11]....
        /*060c*/ 	.word	0x00000510
        /*0610*/ 	.word	0x000000ff
        /*0614*/ 	.word	0x00038880
        /*0618*/ 	.short	0x0100
        /*061a*/ 	.byte	0x06
	.zero		1


	//   ....[12]....
        /*061c*/ 	.word	0x00000520
        /*0620*/ 	.word	0x000000ff
        /*0624*/ 	.word	0x00038878
        /*0628*/ 	.short	0x0100
        /*062a*/ 	.byte	0x06
	.zero		1


	//   ....[13]....
        /*062c*/ 	.word	0x00000530
        /*0630*/ 	.word	0x000000ff
        /*0634*/ 	.word	0x00038888
        /*0638*/ 	.short	0x0100
        /*063a*/ 	.byte	0x06
	.zero		1


	//   ....[14]....
        /*063c*/ 	.word	0x00000660
        /*0640*/ 	.word	0x000000ff
        /*0644*/ 	.word	0x00038890
        /*0648*/ 	.short	0x0100
        /*064a*/ 	.byte	0x08
	.zero		1


	//   ....[15]....
        /*064c*/ 	.word	0x00000670
        /*0650*/ 	.word	0x000000ff
        /*0654*/ 	.word	0x000388a0
        /*0658*/ 	.short	0x0100
        /*065a*/ 	.byte	0x08
	.zero		1


	//   ....[16]....
        /*065c*/ 	.word	0x00000680
        /*0660*/ 	.word	0x000000ff
        /*0664*/ 	.word	0x00038898
        /*0668*/ 	.short	0x0100
        /*066a*/ 	.byte	0x08
	.zero		1


	//   ....[17]....
        /*066c*/ 	.word	0x00000690
        /*0670*/ 	.word	0x000000ff
        /*0674*/ 	.word	0x000388a8
        /*0678*/ 	.short	0x0100
        /*067a*/ 	.byte	0x08
	.zero		1


	//   ....[18]....
        /*067c*/ 	.word	0x000007d0
        /*0680*/ 	.word	0x000000ff
        /*0684*/ 	.word	0x000388b0
        /*0688*/ 	.short	0x0100
        /*068a*/ 	.byte	0x08
	.zero		1


	//   ....[19]....
        /*068c*/ 	.word	0x000007e0
        /*0690*/ 	.word	0x000000ff
        /*0694*/ 	.word	0x000388c0
        /*0698*/ 	.short	0x0100
        /*069a*/ 	.byte	0x08
	.zero		1


	//   ....[20]....
        /*069c*/ 	.word	0x000007f0
        /*06a0*/ 	.word	0x000000ff
        /*06a4*/ 	.word	0x000388b8
        /*06a8*/ 	.short	0x0100
        /*06aa*/ 	.byte	0x08
	.zero		1


	//   ....[21]....
        /*06ac*/ 	.word	0x00000800
        /*06b0*/ 	.word	0x000000ff
        /*06b4*/ 	.word	0x000388c8
        /*06b8*/ 	.short	0x0100
        /*06ba*/ 	.byte	0x08
	.zero		1


	//   ....[22]....
        /*06bc*/ 	.word	0x00001170
        /*06c0*/ 	.word	0x000000ff
        /*06c4*/ 	.word	0x00038800
        /*06c8*/ 	.short	0x010a
        /*06ca*/ 	.byte	0x28
	.zero		1


	//   ....[23]....
        /*06cc*/ 	.word	0x00001200
        /*06d0*/ 	.word	0x00000000
        /*06d4*/ 	.word	0x00038830
        /*06d8*/ 	.short	0x010a
        /*06da*/ 	.byte	0x3f
	.zero		1


	//   ....[24]....
        /*06dc*/ 	.word	0x00001250
        /*06e0*/ 	.word	0x00000000
        /*06e4*/ 	.word	0x00038830
        /*06e8*/ 	.short	0x010a
        /*06ea*/ 	.byte	0x3f
	.zero		1


	//   ....[25]....
        /*06ec*/ 	.word	0x000038a0
        /*06f0*/ 	.word	0x000000ff
        /*06f4*/ 	.word	0x00000000
        /*06f8*/ 	.short	0x0101
        /*06fa*/ 	.byte	0x04
	.zero		1


	//   ....[26]....
        /*06fc*/ 	.word	0x000054b0
        /*0700*/ 	.word	0x000000ff
        /*0704*/ 	.word	0x00038830
        /*0708*/ 	.short	0x010a
        /*070a*/ 	.byte	0x3c
	.zero		1


	//   ....[27]....
        /*070c*/ 	.word	0x000054f0
        /*0710*/ 	.word	0x000000ff
        /*0714*/ 	.word	0x00038830
        /*0718*/ 	.short	0x010a
        /*071a*/ 	.byte	0x3c
	.zero		1


	//   ....[28]....
        /*071c*/ 	.word	0x00007e40
        /*0720*/ 	.word	0x000000ff
        /*0724*/ 	.word	0x00038850
        /*0728*/ 	.short	0x010a
        /*072a*/ 	.byte	0x04
	.zero		1


	//   ....[29]....
        /*072c*/ 	.word	0x00007e80
        /*0730*/ 	.word	0x000000ff
        /*0734*/ 	.word	0x00038850
        /*0738*/ 	.short	0x010a
        /*073a*/ 	.byte	0x04
	.zero		1


	//   ....[30]....
        /*073c*/ 	.word	0x00008250
        /*0740*/ 	.word	0x000000ff
        /*0744*/ 	.word	0x00000000
        /*0748*/ 	.short	0x0101
        /*074a*/ 	.byte	0x3c
	.zero		1


	//   ....[31]....
        /*074c*/ 	.word	0x00008d90
        /*0750*/ 	.word	0x000000ff
        /*0754*/ 	.word	0x00000000
        /*0758*/ 	.short	0x0101
        /*075a*/ 	.byte	0x04
	.zero		1


	//   ....[32]....
        /*075c*/ 	.word	0x00009710
        /*0760*/ 	.word	0x000000ff
        /*0764*/ 	.word	0x00038850
        /*0768*/ 	.short	0x010a
        /*076a*/ 	.byte	0x0c
	.zero		1


	//   ....[33]....
        /*076c*/ 	.word	0x00009750
        /*0770*/ 	.word	0x000000ff
        /*0774*/ 	.word	0x00038850
        /*0778*/ 	.short	0x010a
        /*077a*/ 	.byte	0x0c
	.zero		1


	//   ....[34]....
        /*077c*/ 	.word	0x0000a6a0
        /*0780*/ 	.word	0x000000ff
        /*0784*/ 	.word	0x00000000
        /*0788*/ 	.short	0x0101
        /*078a*/ 	.byte	0x05
	.zero		1


	//   ....[35]....
        /*078c*/ 	.word	0x0000bc60
        /*0790*/ 	.word	0x000000ff
        /*0794*/ 	.word	0x00000000
        /*0798*/ 	.short	0x0101
        /*079a*/ 	.byte	0x04
	.zero		1


	//   ....[36]....
        /*079c*/ 	.word	0x0000d180
        /*07a0*/ 	.word	0x00000000
        /*07a4*/ 	.word	0x00038840
        /*07a8*/ 	.short	0x010a
        /*07aa*/ 	.byte	0x3f
	.zero		1


	//   ....[37]....
        /*07ac*/ 	.word	0x0000d770
        /*07b0*/ 	.word	0x00000000
        /*07b4*/ 	.word	0x00038830
        /*07b8*/ 	.short	0x0107
        /*07ba*/ 	.byte	0x3f
	.zero		1


	//   ....[38]....
        /*07bc*/ 	.word	0x0000d830
        /*07c0*/ 	.word	0x00000000
        /*07c4*/ 	.word	0x00038830
        /*07c8*/ 	.short	0x0101
        /*07ca*/ 	.byte	0x3f
	.zero		1


	//   ....[39]....
        /*07cc*/ 	.word	0x0000e2a0
        /*07d0*/ 	.word	0x000000ff
        /*07d4*/ 	.word	0x00038800
        /*07d8*/ 	.short	0x0107
        /*07da*/ 	.byte	0x27
	.zero		1


	//   ....[40]....
        /*07dc*/ 	.word	0x0000e300
        /*07e0*/ 	.word	0x000000ff
        /*07e4*/ 	.word	0x00038800
        /*07e8*/ 	.short	0x0101
        /*07ea*/ 	.byte	0x27
	.zero		1


	//   ....[41]....
        /*07ec*/ 	.word	0x0000e320
        /*07f0*/ 	.word	0x000000ff
        /*07f4*/ 	.word	0x00038820
        /*07f8*/ 	.short	0x010a
        /*07fa*/ 	.byte	0x27
	.zero		1


	//   ....[42]....
        /*07fc*/ 	.word	0x0000e630
        /*0800*/ 	.word	0x00000007
        /*0804*/ 	.word	0x00038840
        /*0808*/ 	.short	0x010a
        /*080a*/ 	.byte	0x3f
	.zero		1


	//   ....[43]....
        /*080c*/ 	.word	0x0000eaf0
        /*0810*/ 	.word	0x00000007
        /*0814*/ 	.word	0x00038830
        /*0818*/ 	.short	0x0107
        /*081a*/ 	.byte	0x3f
	.zero		1


	//   ....[44]....
        /*081c*/ 	.word	0x0000eba0
        /*0820*/ 	.word	0x00000007
        /*0824*/ 	.word	0x00038830
        /*0828*/ 	.short	0x0101
        /*082a*/ 	.byte	0x3f
	.zero		1


	//   ....[45]....
        /*082c*/ 	.word	0x0000ec20
        /*0830*/ 	.word	0x00000007
        /*0834*/ 	.word	0x00038860
        /*0838*/ 	.short	0x010a
        /*083a*/ 	.byte	0x3f
	.zero		1


	//   ....[46]....
        /*083c*/ 	.word	0x0000f1a0
        /*0840*/ 	.word	0x00000007
        /*0844*/ 	.word	0x00038850
        /*0848*/ 	.short	0x0107
        /*084a*/ 	.byte	0x3f
	.zero		1


	//   ....[47]....
        /*084c*/ 	.word	0x0000f2c0
        /*0850*/ 	.word	0x00000007
        /*0854*/ 	.word	0x00038850
        /*0858*/ 	.short	0x0101
        /*085a*/ 	.byte	0x3f
	.zero		1


	//   ....[48]....
        /*085c*/ 	.word	0x0000f3a0
        /*0860*/ 	.word	0x00000004
        /*0864*/ 	.word	0x00038860
        /*0868*/ 	.short	0x010a
        /*086a*/ 	.byte	0x3f
	.zero		1


	//   ....[49]....
        /*086c*/ 	.word	0x0000f880
        /*0870*/ 	.word	0x00000004
        /*0874*/ 	.word	0x00038850
        /*0878*/ 	.short	0x0107
        /*087a*/ 	.byte	0x3f
	.zero		1


	//   ....[50]....
        /*087c*/ 	.word	0x0000f970
        /*0880*/ 	.word	0x00000004
        /*0884*/ 	.word	0x00038850
        /*0888*/ 	.short	0x0101
        /*088a*/ 	.byte	0x3f
	.zero		1


	//   ....[51]....
        /*088c*/ 	.word	0x0000fa60
        /*0890*/ 	.word	0x00000005
        /*0894*/ 	.word	0x00038820
        /*0898*/ 	.short	0x010a
        /*089a*/ 	.byte	0x3f
	.zero		1


	//   ....[52]....
        /*089c*/ 	.word	0x0000fc00
        /*08a0*/ 	.word	0x00000003
        /*08a4*/ 	.word	0x00038840
        /*08a8*/ 	.short	0x010a
        /*08aa*/ 	.byte	0x3f
	.zero		1


	//   ....[53]....
        /*08ac*/ 	.word	0x0000fca0
        /*08b0*/ 	.word	0x00000005
        /*08b4*/ 	.word	0x00038840
        /*08b8*/ 	.short	0x010a
        /*08ba*/ 	.byte	0x3f
	.zero		1


	//   ....[54]....
        /*08bc*/ 	.word	0x0000fce0
        /*08c0*/ 	.word	0x00000003
        /*08c4*/ 	.word	0x00038860
        /*08c8*/ 	.short	0x010a
        /*08ca*/ 	.byte	0x3f
	.zero		1


	//   ....[55]....
        /*08cc*/ 	.word	0x0000fd20
        /*08d0*/ 	.word	0x00000005
        /*08d4*/ 	.word	0x00038860
        /*08d8*/ 	.short	0x010a
        /*08da*/ 	.byte	0x3f
	.zero		1


	//   ....[56]....
        /*08dc*/ 	.word	0x0000fd90
        /*08e0*/ 	.word	0x00000003
        /*08e4*/ 	.word	0x00038800
        /*08e8*/ 	.short	0x010a
        /*08ea*/ 	.byte	0x3f
	.zero		1


	//   ....[57]....
        /*08ec*/ 	.word	0x0000fde0
        /*08f0*/ 	.word	0x00000000
        /*08f4*/ 	.word	0x00038830
        /*08f8*/ 	.short	0x010a
        /*08fa*/ 	.byte	0x3f
	.zero		1


	//   ....[58]....
        /*08fc*/ 	.word	0x0000fe40
        /*0900*/ 	.word	0x00000004
        /*0904*/ 	.word	0x00038830
        /*0908*/ 	.short	0x010a
        /*090a*/ 	.byte	0x3f
	.zero		1


	//   ....[59]....
        /*090c*/ 	.word	0x0000fea0
        /*0910*/ 	.word	0x00000003
        /*0914*/ 	.word	0x00038850
        /*0918*/ 	.short	0x010a
        /*091a*/ 	.byte	0x3f
	.zero		1


	//   ....[60]....
        /*091c*/ 	.word	0x0000ff00
        /*0920*/ 	.word	0x00000007
        /*0924*/ 	.word	0x00038850
        /*0928*/ 	.short	0x010a
        /*092a*/ 	.byte	0x3f
	.zero		1


	//   ....[61]....
        /*092c*/ 	.word	0x00010020
        /*0930*/ 	.word	0x00000000
        /*0934*/ 	.word	0x00038840
        /*0938*/ 	.short	0x010a
        /*093a*/ 	.byte	0x3f
	.zero		1


	//   ....[62]....
        /*093c*/ 	.word	0x00011260
        /*0940*/ 	.word	0x00000003
        /*0944*/ 	.word	0x00038820
        /*0948*/ 	.short	0x010a
        /*094a*/ 	.byte	0x3f
	.zero		1


	//   ....[63]....
        /*094c*/ 	.word	0x000112b0
        /*0950*/ 	.word	0x00000007
        /*0954*/ 	.word	0x00038840
        /*0958*/ 	.short	0x010a
        /*095a*/ 	.byte	0x3f
	.zero		1


	//   ....[64]....
        /*095c*/ 	.word	0x00011900
        /*0960*/ 	.word	0x00000007
        /*0964*/ 	.word	0x00038860
        /*0968*/ 	.short	0x010a
        /*096a*/ 	.byte	0x3f
	.zero		1


	//   ....[65]....
        /*096c*/ 	.word	0x00012070
        /*0970*/ 	.word	0x00000004
        /*0974*/ 	.word	0x00038860
        /*0978*/ 	.short	0x010a
        /*097a*/ 	.byte	0x3f
	.zero		1


	//   ....[66]....
        /*097c*/ 	.word	0x00012880
        /*0980*/ 	.word	0x00000005
        /*0984*/ 	.word	0x00038820
        /*0988*/ 	.short	0x010a
        /*098a*/ 	.byte	0x3f
	.zero		1


	//   ....[67]....
        /*098c*/ 	.word	0x00012a20
        /*0990*/ 	.word	0x00000003
        /*0994*/ 	.word	0x00038840
        /*0998*/ 	.short	0x010a
        /*099a*/ 	.byte	0x3f
	.zero		1


	//   ....[68]....
        /*099c*/ 	.word	0x00012a70
        /*09a0*/ 	.word	0x00000005
        /*09a4*/ 	.word	0x00038840
        /*09a8*/ 	.short	0x010a
        /*09aa*/ 	.byte	0x3f
	.zero		1


	//   ....[69]....
        /*09ac*/ 	.word	0x00012ac0
        /*09b0*/ 	.word	0x00000003
        /*09b4*/ 	.word	0x00038860
        /*09b8*/ 	.short	0x010a
        /*09ba*/ 	.byte	0x3f
	.zero		1


	//----- nvinfo : EIATTR_NUM_MBARRIERS
	.align		4
.L_329:
        /*09bc*/ 	.byte	0x03, 0x38
        /*09be*/ 	.short	0x0016


	//----- nvinfo : EIATTR_EXIT_INSTR_OFFSETS
	.align		4
        /*09c0*/ 	.byte	0x04, 0x1c
        /*09c2*/ 	.short	(.L_331 - .L_330)


	//   ....[0]....
.L_330:
        /*09c4*/ 	.word	0x00000940


	//   ....[1]....
        /*09c8*/ 	.word	0x0000c260


	//   ....[2]....
        /*09cc*/ 	.word	0x0000fd70


	//----- nvinfo : EIATTR_MAX_THREADS
	.align		4
.L_331:
        /*09d0*/ 	.byte	0x04, 0x05
        /*09d2*/ 	.short	(.L_333 - .L_332)
.L_332:
        /*09d4*/ 	.word	0x00000180
        /*09d8*/ 	.word	0x00000001
        /*09dc*/ 	.word	0x00000001


	//----- nvinfo : EIATTR_CRS_STACK_SIZE
	.align		4
.L_333:
        /*09e0*/ 	.byte	0x04, 0x1e
        /*09e2*/ 	.short	(.L_335 - .L_334)
.L_334:
        /*09e4*/ 	.word	0x00000000


	//----- nvinfo : EIATTR_CBANK_PARAM_SIZE
	.align		4
.L_335:
        /*09e8*/ 	.byte	0x03, 0x19
        /*09ea*/ 	.short	0x0a70


	//----- nvinfo : EIATTR_PARAM_CBANK
	.align		4
        /*09ec*/ 	.byte	0x04, 0x0a
        /*09ee*/ 	.short	(.L_337 - .L_336)
	.align		4
.L_336:
        /*09f0*/ 	.word	index@(.nv.constant0._ZN7cutlass13device_kernelIN5flash11enable_sm90INS1_16FlashAttnFwdSm90INS1_25CollectiveMainloopFwdSm90ILi2EN4cute5tupleIJNS5_1CILi1EEES8_S8_EEENS6_IJNS7_ILi128EEENS7_ILi80EEENS7_ILi256EEEEEELi256ENS_10bfloat16_tEfNS_4arch4Sm90ELb0ELb0ELb0ELb0ELb1ELb0ELb0ELb1ELb1ELb1ELb0ELb0EEENS1_21CollectiveEpilogueFwdINS6_IJSA_SC_SB_EEES9_SE_SG_Li256ELb0ELb1ELb0ELb0EEENS1_29StaticPersistentTileSchedulerILb0EEEEEEEEEvNT_6ParamsE)
        /*09f4*/ 	.short	0x0210
        /*09f6*/ 	.short	0x0a70


	//----- nvinfo : EIATTR_SW_WAR
	.align		4
.L_337:
        /*09f8*/ 	.byte	0x04, 0x36
        /*09fa*/ 	.short	(.L_339 - .L_338)
.L_338:
        /*09fc*/ 	.word	0x00000008
.L_339:


//--------------------- .nv.info._ZN7cutlass13device_kernelIN5flash11enable_sm90INS1_16FlashAttnFwdSm90INS1_25CollectiveMainloopFwdSm90ILi2EN4cute5tupleIJNS5_1CILi1EEES8_S8_EEENS6_IJNS7_ILi128EEENS7_ILi80EEENS7_ILi256EEEEEELi256ENS_10bfloat16_tEfNS_4arch4Sm90ELb0ELb0ELb0ELb1ELb1ELb0ELb0ELb1ELb1ELb1ELb0ELb0EEENS1_21CollectiveEpilogueFwdINS6_IJSA_SC_SB_EEES9_SE_SG_Li256ELb1ELb1ELb0ELb0EEENS1_36VarlenDynamicPersistentTileSchedulerILi128ELi80ELi256ELi128ELb0ELb1ELb1ELb0ELb1ELb1EEEEEEEEEvNT_6ParamsE --------------------------
	.section	.nv.info._ZN7cutlass13device_kernelIN5flash11enable_sm90INS1_16FlashAttnFwdSm90INS1_25CollectiveMainloopFwdSm90ILi2EN4cute5tupleIJNS5_1CILi1EEES8_S8_EEENS6_IJNS7_ILi128EEENS7_ILi80EEENS7_ILi256EEEEEELi256ENS_10bfloat16_tEfNS_4arch4Sm90ELb0ELb0ELb0ELb1ELb1ELb0ELb0ELb1ELb1ELb1ELb0ELb0EEENS1_21CollectiveEpilogueFwdINS6_IJSA_SC_SB_EEES9_SE_SG_Li256ELb1ELb1ELb0ELb0EEENS1_36VarlenDynamicPersistentTileSchedulerILi128ELi80ELi256ELi128ELb0ELb1ELb1ELb0ELb1ELb1EEEEEEEEEvNT_6ParamsE,"",@"SHT_CUDA_INFO"
	.sectionflags	@""
	.align	4


	//----- nvinfo : EIATTR_CUDA_API_VERSION
	.align		4
        /*0000*/ 	.byte	0x04, 0x37
        /*0002*/ 	.short	(.L_341 - .L_340)
.L_340:
        /*0004*/ 	.word	0x00000082


	//----- nvinfo : EIATTR_KPARAM_INFO
	.align		4
.L_341:
        /*0008*/ 	.byte	0x04, 0x17
        /*000a*/ 	.short	(.L_343 - .L_342)
.L_342:
        /*000c*/ 	.word	0x00000000
        /*0010*/ 	.short	0x0000
        /*0012*/ 	.short	0x0070
        /*0014*/ 	.byte	0x00, 0xf0, 0x01, 0x2a


	//----- nvinfo : EIATTR_SPARSE_MMA_MASK
	.align		4
.L_343:
        /*0018*/ 	.byte	0x03, 0x50
        /*001a*/ 	.short	0x0000


	//----- nvinfo : EIATTR_MAXREG_COUNT
	.align		4
        /*001c*/ 	.byte	0x03, 0x1b
        /*001e*/ 	.short	0x00a8


	//----- nvinfo : EIATTR_NUM_BARRIERS
	.align		4
        /*0020*/ 	.byte	0x02, 0x4c
        /*0022*/ 	.byte	0x09
	.zero		1


	//----- nvinfo : EIATTR_EXTERNS
	.align		4
        /*0024*/ 	.byte	0x04, 0x0f
        /*0026*/ 	.short	(.L_345 - .L_344)


	//   ....[0]....
	.align		4
.L_344:
        /*0028*/ 	.word	index@(__assertfail)


	//----- nvinfo : EIATTR_ANNOTATIONS
	.align		4
.L_345:
        /*002c*/ 	.byte	0x04, 0x55
        /*002e*/ 	.short	(.L_347 - .L_346)


	//   ....[0]....
.L_346:
        /*0030*/ 	.word	0x00000001
        /*0034*/ 	.byte	0xa0, 0x08, 0x00, 0x00, 0x01, 0x00, 0x00, 0x00, 0xa0, 0x09, 0x00, 0x00, 0x01, 0x00, 0x00, 0x00
        /* <DEDUP_REMOVED lines=14> */
        /*0124*/ 	.byte	0xe0, 0x2c, 0x01, 0x00, 0x01, 0x00, 0x00, 0x00, 0x80, 0x2e, 0x01, 0x00


	//----- nvinfo : EIATTR_MERCURY_ISA_VERSION
	.align		4
.L_347:
        /*0130*/ 	.byte	0x03, 0x5f
        /*0132*/ 	.short	0x0101


	//----- nvinfo : EIATTR_UNUSED_LOAD_BYTE_OFFSET
	.align		4
        /*0134*/ 	.byte	0x04, 0x44
        /*0136*/ 	.short	(.L_349 - .L_348)


	//   ....[0]....
.L_348:
        /*0138*/ 	.word	0x00000950
        /*013c*/ 	.word	0x0000fff0


	//   ....[1]....
        /*0140*/ 	.word	0x0000abb0
        /*0144*/ 	.word	0x0000fff0


	//----- nvinfo : EIATTR_INT_WARP_WIDE_INSTR_OFFSETS
	.align		4
.L_349:
        /*0148*/ 	.byte	0x04, 0x31
        /*014a*/ 	.short	(.L_351 - .L_350)


	//   ....[0]....
.L_350:
        /*014c*/ 	.word	0x000000c0


	//   ....[1]....
        /*0150*/ 	.word	0x000000d0


	//   ....[2]....
        /*0154*/ 	.word	0x00000170


	//   ....[3]....
        /*0158*/ 	.word	0x0000eb50


	//   ....[4]....
        /*015c*/ 	.word	0x0000ebe0


	//   ....[5]....
        /*0160*/ 	.word	0x00011b70


	//   ....[6]....
        /*0164*/ 	.word	0x00011c00


	//----- nvinfo : EIATTR_COOP_GROUP_MASK_REGIDS
	.align		4
.L_351:
        /*0168*/ 	.byte	0x04, 0x29
        /*016a*/ 	.short	(.L_353 - .L_352)


	//   ....[0]....
.L_352:
        /*016c*/ 	.word	0xffffffff


	//   ....[1]....
        /*0170*/ 	.word	0xffffffff


	//   ....[2]....
        /*0174*/ 	.word	0xffffffff


	//   ....[3]....
        /*0178*/ 	.word	0xffffffff


	//   ....[4]....
        /*017c*/ 	.word	0xffffffff


	//   ....[5]....
        /*0180*/ 	.word	0xffffffff


	//   ....[6]....
        /*0184*/ 	.word	0xffffffff


	//   ....[7]....
        /*0188*/ 	.word	0xffffffff


	//   ....[8]....
        /*018c*/ 	.word	0xffffffff


	//   ....[9]....
        /*0190*/ 	.word	0xffffffff


	//   ....[10]....
        /*0194*/ 	.word	0xffffffff


	//   ....[11]....
        /*0198*/ 	.word	0xffffffff


	//   ....[12]....
        /*019c*/ 	.word	0xffffffff


	//   ....[13]....
        /*01a0*/ 	.word	0xffffffff


	//   ....[14]....
        /*01a4*/ 	.word	0xffffffff


	//   ....[15]....
        /*01a8*/ 	.word	0xffffffff


	//   ....[16]....
        /*01ac*/ 	.word	0xffffffff


	//   ....[17]....
        /*01b0*/ 	.word	0xffffffff


	//   ....[18]....
        /*01b4*/ 	.word	0xffffffff


	//   ....[19]....
        /*01b8*/ 	.word	0xffffffff


	//   ....[20]....
        /*01bc*/ 	.word	0xffffffff


	//   ....[21]....
        /*01c0*/ 	.word	0xffffffff


	//   ....[22]....
        /*01c4*/ 	.word	0xffffffff


	//   ....[23]....
        /*01c8*/ 	.word	0xffffffff


	//   ....[24]....
        /*01cc*/ 	.word	0xffffffff


	//   ....[25]....
        /*01d0*/ 	.word	0xffffffff


	//   ....[26]....
        /*01d4*/ 	.word	0xffffffff


	//   ....[27]....
        /*01d8*/ 	.word	0xffffffff


	//   ....[28]....
        /*01dc*/ 	.word	0xffffffff


	//   ....[29]....
        /*01e0*/ 	.word	0xffffffff


	//   ....[30]....
        /*01e4*/ 	.word	0xffffffff


	//   ....[31]....
        /*01e8*/ 	.word	0xffffffff


	//   ....[32]....
        /*01ec*/ 	.word	0xffffffff


	//   ....[33]....
        /*01f0*/ 	.word	0xffffffff


	//   ....[34]....
        /*01f4*/ 	.word	0xffffffff


	//   ....[35]....
        /*01f8*/ 	.word	0xffffffff


	//   ....[36]....
        /*01fc*/ 	.word	0xffffffff


	//   ....[37]....
        /*0200*/ 	.word	0xffffffff


	//   ....[38]....
        /*0204*/ 	.word	0xffffffff


	//   ....[39]....
        /*0208*/ 	.word	0xffffffff


	//   ....[40]....
        /*020c*/ 	.word	0xffffffff


	//   ....[41]....
        /*0210*/ 	.word	0xffffffff


	//   ....[42]....
        /*0214*/ 	.word	0xffffffff


	//   ....[43]....
        /*0218*/ 	.word	0xffffffff


	//   ....[44]....
        /*021c*/ 	.word	0xffffffff


	//   ....[45]....
        /*0220*/ 	.word	0xffffffff


	//   ....[46]....
        /*0224*/ 	.word	0xffffffff


	//   ....[47]....
        /*0228*/ 	.word	0xffffffff


	//   ....[48]....
        /*022c*/ 	.word	0xffffffff


	//   ....[49]....
        /*0230*/ 	.word	0xffffffff


	//   ....[50]....
        /*0234*/ 	.word	0xffffffff


	//   ....[51]....
        /*0238*/ 	.word	0xffffffff


	//   ....[52]....
        /*023c*/ 	.word	0xffffffff


	//   ....[53]....
        /*0240*/ 	.word	0xffffffff


	//   ....[54]....
        /*0244*/ 	.word	0xffffffff


	//   ....[55]....
        /*0248*/ 	.word	0xffffffff


	//   ....[56]....
        /*024c*/ 	.word	0xffffffff


	//   ....[57]....
        /*0250*/ 	.word	0xffffffff


	//   ....[58]....
        /*0254*/ 	.word	0xffffffff


	//   ....[59]....
        /*0258*/ 	.word	0xffffffff


	//   ....[60]....
        /*025c*/ 	.word	0xffffffff


	//   ....[61]....
        /*0260*/ 	.word	0xffffffff


	//   ....[62]....
        /*0264*/ 	.word	0xffffffff


	//   ....[63]....
        /*0268*/ 	.word	0xffffffff


	//   ....[64]....
        /*026c*/ 	.word	0xffffffff


	//   ....[65]....
        /*0270*/ 	.word	0xffffffff


	//   ....[66]....
        /*0274*/ 	.word	0xffffffff


	//   ....[67]....
        /*0278*/ 	.word	0xffffffff


	//   ....[68]....
        /*027c*/ 	.word	0xffffffff


	//   ....[69]....
        /*0280*/ 	.word	0xffffffff


	//   ....[70]....
        /*0284*/ 	.word	0xffffffff


	//   ....[71]....
        /*0288*/ 	.word	0xffffffff


	//   ....[72]....
        /*028c*/ 	.word	0xffffffff


	//   ....[73]....
        /*0290*/ 	.word	0xffffffff


	//   ....[74]....
        /*0294*/ 	.word	0xffffffff


	//   ....[75]....
        /*0298*/ 	.word	0xffffffff


	//   ....[76]....
        /*029c*/ 	.word	0xffffffff


	//   ....[77]....
        /*02a0*/ 	.word	0xffffffff


	//   ....[78]....
        /*02a4*/ 	.word	0xffffffff


	//   ....[79]....
        /*02a8*/ 	.word	0xffffffff


	//   ....[80]....
        /*02ac*/ 	.word	0xffffffff


	//   ....[81]....
        /*02b0*/ 	.word	0xffffffff


	//   ....[82]....
        /*02b4*/ 	.word	0xffffffff


	//   ....[83]....
        /*02b8*/ 	.word	0xffffffff


	//   ....[84]....
        /*02bc*/ 	.word	0xffffffff


	//   ....[85]....
        /*02c0*/ 	.word	0xffffffff


	//   ....[86]....
        /*02c4*/ 	.word	0xffffffff


	//   ....[87]....
        /*02c8*/ 	.word	0xffffffff


	//   ....[88]....
        /*02cc*/ 	.word	0xffffffff


	//   ....[89]....
        /*02d0*/ 	.word	0xffffffff


	//   ....[90]....
        /*02d4*/ 	.word	0xffffffff


	//   ....[91]....
        /*02d8*/ 	.word	0xffffffff


	//   ....[92]....
        /*02dc*/ 	.word	0xffffffff


	//   ....[93]....
        /*02e0*/ 	.word	0xffffffff


	//   ....[94]....
        /*02e4*/ 	.word	0xffffffff


	//   ....[95]....
        /*02e8*/ 	.word	0xffffffff


	//   ....[96]....
        /*02ec*/ 	.word	0xffffffff


	//   ....[97]....
        /*02f0*/ 	.word	0xffffffff


	//   ....[98]....
        /*02f4*/ 	.word	0xffffffff


	//   ....[99]....
        /*02f8*/ 	.word	0xffffffff


	//   ....[100]....
        /*02fc*/ 	.word	0xffffffff


	//   ....[101]....
        /*0300*/ 	.word	0xffffffff


	//   ....[102]....
        /*0304*/ 	.word	0xffffffff


	//   ....[103]....
        /*0308*/ 	.word	0xffffffff


	//   ....[104]....
        /*030c*/ 	.word	0xffffffff


	//   ....[105]....
        /*0310*/ 	.word	0xffffffff


	//   ....[106]....
        /*0314*/ 	.word	0xffffffff


	//   ....[107]....
        /*0318*/ 	.word	0xffffffff


	//   ....[108]....
        /*031c*/ 	.word	0xffffffff


	//   ....[109]....
        /*0320*/ 	.word	0xffffffff


	//   ....[110]....
        /*0324*/ 	.word	0xffffffff


	//   ....[111]....
        /*0328*/ 	.word	0xffffffff


	//   ....[112]....
        /*032c*/ 	.word	0xffffffff


	//   ....[113]....
        /*0330*/ 	.word	0xffffffff


	//   ....[114]....
        /*0334*/ 	.word	0xffffffff


	//   ....[115]....
        /*0338*/ 	.word	0xffffffff


	//   ....[116]....
        /*033c*/ 	.word	0xffffffff


	//   ....[117]....
        /*0340*/ 	.word	0xffffffff


	//   ....[118]....
        /*0344*/ 	.word	0xffffffff


	//   ....[119]....
        /*0348*/ 	.word	0xffffffff


	//   ....[120]....
        /*034c*/ 	.word	0xffffffff


	//   ....[121]....
        /*0350*/ 	.word	0xffffffff


	//   ....[122]....
        /*0354*/ 	.word	0xffffffff


	//   ....[123]....
        /*0358*/ 	.word	0xffffffff


	//   ....[124]....
        /*035c*/ 	.word	0xffffffff


	//   ....[125]....
        /*0360*/ 	.word	0xffffffff


	//   ....[126]....
        /*0364*/ 	.word	0xffffffff


	//   ....[127]....
        /*0368*/ 	.word	0xffffffff


	//   ....[128]....
        /*036c*/ 	.word	0xffffffff


	//   ....[129]....
        /*0370*/ 	.word	0x0500000f


	//   ....[130]....
        /*0374*/ 	.word	0x0500000f


	//   ....[131]....
        /*0378*/ 	.word	0x0500000f


	//   ....[132]....
        /*037c*/ 	.word	0x0500000f


	//   ....[133]....
        /*0380*/ 	.word	0x0500000f


	//   ....[134]....
        /*0384*/ 	.word	0x0500000f


	//   ....[135]....
        /*0388*/ 	.word	0x0500000f


	//   ....[136]....
        /*038c*/ 	.word	0x0500000f


	//   ....[137]....
        /*0390*/ 	.word	0x0500000f


	//   ....[138]....
        /*0394*/ 	.word	0x0500000f


	//   ....[139]....
        /*0398*/ 	.word	0x0500000f


	//   ....[140]....
        /*039c*/ 	.word	0x0500000f


	//   ....[141]....
        /*03a0*/ 	.word	0x0500000f


	//   ....[142]....
        /*03a4*/ 	.word	0x0500000f


	//   ....[143]....
        /*03a8*/ 	.word	0x0500000f


	//   ....[144]....
        /*03ac*/ 	.word	0x0500000f


	//   ....[145]....
        /*03b0*/ 	.word	0x0500000f


	//   ....[146]....
        /*03b4*/ 	.word	0x0500000f


	//   ....[147]....
        /*03b8*/ 	.word	0x0500000f


	//   ....[148]....
        /*03bc*/ 	.word	0x0500000f


	//   ....[149]....
        /*03c0*/ 	.word	0x0500000f


	//   ....[150]....
        /*03c4*/ 	.word	0x0500000f


	//   ....[151]....
        /*03c8*/ 	.word	0x0500000f


	//   ....[152]....
        /*03cc*/ 	.word	0x0500000f


	//   ....[153]....
        /*03d0*/ 	.word	0x0500000f


	//   ....[154]....
        /*03d4*/ 	.word	0x0500000f


	//   ....[155]....
        /*03d8*/ 	.word	0x0500000f


	//   ....[156]....
        /*03dc*/ 	.word	0x0500000f


	//   ....[157]....
        /*03e0*/ 	.word	0x0500000f


	//   ....[158]....
        /*03e4*/ 	.word	0x0500000f


	//   ....[159]....
        /*03e8*/ 	.word	0x0500000f


	//   ....[160]....
        /*03ec*/ 	.word	0x0500000f


	//   ....[161]....
        /*03f0*/ 	.word	0x0500000f


	//   ....[162]....
        /*03f4*/ 	.word	0x0500000f


	//   ....[163]....
        /*03f8*/ 	.word	0x0500000f


	//   ....[164]....
        /*03fc*/ 	.word	0x0500000f


	//   ....[165]....
        /*0400*/ 	.word	0x0500000f


	//   ....[166]....
        /*0404*/ 	.word	0x0500000f


	//   ....[167]....
        /*0408*/ 	.word	0x0500000f


	//   ....[168]....
        /*040c*/ 	.word	0x0500000f


	//   ....[169]....
        /*0410*/ 	.word	0x0500000f


	//   ....[170]....
        /*0414*/ 	.word	0x0500000f


	//   ....[171]....
        /*0418*/ 	.word	0x0500000f


	//   ....[172]....
        /*041c*/ 	.word	0x0500000f


	//   ....[173]....
        /*0420*/ 	.word	0x0500000f


	//   ....[174]....
        /*0424*/ 	.word	0x0500000f


	//   ....[175]....
        /*0428*/ 	.word	0x0500000f


	//   ....[176]....
        /*042c*/ 	.word	0x0500000f


	//   ....[177]....
        /*0430*/ 	.word	0x0500000f


	//   ....[178]....
        /*0434*/ 	.word	0x0500000f


	//   ....[179]....
        /*0438*/ 	.word	0x0500000f


	//   ....[180]....
        /*043c*/ 	.word	0x0500000f


	//   ....[181]....
        /*0440*/ 	.word	0x0500000f


	//   ....[182]....
        /*0444*/ 	.word	0x0500000f


	//   ....[183]....
        /*0448*/ 	.word	0x0500000f


	//   ....[184]....
        /*044c*/ 	.word	0x0500000f


	//   ....[185]....
        /*0450*/ 	.word	0x0500000f


	//   ....[186]....
        /*0454*/ 	.word	0x0500000f


	//   ....[187]....
        /*0458*/ 	.word	0x0500000f


	//   ....[188]....
        /*045c*/ 	.word	0x0500000f


	//   ....[189]....
        /*0460*/ 	.word	0x0500000f


	//   ....[190]....
        /*0464*/ 	.word	0x0500000f


	//   ....[191]....
        /*0468*/ 	.word	0x0500000f


	//   ....[192]....
        /*046c*/ 	.word	0x0500000f


	//   ....[193]....
        /*0470*/ 	.word	0x0500000f


	//   ....[194]....
        /*0474*/ 	.word	0x0500000f


	//   ....[195]....
        /*0478*/ 	.word	0x0500000f


	//   ....[196]....
        /*047c*/ 	.word	0x0500000f


	//   ....[197]....
        /*0480*/ 	.word	0x0500000f


	//   ....[198]....
        /*0484*/ 	.word	0x0500000f


	//   ....[199]....
        /*0488*/ 	.word	0x0500000f


	//   ....[200]....
        /*048c*/ 	.word	0x0500000f


	//   ....[201]....
        /*0490*/ 	.word	0x0500000f


	//   ....[202]....
        /*0494*/ 	.word	0x0500000f


	//   ....[203]....
        /*0498*/ 	.word	0x0500000f


	//----- nvinfo : EIATTR_COOP_GROUP_INSTR_OFFSETS
	.align		4
.L_353:
        /*049c*/ 	.byte	0x04, 0x28
        /*049e*/ 	.short	(.L_355 - .L_354)


	//   ....[0]....
.L_354:
        /*04a0*/ 	.word	0x00000070


	//   ....[1]....
        /*04a4*/ 	.word	0x000000b0


	//   ....[2]....
        /*04a8*/ 	.word	0x000002d0


	//   ....[3]....
        /*04ac*/ 	.word	0x00000430


	//   ....[4]....
        /*04b0*/ 	.word	0x00000550


	//   ....[5]....
        /*04b4*/ 	.word	0x000006b0


	//   ....[6]....
        /*04b8*/ 	.word	0x000015f0


	//   ....[7]....
        /*04bc*/ 	.word	0x000047c0


	//   ....[8]....
        /*04c0*/ 	.word	0x000048c0


	//   ....[9]....
        /*04c4*/ 	.word	0x00004d00


	//   ....[10]....
        /*04c8*/ 	.word	0x00004d70


	//   ....[11]....
        /*04cc*/ 	.word	0x00008ab0


	//   ....[12]....
        /*04d0*/ 	.word	0x00008ac0


	//   ....[13]....
        /*04d4*/ 	.word	0x00008af0


	//   ....[14]....
        /*04d8*/ 	.word	0x00008b00


	//   ....[15]....
        /*04dc*/ 	.word	0x00009ea0


	//   ....[16]....
        /*04e0*/ 	.word	0x00009ed0


	//   ....[17]....
        /*04e4*/ 	.word	0x00009fb0


	//   ....[18]....
        /*04e8*/ 	.word	0x00009fc0


	//   ....[19]....
        /*04ec*/ 	.word	0x0000bd10


	//   ....[20]....
        /*04f0*/ 	.word	0x0000bd50


	//   ....[21]....
        /*04f4*/ 	.word	0x0000bdc0


	//   ....[22]....
        /*04f8*/ 	.word	0x0000be00


	//   ....[23]....
        /*04fc*/ 	.word	0x0000c640


	//   ....[24]....
        /*0500*/ 	.word	0x0000c680


	//   ....[25]....
        /*0504*/ 	.word	0x0000c7f0


	//   ....[26]....
        /*0508*/ 	.word	0x0000c810


	//   ....[27]....
        /*050c*/ 	.word	0x0000c950


	//   ....[28]....
        /*0510*/ 	.word	0x0000c970


	//   ....[29]....
        /*0514*/ 	.word	0x0000cac0


	//   ....[30]....
        /*0518*/ 	.word	0x0000cae0


	//   ....[31]....
        /*051c*/ 	.word	0x0000d550


	//   ....[32]....
        /*0520*/ 	.word	0x0000d570


	//   ....[33]....
        /*0524*/ 	.word	0x0000d6b0


	//   ....[34]....
        /*0528*/ 	.word	0x0000d6d0


	//   ....[35]....
        /*052c*/ 	.word	0x0000d810


	//   ....[36]....
        /*0530*/ 	.word	0x0000d830


	//   ....[37]....
        /*0534*/ 	.word	0x0000d980


	//   ....[38]....
        /*0538*/ 	.word	0x0000d9a0


	//   ....[39]....
        /*053c*/ 	.word	0x0000db70


	//   ....[40]....
        /*0540*/ 	.word	0x0000dd40


	//   ....[41]....
        /*0544*/ 	.word	0x0000dd70


	//   ....[42]....
        /*0548*/ 	.word	0x0000dda0


	//   ....[43]....
        /*054c*/ 	.word	0x0000ddd0


	//   ....[44]....
        /*0550*/ 	.word	0x0000de00


	//   ....[45]....
        /*0554*/ 	.word	0x0000de30


	//   ....[46]....
        /*0558*/ 	.word	0x0000df80


	//   ....[47]....
        /*055c*/ 	.word	0x0000dfb0


	//   ....[48]....
        /*0560*/ 	.word	0x0000dfe0


	//   ....[49]....
        /*0564*/ 	.word	0x0000e010


	//   ....[50]....
        /*0568*/ 	.word	0x0000e040


	//   ....[51]....
        /*056c*/ 	.word	0x0000e070


	//   ....[52]....
        /*0570*/ 	.word	0x0000e100


	//   ....[53]....
        /*0574*/ 	.word	0x0000e130


	//   ....[54]....
        /*0578*/ 	.word	0x0000e1b0


	//   ....[55]....
        /*057c*/ 	.word	0x0000f750


	//   ....[56]....
        /*0580*/ 	.word	0x0000f790


	//   ....[57]....
        /*0584*/ 	.word	0x0000f7c0


	//   ....[58]....
        /*0588*/ 	.word	0x0000f870


	//   ....[59]....
        /*058c*/ 	.word	0x0000f8b0


	//   ....[60]....
        /*0590*/ 	.word	0x0000f910


	//   ....[61]....
        /*0594*/ 	.word	0x0000f950


	//   ....[62]....
        /*0598*/ 	.word	0x0000f9b0


	//   ....[63]....
        /*059c*/ 	.word	0x0000f9d0


	//   ....[64]....
        /*05a0*/ 	.word	0x0000fa00


	//   ....[65]....
        /*05a4*/ 	.word	0x00010200


	//   ....[66]....
        /*05a8*/ 	.word	0x00010230


	//   ....[67]....
        /*05ac*/ 	.word	0x00010290


	//   ....[68]....
        /*05b0*/ 	.word	0x000102f0


	//   ....[69]....
        /*05b4*/ 	.word	0x00010330


	//   ....[70]....
        /*05b8*/ 	.word	0x000103b0


	//   ....[71]....
        /*05bc*/ 	.word	0x00010400


	//   ....[72]....
        /*05c0*/ 	.word	0x00010470


	//   ....[73]....
        /*05c4*/ 	.word	0x000104b0


	//   ....[74]....
        /*05c8*/ 	.word	0x00010530


	//   ....[75]....
        /*05cc*/ 	.word	0x00010580


	//   ....[76]....
        /*05d0*/ 	.word	0x000105f0


	//   ....[77]....
        /*05d4*/ 	.word	0x00010630


	//   ....[78]....
        /*05d8*/ 	.word	0x000106b0


	//   ....[79]....
        /*05dc*/ 	.word	0x00010700


	//   ....[80]....
        /*05e0*/ 	.word	0x00010750


	//   ....[81]....
        /*05e4*/ 	.word	0x00010f10


	//   ....[82]....
        /*05e8*/ 	.word	0x00010f40


	//   ....[83]....
        /*05ec*/ 	.word	0x00010f70


	//   ....[84]....
        /*05f0*/ 	.word	0x00011030


	//   ....[85]....
        /*05f4*/ 	.word	0x00011060


	//   ....[86]....
        /*05f8*/ 	.word	0x000110b0


	//   ....[87]....
        /*05fc*/ 	.word	0x000110e0


	//   ....[88]....
        /*0600*/ 	.word	0x00011130


	//   ....[89]....
        /*0604*/ 	.word	0x00011160


	//   ....[90]....
        /*0608*/ 	.word	0x000111d0


	//   ....[91]....
        /*060c*/ 	.word	0x000114b0


	//   ....[92]....
        /*0610*/ 	.word	0x000114d0


	//   ....[93]....
        /*0614*/ 	.word	0x000114e0


	//   ....[94]....
        /*0618*/ 	.word	0x00011590


	//   ....[95]....
        /*061c*/ 	.word	0x000115a0


	//   ....[96]....
        /*0620*/ 	.word	0x00011650


	//   ....[97]....
        /*0624*/ 	.word	0x00011660


	//   ....[98]....
        /*0628*/ 	.word	0x00011710


	//   ....[99]....
        /*062c*/ 	.word	0x00011720


	//   ....[100]....
        /*0630*/ 	.word	0x00011730


	//   ....[101]....
        /*0634*/ 	.word	0x00011d50


	//   ....[102]....
        /*0638*/ 	.word	0x00011d90


	//   ....[103]....
        /*063c*/ 	.word	0x00011dd0


	//   ....[104]....
        /*0640*/ 	.word	0x00011e00


	//   ....[105]....
        /*0644*/ 	.word	0x00011e20


	//   ....[106]....
        /*0648*/ 	.word	0x00011ed0


	//   ....[107]....
        /*064c*/ 	.word	0x00011f80


	//   ....[108]....
        /*0650*/ 	.word	0x00011fb0


	//   ....[109]....
        /*0654*/ 	.word	0x00011fc0


	//   ....[110]....
        /*0658*/ 	.word	0x00012050


	//   ....[111]....
        /*065c*/ 	.word	0x00012480


	//   ....[112]....
        /*0660*/ 	.word	0x000124d0


	//   ....[113]....
        /*0664*/ 	.word	0x00012500


	//   ....[114]....
        /*0668*/ 	.word	0x00012510


	//   ....[115]....
        /*066c*/ 	.word	0x00012540


	//   ....[116]....
        /*0670*/ 	.word	0x00012570


	//   ....[117]....
        /*0674*/ 	.word	0x000125a0


	//   ....[118]....
        /*0678*/ 	.word	0x000125d0


	//   ....[119]....
        /*067c*/ 	.word	0x00012750


	//   ....[120]....
        /*0680*/ 	.word	0x00012780


	//   ....[121]....
        /*0684*/ 	.word	0x000127b0


	//   ....[122]....
        /*0688*/ 	.word	0x000127e0


	//   ....[123]....
        /*068c*/ 	.word	0x00012810


	//   ....[124]....
        /*0690*/ 	.word	0x00012840


	//   ....[125]....
        /*0694*/ 	.word	0x00012900


	//   ....[126]....
        /*0698*/ 	.word	0x00012920


	//   ....[127]....
        /*069c*/ 	.word	0x00012990


	//   ....[128]....
        /*06a0*/ 	.word	0x00012e00


	//   ....[129]....
        /*06a4*/ 	.word	0x000132f0


	//   ....[130]....
        /*06a8*/ 	.word	0x000133e0


	//   ....[131]....
        /*06ac*/ 	.word	0x000134b0


	//   ....[132]....
        /*06b0*/ 	.word	0x00013520


	//   ....[133]....
        /*06b4*/ 	.word	0x000135c0


	//   ....[134]....
        /*06b8*/ 	.word	0x000136a0


	//   ....[135]....
        /*06bc*/ 	.word	0x000137a0


	//   ....[136]....
        /*06c0*/ 	.word	0x00013810


	//   ....[137]....
        /*06c4*/ 	.word	0x00013900


	//   ....[138]....
        /*06c8*/ 	.word	0x00013970


	//   ....[139]....
        /*06cc*/ 	.word	0x00013a50


	//   ....[140]....
        /*06d0*/ 	.word	0x00013b10


	//   ....[141]....
        /*06d4*/ 	.word	0x00013b70


	//   ....[142]....
        /*06d8*/ 	.word	0x00013bf0


	//   ....[143]....
        /*06dc*/ 	.word	0x00013cc0


	//   ....[144]....
        /*06e0*/ 	.word	0x00013d40


	//   ....[145]....
        /*06e4*/ 	.word	0x00013e30


	//   ....[146]....
        /*06e8*/ 	.word	0x00013eb0


	//   ....[147]....
        /*06ec*/ 	.word	0x00013fa0


	//   ....[148]....
        /*06f0*/ 	.word	0x00014020


	//   ....[149]....
        /*06f4*/ 	.word	0x00014110


	//   ....[150]....
        /*06f8*/ 	.word	0x00014190


	//   ....[151]....
        /*06fc*/ 	.word	0x00014280


	//   ....[152]....
        /*0700*/ 	.word	0x00014300


	//   ....[153]....
        /*0704*/ 	.word	0x000143f0


	//   ....[154]....
        /*0708*/ 	.word	0x00014470


	//   ....[155]....
        /*070c*/ 	.word	0x00014540


	//   ....[156]....
        /*0710*/ 	.word	0x00014670


	//   ....[157]....
        /*0714*/ 	.word	0x00014730


	//   ....[158]....
        /*0718*/ 	.word	0x00014810


	//   ....[159]....
        /*071c*/ 	.word	0x000148f0


	//   ....[160]....
        /*0720*/ 	.word	0x00014950


	//   ....[161]....
        /*0724*/ 	.word	0x00014a30


	//   ....[162]....
        /*0728*/ 	.word	0x00014a90


	//   ....[163]....
        /*072c*/ 	.word	0x00014b70


	//   ....[164]....
        /*0730*/ 	.word	0x00014bd0


	//   ....[165]....
        /*0734*/ 	.word	0x00014ce0


	//   ....[166]....
        /*0738*/ 	.word	0x00014dd0


	//   ....[167]....
        /*073c*/ 	.word	0x00014e70


	//   ....[168]....
        /*0740*/ 	.word	0x00014ed0


	//   ....[169]....
        /*0744*/ 	.word	0x00014ff0


	//   ....[170]....
        /*0748*/ 	.word	0x00015050


	//   ....[171]....
        /*074c*/ 	.word	0x00015170


	//   ....[172]....
        /*0750*/ 	.word	0x000151d0


	//   ....[173]....
        /*0754*/ 	.word	0x000152f0


	//   ....[174]....
        /*0758*/ 	.word	0x00015350


	//   ....[175]....
        /*075c*/ 	.word	0x00015420


	//   ....[176]....
        /*0760*/ 	.word	0x00015580


	//   ....[177]....
        /*0764*/ 	.word	0x00015630


	//   ....[178]....
        /*0768*/ 	.word	0x00015780


	//   ....[179]....
        /*076c*/ 	.word	0x00015830


	//   ....[180]....
        /*0770*/ 	.word	0x00015890


	//   ....[181]....
        /*0774*/ 	.word	0x00015950


	//   ....[182]....
        /*0778*/ 	.word	0x00015a30


	//   ....[183]....
        /*077c*/ 	.word	0x00015af0


	//   ....[184]....
        /*0780*/ 	.word	0x00015bd0


	//   ....[185]....
        /*0784*/ 	.word	0x00015c90


	//   ....[186]....
        /*0788*/ 	.word	0x00015da0


	//   ....[187]....
        /*078c*/ 	.word	0x00015e40


	//   ....[188]....
        /*0790*/ 	.word	0x00015f60


	//   ....[189]....
        /*0794*/ 	.word	0x00015fd0


	//   ....[190]....
        /*0798*/ 	.word	0x00016040


	//   ....[191]....
        /*079c*/ 	.word	0x000160b0


	//   ....[192]....
        /*07a0*/ 	.word	0x00016120


	//   ....[193]....
        /*07a4*/ 	.word	0x000161a0


	//   ....[194]....
        /*07a8*/ 	.word	0x00016230


	//   ....[195]....
        /*07ac*/ 	.word	0x000162c0


	//   ....[196]....
        /*07b0*/ 	.word	0x00016330


	//   ....[197]....
        /*07b4*/ 	.word	0x000163a0


	//   ....[198]....
        /*07b8*/ 	.word	0x00016410


	//   ....[199]....
        /*07bc*/ 	.word	0x00016490


	//   ....[200]....
        /*07c0*/ 	.word	0x00016500


	//   ....[201]....
        /*07c4*/ 	.word	0x000165a0


	//   ....[202]....
        /*07c8*/ 	.word	0x00016630


	//   ....[203]....
        /*07cc*/ 	.word	0x00016750


	//----- nvinfo : EIATTR_REG_RECONFIG
	.align		4
.L_355:
        /*07d0*/ 	.byte	0x01, 0x54
	.zero		2


	//----- nvinfo : EIATTR_SYSCALL_OFFSETS
	.align		4
        /*07d4*/ 	.byte	0x04, 0x46
        /*07d6*/ 	.short	(.L_357 - .L_356)


	//   ....[0]....
.L_356:
        /*07d8*/ 	.word	0x000017d0


	//   ....[1]....
        /*07dc*/ 	.word	0x0000ed40


	//   ....[2]....
        /*07e0*/ 	.word	0x0000ee90


	//   ....[3]....
        /*07e4*/ 	.word	0x0000ef80


	//   ....[4]....
        /*07e8*/ 	.word	0x0000fe50


	//----- nvinfo : EIATTR_MBARRIER_INSTR_OFFSETS
	.align		4
.L_357:
        /*07ec*/ 	.byte	0x04, 0x39
        /*07ee*/ 	.short	(.L_359 - .L_358)


	//   ....[0]....
.L_358:
        /*07f0*/ 	.word	0x00000180
        /*07f4*/ 	.word	0x000000ff
        /*07f8*/ 	.word	0x00038800
        /*07fc*/ 	.short	0x0100
        /*07fe*/ 	.byte	0x08
	.zero		1


	//   ....[1]....
        /*0800*/ 	.word	0x00000190
        /*0804*/ 	.word	0x000000ff
        /*0808*/ 	.word	0x00038820
        /*080c*/ 	.short	0x0100
        /*080e*/ 	.byte	0x08
	.zero		1


	//   ....[2]....
        /*0810*/ 	.word	0x00000280
        /*0814*/ 	.word	0x000000ff
        /*0818*/ 	.word	0x00038830
        /*081c*/ 	.short	0x0100
        /*081e*/ 	.byte	0x08
	.zero		1


	//   ....[3]....
        /*0820*/ 	.word	0x00000290
        /*0824*/ 	.word	0x000000ff
        /*0828*/ 	.word	0x00038840
        /*082c*/ 	.short	0x0100
        /*082e*/ 	.byte	0x08
	.zero		1


	//   ....[4]....
        /*0830*/ 	.word	0x000002a0
        /*0834*/ 	.word	0x000000ff
        /*0838*/ 	.word	0x00038838
        /*083c*/ 	.short	0x0100
        /*083e*/ 	.byte	0x08
	.zero		1


	//   ....[5]....
        /*0840*/ 	.word	0x000002b0
        /*0844*/ 	.word	0x000000ff
        /*0848*/ 	.word	0x00038848
        /*084c*/ 	.short	0x0100
        /*084e*/ 	.byte	0x08
	.zero		1


	//   ....[6]....
        /*0850*/ 	.word	0x000003e0
        /*0854*/ 	.word	0x000000ff
        /*0858*/ 	.word	0x00038850
        /*085c*/ 	.short	0x0100
        /*085e*/ 	.byte	0x08
	.zero		1


	//   ....[7]....
        /*0860*/ 	.word	0x000003f0
        /*0864*/ 	.word	0x000000ff
        /*0868*/ 	.word	0x00038860
        /*086c*/ 	.short	0x0100
        /*086e*/ 	.byte	0x08
	.zero		1


	//   ....[8]....
        /*0870*/ 	.word	0x00000400
        /*0874*/ 	.word	0x000000ff
        /*0878*/ 	.word	0x00038858
        /*087c*/ 	.short	0x0100
        /*087e*/ 	.byte	0x08
	.zero		1


	//   ....[9]....
        /*0880*/ 	.word	0x00000410
        /*0884*/ 	.word	0x000000ff
        /*0888*/ 	.word	0x00038868
        /*088c*/ 	.short	0x0100
        /*088e*/ 	.byte	0x08
	.zero		1


	//   ....[10]....
        /*0890*/ 	.word	0x00000500
        /*0894*/ 	.word	0x000000ff
        /*0898*/ 	.word	0x00038870
        /*089c*/ 	.short	0x0100
        /*089e*/ 	.byte	0x06
	.zero		1


	//   ....[11]....
        /*08a0*/ 	.word	0x00000510
        /*08a4*/ 	.word	0x000000ff
        /*08a8*/ 	.word	0x00038880
        /*08ac*/ 	.short	0x0100
        /*08ae*/ 	.byte	0x06
	.zero		1


	//   ....[12]....
        /*08b0*/ 	.word	0x00000520
        /*08b4*/ 	.word	0x000000ff
        /*08b8*/ 	.word	0x00038878
        /*08bc*/ 	.short	0x0100
        /*08be*/ 	.byte	0x06
	.zero		1


	//   ....[13]....
        /*08c0*/ 	.word	0x00000530
        /*08c4*/ 	.word	0x000000ff
        /*08c8*/ 	.word	0x00038888
        /*08cc*/ 	.short	0x0100
        /*08ce*/ 	.byte	0x06
	.zero		1


	//   ....[14]....
        /*08d0*/ 	.word	0x00000660
        /*08d4*/ 	.word	0x000000ff
        /*08d8*/ 	.word	0x00038890
        /*08dc*/ 	.short	0x0100
        /*08de*/ 	.byte	0x08
	.zero		1


	//   ....[15]....
        /*08e0*/ 	.word	0x00000670
        /*08e4*/ 	.word	0x000000ff
        /*08e8*/ 	.word	0x000388a0
        /*08ec*/ 	.short	0x0100
        /*08ee*/ 	.byte	0x08
	.zero		1


	//   ....[16]....
        /*08f0*/ 	.word	0x00000680
        /*08f4*/ 	.word	0x000000ff
        /*08f8*/ 	.word	0x00038898
        /*08fc*/ 	.short	0x0100
        /*08fe*/ 	.byte	0x08
	.zero		1


	//   ....[17]....
        /*0900*/ 	.word	0x00000690
        /*0904*/ 	.word	0x000000ff
        /*0908*/ 	.word	0x000388a8
        /*090c*/ 	.short	0x0100
        /*090e*/ 	.byte	0x08
	.zero		1


	//   ....[18]....
        /*0910*/ 	.word	0x000007d0
        /*0914*/ 	.word	0x000000ff
        /*0918*/ 	.word	0x000388b0
        /*091c*/ 	.short	0x0100
        /*091e*/ 	.byte	0x08
	.zero		1


	//   ....[19]....
        /*0920*/ 	.word	0x000007e0
        /*0924*/ 	.word	0x000000ff
        /*0928*/ 	.word	0x000388c0
        /*092c*/ 	.short	0x0100
        /*092e*/ 	.byte	0x08
	.zero		1


	//   ....[20]....
        /*0930*/ 	.word	0x000007f0
        /*0934*/ 	.word	0x000000ff
        /*0938*/ 	.word	0x000388b8
        /*093c*/ 	.short	0x0100
        /*093e*/ 	.byte	0x08
	.zero		1


	//   ....[21]....
        /*0940*/ 	.word	0x00000800
        /*0944*/ 	.word	0x000000ff
        /*0948*/ 	.word	0x000388c8
        /*094c*/ 	.short	0x0100
        /*094e*/ 	.byte	0x08
	.zero		1


	//   ....[22]....
        /*0950*/ 	.word	0x00001870
        /*0954*/ 	.word	0x000000ff
        /*0958*/ 	.word	0x00038800
        /*095c*/ 	.short	0x010a
        /*095e*/ 	.byte	0x28
	.zero		1


	//   ....[23]....
        /*0960*/ 	.word	0x00001900
        /*0964*/ 	.word	0x00000000
        /*0968*/ 	.word	0x00038830
        /*096c*/ 	.short	0x010a
        /*096e*/ 	.byte	0x3f
	.zero		1


	//   ....[24]....
        /*0970*/ 	.word	0x00001950
        /*0974*/ 	.word	0x00000000
        /*0978*/ 	.word	0x00038830
        /*097c*/ 	.short	0x010a
        /*097e*/ 	.byte	0x3f
	.zero		1


	//   ....[25]....
        /*0980*/ 	.word	0x00003fa0
        /*0984*/ 	.word	0x000000ff
        /*0988*/ 	.word	0x00000000
        /*098c*/ 	.short	0x0101
        /*098e*/ 	.byte	0x04
	.zero		1


	//   ....[26]....
        /*0990*/ 	.word	0x00005bb0
        /*0994*/ 	.word	0x000000ff
        /*0998*/ 	.word	0x00038830
        /*099c*/ 	.short	0x010a
        /*099e*/ 	.byte	0x3c
	.zero		1


	//   ....[27]....
        /*09a0*/ 	.word	0x00005bf0
        /*09a4*/ 	.word	0x000000ff
        /*09a8*/ 	.word	0x00038830
        /*09ac*/ 	.short	0x010a
        /*09ae*/ 	.byte	0x3c
	.zero		1


	//   ....[28]....
        /*09b0*/ 	.word	0x00008540
        /*09b4*/ 	.word	0x000000ff
        /*09b8*/ 	.word	0x00038850
        /*09bc*/ 	.short	0x010a
        /*09be*/ 	.byte	0x04
	.zero		1


	//   ....[29]....
        /*09c0*/ 	.word	0x00008580
        /*09c4*/ 	.word	0x000000ff
        /*09c8*/ 	.word	0x00038850
        /*09cc*/ 	.short	0x010a
        /*09ce*/ 	.byte	0x04
	.zero		1


	//   ....[30]....
        /*09d0*/ 	.word	0x00008950
        /*09d4*/ 	.word	0x000000ff
        /*09d8*/ 	.word	0x00000000
        /*09dc*/ 	.short	0x0101
        /*09de*/ 	.byte	0x3c
	.zero		1


	//   ....[31]....
        /*09e0*/ 	.word	0x00009490
        /*09e4*/ 	.word	0x000000ff
        /*09e8*/ 	.word	0x00000000
        /*09ec*/ 	.short	0x0101
        /*09ee*/ 	.byte	0x04
	.zero		1


	//   ....[32]....
        /*09f0*/ 	.word	0x00009e10
        /*09f4*/ 	.word	0x000000ff
        /*09f8*/ 	.word	0x00038850
        /*09fc*/ 	.short	0x010a
        /*09fe*/ 	.byte	0x07
	.zero		1


	//   ....[33]....
        /*0a00*/ 	.word	0x00009e50
        /*0a04*/ 	.word	0x000000ff
        /*0a08*/ 	.word	0x00038850
        /*0a0c*/ 	.short	0x010a
        /*0a0e*/ 	.byte	0x07
	.zero		1


	//   ....[34]....
        /*0a10*/ 	.word	0x0000a350
        /*0a14*/ 	.word	0x000000ff
        /*0a18*/ 	.word	0x00000000
        /*0a1c*/ 	.short	0x0101
        /*0a1e*/ 	.byte	0x04
	.zero		1


	//   ....[35]....
        /*0a20*/ 	.word	0x0000c660
        /*0a24*/ 	.word	0x000000ff
        /*0a28*/ 	.word	0x00000000
        /*0a2c*/ 	.short	0x0101
        /*0a2e*/ 	.byte	0x0a
	.zero		1


	//   ....[36]....
        /*0a30*/ 	.word	0x0000f560
        /*0a34*/ 	.word	0x00000005
        /*0a38*/ 	.word	0x00038840
        /*0a3c*/ 	.short	0x010a
        /*0a3e*/ 	.byte	0x3f
	.zero		1


	//   ....[37]....
        /*0a40*/ 	.word	0x0000fb70
        /*0a44*/ 	.word	0x00000005
        /*0a48*/ 	.word	0x00038830
        /*0a4c*/ 	.short	0x0107
        /*0a4e*/ 	.byte	0x3f
	.zero		1


	//   ....[38]....
        /*0a50*/ 	.word	0x0000fc50
        /*0a54*/ 	.word	0x00000005
        /*0a58*/ 	.word	0x00038830
        /*0a5c*/ 	.short	0x0101
        /*0a5e*/ 	.byte	0x3f
	.zero		1


	//   ....[39]....
        /*0a60*/ 	.word	0x00010840
        /*0a64*/ 	.word	0x00000016
        /*0a68*/ 	.word	0x00038800
        /*0a6c*/ 	.short	0x0107
        /*0a6e*/ 	.byte	0x3f
	.zero		1


	//   ....[40]....
        /*0a70*/ 	.word	0x00010940
        /*0a74*/ 	.word	0x00000016
        /*0a78*/ 	.word	0x00038800
        /*0a7c*/ 	.short	0x0101
        /*0a7e*/ 	.byte	0x3f
	.zero		1


	//   ....[41]....
        /*0a80*/ 	.word	0x00010960
        /*0a84*/ 	.word	0x00000016
        /*0a88*/ 	.word	0x00038820
        /*0a8c*/ 	.short	0x010a
        /*0a8e*/ 	.byte	0x3f
	.zero		1


	//   ....[42]....
        /*0a90*/ 	.word	0x00010d60
        /*0a94*/ 	.word	0x00000006
        /*0a98*/ 	.word	0x00038840
        /*0a9c*/ 	.short	0x010a
        /*0a9e*/ 	.byte	0x3f
	.zero		1


	//   ....[43]....
        /*0aa0*/ 	.word	0x000112e0
        /*0aa4*/ 	.word	0x00000006
        /*0aa8*/ 	.word	0x00038830
        /*0aac*/ 	.short	0x0107
        /*0aae*/ 	.byte	0x3f
	.zero		1


	//   ....[44]....
        /*0ab0*/ 	.word	0x00011390
        /*0ab4*/ 	.word	0x00000006
        /*0ab8*/ 	.word	0x00038830
        /*0abc*/ 	.short	0x0101
        /*0abe*/ 	.byte	0x3f
	.zero		1


	//   ....[45]....
        /*0ac0*/ 	.word	0x000113f0
        /*0ac4*/ 	.word	0x00000006
        /*0ac8*/ 	.word	0x00038860
        /*0acc*/ 	.short	0x010a
        /*0ace*/ 	.byte	0x3f
	.zero		1


	//   ....[46]....
        /*0ad0*/ 	.word	0x000118e0
        /*0ad4*/ 	.word	0x00000006
        /*0ad8*/ 	.word	0x00038850
        /*0adc*/ 	.short	0x0107
        /*0ade*/ 	.byte	0x3f
	.zero		1


	//   ....[47]....
        /*0ae0*/ 	.word	0x00011aa0
        /*0ae4*/ 	.word	0x00000006
        /*0ae8*/ 	.word	0x00038850
        /*0aec*/ 	.short	0x0101
        /*0aee*/ 	.byte	0x3f
	.zero		1


	//   ....[48]....
        /*0af0*/ 	.word	0x00011ca0
        /*0af4*/ 	.word	0x00000004
        /*0af8*/ 	.word	0x00038860
        /*0afc*/ 	.short	0x010a
        /*0afe*/ 	.byte	0x3f
	.zero		1


	//   ....[49]....
        /*0b00*/ 	.word	0x000121d0
        /*0b04*/ 	.word	0x00000004
        /*0b08*/ 	.word	0x00038850
        /*0b0c*/ 	.short	0x0107
        /*0b0e*/ 	.byte	0x3f
	.zero		1


	//   ....[50]....
        /*0b10*/ 	.word	0x00012280
        /*0b14*/ 	.word	0x00000004
        /*0b18*/ 	.word	0x00038850
        /*0b1c*/ 	.short	0x0101
        /*0b1e*/ 	.byte	0x3f
	.zero		1


	//   ....[51]....
        /*0b20*/ 	.word	0x00012d80
        /*0b24*/ 	.word	0x00000004
        /*0b28*/ 	.word	0x00038820
        /*0b2c*/ 	.short	0x010a
        /*0b2e*/ 	.byte	0x3f
	.zero		1


	//   ....[52]....
        /*0b30*/ 	.word	0x00012f20
        /*0b34*/ 	.word	0x00000005
        /*0b38*/ 	.word	0x00038840
        /*0b3c*/ 	.short	0x010a
        /*0b3e*/ 	.byte	0x3f
	.zero		1


	//   ....[53]....
        /*0b40*/ 	.word	0x00012fc0
        /*0b44*/ 	.word	0x0000001b
        /*0b48*/ 	.word	0x00038840
        /*0b4c*/ 	.short	0x010a
        /*0b4e*/ 	.byte	0x3f
	.zero		1


	//   ....[54]....
        /*0b50*/ 	.word	0x00013000
        /*0b54*/ 	.word	0x00000005
        /*0b58*/ 	.word	0x00038860
        /*0b5c*/ 	.short	0x010a
        /*0b5e*/ 	.byte	0x3f
	.zero		1


	//   ....[55]....
        /*0b60*/ 	.word	0x00013040
        /*0b64*/ 	.word	0x0000001b
        /*0b68*/ 	.word	0x00038860
        /*0b6c*/ 	.short	0x010a
        /*0b6e*/ 	.byte	0x3f
	.zero		1


	//   ....[56]....
        /*0b70*/ 	.word	0x000130b0
        /*0b74*/ 	.word	0x00000003
        /*0b78*/ 	.word	0x00038800
        /*0b7c*/ 	.short	0x010a
        /*0b7e*/ 	.byte	0x3f
	.zero		1


	//   ....[57]....
        /*0b80*/ 	.word	0x00013100
        /*0b84*/ 	.word	0x00000000
        /*0b88*/ 	.word	0x00038830
        /*0b8c*/ 	.short	0x010a
        /*0b8e*/ 	.byte	0x3f
	.zero		1


	//   ....[58]....
        /*0b90*/ 	.word	0x00013160
        /*0b94*/ 	.word	0x00000004
        /*0b98*/ 	.word	0x00038830
        /*0b9c*/ 	.short	0x010a
        /*0b9e*/ 	.byte	0x3f
	.zero		1


	//   ....[59]....
        /*0ba0*/ 	.word	0x000131c0
        /*0ba4*/ 	.word	0x00000002
        /*0ba8*/ 	.word	0x00038850
        /*0bac*/ 	.short	0x010a
        /*0bae*/ 	.byte	0x3f
	.zero		1


	//   ....[60]....
        /*0bb0*/ 	.word	0x00013220
        /*0bb4*/ 	.word	0x00000007
        /*0bb8*/ 	.word	0x00038850
        /*0bbc*/ 	.short	0x010a
        /*0bbe*/ 	.byte	0x3f
	.zero		1


	//   ....[61]....
        /*0bc0*/ 	.word	0x00013330
        /*0bc4*/ 	.word	0x00000005
        /*0bc8*/ 	.word	0x00038840
        /*0bcc*/ 	.short	0x010a
        /*0bce*/ 	.byte	0x3f
	.zero		1


	//   ....[62]....
        /*0bd0*/ 	.word	0x00014570
        /*0bd4*/ 	.word	0x00000016
        /*0bd8*/ 	.word	0x00038820
        /*0bdc*/ 	.short	0x010a
        /*0bde*/ 	.byte	0x3f
	.zero		1


	//   ....[63]....
        /*0be0*/ 	.word	0x000145c0
        /*0be4*/ 	.word	0x00000006
        /*0be8*/ 	.word	0x00038840
        /*0bec*/ 	.short	0x010a
        /*0bee*/ 	.byte	0x3f
	.zero		1


	//   ....[64]....
        /*0bf0*/ 	.word	0x00014d20
        /*0bf4*/ 	.word	0x00000006
        /*0bf8*/ 	.word	0x00038860
        /*0bfc*/ 	.short	0x010a
        /*0bfe*/ 	.byte	0x3f
	.zero		1


	//   ....[65]....
        /*0c00*/ 	.word	0x000154d0
        /*0c04*/ 	.word	0x00000004
        /*0c08*/ 	.word	0x00038860
        /*0c0c*/ 	.short	0x010a
        /*0c0e*/ 	.byte	0x3f
	.zero		1


	//   ....[66]....
        /*0c10*/ 	.word	0x00016670
        /*0c14*/ 	.word	0x00000004
        /*0c18*/ 	.word	0x00038820
        /*0c1c*/ 	.short	0x010a
        /*0c1e*/ 	.byte	0x3f
	.zero		1


	//   ....[67]....
        /*0c20*/ 	.word	0x00016810
        /*0c24*/ 	.word	0x00000005
        /*0c28*/ 	.word	0x00038840
        /*0c2c*/ 	.short	0x010a
        /*0c2e*/ 	.byte	0x3f
	.zero		1


	//   ....[68]....
        /*0c30*/ 	.word	0x00016860
        /*0c34*/ 	.word	0x0000001b
        /*0c38*/ 	.word	0x00038840
        /*0c3c*/ 	.short	0x010a
        /*0c3e*/ 	.byte	0x3f
	.zero		1


	//   ....[69]....
        /*0c40*/ 	.word	0x000168b0
        /*0c44*/ 	.word	0x00000005
        /*0c48*/ 	.word	0x00038860
        /*0c4c*/ 	.short	0x010a
        /*0c4e*/ 	.byte	0x3f
	.zero		1


	//----- nvinfo : EIATTR_NUM_MBARRIERS
	.align		4
.L_359:
        /*0c50*/ 	.byte	0x03, 0x38
        /*0c52*/ 	.short	0x0016


	//----- nvinfo : EIATTR_EXIT_INSTR_OFFSETS
	.align		4
        /*0c54*/ 	.byte	0x04, 0x1c
        /*0c56*/ 	.short	(.L_361 - .L_360)


	//   ....[0]....
.L_360:
        /*0c58*/ 	.word	0x00000990


	//   ....[1]....
        /*0c5c*/ 	.word	0x0000db20


	//   ....[2]....
        /*0c60*/ 	.word	0x00013090


	//----- nvinfo : EIATTR_MAX_THREADS
	.align		4
.L_361:
        /*0c64*/ 	.byte	0x04, 0x05
        /*0c66*/ 	.short	(.L_363 - .L_362)
.L_362:
        /*0c68*/ 	.word	0x00000180
        /*0c6c*/ 	.word	0x00000001
        /*0c70*/ 	.word	0x00000001


	//----- nvinfo : EIATTR_CRS_STACK_SIZE
	.align		4
.L_363:
        /*0c74*/ 	.byte	0x04, 0x1e
        /*0c76*/ 	.short	(.L_365 - .L_364)
.L_364:
        /*0c78*/ 	.word	0x00000000


	//----- nvinfo : EIATTR_CBANK_PARAM_SIZE
	.align		4
.L_365:
        /*0c7c*/ 	.byte	0x03, 0x19
        /*0c7e*/ 	.short	0x0af0


	//----- nvinfo : EIATTR_PARAM_CBANK
	.align		4
        /*0c80*/ 	.byte	0x04, 0x0a
        /*0c82*/ 	.short	(.L_367 - .L_366)
	.align		4
.L_366:
        /*0c84*/ 	.word	index@(.nv.constant0._ZN7cutlass13device_kernelIN5flash11enable_sm90INS1_16FlashAttnFwdSm90INS1_25CollectiveMainloopFwdSm90ILi2EN4cute5tupleIJNS5_1CILi1EEES8_S8_EEENS6_IJNS7_ILi128EEENS7_ILi80EEENS7_ILi256EEEEEELi256ENS_10bfloat16_tEfNS_4arch4Sm90ELb0ELb0ELb0ELb1ELb1ELb0ELb0ELb1ELb1ELb1ELb0ELb0EEENS1_21CollectiveEpilogueFwdINS6_IJSA_SC_SB_EEES9_SE_SG_Li256ELb1ELb1ELb0ELb0EEENS1_36VarlenDynamicPersistentTileSchedulerILi128ELi80ELi256ELi128ELb0ELb1ELb1ELb0ELb1ELb1EEEEEEEEEvNT_6ParamsE)
        /*0c88*/ 	.short	0x0210
        /*0c8a*/ 	.short	0x0af0


	//----- nvinfo : EIATTR_SW_WAR
	.align		4
.L_367:
        /*0c8c*/ 	.byte	0x04, 0x36
        /*0c8e*/ 	.short	(.L_369 - .L_368)
.L_368:
        /*0c90*/ 	.word	0x00000008
.L_369:


//--------------------- .nv.info._ZN7cutlass13device_kernelIN5flash11enable_sm90INS1_16FlashAttnFwdSm90INS1_25CollectiveMainloopFwdSm90ILi2EN4cute5tupleIJNS5_1CILi1EEES8_S8_EEENS6_IJNS7_ILi128EEENS7_ILi80EEENS7_ILi256EEEEEELi256ENS_10bfloat16_tEfNS_4arch4Sm90ELb0ELb0ELb0ELb1ELb1ELb1ELb0ELb1ELb1ELb1ELb0ELb0EEENS1_21CollectiveEpilogueFwdINS6_IJSA_SC_SB_EEES9_SE_SG_Li256ELb1ELb1ELb0ELb0EEENS1_36VarlenDynamicPersistentTileSchedulerILi128ELi80ELi256ELi128ELb0ELb1ELb1ELb0ELb1ELb1EEEEEEEEEvNT_6ParamsE --------------------------
	.section	.nv.info._ZN7cutlass13device_kernelIN5flash11enable_sm90INS1_16FlashAttnFwdSm90INS1_25CollectiveMainloopFwdSm90ILi2EN4cute5tupleIJNS5_1CILi1EEES8_S8_EEENS6_IJNS7_ILi128EEENS7_ILi80EEENS7_ILi256EEEEEELi256ENS_10bfloat16_tEfNS_4arch4Sm90ELb0ELb0ELb0ELb1ELb1ELb1ELb0ELb1ELb1ELb1ELb0ELb0EEENS1_21CollectiveEpilogueFwdINS6_IJSA_SC_SB_EEES9_SE_SG_Li256ELb1ELb1ELb0ELb0EEENS1_36VarlenDynamicPersistentTileSchedulerILi128ELi80ELi256ELi128ELb0ELb1ELb1ELb0ELb1ELb1EEEEEEEEEvNT_6ParamsE,"",@"SHT_CUDA_INFO"
	.sectionflags	@""
	.align	4


	//----- nvinfo : EIATTR_CUDA_API_VERSION
	.align		4
        /*0000*/ 	.byte	0x04, 0x37
        /*0002*/ 	.short	(.L_371 - .L_370)
.L_370:
        /*0004*/ 	.word	0x00000082


	//----- nvinfo : EIATTR_KPARAM_INFO
	.align		4
.L_371:
        /*0008*/ 	.byte	0x04, 0x17
        /*000a*/ 	.short	(.L_373 - .L_372)
.L_372:
        /*000c*/ 	.word	0x00000000
        /*0010*/ 	.short	0x0000
        /*0012*/ 	.short	0x0070
        /*0014*/ 	.byte	0x00, 0xf0, 0x01, 0x2a


	//----- nvinfo : EIATTR_SPARSE_MMA_MASK
	.align		4
.L_373:
        /*0018*/ 	.byte	0x03, 0x50
        /*001a*/ 	.short	0x0000


	//----- nvinfo : EIATTR_MAXREG_COUNT
	.align		4
        /*001c*/ 	.byte	0x03, 0x1b
        /*001e*/ 	.short	0x00a8


	//----- nvinfo : EIATTR_NUM_BARRIERS
	.align		4
        /*0020*/ 	.byte	0x02, 0x4c
        /*0022*/ 	.byte	0x10
	.zero		1


	//----- nvinfo : EIATTR_EXTERNS
	.align		4
        /*0024*/ 	.byte	0x04, 0x0f
        /*0026*/ 	.short	(.L_375 - .L_374)


	//   ....[0]....
	.align		4
.L_374:
        /*0028*/ 	.word	index@(__assertfail)


	//----- nvinfo : EIATTR_ANNOTATIONS
	.align		4
.L_375:
        /*002c*/ 	.byte	0x04, 0x55
        /*002e*/ 	.short	(.L_377 - .L_376)


	//   ....[0]....
.L_376:
        /* <DEDUP_REMOVED lines=54> */


	//----- nvinfo : EIATTR_MERCURY_ISA_VERSION
	.align		4
.L_377:
        /*0380*/ 	.byte	0x03, 0x5f
        /*0382*/ 	.short	0x0101


	//----- nvinfo : EIATTR_UNUSED_LOAD_BYTE_OFFSET
	.align		4
        /*0384*/ 	.byte	0x04, 0x44
        /*0386*/ 	.short	(.L_379 - .L_378)


	//   ....[0]....
.L_378:
        /*0388*/ 	.word	0x00000a30
        /*038c*/ 	.word	0x0000fff0


	//   ....[1]....
        /*0390*/ 	.word	0x0001d660
        /*0394*/ 	.word	0x0000fff0


	//----- nvinfo : EIATTR_INT_WARP_WIDE_INSTR_OFFSETS
	.align		4
.L_379:
        /*0398*/ 	.byte	0x04, 0x31
        /*039a*/ 	.short	(.L_381 - .L_380)


	//   ....[0]....
.L_380:
        /*039c*/ 	.word	0x00000130


	//   ....[1]....
        /*03a0*/ 	.word	0x00000170


	//   ....[2]....
        /*03a4*/ 	.word	0x000001e0


	//   ....[3]....
        /*03a8*/ 	.word	0x00023030


	//   ....[4]....
        /*03ac*/ 	.word	0x000230d0


	//   ....[5]....
        /*03b0*/ 	.word	0x000261a0


	//   ....[6]....
        /*03b4*/ 	.word	0x00026240


	//----- nvinfo : EIATTR_COOP_GROUP_MASK_REGIDS
	.align		4
.L_381:
        /*03b8*/ 	.byte	0x04, 0x29
        /*03ba*/ 	.short	(.L_383 - .L_382)


	//   ....[0]....
.L_382:
        /*03bc*/ 	.word	0xffffffff


	//   ....[1]....
        /*03c0*/ 	.word	0xffffffff


	//   ....[2]....
        /*03c4*/ 	.word	0xffffffff


	//   ....[3]....
        /*03c8*/ 	.word	0xffffffff


	//   ....[4]....
        /*03cc*/ 	.word	0xffffffff


	//   ....[5]....
        /*03d0*/ 	.word	0xffffffff


	//   ....[6]....
        /*03d4*/ 	.word	0xffffffff


	//   ....[7]....
        /*03d8*/ 	.word	0xffffffff


	//   ....[8]....
        /*03dc*/ 	.word	0xffffffff


	//   ....[9]....
        /*03e0*/ 	.word	0xffffffff


	//   ....[10]....
        /*03e4*/ 	.word	0xffffffff


	//   ....[11]....
        /*03e8*/ 	.word	0xffffffff


	//   ....[12]....
        /*03ec*/ 	.word	0xffffffff


	//   ....[13]....
        /*03f0*/ 	.word	0xffffffff


	//   ....[14]....
        /*03f4*/ 	.word	0xffffffff


	//   ....[15]....
        /*03f8*/ 	.word	0xffffffff


	//   ....[16]....
        /*03fc*/ 	.word	0xffffffff


	//   ....[17]....
        /*0400*/ 	.word	0xffffffff


	//   ....[18]....
        /*0404*/ 	.word	0xffffffff


	//   ....[19]....
        /*0408*/ 	.word	0xffffffff


	//   ....[20]....
        /*040c*/ 	.word	0xffffffff


	//   ....[21]....
        /*0410*/ 	.word	0xffffffff


	//   ....[22]....
        /*0414*/ 	.word	0xffffffff


	//   ....[23]....
        /*0418*/ 	.word	0xffffffff


	//   ....[24]....
        /*041c*/ 	.word	0xffffffff


	//   ....[25]....
        /*0420*/ 	.word	0xffffffff


	//   ....[26]....
        /*0424*/ 	.word	0xffffffff


	//   ....[27]....
        /*0428*/ 	.word	0xffffffff


	//   ....[28]....
        /*042c*/ 	.word	0xffffffff


	//   ....[29]....
        /*0430*/ 	.word	0xffffffff


	//   ....[30]....
        /*0434*/ 	.word	0xffffffff


	//   ....[31]....
        /*0438*/ 	.word	0xffffffff


	//   ....[32]....
        /*043c*/ 	.word	0xffffffff


	//   ....[33]....
        /*0440*/ 	.word	0xffffffff


	//   ....[34]....
        /*0444*/ 	.word	0xffffffff


	//   ....[35]....
        /*0448*/ 	.word	0xffffffff


	//   ....[36]....
        /*044c*/ 	.word	0xffffffff


	//   ....[37]....
        /*0450*/ 	.word	0xffffffff


	//   ....[38]....
        /*0454*/ 	.word	0xffffffff


	//   ....[39]....
        /*0458*/ 	.word	0xffffffff


	//   ....[40]....
        /*045c*/ 	.word	0xffffffff


	//   ....[41]....
        /*0460*/ 	.word	0xffffffff


	//   ....[42]....
        /*0464*/ 	.word	0xffffffff


	//   ....[43]....
        /*0468*/ 	.word	0xffffffff


	//   ....[44]....
        /*046c*/ 	.word	0xffffffff


	//   ....[45]....
        /*0470*/ 	.word	0xffffffff


	//   ....[46]....
        /*0474*/ 	.word	0xffffffff


	//   ....[47]....
        /*0478*/ 	.word	0xffffffff


	//   ....[48]....
        /*047c*/ 	.word	0xffffffff


	//   ....[49]....
        /*0480*/ 	.word	0xffffffff


	//   ....[50]....
        /*0484*/ 	.word	0xffffffff


	//   ....[51]....
        /*0488*/ 	.word	0xffffffff


	//   ....[52]....
        /*048c*/ 	.word	0xffffffff


	//   ....[53]....
        /*0490*/ 	.word	0xffffffff


	//   ....[54]....
        /*0494*/ 	.word	0xffffffff


	//   ....[55]....
        /*0498*/ 	.word	0xffffffff


	//   ....[56]....
        /*049c*/ 	.word	0xffffffff


	//   ....[57]....
        /*04a0*/ 	.word	0xffffffff


	//   ....[58]....
        /*04a4*/ 	.word	0xffffffff


	//   ....[59]....
        /*04a8*/ 	.word	0xffffffff


	//   ....[60]....
        /*04ac*/ 	.word	0xffffffff


	//   ....[61]....
        /*04b0*/ 	.word	0xffffffff


	//   ....[62]....
        /*04b4*/ 	.word	0xffffffff


	//   ....[63]....
        /*04b8*/ 	.word	0xffffffff


	//   ....[64]....
        /*04bc*/ 	.word	0xffffffff


	//   ....[65]....
        /*04c0*/ 	.word	0xffffffff


	//   ....[66]....
        /*04c4*/ 	.word	0xffffffff


	//   ....[67]....
        /*04c8*/ 	.word	0xffffffff


	//   ....[68]....
        /*04cc*/ 	.word	0xffffffff


	//   ....[69]....
        /*04d0*/ 	.word	0xffffffff


	//   ....[70]....
        /*04d4*/ 	.word	0xffffffff


	//   ....[71]....
        /*04d8*/ 	.word	0xffffffff


	//   ....[72]....
        /*04dc*/ 	.word	0xffffffff


	//   ....[73]....
        /*04e0*/ 	.word	0xffffffff


	//   ....[74]....
        /*04e4*/ 	.word	0xffffffff


	//   ....[75]....
        /*04e8*/ 	.word	0xffffffff


	//   ....[76]....
        /*04ec*/ 	.word	0xffffffff


	//   ....[77]....
        /*04f0*/ 	.word	0xffffffff


	//   ....[78]....
        /*04f4*/ 	.word	0xffffffff


	//   ....[79]....
        /*04f8*/ 	.word	0xffffffff


	//   ....[80]....
        /*04fc*/ 	.word	0xffffffff


	//   ....[81]....
        /*0500*/ 	.word	0xffffffff


	//   ....[82]....
        /*0504*/ 	.word	0xffffffff


	//   ....[83]....
        /*0508*/ 	.word	0xffffffff


	//   ....[84]....
        /*050c*/ 	.word	0xffffffff


	//   ....[85]....
        /*0510*/ 	.word	0xffffffff


	//   ....[86]....
        /*0514*/ 	.word	0xffffffff


	//   ....[87]....
        /*0518*/ 	.word	0xffffffff


	//   ....[88]....
        /*051c*/ 	.word	0xffffffff


	//   ....[89]....
        /*0520*/ 	.word	0xffffffff


	//   ....[90]....
        /*0524*/ 	.word	0xffffffff


	//   ....[91]....
        /*0528*/ 	.word	0xffffffff


	//   ....[92]....
        /*052c*/ 	.word	0xffffffff


	//   ....[93]....
        /*0530*/ 	.word	0xffffffff


	//   ....[94]....
        /*0534*/ 	.word	0xffffffff


	//   ....[95]....
        /*0538*/ 	.word	0xffffffff


	//   ....[96]....
        /*053c*/ 	.word	0xffffffff


	//   ....[97]....
        /*0540*/ 	.word	0xffffffff


	//   ....[98]....
        /*0544*/ 	.word	0xffffffff


	//   ....[99]....
        /*0548*/ 	.word	0xffffffff


	//   ....[100]....
        /*054c*/ 	.word	0xffffffff


	//   ....[101]....
        /*0550*/ 	.word	0xffffffff


	//   ....[102]....
        /*0554*/ 	.word	0xffffffff


	//   ....[103]....
        /*0558*/ 	.word	0xffffffff


	//   ....[104]....
        /*055c*/ 	.word	0xffffffff


	//   ....[105]....
        /*0560*/ 	.word	0xffffffff


	//   ....[106]....
        /*0564*/ 	.word	0xffffffff


	//   ....[107]....
        /*0568*/ 	.word	0xffffffff


	//   ....[108]....
        /*056c*/ 	.word	0xffffffff


	//   ....[109]....
        /*0570*/ 	.word	0xffffffff


	//   ....[110]....
        /*0574*/ 	.word	0xffffffff


	//   ....[111]....
        /*0578*/ 	.word	0xffffffff


	//   ....[112]....
        /*057c*/ 	.word	0xffffffff


	//   ....[113]....
        /*0580*/ 	.word	0xffffffff


	//   ....[114]....
        /*0584*/ 	.word	0xffffffff


	//   ....[115]....
        /*0588*/ 	.word	0xffffffff


	//   ....[116]....
        /*058c*/ 	.word	0xffffffff


	//   ....[117]....
        /*0590*/ 	.word	0xffffffff


	//   ....[118]....
        /*0594*/ 	.word	0xffffffff


	//   ....[119]....
        /*0598*/ 	.word	0xffffffff


	//   ....[120]....
        /*059c*/ 	.word	0xffffffff


	//   ....[121]....
        /*05a0*/ 	.word	0xffffffff


	//   ....[122]....
        /*05a4*/ 	.word	0xffffffff


	//   ....[123]....
        /*05a8*/ 	.word	0xffffffff


	//   ....[124]....
        /*05ac*/ 	.word	0xffffffff


	//   ....[125]....
        /*05b0*/ 	.word	0xffffffff


	//   ....[126]....
        /*05b4*/ 	.word	0xffffffff


	//   ....[127]....
        /*05b8*/ 	.word	0xffffffff


	//   ....[128]....
        /*05bc*/ 	.word	0xffffffff


	//   ....[129]....
        /*05c0*/ 	.word	0xffffffff


	//   ....[130]....
        /*05c4*/ 	.word	0xffffffff


	//   ....[131]....
        /*05c8*/ 	.word	0xffffffff


	//   ....[132]....
        /*05cc*/ 	.word	0xffffffff


	//   ....[133]....
        /*05d0*/ 	.word	0xffffffff


	//   ....[134]....
        /*05d4*/ 	.word	0xffffffff


	//   ....[135]....
        /*05d8*/ 	.word	0xffffffff


	//   ....[136]....
        /*05dc*/ 	.word	0xffffffff


	//   ....[137]....
        /*05e0*/ 	.word	0xffffffff


	//   ....[138]....
        /*05e4*/ 	.word	0xffffffff


	//   ....[139]....
        /*05e8*/ 	.word	0xffffffff


	//   ....[140]....
        /*05ec*/ 	.word	0xffffffff


	//   ....[141]....
        /*05f0*/ 	.word	0xffffffff


	//   ....[142]....
        /*05f4*/ 	.word	0xffffffff


	//   ....[143]....
        /*05f8*/ 	.word	0xffffffff


	//   ....[144]....
        /*05fc*/ 	.word	0xffffffff


	//   ....[145]....
        /*0600*/ 	.word	0xffffffff


	//   ....[146]....
        /*0604*/ 	.word	0xffffffff


	//   ....[147]....
        /*0608*/ 	.word	0xffffffff


	//   ....[148]....
        /*060c*/ 	.word	0xffffffff


	//   ....[149]....
        /*0610*/ 	.word	0xffffffff


	//   ....[150]....
        /*0614*/ 	.word	0xffffffff


	//   ....[151]....
        /*0618*/ 	.word	0xffffffff


	//   ....[152]....
        /*061c*/ 	.word	0xffffffff


	//   ....[153]....
        /*0620*/ 	.word	0xffffffff


	//   ....[154]....
        /*0624*/ 	.word	0xffffffff


	//   ....[155]....
        /*0628*/ 	.word	0xffffffff


	//   ....[156]....
        /*062c*/ 	.word	0xffffffff


	//   ....[157]....
        /*0630*/ 	.word	0xffffffff


	//   ....[158]....
        /*0634*/ 	.word	0xffffffff


	//   ....[159]....
        /*0638*/ 	.word	0xffffffff


	//   ....[160]....
        /*063c*/ 	.word	0xffffffff


	//   ....[161]....
        /*0640*/ 	.word	0xffffffff


	//   ....[162]....
        /*0644*/ 	.word	0xffffffff


	//   ....[163]....
        /*0648*/ 	.word	0x0500000f


	//   ....[164]....
        /*064c*/ 	.word	0x0500000f


	//   ....[165]....
        /*0650*/ 	.word	0x0500000f


	//   ....[166]....
        /*0654*/ 	.word	0x0500000f


	//   ....[167]....
        /*0658*/ 	.word	0x0500000f


	//   ....[168]....
        /*065c*/ 	.word	0x0500000f


	//   ....[169]....
        /*0660*/ 	.word	0x0500000f


	//   ....[170]....
        /*0664*/ 	.word	0x0500000f


	//   ....[171]....
        /*0668*/ 	.word	0x0500000f


	//   ....[172]....
        /*066c*/ 	.word	0x0500000f


	//   ....[173]....
        /*0670*/ 	.word	0x0500000f


	//   ....[174]....
        /*0674*/ 	.word	0x0500000f


	//   ....[175]....
        /*0678*/ 	.word	0x0500000f


	//   ....[176]....
        /*067c*/ 	.word	0x0500000f


	//   ....[177]....
        /*0680*/ 	.word	0x0500000f


	//   ....[178]....
        /*0684*/ 	.word	0x0500000f


	//   ....[179]....
        /*0688*/ 	.word	0x0500000f


	//   ....[180]....
        /*068c*/ 	.word	0x0500000f


	//   ....[181]....
        /*0690*/ 	.word	0x0500000f


	//   ....[182]....
        /*0694*/ 	.word	0x0500000f


	//   ....[183]....
        /*0698*/ 	.word	0x0500000f


	//   ....[184]....
        /*069c*/ 	.word	0x0500000f


	//   ....[185]....
        /*06a0*/ 	.word	0x0500000f


	//   ....[186]....
        /*06a4*/ 	.word	0x0500000f


	//   ....[187]....
        /*06a8*/ 	.word	0x0500000f


	//   ....[188]....
        /*06ac*/ 	.word	0x0500000f


	//   ....[189]....
        /*06b0*/ 	.word	0x0500000f


	//   ....[190]....
        /*06b4*/ 	.word	0x0500000f


	//   ....[191]....
        /*06b8*/ 	.word	0x0500000f


	//   ....[192]....
        /*06bc*/ 	.word	0x0500000f


	//   ....[193]....
        /*06c0*/ 	.word	0x0500000f


	//   ....[194]....
        /*06c4*/ 	.word	0x0500000f


	//   ....[195]....
        /*06c8*/ 	.word	0x0500000f


	//   ....[196]....
        /*06cc*/ 	.word	0x0500000f


	//   ....[197]....
        /*06d0*/ 	.word	0x0500000f


	//   ....[198]....
        /*06d4*/ 	.word	0x0500000f


	//   ....[199]....
        /*06d8*/ 	.word	0x0500000f


	//   ....[200]....
        /*06dc*/ 	.word	0x0500000f


	//   ....[201]....
        /*06e0*/ 	.word	0x0500000f


	//   ....[202]....
        /*06e4*/ 	.word	0x0500000f


	//   ....[203]....
        /*06e8*/ 	.word	0x0500000f


	//   ....[204]....
        /*06ec*/ 	.word	0x0500000f


	//   ....[205]....
        /*06f0*/ 	.word	0x0500000f


	//   ....[206]....
        /*06f4*/ 	.word	0x0500000f


	//   ....[207]....
        /*06f8*/ 	.word	0x0500000f


	//   ....[208]....
        /*06fc*/ 	.word	0x0500000f


	//   ....[209]....
        /*0700*/ 	.word	0x0500000f


	//   ....[210]....
        /*0704*/ 	.word	0x0500000f


	//   ....[211]....
        /*0708*/ 	.word	0x0500000f


	//   ....[212]....
        /*070c*/ 	.word	0x0500000f


	//   ....[213]....
        /*0710*/ 	.word	0x0500000f


	//   ....[214]....
        /*0714*/ 	.word	0x0500000f


	//   ....[215]....
        /*0718*/ 	.word	0x0500000f


	//   ....[216]....
        /*071c*/ 	.word	0x0500000f


	//   ....[217]....
        /*0720*/ 	.word	0x0500000f


	//   ....[218]....
        /*0724*/ 	.word	0x0500000f


	//   ....[219]....
        /*0728*/ 	.word	0x0500000f


	//   ....[220]....
        /*072c*/ 	.word	0x0500000f


	//   ....[221]....
        /*0730*/ 	.word	0x0500000f


	//   ....[222]....
        /*0734*/ 	.word	0x0500000f


	//   ....[223]....
        /*0738*/ 	.word	0x0500000f


	//   ....[224]....
        /*073c*/ 	.word	0x0500000f


	//   ....[225]....
        /*0740*/ 	.word	0x0500000f


	//   ....[226]....
        /*0744*/ 	.word	0x0500000f


	//   ....[227]....
        /*0748*/ 	.word	0x0500000f


	//   ....[228]....
        /*074c*/ 	.word	0x0500000f


	//   ....[229]....
        /*0750*/ 	.word	0x0500000f


	//   ....[230]....
        /*0754*/ 	.word	0x0500000f


	//   ....[231]....
        /*0758*/ 	.word	0x0500000f


	//   ....[232]....
        /*075c*/ 	.word	0x0500000f


	//   ....[233]....
        /*0760*/ 	.word	0x0500000f


	//   ....[234]....
        /*0764*/ 	.word	0x0500000f


	//   ....[235]....
        /*0768*/ 	.word	0x0500000f


	//   ....[236]....
        /*076c*/ 	.word	0x0500000f


	//   ....[237]....
        /*0770*/ 	.word	0x0500000f


	//   ....[238]....
        /*0774*/ 	.word	0x0500000f


	//   ....[239]....
        /*0778*/ 	.word	0x0500000f


	//   ....[240]....
        /*077c*/ 	.word	0x0500000f


	//   ....[241]....
        /*0780*/ 	.word	0x0500000f


	//   ....[242]....
        /*0784*/ 	.word	0x0500000f


	//   ....[243]....
        /*0788*/ 	.word	0x0500000f


	//   ....[244]....
        /*078c*/ 	.word	0x0500000f


	//   ....[245]....
        /*0790*/ 	.word	0x0500000f


	//   ....[246]....
        /*0794*/ 	.word	0x0500000f


	//   ....[247]....
        /*0798*/ 	.word	0x0500000f


	//   ....[248]....
        /*079c*/ 	.word	0x0500000f


	//   ....[249]....
        /*07a0*/ 	.word	0x0500000f


	//   ....[250]....
        /*07a4*/ 	.word	0x0500000f


	//   ....[251]....
        /*07a8*/ 	.word	0x0500000f


	//   ....[252]....
        /*07ac*/ 	.word	0x0500000f


	//   ....[253]....
        /*07b0*/ 	.word	0x0500000f


	//   ....[254]....
        /*07b4*/ 	.word	0x0500000f


	//   ....[255]....
        /*07b8*/ 	.word	0x0500000f


	//   ....[0]....
        /*07bc*/ 	.word	0x0500000f


	//   ....[1]....
        /*07c0*/ 	.word	0x0500000f


	//   ....[2]....
        /*07c4*/ 	.word	0x0500000f


	//   ....[3]....
        /*07c8*/ 	.word	0x0500000f


	//   ....[4]....
        /*07cc*/ 	.word	0x0500000f


	//   ....[5]....
        /*07d0*/ 	.word	0x0500000f


	//   ....[6]....
        /*07d4*/ 	.word	0x0500000f


	//   ....[7]....
        /*07d8*/ 	.word	0x0500000f


	//   ....[8]....
        /*07dc*/ 	.word	0x0500000f


	//----- nvinfo : EIATTR_COOP_GROUP_INSTR_OFFSETS
	.align		4
.L_383:
        /*07e0*/ 	.byte	0x04, 0x28
        /*07e2*/ 	.short	(.L_385 - .L_384)


	//   ....[0]....
.L_384:
        /*07e4*/ 	.word	0x00000060


	//   ....[1]....
        /*07e8*/ 	.word	0x00000140


	//   ....[2]....
        /*07ec*/ 	.word	0x00000190


	//   ....[3]....
        /*07f0*/ 	.word	0x000003c0


	//   ....[4]....
        /*07f4*/ 	.word	0x00000520


	//   ....[5]....
        /*07f8*/ 	.word	0x00000640


	//   ....[6]....
        /*07fc*/ 	.word	0x000007a0


	//   ....[7]....
        /*0800*/ 	.word	0x00003420


	//   ....[8]....
        /*0804*/ 	.word	0x00003430


	//   ....[9]....
        /*0808*/ 	.word	0x00004310


	//   ....[10]....
        /*080c*/ 	.word	0x00004320


	//   ....[11]....
        /*0810*/ 	.word	0x00005210


	//   ....[12]....
        /*0814*/ 	.word	0x00005220


	//   ....[13]....
        /*0818*/ 	.word	0x00006eb0


	//   ....[14]....
        /*081c*/ 	.word	0x00006ec0


	//   ....[15]....
        /*0820*/ 	.word	0x00007ef0


	//   ....[16]....
        /*0824*/ 	.word	0x00007f00


	//   ....[17]....
        /*0828*/ 	.word	0x00008fe0


	//   ....[18]....
        /*082c*/ 	.word	0x00008ff0


	//   ....[19]....
        /*0830*/ 	.word	0x0000a300


	//   ....[20]....
        /*0834*/ 	.word	0x0000a310


	//   ....[21]....
        /*0838*/ 	.word	0x0000a4d0


	//   ....[22]....
        /*083c*/ 	.word	0x0000a4e0


	//   ....[23]....
        /*0840*/ 	.word	0x0000a6b0


	//   ....[24]....
        /*0844*/ 	.word	0x0000a6c0


	//   ....[25]....
        /*0848*/ 	.word	0x0000ab30


	//   ....[26]....
        /*084c*/ 	.word	0x0000ab40


	//   ....[27]....
        /*0850*/ 	.word	0x0000acc0


	//   ....[28]....
        /*0854*/ 	.word	0x0000ace0


	//   ....[29]....
        /*0858*/ 	.word	0x0000ae70


	//   ....[30]....
        /*085c*/ 	.word	0x0000ae90


	//   ....[31]....
        /*0860*/ 	.word	0x0000b670


	//   ....[32]....
        /*0864*/ 	.word	0x0000bc90


	//   ....[33]....
        /*0868*/ 	.word	0x0000bca0


	//   ....[34]....
        /*086c*/ 	.word	0x0000bcb0


	//   ....[35]....
        /*0870*/ 	.word	0x0000bcc0


	//   ....[36]....
        /*0874*/ 	.word	0x0000ef20


	//   ....[37]....
        /*0878*/ 	.word	0x0000ef30


	//   ....[38]....
        /*087c*/ 	.word	0x0000ef40


	//   ....[39]....
        /*0880*/ 	.word	0x0000ef50


	//   ....[40]....
        /*0884*/ 	.word	0x000164c0


	//   ....[41]....
        /*0888*/ 	.word	0x00016510


	//   ....[42]....
        /*088c*/ 	.word	0x00016930


	//   ....[43]....
        /*0890*/ 	.word	0x000169d0


	//   ....[44]....
        /*0894*/ 	.word	0x0001b520


	//   ....[45]....
        /*0898*/ 	.word	0x0001b530


	//   ....[46]....
        /*089c*/ 	.word	0x0001b560


	//   ....[47]....
        /*08a0*/ 	.word	0x0001b570


	//   ....[48]....
        /*08a4*/ 	.word	0x0001c950


	//   ....[49]....
        /*08a8*/ 	.word	0x0001ca00


	//   ....[50]....
        /*08ac*/ 	.word	0x0001cbd0


	//   ....[51]....
        /*08b0*/ 	.word	0x0001cbf0


	//   ....[52]....
        /*08b4*/ 	.word	0x0001e930


	//   ....[53]....
        /*08b8*/ 	.word	0x0001e970


	//   ....[54]....
        /*08bc*/ 	.word	0x0001e9b0


	//   ....[55]....
        /*08c0*/ 	.word	0x0001e9e0


	//   ....[56]....
        /*08c4*/ 	.word	0x0001f1e0


	//   ....[57]....
        /*08c8*/ 	.word	0x0001f200


	//   ....[58]....
        /*08cc*/ 	.word	0x0001f350


	//   ....[59]....
        /*08d0*/ 	.word	0x0001f370


	//   ....[60]....
        /*08d4*/ 	.word	0x0001f4c0


	//   ....[61]....
        /*08d8*/ 	.word	0x0001f4e0


	//   ....[62]....
        /*08dc*/ 	.word	0x0001f640


	//   ....[63]....
        /*08e0*/ 	.word	0x0001f660


	//   ....[64]....
        /*08e4*/ 	.word	0x0001ffc0


	//   ....[65]....
        /*08e8*/ 	.word	0x0001ffe0


	//   ....[66]....
        /*08ec*/ 	.word	0x00020130


	//   ....[67]....
        /*08f0*/ 	.word	0x00020150


	//   ....[68]....
        /*08f4*/ 	.word	0x000202a0


	//   ....[69]....
        /*08f8*/ 	.word	0x000202c0


	//   ....[70]....
        /*08fc*/ 	.word	0x00020420


	//   ....[71]....
        /*0900*/ 	.word	0x00020440


	//   ....[72]....
        /*0904*/ 	.word	0x00020620


	//   ....[73]....
        /*0908*/ 	.word	0x000207e0


	//   ....[74]....
        /*090c*/ 	.word	0x00020810


	//   ....[75]....
        /*0910*/ 	.word	0x00020840


	//   ....[76]....
        /*0914*/ 	.word	0x00020870


	//   ....[77]....
        /*0918*/ 	.word	0x000208a0


	//   ....[78]....
        /*091c*/ 	.word	0x000208d0


	//   ....[79]....
        /*0920*/ 	.word	0x00020a50


	//   ....[80]....
        /*0924*/ 	.word	0x00020a80


	//   ....[81]....
        /*0928*/ 	.word	0x00020ab0


	//   ....[82]....
        /*092c*/ 	.word	0x00020ae0


	//   ....[83]....
        /*0930*/ 	.word	0x00020b10


	//   ....[84]....
        /*0934*/ 	.word	0x00020b40


	//   ....[85]....
        /*0938*/ 	.word	0x00020bd0


	//   ....[86]....
        /*093c*/ 	.word	0x00020c00


	//   ....[87]....
        /*0940*/ 	.word	0x00020c80


	//   ....[88]....
        /*0944*/ 	.word	0x000217f0


	//   ....[89]....
        /*0948*/ 	.word	0x00023c50


	//   ....[90]....
        /*094c*/ 	.word	0x00023c90


	//   ....[91]....
        /*0950*/ 	.word	0x00023cd0


	//   ....[92]....
        /*0954*/ 	.word	0x00023d90


	//   ....[93]....
        /*0958*/ 	.word	0x00023dc0


	//   ....[94]....
        /*095c*/ 	.word	0x00023e20


	//   ....[95]....
        /*0960*/ 	.word	0x00023e60


	//   ....[96]....
        /*0964*/ 	.word	0x00023ec0


	//   ....[97]....
        /*0968*/ 	.word	0x00023ee0


	//   ....[98]....
        /*096c*/ 	.word	0x00023f10


	//   ....[99]....
        /*0970*/ 	.word	0x00024770


	//   ....[100]....
        /*0974*/ 	.word	0x000247b0


	//   ....[101]....
        /*0978*/ 	.word	0x000247d0


	//   ....[102]....
        /*097c*/ 	.word	0x00024870


	//   ....[103]....
        /*0980*/ 	.word	0x00024880


	//   ....[104]....
        /*0984*/ 	.word	0x00024930


	//   ....[105]....
        /*0988*/ 	.word	0x00024940


	//   ....[106]....
        /*098c*/ 	.word	0x000249f0


	//   ....[107]....
        /*0990*/ 	.word	0x00024a00


	//   ....[108]....
        /*0994*/ 	.word	0x00024ab0


	//   ....[109]....
        /*0998*/ 	.word	0x00024ac0


	//   ....[110]....
        /*099c*/ 	.word	0x00024b70


	//   ....[111]....
        /*09a0*/ 	.word	0x00024b80


	//   ....[112]....
        /*09a4*/ 	.word	0x00024c30


	//   ....[113]....
        /*09a8*/ 	.word	0x00024c40


	//   ....[114]....
        /*09ac*/ 	.word	0x00024c90


	//   ....[115]....
        /*09b0*/ 	.word	0x000254d0


	//   ....[116]....
        /*09b4*/ 	.word	0x00025510


	//   ....[117]....
        /*09b8*/ 	.word	0x00025540


	//   ....[118]....
        /*09bc*/ 	.word	0x00025600


	//   ....[119]....
        /*09c0*/ 	.word	0x00025630


	//   ....[120]....
        /*09c4*/ 	.word	0x00025680


	//   ....[121]....
        /*09c8*/ 	.word	0x000256b0


	//   ....[122]....
        /*09cc*/ 	.word	0x00025700


	//   ....[123]....
        /*09d0*/ 	.word	0x00025730


	//   ....[124]....
        /*09d4*/ 	.word	0x000257a0


	//   ....[125]....
        /*09d8*/ 	.word	0x00025aa0


	//   ....[126]....
        /*09dc*/ 	.word	0x00025ad0


	//   ....[127]....
        /*09e0*/ 	.word	0x00025b90


	//   ....[128]....
        /*09e4*/ 	.word	0x00025ba0


	//   ....[129]....
        /*09e8*/ 	.word	0x00025c50


	//   ....[130]....
        /*09ec*/ 	.word	0x00025c60


	//   ....[131]....
        /*09f0*/ 	.word	0x00025d10


	//   ....[132]....
        /*09f4*/ 	.word	0x00025d20


	//   ....[133]....
        /*09f8*/ 	.word	0x00025d30


	//   ....[134]....
        /*09fc*/ 	.word	0x00025de0


	//   ....[135]....
        /*0a00*/ 	.word	0x000263a0


	//   ....[136]....
        /*0a04*/ 	.word	0x000263e0


	//   ....[137]....
        /*0a08*/ 	.word	0x00026480


	//   ....[138]....
        /*0a0c*/ 	.word	0x000264b0


	//   ....[139]....
        /*0a10*/ 	.word	0x00026540


	//   ....[140]....
        /*0a14*/ 	.word	0x00026570


	//   ....[141]....
        /*0a18*/ 	.word	0x00026600


	//   ....[142]....
        /*0a1c*/ 	.word	0x00026630


	//   ....[143]....
        /*0a20*/ 	.word	0x00026640


	//   ....[144]....
        /*0a24*/ 	.word	0x000266d0


	//   ....[145]....
        /*0a28*/ 	.word	0x00026b30


	//   ....[146]....
        /*0a2c*/ 	.word	0x00026b80


	//   ....[147]....
        /*0a30*/ 	.word	0x00026bb0


	//   ....[148]....
        /*0a34*/ 	.word	0x00026bc0


	//   ....[149]....
        /*0a38*/ 	.word	0x00026bf0


	//   ....[150]....
        /*0a3c*/ 	.word	0x00026c20


	//   ....[151]....
        /*0a40*/ 	.word	0x00026c50


	//   ....[152]....
        /*0a44*/ 	.word	0x00026c80


	//   ....[153]....
        /*0a48*/ 	.word	0x00026e10


	//   ....[154]....
        /*0a4c*/ 	.word	0x00026e40


	//   ....[155]....
        /*0a50*/ 	.word	0x00026e70


	//   ....[156]....
        /*0a54*/ 	.word	0x00026ea0


	//   ....[157]....
        /*0a58*/ 	.word	0x00026ed0


	//   ....[158]....
        /*0a5c*/ 	.word	0x00026f00


	//   ....[159]....
        /*0a60*/ 	.word	0x00026fc0


	//   ....[160]....
        /*0a64*/ 	.word	0x00026fe0


	//   ....[161]....
        /*0a68*/ 	.word	0x00027050


	//   ....[162]....
        /*0a6c*/ 	.word	0x000274c0


	//   ....[163]....
        /*0a70*/ 	.word	0x000277e0


	//   ....[164]....
        /*0a74*/ 	.word	0x00027870


	//   ....[165]....
        /*0a78*/ 	.word	0x00027910


	//   ....[166]....
        /*0a7c*/ 	.word	0x000279a0


	//   ....[167]....
        /*0a80*/ 	.word	0x00027a40


	//   ....[168]....
        /*0a84*/ 	.word	0x00027ad0


	//   ....[169]....
        /*0a88*/ 	.word	0x00027bc0


	//   ....[170]....
        /*0a8c*/ 	.word	0x00027c50


	//   ....[171]....
        /*0a90*/ 	.word	0x00027cf0


	//   ....[172]....
        /*0a94*/ 	.word	0x00027d80


	//   ....[173]....
        /*0a98*/ 	.word	0x00027e20


	//   ....[174]....
        /*0a9c*/ 	.word	0x00027eb0


	//   ....[175]....
        /*0aa0*/ 	.word	0x00027fa0


	//   ....[176]....
        /*0aa4*/ 	.word	0x00028030


	//   ....[177]....
        /*0aa8*/ 	.word	0x000280d0


	//   ....[178]....
        /*0aac*/ 	.word	0x00028160


	//   ....[179]....
        /*0ab0*/ 	.word	0x00028200


	//   ....[180]....
        /*0ab4*/ 	.word	0x00028290


	//   ....[181]....
        /*0ab8*/ 	.word	0x00028380


	//   ....[182]....
        /*0abc*/ 	.word	0x00028410


	//   ....[183]....
        /*0ac0*/ 	.word	0x00028460


	//   ....[184]....
        /*0ac4*/ 	.word	0x000284b0


	//   ....[185]....
        /*0ac8*/ 	.word	0x00028590


	//   ....[186]....
        /*0acc*/ 	.word	0x00028620


	//   ....[187]....
        /*0ad0*/ 	.word	0x00028670


	//   ....[188]....
        /*0ad4*/ 	.word	0x000286c0


	//   ....[189]....
        /*0ad8*/ 	.word	0x00028920


	//   ....[190]....
        /*0adc*/ 	.word	0x00028c00


	//   ....[191]....
        /*0ae0*/ 	.word	0x00028cf0


	//   ....[192]....
        /*0ae4*/ 	.word	0x00028dd0


	//   ....[193]....
        /*0ae8*/ 	.word	0x00028f20


	//   ....[194]....
        /*0aec*/ 	.word	0x00028f70


	//   ....[195]....
        /*0af0*/ 	.word	0x00029080


	//   ....[196]....
        /*0af4*/ 	.word	0x000290e0


	//   ....[197]....
        /*0af8*/ 	.word	0x000291f0


	//   ....[198]....
        /*0afc*/ 	.word	0x00029250


	//   ....[199]....
        /*0b00*/ 	.word	0x00029350


	//   ....[200]....
        /*0b04*/ 	.word	0x000293a0


	//   ....[201]....
        /*0b08*/ 	.word	0x00029450


	//   ....[202]....
        /*0b0c*/ 	.word	0x000294b0


	//   ....[203]....
        /*0b10*/ 	.word	0x000295e0


	//   ....[204]....
        /*0b14*/ 	.word	0x00029630


	//   ....[205]....
        /*0b18*/ 	.word	0x00029770


	//   ....[206]....
        /*0b1c*/ 	.word	0x000297c0


	//   ....[207]....
        /*0b20*/ 	.word	0x00029900


	//   ....[208]....
        /*0b24*/ 	.word	0x00029950


	//   ....[209]....
        /*0b28*/ 	.word	0x00029a90


	//   ....[210]....
        /*0b2c*/ 	.word	0x00029ae0


	//   ....[211]....
        /*0b30*/ 	.word	0x00029c20


	//   ....[212]....
        /*0b34*/ 	.word	0x00029c70


	//   ....[213]....
        /*0b38*/ 	.word	0x00029db0


	//   ....[214]....
        /*0b3c*/ 	.word	0x00029e00


	//   ....[215]....
        /*0b40*/ 	.word	0x00029f20


	//   ....[216]....
        /*0b44*/ 	.word	0x00029f70


	//   ....[217]....
        /*0b48*/ 	.word	0x0002a0a0


	//   ....[218]....
        /*0b4c*/ 	.word	0x0002a180


	//   ....[219]....
        /*0b50*/ 	.word	0x0002a2e0


	//   ....[220]....
        /*0b54*/ 	.word	0x0002a330


	//   ....[221]....
        /*0b58*/ 	.word	0x0002a430


	//   ....[222]....
        /*0b5c*/ 	.word	0x0002a480


	//   ....[223]....
        /*0b60*/ 	.word	0x0002a580


	//   ....[224]....
        /*0b64*/ 	.word	0x0002a5d0


	//   ....[225]....
        /*0b68*/ 	.word	0x0002a700


	//   ....[226]....
        /*0b6c*/ 	.word	0x0002a750


	//   ....[227]....
        /*0b70*/ 	.word	0x0002a840


	//   ....[228]....
        /*0b74*/ 	.word	0x0002a8e0


	//   ....[229]....
        /*0b78*/ 	.word	0x0002aa20


	//   ....[230]....
        /*0b7c*/ 	.word	0x0002aa70


	//   ....[231]....
        /*0b80*/ 	.word	0x0002abb0


	//   ....[232]....
        /*0b84*/ 	.word	0x0002ac00


	//   ....[233]....
        /*0b88*/ 	.word	0x0002ad40


	//   ....[234]....
        /*0b8c*/ 	.word	0x0002ad90


	//   ....[235]....
        /*0b90*/ 	.word	0x0002aed0


	//   ....[236]....
        /*0b94*/ 	.word	0x0002af20


	//   ....[237]....
        /*0b98*/ 	.word	0x0002b010


	//   ....[238]....
        /*0b9c*/ 	.word	0x0002b0d0


	//   ....[239]....
        /*0ba0*/ 	.word	0x0002b270


	//   ....[240]....
        /*0ba4*/ 	.word	0x0002b2c0


	//   ....[241]....
        /*0ba8*/ 	.word	0x0002b3f0


	//   ....[242]....
        /*0bac*/ 	.word	0x0002b440


	//   ....[243]....
        /*0bb0*/ 	.word	0x0002b570


	//   ....[244]....
        /*0bb4*/ 	.word	0x0002b5c0


	//   ....[245]....
        /*0bb8*/ 	.word	0x0002b6f0


	//   ....[246]....
        /*0bbc*/ 	.word	0x0002b740


	//   ....[247]....
        /*0bc0*/ 	.word	0x0002b7d0


	//   ....[248]....
        /*0bc4*/ 	.word	0x0002b870


	//   ....[249]....
        /*0bc8*/ 	.word	0x0002b9a0


	//   ....[250]....
        /*0bcc*/ 	.word	0x0002ba10


	//   ....[251]....
        /*0bd0*/ 	.word	0x0002ba80


	//   ....[252]....
        /*0bd4*/ 	.word	0x0002baf0


	//   ....[253]....
        /*0bd8*/ 	.word	0x0002bb60


	//   ....[254]....
        /*0bdc*/ 	.word	0x0002bbe0


	//   ....[255]....
        /*0be0*/ 	.word	0x0002bc70


	//   ....[0]....
        /*0be4*/ 	.word	0x0002bd00


	//   ....[1]....
        /*0be8*/ 	.word	0x0002bd70


	//   ....[2]....
        /*0bec*/ 	.word	0x0002bde0


	//   ....[3]....
        /*0bf0*/ 	.word	0x0002be50


	//   ....[4]....
        /*0bf4*/ 	.word	0x0002bed0


	//   ....[5]....
        /*0bf8*/ 	.word	0x0002bf40


	//   ....[6]....
        /*0bfc*/ 	.word	0x0002bfe0


	//   ....[7]....
        /*0c00*/ 	.word	0x0002c070


	//   ....[8]....
        /*0c04*/ 	.word	0x0002c190


	//----- nvinfo : EIATTR_REG_RECONFIG
	.align		4
.L_385:
        /*0c08*/ 	.byte	0x01, 0x54
	.zero		2


	//----- nvinfo : EIATTR_SYSCALL_OFFSETS
	.align		4
        /*0c0c*/ 	.byte	0x04, 0x46
        /*0c0e*/ 	.short	(.L_387 - .L_386)


	//   ....[0]....
.L_386:
        /*0c10*/ 	.word	0x00001690


	//   ....[1]....
        /*0c14*/ 	.word	0x000017e0


	//   ....[2]....
        /*0c18*/ 	.word	0x0000b810


	//   ....[3]....
        /*0c1c*/ 	.word	0x0000bba0


	//   ....[4]....
        /*0c20*/ 	.word	0x00023230


	//   ....[5]....
        /*0c24*/ 	.word	0x00023380


	//   ....[6]....
        /*0c28*/ 	.word	0x00023470


	//   ....[7]....
        /*0c2c*/ 	.word	0x000243a0


	//----- nvinfo : EIATTR_MBARRIER_INSTR_OFFSETS
	.align		4
.L_387:
        /*0c30*/ 	.byte	0x04, 0x39
        /*0c32*/ 	.short	(.L_389 - .L_388)


	//   ....[0]....
.L_388:
        /*0c34*/ 	.word	0x00000270
        /*0c38*/ 	.word	0x000000ff
        /*0c3c*/ 	.word	0x00038800
        /*0c40*/ 	.short	0x0100
        /*0c42*/ 	.byte	0x08
	.zero		1


	//   ....[1]....
        /*0c44*/ 	.word	0x00000280
        /*0c48*/ 	.word	0x000000ff
        /*0c4c*/ 	.word	0x00038820
        /*0c50*/ 	.short	0x0100
        /*0c52*/ 	.byte	0x08
	.zero		1


	//   ....[2]....
        /*0c54*/ 	.word	0x00000370
        /*0c58*/ 	.word	0x000000ff
        /*0c5c*/ 	.word	0x00038830
        /*0c60*/ 	.short	0x0100
        /*0c62*/ 	.byte	0x08
	.zero		1


	//   ....[3]....
        /*0c64*/ 	.word	0x00000380
        /*0c68*/ 	.word	0x000000ff
        /*0c6c*/ 	.word	0x00038840
        /*0c70*/ 	.short	0x0100
        /*0c72*/ 	.byte	0x08
	.zero		1


	//   ....[4]....
        /*0c74*/ 	.word	0x00000390
        /*0c78*/ 	.word	0x000000ff
        /*0c7c*/ 	.word	0x00038838
        /*0c80*/ 	.short	0x0100
        /*0c82*/ 	.byte	0x08
	.zero		1


	//   ....[5]....
        /*0c84*/ 	.word	0x000003a0
        /*0c88*/ 	.word	0x000000ff
        /*0c8c*/ 	.word	0x00038848
        /*0c90*/ 	.short	0x0100
        /*0c92*/ 	.byte	0x08
	.zero		1


	//   ....[6]....
        /*0c94*/ 	.word	0x000004d0
        /*0c98*/ 	.word	0x000000ff
        /*0c9c*/ 	.word	0x00038850
        /*0ca0*/ 	.short	0x0100
        /*0ca2*/ 	.byte	0x08
	.zero		1


	//   ....[7]....
        /*0ca4*/ 	.word	0x000004e0
        /*0ca8*/ 	.word	0x000000ff
        /*0cac*/ 	.word	0x00038860
        /*0cb0*/ 	.short	0x0100
        /*0cb2*/ 	.byte	0x08
	.zero		1


	//   ....[8]....
        /*0cb4*/ 	.word	0x000004f0
        /*0cb8*/ 	.word	0x000000ff
        /*0cbc*/ 	.word	0x00038858
        /*0cc0*/ 	.short	0x0100
        /*0cc2*/ 	.byte	0x08
	.zero		1


	//   ....[9]....
        /*0cc4*/ 	.word	0x00000500
        /*0cc8*/ 	.word	0x000000ff
        /*0ccc*/ 	.word	0x00038868
        /*0cd0*/ 	.short	0x0100
        /*0cd2*/ 	.byte	0x08
	.zero		1


	//   ....[10]....
        /*0cd4*/ 	.word	0x000005f0
        /*0cd8*/ 	.word	0x000000ff
        /*0cdc*/ 	.word	0x00038870
        /*0ce0*/ 	.short	0x0100
        /*0ce2*/ 	.byte	0x06
	.zero		1


	//   ....[11]....
        /*0ce4*/ 	.word	0x00000600
        /*0ce8*/ 	.word	0x000000ff
        /*0cec*/ 	.word	0x00038880
        /*0cf0*/ 	.short	0x0100
        /*0cf2*/ 	.byte	0x06
	.zero		1


	//   ....[12]....
        /*0cf4*/ 	.word	0x00000610
        /*0cf8*/ 	.word	0x000000ff
        /*0cfc*/ 	.word	0x00038878
        /*0d00*/ 	.short	0x0100
        /*0d02*/ 	.byte	0x06
	.zero		1


	//   ....[13]....
        /*0d04*/ 	.word	0x00000620
        /*0d08*/ 	.word	0x000000ff
        /*0d0c*/ 	.word	0x00038888
        /*0d10*/ 	.short	0x0100
        /*0d12*/ 	.byte	0x06
	.zero		1


	//   ....[14]....
        /*0d14*/ 	.word	0x00000750
        /*0d18*/ 	.word	0x000000ff
        /*0d1c*/ 	.word	0x00038890
        /*0d20*/ 	.short	0x0100
        /*0d22*/ 	.byte	0x08
	.zero		1


	//   ....[15]....
        /*0d24*/ 	.word	0x00000760
        /*0d28*/ 	.word	0x000000ff
        /*0d2c*/ 	.word	0x000388a0
        /*0d30*/ 	.short	0x0100
        /*0d32*/ 	.byte	0x08
	.zero		1


	//   ....[16]....
        /*0d34*/ 	.word	0x00000770
        /*0d38*/ 	.word	0x000000ff
        /*0d3c*/ 	.word	0x00038898
        /*0d40*/ 	.short	0x0100
        /*0d42*/ 	.byte	0x08
	.zero		1


	//   ....[17]....
        /*0d44*/ 	.word	0x00000780
        /*0d48*/ 	.word	0x000000ff
        /*0d4c*/ 	.word	0x000388a8
        /*0d50*/ 	.short	0x0100
        /*0d52*/ 	.byte	0x08
	.zero		1


	//   ....[18]....
        /*0d54*/ 	.word	0x000008b0
        /*0d58*/ 	.word	0x000000ff
        /*0d5c*/ 	.word	0x000388b0
        /*0d60*/ 	.short	0x0100
        /*0d62*/ 	.byte	0x08
	.zero		1


	//   ....[19]....
        /*0d64*/ 	.word	0x000008c0
        /*0d68*/ 	.word	0x000000ff
        /*0d6c*/ 	.word	0x000388c0
        /*0d70*/ 	.short	0x0100
        /*0d72*/ 	.byte	0x08
	.zero		1


	//   ....[20]....
        /*0d74*/ 	.word	0x000008d0
        /*0d78*/ 	.word	0x000000ff
        /*0d7c*/ 	.word	0x000388b8
        /*0d80*/ 	.short	0x0100
        /*0d82*/ 	.byte	0x08
	.zero		1


	//   ....[21]....
        /*0d84*/ 	.word	0x000008e0
        /*0d88*/ 	.word	0x000000ff
        /*0d8c*/ 	.word	0x000388c8
        /*0d90*/ 	.short	0x0100
        /*0d92*/ 	.byte	0x08
	.zero		1


	//   ....[22]....
        /*0d94*/ 	.word	0x000033d0
        /*0d98*/ 	.word	0x00000059
        /*0d9c*/ 	.word	0x00038890
        /*0da0*/ 	.short	0x010a
        /*0da2*/ 	.byte	0x3f
	.zero		1


	//   ....[23]....
        /*0da4*/ 	.word	0x00006e50
        /*0da8*/ 	.word	0x00000059
        /*0dac*/ 	.word	0x00038890
        /*0db0*/ 	.short	0x010a
        /*0db2*/ 	.byte	0x3f
	.zero		1


	//   ....[24]....
        /*0db4*/ 	.word	0x0000a140
        /*0db8*/ 	.word	0x00000059
        /*0dbc*/ 	.word	0x00038890
        /*0dc0*/ 	.short	0x010a
        /*0dc2*/ 	.byte	0x3f
	.zero		1


	//   ....[25]....
        /*0dc4*/ 	.word	0x0000a940
        /*0dc8*/ 	.word	0x0000000b
        /*0dcc*/ 	.word	0x00000000
        /*0dd0*/ 	.short	0x0101
        /*0dd2*/ 	.byte	0x3f
	.zero		1


	//   ....[26]....
        /*0dd4*/ 	.word	0x0000a980
        /*0dd8*/ 	.word	0x00000059
        /*0ddc*/ 	.word	0x000388b0
        /*0de0*/ 	.short	0x010a
        /*0de2*/ 	.byte	0x3f
	.zero		1


	//   ....[27]....
        /*0de4*/ 	.word	0x0000b0d0
        /*0de8*/ 	.word	0x00000059
        /*0dec*/ 	.word	0x00000000
        /*0df0*/ 	.short	0x0101
        /*0df2*/ 	.byte	0x3f
	.zero		1


	//   ....[28]....
        /*0df4*/ 	.word	0x0000b8a0
        /*0df8*/ 	.word	0x00000016
        /*0dfc*/ 	.word	0x00038800
        /*0e00*/ 	.short	0x010a
        /*0e02*/ 	.byte	0x3f
	.zero		1


	//   ....[29]....
        /*0e04*/ 	.word	0x0000b8f0
        /*0e08*/ 	.word	0x00000016
        /*0e0c*/ 	.word	0x00038800
        /*0e10*/ 	.short	0x010a
        /*0e12*/ 	.byte	0x3f
	.zero		1


	//   ....[30]....
        /*0e14*/ 	.word	0x0000c120
        /*0e18*/ 	.word	0x00000016
        /*0e1c*/ 	.word	0x00038800
        /*0e20*/ 	.short	0x010a
        /*0e22*/ 	.byte	0x3f
	.zero		1


	//   ....[31]....
        /*0e24*/ 	.word	0x0000f2c0
        /*0e28*/ 	.word	0x00000016
        /*0e2c*/ 	.word	0x00038800
        /*0e30*/ 	.short	0x010a
        /*0e32*/ 	.byte	0x3f
	.zero		1


	//   ....[32]....
        /*0e34*/ 	.word	0x00012920
        /*0e38*/ 	.word	0x00000000
        /*0e3c*/ 	.word	0x00038830
        /*0e40*/ 	.short	0x010a
        /*0e42*/ 	.byte	0x3f
	.zero		1


	//   ....[33]....
        /*0e44*/ 	.word	0x00012970
        /*0e48*/ 	.word	0x00000000
        /*0e4c*/ 	.word	0x00038830
        /*0e50*/ 	.short	0x010a
        /*0e52*/ 	.byte	0x3f
	.zero		1


	//   ....[34]....
        /*0e54*/ 	.word	0x00016840
        /*0e58*/ 	.word	0x00000000
        /*0e5c*/ 	.word	0x00000000
        /*0e60*/ 	.short	0x0101
        /*0e62*/ 	.byte	0x3f
	.zero		1


	//   ....[35]....
        /*0e64*/ 	.word	0x000177a0
        /*0e68*/ 	.word	0x00000009
        /*0e6c*/ 	.word	0x00038830
        /*0e70*/ 	.short	0x010a
        /*0e72*/ 	.byte	0x3f
	.zero		1


	//   ....[36]....
        /*0e74*/ 	.word	0x00017830
        /*0e78*/ 	.word	0x00000009
        /*0e7c*/ 	.word	0x00038830
        /*0e80*/ 	.short	0x010a
        /*0e82*/ 	.byte	0x3f
	.zero		1


	//   ....[37]....
        /*0e84*/ 	.word	0x0001af40
        /*0e88*/ 	.word	0x00000006
        /*0e8c*/ 	.word	0x00038850
        /*0e90*/ 	.short	0x010a
        /*0e92*/ 	.byte	0x3f
	.zero		1


	//   ....[38]....
        /*0e94*/ 	.word	0x0001af90
        /*0e98*/ 	.word	0x00000006
        /*0e9c*/ 	.word	0x00038850
        /*0ea0*/ 	.short	0x010a
        /*0ea2*/ 	.byte	0x3f
	.zero		1


	//   ....[39]....
        /*0ea4*/ 	.word	0x0001baf0
        /*0ea8*/ 	.word	0x000000a1
        /*0eac*/ 	.word	0x00000000
        /*0eb0*/ 	.short	0x0101
        /*0eb2*/ 	.byte	0x3f
	.zero		1


	//   ....[40]....
        /*0eb4*/ 	.word	0x0001be90
        /*0eb8*/ 	.word	0x00000006
        /*0ebc*/ 	.word	0x00000000
        /*0ec0*/ 	.short	0x0101
        /*0ec2*/ 	.byte	0x3f
	.zero		1


	//   ....[41]....
        /*0ec4*/ 	.word	0x0001c850
        /*0ec8*/ 	.word	0x00000008
        /*0ecc*/ 	.word	0x00038850
        /*0ed0*/ 	.short	0x010a
        /*0ed2*/ 	.byte	0x3f
	.zero		1


	//   ....[42]....
        /*0ed4*/ 	.word	0x0001c8f0
        /*0ed8*/ 	.word	0x00000008
        /*0edc*/ 	.word	0x00038850
        /*0ee0*/ 	.short	0x010a
        /*0ee2*/ 	.byte	0x3f
	.zero		1


	//   ....[43]....
        /*0ee4*/ 	.word	0x0001d5a0
        /*0ee8*/ 	.word	0x00000005
        /*0eec*/ 	.word	0x00000000
        /*0ef0*/ 	.short	0x0101
        /*0ef2*/ 	.byte	0x3f
	.zero		1


	//   ....[44]....
        /*0ef4*/ 	.word	0x0001f1f0
        /*0ef8*/ 	.word	0x00000000
        /*0efc*/ 	.word	0x00000000
        /*0f00*/ 	.short	0x0101
        /*0f02*/ 	.byte	0x3f
	.zero		1


	//   ....[45]....
        /*0f04*/ 	.word	0x000218d0
        /*0f08*/ 	.word	0x00000016
        /*0f0c*/ 	.word	0x00038820
        /*0f10*/ 	.short	0x010a
        /*0f12*/ 	.byte	0x3f
	.zero		1


	//   ....[46]....
        /*0f14*/ 	.word	0x00021960
        /*0f18*/ 	.word	0x00000009
        /*0f1c*/ 	.word	0x000388a0
        /*0f20*/ 	.short	0x010a
        /*0f22*/ 	.byte	0x3f
	.zero		1


	//   ....[47]....
        /*0f24*/ 	.word	0x00021eb0
        /*0f28*/ 	.word	0x00000009
        /*0f2c*/ 	.word	0x000388c0
        /*0f30*/ 	.short	0x010a
        /*0f32*/ 	.byte	0x3f
	.zero		1


	//   ....[48]....
        /*0f34*/ 	.word	0x000224b0
        /*0f38*/ 	.word	0x00000008
        /*0f3c*/ 	.word	0x000388a0
        /*0f40*/ 	.short	0x010a
        /*0f42*/ 	.byte	0x3f
	.zero		1


	//   ....[49]....
        /*0f44*/ 	.word	0x000229f0
        /*0f48*/ 	.word	0x00000008
        /*0f4c*/ 	.word	0x000388c0
        /*0f50*/ 	.short	0x010a
        /*0f52*/ 	.byte	0x3f
	.zero		1


	//   ....[50]....
        /*0f54*/ 	.word	0x00023a60
        /*0f58*/ 	.word	0x00000005
        /*0f5c*/ 	.word	0x00038840
        /*0f60*/ 	.short	0x010a
        /*0f62*/ 	.byte	0x3f
	.zero		1


	//   ....[51]....
        /*0f64*/ 	.word	0x00024090
        /*0f68*/ 	.word	0x00000005
        /*0f6c*/ 	.word	0x00038830
        /*0f70*/ 	.short	0x0107
        /*0f72*/ 	.byte	0x3f
	.zero		1


	//   ....[52]....
        /*0f74*/ 	.word	0x00024170
        /*0f78*/ 	.word	0x00000005
        /*0f7c*/ 	.word	0x00038830
        /*0f80*/ 	.short	0x0101
        /*0f82*/ 	.byte	0x3f
	.zero		1


	//   ....[53]....
        /*0f84*/ 	.word	0x00024dd0
        /*0f88*/ 	.word	0x00000016
        /*0f8c*/ 	.word	0x00038800
        /*0f90*/ 	.short	0x0107
        /*0f92*/ 	.byte	0x3f
	.zero		1


	//   ....[54]....
        /*0f94*/ 	.word	0x00024ed0
        /*0f98*/ 	.word	0x00000016
        /*0f9c*/ 	.word	0x00038800
        /*0fa0*/ 	.short	0x0101
        /*0fa2*/ 	.byte	0x3f
	.zero		1


	//   ....[55]....
        /*0fa4*/ 	.word	0x00024ef0
        /*0fa8*/ 	.word	0x00000016
        /*0fac*/ 	.word	0x00038820
        /*0fb0*/ 	.short	0x010a
        /*0fb2*/ 	.byte	0x3f
	.zero		1


	//   ....[56]....
        /*0fb4*/ 	.word	0x00025320
        /*0fb8*/ 	.word	0x00000006
        /*0fbc*/ 	.word	0x00038840
        /*0fc0*/ 	.short	0x010a
        /*0fc2*/ 	.byte	0x3f
	.zero		1


	//   ....[57]....
        /*0fc4*/ 	.word	0x000258c0
        /*0fc8*/ 	.word	0x00000006
        /*0fcc*/ 	.word	0x00038830
        /*0fd0*/ 	.short	0x0107
        /*0fd2*/ 	.byte	0x3f
	.zero		1


	//   ....[58]....
        /*0fd4*/ 	.word	0x00025980
        /*0fd8*/ 	.word	0x00000006
        /*0fdc*/ 	.word	0x00038830
        /*0fe0*/ 	.short	0x0101
        /*0fe2*/ 	.byte	0x3f
	.zero		1


	//   ....[59]....
        /*0fe4*/ 	.word	0x000259e0
        /*0fe8*/ 	.word	0x00000006
        /*0fec*/ 	.word	0x00038860
        /*0ff0*/ 	.short	0x010a
        /*0ff2*/ 	.byte	0x3f
	.zero		1


	//   ....[60]....
        /*0ff4*/ 	.word	0x00025ef0
        /*0ff8*/ 	.word	0x00000006
        /*0ffc*/ 	.word	0x00038850
        /*1000*/ 	.short	0x0107
        /*1002*/ 	.byte	0x3f
	.zero		1


	//   ....[61]....
        /*1004*/ 	.word	0x000260d0
        /*1008*/ 	.word	0x00000006
        /*100c*/ 	.word	0x00038850
        /*1010*/ 	.short	0x0101
        /*1012*/ 	.byte	0x3f
	.zero		1


	//   ....[62]....
        /*1014*/ 	.word	0x000262f0
        /*1018*/ 	.word	0x00000004
        /*101c*/ 	.word	0x00038860
        /*1020*/ 	.short	0x010a
        /*1022*/ 	.byte	0x3f
	.zero		1


	//   ....[63]....
        /*1024*/ 	.word	0x00026860
        /*1028*/ 	.word	0x00000004
        /*102c*/ 	.word	0x00038850
        /*1030*/ 	.short	0x0107
        /*1032*/ 	.byte	0x3f
	.zero		1


	//   ....[64]....
        /*1034*/ 	.word	0x00026920
        /*1038*/ 	.word	0x00000004
        /*103c*/ 	.word	0x00038850
        /*1040*/ 	.short	0x0101
        /*1042*/ 	.byte	0x3f
	.zero		1


	//   ....[65]....
        /*1044*/ 	.word	0x00027440
        /*1048*/ 	.word	0x00000005
        /*104c*/ 	.word	0x00038820
        /*1050*/ 	.short	0x010a
        /*1052*/ 	.byte	0x3f
	.zero		1


	//   ....[66]....
        /*1054*/ 	.word	0x000275b0
        /*1058*/ 	.word	0x00000003
        /*105c*/ 	.word	0x00038840
        /*1060*/ 	.short	0x010a
        /*1062*/ 	.byte	0x3f
	.zero		1


	//   ....[67]....
        /*1064*/ 	.word	0x00027650
        /*1068*/ 	.word	0x0000001b
        /*106c*/ 	.word	0x00038840
        /*1070*/ 	.short	0x010a
        /*1072*/ 	.byte	0x3f
	.zero		1


	//   ....[68]....
        /*1074*/ 	.word	0x00027690
        /*1078*/ 	.word	0x00000003
        /*107c*/ 	.word	0x00038860
        /*1080*/ 	.short	0x010a
        /*1082*/ 	.byte	0x3f
	.zero		1


	//   ....[69]....
        /*1084*/ 	.word	0x000276d0
        /*1088*/ 	.word	0x0000001b
        /*108c*/ 	.word	0x00038860
        /*1090*/ 	.short	0x010a
        /*1092*/ 	.byte	0x3f
	.zero		1


	//   ....[70]....
        /*1094*/ 	.word	0x00027730
        /*1098*/ 	.word	0x00000059
        /*109c*/ 	.word	0x00038890
        /*10a0*/ 	.short	0x010a
        /*10a2*/ 	.byte	0x3f
	.zero		1


	//   ....[71]....
        /*10a4*/ 	.word	0x00027b10
        /*10a8*/ 	.word	0x00000059
        /*10ac*/ 	.word	0x00038890
        /*10b0*/ 	.short	0x010a
        /*10b2*/ 	.byte	0x3f
	.zero		1


	//   ....[72]....
        /*10b4*/ 	.word	0x00027ef0
        /*10b8*/ 	.word	0x00000059
        /*10bc*/ 	.word	0x00038890
        /*10c0*/ 	.short	0x010a
        /*10c2*/ 	.byte	0x3f
	.zero		1


	//   ....[73]....
        /*10c4*/ 	.word	0x000282d0
        /*10c8*/ 	.word	0x00000059
        /*10cc*/ 	.word	0x000388b0
        /*10d0*/ 	.short	0x010a
        /*10d2*/ 	.byte	0x3f
	.zero		1


	//   ....[74]....
        /*10d4*/ 	.word	0x000284e0
        /*10d8*/ 	.word	0x00000016
        /*10dc*/ 	.word	0x00038800
        /*10e0*/ 	.short	0x010a
        /*10e2*/ 	.byte	0x3f
	.zero		1


	//   ....[75]....
        /*10e4*/ 	.word	0x00028700
        /*10e8*/ 	.word	0x00000016
        /*10ec*/ 	.word	0x00038800
        /*10f0*/ 	.short	0x010a
        /*10f2*/ 	.byte	0x3f
	.zero		1


	//   ....[76]....
        /*10f4*/ 	.word	0x00028750
        /*10f8*/ 	.word	0x00000000
        /*10fc*/ 	.word	0x00038830
        /*1100*/ 	.short	0x010a
        /*1102*/ 	.byte	0x3f
	.zero		1


	//   ....[77]....
        /*1104*/ 	.word	0x000287a0
        /*1108*/ 	.word	0x00000009
        /*110c*/ 	.word	0x00038830
        /*1110*/ 	.short	0x010a
        /*1112*/ 	.byte	0x3f
	.zero		1


	//   ....[78]....
        /*1114*/ 	.word	0x000287f0
        /*1118*/ 	.word	0x00000006
        /*111c*/ 	.word	0x00038850
        /*1120*/ 	.short	0x010a
        /*1122*/ 	.byte	0x3f
	.zero		1


	//   ....[79]....
        /*1124*/ 	.word	0x00028840
        /*1128*/ 	.word	0x00000008
        /*112c*/ 	.word	0x00038850
        /*1130*/ 	.short	0x010a
        /*1132*/ 	.byte	0x3f
	.zero		1


	//   ....[80]....
        /*1134*/ 	.word	0x000289e0
        /*1138*/ 	.word	0x00000016
        /*113c*/ 	.word	0x00038820
        /*1140*/ 	.short	0x010a
        /*1142*/ 	.byte	0x3f
	.zero		1


	//   ....[81]....
        /*1144*/ 	.word	0x00028a30
        /*1148*/ 	.word	0x00000009
        /*114c*/ 	.word	0x000388a0
        /*1150*/ 	.short	0x010a
        /*1152*/ 	.byte	0x3f
	.zero		1


	//   ....[82]....
        /*1154*/ 	.word	0x00028a80
        /*1158*/ 	.word	0x00000009
        /*115c*/ 	.word	0x000388c0
        /*1160*/ 	.short	0x010a
        /*1162*/ 	.byte	0x3f
	.zero		1


	//   ....[83]....
        /*1164*/ 	.word	0x00028ad0
        /*1168*/ 	.word	0x00000008
        /*116c*/ 	.word	0x000388a0
        /*1170*/ 	.short	0x010a
        /*1172*/ 	.byte	0x3f
	.zero		1


	//   ....[84]....
        /*1174*/ 	.word	0x00028b20
        /*1178*/ 	.word	0x00000008
        /*117c*/ 	.word	0x000388c0
        /*1180*/ 	.short	0x010a
        /*1182*/ 	.byte	0x3f
	.zero		1


	//   ....[85]....
        /*1184*/ 	.word	0x00028c40
        /*1188*/ 	.word	0x00000005
        /*118c*/ 	.word	0x00038840
        /*1190*/ 	.short	0x010a
        /*1192*/ 	.byte	0x3f
	.zero		1


	//   ....[86]....
        /*1194*/ 	.word	0x00029fa0
        /*1198*/ 	.word	0x00000016
        /*119c*/ 	.word	0x00038820
        /*11a0*/ 	.short	0x010a
        /*11a2*/ 	.byte	0x3f
	.zero		1


	//   ....[87]....
        /*11a4*/ 	.word	0x00029ff0
        /*11a8*/ 	.word	0x00000006
        /*11ac*/ 	.word	0x00038840
        /*11b0*/ 	.short	0x010a
        /*11b2*/ 	.byte	0x3f
	.zero		1


	//   ....[88]....
        /*11b4*/ 	.word	0x0002a790
        /*11b8*/ 	.word	0x00000006
        /*11bc*/ 	.word	0x00038860
        /*11c0*/ 	.short	0x010a
        /*11c2*/ 	.byte	0x3f
	.zero		1


	//   ....[89]....
        /*11c4*/ 	.word	0x0002af60
        /*11c8*/ 	.word	0x00000004
        /*11cc*/ 	.word	0x00038860
        /*11d0*/ 	.short	0x010a
        /*11d2*/ 	.byte	0x3f
	.zero		1


	//   ....[90]....
        /*11d4*/ 	.word	0x0002c0b0
        /*11d8*/ 	.word	0x00000005
        /*11dc*/ 	.word	0x00038820
        /*11e0*/ 	.short	0x010a
        /*11e2*/ 	.byte	0x3f
	.zero		1


	//   ....[91]....
        /*11e4*/ 	.word	0x0002c250
        /*11e8*/ 	.word	0x00000003
        /*11ec*/ 	.word	0x00038840
        /*11f0*/ 	.short	0x010a
        /*11f2*/ 	.byte	0x3f
	.zero		1


	//   ....[92]....
        /*11f4*/ 	.word	0x0002c2a0
        /*11f8*/ 	.word	0x0000001b
        /*11fc*/ 	.word	0x00038840
        /*1200*/ 	.short	0x010a
        /*1202*/ 	.byte	0x3f
	.zero		1


	//   ....[93]....
        /*1204*/ 	.word	0x0002c2f0
        /*1208*/ 	.word	0x00000003
        /*120c*/ 	.word	0x00038860
        /*1210*/ 	.short	0x010a
        /*1212*/ 	.byte	0x3f
	.zero		1


	//----- nvinfo : EIATTR_NUM_MBARRIERS
	.align		4
.L_389:
        /*1214*/ 	.byte	0x03, 0x38
        /*1216*/ 	.short	0x0016


	//----- nvinfo : EIATTR_EXIT_INSTR_OFFSETS
	.align		4
        /*1218*/ 	.byte	0x04, 0x1c
        /*121a*/ 	.short	(.L_391 - .L_390)


	//   ....[0]....
.L_390:
        /*121c*/ 	.word	0x00027720


	//----- nvinfo : EIATTR_MAX_THREADS
	.align		4
.L_391:
        /*1220*/ 	.byte	0x04, 0x05
        /*1222*/ 	.short	(.L_393 - .L_392)
.L_392:
        /*1224*/ 	.word	0x00000180
        /*1228*/ 	.word	0x00000001
        /*122c*/ 	.word	0x00000001


	//----- nvinfo : EIATTR_CRS_STACK_SIZE
	.align		4
.L_393:
        /*1230*/ 	.byte	0x04, 0x1e
        /*1232*/ 	.short	(.L_395 - .L_394)
.L_394:
        /*1234*/ 	.word	0x00000000


	//----- nvinfo : EIATTR_CBANK_PARAM_SIZE
	.align		4
.L_395:
        /*1238*/ 	.byte	0x03, 0x19
        /*123a*/ 	.short	0x0af0


	//----- nvinfo : EIATTR_PARAM_CBANK
	.align		4
        /*123c*/ 	.byte	0x04, 0x0a
        /*123e*/ 	.short	(.L_397 - .L_396)
	.align		4
.L_396:
        /*1240*/ 	.word	index@(.nv.constant0._ZN7cutlass13device_kernelIN5flash11enable_sm90INS1_16FlashAttnFwdSm90INS1_25CollectiveMainloopFwdSm90ILi2EN4cute5tupleIJNS5_1CILi1EEES8_S8_EEENS6_IJNS7_ILi128EEENS7_ILi80EEENS7_ILi256EEEEEELi256ENS_10bfloat16_tEfNS_4arch4Sm90ELb0ELb0ELb0ELb1ELb1ELb1ELb0ELb1ELb1ELb1ELb0ELb0EEENS1_21CollectiveEpilogueFwdINS6_IJSA_SC_SB_EEES9_SE_SG_Li256ELb1ELb1ELb0ELb0EEENS1_36VarlenDynamicPersistentTileSchedulerILi128ELi80ELi256ELi128ELb0ELb1ELb1ELb0ELb1ELb1EEEEEEEEEvNT_6ParamsE)
        /*1244*/ 	.short	0x0210
        /*1246*/ 	.short	0x0af0


	//----- nvinfo : EIATTR_SW_WAR
	.align		4
.L_397:
        /*1248*/ 	.byte	0x04, 0x36
        /*124a*/ 	.short	(.L_399 - .L_398)
.L_398:
        /*124c*/ 	.word	0x00000008
.L_399:


//--------------------- .nv.info._ZN7cutlass13device_kernelIN5flash11enable_sm90INS1_16FlashAttnFwdSm90INS1_25CollectiveMainloopFwdSm90ILi2EN4cute5tupleIJNS5_1CILi1EEES8_S8_EEENS6_IJNS7_ILi128EEENS7_ILi64EEENS7_ILi256EEEEEELi256ENS_10bfloat16_tEfNS_4arch4Sm90ELb0ELb1ELb0ELb0ELb1ELb0ELb0ELb1ELb1ELb1ELb0ELb0EEENS1_21CollectiveEpilogueFwdINS6_IJSA_SC_SB_EEES9_SE_SG_Li256ELb0ELb1ELb0ELb0EEENS1_30DynamicPersistentTileSchedulerILi256ELi128ELb0ELb1ELb1EEEEEEEEEvNT_6ParamsE --------------------------
	.section	.nv.info._ZN7cutlass13device_kernelIN5flash11enable_sm90INS1_16FlashAttnFwdSm90INS1_25CollectiveMainloopFwdSm90ILi2EN4cute5tupleIJNS5_1CILi1EEES8_S8_EEENS6_IJNS7_ILi128EEENS7_ILi64EEENS7_ILi256EEEEEELi256ENS_10bfloat16_tEfNS_4arch4Sm90ELb0ELb1ELb0ELb0ELb1ELb0ELb0ELb1ELb1ELb1ELb0ELb0EEENS1_21CollectiveEpilogueFwdINS6_IJSA_SC_SB_EEES9_SE_SG_Li256ELb0ELb1ELb0ELb0EEENS1_30DynamicPersistentTileSchedulerILi256ELi128ELb0ELb1ELb1EEEEEEEEEvNT_6ParamsE,"",@"SHT_CUDA_INFO"
	.sectionflags	@""
	.align	4


	//----- nvinfo : EIATTR_CUDA_API_VERSION
	.align		4
        /*0000*/ 	.byte	0x04, 0x37
        /*0002*/ 	.short	(.L_401 - .L_400)
.L_400:
        /*0004*/ 	.word	0x00000082


	//----- nvinfo : EIATTR_KPARAM_INFO
	.align		4
.L_401:
        /*0008*/ 	.byte	0x04, 0x17
        /*000a*/ 	.short	(.L_403 - .L_402)
.L_402:
        /*000c*/ 	.word	0x00000000
        /*0010*/ 	.short	0x0000
        /*0012*/ 	.short	0x0070
        /*0014*/ 	.byte	0x00, 0xf0, 0x01, 0x2a


	//----- nvinfo : EIATTR_SPARSE_MMA_MASK
	.align		4
.L_403:
        /*0018*/ 	.byte	0x03, 0x50
        /*001a*/ 	.short	0x0000


	//----- nvinfo : EIATTR_MAXREG_COUNT
	.align		4
        /*001c*/ 	.byte	0x03, 0x1b
        /*001e*/ 	.short	0x00a8


	//----- nvinfo : EIATTR_NUM_BARRIERS
	.align		4
        /*0020*/ 	.byte	0x02, 0x4c
        /*0022*/ 	.byte	0x09
	.zero		1


	//----- nvinfo : EIATTR_EXTERNS
	.align		4
        /*0024*/ 	.byte	0x04, 0x0f
        /*0026*/ 	.short	(.L_405 - .L_404)


	//   ....[0]....
	.align		4
.L_404:
        /*0028*/ 	.word	index@(__assertfail)


	//----- nvinfo : EIATTR_ANNOTATIONS
	.align		4
.L_405:
        /*002c*/ 	.byte	0x04, 0x55
        /*002e*/ 	.short	(.L_407 - .L_406)


	//   ....[0]....
.L_406:
        /*0030*/ 	.word	0x00000001
        /*0034*/ 	.byte	0xa0, 0x08, 0x00, 0x00, 0x01, 0x00, 0x00, 0x00, 0x60, 0x09, 0x00, 0x00, 0x01, 0x00, 0x00, 0x00
        /*0044*/ 	.byte	0xc0, 0xf4, 0x00, 0x00, 0x01, 0x00, 0x00, 0x00, 0x60, 0xf5, 0x00, 0x00, 0x01, 0x00, 0x00, 0x00
        /*0054*/ 	.byte	0x10, 0xf6, 0x00, 0x00, 0x01, 0x00, 0x00, 0x00, 0xe0, 0x1c, 0x01, 0x00, 0x01, 0x00, 0x00, 0x00
        /*0064*/ 	.byte	0x00, 0x1d, 0x01, 0x00, 0x01, 0x00, 0x00, 0x00, 0xf0, 0x34, 0x01, 0x00, 0x01, 0x00, 0x00, 0x00
        /*0074*/ 	.byte	0x90, 0x36, 0x01, 0x00


	//----- nvinfo : EIATTR_MERCURY_ISA_VERSION
	.align		4
.L_407:
        /*0078*/ 	.byte	0x03, 0x5f
        /*007a*/ 	.short	0x0101


	//----- nvinfo : EIATTR_INT_WARP_WIDE_INSTR_OFFSETS
	.align		4
        /*007c*/ 	.byte	0x04, 0x31
        /*007e*/ 	.short	(.L_409 - .L_408)


	//   ....[0]....
.L_408:
        /*0080*/ 	.word	0x000000c0


	//   ....[1]....
        /*0084*/ 	.word	0x000000d0


	//   ....[2]....
        /*0088*/ 	.word	0x00000170


	//   ....[3]....
        /*008c*/ 	.word	0x00010280


	//   ....[4]....
        /*0090*/ 	.word	0x00010310


	//   ....[5]....
        /*0094*/ 	.word	0x00012cf0


	//   ....[6]....
        /*0098*/ 	.word	0x00012d80


	//----- nvinfo : EIATTR_COOP_GROUP_MASK_REGIDS
	.align		4
.L_409:
        /*009c*/ 	.byte	0x04, 0x29
        /*009e*/ 	.short	(.L_411 - .L_410)


	//   ....[0]....
.L_410:
        /*00a0*/ 	.word	0xffffffff


	//   ....[1]....
        /*00a4*/ 	.word	0xffffffff


	//   ....[2]....
        /*00a8*/ 	.word	0xffffffff


	//   ....[3]....
        /*00ac*/ 	.word	0xffffffff


	//   ....[4]....
        /*00b0*/ 	.word	0xffffffff


	//   ....[5]....
        /*00b4*/ 	.word	0xffffffff


	//   ....[6]....
        /*00b8*/ 	.word	0xffffffff


	//   ....[7]....
        /*00bc*/ 	.word	0xffffffff


	//   ....[8]....
        /*00c0*/ 	.word	0xffffffff


	//   ....[9]....
        /*00c4*/ 	.word	0xffffffff


	//   ....[10]....
        /*00c8*/ 	.word	0xffffffff


	//   ....[11]....
        /*00cc*/ 	.word	0xffffffff


	//   ....[12]....
        /*00d0*/ 	.word	0xffffffff


	//   ....[13]....
        /*00d4*/ 	.word	0xffffffff


	//   ....[14]....
        /*00d8*/ 	.word	0xffffffff


	//   ....[15]....
        /*00dc*/ 	.word	0xffffffff


	//   ....[16]....
        /*00e0*/ 	.word	0xffffffff


	//   ....[17]....
        /*00e4*/ 	.word	0xffffffff


	//   ....[18]....
        /*00e8*/ 	.word	0xffffffff


	//   ....[19]....
        /*00ec*/ 	.word	0xffffffff


	//   ....[20]....
        /*00f0*/ 	.word	0xffffffff


	//   ....[21]....
        /*00f4*/ 	.word	0xffffffff


	//   ....[22]....
        /*00f8*/ 	.word	0xffffffff


	//   ....[23]....
        /*00fc*/ 	.word	0xffffffff


	//   ....[24]....
        /*0100*/ 	.word	0xffffffff


	//   ....[25]....
        /*0104*/ 	.word	0xffffffff


	//   ....[26]....
        /*0108*/ 	.word	0xffffffff


	//   ....[27]....
        /*010c*/ 	.word	0xffffffff


	//   ....[28]....
        /*0110*/ 	.word	0xffffffff


	//   ....[29]....
        /*0114*/ 	.word	0xffffffff


	//   ....[30]....
        /*0118*/ 	.word	0xffffffff


	//   ....[31]....
        /*011c*/ 	.word	0xffffffff


	//   ....[32]....
        /*0120*/ 	.word	0xffffffff


	//   ....[33]....
        /*0124*/ 	.word	0xffffffff


	//   ....[34]....
        /*0128*/ 	.word	0xffffffff


	//   ....[35]....
        /*012c*/ 	.word	0xffffffff


	//   ....[36]....
        /*0130*/ 	.word	0xffffffff


	//   ....[37]....
        /*0134*/ 	.word	0xffffffff


	//   ....[38]....
        /*0138*/ 	.word	0xffffffff


	//   ....[39]....
        /*013c*/ 	.word	0xffffffff


	//   ....[40]....
        /*0140*/ 	.word	0xffffffff


	//   ....[41]....
        /*0144*/ 	.word	0xffffffff


	//   ....[42]....
        /*0148*/ 	.word	0xffffffff


	//   ....[43]....
        /*014c*/ 	.word	0xffffffff


	//   ....[44]....
        /*0150*/ 	.word	0xffffffff


	//   ....[45]....
        /*0154*/ 	.word	0xffffffff


	//   ....[46]....
        /*0158*/ 	.word	0xffffffff


	//   ....[47]....
        /*015c*/ 	.word	0xffffffff


	//   ....[48]....
        /*0160*/ 	.word	0xffffffff


	//   ....[49]....
        /*0164*/ 	.word	0xffffffff


	//   ....[50]....
        /*0168*/ 	.word	0xffffffff


	//   ....[51]....
        /*016c*/ 	.word	0xffffffff


	//   ....[52]....
        /*0170*/ 	.word	0xffffffff


	//   ....[53]....
        /*0174*/ 	.word	0xffffffff


	//   ....[54]....
        /*0178*/ 	.word	0xffffffff


	//   ....[55]....
        /*017c*/ 	.word	0xffffffff


	//   ....[56]....
        /*0180*/ 	.word	0xffffffff


	//   ....[57]....
        /*0184*/ 	.word	0xffffffff


	//   ....[58]....
        /*0188*/ 	.word	0xffffffff


	//   ....[59]....
        /*018c*/ 	.word	0xffffffff


	//   ....[60]....
        /*0190*/ 	.word	0xffffffff


	//   ....[61]....
        /*0194*/ 	.word	0xffffffff


	//   ....[62]....
        /*0198*/ 	.word	0xffffffff


	//   ....[63]....
        /*019c*/ 	.word	0xffffffff


	//   ....[64]....
        /*01a0*/ 	.word	0xffffffff


	//   ....[65]....
        /*01a4*/ 	.word	0xffffffff


	//   ....[66]....
        /*01a8*/ 	.word	0xffffffff


	//   ....[67]....
        /*01ac*/ 	.word	0xffffffff


	//   ....[68]....
        /*01b0*/ 	.word	0xffffffff


	//   ....[69]....
        /*01b4*/ 	.word	0xffffffff


	//   ....[70]....
        /*01b8*/ 	.word	0xffffffff


	//   ....[71]....
        /*01bc*/ 	.word	0xffffffff


	//   ....[72]....
        /*01c0*/ 	.word	0xffffffff


	//   ....[73]....
        /*01c4*/ 	.word	0xffffffff


	//   ....[74]....
        /*01c8*/ 	.word	0xffffffff


	//   ....[75]....
        /*01cc*/ 	.word	0xffffffff


	//   ....[76]....
        /*01d0*/ 	.word	0xffffffff


	//   ....[77]....
        /*01d4*/ 	.word	0xffffffff


	//   ....[78]....
        /*01d8*/ 	.word	0xffffffff


	//   ....[79]....
        /*01dc*/ 	.word	0xffffffff


	//   ....[80]....
        /*01e0*/ 	.word	0xffffffff


	//   ....[81]....
        /*01e4*/ 	.word	0xffffffff


	//   ....[82]....
        /*01e8*/ 	.word	0xffffffff


	//   ....[83]....
        /*01ec*/ 	.word	0xffffffff


	//   ....[84]....
        /*01f0*/ 	.word	0xffffffff


	//   ....[85]....
        /*01f4*/ 	.word	0xffffffff


	//   ....[86]....
        /*01f8*/ 	.word	0xffffffff


	//   ....[87]....
        /*01fc*/ 	.word	0xffffffff


	//   ....[88]....
        /*0200*/ 	.word	0xffffffff


	//   ....[89]....
        /*0204*/ 	.word	0xffffffff


	//   ....[90]....
        /*0208*/ 	.word	0xffffffff


	//   ....[91]....
        /*020c*/ 	.word	0xffffffff


	//   ....[92]....
        /*0210*/ 	.word	0xffffffff


	//   ....[93]....
        /*0214*/ 	.word	0xffffffff


	//   ....[94]....
        /*0218*/ 	.word	0xffffffff


	//   ....[95]....
        /*021c*/ 	.word	0xffffffff


	//   ....[96]....
        /*0220*/ 	.word	0xffffffff


	//   ....[97]....
        /*0224*/ 	.word	0xffffffff


	//   ....[98]....
        /*0228*/ 	.word	0xffffffff


	//   ....[99]....
        /*022c*/ 	.word	0xffffffff


	//   ....[100]....
        /*0230*/ 	.word	0xffffffff


	//   ....[101]....
        /*0234*/ 	.word	0xffffffff


	//   ....[102]....
        /*0238*/ 	.word	0xffffffff


	//   ....[103]....
        /*023c*/ 	.word	0xffffffff


	//   ....[104]....
        /*0240*/ 	.word	0x0500000f


	//   ....[105]....
        /*0244*/ 	.word	0x0500000f


	//   ....[106]....
        /*0248*/ 	.word	0x0500000f


	//   ....[107]....
        /*024c*/ 	.word	0x0500000f


	//   ....[108]....
        /*0250*/ 	.word	0x0500000f


	//   ....[109]....
        /*0254*/ 	.word	0x0500000f


	//   ....[110]....
        /*0258*/ 	.word	0x0500000f


	//   ....[111]....
        /*025c*/ 	.word	0x0500000f


	//   ....[112]....
        /*0260*/ 	.word	0x0500000f


	//   ....[113]....
        /*0264*/ 	.word	0x0500000f


	//   ....[114]....
        /*0268*/ 	.word	0x0500000f


	//   ....[115]....
        /*026c*/ 	.word	0x0500000f


	//   ....[116]....
        /*0270*/ 	.word	0x0500000f


	//   ....[117]....
        /*0274*/ 	.word	0x0500000f


	//   ....[118]....
        /*0278*/ 	.word	0x0500000f


	//   ....[119]....
        /*027c*/ 	.word	0x0500000f


	//   ....[120]....
        /*0280*/ 	.word	0x0500000f


	//   ....[121]....
        /*0284*/ 	.word	0x0500000f


	//   ....[122]....
        /*0288*/ 	.word	0x0500000f


	//   ....[123]....
        /*028c*/ 	.word	0x0500000f


	//   ....[124]....
        /*0290*/ 	.word	0x0500000f


	//   ....[125]....
        /*0294*/ 	.word	0x0500000f


	//   ....[126]....
        /*0298*/ 	.word	0x0500000f


	//   ....[127]....
        /*029c*/ 	.word	0x0500000f


	//   ....[128]....
        /*02a0*/ 	.word	0x0500000f


	//   ....[129]....
        /*02a4*/ 	.word	0x0500000f


	//   ....[130]....
        /*02a8*/ 	.word	0x0500000f


	//   ....[131]....
        /*02ac*/ 	.word	0x0500000f


	//   ....[132]....
        /*02b0*/ 	.word	0x0500000f


	//   ....[133]....
        /*02b4*/ 	.word	0x0500000f


	//   ....[134]....
        /*02b8*/ 	.word	0x0500000f


	//   ....[135]....
        /*02bc*/ 	.word	0x0500000f


	//   ....[136]....
        /*02c0*/ 	.word	0x0500000f


	//   ....[137]....
        /*02c4*/ 	.word	0x0500000f


	//   ....[138]....
        /*02c8*/ 	.word	0x0500000f


	//   ....[139]....
        /*02cc*/ 	.word	0x0500000f


	//   ....[140]....
        /*02d0*/ 	.word	0x0500000f


	//   ....[141]....
        /*02d4*/ 	.word	0x0500000f


	//   ....[142]....
        /*02d8*/ 	.word	0x0500000f


	//   ....[143]....
        /*02dc*/ 	.word	0x0500000f


	//   ....[144]....
        /*02e0*/ 	.word	0x0500000f


	//   ....[145]....
        /*02e4*/ 	.word	0x0500000f


	//   ....[146]....
        /*02e8*/ 	.word	0x0500000f


	//   ....[147]....
        /*02ec*/ 	.word	0x0500000f


	//   ....[148]....
        /*02f0*/ 	.word	0x0500000f


	//   ....[149]....
        /*02f4*/ 	.word	0x0500000f


	//   ....[150]....
        /*02f8*/ 	.word	0x0500000f


	//   ....[151]....
        /*02fc*/ 	.word	0x0500000f


	//   ....[152]....
        /*0300*/ 	.word	0x0500000f


	//   ....[153]....
        /*0304*/ 	.word	0x0500000f


	//   ....[154]....
        /*0308*/ 	.word	0x0500000f


	//----- nvinfo : EIATTR_COOP_GROUP_INSTR_OFFSETS
	.align		4
.L_411:
        /*030c*/ 	.byte	0x04, 0x28
        /*030e*/ 	.short	(.L_413 - .L_412)


	//   ....[0]....
.L_412:
        /*0310*/ 	.word	0x00000070


	//   ....[1]....
        /*0314*/ 	.word	0x000000b0


	//   ....[2]....
        /*0318*/ 	.word	0x000002d0


	//   ....[3]....
        /*031c*/ 	.word	0x00000430


	//   ....[4]....
        /*0320*/ 	.word	0x00000550


	//   ....[5]....
        /*0324*/ 	.word	0x000006b0


	//   ....[6]....
        /*0328*/ 	.word	0x000019c0


	//   ....[7]....
        /*032c*/ 	.word	0x00002790


	//   ....[8]....
        /*0330*/ 	.word	0x000029f0


	//   ....[9]....
        /*0334*/ 	.word	0x00003380


	//   ....[10]....
        /*0338*/ 	.word	0x000034d0


	//   ....[11]....
        /*033c*/ 	.word	0x00003830


	//   ....[12]....
        /*0340*/ 	.word	0x000038c0


	//   ....[13]....
        /*0344*/ 	.word	0x000057d0


	//   ....[14]....
        /*0348*/ 	.word	0x00005a10


	//   ....[15]....
        /*034c*/ 	.word	0x00006100


	//   ....[16]....
        /*0350*/ 	.word	0x00006200


	//   ....[17]....
        /*0354*/ 	.word	0x00006590


	//   ....[18]....
        /*0358*/ 	.word	0x000065f0


	//   ....[19]....
        /*035c*/ 	.word	0x000083d0


	//   ....[20]....
        /*0360*/ 	.word	0x000083e0


	//   ....[21]....
        /*0364*/ 	.word	0x00008410


	//   ....[22]....
        /*0368*/ 	.word	0x00008420


	//   ....[23]....
        /*036c*/ 	.word	0x0000a020


	//   ....[24]....
        /*0370*/ 	.word	0x0000a250


	//   ....[25]....
        /*0374*/ 	.word	0x0000a940


	//   ....[26]....
        /*0378*/ 	.word	0x0000aa40


	//   ....[27]....
        /*037c*/ 	.word	0x0000add0


	//   ....[28]....
        /*0380*/ 	.word	0x0000ae30


	//   ....[29]....
        /*0384*/ 	.word	0x0000be60


	//   ....[30]....
        /*0388*/ 	.word	0x0000be90


	//   ....[31]....
        /*038c*/ 	.word	0x0000bf50


	//   ....[32]....
        /*0390*/ 	.word	0x0000bf60


	//   ....[33]....
        /*0394*/ 	.word	0x0000dcf0


	//   ....[34]....
        /*0398*/ 	.word	0x0000dd20


	//   ....[35]....
        /*039c*/ 	.word	0x0000dd50


	//   ....[36]....
        /*03a0*/ 	.word	0x0000ddb0


	//   ....[37]....
        /*03a4*/ 	.word	0x0000e2a0


	//   ....[38]....
        /*03a8*/ 	.word	0x0000e2e0


	//   ....[39]....
        /*03ac*/ 	.word	0x0000e420


	//   ....[40]....
        /*03b0*/ 	.word	0x0000e440


	//   ....[41]....
        /*03b4*/ 	.word	0x0000e580


	//   ....[42]....
        /*03b8*/ 	.word	0x0000e5a0


	//   ....[43]....
        /*03bc*/ 	.word	0x0000e6f0


	//   ....[44]....
        /*03c0*/ 	.word	0x0000e710


	//   ....[45]....
        /*03c4*/ 	.word	0x0000ee90


	//   ....[46]....
        /*03c8*/ 	.word	0x0000eeb0


	//   ....[47]....
        /*03cc*/ 	.word	0x0000eff0


	//   ....[48]....
        /*03d0*/ 	.word	0x0000f010


	//   ....[49]....
        /*03d4*/ 	.word	0x0000f150


	//   ....[50]....
        /*03d8*/ 	.word	0x0000f170


	//   ....[51]....
        /*03dc*/ 	.word	0x0000f2c0


	//   ....[52]....
        /*03e0*/ 	.word	0x0000f2e0


	//   ....[53]....
        /*03e4*/ 	.word	0x0000f4f0


	//   ....[54]....
        /*03e8*/ 	.word	0x00010e00


	//   ....[55]....
        /*03ec*/ 	.word	0x00010e20


	//   ....[56]....
        /*03f0*/ 	.word	0x00010e30


	//   ....[57]....
        /*03f4*/ 	.word	0x00010e70


	//   ....[58]....
        /*03f8*/ 	.word	0x00010f10


	//   ....[59]....
        /*03fc*/ 	.word	0x00010f30


	//   ....[60]....
        /*0400*/ 	.word	0x00010fd0


	//   ....[61]....
        /*0404*/ 	.word	0x00010ff0


	//   ....[62]....
        /*0408*/ 	.word	0x00011660


	//   ....[63]....
        /*040c*/ 	.word	0x00011680


	//   ....[64]....
        /*0410*/ 	.word	0x000116b0


	//   ....[65]....
        /*0414*/ 	.word	0x000116f0


	//   ....[66]....
        /*0418*/ 	.word	0x00011780


	//   ....[67]....
        /*041c*/ 	.word	0x000117b0


	//   ....[68]....
        /*0420*/ 	.word	0x00011840


	//   ....[69]....
        /*0424*/ 	.word	0x00011870


	//   ....[70]....
        /*0428*/ 	.word	0x00011900


	//   ....[71]....
        /*042c*/ 	.word	0x00011920


	//   ....[72]....
        /*0430*/ 	.word	0x000119c0


	//   ....[73]....
        /*0434*/ 	.word	0x000119f0


	//   ....[74]....
        /*0438*/ 	.word	0x00011a80


	//   ....[75]....
        /*043c*/ 	.word	0x00011ab0


	//   ....[76]....
        /*0440*/ 	.word	0x00011b40


	//   ....[77]....
        /*0444*/ 	.word	0x00011b60


	//   ....[78]....
        /*0448*/ 	.word	0x000122b0


	//   ....[79]....
        /*044c*/ 	.word	0x000122e0


	//   ....[80]....
        /*0450*/ 	.word	0x000122f0


	//   ....[81]....
        /*0454*/ 	.word	0x00012310


	//   ....[82]....
        /*0458*/ 	.word	0x00012380


	//   ....[83]....
        /*045c*/ 	.word	0x000123a0


	//   ....[84]....
        /*0460*/ 	.word	0x00012400


	//   ....[85]....
        /*0464*/ 	.word	0x00012420


	//   ....[86]....
        /*0468*/ 	.word	0x000126f0


	//   ....[87]....
        /*046c*/ 	.word	0x00012710


	//   ....[88]....
        /*0470*/ 	.word	0x00012730


	//   ....[89]....
        /*0474*/ 	.word	0x000127d0


	//   ....[90]....
        /*0478*/ 	.word	0x000127f0


	//   ....[91]....
        /*047c*/ 	.word	0x00012890


	//   ....[92]....
        /*0480*/ 	.word	0x000128b0


	//   ....[93]....
        /*0484*/ 	.word	0x000128c0


	//   ....[94]....
        /*0488*/ 	.word	0x00012ee0


	//   ....[95]....
        /*048c*/ 	.word	0x00012f00


	//   ....[96]....
        /*0490*/ 	.word	0x00012f10


	//   ....[97]....
        /*0494*/ 	.word	0x00012f30


	//   ....[98]....
        /*0498*/ 	.word	0x00012ff0


	//   ....[99]....
        /*049c*/ 	.word	0x00013020


	//   ....[100]....
        /*04a0*/ 	.word	0x00013030


	//   ....[101]....
        /*04a4*/ 	.word	0x000130c0


	//   ....[102]....
        /*04a8*/ 	.word	0x00013430


	//   ....[103]....
        /*04ac*/ 	.word	0x00013610


	//   ....[104]....
        /*04b0*/ 	.word	0x00013c80


	//   ....[105]....
        /*04b4*/ 	.word	0x00013d60


	//   ....[106]....
        /*04b8*/ 	.word	0x00013e00


	//   ....[107]....
        /*04bc*/ 	.word	0x00013e80


	//   ....[108]....
        /*04c0*/ 	.word	0x00013f50


	//   ....[109]....
        /*04c4*/ 	.word	0x00013fe0


	//   ....[110]....
        /*04c8*/ 	.word	0x000140c0


	//   ....[111]....
        /*04cc*/ 	.word	0x00014140


	//   ....[112]....
        /*04d0*/ 	.word	0x00014220


	//   ....[113]....
        /*04d4*/ 	.word	0x000142b0


	//   ....[114]....
        /*04d8*/ 	.word	0x00014320


	//   ....[115]....
        /*04dc*/ 	.word	0x000143a0


	//   ....[116]....
        /*04e0*/ 	.word	0x00014470


	//   ....[117]....
        /*04e4*/ 	.word	0x000144e0


	//   ....[118]....
        /*04e8*/ 	.word	0x000145e0


	//   ....[119]....
        /*04ec*/ 	.word	0x00014660


	//   ....[120]....
        /*04f0*/ 	.word	0x00014750


	//   ....[121]....
        /*04f4*/ 	.word	0x000147c0


	//   ....[122]....
        /*04f8*/ 	.word	0x000148c0


	//   ....[123]....
        /*04fc*/ 	.word	0x00014930


	//   ....[124]....
        /*0500*/ 	.word	0x00014a30


	//   ....[125]....
        /*0504*/ 	.word	0x00014aa0


	//   ....[126]....
        /*0508*/ 	.word	0x00014ba0


	//   ....[127]....
        /*050c*/ 	.word	0x00014c10


	//   ....[128]....
        /*0510*/ 	.word	0x00014cf0


	//   ....[129]....
        /*0514*/ 	.word	0x00014e20


	//   ....[130]....
        /*0518*/ 	.word	0x00014ec0


	//   ....[131]....
        /*051c*/ 	.word	0x00014f30


	//   ....[132]....
        /*0520*/ 	.word	0x00015000


	//   ....[133]....
        /*0524*/ 	.word	0x00015060


	//   ....[134]....
        /*0528*/ 	.word	0x00015130


	//   ....[135]....
        /*052c*/ 	.word	0x00015190


	//   ....[136]....
        /*0530*/ 	.word	0x00015260


	//   ....[137]....
        /*0534*/ 	.word	0x00015340


	//   ....[138]....
        /*0538*/ 	.word	0x000153e0


	//   ....[139]....
        /*053c*/ 	.word	0x00015440


	//   ....[140]....
        /*0540*/ 	.word	0x00015550


	//   ....[141]....
        /*0544*/ 	.word	0x000155b0


	//   ....[142]....
        /*0548*/ 	.word	0x000156c0


	//   ....[143]....
        /*054c*/ 	.word	0x00015720


	//   ....[144]....
        /*0550*/ 	.word	0x000157e0


	//   ....[145]....
        /*0554*/ 	.word	0x00015940


	//   ....[146]....
        /*0558*/ 	.word	0x000159e0


	//   ....[147]....
        /*055c*/ 	.word	0x00015a40


	//   ....[148]....
        /*0560*/ 	.word	0x00015b10


	//   ....[149]....
        /*0564*/ 	.word	0x00015bf0


	//   ....[150]....
        /*0568*/ 	.word	0x00015cb0


	//   ....[151]....
        /*056c*/ 	.word	0x00015d90


	//   ....[152]....
        /*0570*/ 	.word	0x00015e50


	//   ....[153]....
        /*0574*/ 	.word	0x00015f60


	//   ....[154]....
        /*0578*/ 	.word	0x00016080


	//----- nvinfo : EIATTR_REG_RECONFIG
	.align		4
.L_413:
        /*057c*/ 	.byte	0x01, 0x54
	.zero		2


	//----- nvinfo : EIATTR_SYSCALL_OFFSETS
	.align		4
        /*0580*/ 	.byte	0x04, 0x46
        /*0582*/ 	.short	(.L_415 - .L_414)


	//   ....[0]....
.L_414:
        /*0584*/ 	.word	0x00001ba0


	//   ....[1]....
        /*0588*/ 	.word	0x00010470


	//   ....[2]....
        /*058c*/ 	.word	0x000105c0


	//   ....[3]....
        /*0590*/ 	.word	0x000106b0


	//   ....[4]....
        /*0594*/ 	.word	0x00011310


	//----- nvinfo : EIATTR_MBARRIER_INSTR_OFFSETS
	.align		4
.L_415:
        /*0598*/ 	.byte	0x04, 0x39
        /*059a*/ 	.short	(.L_417 - .L_416)


	//   ....[0]....
.L_416:
        /*059c*/ 	.word	0x00000180
        /*05a0*/ 	.word	0x000000ff
        /*05a4*/ 	.word	0x00030800
        /*05a8*/ 	.short	0x0100
        /*05aa*/ 	.byte	0x08
	.zero		1


	//   ....[1]....
        /*05ac*/ 	.word	0x00000190
        /*05b0*/ 	.word	0x000000ff
        /*05b4*/ 	.word	0x00030820
        /*05b8*/ 	.short	0x0100
        /*05ba*/ 	.byte	0x08
	.zero		1


	//   ....[2]....
        /*05bc*/ 	.word	0x00000280
        /*05c0*/ 	.word	0x000000ff
        /*05c4*/ 	.word	0x00030830
        /*05c8*/ 	.short	0x0100
        /*05ca*/ 	.byte	0x08
	.zero		1


	//   ....[3]....
        /*05cc*/ 	.word	0x00000290
        /*05d0*/ 	.word	0x000000ff
        /*05d4*/ 	.word	0x00030840
        /*05d8*/ 	.short	0x0100
        /*05da*/ 	.byte	0x08
	.zero		1


	//   ....[4]....
        /*05dc*/ 	.word	0x000002a0
        /*05e0*/ 	.word	0x000000ff
        /*05e4*/ 	.word	0x00030838
        /*05e8*/ 	.short	0x0100
        /*05ea*/ 	.byte	0x08
	.zero		1


	//   ....[5]....
        /*05ec*/ 	.word	0x000002b0
        /*05f0*/ 	.word	0x000000ff
        /*05f4*/ 	.word	0x00030848
        /*05f8*/ 	.short	0x0100
        /*05fa*/ 	.byte	0x08
	.zero		1


	//   ....[6]....
        /*05fc*/ 	.word	0x000003e0
        /*0600*/ 	.word	0x000000ff
        /*0604*/ 	.word	0x00030850
        /*0608*/ 	.short	0x0100
        /*060a*/ 	.byte	0x08
	.zero		1


	//   ....[7]....
        /*060c*/ 	.word	0x000003f0
        /*0610*/ 	.word	0x000000ff
        /*0614*/ 	.word	0x00030860
        /*0618*/ 	.short	0x0100
        /*061a*/ 	.byte	0x08
	.zero		1


	//   ....[8]....
        /*061c*/ 	.word	0x00000400
        /*0620*/ 	.word	0x000000ff
        /*0624*/ 	.word	0x00030858
        /*0628*/ 	.short	0x0100
        /*062a*/ 	.byte	0x08
	.zero		1


	//   ....[9]....
        /*062c*/ 	.word	0x00000410
        /*0630*/ 	.word	0x000000ff
        /*0634*/ 	.word	0x00030868
        /*0638*/ 	.short	0x0100
        /*063a*/ 	.byte	0x08
	.zero		1


	//   ....[10]....
        /*063c*/ 	.word	0x00000500
        /*0640*/ 	.word	0x000000ff
        /*0644*/ 	.word	0x00030870
        /*0648*/ 	.short	0x0100
        /*064a*/ 	.byte	0x06
	.zero		1


	//   ....[11]....
        /*064c*/ 	.word	0x00000510
        /*0650*/ 	.word	0x000000ff
        /*0654*/ 	.word	0x00030880
        /*0658*/ 	.short	0x0100
        /*065a*/ 	.byte	0x06
	.zero		1


	//   ....[12]....
        /*065c*/ 	.word	0x00000520
        /*0660*/ 	.word	0x000000ff
        /*0664*/ 	.word	0x00030878
        /*0668*/ 	.short	0x0100
        /*066a*/ 	.byte	0x06
	.zero		1


	//   ....[13]....
        /*066c*/ 	.word	0x00000530
        /*0670*/ 	.word	0x000000ff
        /*0674*/ 	.word	0x00030888
        /*0678*/ 	.short	0x0100
        /*067a*/ 	.byte	0x06
	.zero		1


	//   ....[14]....
        /*067c*/ 	.word	0x00000660
        /*0680*/ 	.word	0x000000ff
        /*0684*/ 	.word	0x00030890
        /*0688*/ 	.short	0x0100
        /*068a*/ 	.byte	0x08
	.zero		1


	//   ....[15]....
        /*068c*/ 	.word	0x00000670
        /*0690*/ 	.word	0x000000ff
        /*0694*/ 	.word	0x000308a0
        /*0698*/ 	.short	0x0100
        /*069a*/ 	.byte	0x08
	.zero		1


	//   ....[16]....
        /*069c*/ 	.word	0x00000680
        /*06a0*/ 	.word	0x000000ff
        /*06a4*/ 	.word	0x00030898
        /*06a8*/ 	.short	0x0100
        /*06aa*/ 	.byte	0x08
	.zero		1


	//   ....[17]....
        /*06ac*/ 	.word	0x00000690
        /*06b0*/ 	.word	0x000000ff
        /*06b4*/ 	.word	0x000308a8
        /*06b8*/ 	.short	0x0100
        /*06ba*/ 	.byte	0x08
	.zero		1


	//   ....[18]....
        /*06bc*/ 	.word	0x000007d0
        /*06c0*/ 	.word	0x000000ff
        /*06c4*/ 	.word	0x000308b0
        /*06c8*/ 	.short	0x0100
        /*06ca*/ 	.byte	0x08
	.zero		1


	//   ....[19]....
        /*06cc*/ 	.word	0x000007e0
        /*06d0*/ 	.word	0x000000ff
        /*06d4*/ 	.word	0x000308c0
        /*06d8*/ 	.short	0x0100
        /*06da*/ 	.byte	0x08
	.zero		1


	//   ....[20]....
        /*06dc*/ 	.word	0x000007f0
        /*06e0*/ 	.word	0x000000ff
        /*06e4*/ 	.word	0x000308b8
        /*06e8*/ 	.short	0x0100
        /*06ea*/ 	.byte	0x08
	.zero		1


	//   ....[21]....
        /*06ec*/ 	.word	0x00000800
        /*06f0*/ 	.word	0x000000ff
        /*06f4*/ 	.word	0x000308c8
        /*06f8*/ 	.short	0x0100
        /*06fa*/ 	.byte	0x08
	.zero		1


	//   ....[22]....
        /*06fc*/ 	.word	0x00001c40
        /*0700*/ 	.word	0x000000ff
        /*0704*/ 	.word	0x00030800
        /*0708*/ 	.short	0x010a
        /*070a*/ 	.byte	0x28
	.zero		1


	//   ....[23]....
        /*070c*/ 	.word	0x00001cc0
        /*0710*/ 	.word	0x00000003
        /*0714*/ 	.word	0x00030830
        /*0718*/ 	.short	0x010a
        /*071a*/ 	.byte	0x3f
	.zero		1


	//   ....[24]....
        /*071c*/ 	.word	0x00001d00
        /*0720*/ 	.word	0x00000003
        /*0724*/ 	.word	0x00030830
        /*0728*/ 	.short	0x010a
        /*072a*/ 	.byte	0x3f
	.zero		1


	//   ....[25]....
        /*072c*/ 	.word	0x000027b0
        /*0730*/ 	.word	0x000000ff
        /*0734*/ 	.word	0x00000000
        /*0738*/ 	.short	0x0101
        /*073a*/ 	.byte	0x04
	.zero		1


	//   ....[26]....
        /*073c*/ 	.word	0x000045b0
        /*0740*/ 	.word	0x000000ff
        /*0744*/ 	.word	0x00030830
        /*0748*/ 	.short	0x010a
        /*074a*/ 	.byte	0x06
	.zero		1


	//   ....[27]....
        /*074c*/ 	.word	0x000045f0
        /*0750*/ 	.word	0x000000ff
        /*0754*/ 	.word	0x00030830
        /*0758*/ 	.short	0x010a
        /*075a*/ 	.byte	0x06
	.zero		1


	//   ....[28]....
        /*075c*/ 	.word	0x00005470
        /*0760*/ 	.word	0x000000ff
        /*0764*/ 	.word	0x00030850
        /*0768*/ 	.short	0x010a
        /*076a*/ 	.byte	0x05
	.zero		1


	//   ....[29]....
        /*076c*/ 	.word	0x000054b0
        /*0770*/ 	.word	0x000000ff
        /*0774*/ 	.word	0x00030850
        /*0778*/ 	.short	0x010a
        /*077a*/ 	.byte	0x05
	.zero		1


	//   ....[30]....
        /*077c*/ 	.word	0x00005830
        /*0780*/ 	.word	0x000000ff
        /*0784*/ 	.word	0x00000000
        /*0788*/ 	.short	0x0101
        /*078a*/ 	.byte	0x06
	.zero		1


	//   ....[31]....
        /*078c*/ 	.word	0x00006cd0
        /*0790*/ 	.word	0x000000ff
        /*0794*/ 	.word	0x00000000
        /*0798*/ 	.short	0x0101
        /*079a*/ 	.byte	0x05
	.zero		1


	//   ....[32]....
        /*079c*/ 	.word	0x00007080
        /*07a0*/ 	.word	0x000000ff
        /*07a4*/ 	.word	0x00030830
        /*07a8*/ 	.short	0x010a
        /*07aa*/ 	.byte	0x06
	.zero		1


	//   ....[33]....
        /*07ac*/ 	.word	0x000070c0
        /*07b0*/ 	.word	0x000000ff
        /*07b4*/ 	.word	0x00030830
        /*07b8*/ 	.short	0x010a
        /*07ba*/ 	.byte	0x06
	.zero		1


	//   ....[34]....
        /*07bc*/ 	.word	0x00007f40
        /*07c0*/ 	.word	0x000000ff
        /*07c4*/ 	.word	0x00030850
        /*07c8*/ 	.short	0x010a
        /*07ca*/ 	.byte	0x05
	.zero		1


	//   ....[35]....
        /*07cc*/ 	.word	0x00007f80
        /*07d0*/ 	.word	0x000000ff
        /*07d4*/ 	.word	0x00030850
        /*07d8*/ 	.short	0x010a
        /*07da*/ 	.byte	0x05
	.zero		1


	//   ....[36]....
        /*07dc*/ 	.word	0x000082f0
        /*07e0*/ 	.word	0x000000ff
        /*07e4*/ 	.word	0x00000000
        /*07e8*/ 	.short	0x0101
        /*07ea*/ 	.byte	0x06
	.zero		1


	//   ....[37]....
        /*07ec*/ 	.word	0x00008c60
        /*07f0*/ 	.word	0x000000ff
        /*07f4*/ 	.word	0x00000000
        /*07f8*/ 	.short	0x0101
        /*07fa*/ 	.byte	0x05
	.zero		1


	//   ....[38]....
        /*07fc*/ 	.word	0x00008e00
        /*0800*/ 	.word	0x000000ff
        /*0804*/ 	.word	0x00030830
        /*0808*/ 	.short	0x010a
        /*080a*/ 	.byte	0x05
	.zero		1


	//   ....[39]....
        /*080c*/ 	.word	0x00008e40
        /*0810*/ 	.word	0x000000ff
        /*0814*/ 	.word	0x00030830
        /*0818*/ 	.short	0x010a
        /*081a*/ 	.byte	0x05
	.zero		1


	//   ....[40]....
        /*081c*/ 	.word	0x00009cc0
        /*0820*/ 	.word	0x000000ff
        /*0824*/ 	.word	0x00030850
        /*0828*/ 	.short	0x010a
        /*082a*/ 	.byte	0x05
	.zero		1


	//   ....[41]....
        /*082c*/ 	.word	0x00009d00
        /*0830*/ 	.word	0x000000ff
        /*0834*/ 	.word	0x00030850
        /*0838*/ 	.short	0x010a
        /*083a*/ 	.byte	0x05
	.zero		1


	//   ....[42]....
        /*083c*/ 	.word	0x0000a040
        /*0840*/ 	.word	0x000000ff
        /*0844*/ 	.word	0x00000000
        /*0848*/ 	.short	0x0101
        /*084a*/ 	.byte	0x04
	.zero		1


	//   ....[43]....
        /*084c*/ 	.word	0x0000b530
        /*0850*/ 	.word	0x000000ff
        /*0854*/ 	.word	0x00000000
        /*0858*/ 	.short	0x0101
        /*085a*/ 	.byte	0x05
	.zero		1


	//   ....[44]....
        /*085c*/ 	.word	0x0000bdd0
        /*0860*/ 	.word	0x000000ff
        /*0864*/ 	.word	0x00030850
        /*0868*/ 	.short	0x010a
        /*086a*/ 	.byte	0x05
	.zero		1


	//   ....[45]....
        /*086c*/ 	.word	0x0000be10
        /*0870*/ 	.word	0x000000ff
        /*0874*/ 	.word	0x00030850
        /*0878*/ 	.short	0x010a
        /*087a*/ 	.byte	0x05
	.zero		1


	//   ....[46]....
        /*087c*/ 	.word	0x0000c3c0
        /*0880*/ 	.word	0x000000ff
        /*0884*/ 	.word	0x00000000
        /*0888*/ 	.short	0x0101
        /*088a*/ 	.byte	0x04
	.zero		1


	//   ....[47]....
        /*088c*/ 	.word	0x0000e2d0
        /*0890*/ 	.word	0x000000c5
        /*0894*/ 	.word	0x00000000
        /*0898*/ 	.short	0x0101
        /*089a*/ 	.byte	0x3f
	.zero		1


	//   ....[48]....
        /*089c*/ 	.word	0x00010c00
        /*08a0*/ 	.word	0x00000004
        /*08a4*/ 	.word	0x00030840
        /*08a8*/ 	.short	0x010a
        /*08aa*/ 	.byte	0x3f
	.zero		1


	//   ....[49]....
        /*08ac*/ 	.word	0x00011100
        /*08b0*/ 	.word	0x00000004
        /*08b4*/ 	.word	0x00030830
        /*08b8*/ 	.short	0x0107
        /*08ba*/ 	.byte	0x3f
	.zero		1


	//   ....[50]....
        /*08bc*/ 	.word	0x000111c0
        /*08c0*/ 	.word	0x00000004
        /*08c4*/ 	.word	0x00030830
        /*08c8*/ 	.short	0x0101
        /*08ca*/ 	.byte	0x3f
	.zero		1


	//   ....[51]....
        /*08cc*/ 	.word	0x00011c70
        /*08d0*/ 	.word	0x00000011
        /*08d4*/ 	.word	0x00030800
        /*08d8*/ 	.short	0x0107
        /*08da*/ 	.byte	0x3f
	.zero		1


	//   ....[52]....
        /*08dc*/ 	.word	0x00011d60
        /*08e0*/ 	.word	0x00000011
        /*08e4*/ 	.word	0x00030800
        /*08e8*/ 	.short	0x0101
        /*08ea*/ 	.byte	0x3f
	.zero		1


	//   ....[53]....
        /*08ec*/ 	.word	0x00011d80
        /*08f0*/ 	.word	0x00000011
        /*08f4*/ 	.word	0x00030820
        /*08f8*/ 	.short	0x010a
        /*08fa*/ 	.byte	0x3f
	.zero		1


	//   ....[54]....
        /*08fc*/ 	.word	0x000120d0
        /*0900*/ 	.word	0x00000007
        /*0904*/ 	.word	0x00030840
        /*0908*/ 	.short	0x010a
        /*090a*/ 	.byte	0x3f
	.zero		1


	//   ....[55]....
        /*090c*/ 	.word	0x00012510
        /*0910*/ 	.word	0x00000007
        /*0914*/ 	.word	0x00030830
        /*0918*/ 	.short	0x0107
        /*091a*/ 	.byte	0x3f
	.zero		1


	//   ....[56]....
        /*091c*/ 	.word	0x000125c0
        /*0920*/ 	.word	0x00000007
        /*0924*/ 	.word	0x00030830
        /*0928*/ 	.short	0x0101
        /*092a*/ 	.byte	0x3f
	.zero		1


	//   ....[57]....
        /*092c*/ 	.word	0x00012620
        /*0930*/ 	.word	0x00000007
        /*0934*/ 	.word	0x00030860
        /*0938*/ 	.short	0x010a
        /*093a*/ 	.byte	0x3f
	.zero		1


	//   ....[58]....
        /*093c*/ 	.word	0x00012ad0
        /*0940*/ 	.word	0x00000007
        /*0944*/ 	.word	0x00030850
        /*0948*/ 	.short	0x0107
        /*094a*/ 	.byte	0x3f
	.zero		1


	//   ....[59]....
        /*094c*/ 	.word	0x00012c20
        /*0950*/ 	.word	0x00000007
        /*0954*/ 	.word	0x00030850
        /*0958*/ 	.short	0x0101
        /*095a*/ 	.byte	0x3f
	.zero		1


	//   ....[60]....
        /*095c*/ 	.word	0x00012e20
        /*0960*/ 	.word	0x00000004
        /*0964*/ 	.word	0x00030860
        /*0968*/ 	.short	0x010a
        /*096a*/ 	.byte	0x3f
	.zero		1


	//   ....[61]....
        /*096c*/ 	.word	0x00013240
        /*0970*/ 	.word	0x00000004
        /*0974*/ 	.word	0x00030850
        /*0978*/ 	.short	0x0107
        /*097a*/ 	.byte	0x3f
	.zero		1


	//   ....[62]....
        /*097c*/ 	.word	0x000132f0
        /*0980*/ 	.word	0x00000004
        /*0984*/ 	.word	0x00030850
        /*0988*/ 	.short	0x0101
        /*098a*/ 	.byte	0x3f
	.zero		1


	//   ....[63]....
        /*098c*/ 	.word	0x00013590
        /*0990*/ 	.word	0x00000005
        /*0994*/ 	.word	0x00030820
        /*0998*/ 	.short	0x010a
        /*099a*/ 	.byte	0x3f
	.zero		1


	//   ....[64]....
        /*099c*/ 	.word	0x00013730
        /*09a0*/ 	.word	0x00000003
        /*09a4*/ 	.word	0x00030840
        /*09a8*/ 	.short	0x010a
        /*09aa*/ 	.byte	0x3f
	.zero		1


	//   ....[65]....
        /*09ac*/ 	.word	0x000137d0
        /*09b0*/ 	.word	0x00000017
        /*09b4*/ 	.word	0x00030840
        /*09b8*/ 	.short	0x010a
        /*09ba*/ 	.byte	0x3f
	.zero		1


	//   ....[66]....
        /*09bc*/ 	.word	0x00013810
        /*09c0*/ 	.word	0x00000003
        /*09c4*/ 	.word	0x00030860
        /*09c8*/ 	.short	0x010a
        /*09ca*/ 	.byte	0x3f
	.zero		1


	//   ....[67]....
        /*09cc*/ 	.word	0x00013850
        /*09d0*/ 	.word	0x00000017
        /*09d4*/ 	.word	0x00030860
        /*09d8*/ 	.short	0x010a
        /*09da*/ 	.byte	0x3f
	.zero		1


	//   ....[68]....
        /*09dc*/ 	.word	0x000138c0
        /*09e0*/ 	.word	0x00000003
        /*09e4*/ 	.word	0x00030800
        /*09e8*/ 	.short	0x010a
        /*09ea*/ 	.byte	0x3f
	.zero		1


	//   ....[69]....
        /*09ec*/ 	.word	0x00013910
        /*09f0*/ 	.word	0x00000003
        /*09f4*/ 	.word	0x00030830
        /*09f8*/ 	.short	0x010a
        /*09fa*/ 	.byte	0x3f
	.zero		1


	//   ....[70]....
        /*09fc*/ 	.word	0x00013970
        /*0a00*/ 	.word	0x00000004
        /*0a04*/ 	.word	0x00030830
        /*0a08*/ 	.short	0x010a
        /*0a0a*/ 	.byte	0x3f
	.zero		1


	//   ....[71]....
        /*0a0c*/ 	.word	0x000139d0
        /*0a10*/ 	.word	0x00000003
        /*0a14*/ 	.word	0x00030850
        /*0a18*/ 	.short	0x010a
        /*0a1a*/ 	.byte	0x3f
	.zero		1


	//   ....[72]....
        /*0a1c*/ 	.word	0x00013a30
        /*0a20*/ 	.word	0x00000004
        /*0a24*/ 	.word	0x00030830
        /*0a28*/ 	.short	0x010a
        /*0a2a*/ 	.byte	0x3f
	.zero		1


	//   ....[73]....
        /*0a2c*/ 	.word	0x00013a90
        /*0a30*/ 	.word	0x00000003
        /*0a34*/ 	.word	0x00030850
        /*0a38*/ 	.short	0x010a
        /*0a3a*/ 	.byte	0x3f
	.zero		1


	//   ....[74]....
        /*0a3c*/ 	.word	0x00013af0
        /*0a40*/ 	.word	0x00000004
        /*0a44*/ 	.word	0x00030830
        /*0a48*/ 	.short	0x010a
        /*0a4a*/ 	.byte	0x3f
	.zero		1


	//   ....[75]....
        /*0a4c*/ 	.word	0x00013b50
        /*0a50*/ 	.word	0x00000003
        /*0a54*/ 	.word	0x00030850
        /*0a58*/ 	.short	0x010a
        /*0a5a*/ 	.byte	0x3f
	.zero		1


	//   ....[76]....
        /*0a5c*/ 	.word	0x00013bb0
        /*0a60*/ 	.word	0x00000007
        /*0a64*/ 	.word	0x00030850
        /*0a68*/ 	.short	0x010a
        /*0a6a*/ 	.byte	0x3f
	.zero		1


	//   ....[77]....
        /*0a6c*/ 	.word	0x00013cb0
        /*0a70*/ 	.word	0x00000004
        /*0a74*/ 	.word	0x00030840
        /*0a78*/ 	.short	0x010a
        /*0a7a*/ 	.byte	0x3f
	.zero		1


	//   ....[78]....
        /*0a7c*/ 	.word	0x00014d20
        /*0a80*/ 	.word	0x00000011
        /*0a84*/ 	.word	0x00030820
        /*0a88*/ 	.short	0x010a
        /*0a8a*/ 	.byte	0x3f
	.zero		1


	//   ....[79]....
        /*0a8c*/ 	.word	0x00014d70
        /*0a90*/ 	.word	0x00000007
        /*0a94*/ 	.word	0x00030840
        /*0a98*/ 	.short	0x010a
        /*0a9a*/ 	.byte	0x3f
	.zero		1


	//   ....[80]....
        /*0a9c*/ 	.word	0x00015290
        /*0aa0*/ 	.word	0x00000007
        /*0aa4*/ 	.word	0x00030860
        /*0aa8*/ 	.short	0x010a
        /*0aaa*/ 	.byte	0x3f
	.zero		1


	//   ....[81]....
        /*0aac*/ 	.word	0x00015890
        /*0ab0*/ 	.word	0x00000004
        /*0ab4*/ 	.word	0x00030860
        /*0ab8*/ 	.short	0x010a
        /*0aba*/ 	.byte	0x3f
	.zero		1


	//   ....[82]....
        /*0abc*/ 	.word	0x00015fa0
        /*0ac0*/ 	.word	0x00000005
        /*0ac4*/ 	.word	0x00030820
        /*0ac8*/ 	.short	0x010a
        /*0aca*/ 	.byte	0x3f
	.zero		1


	//   ....[83]....
        /*0acc*/ 	.word	0x00016140
        /*0ad0*/ 	.word	0x00000003
        /*0ad4*/ 	.word	0x00030840
        /*0ad8*/ 	.short	0x010a
        /*0ada*/ 	.byte	0x3f
	.zero		1


	//   ....[84]....
        /*0adc*/ 	.word	0x00016190
        /*0ae0*/ 	.word	0x00000017
        /*0ae4*/ 	.word	0x00030840
        /*0ae8*/ 	.short	0x010a
        /*0aea*/ 	.byte	0x3f
	.zero		1


	//   ....[85]....
        /*0aec*/ 	.word	0x000161e0
        /*0af0*/ 	.word	0x00000003
        /*0af4*/ 	.word	0x00030860
        /*0af8*/ 	.short	0x010a
        /*0afa*/ 	.byte	0x3f
	.zero		1


	//----- nvinfo : EIATTR_NUM_MBARRIERS
	.align		4
.L_417:
        /*0afc*/ 	.byte	0x03, 0x38
        /*0afe*/ 	.short	0x0016


	//----- nvinfo : EIATTR_EXIT_INSTR_OFFSETS
	.align		4
        /*0b00*/ 	.byte	0x04, 0x1c
        /*0b02*/ 	.short	(.L_419 - .L_418)


	//   ....[0]....
.L_418:
        /*0b04*/ 	.word	0x00000950


	//   ....[1]....
        /*0b08*/ 	.word	0x0000f460


	//   ....[2]....
        /*0b0c*/ 	.word	0x000138a0


	//----- nvinfo : EIATTR_MAX_THREADS
	.align		4
.L_419:
        /*0b10*/ 	.byte	0x04, 0x05
        /*0b12*/ 	.short	(.L_421 - .L_420)
.L_420:
        /*0b14*/ 	.word	0x00000180
        /*0b18*/ 	.word	0x00000001
        /*0b1c*/ 	.word	0x00000001


	//----- nvinfo : EIATTR_CRS_STACK_SIZE
	.align		4
.L_421:
        /*0b20*/ 	.byte	0x04, 0x1e
        /*0b22*/ 	.short	(.L_423 - .L_422)
.L_422:
        /*0b24*/ 	.word	0x00000000


	//----- nvinfo : EIATTR_CBANK_PARAM_SIZE
	.align		4
.L_423:
        /*0b28*/ 	.byte	0x03, 0x19
        /*0b2a*/ 	.short	0x0af0


	//----- nvinfo : EIATTR_PARAM_CBANK
	.align		4
        /*0b2c*/ 	.byte	0x04, 0x0a
        /*0b2e*/ 	.short	(.L_425 - .L_424)
	.align		4
.L_424:
        /*0b30*/ 	.word	index@(.nv.constant0._ZN7cutlass13device_kernelIN5flash11enable_sm90INS1_16FlashAttnFwdSm90INS1_25CollectiveMainloopFwdSm90ILi2EN4cute5tupleIJNS5_1CILi1EEES8_S8_EEENS6_IJNS7_ILi128EEENS7_ILi64EEENS7_ILi256EEEEEELi256ENS_10bfloat16_tEfNS_4arch4Sm90ELb0ELb1ELb0ELb0ELb1ELb0ELb0ELb1ELb1ELb1ELb0ELb0EEENS1_21CollectiveEpilogueFwdINS6_IJSA_SC_SB_EEES9_SE_SG_Li256ELb0ELb1ELb0ELb0EEENS1_30DynamicPersistentTileSchedulerILi256ELi128ELb0ELb1ELb1EEEEEEEEEvNT_6ParamsE)
        /*0b34*/ 	.short	0x0210
        /*0b36*/ 	.short	0x0af0


	//----- nvinfo : EIATTR_SW_WAR
	.align		4
.L_425:
        /*0b38*/ 	.byte	0x04, 0x36
        /*0b3a*/ 	.short	(.L_427 - .L_426)
.L_426:
        /*0b3c*/ 	.word	0x00000008
.L_427:


//--------------------- .nv.info._ZN7cutlass13device_kernelIN5flash11enable_sm90INS1_16FlashAttnFwdSm90INS1_25CollectiveMainloopFwdSm90ILi2EN4cute5tupleIJNS5_1CILi1EEES8_S8_EEENS6_IJNS7_ILi128EEENS7_ILi64EEENS7_ILi256EEEEEELi256ENS_10bfloat16_tEfNS_4arch4Sm90ELb0ELb1ELb0ELb1ELb1ELb0ELb0ELb1ELb1ELb1ELb0ELb0EEENS1_21CollectiveEpilogueFwdINS6_IJSA_SC_SB_EEES9_SE_SG_Li256ELb1ELb1ELb0ELb0EEENS1_36VarlenDynamicPersistentTileSchedulerILi128ELi64ELi256ELi128ELb0ELb1ELb1ELb1ELb0ELb1EEEEEEEEEvNT_6ParamsE --------------------------
	.section	.nv.info._ZN7cutlass13device_kernelIN5flash11enable_sm90INS1_16FlashAttnFwdSm90INS1_25CollectiveMainloopFwdSm90ILi2EN4cute5tupleIJNS5_1CILi1EEES8_S8_EEENS6_IJNS7_ILi128EEENS7_ILi64EEENS7_ILi256EEEEEELi256ENS_10bfloat16_tEfNS_4arch4Sm90ELb0ELb1ELb0ELb1ELb1ELb0ELb0ELb1ELb1ELb1ELb0ELb0EEENS1_21CollectiveEpilogueFwdINS6_IJSA_SC_SB_EEES9_SE_SG_Li256ELb1ELb1ELb0ELb0EEENS1_36VarlenDynamicPersistentTileSchedulerILi128ELi64ELi256ELi128ELb0ELb1ELb1ELb1ELb0ELb1EEEEEEEEEvNT_6ParamsE,"",@"SHT_CUDA_INFO"
	.sectionflags	@""
	.align	4


	//----- nvinfo : EIATTR_CUDA_API_VERSION
	.align		4
        /*0000*/ 	.byte	0x04, 0x37
        /*0002*/ 	.short	(.L_429 - .L_428)
.L_428:
        /*0004*/ 	.word	0x00000082


	//----- nvinfo : EIATTR_KPARAM_INFO
	.align		4
.L_429:
        /*0008*/ 	.byte	0x04, 0x17
        /*000a*/ 	.short	(.L_431 - .L_430)
.L_430:
        /*000c*/ 	.word	0x00000000
        /*0010*/ 	.short	0x0000
        /*0012*/ 	.short	0x0070
        /*0014*/ 	.byte	0x00, 0xf0, 0x01, 0x2a


	//----- nvinfo : EIATTR_SPARSE_MMA_MASK
	.align		4
.L_431:
        /*0018*/ 	.byte	0x03, 0x50
        /*001a*/ 	.short	0x0000


	//----- nvinfo : EIATTR_MAXREG_COUNT
	.align		4
        /*001c*/ 	.byte	0x03, 0x1b
        /*001e*/ 	.short	0x00a8


	//----- nvinfo : EIATTR_NUM_BARRIERS
	.align		4
        /*0020*/ 	.byte	0x02, 0x4c
        /*0022*/ 	.byte	0x09
	.zero		1


	//----- nvinfo : EIATTR_EXTERNS
	.align		4
        /*0024*/ 	.byte	0x04, 0x0f
        /*0026*/ 	.short	(.L_433 - .L_432)


	//   ....[0]....
	.align		4
.L_432:
        /*0028*/ 	.word	index@(__assertfail)


	//----- nvinfo : EIATTR_ANNOTATIONS
	.align		4
.L_433:
        /*002c*/ 	.byte	0x04, 0x55
        /*002e*/ 	.short	(.L_435 - .L_434)


	//   ....[0]....
.L_434:
        /* <DEDUP_REMOVED lines=13> */


	//----- nvinfo : EIATTR_MERCURY_ISA_VERSION
	.align		4
.L_435:
        /*00f0*/ 	.byte	0x03, 0x5f
        /*00f2*/ 	.short	0x0101


	//----- nvinfo : EIATTR_UNUSED_LOAD_BYTE_OFFSET
	.align		4
        /*00f4*/ 	.byte	0x04, 0x44
        /*00f6*/ 	.short	(.L_437 - .L_436)


	//   ....[0]....
.L_436:
        /*00f8*/ 	.word	0x00000950
        /*00fc*/ 	.word	0x0000fff0


	//   ....[1]....
        /*0100*/ 	.word	0x0000cc90
        /*0104*/ 	.word	0x0000fff0


	//----- nvinfo : EIATTR_INT_WARP_WIDE_INSTR_OFFSETS
	.align		4
.L_437:
        /*0108*/ 	.byte	0x04, 0x31
        /*010a*/ 	.short	(.L_439 - .L_438)


	//   ....[0]....
.L_438:
        /*010c*/ 	.word	0x000000c0


	//   ....[1]....
        /*0110*/ 	.word	0x000000d0


	//   ....[2]....
        /*0114*/ 	.word	0x00000170


	//   ....[3]....
        /*0118*/ 	.word	0x00011070


	//   ....[4]....
        /*011c*/ 	.word	0x00011100


	//   ....[5]....
        /*0120*/ 	.word	0x00013e50


	//   ....[6]....
        /*0124*/ 	.word	0x00013ee0


	//----- nvinfo : EIATTR_COOP_GROUP_MASK_REGIDS
	.align		4
.L_439:
        /*0128*/ 	.byte	0x04, 0x29
        /*012a*/ 	.short	(.L_441 - .L_440)


	//   ....[0]....
.L_440:
        /*012c*/ 	.word	0xffffffff


	//   ....[1]....
        /*0130*/ 	.word	0xffffffff


	//   ....[2]....
        /*0134*/ 	.word	0xffffffff


	//   ....[3]....
        /*0138*/ 	.word	0xffffffff


	//   ....[4]....
        /*013c*/ 	.word	0xffffffff


	//   ....[5]....
        /*0140*/ 	.word	0xffffffff


	//   ....[6]....
        /*0144*/ 	.word	0xffffffff


	//   ....[7]....
        /*0148*/ 	.word	0xffffffff


	//   ....[8]....
        /*014c*/ 	.word	0xffffffff


	//   ....[9]....
        /*0150*/ 	.word	0xffffffff


	//   ....[10]....
        /*0154*/ 	.word	0xffffffff


	//   ....[11]....
        /*0158*/ 	.word	0xffffffff


	//   ....[12]....
        /*015c*/ 	.word	0xffffffff


	//   ....[13]....
        /*0160*/ 	.word	0xffffffff


	//   ....[14]....
        /*0164*/ 	.word	0xffffffff


	//   ....[15]....
        /*0168*/ 	.word	0xffffffff


	//   ....[16]....
        /*016c*/ 	.word	0xffffffff


	//   ....[17]....
        /*0170*/ 	.word	0xffffffff


	//   ....[18]....
        /*0174*/ 	.word	0xffffffff


	//   ....[19]....
        /*0178*/ 	.word	0xffffffff


	//   ....[20]....
        /*017c*/ 	.word	0xffffffff


	//   ....[21]....
        /*0180*/ 	.word	0xffffffff


	//   ....[22]....
        /*0184*/ 	.word	0xffffffff


	//   ....[23]....
        /*0188*/ 	.word	0xffffffff


	//   ....[24]....
        /*018c*/ 	.word	0xffffffff


	//   ....[25]....
        /*0190*/ 	.word	0xffffffff


	//   ....[26]....
        /*0194*/ 	.word	0xffffffff


	//   ....[27]....
        /*0198*/ 	.word	0xffffffff


	//   ....[28]....
        /*019c*/ 	.word	0xffffffff


	//   ....[29]....
        /*01a0*/ 	.word	0xffffffff


	//   ....[30]....
        /*01a4*/ 	.word	0xffffffff


	//   ....[31]....
        /*01a8*/ 	.word	0xffffffff


	//   ....[32]....
        /*01ac*/ 	.word	0xffffffff


	//   ....[33]....
        /*01b0*/ 	.word	0xffffffff


	//   ....[34]....
        /*01b4*/ 	.word	0xffffffff


	//   ....[35]....
        /*01b8*/ 	.word	0xffffffff


	//   ....[36]....
        /*01bc*/ 	.word	0xffffffff


	//   ....[37]....
        /*01c0*/ 	.word	0xffffffff


	//   ....[38]....
        /*01c4*/ 	.word	0xffffffff


	//   ....[39]....
        /*01c8*/ 	.word	0xffffffff


	//   ....[40]....
        /*01cc*/ 	.word	0xffffffff


	//   ....[41]....
        /*01d0*/ 	.word	0xffffffff


	//   ....[42]....
        /*01d4*/ 	.word	0xffffffff


	//   ....[43]....
        /*01d8*/ 	.word	0xffffffff


	//   ....[44]....
        /*01dc*/ 	.word	0xffffffff


	//   ....[45]....
        /*01e0*/ 	.word	0xffffffff


	//   ....[46]....
        /*01e4*/ 	.word	0xffffffff


	//   ....[47]....
        /*01e8*/ 	.word	0xffffffff


	//   ....[48]....
        /*01ec*/ 	.word	0xffffffff


	//   ....[49]....
        /*01f0*/ 	.word	0xffffffff


	//   ....[50]....
        /*01f4*/ 	.word	0xffffffff


	//   ....[51]....
        /*01f8*/ 	.word	0xffffffff


	//   ....[52]....
        /*01fc*/ 	.word	0xffffffff


	//   ....[53]....
        /*0200*/ 	.word	0xffffffff


	//   ....[54]....
        /*0204*/ 	.word	0xffffffff


	//   ....[55]....
        /*0208*/ 	.word	0xffffffff


	//   ....[56]....
        /*020c*/ 	.word	0xffffffff


	//   ....[57]....
        /*0210*/ 	.word	0xffffffff


	//   ....[58]....
        /*0214*/ 	.word	0xffffffff


	//   ....[59]....
        /*0218*/ 	.word	0xffffffff


	//   ....[60]....
        /*021c*/ 	.word	0xffffffff


	//   ....[61]....
        /*0220*/ 	.word	0xffffffff


	//   ....[62]....
        /*0224*/ 	.word	0xffffffff


	//   ....[63]....
        /*0228*/ 	.word	0xffffffff


	//   ....[64]....
        /*022c*/ 	.word	0xffffffff


	//   ....[65]....
        /*0230*/ 	.word	0xffffffff


	//   ....[66]....
        /*0234*/ 	.word	0xffffffff


	//   ....[67]....
        /*0238*/ 	.word	0xffffffff


	//   ....[68]....
        /*023c*/ 	.word	0xffffffff


	//   ....[69]....
        /*0240*/ 	.word	0xffffffff


	//   ....[70]....
        /*0244*/ 	.word	0xffffffff


	//   ....[71]....
        /*0248*/ 	.word	0xffffffff


	//   ....[72]....
        /*024c*/ 	.word	0xffffffff


	//   ....[73]....
        /*0250*/ 	.word	0xffffffff


	//   ....[74]....
        /*0254*/ 	.word	0xffffffff


	//   ....[75]....
        /*0258*/ 	.word	0xffffffff


	//   ....[76]....
        /*025c*/ 	.word	0xffffffff


	//   ....[77]....
        /*0260*/ 	.word	0xffffffff


	//   ....[78]....
        /*0264*/ 	.word	0xffffffff


	//   ....[79]....
        /*0268*/ 	.word	0xffffffff


	//   ....[80]....
        /*026c*/ 	.word	0xffffffff


	//   ....[81]....
        /*0270*/ 	.word	0xffffffff


	//   ....[82]....
        /*0274*/ 	.word	0xffffffff


	//   ....[83]....
        /*0278*/ 	.word	0xffffffff


	//   ....[84]....
        /*027c*/ 	.word	0xffffffff


	//   ....[85]....
        /*0280*/ 	.word	0xffffffff


	//   ....[86]....
        /*0284*/ 	.word	0xffffffff


	//   ....[87]....
        /*0288*/ 	.word	0xffffffff


	//   ....[88]....
        /*028c*/ 	.word	0xffffffff


	//   ....[89]....
        /*0290*/ 	.word	0xffffffff


	//   ....[90]....
        /*0294*/ 	.word	0xffffffff


	//   ....[91]....
        /*0298*/ 	.word	0xffffffff


	//   ....[92]....
        /*029c*/ 	.word	0xffffffff


	//   ....[93]....
        /*02a0*/ 	.word	0xffffffff


	//   ....[94]....
        /*02a4*/ 	.word	0xffffffff


	//   ....[95]....
        /*02a8*/ 	.word	0xffffffff


	//   ....[96]....
        /*02ac*/ 	.word	0xffffffff


	//   ....[97]....
        /*02b0*/ 	.word	0xffffffff


	//   ....[98]....
        /*02b4*/ 	.word	0xffffffff


	//   ....[99]....
        /*02b8*/ 	.word	0xffffffff


	//   ....[100]....
        /*02bc*/ 	.word	0xffffffff


	//   ....[101]....
        /*02c0*/ 	.word	0xffffffff


	//   ....[102]....
        /*02c4*/ 	.word	0xffffffff


	//   ....[103]....
        /*02c8*/ 	.word	0xffffffff


	//   ....[104]....
        /*02cc*/ 	.word	0xffffffff


	//   ....[105]....
        /*02d0*/ 	.word	0xffffffff


	//   ....[106]....
        /*02d4*/ 	.word	0xffffffff


	//   ....[107]....
        /*02d8*/ 	.word	0xffffffff


	//   ....[108]....
        /*02dc*/ 	.word	0xffffffff


	//   ....[109]....
        /*02e0*/ 	.word	0xffffffff


	//   ....[110]....
        /*02e4*/ 	.word	0xffffffff


	//   ....[111]....
        /*02e8*/ 	.word	0xffffffff


	//   ....[112]....
        /*02ec*/ 	.word	0xffffffff


	//   ....[113]....
        /*02f0*/ 	.word	0xffffffff


	//   ....[114]....
        /*02f4*/ 	.word	0xffffffff


	//   ....[115]....
        /*02f8*/ 	.word	0xffffffff


	//   ....[116]....
        /*02fc*/ 	.word	0xffffffff


	//   ....[117]....
        /*0300*/ 	.word	0xffffffff


	//   ....[118]....
        /*0304*/ 	.word	0xffffffff


	//   ....[119]....
        /*0308*/ 	.word	0xffffffff


	//   ....[120]....
        /*030c*/ 	.word	0xffffffff


	//   ....[121]....
        /*0310*/ 	.word	0xffffffff


	//   ....[122]....
        /*0314*/ 	.word	0xffffffff


	//   ....[123]....
        /*0318*/ 	.word	0xffffffff


	//   ....[124]....
        /*031c*/ 	.word	0xffffffff


	//   ....[125]....
        /*0320*/ 	.word	0xffffffff


	//   ....[126]....
        /*0324*/ 	.word	0xffffffff


	//   ....[127]....
        /*0328*/ 	.word	0xffffffff


	//   ....[128]....
        /*032c*/ 	.word	0xffffffff


	//   ....[129]....
        /*0330*/ 	.word	0xffffffff


	//   ....[130]....
        /*0334*/ 	.word	0xffffffff


	//   ....[131]....
        /*0338*/ 	.word	0xffffffff


	//   ....[132]....
        /*033c*/ 	.word	0xffffffff


	//   ....[133]....
        /*0340*/ 	.word	0xffffffff


	//   ....[134]....
        /*0344*/ 	.word	0xffffffff


	//   ....[135]....
        /*0348*/ 	.word	0x0500000f


	//   ....[136]....
        /*034c*/ 	.word	0x0500000f


	//   ....[137]....
        /*0350*/ 	.word	0x0500000f


	//   ....[138]....
        /*0354*/ 	.word	0x0500000f


	//   ....[139]....
        /*0358*/ 	.word	0x0500000f


	//   ....[140]....
        /*035c*/ 	.word	0x0500000f


	//   ....[141]....
        /*0360*/ 	.word	0x0500000f


	//   ....[142]....
        /*0364*/ 	.word	0x0500000f


	//   ....[143]....
        /*0368*/ 	.word	0x0500000f


	//   ....[144]....
        /*036c*/ 	.word	0x0500000f


	//   ....[145]....
        /*0370*/ 	.word	0x0500000f


	//   ....[146]....
        /*0374*/ 	.word	0x0500000f


	//   ....[147]....
        /*0378*/ 	.word	0x0500000f


	//   ....[148]....
        /*037c*/ 	.word	0x0500000f


	//   ....[149]....
        /*0380*/ 	.word	0x0500000f


	//   ....[150]....
        /*0384*/ 	.word	0x0500000f


	//   ....[151]....
        /*0388*/ 	.word	0x0500000f


	//   ....[152]....
        /*038c*/ 	.word	0x0500000f


	//   ....[153]....
        /*0390*/ 	.word	0x0500000f


	//   ....[154]....
        /*0394*/ 	.word	0x0500000f


	//   ....[155]....
        /*0398*/ 	.word	0x0500000f


	//   ....[156]....
        /*039c*/ 	.word	0x0500000f


	//   ....[157]....
        /*03a0*/ 	.word	0x0500000f


	//   ....[158]....
        /*03a4*/ 	.word	0x0500000f


	//   ....[159]....
        /*03a8*/ 	.word	0x0500000f


	//   ....[160]....
        /*03ac*/ 	.word	0x0500000f


	//   ....[161]....
        /*03b0*/ 	.word	0x0500000f


	//   ....[162]....
        /*03b4*/ 	.word	0x0500000f


	//   ....[163]....
        /*03b8*/ 	.word	0x0500000f


	//   ....[164]....
        /*03bc*/ 	.word	0x0500000f


	//   ....[165]....
        /*03c0*/ 	.word	0x0500000f


	//   ....[166]....
        /*03c4*/ 	.word	0x0500000f


	//   ....[167]....
        /*03c8*/ 	.word	0x0500000f


	//   ....[168]....
        /*03cc*/ 	.word	0x0500000f


	//   ....[169]....
        /*03d0*/ 	.word	0x0500000f


	//   ....[170]....
        /*03d4*/ 	.word	0x0500000f


	//   ....[171]....
        /*03d8*/ 	.word	0x0500000f


	//   ....[172]....
        /*03dc*/ 	.word	0x0500000f


	//   ....[173]....
        /*03e0*/ 	.word	0x0500000f


	//   ....[174]....
        /*03e4*/ 	.word	0x0500000f


	//   ....[175]....
        /*03e8*/ 	.word	0x0500000f


	//   ....[176]....
        /*03ec*/ 	.word	0x0500000f


	//   ....[177]....
        /*03f0*/ 	.word	0x0500000f


	//   ....[178]....
        /*03f4*/ 	.word	0x0500000f


	//   ....[179]....
        /*03f8*/ 	.word	0x0500000f


	//   ....[180]....
        /*03fc*/ 	.word	0x0500000f


	//   ....[181]....
        /*0400*/ 	.word	0x0500000f


	//   ....[182]....
        /*0404*/ 	.word	0x0500000f


	//   ....[183]....
        /*0408*/ 	.word	0x0500000f


	//   ....[184]....
        /*040c*/ 	.word	0x0500000f


	//   ....[185]....
        /*0410*/ 	.word	0x0500000f


	//   ....[186]....
        /*0414*/ 	.word	0x0500000f


	//   ....[187]....
        /*0418*/ 	.word	0x0500000f


	//   ....[188]....
        /*041c*/ 	.word	0x0500000f


	//   ....[189]....
        /*0420*/ 	.word	0x0500000f


	//   ....[190]....
        /*0424*/ 	.word	0x0500000f


	//   ....[191]....
        /*0428*/ 	.word	0x0500000f


	//   ....[192]....
        /*042c*/ 	.word	0x0500000f


	//   ....[193]....
        /*0430*/ 	.word	0x0500000f


	//   ....[194]....
        /*0434*/ 	.word	0x0500000f


	//   ....[195]....
        /*0438*/ 	.word	0x0500000f


	//   ....[196]....
        /*043c*/ 	.word	0x0500000f


	//   ....[197]....
        /*0440*/ 	.word	0x0500000f


	//   ....[198]....
        /*0444*/ 	.word	0x0500000f


	//   ....[199]....
        /*0448*/ 	.word	0x0500000f


	//   ....[200]....
        /*044c*/ 	.word	0x0500000f


	//   ....[201]....
        /*0450*/ 	.word	0x0500000f


	//----- nvinfo : EIATTR_COOP_GROUP_INSTR_OFFSETS
	.align		4
.L_441:
        /*0454*/ 	.byte	0x04, 0x28
        /*0456*/ 	.short	(.L_443 - .L_442)


	//   ....[0]....
.L_442:
        /*0458*/ 	.word	0x00000070


	//   ....[1]....
        /*045c*/ 	.word	0x000000b0


	//   ....[2]....
        /*0460*/ 	.word	0x000002d0


	//   ....[3]....
        /*0464*/ 	.word	0x00000430


	//   ....[4]....
        /*0468*/ 	.word	0x00000550


	//   ....[5]....
        /*046c*/ 	.word	0x000006b0


	//   ....[6]....
        /*0470*/ 	.word	0x00001b70


	//   ....[7]....
        /*0474*/ 	.word	0x00002920


	//   ....[8]....
        /*0478*/ 	.word	0x00002b90


	//   ....[9]....
        /*047c*/ 	.word	0x000034b0


	//   ....[10]....
        /*0480*/ 	.word	0x00003600


	//   ....[11]....
        /*0484*/ 	.word	0x00003980


	//   ....[12]....
        /*0488*/ 	.word	0x00003a60


	//   ....[13]....
        /*048c*/ 	.word	0x000059b0


	//   ....[14]....
        /*0490*/ 	.word	0x00005bb0


	//   ....[15]....
        /*0494*/ 	.word	0x000062a0


	//   ....[16]....
        /*0498*/ 	.word	0x000063a0


	//   ....[17]....
        /*049c*/ 	.word	0x00006740


	//   ....[18]....
        /*04a0*/ 	.word	0x000067a0


	//   ....[19]....
        /*04a4*/ 	.word	0x000085a0


	//   ....[20]....
        /*04a8*/ 	.word	0x000085b0


	//   ....[21]....
        /*04ac*/ 	.word	0x000085e0


	//   ....[22]....
        /*04b0*/ 	.word	0x000085f0


	//   ....[23]....
        /*04b4*/ 	.word	0x0000a210


	//   ....[24]....
        /*04b8*/ 	.word	0x0000a410


	//   ....[25]....
        /*04bc*/ 	.word	0x0000ab00


	//   ....[26]....
        /*04c0*/ 	.word	0x0000ac00


	//   ....[27]....
        /*04c4*/ 	.word	0x0000af90


	//   ....[28]....
        /*04c8*/ 	.word	0x0000aff0


	//   ....[29]....
        /*04cc*/ 	.word	0x0000c020


	//   ....[30]....
        /*04d0*/ 	.word	0x0000c050


	//   ....[31]....
        /*04d4*/ 	.word	0x0000c110


	//   ....[32]....
        /*04d8*/ 	.word	0x0000c120


	//   ....[33]....
        /*04dc*/ 	.word	0x0000dd90


	//   ....[34]....
        /*04e0*/ 	.word	0x0000ddc0


	//   ....[35]....
        /*04e4*/ 	.word	0x0000de00


	//   ....[36]....
        /*04e8*/ 	.word	0x0000de30


	//   ....[37]....
        /*04ec*/ 	.word	0x0000e6a0


	//   ....[38]....
        /*04f0*/ 	.word	0x0000e6e0


	//   ....[39]....
        /*04f4*/ 	.word	0x0000e820


	//   ....[40]....
        /*04f8*/ 	.word	0x0000e840


	//   ....[41]....
        /*04fc*/ 	.word	0x0000e980


	//   ....[42]....
        /*0500*/ 	.word	0x0000e9a0


	//   ....[43]....
        /*0504*/ 	.word	0x0000eaf0


	//   ....[44]....
        /*0508*/ 	.word	0x0000eb10


	//   ....[45]....
        /*050c*/ 	.word	0x0000f4b0


	//   ....[46]....
        /*0510*/ 	.word	0x0000f4d0


	//   ....[47]....
        /*0514*/ 	.word	0x0000f610


	//   ....[48]....
        /*0518*/ 	.word	0x0000f630


	//   ....[49]....
        /*051c*/ 	.word	0x0000f770


	//   ....[50]....
        /*0520*/ 	.word	0x0000f790


	//   ....[51]....
        /*0524*/ 	.word	0x0000f8e0


	//   ....[52]....
        /*0528*/ 	.word	0x0000f900


	//   ....[53]....
        /*052c*/ 	.word	0x0000fae0


	//   ....[54]....
        /*0530*/ 	.word	0x0000fc90


	//   ....[55]....
        /*0534*/ 	.word	0x0000fcc0


	//   ....[56]....
        /*0538*/ 	.word	0x0000fcf0


	//   ....[57]....
        /*053c*/ 	.word	0x0000fd20


	//   ....[58]....
        /*0540*/ 	.word	0x0000fd50


	//   ....[59]....
        /*0544*/ 	.word	0x0000fd80


	//   ....[60]....
        /*0548*/ 	.word	0x0000fed0


	//   ....[61]....
        /*054c*/ 	.word	0x0000ff00


	//   ....[62]....
        /*0550*/ 	.word	0x0000ff30


	//   ....[63]....
        /*0554*/ 	.word	0x0000ff60


	//   ....[64]....
        /*0558*/ 	.word	0x0000ff90


	//   ....[65]....
        /*055c*/ 	.word	0x0000ffc0


	//   ....[66]....
        /*0560*/ 	.word	0x00010050


	//   ....[67]....
        /*0564*/ 	.word	0x000100b0


	//   ....[68]....
        /*0568*/ 	.word	0x00010140


	//   ....[69]....
        /*056c*/ 	.word	0x00011cc0


	//   ....[70]....
        /*0570*/ 	.word	0x00011ce0


	//   ....[71]....
        /*0574*/ 	.word	0x00011cf0


	//   ....[72]....
        /*0578*/ 	.word	0x00011da0


	//   ....[73]....
        /*057c*/ 	.word	0x00011de0


	//   ....[74]....
        /*0580*/ 	.word	0x00011e40


	//   ....[75]....
        /*0584*/ 	.word	0x00011e80


	//   ....[76]....
        /*0588*/ 	.word	0x00011ed0


	//   ....[77]....
        /*058c*/ 	.word	0x00012600


	//   ....[78]....
        /*0590*/ 	.word	0x00012630


	//   ....[79]....
        /*0594*/ 	.word	0x00012650


	//   ....[80]....
        /*0598*/ 	.word	0x000126f0


	//   ....[81]....
        /*059c*/ 	.word	0x00012700


	//   ....[82]....
        /*05a0*/ 	.word	0x000127b0


	//   ....[83]....
        /*05a4*/ 	.word	0x000127c0


	//   ....[84]....
        /*05a8*/ 	.word	0x00012870


	//   ....[85]....
        /*05ac*/ 	.word	0x00012880


	//   ....[86]....
        /*05b0*/ 	.word	0x00012930


	//   ....[87]....
        /*05b4*/ 	.word	0x00012940


	//   ....[88]....
        /*05b8*/ 	.word	0x000129f0


	//   ....[89]....
        /*05bc*/ 	.word	0x00012a00


	//   ....[90]....
        /*05c0*/ 	.word	0x00012ab0


	//   ....[91]....
        /*05c4*/ 	.word	0x00012ac0


	//   ....[92]....
        /*05c8*/ 	.word	0x00012b10


	//   ....[93]....
        /*05cc*/ 	.word	0x00013310


	//   ....[94]....
        /*05d0*/ 	.word	0x00013350


	//   ....[95]....
        /*05d4*/ 	.word	0x00013370


	//   ....[96]....
        /*05d8*/ 	.word	0x00013430


	//   ....[97]....
        /*05dc*/ 	.word	0x00013460


	//   ....[98]....
        /*05e0*/ 	.word	0x000134b0


	//   ....[99]....
        /*05e4*/ 	.word	0x000134e0


	//   ....[100]....
        /*05e8*/ 	.word	0x00013550


	//   ....[101]....
        /*05ec*/ 	.word	0x00013830


	//   ....[102]....
        /*05f0*/ 	.word	0x00013850


	//   ....[103]....
        /*05f4*/ 	.word	0x00013910


	//   ....[104]....
        /*05f8*/ 	.word	0x00013920


	//   ....[105]....
        /*05fc*/ 	.word	0x000139d0


	//   ....[106]....
        /*0600*/ 	.word	0x000139e0


	//   ....[107]....
        /*0604*/ 	.word	0x000139f0


	//   ....[108]....
        /*0608*/ 	.word	0x00013aa0


	//   ....[109]....
        /*060c*/ 	.word	0x00014030


	//   ....[110]....
        /*0610*/ 	.word	0x00014070


	//   ....[111]....
        /*0614*/ 	.word	0x000140b0


	//   ....[112]....
        /*0618*/ 	.word	0x000140f0


	//   ....[113]....
        /*061c*/ 	.word	0x000141a0


	//   ....[114]....
        /*0620*/ 	.word	0x000141d0


	//   ....[115]....
        /*0624*/ 	.word	0x000141e0


	//   ....[116]....
        /*0628*/ 	.word	0x00014270


	//   ....[117]....
        /*062c*/ 	.word	0x000146a0


	//   ....[118]....
        /*0630*/ 	.word	0x000146d0


	//   ....[119]....
        /*0634*/ 	.word	0x00014700


	//   ....[120]....
        /*0638*/ 	.word	0x00014730


	//   ....[121]....
        /*063c*/ 	.word	0x00014760


	//   ....[122]....
        /*0640*/ 	.word	0x00014790


	//   ....[123]....
        /*0644*/ 	.word	0x000147c0


	//   ....[124]....
        /*0648*/ 	.word	0x000147f0


	//   ....[125]....
        /*064c*/ 	.word	0x00014970


	//   ....[126]....
        /*0650*/ 	.word	0x000149a0


	//   ....[127]....
        /*0654*/ 	.word	0x000149d0


	//   ....[128]....
        /*0658*/ 	.word	0x00014a00


	//   ....[129]....
        /*065c*/ 	.word	0x00014a30


	//   ....[130]....
        /*0660*/ 	.word	0x00014a60


	//   ....[131]....
        /*0664*/ 	.word	0x00014b20


	//   ....[132]....
        /*0668*/ 	.word	0x00014b40


	//   ....[133]....
        /*066c*/ 	.word	0x00014bb0


	//   ....[134]....
        /*0670*/ 	.word	0x00015250


	//   ....[135]....
        /*0674*/ 	.word	0x000158d0


	//   ....[136]....
        /*0678*/ 	.word	0x000159c0


	//   ....[137]....
        /*067c*/ 	.word	0x00015a60


	//   ....[138]....
        /*0680*/ 	.word	0x00015ac0


	//   ....[139]....
        /*0684*/ 	.word	0x00015b60


	//   ....[140]....
        /*0688*/ 	.word	0x00015c40


	//   ....[141]....
        /*068c*/ 	.word	0x00015d40


	//   ....[142]....
        /*0690*/ 	.word	0x00015db0


	//   ....[143]....
        /*0694*/ 	.word	0x00015e90


	//   ....[144]....
        /*0698*/ 	.word	0x00015f40


	//   ....[145]....
        /*069c*/ 	.word	0x00015fa0


	//   ....[146]....
        /*06a0*/ 	.word	0x00016000


	//   ....[147]....
        /*06a4*/ 	.word	0x00016110


	//   ....[148]....
        /*06a8*/ 	.word	0x00016170


	//   ....[149]....
        /*06ac*/ 	.word	0x00016290


	//   ....[150]....
        /*06b0*/ 	.word	0x000162f0


	//   ....[151]....
        /*06b4*/ 	.word	0x00016410


	//   ....[152]....
        /*06b8*/ 	.word	0x00016470


	//   ....[153]....
        /*06bc*/ 	.word	0x00016590


	//   ....[154]....
        /*06c0*/ 	.word	0x000165f0


	//   ....[155]....
        /*06c4*/ 	.word	0x00016710


	//   ....[156]....
        /*06c8*/ 	.word	0x00016770


	//   ....[157]....
        /*06cc*/ 	.word	0x00016890


	//   ....[158]....
        /*06d0*/ 	.word	0x000168f0


	//   ....[159]....
        /*06d4*/ 	.word	0x000169f0


	//   ....[160]....
        /*06d8*/ 	.word	0x00016b20


	//   ....[161]....
        /*06dc*/ 	.word	0x00016bf0


	//   ....[162]....
        /*06e0*/ 	.word	0x00016cc0


	//   ....[163]....
        /*06e4*/ 	.word	0x00016da0


	//   ....[164]....
        /*06e8*/ 	.word	0x00016e00


	//   ....[165]....
        /*06ec*/ 	.word	0x00016ee0


	//   ....[166]....
        /*06f0*/ 	.word	0x00016f40


	//   ....[167]....
        /*06f4*/ 	.word	0x00017050


	//   ....[168]....
        /*06f8*/ 	.word	0x00017140


	//   ....[169]....
        /*06fc*/ 	.word	0x000171e0


	//   ....[170]....
        /*0700*/ 	.word	0x00017240


	//   ....[171]....
        /*0704*/ 	.word	0x00017360


	//   ....[172]....
        /*0708*/ 	.word	0x000173c0


	//   ....[173]....
        /*070c*/ 	.word	0x000174e0


	//   ....[174]....
        /*0710*/ 	.word	0x00017540


	//   ....[175]....
        /*0714*/ 	.word	0x00017610


	//   ....[176]....
        /*0718*/ 	.word	0x00017780


	//   ....[177]....
        /*071c*/ 	.word	0x00017830


	//   ....[178]....
        /*0720*/ 	.word	0x00017980


	//   ....[179]....
        /*0724*/ 	.word	0x00017a30


	//   ....[180]....
        /*0728*/ 	.word	0x00017a90


	//   ....[181]....
        /*072c*/ 	.word	0x00017b50


	//   ....[182]....
        /*0730*/ 	.word	0x00017c30


	//   ....[183]....
        /*0734*/ 	.word	0x00017cf0


	//   ....[184]....
        /*0738*/ 	.word	0x00017e00


	//   ....[185]....
        /*073c*/ 	.word	0x00017ea0


	//   ....[186]....
        /*0740*/ 	.word	0x00017fc0


	//   ....[187]....
        /*0744*/ 	.word	0x00018030


	//   ....[188]....
        /*0748*/ 	.word	0x000180a0


	//   ....[189]....
        /*074c*/ 	.word	0x00018110


	//   ....[190]....
        /*0750*/ 	.word	0x00018180


	//   ....[191]....
        /*0754*/ 	.word	0x00018200


	//   ....[192]....
        /*0758*/ 	.word	0x00018290


	//   ....[193]....
        /*075c*/ 	.word	0x00018320


	//   ....[194]....
        /*0760*/ 	.word	0x00018390


	//   ....[195]....
        /*0764*/ 	.word	0x00018400


	//   ....[196]....
        /*0768*/ 	.word	0x00018470


	//   ....[197]....
        /*076c*/ 	.word	0x000184f0


	//   ....[198]....
        /*0770*/ 	.word	0x00018560


	//   ....[199]....
        /*0774*/ 	.word	0x00018600


	//   ....[200]....
        /*0778*/ 	.word	0x00018690


	//   ....[201]....
        /*077c*/ 	.word	0x000187b0


	//----- nvinfo : EIATTR_REG_RECONFIG
	.align		4
.L_443:
        /*0780*/ 	.byte	0x01, 0x54
	.zero		2


	//----- nvinfo : EIATTR_SYSCALL_OFFSETS
	.align		4
        /*0784*/ 	.byte	0x04, 0x46
        /*0786*/ 	.short	(.L_445 - .L_444)


	//   ....[0]....
.L_444:
        /*0788*/ 	.word	0x00001d50


	//   ....[1]....
        /*078c*/ 	.word	0x00011260


	//   ....[2]....
        /*0790*/ 	.word	0x000113b0


	//   ....[3]....
        /*0794*/ 	.word	0x000114a0


	//   ....[4]....
        /*0798*/ 	.word	0x00012220


	//----- nvinfo : EIATTR_MBARRIER_INSTR_OFFSETS
	.align		4
.L_445:
        /*079c*/ 	.byte	0x04, 0x39
        /*079e*/ 	.short	(.L_447 - .L_446)


	//   ....[0]....
.L_446:
        /*07a0*/ 	.word	0x00000180
        /*07a4*/ 	.word	0x000000ff
        /*07a8*/ 	.word	0x00030800
        /*07ac*/ 	.short	0x0100
        /*07ae*/ 	.byte	0x08
	.zero		1


	//   ....[1]....
        /*07b0*/ 	.word	0x00000190
        /*07b4*/ 	.word	0x000000ff
        /*07b8*/ 	.word	0x00030820
        /*07bc*/ 	.short	0x0100
        /*07be*/ 	.byte	0x08
	.zero		1


	//   ....[2]....
        /*07c0*/ 	.word	0x00000280
        /*07c4*/ 	.word	0x000000ff
        /*07c8*/ 	.word	0x00030830
        /*07cc*/ 	.short	0x0100
        /*07ce*/ 	.byte	0x08
	.zero		1


	//   ....[3]....
        /*07d0*/ 	.word	0x00000290
        /*07d4*/ 	.word	0x000000ff
        /*07d8*/ 	.word	0x00030840
        /*07dc*/ 	.short	0x0100
        /*07de*/ 	.byte	0x08
	.zero		1


	//   ....[4]....
        /*07e0*/ 	.word	0x000002a0
        /*07e4*/ 	.word	0x000000ff
        /*07e8*/ 	.word	0x00030838
        /*07ec*/ 	.short	0x0100
        /*07ee*/ 	.byte	0x08
	.zero		1


	//   ....[5]....
        /*07f0*/ 	.word	0x000002b0
        /*07f4*/ 	.word	0x000000ff
        /*07f8*/ 	.word	0x00030848
        /*07fc*/ 	.short	0x0100
        /*07fe*/ 	.byte	0x08
	.zero		1


	//   ....[6]....
        /*0800*/ 	.word	0x000003e0
        /*0804*/ 	.word	0x000000ff
        /*0808*/ 	.word	0x00030850
        /*080c*/ 	.short	0x0100
        /*080e*/ 	.byte	0x08
	.zero		1


	//   ....[7]....
        /*0810*/ 	.word	0x000003f0
        /*0814*/ 	.word	0x000000ff
        /*0818*/ 	.word	0x00030860
        /*081c*/ 	.short	0x0100
        /*081e*/ 	.byte	0x08
	.zero		1


	//   ....[8]....
        /*0820*/ 	.word	0x00000400
        /*0824*/ 	.word	0x000000ff
        /*0828*/ 	.word	0x00030858
        /*082c*/ 	.short	0x0100
        /*082e*/ 	.byte	0x08
	.zero		1


	//   ....[9]....
        /*0830*/ 	.word	0x00000410
        /*0834*/ 	.word	0x000000ff
        /*0838*/ 	.word	0x00030868
        /*083c*/ 	.short	0x0100
        /*083e*/ 	.byte	0x08
	.zero		1


	//   ....[10]....
        /*0840*/ 	.word	0x00000500
        /*0844*/ 	.word	0x000000ff
        /*0848*/ 	.word	0x00030870
        /*084c*/ 	.short	0x0100
        /*084e*/ 	.byte	0x06
	.zero		1


	//   ....[11]....
        /*0850*/ 	.word	0x00000510
        /*0854*/ 	.word	0x000000ff
        /*0858*/ 	.word	0x00030880
        /*085c*/ 	.short	0x0100
        /*085e*/ 	.byte	0x06
	.zero		1


	//   ....[12]....
        /*0860*/ 	.word	0x00000520
        /*0864*/ 	.word	0x000000ff
        /*0868*/ 	.word	0x00030878
        /*086c*/ 	.short	0x0100
        /*086e*/ 	.byte	0x06
	.zero		1


	//   ....[13]....
        /*0870*/ 	.word	0x00000530
        /*0874*/ 	.word	0x000000ff
        /*0878*/ 	.word	0x00030888
        /*087c*/ 	.short	0x0100
        /*087e*/ 	.byte	0x06
	.zero		1


	//   ....[14]....
        /*0880*/ 	.word	0x00000660
        /*0884*/ 	.word	0x000000ff
        /*0888*/ 	.word	0x00030890
        /*088c*/ 	.short	0x0100
        /*088e*/ 	.byte	0x08
	.zero		1


	//   ....[15]....
        /*0890*/ 	.word	0x00000670
        /*0894*/ 	.word	0x000000ff
        /*0898*/ 	.word	0x000308a0
        /*089c*/ 	.short	0x0100
        /*089e*/ 	.byte	0x08
	.zero		1


	//   ....[16]....
        /*08a0*/ 	.word	0x00000680
        /*08a4*/ 	.word	0x000000ff
        /*08a8*/ 	.word	0x00030898
        /*08ac*/ 	.short	0x0100
        /*08ae*/ 	.byte	0x08
	.zero		1


	//   ....[17]....
        /*08b0*/ 	.word	0x00000690
        /*08b4*/ 	.word	0x000000ff
        /*08b8*/ 	.word	0x000308a8
        /*08bc*/ 	.short	0x0100
        /*08be*/ 	.byte	0x08
	.zero		1


	//   ....[18]....
        /*08c0*/ 	.word	0x000007d0
        /*08c4*/ 	.word	0x000000ff
        /*08c8*/ 	.word	0x000308b0
        /*08cc*/ 	.short	0x0100
        /*08ce*/ 	.byte	0x08
	.zero		1


	//   ....[19]....
        /*08d0*/ 	.word	0x000007e0
        /*08d4*/ 	.word	0x000000ff
        /*08d8*/ 	.word	0x000308c0
        /*08dc*/ 	.short	0x0100
        /*08de*/ 	.byte	0x08
	.zero		1


	//   ....[20]....
        /*08e0*/ 	.word	0x000007f0
        /*08e4*/ 	.word	0x000000ff
        /*08e8*/ 	.word	0x000308b8
        /*08ec*/ 	.short	0x0100
        /*08ee*/ 	.byte	0x08
	.zero		1


	//   ....[21]....
        /*08f0*/ 	.word	0x00000800
        /*08f4*/ 	.word	0x000000ff
        /*08f8*/ 	.word	0x000308c8
        /*08fc*/ 	.short	0x0100
        /*08fe*/ 	.byte	0x08
	.zero		1


	//   ....[22]....
        /*0900*/ 	.word	0x00001df0
        /*0904*/ 	.word	0x000000ff
        /*0908*/ 	.word	0x00030800
        /*090c*/ 	.short	0x010a
        /*090e*/ 	.byte	0x28
	.zero		1


	//   ....[23]....
        /*0910*/ 	.word	0x00001e70
        /*0914*/ 	.word	0x00000003
        /*0918*/ 	.word	0x00030830
        /*091c*/ 	.short	0x010a
        /*091e*/ 	.byte	0x3f
	.zero		1


	//   ....[24]....
        /*0920*/ 	.word	0x00001eb0
        /*0924*/ 	.word	0x00000003
        /*0928*/ 	.word	0x00030830
        /*092c*/ 	.short	0x010a
        /*092e*/ 	.byte	0x3f
	.zero		1


	//   ....[25]....
        /*0930*/ 	.word	0x00002900
        /*0934*/ 	.word	0x000000ff
        /*0938*/ 	.word	0x00000000
        /*093c*/ 	.short	0x0101
        /*093e*/ 	.byte	0x04
	.zero		1


	//   ....[26]....
        /*0940*/ 	.word	0x00004760
        /*0944*/ 	.word	0x000000ff
        /*0948*/ 	.word	0x00030830
        /*094c*/ 	.short	0x010a
        /*094e*/ 	.byte	0x06
	.zero		1


	//   ....[27]....
        /*0950*/ 	.word	0x000047a0
        /*0954*/ 	.word	0x000000ff
        /*0958*/ 	.word	0x00030830
        /*095c*/ 	.short	0x010a
        /*095e*/ 	.byte	0x06
	.zero		1


	//   ....[28]....
        /*0960*/ 	.word	0x00005620
        /*0964*/ 	.word	0x000000ff
        /*0968*/ 	.word	0x00030850
        /*096c*/ 	.short	0x010a
        /*096e*/ 	.byte	0x05
	.zero		1


	//   ....[29]....
        /*0970*/ 	.word	0x00005660
        /*0974*/ 	.word	0x000000ff
        /*0978*/ 	.word	0x00030850
        /*097c*/ 	.short	0x010a
        /*097e*/ 	.byte	0x05
	.zero		1


	//   ....[30]....
        /*0980*/ 	.word	0x00005960
        /*0984*/ 	.word	0x000000ff
        /*0988*/ 	.word	0x00000000
        /*098c*/ 	.short	0x0101
        /*098e*/ 	.byte	0x06
	.zero		1


	//   ....[31]....
        /*0990*/ 	.word	0x00006e80
        /*0994*/ 	.word	0x000000ff
        /*0998*/ 	.word	0x00000000
        /*099c*/ 	.short	0x0101
        /*099e*/ 	.byte	0x05
	.zero		1


	//   ....[32]....
        /*09a0*/ 	.word	0x00007250
        /*09a4*/ 	.word	0x000000ff
        /*09a8*/ 	.word	0x00030830
        /*09ac*/ 	.short	0x010a
        /*09ae*/ 	.byte	0x06
	.zero		1


	//   ....[33]....
        /*09b0*/ 	.word	0x00007290
        /*09b4*/ 	.word	0x000000ff
        /*09b8*/ 	.word	0x00030830
        /*09bc*/ 	.short	0x010a
        /*09be*/ 	.byte	0x06
	.zero		1


	//   ....[34]....
        /*09c0*/ 	.word	0x00008110
        /*09c4*/ 	.word	0x000000ff
        /*09c8*/ 	.word	0x00030850
        /*09cc*/ 	.short	0x010a
        /*09ce*/ 	.byte	0x05
	.zero		1


	//   ....[35]....
        /*09d0*/ 	.word	0x00008150
        /*09d4*/ 	.word	0x000000ff
        /*09d8*/ 	.word	0x00030850
        /*09dc*/ 	.short	0x010a
        /*09de*/ 	.byte	0x05
	.zero		1


	//   ....[36]....
        /*09e0*/ 	.word	0x000084c0
        /*09e4*/ 	.word	0x000000ff
        /*09e8*/ 	.word	0x00000000
        /*09ec*/ 	.short	0x0101
        /*09ee*/ 	.byte	0x06
	.zero		1


	//   ....[37]....
        /*09f0*/ 	.word	0x00008e20
        /*09f4*/ 	.word	0x000000ff
        /*09f8*/ 	.word	0x00000000
        /*09fc*/ 	.short	0x0101
        /*09fe*/ 	.byte	0x05
	.zero		1


	//   ....[38]....
        /*0a00*/ 	.word	0x00008fd0
        /*0a04*/ 	.word	0x000000ff
        /*0a08*/ 	.word	0x00030830
        /*0a0c*/ 	.short	0x010a
        /*0a0e*/ 	.byte	0x05
	.zero		1


	//   ....[39]....
        /*0a10*/ 	.word	0x00009010
        /*0a14*/ 	.word	0x000000ff
        /*0a18*/ 	.word	0x00030830
        /*0a1c*/ 	.short	0x010a
        /*0a1e*/ 	.byte	0x05
	.zero		1


	//   ....[40]....
        /*0a20*/ 	.word	0x00009e90
        /*0a24*/ 	.word	0x000000ff
        /*0a28*/ 	.word	0x00030850
        /*0a2c*/ 	.short	0x010a
        /*0a2e*/ 	.byte	0x05
	.zero		1


	//   ....[41]....
        /*0a30*/ 	.word	0x00009ed0
        /*0a34*/ 	.word	0x000000ff
        /*0a38*/ 	.word	0x00030850
        /*0a3c*/ 	.short	0x010a
        /*0a3e*/ 	.byte	0x05
	.zero		1


	//   ....[42]....
        /*0a40*/ 	.word	0x0000a1d0
        /*0a44*/ 	.word	0x000000ff
        /*0a48*/ 	.word	0x00000000
        /*0a4c*/ 	.short	0x0101
        /*0a4e*/ 	.byte	0x04
	.zero		1


	//   ....[43]....
        /*0a50*/ 	.word	0x0000b6f0
        /*0a54*/ 	.word	0x000000ff
        /*0a58*/ 	.word	0x00000000
        /*0a5c*/ 	.short	0x0101
        /*0a5e*/ 	.byte	0x05
	.zero		1


	//   ....[44]....
        /*0a60*/ 	.word	0x0000bf90
        /*0a64*/ 	.word	0x000000ff
        /*0a68*/ 	.word	0x00030850
        /*0a6c*/ 	.short	0x010a
        /*0a6e*/ 	.byte	0x05
	.zero		1


	//   ....[45]....
        /*0a70*/ 	.word	0x0000bfd0
        /*0a74*/ 	.word	0x000000ff
        /*0a78*/ 	.word	0x00030850
        /*0a7c*/ 	.short	0x010a
        /*0a7e*/ 	.byte	0x05
	.zero		1


	//   ....[46]....
        /*0a80*/ 	.word	0x0000c580
        /*0a84*/ 	.word	0x000000ff
        /*0a88*/ 	.word	0x00000000
        /*0a8c*/ 	.short	0x0101
        /*0a8e*/ 	.byte	0x04
	.zero		1


	//   ....[47]....
        /*0a90*/ 	.word	0x0000e6d0
        /*0a94*/ 	.word	0x00000016
        /*0a98*/ 	.word	0x00000000
        /*0a9c*/ 	.short	0x0101
        /*0a9e*/ 	.byte	0x3f
	.zero		1


	//   ....[48]....
        /*0aa0*/ 	.word	0x00011a90
        /*0aa4*/ 	.word	0x00000006
        /*0aa8*/ 	.word	0x00030840
        /*0aac*/ 	.short	0x010a
        /*0aae*/ 	.byte	0x3f
	.zero		1


	//   ....[49]....
        /*0ab0*/ 	.word	0x00011fa0
        /*0ab4*/ 	.word	0x00000006
        /*0ab8*/ 	.word	0x00030830
        /*0abc*/ 	.short	0x0107
        /*0abe*/ 	.byte	0x3f
	.zero		1


	//   ....[50]....
        /*0ac0*/ 	.word	0x00012050
        /*0ac4*/ 	.word	0x00000006
        /*0ac8*/ 	.word	0x00030830
        /*0acc*/ 	.short	0x0101
        /*0ace*/ 	.byte	0x3f
	.zero		1


	//   ....[51]....
        /*0ad0*/ 	.word	0x00012c40
        /*0ad4*/ 	.word	0x00000016
        /*0ad8*/ 	.word	0x00030800
        /*0adc*/ 	.short	0x0107
        /*0ade*/ 	.byte	0x3f
	.zero		1


	//   ....[52]....
        /*0ae0*/ 	.word	0x00012d60
        /*0ae4*/ 	.word	0x00000016
        /*0ae8*/ 	.word	0x00030800
        /*0aec*/ 	.short	0x0101
        /*0aee*/ 	.byte	0x3f
	.zero		1


	//   ....[53]....
        /*0af0*/ 	.word	0x00012d80
        /*0af4*/ 	.word	0x00000016
        /*0af8*/ 	.word	0x00030820
        /*0afc*/ 	.short	0x010a
        /*0afe*/ 	.byte	0x3f
	.zero		1


	//   ....[54]....
        /*0b00*/ 	.word	0x00013160
        /*0b04*/ 	.word	0x00000007
        /*0b08*/ 	.word	0x00030840
        /*0b0c*/ 	.short	0x010a
        /*0b0e*/ 	.byte	0x3f
	.zero		1


	//   ....[55]....
        /*0b10*/ 	.word	0x00013660
        /*0b14*/ 	.word	0x00000007
        /*0b18*/ 	.word	0x00030830
        /*0b1c*/ 	.short	0x0107
        /*0b1e*/ 	.byte	0x3f
	.zero		1


	//   ....[56]....
        /*0b20*/ 	.word	0x00013710
        /*0b24*/ 	.word	0x00000007
        /*0b28*/ 	.word	0x00030830
        /*0b2c*/ 	.short	0x0101
        /*0b2e*/ 	.byte	0x3f
	.zero		1


	//   ....[57]....
        /*0b30*/ 	.word	0x00013770
        /*0b34*/ 	.word	0x00000007
        /*0b38*/ 	.word	0x00030860
        /*0b3c*/ 	.short	0x010a
        /*0b3e*/ 	.byte	0x3f
	.zero		1


	//   ....[58]....
        /*0b40*/ 	.word	0x00013c20
        /*0b44*/ 	.word	0x00000007
        /*0b48*/ 	.word	0x00030850
        /*0b4c*/ 	.short	0x0107
        /*0b4e*/ 	.byte	0x3f
	.zero		1


	//   ....[59]....
        /*0b50*/ 	.word	0x00013d70
        /*0b54*/ 	.word	0x00000007
        /*0b58*/ 	.word	0x00030850
        /*0b5c*/ 	.short	0x0101
        /*0b5e*/ 	.byte	0x3f
	.zero		1


	//   ....[60]....
        /*0b60*/ 	.word	0x00013f80
        /*0b64*/ 	.word	0x00000000
        /*0b68*/ 	.word	0x00030860
        /*0b6c*/ 	.short	0x010a
        /*0b6e*/ 	.byte	0x3f
	.zero		1


	//   ....[61]....
        /*0b70*/ 	.word	0x000143f0
        /*0b74*/ 	.word	0x00000000
        /*0b78*/ 	.word	0x00030850
        /*0b7c*/ 	.short	0x0107
        /*0b7e*/ 	.byte	0x3f
	.zero		1


	//   ....[62]....
        /*0b80*/ 	.word	0x000144a0
        /*0b84*/ 	.word	0x00000000
        /*0b88*/ 	.word	0x00030850
        /*0b8c*/ 	.short	0x0101
        /*0b8e*/ 	.byte	0x3f
	.zero		1


	//   ....[63]....
        /*0b90*/ 	.word	0x000151d0
        /*0b94*/ 	.word	0x00000004
        /*0b98*/ 	.word	0x00030820
        /*0b9c*/ 	.short	0x010a
        /*0b9e*/ 	.byte	0x3f
	.zero		1


	//   ....[64]....
        /*0ba0*/ 	.word	0x00015370
        /*0ba4*/ 	.word	0x00000005
        /*0ba8*/ 	.word	0x00030840
        /*0bac*/ 	.short	0x010a
        /*0bae*/ 	.byte	0x3f
	.zero		1


	//   ....[65]....
        /*0bb0*/ 	.word	0x00015410
        /*0bb4*/ 	.word	0x00000019
        /*0bb8*/ 	.word	0x00030840
        /*0bbc*/ 	.short	0x010a
        /*0bbe*/ 	.byte	0x3f
	.zero		1


	//   ....[66]....
        /*0bc0*/ 	.word	0x00015450
        /*0bc4*/ 	.word	0x00000005
        /*0bc8*/ 	.word	0x00030860
        /*0bcc*/ 	.short	0x010a
        /*0bce*/ 	.byte	0x3f
	.zero		1


	//   ....[67]....
        /*0bd0*/ 	.word	0x00015490
        /*0bd4*/ 	.word	0x00000019
        /*0bd8*/ 	.word	0x00030860
        /*0bdc*/ 	.short	0x010a
        /*0bde*/ 	.byte	0x3f
	.zero		1


	//   ....[68]....
        /*0be0*/ 	.word	0x00015500
        /*0be4*/ 	.word	0x00000003
        /*0be8*/ 	.word	0x00030800
        /*0bec*/ 	.short	0x010a
        /*0bee*/ 	.byte	0x3f
	.zero		1


	//   ....[69]....
        /*0bf0*/ 	.word	0x00015550
        /*0bf4*/ 	.word	0x00000003
        /*0bf8*/ 	.word	0x00030830
        /*0bfc*/ 	.short	0x010a
        /*0bfe*/ 	.byte	0x3f
	.zero		1


	//   ....[70]....
        /*0c00*/ 	.word	0x000155b0
        /*0c04*/ 	.word	0x00000004
        /*0c08*/ 	.word	0x00030830
        /*0c0c*/ 	.short	0x010a
        /*0c0e*/ 	.byte	0x3f
	.zero		1


	//   ....[71]....
        /*0c10*/ 	.word	0x00015610
        /*0c14*/ 	.word	0x00000003
        /*0c18*/ 	.word	0x00030850
        /*0c1c*/ 	.short	0x010a
        /*0c1e*/ 	.byte	0x3f
	.zero		1


	//   ....[72]....
        /*0c20*/ 	.word	0x00015670
        /*0c24*/ 	.word	0x00000004
        /*0c28*/ 	.word	0x00030830
        /*0c2c*/ 	.short	0x010a
        /*0c2e*/ 	.byte	0x3f
	.zero		1


	//   ....[73]....
        /*0c30*/ 	.word	0x000156d0
        /*0c34*/ 	.word	0x00000003
        /*0c38*/ 	.word	0x00030850
        /*0c3c*/ 	.short	0x010a
        /*0c3e*/ 	.byte	0x3f
	.zero		1


	//   ....[74]....
        /*0c40*/ 	.word	0x00015730
        /*0c44*/ 	.word	0x00000004
        /*0c48*/ 	.word	0x00030830
        /*0c4c*/ 	.short	0x010a
        /*0c4e*/ 	.byte	0x3f
	.zero		1


	//   ....[75]....
        /*0c50*/ 	.word	0x00015790
        /*0c54*/ 	.word	0x00000003
        /*0c58*/ 	.word	0x00030850
        /*0c5c*/ 	.short	0x010a
        /*0c5e*/ 	.byte	0x3f
	.zero		1


	//   ....[76]....
        /*0c60*/ 	.word	0x000157f0
        /*0c64*/ 	.word	0x00000007
        /*0c68*/ 	.word	0x00030850
        /*0c6c*/ 	.short	0x010a
        /*0c6e*/ 	.byte	0x3f
	.zero		1


	//   ....[77]....
        /*0c70*/ 	.word	0x00015910
        /*0c74*/ 	.word	0x00000006
        /*0c78*/ 	.word	0x00030840
        /*0c7c*/ 	.short	0x010a
        /*0c7e*/ 	.byte	0x3f
	.zero		1


	//   ....[78]....
        /*0c80*/ 	.word	0x00016a20
        /*0c84*/ 	.word	0x00000016
        /*0c88*/ 	.word	0x00030820
        /*0c8c*/ 	.short	0x010a
        /*0c8e*/ 	.byte	0x3f
	.zero		1


	//   ....[79]....
        /*0c90*/ 	.word	0x00016a70
        /*0c94*/ 	.word	0x00000007
        /*0c98*/ 	.word	0x00030840
        /*0c9c*/ 	.short	0x010a
        /*0c9e*/ 	.byte	0x3f
	.zero		1


	//   ....[80]....
        /*0ca0*/ 	.word	0x00017090
        /*0ca4*/ 	.word	0x00000007
        /*0ca8*/ 	.word	0x00030860
        /*0cac*/ 	.short	0x010a
        /*0cae*/ 	.byte	0x3f
	.zero		1


	//   ....[81]....
        /*0cb0*/ 	.word	0x000176d0
        /*0cb4*/ 	.word	0x00000000
        /*0cb8*/ 	.word	0x00030860
        /*0cbc*/ 	.short	0x010a
        /*0cbe*/ 	.byte	0x3f
	.zero		1


	//   ....[82]....
        /*0cc0*/ 	.word	0x000186d0
        /*0cc4*/ 	.word	0x00000004
        /*0cc8*/ 	.word	0x00030820
        /*0ccc*/ 	.short	0x010a
        /*0cce*/ 	.byte	0x3f
	.zero		1


	//   ....[83]....
        /*0cd0*/ 	.word	0x00018870
        /*0cd4*/ 	.word	0x00000005
        /*0cd8*/ 	.word	0x00030840
        /*0cdc*/ 	.short	0x010a
        /*0cde*/ 	.byte	0x3f
	.zero		1


	//   ....[84]....
        /*0ce0*/ 	.word	0x000188c0
        /*0ce4*/ 	.word	0x00000019
        /*0ce8*/ 	.word	0x00030840
        /*0cec*/ 	.short	0x010a
        /*0cee*/ 	.byte	0x3f
	.zero		1


	//   ....[85]....
        /*0cf0*/ 	.word	0x00018910
        /*0cf4*/ 	.word	0x00000005
        /*0cf8*/ 	.word	0x00030860
        /*0cfc*/ 	.short	0x010a
        /*0cfe*/ 	.byte	0x3f
	.zero		1


	//----- nvinfo : EIATTR_NUM_MBARRIERS
	.align		4
.L_447:
        /*0d00*/ 	.byte	0x03, 0x38
        /*0d02*/ 	.short	0x0016


	//----- nvinfo : EIATTR_EXIT_INSTR_OFFSETS
	.align		4
        /*0d04*/ 	.byte	0x04, 0x1c
        /*0d06*/ 	.short	(.L_449 - .L_448)


	//   ....[0]....
.L_448:
        /*0d08*/ 	.word	0x00000990


	//   ....[1]....
        /*0d0c*/ 	.word	0x0000fa80


	//   ....[2]....
        /*0d10*/ 	.word	0x000154e0


	//----- nvinfo : EIATTR_MAX_THREADS
	.align		4
.L_449:
        /*0d14*/ 	.byte	0x04, 0x05
        /*0d16*/ 	.short	(.L_451 - .L_450)
.L_450:
        /*0d18*/ 	.word	0x00000180
        /*0d1c*/ 	.word	0x00000001
        /*0d20*/ 	.word	0x00000001


	//----- nvinfo : EIATTR_CRS_STACK_SIZE
	.align		4
.L_451:
        /*0d24*/ 	.byte	0x04, 0x1e
        /*0d26*/ 	.short	(.L_453 - .L_452)
.L_452:
        /*0d28*/ 	.word	0x00000000


	//----- nvinfo : EIATTR_CBANK_PARAM_SIZE
	.align		4
.L_453:
        /*0d2c*/ 	.byte	0x03, 0x19
        /*0d2e*/ 	.short	0x0af0


	//----- nvinfo : EIATTR_PARAM_CBANK
	.align		4
        /*0d30*/ 	.byte	0x04, 0x0a
        /*0d32*/ 	.short	(.L_455 - .L_454)
	.align		4
.L_454:
        /*0d34*/ 	.word	index@(.nv.constant0._ZN7cutlass13device_kernelIN5flash11enable_sm90INS1_16FlashAttnFwdSm90INS1_25CollectiveMainloopFwdSm90ILi2EN4cute5tupleIJNS5_1CILi1EEES8_S8_EEENS6_IJNS7_ILi128EEENS7_ILi64EEENS7_ILi256EEEEEELi256ENS_10bfloat16_tEfNS_4arch4Sm90ELb0ELb1ELb0ELb1ELb1ELb0ELb0ELb1ELb1ELb1ELb0ELb0EEENS1_21CollectiveEpilogueFwdINS6_IJSA_SC_SB_EEES9_SE_SG_Li256ELb1ELb1ELb0ELb0EEENS1_36VarlenDynamicPersistentTileSchedulerILi128ELi64ELi256ELi128ELb0ELb1ELb1ELb1ELb0ELb1EEEEEEEEEvNT_6ParamsE)
        /*0d38*/ 	.short	0x0210
        /*0d3a*/ 	.short	0x0af0


	//----- nvinfo : EIATTR_SW_WAR
	.align		4
.L_455:
        /*0d3c*/ 	.byte	0x04, 0x36
        /*0d3e*/ 	.short	(.L_457 - .L_456)
.L_456:
        /*0d40*/ 	.word	0x00000008
.L_457:


//--------------------- .nv.info._ZN7cutlass13device_kernelIN5flash11enable_sm90INS1_16FlashAttnFwdSm90INS1_25CollectiveMainloopFwdSm90ILi2EN4cute5tupleIJNS5_1CILi1EEES8_S8_EEENS6_IJNS7_ILi128EEENS7_ILi64EEENS7_ILi256EEEEEELi256ENS_10bfloat16_tEfNS_4arch4Sm90ELb0ELb1ELb0ELb1ELb1ELb1ELb0ELb1ELb1ELb1ELb0ELb0EEENS1_21CollectiveEpilogueFwdINS6_IJSA_SC_SB_EEES9_SE_SG_Li256ELb1ELb1ELb0ELb0EEENS1_36VarlenDynamicPersistentTileSchedulerILi128ELi64ELi256ELi128ELb0ELb1ELb1ELb1ELb0ELb1EEEEEEEEEvNT_6ParamsE --------------------------
	.section	.nv.info._ZN7cutlass13device_kernelIN5flash11enable_sm90INS1_16FlashAttnFwdSm90INS1_25CollectiveMainloopFwdSm90ILi2EN4cute5tupleIJNS5_1CILi1EEES8_S8_EEENS6_IJNS7_ILi128EEENS7_ILi64EEENS7_ILi256EEEEEELi256ENS_10bfloat16_tEfNS_4arch4Sm90ELb0ELb1ELb0ELb1ELb1ELb1ELb0ELb1ELb1ELb1ELb0ELb0EEENS1_21CollectiveEpilogueFwdINS6_IJSA_SC_SB_EEES9_SE_SG_Li256ELb1ELb1ELb0ELb0EEENS1_36VarlenDynamicPersistentTileSchedulerILi128ELi64ELi256ELi128ELb0ELb1ELb1ELb1ELb0ELb1EEEEEEEEEvNT_6ParamsE,"",@"SHT_CUDA_INFO"
	.sectionflags	@""
	.align	4


	//----- nvinfo : EIATTR_CUDA_API_VERSION
	.align		4
        /*0000*/ 	.byte	0x04, 0x37
        /*0002*/ 	.short	(.L_459 - .L_458)
.L_458:
        /*0004*/ 	.word	0x00000082


	//----- nvinfo : EIATTR_KPARAM_INFO
	.align		4
.L_459:
        /*0008*/ 	.byte	0x04, 0x17
        /*000a*/ 	.short	(.L_461 - .L_460)
.L_460:
        /*000c*/ 	.word	0x00000000
        /*0010*/ 	.short	0x0000
        /*0012*/ 	.short	0x0070
        /*0014*/ 	.byte	0x00, 0xf0, 0x01, 0x2a


	//----- nvinfo : EIATTR_SPARSE_MMA_MASK
	.align		4
.L_461:
        /*0018*/ 	.byte	0x03, 0x50
        /*001a*/ 	.short	0x0000


	//----- nvinfo : EIATTR_MAXREG_COUNT
	.align		4
        /*001c*/ 	.byte	0x03, 0x1b
        /*001e*/ 	.short	0x00a8


	//----- nvinfo : EIATTR_NUM_BARRIERS
	.align		4
        /*0020*/ 	.byte	0x02, 0x4c
        /*0022*/ 	.byte	0x10
	.zero		1


	//----- nvinfo : EIATTR_EXTERNS
	.align		4
        /*0024*/ 	.byte	0x04, 0x0f
        /*0026*/ 	.short	(.L_463 - .L_462)


	//   ....[0]....
	.align		4
.L_462:
        /*0028*/ 	.word	index@(__assertfail)


	//----- nvinfo : EIATTR_ANNOTATIONS
	.align		4
.L_463:
        /*002c*/ 	.byte	0x04, 0x55
        /*002e*/ 	.short	(.L_465 - .L_464)


	//   ....[0]....
.L_464:
        /* <DEDUP_REMOVED lines=119> */
        /*0794*/ 	.byte	0xa0, 0x9a, 0x02, 0x00


	//----- nvinfo : EIATTR_MERCURY_ISA_VERSION
	.align		4
.L_465:
        /*0798*/ 	.byte	0x03, 0x5f
        /*079a*/ 	.short	0x0101


	//----- nvinfo : EIATTR_UNUSED_LOAD_BYTE_OFFSET
	.align		4
        /*079c*/ 	.byte	0x04, 0x44
        /*079e*/ 	.short	(.L_467 - .L_466)


	//   ....[0]....
.L_466:
        /*07a0*/ 	.word	0x00000a30
        /*07a4*/ 	.word	0x0000fff0


	//   ....[1]....
        /*07a8*/ 	.word	0x0001f5d0
        /*07ac*/ 	.word	0x0000fff0


	//----- nvinfo : EIATTR_INT_WARP_WIDE_INSTR_OFFSETS
	.align		4
.L_467:
        /*07b0*/ 	.byte	0x04, 0x31
        /*07b2*/ 	.short	(.L_469 - .L_468)


	//   ....[0]....
.L_468:
        /*07b4*/ 	.word	0x00000120


	//   ....[1]....
        /*07b8*/ 	.word	0x00000160


	//   ....[2]....
        /*07bc*/ 	.word	0x00000220


	//   ....[3]....
        /*07c0*/ 	.word	0x000256d0


	//   ....[4]....
        /*07c4*/ 	.word	0x00025760


	//   ....[5]....
        /*07c8*/ 	.word	0x000285f0


	//   ....[6]....
        /*07cc*/ 	.word	0x00028680


	//----- nvinfo : EIATTR_COOP_GROUP_MASK_REGIDS
	.align		4
.L_469:
        /*07d0*/ 	.byte	0x04, 0x29
        /*07d2*/ 	.short	(.L_471 - .L_470)


	//   ....[0]....
.L_470:
        /*07d4*/ 	.word	0xffffffff


	//   ....[1]....
        /*07d8*/ 	.word	0xffffffff


	//   ....[2]....
        /*07dc*/ 	.word	0xffffffff


	//   ....[3]....
        /*07e0*/ 	.word	0xffffffff


	//   ....[4]....
        /*07e4*/ 	.word	0xffffffff


	//   ....[5]....
        /*07e8*/ 	.word	0xffffffff


	//   ....[6]....
        /*07ec*/ 	.word	0xffffffff


	//   ....[7]....
        /*07f0*/ 	.word	0xffffffff


	//   ....[8]....
        /*07f4*/ 	.word	0xffffffff


	//   ....[9]....
        /*07f8*/ 	.word	0xffffffff


	//   ....[10]....
        /*07fc*/ 	.word	0xffffffff


	//   ....[11]....
        /*0800*/ 	.word	0xffffffff


	//   ....[12]....
        /*0804*/ 	.word	0xffffffff


	//   ....[13]....
        /*0808*/ 	.word	0xffffffff


	//   ....[14]....
        /*080c*/ 	.word	0xffffffff


	//   ....[15]....
        /*0810*/ 	.word	0xffffffff


	//   ....[16]....
        /*0814*/ 	.word	0xffffffff


	//   ....[17]....
        /*0818*/ 	.word	0xffffffff


	//   ....[18]....
        /*081c*/ 	.word	0xffffffff


	//   ....[19]....
        /*0820*/ 	.word	0xffffffff


	//   ....[20]....
        /*0824*/ 	.word	0xffffffff


	//   ....[21]....
        /*0828*/ 	.word	0xffffffff


	//   ....[22]....
        /*082c*/ 	.word	0xffffffff


	//   ....[23]....
        /*0830*/ 	.word	0xffffffff


	//   ....[24]....
        /*0834*/ 	.word	0xffffffff


	//   ....[25]....
        /*0838*/ 	.word	0xffffffff


	//   ....[26]....
        /*083c*/ 	.word	0xffffffff


	//   ....[27]....
        /*0840*/ 	.word	0xffffffff


	//   ....[28]....
        /*0844*/ 	.word	0xffffffff


	//   ....[29]....
        /*0848*/ 	.word	0xffffffff


	//   ....[30]....
        /*084c*/ 	.word	0xffffffff


	//   ....[31]....
        /*0850*/ 	.word	0xffffffff


	//   ....[32]....
        /*0854*/ 	.word	0xffffffff


	//   ....[33]....
        /*0858*/ 	.word	0xffffffff


	//   ....[34]....
        /*085c*/ 	.word	0xffffffff


	//   ....[35]....
        /*0860*/ 	.word	0xffffffff


	//   ....[36]....
        /*0864*/ 	.word	0xffffffff


	//   ....[37]....
        /*0868*/ 	.word	0xffffffff


	//   ....[38]....
        /*086c*/ 	.word	0xffffffff


	//   ....[39]....
        /*0870*/ 	.word	0xffffffff


	//   ....[40]....
        /*0874*/ 	.word	0xffffffff


	//   ....[41]....
        /*0878*/ 	.word	0xffffffff


	//   ....[42]....
        /*087c*/ 	.word	0xffffffff


	//   ....[43]....
        /*0880*/ 	.word	0xffffffff


	//   ....[44]....
        /*0884*/ 	.word	0xffffffff


	//   ....[45]....
        /*0888*/ 	.word	0xffffffff


	//   ....[46]....
        /*088c*/ 	.word	0xffffffff


	//   ....[47]....
        /*0890*/ 	.word	0xffffffff


	//   ....[48]....
        /*0894*/ 	.word	0xffffffff


	//   ....[49]....
        /*0898*/ 	.word	0xffffffff


	//   ....[50]....
        /*089c*/ 	.word	0xffffffff


	//   ....[51]....
        /*08a0*/ 	.word	0xffffffff


	//   ....[52]....
        /*08a4*/ 	.word	0xffffffff


	//   ....[53]....
        /*08a8*/ 	.word	0xffffffff


	//   ....[54]....
        /*08ac*/ 	.word	0xffffffff


	//   ....[55]....
        /*08b0*/ 	.word	0xffffffff


	//   ....[56]....
        /*08b4*/ 	.word	0xffffffff


	//   ....[57]....
        /*08b8*/ 	.word	0xffffffff


	//   ....[58]....
        /*08bc*/ 	.word	0xffffffff


	//   ....[59]....
        /*08c0*/ 	.word	0xffffffff


	//   ....[60]....
        /*08c4*/ 	.word	0xffffffff


	//   ....[61]....
        /*08c8*/ 	.word	0xffffffff


	//   ....[62]....
        /*08cc*/ 	.word	0xffffffff


	//   ....[63]....
        /*08d0*/ 	.word	0xffffffff


	//   ....[64]....
        /*08d4*/ 	.word	0xffffffff


	//   ....[65]....
        /*08d8*/ 	.word	0xffffffff


	//   ....[66]....
        /*08dc*/ 	.word	0xffffffff


	//   ....[67]....
        /*08e0*/ 	.word	0xffffffff


	//   ....[68]....
        /*08e4*/ 	.word	0xffffffff


	//   ....[69]....
        /*08e8*/ 	.word	0xffffffff


	//   ....[70]....
        /*08ec*/ 	.word	0xffffffff


	//   ....[71]....
        /*08f0*/ 	.word	0xffffffff


	//   ....[72]....
        /*08f4*/ 	.word	0xffffffff


	//   ....[73]....
        /*08f8*/ 	.word	0xffffffff


	//   ....[74]....
        /*08fc*/ 	.word	0xffffffff


	//   ....[75]....
        /*0900*/ 	.word	0xffffffff


	//   ....[76]....
        /*0904*/ 	.word	0xffffffff


	//   ....[77]....
        /*0908*/ 	.word	0xffffffff


	//   ....[78]....
        /*090c*/ 	.word	0xffffffff


	//   ....[79]....
        /*0910*/ 	.word	0xffffffff


	//   ....[80]....
        /*0914*/ 	.word	0xffffffff


	//   ....[81]....
        /*0918*/ 	.word	0xffffffff


	//   ....[82]....
        /*091c*/ 	.word	0xffffffff


	//   ....[83]....
        /*0920*/ 	.word	0xffffffff


	//   ....[84]....
        /*0924*/ 	.word	0xffffffff


	//   ....[85]....
        /*0928*/ 	.word	0xffffffff


	//   ....[86]....
        /*092c*/ 	.word	0xffffffff


	//   ....[87]....
        /*0930*/ 	.word	0xffffffff


	//   ....[88]....
        /*0934*/ 	.word	0xffffffff


	//   ....[89]....
        /*0938*/ 	.word	0xffffffff


	//   ....[90]....
        /*093c*/ 	.word	0xffffffff


	//   ....[91]....
        /*0940*/ 	.word	0xffffffff


	//   ....[92]....
        /*0944*/ 	.word	0xffffffff


	//   ....[93]....
        /*0948*/ 	.word	0xffffffff


	//   ....[94]....
        /*094c*/ 	.word	0xffffffff


	//   ....[95]....
        /*0950*/ 	.word	0xffffffff


	//   ....[96]....
        /*0954*/ 	.word	0xffffffff


	//   ....[97]....
        /*0958*/ 	.word	0xffffffff


	//   ....[98]....
        /*095c*/ 	.word	0xffffffff


	//   ....[99]....
        /*0960*/ 	.word	0xffffffff


	//   ....[100]....
        /*0964*/ 	.word	0xffffffff


	//   ....[101]....
        /*0968*/ 	.word	0xffffffff


	//   ....[102]....
        /*096c*/ 	.word	0xffffffff


	//   ....[103]....
        /*0970*/ 	.word	0xffffffff


	//   ....[104]....
        /*0974*/ 	.word	0xffffffff


	//   ....[105]....
        /*0978*/ 	.word	0xffffffff


	//   ....[106]....
        /*097c*/ 	.word	0xffffffff


	//   ....[107]....
        /*0980*/ 	.word	0xffffffff


	//   ....[108]....
        /*0984*/ 	.word	0xffffffff


	//   ....[109]....
        /*0988*/ 	.word	0xffffffff


	//   ....[110]....
        /*098c*/ 	.word	0xffffffff


	//   ....[111]....
        /*0990*/ 	.word	0xffffffff


	//   ....[112]....
        /*0994*/ 	.word	0xffffffff


	//   ....[113]....
        /*0998*/ 	.word	0xffffffff


	//   ....[114]....
        /*099c*/ 	.word	0xffffffff


	//   ....[115]....
        /*09a0*/ 	.word	0xffffffff


	//   ....[116]....
        /*09a4*/ 	.word	0xffffffff


	//   ....[117]....
        /*09a8*/ 	.word	0xffffffff


	//   ....[118]....
        /*09ac*/ 	.word	0xffffffff


	//   ....[119]....
        /*09b0*/ 	.word	0xffffffff


	//   ....[120]....
        /*09b4*/ 	.word	0xffffffff


	//   ....[121]....
        /*09b8*/ 	.word	0xffffffff


	//   ....[122]....
        /*09bc*/ 	.word	0xffffffff


	//   ....[123]....
        /*09c0*/ 	.word	0xffffffff


	//   ....[124]....
        /*09c4*/ 	.word	0xffffffff


	//   ....[125]....
        /*09c8*/ 	.word	0xffffffff


	//   ....[126]....
        /*09cc*/ 	.word	0xffffffff


	//   ....[127]....
        /*09d0*/ 	.word	0xffffffff


	//   ....[128]....
        /*09d4*/ 	.word	0xffffffff


	//   ....[129]....
        /*09d8*/ 	.word	0xffffffff


	//   ....[130]....
        /*09dc*/ 	.word	0xffffffff


	//   ....[131]....
        /*09e0*/ 	.word	0xffffffff


	//   ....[132]....
        /*09e4*/ 	.word	0xffffffff


	//   ....[133]....
        /*09e8*/ 	.word	0xffffffff


	//   ....[134]....
        /*09ec*/ 	.word	0xffffffff


	//   ....[135]....
        /*09f0*/ 	.word	0xffffffff


	//   ....[136]....
        /*09f4*/ 	.word	0xffffffff


	//   ....[137]....
        /*09f8*/ 	.word	0xffffffff


	//   ....[138]....
        /*09fc*/ 	.word	0xffffffff


	//   ....[139]....
        /*0a00*/ 	.word	0xffffffff


	//   ....[140]....
        /*0a04*/ 	.word	0xffffffff


	//   ....[141]....
        /*0a08*/ 	.word	0xffffffff


	//   ....[142]....
        /*0a0c*/ 	.word	0xffffffff


	//   ....[143]....
        /*0a10*/ 	.word	0xffffffff


	//   ....[144]....
        /*0a14*/ 	.word	0xffffffff


	//   ....[145]....
        /*0a18*/ 	.word	0xffffffff


	//   ....[146]....
        /*0a1c*/ 	.word	0xffffffff


	//   ....[147]....
        /*0a20*/ 	.word	0xffffffff


	//   ....[148]....
        /*0a24*/ 	.word	0xffffffff


	//   ....[149]....
        /*0a28*/ 	.word	0xffffffff


	//   ....[150]....
        /*0a2c*/ 	.word	0xffffffff


	//   ....[151]....
        /*0a30*/ 	.word	0xffffffff


	//   ....[152]....
        /*0a34*/ 	.word	0xffffffff


	//   ....[153]....
        /*0a38*/ 	.word	0xffffffff


	//   ....[154]....
        /*0a3c*/ 	.word	0xffffffff


	//   ....[155]....
        /*0a40*/ 	.word	0xffffffff


	//   ....[156]....
        /*0a44*/ 	.word	0xffffffff


	//   ....[157]....
        /*0a48*/ 	.word	0xffffffff


	//   ....[158]....
        /*0a4c*/ 	.word	0xffffffff


	//   ....[159]....
        /*0a50*/ 	.word	0xffffffff


	//   ....[160]....
        /*0a54*/ 	.word	0xffffffff


	//   ....[161]....
        /*0a58*/ 	.word	0xffffffff


	//   ....[162]....
        /*0a5c*/ 	.word	0xffffffff


	//   ....[163]....
        /*0a60*/ 	.word	0xffffffff


	//   ....[164]....
        /*0a64*/ 	.word	0xffffffff


	//   ....[165]....
        /*0a68*/ 	.word	0xffffffff


	//   ....[166]....
        /*0a6c*/ 	.word	0xffffffff


	//   ....[167]....
        /*0a70*/ 	.word	0xffffffff


	//   ....[168]....
        /*0a74*/ 	.word	0xffffffff


	//   ....[169]....
        /*0a78*/ 	.word	0xffffffff


	//   ....[170]....
        /*0a7c*/ 	.word	0xffffffff


	//   ....[171]....
        /*0a80*/ 	.word	0xffffffff


	//   ....[172]....
        /*0a84*/ 	.word	0xffffffff


	//   ....[173]....
        /*0a88*/ 	.word	0xffffffff


	//   ....[174]....
        /*0a8c*/ 	.word	0xffffffff


	//   ....[175]....
        /*0a90*/ 	.word	0xffffffff


	//   ....[176]....
        /*0a94*/ 	.word	0xffffffff


	//   ....[177]....
        /*0a98*/ 	.word	0xffffffff


	//   ....[178]....
        /*0a9c*/ 	.word	0xffffffff


	//   ....[179]....
        /*0aa0*/ 	.word	0xffffffff


	//   ....[180]....
        /*0aa4*/ 	.word	0xffffffff


	//   ....[181]....
        /*0aa8*/ 	.word	0xffffffff


	//   ....[182]....
        /*0aac*/ 	.word	0xffffffff


	//   ....[183]....
        /*0ab0*/ 	.word	0xffffffff


	//   ....[184]....
        /*0ab4*/ 	.word	0xffffffff


	//   ....[185]....
        /*0ab8*/ 	.word	0x0500000f


	//   ....[186]....
        /*0abc*/ 	.word	0x0500000f


	//   ....[187]....
        /*0ac0*/ 	.word	0x0500000f


	//   ....[188]....
        /*0ac4*/ 	.word	0x0500000f


	//   ....[189]....
        /*0ac8*/ 	.word	0x0500000f


	//   ....[190]....
        /*0acc*/ 	.word	0x0500000f


	//   ....[191]....
        /*0ad0*/ 	.word	0x0500000f


	//   ....[192]....
        /*0ad4*/ 	.word	0x0500000f


	//   ....[193]....
        /*0ad8*/ 	.word	0x0500000f


	//   ....[194]....
        /*0adc*/ 	.word	0x0500000f


	//   ....[195]....
        /*0ae0*/ 	.word	0x0500000f


	//   ....[196]....
        /*0ae4*/ 	.word	0x0500000f


	//   ....[197]....
        /*0ae8*/ 	.word	0x0500000f


	//   ....[198]....
        /*0aec*/ 	.word	0x0500000f


	//   ....[199]....
        /*0af0*/ 	.word	0x0500000f


	//   ....[200]....
        /*0af4*/ 	.word	0x0500000f


	//   ....[201]....
        /*0af8*/ 	.word	0x0500000f


	//   ....[202]....
        /*0afc*/ 	.word	0x0500000f


	//   ....[203]....
        /*0b00*/ 	.word	0x0500000f


	//   ....[204]....
        /*0b04*/ 	.word	0x0500000f


	//   ....[205]....
        /*0b08*/ 	.word	0x0500000f


	//   ....[206]....
        /*0b0c*/ 	.word	0x0500000f


	//   ....[207]....
        /*0b10*/ 	.word	0x0500000f


	//   ....[208]....
        /*0b14*/ 	.word	0x0500000f


	//   ....[209]....
        /*0b18*/ 	.word	0x0500000f


	//   ....[210]....
        /*0b1c*/ 	.word	0x0500000f


	//   ....[211]....
        /*0b20*/ 	.word	0x0500000f


	//   ....[212]....
        /*0b24*/ 	.word	0x0500000f


	//   ....[213]....
        /*0b28*/ 	.word	0x0500000f


	//   ....[214]....
        /*0b2c*/ 	.word	0x0500000f


	//   ....[215]....
        /*0b30*/ 	.word	0x0500000f


	//   ....[216]....
        /*0b34*/ 	.word	0x0500000f


	//   ....[217]....
        /*0b38*/ 	.word	0x0500000f


	//   ....[218]....
        /*0b3c*/ 	.word	0x0500000f


	//   ....[219]....
        /*0b40*/ 	.word	0x0500000f


	//   ....[220]....
        /*0b44*/ 	.word	0x0500000f


	//   ....[221]....
        /*0b48*/ 	.word	0x0500000f


	//   ....[222]....
        /*0b4c*/ 	.word	0x0500000f


	//   ....[223]....
        /*0b50*/ 	.word	0x0500000f


	//   ....[224]....
        /*0b54*/ 	.word	0x0500000f


	//   ....[225]....
        /*0b58*/ 	.word	0x0500000f


	//   ....[226]....
        /*0b5c*/ 	.word	0x0500000f


	//   ....[227]....
        /*0b60*/ 	.word	0x0500000f


	//   ....[228]....
        /*0b64*/ 	.word	0x0500000f


	//   ....[229]....
        /*0b68*/ 	.word	0x0500000f


	//   ....[230]....
        /*0b6c*/ 	.word	0x0500000f


	//   ....[231]....
        /*0b70*/ 	.word	0x0500000f


	//   ....[232]....
        /*0b74*/ 	.word	0x0500000f


	//   ....[233]....
        /*0b78*/ 	.word	0x0500000f


	//   ....[234]....
        /*0b7c*/ 	.word	0x0500000f


	//   ....[235]....
        /*0b80*/ 	.word	0x0500000f


	//   ....[236]....
        /*0b84*/ 	.word	0x0500000f


	//   ....[237]....
        /*0b88*/ 	.word	0x0500000f


	//   ....[238]....
        /*0b8c*/ 	.word	0x0500000f


	//   ....[239]....
        /*0b90*/ 	.word	0x0500000f


	//   ....[240]....
        /*0b94*/ 	.word	0x0500000f


	//   ....[241]....
        /*0b98*/ 	.word	0x0500000f


	//   ....[242]....
        /*0b9c*/ 	.word	0x0500000f


	//   ....[243]....
        /*0ba0*/ 	.word	0x0500000f


	//   ....[244]....
        /*0ba4*/ 	.word	0x0500000f


	//   ....[245]....
        /*0ba8*/ 	.word	0x0500000f


	//   ....[246]....
        /*0bac*/ 	.word	0x0500000f


	//   ....[247]....
        /*0bb0*/ 	.word	0x0500000f


	//   ....[248]....
        /*0bb4*/ 	.word	0x0500000f


	//   ....[249]....
        /*0bb8*/ 	.word	0x0500000f


	//   ....[250]....
        /*0bbc*/ 	.word	0x0500000f


	//   ....[251]....
        /*0bc0*/ 	.word	0x0500000f


	//   ....[252]....
        /*0bc4*/ 	.word	0x0500000f


	//   ....[253]....
        /*0bc8*/ 	.word	0x0500000f


	//   ....[254]....
        /*0bcc*/ 	.word	0x0500000f


	//   ....[255]....
        /*0bd0*/ 	.word	0x0500000f


	//   ....[0]....
        /*0bd4*/ 	.word	0x0500000f


	//   ....[1]....
        /*0bd8*/ 	.word	0x0500000f


	//   ....[2]....
        /*0bdc*/ 	.word	0x0500000f


	//   ....[3]....
        /*0be0*/ 	.word	0x0500000f


	//   ....[4]....
        /*0be4*/ 	.word	0x0500000f


	//   ....[5]....
        /*0be8*/ 	.word	0x0500000f


	//   ....[6]....
        /*0bec*/ 	.word	0x0500000f


	//   ....[7]....
        /*0bf0*/ 	.word	0x0500000f


	//   ....[8]....
        /*0bf4*/ 	.word	0x0500000f


	//   ....[9]....
        /*0bf8*/ 	.word	0x0500000f


	//   ....[10]....
        /*0bfc*/ 	.word	0x0500000f


	//   ....[11]....
        /*0c00*/ 	.word	0x0500000f


	//   ....[12]....
        /*0c04*/ 	.word	0x0500000f


	//   ....[13]....
        /*0c08*/ 	.word	0x0500000f


	//   ....[14]....
        /*0c0c*/ 	.word	0x0500000f


	//   ....[15]....
        /*0c10*/ 	.word	0x0500000f


	//   ....[16]....
        /*0c14*/ 	.word	0x0500000f


	//   ....[17]....
        /*0c18*/ 	.word	0x0500000f


	//   ....[18]....
        /*0c1c*/ 	.word	0x0500000f


	//   ....[19]....
        /*0c20*/ 	.word	0x0500000f


	//   ....[20]....
        /*0c24*/ 	.word	0x0500000f


	//   ....[21]....
        /*0c28*/ 	.word	0x0500000f


	//   ....[22]....
        /*0c2c*/ 	.word	0x0500000f


	//   ....[23]....
        /*0c30*/ 	.word	0x0500000f


	//   ....[24]....
        /*0c34*/ 	.word	0x0500000f


	//   ....[25]....
        /*0c38*/ 	.word	0x0500000f


	//   ....[26]....
        /*0c3c*/ 	.word	0x0500000f


	//   ....[27]....
        /*0c40*/ 	.word	0x0500000f


	//   ....[28]....
        /*0c44*/ 	.word	0x0500000f


	//   ....[29]....
        /*0c48*/ 	.word	0x0500000f


	//   ....[30]....
        /*0c4c*/ 	.word	0x0500000f


	//   ....[31]....
        /*0c50*/ 	.word	0x0500000f


	//   ....[32]....
        /*0c54*/ 	.word	0x0500000f


	//   ....[33]....
        /*0c58*/ 	.word	0x0500000f


	//   ....[34]....
        /*0c5c*/ 	.word	0x0500000f


	//   ....[35]....
        /*0c60*/ 	.word	0x0500000f


	//   ....[36]....
        /*0c64*/ 	.word	0x0500000f


	//   ....[37]....
        /*0c68*/ 	.word	0x0500000f


	//   ....[38]....
        /*0c6c*/ 	.word	0x0500000f


	//   ....[39]....
        /*0c70*/ 	.word	0x0500000f


	//   ....[40]....
        /*0c74*/ 	.word	0x0500000f


	//----- nvinfo : EIATTR_COOP_GROUP_INSTR_OFFSETS
	.align		4
.L_471:
        /*0c78*/ 	.byte	0x04, 0x28
        /*0c7a*/ 	.short	(.L_473 - .L_472)


	//   ....[0]....
.L_472:
        /*0c7c*/ 	.word	0x00000060


	//   ....[1]....
        /*0c80*/ 	.word	0x00000130


	//   ....[2]....
        /*0c84*/ 	.word	0x00000230


	//   ....[3]....
        /*0c88*/ 	.word	0x000003a0


	//   ....[4]....
        /*0c8c*/ 	.word	0x00000500


	//   ....[5]....
        /*0c90*/ 	.word	0x00000620


	//   ....[6]....
        /*0c94*/ 	.word	0x00000780


	//   ....[7]....
        /*0c98*/ 	.word	0x00003660


	//   ....[8]....
        /*0c9c*/ 	.word	0x00003670


	//   ....[9]....
        /*0ca0*/ 	.word	0x00004520


	//   ....[10]....
        /*0ca4*/ 	.word	0x00004530


	//   ....[11]....
        /*0ca8*/ 	.word	0x00005d50


	//   ....[12]....
        /*0cac*/ 	.word	0x00005d60


	//   ....[13]....
        /*0cb0*/ 	.word	0x00006d80


	//   ....[14]....
        /*0cb4*/ 	.word	0x00006d90


	//   ....[15]....
        /*0cb8*/ 	.word	0x00007fe0


	//   ....[16]....
        /*0cbc*/ 	.word	0x00007ff0


	//   ....[17]....
        /*0cc0*/ 	.word	0x000081b0


	//   ....[18]....
        /*0cc4*/ 	.word	0x000081c0


	//   ....[19]....
        /*0cc8*/ 	.word	0x00008610


	//   ....[20]....
        /*0ccc*/ 	.word	0x00008620


	//   ....[21]....
        /*0cd0*/ 	.word	0x000087d0


	//   ....[22]....
        /*0cd4*/ 	.word	0x000087f0


	//   ....[23]....
        /*0cd8*/ 	.word	0x000093b0


	//   ....[24]....
        /*0cdc*/ 	.word	0x00009b70


	//   ....[25]....
        /*0ce0*/ 	.word	0x00009b80


	//   ....[26]....
        /*0ce4*/ 	.word	0x00009b90


	//   ....[27]....
        /*0ce8*/ 	.word	0x00009ba0


	//   ....[28]....
        /*0cec*/ 	.word	0x0000a150


	//   ....[29]....
        /*0cf0*/ 	.word	0x0000a160


	//   ....[30]....
        /*0cf4*/ 	.word	0x0000a170


	//   ....[31]....
        /*0cf8*/ 	.word	0x0000a180


	//   ....[32]....
        /*0cfc*/ 	.word	0x0000a710


	//   ....[33]....
        /*0d00*/ 	.word	0x0000a720


	//   ....[34]....
        /*0d04*/ 	.word	0x0000a730


	//   ....[35]....
        /*0d08*/ 	.word	0x0000a740


	//   ....[36]....
        /*0d0c*/ 	.word	0x0000acf0


	//   ....[37]....
        /*0d10*/ 	.word	0x0000ad00


	//   ....[38]....
        /*0d14*/ 	.word	0x0000ad10


	//   ....[39]....
        /*0d18*/ 	.word	0x0000ad20


	//   ....[40]....
        /*0d1c*/ 	.word	0x0000e7e0


	//   ....[41]....
        /*0d20*/ 	.word	0x0000e7f0


	//   ....[42]....
        /*0d24*/ 	.word	0x0000e800


	//   ....[43]....
        /*0d28*/ 	.word	0x0000e810


	//   ....[44]....
        /*0d2c*/ 	.word	0x0000ecd0


	//   ....[45]....
        /*0d30*/ 	.word	0x0000ece0


	//   ....[46]....
        /*0d34*/ 	.word	0x0000ecf0


	//   ....[47]....
        /*0d38*/ 	.word	0x0000ed00


	//   ....[48]....
        /*0d3c*/ 	.word	0x0000f1a0


	//   ....[49]....
        /*0d40*/ 	.word	0x0000f1b0


	//   ....[50]....
        /*0d44*/ 	.word	0x0000f1c0


	//   ....[51]....
        /*0d48*/ 	.word	0x0000f1d0


	//   ....[52]....
        /*0d4c*/ 	.word	0x0000f690


	//   ....[53]....
        /*0d50*/ 	.word	0x0000f6a0


	//   ....[54]....
        /*0d54*/ 	.word	0x0000f6b0


	//   ....[55]....
        /*0d58*/ 	.word	0x0000f6c0


	//   ....[56]....
        /*0d5c*/ 	.word	0x00014250


	//   ....[57]....
        /*0d60*/ 	.word	0x000144b0


	//   ....[58]....
        /*0d64*/ 	.word	0x00014d90


	//   ....[59]....
        /*0d68*/ 	.word	0x00014ea0


	//   ....[60]....
        /*0d6c*/ 	.word	0x000152a0


	//   ....[61]....
        /*0d70*/ 	.word	0x00015340


	//   ....[62]....
        /*0d74*/ 	.word	0x000175d0


	//   ....[63]....
        /*0d78*/ 	.word	0x00017840


	//   ....[64]....
        /*0d7c*/ 	.word	0x00017f20


	//   ....[65]....
        /*0d80*/ 	.word	0x000180c0


	//   ....[66]....
        /*0d84*/ 	.word	0x000185a0


	//   ....[67]....
        /*0d88*/ 	.word	0x00018600


	//   ....[68]....
        /*0d8c*/ 	.word	0x0001a780


	//   ....[69]....
        /*0d90*/ 	.word	0x0001a7b0


	//   ....[70]....
        /*0d94*/ 	.word	0x0001a8d0


	//   ....[71]....
        /*0d98*/ 	.word	0x0001a8f0


	//   ....[72]....
        /*0d9c*/ 	.word	0x0001c970


	//   ....[73]....
        /*0da0*/ 	.word	0x0001cba0


	//   ....[74]....
        /*0da4*/ 	.word	0x0001d310


	//   ....[75]....
        /*0da8*/ 	.word	0x0001d410


	//   ....[76]....
        /*0dac*/ 	.word	0x0001d880


	//   ....[77]....
        /*0db0*/ 	.word	0x0001d8e0


	//   ....[78]....
        /*0db4*/ 	.word	0x0001ea70


	//   ....[79]....
        /*0db8*/ 	.word	0x0001ea90


	//   ....[80]....
        /*0dbc*/ 	.word	0x0001eb50


	//   ....[81]....
        /*0dc0*/ 	.word	0x0001eb70


	//   ....[82]....
        /*0dc4*/ 	.word	0x000205d0


	//   ....[83]....
        /*0dc8*/ 	.word	0x000206c0


	//   ....[84]....
        /*0dcc*/ 	.word	0x00020760


	//   ....[85]....
        /*0dd0*/ 	.word	0x00020770


	//   ....[86]....
        /*0dd4*/ 	.word	0x00020fa0


	//   ....[87]....
        /*0dd8*/ 	.word	0x00020fe0


	//   ....[88]....
        /*0ddc*/ 	.word	0x00021120


	//   ....[89]....
        /*0de0*/ 	.word	0x00021140


	//   ....[90]....
        /*0de4*/ 	.word	0x00021280


	//   ....[91]....
        /*0de8*/ 	.word	0x000212a0


	//   ....[92]....
        /*0dec*/ 	.word	0x000213f0


	//   ....[93]....
        /*0df0*/ 	.word	0x00021410


	//   ....[94]....
        /*0df4*/ 	.word	0x00021d10


	//   ....[95]....
        /*0df8*/ 	.word	0x00021d30


	//   ....[96]....
        /*0dfc*/ 	.word	0x00021e70


	//   ....[97]....
        /*0e00*/ 	.word	0x00021e90


	//   ....[98]....
        /*0e04*/ 	.word	0x00021fd0


	//   ....[99]....
        /*0e08*/ 	.word	0x00021ff0


	//   ....[100]....
        /*0e0c*/ 	.word	0x00022140


	//   ....[101]....
        /*0e10*/ 	.word	0x00022160


	//   ....[102]....
        /*0e14*/ 	.word	0x00022330


	//   ....[103]....
        /*0e18*/ 	.word	0x000224e0


	//   ....[104]....
        /*0e1c*/ 	.word	0x00022510


	//   ....[105]....
        /*0e20*/ 	.word	0x00022540


	//   ....[106]....
        /*0e24*/ 	.word	0x00022570


	//   ....[107]....
        /*0e28*/ 	.word	0x000225a0


	//   ....[108]....
        /*0e2c*/ 	.word	0x000225d0


	//   ....[109]....
        /*0e30*/ 	.word	0x00022740


	//   ....[110]....
        /*0e34*/ 	.word	0x00022770


	//   ....[111]....
        /*0e38*/ 	.word	0x000227a0


	//   ....[112]....
        /*0e3c*/ 	.word	0x000227d0


	//   ....[113]....
        /*0e40*/ 	.word	0x00022800


	//   ....[114]....
        /*0e44*/ 	.word	0x00022830


	//   ....[115]....
        /*0e48*/ 	.word	0x000228c0


	//   ....[116]....
        /*0e4c*/ 	.word	0x00022920


	//   ....[117]....
        /*0e50*/ 	.word	0x000229b0


	//   ....[118]....
        /*0e54*/ 	.word	0x00023a50


	//   ....[119]....
        /*0e58*/ 	.word	0x00026340


	//   ....[120]....
        /*0e5c*/ 	.word	0x00026360


	//   ....[121]....
        /*0e60*/ 	.word	0x00026370


	//   ....[122]....
        /*0e64*/ 	.word	0x00026420


	//   ....[123]....
        /*0e68*/ 	.word	0x00026460


	//   ....[124]....
        /*0e6c*/ 	.word	0x000264c0


	//   ....[125]....
        /*0e70*/ 	.word	0x000264e0


	//   ....[126]....
        /*0e74*/ 	.word	0x00026510


	//   ....[127]....
        /*0e78*/ 	.word	0x00026cf0


	//   ....[128]....
        /*0e7c*/ 	.word	0x00026d20


	//   ....[129]....
        /*0e80*/ 	.word	0x00026d50


	//   ....[130]....
        /*0e84*/ 	.word	0x00026e10


	//   ....[131]....
        /*0e88*/ 	.word	0x00026e20


	//   ....[132]....
        /*0e8c*/ 	.word	0x00026ee0


	//   ....[133]....
        /*0e90*/ 	.word	0x00026ef0


	//   ....[134]....
        /*0e94*/ 	.word	0x00026fb0


	//   ....[135]....
        /*0e98*/ 	.word	0x00026fc0


	//   ....[136]....
        /*0e9c*/ 	.word	0x00027080


	//   ....[137]....
        /*0ea0*/ 	.word	0x00027090


	//   ....[138]....
        /*0ea4*/ 	.word	0x00027150


	//   ....[139]....
        /*0ea8*/ 	.word	0x00027160


	//   ....[140]....
        /*0eac*/ 	.word	0x00027210


	//   ....[141]....
        /*0eb0*/ 	.word	0x00027220


	//   ....[142]....
        /*0eb4*/ 	.word	0x00027230


	//   ....[143]....
        /*0eb8*/ 	.word	0x00027a90


	//   ....[144]....
        /*0ebc*/ 	.word	0x00027ac0


	//   ....[145]....
        /*0ec0*/ 	.word	0x00027af0


	//   ....[146]....
        /*0ec4*/ 	.word	0x00027bb0


	//   ....[147]....
        /*0ec8*/ 	.word	0x00027be0


	//   ....[148]....
        /*0ecc*/ 	.word	0x00027c30


	//   ....[149]....
        /*0ed0*/ 	.word	0x00027c60


	//   ....[150]....
        /*0ed4*/ 	.word	0x00027cd0


	//   ....[151]....
        /*0ed8*/ 	.word	0x00027fc0


	//   ....[152]....
        /*0edc*/ 	.word	0x00027fe0


	//   ....[153]....
        /*0ee0*/ 	.word	0x000280a0


	//   ....[154]....
        /*0ee4*/ 	.word	0x000280b0


	//   ....[155]....
        /*0ee8*/ 	.word	0x00028160


	//   ....[156]....
        /*0eec*/ 	.word	0x00028170


	//   ....[157]....
        /*0ef0*/ 	.word	0x00028180


	//   ....[158]....
        /*0ef4*/ 	.word	0x00028230


	//   ....[159]....
        /*0ef8*/ 	.word	0x000287e0


	//   ....[160]....
        /*0efc*/ 	.word	0x00028820


	//   ....[161]....
        /*0f00*/ 	.word	0x000288b0


	//   ....[162]....
        /*0f04*/ 	.word	0x000288e0


	//   ....[163]....
        /*0f08*/ 	.word	0x00028970


	//   ....[164]....
        /*0f0c*/ 	.word	0x000289a0


	//   ....[165]....
        /*0f10*/ 	.word	0x000289b0


	//   ....[166]....
        /*0f14*/ 	.word	0x00028a40


	//   ....[167]....
        /*0f18*/ 	.word	0x00028e80


	//   ....[168]....
        /*0f1c*/ 	.word	0x00028ed0


	//   ....[169]....
        /*0f20*/ 	.word	0x00028f00


	//   ....[170]....
        /*0f24*/ 	.word	0x00028f30


	//   ....[171]....
        /*0f28*/ 	.word	0x00028f40


	//   ....[172]....
        /*0f2c*/ 	.word	0x00028f70


	//   ....[173]....
        /*0f30*/ 	.word	0x00028fa0


	//   ....[174]....
        /*0f34*/ 	.word	0x00028fd0


	//   ....[175]....
        /*0f38*/ 	.word	0x00029150


	//   ....[176]....
        /*0f3c*/ 	.word	0x00029180


	//   ....[177]....
        /*0f40*/ 	.word	0x000291b0


	//   ....[178]....
        /*0f44*/ 	.word	0x000291e0


	//   ....[179]....
        /*0f48*/ 	.word	0x00029210


	//   ....[180]....
        /*0f4c*/ 	.word	0x00029240


	//   ....[181]....
        /*0f50*/ 	.word	0x00029300


	//   ....[182]....
        /*0f54*/ 	.word	0x00029320


	//   ....[183]....
        /*0f58*/ 	.word	0x00029390


	//   ....[184]....
        /*0f5c*/ 	.word	0x00029a30


	//   ....[185]....
        /*0f60*/ 	.word	0x00029d50


	//   ....[186]....
        /*0f64*/ 	.word	0x00029de0


	//   ....[187]....
        /*0f68*/ 	.word	0x00029e80


	//   ....[188]....
        /*0f6c*/ 	.word	0x00029f10


	//   ....[189]....
        /*0f70*/ 	.word	0x0002a000


	//   ....[190]....
        /*0f74*/ 	.word	0x0002a090


	//   ....[191]....
        /*0f78*/ 	.word	0x0002a130


	//   ....[192]....
        /*0f7c*/ 	.word	0x0002a1c0


	//   ....[193]....
        /*0f80*/ 	.word	0x0002a2b0


	//   ....[194]....
        /*0f84*/ 	.word	0x0002a340


	//   ....[195]....
        /*0f88*/ 	.word	0x0002a3e0


	//   ....[196]....
        /*0f8c*/ 	.word	0x0002a470


	//   ....[197]....
        /*0f90*/ 	.word	0x0002a560


	//   ....[198]....
        /*0f94*/ 	.word	0x0002a5f0


	//   ....[199]....
        /*0f98*/ 	.word	0x0002a640


	//   ....[200]....
        /*0f9c*/ 	.word	0x0002a690


	//   ....[201]....
        /*0fa0*/ 	.word	0x0002a720


	//   ....[202]....
        /*0fa4*/ 	.word	0x0002a7b0


	//   ....[203]....
        /*0fa8*/ 	.word	0x0002a800


	//   ....[204]....
        /*0fac*/ 	.word	0x0002a850


	//   ....[205]....
        /*0fb0*/ 	.word	0x0002a8e0


	//   ....[206]....
        /*0fb4*/ 	.word	0x0002a970


	//   ....[207]....
        /*0fb8*/ 	.word	0x0002a9c0


	//   ....[208]....
        /*0fbc*/ 	.word	0x0002aa10


	//   ....[209]....
        /*0fc0*/ 	.word	0x0002aaa0


	//   ....[210]....
        /*0fc4*/ 	.word	0x0002ab30


	//   ....[211]....
        /*0fc8*/ 	.word	0x0002ab80


	//   ....[212]....
        /*0fcc*/ 	.word	0x0002abd0


	//   ....[213]....
        /*0fd0*/ 	.word	0x0002acc0


	//   ....[214]....
        /*0fd4*/ 	.word	0x0002ad50


	//   ....[215]....
        /*0fd8*/ 	.word	0x0002ada0


	//   ....[216]....
        /*0fdc*/ 	.word	0x0002adf0


	//   ....[217]....
        /*0fe0*/ 	.word	0x0002ae80


	//   ....[218]....
        /*0fe4*/ 	.word	0x0002af10


	//   ....[219]....
        /*0fe8*/ 	.word	0x0002af60


	//   ....[220]....
        /*0fec*/ 	.word	0x0002afb0


	//   ....[221]....
        /*0ff0*/ 	.word	0x0002b040


	//   ....[222]....
        /*0ff4*/ 	.word	0x0002b0d0


	//   ....[223]....
        /*0ff8*/ 	.word	0x0002b120


	//   ....[224]....
        /*0ffc*/ 	.word	0x0002b170


	//   ....[225]....
        /*1000*/ 	.word	0x0002b200


	//   ....[226]....
        /*1004*/ 	.word	0x0002b290


	//   ....[227]....
        /*1008*/ 	.word	0x0002b2e0


	//   ....[228]....
        /*100c*/ 	.word	0x0002b330


	//   ....[229]....
        /*1010*/ 	.word	0x0002b6d0


	//   ....[230]....
        /*1014*/ 	.word	0x0002b9b0


	//   ....[231]....
        /*1018*/ 	.word	0x0002baa0


	//   ....[232]....
        /*101c*/ 	.word	0x0002bb40


	//   ....[233]....
        /*1020*/ 	.word	0x0002bba0


	//   ....[234]....
        /*1024*/ 	.word	0x0002bc40


	//   ....[235]....
        /*1028*/ 	.word	0x0002bd20


	//   ....[236]....
        /*102c*/ 	.word	0x0002be20


	//   ....[237]....
        /*1030*/ 	.word	0x0002be90


	//   ....[238]....
        /*1034*/ 	.word	0x0002bf70


	//   ....[239]....
        /*1038*/ 	.word	0x0002c020


	//   ....[240]....
        /*103c*/ 	.word	0x0002c090


	//   ....[241]....
        /*1040*/ 	.word	0x0002c0f0


	//   ....[242]....
        /*1044*/ 	.word	0x0002c210


	//   ....[243]....
        /*1048*/ 	.word	0x0002c270


	//   ....[244]....
        /*104c*/ 	.word	0x0002c3a0


	//   ....[245]....
        /*1050*/ 	.word	0x0002c400


	//   ....[246]....
        /*1054*/ 	.word	0x0002c530


	//   ....[247]....
        /*1058*/ 	.word	0x0002c590


	//   ....[248]....
        /*105c*/ 	.word	0x0002c6c0


	//   ....[249]....
        /*1060*/ 	.word	0x0002c720


	//   ....[250]....
        /*1064*/ 	.word	0x0002c850


	//   ....[251]....
        /*1068*/ 	.word	0x0002c8b0


	//   ....[252]....
        /*106c*/ 	.word	0x0002c9e0


	//   ....[253]....
        /*1070*/ 	.word	0x0002ca40


	//   ....[254]....
        /*1074*/ 	.word	0x0002cb50


	//   ....[255]....
        /*1078*/ 	.word	0x0002cc80


	//   ....[0]....
        /*107c*/ 	.word	0x0002cd50


	//   ....[1]....
        /*1080*/ 	.word	0x0002ce20


	//   ....[2]....
        /*1084*/ 	.word	0x0002cf00


	//   ....[3]....
        /*1088*/ 	.word	0x0002cf60


	//   ....[4]....
        /*108c*/ 	.word	0x0002d040


	//   ....[5]....
        /*1090*/ 	.word	0x0002d0a0


	//   ....[6]....
        /*1094*/ 	.word	0x0002d1b0


	//   ....[7]....
        /*1098*/ 	.word	0x0002d2a0


	//   ....[8]....
        /*109c*/ 	.word	0x0002d340


	//   ....[9]....
        /*10a0*/ 	.word	0x0002d3a0


	//   ....[10]....
        /*10a4*/ 	.word	0x0002d4c0


	//   ....[11]....
        /*10a8*/ 	.word	0x0002d520


	//   ....[12]....
        /*10ac*/ 	.word	0x0002d640


	//   ....[13]....
        /*10b0*/ 	.word	0x0002d6a0


	//   ....[14]....
        /*10b4*/ 	.word	0x0002d770


	//   ....[15]....
        /*10b8*/ 	.word	0x0002d8e0


	//   ....[16]....
        /*10bc*/ 	.word	0x0002d9a0


	//   ....[17]....
        /*10c0*/ 	.word	0x0002db00


	//   ....[18]....
        /*10c4*/ 	.word	0x0002dbb0


	//   ....[19]....
        /*10c8*/ 	.word	0x0002dc10


	//   ....[20]....
        /*10cc*/ 	.word	0x0002dcd0


	//   ....[21]....
        /*10d0*/ 	.word	0x0002ddb0


	//   ....[22]....
        /*10d4*/ 	.word	0x0002de70


	//   ....[23]....
        /*10d8*/ 	.word	0x0002df80


	//   ....[24]....
        /*10dc*/ 	.word	0x0002e020


	//   ....[25]....
        /*10e0*/ 	.word	0x0002e140


	//   ....[26]....
        /*10e4*/ 	.word	0x0002e1b0


	//   ....[27]....
        /*10e8*/ 	.word	0x0002e220


	//   ....[28]....
        /*10ec*/ 	.word	0x0002e290


	//   ....[29]....
        /*10f0*/ 	.word	0x0002e300


	//   ....[30]....
        /*10f4*/ 	.word	0x0002e380


	//   ....[31]....
        /*10f8*/ 	.word	0x0002e410


	//   ....[32]....
        /*10fc*/ 	.word	0x0002e4a0


	//   ....[33]....
        /*1100*/ 	.word	0x0002e510


	//   ....[34]....
        /*1104*/ 	.word	0x0002e580


	//   ....[35]....
        /*1108*/ 	.word	0x0002e5f0


	//   ....[36]....
        /*110c*/ 	.word	0x0002e670


	//   ....[37]....
        /*1110*/ 	.word	0x0002e6e0


	//   ....[38]....
        /*1114*/ 	.word	0x0002e780


	//   ....[39]....
        /*1118*/ 	.word	0x0002e810


	//   ....[40]....
        /*111c*/ 	.word	0x0002e930


	//----- nvinfo : EIATTR_REG_RECONFIG
	.align		4
.L_473:
        /*1120*/ 	.byte	0x01, 0x54
	.zero		2


	//----- nvinfo : EIATTR_SYSCALL_OFFSETS
	.align		4
        /*1124*/ 	.byte	0x04, 0x46
        /*1126*/ 	.short	(.L_475 - .L_474)


	//   ....[0]....
.L_474:
        /*1128*/ 	.word	0x00001f30


	//   ....[1]....
        /*112c*/ 	.word	0x00002080


	//   ....[2]....
        /*1130*/ 	.word	0x00009550


	//   ....[3]....
        /*1134*/ 	.word	0x00009870


	//   ....[4]....
        /*1138*/ 	.word	0x000258c0


	//   ....[5]....
        /*113c*/ 	.word	0x00025a10


	//   ....[6]....
        /*1140*/ 	.word	0x00025b00


	//   ....[7]....
        /*1144*/ 	.word	0x00026930


	//----- nvinfo : EIATTR_MBARRIER_INSTR_OFFSETS
	.align		4
.L_475:
        /*1148*/ 	.byte	0x04, 0x39
        /*114a*/ 	.short	(.L_477 - .L_476)


	//   ....[0]....
.L_476:
        /*114c*/ 	.word	0x00000250
        /*1150*/ 	.word	0x000000ff
        /*1154*/ 	.word	0x00030800
        /*1158*/ 	.short	0x0100
        /*115a*/ 	.byte	0x08
	.zero		1


	//   ....[1]....
        /*115c*/ 	.word	0x00000260
        /*1160*/ 	.word	0x000000ff
        /*1164*/ 	.word	0x00030820
        /*1168*/ 	.short	0x0100
        /*116a*/ 	.byte	0x08
	.zero		1


	//   ....[2]....
        /*116c*/ 	.word	0x00000350
        /*1170*/ 	.word	0x000000ff
        /*1174*/ 	.word	0x00030830
        /*1178*/ 	.short	0x0100
        /*117a*/ 	.byte	0x08
	.zero		1


	//   ....[3]....
        /*117c*/ 	.word	0x00000360
        /*1180*/ 	.word	0x000000ff
        /*1184*/ 	.word	0x00030840
        /*1188*/ 	.short	0x0100
        /*118a*/ 	.byte	0x08
	.zero		1


	//   ....[4]....
        /*118c*/ 	.word	0x00000370
        /*1190*/ 	.word	0x000000ff
        /*1194*/ 	.word	0x00030838
        /*1198*/ 	.short	0x0100
        /*119a*/ 	.byte	0x08
	.zero		1


	//   ....[5]....
        /*119c*/ 	.word	0x00000380
        /*11a0*/ 	.word	0x000000ff
        /*11a4*/ 	.word	0x00030848
        /*11a8*/ 	.short	0x0100
        /*11aa*/ 	.byte	0x08
	.zero		1


	//   ....[6]....
        /*11ac*/ 	.word	0x000004b0
        /*11b0*/ 	.word	0x000000ff
        /*11b4*/ 	.word	0x00030850
        /*11b8*/ 	.short	0x0100
        /*11ba*/ 	.byte	0x08
	.zero		1


	//   ....[7]....
        /*11bc*/ 	.word	0x000004c0
        /*11c0*/ 	.word	0x000000ff
        /*11c4*/ 	.word	0x00030860
        /*11c8*/ 	.short	0x0100
        /*11ca*/ 	.byte	0x08
	.zero		1


	//   ....[8]....
        /*11cc*/ 	.word	0x000004d0
        /*11d0*/ 	.word	0x000000ff
        /*11d4*/ 	.word	0x00030858
        /*11d8*/ 	.short	0x0100
        /*11da*/ 	.byte	0x08
	.zero		1


	//   ....[9]....
        /*11dc*/ 	.word	0x000004e0
        /*11e0*/ 	.word	0x000000ff
        /*11e4*/ 	.word	0x00030868
        /*11e8*/ 	.short	0x0100
        /*11ea*/ 	.byte	0x08
	.zero		1


	//   ....[10]....
        /*11ec*/ 	.word	0x000005d0
        /*11f0*/ 	.word	0x000000ff
        /*11f4*/ 	.word	0x00030870
        /*11f8*/ 	.short	0x0100
        /*11fa*/ 	.byte	0x06
	.zero		1


	//   ....[11]....
        /*11fc*/ 	.word	0x000005e0
        /*1200*/ 	.word	0x000000ff
        /*1204*/ 	.word	0x00030880
        /*1208*/ 	.short	0x0100
        /*120a*/ 	.byte	0x06
	.zero		1


	//   ....[12]....
        /*120c*/ 	.word	0x000005f0
        /*1210*/ 	.word	0x000000ff
        /*1214*/ 	.word	0x00030878
        /*1218*/ 	.short	0x0100
        /*121a*/ 	.byte	0x06
	.zero		1


	//   ....[13]....
        /*121c*/ 	.word	0x00000600
        /*1220*/ 	.word	0x000000ff
        /*1224*/ 	.word	0x00030888
        /*1228*/ 	.short	0x0100
        /*122a*/ 	.byte	0x06
	.zero		1


	//   ....[14]....
        /*122c*/ 	.word	0x00000730
        /*1230*/ 	.word	0x000000ff
        /*1234*/ 	.word	0x00030890
        /*1238*/ 	.short	0x0100
        /*123a*/ 	.byte	0x08
	.zero		1


	//   ....[15]....
        /*123c*/ 	.word	0x00000740
        /*1240*/ 	.word	0x000000ff
        /*1244*/ 	.word	0x000308a0
        /*1248*/ 	.short	0x0100
        /*124a*/ 	.byte	0x08
	.zero		1


	//   ....[16]....
        /*124c*/ 	.word	0x00000750
        /*1250*/ 	.word	0x000000ff
        /*1254*/ 	.word	0x00030898
        /*1258*/ 	.short	0x0100
        /*125a*/ 	.byte	0x08
	.zero		1


	//   ....[17]....
        /*125c*/ 	.word	0x00000760
        /*1260*/ 	.word	0x000000ff
        /*1264*/ 	.word	0x000308a8
        /*1268*/ 	.short	0x0100
        /*126a*/ 	.byte	0x08
	.zero		1


	//   ....[18]....
        /*126c*/ 	.word	0x00000890
        /*1270*/ 	.word	0x000000ff
        /*1274*/ 	.word	0x000308b0
        /*1278*/ 	.short	0x0100
        /*127a*/ 	.byte	0x08
	.zero		1


	//   ....[19]....
        /*127c*/ 	.word	0x000008a0
        /*1280*/ 	.word	0x000000ff
        /*1284*/ 	.word	0x000308c0
        /*1288*/ 	.short	0x0100
        /*128a*/ 	.byte	0x08
	.zero		1


	//   ....[20]....
        /*128c*/ 	.word	0x000008b0
        /*1290*/ 	.word	0x000000ff
        /*1294*/ 	.word	0x000308b8
        /*1298*/ 	.short	0x0100
        /*129a*/ 	.byte	0x08
	.zero		1


	//   ....[21]....
        /*129c*/ 	.word	0x000008c0
        /*12a0*/ 	.word	0x000000ff
        /*12a4*/ 	.word	0x000308c8
        /*12a8*/ 	.short	0x0100
        /*12aa*/ 	.byte	0x08
	.zero		1


	//   ....[22]....
        /*12ac*/ 	.word	0x00003610
        /*12b0*/ 	.word	0x00000059
        /*12b4*/ 	.word	0x00030890
        /*12b8*/ 	.short	0x010a
        /*12ba*/ 	.byte	0x3f
	.zero		1


	//   ....[23]....
        /*12bc*/ 	.word	0x00005cf0
        /*12c0*/ 	.word	0x00000059
        /*12c4*/ 	.word	0x00030890
        /*12c8*/ 	.short	0x010a
        /*12ca*/ 	.byte	0x3f
	.zero		1


	//   ....[24]....
        /*12cc*/ 	.word	0x00007e10
        /*12d0*/ 	.word	0x00000059
        /*12d4*/ 	.word	0x00030890
        /*12d8*/ 	.short	0x010a
        /*12da*/ 	.byte	0x3f
	.zero		1


	//   ....[25]....
        /*12dc*/ 	.word	0x00008440
        /*12e0*/ 	.word	0x0000000b
        /*12e4*/ 	.word	0x00000000
        /*12e8*/ 	.short	0x0101
        /*12ea*/ 	.byte	0x3f
	.zero		1


	//   ....[26]....
        /*12ec*/ 	.word	0x00008480
        /*12f0*/ 	.word	0x00000059
        /*12f4*/ 	.word	0x000308b0
        /*12f8*/ 	.short	0x010a
        /*12fa*/ 	.byte	0x3f
	.zero		1


	//   ....[27]....
        /*12fc*/ 	.word	0x00008a50
        /*1300*/ 	.word	0x00000059
        /*1304*/ 	.word	0x00000000
        /*1308*/ 	.short	0x0101
        /*130a*/ 	.byte	0x3f
	.zero		1


	//   ....[28]....
        /*130c*/ 	.word	0x000095f0
        /*1310*/ 	.word	0x00000012
        /*1314*/ 	.word	0x00030800
        /*1318*/ 	.short	0x010a
        /*131a*/ 	.byte	0x3f
	.zero		1


	//   ....[29]....
        /*131c*/ 	.word	0x00009640
        /*1320*/ 	.word	0x00000012
        /*1324*/ 	.word	0x00030800
        /*1328*/ 	.short	0x010a
        /*132a*/ 	.byte	0x3f
	.zero		1


	//   ....[30]....
        /*132c*/ 	.word	0x0000b0e0
        /*1330*/ 	.word	0x00000012
        /*1334*/ 	.word	0x00030800
        /*1338*/ 	.short	0x010a
        /*133a*/ 	.byte	0x3f
	.zero		1


	//   ....[31]....
        /*133c*/ 	.word	0x0000f9a0
        /*1340*/ 	.word	0x00000012
        /*1344*/ 	.word	0x00030800
        /*1348*/ 	.short	0x010a
        /*134a*/ 	.byte	0x3f
	.zero		1


	//   ....[32]....
        /*134c*/ 	.word	0x000134c0
        /*1350*/ 	.word	0x00000008
        /*1354*/ 	.word	0x00030830
        /*1358*/ 	.short	0x010a
        /*135a*/ 	.byte	0x3f
	.zero		1


	//   ....[33]....
        /*135c*/ 	.word	0x00013570
        /*1360*/ 	.word	0x00000008
        /*1364*/ 	.word	0x00030830
        /*1368*/ 	.short	0x010a
        /*136a*/ 	.byte	0x3f
	.zero		1


	//   ....[34]....
        /*136c*/ 	.word	0x000142c0
        /*1370*/ 	.word	0x00000000
        /*1374*/ 	.word	0x00000000
        /*1378*/ 	.short	0x0101
        /*137a*/ 	.byte	0x3f
	.zero		1


	//   ....[35]....
        /*137c*/ 	.word	0x00015f90
        /*1380*/ 	.word	0x000000df
        /*1384*/ 	.word	0x00030830
        /*1388*/ 	.short	0x010a
        /*138a*/ 	.byte	0x3f
	.zero		1


	//   ....[36]....
        /*138c*/ 	.word	0x00016020
        /*1390*/ 	.word	0x000000df
        /*1394*/ 	.word	0x00030830
        /*1398*/ 	.short	0x010a
        /*139a*/ 	.byte	0x3f
	.zero		1


	//   ....[37]....
        /*139c*/ 	.word	0x00017210
        /*13a0*/ 	.word	0x000000da
        /*13a4*/ 	.word	0x00030850
        /*13a8*/ 	.short	0x010a
        /*13aa*/ 	.byte	0x3f
	.zero		1


	//   ....[38]....
        /*13ac*/ 	.word	0x00017260
        /*13b0*/ 	.word	0x000000da
        /*13b4*/ 	.word	0x00030850
        /*13b8*/ 	.short	0x010a
        /*13ba*/ 	.byte	0x3f
	.zero		1


	//   ....[39]....
        /*13bc*/ 	.word	0x00017600
        /*13c0*/ 	.word	0x000000df
        /*13c4*/ 	.word	0x00000000
        /*13c8*/ 	.short	0x0101
        /*13ca*/ 	.byte	0x3f
	.zero		1


	//   ....[40]....
        /*13cc*/ 	.word	0x00018b70
        /*13d0*/ 	.word	0x000000da
        /*13d4*/ 	.word	0x00000000
        /*13d8*/ 	.short	0x0101
        /*13da*/ 	.byte	0x3f
	.zero		1


	//   ....[41]....
        /*13dc*/ 	.word	0x000190e0
        /*13e0*/ 	.word	0x000000df
        /*13e4*/ 	.word	0x00030830
        /*13e8*/ 	.short	0x010a
        /*13ea*/ 	.byte	0x3f
	.zero		1


	//   ....[42]....
        /*13ec*/ 	.word	0x00019170
        /*13f0*/ 	.word	0x000000df
        /*13f4*/ 	.word	0x00030830
        /*13f8*/ 	.short	0x010a
        /*13fa*/ 	.byte	0x3f
	.zero		1


	//   ....[43]....
        /*13fc*/ 	.word	0x0001a380
        /*1400*/ 	.word	0x00000008
        /*1404*/ 	.word	0x00030850
        /*1408*/ 	.short	0x010a
        /*140a*/ 	.byte	0x3f
	.zero		1


	//   ....[44]....
        /*140c*/ 	.word	0x0001a3d0
        /*1410*/ 	.word	0x00000008
        /*1414*/ 	.word	0x00030850
        /*1418*/ 	.short	0x010a
        /*141a*/ 	.byte	0x3f
	.zero		1


	//   ....[45]....
        /*141c*/ 	.word	0x0001ac60
        /*1420*/ 	.word	0x000000df
        /*1424*/ 	.word	0x00000000
        /*1428*/ 	.short	0x0101
        /*142a*/ 	.byte	0x3f
	.zero		1


	//   ....[46]....
        /*142c*/ 	.word	0x0001b060
        /*1430*/ 	.word	0x00000008
        /*1434*/ 	.word	0x00000000
        /*1438*/ 	.short	0x0101
        /*143a*/ 	.byte	0x3f
	.zero		1


	//   ....[47]....
        /*143c*/ 	.word	0x0001b2d0
        /*1440*/ 	.word	0x000000df
        /*1444*/ 	.word	0x00030830
        /*1448*/ 	.short	0x010a
        /*144a*/ 	.byte	0x3f
	.zero		1


	//   ....[48]....
        /*144c*/ 	.word	0x0001b360
        /*1450*/ 	.word	0x000000df
        /*1454*/ 	.word	0x00030830
        /*1458*/ 	.short	0x010a
        /*145a*/ 	.byte	0x3f
	.zero		1


	//   ....[49]....
        /*145c*/ 	.word	0x0001c570
        /*1460*/ 	.word	0x000000de
        /*1464*/ 	.word	0x00030850
        /*1468*/ 	.short	0x010a
        /*146a*/ 	.byte	0x3f
	.zero		1


	//   ....[50]....
        /*146c*/ 	.word	0x0001c5c0
        /*1470*/ 	.word	0x000000de
        /*1474*/ 	.word	0x00030850
        /*1478*/ 	.short	0x010a
        /*147a*/ 	.byte	0x3f
	.zero		1


	//   ....[51]....
        /*147c*/ 	.word	0x0001c960
        /*1480*/ 	.word	0x000000df
        /*1484*/ 	.word	0x00000000
        /*1488*/ 	.short	0x0101
        /*148a*/ 	.byte	0x3f
	.zero		1


	//   ....[52]....
        /*148c*/ 	.word	0x0001dee0
        /*1490*/ 	.word	0x000000de
        /*1494*/ 	.word	0x00000000
        /*1498*/ 	.short	0x0101
        /*149a*/ 	.byte	0x3f
	.zero		1


	//   ....[53]....
        /*149c*/ 	.word	0x0001e860
        /*14a0*/ 	.word	0x00000008
        /*14a4*/ 	.word	0x00030850
        /*14a8*/ 	.short	0x010a
        /*14aa*/ 	.byte	0x3f
	.zero		1


	//   ....[54]....
        /*14ac*/ 	.word	0x0001e900
        /*14b0*/ 	.word	0x00000008
        /*14b4*/ 	.word	0x00030850
        /*14b8*/ 	.short	0x010a
        /*14ba*/ 	.byte	0x3f
	.zero		1


	//   ....[55]....
        /*14bc*/ 	.word	0x0001f520
        /*14c0*/ 	.word	0x00000004
        /*14c4*/ 	.word	0x00000000
        /*14c8*/ 	.short	0x0101
        /*14ca*/ 	.byte	0x3f
	.zero		1


	//   ....[56]....
        /*14cc*/ 	.word	0x00020fc0
        /*14d0*/ 	.word	0x00000000
        /*14d4*/ 	.word	0x00000000
        /*14d8*/ 	.short	0x0101
        /*14da*/ 	.byte	0x3f
	.zero		1


	//   ....[57]....
        /*14dc*/ 	.word	0x00023b30
        /*14e0*/ 	.word	0x00000017
        /*14e4*/ 	.word	0x00030820
        /*14e8*/ 	.short	0x010a
        /*14ea*/ 	.byte	0x3f
	.zero		1


	//   ....[58]....
        /*14ec*/ 	.word	0x00023bc0
        /*14f0*/ 	.word	0x0000000d
        /*14f4*/ 	.word	0x000308a0
        /*14f8*/ 	.short	0x010a
        /*14fa*/ 	.byte	0x3f
	.zero		1


	//   ....[59]....
        /*14fc*/ 	.word	0x00024120
        /*1500*/ 	.word	0x0000000d
        /*1504*/ 	.word	0x000308c0
        /*1508*/ 	.short	0x010a
        /*150a*/ 	.byte	0x3f
	.zero		1


	//   ....[60]....
        /*150c*/ 	.word	0x00024730
        /*1510*/ 	.word	0x00000006
        /*1514*/ 	.word	0x000308a0
        /*1518*/ 	.short	0x010a
        /*151a*/ 	.byte	0x3f
	.zero		1


	//   ....[61]....
        /*151c*/ 	.word	0x00024c70
        /*1520*/ 	.word	0x00000006
        /*1524*/ 	.word	0x000308c0
        /*1528*/ 	.short	0x010a
        /*152a*/ 	.byte	0x3f
	.zero		1


	//   ....[62]....
        /*152c*/ 	.word	0x00026100
        /*1530*/ 	.word	0x00000004
        /*1534*/ 	.word	0x00030840
        /*1538*/ 	.short	0x010a
        /*153a*/ 	.byte	0x3f
	.zero		1


	//   ....[63]....
        /*153c*/ 	.word	0x00026620
        /*1540*/ 	.word	0x00000004
        /*1544*/ 	.word	0x00030830
        /*1548*/ 	.short	0x0107
        /*154a*/ 	.byte	0x3f
	.zero		1


	//   ....[64]....
        /*154c*/ 	.word	0x000266e0
        /*1550*/ 	.word	0x00000004
        /*1554*/ 	.word	0x00030830
        /*1558*/ 	.short	0x0101
        /*155a*/ 	.byte	0x3f
	.zero		1


	//   ....[65]....
        /*155c*/ 	.word	0x000273b0
        /*1560*/ 	.word	0x00000017
        /*1564*/ 	.word	0x00030800
        /*1568*/ 	.short	0x0107
        /*156a*/ 	.byte	0x3f
	.zero		1


	//   ....[66]....
        /*156c*/ 	.word	0x000274d0
        /*1570*/ 	.word	0x00000017
        /*1574*/ 	.word	0x00030800
        /*1578*/ 	.short	0x0101
        /*157a*/ 	.byte	0x3f
	.zero		1


	//   ....[67]....
        /*157c*/ 	.word	0x000274f0
        /*1580*/ 	.word	0x00000017
        /*1584*/ 	.word	0x00030820
        /*1588*/ 	.short	0x010a
        /*158a*/ 	.byte	0x3f
	.zero		1


	//   ....[68]....
        /*158c*/ 	.word	0x000278e0
        /*1590*/ 	.word	0x00000007
        /*1594*/ 	.word	0x00030840
        /*1598*/ 	.short	0x010a
        /*159a*/ 	.byte	0x3f
	.zero		1


	//   ....[69]....
        /*159c*/ 	.word	0x00027de0
        /*15a0*/ 	.word	0x00000007
        /*15a4*/ 	.word	0x00030830
        /*15a8*/ 	.short	0x0107
        /*15aa*/ 	.byte	0x3f
	.zero		1


	//   ....[70]....
        /*15ac*/ 	.word	0x00027ea0
        /*15b0*/ 	.word	0x00000007
        /*15b4*/ 	.word	0x00030830
        /*15b8*/ 	.short	0x0101
        /*15ba*/ 	.byte	0x3f
	.zero		1


	//   ....[71]....
        /*15bc*/ 	.word	0x00027f00
        /*15c0*/ 	.word	0x00000007
        /*15c4*/ 	.word	0x00030860
        /*15c8*/ 	.short	0x010a
        /*15ca*/ 	.byte	0x3f
	.zero		1


	//   ....[72]....
        /*15cc*/ 	.word	0x000283b0
        /*15d0*/ 	.word	0x00000007
        /*15d4*/ 	.word	0x00030850
        /*15d8*/ 	.short	0x0107
        /*15da*/ 	.byte	0x3f
	.zero		1


	//   ....[73]....
        /*15dc*/ 	.word	0x00028510
        /*15e0*/ 	.word	0x00000007
        /*15e4*/ 	.word	0x00030850
        /*15e8*/ 	.short	0x0101
        /*15ea*/ 	.byte	0x3f
	.zero		1


	//   ....[74]....
        /*15ec*/ 	.word	0x00028730
        /*15f0*/ 	.word	0x00000004
        /*15f4*/ 	.word	0x00030860
        /*15f8*/ 	.short	0x010a
        /*15fa*/ 	.byte	0x3f
	.zero		1


	//   ....[75]....
        /*15fc*/ 	.word	0x00028bc0
        /*1600*/ 	.word	0x00000004
        /*1604*/ 	.word	0x00030850
        /*1608*/ 	.short	0x0107
        /*160a*/ 	.byte	0x3f
	.zero		1


	//   ....[76]....
        /*160c*/ 	.word	0x00028c80
        /*1610*/ 	.word	0x00000004
        /*1614*/ 	.word	0x00030850
        /*1618*/ 	.short	0x0101
        /*161a*/ 	.byte	0x3f
	.zero		1


	//   ....[77]....
        /*161c*/ 	.word	0x000299b0
        /*1620*/ 	.word	0x00000005
        /*1624*/ 	.word	0x00030820
        /*1628*/ 	.short	0x010a
        /*162a*/ 	.byte	0x3f
	.zero		1


	//   ....[78]....
        /*162c*/ 	.word	0x00029b20
        /*1630*/ 	.word	0x00000003
        /*1634*/ 	.word	0x00030840
        /*1638*/ 	.short	0x010a
        /*163a*/ 	.byte	0x3f
	.zero		1


	//   ....[79]....
        /*163c*/ 	.word	0x00029bc0
        /*1640*/ 	.word	0x00000019
        /*1644*/ 	.word	0x00030840
        /*1648*/ 	.short	0x010a
        /*164a*/ 	.byte	0x3f
	.zero		1


	//   ....[80]....
        /*164c*/ 	.word	0x00029c00
        /*1650*/ 	.word	0x00000003
        /*1654*/ 	.word	0x00030860
        /*1658*/ 	.short	0x010a
        /*165a*/ 	.byte	0x3f
	.zero		1


	//   ....[81]....
        /*165c*/ 	.word	0x00029c40
        /*1660*/ 	.word	0x00000019
        /*1664*/ 	.word	0x00030860
        /*1668*/ 	.short	0x010a
        /*166a*/ 	.byte	0x3f
	.zero		1


	//   ....[82]....
        /*166c*/ 	.word	0x00029ca0
        /*1670*/ 	.word	0x00000059
        /*1674*/ 	.word	0x00030890
        /*1678*/ 	.short	0x010a
        /*167a*/ 	.byte	0x3f
	.zero		1


	//   ....[83]....
        /*167c*/ 	.word	0x00029f50
        /*1680*/ 	.word	0x00000059
        /*1684*/ 	.word	0x00030890
        /*1688*/ 	.short	0x010a
        /*168a*/ 	.byte	0x3f
	.zero		1


	//   ....[84]....
        /*168c*/ 	.word	0x0002a200
        /*1690*/ 	.word	0x00000059
        /*1694*/ 	.word	0x00030890
        /*1698*/ 	.short	0x010a
        /*169a*/ 	.byte	0x3f
	.zero		1


	//   ....[85]....
        /*169c*/ 	.word	0x0002a4b0
        /*16a0*/ 	.word	0x00000059
        /*16a4*/ 	.word	0x000308b0
        /*16a8*/ 	.short	0x010a
        /*16aa*/ 	.byte	0x3f
	.zero		1


	//   ....[86]....
        /*16ac*/ 	.word	0x0002ac10
        /*16b0*/ 	.word	0x00000012
        /*16b4*/ 	.word	0x00030800
        /*16b8*/ 	.short	0x010a
        /*16ba*/ 	.byte	0x3f
	.zero		1


	//   ....[87]....
        /*16bc*/ 	.word	0x0002b370
        /*16c0*/ 	.word	0x00000012
        /*16c4*/ 	.word	0x00030800
        /*16c8*/ 	.short	0x010a
        /*16ca*/ 	.byte	0x3f
	.zero		1


	//   ....[88]....
        /*16cc*/ 	.word	0x0002b3c0
        /*16d0*/ 	.word	0x00000008
        /*16d4*/ 	.word	0x00030830
        /*16d8*/ 	.short	0x010a
        /*16da*/ 	.byte	0x3f
	.zero		1


	//   ....[89]....
        /*16dc*/ 	.word	0x0002b410
        /*16e0*/ 	.word	0x000000df
        /*16e4*/ 	.word	0x00030830
        /*16e8*/ 	.short	0x010a
        /*16ea*/ 	.byte	0x3f
	.zero		1


	//   ....[90]....
        /*16ec*/ 	.word	0x0002b460
        /*16f0*/ 	.word	0x000000da
        /*16f4*/ 	.word	0x00030850
        /*16f8*/ 	.short	0x010a
        /*16fa*/ 	.byte	0x3f
	.zero		1


	//   ....[91]....
        /*16fc*/ 	.word	0x0002b4b0
        /*1700*/ 	.word	0x000000df
        /*1704*/ 	.word	0x00030830
        /*1708*/ 	.short	0x010a
        /*170a*/ 	.byte	0x3f
	.zero		1


	//   ....[92]....
        /*170c*/ 	.word	0x0002b500
        /*1710*/ 	.word	0x00000008
        /*1714*/ 	.word	0x00030850
        /*1718*/ 	.short	0x010a
        /*171a*/ 	.byte	0x3f
	.zero		1


	//   ....[93]....
        /*171c*/ 	.word	0x0002b550
        /*1720*/ 	.word	0x000000df
        /*1724*/ 	.word	0x00030830
        /*1728*/ 	.short	0x010a
        /*172a*/ 	.byte	0x3f
	.zero		1


	//   ....[94]....
        /*172c*/ 	.word	0x0002b5a0
        /*1730*/ 	.word	0x000000de
        /*1734*/ 	.word	0x00030850
        /*1738*/ 	.short	0x010a
        /*173a*/ 	.byte	0x3f
	.zero		1


	//   ....[95]....
        /*173c*/ 	.word	0x0002b5f0
        /*1740*/ 	.word	0x00000008
        /*1744*/ 	.word	0x00030850
        /*1748*/ 	.short	0x010a
        /*174a*/ 	.byte	0x3f
	.zero		1


	//   ....[96]....
        /*174c*/ 	.word	0x0002b790
        /*1750*/ 	.word	0x00000017
        /*1754*/ 	.word	0x00030820
        /*1758*/ 	.short	0x010a
        /*175a*/ 	.byte	0x3f
	.zero		1


	//   ....[97]....
        /*175c*/ 	.word	0x0002b7e0
        /*1760*/ 	.word	0x0000000d
        /*1764*/ 	.word	0x000308a0
        /*1768*/ 	.short	0x010a
        /*176a*/ 	.byte	0x3f
	.zero		1


	//   ....[98]....
        /*176c*/ 	.word	0x0002b830
        /*1770*/ 	.word	0x0000000d
        /*1774*/ 	.word	0x000308c0
        /*1778*/ 	.short	0x010a
        /*177a*/ 	.byte	0x3f
	.zero		1


	//   ....[99]....
        /*177c*/ 	.word	0x0002b880
        /*1780*/ 	.word	0x00000006
        /*1784*/ 	.word	0x000308a0
        /*1788*/ 	.short	0x010a
        /*178a*/ 	.byte	0x3f
	.zero		1


	//   ....[100]....
        /*178c*/ 	.word	0x0002b8d0
        /*1790*/ 	.word	0x00000006
        /*1794*/ 	.word	0x000308c0
        /*1798*/ 	.short	0x010a
        /*179a*/ 	.byte	0x3f
	.zero		1


	//   ....[101]....
        /*179c*/ 	.word	0x0002b9f0
        /*17a0*/ 	.word	0x00000004
        /*17a4*/ 	.word	0x00030840
        /*17a8*/ 	.short	0x010a
        /*17aa*/ 	.byte	0x3f
	.zero		1


	//   ....[102]....
        /*17ac*/ 	.word	0x0002cb80
        /*17b0*/ 	.word	0x00000017
        /*17b4*/ 	.word	0x00030820
        /*17b8*/ 	.short	0x010a
        /*17ba*/ 	.byte	0x3f
	.zero		1


	//   ....[103]....
        /*17bc*/ 	.word	0x0002cbd0
        /*17c0*/ 	.word	0x00000007
        /*17c4*/ 	.word	0x00030840
        /*17c8*/ 	.short	0x010a
        /*17ca*/ 	.byte	0x3f
	.zero		1


	//   ....[104]....
        /*17cc*/ 	.word	0x0002d1f0
        /*17d0*/ 	.word	0x00000007
        /*17d4*/ 	.word	0x00030860
        /*17d8*/ 	.short	0x010a
        /*17da*/ 	.byte	0x3f
	.zero		1


	//   ....[105]....
        /*17dc*/ 	.word	0x0002d830
        /*17e0*/ 	.word	0x00000004
        /*17e4*/ 	.word	0x00030860
        /*17e8*/ 	.short	0x010a
        /*17ea*/ 	.byte	0x3f
	.zero		1


	//   ....[106]....
        /*17ec*/ 	.word	0x0002e850
        /*17f0*/ 	.word	0x00000005
        /*17f4*/ 	.word	0x00030820
        /*17f8*/ 	.short	0x010a
        /*17fa*/ 	.byte	0x3f
	.zero		1


	//   ....[107]....
        /*17fc*/ 	.word	0x0002e9f0
        /*1800*/ 	.word	0x00000003
        /*1804*/ 	.word	0x00030840
        /*1808*/ 	.short	0x010a
        /*180a*/ 	.byte	0x3f
	.zero		1


	//   ....[108]....
        /*180c*/ 	.word	0x0002ea40
        /*1810*/ 	.word	0x00000019
        /*1814*/ 	.word	0x00030840
        /*1818*/ 	.short	0x010a
        /*181a*/ 	.byte	0x3f
	.zero		1


	//   ....[109]....
        /*181c*/ 	.word	0x0002ea90
        /*1820*/ 	.word	0x00000003
        /*1824*/ 	.word	0x00030860
        /*1828*/ 	.short	0x010a
        /*182a*/ 	.byte	0x3f
	.zero		1


	//----- nvinfo : EIATTR_NUM_MBARRIERS
	.align		4
.L_477:
        /*182c*/ 	.byte	0x03, 0x38
        /*182e*/ 	.short	0x0016


	//----- nvinfo : EIATTR_EXIT_INSTR_OFFSETS
	.align		4
        /*1830*/ 	.byte	0x04, 0x1c
        /*1832*/ 	.short	(.L_479 - .L_478)


	//   ....[0]....
.L_478:
        /*1834*/ 	.word	0x00029c90


	//----- nvinfo : EIATTR_MAX_THREADS
	.align		4
.L_479:
        /*1838*/ 	.byte	0x04, 0x05
        /*183a*/ 	.short	(.L_481 - .L_480)
.L_480:
        /*183c*/ 	.word	0x00000180
        /*1840*/ 	.word	0x00000001
        /*1844*/ 	.word	0x00000001


	//----- nvinfo : EIATTR_CRS_STACK_SIZE
	.align		4
.L_481:
        /*1848*/ 	.byte	0x04, 0x1e
        /*184a*/ 	.short	(.L_483 - .L_482)
.L_482:
        /*184c*/ 	.word	0x00000000


	//----- nvinfo : EIATTR_CBANK_PARAM_SIZE
	.align		4
.L_483:
        /*1850*/ 	.byte	0x03, 0x19
        /*1852*/ 	.short	0x0af0


	//----- nvinfo : EIATTR_PARAM_CBANK
	.align		4
        /*1854*/ 	.byte	0x04, 0x0a
        /*1856*/ 	.short	(.L_485 - .L_484)
	.align		4
.L_484:
        /*1858*/ 	.word	index@(.nv.constant0._ZN7cutlass13device_kernelIN5flash11enable_sm90INS1_16FlashAttnFwdSm90INS1_25CollectiveMainloopFwdSm90ILi2EN4cute5tupleIJNS5_1CILi1EEES8_S8_EEENS6_IJNS7_ILi128EEENS7_ILi64EEENS7_ILi256EEEEEELi256ENS_10bfloat16_tEfNS_4arch4Sm90ELb0ELb1ELb0ELb1ELb1ELb1ELb0ELb1ELb1ELb1ELb0ELb0EEENS1_21CollectiveEpilogueFwdINS6_IJSA_SC_SB_EEES9_SE_SG_Li256ELb1ELb1ELb0ELb0EEENS1_36VarlenDynamicPersistentTileSchedulerILi128ELi64ELi256ELi128ELb0ELb1ELb1ELb1ELb0ELb1EEEEEEEEEvNT_6ParamsE)
        /*185c*/ 	.short	0x0210
        /*185e*/ 	.short	0x0af0


	//----- nvinfo : EIATTR_SW_WAR
	.align		4
.L_485:
        /*1860*/ 	.byte	0x04, 0x36
        /*1862*/ 	.short	(.L_487 - .L_486)
.L_486:
        /*1864*/ 	.word	0x00000008
.L_487:


//--------------------- .nv.info._ZN7cutlass13device_kernelIN5flash11enable_sm90INS1_16FlashAttnFwdSm90INS1_25CollectiveMainloopFwdSm90ILi2EN4cute5tupleIJNS5_1CILi1EEES8_S8_EEENS6_IJNS7_ILi128EEENS7_ILi80EEENS7_ILi256EEEEEELi256ENS_10bfloat16_tEfNS_4arch4Sm90ELb1ELb0ELb0ELb0ELb1ELb0ELb0ELb1ELb1ELb1ELb0ELb0EEENS1_21CollectiveEpilogueFwdINS6_IJSA_SC_SB_EEES9_SE_SG_Li256ELb0ELb1ELb0ELb0EEENS1_30DynamicPersistentTileSchedulerILi256ELi128ELb0ELb1ELb1EEEEEEEEEvNT_6ParamsE --------------------------
	.section	.nv.info._ZN7cutlass13device_kernelIN5flash11enable_sm90INS1_16FlashAttnFwdSm90INS1_25CollectiveMainloopFwdSm90ILi2EN4cute5tupleIJNS5_1CILi1EEES8_S8_EEENS6_IJNS7_ILi128EEENS7_ILi80EEENS7_ILi256EEEEEELi256ENS_10bfloat16_tEfNS_4arch4Sm90ELb1ELb0ELb0ELb0ELb1ELb0ELb0ELb1ELb1ELb1ELb0ELb0EEENS1_21CollectiveEpilogueFwdINS6_IJSA_SC_SB_EEES9_SE_SG_Li256ELb0ELb1ELb0ELb0EEENS1_30DynamicPersistentTileSchedulerILi256ELi128ELb0ELb1ELb1EEEEEEEEEvNT_6ParamsE,"",@"SHT_CUDA_INFO"
	.sectionflags	@""
	.align	4


	//----- nvinfo : EIATTR_CUDA_API_VERSION
	.align		4
        /*0000*/ 	.byte	0x04, 0x37
        /*0002*/ 	.short	(.L_489 - .L_488)
.L_488:
        /*0004*/ 	.word	0x00000082


	//----- nvinfo : EIATTR_KPARAM_INFO
	.align		4
.L_489:
        /*0008*/ 	.byte	0x04, 0x17
        /*000a*/ 	.short	(.L_491 - .L_490)
.L_490:
        /*000c*/ 	.word	0x00000000
        /*0010*/ 	.short	0x0000
        /*0012*/ 	.short	0x0070
        /*0014*/ 	.byte	0x00, 0xf0, 0x01, 0x2a


	//----- nvinfo : EIATTR_SPARSE_MMA_MASK
	.align		4
.L_491:
        /*0018*/ 	.byte	0x03, 0x50
        /*001a*/ 	.short	0x0000


	//----- nvinfo : EIATTR_MAXREG_COUNT
	.align		4
        /*001c*/ 	.byte	0x03, 0x1b
        /*001e*/ 	.short	0x00a8


	//----- nvinfo : EIATTR_NUM_BARRIERS
	.align		4
        /*0020*/ 	.byte	0x02, 0x4c
        /*0022*/ 	.byte	0x09
	.zero		1


	//----- nvinfo : EIATTR_EXTERNS
	.align		4
        /*0024*/ 	.byte	0x04, 0x0f
        /*0026*/ 	.short	(.L_493 - .L_492)


	//   ....[0]....
	.align		4
.L_492:
        /*0028*/ 	.word	index@(__assertfail)


	//----- nvinfo : EIATTR_ANNOTATIONS
	.align		4
.L_493:
        /*002c*/ 	.byte	0x04, 0x55
        /*002e*/ 	.short	(.L_495 - .L_494)


	//   ....[0]....
.L_494:
        /*0030*/ 	.word	0x00000001
        /*0034*/ 	.byte	0xa0, 0x08, 0x00, 0x00, 0x01, 0x00, 0x00, 0x00, 0x60, 0x09, 0x00, 0x00, 0x01, 0x00, 0x00, 0x00
        /*0044*/ 	.byte	0xb0, 0x0c, 0x00, 0x00, 0x01, 0x00, 0x00, 0x00, 0x70, 0x18, 0x00, 0x00, 0x01, 0x00, 0x00, 0x00
        /*0054*/ 	.byte	0xc0, 0x10, 0x01, 0x00, 0x01, 0x00, 0x00, 0x00, 0x60, 0x11, 0x01, 0x00, 0x01, 0x00, 0x00, 0x00
        /*0064*/ 	.byte	0xe0, 0x11, 0x01, 0x00, 0x01, 0x00, 0x00, 0x00, 0xa0, 0x36, 0x01, 0x00, 0x01, 0x00, 0x00, 0x00
        /*0074*/ 	.byte	0xc0, 0x36, 0x01, 0x00, 0x01, 0x00, 0x00, 0x00, 0xb0, 0x50, 0x01, 0x00, 0x01, 0x00, 0x00, 0x00
        /*0084*/ 	.byte	0x50, 0x52, 0x01, 0x00


	//----- nvinfo : EIATTR_MERCURY_ISA_VERSION
	.align		4
.L_495:
        /*0088*/ 	.byte	0x03, 0x5f
        /*008a*/ 	.short	0x0101


	//----- nvinfo : EIATTR_INT_WARP_WIDE_INSTR_OFFSETS
	.align		4
        /*008c*/ 	.byte	0x04, 0x31
        /*008e*/ 	.short	(.L_497 - .L_496)


	//   ....[0]....
.L_496:
        /*0090*/ 	.word	0x000000c0


	//   ....[1]....
        /*0094*/ 	.word	0x000000d0


	//   ....[2]....
        /*0098*/ 	.word	0x00000170


	//   ....[3]....
        /*009c*/ 	.word	0x00011af0


	//   ....[4]....
        /*00a0*/ 	.word	0x00011b80


	//   ....[5]....
        /*00a4*/ 	.word	0x000147f0


	//   ....[6]....
        /*00a8*/ 	.word	0x00014880


	//----- nvinfo : EIATTR_COOP_GROUP_MASK_REGIDS
	.align		4
.L_497:
        /*00ac*/ 	.byte	0x04, 0x29
        /*00ae*/ 	.short	(.L_499 - .L_498)


	//   ....[0]....
.L_498:
        /*00b0*/ 	.word	0xffffffff


	//   ....[1]....
        /*00b4*/ 	.word	0xffffffff


	//   ....[2]....
        /*00b8*/ 	.word	0xffffffff


	//   ....[3]....
        /*00bc*/ 	.word	0xffffffff


	//   ....[4]....
        /*00c0*/ 	.word	0xffffffff


	//   ....[5]....
        /*00c4*/ 	.word	0xffffffff


	//   ....[6]....
        /*00c8*/ 	.word	0xffffffff


	//   ....[7]....
        /*00cc*/ 	.word	0xffffffff


	//   ....[8]....
        /*00d0*/ 	.word	0xffffffff


	//   ....[9]....
        /*00d4*/ 	.word	0xffffffff


	//   ....[10]....
        /*00d8*/ 	.word	0xffffffff


	//   ....[11]....
        /*00dc*/ 	.word	0xffffffff


	//   ....[12]....
        /*00e0*/ 	.word	0xffffffff


	//   ....[13]....
        /*00e4*/ 	.word	0xffffffff


	//   ....[14]....
        /*00e8*/ 	.word	0xffffffff


	//   ....[15]....
        /*00ec*/ 	.word	0xffffffff


	//   ....[16]....
        /*00f0*/ 	.word	0xffffffff


	//   ....[17]....
        /*00f4*/ 	.word	0xffffffff


	//   ....[18]....
        /*00f8*/ 	.word	0xffffffff


	//   ....[19]....
        /*00fc*/ 	.word	0xffffffff


	//   ....[20]....
        /*0100*/ 	.word	0xffffffff


	//   ....[21]....
        /*0104*/ 	.word	0xffffffff


	//   ....[22]....
        /*0108*/ 	.word	0xffffffff


	//   ....[23]....
        /*010c*/ 	.word	0xffffffff


	//   ....[24]....
        /*0110*/ 	.word	0xffffffff


	//   ....[25]....
        /*0114*/ 	.word	0xffffffff


	//   ....[26]....
        /*0118*/ 	.word	0xffffffff


	//   ....[27]....
        /*011c*/ 	.word	0xffffffff


	//   ....[28]....
        /*0120*/ 	.word	0xffffffff


	//   ....[29]....
        /*0124*/ 	.word	0xffffffff


	//   ....[30]....
        /*0128*/ 	.word	0xffffffff


	//   ....[31]....
        /*012c*/ 	.word	0xffffffff


	//   ....[32]....
        /*0130*/ 	.word	0xffffffff


	//   ....[33]....
        /*0134*/ 	.word	0xffffffff


	//   ....[34]....
        /*0138*/ 	.word	0xffffffff


	//   ....[35]....
        /*013c*/ 	.word	0xffffffff


	//   ....[36]....
        /*0140*/ 	.word	0xffffffff


	//   ....[37]....
        /*0144*/ 	.word	0xffffffff


	//   ....[38]....
        /*0148*/ 	.word	0xffffffff


	//   ....[39]....
        /*014c*/ 	.word	0xffffffff


	//   ....[40]....
        /*0150*/ 	.word	0xffffffff


	//   ....[41]....
        /*0154*/ 	.word	0xffffffff


	//   ....[42]....
        /*0158*/ 	.word	0xffffffff


	//   ....[43]....
        /*015c*/ 	.word	0xffffffff


	//   ....[44]....
        /*0160*/ 	.word	0xffffffff


	//   ....[45]....
        /*0164*/ 	.word	0xffffffff


	//   ....[46]....
        /*0168*/ 	.word	0xffffffff


	//   ....[47]....
        /*016c*/ 	.word	0xffffffff


	//   ....[48]....
        /*0170*/ 	.word	0xffffffff


	//   ....[49]....
        /*0174*/ 	.word	0xffffffff


	//   ....[50]....
        /*0178*/ 	.word	0xffffffff


	//   ....[51]....
        /*017c*/ 	.word	0xffffffff


	//   ....[52]....
        /*0180*/ 	.word	0xffffffff


	//   ....[53]....
        /*0184*/ 	.word	0xffffffff


	//   ....[54]....
        /*0188*/ 	.word	0xffffffff


	//   ....[55]....
        /*018c*/ 	.word	0xffffffff


	//   ....[56]....
        /*0190*/ 	.word	0xffffffff


	//   ....[57]....
        /*0194*/ 	.word	0xffffffff


	//   ....[58]....
        /*0198*/ 	.word	0xffffffff


	//   ....[59]....
        /*019c*/ 	.word	0xffffffff


	//   ....[60]....
        /*01a0*/ 	.word	0xffffffff


	//   ....[61]....
        /*01a4*/ 	.word	0xffffffff


	//   ....[62]....
        /*01a8*/ 	.word	0xffffffff


	//   ....[63]....
        /*01ac*/ 	.word	0xffffffff


	//   ....[64]....
        /*01b0*/ 	.word	0xffffffff


	//   ....[65]....
        /*01b4*/ 	.word	0xffffffff


	//   ....[66]....
        /*01b8*/ 	.word	0xffffffff


	//   ....[67]....
        /*01bc*/ 	.word	0xffffffff


	//   ....[68]....
        /*01c0*/ 	.word	0xffffffff


	//   ....[69]....
        /*01c4*/ 	.word	0xffffffff


	//   ....[70]....
        /*01c8*/ 	.word	0xffffffff


	//   ....[71]....
        /*01cc*/ 	.word	0xffffffff


	//   ....[72]....
        /*01d0*/ 	.word	0xffffffff


	//   ....[73]....
        /*01d4*/ 	.word	0xffffffff


	//   ....[74]....
        /*01d8*/ 	.word	0xffffffff


	//   ....[75]....
        /*01dc*/ 	.word	0xffffffff


	//   ....[76]....
        /*01e0*/ 	.word	0xffffffff


	//   ....[77]....
        /*01e4*/ 	.word	0xffffffff


	//   ....[78]....
        /*01e8*/ 	.word	0xffffffff


	//   ....[79]....
        /*01ec*/ 	.word	0xffffffff


	//   ....[80]....
        /*01f0*/ 	.word	0xffffffff


	//   ....[81]....
        /*01f4*/ 	.word	0xffffffff


	//   ....[82]....
        /*01f8*/ 	.word	0xffffffff


	//   ....[83]....
        /*01fc*/ 	.word	0xffffffff


	//   ....[84]....
        /*0200*/ 	.word	0xffffffff


	//   ....[85]....
        /*0204*/ 	.word	0xffffffff


	//   ....[86]....
        /*0208*/ 	.word	0xffffffff


	//   ....[87]....
        /*020c*/ 	.word	0xffffffff


	//   ....[88]....
        /*0210*/ 	.word	0xffffffff


	//   ....[89]....
        /*0214*/ 	.word	0xffffffff


	//   ....[90]....
        /*0218*/ 	.word	0xffffffff


	//   ....[91]....
        /*021c*/ 	.word	0xffffffff


	//   ....[92]....
        /*0220*/ 	.word	0xffffffff


	//   ....[93]....
        /*0224*/ 	.word	0xffffffff


	//   ....[94]....
        /*0228*/ 	.word	0xffffffff


	//   ....[95]....
        /*022c*/ 	.word	0xffffffff


	//   ....[96]....
        /*0230*/ 	.word	0xffffffff


	//   ....[97]....
        /*0234*/ 	.word	0xffffffff


	//   ....[98]....
        /*0238*/ 	.word	0xffffffff


	//   ....[99]....
        /*023c*/ 	.word	0xffffffff


	//   ....[100]....
        /*0240*/ 	.word	0xffffffff


	//   ....[101]....
        /*0244*/ 	.word	0xffffffff


	//   ....[102]....
        /*0248*/ 	.word	0xffffffff


	//   ....[103]....
        /*024c*/ 	.word	0xffffffff


	//   ....[104]....
        /*0250*/ 	.word	0xffffffff


	//   ....[105]....
        /*0254*/ 	.word	0xffffffff


	//   ....[106]....
        /*0258*/ 	.word	0x0500000f


	//   ....[107]....
        /*025c*/ 	.word	0x0500000f


	//   ....[108]....
        /*0260*/ 	.word	0x0500000f


	//   ....[109]....
        /*0264*/ 	.word	0x0500000f


	//   ....[110]....
        /*0268*/ 	.word	0x0500000f


	//   ....[111]....
        /*026c*/ 	.word	0x0500000f


	//   ....[112]....
        /*0270*/ 	.word	0x0500000f


	//   ....[113]....
        /*0274*/ 	.word	0x0500000f


	//   ....[114]....
        /*0278*/ 	.word	0x0500000f


	//   ....[115]....
        /*027c*/ 	.word	0x0500000f


	//   ....[116]....
        /*0280*/ 	.word	0x0500000f


	//   ....[117]....
        /*0284*/ 	.word	0x0500000f


	//   ....[118]....
        /*0288*/ 	.word	0x0500000f


	//   ....[119]....
        /*028c*/ 	.word	0x0500000f


	//   ....[120]....
        /*0290*/ 	.word	0x0500000f


	//   ....[121]....
        /*0294*/ 	.word	0x0500000f


	//   ....[122]....
        /*0298*/ 	.word	0x0500000f


	//   ....[123]....
        /*029c*/ 	.word	0x0500000f


	//   ....[124]....
        /*02a0*/ 	.word	0x0500000f


	//   ....[125]....
        /*02a4*/ 	.word	0x0500000f


	//   ....[126]....
        /*02a8*/ 	.word	0x0500000f


	//   ....[127]....
        /*02ac*/ 	.word	0x0500000f


	//   ....[128]....
        /*02b0*/ 	.word	0x0500000f


	//   ....[129]....
        /*02b4*/ 	.word	0x0500000f


	//   ....[130]....
        /*02b8*/ 	.word	0x0500000f


	//   ....[131]....
        /*02bc*/ 	.word	0x0500000f


	//   ....[132]....
        /*02c0*/ 	.word	0x0500000f


	//   ....[133]....
        /*02c4*/ 	.word	0x0500000f


	//   ....[134]....
        /*02c8*/ 	.word	0x0500000f


	//   ....[135]....
        /*02cc*/ 	.word	0x0500000f


	//   ....[136]....
        /*02d0*/ 	.word	0x0500000f


	//   ....[137]....
        /*02d4*/ 	.word	0x0500000f


	//   ....[138]....
        /*02d8*/ 	.word	0x0500000f


	//   ....[139]....
        /*02dc*/ 	.word	0x0500000f


	//   ....[140]....
        /*02e0*/ 	.word	0x0500000f


	//   ....[141]....
        /*02e4*/ 	.word	0x0500000f


	//   ....[142]....
        /*02e8*/ 	.word	0x0500000f


	//   ....[143]....
        /*02ec*/ 	.word	0x0500000f


	//   ....[144]....
        /*02f0*/ 	.word	0x0500000f


	//   ....[145]....
        /*02f4*/ 	.word	0x0500000f


	//   ....[146]....
        /*02f8*/ 	.word	0x0500000f


	//   ....[147]....
        /*02fc*/ 	.word	0x0500000f


	//   ....[148]....
        /*0300*/ 	.word	0x0500000f


	//   ....[149]....
        /*0304*/ 	.word	0x0500000f


	//   ....[150]....
        /*0308*/ 	.word	0x0500000f


	//   ....[151]....
        /*030c*/ 	.word	0x0500000f


	//   ....[152]....
        /*0310*/ 	.word	0x0500000f


	//   ....[153]....
        /*0314*/ 	.word	0x0500000f


	//   ....[154]....
        /*0318*/ 	.word	0x0500000f


	//   ....[155]....
        /*031c*/ 	.word	0x0500000f


	//   ....[156]....
        /*0320*/ 	.word	0x0500000f


	//   ....[157]....
        /*0324*/ 	.word	0x0500000f


	//   ....[158]....
        /*0328*/ 	.word	0x0500000f


	//   ....[159]....
        /*032c*/ 	.word	0x0500000f


	//   ....[160]....
        /*0330*/ 	.word	0x0500000f


	//   ....[161]....
        /*0334*/ 	.word	0x0500000f


	//   ....[162]....
        /*0338*/ 	.word	0x0500000f


	//   ....[163]....
        /*033c*/ 	.word	0x0500000f


	//   ....[164]....
        /*0340*/ 	.word	0x0500000f


	//----- nvinfo : EIATTR_COOP_GROUP_INSTR_OFFSETS
	.align		4
.L_499:
        /*0344*/ 	.byte	0x04, 0x28
        /*0346*/ 	.short	(.L_501 - .L_500)


	//   ....[0]....
.L_500:
        /*0348*/ 	.word	0x00000070


	//   ....[1]....
        /*034c*/ 	.word	0x000000b0


	//   ....[2]....
        /*0350*/ 	.word	0x000002d0


	//   ....[3]....
        /*0354*/ 	.word	0x00000430


	//   ....[4]....
        /*0358*/ 	.word	0x00000550


	//   ....[5]....
        /*035c*/ 	.word	0x000006b0


	//   ....[6]....
        /*0360*/ 	.word	0x00001670


	//   ....[7]....
        /*0364*/ 	.word	0x000040e0


	//   ....[8]....
        /*0368*/ 	.word	0x00004120


	//   ....[9]....
        /*036c*/ 	.word	0x000047e0


	//   ....[10]....
        /*0370*/ 	.word	0x00004900


	//   ....[11]....
        /*0374*/ 	.word	0x00004bc0


	//   ....[12]....
        /*0378*/ 	.word	0x00004d30


	//   ....[13]....
        /*037c*/ 	.word	0x00008160


	//   ....[14]....
        /*0380*/ 	.word	0x00008560


	//   ....[15]....
        /*0384*/ 	.word	0x00008580


	//   ....[16]....
        /*0388*/ 	.word	0x00008600


	//   ....[17]....
        /*038c*/ 	.word	0x00008bb0


	//   ....[18]....
        /*0390*/ 	.word	0x00008c30


	//   ....[19]....
        /*0394*/ 	.word	0x0000c4d0


	//   ....[20]....
        /*0398*/ 	.word	0x0000c4e0


	//   ....[21]....
        /*039c*/ 	.word	0x0000c540


	//   ....[22]....
        /*03a0*/ 	.word	0x0000c560


	//   ....[23]....
        /*03a4*/ 	.word	0x0000d8b0


	//   ....[24]....
        /*03a8*/ 	.word	0x0000d8e0


	//   ....[25]....
        /*03ac*/ 	.word	0x0000d980


	//   ....[26]....
        /*03b0*/ 	.word	0x0000d9e0


	//   ....[27]....
        /*03b4*/ 	.word	0x0000f5f0


	//   ....[28]....
        /*03b8*/ 	.word	0x0000f620


	//   ....[29]....
        /*03bc*/ 	.word	0x0000f650


	//   ....[30]....
        /*03c0*/ 	.word	0x0000f6b0


	//   ....[31]....
        /*03c4*/ 	.word	0x0000fde0


	//   ....[32]....
        /*03c8*/ 	.word	0x0000fe10


	//   ....[33]....
        /*03cc*/ 	.word	0x0000ffa0


	//   ....[34]....
        /*03d0*/ 	.word	0x0000ffc0


	//   ....[35]....
        /*03d4*/ 	.word	0x00010100


	//   ....[36]....
        /*03d8*/ 	.word	0x00010120


	//   ....[37]....
        /*03dc*/ 	.word	0x00010270


	//   ....[38]....
        /*03e0*/ 	.word	0x00010290


	//   ....[39]....
        /*03e4*/ 	.word	0x00010a90


	//   ....[40]....
        /*03e8*/ 	.word	0x00010ab0


	//   ....[41]....
        /*03ec*/ 	.word	0x00010bf0


	//   ....[42]....
        /*03f0*/ 	.word	0x00010c10


	//   ....[43]....
        /*03f4*/ 	.word	0x00010d50


	//   ....[44]....
        /*03f8*/ 	.word	0x00010d70


	//   ....[45]....
        /*03fc*/ 	.word	0x00010ec0


	//   ....[46]....
        /*0400*/ 	.word	0x00010ee0


	//   ....[47]....
        /*0404*/ 	.word	0x000110f0


	//   ....[48]....
        /*0408*/ 	.word	0x00012630


	//   ....[49]....
        /*040c*/ 	.word	0x00012670


	//   ....[50]....
        /*0410*/ 	.word	0x000126a0


	//   ....[51]....
        /*0414*/ 	.word	0x000126e0


	//   ....[52]....
        /*0418*/ 	.word	0x00012780


	//   ....[53]....
        /*041c*/ 	.word	0x000127a0


	//   ....[54]....
        /*0420*/ 	.word	0x00012840


	//   ....[55]....
        /*0424*/ 	.word	0x00012860


	//   ....[56]....
        /*0428*/ 	.word	0x00012900


	//   ....[57]....
        /*042c*/ 	.word	0x00012920


	//   ....[58]....
        /*0430*/ 	.word	0x00013010


	//   ....[59]....
        /*0434*/ 	.word	0x00013030


	//   ....[60]....
        /*0438*/ 	.word	0x00013050


	//   ....[61]....
        /*043c*/ 	.word	0x000130b0


	//   ....[62]....
        /*0440*/ 	.word	0x00013140


	//   ....[63]....
        /*0444*/ 	.word	0x00013170


	//   ....[64]....
        /*0448*/ 	.word	0x00013200


	//   ....[65]....
        /*044c*/ 	.word	0x00013220


	//   ....[66]....
        /*0450*/ 	.word	0x000132c0


	//   ....[67]....
        /*0454*/ 	.word	0x000132f0


	//   ....[68]....
        /*0458*/ 	.word	0x00013380


	//   ....[69]....
        /*045c*/ 	.word	0x000133b0


	//   ....[70]....
        /*0460*/ 	.word	0x00013440


	//   ....[71]....
        /*0464*/ 	.word	0x00013470


	//   ....[72]....
        /*0468*/ 	.word	0x00013500


	//   ....[73]....
        /*046c*/ 	.word	0x00013520


	//   ....[74]....
        /*0470*/ 	.word	0x00013c70


	//   ....[75]....
        /*0474*/ 	.word	0x00013ca0


	//   ....[76]....
        /*0478*/ 	.word	0x00013cb0


	//   ....[77]....
        /*047c*/ 	.word	0x00013cd0


	//   ....[78]....
        /*0480*/ 	.word	0x00013d40


	//   ....[79]....
        /*0484*/ 	.word	0x00013d60


	//   ....[80]....
        /*0488*/ 	.word	0x00013dc0


	//   ....[81]....
        /*048c*/ 	.word	0x00013de0


	//   ....[82]....
        /*0490*/ 	.word	0x00013e40


	//   ....[83]....
        /*0494*/ 	.word	0x00013e60


	//   ....[84]....
        /*0498*/ 	.word	0x00014130


	//   ....[85]....
        /*049c*/ 	.word	0x00014150


	//   ....[86]....
        /*04a0*/ 	.word	0x00014170


	//   ....[87]....
        /*04a4*/ 	.word	0x00014210


	//   ....[88]....
        /*04a8*/ 	.word	0x00014230


	//   ....[89]....
        /*04ac*/ 	.word	0x000142d0


	//   ....[90]....
        /*04b0*/ 	.word	0x000142f0


	//   ....[91]....
        /*04b4*/ 	.word	0x00014390


	//   ....[92]....
        /*04b8*/ 	.word	0x000143b0


	//   ....[93]....
        /*04bc*/ 	.word	0x000143c0


	//   ....[94]....
        /*04c0*/ 	.word	0x000149e0


	//   ....[95]....
        /*04c4*/ 	.word	0x00014a00


	//   ....[96]....
        /*04c8*/ 	.word	0x00014a10


	//   ....[97]....
        /*04cc*/ 	.word	0x00014a30


	//   ....[98]....
        /*04d0*/ 	.word	0x00014af0


	//   ....[99]....
        /*04d4*/ 	.word	0x00014b20


	//   ....[100]....
        /*04d8*/ 	.word	0x00014bb0


	//   ....[101]....
        /*04dc*/ 	.word	0x00014be0


	//   ....[102]....
        /*04e0*/ 	.word	0x00014bf0


	//   ....[103]....
        /*04e4*/ 	.word	0x00014c80


	//   ....[104]....
        /*04e8*/ 	.word	0x00014ff0


	//   ....[105]....
        /*04ec*/ 	.word	0x000151d0


	//   ....[106]....
        /*04f0*/ 	.word	0x00015790


	//   ....[107]....
        /*04f4*/ 	.word	0x00015870


	//   ....[108]....
        /*04f8*/ 	.word	0x00015940


	//   ....[109]....
        /*04fc*/ 	.word	0x000159d0


	//   ....[110]....
        /*0500*/ 	.word	0x00015aa0


	//   ....[111]....
        /*0504*/ 	.word	0x00015b20


	//   ....[112]....
        /*0508*/ 	.word	0x00015c10


	//   ....[113]....
        /*050c*/ 	.word	0x00015c90


	//   ....[114]....
        /*0510*/ 	.word	0x00015d80


	//   ....[115]....
        /*0514*/ 	.word	0x00015e00


	//   ....[116]....
        /*0518*/ 	.word	0x00015ee0


	//   ....[117]....
        /*051c*/ 	.word	0x00015f70


	//   ....[118]....
        /*0520*/ 	.word	0x00015ff0


	//   ....[119]....
        /*0524*/ 	.word	0x00016070


	//   ....[120]....
        /*0528*/ 	.word	0x00016140


	//   ....[121]....
        /*052c*/ 	.word	0x000161b0


	//   ....[122]....
        /*0530*/ 	.word	0x000162b0


	//   ....[123]....
        /*0534*/ 	.word	0x00016320


	//   ....[124]....
        /*0538*/ 	.word	0x00016420


	//   ....[125]....
        /*053c*/ 	.word	0x00016490


	//   ....[126]....
        /*0540*/ 	.word	0x00016590


	//   ....[127]....
        /*0544*/ 	.word	0x00016600


	//   ....[128]....
        /*0548*/ 	.word	0x00016700


	//   ....[129]....
        /*054c*/ 	.word	0x00016780


	//   ....[130]....
        /*0550*/ 	.word	0x00016870


	//   ....[131]....
        /*0554*/ 	.word	0x000168e0


	//   ....[132]....
        /*0558*/ 	.word	0x000169c0


	//   ....[133]....
        /*055c*/ 	.word	0x00016af0


	//   ....[134]....
        /*0560*/ 	.word	0x00016ba0


	//   ....[135]....
        /*0564*/ 	.word	0x00016c00


	//   ....[136]....
        /*0568*/ 	.word	0x00016cd0


	//   ....[137]....
        /*056c*/ 	.word	0x00016d30


	//   ....[138]....
        /*0570*/ 	.word	0x00016e00


	//   ....[139]....
        /*0574*/ 	.word	0x00016e60


	//   ....[140]....
        /*0578*/ 	.word	0x00016f30


	//   ....[141]....
        /*057c*/ 	.word	0x00016f90


	//   ....[142]....
        /*0580*/ 	.word	0x00017060


	//   ....[143]....
        /*0584*/ 	.word	0x00017140


	//   ....[144]....
        /*0588*/ 	.word	0x000171e0


	//   ....[145]....
        /*058c*/ 	.word	0x00017240


	//   ....[146]....
        /*0590*/ 	.word	0x00017350


	//   ....[147]....
        /*0594*/ 	.word	0x000173b0


	//   ....[148]....
        /*0598*/ 	.word	0x000174c0


	//   ....[149]....
        /*059c*/ 	.word	0x00017520


	//   ....[150]....
        /*05a0*/ 	.word	0x00017630


	//   ....[151]....
        /*05a4*/ 	.word	0x00017690


	//   ....[152]....
        /*05a8*/ 	.word	0x00017750


	//   ....[153]....
        /*05ac*/ 	.word	0x000178b0


	//   ....[154]....
        /*05b0*/ 	.word	0x00017950


	//   ....[155]....
        /*05b4*/ 	.word	0x000179b0


	//   ....[156]....
        /*05b8*/ 	.word	0x00017a80


	//   ....[157]....
        /*05bc*/ 	.word	0x00017b60


	//   ....[158]....
        /*05c0*/ 	.word	0x00017c20


	//   ....[159]....
        /*05c4*/ 	.word	0x00017d00


	//   ....[160]....
        /*05c8*/ 	.word	0x00017dc0


	//   ....[161]....
        /*05cc*/ 	.word	0x00017ea0


	//   ....[162]....
        /*05d0*/ 	.word	0x00017f60


	//   ....[163]....
        /*05d4*/ 	.word	0x00018070


	//   ....[164]....
        /*05d8*/ 	.word	0x00018190


	//----- nvinfo : EIATTR_REG_RECONFIG
	.align		4
.L_501:
        /*05dc*/ 	.byte	0x01, 0x54
	.zero		2


	//----- nvinfo : EIATTR_SYSCALL_OFFSETS
	.align		4
        /*05e0*/ 	.byte	0x04, 0x46
        /*05e2*/ 	.short	(.L_503 - .L_502)


	//   ....[0]....
.L_502:
        /*05e4*/ 	.word	0x00001860


	//   ....[1]....
        /*05e8*/ 	.word	0x00011ce0


	//   ....[2]....
        /*05ec*/ 	.word	0x00011e30


	//   ....[3]....
        /*05f0*/ 	.word	0x00011f20


	//   ....[4]....
        /*05f4*/ 	.word	0x00012cb0


	//----- nvinfo : EIATTR_MBARRIER_INSTR_OFFSETS
	.align		4
.L_503:
        /*05f8*/ 	.byte	0x04, 0x39
        /*05fa*/ 	.short	(.L_505 - .L_504)


	//   ....[0]....
.L_504:
        /*05fc*/ 	.word	0x00000180
        /*0600*/ 	.word	0x000000ff
        /*0604*/ 	.word	0x00038800
        /*0608*/ 	.short	0x0100
        /*060a*/ 	.byte	0x08
	.zero		1


	//   ....[1]....
        /*060c*/ 	.word	0x00000190
        /*0610*/ 	.word	0x000000ff
        /*0614*/ 	.word	0x00038820
        /*0618*/ 	.short	0x0100
        /*061a*/ 	.byte	0x08
	.zero		1


	//   ....[2]....
        /*061c*/ 	.word	0x00000280
        /*0620*/ 	.word	0x000000ff
        /*0624*/ 	.word	0x00038830
        /*0628*/ 	.short	0x0100
        /*062a*/ 	.byte	0x08
	.zero		1


	//   ....[3]....
        /*062c*/ 	.word	0x00000290
        /*0630*/ 	.word	0x000000ff
        /*0634*/ 	.word	0x00038840
        /*0638*/ 	.short	0x0100
        /*063a*/ 	.byte	0x08
	.zero		1


	//   ....[4]....
        /*063c*/ 	.word	0x000002a0
        /*0640*/ 	.word	0x000000ff
        /*0644*/ 	.word	0x00038838
        /*0648*/ 	.short	0x0100
        /*064a*/ 	.byte	0x08
	.zero		1


	//   ....[5]....
        /*064c*/ 	.word	0x000002b0
        /*0650*/ 	.word	0x000000ff
        /*0654*/ 	.word	0x00038848
        /*0658*/ 	.short	0x0100
        /*065a*/ 	.byte	0x08
	.zero		1


	//   ....[6]....
        /*065c*/ 	.word	0x000003e0
        /*0660*/ 	.word	0x000000ff
        /*0664*/ 	.word	0x00038850
        /*0668*/ 	.short	0x0100
        /*066a*/ 	.byte	0x08
	.zero		1


	//   ....[7]....
        /*066c*/ 	.word	0x000003f0
        /*0670*/ 	.word	0x000000ff
        /*0674*/ 	.word	0x00038860
        /*0678*/ 	.short	0x0100
        /*067a*/ 	.byte	0x08
	.zero		1


	//   ....[8]....
        /*067c*/ 	.word	0x00000400
        /*0680*/ 	.word	0x000000ff
        /*0684*/ 	.word	0x00038858
        /*0688*/ 	.short	0x0100
        /*068a*/ 	.byte	0x08
	.zero		1


	//   ....[9]....
        /*068c*/ 	.word	0x00000410
        /*0690*/ 	.word	0x000000ff
        /*0694*/ 	.word	0x00038868
        /*0698*/ 	.short	0x0100
        /*069a*/ 	.byte	0x08
	.zero		1


	//   ....[10]....
        /*069c*/ 	.word	0x00000500
        /*06a0*/ 	.word	0x000000ff
        /*06a4*/ 	.word	0x00038870
        /*06a8*/ 	.short	0x0100
        /*06aa*/ 	.byte	0x06
	.zero		1


	//   ....[11]....
        /*06ac*/ 	.word	0x00000510
        /*06b0*/ 	.word	0x000000ff
        /*06b4*/ 	.word	0x00038880
        /*06b8*/ 	.short	0x0100
        /*06ba*/ 	.byte	0x06
	.zero		1


	//   ....[12]....
        /*06bc*/ 	.word	0x00000520
        /*06c0*/ 	.word	0x000000ff
        /*06c4*/ 	.word	0x00038878
        /*06c8*/ 	.short	0x0100
        /*06ca*/ 	.byte	0x06
	.zero		1


	//   ....[13]....
        /*06cc*/ 	.word	0x00000530
        /*06d0*/ 	.word	0x000000ff
        /*06d4*/ 	.word	0x00038888
        /*06d8*/ 	.short	0x0100
        /*06da*/ 	.byte	0x06
	.zero		1


	//   ....[14]....
        /*06dc*/ 	.word	0x00000660
        /*06e0*/ 	.word	0x000000ff
        /*06e4*/ 	.word	0x00038890
        /*06e8*/ 	.short	0x0100
        /*06ea*/ 	.byte	0x08
	.zero		1


	//   ....[15]....
        /*06ec*/ 	.word	0x00000670
        /*06f0*/ 	.word	0x000000ff
        /*06f4*/ 	.word	0x000388a0
        /*06f8*/ 	.short	0x0100
        /*06fa*/ 	.byte	0x08
	.zero		1


	//   ....[16]....
        /*06fc*/ 	.word	0x00000680
        /*0700*/ 	.word	0x000000ff
        /*0704*/ 	.word	0x00038898
        /*0708*/ 	.short	0x0100
        /*070a*/ 	.byte	0x08
	.zero		1


	//   ....[17]....
        /*070c*/ 	.word	0x00000690
        /*0710*/ 	.word	0x000000ff
        /*0714*/ 	.word	0x000388a8
        /*0718*/ 	.short	0x0100
        /*071a*/ 	.byte	0x08
	.zero		1


	//   ....[18]....
        /*071c*/ 	.word	0x000007d0
        /*0720*/ 	.word	0x000000ff
        /*0724*/ 	.word	0x000388b0
        /*0728*/ 	.short	0x0100
        /*072a*/ 	.byte	0x08
	.zero		1


	//   ....[19]....
        /*072c*/ 	.word	0x000007e0
        /*0730*/ 	.word	0x000000ff
        /*0734*/ 	.word	0x000388c0
        /*0738*/ 	.short	0x0100
        /*073a*/ 	.byte	0x08
	.zero		1


	//   ....[20]....
        /*073c*/ 	.word	0x000007f0
        /*0740*/ 	.word	0x000000ff
        /*0744*/ 	.word	0x000388b8
        /*0748*/ 	.short	0x0100
        /*074a*/ 	.byte	0x08
	.zero		1


	//   ....[21]....
        /*074c*/ 	.word	0x00000800
        /*0750*/ 	.word	0x000000ff
        /*0754*/ 	.word	0x000388c8
        /*0758*/ 	.short	0x0100
        /*075a*/ 	.byte	0x08
	.zero		1


	//   ....[22]....
        /*075c*/ 	.word	0x000018f0
        /*0760*/ 	.word	0x000000ff
        /*0764*/ 	.word	0x00038800
        /*0768*/ 	.short	0x010a
        /*076a*/ 	.byte	0x06
	.zero		1


	//   ....[23]....
        /*076c*/ 	.word	0x000019c0
        /*0770*/ 	.word	0x00000000
        /*0774*/ 	.word	0x00038830
        /*0778*/ 	.short	0x010a
        /*077a*/ 	.byte	0x3f
	.zero		1


	//   ....[24]....
        /*077c*/ 	.word	0x00001a00
        /*0780*/ 	.word	0x00000000
        /*0784*/ 	.word	0x00038830
        /*0788*/ 	.short	0x010a
        /*078a*/ 	.byte	0x3f
	.zero		1


	//   ....[25]....
        /*078c*/ 	.word	0x00004430
        /*0790*/ 	.word	0x000000ff
        /*0794*/ 	.word	0x00000000
        /*0798*/ 	.short	0x0101
        /*079a*/ 	.byte	0x04
	.zero		1


	//   ....[26]....
        /*079c*/ 	.word	0x000057e0
        /*07a0*/ 	.word	0x000000ff
        /*07a4*/ 	.word	0x00038830
        /*07a8*/ 	.short	0x010a
        /*07aa*/ 	.byte	0x3d
	.zero		1


	//   ....[27]....
        /*07ac*/ 	.word	0x00005820
        /*07b0*/ 	.word	0x000000ff
        /*07b4*/ 	.word	0x00038830
        /*07b8*/ 	.short	0x010a
        /*07ba*/ 	.byte	0x3d
	.zero		1


	//   ....[28]....
        /*07bc*/ 	.word	0x00007da0
        /*07c0*/ 	.word	0x000000ff
        /*07c4*/ 	.word	0x00038850
        /*07c8*/ 	.short	0x010a
        /*07ca*/ 	.byte	0x04
	.zero		1


	//   ....[29]....
        /*07cc*/ 	.word	0x00007de0
        /*07d0*/ 	.word	0x000000ff
        /*07d4*/ 	.word	0x00038850
        /*07d8*/ 	.short	0x010a
        /*07da*/ 	.byte	0x04
	.zero		1


	//   ....[30]....
        /*07dc*/ 	.word	0x000086d0
        /*07e0*/ 	.word	0x000000ff
        /*07e4*/ 	.word	0x00000000
        /*07e8*/ 	.short	0x0101
        /*07ea*/ 	.byte	0x3d
	.zero		1


	//   ....[31]....
        /*07ec*/ 	.word	0x00009400
        /*07f0*/ 	.word	0x000000ff
        /*07f4*/ 	.word	0x00000000
        /*07f8*/ 	.short	0x0101
        /*07fa*/ 	.byte	0x04
	.zero		1


	//   ....[32]....
        /*07fc*/ 	.word	0x000095d0
        /*0800*/ 	.word	0x000000ff
        /*0804*/ 	.word	0x00038830
        /*0808*/ 	.short	0x010a
        /*080a*/ 	.byte	0x04
	.zero		1


	//   ....[33]....
        /*080c*/ 	.word	0x00009610
        /*0810*/ 	.word	0x000000ff
        /*0814*/ 	.word	0x00038830
        /*0818*/ 	.short	0x010a
        /*081a*/ 	.byte	0x04
	.zero		1


	//   ....[34]....
        /*081c*/ 	.word	0x0000bf70
        /*0820*/ 	.word	0x000000ff
        /*0824*/ 	.word	0x00038850
        /*0828*/ 	.short	0x010a
        /*082a*/ 	.byte	0x04
	.zero		1


	//   ....[35]....
        /*082c*/ 	.word	0x0000bfb0
        /*0830*/ 	.word	0x000000ff
        /*0834*/ 	.word	0x00038850
        /*0838*/ 	.short	0x010a
        /*083a*/ 	.byte	0x04
	.zero		1


	//   ....[36]....
        /*083c*/ 	.word	0x0000c550
        /*0840*/ 	.word	0x000000ff
        /*0844*/ 	.word	0x00000000
        /*0848*/ 	.short	0x0101
        /*084a*/ 	.byte	0x06
	.zero		1


	//   ....[37]....
        /*084c*/ 	.word	0x0000cf00
        /*0850*/ 	.word	0x000000ff
        /*0854*/ 	.word	0x00000000
        /*0858*/ 	.short	0x0101
        /*085a*/ 	.byte	0x04
	.zero		1


	//   ....[38]....
        /*085c*/ 	.word	0x0000d820
        /*0860*/ 	.word	0x000000ff
        /*0864*/ 	.word	0x00038850
        /*0868*/ 	.short	0x010a
        /*086a*/ 	.byte	0x07
	.zero		1


	//   ....[39]....
        /*086c*/ 	.word	0x0000d860
        /*0870*/ 	.word	0x000000ff
        /*0874*/ 	.word	0x00038850
        /*0878*/ 	.short	0x010a
        /*087a*/ 	.byte	0x07
	.zero		1


	//   ....[40]....
        /*087c*/ 	.word	0x0000deb0
        /*0880*/ 	.word	0x000000ff
        /*0884*/ 	.word	0x00000000
        /*0888*/ 	.short	0x0101
        /*088a*/ 	.byte	0x04
	.zero		1


	//   ....[41]....
        /*088c*/ 	.word	0x0000fe00
        /*0890*/ 	.word	0x000000ff
        /*0894*/ 	.word	0x00000000
        /*0898*/ 	.short	0x0101
        /*089a*/ 	.byte	0x05
	.zero		1


	//   ....[42]....
        /*089c*/ 	.word	0x00012470
        /*08a0*/ 	.word	0x00000000
        /*08a4*/ 	.word	0x00038840
        /*08a8*/ 	.short	0x010a
        /*08aa*/ 	.byte	0x3f
	.zero		1


	//   ....[43]....
        /*08ac*/ 	.word	0x00012a90
        /*08b0*/ 	.word	0x00000000
        /*08b4*/ 	.word	0x00038830
        /*08b8*/ 	.short	0x0107
        /*08ba*/ 	.byte	0x3f
	.zero		1


	//   ....[44]....
        /*08bc*/ 	.word	0x00012b50
        /*08c0*/ 	.word	0x00000000
        /*08c4*/ 	.word	0x00038830
        /*08c8*/ 	.short	0x0101
        /*08ca*/ 	.byte	0x3f
	.zero		1


	//   ....[45]....
        /*08cc*/ 	.word	0x00013630
        /*08d0*/ 	.word	0x00000011
        /*08d4*/ 	.word	0x00038800
        /*08d8*/ 	.short	0x0107
        /*08da*/ 	.byte	0x3f
	.zero		1


	//   ....[46]....
        /*08dc*/ 	.word	0x00013720
        /*08e0*/ 	.word	0x00000011
        /*08e4*/ 	.word	0x00038800
        /*08e8*/ 	.short	0x0101
        /*08ea*/ 	.byte	0x3f
	.zero		1


	//   ....[47]....
        /*08ec*/ 	.word	0x00013740
        /*08f0*/ 	.word	0x00000011
        /*08f4*/ 	.word	0x00038820
        /*08f8*/ 	.short	0x010a
        /*08fa*/ 	.byte	0x3f
	.zero		1


	//   ....[48]....
        /*08fc*/ 	.word	0x00013a90
        /*0900*/ 	.word	0x00000006
        /*0904*/ 	.word	0x00038840
        /*0908*/ 	.short	0x010a
        /*090a*/ 	.byte	0x3f
	.zero		1


	//   ....[49]....
        /*090c*/ 	.word	0x00013f50
        /*0910*/ 	.word	0x00000006
        /*0914*/ 	.word	0x00038830
        /*0918*/ 	.short	0x0107
        /*091a*/ 	.byte	0x3f
	.zero		1


	//   ....[50]....
        /*091c*/ 	.word	0x00014000
        /*0920*/ 	.word	0x00000006
        /*0924*/ 	.word	0x00038830
        /*0928*/ 	.short	0x0101
        /*092a*/ 	.byte	0x3f
	.zero		1


	//   ....[51]....
        /*092c*/ 	.word	0x00014060
        /*0930*/ 	.word	0x00000006
        /*0934*/ 	.word	0x00038860
        /*0938*/ 	.short	0x010a
        /*093a*/ 	.byte	0x3f
	.zero		1


	//   ....[52]....
        /*093c*/ 	.word	0x00014560
        /*0940*/ 	.word	0x00000006
        /*0944*/ 	.word	0x00038850
        /*0948*/ 	.short	0x0107
        /*094a*/ 	.byte	0x3f
	.zero		1


	//   ....[53]....
        /*094c*/ 	.word	0x00014720
        /*0950*/ 	.word	0x00000006
        /*0954*/ 	.word	0x00038850
        /*0958*/ 	.short	0x0101
        /*095a*/ 	.byte	0x3f
	.zero		1


	//   ....[54]....
        /*095c*/ 	.word	0x00014920
        /*0960*/ 	.word	0x00000004
        /*0964*/ 	.word	0x00038860
        /*0968*/ 	.short	0x010a
        /*096a*/ 	.byte	0x3f
	.zero		1


	//   ....[55]....
        /*096c*/ 	.word	0x00014e00
        /*0970*/ 	.word	0x00000004
        /*0974*/ 	.word	0x00038850
        /*0978*/ 	.short	0x0107
        /*097a*/ 	.byte	0x3f
	.zero		1


	//   ....[56]....
        /*097c*/ 	.word	0x00014eb0
        /*0980*/ 	.word	0x00000004
        /*0984*/ 	.word	0x00038850
        /*0988*/ 	.short	0x0101
        /*098a*/ 	.byte	0x3f
	.zero		1


	//   ....[57]....
        /*098c*/ 	.word	0x00015150
        /*0990*/ 	.word	0x00000004
        /*0994*/ 	.word	0x00038820
        /*0998*/ 	.short	0x010a
        /*099a*/ 	.byte	0x3f
	.zero		1


	//   ....[58]....
        /*099c*/ 	.word	0x000152f0
        /*09a0*/ 	.word	0x00000005
        /*09a4*/ 	.word	0x00038840
        /*09a8*/ 	.short	0x010a
        /*09aa*/ 	.byte	0x3f
	.zero		1


	//   ....[59]....
        /*09ac*/ 	.word	0x00015390
        /*09b0*/ 	.word	0x00000017
        /*09b4*/ 	.word	0x00038840
        /*09b8*/ 	.short	0x010a
        /*09ba*/ 	.byte	0x3f
	.zero		1


	//   ....[60]....
        /*09bc*/ 	.word	0x000153d0
        /*09c0*/ 	.word	0x00000005
        /*09c4*/ 	.word	0x00038860
        /*09c8*/ 	.short	0x010a
        /*09ca*/ 	.byte	0x3f
	.zero		1


	//   ....[61]....
        /*09cc*/ 	.word	0x00015410
        /*09d0*/ 	.word	0x00000017
        /*09d4*/ 	.word	0x00038860
        /*09d8*/ 	.short	0x010a
        /*09da*/ 	.byte	0x3f
	.zero		1


	//   ....[62]....
        /*09dc*/ 	.word	0x00015490
        /*09e0*/ 	.word	0x00000003
        /*09e4*/ 	.word	0x00038800
        /*09e8*/ 	.short	0x010a
        /*09ea*/ 	.byte	0x3f
	.zero		1


	//   ....[63]....
        /*09ec*/ 	.word	0x000154e0
        /*09f0*/ 	.word	0x00000000
        /*09f4*/ 	.word	0x00038830
        /*09f8*/ 	.short	0x010a
        /*09fa*/ 	.byte	0x3f
	.zero		1


	//   ....[64]....
        /*09fc*/ 	.word	0x00015540
        /*0a00*/ 	.word	0x00000004
        /*0a04*/ 	.word	0x00038830
        /*0a08*/ 	.short	0x010a
        /*0a0a*/ 	.byte	0x3f
	.zero		1


	//   ....[65]....
        /*0a0c*/ 	.word	0x000155a0
        /*0a10*/ 	.word	0x00000002
        /*0a14*/ 	.word	0x00038850
        /*0a18*/ 	.short	0x010a
        /*0a1a*/ 	.byte	0x3f
	.zero		1


	//   ....[66]....
        /*0a1c*/ 	.word	0x00015600
        /*0a20*/ 	.word	0x00000004
        /*0a24*/ 	.word	0x00038830
        /*0a28*/ 	.short	0x010a
        /*0a2a*/ 	.byte	0x3f
	.zero		1


	//   ....[67]....
        /*0a2c*/ 	.word	0x00015660
        /*0a30*/ 	.word	0x00000002
        /*0a34*/ 	.word	0x00038850
        /*0a38*/ 	.short	0x010a
        /*0a3a*/ 	.byte	0x3f
	.zero		1


	//   ....[68]....
        /*0a3c*/ 	.word	0x000156c0
        /*0a40*/ 	.word	0x00000007
        /*0a44*/ 	.word	0x00038850
        /*0a48*/ 	.short	0x010a
        /*0a4a*/ 	.byte	0x3f
	.zero		1


	//   ....[69]....
        /*0a4c*/ 	.word	0x000157c0
        /*0a50*/ 	.word	0x00000000
        /*0a54*/ 	.word	0x00038840
        /*0a58*/ 	.short	0x010a
        /*0a5a*/ 	.byte	0x3f
	.zero		1


	//   ....[70]....
        /*0a5c*/ 	.word	0x000169f0
        /*0a60*/ 	.word	0x00000011
        /*0a64*/ 	.word	0x00038820
        /*0a68*/ 	.short	0x010a
        /*0a6a*/ 	.byte	0x3f
	.zero		1


	//   ....[71]....
        /*0a6c*/ 	.word	0x00016a40
        /*0a70*/ 	.word	0x00000006
        /*0a74*/ 	.word	0x00038840
        /*0a78*/ 	.short	0x010a
        /*0a7a*/ 	.byte	0x3f
	.zero		1


	//   ....[72]....
        /*0a7c*/ 	.word	0x00017090
        /*0a80*/ 	.word	0x00000006
        /*0a84*/ 	.word	0x00038860
        /*0a88*/ 	.short	0x010a
        /*0a8a*/ 	.byte	0x3f
	.zero		1


	//   ....[73]....
        /*0a8c*/ 	.word	0x00017800
        /*0a90*/ 	.word	0x00000004
        /*0a94*/ 	.word	0x00038860
        /*0a98*/ 	.short	0x010a
        /*0a9a*/ 	.byte	0x3f
	.zero		1


	//   ....[74]....
        /*0a9c*/ 	.word	0x000180b0
        /*0aa0*/ 	.word	0x00000004
        /*0aa4*/ 	.word	0x00038820
        /*0aa8*/ 	.short	0x010a
        /*0aaa*/ 	.byte	0x3f
	.zero		1


	//   ....[75]....
        /*0aac*/ 	.word	0x00018250
        /*0ab0*/ 	.word	0x00000005
        /*0ab4*/ 	.word	0x00038840
        /*0ab8*/ 	.short	0x010a
        /*0aba*/ 	.byte	0x3f
	.zero		1


	//   ....[76]....
        /*0abc*/ 	.word	0x000182a0
        /*0ac0*/ 	.word	0x00000017
        /*0ac4*/ 	.word	0x00038840
        /*0ac8*/ 	.short	0x010a
        /*0aca*/ 	.byte	0x3f
	.zero		1


	//   ....[77]....
        /*0acc*/ 	.word	0x000182f0
        /*0ad0*/ 	.word	0x00000005
        /*0ad4*/ 	.word	0x00038860
        /*0ad8*/ 	.short	0x010a
        /*0ada*/ 	.byte	0x3f
	.zero		1


	//----- nvinfo : EIATTR_NUM_MBARRIERS
	.align		4
.L_505:
        /*0adc*/ 	.byte	0x03, 0x38
        /*0ade*/ 	.short	0x0016


	//----- nvinfo : EIATTR_EXIT_INSTR_OFFSETS
	.align		4
        /*0ae0*/ 	.byte	0x04, 0x1c
        /*0ae2*/ 	.short	(.L_507 - .L_506)


	//   ....[0]....
.L_506:
        /*0ae4*/ 	.word	0x00000950


	//   ....[1]....
        /*0ae8*/ 	.word	0x00011060


	//   ....[2]....
        /*0aec*/ 	.word	0x00015460


	//----- nvinfo : EIATTR_MAX_THREADS
	.align		4
.L_507:
        /*0af0*/ 	.byte	0x04, 0x05
        /*0af2*/ 	.short	(.L_509 - .L_508)
.L_508:
        /*0af4*/ 	.word	0x00000180
        /*0af8*/ 	.word	0x00000001
        /*0afc*/ 	.word	0x00000001


	//----- nvinfo : EIATTR_CRS_STACK_SIZE
	.align		4
.L_509:
        /*0b00*/ 	.byte	0x04, 0x1e
        /*0b02*/ 	.short	(.L_511 - .L_510)
.L_510:
        /*0b04*/ 	.word	0x00000000


	//----- nvinfo : EIATTR_CBANK_PARAM_SIZE
	.align		4
.L_511:
        /*0b08*/ 	.byte	0x03, 0x19
        /*0b0a*/ 	.short	0x0af0


	//----- nvinfo : EIATTR_PARAM_CBANK
	.align		4
        /*0b0c*/ 	.byte	0x04, 0x0a
        /*0b0e*/ 	.short	(.L_513 - .L_512)
	.align		4
.L_512:
        /*0b10*/ 	.word	index@(.nv.constant0._ZN7cutlass13device_kernelIN5flash11enable_sm90INS1_16FlashAttnFwdSm90INS1_25CollectiveMainloopFwdSm90ILi2EN4cute5tupleIJNS5_1CILi1EEES8_S8_EEENS6_IJNS7_ILi128EEENS7_ILi80EEENS7_ILi256EEEEEELi256ENS_10bfloat16_tEfNS_4arch4Sm90ELb1ELb0ELb0ELb0ELb1ELb0ELb0ELb1ELb1ELb1ELb0ELb0EEENS1_21CollectiveEpilogueFwdINS6_IJSA_SC_SB_EEES9_SE_SG_Li256ELb0ELb1ELb0ELb0EEENS1_30DynamicPersistentTileSchedulerILi256ELi128ELb0ELb1ELb1EEEEEEEEEvNT_6ParamsE)
        /*0b14*/ 	.short	0x0210
        /*0b16*/ 	.short	0x0af0


	//----- nvinfo : EIATTR_SW_WAR
	.align		4
.L_513:
        /*0b18*/ 	.byte	0x04, 0x36
        /*0b1a*/ 	.short	(.L_515 - .L_514)
.L_514:
        /*0b1c*/ 	.word	0x00000008
.L_515:


//--------------------- .nv.info._ZN7cutlass13device_kernelIN5flash11enable_sm90INS1_16FlashAttnFwdSm90INS1_25CollectiveMainloopFwdSm90ILi2EN4cute5tupleIJNS5_1CILi1EEES8_S8_EEENS6_IJNS7_ILi128EEENS7_ILi80EEENS7_ILi256EEEEEELi256ENS_10bfloat16_tEfNS_4arch4Sm90ELb1ELb0ELb0ELb1ELb1ELb0ELb0ELb1ELb1ELb1ELb0ELb0EEENS1_21CollectiveEpilogueFwdINS6_IJSA_SC_SB_EEES9_SE_SG_Li256ELb1ELb1ELb0ELb0EEENS1_36VarlenDynamicPersistentTileSchedulerILi128ELi80ELi256ELi128ELb0ELb1ELb1ELb1ELb1ELb1EEEEEEEEEvNT_6ParamsE --------------------------
	.section	.nv.info._ZN7cutlass13device_kernelIN5flash11enable_sm90INS1_16FlashAttnFwdSm90INS1_25CollectiveMainloopFwdSm90ILi2EN4cute5tupleIJNS5_1CILi1EEES8_S8_EEENS6_IJNS7_ILi128EEENS7_ILi80EEENS7_ILi256EEEEEELi256ENS_10bfloat16_tEfNS_4arch4Sm90ELb1ELb0ELb0ELb1ELb1ELb0ELb0ELb1ELb1ELb1ELb0ELb0EEENS1_21CollectiveEpilogueFwdINS6_IJSA_SC_SB_EEES9_SE_SG_Li256ELb1ELb1ELb0ELb0EEENS1_36VarlenDynamicPersistentTileSchedulerILi128ELi80ELi256ELi128ELb0ELb1ELb1ELb1ELb1ELb1EEEEEEEEEvNT_6ParamsE,"",@"SHT_CUDA_INFO"
	.sectionflags	@""
	.align	4


	//----- nvinfo : EIATTR_CUDA_API_VERSION
	.align		4
        /*0000*/ 	.byte	0x04, 0x37
        /*0002*/ 	.short	(.L_517 - .L_516)
.L_516:
        /*0004*/ 	.word	0x00000082


	//----- nvinfo : EIATTR_KPARAM_INFO
	.align		4
.L_517:
        /*0008*/ 	.byte	0x04, 0x17
        /*000a*/ 	.short	(.L_519 - .L_518)
.L_518:
        /*000c*/ 	.word	0x00000000
        /*0010*/ 	.short	0x0000
        /*0012*/ 	.short	0x0070
        /*0014*/ 	.byte	0x00, 0xf0, 0x01, 0x2a


	//----- nvinfo : EIATTR_SPARSE_MMA_MASK
	.align		4
.L_519:
        /*0018*/ 	.byte	0x03, 0x50
        /*001a*/ 	.short	0x0000


	//----- nvinfo : EIATTR_MAXREG_COUNT
	.align		4
        /*001c*/ 	.byte	0x03, 0x1b
        /*001e*/ 	.short	0x00a8


	//----- nvinfo : EIATTR_NUM_BARRIERS
	.align		4
        /*0020*/ 	.byte	0x02, 0x4c
        /*0022*/ 	.byte	0x09
	.zero		1


	//----- nvinfo : EIATTR_EXTERNS
	.align		4
        /*0024*/ 	.byte	0x04, 0x0f
        /*0026*/ 	.short	(.L_521 - .L_520)


	//   ....[0]....
	.align		4
.L_520:
        /*0028*/ 	.word	index@(__assertfail)


	//----- nvinfo : EIATTR_ANNOTATIONS
	.align		4
.L_521:
        /*002c*/ 	.byte	0x04, 0x55
        /*002e*/ 	.short	(.L_523 - .L_522)


	//   ....[0]....
.L_522:
        /* <DEDUP_REMOVED lines=20> */


	//----- nvinfo : EIATTR_MERCURY_ISA_VERSION
	.align		4
.L_523:
        /*0160*/ 	.byte	0x03, 0x5f
        /*0162*/ 	.short	0x0101


	//----- nvinfo : EIATTR_UNUSED_LOAD_BYTE_OFFSET
	.align		4
        /*0164*/ 	.byte	0x04, 0x44
        /*0166*/ 	.short	(.L_525 - .L_524)


	//   ....[0]....
.L_524:
        /*0168*/ 	.word	0x00000950
        /*016c*/ 	.word	0x0000fff0


	//   ....[1]....
        /*0170*/ 	.word	0x0000e7e0
        /*0174*/ 	.word	0x0000fff0


	//----- nvinfo : EIATTR_INT_WARP_WIDE_INSTR_OFFSETS
	.align		4
.L_525:
        /*0178*/ 	.byte	0x04, 0x31
        /*017a*/ 	.short	(.L_527 - .L_526)


	//   ....[0]....
.L_526:
        /*017c*/ 	.word	0x000000c0


	//   ....[1]....
        /*0180*/ 	.word	0x000000d0


	//   ....[2]....
        /*0184*/ 	.word	0x00000170


	//   ....[3]....
        /*0188*/ 	.word	0x00012a80


	//   ....[4]....
        /*018c*/ 	.word	0x00012b10


	//   ....[5]....
        /*0190*/ 	.word	0x00015ac0


	//   ....[6]....
        /*0194*/ 	.word	0x00015b50


	//----- nvinfo : EIATTR_COOP_GROUP_MASK_REGIDS
	.align		4
.L_527:
        /*0198*/ 	.byte	0x04, 0x29
        /*019a*/ 	.short	(.L_529 - .L_528)


	//   ....[0]....
.L_528:
        /*019c*/ 	.word	0xffffffff


	//   ....[1]....
        /*01a0*/ 	.word	0xffffffff


	//   ....[2]....
        /*01a4*/ 	.word	0xffffffff


	//   ....[3]....
        /*01a8*/ 	.word	0xffffffff


	//   ....[4]....
        /*01ac*/ 	.word	0xffffffff


	//   ....[5]....
        /*01b0*/ 	.word	0xffffffff


	//   ....[6]....
        /*01b4*/ 	.word	0xffffffff


	//   ....[7]....
        /*01b8*/ 	.word	0xffffffff


	//   ....[8]....
        /*01bc*/ 	.word	0xffffffff


	//   ....[9]....
        /*01c0*/ 	.word	0xffffffff


	//   ....[10]....
        /*01c4*/ 	.word	0xffffffff


	//   ....[11]....
        /*01c8*/ 	.word	0xffffffff


	//   ....[12]....
        /*01cc*/ 	.word	0xffffffff


	//   ....[13]....
        /*01d0*/ 	.word	0xffffffff


	//   ....[14]....
        /*01d4*/ 	.word	0xffffffff


	//   ....[15]....
        /*01d8*/ 	.word	0xffffffff


	//   ....[16]....
        /*01dc*/ 	.word	0xffffffff


	//   ....[17]....
        /*01e0*/ 	.word	0xffffffff


	//   ....[18]....
        /*01e4*/ 	.word	0xffffffff


	//   ....[19]....
        /*01e8*/ 	.word	0xffffffff


	//   ....[20]....
        /*01ec*/ 	.word	0xffffffff


	//   ....[21]....
        /*01f0*/ 	.word	0xffffffff


	//   ....[22]....
        /*01f4*/ 	.word	0xffffffff


	//   ....[23]....
        /*01f8*/ 	.word	0xffffffff


	//   ....[24]....
        /*01fc*/ 	.word	0xffffffff


	//   ....[25]....
        /*0200*/ 	.word	0xffffffff


	//   ....[26]....
        /*0204*/ 	.word	0xffffffff


	//   ....[27]....
        /*0208*/ 	.word	0xffffffff


	//   ....[28]....
        /*020c*/ 	.word	0xffffffff


	//   ....[29]....
        /*0210*/ 	.word	0xffffffff


	//   ....[30]....
        /*0214*/ 	.word	0xffffffff


	//   ....[31]....
        /*0218*/ 	.word	0xffffffff


	//   ....[32]....
        /*021c*/ 	.word	0xffffffff


	//   ....[33]....
        /*0220*/ 	.word	0xffffffff


	//   ....[34]....
        /*0224*/ 	.word	0xffffffff


	//   ....[35]....
        /*0228*/ 	.word	0xffffffff


	//   ....[36]....
        /*022c*/ 	.word	0xffffffff


	//   ....[37]....
        /*0230*/ 	.word	0xffffffff


	//   ....[38]....
        /*0234*/ 	.word	0xffffffff


	//   ....[39]....
        /*0238*/ 	.word	0xffffffff


	//   ....[40]....
        /*023c*/ 	.word	0xffffffff


	//   ....[41]....
        /*0240*/ 	.word	0xffffffff


	//   ....[42]....
        /*0244*/ 	.word	0xffffffff


	//   ....[43]....
        /*0248*/ 	.word	0xffffffff


	//   ....[44]....
        /*024c*/ 	.word	0xffffffff


	//   ....[45]....
        /*0250*/ 	.word	0xffffffff


	//   ....[46]....
        /*0254*/ 	.word	0xffffffff


	//   ....[47]....
        /*0258*/ 	.word	0xffffffff


	//   ....[48]....
        /*025c*/ 	.word	0xffffffff


	//   ....[49]....
        /*0260*/ 	.word	0xffffffff


	//   ....[50]....
        /*0264*/ 	.word	0xffffffff


	//   ....[51]....
        /*0268*/ 	.word	0xffffffff


	//   ....[52]....
        /*026c*/ 	.word	0xffffffff


	//   ....[53]....
        /*0270*/ 	.word	0xffffffff


	//   ....[54]....
        /*0274*/ 	.word	0xffffffff


	//   ....[55]....
        /*0278*/ 	.word	0xffffffff


	//   ....[56]....
        /*027c*/ 	.word	0xffffffff


	//   ....[57]....
        /*0280*/ 	.word	0xffffffff


	//   ....[58]....
        /*0284*/ 	.word	0xffffffff


	//   ....[59]....
        /*0288*/ 	.word	0xffffffff


	//   ....[60]....
        /*028c*/ 	.word	0xffffffff


	//   ....[61]....
        /*0290*/ 	.word	0xffffffff


	//   ....[62]....
        /*0294*/ 	.word	0xffffffff


	//   ....[63]....
        /*0298*/ 	.word	0xffffffff


	//   ....[64]....
        /*029c*/ 	.word	0xffffffff


	//   ....[65]....
        /*02a0*/ 	.word	0xffffffff


	//   ....[66]....
        /*02a4*/ 	.word	0xffffffff


	//   ....[67]....
        /*02a8*/ 	.word	0xffffffff


	//   ....[68]....
        /*02ac*/ 	.word	0xffffffff


	//   ....[69]....
        /*02b0*/ 	.word	0xffffffff


	//   ....[70]....
        /*02b4*/ 	.word	0xffffffff


	//   ....[71]....
        /*02b8*/ 	.word	0xffffffff


	//   ....[72]....
        /*02bc*/ 	.word	0xffffffff


	//   ....[73]....
        /*02c0*/ 	.word	0xffffffff


	//   ....[74]....
        /*02c4*/ 	.word	0xffffffff


	//   ....[75]....
        /*02c8*/ 	.word	0xffffffff


	//   ....[76]....
        /*02cc*/ 	.word	0xffffffff


	//   ....[77]....
        /*02d0*/ 	.word	0xffffffff


	//   ....[78]....
        /*02d4*/ 	.word	0xffffffff


	//   ....[79]....
        /*02d8*/ 	.word	0xffffffff


	//   ....[80]....
        /*02dc*/ 	.word	0xffffffff


	//   ....[81]....
        /*02e0*/ 	.word	0xffffffff


	//   ....[82]....
        /*02e4*/ 	.word	0xffffffff


	//   ....[83]....
        /*02e8*/ 	.word	0xffffffff


	//   ....[84]....
        /*02ec*/ 	.word	0xffffffff


	//   ....[85]....
        /*02f0*/ 	.word	0xffffffff


	//   ....[86]....
        /*02f4*/ 	.word	0xffffffff


	//   ....[87]....
        /*02f8*/ 	.word	0xffffffff


	//   ....[88]....
        /*02fc*/ 	.word	0xffffffff


	//   ....[89]....
        /*0300*/ 	.word	0xffffffff


	//   ....[90]....
        /*0304*/ 	.word	0xffffffff


	//   ....[91]....
        /*0308*/ 	.word	0xffffffff


	//   ....[92]....
        /*030c*/ 	.word	0xffffffff


	//   ....[93]....
        /*0310*/ 	.word	0xffffffff


	//   ....[94]....
        /*0314*/ 	.word	0xffffffff


	//   ....[95]....
        /*0318*/ 	.word	0xffffffff


	//   ....[96]....
        /*031c*/ 	.word	0xffffffff


	//   ....[97]....
        /*0320*/ 	.word	0xffffffff


	//   ....[98]....
        /*0324*/ 	.word	0xffffffff


	//   ....[99]....
        /*0328*/ 	.word	0xffffffff


	//   ....[100]....
        /*032c*/ 	.word	0xffffffff


	//   ....[101]....
        /*0330*/ 	.word	0xffffffff


	//   ....[102]....
        /*0334*/ 	.word	0xffffffff


	//   ....[103]....
        /*0338*/ 	.word	0xffffffff


	//   ....[104]....
        /*033c*/ 	.word	0xffffffff


	//   ....[105]....
        /*0340*/ 	.word	0xffffffff


	//   ....[106]....
        /*0344*/ 	.word	0xffffffff


	//   ....[107]....
        /*0348*/ 	.word	0xffffffff


	//   ....[108]....
        /*034c*/ 	.word	0xffffffff


	//   ....[109]....
        /*0350*/ 	.word	0xffffffff


	//   ....[110]....
        /*0354*/ 	.word	0xffffffff


	//   ....[111]....
        /*0358*/ 	.word	0xffffffff


	//   ....[112]....
        /*035c*/ 	.word	0xffffffff


	//   ....[113]....
        /*0360*/ 	.word	0xffffffff


	//   ....[114]....
        /*0364*/ 	.word	0xffffffff


	//   ....[115]....
        /*0368*/ 	.word	0xffffffff


	//   ....[116]....
        /*036c*/ 	.word	0xffffffff


	//   ....[117]....
        /*0370*/ 	.word	0xffffffff


	//   ....[118]....
        /*0374*/ 	.word	0xffffffff


	//   ....[119]....
        /*0378*/ 	.word	0xffffffff


	//   ....[120]....
        /*037c*/ 	.word	0xffffffff


	//   ....[121]....
        /*0380*/ 	.word	0xffffffff


	//   ....[122]....
        /*0384*/ 	.word	0xffffffff


	//   ....[123]....
        /*0388*/ 	.word	0xffffffff


	//   ....[124]....
        /*038c*/ 	.word	0xffffffff


	//   ....[125]....
        /*0390*/ 	.word	0xffffffff


	//   ....[126]....
        /*0394*/ 	.word	0xffffffff


	//   ....[127]....
        /*0398*/ 	.word	0xffffffff


	//   ....[128]....
        /*039c*/ 	.word	0xffffffff


	//   ....[129]....
        /*03a0*/ 	.word	0xffffffff


	//   ....[130]....
        /*03a4*/ 	.word	0xffffffff


	//   ....[131]....
        /*03a8*/ 	.word	0xffffffff


	//   ....[132]....
        /*03ac*/ 	.word	0xffffffff


	//   ....[133]....
        /*03b0*/ 	.word	0xffffffff


	//   ....[134]....
        /*03b4*/ 	.word	0xffffffff


	//   ....[135]....
        /*03b8*/ 	.word	0xffffffff


	//   ....[136]....
        /*03bc*/ 	.word	0xffffffff


	//   ....[137]....
        /*03c0*/ 	.word	0x0500000f


	//   ....[138]....
        /*03c4*/ 	.word	0x0500000f


	//   ....[139]....
        /*03c8*/ 	.word	0x0500000f


	//   ....[140]....
        /*03cc*/ 	.word	0x0500000f


	//   ....[141]....
        /*03d0*/ 	.word	0x0500000f


	//   ....[142]....
        /*03d4*/ 	.word	0x0500000f


	//   ....[143]....
        /*03d8*/ 	.word	0x0500000f


	//   ....[144]....
        /*03dc*/ 	.word	0x0500000f


	//   ....[145]....
        /*03e0*/ 	.word	0x0500000f


	//   ....[146]....
        /*03e4*/ 	.word	0x0500000f


	//   ....[147]....
        /*03e8*/ 	.word	0x0500000f


	//   ....[148]....
        /*03ec*/ 	.word	0x0500000f


	//   ....[149]....
        /*03f0*/ 	.word	0x0500000f


	//   ....[150]....
        /*03f4*/ 	.word	0x0500000f


	//   ....[151]....
        /*03f8*/ 	.word	0x0500000f


	//   ....[152]....
        /*03fc*/ 	.word	0x0500000f


	//   ....[153]....
        /*0400*/ 	.word	0x0500000f


	//   ....[154]....
        /*0404*/ 	.word	0x0500000f


	//   ....[155]....
        /*0408*/ 	.word	0x0500000f


	//   ....[156]....
        /*040c*/ 	.word	0x0500000f


	//   ....[157]....
        /*0410*/ 	.word	0x0500000f


	//   ....[158]....
        /*0414*/ 	.word	0x0500000f


	//   ....[159]....
        /*0418*/ 	.word	0x0500000f


	//   ....[160]....
        /*041c*/ 	.word	0x0500000f


	//   ....[161]....
        /*0420*/ 	.word	0x0500000f


	//   ....[162]....
        /*0424*/ 	.word	0x0500000f


	//   ....[163]....
        /*0428*/ 	.word	0x0500000f


	//   ....[164]....
        /*042c*/ 	.word	0x0500000f


	//   ....[165]....
        /*0430*/ 	.word	0x0500000f


	//   ....[166]....
        /*0434*/ 	.word	0x0500000f


	//   ....[167]....
        /*0438*/ 	.word	0x0500000f


	//   ....[168]....
        /*043c*/ 	.word	0x0500000f


	//   ....[169]....
        /*0440*/ 	.word	0x0500000f


	//   ....[170]....
        /*0444*/ 	.word	0x0500000f


	//   ....[171]....
        /*0448*/ 	.word	0x0500000f


	//   ....[172]....
        /*044c*/ 	.word	0x0500000f


	//   ....[173]....
        /*0450*/ 	.word	0x0500000f


	//   ....[174]....
        /*0454*/ 	.word	0x0500000f


	//   ....[175]....
        /*0458*/ 	.word	0x0500000f


	//   ....[176]....
        /*045c*/ 	.word	0x0500000f


	//   ....[177]....
        /*0460*/ 	.word	0x0500000f


	//   ....[178]....
        /*0464*/ 	.word	0x0500000f


	//   ....[179]....
        /*0468*/ 	.word	0x0500000f


	//   ....[180]....
        /*046c*/ 	.word	0x0500000f


	//   ....[181]....
        /*0470*/ 	.word	0x0500000f


	//   ....[182]....
        /*0474*/ 	.word	0x0500000f


	//   ....[183]....
        /*0478*/ 	.word	0x0500000f


	//   ....[184]....
        /*047c*/ 	.word	0x0500000f


	//   ....[185]....
        /*0480*/ 	.word	0x0500000f


	//   ....[186]....
        /*0484*/ 	.word	0x0500000f


	//   ....[187]....
        /*0488*/ 	.word	0x0500000f


	//   ....[188]....
        /*048c*/ 	.word	0x0500000f


	//   ....[189]....
        /*0490*/ 	.word	0x0500000f


	//   ....[190]....
        /*0494*/ 	.word	0x0500000f


	//   ....[191]....
        /*0498*/ 	.word	0x0500000f


	//   ....[192]....
        /*049c*/ 	.word	0x0500000f


	//   ....[193]....
        /*04a0*/ 	.word	0x0500000f


	//   ....[194]....
        /*04a4*/ 	.word	0x0500000f


	//   ....[195]....
        /*04a8*/ 	.word	0x0500000f


	//   ....[196]....
        /*04ac*/ 	.word	0x0500000f


	//   ....[197]....
        /*04b0*/ 	.word	0x0500000f


	//   ....[198]....
        /*04b4*/ 	.word	0x0500000f


	//   ....[199]....
        /*04b8*/ 	.word	0x0500000f


	//   ....[200]....
        /*04bc*/ 	.word	0x0500000f


	//   ....[201]....
        /*04c0*/ 	.word	0x0500000f


	//   ....[202]....
        /*04c4*/ 	.word	0x0500000f


	//   ....[203]....
        /*04c8*/ 	.word	0x0500000f


	//   ....[204]....
        /*04cc*/ 	.word	0x0500000f


	//   ....[205]....
        /*04d0*/ 	.word	0x0500000f


	//   ....[206]....
        /*04d4*/ 	.word	0x0500000f


	//   ....[207]....
        /*04d8*/ 	.word	0x0500000f


	//   ....[208]....
        /*04dc*/ 	.word	0x0500000f


	//   ....[209]....
        /*04e0*/ 	.word	0x0500000f


	//   ....[210]....
        /*04e4*/ 	.word	0x0500000f


	//   ....[211]....
        /*04e8*/ 	.word	0x0500000f


	//----- nvinfo : EIATTR_COOP_GROUP_INSTR_OFFSETS
	.align		4
.L_529:
        /*04ec*/ 	.byte	0x04, 0x28
        /*04ee*/ 	.short	(.L_531 - .L_530)


	//   ....[0]....
.L_530:
        /*04f0*/ 	.word	0x00000070


	//   ....[1]....
        /*04f4*/ 	.word	0x000000b0


	//   ....[2]....
        /*04f8*/ 	.word	0x000002d0


	//   ....[3]....
        /*04fc*/ 	.word	0x00000430


	//   ....[4]....
        /*0500*/ 	.word	0x00000550


	//   ....[5]....
        /*0504*/ 	.word	0x000006b0


	//   ....[6]....
        /*0508*/ 	.word	0x00001900


	//   ....[7]....
        /*050c*/ 	.word	0x00004370


	//   ....[8]....
        /*0510*/ 	.word	0x000043b0


	//   ....[9]....
        /*0514*/ 	.word	0x00004a20


	//   ....[10]....
        /*0518*/ 	.word	0x00004b50


	//   ....[11]....
        /*051c*/ 	.word	0x00004e10


	//   ....[12]....
        /*0520*/ 	.word	0x00004f80


	//   ....[13]....
        /*0524*/ 	.word	0x000083a0


	//   ....[14]....
        /*0528*/ 	.word	0x000087d0


	//   ....[15]....
        /*052c*/ 	.word	0x000087f0


	//   ....[16]....
        /*0530*/ 	.word	0x00008850


	//   ....[17]....
        /*0534*/ 	.word	0x00008df0


	//   ....[18]....
        /*0538*/ 	.word	0x00008e50


	//   ....[19]....
        /*053c*/ 	.word	0x0000c700


	//   ....[20]....
        /*0540*/ 	.word	0x0000c710


	//   ....[21]....
        /*0544*/ 	.word	0x0000c770


	//   ....[22]....
        /*0548*/ 	.word	0x0000c790


	//   ....[23]....
        /*054c*/ 	.word	0x0000dae0


	//   ....[24]....
        /*0550*/ 	.word	0x0000db10


	//   ....[25]....
        /*0554*/ 	.word	0x0000dba0


	//   ....[26]....
        /*0558*/ 	.word	0x0000dbc0


	//   ....[27]....
        /*055c*/ 	.word	0x0000f930


	//   ....[28]....
        /*0560*/ 	.word	0x0000f960


	//   ....[29]....
        /*0564*/ 	.word	0x0000f990


	//   ....[30]....
        /*0568*/ 	.word	0x0000f9c0


	//   ....[31]....
        /*056c*/ 	.word	0x000102a0


	//   ....[32]....
        /*0570*/ 	.word	0x000102c0


	//   ....[33]....
        /*0574*/ 	.word	0x00010410


	//   ....[34]....
        /*0578*/ 	.word	0x00010430


	//   ....[35]....
        /*057c*/ 	.word	0x00010570


	//   ....[36]....
        /*0580*/ 	.word	0x00010590


	//   ....[37]....
        /*0584*/ 	.word	0x000106e0


	//   ....[38]....
        /*0588*/ 	.word	0x00010700


	//   ....[39]....
        /*058c*/ 	.word	0x00011160


	//   ....[40]....
        /*0590*/ 	.word	0x00011170


	//   ....[41]....
        /*0594*/ 	.word	0x000112b0


	//   ....[42]....
        /*0598*/ 	.word	0x000112d0


	//   ....[43]....
        /*059c*/ 	.word	0x00011410


	//   ....[44]....
        /*05a0*/ 	.word	0x00011430


	//   ....[45]....
        /*05a4*/ 	.word	0x00011580


	//   ....[46]....
        /*05a8*/ 	.word	0x000115a0


	//   ....[47]....
        /*05ac*/ 	.word	0x00011760


	//   ....[48]....
        /*05b0*/ 	.word	0x00011930


	//   ....[49]....
        /*05b4*/ 	.word	0x00011960


	//   ....[50]....
        /*05b8*/ 	.word	0x00011990


	//   ....[51]....
        /*05bc*/ 	.word	0x000119c0


	//   ....[52]....
        /*05c0*/ 	.word	0x000119f0


	//   ....[53]....
        /*05c4*/ 	.word	0x00011a20


	//   ....[54]....
        /*05c8*/ 	.word	0x00011b70


	//   ....[55]....
        /*05cc*/ 	.word	0x00011ba0


	//   ....[56]....
        /*05d0*/ 	.word	0x00011bd0


	//   ....[57]....
        /*05d4*/ 	.word	0x00011c00


	//   ....[58]....
        /*05d8*/ 	.word	0x00011c30


	//   ....[59]....
        /*05dc*/ 	.word	0x00011c60


	//   ....[60]....
        /*05e0*/ 	.word	0x00011cf0


	//   ....[61]....
        /*05e4*/ 	.word	0x00011d50


	//   ....[62]....
        /*05e8*/ 	.word	0x00011de0


	//   ....[63]....
        /*05ec*/ 	.word	0x00013690


	//   ....[64]....
        /*05f0*/ 	.word	0x000136d0


	//   ....[65]....
        /*05f4*/ 	.word	0x00013700


	//   ....[66]....
        /*05f8*/ 	.word	0x000137b0


	//   ....[67]....
        /*05fc*/ 	.word	0x000137f0


	//   ....[68]....
        /*0600*/ 	.word	0x00013850


	//   ....[69]....
        /*0604*/ 	.word	0x00013890


	//   ....[70]....
        /*0608*/ 	.word	0x000138f0


	//   ....[71]....
        /*060c*/ 	.word	0x00013910


	//   ....[72]....
        /*0610*/ 	.word	0x00013940


	//   ....[73]....
        /*0614*/ 	.word	0x00014160


	//   ....[74]....
        /*0618*/ 	.word	0x00014190


	//   ....[75]....
        /*061c*/ 	.word	0x000141f0


	//   ....[76]....
        /*0620*/ 	.word	0x00014260


	//   ....[77]....
        /*0624*/ 	.word	0x000142b0


	//   ....[78]....
        /*0628*/ 	.word	0x00014320


	//   ....[79]....
        /*062c*/ 	.word	0x00014370


	//   ....[80]....
        /*0630*/ 	.word	0x000143e0


	//   ....[81]....
        /*0634*/ 	.word	0x00014420


	//   ....[82]....
        /*0638*/ 	.word	0x000144a0


	//   ....[83]....
        /*063c*/ 	.word	0x000144f0


	//   ....[84]....
        /*0640*/ 	.word	0x00014560


	//   ....[85]....
        /*0644*/ 	.word	0x000145b0


	//   ....[86]....
        /*0648*/ 	.word	0x00014610


	//   ....[87]....
        /*064c*/ 	.word	0x00014620


	//   ....[88]....
        /*0650*/ 	.word	0x00014660


	//   ....[89]....
        /*0654*/ 	.word	0x00014e60


	//   ....[90]....
        /*0658*/ 	.word	0x00014e90


	//   ....[91]....
        /*065c*/ 	.word	0x00014ec0


	//   ....[92]....
        /*0660*/ 	.word	0x00014f80


	//   ....[93]....
        /*0664*/ 	.word	0x00014fb0


	//   ....[94]....
        /*0668*/ 	.word	0x00015000


	//   ....[95]....
        /*066c*/ 	.word	0x00015030


	//   ....[96]....
        /*0670*/ 	.word	0x00015080


	//   ....[97]....
        /*0674*/ 	.word	0x000150b0


	//   ....[98]....
        /*0678*/ 	.word	0x00015120


	//   ....[99]....
        /*067c*/ 	.word	0x00015400


	//   ....[100]....
        /*0680*/ 	.word	0x00015420


	//   ....[101]....
        /*0684*/ 	.word	0x00015430


	//   ....[102]....
        /*0688*/ 	.word	0x000154e0


	//   ....[103]....
        /*068c*/ 	.word	0x000154f0


	//   ....[104]....
        /*0690*/ 	.word	0x000155a0


	//   ....[105]....
        /*0694*/ 	.word	0x000155b0


	//   ....[106]....
        /*0698*/ 	.word	0x00015660


	//   ....[107]....
        /*069c*/ 	.word	0x00015670


	//   ....[108]....
        /*06a0*/ 	.word	0x00015680


	//   ....[109]....
        /*06a4*/ 	.word	0x00015ca0


	//   ....[110]....
        /*06a8*/ 	.word	0x00015ce0


	//   ....[111]....
        /*06ac*/ 	.word	0x00015d20


	//   ....[112]....
        /*06b0*/ 	.word	0x00015d50


	//   ....[113]....
        /*06b4*/ 	.word	0x00015d70


	//   ....[114]....
        /*06b8*/ 	.word	0x00015e20


	//   ....[115]....
        /*06bc*/ 	.word	0x00015ed0


	//   ....[116]....
        /*06c0*/ 	.word	0x00015f00


	//   ....[117]....
        /*06c4*/ 	.word	0x00015f10


	//   ....[118]....
        /*06c8*/ 	.word	0x00015fa0


	//   ....[119]....
        /*06cc*/ 	.word	0x000163d0


	//   ....[120]....
        /*06d0*/ 	.word	0x00016400


	//   ....[121]....
        /*06d4*/ 	.word	0x00016430


	//   ....[122]....
        /*06d8*/ 	.word	0x00016460


	//   ....[123]....
        /*06dc*/ 	.word	0x00016490


	//   ....[124]....
        /*06e0*/ 	.word	0x000164c0


	//   ....[125]....
        /*06e4*/ 	.word	0x000164f0


	//   ....[126]....
        /*06e8*/ 	.word	0x00016520


	//   ....[127]....
        /*06ec*/ 	.word	0x000166a0


	//   ....[128]....
        /*06f0*/ 	.word	0x000166d0


	//   ....[129]....
        /*06f4*/ 	.word	0x00016700


	//   ....[130]....
        /*06f8*/ 	.word	0x00016730


	//   ....[131]....
        /*06fc*/ 	.word	0x00016760


	//   ....[132]....
        /*0700*/ 	.word	0x00016790


	//   ....[133]....
        /*0704*/ 	.word	0x00016850


	//   ....[134]....
        /*0708*/ 	.word	0x00016870


	//   ....[135]....
        /*070c*/ 	.word	0x000168e0


	//   ....[136]....
        /*0710*/ 	.word	0x00016f80


	//   ....[137]....
        /*0714*/ 	.word	0x00017550


	//   ....[138]....
        /*0718*/ 	.word	0x00017640


	//   ....[139]....
        /*071c*/ 	.word	0x00017710


	//   ....[140]....
        /*0720*/ 	.word	0x00017780


	//   ....[141]....
        /*0724*/ 	.word	0x00017820


	//   ....[142]....
        /*0728*/ 	.word	0x00017900


	//   ....[143]....
        /*072c*/ 	.word	0x00017a00


	//   ....[144]....
        /*0730*/ 	.word	0x00017a70


	//   ....[145]....
        /*0734*/ 	.word	0x00017b60


	//   ....[146]....
        /*0738*/ 	.word	0x00017bd0


	//   ....[147]....
        /*073c*/ 	.word	0x00017cb0


	//   ....[148]....
        /*0740*/ 	.word	0x00017d60


	//   ....[149]....
        /*0744*/ 	.word	0x00017dd0


	//   ....[150]....
        /*0748*/ 	.word	0x00017e50


	//   ....[151]....
        /*074c*/ 	.word	0x00017f30


	//   ....[152]....
        /*0750*/ 	.word	0x00017fb0


	//   ....[153]....
        /*0754*/ 	.word	0x000180a0


	//   ....[154]....
        /*0758*/ 	.word	0x00018120


	//   ....[155]....
        /*075c*/ 	.word	0x00018210


	//   ....[156]....
        /*0760*/ 	.word	0x00018290


	//   ....[157]....
        /*0764*/ 	.word	0x00018380


	//   ....[158]....
        /*0768*/ 	.word	0x00018400


	//   ....[159]....
        /*076c*/ 	.word	0x000184f0


	//   ....[160]....
        /*0770*/ 	.word	0x00018570


	//   ....[161]....
        /*0774*/ 	.word	0x00018650


	//   ....[162]....
        /*0778*/ 	.word	0x000186d0


	//   ....[163]....
        /*077c*/ 	.word	0x000187a0


	//   ....[164]....
        /*0780*/ 	.word	0x000188d0


	//   ....[165]....
        /*0784*/ 	.word	0x000189a0


	//   ....[166]....
        /*0788*/ 	.word	0x00018a70


	//   ....[167]....
        /*078c*/ 	.word	0x00018b50


	//   ....[168]....
        /*0790*/ 	.word	0x00018bb0


	//   ....[169]....
        /*0794*/ 	.word	0x00018c90


	//   ....[170]....
        /*0798*/ 	.word	0x00018cf0


	//   ....[171]....
        /*079c*/ 	.word	0x00018dd0


	//   ....[172]....
        /*07a0*/ 	.word	0x00018e30


	//   ....[173]....
        /*07a4*/ 	.word	0x00018f40


	//   ....[174]....
        /*07a8*/ 	.word	0x00019030


	//   ....[175]....
        /*07ac*/ 	.word	0x000190d0


	//   ....[176]....
        /*07b0*/ 	.word	0x00019130


	//   ....[177]....
        /*07b4*/ 	.word	0x00019250


	//   ....[178]....
        /*07b8*/ 	.word	0x000192b0


	//   ....[179]....
        /*07bc*/ 	.word	0x000193d0


	//   ....[180]....
        /*07c0*/ 	.word	0x00019430


	//   ....[181]....
        /*07c4*/ 	.word	0x00019550


	//   ....[182]....
        /*07c8*/ 	.word	0x000195b0


	//   ....[183]....
        /*07cc*/ 	.word	0x00019680


	//   ....[184]....
        /*07d0*/ 	.word	0x000197e0


	//   ....[185]....
        /*07d4*/ 	.word	0x00019890


	//   ....[186]....
        /*07d8*/ 	.word	0x000199e0


	//   ....[187]....
        /*07dc*/ 	.word	0x00019a90


	//   ....[188]....
        /*07e0*/ 	.word	0x00019af0


	//   ....[189]....
        /*07e4*/ 	.word	0x00019bb0


	//   ....[190]....
        /*07e8*/ 	.word	0x00019c90


	//   ....[191]....
        /*07ec*/ 	.word	0x00019d50


	//   ....[192]....
        /*07f0*/ 	.word	0x00019e30


	//   ....[193]....
        /*07f4*/ 	.word	0x00019ef0


	//   ....[194]....
        /*07f8*/ 	.word	0x0001a000


	//   ....[195]....
        /*07fc*/ 	.word	0x0001a0a0


	//   ....[196]....
        /*0800*/ 	.word	0x0001a1c0


	//   ....[197]....
        /*0804*/ 	.word	0x0001a230


	//   ....[198]....
        /*0808*/ 	.word	0x0001a2a0


	//   ....[199]....
        /*080c*/ 	.word	0x0001a310


	//   ....[200]....
        /*0810*/ 	.word	0x0001a380


	//   ....[201]....
        /*0814*/ 	.word	0x0001a400


	//   ....[202]....
        /*0818*/ 	.word	0x0001a490


	//   ....[203]....
        /*081c*/ 	.word	0x0001a520


	//   ....[204]....
        /*0820*/ 	.word	0x0001a590


	//   ....[205]....
        /*0824*/ 	.word	0x0001a600


	//   ....[206]....
        /*0828*/ 	.word	0x0001a670


	//   ....[207]....
        /*082c*/ 	.word	0x0001a6f0


	//   ....[208]....
        /*0830*/ 	.word	0x0001a760


	//   ....[209]....
        /*0834*/ 	.word	0x0001a800


	//   ....[210]....
        /*0838*/ 	.word	0x0001a890


	//   ....[211]....
        /*083c*/ 	.word	0x0001a9b0


	//----- nvinfo : EIATTR_REG_RECONFIG
	.align		4
.L_531:
        /*0840*/ 	.byte	0x01, 0x54
	.zero		2


	//----- nvinfo : EIATTR_SYSCALL_OFFSETS
	.align		4
        /*0844*/ 	.byte	0x04, 0x46
        /*0846*/ 	.short	(.L_533 - .L_532)


	//   ....[0]....
.L_532:
        /*0848*/ 	.word	0x00001af0


	//   ....[1]....
        /*084c*/ 	.word	0x00012c70


	//   ....[2]....
        /*0850*/ 	.word	0x00012dc0


	//   ....[3]....
        /*0854*/ 	.word	0x00012eb0


	//   ....[4]....
        /*0858*/ 	.word	0x00013d90


	//----- nvinfo : EIATTR_MBARRIER_INSTR_OFFSETS
	.align		4
.L_533:
        /*085c*/ 	.byte	0x04, 0x39
        /*085e*/ 	.short	(.L_535 - .L_534)


	//   ....[0]....
.L_534:
        /*0860*/ 	.word	0x00000180
        /*0864*/ 	.word	0x000000ff
        /*0868*/ 	.word	0x00038800
        /*086c*/ 	.short	0x0100
        /*086e*/ 	.byte	0x08
	.zero		1


	//   ....[1]....
        /*0870*/ 	.word	0x00000190
        /*0874*/ 	.word	0x000000ff
        /*0878*/ 	.word	0x00038820
        /*087c*/ 	.short	0x0100
        /*087e*/ 	.byte	0x08
	.zero		1


	//   ....[2]....
        /*0880*/ 	.word	0x00000280
        /*0884*/ 	.word	0x000000ff
        /*0888*/ 	.word	0x00038830
        /*088c*/ 	.short	0x0100
        /*088e*/ 	.byte	0x08
	.zero		1


	//   ....[3]....
        /*0890*/ 	.word	0x00000290
        /*0894*/ 	.word	0x000000ff
        /*0898*/ 	.word	0x00038840
        /*089c*/ 	.short	0x0100
        /*089e*/ 	.byte	0x08
	.zero		1


	//   ....[4]....
        /*08a0*/ 	.word	0x000002a0
        /*08a4*/ 	.word	0x000000ff
        /*08a8*/ 	.word	0x00038838
        /*08ac*/ 	.short	0x0100
        /*08ae*/ 	.byte	0x08
	.zero		1


	//   ....[5]....
        /*08b0*/ 	.word	0x000002b0
        /*08b4*/ 	.word	0x000000ff
        /*08b8*/ 	.word	0x00038848
        /*08bc*/ 	.short	0x0100
        /*08be*/ 	.byte	0x08
	.zero		1


	//   ....[6]....
        /*08c0*/ 	.word	0x000003e0
        /*08c4*/ 	.word	0x000000ff
        /*08c8*/ 	.word	0x00038850
        /*08cc*/ 	.short	0x0100
        /*08ce*/ 	.byte	0x08
	.zero		1


	//   ....[7]....
        /*08d0*/ 	.word	0x000003f0
        /*08d4*/ 	.word	0x000000ff
        /*08d8*/ 	.word	0x00038860
        /*08dc*/ 	.short	0x0100
        /*08de*/ 	.byte	0x08
	.zero		1


	//   ....[8]....
        /*08e0*/ 	.word	0x00000400
        /*08e4*/ 	.word	0x000000ff
        /*08e8*/ 	.word	0x00038858
        /*08ec*/ 	.short	0x0100
        /*08ee*/ 	.byte	0x08
	.zero		1


	//   ....[9]....
        /*08f0*/ 	.word	0x00000410
        /*08f4*/ 	.word	0x000000ff
        /*08f8*/ 	.word	0x00038868
        /*08fc*/ 	.short	0x0100
        /*08fe*/ 	.byte	0x08
	.zero		1


	//   ....[10]....
        /*0900*/ 	.word	0x00000500
        /*0904*/ 	.word	0x000000ff
        /*0908*/ 	.word	0x00038870
        /*090c*/ 	.short	0x0100
        /*090e*/ 	.byte	0x06
	.zero		1


	//   ....[11]....
        /*0910*/ 	.word	0x00000510
        /*0914*/ 	.word	0x000000ff
        /*0918*/ 	.word	0x00038880
        /*091c*/ 	.short	0x0100
        /*091e*/ 	.byte	0x06
	.zero		1


	//   ....[12]....
        /*0920*/ 	.word	0x00000520
        /*0924*/ 	.word	0x000000ff
        /*0928*/ 	.word	0x00038878
        /*092c*/ 	.short	0x0100
        /*092e*/ 	.byte	0x06
	.zero		1


	//   ....[13]....
        /*0930*/ 	.word	0x00000530
        /*0934*/ 	.word	0x000000ff
        /*0938*/ 	.word	0x00038888
        /*093c*/ 	.short	0x0100
        /*093e*/ 	.byte	0x06
	.zero		1


	//   ....[14]....
        /*0940*/ 	.word	0x00000660
        /*0944*/ 	.word	0x000000ff
        /*0948*/ 	.word	0x00038890
        /*094c*/ 	.short	0x0100
        /*094e*/ 	.byte	0x08
	.zero		1


	//   ....[15]....
        /*0950*/ 	.word	0x00000670
        /*0954*/ 	.word	0x000000ff
        /*0958*/ 	.word	0x000388a0
        /*095c*/ 	.short	0x0100
        /*095e*/ 	.byte	0x08
	.zero		1


	//   ....[16]....
        /*0960*/ 	.word	0x00000680
        /*0964*/ 	.word	0x000000ff
        /*0968*/ 	.word	0x00038898
        /*096c*/ 	.short	0x0100
        /*096e*/ 	.byte	0x08
	.zero		1


	//   ....[17]....
        /*0970*/ 	.word	0x00000690
        /*0974*/ 	.word	0x000000ff
        /*0978*/ 	.word	0x000388a8
        /*097c*/ 	.short	0x0100
        /*097e*/ 	.byte	0x08
	.zero		1


	//   ....[18]....
        /*0980*/ 	.word	0x000007d0
        /*0984*/ 	.word	0x000000ff
        /*0988*/ 	.word	0x000388b0
        /*098c*/ 	.short	0x0100
        /*098e*/ 	.byte	0x08
	.zero		1


	//   ....[19]....
        /*0990*/ 	.word	0x000007e0
        /*0994*/ 	.word	0x000000ff
        /*0998*/ 	.word	0x000388c0
        /*099c*/ 	.short	0x0100
        /*099e*/ 	.byte	0x08
	.zero		1


	//   ....[20]....
        /*09a0*/ 	.word	0x000007f0
        /*09a4*/ 	.word	0x000000ff
        /*09a8*/ 	.word	0x000388b8
        /*09ac*/ 	.short	0x0100
        /*09ae*/ 	.byte	0x08
	.zero		1


	//   ....[21]....
        /*09b0*/ 	.word	0x00000800
        /*09b4*/ 	.word	0x000000ff
        /*09b8*/ 	.word	0x000388c8
        /*09bc*/ 	.short	0x0100
        /*09be*/ 	.byte	0x08
	.zero		1


	//   ....[22]....
        /*09c0*/ 	.word	0x00001b80
        /*09c4*/ 	.word	0x000000ff
        /*09c8*/ 	.word	0x00038800
        /*09cc*/ 	.short	0x010a
        /*09ce*/ 	.byte	0x06
	.zero		1


	//   ....[23]....
        /*09d0*/ 	.word	0x00001c50
        /*09d4*/ 	.word	0x00000000
        /*09d8*/ 	.word	0x00038830
        /*09dc*/ 	.short	0x010a
        /*09de*/ 	.byte	0x3f
	.zero		1


	//   ....[24]....
        /*09e0*/ 	.word	0x00001c90
        /*09e4*/ 	.word	0x00000000
        /*09e8*/ 	.word	0x00038830
        /*09ec*/ 	.short	0x010a
        /*09ee*/ 	.byte	0x3f
	.zero		1


	//   ....[25]....
        /*09f0*/ 	.word	0x000045c0
        /*09f4*/ 	.word	0x000000ff
        /*09f8*/ 	.word	0x00000000
        /*09fc*/ 	.short	0x0101
        /*09fe*/ 	.byte	0x04
	.zero		1


	//   ....[26]....
        /*0a00*/ 	.word	0x00005a30
        /*0a04*/ 	.word	0x000000ff
        /*0a08*/ 	.word	0x00038830
        /*0a0c*/ 	.short	0x010a
        /*0a0e*/ 	.byte	0x3d
	.zero		1


	//   ....[27]....
        /*0a10*/ 	.word	0x00005a70
        /*0a14*/ 	.word	0x000000ff
        /*0a18*/ 	.word	0x00038830
        /*0a1c*/ 	.short	0x010a
        /*0a1e*/ 	.byte	0x3d
	.zero		1


	//   ....[28]....
        /*0a20*/ 	.word	0x00007fe0
        /*0a24*/ 	.word	0x000000ff
        /*0a28*/ 	.word	0x00038850
        /*0a2c*/ 	.short	0x010a
        /*0a2e*/ 	.byte	0x04
	.zero		1


	//   ....[29]....
        /*0a30*/ 	.word	0x00008020
        /*0a34*/ 	.word	0x000000ff
        /*0a38*/ 	.word	0x00038850
        /*0a3c*/ 	.short	0x010a
        /*0a3e*/ 	.byte	0x04
	.zero		1


	//   ....[30]....
        /*0a40*/ 	.word	0x00008490
        /*0a44*/ 	.word	0x000000ff
        /*0a48*/ 	.word	0x00000000
        /*0a4c*/ 	.short	0x0101
        /*0a4e*/ 	.byte	0x3d
	.zero		1


	//   ....[31]....
        /*0a50*/ 	.word	0x00009640
        /*0a54*/ 	.word	0x000000ff
        /*0a58*/ 	.word	0x00000000
        /*0a5c*/ 	.short	0x0101
        /*0a5e*/ 	.byte	0x04
	.zero		1


	//   ....[32]....
        /*0a60*/ 	.word	0x00009810
        /*0a64*/ 	.word	0x000000ff
        /*0a68*/ 	.word	0x00038830
        /*0a6c*/ 	.short	0x010a
        /*0a6e*/ 	.byte	0x04
	.zero		1


	//   ....[33]....
        /*0a70*/ 	.word	0x00009850
        /*0a74*/ 	.word	0x000000ff
        /*0a78*/ 	.word	0x00038830
        /*0a7c*/ 	.short	0x010a
        /*0a7e*/ 	.byte	0x04
	.zero		1


	//   ....[34]....
        /*0a80*/ 	.word	0x0000c1a0
        /*0a84*/ 	.word	0x000000ff
        /*0a88*/ 	.word	0x00038850
        /*0a8c*/ 	.short	0x010a
        /*0a8e*/ 	.byte	0x04
	.zero		1


	//   ....[35]....
        /*0a90*/ 	.word	0x0000c1e0
        /*0a94*/ 	.word	0x000000ff
        /*0a98*/ 	.word	0x00038850
        /*0a9c*/ 	.short	0x010a
        /*0a9e*/ 	.byte	0x04
	.zero		1


	//   ....[36]....
        /*0aa0*/ 	.word	0x0000c780
        /*0aa4*/ 	.word	0x000000ff
        /*0aa8*/ 	.word	0x00000000
        /*0aac*/ 	.short	0x0101
        /*0aae*/ 	.byte	0x06
	.zero		1


	//   ....[37]....
        /*0ab0*/ 	.word	0x0000d140
        /*0ab4*/ 	.word	0x000000ff
        /*0ab8*/ 	.word	0x00000000
        /*0abc*/ 	.short	0x0101
        /*0abe*/ 	.byte	0x04
	.zero		1


	//   ....[38]....
        /*0ac0*/ 	.word	0x0000da50
        /*0ac4*/ 	.word	0x000000ff
        /*0ac8*/ 	.word	0x00038850
        /*0acc*/ 	.short	0x010a
        /*0ace*/ 	.byte	0x08
	.zero		1


	//   ....[39]....
        /*0ad0*/ 	.word	0x0000da90
        /*0ad4*/ 	.word	0x000000ff
        /*0ad8*/ 	.word	0x00038850
        /*0adc*/ 	.short	0x010a
        /*0ade*/ 	.byte	0x08
	.zero		1


	//   ....[40]....
        /*0ae0*/ 	.word	0x0000e0b0
        /*0ae4*/ 	.word	0x000000ff
        /*0ae8*/ 	.word	0x00000000
        /*0aec*/ 	.short	0x0101
        /*0aee*/ 	.byte	0x04
	.zero		1


	//   ....[41]....
        /*0af0*/ 	.word	0x000102d0
        /*0af4*/ 	.word	0x000000ff
        /*0af8*/ 	.word	0x00000000
        /*0afc*/ 	.short	0x0101
        /*0afe*/ 	.byte	0x07
	.zero		1


	//   ....[42]....
        /*0b00*/ 	.word	0x000134a0
        /*0b04*/ 	.word	0x00000005
        /*0b08*/ 	.word	0x00038840
        /*0b0c*/ 	.short	0x010a
        /*0b0e*/ 	.byte	0x3f
	.zero		1


	//   ....[43]....
        /*0b10*/ 	.word	0x00013ab0
        /*0b14*/ 	.word	0x00000005
        /*0b18*/ 	.word	0x00038830
        /*0b1c*/ 	.short	0x0107
        /*0b1e*/ 	.byte	0x3f
	.zero		1


	//   ....[44]....
        /*0b20*/ 	.word	0x00013b90
        /*0b24*/ 	.word	0x00000005
        /*0b28*/ 	.word	0x00038830
        /*0b2c*/ 	.short	0x0101
        /*0b2e*/ 	.byte	0x3f
	.zero		1


	//   ....[45]....
        /*0b30*/ 	.word	0x000147a0
        /*0b34*/ 	.word	0x00000016
        /*0b38*/ 	.word	0x00038800
        /*0b3c*/ 	.short	0x0107
        /*0b3e*/ 	.byte	0x3f
	.zero		1


	//   ....[46]....
        /*0b40*/ 	.word	0x000148a0
        /*0b44*/ 	.word	0x00000016
        /*0b48*/ 	.word	0x00038800
        /*0b4c*/ 	.short	0x0101
        /*0b4e*/ 	.byte	0x3f
	.zero		1


	//   ....[47]....
        /*0b50*/ 	.word	0x000148c0
        /*0b54*/ 	.word	0x00000016
        /*0b58*/ 	.word	0x00038820
        /*0b5c*/ 	.short	0x010a
        /*0b5e*/ 	.byte	0x3f
	.zero		1


	//   ....[48]....
        /*0b60*/ 	.word	0x00014cb0
        /*0b64*/ 	.word	0x00000006
        /*0b68*/ 	.word	0x00038840
        /*0b6c*/ 	.short	0x010a
        /*0b6e*/ 	.byte	0x3f
	.zero		1


	//   ....[49]....
        /*0b70*/ 	.word	0x00015230
        /*0b74*/ 	.word	0x00000006
        /*0b78*/ 	.word	0x00038830
        /*0b7c*/ 	.short	0x0107
        /*0b7e*/ 	.byte	0x3f
	.zero		1


	//   ....[50]....
        /*0b80*/ 	.word	0x000152e0
        /*0b84*/ 	.word	0x00000006
        /*0b88*/ 	.word	0x00038830
        /*0b8c*/ 	.short	0x0101
        /*0b8e*/ 	.byte	0x3f
	.zero		1


	//   ....[51]....
        /*0b90*/ 	.word	0x00015340
        /*0b94*/ 	.word	0x00000006
        /*0b98*/ 	.word	0x00038860
        /*0b9c*/ 	.short	0x010a
        /*0b9e*/ 	.byte	0x3f
	.zero		1


	//   ....[52]....
        /*0ba0*/ 	.word	0x00015830
        /*0ba4*/ 	.word	0x00000006
        /*0ba8*/ 	.word	0x00038850
        /*0bac*/ 	.short	0x0107
        /*0bae*/ 	.byte	0x3f
	.zero		1


	//   ....[53]....
        /*0bb0*/ 	.word	0x000159f0
        /*0bb4*/ 	.word	0x00000006
        /*0bb8*/ 	.word	0x00038850
        /*0bbc*/ 	.short	0x0101
        /*0bbe*/ 	.byte	0x3f
	.zero		1


	//   ....[54]....
        /*0bc0*/ 	.word	0x00015bf0
        /*0bc4*/ 	.word	0x00000004
        /*0bc8*/ 	.word	0x00038860
        /*0bcc*/ 	.short	0x010a
        /*0bce*/ 	.byte	0x3f
	.zero		1


	//   ....[55]....
        /*0bd0*/ 	.word	0x00016120
        /*0bd4*/ 	.word	0x00000004
        /*0bd8*/ 	.word	0x00038850
        /*0bdc*/ 	.short	0x0107
        /*0bde*/ 	.byte	0x3f
	.zero		1


	//   ....[56]....
        /*0be0*/ 	.word	0x000161d0
        /*0be4*/ 	.word	0x00000004
        /*0be8*/ 	.word	0x00038850
        /*0bec*/ 	.short	0x0101
        /*0bee*/ 	.byte	0x3f
	.zero		1


	//   ....[57]....
        /*0bf0*/ 	.word	0x00016f00
        /*0bf4*/ 	.word	0x00000004
        /*0bf8*/ 	.word	0x00038820
        /*0bfc*/ 	.short	0x010a
        /*0bfe*/ 	.byte	0x3f
	.zero		1


	//   ....[58]....
        /*0c00*/ 	.word	0x000170a0
        /*0c04*/ 	.word	0x00000005
        /*0c08*/ 	.word	0x00038840
        /*0c0c*/ 	.short	0x010a
        /*0c0e*/ 	.byte	0x3f
	.zero		1


	//   ....[59]....
        /*0c10*/ 	.word	0x00017140
        /*0c14*/ 	.word	0x0000001b
        /*0c18*/ 	.word	0x00038840
        /*0c1c*/ 	.short	0x010a
        /*0c1e*/ 	.byte	0x3f
	.zero		1


	//   ....[60]....
        /*0c20*/ 	.word	0x00017180
        /*0c24*/ 	.word	0x00000005
        /*0c28*/ 	.word	0x00038860
        /*0c2c*/ 	.short	0x010a
        /*0c2e*/ 	.byte	0x3f
	.zero		1


	//   ....[61]....
        /*0c30*/ 	.word	0x000171c0
        /*0c34*/ 	.word	0x0000001b
        /*0c38*/ 	.word	0x00038860
        /*0c3c*/ 	.short	0x010a
        /*0c3e*/ 	.byte	0x3f
	.zero		1


	//   ....[62]....
        /*0c40*/ 	.word	0x00017240
        /*0c44*/ 	.word	0x00000003
        /*0c48*/ 	.word	0x00038800
        /*0c4c*/ 	.short	0x010a
        /*0c4e*/ 	.byte	0x3f
	.zero		1


	//   ....[63]....
        /*0c50*/ 	.word	0x00017290
        /*0c54*/ 	.word	0x00000000
        /*0c58*/ 	.word	0x00038830
        /*0c5c*/ 	.short	0x010a
        /*0c5e*/ 	.byte	0x3f
	.zero		1


	//   ....[64]....
        /*0c60*/ 	.word	0x000172f0
        /*0c64*/ 	.word	0x00000004
        /*0c68*/ 	.word	0x00038830
        /*0c6c*/ 	.short	0x010a
        /*0c6e*/ 	.byte	0x3f
	.zero		1


	//   ....[65]....
        /*0c70*/ 	.word	0x00017350
        /*0c74*/ 	.word	0x00000002
        /*0c78*/ 	.word	0x00038850
        /*0c7c*/ 	.short	0x010a
        /*0c7e*/ 	.byte	0x3f
	.zero		1


	//   ....[66]....
        /*0c80*/ 	.word	0x000173b0
        /*0c84*/ 	.word	0x00000004
        /*0c88*/ 	.word	0x00038830
        /*0c8c*/ 	.short	0x010a
        /*0c8e*/ 	.byte	0x3f
	.zero		1


	//   ....[67]....
        /*0c90*/ 	.word	0x00017410
        /*0c94*/ 	.word	0x00000002
        /*0c98*/ 	.word	0x00038850
        /*0c9c*/ 	.short	0x010a
        /*0c9e*/ 	.byte	0x3f
	.zero		1


	//   ....[68]....
        /*0ca0*/ 	.word	0x00017470
        /*0ca4*/ 	.word	0x00000007
        /*0ca8*/ 	.word	0x00038850
        /*0cac*/ 	.short	0x010a
        /*0cae*/ 	.byte	0x3f
	.zero		1


	//   ....[69]....
        /*0cb0*/ 	.word	0x00017590
        /*0cb4*/ 	.word	0x00000005
        /*0cb8*/ 	.word	0x00038840
        /*0cbc*/ 	.short	0x010a
        /*0cbe*/ 	.byte	0x3f
	.zero		1


	//   ....[70]....
        /*0cc0*/ 	.word	0x000187d0
        /*0cc4*/ 	.word	0x00000016
        /*0cc8*/ 	.word	0x00038820
        /*0ccc*/ 	.short	0x010a
        /*0cce*/ 	.byte	0x3f
	.zero		1


	//   ....[71]....
        /*0cd0*/ 	.word	0x00018820
        /*0cd4*/ 	.word	0x00000006
        /*0cd8*/ 	.word	0x00038840
        /*0cdc*/ 	.short	0x010a
        /*0cde*/ 	.byte	0x3f
	.zero		1


	//   ....[72]....
        /*0ce0*/ 	.word	0x00018f80
        /*0ce4*/ 	.word	0x00000006
        /*0ce8*/ 	.word	0x00038860
        /*0cec*/ 	.short	0x010a
        /*0cee*/ 	.byte	0x3f
	.zero		1


	//   ....[73]....
        /*0cf0*/ 	.word	0x00019730
        /*0cf4*/ 	.word	0x00000004
        /*0cf8*/ 	.word	0x00038860
        /*0cfc*/ 	.short	0x010a
        /*0cfe*/ 	.byte	0x3f
	.zero		1


	//   ....[74]....
        /*0d00*/ 	.word	0x0001a8d0
        /*0d04*/ 	.word	0x00000004
        /*0d08*/ 	.word	0x00038820
        /*0d0c*/ 	.short	0x010a
        /*0d0e*/ 	.byte	0x3f
	.zero		1


	//   ....[75]....
        /*0d10*/ 	.word	0x0001aa70
        /*0d14*/ 	.word	0x00000005
        /*0d18*/ 	.word	0x00038840
        /*0d1c*/ 	.short	0x010a
        /*0d1e*/ 	.byte	0x3f
	.zero		1


	//   ....[76]....
        /*0d20*/ 	.word	0x0001aac0
        /*0d24*/ 	.word	0x0000001b
        /*0d28*/ 	.word	0x00038840
        /*0d2c*/ 	.short	0x010a
        /*0d2e*/ 	.byte	0x3f
	.zero		1


	//   ....[77]....
        /*0d30*/ 	.word	0x0001ab10
        /*0d34*/ 	.word	0x00000005
        /*0d38*/ 	.word	0x00038860
        /*0d3c*/ 	.short	0x010a
        /*0d3e*/ 	.byte	0x3f
	.zero		1


	//----- nvinfo : EIATTR_NUM_MBARRIERS
	.align		4
.L_535:
        /*0d40*/ 	.byte	0x03, 0x38
        /*0d42*/ 	.short	0x0016


	//----- nvinfo : EIATTR_EXIT_INSTR_OFFSETS
	.align		4
        /*0d44*/ 	.byte	0x04, 0x1c
        /*0d46*/ 	.short	(.L_537 - .L_536)


	//   ....[0]....
.L_536:
        /*0d48*/ 	.word	0x00000990


	//   ....[1]....
        /*0d4c*/ 	.word	0x00011710


	//   ....[2]....
        /*0d50*/ 	.word	0x00017210


	//----- nvinfo : EIATTR_MAX_THREADS
	.align		4
.L_537:
        /*0d54*/ 	.byte	0x04, 0x05
        /*0d56*/ 	.short	(.L_539 - .L_538)
.L_538:
        /*0d58*/ 	.word	0x00000180
        /*0d5c*/ 	.word	0x00000001
        /*0d60*/ 	.word	0x00000001


	//----- nvinfo : EIATTR_CRS_STACK_SIZE
	.align		4
.L_539:
        /*0d64*/ 	.byte	0x04, 0x1e
        /*0d66*/ 	.short	(.L_541 - .L_540)
.L_540:
        /*0d68*/ 	.word	0x00000000


	//----- nvinfo : EIATTR_CBANK_PARAM_SIZE
	.align		4
.L_541:
        /*0d6c*/ 	.byte	0x03, 0x19
        /*0d6e*/ 	.short	0x0af0


	//----- nvinfo : EIATTR_PARAM_CBANK
	.align		4
        /*0d70*/ 	.byte	0x04, 0x0a
        /*0d72*/ 	.short	(.L_543 - .L_542)
	.align		4
.L_542:
        /*0d74*/ 	.word	index@(.nv.constant0._ZN7cutlass13device_kernelIN5flash11enable_sm90INS1_16FlashAttnFwdSm90INS1_25CollectiveMainloopFwdSm90ILi2EN4cute5tupleIJNS5_1CILi1EEES8_S8_EEENS6_IJNS7_ILi128EEENS7_ILi80EEENS7_ILi256EEEEEELi256ENS_10bfloat16_tEfNS_4arch4Sm90ELb1ELb0ELb0ELb1ELb1ELb0ELb0ELb1ELb1ELb1ELb0ELb0EEENS1_21CollectiveEpilogueFwdINS6_IJSA_SC_SB_EEES9_SE_SG_Li256ELb1ELb1ELb0ELb0EEENS1_36VarlenDynamicPersistentTileSchedulerILi128ELi80ELi256ELi128ELb0ELb1ELb1ELb1ELb1ELb1EEEEEEEEEvNT_6ParamsE)
        /*0d78*/ 	.short	0x0210
        /*0d7a*/ 	.short	0x0af0


	//----- nvinfo : EIATTR_SW_WAR
	.align		4
.L_543:
        /*0d7c*/ 	.byte	0x04, 0x36
        /*0d7e*/ 	.short	(.L_545 - .L_544)
.L_544:
        /*0d80*/ 	.word	0x00000008
.L_545:


//--------------------- .nv.info._ZN7cutlass13device_kernelIN5flash11enable_sm90INS1_16FlashAttnFwdSm90INS1_25CollectiveMainloopFwdSm90ILi2EN4cute5tupleIJNS5_1CILi1EEES8_S8_EEENS6_IJNS7_ILi128EEENS7_ILi80EEENS7_ILi256EEEEEELi256ENS_10bfloat16_tEfNS_4arch4Sm90ELb1ELb0ELb0ELb1ELb1ELb1ELb0ELb1ELb1ELb1ELb0ELb0EEENS1_21CollectiveEpilogueFwdINS6_IJSA_SC_SB_EEES9_SE_SG_Li256ELb1ELb1ELb0ELb0EEENS1_36VarlenDynamicPersistentTileSchedulerILi128ELi80ELi256ELi128ELb0ELb1ELb1ELb1ELb1ELb1EEEEEEEEEvNT_6ParamsE --------------------------
	.section	.nv.info._ZN7cutlass13device_kernelIN5flash11enable_sm90INS1_16FlashAttnFwdSm90INS1_25CollectiveMainloopFwdSm90ILi2EN4cute5tupleIJNS5_1CILi1EEES8_S8_EEENS6_IJNS7_ILi128EEENS7_ILi80EEENS7_ILi256EEEEEELi256ENS_10bfloat16_tEfNS_4arch4Sm90ELb1ELb0ELb0ELb1ELb1ELb1ELb0ELb1ELb1ELb1ELb0ELb0EEENS1_21CollectiveEpilogueFwdINS6_IJSA_SC_SB_EEES9_SE_SG_Li256ELb1ELb1ELb0ELb0EEENS1_36VarlenDynamicPersistentTileSchedulerILi128ELi80ELi256ELi128ELb0ELb1ELb1ELb1ELb1ELb1EEEEEEEEEvNT_6ParamsE,"",@"SHT_CUDA_INFO"
	.sectionflags	@""
	.align	4


	//----- nvinfo : EIATTR_CUDA_API_VERSION
	.align		4
        /*0000*/ 	.byte	0x04, 0x37
        /*0002*/ 	.short	(.L_547 - .L_546)
.L_546:
        /*0004*/ 	.word	0x00000082


	//----- nvinfo : EIATTR_KPARAM_INFO
	.align		4
.L_547:
        /*0008*/ 	.byte	0x04, 0x17
        /*000a*/ 	.short	(.L_549 - .L_548)
.L_548:
        /*000c*/ 	.word	0x00000000
        /*0010*/ 	.short	0x0000
        /*0012*/ 	.short	0x0070
        /*0014*/ 	.byte	0x00, 0xf0, 0x01, 0x2a


	//----- nvinfo : EIATTR_SPARSE_MMA_MASK
	.align		4
.L_549:
        /*0018*/ 	.byte	0x03, 0x50
        /*001a*/ 	.short	0x0000


	//----- nvinfo : EIATTR_MAXREG_COUNT
	.align		4
        /*001c*/ 	.byte	0x03, 0x1b
        /*001e*/ 	.short	0x00a8


	//----- nvinfo : EIATTR_NUM_BARRIERS
	.align		4
        /*0020*/ 	.byte	0x02, 0x4c
        /*0022*/ 	.byte	0x10
	.zero		1


	//----- nvinfo : EIATTR_EXTERNS
	.align		4
        /*0024*/ 	.byte	0x04, 0x0f
        /*0026*/ 	.short	(.L_551 - .L_550)


	//   ....[0]....
	.align		4
.L_550:
        /*0028*/ 	.word	index@(__assertfail)


	//----- nvinfo : EIATTR_ANNOTATIONS
	.align		4
.L_551:
        /*002c*/ 	.byte	0x04, 0x55
        /*002e*/ 	.short	(.L_553 - .L_552)


	//   ....[0]....
.L_552:
        /* <DEDUP_REMOVED lines=66> */


	//----- nvinfo : EIATTR_MERCURY_ISA_VERSION
	.align		4
.L_553:
        /*0440*/ 	.byte	0x03, 0x5f
        /*0442*/ 	.short	0x0101


	//----- nvinfo : EIATTR_UNUSED_LOAD_BYTE_OFFSET
	.align		4
        /*0444*/ 	.byte	0x04, 0x44
        /*0446*/ 	.short	(.L_555 - .L_554)


	//   ....[0]....
.L_554:
        /*0448*/ 	.word	0x00000a30
        /*044c*/ 	.word	0x0000fff0


	//   ....[1]....
        /*0450*/ 	.word	0x000255e0
        /*0454*/ 	.word	0x0000fff0


	//----- nvinfo : EIATTR_INT_WARP_WIDE_INSTR_OFFSETS
	.align		4
.L_555:
        /*0458*/ 	.byte	0x04, 0x31
        /*045a*/ 	.short	(.L_557 - .L_556)


	//   ....[0]....
.L_556:
        /*045c*/ 	.word	0x00000130


	//   ....[1]....
        /*0460*/ 	.word	0x00000170


	//   ....[2]....
        /*0464*/ 	.word	0x000001e0


	//   ....[3]....
        /*0468*/ 	.word	0x0002b3b0


	//   ....[4]....
        /*046c*/ 	.word	0x0002b450


	//   ....[5]....
        /*0470*/ 	.word	0x0002e500


	//   ....[6]....
        /*0474*/ 	.word	0x0002e5a0


	//----- nvinfo : EIATTR_COOP_GROUP_MASK_REGIDS
	.align		4
.L_557:
        /*0478*/ 	.byte	0x04, 0x29
        /*047a*/ 	.short	(.L_559 - .L_558)


	//   ....[0]....
.L_558:
        /*047c*/ 	.word	0xffffffff


	//   ....[1]....
        /*0480*/ 	.word	0xffffffff


	//   ....[2]....
        /*0484*/ 	.word	0xffffffff


	//   ....[3]....
        /*0488*/ 	.word	0xffffffff


	//   ....[4]....
        /*048c*/ 	.word	0xffffffff


	//   ....[5]....
        /*0490*/ 	.word	0xffffffff


	//   ....[6]....
        /*0494*/ 	.word	0xffffffff


	//   ....[7]....
        /*0498*/ 	.word	0xffffffff


	//   ....[8]....
        /*049c*/ 	.word	0xffffffff


	//   ....[9]....
        /*04a0*/ 	.word	0xffffffff


	//   ....[10]....
        /*04a4*/ 	.word	0xffffffff


	//   ....[11]....
        /*04a8*/ 	.word	0xffffffff


	//   ....[12]....
        /*04ac*/ 	.word	0xffffffff


	//   ....[13]....
        /*04b0*/ 	.word	0xffffffff


	//   ....[14]....
        /*04b4*/ 	.word	0xffffffff


	//   ....[15]....
        /*04b8*/ 	.word	0xffffffff


	//   ....[16]....
        /*04bc*/ 	.word	0xffffffff


	//   ....[17]....
        /*04c0*/ 	.word	0xffffffff


	//   ....[18]....
        /*04c4*/ 	.word	0xffffffff


	//   ....[19]....
        /*04c8*/ 	.word	0xffffffff


	//   ....[20]....
        /*04cc*/ 	.word	0xffffffff


	//   ....[21]....
        /*04d0*/ 	.word	0xffffffff


	//   ....[22]....
        /*04d4*/ 	.word	0xffffffff


	//   ....[23]....
        /*04d8*/ 	.word	0xffffffff


	//   ....[24]....
        /*04dc*/ 	.word	0xffffffff


	//   ....[25]....
        /*04e0*/ 	.word	0xffffffff


	//   ....[26]....
        /*04e4*/ 	.word	0xffffffff


	//   ....[27]....
        /*04e8*/ 	.word	0xffffffff


	//   ....[28]....
        /*04ec*/ 	.word	0xffffffff


	//   ....[29]....
        /*04f0*/ 	.word	0xffffffff


	//   ....[30]....
        /*04f4*/ 	.word	0xffffffff


	//   ....[31]....
        /*04f8*/ 	.word	0xffffffff


	//   ....[32]....
        /*04fc*/ 	.word	0xffffffff


	//   ....[33]....
        /*0500*/ 	.word	0xffffffff


	//   ....[34]....
        /*0504*/ 	.word	0xffffffff


	//   ....[35]....
        /*0508*/ 	.word	0xffffffff


	//   ....[36]....
        /*050c*/ 	.word	0xffffffff


	//   ....[37]....
        /*0510*/ 	.word	0xffffffff


	//   ....[38]....
        /*0514*/ 	.word	0xffffffff


	//   ....[39]....
        /*0518*/ 	.word	0xffffffff


	//   ....[40]....
        /*051c*/ 	.word	0xffffffff


	//   ....[41]....
        /*0520*/ 	.word	0xffffffff


	//   ....[42]....
        /*0524*/ 	.word	0xffffffff


	//   ....[43]....
        /*0528*/ 	.word	0xffffffff


	//   ....[44]....
        /*052c*/ 	.word	0xffffffff


	//   ....[45]....
        /*0530*/ 	.word	0xffffffff


	//   ....[46]....
        /*0534*/ 	.word	0xffffffff


	//   ....[47]....
        /*0538*/ 	.word	0xffffffff


	//   ....[48]....
        /*053c*/ 	.word	0xffffffff


	//   ....[49]....
        /*0540*/ 	.word	0xffffffff


	//   ....[50]....
        /*0544*/ 	.word	0xffffffff


	//   ....[51]....
        /*0548*/ 	.word	0xffffffff


	//   ....[52]....
        /*054c*/ 	.word	0xffffffff


	//   ....[53]....
        /*0550*/ 	.word	0xffffffff


	//   ....[54]....
        /*0554*/ 	.word	0xffffffff


	//   ....[55]....
        /*0558*/ 	.word	0xffffffff


	//   ....[56]....
        /*055c*/ 	.word	0xffffffff


	//   ....[57]....
        /*0560*/ 	.word	0xffffffff


	//   ....[58]....
        /*0564*/ 	.word	0xffffffff


	//   ....[59]....
        /*0568*/ 	.word	0xffffffff


	//   ....[60]....
        /*056c*/ 	.word	0xffffffff


	//   ....[61]....
        /*0570*/ 	.word	0xffffffff


	//   ....[62]....
        /*0574*/ 	.word	0xffffffff


	//   ....[63]....
        /*0578*/ 	.word	0xffffffff


	//   ....[64]....
        /*057c*/ 	.word	0xffffffff


	//   ....[65]....
        /*0580*/ 	.word	0xffffffff


	//   ....[66]....
        /*0584*/ 	.word	0xffffffff


	//   ....[67]....
        /*0588*/ 	.word	0xffffffff


	//   ....[68]....
        /*058c*/ 	.word	0xffffffff


	//   ....[69]....
        /*0590*/ 	.word	0xffffffff


	//   ....[70]....
        /*0594*/ 	.word	0xffffffff


	//   ....[71]....
        /*0598*/ 	.word	0xffffffff


	//   ....[72]....
        /*059c*/ 	.word	0xffffffff


	//   ....[73]....
        /*05a0*/ 	.word	0xffffffff


	//   ....[74]....
        /*05a4*/ 	.word	0xffffffff


	//   ....[75]....
        /*05a8*/ 	.word	0xffffffff


	//   ....[76]....
        /*05ac*/ 	.word	0xffffffff


	//   ....[77]....
        /*05b0*/ 	.word	0xffffffff


	//   ....[78]....
        /*05b4*/ 	.word	0xffffffff


	//   ....[79]....
        /*05b8*/ 	.word	0xffffffff


	//   ....[80]....
        /*05bc*/ 	.word	0xffffffff


	//   ....[81]....
        /*05c0*/ 	.word	0xffffffff


	//   ....[82]....
        /*05c4*/ 	.word	0xffffffff


	//   ....[83]....
        /*05c8*/ 	.word	0xffffffff


	//   ....[84]....
        /*05cc*/ 	.word	0xffffffff


	//   ....[85]....
        /*05d0*/ 	.word	0xffffffff


	//   ....[86]....
        /*05d4*/ 	.word	0xffffffff


	//   ....[87]....
        /*05d8*/ 	.word	0xffffffff


	//   ....[88]....
        /*05dc*/ 	.word	0xffffffff


	//   ....[89]....
        /*05e0*/ 	.word	0xffffffff


	//   ....[90]....
        /*05e4*/ 	.word	0xffffffff


	//   ....[91]....
        /*05e8*/ 	.word	0xffffffff


	//   ....[92]....
        /*05ec*/ 	.word	0xffffffff


	//   ....[93]....
        /*05f0*/ 	.word	0xffffffff


	//   ....[94]....
        /*05f4*/ 	.word	0xffffffff


	//   ....[95]....
        /*05f8*/ 	.word	0xffffffff


	//   ....[96]....
        /*05fc*/ 	.word	0xffffffff


	//   ....[97]....
        /*0600*/ 	.word	0xffffffff


	//   ....[98]....
        /*0604*/ 	.word	0xffffffff


	//   ....[99]....
        /*0608*/ 	.word	0xffffffff


	//   ....[100]....
        /*060c*/ 	.word	0xffffffff


	//   ....[101]....
        /*0610*/ 	.word	0xffffffff


	//   ....[102]....
        /*0614*/ 	.word	0xffffffff


	//   ....[103]....
        /*0618*/ 	.word	0xffffffff


	//   ....[104]....
        /*061c*/ 	.word	0xffffffff


	//   ....[105]....
        /*0620*/ 	.word	0xffffffff


	//   ....[106]....
        /*0624*/ 	.word	0xffffffff


	//   ....[107]....
        /*0628*/ 	.word	0xffffffff


	//   ....[108]....
        /*062c*/ 	.word	0xffffffff


	//   ....[109]....
        /*0630*/ 	.word	0xffffffff


	//   ....[110]....
        /*0634*/ 	.word	0xffffffff


	//   ....[111]....
        /*0638*/ 	.word	0xffffffff


	//   ....[112]....
        /*063c*/ 	.word	0xffffffff


	//   ....[113]....
        /*0640*/ 	.word	0xffffffff


	//   ....[114]....
        /*0644*/ 	.word	0xffffffff


	//   ....[115]....
        /*0648*/ 	.word	0xffffffff


	//   ....[116]....
        /*064c*/ 	.word	0xffffffff


	//   ....[117]....
        /*0650*/ 	.word	0xffffffff


	//   ....[118]....
        /*0654*/ 	.word	0xffffffff


	//   ....[119]....
        /*0658*/ 	.word	0xffffffff


	//   ....[120]....
        /*065c*/ 	.word	0xffffffff


	//   ....[121]....
        /*0660*/ 	.word	0xffffffff


	//   ....[122]....
        /*0664*/ 	.word	0xffffffff


	//   ....[123]....
        /*0668*/ 	.word	0xffffffff


	//   ....[124]....
        /*066c*/ 	.word	0xffffffff


	//   ....[125]....
        /*0670*/ 	.word	0xffffffff


	//   ....[126]....
        /*0674*/ 	.word	0xffffffff


	//   ....[127]....
        /*0678*/ 	.word	0xffffffff


	//   ....[128]....
        /*067c*/ 	.word	0xffffffff


	//   ....[129]....
        /*0680*/ 	.word	0xffffffff


	//   ....[130]....
        /*0684*/ 	.word	0xffffffff


	//   ....[131]....
        /*0688*/ 	.word	0xffffffff


	//   ....[132]....
        /*068c*/ 	.word	0xffffffff


	//   ....[133]....
        /*0690*/ 	.word	0xffffffff


	//   ....[134]....
        /*0694*/ 	.word	0xffffffff


	//   ....[135]....
        /*0698*/ 	.word	0xffffffff


	//   ....[136]....
        /*069c*/ 	.word	0xffffffff


	//   ....[137]....
        /*06a0*/ 	.word	0xffffffff


	//   ....[138]....
        /*06a4*/ 	.word	0xffffffff


	//   ....[139]....
        /*06a8*/ 	.word	0xffffffff


	//   ....[140]....
        /*06ac*/ 	.word	0xffffffff


	//   ....[141]....
        /*06b0*/ 	.word	0xffffffff


	//   ....[142]....
        /*06b4*/ 	.word	0xffffffff


	//   ....[143]....
        /*06b8*/ 	.word	0xffffffff


	//   ....[144]....
        /*06bc*/ 	.word	0xffffffff


	//   ....[145]....
        /*06c0*/ 	.word	0xffffffff


	//   ....[146]....
        /*06c4*/ 	.word	0xffffffff


	//   ....[147]....
        /*06c8*/ 	.word	0xffffffff


	//   ....[148]....
        /*06cc*/ 	.word	0xffffffff


	//   ....[149]....
        /*06d0*/ 	.word	0xffffffff


	//   ....[150]....
        /*06d4*/ 	.word	0xffffffff


	//   ....[151]....
        /*06d8*/ 	.word	0xffffffff


	//   ....[152]....
        /*06dc*/ 	.word	0xffffffff


	//   ....[153]....
        /*06e0*/ 	.word	0xffffffff


	//   ....[154]....
        /*06e4*/ 	.word	0xffffffff


	//   ....[155]....
        /*06e8*/ 	.word	0xffffffff


	//   ....[156]....
        /*06ec*/ 	.word	0xffffffff


	//   ....[157]....
        /*06f0*/ 	.word	0xffffffff


	//   ....[158]....
        /*06f4*/ 	.word	0xffffffff


	//   ....[159]....
        /*06f8*/ 	.word	0xffffffff


	//   ....[160]....
        /*06fc*/ 	.word	0xffffffff


	//   ....[161]....
        /*0700*/ 	.word	0xffffffff


	//   ....[162]....
        /*0704*/ 	.word	0xffffffff


	//   ....[163]....
        /*0708*/ 	.word	0xffffffff


	//   ....[164]....
        /*070c*/ 	.word	0xffffffff


	//   ....[165]....
        /*0710*/ 	.word	0xffffffff


	//   ....[166]....
        /*0714*/ 	.word	0xffffffff


	//   ....[167]....
        /*0718*/ 	.word	0xffffffff


	//   ....[168]....
        /*071c*/ 	.word	0xffffffff


	//   ....[169]....
        /*0720*/ 	.word	0xffffffff


	//   ....[170]....
        /*0724*/ 	.word	0xffffffff


	//   ....[171]....
        /*0728*/ 	.word	0xffffffff


	//   ....[172]....
        /*072c*/ 	.word	0xffffffff


	//   ....[173]....
        /*0730*/ 	.word	0xffffffff


	//   ....[174]....
        /*0734*/ 	.word	0xffffffff


	//   ....[175]....
        /*0738*/ 	.word	0xffffffff


	//   ....[176]....
        /*073c*/ 	.word	0xffffffff


	//   ....[177]....
        /*0740*/ 	.word	0xffffffff


	//   ....[178]....
        /*0744*/ 	.word	0xffffffff


	//   ....[179]....
        /*0748*/ 	.word	0xffffffff


	//   ....[180]....
        /*074c*/ 	.word	0xffffffff


	//   ....[181]....
        /*0750*/ 	.word	0xffffffff


	//   ....[182]....
        /*0754*/ 	.word	0xffffffff


	//   ....[183]....
        /*0758*/ 	.word	0xffffffff


	//   ....[184]....
        /*075c*/ 	.word	0xffffffff


	//   ....[185]....
        /*0760*/ 	.word	0xffffffff


	//   ....[186]....
        /*0764*/ 	.word	0xffffffff


	//   ....[187]....
        /*0768*/ 	.word	0xffffffff


	//   ....[188]....
        /*076c*/ 	.word	0xffffffff


	//   ....[189]....
        /*0770*/ 	.word	0xffffffff


	//   ....[190]....
        /*0774*/ 	.word	0xffffffff


	//   ....[191]....
        /*0778*/ 	.word	0xffffffff


	//   ....[192]....
        /*077c*/ 	.word	0xffffffff


	//   ....[193]....
        /*0780*/ 	.word	0xffffffff


	//   ....[194]....
        /*0784*/ 	.word	0xffffffff


	//   ....[195]....
        /*0788*/ 	.word	0x0500000f


	//   ....[196]....
        /*078c*/ 	.word	0x0500000f


	//   ....[197]....
        /*0790*/ 	.word	0x0500000f


	//   ....[198]....
        /*0794*/ 	.word	0x0500000f


	//   ....[199]....
        /*0798*/ 	.word	0x0500000f


	//   ....[200]....
        /*079c*/ 	.word	0x0500000f


	//   ....[201]....
        /*07a0*/ 	.word	0x0500000f


	//   ....[202]....
        /*07a4*/ 	.word	0x0500000f


	//   ....[203]....
        /*07a8*/ 	.word	0x0500000f


	//   ....[204]....
        /*07ac*/ 	.word	0x0500000f


	//   ....[205]....
        /*07b0*/ 	.word	0x0500000f


	//   ....[206]....
        /*07b4*/ 	.word	0x0500000f


	//   ....[207]....
        /*07b8*/ 	.word	0x0500000f


	//   ....[208]....
        /*07bc*/ 	.word	0x0500000f


	//   ....[209]....
        /*07c0*/ 	.word	0x0500000f


	//   ....[210]....
        /*07c4*/ 	.word	0x0500000f


	//   ....[211]....
        /*07c8*/ 	.word	0x0500000f


	//   ....[212]....
        /*07cc*/ 	.word	0x0500000f


	//   ....[213]....
        /*07d0*/ 	.word	0x0500000f


	//   ....[214]....
        /*07d4*/ 	.word	0x0500000f


	//   ....[215]....
        /*07d8*/ 	.word	0x0500000f


	//   ....[216]....
        /*07dc*/ 	.word	0x0500000f


	//   ....[217]....
        /*07e0*/ 	.word	0x0500000f


	//   ....[218]....
        /*07e4*/ 	.word	0x0500000f


	//   ....[219]....
        /*07e8*/ 	.word	0x0500000f


	//   ....[220]....
        /*07ec*/ 	.word	0x0500000f


	//   ....[221]....
        /*07f0*/ 	.word	0x0500000f


	//   ....[222]....
        /*07f4*/ 	.word	0x0500000f


	//   ....[223]....
        /*07f8*/ 	.word	0x0500000f


	//   ....[224]....
        /*07fc*/ 	.word	0x0500000f


	//   ....[225]....
        /*0800*/ 	.word	0x0500000f


	//   ....[226]....
        /*0804*/ 	.word	0x0500000f


	//   ....[227]....
        /*0808*/ 	.word	0x0500000f


	//   ....[228]....
        /*080c*/ 	.word	0x0500000f


	//   ....[229]....
        /*0810*/ 	.word	0x0500000f


	//   ....[230]....
        /*0814*/ 	.word	0x0500000f


	//   ....[231]....
        /*0818*/ 	.word	0x0500000f


	//   ....[232]....
        /*081c*/ 	.word	0x0500000f


	//   ....[233]....
        /*0820*/ 	.word	0x0500000f


	//   ....[234]....
        /*0824*/ 	.word	0x0500000f


	//   ....[235]....
        /*0828*/ 	.word	0x0500000f


	//   ....[236]....
        /*082c*/ 	.word	0x0500000f


	//   ....[237]....
        /*0830*/ 	.word	0x0500000f


	//   ....[238]....
        /*0834*/ 	.word	0x0500000f


	//   ....[239]....
        /*0838*/ 	.word	0x0500000f


	//   ....[240]....
        /*083c*/ 	.word	0x0500000f


	//   ....[241]....
        /*0840*/ 	.word	0x0500000f


	//   ....[242]....
        /*0844*/ 	.word	0x0500000f


	//   ....[243]....
        /*0848*/ 	.word	0x0500000f


	//   ....[244]....
        /*084c*/ 	.word	0x0500000f


	//   ....[245]....
        /*0850*/ 	.word	0x0500000f


	//   ....[246]....
        /*0854*/ 	.word	0x0500000f


	//   ....[247]....
        /*0858*/ 	.word	0x0500000f


	//   ....[248]....
        /*085c*/ 	.word	0x0500000f


	//   ....[249]....
        /*0860*/ 	.word	0x0500000f


	//   ....[250]....
        /*0864*/ 	.word	0x0500000f


	//   ....[251]....
        /*0868*/ 	.word	0x0500000f


	//   ....[252]....
        /*086c*/ 	.word	0x0500000f


	//   ....[253]....
        /*0870*/ 	.word	0x0500000f


	//   ....[254]....
        /*0874*/ 	.word	0x0500000f


	//   ....[255]....
        /*0878*/ 	.word	0x0500000f


	//   ....[0]....
        /*087c*/ 	.word	0x0500000f


	//   ....[1]....
        /*0880*/ 	.word	0x0500000f


	//   ....[2]....
        /*0884*/ 	.word	0x0500000f


	//   ....[3]....
        /*0888*/ 	.word	0x0500000f


	//   ....[4]....
        /*088c*/ 	.word	0x0500000f


	//   ....[5]....
        /*0890*/ 	.word	0x0500000f


	//   ....[6]....
        /*0894*/ 	.word	0x0500000f


	//   ....[7]....
        /*0898*/ 	.word	0x0500000f


	//   ....[8]....
        /*089c*/ 	.word	0x0500000f


	//   ....[9]....
        /*08a0*/ 	.word	0x0500000f


	//   ....[10]....
        /*08a4*/ 	.word	0x0500000f


	//   ....[11]....
        /*08a8*/ 	.word	0x0500000f


	//   ....[12]....
        /*08ac*/ 	.word	0x0500000f


	//   ....[13]....
        /*08b0*/ 	.word	0x0500000f


	//   ....[14]....
        /*08b4*/ 	.word	0x0500000f


	//   ....[15]....
        /*08b8*/ 	.word	0x0500000f


	//   ....[16]....
        /*08bc*/ 	.word	0x0500000f


	//   ....[17]....
        /*08c0*/ 	.word	0x0500000f


	//   ....[18]....
        /*08c4*/ 	.word	0x0500000f


	//   ....[19]....
        /*08c8*/ 	.word	0x0500000f


	//   ....[20]....
        /*08cc*/ 	.word	0x0500000f


	//   ....[21]....
        /*08d0*/ 	.word	0x0500000f


	//   ....[22]....
        /*08d4*/ 	.word	0x0500000f


	//   ....[23]....
        /*08d8*/ 	.word	0x0500000f


	//   ....[24]....
        /*08dc*/ 	.word	0x0500000f


	//   ....[25]....
        /*08e0*/ 	.word	0x0500000f


	//   ....[26]....
        /*08e4*/ 	.word	0x0500000f


	//   ....[27]....
        /*08e8*/ 	.word	0x0500000f


	//   ....[28]....
        /*08ec*/ 	.word	0x0500000f


	//   ....[29]....
        /*08f0*/ 	.word	0x0500000f


	//   ....[30]....
        /*08f4*/ 	.word	0x0500000f


	//   ....[31]....
        /*08f8*/ 	.word	0x0500000f


	//   ....[32]....
        /*08fc*/ 	.word	0x0500000f


	//   ....[33]....
        /*0900*/ 	.word	0x0500000f


	//   ....[34]....
        /*0904*/ 	.word	0x0500000f


	//   ....[35]....
        /*0908*/ 	.word	0x0500000f


	//   ....[36]....
        /*090c*/ 	.word	0x0500000f


	//   ....[37]....
        /*0910*/ 	.word	0x0500000f


	//   ....[38]....
        /*0914*/ 	.word	0x0500000f


	//   ....[39]....
        /*0918*/ 	.word	0x0500000f


	//   ....[40]....
        /*091c*/ 	.word	0x0500000f


	//   ....[41]....
        /*0920*/ 	.word	0x0500000f


	//   ....[42]....
        /*0924*/ 	.word	0x0500000f


	//   ....[43]....
        /*0928*/ 	.word	0x0500000f


	//   ....[44]....
        /*092c*/ 	.word	0x0500000f


	//   ....[45]....
        /*0930*/ 	.word	0x0500000f


	//   ....[46]....
        /*0934*/ 	.word	0x0500000f


	//   ....[47]....
        /*0938*/ 	.word	0x0500000f


	//   ....[48]....
        /*093c*/ 	.word	0x0500000f


	//   ....[49]....
        /*0940*/ 	.word	0x0500000f


	//   ....[50]....
        /*0944*/ 	.word	0x0500000f


	//   ....[51]....
        /*0948*/ 	.word	0x0500000f


	//   ....[52]....
        /*094c*/ 	.word	0x0500000f


	//   ....[53]....
        /*0950*/ 	.word	0x0500000f


	//   ....[54]....
        /*0954*/ 	.word	0x0500000f


	//   ....[55]....
        /*0958*/ 	.word	0x0500000f


	//   ....[56]....
        /*095c*/ 	.word	0x0500000f


	//   ....[57]....
        /*0960*/ 	.word	0x0500000f


	//   ....[58]....
        /*0964*/ 	.word	0x0500000f


	//   ....[59]....
        /*0968*/ 	.word	0x0500000f


	//   ....[60]....
        /*096c*/ 	.word	0x0500000f


	//   ....[61]....
        /*0970*/ 	.word	0x0500000f


	//   ....[62]....
        /*0974*/ 	.word	0x0500000f


	//   ....[63]....
        /*0978*/ 	.word	0x0500000f


	//   ....[64]....
        /*097c*/ 	.word	0x0500000f


	//----- nvinfo : EIATTR_COOP_GROUP_INSTR_OFFSETS
	.align		4
.L_559:
        /*0980*/ 	.byte	0x04, 0x28
        /*0982*/ 	.short	(.L_561 - .L_560)


	//   ....[0]....
.L_560:
        /*0984*/ 	.word	0x00000060


	//   ....[1]....
        /*0988*/ 	.word	0x00000140


	//   ....[2]....
        /*098c*/ 	.word	0x00000190


	//   ....[3]....
        /*0990*/ 	.word	0x000003c0


	//   ....[4]....
        /*0994*/ 	.word	0x00000520


	//   ....[5]....
        /*0998*/ 	.word	0x00000640


	//   ....[6]....
        /*099c*/ 	.word	0x000007a0


	//   ....[7]....
        /*09a0*/ 	.word	0x00003720


	//   ....[8]....
        /*09a4*/ 	.word	0x00003730


	//   ....[9]....
        /*09a8*/ 	.word	0x00004600


	//   ....[10]....
        /*09ac*/ 	.word	0x00004610


	//   ....[11]....
        /*09b0*/ 	.word	0x000054f0


	//   ....[12]....
        /*09b4*/ 	.word	0x00005500


	//   ....[13]....
        /*09b8*/ 	.word	0x00007190


	//   ....[14]....
        /*09bc*/ 	.word	0x000071a0


	//   ....[15]....
        /*09c0*/ 	.word	0x000081b0


	//   ....[16]....
        /*09c4*/ 	.word	0x000081c0


	//   ....[17]....
        /*09c8*/ 	.word	0x000092c0


	//   ....[18]....
        /*09cc*/ 	.word	0x000092d0


	//   ....[19]....
        /*09d0*/ 	.word	0x0000a4e0


	//   ....[20]....
        /*09d4*/ 	.word	0x0000a4f0


	//   ....[21]....
        /*09d8*/ 	.word	0x0000a6b0


	//   ....[22]....
        /*09dc*/ 	.word	0x0000a6c0


	//   ....[23]....
        /*09e0*/ 	.word	0x0000a890


	//   ....[24]....
        /*09e4*/ 	.word	0x0000a8a0


	//   ....[25]....
        /*09e8*/ 	.word	0x0000ad10


	//   ....[26]....
        /*09ec*/ 	.word	0x0000ad20


	//   ....[27]....
        /*09f0*/ 	.word	0x0000aea0


	//   ....[28]....
        /*09f4*/ 	.word	0x0000aec0


	//   ....[29]....
        /*09f8*/ 	.word	0x0000b050


	//   ....[30]....
        /*09fc*/ 	.word	0x0000b070


	//   ....[31]....
        /*0a00*/ 	.word	0x0000b920


	//   ....[32]....
        /*0a04*/ 	.word	0x0000c130


	//   ....[33]....
        /*0a08*/ 	.word	0x0000c140


	//   ....[34]....
        /*0a0c*/ 	.word	0x0000c150


	//   ....[35]....
        /*0a10*/ 	.word	0x0000c160


	//   ....[36]....
        /*0a14*/ 	.word	0x0000c760


	//   ....[37]....
        /*0a18*/ 	.word	0x0000c770


	//   ....[38]....
        /*0a1c*/ 	.word	0x0000c780


	//   ....[39]....
        /*0a20*/ 	.word	0x0000c790


	//   ....[40]....
        /*0a24*/ 	.word	0x0000cd60


	//   ....[41]....
        /*0a28*/ 	.word	0x0000cd70


	//   ....[42]....
        /*0a2c*/ 	.word	0x0000cd80


	//   ....[43]....
        /*0a30*/ 	.word	0x0000cd90


	//   ....[44]....
        /*0a34*/ 	.word	0x0000d380


	//   ....[45]....
        /*0a38*/ 	.word	0x0000d390


	//   ....[46]....
        /*0a3c*/ 	.word	0x0000d3a0


	//   ....[47]....
        /*0a40*/ 	.word	0x0000d3b0


	//   ....[48]....
        /*0a44*/ 	.word	0x00010e70


	//   ....[49]....
        /*0a48*/ 	.word	0x00010e80


	//   ....[50]....
        /*0a4c*/ 	.word	0x00010e90


	//   ....[51]....
        /*0a50*/ 	.word	0x00010ea0


	//   ....[52]....
        /*0a54*/ 	.word	0x00011380


	//   ....[53]....
        /*0a58*/ 	.word	0x00011390


	//   ....[54]....
        /*0a5c*/ 	.word	0x000113a0


	//   ....[55]....
        /*0a60*/ 	.word	0x000113b0


	//   ....[56]....
        /*0a64*/ 	.word	0x00011860


	//   ....[57]....
        /*0a68*/ 	.word	0x00011870


	//   ....[58]....
        /*0a6c*/ 	.word	0x00011880


	//   ....[59]....
        /*0a70*/ 	.word	0x00011890


	//   ....[60]....
        /*0a74*/ 	.word	0x00011d60


	//   ....[61]....
        /*0a78*/ 	.word	0x00011d70


	//   ....[62]....
        /*0a7c*/ 	.word	0x00011d80


	//   ....[63]....
        /*0a80*/ 	.word	0x00011d90


	//   ....[64]....
        /*0a84*/ 	.word	0x00018f60


	//   ....[65]....
        /*0a88*/ 	.word	0x00019370


	//   ....[66]....
        /*0a8c*/ 	.word	0x000193b0


	//   ....[67]....
        /*0a90*/ 	.word	0x00019460


	//   ....[68]....
        /*0a94*/ 	.word	0x00019800


	//   ....[69]....
        /*0a98*/ 	.word	0x00019830


	//   ....[70]....
        /*0a9c*/ 	.word	0x0001e2d0


	//   ....[71]....
        /*0aa0*/ 	.word	0x0001e6a0


	//   ....[72]....
        /*0aa4*/ 	.word	0x0001e6f0


	//   ....[73]....
        /*0aa8*/ 	.word	0x0001e7a0


	//   ....[74]....
        /*0aac*/ 	.word	0x0001ed10


	//   ....[75]....
        /*0ab0*/ 	.word	0x0001ed80


	//   ....[76]....
        /*0ab4*/ 	.word	0x000234b0


	//   ....[77]....
        /*0ab8*/ 	.word	0x000234c0


	//   ....[78]....
        /*0abc*/ 	.word	0x000234f0


	//   ....[79]....
        /*0ac0*/ 	.word	0x00023500


	//   ....[80]....
        /*0ac4*/ 	.word	0x00024a70


	//   ....[81]....
        /*0ac8*/ 	.word	0x00024af0


	//   ....[82]....
        /*0acc*/ 	.word	0x00024b10


	//   ....[83]....
        /*0ad0*/ 	.word	0x00024b20


	//   ....[84]....
        /*0ad4*/ 	.word	0x00026a20


	//   ....[85]....
        /*0ad8*/ 	.word	0x00026a60


	//   ....[86]....
        /*0adc*/ 	.word	0x00026aa0


	//   ....[87]....
        /*0ae0*/ 	.word	0x00026af0


	//   ....[88]....
        /*0ae4*/ 	.word	0x00027120


	//   ....[89]....
        /*0ae8*/ 	.word	0x00027150


	//   ....[90]....
        /*0aec*/ 	.word	0x000272a0


	//   ....[91]....
        /*0af0*/ 	.word	0x000272c0


	//   ....[92]....
        /*0af4*/ 	.word	0x00027410


	//   ....[93]....
        /*0af8*/ 	.word	0x00027430


	//   ....[94]....
        /*0afc*/ 	.word	0x00027590


	//   ....[95]....
        /*0b00*/ 	.word	0x000275b0


	//   ....[96]....
        /*0b04*/ 	.word	0x00027f50


	//   ....[97]....
        /*0b08*/ 	.word	0x00027f60


	//   ....[98]....
        /*0b0c*/ 	.word	0x000280c0


	//   ....[99]....
        /*0b10*/ 	.word	0x000280e0


	//   ....[100]....
        /*0b14*/ 	.word	0x00028230


	//   ....[101]....
        /*0b18*/ 	.word	0x00028250


	//   ....[102]....
        /*0b1c*/ 	.word	0x000283b0


	//   ....[103]....
        /*0b20*/ 	.word	0x000283d0


	//   ....[104]....
        /*0b24*/ 	.word	0x000285b0


	//   ....[105]....
        /*0b28*/ 	.word	0x00028770


	//   ....[106]....
        /*0b2c*/ 	.word	0x000287a0


	//   ....[107]....
        /*0b30*/ 	.word	0x000287d0


	//   ....[108]....
        /*0b34*/ 	.word	0x00028800


	//   ....[109]....
        /*0b38*/ 	.word	0x00028830


	//   ....[110]....
        /*0b3c*/ 	.word	0x00028860


	//   ....[111]....
        /*0b40*/ 	.word	0x000289e0


	//   ....[112]....
        /*0b44*/ 	.word	0x00028a10


	//   ....[113]....
        /*0b48*/ 	.word	0x00028a40


	//   ....[114]....
        /*0b4c*/ 	.word	0x00028a70


	//   ....[115]....
        /*0b50*/ 	.word	0x00028aa0


	//   ....[116]....
        /*0b54*/ 	.word	0x00028ad0


	//   ....[117]....
        /*0b58*/ 	.word	0x00028b70


	//   ....[118]....
        /*0b5c*/ 	.word	0x00028bd0


	//   ....[119]....
        /*0b60*/ 	.word	0x00028c60


	//   ....[120]....
        /*0b64*/ 	.word	0x00029ab0


	//   ....[121]....
        /*0b68*/ 	.word	0x0002bfd0


	//   ....[122]....
        /*0b6c*/ 	.word	0x0002c010


	//   ....[123]....
        /*0b70*/ 	.word	0x0002c050


	//   ....[124]....
        /*0b74*/ 	.word	0x0002c110


	//   ....[125]....
        /*0b78*/ 	.word	0x0002c140


	//   ....[126]....
        /*0b7c*/ 	.word	0x0002c1a0


	//   ....[127]....
        /*0b80*/ 	.word	0x0002c1e0


	//   ....[128]....
        /*0b84*/ 	.word	0x0002c240


	//   ....[129]....
        /*0b88*/ 	.word	0x0002c260


	//   ....[130]....
        /*0b8c*/ 	.word	0x0002c290


	//   ....[131]....
        /*0b90*/ 	.word	0x0002cae0


	//   ....[132]....
        /*0b94*/ 	.word	0x0002cb20


	//   ....[133]....
        /*0b98*/ 	.word	0x0002cb40


	//   ....[134]....
        /*0b9c*/ 	.word	0x0002cbe0


	//   ....[135]....
        /*0ba0*/ 	.word	0x0002cbf0


	//   ....[136]....
        /*0ba4*/ 	.word	0x0002cca0


	//   ....[137]....
        /*0ba8*/ 	.word	0x0002ccb0


	//   ....[138]....
        /*0bac*/ 	.word	0x0002cd60


	//   ....[139]....
        /*0bb0*/ 	.word	0x0002cd70


	//   ....[140]....
        /*0bb4*/ 	.word	0x0002ce20


	//   ....[141]....
        /*0bb8*/ 	.word	0x0002ce30


	//   ....[142]....
        /*0bbc*/ 	.word	0x0002cee0


	//   ....[143]....
        /*0bc0*/ 	.word	0x0002cef0


	//   ....[144]....
        /*0bc4*/ 	.word	0x0002cfa0


	//   ....[145]....
        /*0bc8*/ 	.word	0x0002cfb0


	//   ....[146]....
        /*0bcc*/ 	.word	0x0002d000


	//   ....[147]....
        /*0bd0*/ 	.word	0x0002d830


	//   ....[148]....
        /*0bd4*/ 	.word	0x0002d870


	//   ....[149]....
        /*0bd8*/ 	.word	0x0002d8a0


	//   ....[150]....
        /*0bdc*/ 	.word	0x0002d960


	//   ....[151]....
        /*0be0*/ 	.word	0x0002d990


	//   ....[152]....
        /*0be4*/ 	.word	0x0002d9e0


	//   ....[153]....
        /*0be8*/ 	.word	0x0002da10


	//   ....[154]....
        /*0bec*/ 	.word	0x0002da60


	//   ....[155]....
        /*0bf0*/ 	.word	0x0002da90


	//   ....[156]....
        /*0bf4*/ 	.word	0x0002db00


	//   ....[157]....
        /*0bf8*/ 	.word	0x0002de00


	//   ....[158]....
        /*0bfc*/ 	.word	0x0002de30


	//   ....[159]....
        /*0c00*/ 	.word	0x0002def0


	//   ....[160]....
        /*0c04*/ 	.word	0x0002df00


	//   ....[161]....
        /*0c08*/ 	.word	0x0002dfb0


	//   ....[162]....
        /*0c0c*/ 	.word	0x0002dfc0


	//   ....[163]....
        /*0c10*/ 	.word	0x0002e070


	//   ....[164]....
        /*0c14*/ 	.word	0x0002e080


	//   ....[165]....
        /*0c18*/ 	.word	0x0002e090


	//   ....[166]....
        /*0c1c*/ 	.word	0x0002e140


	//   ....[167]....
        /*0c20*/ 	.word	0x0002e700


	//   ....[168]....
        /*0c24*/ 	.word	0x0002e740


	//   ....[169]....
        /*0c28*/ 	.word	0x0002e7e0


	//   ....[170]....
        /*0c2c*/ 	.word	0x0002e810


	//   ....[171]....
        /*0c30*/ 	.word	0x0002e8a0


	//   ....[172]....
        /*0c34*/ 	.word	0x0002e8d0


	//   ....[173]....
        /*0c38*/ 	.word	0x0002e960


	//   ....[174]....
        /*0c3c*/ 	.word	0x0002e990


	//   ....[175]....
        /*0c40*/ 	.word	0x0002e9a0


	//   ....[176]....
        /*0c44*/ 	.word	0x0002ea30


	//   ....[177]....
        /*0c48*/ 	.word	0x0002ee90


	//   ....[178]....
        /*0c4c*/ 	.word	0x0002eec0


	//   ....[179]....
        /*0c50*/ 	.word	0x0002eef0


	//   ....[180]....
        /*0c54*/ 	.word	0x0002ef20


	//   ....[181]....
        /*0c58*/ 	.word	0x0002ef50


	//   ....[182]....
        /*0c5c*/ 	.word	0x0002ef80


	//   ....[183]....
        /*0c60*/ 	.word	0x0002efb0


	//   ....[184]....
        /*0c64*/ 	.word	0x0002efe0


	//   ....[185]....
        /*0c68*/ 	.word	0x0002f170


	//   ....[186]....
        /*0c6c*/ 	.word	0x0002f1a0


	//   ....[187]....
        /*0c70*/ 	.word	0x0002f1d0


	//   ....[188]....
        /*0c74*/ 	.word	0x0002f200


	//   ....[189]....
        /*0c78*/ 	.word	0x0002f230


	//   ....[190]....
        /*0c7c*/ 	.word	0x0002f260


	//   ....[191]....
        /*0c80*/ 	.word	0x0002f320


	//   ....[192]....
        /*0c84*/ 	.word	0x0002f340


	//   ....[193]....
        /*0c88*/ 	.word	0x0002f3b0


	//   ....[194]....
        /*0c8c*/ 	.word	0x0002fa60


	//   ....[195]....
        /*0c90*/ 	.word	0x0002fd80


	//   ....[196]....
        /*0c94*/ 	.word	0x0002fe10


	//   ....[197]....
        /*0c98*/ 	.word	0x0002feb0


	//   ....[198]....
        /*0c9c*/ 	.word	0x0002ff40


	//   ....[199]....
        /*0ca0*/ 	.word	0x0002ffe0


	//   ....[200]....
        /*0ca4*/ 	.word	0x00030070


	//   ....[201]....
        /*0ca8*/ 	.word	0x00030160


	//   ....[202]....
        /*0cac*/ 	.word	0x000301f0


	//   ....[203]....
        /*0cb0*/ 	.word	0x00030290


	//   ....[204]....
        /*0cb4*/ 	.word	0x00030320


	//   ....[205]....
        /*0cb8*/ 	.word	0x000303c0


	//   ....[206]....
        /*0cbc*/ 	.word	0x00030450


	//   ....[207]....
        /*0cc0*/ 	.word	0x00030540


	//   ....[208]....
        /*0cc4*/ 	.word	0x000305d0


	//   ....[209]....
        /*0cc8*/ 	.word	0x00030670


	//   ....[210]....
        /*0ccc*/ 	.word	0x00030700


	//   ....[211]....
        /*0cd0*/ 	.word	0x000307a0


	//   ....[212]....
        /*0cd4*/ 	.word	0x00030830


	//   ....[213]....
        /*0cd8*/ 	.word	0x00030920


	//   ....[214]....
        /*0cdc*/ 	.word	0x000309b0


	//   ....[215]....
        /*0ce0*/ 	.word	0x00030a00


	//   ....[216]....
        /*0ce4*/ 	.word	0x00030a50


	//   ....[217]....
        /*0ce8*/ 	.word	0x00030ae0


	//   ....[218]....
        /*0cec*/ 	.word	0x00030b70


	//   ....[219]....
        /*0cf0*/ 	.word	0x00030bc0


	//   ....[220]....
        /*0cf4*/ 	.word	0x00030c10


	//   ....[221]....
        /*0cf8*/ 	.word	0x00030ca0


	//   ....[222]....
        /*0cfc*/ 	.word	0x00030d30


	//   ....[223]....
        /*0d00*/ 	.word	0x00030d80


	//   ....[224]....
        /*0d04*/ 	.word	0x00030dd0


	//   ....[225]....
        /*0d08*/ 	.word	0x00030e60


	//   ....[226]....
        /*0d0c*/ 	.word	0x00030ef0


	//   ....[227]....
        /*0d10*/ 	.word	0x00030f40


	//   ....[228]....
        /*0d14*/ 	.word	0x00030f90


	//   ....[229]....
        /*0d18*/ 	.word	0x00031070


	//   ....[230]....
        /*0d1c*/ 	.word	0x00031100


	//   ....[231]....
        /*0d20*/ 	.word	0x00031150


	//   ....[232]....
        /*0d24*/ 	.word	0x000311a0


	//   ....[233]....
        /*0d28*/ 	.word	0x00031230


	//   ....[234]....
        /*0d2c*/ 	.word	0x000312c0


	//   ....[235]....
        /*0d30*/ 	.word	0x00031310


	//   ....[236]....
        /*0d34*/ 	.word	0x00031360


	//   ....[237]....
        /*0d38*/ 	.word	0x000313f0


	//   ....[238]....
        /*0d3c*/ 	.word	0x00031480


	//   ....[239]....
        /*0d40*/ 	.word	0x000314d0


	//   ....[240]....
        /*0d44*/ 	.word	0x00031520


	//   ....[241]....
        /*0d48*/ 	.word	0x000315b0


	//   ....[242]....
        /*0d4c*/ 	.word	0x00031640


	//   ....[243]....
        /*0d50*/ 	.word	0x00031690


	//   ....[244]....
        /*0d54*/ 	.word	0x000316e0


	//   ....[245]....
        /*0d58*/ 	.word	0x000319e0


	//   ....[246]....
        /*0d5c*/ 	.word	0x00031cc0


	//   ....[247]....
        /*0d60*/ 	.word	0x00031db0


	//   ....[248]....
        /*0d64*/ 	.word	0x00031e90


	//   ....[249]....
        /*0d68*/ 	.word	0x00031fe0


	//   ....[250]....
        /*0d6c*/ 	.word	0x00032030


	//   ....[251]....
        /*0d70*/ 	.word	0x00032140


	//   ....[252]....
        /*0d74*/ 	.word	0x000321a0


	//   ....[253]....
        /*0d78*/ 	.word	0x000322b0


	//   ....[254]....
        /*0d7c*/ 	.word	0x00032310


	//   ....[255]....
        /*0d80*/ 	.word	0x00032410


	//   ....[0]....
        /*0d84*/ 	.word	0x00032460


	//   ....[1]....
        /*0d88*/ 	.word	0x00032510


	//   ....[2]....
        /*0d8c*/ 	.word	0x00032570


	//   ....[3]....
        /*0d90*/ 	.word	0x000326a0


	//   ....[4]....
        /*0d94*/ 	.word	0x000326f0


	//   ....[5]....
        /*0d98*/ 	.word	0x00032830


	//   ....[6]....
        /*0d9c*/ 	.word	0x00032880


	//   ....[7]....
        /*0da0*/ 	.word	0x000329c0


	//   ....[8]....
        /*0da4*/ 	.word	0x00032a10


	//   ....[9]....
        /*0da8*/ 	.word	0x00032b50


	//   ....[10]....
        /*0dac*/ 	.word	0x00032ba0


	//   ....[11]....
        /*0db0*/ 	.word	0x00032ce0


	//   ....[12]....
        /*0db4*/ 	.word	0x00032d30


	//   ....[13]....
        /*0db8*/ 	.word	0x00032e70


	//   ....[14]....
        /*0dbc*/ 	.word	0x00032ec0


	//   ....[15]....
        /*0dc0*/ 	.word	0x00032fe0


	//   ....[16]....
        /*0dc4*/ 	.word	0x00033030


	//   ....[17]....
        /*0dc8*/ 	.word	0x00033160


	//   ....[18]....
        /*0dcc*/ 	.word	0x00033230


	//   ....[19]....
        /*0dd0*/ 	.word	0x000333a0


	//   ....[20]....
        /*0dd4*/ 	.word	0x000333f0


	//   ....[21]....
        /*0dd8*/ 	.word	0x000334f0


	//   ....[22]....
        /*0ddc*/ 	.word	0x00033540


	//   ....[23]....
        /*0de0*/ 	.word	0x00033640


	//   ....[24]....
        /*0de4*/ 	.word	0x00033690


	//   ....[25]....
        /*0de8*/ 	.word	0x000337c0


	//   ....[26]....
        /*0dec*/ 	.word	0x00033810


	//   ....[27]....
        /*0df0*/ 	.word	0x00033900


	//   ....[28]....
        /*0df4*/ 	.word	0x000339a0


	//   ....[29]....
        /*0df8*/ 	.word	0x00033ae0


	//   ....[30]....
        /*0dfc*/ 	.word	0x00033b30


	//   ....[31]....
        /*0e00*/ 	.word	0x00033c70


	//   ....[32]....
        /*0e04*/ 	.word	0x00033cc0


	//   ....[33]....
        /*0e08*/ 	.word	0x00033e00


	//   ....[34]....
        /*0e0c*/ 	.word	0x00033e50


	//   ....[35]....
        /*0e10*/ 	.word	0x00033f90


	//   ....[36]....
        /*0e14*/ 	.word	0x00033fe0


	//   ....[37]....
        /*0e18*/ 	.word	0x000340d0


	//   ....[38]....
        /*0e1c*/ 	.word	0x00034190


	//   ....[39]....
        /*0e20*/ 	.word	0x00034330


	//   ....[40]....
        /*0e24*/ 	.word	0x00034380


	//   ....[41]....
        /*0e28*/ 	.word	0x000344b0


	//   ....[42]....
        /*0e2c*/ 	.word	0x00034500


	//   ....[43]....
        /*0e30*/ 	.word	0x00034630


	//   ....[44]....
        /*0e34*/ 	.word	0x00034680


	//   ....[45]....
        /*0e38*/ 	.word	0x000347b0


	//   ....[46]....
        /*0e3c*/ 	.word	0x00034800


	//   ....[47]....
        /*0e40*/ 	.word	0x00034890


	//   ....[48]....
        /*0e44*/ 	.word	0x00034930


	//   ....[49]....
        /*0e48*/ 	.word	0x00034a60


	//   ....[50]....
        /*0e4c*/ 	.word	0x00034ad0


	//   ....[51]....
        /*0e50*/ 	.word	0x00034b40


	//   ....[52]....
        /*0e54*/ 	.word	0x00034bb0


	//   ....[53]....
        /*0e58*/ 	.word	0x00034c20


	//   ....[54]....
        /*0e5c*/ 	.word	0x00034ca0


	//   ....[55]....
        /*0e60*/ 	.word	0x00034d30


	//   ....[56]....
        /*0e64*/ 	.word	0x00034dc0


	//   ....[57]....
        /*0e68*/ 	.word	0x00034e30


	//   ....[58]....
        /*0e6c*/ 	.word	0x00034ea0


	//   ....[59]....
        /*0e70*/ 	.word	0x00034f10


	//   ....[60]....
        /*0e74*/ 	.word	0x00034f90


	//   ....[61]....
        /*0e78*/ 	.word	0x00035000


	//   ....[62]....
        /*0e7c*/ 	.word	0x000350a0


	//   ....[63]....
        /*0e80*/ 	.word	0x00035130


	//   ....[64]....
        /*0e84*/ 	.word	0x00035250


	//----- nvinfo : EIATTR_REG_RECONFIG
	.align		4
.L_561:
        /*0e88*/ 	.byte	0x01, 0x54
	.zero		2


	//----- nvinfo : EIATTR_SYSCALL_OFFSETS
	.align		4
        /*0e8c*/ 	.byte	0x04, 0x46
        /*0e8e*/ 	.short	(.L_563 - .L_562)


	//   ....[0]....
.L_562:
        /*0e90*/ 	.word	0x00001950


	//   ....[1]....
        /*0e94*/ 	.word	0x00001aa0


	//   ....[2]....
        /*0e98*/ 	.word	0x0000bac0


	//   ....[3]....
        /*0e9c*/ 	.word	0x0000bdf0


	//   ....[4]....
        /*0ea0*/ 	.word	0x0002b5b0


	//   ....[5]....
        /*0ea4*/ 	.word	0x0002b700


	//   ....[6]....
        /*0ea8*/ 	.word	0x0002b7f0


	//   ....[7]....
        /*0eac*/ 	.word	0x0002c720


	//----- nvinfo : EIATTR_MBARRIER_INSTR_OFFSETS
	.align		4
.L_563:
        /*0eb0*/ 	.byte	0x04, 0x39
        /*0eb2*/ 	.short	(.L_565 - .L_564)


	//   ....[0]....
.L_564:
        /*0eb4*/ 	.word	0x00000270
        /*0eb8*/ 	.word	0x000000ff
        /*0ebc*/ 	.word	0x00038800
        /*0ec0*/ 	.short	0x0100
        /*0ec2*/ 	.byte	0x08
	.zero		1


	//   ....[1]....
        /*0ec4*/ 	.word	0x00000280
        /*0ec8*/ 	.word	0x000000ff
        /*0ecc*/ 	.word	0x00038820
        /*0ed0*/ 	.short	0x0100
        /*0ed2*/ 	.byte	0x08
	.zero		1


	//   ....[2]....
        /*0ed4*/ 	.word	0x00000370
        /*0ed8*/ 	.word	0x000000ff
        /*0edc*/ 	.word	0x00038830
        /*0ee0*/ 	.short	0x0100
        /*0ee2*/ 	.byte	0x08
	.zero		1


	//   ....[3]....
        /*0ee4*/ 	.word	0x00000380
        /*0ee8*/ 	.word	0x000000ff
        /*0eec*/ 	.word	0x00038840
        /*0ef0*/ 	.short	0x0100
        /*0ef2*/ 	.byte	0x08
	.zero		1


	//   ....[4]....
        /*0ef4*/ 	.word	0x00000390
        /*0ef8*/ 	.word	0x000000ff
        /*0efc*/ 	.word	0x00038838
        /*0f00*/ 	.short	0x0100
        /*0f02*/ 	.byte	0x08
	.zero		1


	//   ....[5]....
        /*0f04*/ 	.word	0x000003a0
        /*0f08*/ 	.word	0x000000ff
        /*0f0c*/ 	.word	0x00038848
        /*0f10*/ 	.short	0x0100
        /*0f12*/ 	.byte	0x08
	.zero		1


	//   ....[6]....
        /*0f14*/ 	.word	0x000004d0
        /*0f18*/ 	.word	0x000000ff
        /*0f1c*/ 	.word	0x00038850
        /*0f20*/ 	.short	0x0100
        /*0f22*/ 	.byte	0x08
	.zero		1


	//   ....[7]....
        /*0f24*/ 	.word	0x000004e0
        /*0f28*/ 	.word	0x000000ff
        /*0f2c*/ 	.word	0x00038860
        /*0f30*/ 	.short	0x0100
        /*0f32*/ 	.byte	0x08
	.zero		1


	//   ....[8]....
        /*0f34*/ 	.word	0x000004f0
        /*0f38*/ 	.word	0x000000ff
        /*0f3c*/ 	.word	0x00038858
        /*0f40*/ 	.short	0x0100
        /*0f42*/ 	.byte	0x08
	.zero		1


	//   ....[9]....
        /*0f44*/ 	.word	0x00000500
        /*0f48*/ 	.word	0x000000ff
        /*0f4c*/ 	.word	0x00038868
        /*0f50*/ 	.short	0x0100
        /*0f52*/ 	.byte	0x08
	.zero		1


	//   ....[10]....
        /*0f54*/ 	.word	0x000005f0
        /*0f58*/ 	.word	0x000000ff
        /*0f5c*/ 	.word	0x00038870
        /*0f60*/ 	.short	0x0100
        /*0f62*/ 	.byte	0x06
	.zero		1


	//   ....[11]....
        /*0f64*/ 	.word	0x00000600
        /*0f68*/ 	.word	0x000000ff
        /*0f6c*/ 	.word	0x00038880
        /*0f70*/ 	.short	0x0100
        /*0f72*/ 	.byte	0x06
	.zero		1


	//   ....[12]....
        /*0f74*/ 	.word	0x00000610
        /*0f78*/ 	.word	0x000000ff
        /*0f7c*/ 	.word	0x00038878
        /*0f80*/ 	.short	0x0100
        /*0f82*/ 	.byte	0x06
	.zero		1


	//   ....[13]....
        /*0f84*/ 	.word	0x00000620
        /*0f88*/ 	.word	0x000000ff
        /*0f8c*/ 	.word	0x00038888
        /*0f90*/ 	.short	0x0100
        /*0f92*/ 	.byte	0x06
	.zero		1


	//   ....[14]....
        /*0f94*/ 	.word	0x00000750
        /*0f98*/ 	.word	0x000000ff
        /*0f9c*/ 	.word	0x00038890
        /*0fa0*/ 	.short	0x0100
        /*0fa2*/ 	.byte	0x08
	.zero		1


	//   ....[15]....
        /*0fa4*/ 	.word	0x00000760
        /*0fa8*/ 	.word	0x000000ff
        /*0fac*/ 	.word	0x000388a0
        /*0fb0*/ 	.short	0x0100
        /*0fb2*/ 	.byte	0x08
	.zero		1


	//   ....[16]....
        /*0fb4*/ 	.word	0x00000770
        /*0fb8*/ 	.word	0x000000ff
        /*0fbc*/ 	.word	0x00038898
        /*0fc0*/ 	.short	0x0100
        /*0fc2*/ 	.byte	0x08
	.zero		1


	//   ....[17]....
        /*0fc4*/ 	.word	0x00000780
        /*0fc8*/ 	.word	0x000000ff
        /*0fcc*/ 	.word	0x000388a8
        /*0fd0*/ 	.short	0x0100
        /*0fd2*/ 	.byte	0x08
	.zero		1


	//   ....[18]....
        /*0fd4*/ 	.word	0x000008b0
        /*0fd8*/ 	.word	0x000000ff
        /*0fdc*/ 	.word	0x000388b0
        /*0fe0*/ 	.short	0x0100
        /*0fe2*/ 	.byte	0x08
	.zero		1


	//   ....[19]....
        /*0fe4*/ 	.word	0x000008c0
        /*0fe8*/ 	.word	0x000000ff
        /*0fec*/ 	.word	0x000388c0
        /*0ff0*/ 	.short	0x0100
        /*0ff2*/ 	.byte	0x08
	.zero		1


	//   ....[20]....
        /*0ff4*/ 	.word	0x000008d0
        /*0ff8*/ 	.word	0x000000ff
        /*0ffc*/ 	.word	0x000388b8
        /*1000*/ 	.short	0x0100
        /*1002*/ 	.byte	0x08
	.zero		1


	//   ....[21]....
        /*1004*/ 	.word	0x000008e0
        /*1008*/ 	.word	0x000000ff
        /*100c*/ 	.word	0x000388c8
        /*1010*/ 	.short	0x0100
        /*1012*/ 	.byte	0x08
	.zero		1


	//   ....[22]....
        /*1014*/ 	.word	0x000036d0
        /*1018*/ 	.word	0x00000059
        /*101c*/ 	.word	0x00038890
        /*1020*/ 	.short	0x010a
        /*1022*/ 	.byte	0x3f
	.zero		1


	//   ....[23]....
        /*1024*/ 	.word	0x00007130
        /*1028*/ 	.word	0x00000059
        /*102c*/ 	.word	0x00038890
        /*1030*/ 	.short	0x010a
        /*1032*/ 	.byte	0x3f
	.zero		1


	//   ....[24]....
        /*1034*/ 	.word	0x0000a320
        /*1038*/ 	.word	0x00000059
        /*103c*/ 	.word	0x00038890
        /*1040*/ 	.short	0x010a
        /*1042*/ 	.byte	0x3f
	.zero		1


	//   ....[25]....
        /*1044*/ 	.word	0x0000ab20
        /*1048*/ 	.word	0x0000000b
        /*104c*/ 	.word	0x00000000
        /*1050*/ 	.short	0x0101
        /*1052*/ 	.byte	0x3f
	.zero		1


	//   ....[26]....
        /*1054*/ 	.word	0x0000ab60
        /*1058*/ 	.word	0x00000059
        /*105c*/ 	.word	0x000388b0
        /*1060*/ 	.short	0x010a
        /*1062*/ 	.byte	0x3f
	.zero		1


	//   ....[27]....
        /*1064*/ 	.word	0x0000b2b0
        /*1068*/ 	.word	0x00000059
        /*106c*/ 	.word	0x00000000
        /*1070*/ 	.short	0x0101
        /*1072*/ 	.byte	0x3f
	.zero		1


	//   ....[28]....
        /*1074*/ 	.word	0x0000bb50
        /*1078*/ 	.word	0x00000016
        /*107c*/ 	.word	0x00038800
        /*1080*/ 	.short	0x010a
        /*1082*/ 	.byte	0x3f
	.zero		1


	//   ....[29]....
        /*1084*/ 	.word	0x0000bba0
        /*1088*/ 	.word	0x00000016
        /*108c*/ 	.word	0x00038800
        /*1090*/ 	.short	0x010a
        /*1092*/ 	.byte	0x3f
	.zero		1


	//   ....[30]....
        /*1094*/ 	.word	0x0000d7b0
        /*1098*/ 	.word	0x00000016
        /*109c*/ 	.word	0x00038800
        /*10a0*/ 	.short	0x010a
        /*10a2*/ 	.byte	0x3f
	.zero		1


	//   ....[31]....
        /*10a4*/ 	.word	0x00012080
        /*10a8*/ 	.word	0x00000016
        /*10ac*/ 	.word	0x00038800
        /*10b0*/ 	.short	0x010a
        /*10b2*/ 	.byte	0x3f
	.zero		1


	//   ....[32]....
        /*10b4*/ 	.word	0x00015e00
        /*10b8*/ 	.word	0x00000000
        /*10bc*/ 	.word	0x00038830
        /*10c0*/ 	.short	0x010a
        /*10c2*/ 	.byte	0x3f
	.zero		1


	//   ....[33]....
        /*10c4*/ 	.word	0x00015e40
        /*10c8*/ 	.word	0x00000000
        /*10cc*/ 	.word	0x00038830
        /*10d0*/ 	.short	0x010a
        /*10d2*/ 	.byte	0x3f
	.zero		1


	//   ....[34]....
        /*10d4*/ 	.word	0x00019b50
        /*10d8*/ 	.word	0x00000000
        /*10dc*/ 	.word	0x00000000
        /*10e0*/ 	.short	0x0101
        /*10e2*/ 	.byte	0x3f
	.zero		1


	//   ....[35]....
        /*10e4*/ 	.word	0x0001a740
        /*10e8*/ 	.word	0x0000000a
        /*10ec*/ 	.word	0x00038830
        /*10f0*/ 	.short	0x010a
        /*10f2*/ 	.byte	0x3f
	.zero		1


	//   ....[36]....
        /*10f4*/ 	.word	0x0001a7d0
        /*10f8*/ 	.word	0x0000000a
        /*10fc*/ 	.word	0x00038830
        /*1100*/ 	.short	0x010a
        /*1102*/ 	.byte	0x3f
	.zero		1


	//   ....[37]....
        /*1104*/ 	.word	0x0001ded0
        /*1108*/ 	.word	0x00000006
        /*110c*/ 	.word	0x00038850
        /*1110*/ 	.short	0x010a
        /*1112*/ 	.byte	0x3f
	.zero		1


	//   ....[38]....
        /*1114*/ 	.word	0x0001df20
        /*1118*/ 	.word	0x00000006
        /*111c*/ 	.word	0x00038850
        /*1120*/ 	.short	0x010a
        /*1122*/ 	.byte	0x3f
	.zero		1


	//   ....[39]....
        /*1124*/ 	.word	0x0001f0f0
        /*1128*/ 	.word	0x0000000a
        /*112c*/ 	.word	0x00000000
        /*1130*/ 	.short	0x0101
        /*1132*/ 	.byte	0x3f
	.zero		1


	//   ....[40]....
        /*1134*/ 	.word	0x0001f4b0
        /*1138*/ 	.word	0x00000006
        /*113c*/ 	.word	0x00000000
        /*1140*/ 	.short	0x0101
        /*1142*/ 	.byte	0x3f
	.zero		1


	//   ....[41]....
        /*1144*/ 	.word	0x0001f720
        /*1148*/ 	.word	0x00000003
        /*114c*/ 	.word	0x00038830
        /*1150*/ 	.short	0x010a
        /*1152*/ 	.byte	0x3f
	.zero		1


	//   ....[42]....
        /*1154*/ 	.word	0x0001f7b0
        /*1158*/ 	.word	0x00000003
        /*115c*/ 	.word	0x00038830
        /*1160*/ 	.short	0x010a
        /*1162*/ 	.byte	0x3f
	.zero		1


	//   ....[43]....
        /*1164*/ 	.word	0x00022ec0
        /*1168*/ 	.word	0x00000006
        /*116c*/ 	.word	0x00038850
        /*1170*/ 	.short	0x010a
        /*1172*/ 	.byte	0x3f
	.zero		1


	//   ....[44]....
        /*1174*/ 	.word	0x00022f10
        /*1178*/ 	.word	0x00000006
        /*117c*/ 	.word	0x00038850
        /*1180*/ 	.short	0x010a
        /*1182*/ 	.byte	0x3f
	.zero		1


	//   ....[45]....
        /*1184*/ 	.word	0x00023a20
        /*1188*/ 	.word	0x000000a4
        /*118c*/ 	.word	0x00000000
        /*1190*/ 	.short	0x0101
        /*1192*/ 	.byte	0x3f
	.zero		1


	//   ....[46]....
        /*1194*/ 	.word	0x00023e30
        /*1198*/ 	.word	0x00000006
        /*119c*/ 	.word	0x00000000
        /*11a0*/ 	.short	0x0101
        /*11a2*/ 	.byte	0x3f
	.zero		1


	//   ....[47]....
        /*11a4*/ 	.word	0x000247d0
        /*11a8*/ 	.word	0x00000008
        /*11ac*/ 	.word	0x00038850
        /*11b0*/ 	.short	0x010a
        /*11b2*/ 	.byte	0x3f
	.zero		1


	//   ....[48]....
        /*11b4*/ 	.word	0x00024870
        /*11b8*/ 	.word	0x00000008
        /*11bc*/ 	.word	0x00038850
        /*11c0*/ 	.short	0x010a
        /*11c2*/ 	.byte	0x3f
	.zero		1


	//   ....[49]....
        /*11c4*/ 	.word	0x00025530
        /*11c8*/ 	.word	0x00000004
        /*11cc*/ 	.word	0x00000000
        /*11d0*/ 	.short	0x0101
        /*11d2*/ 	.byte	0x3f
	.zero		1


	//   ....[50]....
        /*11d4*/ 	.word	0x00027140
        /*11d8*/ 	.word	0x00000000
        /*11dc*/ 	.word	0x00000000
        /*11e0*/ 	.short	0x0101
        /*11e2*/ 	.byte	0x3f
	.zero		1


	//   ....[51]....
        /*11e4*/ 	.word	0x00029b90
        /*11e8*/ 	.word	0x00000016
        /*11ec*/ 	.word	0x00038820
        /*11f0*/ 	.short	0x010a
        /*11f2*/ 	.byte	0x3f
	.zero		1


	//   ....[52]....
        /*11f4*/ 	.word	0x00029c20
        /*11f8*/ 	.word	0x0000000b
        /*11fc*/ 	.word	0x000388a0
        /*1200*/ 	.short	0x010a
        /*1202*/ 	.byte	0x3f
	.zero		1


	//   ....[53]....
        /*1204*/ 	.word	0x0002a170
        /*1208*/ 	.word	0x0000000b
        /*120c*/ 	.word	0x000388c0
        /*1210*/ 	.short	0x010a
        /*1212*/ 	.byte	0x3f
	.zero		1


	//   ....[54]....
        /*1214*/ 	.word	0x0002a770
        /*1218*/ 	.word	0x0000000a
        /*121c*/ 	.word	0x000388a0
        /*1220*/ 	.short	0x010a
        /*1222*/ 	.byte	0x3f
	.zero		1


	//   ....[55]....
        /*1224*/ 	.word	0x0002acb0
        /*1228*/ 	.word	0x0000000a
        /*122c*/ 	.word	0x000388c0
        /*1230*/ 	.short	0x010a
        /*1232*/ 	.byte	0x3f
	.zero		1


	//   ....[56]....
        /*1234*/ 	.word	0x0002bde0
        /*1238*/ 	.word	0x00000005
        /*123c*/ 	.word	0x00038840
        /*1240*/ 	.short	0x010a
        /*1242*/ 	.byte	0x3f
	.zero		1


	//   ....[57]....
        /*1244*/ 	.word	0x0002c410
        /*1248*/ 	.word	0x00000005
        /*124c*/ 	.word	0x00038830
        /*1250*/ 	.short	0x0107
        /*1252*/ 	.byte	0x3f
	.zero		1


	//   ....[58]....
        /*1254*/ 	.word	0x0002c4f0
        /*1258*/ 	.word	0x00000005
        /*125c*/ 	.word	0x00038830
        /*1260*/ 	.short	0x0101
        /*1262*/ 	.byte	0x3f
	.zero		1


	//   ....[59]....
        /*1264*/ 	.word	0x0002d140
        /*1268*/ 	.word	0x00000016
        /*126c*/ 	.word	0x00038800
        /*1270*/ 	.short	0x0107
        /*1272*/ 	.byte	0x3f
	.zero		1


	//   ....[60]....
        /*1274*/ 	.word	0x0002d240
        /*1278*/ 	.word	0x00000016
        /*127c*/ 	.word	0x00038800
        /*1280*/ 	.short	0x0101
        /*1282*/ 	.byte	0x3f
	.zero		1


	//   ....[61]....
        /*1284*/ 	.word	0x0002d260
        /*1288*/ 	.word	0x00000016
        /*128c*/ 	.word	0x00038820
        /*1290*/ 	.short	0x010a
        /*1292*/ 	.byte	0x3f
	.zero		1


	//   ....[62]....
        /*1294*/ 	.word	0x0002d680
        /*1298*/ 	.word	0x00000006
        /*129c*/ 	.word	0x00038840
        /*12a0*/ 	.short	0x010a
        /*12a2*/ 	.byte	0x3f
	.zero		1


	//   ....[63]....
        /*12a4*/ 	.word	0x0002dc20
        /*12a8*/ 	.word	0x00000006
        /*12ac*/ 	.word	0x00038830
        /*12b0*/ 	.short	0x0107
        /*12b2*/ 	.byte	0x3f
	.zero		1


	//   ....[64]....
        /*12b4*/ 	.word	0x0002dce0
        /*12b8*/ 	.word	0x00000006
        /*12bc*/ 	.word	0x00038830
        /*12c0*/ 	.short	0x0101
        /*12c2*/ 	.byte	0x3f
	.zero		1


	//   ....[65]....
        /*12c4*/ 	.word	0x0002dd40
        /*12c8*/ 	.word	0x00000006
        /*12cc*/ 	.word	0x00038860
        /*12d0*/ 	.short	0x010a
        /*12d2*/ 	.byte	0x3f
	.zero		1


	//   ....[66]....
        /*12d4*/ 	.word	0x0002e250
        /*12d8*/ 	.word	0x00000006
        /*12dc*/ 	.word	0x00038850
        /*12e0*/ 	.short	0x0107
        /*12e2*/ 	.byte	0x3f
	.zero		1


	//   ....[67]....
        /*12e4*/ 	.word	0x0002e430
        /*12e8*/ 	.word	0x00000006
        /*12ec*/ 	.word	0x00038850
        /*12f0*/ 	.short	0x0101
        /*12f2*/ 	.byte	0x3f
	.zero		1


	//   ....[68]....
        /*12f4*/ 	.word	0x0002e650
        /*12f8*/ 	.word	0x00000004
        /*12fc*/ 	.word	0x00038860
        /*1300*/ 	.short	0x010a
        /*1302*/ 	.byte	0x3f
	.zero		1


	//   ....[69]....
        /*1304*/ 	.word	0x0002ebc0
        /*1308*/ 	.word	0x00000004
        /*130c*/ 	.word	0x00038850
        /*1310*/ 	.short	0x0107
        /*1312*/ 	.byte	0x3f
	.zero		1


	//   ....[70]....
        /*1314*/ 	.word	0x0002ec80
        /*1318*/ 	.word	0x00000004
        /*131c*/ 	.word	0x00038850
        /*1320*/ 	.short	0x0101
        /*1322*/ 	.byte	0x3f
	.zero		1


	//   ....[71]....
        /*1324*/ 	.word	0x0002f9e0
        /*1328*/ 	.word	0x00000005
        /*132c*/ 	.word	0x00038820
        /*1330*/ 	.short	0x010a
        /*1332*/ 	.byte	0x3f
	.zero		1


	//   ....[72]....
        /*1334*/ 	.word	0x0002fb50
        /*1338*/ 	.word	0x00000003
        /*133c*/ 	.word	0x00038840
        /*1340*/ 	.short	0x010a
        /*1342*/ 	.byte	0x3f
	.zero		1


	//   ....[73]....
        /*1344*/ 	.word	0x0002fbf0
        /*1348*/ 	.word	0x0000001b
        /*134c*/ 	.word	0x00038840
        /*1350*/ 	.short	0x010a
        /*1352*/ 	.byte	0x3f
	.zero		1


	//   ....[74]....
        /*1354*/ 	.word	0x0002fc30
        /*1358*/ 	.word	0x00000003
        /*135c*/ 	.word	0x00038860
        /*1360*/ 	.short	0x010a
        /*1362*/ 	.byte	0x3f
	.zero		1


	//   ....[75]....
        /*1364*/ 	.word	0x0002fc70
        /*1368*/ 	.word	0x0000001b
        /*136c*/ 	.word	0x00038860
        /*1370*/ 	.short	0x010a
        /*1372*/ 	.byte	0x3f
	.zero		1


	//   ....[76]....
        /*1374*/ 	.word	0x0002fcd0
        /*1378*/ 	.word	0x00000059
        /*137c*/ 	.word	0x00038890
        /*1380*/ 	.short	0x010a
        /*1382*/ 	.byte	0x3f
	.zero		1


	//   ....[77]....
        /*1384*/ 	.word	0x000300b0
        /*1388*/ 	.word	0x00000059
        /*138c*/ 	.word	0x00038890
        /*1390*/ 	.short	0x010a
        /*1392*/ 	.byte	0x3f
	.zero		1


	//   ....[78]....
        /*1394*/ 	.word	0x00030490
        /*1398*/ 	.word	0x00000059
        /*139c*/ 	.word	0x00038890
        /*13a0*/ 	.short	0x010a
        /*13a2*/ 	.byte	0x3f
	.zero		1


	//   ....[79]....
        /*13a4*/ 	.word	0x00030870
        /*13a8*/ 	.word	0x00000059
        /*13ac*/ 	.word	0x000388b0
        /*13b0*/ 	.short	0x010a
        /*13b2*/ 	.byte	0x3f
	.zero		1


	//   ....[80]....
        /*13b4*/ 	.word	0x00030fc0
        /*13b8*/ 	.word	0x00000016
        /*13bc*/ 	.word	0x00038800
        /*13c0*/ 	.short	0x010a
        /*13c2*/ 	.byte	0x3f
	.zero		1


	//   ....[81]....
        /*13c4*/ 	.word	0x00031720
        /*13c8*/ 	.word	0x00000016
        /*13cc*/ 	.word	0x00038800
        /*13d0*/ 	.short	0x010a
        /*13d2*/ 	.byte	0x3f
	.zero		1


	//   ....[82]....
        /*13d4*/ 	.word	0x00031770
        /*13d8*/ 	.word	0x00000000
        /*13dc*/ 	.word	0x00038830
        /*13e0*/ 	.short	0x010a
        /*13e2*/ 	.byte	0x3f
	.zero		1


	//   ....[83]....
        /*13e4*/ 	.word	0x000317c0
        /*13e8*/ 	.word	0x0000000a
        /*13ec*/ 	.word	0x00038830
        /*13f0*/ 	.short	0x010a
        /*13f2*/ 	.byte	0x3f
	.zero		1


	//   ....[84]....
        /*13f4*/ 	.word	0x00031810
        /*13f8*/ 	.word	0x00000006
        /*13fc*/ 	.word	0x00038850
        /*1400*/ 	.short	0x010a
        /*1402*/ 	.byte	0x3f
	.zero		1


	//   ....[85]....
        /*1404*/ 	.word	0x00031860
        /*1408*/ 	.word	0x00000003
        /*140c*/ 	.word	0x00038830
        /*1410*/ 	.short	0x010a
        /*1412*/ 	.byte	0x3f
	.zero		1


	//   ....[86]....
        /*1414*/ 	.word	0x000318b0
        /*1418*/ 	.word	0x00000006
        /*141c*/ 	.word	0x00038850
        /*1420*/ 	.short	0x010a
        /*1422*/ 	.byte	0x3f
	.zero		1


	//   ....[87]....
        /*1424*/ 	.word	0x00031900
        /*1428*/ 	.word	0x00000008
        /*142c*/ 	.word	0x00038850
        /*1430*/ 	.short	0x010a
        /*1432*/ 	.byte	0x3f
	.zero		1


	//   ....[88]....
        /*1434*/ 	.word	0x00031aa0
        /*1438*/ 	.word	0x00000016
        /*143c*/ 	.word	0x00038820
        /*1440*/ 	.short	0x010a
        /*1442*/ 	.byte	0x3f
	.zero		1


	//   ....[89]....
        /*1444*/ 	.word	0x00031af0
        /*1448*/ 	.word	0x0000000b
        /*144c*/ 	.word	0x000388a0
        /*1450*/ 	.short	0x010a
        /*1452*/ 	.byte	0x3f
	.zero		1


	//   ....[90]....
        /*1454*/ 	.word	0x00031b40
        /*1458*/ 	.word	0x0000000b
        /*145c*/ 	.word	0x000388c0
        /*1460*/ 	.short	0x010a
        /*1462*/ 	.byte	0x3f
	.zero		1


	//   ....[91]....
        /*1464*/ 	.word	0x00031b90
        /*1468*/ 	.word	0x0000000a
        /*146c*/ 	.word	0x000388a0
        /*1470*/ 	.short	0x010a
        /*1472*/ 	.byte	0x3f
	.zero		1


	//   ....[92]....
        /*1474*/ 	.word	0x00031be0
        /*1478*/ 	.word	0x0000000a
        /*147c*/ 	.word	0x000388c0
        /*1480*/ 	.short	0x010a
        /*1482*/ 	.byte	0x3f
	.zero		1


	//   ....[93]....
        /*1484*/ 	.word	0x00031d00
        /*1488*/ 	.word	0x00000005
        /*148c*/ 	.word	0x00038840
        /*1490*/ 	.short	0x010a
        /*1492*/ 	.byte	0x3f
	.zero		1


	//   ....[94]....
        /*1494*/ 	.word	0x00033060
        /*1498*/ 	.word	0x00000016
        /*149c*/ 	.word	0x00038820
        /*14a0*/ 	.short	0x010a
        /*14a2*/ 	.byte	0x3f
	.zero		1


	//   ....[95]....
        /*14a4*/ 	.word	0x000330b0
        /*14a8*/ 	.word	0x00000006
        /*14ac*/ 	.word	0x00038840
        /*14b0*/ 	.short	0x010a
        /*14b2*/ 	.byte	0x3f
	.zero		1


	//   ....[96]....
        /*14b4*/ 	.word	0x00033850
        /*14b8*/ 	.word	0x00000006
        /*14bc*/ 	.word	0x00038860
        /*14c0*/ 	.short	0x010a
        /*14c2*/ 	.byte	0x3f
	.zero		1


	//   ....[97]....
        /*14c4*/ 	.word	0x00034020
        /*14c8*/ 	.word	0x00000004
        /*14cc*/ 	.word	0x00038860
        /*14d0*/ 	.short	0x010a
        /*14d2*/ 	.byte	0x3f
	.zero		1


	//   ....[98]....
        /*14d4*/ 	.word	0x00035170
        /*14d8*/ 	.word	0x00000005
        /*14dc*/ 	.word	0x00038820
        /*14e0*/ 	.short	0x010a
        /*14e2*/ 	.byte	0x3f
	.zero		1


	//   ....[99]....
        /*14e4*/ 	.word	0x00035310
        /*14e8*/ 	.word	0x00000003
        /*14ec*/ 	.word	0x00038840
        /*14f0*/ 	.short	0x010a
        /*14f2*/ 	.byte	0x3f
	.zero		1


	//   ....[100]....
        /*14f4*/ 	.word	0x00035360
        /*14f8*/ 	.word	0x0000001b
        /*14fc*/ 	.word	0x00038840
        /*1500*/ 	.short	0x010a
        /*1502*/ 	.byte	0x3f
	.zero		1


	//   ....[101]....
        /*1504*/ 	.word	0x000353b0
        /*1508*/ 	.word	0x00000003
        /*150c*/ 	.word	0x00038860
        /*1510*/ 	.short	0x010a
        /*1512*/ 	.byte	0x3f
	.zero		1


	//----- nvinfo : EIATTR_NUM_MBARRIERS
	.align		4
.L_565:
        /*1514*/ 	.byte	0x03, 0x38
        /*1516*/ 	.short	0x0016


	//----- nvinfo : EIATTR_EXIT_INSTR_OFFSETS
	.align		4
        /*1518*/ 	.byte	0x04, 0x1c
        /*151a*/ 	.short	(.L_567 - .L_566)


	//   ....[0]....
.L_566:
        /*151c*/ 	.word	0x0002fcc0


	//----- nvinfo : EIATTR_MAX_THREADS
	.align		4
.L_567:
        /*1520*/ 	.byte	0x04, 0x05
        /*1522*/ 	.short	(.L_569 - .L_568)
.L_568:
        /*1524*/ 	.word	0x00000180
        /*1528*/ 	.word	0x00000001
        /*152c*/ 	.word	0x00000001


	//----- nvinfo : EIATTR_CRS_STACK_SIZE
	.align		4
.L_569:
        /*1530*/ 	.byte	0x04, 0x1e
        /*1532*/ 	.short	(.L_571 - .L_570)
.L_570:
        /*1534*/ 	.word	0x00000000


	//----- nvinfo : EIATTR_CBANK_PARAM_SIZE
	.align		4
.L_571:
        /*1538*/ 	.byte	0x03, 0x19
        /*153a*/ 	.short	0x0af0


	//----- nvinfo : EIATTR_PARAM_CBANK
	.align		4
        /*153c*/ 	.byte	0x04, 0x0a
        /*153e*/ 	.short	(.L_573 - .L_572)
	.align		4
.L_572:
        /*1540*/ 	.word	index@(.nv.constant0._ZN7cutlass13device_kernelIN5flash11enable_sm90INS1_16FlashAttnFwdSm90INS1_25CollectiveMainloopFwdSm90ILi2EN4cute5tupleIJNS5_1CILi1EEES8_S8_EEENS6_IJNS7_ILi128EEENS7_ILi80EEENS7_ILi256EEEEEELi256ENS_10bfloat16_tEfNS_4arch4Sm90ELb1ELb0ELb0ELb1ELb1ELb1ELb0ELb1ELb1ELb1ELb0ELb0EEENS1_21CollectiveEpilogueFwdINS6_IJSA_SC_SB_EEES9_SE_SG_Li256ELb1ELb1ELb0ELb0EEENS1_36VarlenDynamicPersistentTileSchedulerILi128ELi80ELi256ELi128ELb0ELb1ELb1ELb1ELb1ELb1EEEEEEEEEvNT_6ParamsE)
        /*1544*/ 	.short	0x0210
        /*1546*/ 	.short	0x0af0


	//----- nvinfo : EIATTR_SW_WAR
	.align		4
.L_573:
        /*1548*/ 	.byte	0x04, 0x36
        /*154a*/ 	.short	(.L_575 - .L_574)
.L_574:
        /*154c*/ 	.word	0x00000008
.L_575:


//--------------------- .nv.info._ZN7cutlass13device_kernelIN5flash11enable_sm90INS1_16FlashAttnFwdSm90INS1_25CollectiveMainloopFwdSm90ILi2EN4cute5tupleIJNS5_1CILi1EEES8_S8_EEENS6_IJNS7_ILi128EEENS7_ILi96EEENS7_ILi192EEEEEELi192ENS_10bfloat16_tEfNS_4arch4Sm90ELb0ELb0ELb0ELb0ELb1ELb0ELb0ELb1ELb1ELb1ELb0ELb0EEENS1_21CollectiveEpilogueFwdINS6_IJSA_SC_SB_EEES9_SE_SG_Li256ELb0ELb1ELb0ELb0EEENS1_29StaticPersistentTileSchedulerILb0EEEEEEEEEvNT_6ParamsE --------------------------
	.section	.nv.info._ZN7cutlass13device_kernelIN5flash11enable_sm90INS1_16FlashAttnFwdSm90INS1_25CollectiveMainloopFwdSm90ILi2EN4cute5tupleIJNS5_1CILi1EEES8_S8_EEENS6_IJNS7_ILi128EEENS7_ILi96EEENS7_ILi192EEEEEELi192ENS_10bfloat16_tEfNS_4arch4Sm90ELb0ELb0ELb0ELb0ELb1ELb0ELb0ELb1ELb1ELb1ELb0ELb0EEENS1_21CollectiveEpilogueFwdINS6_IJSA_SC_SB_EEES9_SE_SG_Li256ELb0ELb1ELb0ELb0EEENS1_29StaticPersistentTileSchedulerILb0EEEEEEEEEvNT_6ParamsE,"",@"SHT_CUDA_INFO"
	.sectionflags	@""
	.align	4


	//----- nvinfo : EIATTR_CUDA_API_VERSION
	.align		4
        /*0000*/ 	.byte	0x04, 0x37
        /*0002*/ 	.short	(.L_577 - .L_576)
.L_576:
        /*0004*/ 	.word	0x00000082


	//----- nvinfo : EIATTR_KPARAM_INFO
	.align		4
.L_577:
        /*0008*/ 	.byte	0x04, 0x17
        /*000a*/ 	.short	(.L_579 - .L_578)
.L_578:
        /*000c*/ 	.word	0x00000000
        /*0010*/ 	.short	0x0000
        /*0012*/ 	.short	0x0070
        /*0014*/ 	.byte	0x00, 0xf0, 0x01, 0x28


	//----- nvinfo : EIATTR_SPARSE_MMA_MASK
	.align		4
.L_579:
        /*0018*/ 	.byte	0x03, 0x50
        /*001a*/ 	.short	0x0000


	//----- nvinfo : EIATTR_MAXREG_COUNT
	.align		4
        /*001c*/ 	.byte	0x03, 0x1b
        /*001e*/ 	.short	0x00a8


	//----- nvinfo : EIATTR_NUM_BARRIERS
	.align		4
        /*0020*/ 	.byte	0x02, 0x4c
        /*0022*/ 	.byte	0x09
	.zero		1


	//----- nvinfo : EIATTR_EXTERNS
	.align		4
        /*0024*/ 	.byte	0x04, 0x0f
        /*0026*/ 	.short	(.L_581 - .L_580)


	//   ....[0]....
	.align		4
.L_580:
        /*0028*/ 	.word	index@(__assertfail)


	//----- nvinfo : EIATTR_ANNOTATIONS
	.align		4
.L_581:
        /*002c*/ 	.byte	0x04, 0x55
        /*002e*/ 	.short	(.L_583 - .L_582)


	//   ....[0]....
.L_582:
        /*0030*/ 	.word	0x00000001
        /*0034*/ 	.byte	0xa0, 0x08, 0x00, 0x00, 0x01, 0x00, 0x00, 0x00, 0x50, 0x09, 0x00, 0x00, 0x01, 0x00, 0x00, 0x00
        /*0044*/ 	.byte	0x00, 0x7e, 0x00, 0x00, 0x01, 0x00, 0x00, 0x00, 0x90, 0x7e, 0x00, 0x00, 0x01, 0x00, 0x00, 0x00
        /*0054*/ 	.byte	0x90, 0x9b, 0x00, 0x00, 0x01, 0x00, 0x00, 0x00, 0xc0, 0xb2, 0x00, 0x00, 0x01, 0x00, 0x00, 0x00
        /*0064*/ 	.byte	0x70, 0xb3, 0x00, 0x00, 0x01, 0x00, 0x00, 0x00, 0xf0, 0xb4, 0x00, 0x00


	//----- nvinfo : EIATTR_MERCURY_ISA_VERSION
	.align		4
.L_583:
        /*0070*/ 	.byte	0x03, 0x5f
        /*0072*/ 	.short	0x0101


	//----- nvinfo : EIATTR_INT_WARP_WIDE_INSTR_OFFSETS
	.align		4
        /*0074*/ 	.byte	0x04, 0x31
        /*0076*/ 	.short	(.L_585 - .L_584)


	//   ....[0]....
.L_584:
        /*0078*/ 	.word	0x000000c0


	//   ....[1]....
        /*007c*/ 	.word	0x000000d0


	//   ....[2]....
        /*0080*/ 	.word	0x00000170


	//----- nvinfo : EIATTR_COOP_GROUP_MASK_REGIDS
	.align		4
.L_585:
        /*0084*/ 	.byte	0x04, 0x29
        /*0086*/ 	.short	(.L_587 - .L_586)


	//   ....[0]....
.L_586:
        /*0088*/ 	.word	0xffffffff


	//   ....[1]....
        /*008c*/ 	.word	0xffffffff


	//   ....[2]....
        /*0090*/ 	.word	0xffffffff


	//   ....[3]....
        /*0094*/ 	.word	0xffffffff


	//   ....[4]....
        /*0098*/ 	.word	0xffffffff


	//   ....[5]....
        /*009c*/ 	.word	0xffffffff


	//   ....[6]....
        /*00a0*/ 	.word	0xffffffff


	//   ....[7]....
        /*00a4*/ 	.word	0xffffffff


	//   ....[8]....
        /*00a8*/ 	.word	0xffffffff


	//   ....[9]....
        /*00ac*/ 	.word	0xffffffff


	//   ....[10]....
        /*00b0*/ 	.word	0xffffffff


	//   ....[11]....
        /*00b4*/ 	.word	0xffffffff


	//   ....[12]....
        /*00b8*/ 	.word	0xffffffff


	//   ....[13]....
        /*00bc*/ 	.word	0xffffffff


	//   ....[14]....
        /*00c0*/ 	.word	0xffffffff


	//   ....[15]....
        /*00c4*/ 	.word	0xffffffff


	//   ....[16]....
        /*00c8*/ 	.word	0xffffffff


	//   ....[17]....
        /*00cc*/ 	.word	0xffffffff


	//   ....[18]....
        /*00d0*/ 	.word	0xffffffff


	//   ....[19]....
        /*00d4*/ 	.word	0xffffffff


	//   ....[20]....
        /*00d8*/ 	.word	0xffffffff


	//   ....[21]....
        /*00dc*/ 	.word	0xffffffff


	//   ....[22]....
        /*00e0*/ 	.word	0xffffffff


	//   ....[23]....
        /*00e4*/ 	.word	0xffffffff


	//   ....[24]....
        /*00e8*/ 	.word	0xffffffff


	//   ....[25]....
        /*00ec*/ 	.word	0xffffffff


	//   ....[26]....
        /*00f0*/ 	.word	0xffffffff


	//   ....[27]....
        /*00f4*/ 	.word	0xffffffff


	//   ....[28]....
        /*00f8*/ 	.word	0xffffffff


	//   ....[29]....
        /*00fc*/ 	.word	0xffffffff


	//   ....[30]....
        /*0100*/ 	.word	0xffffffff


	//   ....[31]....
        /*0104*/ 	.word	0xffffffff


	//   ....[32]....
        /*0108*/ 	.word	0xffffffff


	//   ....[33]....
        /*010c*/ 	.word	0xffffffff


	//   ....[34]....
        /*0110*/ 	.word	0xffffffff


	//   ....[35]....
        /*0114*/ 	.word	0xffffffff


	//   ....[36]....
        /*0118*/ 	.word	0xffffffff


	//   ....[37]....
        /*011c*/ 	.word	0xffffffff


	//   ....[38]....
        /*0120*/ 	.word	0xffffffff


	//   ....[39]....
        /*0124*/ 	.word	0xffffffff


	//   ....[40]....
        /*0128*/ 	.word	0xffffffff


	//   ....[41]....
        /*012c*/ 	.word	0xffffffff


	//   ....[42]....
        /*0130*/ 	.word	0xffffffff


	//   ....[43]....
        /*0134*/ 	.word	0xffffffff


	//   ....[44]....
        /*0138*/ 	.word	0xffffffff


	//   ....[45]....
        /*013c*/ 	.word	0xffffffff


	//   ....[46]....
        /*0140*/ 	.word	0xffffffff


	//   ....[47]....
        /*0144*/ 	.word	0xffffffff


	//   ....[48]....
        /*0148*/ 	.word	0xffffffff


	//   ....[49]....
        /*014c*/ 	.word	0xffffffff


	//   ....[50]....
        /*0150*/ 	.word	0xffffffff


	//   ....[51]....
        /*0154*/ 	.word	0xffffffff


	//   ....[52]....
        /*0158*/ 	.word	0xffffffff


	//   ....[53]....
        /*015c*/ 	.word	0xffffffff


	//   ....[54]....
        /*0160*/ 	.word	0xffffffff


	//   ....[55]....
        /*0164*/ 	.word	0xffffffff


	//   ....[56]....
        /*0168*/ 	.word	0xffffffff


	//   ....[57]....
        /*016c*/ 	.word	0xffffffff


	//   ....[58]....
        /*0170*/ 	.word	0xffffffff


	//   ....[59]....
        /*0174*/ 	.word	0xffffffff


	//   ....[60]....
        /*0178*/ 	.word	0xffffffff


	//   ....[61]....
        /*017c*/ 	.word	0xffffffff


	//   ....[62]....
        /*0180*/ 	.word	0xffffffff


	//   ....[63]....
        /*0184*/ 	.word	0xffffffff


	//   ....[64]....
        /*0188*/ 	.word	0xffffffff


	//   ....[65]....
        /*018c*/ 	.word	0xffffffff


	//   ....[66]....
        /*0190*/ 	.word	0xffffffff


	//   ....[67]....
        /*0194*/ 	.word	0xffffffff


	//   ....[68]....
        /*0198*/ 	.word	0xffffffff


	//   ....[69]....
        /*019c*/ 	.word	0xffffffff


	//   ....[70]....
        /*01a0*/ 	.word	0xffffffff


	//   ....[71]....
        /*01a4*/ 	.word	0xffffffff


	//   ....[72]....
        /*01a8*/ 	.word	0xffffffff


	//   ....[73]....
        /*01ac*/ 	.word	0xffffffff


	//   ....[74]....
        /*01b0*/ 	.word	0xffffffff


	//   ....[75]....
        /*01b4*/ 	.word	0xffffffff


	//   ....[76]....
        /*01b8*/ 	.word	0xffffffff


	//   ....[77]....
        /*01bc*/ 	.word	0xffffffff


	//   ....[78]....
        /*01c0*/ 	.word	0xffffffff


	//   ....[79]....
        /*01c4*/ 	.word	0xffffffff


	//   ....[80]....
        /*01c8*/ 	.word	0xffffffff


	//   ....[81]....
        /*01cc*/ 	.word	0xffffffff


	//   ....[82]....
        /*01d0*/ 	.word	0xffffffff


	//   ....[83]....
        /*01d4*/ 	.word	0xffffffff


	//   ....[84]....
        /*01d8*/ 	.word	0xffffffff


	//   ....[85]....
        /*01dc*/ 	.word	0xffffffff


	//   ....[86]....
        /*01e0*/ 	.word	0xffffffff


	//   ....[87]....
        /*01e4*/ 	.word	0xffffffff


	//   ....[88]....
        /*01e8*/ 	.word	0xffffffff


	//   ....[89]....
        /*01ec*/ 	.word	0xffffffff


	//   ....[90]....
        /*01f0*/ 	.word	0xffffffff


	//   ....[91]....
        /*01f4*/ 	.word	0xffffffff


	//   ....[92]....
        /*01f8*/ 	.word	0xffffffff


	//   ....[93]....
        /*01fc*/ 	.word	0xffffffff


	//   ....[94]....
        /*0200*/ 	.word	0xffffffff


	//   ....[95]....
        /*0204*/ 	.word	0xffffffff


	//   ....[96]....
        /*0208*/ 	.word	0x0500000f


	//   ....[97]....
        /*020c*/ 	.word	0x0500000f


	//   ....[98]....
        /*0210*/ 	.word	0x0500000f


	//   ....[99]....
        /*0214*/ 	.word	0x0500000f


	//   ....[100]....
        /*0218*/ 	.word	0x0500000f


	//   ....[101]....
        /*021c*/ 	.word	0x0500000f


	//   ....[102]....
        /*0220*/ 	.word	0x0500000f


	//   ....[103]....
        /*0224*/ 	.word	0x0500000f


	//   ....[104]....
        /*0228*/ 	.word	0x0500000f


	//   ....[105]....
        /*022c*/ 	.word	0x0500000f


	//   ....[106]....
        /*0230*/ 	.word	0x0500000f


	//   ....[107]....
        /*0234*/ 	.word	0x0500000f


	//   ....[108]....
        /*0238*/ 	.word	0x0500000f


	//   ....[109]....
        /*023c*/ 	.word	0x0500000f


	//   ....[110]....
        /*0240*/ 	.word	0x0500000f


	//   ....[111]....
        /*0244*/ 	.word	0x0500000f


	//   ....[112]....
        /*0248*/ 	.word	0x0500000f


	//   ....[113]....
        /*024c*/ 	.word	0x0500000f


	//   ....[114]....
        /*0250*/ 	.word	0x0500000f


	//   ....[115]....
        /*0254*/ 	.word	0x0500000f


	//   ....[116]....
        /*0258*/ 	.word	0x0500000f


	//   ....[117]....
        /*025c*/ 	.word	0x0500000f


	//   ....[118]....
        /*0260*/ 	.word	0x0500000f


	//   ....[119]....
        /*0264*/ 	.word	0x0500000f


	//   ....[120]....
        /*0268*/ 	.word	0x0500000f


	//   ....[121]....
        /*026c*/ 	.word	0x0500000f


	//   ....[122]....
        /*0270*/ 	.word	0x0500000f


	//   ....[123]....
        /*0274*/ 	.word	0x0500000f


	//   ....[124]....
        /*0278*/ 	.word	0x0500000f


	//   ....[125]....
        /*027c*/ 	.word	0x0500000f


	//   ....[126]....
        /*0280*/ 	.word	0x0500000f


	//   ....[127]....
        /*0284*/ 	.word	0x0500000f


	//   ....[128]....
        /*0288*/ 	.word	0x0500000f


	//   ....[129]....
        /*028c*/ 	.word	0x0500000f


	//   ....[130]....
        /*0290*/ 	.word	0x0500000f


	//   ....[131]....
        /*0294*/ 	.word	0x0500000f


	//   ....[132]....
        /*0298*/ 	.word	0x0500000f


	//   ....[133]....
        /*029c*/ 	.word	0x0500000f


	//   ....[134]....
        /*02a0*/ 	.word	0x0500000f


	//   ....[135]....
        /*02a4*/ 	.word	0x0500000f


	//   ....[136]....
        /*02a8*/ 	.word	0x0500000f


	//   ....[137]....
        /*02ac*/ 	.word	0x0500000f


	//   ....[138]....
        /*02b0*/ 	.word	0x0500000f


	//   ....[139]....
        /*02b4*/ 	.word	0x0500000f


	//   ....[140]....
        /*02b8*/ 	.word	0x0500000f


	//   ....[141]....
        /*02bc*/ 	.word	0x0500000f


	//   ....[142]....
        /*02c0*/ 	.word	0x0500000f


	//   ....[143]....
        /*02c4*/ 	.word	0x0500000f


	//   ....[144]....
        /*02c8*/ 	.word	0x0500000f


	//   ....[145]....
        /*02cc*/ 	.word	0x0500000f


	//   ....[146]....
        /*02d0*/ 	.word	0x0500000f


	//   ....[147]....
        /*02d4*/ 	.word	0x0500000f


	//   ....[148]....
        /*02d8*/ 	.word	0x0500000f


	//   ....[149]....
        /*02dc*/ 	.word	0x0500000f


	//   ....[150]....
        /*02e0*/ 	.word	0x0500000f


	//   ....[151]....
        /*02e4*/ 	.word	0x0500000f


	//   ....[152]....
        /*02e8*/ 	.word	0x0500000f


	//   ....[153]....
        /*02ec*/ 	.word	0x0500000f


	//   ....[154]....
        /*02f0*/ 	.word	0x0500000f


	//   ....[155]....
        /*02f4*/ 	.word	0x0500000f


	//   ....[156]....
        /*02f8*/ 	.word	0x0500000f


	//   ....[157]....
        /*02fc*/ 	.word	0x0500000f


	//   ....[158]....
        /*0300*/ 	.word	0x0500000f


	//   ....[159]....
        /*0304*/ 	.word	0x0500000f


	//   ....[160]....
        /*0308*/ 	.word	0x0500000f


	//   ....[161]....
        /*030c*/ 	.word	0x0500000f


	//----- nvinfo : EIATTR_COOP_GROUP_INSTR_OFFSETS
	.align		4
.L_587:
        /*0310*/ 	.byte	0x04, 0x28
        /*0312*/ 	.short	(.L_589 - .L_588)


	//   ....[0]....
.L_588:
        /*0314*/ 	.word	0x00000070


	//   ....[1]....
        /*0318*/ 	.word	0x000000b0


	//   ....[2]....
        /*031c*/ 	.word	0x000002d0


	//   ....[3]....
        /*0320*/ 	.word	0x00000430


	//   ....[4]....
        /*0324*/ 	.word	0x00000550


	//   ....[5]....
        /*0328*/ 	.word	0x000006b0


	//   ....[6]....
        /*032c*/ 	.word	0x00000d10


	//   ....[7]....
        /*0330*/ 	.word	0x00001ff0


	//   ....[8]....
        /*0334*/ 	.word	0x00002110


	//   ....[9]....
        /*0338*/ 	.word	0x000025e0


	//   ....[10]....
        /*033c*/ 	.word	0x00002660


	//   ....[11]....
        /*0340*/ 	.word	0x00004710


	//   ....[12]....
        /*0344*/ 	.word	0x00004720


	//   ....[13]....
        /*0348*/ 	.word	0x00004760


	//   ....[14]....
        /*034c*/ 	.word	0x00004770


	//   ....[15]....
        /*0350*/ 	.word	0x00005aa0


	//   ....[16]....
        /*0354*/ 	.word	0x00005ad0


	//   ....[17]....
        /*0358*/ 	.word	0x00005b90


	//   ....[18]....
        /*035c*/ 	.word	0x00005ba0


	//   ....[19]....
        /*0360*/ 	.word	0x000070f0


	//   ....[20]....
        /*0364*/ 	.word	0x00007120


	//   ....[21]....
        /*0368*/ 	.word	0x000071b0


	//   ....[22]....
        /*036c*/ 	.word	0x00007210


	//   ....[23]....
        /*0370*/ 	.word	0x00007860


	//   ....[24]....
        /*0374*/ 	.word	0x000078a0


	//   ....[25]....
        /*0378*/ 	.word	0x000079b0


	//   ....[26]....
        /*037c*/ 	.word	0x000079d0


	//   ....[27]....
        /*0380*/ 	.word	0x00007ac0


	//   ....[28]....
        /*0384*/ 	.word	0x00007ae0


	//   ....[29]....
        /*0388*/ 	.word	0x00007bf0


	//   ....[30]....
        /*038c*/ 	.word	0x00007c20


	//   ....[31]....
        /*0390*/ 	.word	0x00008d80


	//   ....[32]....
        /*0394*/ 	.word	0x00008da0


	//   ....[33]....
        /*0398*/ 	.word	0x00008db0


	//   ....[34]....
        /*039c*/ 	.word	0x00008e00


	//   ....[35]....
        /*03a0*/ 	.word	0x00008e50


	//   ....[36]....
        /*03a4*/ 	.word	0x00008ea0


	//   ....[37]....
        /*03a8*/ 	.word	0x00008f40


	//   ....[38]....
        /*03ac*/ 	.word	0x00008f60


	//   ....[39]....
        /*03b0*/ 	.word	0x00008ff0


	//   ....[40]....
        /*03b4*/ 	.word	0x00009010


	//   ....[41]....
        /*03b8*/ 	.word	0x000090b0


	//   ....[42]....
        /*03bc*/ 	.word	0x000090f0


	//   ....[43]....
        /*03c0*/ 	.word	0x000096b0


	//   ....[44]....
        /*03c4*/ 	.word	0x000096d0


	//   ....[45]....
        /*03c8*/ 	.word	0x00009700


	//   ....[46]....
        /*03cc*/ 	.word	0x00009740


	//   ....[47]....
        /*03d0*/ 	.word	0x000097c0


	//   ....[48]....
        /*03d4*/ 	.word	0x000097f0


	//   ....[49]....
        /*03d8*/ 	.word	0x00009870


	//   ....[50]....
        /*03dc*/ 	.word	0x000098a0


	//   ....[51]....
        /*03e0*/ 	.word	0x00009920


	//   ....[52]....
        /*03e4*/ 	.word	0x00009950


	//   ....[53]....
        /*03e8*/ 	.word	0x000099d0


	//   ....[54]....
        /*03ec*/ 	.word	0x00009a00


	//   ....[55]....
        /*03f0*/ 	.word	0x00009a80


	//   ....[56]....
        /*03f4*/ 	.word	0x00009ab0


	//   ....[57]....
        /*03f8*/ 	.word	0x00009b30


	//   ....[58]....
        /*03fc*/ 	.word	0x00009b50


	//   ....[59]....
        /*0400*/ 	.word	0x0000a1a0


	//   ....[60]....
        /*0404*/ 	.word	0x0000a1d0


	//   ....[61]....
        /*0408*/ 	.word	0x0000a1e0


	//   ....[62]....
        /*040c*/ 	.word	0x0000a200


	//   ....[63]....
        /*0410*/ 	.word	0x0000a250


	//   ....[64]....
        /*0414*/ 	.word	0x0000a270


	//   ....[65]....
        /*0418*/ 	.word	0x0000a2d0


	//   ....[66]....
        /*041c*/ 	.word	0x0000a2f0


	//   ....[67]....
        /*0420*/ 	.word	0x0000a340


	//   ....[68]....
        /*0424*/ 	.word	0x0000a360


	//   ....[69]....
        /*0428*/ 	.word	0x0000a3b0


	//   ....[70]....
        /*042c*/ 	.word	0x0000a3d0


	//   ....[71]....
        /*0430*/ 	.word	0x0000a670


	//   ....[72]....
        /*0434*/ 	.word	0x0000a690


	//   ....[73]....
        /*0438*/ 	.word	0x0000a6b0


	//   ....[74]....
        /*043c*/ 	.word	0x0000a730


	//   ....[75]....
        /*0440*/ 	.word	0x0000a750


	//   ....[76]....
        /*0444*/ 	.word	0x0000a7d0


	//   ....[77]....
        /*0448*/ 	.word	0x0000a7f0


	//   ....[78]....
        /*044c*/ 	.word	0x0000a870


	//   ....[79]....
        /*0450*/ 	.word	0x0000a890


	//   ....[80]....
        /*0454*/ 	.word	0x0000a910


	//   ....[81]....
        /*0458*/ 	.word	0x0000a930


	//   ....[82]....
        /*045c*/ 	.word	0x0000a940


	//   ....[83]....
        /*0460*/ 	.word	0x0000adf0


	//   ....[84]....
        /*0464*/ 	.word	0x0000ae10


	//   ....[85]....
        /*0468*/ 	.word	0x0000ae30


	//   ....[86]....
        /*046c*/ 	.word	0x0000ae70


	//   ....[87]....
        /*0470*/ 	.word	0x0000aee0


	//   ....[88]....
        /*0474*/ 	.word	0x0000af10


	//   ....[89]....
        /*0478*/ 	.word	0x0000af80


	//   ....[90]....
        /*047c*/ 	.word	0x0000afb0


	//   ....[91]....
        /*0480*/ 	.word	0x0000b020


	//   ....[92]....
        /*0484*/ 	.word	0x0000b050


	//   ....[93]....
        /*0488*/ 	.word	0x0000b0c0


	//   ....[94]....
        /*048c*/ 	.word	0x0000b0f0


	//   ....[95]....
        /*0490*/ 	.word	0x0000b470


	//   ....[96]....
        /*0494*/ 	.word	0x0000b970


	//   ....[97]....
        /*0498*/ 	.word	0x0000ba60


	//   ....[98]....
        /*049c*/ 	.word	0x0000bb00


	//   ....[99]....
        /*04a0*/ 	.word	0x0000bb90


	//   ....[100]....
        /*04a4*/ 	.word	0x0000bc50


	//   ....[101]....
        /*04a8*/ 	.word	0x0000bce0


	//   ....[102]....
        /*04ac*/ 	.word	0x0000bdb0


	//   ....[103]....
        /*04b0*/ 	.word	0x0000be40


	//   ....[104]....
        /*04b4*/ 	.word	0x0000bf10


	//   ....[105]....
        /*04b8*/ 	.word	0x0000bf90


	//   ....[106]....
        /*04bc*/ 	.word	0x0000c070


	//   ....[107]....
        /*04c0*/ 	.word	0x0000c0f0


	//   ....[108]....
        /*04c4*/ 	.word	0x0000c1c0


	//   ....[109]....
        /*04c8*/ 	.word	0x0000c250


	//   ....[110]....
        /*04cc*/ 	.word	0x0000c2c0


	//   ....[111]....
        /*04d0*/ 	.word	0x0000c340


	//   ....[112]....
        /*04d4*/ 	.word	0x0000c400


	//   ....[113]....
        /*04d8*/ 	.word	0x0000c470


	//   ....[114]....
        /*04dc*/ 	.word	0x0000c560


	//   ....[115]....
        /*04e0*/ 	.word	0x0000c5d0


	//   ....[116]....
        /*04e4*/ 	.word	0x0000c6c0


	//   ....[117]....
        /*04e8*/ 	.word	0x0000c730


	//   ....[118]....
        /*04ec*/ 	.word	0x0000c820


	//   ....[119]....
        /*04f0*/ 	.word	0x0000c890


	//   ....[120]....
        /*04f4*/ 	.word	0x0000c980


	//   ....[121]....
        /*04f8*/ 	.word	0x0000c9f0


	//   ....[122]....
        /*04fc*/ 	.word	0x0000cae0


	//   ....[123]....
        /*0500*/ 	.word	0x0000cb50


	//   ....[124]....
        /*0504*/ 	.word	0x0000cc20


	//   ....[125]....
        /*0508*/ 	.word	0x0000cd60


	//   ....[126]....
        /*050c*/ 	.word	0x0000ce10


	//   ....[127]....
        /*0510*/ 	.word	0x0000ce70


	//   ....[128]....
        /*0514*/ 	.word	0x0000cf30


	//   ....[129]....
        /*0518*/ 	.word	0x0000cf90


	//   ....[130]....
        /*051c*/ 	.word	0x0000d050


	//   ....[131]....
        /*0520*/ 	.word	0x0000d0b0


	//   ....[132]....
        /*0524*/ 	.word	0x0000d170


	//   ....[133]....
        /*0528*/ 	.word	0x0000d1d0


	//   ....[134]....
        /*052c*/ 	.word	0x0000d290


	//   ....[135]....
        /*0530*/ 	.word	0x0000d2f0


	//   ....[136]....
        /*0534*/ 	.word	0x0000d3b0


	//   ....[137]....
        /*0538*/ 	.word	0x0000d490


	//   ....[138]....
        /*053c*/ 	.word	0x0000d530


	//   ....[139]....
        /*0540*/ 	.word	0x0000d590


	//   ....[140]....
        /*0544*/ 	.word	0x0000d680


	//   ....[141]....
        /*0548*/ 	.word	0x0000d6e0


	//   ....[142]....
        /*054c*/ 	.word	0x0000d7d0


	//   ....[143]....
        /*0550*/ 	.word	0x0000d830


	//   ....[144]....
        /*0554*/ 	.word	0x0000d920


	//   ....[145]....
        /*0558*/ 	.word	0x0000d980


	//   ....[146]....
        /*055c*/ 	.word	0x0000da70


	//   ....[147]....
        /*0560*/ 	.word	0x0000dad0


	//   ....[148]....
        /*0564*/ 	.word	0x0000db90


	//   ....[149]....
        /*0568*/ 	.word	0x0000dcd0


	//   ....[150]....
        /*056c*/ 	.word	0x0000dd70


	//   ....[151]....
        /*0570*/ 	.word	0x0000ddd0


	//   ....[152]....
        /*0574*/ 	.word	0x0000dea0


	//   ....[153]....
        /*0578*/ 	.word	0x0000df60


	//   ....[154]....
        /*057c*/ 	.word	0x0000e020


	//   ....[155]....
        /*0580*/ 	.word	0x0000e0e0


	//   ....[156]....
        /*0584*/ 	.word	0x0000e1a0


	//   ....[157]....
        /*0588*/ 	.word	0x0000e260


	//   ....[158]....
        /*058c*/ 	.word	0x0000e320


	//   ....[159]....
        /*0590*/ 	.word	0x0000e3e0


	//   ....[160]....
        /*0594*/ 	.word	0x0000e4a0


	//   ....[161]....
        /*0598*/ 	.word	0x0000e610


	//----- nvinfo : EIATTR_REG_RECONFIG
	.align		4
.L_589:
        /*059c*/ 	.byte	0x01, 0x54
	.zero		2


	//----- nvinfo : EIATTR_SYSCALL_OFFSETS
	.align		4
        /*05a0*/ 	.byte	0x04, 0x46
        /*05a2*/ 	.short	(.L_591 - .L_590)


	//   ....[0]....
.L_590:
        /*05a4*/ 	.word	0x00001080


	//   ....[1]....
        /*05a8*/ 	.word	0x00008530


	//   ....[2]....
        /*05ac*/ 	.word	0x00008670


	//   ....[3]....
        /*05b0*/ 	.word	0x00008760


	//   ....[4]....
        /*05b4*/ 	.word	0x000093c0


	//----- nvinfo : EIATTR_MBARRIER_INSTR_OFFSETS
	.align		4
.L_591:
        /*05b8*/ 	.byte	0x04, 0x39
        /*05ba*/ 	.short	(.L_593 - .L_592)


	//   ....[0]....
.L_592:
        /*05bc*/ 	.word	0x00000180
        /*05c0*/ 	.word	0x000000ff
        /*05c4*/ 	.word	0x00030800
        /*05c8*/ 	.short	0x0100
        /*05ca*/ 	.byte	0x08
	.zero		1


	//   ....[1]....
        /*05cc*/ 	.word	0x00000190
        /*05d0*/ 	.word	0x000000ff
        /*05d4*/ 	.word	0x00030820
        /*05d8*/ 	.short	0x0100
        /*05da*/ 	.byte	0x08
	.zero		1


	//   ....[2]....
        /*05dc*/ 	.word	0x00000280
        /*05e0*/ 	.word	0x000000ff
        /*05e4*/ 	.word	0x00030830
        /*05e8*/ 	.short	0x0100
        /*05ea*/ 	.byte	0x08
	.zero		1


	//   ....[3]....
        /*05ec*/ 	.word	0x00000290
        /*05f0*/ 	.word	0x000000ff
        /*05f4*/ 	.word	0x00030840
        /*05f8*/ 	.short	0x0100
        /*05fa*/ 	.byte	0x08
	.zero		1


	//   ....[4]....
        /*05fc*/ 	.word	0x000002a0
        /*0600*/ 	.word	0x000000ff
        /*0604*/ 	.word	0x00030838
        /*0608*/ 	.short	0x0100
        /*060a*/ 	.byte	0x08
	.zero		1


	//   ....[5]....
        /*060c*/ 	.word	0x000002b0
        /*0610*/ 	.word	0x000000ff
        /*0614*/ 	.word	0x00030848
        /*0618*/ 	.short	0x0100
        /*061a*/ 	.byte	0x08
	.zero		1


	//   ....[6]....
        /*061c*/ 	.word	0x000003e0
        /*0620*/ 	.word	0x000000ff
        /*0624*/ 	.word	0x00030850
        /*0628*/ 	.short	0x0100
        /*062a*/ 	.byte	0x08
	.zero		1


	//   ....[7]....
        /*062c*/ 	.word	0x000003f0
        /*0630*/ 	.word	0x000000ff
        /*0634*/ 	.word	0x00030860
        /*0638*/ 	.short	0x0100
        /*063a*/ 	.byte	0x08
	.zero		1


	//   ....[8]....
        /*063c*/ 	.word	0x00000400
        /*0640*/ 	.word	0x000000ff
        /*0644*/ 	.word	0x00030858
        /*0648*/ 	.short	0x0100
        /*064a*/ 	.byte	0x08
	.zero		1


	//   ....[9]....
        /*064c*/ 	.word	0x00000410
        /*0650*/ 	.word	0x000000ff
        /*0654*/ 	.word	0x00030868
        /*0658*/ 	.short	0x0100
        /*065a*/ 	.byte	0x08
	.zero		1


	//   ....[10]....
        /*065c*/ 	.word	0x00000500
        /*0660*/ 	.word	0x000000ff
        /*0664*/ 	.word	0x00030870
        /*0668*/ 	.short	0x0100
        /*066a*/ 	.byte	0x06
	.zero		1


	//   ....[11]....
        /*066c*/ 	.word	0x00000510
        /*0670*/ 	.word	0x000000ff
        /*0674*/ 	.word	0x00030880
        /*0678*/ 	.short	0x0100
        /*067a*/ 	.byte	0x06
	.zero		1


	//   ....[12]....
        /*067c*/ 	.word	0x00000520
        /*0680*/ 	.word	0x000000ff
        /*0684*/ 	.word	0x00030878
        /*0688*/ 	.short	0x0100
        /*068a*/ 	.byte	0x06
	.zero		1


	//   ....[13]....
        /*068c*/ 	.word	0x00000530
        /*0690*/ 	.word	0x000000ff
        /*0694*/ 	.word	0x00030888
        /*0698*/ 	.short	0x0100
        /*069a*/ 	.byte	0x06
	.zero		1


	//   ....[14]....
        /*069c*/ 	.word	0x00000660
        /*06a0*/ 	.word	0x000000ff
        /*06a4*/ 	.word	0x00030890
        /*06a8*/ 	.short	0x0100
        /*06aa*/ 	.byte	0x08
	.zero		1


	//   ....[15]....
        /*06ac*/ 	.word	0x00000670
        /*06b0*/ 	.word	0x000000ff
        /*06b4*/ 	.word	0x000308a0
        /*06b8*/ 	.short	0x0100
        /*06ba*/ 	.byte	0x08
	.zero		1


	//   ....[16]....
        /*06bc*/ 	.word	0x00000680
        /*06c0*/ 	.word	0x000000ff
        /*06c4*/ 	.word	0x00030898
        /*06c8*/ 	.short	0x0100
        /*06ca*/ 	.byte	0x08
	.zero		1


	//   ....[17]....
        /*06cc*/ 	.word	0x00000690
        /*06d0*/ 	.word	0x000000ff
        /*06d4*/ 	.word	0x000308a8
        /*06d8*/ 	.short	0x0100
        /*06da*/ 	.byte	0x08
	.zero		1


	//   ....[18]....
        /*06dc*/ 	.word	0x000007d0
        /*06e0*/ 	.word	0x000000ff
        /*06e4*/ 	.word	0x000308b0
        /*06e8*/ 	.short	0x0100
        /*06ea*/ 	.byte	0x08
	.zero		1


	//   ....[19]....
        /*06ec*/ 	.word	0x000007e0
        /*06f0*/ 	.word	0x000000ff
        /*06f4*/ 	.word	0x000308c0
        /*06f8*/ 	.short	0x0100
        /*06fa*/ 	.byte	0x08
	.zero		1


	//   ....[20]....
        /*06fc*/ 	.word	0x000007f0
        /*0700*/ 	.word	0x000000ff
        /*0704*/ 	.word	0x000308b8
        /*0708*/ 	.short	0x0100
        /*070a*/ 	.byte	0x08
	.zero		1


	//   ....[21]....
        /*070c*/ 	.word	0x00000800
        /*0710*/ 	.word	0x000000ff
        /*0714*/ 	.word	0x000308c8
        /*0718*/ 	.short	0x0100
        /*071a*/ 	.byte	0x08
	.zero		1


	//   ....[22]....
        /*071c*/ 	.word	0x00001100
        /*0720*/ 	.word	0x000000ff
        /*0724*/ 	.word	0x00030800
        /*0728*/ 	.short	0x010a
        /*072a*/ 	.byte	0x2b
	.zero		1


	//   ....[23]....
        /*072c*/ 	.word	0x00001180
        /*0730*/ 	.word	0x00000002
        /*0734*/ 	.word	0x00030830
        /*0738*/ 	.short	0x010a
        /*073a*/ 	.byte	0x3f
	.zero		1


	//   ....[24]....
        /*073c*/ 	.word	0x000011d0
        /*0740*/ 	.word	0x00000002
        /*0744*/ 	.word	0x00030830
        /*0748*/ 	.short	0x010a
        /*074a*/ 	.byte	0x3f
	.zero		1


	//   ....[25]....
        /*074c*/ 	.word	0x000020f0
        /*0750*/ 	.word	0x000000ff
        /*0754*/ 	.word	0x00000000
        /*0758*/ 	.short	0x0101
        /*075a*/ 	.byte	0x04
	.zero		1


	//   ....[26]....
        /*075c*/ 	.word	0x000035f0
        /*0760*/ 	.word	0x000000ff
        /*0764*/ 	.word	0x00030830
        /*0768*/ 	.short	0x010a
        /*076a*/ 	.byte	0x08
	.zero		1


	//   ....[27]....
        /*076c*/ 	.word	0x00003630
        /*0770*/ 	.word	0x000000ff
        /*0774*/ 	.word	0x00030830
        /*0778*/ 	.short	0x010a
        /*077a*/ 	.byte	0x08
	.zero		1


	//   ....[28]....
        /*077c*/ 	.word	0x00004130
        /*0780*/ 	.word	0x000000ff
        /*0784*/ 	.word	0x00030850
        /*0788*/ 	.short	0x010a
        /*078a*/ 	.byte	0x09
	.zero		1


	//   ....[29]....
        /*078c*/ 	.word	0x00004170
        /*0790*/ 	.word	0x000000ff
        /*0794*/ 	.word	0x00030850
        /*0798*/ 	.short	0x010a
        /*079a*/ 	.byte	0x09
	.zero		1


	//   ....[30]....
        /*079c*/ 	.word	0x00004480
        /*07a0*/ 	.word	0x000000ff
        /*07a4*/ 	.word	0x00000000
        /*07a8*/ 	.short	0x0101
        /*07aa*/ 	.byte	0x08
	.zero		1


	//   ....[31]....
        /*07ac*/ 	.word	0x00005210
        /*07b0*/ 	.word	0x000000ff
        /*07b4*/ 	.word	0x00000000
        /*07b8*/ 	.short	0x0101
        /*07ba*/ 	.byte	0x09
	.zero		1


	//   ....[32]....
        /*07bc*/ 	.word	0x000059f0
        /*07c0*/ 	.word	0x000000ff
        /*07c4*/ 	.word	0x00030850
        /*07c8*/ 	.short	0x010a
        /*07ca*/ 	.byte	0x0a
	.zero		1


	//   ....[33]....
        /*07cc*/ 	.word	0x00005a30
        /*07d0*/ 	.word	0x000000ff
        /*07d4*/ 	.word	0x00030850
        /*07d8*/ 	.short	0x010a
        /*07da*/ 	.byte	0x0a
	.zero		1


	//   ....[34]....
        /*07dc*/ 	.word	0x000068d0
        /*07e0*/ 	.word	0x000000ff
        /*07e4*/ 	.word	0x00000000
        /*07e8*/ 	.short	0x0101
        /*07ea*/ 	.byte	0x05
	.zero		1


	//   ....[35]....
        /*07ec*/ 	.word	0x00007880
        /*07f0*/ 	.word	0x000000ff
        /*07f4*/ 	.word	0x00000000
        /*07f8*/ 	.short	0x0101
        /*07fa*/ 	.byte	0x04
	.zero		1


	//   ....[36]....
        /*07fc*/ 	.word	0x00008bd0
        /*0800*/ 	.word	0x00000000
        /*0804*/ 	.word	0x00030840
        /*0808*/ 	.short	0x010a
        /*080a*/ 	.byte	0x3f
	.zero		1


	//   ....[37]....
        /*080c*/ 	.word	0x000091b0
        /*0810*/ 	.word	0x00000000
        /*0814*/ 	.word	0x00030830
        /*0818*/ 	.short	0x0107
        /*081a*/ 	.byte	0x3f
	.zero		1


	//   ....[38]....
        /*081c*/ 	.word	0x00009260
        /*0820*/ 	.word	0x00000000
        /*0824*/ 	.word	0x00030830
        /*0828*/ 	.short	0x0101
        /*082a*/ 	.byte	0x3f
	.zero		1


	//   ....[39]....
        /*082c*/ 	.word	0x00009c40
        /*0830*/ 	.word	0x000000ff
        /*0834*/ 	.word	0x00030800
        /*0838*/ 	.short	0x0107
        /*083a*/ 	.byte	0x27
	.zero		1


	//   ....[40]....
        /*083c*/ 	.word	0x00009ca0
        /*0840*/ 	.word	0x000000ff
        /*0844*/ 	.word	0x00030800
        /*0848*/ 	.short	0x0101
        /*084a*/ 	.byte	0x27
	.zero		1


	//   ....[41]....
        /*084c*/ 	.word	0x00009cc0
        /*0850*/ 	.word	0x000000ff
        /*0854*/ 	.word	0x00030820
        /*0858*/ 	.short	0x010a
        /*085a*/ 	.byte	0x27
	.zero		1


	//   ....[42]....
        /*085c*/ 	.word	0x00009fd0
        /*0860*/ 	.word	0x00000006
        /*0864*/ 	.word	0x00030840
        /*0868*/ 	.short	0x010a
        /*086a*/ 	.byte	0x3f
	.zero		1


	//   ....[43]....
        /*086c*/ 	.word	0x0000a4a0
        /*0870*/ 	.word	0x00000006
        /*0874*/ 	.word	0x00030830
        /*0878*/ 	.short	0x0107
        /*087a*/ 	.byte	0x3f
	.zero		1


	//   ....[44]....
        /*087c*/ 	.word	0x0000a550
        /*0880*/ 	.word	0x00000006
        /*0884*/ 	.word	0x00030830
        /*0888*/ 	.short	0x0101
        /*088a*/ 	.byte	0x3f
	.zero		1


	//   ....[45]....
        /*088c*/ 	.word	0x0000a5d0
        /*0890*/ 	.word	0x00000006
        /*0894*/ 	.word	0x00030860
        /*0898*/ 	.short	0x010a
        /*089a*/ 	.byte	0x3f
	.zero		1


	//   ....[46]....
        /*089c*/ 	.word	0x0000ab40
        /*08a0*/ 	.word	0x00000006
        /*08a4*/ 	.word	0x00030850
        /*08a8*/ 	.short	0x0107
        /*08aa*/ 	.byte	0x3f
	.zero		1


	//   ....[47]....
        /*08ac*/ 	.word	0x0000ac60
        /*08b0*/ 	.word	0x00000006
        /*08b4*/ 	.word	0x00030850
        /*08b8*/ 	.short	0x0101
        /*08ba*/ 	.byte	0x3f
	.zero		1


	//   ....[48]....
        /*08bc*/ 	.word	0x0000ad50
        /*08c0*/ 	.word	0x00000004
        /*08c4*/ 	.word	0x00030860
        /*08c8*/ 	.short	0x010a
        /*08ca*/ 	.byte	0x3f
	.zero		1


	//   ....[49]....
        /*08cc*/ 	.word	0x0000b210
        /*08d0*/ 	.word	0x00000004
        /*08d4*/ 	.word	0x00030850
        /*08d8*/ 	.short	0x0107
        /*08da*/ 	.byte	0x3f
	.zero		1


	//   ....[50]....
        /*08dc*/ 	.word	0x0000b300
        /*08e0*/ 	.word	0x00000004
        /*08e4*/ 	.word	0x00030850
        /*08e8*/ 	.short	0x0101
        /*08ea*/ 	.byte	0x3f
	.zero		1


	//   ....[51]....
        /*08ec*/ 	.word	0x0000b3f0
        /*08f0*/ 	.word	0x00000005
        /*08f4*/ 	.word	0x00030820
        /*08f8*/ 	.short	0x010a
        /*08fa*/ 	.byte	0x3f
	.zero		1


	//   ....[52]....
        /*08fc*/ 	.word	0x0000b590
        /*0900*/ 	.word	0x00000003
        /*0904*/ 	.word	0x00030840
        /*0908*/ 	.short	0x010a
        /*090a*/ 	.byte	0x3f
	.zero		1


	//   ....[53]....
        /*090c*/ 	.word	0x0000b630
        /*0910*/ 	.word	0x00000005
        /*0914*/ 	.word	0x00030840
        /*0918*/ 	.short	0x010a
        /*091a*/ 	.byte	0x3f
	.zero		1


	//   ....[54]....
        /*091c*/ 	.word	0x0000b670
        /*0920*/ 	.word	0x00000003
        /*0924*/ 	.word	0x00030860
        /*0928*/ 	.short	0x010a
        /*092a*/ 	.byte	0x3f
	.zero		1


	//   ....[55]....
        /*092c*/ 	.word	0x0000b6b0
        /*0930*/ 	.word	0x00000005
        /*0934*/ 	.word	0x00030860
        /*0938*/ 	.short	0x010a
        /*093a*/ 	.byte	0x3f
	.zero		1


	//   ....[56]....
        /*093c*/ 	.word	0x0000b720
        /*0940*/ 	.word	0x00000003
        /*0944*/ 	.word	0x00030800
        /*0948*/ 	.short	0x010a
        /*094a*/ 	.byte	0x3f
	.zero		1


	//   ....[57]....
        /*094c*/ 	.word	0x0000b770
        /*0950*/ 	.word	0x00000002
        /*0954*/ 	.word	0x00030830
        /*0958*/ 	.short	0x010a
        /*095a*/ 	.byte	0x3f
	.zero		1


	//   ....[58]....
        /*095c*/ 	.word	0x0000b7d0
        /*0960*/ 	.word	0x00000003
        /*0964*/ 	.word	0x00030830
        /*0968*/ 	.short	0x010a
        /*096a*/ 	.byte	0x3f
	.zero		1


	//   ....[59]....
        /*096c*/ 	.word	0x0000b830
        /*0970*/ 	.word	0x00000003
        /*0974*/ 	.word	0x00030850
        /*0978*/ 	.short	0x010a
        /*097a*/ 	.byte	0x3f
	.zero		1


	//   ....[60]....
        /*097c*/ 	.word	0x0000b890
        /*0980*/ 	.word	0x00000007
        /*0984*/ 	.word	0x00030850
        /*0988*/ 	.short	0x010a
        /*098a*/ 	.byte	0x3f
	.zero		1


	//   ....[61]....
        /*098c*/ 	.word	0x0000b9b0
        /*0990*/ 	.word	0x00000000
        /*0994*/ 	.word	0x00030840
        /*0998*/ 	.short	0x010a
        /*099a*/ 	.byte	0x3f
	.zero		1


	//   ....[62]....
        /*099c*/ 	.word	0x0000cc60
        /*09a0*/ 	.word	0x00000003
        /*09a4*/ 	.word	0x00030820
        /*09a8*/ 	.short	0x010a
        /*09aa*/ 	.byte	0x3f
	.zero		1


	//   ....[63]....
        /*09ac*/ 	.word	0x0000ccb0
        /*09b0*/ 	.word	0x00000006
        /*09b4*/ 	.word	0x00030840
        /*09b8*/ 	.short	0x010a
        /*09ba*/ 	.byte	0x3f
	.zero		1


	//   ....[64]....
        /*09bc*/ 	.word	0x0000d3e0
        /*09c0*/ 	.word	0x00000006
        /*09c4*/ 	.word	0x00030860
        /*09c8*/ 	.short	0x010a
        /*09ca*/ 	.byte	0x3f
	.zero		1


	//   ....[65]....
        /*09cc*/ 	.word	0x0000dc20
        /*09d0*/ 	.word	0x00000004
        /*09d4*/ 	.word	0x00030860
        /*09d8*/ 	.short	0x010a
        /*09da*/ 	.byte	0x3f
	.zero		1


	//   ....[66]....
        /*09dc*/ 	.word	0x0000e530
        /*09e0*/ 	.word	0x00000005
        /*09e4*/ 	.word	0x00030820
        /*09e8*/ 	.short	0x010a
        /*09ea*/ 	.byte	0x3f
	.zero		1


	//   ....[67]....
        /*09ec*/ 	.word	0x0000e6d0
        /*09f0*/ 	.word	0x00000003
        /*09f4*/ 	.word	0x00030840
        /*09f8*/ 	.short	0x010a
        /*09fa*/ 	.byte	0x3f
	.zero		1


	//   ....[68]....
        /*09fc*/ 	.word	0x0000e720
        /*0a00*/ 	.word	0x00000005
        /*0a04*/ 	.word	0x00030840
        /*0a08*/ 	.short	0x010a
        /*0a0a*/ 	.byte	0x3f
	.zero		1


	//   ....[69]....
        /*0a0c*/ 	.word	0x0000e770
        /*0a10*/ 	.word	0x00000003
        /*0a14*/ 	.word	0x00030860
        /*0a18*/ 	.short	0x010a
        /*0a1a*/ 	.byte	0x3f
	.zero		1


	//----- nvinfo : EIATTR_NUM_MBARRIERS
	.align		4
.L_593:
        /*0a1c*/ 	.byte	0x03, 0x38
        /*0a1e*/ 	.short	0x0016


	//----- nvinfo : EIATTR_EXIT_INSTR_OFFSETS
	.align		4
        /*0a20*/ 	.byte	0x04, 0x1c
        /*0a22*/ 	.short	(.L_595 - .L_594)


	//   ....[0]....
.L_594:
        /*0a24*/ 	.word	0x00000940


	//   ....[1]....
        /*0a28*/ 	.word	0x00007d60


	//   ....[2]....
        /*0a2c*/ 	.word	0x0000b700


	//----- nvinfo : EIATTR_MAX_THREADS
	.align		4
.L_595:
        /*0a30*/ 	.byte	0x04, 0x05
        /*0a32*/ 	.short	(.L_597 - .L_596)
.L_596:
        /*0a34*/ 	.word	0x00000180
        /*0a38*/ 	.word	0x00000001
        /*0a3c*/ 	.word	0x00000001


	//----- nvinfo : EIATTR_CRS_STACK_SIZE
	.align		4
.L_597:
        /*0a40*/ 	.byte	0x04, 0x1e
        /*0a42*/ 	.short	(.L_599 - .L_598)
.L_598:
        /*0a44*/ 	.word	0x00000000


	//----- nvinfo : EIATTR_CBANK_PARAM_SIZE
	.align		4
.L_599:
        /*0a48*/ 	.byte	0x03, 0x19
        /*0a4a*/ 	.short	0x0a70


	//----- nvinfo : EIATTR_PARAM_CBANK
	.align		4
        /*0a4c*/ 	.byte	0x04, 0x0a
        /*0a4e*/ 	.short	(.L_601 - .L_600)
	.align		4
.L_600:
        /*0a50*/ 	.word	index@(.nv.constant0._ZN7cutlass13device_kernelIN5flash11enable_sm90INS1_16FlashAttnFwdSm90INS1_25CollectiveMainloopFwdSm90ILi2EN4cute5tupleIJNS5_1CILi1EEES8_S8_EEENS6_IJNS7_ILi128EEENS7_ILi96EEENS7_ILi192EEEEEELi192ENS_10bfloat16_tEfNS_4arch4Sm90ELb0ELb0ELb0ELb0ELb1ELb0ELb0ELb1ELb1ELb1ELb0ELb0EEENS1_21CollectiveEpilogueFwdINS6_IJSA_SC_SB_EEES9_SE_SG_Li256ELb0ELb1ELb0ELb0EEENS1_29StaticPersistentTileSchedulerILb0EEEEEEEEEvNT_6ParamsE)
        /*0a54*/ 	.short	0x0210
        /*0a56*/ 	.short	0x0a70


	//----- nvinfo : EIATTR_SW_WAR
	.align		4
.L_601:
        /*0a58*/ 	.byte	0x04, 0x36
        /*0a5a*/ 	.short	(.L_603 - .L_602)
.L_602:
        /*0a5c*/ 	.word	0x00000008
.L_603:


//--------------------- .nv.info._ZN7cutlass13device_kernelIN5flash11enable_sm90INS1_16FlashAttnFwdSm90INS1_25CollectiveMainloopFwdSm90ILi2EN4cute5tupleIJNS5_1CILi1EEES8_S8_EEENS6_IJNS7_ILi128EEENS7_ILi96EEENS7_ILi192EEEEEELi192ENS_10bfloat16_tEfNS_4arch4Sm90ELb0ELb0ELb0ELb1ELb1ELb0ELb0ELb1ELb1ELb1ELb0ELb0EEENS1_21CollectiveEpilogueFwdINS6_IJSA_SC_SB_EEES9_SE_SG_Li256ELb1ELb1ELb0ELb0EEENS1_36VarlenDynamicPersistentTileSchedulerILi128ELi96ELi256ELi128ELb0ELb1ELb1ELb0ELb1ELb1EEEEEEEEEvNT_6ParamsE --------------------------
	.section	.nv.info._ZN7cutlass13device_kernelIN5flash11enable_sm90INS1_16FlashAttnFwdSm90INS1_25CollectiveMainloopFwdSm90ILi2EN4cute5tupleIJNS5_1CILi1EEES8_S8_EEENS6_IJNS7_ILi128EEENS7_ILi96EEENS7_ILi192EEEEEELi192ENS_10bfloat16_tEfNS_4arch4Sm90ELb0ELb0ELb0ELb1ELb1ELb0ELb0ELb1ELb1ELb1ELb0ELb0EEENS1_21CollectiveEpilogueFwdINS6_IJSA_SC_SB_EEES9_SE_SG_Li256ELb1ELb1ELb0ELb0EEENS1_36VarlenDynamicPersistentTileSchedulerILi128ELi96ELi256ELi128ELb0ELb1ELb1ELb0ELb1ELb1EEEEEEEEEvNT_6ParamsE,"",@"SHT_CUDA_INFO"
	.sectionflags	@""
	.align	4


	//----- nvinfo : EIATTR_CUDA_API_VERSION
	.align		4
        /*0000*/ 	.byte	0x04, 0x37
        /*0002*/ 	.short	(.L_605 - .L_604)
.L_604:
        /*0004*/ 	.word	0x00000082


	//----- nvinfo : EIATTR_KPARAM_INFO
	.align		4
.L_605:
        /*0008*/ 	.byte	0x04, 0x17
        /*000a*/ 	.short	(.L_607 - .L_606)
.L_606:
        /*000c*/ 	.word	0x00000000
        /*0010*/ 	.short	0x0000
        /*0012*/ 	.short	0x0070
        /*0014*/ 	.byte	0x00, 0xf0, 0x01, 0x2a


	//----- nvinfo : EIATTR_SPARSE_MMA_MASK
	.align		4
.L_607:
        /*0018*/ 	.byte	0x03, 0x50
        /*001a*/ 	.short	0x0000


	//----- nvinfo : EIATTR_MAXREG_COUNT
	.align		4
        /*001c*/ 	.byte	0x03, 0x1b
        /*001e*/ 	.short	0x00a8


	//----- nvinfo : EIATTR_NUM_BARRIERS
	.align		4
        /*0020*/ 	.byte	0x02, 0x4c
        /*0022*/ 	.byte	0x09
	.zero		1


	//----- nvinfo : EIATTR_EXTERNS
	.align		4
        /*0024*/ 	.byte	0x04, 0x0f
        /*0026*/ 	.short	(.L_609 - .L_608)


	//   ....[0]....
	.align		4
.L_608:
        /*0028*/ 	.word	index@(__assertfail)


	//----- nvinfo : EIATTR_ANNOTATIONS
	.align		4
.L_609:
        /*002c*/ 	.byte	0x04, 0x55
        /*002e*/ 	.short	(.L_611 - .L_610)


	//   ....[0]....
.L_610:
        /* <DEDUP_REMOVED lines=17> */


	//----- nvinfo : EIATTR_MERCURY_ISA_VERSION
	.align		4
.L_611:
        /*0130*/ 	.byte	0x03, 0x5f
        /*0132*/ 	.short	0x0101


	//----- nvinfo : EIATTR_UNUSED_LOAD_BYTE_OFFSET
	.align		4
        /*0134*/ 	.byte	0x04, 0x44
        /*0136*/ 	.short	(.L_613 - .L_612)


	//   ....[0]....
.L_612:
        /*0138*/ 	.word	0x00000950
        /*013c*/ 	.word	0x0000fff0


	//   ....[1]....
        /*0140*/ 	.word	0x00006bc0
        /*0144*/ 	.word	0x0000fff0


	//----- nvinfo : EIATTR_INT_WARP_WIDE_INSTR_OFFSETS
	.align		4
.L_613:
        /*0148*/ 	.byte	0x04, 0x31
        /*014a*/ 	.short	(.L_615 - .L_614)


	//   ....[0]....
.L_614:
        /*014c*/ 	.word	0x000000c0


	//   ....[1]....
        /*0150*/ 	.word	0x000000d0


	//   ....[2]....
        /*0154*/ 	.word	0x00000170


	//   ....[3]....
        /*0158*/ 	.word	0x0000a3f0


	//   ....[4]....
        /*015c*/ 	.word	0x0000a480


	//   ....[5]....
        /*0160*/ 	.word	0x0000d300


	//   ....[6]....
        /*0164*/ 	.word	0x0000d390


	//----- nvinfo : EIATTR_COOP_GROUP_MASK_REGIDS
	.align		4
.L_615:
        /*0168*/ 	.byte	0x04, 0x29
        /*016a*/ 	.short	(.L_617 - .L_616)


	//   ....[0]....
.L_616:
        /*016c*/ 	.word	0xffffffff


	//   ....[1]....
        /*0170*/ 	.word	0xffffffff


	//   ....[2]....
        /*0174*/ 	.word	0xffffffff


	//   ....[3]....
        /*0178*/ 	.word	0xffffffff


	//   ....[4]....
        /*017c*/ 	.word	0xffffffff


	//   ....[5]....
        /*0180*/ 	.word	0xffffffff


	//   ....[6]....
        /*0184*/ 	.word	0xffffffff


	//   ....[7]....
        /*0188*/ 	.word	0xffffffff


	//   ....[8]....
        /*018c*/ 	.word	0xffffffff


	//   ....[9]....
        /*0190*/ 	.word	0xffffffff


	//   ....[10]....
        /*0194*/ 	.word	0xffffffff


	//   ....[11]....
        /*0198*/ 	.word	0xffffffff


	//   ....[12]....
        /*019c*/ 	.word	0xffffffff


	//   ....[13]....
        /*01a0*/ 	.word	0xffffffff


	//   ....[14]....
        /*01a4*/ 	.word	0xffffffff


	//   ....[15]....
        /*01a8*/ 	.word	0xffffffff


	//   ....[16]....
        /*01ac*/ 	.word	0xffffffff


	//   ....[17]....
        /*01b0*/ 	.word	0xffffffff


	//   ....[18]....
        /*01b4*/ 	.word	0xffffffff


	//   ....[19]....
        /*01b8*/ 	.word	0xffffffff


	//   ....[20]....
        /*01bc*/ 	.word	0xffffffff


	//   ....[21]....
        /*01c0*/ 	.word	0xffffffff


	//   ....[22]....
        /*01c4*/ 	.word	0xffffffff


	//   ....[23]....
        /*01c8*/ 	.word	0xffffffff


	//   ....[24]....
        /*01cc*/ 	.word	0xffffffff


	//   ....[25]....
        /*01d0*/ 	.word	0xffffffff


	//   ....[26]....
        /*01d4*/ 	.word	0xffffffff


	//   ....[27]....
        /*01d8*/ 	.word	0xffffffff


	//   ....[28]....
        /*01dc*/ 	.word	0xffffffff


	//   ....[29]....
        /*01e0*/ 	.word	0xffffffff


	//   ....[30]....
        /*01e4*/ 	.word	0xffffffff


	//   ....[31]....
        /*01e8*/ 	.word	0xffffffff


	//   ....[32]....
        /*01ec*/ 	.word	0xffffffff


	//   ....[33]....
        /*01f0*/ 	.word	0xffffffff


	//   ....[34]....
        /*01f4*/ 	.word	0xffffffff


	//   ....[35]....
        /*01f8*/ 	.word	0xffffffff


	//   ....[36]....
        /*01fc*/ 	.word	0xffffffff


	//   ....[37]....
        /*0200*/ 	.word	0xffffffff


	//   ....[38]....
        /*0204*/ 	.word	0xffffffff


	//   ....[39]....
        /*0208*/ 	.word	0xffffffff


	//   ....[40]....
        /*020c*/ 	.word	0xffffffff


	//   ....[41]....
        /*0210*/ 	.word	0xffffffff


	//   ....[42]....
        /*0214*/ 	.word	0xffffffff


	//   ....[43]....
        /*0218*/ 	.word	0xffffffff


	//   ....[44]....
        /*021c*/ 	.word	0xffffffff


	//   ....[45]....
        /*0220*/ 	.word	0xffffffff


	//   ....[46]....
        /*0224*/ 	.word	0xffffffff


	//   ....[47]....
        /*0228*/ 	.word	0xffffffff


	//   ....[48]....
        /*022c*/ 	.word	0xffffffff


	//   ....[49]....
        /*0230*/ 	.word	0xffffffff


	//   ....[50]....
        /*0234*/ 	.word	0xffffffff


	//   ....[51]....
        /*0238*/ 	.word	0xffffffff


	//   ....[52]....
        /*023c*/ 	.word	0xffffffff


	//   ....[53]....
        /*0240*/ 	.word	0xffffffff


	//   ....[54]....
        /*0244*/ 	.word	0xffffffff


	//   ....[55]....
        /*0248*/ 	.word	0xffffffff


	//   ....[56]....
        /*024c*/ 	.word	0xffffffff


	//   ....[57]....
        /*0250*/ 	.word	0xffffffff


	//   ....[58]....
        /*0254*/ 	.word	0xffffffff


	//   ....[59]....
        /*0258*/ 	.word	0xffffffff


	//   ....[60]....
        /*025c*/ 	.word	0xffffffff


	//   ....[61]....
        /*0260*/ 	.word	0xffffffff


	//   ....[62]....
        /*0264*/ 	.word	0xffffffff


	//   ....[63]....
        /*0268*/ 	.word	0xffffffff


	//   ....[64]....
        /*026c*/ 	.word	0xffffffff


	//   ....[65]....
        /*0270*/ 	.word	0xffffffff


	//   ....[66]....
        /*0274*/ 	.word	0xffffffff


	//   ....[67]....
        /*0278*/ 	.word	0xffffffff


	//   ....[68]....
        /*027c*/ 	.word	0xffffffff


	//   ....[69]....
        /*0280*/ 	.word	0xffffffff


	//   ....[70]....
        /*0284*/ 	.word	0xffffffff


	//   ....[71]....
        /*0288*/ 	.word	0xffffffff


	//   ....[72]....
        /*028c*/ 	.word	0xffffffff


	//   ....[73]....
        /*0290*/ 	.word	0xffffffff


	//   ....[74]....
        /*0294*/ 	.word	0xffffffff


	//   ....[75]....
        /*0298*/ 	.word	0xffffffff


	//   ....[76]....
        /*029c*/ 	.word	0xffffffff


	//   ....[77]....
        /*02a0*/ 	.word	0xffffffff


	//   ....[78]....
        /*02a4*/ 	.word	0xffffffff


	//   ....[79]....
        /*02a8*/ 	.word	0xffffffff


	//   ....[80]....
        /*02ac*/ 	.word	0xffffffff


	//   ....[81]....
        /*02b0*/ 	.word	0xffffffff


	//   ....[82]....
        /*02b4*/ 	.word	0xffffffff


	//   ....[83]....
        /*02b8*/ 	.word	0xffffffff


	//   ....[84]....
        /*02bc*/ 	.word	0xffffffff


	//   ....[85]....
        /*02c0*/ 	.word	0xffffffff


	//   ....[86]....
        /*02c4*/ 	.word	0xffffffff


	//   ....[87]....
        /*02c8*/ 	.word	0xffffffff


	//   ....[88]....
        /*02cc*/ 	.word	0xffffffff


	//   ....[89]....
        /*02d0*/ 	.word	0xffffffff


	//   ....[90]....
        /*02d4*/ 	.word	0xffffffff


	//   ....[91]....
        /*02d8*/ 	.word	0xffffffff


	//   ....[92]....
        /*02dc*/ 	.word	0xffffffff


	//   ....[93]....
        /*02e0*/ 	.word	0xffffffff


	//   ....[94]....
        /*02e4*/ 	.word	0xffffffff


	//   ....[95]....
        /*02e8*/ 	.word	0xffffffff


	//   ....[96]....
        /*02ec*/ 	.word	0xffffffff


	//   ....[97]....
        /*02f0*/ 	.word	0xffffffff


	//   ....[98]....
        /*02f4*/ 	.word	0xffffffff


	//   ....[99]....
        /*02f8*/ 	.word	0xffffffff


	//   ....[100]....
        /*02fc*/ 	.word	0xffffffff


	//   ....[101]....
        /*0300*/ 	.word	0xffffffff


	//   ....[102]....
        /*0304*/ 	.word	0xffffffff


	//   ....[103]....
        /*0308*/ 	.word	0xffffffff


	//   ....[104]....
        /*030c*/ 	.word	0xffffffff


	//   ....[105]....
        /*0310*/ 	.word	0xffffffff


	//   ....[106]....
        /*0314*/ 	.word	0xffffffff


	//   ....[107]....
        /*0318*/ 	.word	0xffffffff


	//   ....[108]....
        /*031c*/ 	.word	0xffffffff


	//   ....[109]....
        /*0320*/ 	.word	0xffffffff


	//   ....[110]....
        /*0324*/ 	.word	0xffffffff


	//   ....[111]....
        /*0328*/ 	.word	0xffffffff


	//   ....[112]....
        /*032c*/ 	.word	0xffffffff


	//   ....[113]....
        /*0330*/ 	.word	0xffffffff


	//   ....[114]....
        /*0334*/ 	.word	0xffffffff


	//   ....[115]....
        /*0338*/ 	.word	0xffffffff


	//   ....[116]....
        /*033c*/ 	.word	0xffffffff


	//   ....[117]....
        /*0340*/ 	.word	0xffffffff


	//   ....[118]....
        /*0344*/ 	.word	0xffffffff


	//   ....[119]....
        /*0348*/ 	.word	0xffffffff


	//   ....[120]....
        /*034c*/ 	.word	0xffffffff


	//   ....[121]....
        /*0350*/ 	.word	0xffffffff


	//   ....[122]....
        /*0354*/ 	.word	0xffffffff


	//   ....[123]....
        /*0358*/ 	.word	0xffffffff


	//   ....[124]....
        /*035c*/ 	.word	0xffffffff


	//   ....[125]....
        /*0360*/ 	.word	0xffffffff


	//   ....[126]....
        /*0364*/ 	.word	0xffffffff


	//   ....[127]....
        /*0368*/ 	.word	0xffffffff


	//   ....[128]....
        /*036c*/ 	.word	0xffffffff


	//   ....[129]....
        /*0370*/ 	.word	0xffffffff


	//   ....[130]....
        /*0374*/ 	.word	0xffffffff


	//   ....[131]....
        /*0378*/ 	.word	0xffffffff


	//   ....[132]....
        /*037c*/ 	.word	0xffffffff


	//   ....[133]....
        /*0380*/ 	.word	0xffffffff


	//   ....[134]....
        /*0384*/ 	.word	0xffffffff


	//   ....[135]....
        /*0388*/ 	.word	0xffffffff


	//   ....[136]....
        /*038c*/ 	.word	0xffffffff


	//   ....[137]....
        /*0390*/ 	.word	0x0500000f


	//   ....[138]....
        /*0394*/ 	.word	0x0500000f


	//   ....[139]....
        /*0398*/ 	.word	0x0500000f


	//   ....[140]....
        /*039c*/ 	.word	0x0500000f


	//   ....[141]....
        /*03a0*/ 	.word	0x0500000f


	//   ....[142]....
        /*03a4*/ 	.word	0x0500000f


	//   ....[143]....
        /*03a8*/ 	.word	0x0500000f


	//   ....[144]....
        /*03ac*/ 	.word	0x0500000f


	//   ....[145]....
        /*03b0*/ 	.word	0x0500000f


	//   ....[146]....
        /*03b4*/ 	.word	0x0500000f


	//   ....[147]....
        /*03b8*/ 	.word	0x0500000f


	//   ....[148]....
        /*03bc*/ 	.word	0x0500000f


	//   ....[149]....
        /*03c0*/ 	.word	0x0500000f


	//   ....[150]....
        /*03c4*/ 	.word	0x0500000f


	//   ....[151]....
        /*03c8*/ 	.word	0x0500000f


	//   ....[152]....
        /*03cc*/ 	.word	0x0500000f


	//   ....[153]....
        /*03d0*/ 	.word	0x0500000f


	//   ....[154]....
        /*03d4*/ 	.word	0x0500000f


	//   ....[155]....
        /*03d8*/ 	.word	0x0500000f


	//   ....[156]....
        /*03dc*/ 	.word	0x0500000f


	//   ....[157]....
        /*03e0*/ 	.word	0x0500000f


	//   ....[158]....
        /*03e4*/ 	.word	0x0500000f


	//   ....[159]....
        /*03e8*/ 	.word	0x0500000f


	//   ....[160]....
        /*03ec*/ 	.word	0x0500000f


	//   ....[161]....
        /*03f0*/ 	.word	0x0500000f


	//   ....[162]....
        /*03f4*/ 	.word	0x0500000f


	//   ....[163]....
        /*03f8*/ 	.word	0x0500000f


	//   ....[164]....
        /*03fc*/ 	.word	0x0500000f


	//   ....[165]....
        /*0400*/ 	.word	0x0500000f


	//   ....[166]....
        /*0404*/ 	.word	0x0500000f


	//   ....[167]....
        /*0408*/ 	.word	0x0500000f


	//   ....[168]....
        /*040c*/ 	.word	0x0500000f


	//   ....[169]....
        /*0410*/ 	.word	0x0500000f


	//   ....[170]....
        /*0414*/ 	.word	0x0500000f


	//   ....[171]....
        /*0418*/ 	.word	0x0500000f


	//   ....[172]....
        /*041c*/ 	.word	0x0500000f


	//   ....[173]....
        /*0420*/ 	.word	0x0500000f


	//   ....[174]....
        /*0424*/ 	.word	0x0500000f


	//   ....[175]....
        /*0428*/ 	.word	0x0500000f


	//   ....[176]....
        /*042c*/ 	.word	0x0500000f


	//   ....[177]....
        /*0430*/ 	.word	0x0500000f


	//   ....[178]....
        /*0434*/ 	.word	0x0500000f


	//   ....[179]....
        /*0438*/ 	.word	0x0500000f


	//   ....[180]....
        /*043c*/ 	.word	0x0500000f


	//   ....[181]....
        /*0440*/ 	.word	0x0500000f


	//   ....[182]....
        /*0444*/ 	.word	0x0500000f


	//   ....[183]....
        /*0448*/ 	.word	0x0500000f


	//   ....[184]....
        /*044c*/ 	.word	0x0500000f


	//   ....[185]....
        /*0450*/ 	.word	0x0500000f


	//   ....[186]....
        /*0454*/ 	.word	0x0500000f


	//   ....[187]....
        /*0458*/ 	.word	0x0500000f


	//   ....[188]....
        /*045c*/ 	.word	0x0500000f


	//   ....[189]....
        /*0460*/ 	.word	0x0500000f


	//   ....[190]....
        /*0464*/ 	.word	0x0500000f


	//   ....[191]....
        /*0468*/ 	.word	0x0500000f


	//   ....[192]....
        /*046c*/ 	.word	0x0500000f


	//   ....[193]....
        /*0470*/ 	.word	0x0500000f


	//   ....[194]....
        /*0474*/ 	.word	0x0500000f


	//   ....[195]....
        /*0478*/ 	.word	0x0500000f


	//   ....[196]....
        /*047c*/ 	.word	0x0500000f


	//   ....[197]....
        /*0480*/ 	.word	0x0500000f


	//   ....[198]....
        /*0484*/ 	.word	0x0500000f


	//   ....[199]....
        /*0488*/ 	.word	0x0500000f


	//   ....[200]....
        /*048c*/ 	.word	0x0500000f


	//   ....[201]....
        /*0490*/ 	.word	0x0500000f


	//   ....[202]....
        /*0494*/ 	.word	0x0500000f


	//   ....[203]....
        /*0498*/ 	.word	0x0500000f


	//   ....[204]....
        /*049c*/ 	.word	0x0500000f


	//   ....[205]....
        /*04a0*/ 	.word	0x0500000f


	//   ....[206]....
        /*04a4*/ 	.word	0x0500000f


	//   ....[207]....
        /*04a8*/ 	.word	0x0500000f


	//   ....[208]....
        /*04ac*/ 	.word	0x0500000f


	//   ....[209]....
        /*04b0*/ 	.word	0x0500000f


	//   ....[210]....
        /*04b4*/ 	.word	0x0500000f


	//   ....[211]....
        /*04b8*/ 	.word	0x0500000f


	//   ....[212]....
        /*04bc*/ 	.word	0x0500000f


	//   ....[213]....
        /*04c0*/ 	.word	0x0500000f


	//   ....[214]....
        /*04c4*/ 	.word	0x0500000f


	//   ....[215]....
        /*04c8*/ 	.word	0x0500000f


	//   ....[216]....
        /*04cc*/ 	.word	0x0500000f


	//   ....[217]....
        /*04d0*/ 	.word	0x0500000f


	//   ....[218]....
        /*04d4*/ 	.word	0x0500000f


	//   ....[219]....
        /*04d8*/ 	.word	0x0500000f


	//----- nvinfo : EIATTR_COOP_GROUP_INSTR_OFFSETS
	.align		4
.L_617:
        /*04dc*/ 	.byte	0x04, 0x28
        /*04de*/ 	.short	(.L_619 - .L_618)


	//   ....[0]....
.L_618:
        /*04e0*/ 	.word	0x00000070


	//   ....[1]....
        /*04e4*/ 	.word	0x000000b0


	//   ....[2]....
        /*04e8*/ 	.word	0x000002d0


	//   ....[3]....
        /*04ec*/ 	.word	0x00000430


	//   ....[4]....
        /*04f0*/ 	.word	0x00000550


	//   ....[5]....
        /*04f4*/ 	.word	0x000006b0


	//   ....[6]....
        /*04f8*/ 	.word	0x000014c0


	//   ....[7]....
        /*04fc*/ 	.word	0x000026e0


	//   ....[8]....
        /*0500*/ 	.word	0x00002790


	//   ....[9]....
        /*0504*/ 	.word	0x00002c20


	//   ....[10]....
        /*0508*/ 	.word	0x00002ca0


	//   ....[11]....
        /*050c*/ 	.word	0x00004d50


	//   ....[12]....
        /*0510*/ 	.word	0x00004d60


	//   ....[13]....
        /*0514*/ 	.word	0x00004da0


	//   ....[14]....
        /*0518*/ 	.word	0x00004db0


	//   ....[15]....
        /*051c*/ 	.word	0x000060c0


	//   ....[16]....
        /*0520*/ 	.word	0x000060f0


	//   ....[17]....
        /*0524*/ 	.word	0x000061c0


	//   ....[18]....
        /*0528*/ 	.word	0x000061d0


	//   ....[19]....
        /*052c*/ 	.word	0x000079d0


	//   ....[20]....
        /*0530*/ 	.word	0x00007a10


	//   ....[21]....
        /*0534*/ 	.word	0x00007a50


	//   ....[22]....
        /*0538*/ 	.word	0x00007ab0


	//   ....[23]....
        /*053c*/ 	.word	0x000081d0


	//   ....[24]....
        /*0540*/ 	.word	0x00008210


	//   ....[25]....
        /*0544*/ 	.word	0x00008310


	//   ....[26]....
        /*0548*/ 	.word	0x00008330


	//   ....[27]....
        /*054c*/ 	.word	0x00008430


	//   ....[28]....
        /*0550*/ 	.word	0x00008450


	//   ....[29]....
        /*0554*/ 	.word	0x00008560


	//   ....[30]....
        /*0558*/ 	.word	0x00008580


	//   ....[31]....
        /*055c*/ 	.word	0x00008f10


	//   ....[32]....
        /*0560*/ 	.word	0x00008f30


	//   ....[33]....
        /*0564*/ 	.word	0x00009030


	//   ....[34]....
        /*0568*/ 	.word	0x00009050


	//   ....[35]....
        /*056c*/ 	.word	0x00009150


	//   ....[36]....
        /*0570*/ 	.word	0x00009170


	//   ....[37]....
        /*0574*/ 	.word	0x00009280


	//   ....[38]....
        /*0578*/ 	.word	0x000092a0


	//   ....[39]....
        /*057c*/ 	.word	0x00009420


	//   ....[40]....
        /*0580*/ 	.word	0x000095f0


	//   ....[41]....
        /*0584*/ 	.word	0x00009620


	//   ....[42]....
        /*0588*/ 	.word	0x00009650


	//   ....[43]....
        /*058c*/ 	.word	0x00009680


	//   ....[44]....
        /*0590*/ 	.word	0x000096b0


	//   ....[45]....
        /*0594*/ 	.word	0x000096e0


	//   ....[46]....
        /*0598*/ 	.word	0x00009830


	//   ....[47]....
        /*059c*/ 	.word	0x00009860


	//   ....[48]....
        /*05a0*/ 	.word	0x00009890


	//   ....[49]....
        /*05a4*/ 	.word	0x000098c0


	//   ....[50]....
        /*05a8*/ 	.word	0x000098f0


	//   ....[51]....
        /*05ac*/ 	.word	0x00009920


	//   ....[52]....
        /*05b0*/ 	.word	0x000099b0


	//   ....[53]....
        /*05b4*/ 	.word	0x000099e0


	//   ....[54]....
        /*05b8*/ 	.word	0x00009a60


	//   ....[55]....
        /*05bc*/ 	.word	0x0000afe0


	//   ....[56]....
        /*05c0*/ 	.word	0x0000b000


	//   ....[57]....
        /*05c4*/ 	.word	0x0000b0b0


	//   ....[58]....
        /*05c8*/ 	.word	0x0000b0d0


	//   ....[59]....
        /*05cc*/ 	.word	0x0000b170


	//   ....[60]....
        /*05d0*/ 	.word	0x0000b190


	//   ....[61]....
        /*05d4*/ 	.word	0x0000b230


	//   ....[62]....
        /*05d8*/ 	.word	0x0000b250


	//   ....[63]....
        /*05dc*/ 	.word	0x0000b2f0


	//   ....[64]....
        /*05e0*/ 	.word	0x0000b310


	//   ....[65]....
        /*05e4*/ 	.word	0x0000b320


	//   ....[66]....
        /*05e8*/ 	.word	0x0000b3b0


	//   ....[67]....
        /*05ec*/ 	.word	0x0000bad0


	//   ....[68]....
        /*05f0*/ 	.word	0x0000bb00


	//   ....[69]....
        /*05f4*/ 	.word	0x0000bb60


	//   ....[70]....
        /*05f8*/ 	.word	0x0000bbb0


	//   ....[71]....
        /*05fc*/ 	.word	0x0000bc00


	//   ....[72]....
        /*0600*/ 	.word	0x0000bc60


	//   ....[73]....
        /*0604*/ 	.word	0x0000bca0


	//   ....[74]....
        /*0608*/ 	.word	0x0000bd10


	//   ....[75]....
        /*060c*/ 	.word	0x0000bd60


	//   ....[76]....
        /*0610*/ 	.word	0x0000bdc0


	//   ....[77]....
        /*0614*/ 	.word	0x0000be10


	//   ....[78]....
        /*0618*/ 	.word	0x0000be70


	//   ....[79]....
        /*061c*/ 	.word	0x0000beb0


	//   ....[80]....
        /*0620*/ 	.word	0x0000bf20


	//   ....[81]....
        /*0624*/ 	.word	0x0000bf40


	//   ....[82]....
        /*0628*/ 	.word	0x0000bf80


	//   ....[83]....
        /*062c*/ 	.word	0x0000c750


	//   ....[84]....
        /*0630*/ 	.word	0x0000c790


	//   ....[85]....
        /*0634*/ 	.word	0x0000c7a0


	//   ....[86]....
        /*0638*/ 	.word	0x0000c800


	//   ....[87]....
        /*063c*/ 	.word	0x0000c810


	//   ....[88]....
        /*0640*/ 	.word	0x0000c870


	//   ....[89]....
        /*0644*/ 	.word	0x0000c8a0


	//   ....[90]....
        /*0648*/ 	.word	0x0000c8e0


	//   ....[91]....
        /*064c*/ 	.word	0x0000c910


	//   ....[92]....
        /*0650*/ 	.word	0x0000c950


	//   ....[93]....
        /*0654*/ 	.word	0x0000c980


	//   ....[94]....
        /*0658*/ 	.word	0x0000c9c0


	//   ....[95]....
        /*065c*/ 	.word	0x0000cc40


	//   ....[96]....
        /*0660*/ 	.word	0x0000cc60


	//   ....[97]....
        /*0664*/ 	.word	0x0000cc70


	//   ....[98]....
        /*0668*/ 	.word	0x0000cd00


	//   ....[99]....
        /*066c*/ 	.word	0x0000cd10


	//   ....[100]....
        /*0670*/ 	.word	0x0000cda0


	//   ....[101]....
        /*0674*/ 	.word	0x0000cdb0


	//   ....[102]....
        /*0678*/ 	.word	0x0000ce40


	//   ....[103]....
        /*067c*/ 	.word	0x0000ce50


	//   ....[104]....
        /*0680*/ 	.word	0x0000cee0


	//   ....[105]....
        /*0684*/ 	.word	0x0000cef0


	//   ....[106]....
        /*0688*/ 	.word	0x0000cf00


	//   ....[107]....
        /*068c*/ 	.word	0x0000d4e0


	//   ....[108]....
        /*0690*/ 	.word	0x0000d520


	//   ....[109]....
        /*0694*/ 	.word	0x0000d550


	//   ....[110]....
        /*0698*/ 	.word	0x0000d590


	//   ....[111]....
        /*069c*/ 	.word	0x0000d620


	//   ....[112]....
        /*06a0*/ 	.word	0x0000d650


	//   ....[113]....
        /*06a4*/ 	.word	0x0000d6c0


	//   ....[114]....
        /*06a8*/ 	.word	0x0000d6f0


	//   ....[115]....
        /*06ac*/ 	.word	0x0000d760


	//   ....[116]....
        /*06b0*/ 	.word	0x0000d790


	//   ....[117]....
        /*06b4*/ 	.word	0x0000d7c0


	//   ....[118]....
        /*06b8*/ 	.word	0x0000d810


	//   ....[119]....
        /*06bc*/ 	.word	0x0000dbf0


	//   ....[120]....
        /*06c0*/ 	.word	0x0000dc40


	//   ....[121]....
        /*06c4*/ 	.word	0x0000dc70


	//   ....[122]....
        /*06c8*/ 	.word	0x0000dc80


	//   ....[123]....
        /*06cc*/ 	.word	0x0000dcb0


	//   ....[124]....
        /*06d0*/ 	.word	0x0000dce0


	//   ....[125]....
        /*06d4*/ 	.word	0x0000dd10


	//   ....[126]....
        /*06d8*/ 	.word	0x0000dd40


	//   ....[127]....
        /*06dc*/ 	.word	0x0000dec0


	//   ....[128]....
        /*06e0*/ 	.word	0x0000def0


	//   ....[129]....
        /*06e4*/ 	.word	0x0000df20


	//   ....[130]....
        /*06e8*/ 	.word	0x0000df50


	//   ....[131]....
        /*06ec*/ 	.word	0x0000df80


	//   ....[132]....
        /*06f0*/ 	.word	0x0000dfb0


	//   ....[133]....
        /*06f4*/ 	.word	0x0000e070


	//   ....[134]....
        /*06f8*/ 	.word	0x0000e090


	//   ....[135]....
        /*06fc*/ 	.word	0x0000e100


	//   ....[136]....
        /*0700*/ 	.word	0x0000e570


	//   ....[137]....
        /*0704*/ 	.word	0x0000ea60


	//   ....[138]....
        /*0708*/ 	.word	0x0000eb50


	//   ....[139]....
        /*070c*/ 	.word	0x0000ebf0


	//   ....[140]....
        /*0710*/ 	.word	0x0000ec50


	//   ....[141]....
        /*0714*/ 	.word	0x0000ed60


	//   ....[142]....
        /*0718*/ 	.word	0x0000edd0


	//   ....[143]....
        /*071c*/ 	.word	0x0000eee0


	//   ....[144]....
        /*0720*/ 	.word	0x0000ef50


	//   ....[145]....
        /*0724*/ 	.word	0x0000f060


	//   ....[146]....
        /*0728*/ 	.word	0x0000f0d0


	//   ....[147]....
        /*072c*/ 	.word	0x0000f1e0


	//   ....[148]....
        /*0730*/ 	.word	0x0000f250


	//   ....[149]....
        /*0734*/ 	.word	0x0000f2f0


	//   ....[150]....
        /*0738*/ 	.word	0x0000f400


	//   ....[151]....
        /*073c*/ 	.word	0x0000f470


	//   ....[152]....
        /*0740*/ 	.word	0x0000f4f0


	//   ....[153]....
        /*0744*/ 	.word	0x0000f5b0


	//   ....[154]....
        /*0748*/ 	.word	0x0000f630


	//   ....[155]....
        /*074c*/ 	.word	0x0000f710


	//   ....[156]....
        /*0750*/ 	.word	0x0000f790


	//   ....[157]....
        /*0754*/ 	.word	0x0000f870


	//   ....[158]....
        /*0758*/ 	.word	0x0000f8f0


	//   ....[159]....
        /*075c*/ 	.word	0x0000f9d0


	//   ....[160]....
        /*0760*/ 	.word	0x0000fa50


	//   ....[161]....
        /*0764*/ 	.word	0x0000fb30


	//   ....[162]....
        /*0768*/ 	.word	0x0000fbb0


	//   ....[163]....
        /*076c*/ 	.word	0x0000fc90


	//   ....[164]....
        /*0770*/ 	.word	0x0000fd10


	//   ....[165]....
        /*0774*/ 	.word	0x0000fdd0


	//   ....[166]....
        /*0778*/ 	.word	0x0000ff00


	//   ....[167]....
        /*077c*/ 	.word	0x0000ffd0


	//   ....[168]....
        /*0780*/ 	.word	0x00010040


	//   ....[169]....
        /*0784*/ 	.word	0x00010110


	//   ....[170]....
        /*0788*/ 	.word	0x00010170


	//   ....[171]....
        /*078c*/ 	.word	0x00010240


	//   ....[172]....
        /*0790*/ 	.word	0x000102a0


	//   ....[173]....
        /*0794*/ 	.word	0x00010370


	//   ....[174]....
        /*0798*/ 	.word	0x000103d0


	//   ....[175]....
        /*079c*/ 	.word	0x000104a0


	//   ....[176]....
        /*07a0*/ 	.word	0x00010500


	//   ....[177]....
        /*07a4*/ 	.word	0x000105e0


	//   ....[178]....
        /*07a8*/ 	.word	0x000106d0


	//   ....[179]....
        /*07ac*/ 	.word	0x00010770


	//   ....[180]....
        /*07b0*/ 	.word	0x000107d0


	//   ....[181]....
        /*07b4*/ 	.word	0x000108d0


	//   ....[182]....
        /*07b8*/ 	.word	0x00010930


	//   ....[183]....
        /*07bc*/ 	.word	0x00010a30


	//   ....[184]....
        /*07c0*/ 	.word	0x00010a90


	//   ....[185]....
        /*07c4*/ 	.word	0x00010b90


	//   ....[186]....
        /*07c8*/ 	.word	0x00010bf0


	//   ....[187]....
        /*07cc*/ 	.word	0x00010cf0


	//   ....[188]....
        /*07d0*/ 	.word	0x00010d50


	//   ....[189]....
        /*07d4*/ 	.word	0x00010e20


	//   ....[190]....
        /*07d8*/ 	.word	0x00010f60


	//   ....[191]....
        /*07dc*/ 	.word	0x00011000


	//   ....[192]....
        /*07e0*/ 	.word	0x000110e0


	//   ....[193]....
        /*07e4*/ 	.word	0x000111b0


	//   ....[194]....
        /*07e8*/ 	.word	0x00011210


	//   ....[195]....
        /*07ec*/ 	.word	0x00011300


	//   ....[196]....
        /*07f0*/ 	.word	0x00011360


	//   ....[197]....
        /*07f4*/ 	.word	0x00011450


	//   ....[198]....
        /*07f8*/ 	.word	0x000114b0


	//   ....[199]....
        /*07fc*/ 	.word	0x000115a0


	//   ....[200]....
        /*0800*/ 	.word	0x00011600


	//   ....[201]....
        /*0804*/ 	.word	0x000116e0


	//   ....[202]....
        /*0808*/ 	.word	0x00011770


	//   ....[203]....
        /*080c*/ 	.word	0x00011810


	//   ....[204]....
        /*0810*/ 	.word	0x00011930


	//   ....[205]....
        /*0814*/ 	.word	0x000119a0


	//   ....[206]....
        /*0818*/ 	.word	0x00011a10


	//   ....[207]....
        /*081c*/ 	.word	0x00011a80


	//   ....[208]....
        /*0820*/ 	.word	0x00011af0


	//   ....[209]....
        /*0824*/ 	.word	0x00011b70


	//   ....[210]....
        /*0828*/ 	.word	0x00011c00


	//   ....[211]....
        /*082c*/ 	.word	0x00011c90


	//   ....[212]....
        /*0830*/ 	.word	0x00011d00


	//   ....[213]....
        /*0834*/ 	.word	0x00011d70


	//   ....[214]....
        /*0838*/ 	.word	0x00011de0


	//   ....[215]....
        /*083c*/ 	.word	0x00011e60


	//   ....[216]....
        /*0840*/ 	.word	0x00011ed0


	//   ....[217]....
        /*0844*/ 	.word	0x00011f70


	//   ....[218]....
        /*0848*/ 	.word	0x00012000


	//   ....[219]....
        /*084c*/ 	.word	0x00012120


	//----- nvinfo : EIATTR_REG_RECONFIG
	.align		4
.L_619:
        /*0850*/ 	.byte	0x01, 0x54
	.zero		2


	//----- nvinfo : EIATTR_SYSCALL_OFFSETS
	.align		4
        /*0854*/ 	.byte	0x04, 0x46
        /*0856*/ 	.short	(.L_621 - .L_620)


	//   ....[0]....
.L_620:
        /*0858*/ 	.word	0x000016a0


	//   ....[1]....
        /*085c*/ 	.word	0x0000a5e0


	//   ....[2]....
        /*0860*/ 	.word	0x0000a730


	//   ....[3]....
        /*0864*/ 	.word	0x0000a820


	//   ....[4]....
        /*0868*/ 	.word	0x0000b740


	//----- nvinfo : EIATTR_MBARRIER_INSTR_OFFSETS
	.align		4
.L_621:
        /*086c*/ 	.byte	0x04, 0x39
        /*086e*/ 	.short	(.L_623 - .L_622)


	//   ....[0]....
.L_622:
        /*0870*/ 	.word	0x00000180
        /*0874*/ 	.word	0x000000ff
        /*0878*/ 	.word	0x00030800
        /*087c*/ 	.short	0x0100
        /*087e*/ 	.byte	0x08
	.zero		1


	//   ....[1]....
        /*0880*/ 	.word	0x00000190
        /*0884*/ 	.word	0x000000ff
        /*0888*/ 	.word	0x00030820
        /*088c*/ 	.short	0x0100
        /*088e*/ 	.byte	0x08
	.zero		1


	//   ....[2]....
        /*0890*/ 	.word	0x00000280
        /*0894*/ 	.word	0x000000ff
        /*0898*/ 	.word	0x00030830
        /*089c*/ 	.short	0x0100
        /*089e*/ 	.byte	0x08
	.zero		1


	//   ....[3]....
        /*08a0*/ 	.word	0x00000290
        /*08a4*/ 	.word	0x000000ff
        /*08a8*/ 	.word	0x00030840
        /*08ac*/ 	.short	0x0100
        /*08ae*/ 	.byte	0x08
	.zero		1


	//   ....[4]....
        /*08b0*/ 	.word	0x000002a0
        /*08b4*/ 	.word	0x000000ff
        /*08b8*/ 	.word	0x00030838
        /*08bc*/ 	.short	0x0100
        /*08be*/ 	.byte	0x08
	.zero		1


	//   ....[5]....
        /*08c0*/ 	.word	0x000002b0
        /*08c4*/ 	.word	0x000000ff
        /*08c8*/ 	.word	0x00030848
        /*08cc*/ 	.short	0x0100
        /*08ce*/ 	.byte	0x08
	.zero		1


	//   ....[6]....
        /*08d0*/ 	.word	0x000003e0
        /*08d4*/ 	.word	0x000000ff
        /*08d8*/ 	.word	0x00030850
        /*08dc*/ 	.short	0x0100
        /*08de*/ 	.byte	0x08
	.zero		1


	//   ....[7]....
        /*08e0*/ 	.word	0x000003f0
        /*08e4*/ 	.word	0x000000ff
        /*08e8*/ 	.word	0x00030860
        /*08ec*/ 	.short	0x0100
        /*08ee*/ 	.byte	0x08
	.zero		1


	//   ....[8]....
        /*08f0*/ 	.word	0x00000400
        /*08f4*/ 	.word	0x000000ff
        /*08f8*/ 	.word	0x00030858
        /*08fc*/ 	.short	0x0100
        /*08fe*/ 	.byte	0x08
	.zero		1


	//   ....[9]....
        /*0900*/ 	.word	0x00000410
        /*0904*/ 	.word	0x000000ff
        /*0908*/ 	.word	0x00030868
        /*090c*/ 	.short	0x0100
        /*090e*/ 	.byte	0x08
	.zero		1


	//   ....[10]....
        /*0910*/ 	.word	0x00000500
        /*0914*/ 	.word	0x000000ff
        /*0918*/ 	.word	0x00030870
        /*091c*/ 	.short	0x0100
        /*091e*/ 	.byte	0x06
	.zero		1


	//   ....[11]....
        /*0920*/ 	.word	0x00000510
        /*0924*/ 	.word	0x000000ff
        /*0928*/ 	.word	0x00030880
        /*092c*/ 	.short	0x0100
        /*092e*/ 	.byte	0x06
	.zero		1


	//   ....[12]....
        /*0930*/ 	.word	0x00000520
        /*0934*/ 	.word	0x000000ff
        /*0938*/ 	.word	0x00030878
        /*093c*/ 	.short	0x0100
        /*093e*/ 	.byte	0x06
	.zero		1


	//   ....[13]....
        /*0940*/ 	.word	0x00000530
        /*0944*/ 	.word	0x000000ff
        /*0948*/ 	.word	0x00030888
        /*094c*/ 	.short	0x0100
        /*094e*/ 	.byte	0x06
	.zero		1


	//   ....[14]....
        /*0950*/ 	.word	0x00000660
        /*0954*/ 	.word	0x000000ff
        /*0958*/ 	.word	0x00030890
        /*095c*/ 	.short	0x0100
        /*095e*/ 	.byte	0x08
	.zero		1


	//   ....[15]....
        /*0960*/ 	.word	0x00000670
        /*0964*/ 	.word	0x000000ff
        /*0968*/ 	.word	0x000308a0
        /*096c*/ 	.short	0x0100
        /*096e*/ 	.byte	0x08
	.zero		1


	//   ....[16]....
        /*0970*/ 	.word	0x00000680
        /*0974*/ 	.word	0x000000ff
        /*0978*/ 	.word	0x00030898
        /*097c*/ 	.short	0x0100
        /*097e*/ 	.byte	0x08
	.zero		1


	//   ....[17]....
        /*0980*/ 	.word	0x00000690
        /*0984*/ 	.word	0x000000ff
        /*0988*/ 	.word	0x000308a8
        /*098c*/ 	.short	0x0100
        /*098e*/ 	.byte	0x08
	.zero		1


	//   ....[18]....
        /*0990*/ 	.word	0x000007d0
        /*0994*/ 	.word	0x000000ff
        /*0998*/ 	.word	0x000308b0
        /*099c*/ 	.short	0x0100
        /*099e*/ 	.byte	0x08
	.zero		1


	//   ....[19]....
        /*09a0*/ 	.word	0x000007e0
        /*09a4*/ 	.word	0x000000ff
        /*09a8*/ 	.word	0x000308c0
        /*09ac*/ 	.short	0x0100
        /*09ae*/ 	.byte	0x08
	.zero		1


	//   ....[20]....
        /*09b0*/ 	.word	0x000007f0
        /*09b4*/ 	.word	0x000000ff
        /*09b8*/ 	.word	0x000308b8
        /*09bc*/ 	.short	0x0100
        /*09be*/ 	.byte	0x08
	.zero		1


	//   ....[21]....
        /*09c0*/ 	.word	0x00000800
        /*09c4*/ 	.word	0x000000ff
        /*09c8*/ 	.word	0x000308c8
        /*09cc*/ 	.short	0x0100
        /*09ce*/ 	.byte	0x08
	.zero		1


	//   ....[22]....
        /*09d0*/ 	.word	0x00001740
        /*09d4*/ 	.word	0x000000ff
        /*09d8*/ 	.word	0x00030800
        /*09dc*/ 	.short	0x010a
        /*09de*/ 	.byte	0x2b
	.zero		1


	//   ....[23]....
        /*09e0*/ 	.word	0x000017c0
        /*09e4*/ 	.word	0x00000002
        /*09e8*/ 	.word	0x00030830
        /*09ec*/ 	.short	0x010a
        /*09ee*/ 	.byte	0x3f
	.zero		1


	//   ....[24]....
        /*09f0*/ 	.word	0x00001810
        /*09f4*/ 	.word	0x00000002
        /*09f8*/ 	.word	0x00030830
        /*09fc*/ 	.short	0x010a
        /*09fe*/ 	.byte	0x3f
	.zero		1


	//   ....[25]....
        /*0a00*/ 	.word	0x00002780
        /*0a04*/ 	.word	0x000000ff
        /*0a08*/ 	.word	0x00000000
        /*0a0c*/ 	.short	0x0101
        /*0a0e*/ 	.byte	0x04
	.zero		1


	//   ....[26]....
        /*0a10*/ 	.word	0x00003c30
        /*0a14*/ 	.word	0x000000ff
        /*0a18*/ 	.word	0x00030830
        /*0a1c*/ 	.short	0x010a
        /*0a1e*/ 	.byte	0x08
	.zero		1


	//   ....[27]....
        /*0a20*/ 	.word	0x00003c70
        /*0a24*/ 	.word	0x000000ff
        /*0a28*/ 	.word	0x00030830
        /*0a2c*/ 	.short	0x010a
        /*0a2e*/ 	.byte	0x08
	.zero		1


	//   ....[28]....
        /*0a30*/ 	.word	0x00004770
        /*0a34*/ 	.word	0x000000ff
        /*0a38*/ 	.word	0x00030850
        /*0a3c*/ 	.short	0x010a
        /*0a3e*/ 	.byte	0x09
	.zero		1


	//   ....[29]....
        /*0a40*/ 	.word	0x000047b0
        /*0a44*/ 	.word	0x000000ff
        /*0a48*/ 	.word	0x00030850
        /*0a4c*/ 	.short	0x010a
        /*0a4e*/ 	.byte	0x09
	.zero		1


	//   ....[30]....
        /*0a50*/ 	.word	0x00004ac0
        /*0a54*/ 	.word	0x000000ff
        /*0a58*/ 	.word	0x00000000
        /*0a5c*/ 	.short	0x0101
        /*0a5e*/ 	.byte	0x08
	.zero		1


	//   ....[31]....
        /*0a60*/ 	.word	0x00005840
        /*0a64*/ 	.word	0x000000ff
        /*0a68*/ 	.word	0x00000000
        /*0a6c*/ 	.short	0x0101
        /*0a6e*/ 	.byte	0x09
	.zero		1


	//   ....[32]....
        /*0a70*/ 	.word	0x00006030
        /*0a74*/ 	.word	0x000000ff
        /*0a78*/ 	.word	0x00030850
        /*0a7c*/ 	.short	0x010a
        /*0a7e*/ 	.byte	0x05
	.zero		1


	//   ....[33]....
        /*0a80*/ 	.word	0x00006070
        /*0a84*/ 	.word	0x000000ff
        /*0a88*/ 	.word	0x00030850
        /*0a8c*/ 	.short	0x010a
        /*0a8e*/ 	.byte	0x05
	.zero		1


	//   ....[34]....
        /*0a90*/ 	.word	0x00006590
        /*0a94*/ 	.word	0x000000ff
        /*0a98*/ 	.word	0x00000000
        /*0a9c*/ 	.short	0x0101
        /*0a9e*/ 	.byte	0x04
	.zero		1


	//   ....[35]....
        /*0aa0*/ 	.word	0x00008200
        /*0aa4*/ 	.word	0x0000002e
        /*0aa8*/ 	.word	0x00000000
        /*0aac*/ 	.short	0x0101
        /*0aae*/ 	.byte	0x3f
	.zero		1


	//   ....[36]....
        /*0ab0*/ 	.word	0x0000adc0
        /*0ab4*/ 	.word	0x00000007
        /*0ab8*/ 	.word	0x00030840
        /*0abc*/ 	.short	0x010a
        /*0abe*/ 	.byte	0x3f
	.zero		1


	//   ....[37]....
        /*0ac0*/ 	.word	0x0000b470
        /*0ac4*/ 	.word	0x00000007
        /*0ac8*/ 	.word	0x00030830
        /*0acc*/ 	.short	0x0107
        /*0ace*/ 	.byte	0x3f
	.zero		1


	//   ....[38]....
        /*0ad0*/ 	.word	0x0000b540
        /*0ad4*/ 	.word	0x00000007
        /*0ad8*/ 	.word	0x00030830
        /*0adc*/ 	.short	0x0101
        /*0ade*/ 	.byte	0x3f
	.zero		1


	//   ....[39]....
        /*0ae0*/ 	.word	0x0000c090
        /*0ae4*/ 	.word	0x00000016
        /*0ae8*/ 	.word	0x00030800
        /*0aec*/ 	.short	0x0107
        /*0aee*/ 	.byte	0x3f
	.zero		1


	//   ....[40]....
        /*0af0*/ 	.word	0x0000c190
        /*0af4*/ 	.word	0x00000016
        /*0af8*/ 	.word	0x00030800
        /*0afc*/ 	.short	0x0101
        /*0afe*/ 	.byte	0x3f
	.zero		1


	//   ....[41]....
        /*0b00*/ 	.word	0x0000c1b0
        /*0b04*/ 	.word	0x00000016
        /*0b08*/ 	.word	0x00030820
        /*0b0c*/ 	.short	0x010a
        /*0b0e*/ 	.byte	0x3f
	.zero		1


	//   ....[42]....
        /*0b10*/ 	.word	0x0000c590
        /*0b14*/ 	.word	0x00000007
        /*0b18*/ 	.word	0x00030840
        /*0b1c*/ 	.short	0x010a
        /*0b1e*/ 	.byte	0x3f
	.zero		1


	//   ....[43]....
        /*0b20*/ 	.word	0x0000ca70
        /*0b24*/ 	.word	0x00000007
        /*0b28*/ 	.word	0x00030830
        /*0b2c*/ 	.short	0x0107
        /*0b2e*/ 	.byte	0x3f
	.zero		1


	//   ....[44]....
        /*0b30*/ 	.word	0x0000cb20
        /*0b34*/ 	.word	0x00000007
        /*0b38*/ 	.word	0x00030830
        /*0b3c*/ 	.short	0x0101
        /*0b3e*/ 	.byte	0x3f
	.zero		1


	//   ....[45]....
        /*0b40*/ 	.word	0x0000cb90
        /*0b44*/ 	.word	0x00000006
        /*0b48*/ 	.word	0x00030860
        /*0b4c*/ 	.short	0x010a
        /*0b4e*/ 	.byte	0x3f
	.zero		1


	//   ....[46]....
        /*0b50*/ 	.word	0x0000d0e0
        /*0b54*/ 	.word	0x00000006
        /*0b58*/ 	.word	0x00030850
        /*0b5c*/ 	.short	0x0107
        /*0b5e*/ 	.byte	0x3f
	.zero		1


	//   ....[47]....
        /*0b60*/ 	.word	0x0000d230
        /*0b64*/ 	.word	0x00000006
        /*0b68*/ 	.word	0x00030850
        /*0b6c*/ 	.short	0x0101
        /*0b6e*/ 	.byte	0x3f
	.zero		1


	//   ....[48]....
        /*0b70*/ 	.word	0x0000d430
        /*0b74*/ 	.word	0x00000000
        /*0b78*/ 	.word	0x00030860
        /*0b7c*/ 	.short	0x010a
        /*0b7e*/ 	.byte	0x3f
	.zero		1


	//   ....[49]....
        /*0b80*/ 	.word	0x0000d940
        /*0b84*/ 	.word	0x00000000
        /*0b88*/ 	.word	0x00030850
        /*0b8c*/ 	.short	0x0107
        /*0b8e*/ 	.byte	0x3f
	.zero		1


	//   ....[50]....
        /*0b90*/ 	.word	0x0000d9f0
        /*0b94*/ 	.word	0x00000000
        /*0b98*/ 	.word	0x00030850
        /*0b9c*/ 	.short	0x0101
        /*0b9e*/ 	.byte	0x3f
	.zero		1


	//   ....[51]....
        /*0ba0*/ 	.word	0x0000e4f0
        /*0ba4*/ 	.word	0x00000004
        /*0ba8*/ 	.word	0x00030820
        /*0bac*/ 	.short	0x010a
        /*0bae*/ 	.byte	0x3f
	.zero		1


	//   ....[52]....
        /*0bb0*/ 	.word	0x0000e690
        /*0bb4*/ 	.word	0x00000005
        /*0bb8*/ 	.word	0x00030840
        /*0bbc*/ 	.short	0x010a
        /*0bbe*/ 	.byte	0x3f
	.zero		1


	//   ....[53]....
        /*0bc0*/ 	.word	0x0000e730
        /*0bc4*/ 	.word	0x0000001b
        /*0bc8*/ 	.word	0x00030840
        /*0bcc*/ 	.short	0x010a
        /*0bce*/ 	.byte	0x3f
	.zero		1


	//   ....[54]....
        /*0bd0*/ 	.word	0x0000e770
        /*0bd4*/ 	.word	0x00000005
        /*0bd8*/ 	.word	0x00030860
        /*0bdc*/ 	.short	0x010a
        /*0bde*/ 	.byte	0x3f
	.zero		1


	//   ....[55]....
        /*0be0*/ 	.word	0x0000e7b0
        /*0be4*/ 	.word	0x0000001b
        /*0be8*/ 	.word	0x00030860
        /*0bec*/ 	.short	0x010a
        /*0bee*/ 	.byte	0x3f
	.zero		1


	//   ....[56]....
        /*0bf0*/ 	.word	0x0000e820
        /*0bf4*/ 	.word	0x00000003
        /*0bf8*/ 	.word	0x00030800
        /*0bfc*/ 	.short	0x010a
        /*0bfe*/ 	.byte	0x3f
	.zero		1


	//   ....[57]....
        /*0c00*/ 	.word	0x0000e870
        /*0c04*/ 	.word	0x00000002
        /*0c08*/ 	.word	0x00030830
        /*0c0c*/ 	.short	0x010a
        /*0c0e*/ 	.byte	0x3f
	.zero		1


	//   ....[58]....
        /*0c10*/ 	.word	0x0000e8d0
        /*0c14*/ 	.word	0x00000003
        /*0c18*/ 	.word	0x00030830
        /*0c1c*/ 	.short	0x010a
        /*0c1e*/ 	.byte	0x3f
	.zero		1


	//   ....[59]....
        /*0c20*/ 	.word	0x0000e930
        /*0c24*/ 	.word	0x00000003
        /*0c28*/ 	.word	0x00030850
        /*0c2c*/ 	.short	0x010a
        /*0c2e*/ 	.byte	0x3f
	.zero		1


	//   ....[60]....
        /*0c30*/ 	.word	0x0000e990
        /*0c34*/ 	.word	0x00000007
        /*0c38*/ 	.word	0x00030850
        /*0c3c*/ 	.short	0x010a
        /*0c3e*/ 	.byte	0x3f
	.zero		1


	//   ....[61]....
        /*0c40*/ 	.word	0x0000eaa0
        /*0c44*/ 	.word	0x00000007
        /*0c48*/ 	.word	0x00030840
        /*0c4c*/ 	.short	0x010a
        /*0c4e*/ 	.byte	0x3f
	.zero		1


	//   ....[62]....
        /*0c50*/ 	.word	0x0000fe00
        /*0c54*/ 	.word	0x00000016
        /*0c58*/ 	.word	0x00030820
        /*0c5c*/ 	.short	0x010a
        /*0c5e*/ 	.byte	0x3f
	.zero		1


	//   ....[63]....
        /*0c60*/ 	.word	0x0000fe50
        /*0c64*/ 	.word	0x00000007
        /*0c68*/ 	.word	0x00030840
        /*0c6c*/ 	.short	0x010a
        /*0c6e*/ 	.byte	0x3f
	.zero		1


	//   ....[64]....
        /*0c70*/ 	.word	0x00010620
        /*0c74*/ 	.word	0x00000006
        /*0c78*/ 	.word	0x00030860
        /*0c7c*/ 	.short	0x010a
        /*0c7e*/ 	.byte	0x3f
	.zero		1


	//   ....[65]....
        /*0c80*/ 	.word	0x00010eb0
        /*0c84*/ 	.word	0x00000000
        /*0c88*/ 	.word	0x00030860
        /*0c8c*/ 	.short	0x010a
        /*0c8e*/ 	.byte	0x3f
	.zero		1


	//   ....[66]....
        /*0c90*/ 	.word	0x00012040
        /*0c94*/ 	.word	0x00000004
        /*0c98*/ 	.word	0x00030820
        /*0c9c*/ 	.short	0x010a
        /*0c9e*/ 	.byte	0x3f
	.zero		1


	//   ....[67]....
        /*0ca0*/ 	.word	0x000121e0
        /*0ca4*/ 	.word	0x00000005
        /*0ca8*/ 	.word	0x00030840
        /*0cac*/ 	.short	0x010a
        /*0cae*/ 	.byte	0x3f
	.zero		1


	//   ....[68]....
        /*0cb0*/ 	.word	0x00012230
        /*0cb4*/ 	.word	0x0000001b
        /*0cb8*/ 	.word	0x00030840
        /*0cbc*/ 	.short	0x010a
        /*0cbe*/ 	.byte	0x3f
	.zero		1


	//   ....[69]....
        /*0cc0*/ 	.word	0x00012280
        /*0cc4*/ 	.word	0x00000005
        /*0cc8*/ 	.word	0x00030860
        /*0ccc*/ 	.short	0x010a
        /*0cce*/ 	.byte	0x3f
	.zero		1


	//----- nvinfo : EIATTR_NUM_MBARRIERS
	.align		4
.L_623:
        /*0cd0*/ 	.byte	0x03, 0x38
        /*0cd2*/ 	.short	0x0016


	//----- nvinfo : EIATTR_EXIT_INSTR_OFFSETS
	.align		4
        /*0cd4*/ 	.byte	0x04, 0x1c
        /*0cd6*/ 	.short	(.L_625 - .L_624)


	//   ....[0]....
.L_624:
        /*0cd8*/ 	.word	0x00000990


	//   ....[1]....
        /*0cdc*/ 	.word	0x000093d0


	//   ....[2]....
        /*0ce0*/ 	.word	0x0000e800


	//----- nvinfo : EIATTR_MAX_THREADS
	.align		4
.L_625:
        /*0ce4*/ 	.byte	0x04, 0x05
        /*0ce6*/ 	.short	(.L_627 - .L_626)
.L_626:
        /*0ce8*/ 	.word	0x00000180
        /*0cec*/ 	.word	0x00000001
        /*0cf0*/ 	.word	0x00000001


	//----- nvinfo : EIATTR_CRS_STACK_SIZE
	.align		4
.L_627:
        /*0cf4*/ 	.byte	0x04, 0x1e
        /*0cf6*/ 	.short	(.L_629 - .L_628)
.L_628:
        /*0cf8*/ 	.word	0x00000000


	//----- nvinfo : EIATTR_CBANK_PARAM_SIZE
	.align		4
.L_629:
        /*0cfc*/ 	.byte	0x03, 0x19
        /*0cfe*/ 	.short	0x0af0


	//----- nvinfo : EIATTR_PARAM_CBANK
	.align		4
        /*0d00*/ 	.byte	0x04, 0x0a
        /*0d02*/ 	.short	(.L_631 - .L_630)
	.align		4
.L_630:
        /*0d04*/ 	.word	index@(.nv.constant0._ZN7cutlass13device_kernelIN5flash11enable_sm90INS1_16FlashAttnFwdSm90INS1_25CollectiveMainloopFwdSm90ILi2EN4cute5tupleIJNS5_1CILi1EEES8_S8_EEENS6_IJNS7_ILi128EEENS7_ILi96EEENS7_ILi192EEEEEELi192ENS_10bfloat16_tEfNS_4arch4Sm90ELb0ELb0ELb0ELb1ELb1ELb0ELb0ELb1ELb1ELb1ELb0ELb0EEENS1_21CollectiveEpilogueFwdINS6_IJSA_SC_SB_EEES9_SE_SG_Li256ELb1ELb1ELb0ELb0EEENS1_36VarlenDynamicPersistentTileSchedulerILi128ELi96ELi256ELi128ELb0ELb1ELb1ELb0ELb1ELb1EEEEEEEEEvNT_6ParamsE)
        /*0d08*/ 	.short	0x0210
        /*0d0a*/ 	.short	0x0af0


	//----- nvinfo : EIATTR_SW_WAR
	.align		4
.L_631:
        /*0d0c*/ 	.byte	0x04, 0x36
        /*0d0e*/ 	.short	(.L_633 - .L_632)
.L_632:
        /*0d10*/ 	.word	0x00000008
.L_633:


//--------------------- .nv.info._ZN7cutlass13device_kernelIN5flash11enable_sm90INS1_16FlashAttnFwdSm90INS1_25CollectiveMainloopFwdSm90ILi2EN4cute5tupleIJNS5_1CILi1EEES8_S8_EEENS6_IJNS7_ILi128EEENS7_ILi96EEENS7_ILi192EEEEEELi192ENS_10bfloat16_tEfNS_4arch4Sm90ELb0ELb0ELb0ELb1ELb1ELb1ELb0ELb1ELb1ELb1ELb0ELb0EEENS1_21CollectiveEpilogueFwdINS6_IJSA_SC_SB_EEES9_SE_SG_Li256ELb1ELb1ELb0ELb0EEENS1_36VarlenDynamicPersistentTileSchedulerILi128ELi96ELi256ELi128ELb0ELb1ELb1ELb0ELb1ELb1EEEEEEEEEvNT_6ParamsE --------------------------
	.section	.nv.info._ZN7cutlass13device_kernelIN5flash11enable_sm90INS1_16FlashAttnFwdSm90INS1_25CollectiveMainloopFwdSm90ILi2EN4cute5tupleIJNS5_1CILi1EEES8_S8_EEENS6_IJNS7_ILi128EEENS7_ILi96EEENS7_ILi192EEEEEELi192ENS_10bfloat16_tEfNS_4arch4Sm90ELb0ELb0ELb0ELb1ELb1ELb1ELb0ELb1ELb1ELb1ELb0ELb0EEENS1_21CollectiveEpilogueFwdINS6_IJSA_SC_SB_EEES9_SE_SG_Li256ELb1ELb1ELb0ELb0EEENS1_36VarlenDynamicPersistentTileSchedulerILi128ELi96ELi256ELi128ELb0ELb1ELb1ELb0ELb1ELb1EEEEEEEEEvNT_6ParamsE,"",@"SHT_CUDA_INFO"
	.sectionflags	@""
	.align	4


	//----- nvinfo : EIATTR_CUDA_API_VERSION
	.align		4
        /*0000*/ 	.byte	0x04, 0x37
        /*0002*/ 	.short	(.L_635 - .L_634)
.L_634:
        /*0004*/ 	.word	0x00000082


	//----- nvinfo : EIATTR_KPARAM_INFO
	.align		4
.L_635:
        /*0008*/ 	.byte	0x04, 0x17
        /*000a*/ 	.short	(.L_637 - .L_636)
.L_636:
        /*000c*/ 	.word	0x00000000
        /*0010*/ 	.short	0x0000
        /*0012*/ 	.short	0x0070
        /*0014*/ 	.byte	0x00, 0xf0, 0x01, 0x2a


	//----- nvinfo : EIATTR_SPARSE_MMA_MASK
	.align		4
.L_637:
        /*0018*/ 	.byte	0x03, 0x50
        /*001a*/ 	.short	0x0000


	//----- nvinfo : EIATTR_MAXREG_COUNT
	.align		4
        /*001c*/ 	.byte	0x03, 0x1b
        /*001e*/ 	.short	0x00a8


	//----- nvinfo : EIATTR_NUM_BARRIERS
	.align		4
        /*0020*/ 	.byte	0x02, 0x4c
        /*0022*/ 	.byte	0x10
	.zero		1


	//----- nvinfo : EIATTR_EXTERNS
	.align		4
        /*0024*/ 	.byte	0x04, 0x0f
        /*0026*/ 	.short	(.L_639 - .L_638)


	//   ....[0]....
	.align		4
.L_638:
        /*0028*/ 	.word	index@(__assertfail)


	//----- nvinfo : EIATTR_ANNOTATIONS
	.align		4
.L_639:
        /*002c*/ 	.byte	0x04, 0x55
        /*002e*/ 	.short	(.L_641 - .L_640)


	//   ....[0]....
.L_640:
        /* <DEDUP_REMOVED lines=59> */


	//----- nvinfo : EIATTR_MERCURY_ISA_VERSION
	.align		4
.L_641:
        /*03d0*/ 	.byte	0x03, 0x5f
        /*03d2*/ 	.short	0x0101


	//----- nvinfo : EIATTR_UNUSED_LOAD_BYTE_OFFSET
	.align		4
        /*03d4*/ 	.byte	0x04, 0x44
        /*03d6*/ 	.short	(.L_643 - .L_642)


	//   ....[0]....
.L_642:
        /*03d8*/ 	.word	0x00000a30
        /*03dc*/ 	.word	0x0000fff0


	//   ....[1]....
        /*03e0*/ 	.word	0x00016d10
        /*03e4*/ 	.word	0x0000fff0


	//----- nvinfo : EIATTR_INT_WARP_WIDE_INSTR_OFFSETS
	.align		4
.L_643:
        /*03e8*/ 	.byte	0x04, 0x31
        /*03ea*/ 	.short	(.L_645 - .L_644)


	//   ....[0]....
.L_644:
        /*03ec*/ 	.word	0x00000130


	//   ....[1]....
        /*03f0*/ 	.word	0x00000170


	//   ....[2]....
        /*03f4*/ 	.word	0x000001e0


	//   ....[3]....
        /*03f8*/ 	.word	0x0001ba60


	//   ....[4]....
        /*03fc*/ 	.word	0x0001baf0


	//   ....[5]....
        /*0400*/ 	.word	0x0001ea20


	//   ....[6]....
        /*0404*/ 	.word	0x0001eab0


	//----- nvinfo : EIATTR_COOP_GROUP_MASK_REGIDS
	.align		4
.L_645:
        /*0408*/ 	.byte	0x04, 0x29
        /*040a*/ 	.short	(.L_647 - .L_646)


	//   ....[0]....
.L_646:
        /*040c*/ 	.word	0xffffffff


	//   ....[1]....
        /*0410*/ 	.word	0xffffffff


	//   ....[2]....
        /*0414*/ 	.word	0xffffffff


	//   ....[3]....
        /*0418*/ 	.word	0xffffffff


	//   ....[4]....
        /*041c*/ 	.word	0xffffffff


	//   ....[5]....
        /*0420*/ 	.word	0xffffffff


	//   ....[6]....
        /*0424*/ 	.word	0xffffffff


	//   ....[7]....
        /*0428*/ 	.word	0xffffffff


	//   ....[8]....
        /*042c*/ 	.word	0xffffffff


	//   ....[9]....
        /*0430*/ 	.word	0xffffffff


	//   ....[10]....
        /*0434*/ 	.word	0xffffffff


	//   ....[11]....
        /*0438*/ 	.word	0xffffffff


	//   ....[12]....
        /*043c*/ 	.word	0xffffffff


	//   ....[13]....
        /*0440*/ 	.word	0xffffffff


	//   ....[14]....
        /*0444*/ 	.word	0xffffffff


	//   ....[15]....
        /*0448*/ 	.word	0xffffffff


	//   ....[16]....
        /*044c*/ 	.word	0xffffffff


	//   ....[17]....
        /*0450*/ 	.word	0xffffffff


	//   ....[18]....
        /*0454*/ 	.word	0xffffffff


	//   ....[19]....
        /*0458*/ 	.word	0xffffffff


	//   ....[20]....
        /*045c*/ 	.word	0xffffffff


	//   ....[21]....
        /*0460*/ 	.word	0xffffffff


	//   ....[22]....
        /*0464*/ 	.word	0xffffffff


	//   ....[23]....
        /*0468*/ 	.word	0xffffffff


	//   ....[24]....
        /*046c*/ 	.word	0xffffffff


	//   ....[25]....
        /*0470*/ 	.word	0xffffffff


	//   ....[26]....
        /*0474*/ 	.word	0xffffffff


	//   ....[27]....
        /*0478*/ 	.word	0xffffffff


	//   ....[28]....
        /*047c*/ 	.word	0xffffffff


	//   ....[29]....
        /*0480*/ 	.word	0xffffffff


	//   ....[30]....
        /*0484*/ 	.word	0xffffffff


	//   ....[31]....
        /*0488*/ 	.word	0xffffffff


	//   ....[32]....
        /*048c*/ 	.word	0xffffffff


	//   ....[33]....
        /*0490*/ 	.word	0xffffffff


	//   ....[34]....
        /*0494*/ 	.word	0xffffffff


	//   ....[35]....
        /*0498*/ 	.word	0xffffffff


	//   ....[36]....
        /*049c*/ 	.word	0xffffffff


	//   ....[37]....
        /*04a0*/ 	.word	0xffffffff


	//   ....[38]....
        /*04a4*/ 	.word	0xffffffff


	//   ....[39]....
        /*04a8*/ 	.word	0xffffffff


	//   ....[40]....
        /*04ac*/ 	.word	0xffffffff


	//   ....[41]....
        /*04b0*/ 	.word	0xffffffff


	//   ....[42]....
        /*04b4*/ 	.word	0xffffffff


	//   ....[43]....
        /*04b8*/ 	.word	0xffffffff


	//   ....[44]....
        /*04bc*/ 	.word	0xffffffff


	//   ....[45]....
        /*04c0*/ 	.word	0xffffffff


	//   ....[46]....
        /*04c4*/ 	.word	0xffffffff


	//   ....[47]....
        /*04c8*/ 	.word	0xffffffff


	//   ....[48]....
        /*04cc*/ 	.word	0xffffffff


	//   ....[49]....
        /*04d0*/ 	.word	0xffffffff


	//   ....[50]....
        /*04d4*/ 	.word	0xffffffff


	//   ....[51]....
        /*04d8*/ 	.word	0xffffffff


	//   ....[52]....
        /*04dc*/ 	.word	0xffffffff


	//   ....[53]....
        /*04e0*/ 	.word	0xffffffff


	//   ....[54]....
        /*04e4*/ 	.word	0xffffffff


	//   ....[55]....
        /*04e8*/ 	.word	0xffffffff


	//   ....[56]....
        /*04ec*/ 	.word	0xffffffff


	//   ....[57]....
        /*04f0*/ 	.word	0xffffffff


	//   ....[58]....
        /*04f4*/ 	.word	0xffffffff


	//   ....[59]....
        /*04f8*/ 	.word	0xffffffff


	//   ....[60]....
        /*04fc*/ 	.word	0xffffffff


	//   ....[61]....
        /*0500*/ 	.word	0xffffffff


	//   ....[62]....
        /*0504*/ 	.word	0xffffffff


	//   ....[63]....
        /*0508*/ 	.word	0xffffffff


	//   ....[64]....
        /*050c*/ 	.word	0xffffffff


	//   ....[65]....
        /*0510*/ 	.word	0xffffffff


	//   ....[66]....
        /*0514*/ 	.word	0xffffffff


	//   ....[67]....
        /*0518*/ 	.word	0xffffffff


	//   ....[68]....
        /*051c*/ 	.word	0xffffffff


	//   ....[69]....
        /*0520*/ 	.word	0xffffffff


	//   ....[70]....
        /*0524*/ 	.word	0xffffffff


	//   ....[71]....
        /*0528*/ 	.word	0xffffffff


	//   ....[72]....
        /*052c*/ 	.word	0xffffffff


	//   ....[73]....
        /*0530*/ 	.word	0xffffffff


	//   ....[74]....
        /*0534*/ 	.word	0xffffffff


	//   ....[75]....
        /*0538*/ 	.word	0xffffffff


	//   ....[76]....
        /*053c*/ 	.word	0xffffffff


	//   ....[77]....
        /*0540*/ 	.word	0xffffffff


	//   ....[78]....
        /*0544*/ 	.word	0xffffffff


	//   ....[79]....
        /*0548*/ 	.word	0xffffffff


	//   ....[80]....
        /*054c*/ 	.word	0xffffffff


	//   ....[81]....
        /*0550*/ 	.word	0xffffffff


	//   ....[82]....
        /*0554*/ 	.word	0xffffffff


	//   ....[83]....
        /*0558*/ 	.word	0xffffffff


	//   ....[84]....
        /*055c*/ 	.word	0xffffffff


	//   ....[85]....
        /*0560*/ 	.word	0xffffffff


	//   ....[86]....
        /*0564*/ 	.word	0xffffffff


	//   ....[87]....
        /*0568*/ 	.word	0xffffffff


	//   ....[88]....
        /*056c*/ 	.word	0xffffffff


	//   ....[89]....
        /*0570*/ 	.word	0xffffffff


	//   ....[90]....
        /*0574*/ 	.word	0xffffffff


	//   ....[91]....
        /*0578*/ 	.word	0xffffffff


	//   ....[92]....
        /*057c*/ 	.word	0xffffffff


	//   ....[93]....
        /*0580*/ 	.word	0xffffffff


	//   ....[94]....
        /*0584*/ 	.word	0xffffffff


	//   ....[95]....
        /*0588*/ 	.word	0xffffffff


	//   ....[96]....
        /*058c*/ 	.word	0xffffffff


	//   ....[97]....
        /*0590*/ 	.word	0xffffffff


	//   ....[98]....
        /*0594*/ 	.word	0xffffffff


	//   ....[99]....
        /*0598*/ 	.word	0xffffffff


	//   ....[100]....
        /*059c*/ 	.word	0xffffffff


	//   ....[101]....
        /*05a0*/ 	.word	0xffffffff


	//   ....[102]....
        /*05a4*/ 	.word	0xffffffff


	//   ....[103]....
        /*05a8*/ 	.word	0xffffffff


	//   ....[104]....
        /*05ac*/ 	.word	0xffffffff


	//   ....[105]....
        /*05b0*/ 	.word	0xffffffff


	//   ....[106]....
        /*05b4*/ 	.word	0xffffffff


	//   ....[107]....
        /*05b8*/ 	.word	0xffffffff


	//   ....[108]....
        /*05bc*/ 	.word	0xffffffff


	//   ....[109]....
        /*05c0*/ 	.word	0xffffffff


	//   ....[110]....
        /*05c4*/ 	.word	0xffffffff


	//   ....[111]....
        /*05c8*/ 	.word	0xffffffff


	//   ....[112]....
        /*05cc*/ 	.word	0xffffffff


	//   ....[113]....
        /*05d0*/ 	.word	0xffffffff


	//   ....[114]....
        /*05d4*/ 	.word	0xffffffff


	//   ....[115]....
        /*05d8*/ 	.word	0xffffffff


	//   ....[116]....
        /*05dc*/ 	.word	0xffffffff


	//   ....[117]....
        /*05e0*/ 	.word	0xffffffff


	//   ....[118]....
        /*05e4*/ 	.word	0xffffffff


	//   ....[119]....
        /*05e8*/ 	.word	0xffffffff


	//   ....[120]....
        /*05ec*/ 	.word	0xffffffff


	//   ....[121]....
        /*05f0*/ 	.word	0xffffffff


	//   ....[122]....
        /*05f4*/ 	.word	0xffffffff


	//   ....[123]....
        /*05f8*/ 	.word	0xffffffff


	//   ....[124]....
        /*05fc*/ 	.word	0xffffffff


	//   ....[125]....
        /*0600*/ 	.word	0xffffffff


	//   ....[126]....
        /*0604*/ 	.word	0xffffffff


	//   ....[127]....
        /*0608*/ 	.word	0xffffffff


	//   ....[128]....
        /*060c*/ 	.word	0xffffffff


	//   ....[129]....
        /*0610*/ 	.word	0xffffffff


	//   ....[130]....
        /*0614*/ 	.word	0xffffffff


	//   ....[131]....
        /*0618*/ 	.word	0xffffffff


	//   ....[132]....
        /*061c*/ 	.word	0xffffffff


	//   ....[133]....
        /*0620*/ 	.word	0xffffffff


	//   ....[134]....
        /*0624*/ 	.word	0xffffffff


	//   ....[135]....
        /*0628*/ 	.word	0xffffffff


	//   ....[136]....
        /*062c*/ 	.word	0xffffffff


	//   ....[137]....
        /*0630*/ 	.word	0xffffffff


	//   ....[138]....
        /*0634*/ 	.word	0xffffffff


	//   ....[139]....
        /*0638*/ 	.word	0xffffffff


	//   ....[140]....
        /*063c*/ 	.word	0xffffffff


	//   ....[141]....
        /*0640*/ 	.word	0xffffffff


	//   ....[142]....
        /*0644*/ 	.word	0xffffffff


	//   ....[143]....
        /*0648*/ 	.word	0xffffffff


	//   ....[144]....
        /*064c*/ 	.word	0xffffffff


	//   ....[145]....
        /*0650*/ 	.word	0xffffffff


	//   ....[146]....
        /*0654*/ 	.word	0xffffffff


	//   ....[147]....
        /*0658*/ 	.word	0xffffffff


	//   ....[148]....
        /*065c*/ 	.word	0xffffffff


	//   ....[149]....
        /*0660*/ 	.word	0xffffffff


	//   ....[150]....
        /*0664*/ 	.word	0xffffffff


	//   ....[151]....
        /*0668*/ 	.word	0xffffffff


	//   ....[152]....
        /*066c*/ 	.word	0xffffffff


	//   ....[153]....
        /*0670*/ 	.word	0xffffffff


	//   ....[154]....
        /*0674*/ 	.word	0xffffffff


	//   ....[155]....
        /*0678*/ 	.word	0xffffffff


	//   ....[156]....
        /*067c*/ 	.word	0xffffffff


	//   ....[157]....
        /*0680*/ 	.word	0xffffffff


	//   ....[158]....
        /*0684*/ 	.word	0xffffffff


	//   ....[159]....
        /*0688*/ 	.word	0xffffffff


	//   ....[160]....
        /*068c*/ 	.word	0xffffffff


	//   ....[161]....
        /*0690*/ 	.word	0xffffffff


	//   ....[162]....
        /*0694*/ 	.word	0xffffffff


	//   ....[163]....
        /*0698*/ 	.word	0x0500000f


	//   ....[164]....
        /*069c*/ 	.word	0x0500000f


	//   ....[165]....
        /*06a0*/ 	.word	0x0500000f


	//   ....[166]....
        /*06a4*/ 	.word	0x0500000f


	//   ....[167]....
        /*06a8*/ 	.word	0x0500000f


	//   ....[168]....
        /*06ac*/ 	.word	0x0500000f


	//   ....[169]....
        /*06b0*/ 	.word	0x0500000f


	//   ....[170]....
        /*06b4*/ 	.word	0x0500000f


	//   ....[171]....
        /*06b8*/ 	.word	0x0500000f


	//   ....[172]....
        /*06bc*/ 	.word	0x0500000f


	//   ....[173]....
        /*06c0*/ 	.word	0x0500000f


	//   ....[174]....
        /*06c4*/ 	.word	0x0500000f


	//   ....[175]....
        /*06c8*/ 	.word	0x0500000f


	//   ....[176]....
        /*06cc*/ 	.word	0x0500000f


	//   ....[177]....
        /*06d0*/ 	.word	0x0500000f


	//   ....[178]....
        /*06d4*/ 	.word	0x0500000f


	//   ....[179]....
        /*06d8*/ 	.word	0x0500000f


	//   ....[180]....
        /*06dc*/ 	.word	0x0500000f


	//   ....[181]....
        /*06e0*/ 	.word	0x0500000f


	//   ....[182]....
        /*06e4*/ 	.word	0x0500000f


	//   ....[183]....
        /*06e8*/ 	.word	0x0500000f


	//   ....[184]....
        /*06ec*/ 	.word	0x0500000f


	//   ....[185]....
        /*06f0*/ 	.word	0x0500000f


	//   ....[186]....
        /*06f4*/ 	.word	0x0500000f


	//   ....[187]....
        /*06f8*/ 	.word	0x0500000f


	//   ....[188]....
        /*06fc*/ 	.word	0x0500000f


	//   ....[189]....
        /*0700*/ 	.word	0x0500000f


	//   ....[190]....
        /*0704*/ 	.word	0x0500000f


	//   ....[191]....
        /*0708*/ 	.word	0x0500000f


	//   ....[192]....
        /*070c*/ 	.word	0x0500000f


	//   ....[193]....
        /*0710*/ 	.word	0x0500000f


	//   ....[194]....
        /*0714*/ 	.word	0x0500000f


	//   ....[195]....
        /*0718*/ 	.word	0x0500000f


	//   ....[196]....
        /*071c*/ 	.word	0x0500000f


	//   ....[197]....
        /*0720*/ 	.word	0x0500000f


	//   ....[198]....
        /*0724*/ 	.word	0x0500000f


	//   ....[199]....
        /*0728*/ 	.word	0x0500000f


	//   ....[200]....
        /*072c*/ 	.word	0x0500000f


	//   ....[201]....
        /*0730*/ 	.word	0x0500000f


	//   ....[202]....
        /*0734*/ 	.word	0x0500000f


	//   ....[203]....
        /*0738*/ 	.word	0x0500000f


	//   ....[204]....
        /*073c*/ 	.word	0x0500000f


	//   ....[205]....
        /*0740*/ 	.word	0x0500000f


	//   ....[206]....
        /*0744*/ 	.word	0x0500000f


	//   ....[207]....
        /*0748*/ 	.word	0x0500000f


	//   ....[208]....
        /*074c*/ 	.word	0x0500000f


	//   ....[209]....
        /*0750*/ 	.word	0x0500000f


	//   ....[210]....
        /*0754*/ 	.word	0x0500000f


	//   ....[211]....
        /*0758*/ 	.word	0x0500000f


	//   ....[212]....
        /*075c*/ 	.word	0x0500000f


	//   ....[213]....
        /*0760*/ 	.word	0x0500000f


	//   ....[214]....
        /*0764*/ 	.word	0x0500000f


	//   ....[215]....
        /*0768*/ 	.word	0x0500000f


	//   ....[216]....
        /*076c*/ 	.word	0x0500000f


	//   ....[217]....
        /*0770*/ 	.word	0x0500000f


	//   ....[218]....
        /*0774*/ 	.word	0x0500000f


	//   ....[219]....
        /*0778*/ 	.word	0x0500000f


	//   ....[220]....
        /*077c*/ 	.word	0x0500000f


	//   ....[221]....
        /*0780*/ 	.word	0x0500000f


	//   ....[222]....
        /*0784*/ 	.word	0x0500000f


	//   ....[223]....
        /*0788*/ 	.word	0x0500000f


	//   ....[224]....
        /*078c*/ 	.word	0x0500000f


	//   ....[225]....
        /*0790*/ 	.word	0x0500000f


	//   ....[226]....
        /*0794*/ 	.word	0x0500000f


	//   ....[227]....
        /*0798*/ 	.word	0x0500000f


	//   ....[228]....
        /*079c*/ 	.word	0x0500000f


	//   ....[229]....
        /*07a0*/ 	.word	0x0500000f


	//   ....[230]....
        /*07a4*/ 	.word	0x0500000f


	//   ....[231]....
        /*07a8*/ 	.word	0x0500000f


	//   ....[232]....
        /*07ac*/ 	.word	0x0500000f


	//   ....[233]....
        /*07b0*/ 	.word	0x0500000f


	//   ....[234]....
        /*07b4*/ 	.word	0x0500000f


	//   ....[235]....
        /*07b8*/ 	.word	0x0500000f


	//   ....[236]....
        /*07bc*/ 	.word	0x0500000f


	//   ....[237]....
        /*07c0*/ 	.word	0x0500000f


	//   ....[238]....
        /*07c4*/ 	.word	0x0500000f


	//   ....[239]....
        /*07c8*/ 	.word	0x0500000f


	//   ....[240]....
        /*07cc*/ 	.word	0x0500000f


	//   ....[241]....
        /*07d0*/ 	.word	0x0500000f


	//   ....[242]....
        /*07d4*/ 	.word	0x0500000f


	//   ....[243]....
        /*07d8*/ 	.word	0x0500000f


	//   ....[244]....
        /*07dc*/ 	.word	0x0500000f


	//   ....[245]....
        /*07e0*/ 	.word	0x0500000f


	//   ....[246]....
        /*07e4*/ 	.word	0x0500000f


	//   ....[247]....
        /*07e8*/ 	.word	0x0500000f


	//   ....[248]....
        /*07ec*/ 	.word	0x0500000f


	//   ....[249]....
        /*07f0*/ 	.word	0x0500000f


	//   ....[250]....
        /*07f4*/ 	.word	0x0500000f


	//   ....[251]....
        /*07f8*/ 	.word	0x0500000f


	//   ....[252]....
        /*07fc*/ 	.word	0x0500000f


	//   ....[253]....
        /*0800*/ 	.word	0x0500000f


	//   ....[254]....
        /*0804*/ 	.word	0x0500000f


	//   ....[255]....
        /*0808*/ 	.word	0x0500000f


	//   ....[0]....
        /*080c*/ 	.word	0x0500000f


	//   ....[1]....
        /*0810*/ 	.word	0x0500000f


	//   ....[2]....
        /*0814*/ 	.word	0x0500000f


	//   ....[3]....
        /*0818*/ 	.word	0x0500000f


	//   ....[4]....
        /*081c*/ 	.word	0x0500000f


	//   ....[5]....
        /*0820*/ 	.word	0x0500000f


	//   ....[6]....
        /*0824*/ 	.word	0x0500000f


	//   ....[7]....
        /*0828*/ 	.word	0x0500000f


	//   ....[8]....
        /*082c*/ 	.word	0x0500000f


	//   ....[9]....
        /*0830*/ 	.word	0x0500000f


	//   ....[10]....
        /*0834*/ 	.word	0x0500000f


	//----- nvinfo : EIATTR_COOP_GROUP_INSTR_OFFSETS
	.align		4
.L_647:
        /*0838*/ 	.byte	0x04, 0x28
        /*083a*/ 	.short	(.L_649 - .L_648)


	//   ....[0]....
.L_648:
        /*083c*/ 	.word	0x00000060


	//   ....[1]....
        /*0840*/ 	.word	0x00000140


	//   ....[2]....
        /*0844*/ 	.word	0x00000190


	//   ....[3]....
        /*0848*/ 	.word	0x000003c0


	//   ....[4]....
        /*084c*/ 	.word	0x00000520


	//   ....[5]....
        /*0850*/ 	.word	0x00000640


	//   ....[6]....
        /*0854*/ 	.word	0x000007a0


	//   ....[7]....
        /*0858*/ 	.word	0x00003820


	//   ....[8]....
        /*085c*/ 	.word	0x00003830


	//   ....[9]....
        /*0860*/ 	.word	0x00004e00


	//   ....[10]....
        /*0864*/ 	.word	0x00004e10


	//   ....[11]....
        /*0868*/ 	.word	0x00006fb0


	//   ....[12]....
        /*086c*/ 	.word	0x00006fc0


	//   ....[13]....
        /*0870*/ 	.word	0x000087a0


	//   ....[14]....
        /*0874*/ 	.word	0x000087b0


	//   ....[15]....
        /*0878*/ 	.word	0x0000a1b0


	//   ....[16]....
        /*087c*/ 	.word	0x0000a1c0


	//   ....[17]....
        /*0880*/ 	.word	0x0000a450


	//   ....[18]....
        /*0884*/ 	.word	0x0000a460


	//   ....[19]....
        /*0888*/ 	.word	0x0000a980


	//   ....[20]....
        /*088c*/ 	.word	0x0000a9a0


	//   ....[21]....
        /*0890*/ 	.word	0x0000abe0


	//   ....[22]....
        /*0894*/ 	.word	0x0000ac00


	//   ....[23]....
        /*0898*/ 	.word	0x0000b3a0


	//   ....[24]....
        /*089c*/ 	.word	0x0000b900


	//   ....[25]....
        /*08a0*/ 	.word	0x0000b910


	//   ....[26]....
        /*08a4*/ 	.word	0x0000b920


	//   ....[27]....
        /*08a8*/ 	.word	0x0000b930


	//   ....[28]....
        /*08ac*/ 	.word	0x0000e430


	//   ....[29]....
        /*08b0*/ 	.word	0x0000e440


	//   ....[30]....
        /*08b4*/ 	.word	0x0000e450


	//   ....[31]....
        /*08b8*/ 	.word	0x0000e460


	//   ....[32]....
        /*08bc*/ 	.word	0x00012370


	//   ....[33]....
        /*08c0*/ 	.word	0x00012400


	//   ....[34]....
        /*08c4*/ 	.word	0x000128e0


	//   ....[35]....
        /*08c8*/ 	.word	0x00012960


	//   ....[36]....
        /*08cc*/ 	.word	0x00014e10


	//   ....[37]....
        /*08d0*/ 	.word	0x00014e20


	//   ....[38]....
        /*08d4*/ 	.word	0x00014e50


	//   ....[39]....
        /*08d8*/ 	.word	0x00014e60


	//   ....[40]....
        /*08dc*/ 	.word	0x000163d0


	//   ....[41]....
        /*08e0*/ 	.word	0x00016400


	//   ....[42]....
        /*08e4*/ 	.word	0x000164b0


	//   ....[43]....
        /*08e8*/ 	.word	0x000164d0


	//   ....[44]....
        /*08ec*/ 	.word	0x00017ad0


	//   ....[45]....
        /*08f0*/ 	.word	0x00017b30


	//   ....[46]....
        /*08f4*/ 	.word	0x00017b70


	//   ....[47]....
        /*08f8*/ 	.word	0x00017b90


	//   ....[48]....
        /*08fc*/ 	.word	0x000182d0


	//   ....[49]....
        /*0900*/ 	.word	0x000182f0


	//   ....[50]....
        /*0904*/ 	.word	0x00018410


	//   ....[51]....
        /*0908*/ 	.word	0x00018430


	//   ....[52]....
        /*090c*/ 	.word	0x00018530


	//   ....[53]....
        /*0910*/ 	.word	0x00018550


	//   ....[54]....
        /*0914*/ 	.word	0x00018660


	//   ....[55]....
        /*0918*/ 	.word	0x00018680


	//   ....[56]....
        /*091c*/ 	.word	0x00018f50


	//   ....[57]....
        /*0920*/ 	.word	0x00018f90


	//   ....[58]....
        /*0924*/ 	.word	0x000190a0


	//   ....[59]....
        /*0928*/ 	.word	0x000190c0


	//   ....[60]....
        /*092c*/ 	.word	0x000191c0


	//   ....[61]....
        /*0930*/ 	.word	0x000191e0


	//   ....[62]....
        /*0934*/ 	.word	0x000192f0


	//   ....[63]....
        /*0938*/ 	.word	0x00019310


	//   ....[64]....
        /*093c*/ 	.word	0x000194a0


	//   ....[65]....
        /*0940*/ 	.word	0x00019670


	//   ....[66]....
        /*0944*/ 	.word	0x000196a0


	//   ....[67]....
        /*0948*/ 	.word	0x000196d0


	//   ....[68]....
        /*094c*/ 	.word	0x00019700


	//   ....[69]....
        /*0950*/ 	.word	0x00019730


	//   ....[70]....
        /*0954*/ 	.word	0x00019760


	//   ....[71]....
        /*0958*/ 	.word	0x000198d0


	//   ....[72]....
        /*095c*/ 	.word	0x00019900


	//   ....[73]....
        /*0960*/ 	.word	0x00019930


	//   ....[74]....
        /*0964*/ 	.word	0x00019960


	//   ....[75]....
        /*0968*/ 	.word	0x00019990


	//   ....[76]....
        /*096c*/ 	.word	0x000199c0


	//   ....[77]....
        /*0970*/ 	.word	0x00019a50


	//   ....[78]....
        /*0974*/ 	.word	0x00019a80


	//   ....[79]....
        /*0978*/ 	.word	0x00019b00


	//   ....[80]....
        /*097c*/ 	.word	0x0001a600


	//   ....[81]....
        /*0980*/ 	.word	0x0001c670


	//   ....[82]....
        /*0984*/ 	.word	0x0001c690


	//   ....[83]....
        /*0988*/ 	.word	0x0001c740


	//   ....[84]....
        /*098c*/ 	.word	0x0001c760


	//   ....[85]....
        /*0990*/ 	.word	0x0001c800


	//   ....[86]....
        /*0994*/ 	.word	0x0001c820


	//   ....[87]....
        /*0998*/ 	.word	0x0001c8c0


	//   ....[88]....
        /*099c*/ 	.word	0x0001c8e0


	//   ....[89]....
        /*09a0*/ 	.word	0x0001c980


	//   ....[90]....
        /*09a4*/ 	.word	0x0001c9a0


	//   ....[91]....
        /*09a8*/ 	.word	0x0001c9b0


	//   ....[92]....
        /*09ac*/ 	.word	0x0001ca40


	//   ....[93]....
        /*09b0*/ 	.word	0x0001d1a0


	//   ....[94]....
        /*09b4*/ 	.word	0x0001d1d0


	//   ....[95]....
        /*09b8*/ 	.word	0x0001d230


	//   ....[96]....
        /*09bc*/ 	.word	0x0001d280


	//   ....[97]....
        /*09c0*/ 	.word	0x0001d2d0


	//   ....[98]....
        /*09c4*/ 	.word	0x0001d330


	//   ....[99]....
        /*09c8*/ 	.word	0x0001d380


	//   ....[100]....
        /*09cc*/ 	.word	0x0001d3e0


	//   ....[101]....
        /*09d0*/ 	.word	0x0001d430


	//   ....[102]....
        /*09d4*/ 	.word	0x0001d490


	//   ....[103]....
        /*09d8*/ 	.word	0x0001d4e0


	//   ....[104]....
        /*09dc*/ 	.word	0x0001d540


	//   ....[105]....
        /*09e0*/ 	.word	0x0001d580


	//   ....[106]....
        /*09e4*/ 	.word	0x0001d5f0


	//   ....[107]....
        /*09e8*/ 	.word	0x0001d610


	//   ....[108]....
        /*09ec*/ 	.word	0x0001d650


	//   ....[109]....
        /*09f0*/ 	.word	0x0001de60


	//   ....[110]....
        /*09f4*/ 	.word	0x0001de70


	//   ....[111]....
        /*09f8*/ 	.word	0x0001dea0


	//   ....[112]....
        /*09fc*/ 	.word	0x0001def0


	//   ....[113]....
        /*0a00*/ 	.word	0x0001df00


	//   ....[114]....
        /*0a04*/ 	.word	0x0001df60


	//   ....[115]....
        /*0a08*/ 	.word	0x0001df90


	//   ....[116]....
        /*0a0c*/ 	.word	0x0001dfd0


	//   ....[117]....
        /*0a10*/ 	.word	0x0001e000


	//   ....[118]....
        /*0a14*/ 	.word	0x0001e040


	//   ....[119]....
        /*0a18*/ 	.word	0x0001e070


	//   ....[120]....
        /*0a1c*/ 	.word	0x0001e0b0


	//   ....[121]....
        /*0a20*/ 	.word	0x0001e350


	//   ....[122]....
        /*0a24*/ 	.word	0x0001e370


	//   ....[123]....
        /*0a28*/ 	.word	0x0001e380


	//   ....[124]....
        /*0a2c*/ 	.word	0x0001e410


	//   ....[125]....
        /*0a30*/ 	.word	0x0001e420


	//   ....[126]....
        /*0a34*/ 	.word	0x0001e4b0


	//   ....[127]....
        /*0a38*/ 	.word	0x0001e4c0


	//   ....[128]....
        /*0a3c*/ 	.word	0x0001e550


	//   ....[129]....
        /*0a40*/ 	.word	0x0001e560


	//   ....[130]....
        /*0a44*/ 	.word	0x0001e5f0


	//   ....[131]....
        /*0a48*/ 	.word	0x0001e600


	//   ....[132]....
        /*0a4c*/ 	.word	0x0001e610


	//   ....[133]....
        /*0a50*/ 	.word	0x0001ec10


	//   ....[134]....
        /*0a54*/ 	.word	0x0001ec50


	//   ....[135]....
        /*0a58*/ 	.word	0x0001ec90


	//   ....[136]....
        /*0a5c*/ 	.word	0x0001ecc0


	//   ....[137]....
        /*0a60*/ 	.word	0x0001ed50


	//   ....[138]....
        /*0a64*/ 	.word	0x0001ed80


	//   ....[139]....
        /*0a68*/ 	.word	0x0001edf0


	//   ....[140]....
        /*0a6c*/ 	.word	0x0001ee20


	//   ....[141]....
        /*0a70*/ 	.word	0x0001ee90


	//   ....[142]....
        /*0a74*/ 	.word	0x0001eec0


	//   ....[143]....
        /*0a78*/ 	.word	0x0001eef0


	//   ....[144]....
        /*0a7c*/ 	.word	0x0001ef40


	//   ....[145]....
        /*0a80*/ 	.word	0x0001f340


	//   ....[146]....
        /*0a84*/ 	.word	0x0001f390


	//   ....[147]....
        /*0a88*/ 	.word	0x0001f3c0


	//   ....[148]....
        /*0a8c*/ 	.word	0x0001f3d0


	//   ....[149]....
        /*0a90*/ 	.word	0x0001f400


	//   ....[150]....
        /*0a94*/ 	.word	0x0001f430


	//   ....[151]....
        /*0a98*/ 	.word	0x0001f460


	//   ....[152]....
        /*0a9c*/ 	.word	0x0001f490


	//   ....[153]....
        /*0aa0*/ 	.word	0x0001f610


	//   ....[154]....
        /*0aa4*/ 	.word	0x0001f640


	//   ....[155]....
        /*0aa8*/ 	.word	0x0001f670


	//   ....[156]....
        /*0aac*/ 	.word	0x0001f6a0


	//   ....[157]....
        /*0ab0*/ 	.word	0x0001f6d0


	//   ....[158]....
        /*0ab4*/ 	.word	0x0001f700


	//   ....[159]....
        /*0ab8*/ 	.word	0x0001f7c0


	//   ....[160]....
        /*0abc*/ 	.word	0x0001f7e0


	//   ....[161]....
        /*0ac0*/ 	.word	0x0001f850


	//   ....[162]....
        /*0ac4*/ 	.word	0x0001fcc0


	//   ....[163]....
        /*0ac8*/ 	.word	0x0001ffe0


	//   ....[164]....
        /*0acc*/ 	.word	0x00020070


	//   ....[165]....
        /*0ad0*/ 	.word	0x00020110


	//   ....[166]....
        /*0ad4*/ 	.word	0x000201a0


	//   ....[167]....
        /*0ad8*/ 	.word	0x00020290


	//   ....[168]....
        /*0adc*/ 	.word	0x00020320


	//   ....[169]....
        /*0ae0*/ 	.word	0x000203c0


	//   ....[170]....
        /*0ae4*/ 	.word	0x00020450


	//   ....[171]....
        /*0ae8*/ 	.word	0x00020540


	//   ....[172]....
        /*0aec*/ 	.word	0x000205d0


	//   ....[173]....
        /*0af0*/ 	.word	0x00020670


	//   ....[174]....
        /*0af4*/ 	.word	0x00020700


	//   ....[175]....
        /*0af8*/ 	.word	0x000207f0


	//   ....[176]....
        /*0afc*/ 	.word	0x00020880


	//   ....[177]....
        /*0b00*/ 	.word	0x000208d0


	//   ....[178]....
        /*0b04*/ 	.word	0x00020920


	//   ....[179]....
        /*0b08*/ 	.word	0x00020a00


	//   ....[180]....
        /*0b0c*/ 	.word	0x00020a90


	//   ....[181]....
        /*0b10*/ 	.word	0x00020ae0


	//   ....[182]....
        /*0b14*/ 	.word	0x00020b30


	//   ....[183]....
        /*0b18*/ 	.word	0x00020d90


	//   ....[184]....
        /*0b1c*/ 	.word	0x00021070


	//   ....[185]....
        /*0b20*/ 	.word	0x00021160


	//   ....[186]....
        /*0b24*/ 	.word	0x00021200


	//   ....[187]....
        /*0b28*/ 	.word	0x00021260


	//   ....[188]....
        /*0b2c*/ 	.word	0x00021370


	//   ....[189]....
        /*0b30*/ 	.word	0x000213e0


	//   ....[190]....
        /*0b34*/ 	.word	0x000214f0


	//   ....[191]....
        /*0b38*/ 	.word	0x00021560


	//   ....[192]....
        /*0b3c*/ 	.word	0x00021670


	//   ....[193]....
        /*0b40*/ 	.word	0x000216e0


	//   ....[194]....
        /*0b44*/ 	.word	0x000217f0


	//   ....[195]....
        /*0b48*/ 	.word	0x00021860


	//   ....[196]....
        /*0b4c*/ 	.word	0x00021940


	//   ....[197]....
        /*0b50*/ 	.word	0x00021a40


	//   ....[198]....
        /*0b54*/ 	.word	0x00021ab0


	//   ....[199]....
        /*0b58*/ 	.word	0x00021b30


	//   ....[200]....
        /*0b5c*/ 	.word	0x00021bf0


	//   ....[201]....
        /*0b60*/ 	.word	0x00021c70


	//   ....[202]....
        /*0b64*/ 	.word	0x00021d50


	//   ....[203]....
        /*0b68*/ 	.word	0x00021dd0


	//   ....[204]....
        /*0b6c*/ 	.word	0x00021eb0


	//   ....[205]....
        /*0b70*/ 	.word	0x00021f30


	//   ....[206]....
        /*0b74*/ 	.word	0x00022010


	//   ....[207]....
        /*0b78*/ 	.word	0x00022090


	//   ....[208]....
        /*0b7c*/ 	.word	0x00022170


	//   ....[209]....
        /*0b80*/ 	.word	0x000221f0


	//   ....[210]....
        /*0b84*/ 	.word	0x000222d0


	//   ....[211]....
        /*0b88*/ 	.word	0x00022350


	//   ....[212]....
        /*0b8c*/ 	.word	0x00022410


	//   ....[213]....
        /*0b90*/ 	.word	0x00022540


	//   ....[214]....
        /*0b94*/ 	.word	0x00022600


	//   ....[215]....
        /*0b98*/ 	.word	0x00022670


	//   ....[216]....
        /*0b9c*/ 	.word	0x00022780


	//   ....[217]....
        /*0ba0*/ 	.word	0x000227e0


	//   ....[218]....
        /*0ba4*/ 	.word	0x000228b0


	//   ....[219]....
        /*0ba8*/ 	.word	0x00022910


	//   ....[220]....
        /*0bac*/ 	.word	0x000229e0


	//   ....[221]....
        /*0bb0*/ 	.word	0x00022a40


	//   ....[222]....
        /*0bb4*/ 	.word	0x00022b10


	//   ....[223]....
        /*0bb8*/ 	.word	0x00022c00


	//   ....[224]....
        /*0bbc*/ 	.word	0x00022c90


	//   ....[225]....
        /*0bc0*/ 	.word	0x00022d80


	//   ....[226]....
        /*0bc4*/ 	.word	0x00022e20


	//   ....[227]....
        /*0bc8*/ 	.word	0x00022e80


	//   ....[228]....
        /*0bcc*/ 	.word	0x00022f80


	//   ....[229]....
        /*0bd0*/ 	.word	0x00022fe0


	//   ....[230]....
        /*0bd4*/ 	.word	0x000230e0


	//   ....[231]....
        /*0bd8*/ 	.word	0x00023140


	//   ....[232]....
        /*0bdc*/ 	.word	0x00023240


	//   ....[233]....
        /*0be0*/ 	.word	0x000232a0


	//   ....[234]....
        /*0be4*/ 	.word	0x000233a0


	//   ....[235]....
        /*0be8*/ 	.word	0x00023400


	//   ....[236]....
        /*0bec*/ 	.word	0x000234d0


	//   ....[237]....
        /*0bf0*/ 	.word	0x00023610


	//   ....[238]....
        /*0bf4*/ 	.word	0x000236b0


	//   ....[239]....
        /*0bf8*/ 	.word	0x00023790


	//   ....[240]....
        /*0bfc*/ 	.word	0x00023860


	//   ....[241]....
        /*0c00*/ 	.word	0x000238c0


	//   ....[242]....
        /*0c04*/ 	.word	0x000239b0


	//   ....[243]....
        /*0c08*/ 	.word	0x00023a10


	//   ....[244]....
        /*0c0c*/ 	.word	0x00023b00


	//   ....[245]....
        /*0c10*/ 	.word	0x00023b60


	//   ....[246]....
        /*0c14*/ 	.word	0x00023c50


	//   ....[247]....
        /*0c18*/ 	.word	0x00023cb0


	//   ....[248]....
        /*0c1c*/ 	.word	0x00023d90


	//   ....[249]....
        /*0c20*/ 	.word	0x00023e20


	//   ....[250]....
        /*0c24*/ 	.word	0x00023ec0


	//   ....[251]....
        /*0c28*/ 	.word	0x00023fe0


	//   ....[252]....
        /*0c2c*/ 	.word	0x00024050


	//   ....[253]....
        /*0c30*/ 	.word	0x000240c0


	//   ....[254]....
        /*0c34*/ 	.word	0x00024130


	//   ....[255]....
        /*0c38*/ 	.word	0x000241a0


	//   ....[0]....
        /*0c3c*/ 	.word	0x00024220


	//   ....[1]....
        /*0c40*/ 	.word	0x000242b0


	//   ....[2]....
        /*0c44*/ 	.word	0x00024340


	//   ....[3]....
        /*0c48*/ 	.word	0x000243b0


	//   ....[4]....
        /*0c4c*/ 	.word	0x00024420


	//   ....[5]....
        /*0c50*/ 	.word	0x00024490


	//   ....[6]....
        /*0c54*/ 	.word	0x00024510


	//   ....[7]....
        /*0c58*/ 	.word	0x00024580


	//   ....[8]....
        /*0c5c*/ 	.word	0x00024620


	//   ....[9]....
        /*0c60*/ 	.word	0x000246b0


	//   ....[10]....
        /*0c64*/ 	.word	0x000247d0


	//----- nvinfo : EIATTR_REG_RECONFIG
	.align		4
.L_649:
        /*0c68*/ 	.byte	0x01, 0x54
	.zero		2


	//----- nvinfo : EIATTR_SYSCALL_OFFSETS
	.align		4
        /*0c6c*/ 	.byte	0x04, 0x46
        /*0c6e*/ 	.short	(.L_651 - .L_650)


	//   ....[0]....
.L_650:
        /*0c70*/ 	.word	0x00001af0


	//   ....[1]....
        /*0c74*/ 	.word	0x00001c40


	//   ....[2]....
        /*0c78*/ 	.word	0x0000b510


	//   ....[3]....
        /*0c7c*/ 	.word	0x0000b880


	//   ....[4]....
        /*0c80*/ 	.word	0x0001bc50


	//   ....[5]....
        /*0c84*/ 	.word	0x0001bda0


	//   ....[6]....
        /*0c88*/ 	.word	0x0001be90


	//   ....[7]....
        /*0c8c*/ 	.word	0x0001ce00


	//----- nvinfo : EIATTR_MBARRIER_INSTR_OFFSETS
	.align		4
.L_651:
        /*0c90*/ 	.byte	0x04, 0x39
        /*0c92*/ 	.short	(.L_653 - .L_652)


	//   ....[0]....
.L_652:
        /*0c94*/ 	.word	0x00000270
        /*0c98*/ 	.word	0x000000ff
        /*0c9c*/ 	.word	0x00030800
        /*0ca0*/ 	.short	0x0100
        /*0ca2*/ 	.byte	0x08
	.zero		1


	//   ....[1]....
        /*0ca4*/ 	.word	0x00000280
        /*0ca8*/ 	.word	0x000000ff
        /*0cac*/ 	.word	0x00030820
        /*0cb0*/ 	.short	0x0100
        /*0cb2*/ 	.byte	0x08
	.zero		1


	//   ....[2]....
        /*0cb4*/ 	.word	0x00000370
        /*0cb8*/ 	.word	0x000000ff
        /*0cbc*/ 	.word	0x00030830
        /*0cc0*/ 	.short	0x0100
        /*0cc2*/ 	.byte	0x08
	.zero		1


	//   ....[3]....
        /*0cc4*/ 	.word	0x00000380
        /*0cc8*/ 	.word	0x000000ff
        /*0ccc*/ 	.word	0x00030840
        /*0cd0*/ 	.short	0x0100
        /*0cd2*/ 	.byte	0x08
	.zero		1


	//   ....[4]....
        /*0cd4*/ 	.word	0x00000390
        /*0cd8*/ 	.word	0x000000ff
        /*0cdc*/ 	.word	0x00030838
        /*0ce0*/ 	.short	0x0100
        /*0ce2*/ 	.byte	0x08
	.zero		1


	//   ....[5]....
        /*0ce4*/ 	.word	0x000003a0
        /*0ce8*/ 	.word	0x000000ff
        /*0cec*/ 	.word	0x00030848
        /*0cf0*/ 	.short	0x0100
        /*0cf2*/ 	.byte	0x08
	.zero		1


	//   ....[6]....
        /*0cf4*/ 	.word	0x000004d0
        /*0cf8*/ 	.word	0x000000ff
        /*0cfc*/ 	.word	0x00030850
        /*0d00*/ 	.short	0x0100
        /*0d02*/ 	.byte	0x08
	.zero		1


	//   ....[7]....
        /*0d04*/ 	.word	0x000004e0
        /*0d08*/ 	.word	0x000000ff
        /*0d0c*/ 	.word	0x00030860
        /*0d10*/ 	.short	0x0100
        /*0d12*/ 	.byte	0x08
	.zero		1


	//   ....[8]....
        /*0d14*/ 	.word	0x000004f0
        /*0d18*/ 	.word	0x000000ff
        /*0d1c*/ 	.word	0x00030858
        /*0d20*/ 	.short	0x0100
        /*0d22*/ 	.byte	0x08
	.zero		1


	//   ....[9]....
        /*0d24*/ 	.word	0x00000500
        /*0d28*/ 	.word	0x000000ff
        /*0d2c*/ 	.word	0x00030868
        /*0d30*/ 	.short	0x0100
        /*0d32*/ 	.byte	0x08
	.zero		1


	//   ....[10]....
        /*0d34*/ 	.word	0x000005f0
        /*0d38*/ 	.word	0x000000ff
        /*0d3c*/ 	.word	0x00030870
        /*0d40*/ 	.short	0x0100
        /*0d42*/ 	.byte	0x06
	.zero		1


	//   ....[11]....
        /*0d44*/ 	.word	0x00000600
        /*0d48*/ 	.word	0x000000ff
        /*0d4c*/ 	.word	0x00030880
        /*0d50*/ 	.short	0x0100
        /*0d52*/ 	.byte	0x06
	.zero		1


	//   ....[12]....
        /*0d54*/ 	.word	0x00000610
        /*0d58*/ 	.word	0x000000ff
        /*0d5c*/ 	.word	0x00030878
        /*0d60*/ 	.short	0x0100
        /*0d62*/ 	.byte	0x06
	.zero		1


	//   ....[13]....
        /*0d64*/ 	.word	0x00000620
        /*0d68*/ 	.word	0x000000ff
        /*0d6c*/ 	.word	0x00030888
        /*0d70*/ 	.short	0x0100
        /*0d72*/ 	.byte	0x06
	.zero		1


	//   ....[14]....
        /*0d74*/ 	.word	0x00000750
        /*0d78*/ 	.word	0x000000ff
        /*0d7c*/ 	.word	0x00030890
        /*0d80*/ 	.short	0x0100
        /*0d82*/ 	.byte	0x08
	.zero		1


	//   ....[15]....
        /*0d84*/ 	.word	0x00000760
        /*0d88*/ 	.word	0x000000ff
        /*0d8c*/ 	.word	0x000308a0
        /*0d90*/ 	.short	0x0100
        /*0d92*/ 	.byte	0x08
	.zero		1


	//   ....[16]....
        /*0d94*/ 	.word	0x00000770
        /*0d98*/ 	.word	0x000000ff
        /*0d9c*/ 	.word	0x00030898
        /*0da0*/ 	.short	0x0100
        /*0da2*/ 	.byte	0x08
	.zero		1


	//   ....[17]....
        /*0da4*/ 	.word	0x00000780
        /*0da8*/ 	.word	0x000000ff
        /*0dac*/ 	.word	0x000308a8
        /*0db0*/ 	.short	0x0100
        /*0db2*/ 	.byte	0x08
	.zero		1


	//   ....[18]....
        /*0db4*/ 	.word	0x000008b0
        /*0db8*/ 	.word	0x000000ff
        /*0dbc*/ 	.word	0x000308b0
        /*0dc0*/ 	.short	0x0100
        /*0dc2*/ 	.byte	0x08
	.zero		1


	//   ....[19]....
        /*0dc4*/ 	.word	0x000008c0
        /*0dc8*/ 	.word	0x000000ff
        /*0dcc*/ 	.word	0x000308c0
        /*0dd0*/ 	.short	0x0100
        /*0dd2*/ 	.byte	0x08
	.zero		1


	//   ....[20]....
        /*0dd4*/ 	.word	0x000008d0
        /*0dd8*/ 	.word	0x000000ff
        /*0ddc*/ 	.word	0x000308b8
        /*0de0*/ 	.short	0x0100
        /*0de2*/ 	.byte	0x08
	.zero		1


	//   ....[21]....
        /*0de4*/ 	.word	0x000008e0
        /*0de8*/ 	.word	0x000000ff
        /*0dec*/ 	.word	0x000308c8
        /*0df0*/ 	.short	0x0100
        /*0df2*/ 	.byte	0x08
	.zero		1


	//   ....[22]....
        /*0df4*/ 	.word	0x000037d0
        /*0df8*/ 	.word	0x00000056
        /*0dfc*/ 	.word	0x00030890
        /*0e00*/ 	.short	0x010a
        /*0e02*/ 	.byte	0x3f
	.zero		1


	//   ....[23]....
        /*0e04*/ 	.word	0x00006f50
        /*0e08*/ 	.word	0x00000056
        /*0e0c*/ 	.word	0x00030890
        /*0e10*/ 	.short	0x010a
        /*0e12*/ 	.byte	0x3f
	.zero		1


	//   ....[24]....
        /*0e14*/ 	.word	0x00009ff0
        /*0e18*/ 	.word	0x00000056
        /*0e1c*/ 	.word	0x00030890
        /*0e20*/ 	.short	0x010a
        /*0e22*/ 	.byte	0x3f
	.zero		1


	//   ....[25]....
        /*0e24*/ 	.word	0x0000a7b0
        /*0e28*/ 	.word	0x0000000b
        /*0e2c*/ 	.word	0x00000000
        /*0e30*/ 	.short	0x0101
        /*0e32*/ 	.byte	0x3f
	.zero		1


	//   ....[26]....
        /*0e34*/ 	.word	0x0000a7f0
        /*0e38*/ 	.word	0x00000056
        /*0e3c*/ 	.word	0x000308b0
        /*0e40*/ 	.short	0x010a
        /*0e42*/ 	.byte	0x3f
	.zero		1


	//   ....[27]....
        /*0e44*/ 	.word	0x0000aef0
        /*0e48*/ 	.word	0x00000056
        /*0e4c*/ 	.word	0x00000000
        /*0e50*/ 	.short	0x0101
        /*0e52*/ 	.byte	0x3f
	.zero		1


	//   ....[28]....
        /*0e54*/ 	.word	0x0000b5a0
        /*0e58*/ 	.word	0x00000012
        /*0e5c*/ 	.word	0x00030800
        /*0e60*/ 	.short	0x010a
        /*0e62*/ 	.byte	0x3f
	.zero		1


	//   ....[29]....
        /*0e64*/ 	.word	0x0000b5f0
        /*0e68*/ 	.word	0x00000012
        /*0e6c*/ 	.word	0x00030800
        /*0e70*/ 	.short	0x010a
        /*0e72*/ 	.byte	0x3f
	.zero		1


	//   ....[30]....
        /*0e74*/ 	.word	0x0000c3c0
        /*0e78*/ 	.word	0x00000012
        /*0e7c*/ 	.word	0x00030800
        /*0e80*/ 	.short	0x010a
        /*0e82*/ 	.byte	0x3f
	.zero		1


	//   ....[31]....
        /*0e84*/ 	.word	0x0000eca0
        /*0e88*/ 	.word	0x00000012
        /*0e8c*/ 	.word	0x00030800
        /*0e90*/ 	.short	0x010a
        /*0e92*/ 	.byte	0x3f
	.zero		1


	//   ....[32]....
        /*0e94*/ 	.word	0x00011160
        /*0e98*/ 	.word	0x00000003
        /*0e9c*/ 	.word	0x00030830
        /*0ea0*/ 	.short	0x010a
        /*0ea2*/ 	.byte	0x3f
	.zero		1


	//   ....[33]....
        /*0ea4*/ 	.word	0x000111b0
        /*0ea8*/ 	.word	0x00000003
        /*0eac*/ 	.word	0x00030830
        /*0eb0*/ 	.short	0x010a
        /*0eb2*/ 	.byte	0x3f
	.zero		1


	//   ....[34]....
        /*0eb4*/ 	.word	0x00012e60
        /*0eb8*/ 	.word	0x0000000a
        /*0ebc*/ 	.word	0x00000000
        /*0ec0*/ 	.short	0x0101
        /*0ec2*/ 	.byte	0x3f
	.zero		1


	//   ....[35]....
        /*0ec4*/ 	.word	0x00013860
        /*0ec8*/ 	.word	0x0000000a
        /*0ecc*/ 	.word	0x00030830
        /*0ed0*/ 	.short	0x010a
        /*0ed2*/ 	.byte	0x3f
	.zero		1


	//   ....[36]....
        /*0ed4*/ 	.word	0x000138e0
        /*0ed8*/ 	.word	0x0000000a
        /*0edc*/ 	.word	0x00030830
        /*0ee0*/ 	.short	0x010a
        /*0ee2*/ 	.byte	0x3f
	.zero		1


	//   ....[37]....
        /*0ee4*/ 	.word	0x00014790
        /*0ee8*/ 	.word	0x0000000b
        /*0eec*/ 	.word	0x00030850
        /*0ef0*/ 	.short	0x010a
        /*0ef2*/ 	.byte	0x3f
	.zero		1


	//   ....[38]....
        /*0ef4*/ 	.word	0x000147e0
        /*0ef8*/ 	.word	0x0000000b
        /*0efc*/ 	.word	0x00030850
        /*0f00*/ 	.short	0x010a
        /*0f02*/ 	.byte	0x3f
	.zero		1


	//   ....[39]....
        /*0f04*/ 	.word	0x00015230
        /*0f08*/ 	.word	0x00000081
        /*0f0c*/ 	.word	0x00000000
        /*0f10*/ 	.short	0x0101
        /*0f12*/ 	.byte	0x3f
	.zero		1


	//   ....[40]....
        /*0f14*/ 	.word	0x00015900
        /*0f18*/ 	.word	0x0000000b
        /*0f1c*/ 	.word	0x00000000
        /*0f20*/ 	.short	0x0101
        /*0f22*/ 	.byte	0x3f
	.zero		1


	//   ....[41]....
        /*0f24*/ 	.word	0x000160f0
        /*0f28*/ 	.word	0x00000008
        /*0f2c*/ 	.word	0x00030850
        /*0f30*/ 	.short	0x010a
        /*0f32*/ 	.byte	0x3f
	.zero		1


	//   ....[42]....
        /*0f34*/ 	.word	0x00016190
        /*0f38*/ 	.word	0x00000008
        /*0f3c*/ 	.word	0x00030850
        /*0f40*/ 	.short	0x010a
        /*0f42*/ 	.byte	0x3f
	.zero		1


	//   ....[43]....
        /*0f44*/ 	.word	0x00016690
        /*0f48*/ 	.word	0x00000008
        /*0f4c*/ 	.word	0x00000000
        /*0f50*/ 	.short	0x0101
        /*0f52*/ 	.byte	0x3f
	.zero		1


	//   ....[44]....
        /*0f54*/ 	.word	0x00018300
        /*0f58*/ 	.word	0x00000000
        /*0f5c*/ 	.word	0x00000000
        /*0f60*/ 	.short	0x0101
        /*0f62*/ 	.byte	0x3f
	.zero		1


	//   ....[45]....
        /*0f64*/ 	.word	0x0001a6e0
        /*0f68*/ 	.word	0x00000016
        /*0f6c*/ 	.word	0x00030820
        /*0f70*/ 	.short	0x010a
        /*0f72*/ 	.byte	0x3f
	.zero		1


	//   ....[46]....
        /*0f74*/ 	.word	0x0001a770
        /*0f78*/ 	.word	0x00000009
        /*0f7c*/ 	.word	0x000308a0
        /*0f80*/ 	.short	0x010a
        /*0f82*/ 	.byte	0x3f
	.zero		1


	//   ....[47]....
        /*0f84*/ 	.word	0x0001abc0
        /*0f88*/ 	.word	0x00000009
        /*0f8c*/ 	.word	0x000308c0
        /*0f90*/ 	.short	0x010a
        /*0f92*/ 	.byte	0x3f
	.zero		1


	//   ....[48]....
        /*0f94*/ 	.word	0x0001b0d0
        /*0f98*/ 	.word	0x00000008
        /*0f9c*/ 	.word	0x000308a0
        /*0fa0*/ 	.short	0x010a
        /*0fa2*/ 	.byte	0x3f
	.zero		1


	//   ....[49]....
        /*0fa4*/ 	.word	0x0001b510
        /*0fa8*/ 	.word	0x00000008
        /*0fac*/ 	.word	0x000308c0
        /*0fb0*/ 	.short	0x010a
        /*0fb2*/ 	.byte	0x3f
	.zero		1


	//   ....[50]....
        /*0fb4*/ 	.word	0x0001c440
        /*0fb8*/ 	.word	0x00000007
        /*0fbc*/ 	.word	0x00030840
        /*0fc0*/ 	.short	0x010a
        /*0fc2*/ 	.byte	0x3f
	.zero		1


	//   ....[51]....
        /*0fc4*/ 	.word	0x0001cb00
        /*0fc8*/ 	.word	0x00000007
        /*0fcc*/ 	.word	0x00030830
        /*0fd0*/ 	.short	0x0107
        /*0fd2*/ 	.byte	0x3f
	.zero		1


	//   ....[52]....
        /*0fd4*/ 	.word	0x0001cbd0
        /*0fd8*/ 	.word	0x00000007
        /*0fdc*/ 	.word	0x00030830
        /*0fe0*/ 	.short	0x0101
        /*0fe2*/ 	.byte	0x3f
	.zero		1


	//   ....[53]....
        /*0fe4*/ 	.word	0x0001d760
        /*0fe8*/ 	.word	0x00000016
        /*0fec*/ 	.word	0x00030800
        /*0ff0*/ 	.short	0x0107
        /*0ff2*/ 	.byte	0x3f
	.zero		1


	//   ....[54]....
        /*0ff4*/ 	.word	0x0001d860
        /*0ff8*/ 	.word	0x00000016
        /*0ffc*/ 	.word	0x00030800
        /*1000*/ 	.short	0x0101
        /*1002*/ 	.byte	0x3f
	.zero		1


	//   ....[55]....
        /*1004*/ 	.word	0x0001d880
        /*1008*/ 	.word	0x00000016
        /*100c*/ 	.word	0x00030820
        /*1010*/ 	.short	0x010a
        /*1012*/ 	.byte	0x3f
	.zero		1


	//   ....[56]....
        /*1014*/ 	.word	0x0001dc60
        /*1018*/ 	.word	0x00000007
        /*101c*/ 	.word	0x00030840
        /*1020*/ 	.short	0x010a
        /*1022*/ 	.byte	0x3f
	.zero		1


	//   ....[57]....
        /*1024*/ 	.word	0x0001e170
        /*1028*/ 	.word	0x00000007
        /*102c*/ 	.word	0x00030830
        /*1030*/ 	.short	0x0107
        /*1032*/ 	.byte	0x3f
	.zero		1


	//   ....[58]....
        /*1034*/ 	.word	0x0001e230
        /*1038*/ 	.word	0x00000007
        /*103c*/ 	.word	0x00030830
        /*1040*/ 	.short	0x0101
        /*1042*/ 	.byte	0x3f
	.zero		1


	//   ....[59]....
        /*1044*/ 	.word	0x0001e290
        /*1048*/ 	.word	0x00000006
        /*104c*/ 	.word	0x00030860
        /*1050*/ 	.short	0x010a
        /*1052*/ 	.byte	0x3f
	.zero		1


	//   ....[60]....
        /*1054*/ 	.word	0x0001e7f0
        /*1058*/ 	.word	0x00000006
        /*105c*/ 	.word	0x00030850
        /*1060*/ 	.short	0x0107
        /*1062*/ 	.byte	0x3f
	.zero		1


	//   ....[61]....
        /*1064*/ 	.word	0x0001e950
        /*1068*/ 	.word	0x00000006
        /*106c*/ 	.word	0x00030850
        /*1070*/ 	.short	0x0101
        /*1072*/ 	.byte	0x3f
	.zero		1


	//   ....[62]....
        /*1074*/ 	.word	0x0001eb60
        /*1078*/ 	.word	0x00000000
        /*107c*/ 	.word	0x00030860
        /*1080*/ 	.short	0x010a
        /*1082*/ 	.byte	0x3f
	.zero		1


	//   ....[63]....
        /*1084*/ 	.word	0x0001f070
        /*1088*/ 	.word	0x00000000
        /*108c*/ 	.word	0x00030850
        /*1090*/ 	.short	0x0107
        /*1092*/ 	.byte	0x3f
	.zero		1


	//   ....[64]....
        /*1094*/ 	.word	0x0001f130
        /*1098*/ 	.word	0x00000000
        /*109c*/ 	.word	0x00030850
        /*10a0*/ 	.short	0x0101
        /*10a2*/ 	.byte	0x3f
	.zero		1


	//   ....[65]....
        /*10a4*/ 	.word	0x0001fc40
        /*10a8*/ 	.word	0x00000007
        /*10ac*/ 	.word	0x00030820
        /*10b0*/ 	.short	0x010a
        /*10b2*/ 	.byte	0x3f
	.zero		1


	//   ....[66]....
        /*10b4*/ 	.word	0x0001fdb0
        /*10b8*/ 	.word	0x00000005
        /*10bc*/ 	.word	0x00030840
        /*10c0*/ 	.short	0x010a
        /*10c2*/ 	.byte	0x3f
	.zero		1


	//   ....[67]....
        /*10c4*/ 	.word	0x0001fe50
        /*10c8*/ 	.word	0x00000003
        /*10cc*/ 	.word	0x00030840
        /*10d0*/ 	.short	0x010a
        /*10d2*/ 	.byte	0x3f
	.zero		1


	//   ....[68]....
        /*10d4*/ 	.word	0x0001fe90
        /*10d8*/ 	.word	0x00000005
        /*10dc*/ 	.word	0x00030860
        /*10e0*/ 	.short	0x010a
        /*10e2*/ 	.byte	0x3f
	.zero		1


	//   ....[69]....
        /*10e4*/ 	.word	0x0001fed0
        /*10e8*/ 	.word	0x00000003
        /*10ec*/ 	.word	0x00030860
        /*10f0*/ 	.short	0x010a
        /*10f2*/ 	.byte	0x3f
	.zero		1


	//   ....[70]....
        /*10f4*/ 	.word	0x0001ff30
        /*10f8*/ 	.word	0x00000056
        /*10fc*/ 	.word	0x00030890
        /*1100*/ 	.short	0x010a
        /*1102*/ 	.byte	0x3f
	.zero		1


	//   ....[71]....
        /*1104*/ 	.word	0x000201e0
        /*1108*/ 	.word	0x00000056
        /*110c*/ 	.word	0x00030890
        /*1110*/ 	.short	0x010a
        /*1112*/ 	.byte	0x3f
	.zero		1


	//   ....[72]....
        /*1114*/ 	.word	0x00020490
        /*1118*/ 	.word	0x00000056
        /*111c*/ 	.word	0x00030890
        /*1120*/ 	.short	0x010a
        /*1122*/ 	.byte	0x3f
	.zero		1


	//   ....[73]....
        /*1124*/ 	.word	0x00020740
        /*1128*/ 	.word	0x00000056
        /*112c*/ 	.word	0x000308b0
        /*1130*/ 	.short	0x010a
        /*1132*/ 	.byte	0x3f
	.zero		1


	//   ....[74]....
        /*1134*/ 	.word	0x00020950
        /*1138*/ 	.word	0x00000012
        /*113c*/ 	.word	0x00030800
        /*1140*/ 	.short	0x010a
        /*1142*/ 	.byte	0x3f
	.zero		1


	//   ....[75]....
        /*1144*/ 	.word	0x00020b70
        /*1148*/ 	.word	0x00000012
        /*114c*/ 	.word	0x00030800
        /*1150*/ 	.short	0x010a
        /*1152*/ 	.byte	0x3f
	.zero		1


	//   ....[76]....
        /*1154*/ 	.word	0x00020bc0
        /*1158*/ 	.word	0x00000003
        /*115c*/ 	.word	0x00030830
        /*1160*/ 	.short	0x010a
        /*1162*/ 	.byte	0x3f
	.zero		1


	//   ....[77]....
        /*1164*/ 	.word	0x00020c10
        /*1168*/ 	.word	0x0000000a
        /*116c*/ 	.word	0x00030830
        /*1170*/ 	.short	0x010a
        /*1172*/ 	.byte	0x3f
	.zero		1


	//   ....[78]....
        /*1174*/ 	.word	0x00020c60
        /*1178*/ 	.word	0x0000000b
        /*117c*/ 	.word	0x00030850
        /*1180*/ 	.short	0x010a
        /*1182*/ 	.byte	0x3f
	.zero		1


	//   ....[79]....
        /*1184*/ 	.word	0x00020cb0
        /*1188*/ 	.word	0x00000008
        /*118c*/ 	.word	0x00030850
        /*1190*/ 	.short	0x010a
        /*1192*/ 	.byte	0x3f
	.zero		1


	//   ....[80]....
        /*1194*/ 	.word	0x00020e50
        /*1198*/ 	.word	0x00000016
        /*119c*/ 	.word	0x00030820
        /*11a0*/ 	.short	0x010a
        /*11a2*/ 	.byte	0x3f
	.zero		1


	//   ....[81]....
        /*11a4*/ 	.word	0x00020ea0
        /*11a8*/ 	.word	0x00000009
        /*11ac*/ 	.word	0x000308a0
        /*11b0*/ 	.short	0x010a
        /*11b2*/ 	.byte	0x3f
	.zero		1


	//   ....[82]....
        /*11b4*/ 	.word	0x00020ef0
        /*11b8*/ 	.word	0x00000009
        /*11bc*/ 	.word	0x000308c0
        /*11c0*/ 	.short	0x010a
        /*11c2*/ 	.byte	0x3f
	.zero		1


	//   ....[83]....
        /*11c4*/ 	.word	0x00020f40
        /*11c8*/ 	.word	0x00000008
        /*11cc*/ 	.word	0x000308a0
        /*11d0*/ 	.short	0x010a
        /*11d2*/ 	.byte	0x3f
	.zero		1


	//   ....[84]....
        /*11d4*/ 	.word	0x00020f90
        /*11d8*/ 	.word	0x00000008
        /*11dc*/ 	.word	0x000308c0
        /*11e0*/ 	.short	0x010a
        /*11e2*/ 	.byte	0x3f
	.zero		1


	//   ....[85]....
        /*11e4*/ 	.word	0x000210b0
        /*11e8*/ 	.word	0x00000007
        /*11ec*/ 	.word	0x00030840
        /*11f0*/ 	.short	0x010a
        /*11f2*/ 	.byte	0x3f
	.zero		1


	//   ....[86]....
        /*11f4*/ 	.word	0x00022440
        /*11f8*/ 	.word	0x00000016
        /*11fc*/ 	.word	0x00030820
        /*1200*/ 	.short	0x010a
        /*1202*/ 	.byte	0x3f
	.zero		1


	//   ....[87]....
        /*1204*/ 	.word	0x00022490
        /*1208*/ 	.word	0x00000007
        /*120c*/ 	.word	0x00030840
        /*1210*/ 	.short	0x010a
        /*1212*/ 	.byte	0x3f
	.zero		1


	//   ....[88]....
        /*1214*/ 	.word	0x00022cd0
        /*1218*/ 	.word	0x00000006
        /*121c*/ 	.word	0x00030860
        /*1220*/ 	.short	0x010a
        /*1222*/ 	.byte	0x3f
	.zero		1


	//   ....[89]....
        /*1224*/ 	.word	0x00023560
        /*1228*/ 	.word	0x00000000
        /*122c*/ 	.word	0x00030860
        /*1230*/ 	.short	0x010a
        /*1232*/ 	.byte	0x3f
	.zero		1


	//   ....[90]....
        /*1234*/ 	.word	0x000246f0
        /*1238*/ 	.word	0x00000007
        /*123c*/ 	.word	0x00030820
        /*1240*/ 	.short	0x010a
        /*1242*/ 	.byte	0x3f
	.zero		1


	//   ....[91]....
        /*1244*/ 	.word	0x00024890
        /*1248*/ 	.word	0x00000005
        /*124c*/ 	.word	0x00030840
        /*1250*/ 	.short	0x010a
        /*1252*/ 	.byte	0x3f
	.zero		1


	//   ....[92]....
        /*1254*/ 	.word	0x000248e0
        /*1258*/ 	.word	0x00000003
        /*125c*/ 	.word	0x00030840
        /*1260*/ 	.short	0x010a
        /*1262*/ 	.byte	0x3f
	.zero		1


	//   ....[93]....
        /*1264*/ 	.word	0x00024930
        /*1268*/ 	.word	0x00000005
        /*126c*/ 	.word	0x00030860
        /*1270*/ 	.short	0x010a
        /*1272*/ 	.byte	0x3f
	.zero		1


	//----- nvinfo : EIATTR_NUM_MBARRIERS
	.align		4
.L_653:
        /*1274*/ 	.byte	0x03, 0x38
        /*1276*/ 	.short	0x0016


	//----- nvinfo : EIATTR_EXIT_INSTR_OFFSETS
	.align		4
        /*1278*/ 	.byte	0x04, 0x1c
        /*127a*/ 	.short	(.L_655 - .L_654)


	//   ....[0]....
.L_654:
        /*127c*/ 	.word	0x0001ff20


	//----- nvinfo : EIATTR_MAX_THREADS
	.align		4
.L_655:
        /*1280*/ 	.byte	0x04, 0x05
        /*1282*/ 	.short	(.L_657 - .L_656)
.L_656:
        /*1284*/ 	.word	0x00000180
        /*1288*/ 	.word	0x00000001
        /*128c*/ 	.word	0x00000001


	//----- nvinfo : EIATTR_CRS_STACK_SIZE
	.align		4
.L_657:
        /*1290*/ 	.byte	0x04, 0x1e
        /*1292*/ 	.short	(.L_659 - .L_658)
.L_658:
        /*1294*/ 	.word	0x00000000


	//----- nvinfo : EIATTR_CBANK_PARAM_SIZE
	.align		4
.L_659:
        /*1298*/ 	.byte	0x03, 0x19
        /*129a*/ 	.short	0x0af0


	//----- nvinfo : EIATTR_PARAM_CBANK
	.align		4
        /*129c*/ 	.byte	0x04, 0x0a
        /*129e*/ 	.short	(.L_661 - .L_660)
	.align		4
.L_660:
        /*12a0*/ 	.word	index@(.nv.constant0._ZN7cutlass13device_kernelIN5flash11enable_sm90INS1_16FlashAttnFwdSm90INS1_25CollectiveMainloopFwdSm90ILi2EN4cute5tupleIJNS5_1CILi1EEES8_S8_EEENS6_IJNS7_ILi128EEENS7_ILi96EEENS7_ILi192EEEEEELi192ENS_10bfloat16_tEfNS_4arch4Sm90ELb0ELb0ELb0ELb1ELb1ELb1ELb0ELb1ELb1ELb1ELb0ELb0EEENS1_21CollectiveEpilogueFwdINS6_IJSA_SC_SB_EEES9_SE_SG_Li256ELb1ELb1ELb0ELb0EEENS1_36VarlenDynamicPersistentTileSchedulerILi128ELi96ELi256ELi128ELb0ELb1ELb1ELb0ELb1ELb1EEEEEEEEEvNT_6ParamsE)
        /*12a4*/ 	.short	0x0210
        /*12a6*/ 	.short	0x0af0


	//----- nvinfo : EIATTR_SW_WAR
	.align		4
.L_661:
        /*12a8*/ 	.byte	0x04, 0x36
        /*12aa*/ 	.short	(.L_663 - .L_662)
.L_662:
        /*12ac*/ 	.word	0x00000008
.L_663:


//--------------------- .nv.info._ZN7cutlass13device_kernelIN5flash11enable_sm90INS1_16FlashAttnFwdSm90INS1_25CollectiveMainloopFwdSm90ILi2EN4cute5tupleIJNS5_1CILi1EEES8_S8_EEENS6_IJNS7_ILi128EEENS7_ILi96EEENS7_ILi192EEEEEELi192ENS_10bfloat16_tEfNS_4arch4Sm90ELb0ELb1ELb0ELb0ELb1ELb0ELb0ELb1ELb1ELb1ELb0ELb0EEENS1_21CollectiveEpilogueFwdINS6_IJSA_SC_SB_EEES9_SE_SG_Li256ELb0ELb1ELb0ELb0EEENS1_30DynamicPersistentTileSchedulerILi256ELi128ELb0ELb1ELb1EEEEEEEEEvNT_6ParamsE --------------------------
	.section	.nv.info._ZN7cutlass13device_kernelIN5flash11enable_sm90INS1_16FlashAttnFwdSm90INS1_25CollectiveMainloopFwdSm90ILi2EN4cute5tupleIJNS5_1CILi1EEES8_S8_EEENS6_IJNS7_ILi128EEENS7_ILi96EEENS7_ILi192EEEEEELi192ENS_10bfloat16_tEfNS_4arch4Sm90ELb0ELb1ELb0ELb0ELb1ELb0ELb0ELb1ELb1ELb1ELb0ELb0EEENS1_21CollectiveEpilogueFwdINS6_IJSA_SC_SB_EEES9_SE_SG_Li256ELb0ELb1ELb0ELb0EEENS1_30DynamicPersistentTileSchedulerILi256ELi128ELb0ELb1ELb1EEEEEEEEEvNT_6ParamsE,"",@"SHT_CUDA_INFO"
	.sectionflags	@""
	.align	4


	//----- nvinfo : EIATTR_CUDA_API_VERSION
	.align		4
        /*0000*/ 	.byte	0x04, 0x37
        /*0002*/ 	.short	(.L_665 - .L_664)
.L_664:
        /*0004*/ 	.word	0x00000082


	//----- nvinfo : EIATTR_KPARAM_INFO
	.align		4
.L_665:
        /*0008*/ 	.byte	0x04, 0x17
        /*000a*/ 	.short	(.L_667 - .L_666)
.L_666:
        /*000c*/ 	.word	0x00000000
        /*0010*/ 	.short	0x0000
        /*0012*/ 	.short	0x0070
        /*0014*/ 	.byte	0x00, 0xf0, 0x01, 0x2a


	//----- nvinfo : EIATTR_SPARSE_MMA_MASK
	.align		4
.L_667:
        /*0018*/ 	.byte	0x03, 0x50
        /*001a*/ 	.short	0x0000


	//----- nvinfo : EIATTR_MAXREG_COUNT
	.align		4
        /*001c*/ 	.byte	0x03, 0x1b
        /*001e*/ 	.short	0x00a8


	//----- nvinfo : EIATTR_NUM_BARRIERS
	.align		4
        /*0020*/ 	.byte	0x02, 0x4c
        /*0022*/ 	.byte	0x09
	.zero		1


	//----- nvinfo : EIATTR_EXTERNS
	.align		4
        /*0024*/ 	.byte	0x04, 0x0f
        /*0026*/ 	.short	(.L_669 - .L_668)


	//   ....[0]....
	.align		4
.L_668:
        /*0028*/ 	.word	index@(__assertfail)


	//----- nvinfo : EIATTR_ANNOTATIONS
	.align		4
.L_669:
        /*002c*/ 	.byte	0x04, 0x55
        /*002e*/ 	.short	(.L_671 - .L_670)


	//   ....[0]....
.L_670:
        /*0030*/ 	.word	0x00000001
        /*0034*/ 	.byte	0xa0, 0x08, 0x00, 0x00, 0x01, 0x00, 0x00, 0x00, 0x60, 0x09, 0x00, 0x00, 0x01, 0x00, 0x00, 0x00
        /*0044*/ 	.byte	0x80, 0x00, 0x01, 0x00, 0x01, 0x00, 0x00, 0x00, 0x20, 0x01, 0x01, 0x00, 0x01, 0x00, 0x00, 0x00
        /*0054*/ 	.byte	0xa0, 0x01, 0x01, 0x00, 0x01, 0x00, 0x00, 0x00, 0x90, 0x28, 0x01, 0x00, 0x01, 0x00, 0x00, 0x00
        /*0064*/ 	.byte	0xb0, 0x28, 0x01, 0x00, 0x01, 0x00, 0x00, 0x00, 0x90, 0x42, 0x01, 0x00, 0x01, 0x00, 0x00, 0x00
        /*0074*/ 	.byte	0x30, 0x44, 0x01, 0x00


	//----- nvinfo : EIATTR_MERCURY_ISA_VERSION
	.align		4
.L_671:
        /*0078*/ 	.byte	0x03, 0x5f
        /*007a*/ 	.short	0x0101


	//----- nvinfo : EIATTR_INT_WARP_WIDE_INSTR_OFFSETS
	.align		4
        /*007c*/ 	.byte	0x04, 0x31
        /*007e*/ 	.short	(.L_673 - .L_672)


	//   ....[0]....
.L_672:
        /*0080*/ 	.word	0x000000c0


	//   ....[1]....
        /*0084*/ 	.word	0x000000d0


	//   ....[2]....
        /*0088*/ 	.word	0x00000170


	//   ....[3]....
        /*008c*/ 	.word	0x00010db0


	//   ....[4]....
        /*0090*/ 	.word	0x00010e40


	//   ....[5]....
        /*0094*/ 	.word	0x000139e0


	//   ....[6]....
        /*0098*/ 	.word	0x00013a70


	//----- nvinfo : EIATTR_COOP_GROUP_MASK_REGIDS
	.align		4
.L_673:
        /*009c*/ 	.byte	0x04, 0x29
        /*009e*/ 	.short	(.L_675 - .L_674)


	//   ....[0]....
.L_674:
        /*00a0*/ 	.word	0xffffffff


	//   ....[1]....
        /*00a4*/ 	.word	0xffffffff


	//   ....[2]....
        /*00a8*/ 	.word	0xffffffff


	//   ....[3]....
        /*00ac*/ 	.word	0xffffffff


	//   ....[4]....
        /*00b0*/ 	.word	0xffffffff


	//   ....[5]....
        /*00b4*/ 	.word	0xffffffff


	//   ....[6]....
        /*00b8*/ 	.word	0xffffffff


	//   ....[7]....
        /*00bc*/ 	.word	0xffffffff


	//   ....[8]....
        /*00c0*/ 	.word	0xffffffff


	//   ....[9]....
        /*00c4*/ 	.word	0xffffffff


	//   ....[10]....
        /*00c8*/ 	.word	0xffffffff


	//   ....[11]....
        /*00cc*/ 	.word	0xffffffff


	//   ....[12]....
        /*00d0*/ 	.word	0xffffffff


	//   ....[13]....
        /*00d4*/ 	.word	0xffffffff


	//   ....[14]....
        /*00d8*/ 	.word	0xffffffff


	//   ....[15]....
        /*00dc*/ 	.word	0xffffffff


	//   ....[16]....
        /*00e0*/ 	.word	0xffffffff


	//   ....[17]....
        /*00e4*/ 	.word	0xffffffff


	//   ....[18]....
        /*00e8*/ 	.word	0xffffffff


	//   ....[19]....
        /*00ec*/ 	.word	0xffffffff


	//   ....[20]....
        /*00f0*/ 	.word	0xffffffff


	//   ....[21]....
        /*00f4*/ 	.word	0xffffffff


	//   ....[22]....
        /*00f8*/ 	.word	0xffffffff


	//   ....[23]....
        /*00fc*/ 	.word	0xffffffff


	//   ....[24]....
        /*0100*/ 	.word	0xffffffff


	//   ....[25]....
        /*0104*/ 	.word	0xffffffff


	//   ....[26]....
        /*0108*/ 	.word	0xffffffff


	//   ....[27]....
        /*010c*/ 	.word	0xffffffff


	//   ....[28]....
        /*0110*/ 	.word	0xffffffff


	//   ....[29]....
        /*0114*/ 	.word	0xffffffff


	//   ....[30]....
        /*0118*/ 	.word	0xffffffff


	//   ....[31]....
        /*011c*/ 	.word	0xffffffff


	//   ....[32]....
        /*0120*/ 	.word	0xffffffff


	//   ....[33]....
        /*0124*/ 	.word	0xffffffff


	//   ....[34]....
        /*0128*/ 	.word	0xffffffff


	//   ....[35]....
        /*012c*/ 	.word	0xffffffff


	//   ....[36]....
        /*0130*/ 	.word	0xffffffff


	//   ....[37]....
        /*0134*/ 	.word	0xffffffff


	//   ....[38]....
        /*0138*/ 	.word	0xffffffff


	//   ....[39]....
        /*013c*/ 	.word	0xffffffff


	//   ....[40]....
        /*0140*/ 	.word	0xffffffff


	//   ....[41]....
        /*0144*/ 	.word	0xffffffff


	//   ....[42]....
        /*0148*/ 	.word	0xffffffff


	//   ....[43]....
        /*014c*/ 	.word	0xffffffff


	//   ....[44]....
        /*0150*/ 	.word	0xffffffff


	//   ....[45]....
        /*0154*/ 	.word	0xffffffff


	//   ....[46]....
        /*0158*/ 	.word	0xffffffff


	//   ....[47]....
        /*015c*/ 	.word	0xffffffff


	//   ....[48]....
        /*0160*/ 	.word	0xffffffff


	//   ....[49]....
        /*0164*/ 	.word	0xffffffff


	//   ....[50]....
        /*0168*/ 	.word	0xffffffff


	//   ....[51]....
        /*016c*/ 	.word	0xffffffff


	//   ....[52]....
        /*0170*/ 	.word	0xffffffff


	//   ....[53]....
        /*0174*/ 	.word	0xffffffff


	//   ....[54]....
        /*0178*/ 	.word	0xffffffff


	//   ....[55]....
        /*017c*/ 	.word	0xffffffff


	//   ....[56]....
        /*0180*/ 	.word	0xffffffff


	//   ....[57]....
        /*0184*/ 	.word	0xffffffff


	//   ....[58]....
        /*0188*/ 	.word	0xffffffff


	//   ....[59]....
        /*018c*/ 	.word	0xffffffff


	//   ....[60]....
        /*0190*/ 	.word	0xffffffff


	//   ....[61]....
        /*0194*/ 	.word	0xffffffff


	//   ....[62]....
        /*0198*/ 	.word	0xffffffff


	//   ....[63]....
        /*019c*/ 	.word	0xffffffff


	//   ....[64]....
        /*01a0*/ 	.word	0xffffffff


	//   ....[65]....
        /*01a4*/ 	.word	0xffffffff


	//   ....[66]....
        /*01a8*/ 	.word	0xffffffff


	//   ....[67]....
        /*01ac*/ 	.word	0xffffffff


	//   ....[68]....
        /*01b0*/ 	.word	0xffffffff


	//   ....[69]....
        /*01b4*/ 	.word	0xffffffff


	//   ....[70]....
        /*01b8*/ 	.word	0xffffffff


	//   ....[71]....
        /*01bc*/ 	.word	0xffffffff


	//   ....[72]....
        /*01c0*/ 	.word	0xffffffff


	//   ....[73]....
        /*01c4*/ 	.word	0xffffffff


	//   ....[74]....
        /*01c8*/ 	.word	0xffffffff


	//   ....[75]....
        /*01cc*/ 	.word	0xffffffff


	//   ....[76]....
        /*01d0*/ 	.word	0xffffffff


	//   ....[77]....
        /*01d4*/ 	.word	0xffffffff


	//   ....[78]....
        /*01d8*/ 	.word	0xffffffff


	//   ....[79]....
        /*01dc*/ 	.word	0xffffffff


	//   ....[80]....
        /*01e0*/ 	.word	0xffffffff


	//   ....[81]....
        /*01e4*/ 	.word	0xffffffff


	//   ....[82]....
        /*01e8*/ 	.word	0xffffffff


	//   ....[83]....
        /*01ec*/ 	.word	0xffffffff


	//   ....[84]....
        /*01f0*/ 	.word	0xffffffff


	//   ....[85]....
        /*01f4*/ 	.word	0xffffffff


	//   ....[86]....
        /*01f8*/ 	.word	0xffffffff


	//   ....[87]....
        /*01fc*/ 	.word	0xffffffff


	//   ....[88]....
        /*0200*/ 	.word	0xffffffff


	//   ....[89]....
        /*0204*/ 	.word	0xffffffff


	//   ....[90]....
        /*0208*/ 	.word	0xffffffff


	//   ....[91]....
        /*020c*/ 	.word	0xffffffff


	//   ....[92]....
        /*0210*/ 	.word	0xffffffff


	//   ....[93]....
        /*0214*/ 	.word	0xffffffff


	//   ....[94]....
        /*0218*/ 	.word	0xffffffff


	//   ....[95]....
        /*021c*/ 	.word	0xffffffff


	//   ....[96]....
        /*0220*/ 	.word	0xffffffff


	//   ....[97]....
        /*0224*/ 	.word	0xffffffff


	//   ....[98]....
        /*0228*/ 	.word	0xffffffff


	//   ....[99]....
        /*022c*/ 	.word	0xffffffff


	//   ....[100]....
        /*0230*/ 	.word	0xffffffff


	//   ....[101]....
        /*0234*/ 	.word	0xffffffff


	//   ....[102]....
        /*0238*/ 	.word	0xffffffff


	//   ....[103]....
        /*023c*/ 	.word	0xffffffff


	//   ....[104]....
        /*0240*/ 	.word	0xffffffff


	//   ....[105]....
        /*0244*/ 	.word	0xffffffff


	//   ....[106]....
        /*0248*/ 	.word	0xffffffff


	//   ....[107]....
        /*024c*/ 	.word	0xffffffff


	//   ....[108]....
        /*0250*/ 	.word	0xffffffff


	//   ....[109]....
        /*0254*/ 	.word	0xffffffff


	//   ....[110]....
        /*0258*/ 	.word	0xffffffff


	//   ....[111]....
        /*025c*/ 	.word	0xffffffff


	//   ....[112]....
        /*0260*/ 	.word	0xffffffff


	//   ....[113]....
        /*0264*/ 	.word	0xffffffff


	//   ....[114]....
        /*0268*/ 	.word	0xffffffff


	//   ....[115]....
        /*026c*/ 	.word	0xffffffff


	//   ....[116]....
        /*0270*/ 	.word	0xffffffff


	//   ....[117]....
        /*0274*/ 	.word	0xffffffff


	//   ....[118]....
        /*0278*/ 	.word	0xffffffff


	//   ....[119]....
        /*027c*/ 	.word	0xffffffff


	//   ....[120]....
        /*0280*/ 	.word	0x0500000f


	//   ....[121]....
        /*0284*/ 	.word	0x0500000f


	//   ....[122]....
        /*0288*/ 	.word	0x0500000f


	//   ....[123]....
        /*028c*/ 	.word	0x0500000f


	//   ....[124]....
        /*0290*/ 	.word	0x0500000f


	//   ....[125]....
        /*0294*/ 	.word	0x0500000f


	//   ....[126]....
        /*0298*/ 	.word	0x0500000f


	//   ....[127]....
        /*029c*/ 	.word	0x0500000f


	//   ....[128]....
        /*02a0*/ 	.word	0x0500000f


	//   ....[129]....
        /*02a4*/ 	.word	0x0500000f


	//   ....[130]....
        /*02a8*/ 	.word	0x0500000f


	//   ....[131]....
        /*02ac*/ 	.word	0x0500000f


	//   ....[132]....
        /*02b0*/ 	.word	0x0500000f


	//   ....[133]....
        /*02b4*/ 	.word	0x0500000f


	//   ....[134]....
        /*02b8*/ 	.word	0x0500000f


	//   ....[135]....
        /*02bc*/ 	.word	0x0500000f


	//   ....[136]....
        /*02c0*/ 	.word	0x0500000f


	//   ....[137]....
        /*02c4*/ 	.word	0x0500000f


	//   ....[138]....
        /*02c8*/ 	.word	0x0500000f


	//   ....[139]....
        /*02cc*/ 	.word	0x0500000f


	//   ....[140]....
        /*02d0*/ 	.word	0x0500000f


	//   ....[141]....
        /*02d4*/ 	.word	0x0500000f


	//   ....[142]....
        /*02d8*/ 	.word	0x0500000f


	//   ....[143]....
        /*02dc*/ 	.word	0x0500000f


	//   ....[144]....
        /*02e0*/ 	.word	0x0500000f


	//   ....[145]....
        /*02e4*/ 	.word	0x0500000f


	//   ....[146]....
        /*02e8*/ 	.word	0x0500000f


	//   ....[147]....
        /*02ec*/ 	.word	0x0500000f


	//   ....[148]....
        /*02f0*/ 	.word	0x0500000f


	//   ....[149]....
        /*02f4*/ 	.word	0x0500000f


	//   ....[150]....
        /*02f8*/ 	.word	0x0500000f


	//   ....[151]....
        /*02fc*/ 	.word	0x0500000f


	//   ....[152]....
        /*0300*/ 	.word	0x0500000f


	//   ....[153]....
        /*0304*/ 	.word	0x0500000f


	//   ....[154]....
        /*0308*/ 	.word	0x0500000f


	//   ....[155]....
        /*030c*/ 	.word	0x0500000f


	//   ....[156]....
        /*0310*/ 	.word	0x0500000f


	//   ....[157]....
        /*0314*/ 	.word	0x0500000f


	//   ....[158]....
        /*0318*/ 	.word	0x0500000f


	//   ....[159]....
        /*031c*/ 	.word	0x0500000f


	//   ....[160]....
        /*0320*/ 	.word	0x0500000f


	//   ....[161]....
        /*0324*/ 	.word	0x0500000f


	//   ....[162]....
        /*0328*/ 	.word	0x0500000f


	//   ....[163]....
        /*032c*/ 	.word	0x0500000f


	//   ....[164]....
        /*0330*/ 	.word	0x0500000f


	//   ....[165]....
        /*0334*/ 	.word	0x0500000f


	//   ....[166]....
        /*0338*/ 	.word	0x0500000f


	//   ....[167]....
        /*033c*/ 	.word	0x0500000f


	//   ....[168]....
        /*0340*/ 	.word	0x0500000f


	//   ....[169]....
        /*0344*/ 	.word	0x0500000f


	//   ....[170]....
        /*0348*/ 	.word	0x0500000f


	//   ....[171]....
        /*034c*/ 	.word	0x0500000f


	//   ....[172]....
        /*0350*/ 	.word	0x0500000f


	//   ....[173]....
        /*0354*/ 	.word	0x0500000f


	//   ....[174]....
        /*0358*/ 	.word	0x0500000f


	//   ....[175]....
        /*035c*/ 	.word	0x0500000f


	//   ....[176]....
        /*0360*/ 	.word	0x0500000f


	//   ....[177]....
        /*0364*/ 	.word	0x0500000f


	//   ....[178]....
        /*0368*/ 	.word	0x0500000f


	//   ....[179]....
        /*036c*/ 	.word	0x0500000f


	//   ....[180]....
        /*0370*/ 	.word	0x0500000f


	//   ....[181]....
        /*0374*/ 	.word	0x0500000f


	//   ....[182]....
        /*0378*/ 	.word	0x0500000f


	//   ....[183]....
        /*037c*/ 	.word	0x0500000f


	//   ....[184]....
        /*0380*/ 	.word	0x0500000f


	//   ....[185]....
        /*0384*/ 	.word	0x0500000f


	//   ....[186]....
        /*0388*/ 	.word	0x0500000f


	//----- nvinfo : EIATTR_COOP_GROUP_INSTR_OFFSETS
	.align		4
.L_675:
        /*038c*/ 	.byte	0x04, 0x28
        /*038e*/ 	.short	(.L_677 - .L_676)


	//   ....[0]....
.L_676:
        /*0390*/ 	.word	0x00000070


	//   ....[1]....
        /*0394*/ 	.word	0x000000b0


	//   ....[2]....
        /*0398*/ 	.word	0x000002d0


	//   ....[3]....
        /*039c*/ 	.word	0x00000430


	//   ....[4]....
        /*03a0*/ 	.word	0x00000550


	//   ....[5]....
        /*03a4*/ 	.word	0x000006b0


	//   ....[6]....
        /*03a8*/ 	.word	0x000018b0


	//   ....[7]....
        /*03ac*/ 	.word	0x00002380


	//   ....[8]....
        /*03b0*/ 	.word	0x000025b0


	//   ....[9]....
        /*03b4*/ 	.word	0x000032e0


	//   ....[10]....
        /*03b8*/ 	.word	0x000033f0


	//   ....[11]....
        /*03bc*/ 	.word	0x00003a30


	//   ....[12]....
        /*03c0*/ 	.word	0x00003aa0


	//   ....[13]....
        /*03c4*/ 	.word	0x000057f0


	//   ....[14]....
        /*03c8*/ 	.word	0x000059e0


	//   ....[15]....
        /*03cc*/ 	.word	0x00006860


	//   ....[16]....
        /*03d0*/ 	.word	0x00006980


	//   ....[17]....
        /*03d4*/ 	.word	0x00006f00


	//   ....[18]....
        /*03d8*/ 	.word	0x00006f50


	//   ....[19]....
        /*03dc*/ 	.word	0x00008db0


	//   ....[20]....
        /*03e0*/ 	.word	0x00008dc0


	//   ....[21]....
        /*03e4*/ 	.word	0x00008df0


	//   ....[22]....
        /*03e8*/ 	.word	0x00008e00


	//   ....[23]....
        /*03ec*/ 	.word	0x0000a9e0


	//   ....[24]....
        /*03f0*/ 	.word	0x0000abd0


	//   ....[25]....
        /*03f4*/ 	.word	0x0000ba30


	//   ....[26]....
        /*03f8*/ 	.word	0x0000bb40


	//   ....[27]....
        /*03fc*/ 	.word	0x0000c100


	//   ....[28]....
        /*0400*/ 	.word	0x0000c150


	//   ....[29]....
        /*0404*/ 	.word	0x0000d210


	//   ....[30]....
        /*0408*/ 	.word	0x0000d240


	//   ....[31]....
        /*040c*/ 	.word	0x0000d300


	//   ....[32]....
        /*0410*/ 	.word	0x0000d310


	//   ....[33]....
        /*0414*/ 	.word	0x0000e8d0


	//   ....[34]....
        /*0418*/ 	.word	0x0000e900


	//   ....[35]....
        /*041c*/ 	.word	0x0000e930


	//   ....[36]....
        /*0420*/ 	.word	0x0000e9c0


	//   ....[37]....
        /*0424*/ 	.word	0x0000f070


	//   ....[38]....
        /*0428*/ 	.word	0x0000f0a0


	//   ....[39]....
        /*042c*/ 	.word	0x0000f1a0


	//   ....[40]....
        /*0430*/ 	.word	0x0000f1c0


	//   ....[41]....
        /*0434*/ 	.word	0x0000f2c0


	//   ....[42]....
        /*0438*/ 	.word	0x0000f2e0


	//   ....[43]....
        /*043c*/ 	.word	0x0000f3f0


	//   ....[44]....
        /*0440*/ 	.word	0x0000f410


	//   ....[45]....
        /*0444*/ 	.word	0x0000fb30


	//   ....[46]....
        /*0448*/ 	.word	0x0000fb60


	//   ....[47]....
        /*044c*/ 	.word	0x0000fc70


	//   ....[48]....
        /*0450*/ 	.word	0x0000fc90


	//   ....[49]....
        /*0454*/ 	.word	0x0000fd90


	//   ....[50]....
        /*0458*/ 	.word	0x0000fdb0


	//   ....[51]....
        /*045c*/ 	.word	0x0000fec0


	//   ....[52]....
        /*0460*/ 	.word	0x0000fee0


	//   ....[53]....
        /*0464*/ 	.word	0x000100b0


	//   ....[54]....
        /*0468*/ 	.word	0x00011920


	//   ....[55]....
        /*046c*/ 	.word	0x00011940


	//   ....[56]....
        /*0470*/ 	.word	0x00011950


	//   ....[57]....
        /*0474*/ 	.word	0x00011990


	//   ....[58]....
        /*0478*/ 	.word	0x00011a20


	//   ....[59]....
        /*047c*/ 	.word	0x00011a40


	//   ....[60]....
        /*0480*/ 	.word	0x00011ad0


	//   ....[61]....
        /*0484*/ 	.word	0x00011af0


	//   ....[62]....
        /*0488*/ 	.word	0x00011b80


	//   ....[63]....
        /*048c*/ 	.word	0x00011ba0


	//   ....[64]....
        /*0490*/ 	.word	0x00011c30


	//   ....[65]....
        /*0494*/ 	.word	0x00011c50


	//   ....[66]....
        /*0498*/ 	.word	0x00012290


	//   ....[67]....
        /*049c*/ 	.word	0x000122b0


	//   ....[68]....
        /*04a0*/ 	.word	0x000122e0


	//   ....[69]....
        /*04a4*/ 	.word	0x00012320


	//   ....[70]....
        /*04a8*/ 	.word	0x000123a0


	//   ....[71]....
        /*04ac*/ 	.word	0x000123d0


	//   ....[72]....
        /*04b0*/ 	.word	0x00012450


	//   ....[73]....
        /*04b4*/ 	.word	0x00012480


	//   ....[74]....
        /*04b8*/ 	.word	0x00012500


	//   ....[75]....
        /*04bc*/ 	.word	0x00012530


	//   ....[76]....
        /*04c0*/ 	.word	0x000125b0


	//   ....[77]....
        /*04c4*/ 	.word	0x000125e0


	//   ....[78]....
        /*04c8*/ 	.word	0x00012660


	//   ....[79]....
        /*04cc*/ 	.word	0x00012690


	//   ....[80]....
        /*04d0*/ 	.word	0x00012710


	//   ....[81]....
        /*04d4*/ 	.word	0x00012730


	//   ....[82]....
        /*04d8*/ 	.word	0x00012e50


	//   ....[83]....
        /*04dc*/ 	.word	0x00012e80


	//   ....[84]....
        /*04e0*/ 	.word	0x00012e90


	//   ....[85]....
        /*04e4*/ 	.word	0x00012eb0


	//   ....[86]....
        /*04e8*/ 	.word	0x00012f00


	//   ....[87]....
        /*04ec*/ 	.word	0x00012f20


	//   ....[88]....
        /*04f0*/ 	.word	0x00012f80


	//   ....[89]....
        /*04f4*/ 	.word	0x00012fa0


	//   ....[90]....
        /*04f8*/ 	.word	0x00012ff0


	//   ....[91]....
        /*04fc*/ 	.word	0x00013010


	//   ....[92]....
        /*0500*/ 	.word	0x00013060


	//   ....[93]....
        /*0504*/ 	.word	0x00013080


	//   ....[94]....
        /*0508*/ 	.word	0x00013320


	//   ....[95]....
        /*050c*/ 	.word	0x00013340


	//   ....[96]....
        /*0510*/ 	.word	0x00013360


	//   ....[97]....
        /*0514*/ 	.word	0x000133e0


	//   ....[98]....
        /*0518*/ 	.word	0x00013400


	//   ....[99]....
        /*051c*/ 	.word	0x00013480


	//   ....[100]....
        /*0520*/ 	.word	0x000134a0


	//   ....[101]....
        /*0524*/ 	.word	0x00013520


	//   ....[102]....
        /*0528*/ 	.word	0x00013540


	//   ....[103]....
        /*052c*/ 	.word	0x000135c0


	//   ....[104]....
        /*0530*/ 	.word	0x000135e0


	//   ....[105]....
        /*0534*/ 	.word	0x000135f0


	//   ....[106]....
        /*0538*/ 	.word	0x00013bc0


	//   ....[107]....
        /*053c*/ 	.word	0x00013be0


	//   ....[108]....
        /*0540*/ 	.word	0x00013bf0


	//   ....[109]....
        /*0544*/ 	.word	0x00013c10


	//   ....[110]....
        /*0548*/ 	.word	0x00013cb0


	//   ....[111]....
        /*054c*/ 	.word	0x00013ce0


	//   ....[112]....
        /*0550*/ 	.word	0x00013d50


	//   ....[113]....
        /*0554*/ 	.word	0x00013d80


	//   ....[114]....
        /*0558*/ 	.word	0x00013df0


	//   ....[115]....
        /*055c*/ 	.word	0x00013e20


	//   ....[116]....
        /*0560*/ 	.word	0x00013e90


	//   ....[117]....
        /*0564*/ 	.word	0x00013ec0


	//   ....[118]....
        /*0568*/ 	.word	0x000141d0


	//   ....[119]....
        /*056c*/ 	.word	0x000143b0


	//   ....[120]....
        /*0570*/ 	.word	0x00014a20


	//   ....[121]....
        /*0574*/ 	.word	0x00014b00


	//   ....[122]....
        /*0578*/ 	.word	0x00014ba0


	//   ....[123]....
        /*057c*/ 	.word	0x00014c20


	//   ....[124]....
        /*0580*/ 	.word	0x00014ce0


	//   ....[125]....
        /*0584*/ 	.word	0x00014d60


	//   ....[126]....
        /*0588*/ 	.word	0x00014e40


	//   ....[127]....
        /*058c*/ 	.word	0x00014ec0


	//   ....[128]....
        /*0590*/ 	.word	0x00014fa0


	//   ....[129]....
        /*0594*/ 	.word	0x00015020


	//   ....[130]....
        /*0598*/ 	.word	0x00015100


	//   ....[131]....
        /*059c*/ 	.word	0x00015180


	//   ....[132]....
        /*05a0*/ 	.word	0x00015250


	//   ....[133]....
        /*05a4*/ 	.word	0x000152e0


	//   ....[134]....
        /*05a8*/ 	.word	0x00015350


	//   ....[135]....
        /*05ac*/ 	.word	0x000153d0


	//   ....[136]....
        /*05b0*/ 	.word	0x00015490


	//   ....[137]....
        /*05b4*/ 	.word	0x00015500


	//   ....[138]....
        /*05b8*/ 	.word	0x000155f0


	//   ....[139]....
        /*05bc*/ 	.word	0x00015660


	//   ....[140]....
        /*05c0*/ 	.word	0x00015750


	//   ....[141]....
        /*05c4*/ 	.word	0x000157c0


	//   ....[142]....
        /*05c8*/ 	.word	0x000158b0


	//   ....[143]....
        /*05cc*/ 	.word	0x00015920


	//   ....[144]....
        /*05d0*/ 	.word	0x00015a10


	//   ....[145]....
        /*05d4*/ 	.word	0x00015a80


	//   ....[146]....
        /*05d8*/ 	.word	0x00015b70


	//   ....[147]....
        /*05dc*/ 	.word	0x00015be0


	//   ....[148]....
        /*05e0*/ 	.word	0x00015cb0


	//   ....[149]....
        /*05e4*/ 	.word	0x00015de0


	//   ....[150]....
        /*05e8*/ 	.word	0x00015e80


	//   ....[151]....
        /*05ec*/ 	.word	0x00015ef0


	//   ....[152]....
        /*05f0*/ 	.word	0x00015fb0


	//   ....[153]....
        /*05f4*/ 	.word	0x00016010


	//   ....[154]....
        /*05f8*/ 	.word	0x000160d0


	//   ....[155]....
        /*05fc*/ 	.word	0x00016130


	//   ....[156]....
        /*0600*/ 	.word	0x000161f0


	//   ....[157]....
        /*0604*/ 	.word	0x00016250


	//   ....[158]....
        /*0608*/ 	.word	0x00016310


	//   ....[159]....
        /*060c*/ 	.word	0x00016370


	//   ....[160]....
        /*0610*/ 	.word	0x00016430


	//   ....[161]....
        /*0614*/ 	.word	0x00016510


	//   ....[162]....
        /*0618*/ 	.word	0x000165b0


	//   ....[163]....
        /*061c*/ 	.word	0x00016610


	//   ....[164]....
        /*0620*/ 	.word	0x00016700


	//   ....[165]....
        /*0624*/ 	.word	0x00016760


	//   ....[166]....
        /*0628*/ 	.word	0x00016850


	//   ....[167]....
        /*062c*/ 	.word	0x000168b0


	//   ....[168]....
        /*0630*/ 	.word	0x000169a0


	//   ....[169]....
        /*0634*/ 	.word	0x00016a00


	//   ....[170]....
        /*0638*/ 	.word	0x00016af0


	//   ....[171]....
        /*063c*/ 	.word	0x00016b50


	//   ....[172]....
        /*0640*/ 	.word	0x00016c10


	//   ....[173]....
        /*0644*/ 	.word	0x00016d50


	//   ....[174]....
        /*0648*/ 	.word	0x00016df0


	//   ....[175]....
        /*064c*/ 	.word	0x00016e50


	//   ....[176]....
        /*0650*/ 	.word	0x00016f20


	//   ....[177]....
        /*0654*/ 	.word	0x00016fe0


	//   ....[178]....
        /*0658*/ 	.word	0x000170a0


	//   ....[179]....
        /*065c*/ 	.word	0x00017160


	//   ....[180]....
        /*0660*/ 	.word	0x00017220


	//   ....[181]....
        /*0664*/ 	.word	0x000172e0


	//   ....[182]....
        /*0668*/ 	.word	0x000173a0


	//   ....[183]....
        /*066c*/ 	.word	0x00017460


	//   ....[184]....
        /*0670*/ 	.word	0x00017520


	//   ....[185]....
        /*0674*/ 	.word	0x00017610


	//   ....[186]....
        /*0678*/ 	.word	0x00017730


	//----- nvinfo : EIATTR_REG_RECONFIG
	.align		4
.L_677:
        /*067c*/ 	.byte	0x01, 0x54
	.zero		2


	//----- nvinfo : EIATTR_SYSCALL_OFFSETS
	.align		4
        /*0680*/ 	.byte	0x04, 0x46
        /*0682*/ 	.short	(.L_679 - .L_678)


	//   ....[0]....
.L_678:
        /*0684*/ 	.word	0x00001a90


	//   ....[1]....
        /*0688*/ 	.word	0x00010fa0


	//   ....[2]....
        /*068c*/ 	.word	0x000110f0


	//   ....[3]....
        /*0690*/ 	.word	0x000111e0


	//   ....[4]....
        /*0694*/ 	.word	0x00011f50


	//----- nvinfo : EIATTR_MBARRIER_INSTR_OFFSETS
	.align		4
.L_679:
        /*0698*/ 	.byte	0x04, 0x39
        /*069a*/ 	.short	(.L_681 - .L_680)


	//   ....[0]....
.L_680:
        /*069c*/ 	.word	0x00000180
        /*06a0*/ 	.word	0x000000ff
        /*06a4*/ 	.word	0x00030800
        /*06a8*/ 	.short	0x0100
        /*06aa*/ 	.byte	0x08
	.zero		1


	//   ....[1]....
        /*06ac*/ 	.word	0x00000190
        /*06b0*/ 	.word	0x000000ff
        /*06b4*/ 	.word	0x00030820
        /*06b8*/ 	.short	0x0100
        /*06ba*/ 	.byte	0x08
	.zero		1


	//   ....[2]....
        /*06bc*/ 	.word	0x00000280
        /*06c0*/ 	.word	0x000000ff
        /*06c4*/ 	.word	0x00030830
        /*06c8*/ 	.short	0x0100
        /*06ca*/ 	.byte	0x08
	.zero		1


	//   ....[3]....
        /*06cc*/ 	.word	0x00000290
        /*06d0*/ 	.word	0x000000ff
        /*06d4*/ 	.word	0x00030840
        /*06d8*/ 	.short	0x0100
        /*06da*/ 	.byte	0x08
	.zero		1


	//   ....[4]....
        /*06dc*/ 	.word	0x000002a0
        /*06e0*/ 	.word	0x000000ff
        /*06e4*/ 	.word	0x00030838
        /*06e8*/ 	.short	0x0100
        /*06ea*/ 	.byte	0x08
	.zero		1


	//   ....[5]....
        /*06ec*/ 	.word	0x000002b0
        /*06f0*/ 	.word	0x000000ff
        /*06f4*/ 	.word	0x00030848
        /*06f8*/ 	.short	0x0100
        /*06fa*/ 	.byte	0x08
	.zero		1


	//   ....[6]....
        /*06fc*/ 	.word	0x000003e0
        /*0700*/ 	.word	0x000000ff
        /*0704*/ 	.word	0x00030850
        /*0708*/ 	.short	0x0100
        /*070a*/ 	.byte	0x08
	.zero		1


	//   ....[7]....
        /*070c*/ 	.word	0x000003f0
        /*0710*/ 	.word	0x000000ff
        /*0714*/ 	.word	0x00030860
        /*0718*/ 	.short	0x0100
        /*071a*/ 	.byte	0x08
	.zero		1


	//   ....[8]....
        /*071c*/ 	.word	0x00000400
        /*0720*/ 	.word	0x000000ff
        /*0724*/ 	.word	0x00030858
        /*0728*/ 	.short	0x0100
        /*072a*/ 	.byte	0x08
	.zero		1


	//   ....[9]....
        /*072c*/ 	.word	0x00000410
        /*0730*/ 	.word	0x000000ff
        /*0734*/ 	.word	0x00030868
        /*0738*/ 	.short	0x0100
        /*073a*/ 	.byte	0x08
	.zero		1


	//   ....[10]....
        /*073c*/ 	.word	0x00000500
        /*0740*/ 	.word	0x000000ff
        /*0744*/ 	.word	0x00030870
        /*0748*/ 	.short	0x0100
        /*074a*/ 	.byte	0x06
	.zero		1


	//   ....[11]....
        /*074c*/ 	.word	0x00000510
        /*0750*/ 	.word	0x000000ff
        /*0754*/ 	.word	0x00030880
        /*0758*/ 	.short	0x0100
        /*075a*/ 	.byte	0x06
	.zero		1


	//   ....[12]....
        /*075c*/ 	.word	0x00000520
        /*0760*/ 	.word	0x000000ff
        /*0764*/ 	.word	0x00030878
        /*0768*/ 	.short	0x0100
        /*076a*/ 	.byte	0x06
	.zero		1


	//   ....[13]....
        /*076c*/ 	.word	0x00000530
        /*0770*/ 	.word	0x000000ff
        /*0774*/ 	.word	0x00030888
        /*0778*/ 	.short	0x0100
        /*077a*/ 	.byte	0x06
	.zero		1


	//   ....[14]....
        /*077c*/ 	.word	0x00000660
        /*0780*/ 	.word	0x000000ff
        /*0784*/ 	.word	0x00030890
        /*0788*/ 	.short	0x0100
        /*078a*/ 	.byte	0x08
	.zero		1


	//   ....[15]....
        /*078c*/ 	.word	0x00000670
        /*0790*/ 	.word	0x000000ff
        /*0794*/ 	.word	0x000308a0
        /*0798*/ 	.short	0x0100
        /*079a*/ 	.byte	0x08
	.zero		1


	//   ....[16]....
        /*079c*/ 	.word	0x00000680
        /*07a0*/ 	.word	0x000000ff
        /*07a4*/ 	.word	0x00030898
        /*07a8*/ 	.short	0x0100
        /*07aa*/ 	.byte	0x08
	.zero		1


	//   ....[17]....
        /*07ac*/ 	.word	0x00000690
        /*07b0*/ 	.word	0x000000ff
        /*07b4*/ 	.word	0x000308a8
        /*07b8*/ 	.short	0x0100
        /*07ba*/ 	.byte	0x08
	.zero		1


	//   ....[18]....
        /*07bc*/ 	.word	0x000007d0
        /*07c0*/ 	.word	0x000000ff
        /*07c4*/ 	.word	0x000308b0
        /*07c8*/ 	.short	0x0100
        /*07ca*/ 	.byte	0x08
	.zero		1


	//   ....[19]....
        /*07cc*/ 	.word	0x000007e0
        /*07d0*/ 	.word	0x000000ff
        /*07d4*/ 	.word	0x000308c0
        /*07d8*/ 	.short	0x0100
        /*07da*/ 	.byte	0x08
	.zero		1


	//   ....[20]....
        /*07dc*/ 	.word	0x000007f0
        /*07e0*/ 	.word	0x000000ff
        /*07e4*/ 	.word	0x000308b8
        /*07e8*/ 	.short	0x0100
        /*07ea*/ 	.byte	0x08
	.zero		1


	//   ....[21]....
        /*07ec*/ 	.word	0x00000800
        /*07f0*/ 	.word	0x000000ff
        /*07f4*/ 	.word	0x000308c8
        /*07f8*/ 	.short	0x0100
        /*07fa*/ 	.byte	0x08
	.zero		1


	//   ....[22]....
        /*07fc*/ 	.word	0x00001b30
        /*0800*/ 	.word	0x000000ff
        /*0804*/ 	.word	0x00030800
        /*0808*/ 	.short	0x010a
        /*080a*/ 	.byte	0x28
	.zero		1


	//   ....[23]....
        /*080c*/ 	.word	0x00001bb0
        /*0810*/ 	.word	0x00000003
        /*0814*/ 	.word	0x00030830
        /*0818*/ 	.short	0x010a
        /*081a*/ 	.byte	0x3f
	.zero		1


	//   ....[24]....
        /*081c*/ 	.word	0x00001bf0
        /*0820*/ 	.word	0x00000003
        /*0824*/ 	.word	0x00030830
        /*0828*/ 	.short	0x010a
        /*082a*/ 	.byte	0x3f
	.zero		1


	//   ....[25]....
        /*082c*/ 	.word	0x00002300
        /*0830*/ 	.word	0x000000ff
        /*0834*/ 	.word	0x00000000
        /*0838*/ 	.short	0x0101
        /*083a*/ 	.byte	0x04
	.zero		1


	//   ....[26]....
        /*083c*/ 	.word	0x00004960
        /*0840*/ 	.word	0x000000ff
        /*0844*/ 	.word	0x00030830
        /*0848*/ 	.short	0x010a
        /*084a*/ 	.byte	0x06
	.zero		1


	//   ....[27]....
        /*084c*/ 	.word	0x000049a0
        /*0850*/ 	.word	0x000000ff
        /*0854*/ 	.word	0x00030830
        /*0858*/ 	.short	0x010a
        /*085a*/ 	.byte	0x06
	.zero		1


	//   ....[28]....
        /*085c*/ 	.word	0x00005460
        /*0860*/ 	.word	0x000000ff
        /*0864*/ 	.word	0x00030850
        /*0868*/ 	.short	0x010a
        /*086a*/ 	.byte	0x05
	.zero		1


	//   ....[29]....
        /*086c*/ 	.word	0x000054a0
        /*0870*/ 	.word	0x000000ff
        /*0874*/ 	.word	0x00030850
        /*0878*/ 	.short	0x010a
        /*087a*/ 	.byte	0x05
	.zero		1


	//   ....[30]....
        /*087c*/ 	.word	0x000057b0
        /*0880*/ 	.word	0x000000ff
        /*0884*/ 	.word	0x00000000
        /*0888*/ 	.short	0x0101
        /*088a*/ 	.byte	0x06
	.zero		1


	//   ....[31]....
        /*088c*/ 	.word	0x000077d0
        /*0890*/ 	.word	0x000000ff
        /*0894*/ 	.word	0x00000000
        /*0898*/ 	.short	0x0101
        /*089a*/ 	.byte	0x05
	.zero		1


	//   ....[32]....
        /*089c*/ 	.word	0x00007cc0
        /*08a0*/ 	.word	0x000000ff
        /*08a4*/ 	.word	0x00030830
        /*08a8*/ 	.short	0x010a
        /*08aa*/ 	.byte	0x06
	.zero		1


	//   ....[33]....
        /*08ac*/ 	.word	0x00007d00
        /*08b0*/ 	.word	0x000000ff
        /*08b4*/ 	.word	0x00030830
        /*08b8*/ 	.short	0x010a
        /*08ba*/ 	.byte	0x06
	.zero		1


	//   ....[34]....
        /*08bc*/ 	.word	0x000087c0
        /*08c0*/ 	.word	0x000000ff
        /*08c4*/ 	.word	0x00030850
        /*08c8*/ 	.short	0x010a
        /*08ca*/ 	.byte	0x05
	.zero		1


	//   ....[35]....
        /*08cc*/ 	.word	0x00008800
        /*08d0*/ 	.word	0x000000ff
        /*08d4*/ 	.word	0x00030850
        /*08d8*/ 	.short	0x010a
        /*08da*/ 	.byte	0x05
	.zero		1


	//   ....[36]....
        /*08dc*/ 	.word	0x00008b30
        /*08e0*/ 	.word	0x000000ff
        /*08e4*/ 	.word	0x00000000
        /*08e8*/ 	.short	0x0101
        /*08ea*/ 	.byte	0x06
	.zero		1


	//   ....[37]....
        /*08ec*/ 	.word	0x00009890
        /*08f0*/ 	.word	0x000000ff
        /*08f4*/ 	.word	0x00000000
        /*08f8*/ 	.short	0x0101
        /*08fa*/ 	.byte	0x05
	.zero		1


	//   ....[38]....
        /*08fc*/ 	.word	0x00009b50
        /*0900*/ 	.word	0x000000ff
        /*0904*/ 	.word	0x00030830
        /*0908*/ 	.short	0x010a
        /*090a*/ 	.byte	0x05
	.zero		1


	//   ....[39]....
        /*090c*/ 	.word	0x00009b90
        /*0910*/ 	.word	0x000000ff
        /*0914*/ 	.word	0x00030830
        /*0918*/ 	.short	0x010a
        /*091a*/ 	.byte	0x05
	.zero		1


	//   ....[40]....
        /*091c*/ 	.word	0x0000a650
        /*0920*/ 	.word	0x000000ff
        /*0924*/ 	.word	0x00030850
        /*0928*/ 	.short	0x010a
        /*092a*/ 	.byte	0x05
	.zero		1


	//   ....[41]....
        /*092c*/ 	.word	0x0000a690
        /*0930*/ 	.word	0x000000ff
        /*0934*/ 	.word	0x00030850
        /*0938*/ 	.short	0x010a
        /*093a*/ 	.byte	0x05
	.zero		1


	//   ....[42]....
        /*093c*/ 	.word	0x0000a990
        /*0940*/ 	.word	0x000000ff
        /*0944*/ 	.word	0x00000000
        /*0948*/ 	.short	0x0101
        /*094a*/ 	.byte	0x04
	.zero		1


	//   ....[43]....
        /*094c*/ 	.word	0x0000c9c0
        /*0950*/ 	.word	0x000000ff
        /*0954*/ 	.word	0x00000000
        /*0958*/ 	.short	0x0101
        /*095a*/ 	.byte	0x05
	.zero		1


	//   ....[44]....
        /*095c*/ 	.word	0x0000d180
        /*0960*/ 	.word	0x000000ff
        /*0964*/ 	.word	0x00030850
        /*0968*/ 	.short	0x010a
        /*096a*/ 	.byte	0x05
	.zero		1


	//   ....[45]....
        /*096c*/ 	.word	0x0000d1c0
        /*0970*/ 	.word	0x000000ff
        /*0974*/ 	.word	0x00030850
        /*0978*/ 	.short	0x010a
        /*097a*/ 	.byte	0x05
	.zero		1


	//   ....[46]....
        /*097c*/ 	.word	0x0000d6c0
        /*0980*/ 	.word	0x000000ff
        /*0984*/ 	.word	0x00000000
        /*0988*/ 	.short	0x0101
        /*098a*/ 	.byte	0x04
	.zero		1


	//   ....[47]....
        /*098c*/ 	.word	0x0000f060
        /*0990*/ 	.word	0x00000011
        /*0994*/ 	.word	0x00000000
        /*0998*/ 	.short	0x0101
        /*099a*/ 	.byte	0x3f
	.zero		1


	//   ....[48]....
        /*099c*/ 	.word	0x00011730
        /*09a0*/ 	.word	0x00000000
        /*09a4*/ 	.word	0x00030840
        /*09a8*/ 	.short	0x010a
        /*09aa*/ 	.byte	0x3f
	.zero		1


	//   ....[49]....
        /*09ac*/ 	.word	0x00011d40
        /*09b0*/ 	.word	0x00000000
        /*09b4*/ 	.word	0x00030830
        /*09b8*/ 	.short	0x0107
        /*09ba*/ 	.byte	0x3f
	.zero		1


	//   ....[50]....
        /*09bc*/ 	.word	0x00011df0
        /*09c0*/ 	.word	0x00000000
        /*09c4*/ 	.word	0x00030830
        /*09c8*/ 	.short	0x0101
        /*09ca*/ 	.byte	0x3f
	.zero		1


	//   ....[51]....
        /*09cc*/ 	.word	0x00012820
        /*09d0*/ 	.word	0x00000011
        /*09d4*/ 	.word	0x00030800
        /*09d8*/ 	.short	0x0107
        /*09da*/ 	.byte	0x3f
	.zero		1


	//   ....[52]....
        /*09dc*/ 	.word	0x00012910
        /*09e0*/ 	.word	0x00000011
        /*09e4*/ 	.word	0x00030800
        /*09e8*/ 	.short	0x0101
        /*09ea*/ 	.byte	0x3f
	.zero		1


	//   ....[53]....
        /*09ec*/ 	.word	0x00012930
        /*09f0*/ 	.word	0x00000011
        /*09f4*/ 	.word	0x00030820
        /*09f8*/ 	.short	0x010a
        /*09fa*/ 	.byte	0x3f
	.zero		1


	//   ....[54]....
        /*09fc*/ 	.word	0x00012c80
        /*0a00*/ 	.word	0x00000006
        /*0a04*/ 	.word	0x00030840
        /*0a08*/ 	.short	0x010a
        /*0a0a*/ 	.byte	0x3f
	.zero		1


	//   ....[55]....
        /*0a0c*/ 	.word	0x00013150
        /*0a10*/ 	.word	0x00000006
        /*0a14*/ 	.word	0x00030830
        /*0a18*/ 	.short	0x0107
        /*0a1a*/ 	.byte	0x3f
	.zero		1


	//   ....[56]....
        /*0a1c*/ 	.word	0x00013200
        /*0a20*/ 	.word	0x00000006
        /*0a24*/ 	.word	0x00030830
        /*0a28*/ 	.short	0x0101
        /*0a2a*/ 	.byte	0x3f
	.zero		1


	//   ....[57]....
        /*0a2c*/ 	.word	0x00013260
        /*0a30*/ 	.word	0x00000006
        /*0a34*/ 	.word	0x00030860
        /*0a38*/ 	.short	0x010a
        /*0a3a*/ 	.byte	0x3f
	.zero		1


	//   ....[58]....
        /*0a3c*/ 	.word	0x000137c0
        /*0a40*/ 	.word	0x00000006
        /*0a44*/ 	.word	0x00030850
        /*0a48*/ 	.short	0x0107
        /*0a4a*/ 	.byte	0x3f
	.zero		1


	//   ....[59]....
        /*0a4c*/ 	.word	0x00013910
        /*0a50*/ 	.word	0x00000006
        /*0a54*/ 	.word	0x00030850
        /*0a58*/ 	.short	0x0101
        /*0a5a*/ 	.byte	0x3f
	.zero		1


	//   ....[60]....
        /*0a5c*/ 	.word	0x00013b10
        /*0a60*/ 	.word	0x00000004
        /*0a64*/ 	.word	0x00030860
        /*0a68*/ 	.short	0x010a
        /*0a6a*/ 	.byte	0x3f
	.zero		1


	//   ....[61]....
        /*0a6c*/ 	.word	0x00013fe0
        /*0a70*/ 	.word	0x00000004
        /*0a74*/ 	.word	0x00030850
        /*0a78*/ 	.short	0x0107
        /*0a7a*/ 	.byte	0x3f
	.zero		1


	//   ....[62]....
        /*0a7c*/ 	.word	0x00014090
        /*0a80*/ 	.word	0x00000004
        /*0a84*/ 	.word	0x00030850
        /*0a88*/ 	.short	0x0101
        /*0a8a*/ 	.byte	0x3f
	.zero		1


	//   ....[63]....
        /*0a8c*/ 	.word	0x00014330
        /*0a90*/ 	.word	0x00000004
        /*0a94*/ 	.word	0x00030820
        /*0a98*/ 	.short	0x010a
        /*0a9a*/ 	.byte	0x3f
	.zero		1


	//   ....[64]....
        /*0a9c*/ 	.word	0x000144d0
        /*0aa0*/ 	.word	0x00000005
        /*0aa4*/ 	.word	0x00030840
        /*0aa8*/ 	.short	0x010a
        /*0aaa*/ 	.byte	0x3f
	.zero		1


	//   ....[65]....
        /*0aac*/ 	.word	0x00014570
        /*0ab0*/ 	.word	0x00000017
        /*0ab4*/ 	.word	0x00030840
        /*0ab8*/ 	.short	0x010a
        /*0aba*/ 	.byte	0x3f
	.zero		1


	//   ....[66]....
        /*0abc*/ 	.word	0x000145b0
        /*0ac0*/ 	.word	0x00000005
        /*0ac4*/ 	.word	0x00030860
        /*0ac8*/ 	.short	0x010a
        /*0aca*/ 	.byte	0x3f
	.zero		1


	//   ....[67]....
        /*0acc*/ 	.word	0x000145f0
        /*0ad0*/ 	.word	0x00000017
        /*0ad4*/ 	.word	0x00030860
        /*0ad8*/ 	.short	0x010a
        /*0ada*/ 	.byte	0x3f
	.zero		1


	//   ....[68]....
        /*0adc*/ 	.word	0x00014660
        /*0ae0*/ 	.word	0x00000003
        /*0ae4*/ 	.word	0x00030800
        /*0ae8*/ 	.short	0x010a
        /*0aea*/ 	.byte	0x3f
	.zero		1


	//   ....[69]....
        /*0aec*/ 	.word	0x000146b0
        /*0af0*/ 	.word	0x00000003
        /*0af4*/ 	.word	0x00030830
        /*0af8*/ 	.short	0x010a
        /*0afa*/ 	.byte	0x3f
	.zero		1


	//   ....[70]....
        /*0afc*/ 	.word	0x00014710
        /*0b00*/ 	.word	0x00000004
        /*0b04*/ 	.word	0x00030830
        /*0b08*/ 	.short	0x010a
        /*0b0a*/ 	.byte	0x3f
	.zero		1


	//   ....[71]....
        /*0b0c*/ 	.word	0x00014770
        /*0b10*/ 	.word	0x00000003
        /*0b14*/ 	.word	0x00030850
        /*0b18*/ 	.short	0x010a
        /*0b1a*/ 	.byte	0x3f
	.zero		1


	//   ....[72]....
        /*0b1c*/ 	.word	0x000147d0
        /*0b20*/ 	.word	0x00000004
        /*0b24*/ 	.word	0x00030830
        /*0b28*/ 	.short	0x010a
        /*0b2a*/ 	.byte	0x3f
	.zero		1


	//   ....[73]....
        /*0b2c*/ 	.word	0x00014830
        /*0b30*/ 	.word	0x00000003
        /*0b34*/ 	.word	0x00030850
        /*0b38*/ 	.short	0x010a
        /*0b3a*/ 	.byte	0x3f
	.zero		1


	//   ....[74]....
        /*0b3c*/ 	.word	0x00014890
        /*0b40*/ 	.word	0x00000004
        /*0b44*/ 	.word	0x00030830
        /*0b48*/ 	.short	0x010a
        /*0b4a*/ 	.byte	0x3f
	.zero		1


	//   ....[75]....
        /*0b4c*/ 	.word	0x000148f0
        /*0b50*/ 	.word	0x00000003
        /*0b54*/ 	.word	0x00030850
        /*0b58*/ 	.short	0x010a
        /*0b5a*/ 	.byte	0x3f
	.zero		1


	//   ....[76]....
        /*0b5c*/ 	.word	0x00014950
        /*0b60*/ 	.word	0x00000007
        /*0b64*/ 	.word	0x00030850
        /*0b68*/ 	.short	0x010a
        /*0b6a*/ 	.byte	0x3f
	.zero		1


	//   ....[77]....
        /*0b6c*/ 	.word	0x00014a50
        /*0b70*/ 	.word	0x00000000
        /*0b74*/ 	.word	0x00030840
        /*0b78*/ 	.short	0x010a
        /*0b7a*/ 	.byte	0x3f
	.zero		1


	//   ....[78]....
        /*0b7c*/ 	.word	0x00015ce0
        /*0b80*/ 	.word	0x00000011
        /*0b84*/ 	.word	0x00030820
        /*0b88*/ 	.short	0x010a
        /*0b8a*/ 	.byte	0x3f
	.zero		1


	//   ....[79]....
        /*0b8c*/ 	.word	0x00015d30
        /*0b90*/ 	.word	0x00000006
        /*0b94*/ 	.word	0x00030840
        /*0b98*/ 	.short	0x010a
        /*0b9a*/ 	.byte	0x3f
	.zero		1


	//   ....[80]....
        /*0b9c*/ 	.word	0x00016460
        /*0ba0*/ 	.word	0x00000006
        /*0ba4*/ 	.word	0x00030860
        /*0ba8*/ 	.short	0x010a
        /*0baa*/ 	.byte	0x3f
	.zero		1


	//   ....[81]....
        /*0bac*/ 	.word	0x00016ca0
        /*0bb0*/ 	.word	0x00000004
        /*0bb4*/ 	.word	0x00030860
        /*0bb8*/ 	.short	0x010a
        /*0bba*/ 	.byte	0x3f
	.zero		1


	//   ....[82]....
        /*0bbc*/ 	.word	0x00017650
        /*0bc0*/ 	.word	0x00000004
        /*0bc4*/ 	.word	0x00030820
        /*0bc8*/ 	.short	0x010a
        /*0bca*/ 	.byte	0x3f
	.zero		1


	//   ....[83]....
        /*0bcc*/ 	.word	0x000177f0
        /*0bd0*/ 	.word	0x00000005
        /*0bd4*/ 	.word	0x00030840
        /*0bd8*/ 	.short	0x010a
        /*0bda*/ 	.byte	0x3f
	.zero		1


	//   ....[84]....
        /*0bdc*/ 	.word	0x00017840
        /*0be0*/ 	.word	0x00000017
        /*0be4*/ 	.word	0x00030840
        /*0be8*/ 	.short	0x010a
        /*0bea*/ 	.byte	0x3f
	.zero		1


	//   ....[85]....
        /*0bec*/ 	.word	0x00017890
        /*0bf0*/ 	.word	0x00000005
        /*0bf4*/ 	.word	0x00030860
        /*0bf8*/ 	.short	0x010a
        /*0bfa*/ 	.byte	0x3f
	.zero		1


	//----- nvinfo : EIATTR_NUM_MBARRIERS
	.align		4
.L_681:
        /*0bfc*/ 	.byte	0x03, 0x38
        /*0bfe*/ 	.short	0x0016


	//----- nvinfo : EIATTR_EXIT_INSTR_OFFSETS
	.align		4
        /*0c00*/ 	.byte	0x04, 0x1c
        /*0c02*/ 	.short	(.L_683 - .L_682)


	//   ....[0]....
.L_682:
        /*0c04*/ 	.word	0x00000950


	//   ....[1]....
        /*0c08*/ 	.word	0x00010020


	//   ....[2]....
        /*0c0c*/ 	.word	0x00014640


	//----- nvinfo : EIATTR_MAX_THREADS
	.align		4
.L_683:
        /*0c10*/ 	.byte	0x04, 0x05
        /*0c12*/ 	.short	(.L_685 - .L_684)
.L_684:
        /*0c14*/ 	.word	0x00000180
        /*0c18*/ 	.word	0x00000001
        /*0c1c*/ 	.word	0x00000001


	//----- nvinfo : EIATTR_CRS_STACK_SIZE
	.align		4
.L_685:
        /*0c20*/ 	.byte	0x04, 0x1e
        /*0c22*/ 	.short	(.L_687 - .L_686)
.L_686:
        /*0c24*/ 	.word	0x00000000


	//----- nvinfo : EIATTR_CBANK_PARAM_SIZE
	.align		4
.L_687:
        /*0c28*/ 	.byte	0x03, 0x19
        /*0c2a*/ 	.short	0x0af0


	//----- nvinfo : EIATTR_PARAM_CBANK
	.align		4
        /*0c2c*/ 	.byte	0x04, 0x0a
        /*0c2e*/ 	.short	(.L_689 - .L_688)
	.align		4
.L_688:
        /*0c30*/ 	.word	index@(.nv.constant0._ZN7cutlass13device_kernelIN5flash11enable_sm90INS1_16FlashAttnFwdSm90INS1_25CollectiveMainloopFwdSm90ILi2EN4cute5tupleIJNS5_1CILi1EEES8_S8_EEENS6_IJNS7_ILi128EEENS7_ILi96EEENS7_ILi192EEEEEELi192ENS_10bfloat16_tEfNS_4arch4Sm90ELb0ELb1ELb0ELb0ELb1ELb0ELb0ELb1ELb1ELb1ELb0ELb0EEENS1_21CollectiveEpilogueFwdINS6_IJSA_SC_SB_EEES9_SE_SG_Li256ELb0ELb1ELb0ELb0EEENS1_30DynamicPersistentTileSchedulerILi256ELi128ELb0ELb1ELb1EEEEEEEEEvNT_6ParamsE)
        /*0c34*/ 	.short	0x0210
        /*0c36*/ 	.short	0x0af0


	//----- nvinfo : EIATTR_SW_WAR
	.align		4
.L_689:
        /*0c38*/ 	.byte	0x04, 0x36
        /*0c3a*/ 	.short	(.L_691 - .L_690)
.L_690:
        /*0c3c*/ 	.word	0x00000008
.L_691:


//--------------------- .nv.info._ZN7cutlass13device_kernelIN5flash11enable_sm90INS1_16FlashAttnFwdSm90INS1_25CollectiveMainloopFwdSm90ILi2EN4cute5tupleIJNS5_1CILi1EEES8_S8_EEENS6_IJNS7_ILi128EEENS7_ILi96EEENS7_ILi192EEEEEELi192ENS_10bfloat16_tEfNS_4arch4Sm90ELb0ELb1ELb0ELb1ELb1ELb0ELb0ELb1ELb1ELb1ELb0ELb0EEENS1_21CollectiveEpilogueFwdINS6_IJSA_SC_SB_EEES9_SE_SG_Li256ELb1ELb1ELb0ELb0EEENS1_36VarlenDynamicPersistentTileSchedulerILi128ELi96ELi256ELi128ELb0ELb1ELb1ELb1ELb0ELb1EEEEEEEEEvNT_6ParamsE --------------------------
	.section	.nv.info._ZN7cutlass13device_kernelIN5flash11enable_sm90INS1_16FlashAttnFwdSm90INS1_25CollectiveMainloopFwdSm90ILi2EN4cute5tupleIJNS5_1CILi1EEES8_S8_EEENS6_IJNS7_ILi128EEENS7_ILi96EEENS7_ILi192EEEEEELi192ENS_10bfloat16_tEfNS_4arch4Sm90ELb0ELb1ELb0ELb1ELb1ELb0ELb0ELb1ELb1ELb1ELb0ELb0EEENS1_21CollectiveEpilogueFwdINS6_IJSA_SC_SB_EEES9_SE_SG_Li256ELb1ELb1ELb0ELb0EEENS1_36VarlenDynamicPersistentTileSchedulerILi128ELi96ELi256ELi128ELb0ELb1ELb1ELb1ELb0ELb1EEEEEEEEEvNT_6ParamsE,"",@"SHT_CUDA_INFO"
	.sectionflags	@""
	.align	4


	//----- nvinfo : EIATTR_CUDA_API_VERSION
	.align		4
        /*0000*/ 	.byte	0x04, 0x37
        /*0002*/ 	.short	(.L_693 - .L_692)
.L_692:
        /*0004*/ 	.word	0x00000082


	//----- nvinfo : EIATTR_KPARAM_INFO
	.align		4
.L_693:
        /*0008*/ 	.byte	0x04, 0x17
        /*000a*/ 	.short	(.L_695 - .L_694)
.L_694:
        /*000c*/ 	.word	0x00000000
        /*0010*/ 	.short	0x0000
        /*0012*/ 	.short	0x0070
        /*0014*/ 	.byte	0x00, 0xf0, 0x01, 0x2a


	//----- nvinfo : EIATTR_SPARSE_MMA_MASK
	.align		4
.L_695:
        /*0018*/ 	.byte	0x03, 0x50
        /*001a*/ 	.short	0x0000


	//----- nvinfo : EIATTR_MAXREG_COUNT
	.align		4
        /*001c*/ 	.byte	0x03, 0x1b
        /*001e*/ 	.short	0x00a8


	//----- nvinfo : EIATTR_NUM_BARRIERS
	.align		4
        /*0020*/ 	.byte	0x02, 0x4c
        /*0022*/ 	.byte	0x09
	.zero		1


	//----- nvinfo : EIATTR_EXTERNS
	.align		4
        /*0024*/ 	.byte	0x04, 0x0f
        /*0026*/ 	.short	(.L_697 - .L_696)


	//   ....[0]....
	.align		4
.L_696:
        /*0028*/ 	.word	index@(__assertfail)


	//----- nvinfo : EIATTR_ANNOTATIONS
	.align		4
.L_697:
        /*002c*/ 	.byte	0x04, 0x55
        /*002e*/ 	.short	(.L_699 - .L_698)


	//   ....[0]....
.L_698:
        /* <DEDUP_REMOVED lines=17> */


	//----- nvinfo : EIATTR_MERCURY_ISA_VERSION
	.align		4
.L_699:
        /*0130*/ 	.byte	0x03, 0x5f
        /*0132*/ 	.short	0x0101


	//----- nvinfo : EIATTR_UNUSED_LOAD_BYTE_OFFSET
	.align		4
        /*0134*/ 	.byte	0x04, 0x44
        /*0136*/ 	.short	(.L_701 - .L_700)


	//   ....[0]....
.L_700:
        /*0138*/ 	.word	0x00000920
        /*013c*/ 	.word	0x0000fff0


	//   ....[1]....
        /*0140*/ 	.word	0x0000db50
        /*0144*/ 	.word	0x0000fff0


	//----- nvinfo : EIATTR_INT_WARP_WIDE_INSTR_OFFSETS
	.align		4
.L_701:
        /*0148*/ 	.byte	0x04, 0x31
        /*014a*/ 	.short	(.L_703 - .L_702)


	//   ....[0]....
.L_702:
        /*014c*/ 	.word	0x000000c0


	//   ....[1]....
        /*0150*/ 	.word	0x000000d0


	//   ....[2]....
        /*0154*/ 	.word	0x00000170


	//   ....[3]....
        /*0158*/ 	.word	0x000116a0


	//   ....[4]....
        /*015c*/ 	.word	0x00011730


	//   ....[5]....
        /*0160*/ 	.word	0x000145e0


	//   ....[6]....
        /*0164*/ 	.word	0x00014670


	//----- nvinfo : EIATTR_COOP_GROUP_MASK_REGIDS
	.align		4
.L_703:
        /*0168*/ 	.byte	0x04, 0x29
        /*016a*/ 	.short	(.L_705 - .L_704)


	//   ....[0]....
.L_704:
        /*016c*/ 	.word	0xffffffff


	//   ....[1]....
        /*0170*/ 	.word	0xffffffff


	//   ....[2]....
        /*0174*/ 	.word	0xffffffff


	//   ....[3]....
        /*0178*/ 	.word	0xffffffff


	//   ....[4]....
        /*017c*/ 	.word	0xffffffff


	//   ....[5]....
        /*0180*/ 	.word	0xffffffff


	//   ....[6]....
        /*0184*/ 	.word	0xffffffff


	//   ....[7]....
        /*0188*/ 	.word	0xffffffff


	//   ....[8]....
        /*018c*/ 	.word	0xffffffff


	//   ....[9]....
        /*0190*/ 	.word	0xffffffff


	//   ....[10]....
        /*0194*/ 	.word	0xffffffff


	//   ....[11]....
        /*0198*/ 	.word	0xffffffff


	//   ....[12]....
        /*019c*/ 	.word	0xffffffff


	//   ....[13]....
        /*01a0*/ 	.word	0xffffffff


	//   ....[14]....
        /*01a4*/ 	.word	0xffffffff


	//   ....[15]....
        /*01a8*/ 	.word	0xffffffff


	//   ....[16]....
        /*01ac*/ 	.word	0xffffffff


	//   ....[17]....
        /*01b0*/ 	.word	0xffffffff


	//   ....[18]....
        /*01b4*/ 	.word	0xffffffff


	//   ....[19]....
        /*01b8*/ 	.word	0xffffffff


	//   ....[20]....
        /*01bc*/ 	.word	0xffffffff


	//   ....[21]....
        /*01c0*/ 	.word	0xffffffff


	//   ....[22]....
        /*01c4*/ 	.word	0xffffffff


	//   ....[23]....
        /*01c8*/ 	.word	0xffffffff


	//   ....[24]....
        /*01cc*/ 	.word	0xffffffff


	//   ....[25]....
        /*01d0*/ 	.word	0xffffffff


	//   ....[26]....
        /*01d4*/ 	.word	0xffffffff


	//   ....[27]....
        /*01d8*/ 	.word	0xffffffff


	//   ....[28]....
        /*01dc*/ 	.word	0xffffffff


	//   ....[29]....
        /*01e0*/ 	.word	0xffffffff


	//   ....[30]....
        /*01e4*/ 	.word	0xffffffff


	//   ....[31]....
        /*01e8*/ 	.word	0xffffffff


	//   ....[32]....
        /*01ec*/ 	.word	0xffffffff


	//   ....[33]....
        /*01f0*/ 	.word	0xffffffff


	//   ....[34]....
        /*01f4*/ 	.word	0xffffffff


	//   ....[35]....
        /*01f8*/ 	.word	0xffffffff


	//   ....[36]....
        /*01fc*/ 	.word	0xffffffff


	//   ....[37]....
        /*0200*/ 	.word	0xffffffff


	//   ....[38]....
        /*0204*/ 	.word	0xffffffff


	//   ....[39]....
        /*0208*/ 	.word	0xffffffff


	//   ....[40]....
        /*020c*/ 	.word	0xffffffff


	//   ....[41]....
        /*0210*/ 	.word	0xffffffff


	//   ....[42]....
        /*0214*/ 	.word	0xffffffff


	//   ....[43]....
        /*0218*/ 	.word	0xffffffff


	//   ....[44]....
        /*021c*/ 	.word	0xffffffff


	//   ....[45]....
        /*0220*/ 	.word	0xffffffff


	//   ....[46]....
        /*0224*/ 	.word	0xffffffff


	//   ....[47]....
        /*0228*/ 	.word	0xffffffff


	//   ....[48]....
        /*022c*/ 	.word	0xffffffff


	//   ....[49]....
        /*0230*/ 	.word	0xffffffff


	//   ....[50]....
        /*0234*/ 	.word	0xffffffff


	//   ....[51]....
        /*0238*/ 	.word	0xffffffff


	//   ....[52]....
        /*023c*/ 	.word	0xffffffff


	//   ....[53]....
        /*0240*/ 	.word	0xffffffff


	//   ....[54]....
        /*0244*/ 	.word	0xffffffff


	//   ....[55]....
        /*0248*/ 	.word	0xffffffff


	//   ....[56]....
        /*024c*/ 	.word	0xffffffff


	//   ....[57]....
        /*0250*/ 	.word	0xffffffff


	//   ....[58]....
        /*0254*/ 	.word	0xffffffff


	//   ....[59]....
        /*0258*/ 	.word	0xffffffff


	//   ....[60]....
        /*025c*/ 	.word	0xffffffff


	//   ....[61]....
        /*0260*/ 	.word	0xffffffff


	//   ....[62]....
        /*0264*/ 	.word	0xffffffff


	//   ....[63]....
        /*0268*/ 	.word	0xffffffff


	//   ....[64]....
        /*026c*/ 	.word	0xffffffff


	//   ....[65]....
        /*0270*/ 	.word	0xffffffff


	//   ....[66]....
        /*0274*/ 	.word	0xffffffff


	//   ....[67]....
        /*0278*/ 	.word	0xffffffff


	//   ....[68]....
        /*027c*/ 	.word	0xffffffff


	//   ....[69]....
        /*0280*/ 	.word	0xffffffff


	//   ....[70]....
        /*0284*/ 	.word	0xffffffff


	//   ....[71]....
        /*0288*/ 	.word	0xffffffff


	//   ....[72]....
        /*028c*/ 	.word	0xffffffff


	//   ....[73]....
        /*0290*/ 	.word	0xffffffff


	//   ....[74]....
        /*0294*/ 	.word	0xffffffff


	//   ....[75]....
        /*0298*/ 	.word	0xffffffff


	//   ....[76]....
        /*029c*/ 	.word	0xffffffff


	//   ....[77]....
        /*02a0*/ 	.word	0xffffffff


	//   ....[78]....
        /*02a4*/ 	.word	0xffffffff


	//   ....[79]....
        /*02a8*/ 	.word	0xffffffff


	//   ....[80]....
        /*02ac*/ 	.word	0xffffffff


	//   ....[81]....
        /*02b0*/ 	.word	0xffffffff


	//   ....[82]....
        /*02b4*/ 	.word	0xffffffff


	//   ....[83]....
        /*02b8*/ 	.word	0xffffffff


	//   ....[84]....
        /*02bc*/ 	.word	0xffffffff


	//   ....[85]....
        /*02c0*/ 	.word	0xffffffff


	//   ....[86]....
        /*02c4*/ 	.word	0xffffffff


	//   ....[87]....
        /*02c8*/ 	.word	0xffffffff


	//   ....[88]....
        /*02cc*/ 	.word	0xffffffff


	//   ....[89]....
        /*02d0*/ 	.word	0xffffffff


	//   ....[90]....
        /*02d4*/ 	.word	0xffffffff


	//   ....[91]....
        /*02d8*/ 	.word	0xffffffff


	//   ....[92]....
        /*02dc*/ 	.word	0xffffffff


	//   ....[93]....
        /*02e0*/ 	.word	0xffffffff


	//   ....[94]....
        /*02e4*/ 	.word	0xffffffff


	//   ....[95]....
        /*02e8*/ 	.word	0xffffffff


	//   ....[96]....
        /*02ec*/ 	.word	0xffffffff


	//   ....[97]....
        /*02f0*/ 	.word	0xffffffff


	//   ....[98]....
        /*02f4*/ 	.word	0xffffffff


	//   ....[99]....
        /*02f8*/ 	.word	0xffffffff


	//   ....[100]....
        /*02fc*/ 	.word	0xffffffff


	//   ....[101]....
        /*0300*/ 	.word	0xffffffff


	//   ....[102]....
        /*0304*/ 	.word	0xffffffff


	//   ....[103]....
        /*0308*/ 	.word	0xffffffff


	//   ....[104]....
        /*030c*/ 	.word	0xffffffff


	//   ....[105]....
        /*0310*/ 	.word	0xffffffff


	//   ....[106]....
        /*0314*/ 	.word	0xffffffff


	//   ....[107]....
        /*0318*/ 	.word	0xffffffff


	//   ....[108]....
        /*031c*/ 	.word	0xffffffff


	//   ....[109]....
        /*0320*/ 	.word	0xffffffff


	//   ....[110]....
        /*0324*/ 	.word	0xffffffff


	//   ....[111]....
        /*0328*/ 	.word	0xffffffff


	//   ....[112]....
        /*032c*/ 	.word	0xffffffff


	//   ....[113]....
        /*0330*/ 	.word	0xffffffff


	//   ....[114]....
        /*0334*/ 	.word	0xffffffff


	//   ....[115]....
        /*0338*/ 	.word	0xffffffff


	//   ....[116]....
        /*033c*/ 	.word	0xffffffff


	//   ....[117]....
        /*0340*/ 	.word	0xffffffff


	//   ....[118]....
        /*0344*/ 	.word	0xffffffff


	//   ....[119]....
        /*0348*/ 	.word	0xffffffff


	//   ....[120]....
        /*034c*/ 	.word	0xffffffff


	//   ....[121]....
        /*0350*/ 	.word	0xffffffff


	//   ....[122]....
        /*0354*/ 	.word	0xffffffff


	//   ....[123]....
        /*0358*/ 	.word	0xffffffff


	//   ....[124]....
        /*035c*/ 	.word	0xffffffff


	//   ....[125]....
        /*0360*/ 	.word	0xffffffff


	//   ....[126]....
        /*0364*/ 	.word	0xffffffff


	//   ....[127]....
        /*0368*/ 	.word	0xffffffff


	//   ....[128]....
        /*036c*/ 	.word	0xffffffff


	//   ....[129]....
        /*0370*/ 	.word	0xffffffff


	//   ....[130]....
        /*0374*/ 	.word	0xffffffff


	//   ....[131]....
        /*0378*/ 	.word	0xffffffff


	//   ....[132]....
        /*037c*/ 	.word	0xffffffff


	//   ....[133]....
        /*0380*/ 	.word	0xffffffff


	//   ....[134]....
        /*0384*/ 	.word	0xffffffff


	//   ....[135]....
        /*0388*/ 	.word	0xffffffff


	//   ....[136]....
        /*038c*/ 	.word	0xffffffff


	//   ....[137]....
        /*0390*/ 	.word	0xffffffff


	//   ....[138]....
        /*0394*/ 	.word	0xffffffff


	//   ....[139]....
        /*0398*/ 	.word	0xffffffff


	//   ....[140]....
        /*039c*/ 	.word	0xffffffff


	//   ....[141]....
        /*03a0*/ 	.word	0xffffffff


	//   ....[142]....
        /*03a4*/ 	.word	0xffffffff


	//   ....[143]....
        /*03a8*/ 	.word	0xffffffff


	//   ....[144]....
        /*03ac*/ 	.word	0xffffffff


	//   ....[145]....
        /*03b0*/ 	.word	0xffffffff


	//   ....[146]....
        /*03b4*/ 	.word	0xffffffff


	//   ....[147]....
        /*03b8*/ 	.word	0xffffffff


	//   ....[148]....
        /*03bc*/ 	.word	0xffffffff


	//   ....[149]....
        /*03c0*/ 	.word	0xffffffff


	//   ....[150]....
        /*03c4*/ 	.word	0xffffffff


	//   ....[151]....
        /*03c8*/ 	.word	0x0500000f


	//   ....[152]....
        /*03cc*/ 	.word	0x0500000f


	//   ....[153]....
        /*03d0*/ 	.word	0x0500000f


	//   ....[154]....
        /*03d4*/ 	.word	0x0500000f


	//   ....[155]....
        /*03d8*/ 	.word	0x0500000f


	//   ....[156]....
        /*03dc*/ 	.word	0x0500000f


	//   ....[157]....
        /*03e0*/ 	.word	0x0500000f


	//   ....[158]....
        /*03e4*/ 	.word	0x0500000f


	//   ....[159]....
        /*03e8*/ 	.word	0x0500000f


	//   ....[160]....
        /*03ec*/ 	.word	0x0500000f


	//   ....[161]....
        /*03f0*/ 	.word	0x0500000f


	//   ....[162]....
        /*03f4*/ 	.word	0x0500000f


	//   ....[163]....
        /*03f8*/ 	.word	0x0500000f


	//   ....[164]....
        /*03fc*/ 	.word	0x0500000f


	//   ....[165]....
        /*0400*/ 	.word	0x0500000f


	//   ....[166]....
        /*0404*/ 	.word	0x0500000f


	//   ....[167]....
        /*0408*/ 	.word	0x0500000f


	//   ....[168]....
        /*040c*/ 	.word	0x0500000f


	//   ....[169]....
        /*0410*/ 	.word	0x0500000f


	//   ....[170]....
        /*0414*/ 	.word	0x0500000f


	//   ....[171]....
        /*0418*/ 	.word	0x0500000f


	//   ....[172]....
        /*041c*/ 	.word	0x0500000f


	//   ....[173]....
        /*0420*/ 	.word	0x0500000f


	//   ....[174]....
        /*0424*/ 	.word	0x0500000f


	//   ....[175]....
        /*0428*/ 	.word	0x0500000f


	//   ....[176]....
        /*042c*/ 	.word	0x0500000f


	//   ....[177]....
        /*0430*/ 	.word	0x0500000f


	//   ....[178]....
        /*0434*/ 	.word	0x0500000f


	//   ....[179]....
        /*0438*/ 	.word	0x0500000f


	//   ....[180]....
        /*043c*/ 	.word	0x0500000f


	//   ....[181]....
        /*0440*/ 	.word	0x0500000f


	//   ....[182]....
        /*0444*/ 	.word	0x0500000f


	//   ....[183]....
        /*0448*/ 	.word	0x0500000f


	//   ....[184]....
        /*044c*/ 	.word	0x0500000f


	//   ....[185]....
        /*0450*/ 	.word	0x0500000f


	//   ....[186]....
        /*0454*/ 	.word	0x0500000f


	//   ....[187]....
        /*0458*/ 	.word	0x0500000f


	//   ....[188]....
        /*045c*/ 	.word	0x0500000f


	//   ....[189]....
        /*0460*/ 	.word	0x0500000f


	//   ....[190]....
        /*0464*/ 	.word	0x0500000f


	//   ....[191]....
        /*0468*/ 	.word	0x0500000f


	//   ....[192]....
        /*046c*/ 	.word	0x0500000f


	//   ....[193]....
        /*0470*/ 	.word	0x0500000f


	//   ....[194]....
        /*0474*/ 	.word	0x0500000f


	//   ....[195]....
        /*0478*/ 	.word	0x0500000f


	//   ....[196]....
        /*047c*/ 	.word	0x0500000f


	//   ....[197]....
        /*0480*/ 	.word	0x0500000f


	//   ....[198]....
        /*0484*/ 	.word	0x0500000f


	//   ....[199]....
        /*0488*/ 	.word	0x0500000f


	//   ....[200]....
        /*048c*/ 	.word	0x0500000f


	//   ....[201]....
        /*0490*/ 	.word	0x0500000f


	//   ....[202]....
        /*0494*/ 	.word	0x0500000f


	//   ....[203]....
        /*0498*/ 	.word	0x0500000f


	//   ....[204]....
        /*049c*/ 	.word	0x0500000f


	//   ....[205]....
        /*04a0*/ 	.word	0x0500000f


	//   ....[206]....
        /*04a4*/ 	.word	0x0500000f


	//   ....[207]....
        /*04a8*/ 	.word	0x0500000f


	//   ....[208]....
        /*04ac*/ 	.word	0x0500000f


	//   ....[209]....
        /*04b0*/ 	.word	0x0500000f


	//   ....[210]....
        /*04b4*/ 	.word	0x0500000f


	//   ....[211]....
        /*04b8*/ 	.word	0x0500000f


	//   ....[212]....
        /*04bc*/ 	.word	0x0500000f


	//   ....[213]....
        /*04c0*/ 	.word	0x0500000f


	//   ....[214]....
        /*04c4*/ 	.word	0x0500000f


	//   ....[215]....
        /*04c8*/ 	.word	0x0500000f


	//   ....[216]....
        /*04cc*/ 	.word	0x0500000f


	//   ....[217]....
        /*04d0*/ 	.word	0x0500000f


	//   ....[218]....
        /*04d4*/ 	.word	0x0500000f


	//   ....[219]....
        /*04d8*/ 	.word	0x0500000f


	//   ....[220]....
        /*04dc*/ 	.word	0x0500000f


	//   ....[221]....
        /*04e0*/ 	.word	0x0500000f


	//   ....[222]....
        /*04e4*/ 	.word	0x0500000f


	//   ....[223]....
        /*04e8*/ 	.word	0x0500000f


	//   ....[224]....
        /*04ec*/ 	.word	0x0500000f


	//   ....[225]....
        /*04f0*/ 	.word	0x0500000f


	//   ....[226]....
        /*04f4*/ 	.word	0x0500000f


	//   ....[227]....
        /*04f8*/ 	.word	0x0500000f


	//   ....[228]....
        /*04fc*/ 	.word	0x0500000f


	//   ....[229]....
        /*0500*/ 	.word	0x0500000f


	//   ....[230]....
        /*0504*/ 	.word	0x0500000f


	//   ....[231]....
        /*0508*/ 	.word	0x0500000f


	//   ....[232]....
        /*050c*/ 	.word	0x0500000f


	//   ....[233]....
        /*0510*/ 	.word	0x0500000f


	//----- nvinfo : EIATTR_COOP_GROUP_INSTR_OFFSETS
	.align		4
.L_705:
        /*0514*/ 	.byte	0x04, 0x28
        /*0516*/ 	.short	(.L_707 - .L_706)


	//   ....[0]....
.L_706:
        /*0518*/ 	.word	0x00000070


	//   ....[1]....
        /*051c*/ 	.word	0x000000b0


	//   ....[2]....
        /*0520*/ 	.word	0x000002d0


	//   ....[3]....
        /*0524*/ 	.word	0x00000430


	//   ....[4]....
        /*0528*/ 	.word	0x00000550


	//   ....[5]....
        /*052c*/ 	.word	0x000006b0


	//   ....[6]....
        /*0530*/ 	.word	0x00001820


	//   ....[7]....
        /*0534*/ 	.word	0x00002290


	//   ....[8]....
        /*0538*/ 	.word	0x00002bd0


	//   ....[9]....
        /*053c*/ 	.word	0x00003220


	//   ....[10]....
        /*0540*/ 	.word	0x00003330


	//   ....[11]....
        /*0544*/ 	.word	0x00003890


	//   ....[12]....
        /*0548*/ 	.word	0x00003930


	//   ....[13]....
        /*054c*/ 	.word	0x000056c0


	//   ....[14]....
        /*0550*/ 	.word	0x000058b0


	//   ....[15]....
        /*0554*/ 	.word	0x00006730


	//   ....[16]....
        /*0558*/ 	.word	0x00006850


	//   ....[17]....
        /*055c*/ 	.word	0x00006dd0


	//   ....[18]....
        /*0560*/ 	.word	0x00006e40


	//   ....[19]....
        /*0564*/ 	.word	0x00008c10


	//   ....[20]....
        /*0568*/ 	.word	0x00008c20


	//   ....[21]....
        /*056c*/ 	.word	0x00008c60


	//   ....[22]....
        /*0570*/ 	.word	0x00008c70


	//   ....[23]....
        /*0574*/ 	.word	0x0000a880


	//   ....[24]....
        /*0578*/ 	.word	0x0000aa70


	//   ....[25]....
        /*057c*/ 	.word	0x0000b8f0


	//   ....[26]....
        /*0580*/ 	.word	0x0000ba10


	//   ....[27]....
        /*0584*/ 	.word	0x0000bf90


	//   ....[28]....
        /*0588*/ 	.word	0x0000c000


	//   ....[29]....
        /*058c*/ 	.word	0x0000d0b0


	//   ....[30]....
        /*0590*/ 	.word	0x0000d0e0


	//   ....[31]....
        /*0594*/ 	.word	0x0000d190


	//   ....[32]....
        /*0598*/ 	.word	0x0000d1a0


	//   ....[33]....
        /*059c*/ 	.word	0x0000e880


	//   ....[34]....
        /*05a0*/ 	.word	0x0000e8c0


	//   ....[35]....
        /*05a4*/ 	.word	0x0000e900


	//   ....[36]....
        /*05a8*/ 	.word	0x0000e930


	//   ....[37]....
        /*05ac*/ 	.word	0x0000f000


	//   ....[38]....
        /*05b0*/ 	.word	0x0000f040


	//   ....[39]....
        /*05b4*/ 	.word	0x0000f140


	//   ....[40]....
        /*05b8*/ 	.word	0x0000f160


	//   ....[41]....
        /*05bc*/ 	.word	0x0000f260


	//   ....[42]....
        /*05c0*/ 	.word	0x0000f280


	//   ....[43]....
        /*05c4*/ 	.word	0x0000f390


	//   ....[44]....
        /*05c8*/ 	.word	0x0000f3b0


	//   ....[45]....
        /*05cc*/ 	.word	0x0000fc00


	//   ....[46]....
        /*05d0*/ 	.word	0x0000fc20


	//   ....[47]....
        /*05d4*/ 	.word	0x0000fd20


	//   ....[48]....
        /*05d8*/ 	.word	0x0000fd40


	//   ....[49]....
        /*05dc*/ 	.word	0x0000fe40


	//   ....[50]....
        /*05e0*/ 	.word	0x0000fe60


	//   ....[51]....
        /*05e4*/ 	.word	0x0000ff70


	//   ....[52]....
        /*05e8*/ 	.word	0x0000ff90


	//   ....[53]....
        /*05ec*/ 	.word	0x00010120


	//   ....[54]....
        /*05f0*/ 	.word	0x000102d0


	//   ....[55]....
        /*05f4*/ 	.word	0x00010300


	//   ....[56]....
        /*05f8*/ 	.word	0x00010330


	//   ....[57]....
        /*05fc*/ 	.word	0x00010360


	//   ....[58]....
        /*0600*/ 	.word	0x00010390


	//   ....[59]....
        /*0604*/ 	.word	0x000103c0


	//   ....[60]....
        /*0608*/ 	.word	0x00010510


	//   ....[61]....
        /*060c*/ 	.word	0x00010540


	//   ....[62]....
        /*0610*/ 	.word	0x00010570


	//   ....[63]....
        /*0614*/ 	.word	0x000105a0


	//   ....[64]....
        /*0618*/ 	.word	0x000105d0


	//   ....[65]....
        /*061c*/ 	.word	0x00010600


	//   ....[66]....
        /*0620*/ 	.word	0x00010690


	//   ....[67]....
        /*0624*/ 	.word	0x000106f0


	//   ....[68]....
        /*0628*/ 	.word	0x00010780


	//   ....[69]....
        /*062c*/ 	.word	0x00012280


	//   ....[70]....
        /*0630*/ 	.word	0x000122a0


	//   ....[71]....
        /*0634*/ 	.word	0x00012350


	//   ....[72]....
        /*0638*/ 	.word	0x00012370


	//   ....[73]....
        /*063c*/ 	.word	0x00012410


	//   ....[74]....
        /*0640*/ 	.word	0x00012430


	//   ....[75]....
        /*0644*/ 	.word	0x000124d0


	//   ....[76]....
        /*0648*/ 	.word	0x000124f0


	//   ....[77]....
        /*064c*/ 	.word	0x00012590


	//   ....[78]....
        /*0650*/ 	.word	0x000125b0


	//   ....[79]....
        /*0654*/ 	.word	0x000125c0


	//   ....[80]....
        /*0658*/ 	.word	0x00012650


	//   ....[81]....
        /*065c*/ 	.word	0x00012d60


	//   ....[82]....
        /*0660*/ 	.word	0x00012d90


	//   ....[83]....
        /*0664*/ 	.word	0x00012db0


	//   ....[84]....
        /*0668*/ 	.word	0x00012e40


	//   ....[85]....
        /*066c*/ 	.word	0x00012e50


	//   ....[86]....
        /*0670*/ 	.word	0x00012ef0


	//   ....[87]....
        /*0674*/ 	.word	0x00012f00


	//   ....[88]....
        /*0678*/ 	.word	0x00012fa0


	//   ....[89]....
        /*067c*/ 	.word	0x00012fb0


	//   ....[90]....
        /*0680*/ 	.word	0x00013050


	//   ....[91]....
        /*0684*/ 	.word	0x00013060


	//   ....[92]....
        /*0688*/ 	.word	0x00013100


	//   ....[93]....
        /*068c*/ 	.word	0x00013110


	//   ....[94]....
        /*0690*/ 	.word	0x000131b0


	//   ....[95]....
        /*0694*/ 	.word	0x000131c0


	//   ....[96]....
        /*0698*/ 	.word	0x000131d0


	//   ....[97]....
        /*069c*/ 	.word	0x000139f0


	//   ....[98]....
        /*06a0*/ 	.word	0x00013a30


	//   ....[99]....
        /*06a4*/ 	.word	0x00013a40


	//   ....[100]....
        /*06a8*/ 	.word	0x00013aa0


	//   ....[101]....
        /*06ac*/ 	.word	0x00013ab0


	//   ....[102]....
        /*06b0*/ 	.word	0x00013b10


	//   ....[103]....
        /*06b4*/ 	.word	0x00013b40


	//   ....[104]....
        /*06b8*/ 	.word	0x00013b80


	//   ....[105]....
        /*06bc*/ 	.word	0x00013bb0


	//   ....[106]....
        /*06c0*/ 	.word	0x00013bf0


	//   ....[107]....
        /*06c4*/ 	.word	0x00013c20


	//   ....[108]....
        /*06c8*/ 	.word	0x00013c60


	//   ....[109]....
        /*06cc*/ 	.word	0x00013ef0


	//   ....[110]....
        /*06d0*/ 	.word	0x00013f10


	//   ....[111]....
        /*06d4*/ 	.word	0x00013fb0


	//   ....[112]....
        /*06d8*/ 	.word	0x00013fc0


	//   ....[113]....
        /*06dc*/ 	.word	0x00014050


	//   ....[114]....
        /*06e0*/ 	.word	0x00014060


	//   ....[115]....
        /*06e4*/ 	.word	0x000140f0


	//   ....[116]....
        /*06e8*/ 	.word	0x00014100


	//   ....[117]....
        /*06ec*/ 	.word	0x00014190


	//   ....[118]....
        /*06f0*/ 	.word	0x000141a0


	//   ....[119]....
        /*06f4*/ 	.word	0x000141b0


	//   ....[120]....
        /*06f8*/ 	.word	0x00014240


	//   ....[121]....
        /*06fc*/ 	.word	0x000147d0


	//   ....[122]....
        /*0700*/ 	.word	0x00014810


	//   ....[123]....
        /*0704*/ 	.word	0x00014850


	//   ....[124]....
        /*0708*/ 	.word	0x00014880


	//   ....[125]....
        /*070c*/ 	.word	0x00014910


	//   ....[126]....
        /*0710*/ 	.word	0x00014940


	//   ....[127]....
        /*0714*/ 	.word	0x000149b0


	//   ....[128]....
        /*0718*/ 	.word	0x000149e0


	//   ....[129]....
        /*071c*/ 	.word	0x00014a50


	//   ....[130]....
        /*0720*/ 	.word	0x00014a80


	//   ....[131]....
        /*0724*/ 	.word	0x00014ab0


	//   ....[132]....
        /*0728*/ 	.word	0x00014b00


	//   ....[133]....
        /*072c*/ 	.word	0x00014ef0


	//   ....[134]....
        /*0730*/ 	.word	0x00014f20


	//   ....[135]....
        /*0734*/ 	.word	0x00014f50


	//   ....[136]....
        /*0738*/ 	.word	0x00014f80


	//   ....[137]....
        /*073c*/ 	.word	0x00014fb0


	//   ....[138]....
        /*0740*/ 	.word	0x00014fe0


	//   ....[139]....
        /*0744*/ 	.word	0x00015010


	//   ....[140]....
        /*0748*/ 	.word	0x00015040


	//   ....[141]....
        /*074c*/ 	.word	0x000151c0


	//   ....[142]....
        /*0750*/ 	.word	0x000151f0


	//   ....[143]....
        /*0754*/ 	.word	0x00015220


	//   ....[144]....
        /*0758*/ 	.word	0x00015250


	//   ....[145]....
        /*075c*/ 	.word	0x00015280


	//   ....[146]....
        /*0760*/ 	.word	0x000152b0


	//   ....[147]....
        /*0764*/ 	.word	0x00015370


	//   ....[148]....
        /*0768*/ 	.word	0x00015390


	//   ....[149]....
        /*076c*/ 	.word	0x00015400


	//   ....[150]....
        /*0770*/ 	.word	0x00015aa0


	//   ....[151]....
        /*0774*/ 	.word	0x00016100


	//   ....[152]....
        /*0778*/ 	.word	0x000161f0


	//   ....[153]....
        /*077c*/ 	.word	0x00016290


	//   ....[154]....
        /*0780*/ 	.word	0x000162f0


	//   ....[155]....
        /*0784*/ 	.word	0x00016400


	//   ....[156]....
        /*0788*/ 	.word	0x00016470


	//   ....[157]....
        /*078c*/ 	.word	0x00016580


	//   ....[158]....
        /*0790*/ 	.word	0x000165f0


	//   ....[159]....
        /*0794*/ 	.word	0x00016700


	//   ....[160]....
        /*0798*/ 	.word	0x00016770


	//   ....[161]....
        /*079c*/ 	.word	0x00016880


	//   ....[162]....
        /*07a0*/ 	.word	0x000168f0


	//   ....[163]....
        /*07a4*/ 	.word	0x00016990


	//   ....[164]....
        /*07a8*/ 	.word	0x00016aa0


	//   ....[165]....
        /*07ac*/ 	.word	0x00016b10


	//   ....[166]....
        /*07b0*/ 	.word	0x00016b70


	//   ....[167]....
        /*07b4*/ 	.word	0x00016c60


	//   ....[168]....
        /*07b8*/ 	.word	0x00016cc0


	//   ....[169]....
        /*07bc*/ 	.word	0x00016dd0


	//   ....[170]....
        /*07c0*/ 	.word	0x00016e30


	//   ....[171]....
        /*07c4*/ 	.word	0x00016f40


	//   ....[172]....
        /*07c8*/ 	.word	0x00016fa0


	//   ....[173]....
        /*07cc*/ 	.word	0x000170b0


	//   ....[174]....
        /*07d0*/ 	.word	0x00017110


	//   ....[175]....
        /*07d4*/ 	.word	0x00017220


	//   ....[176]....
        /*07d8*/ 	.word	0x00017280


	//   ....[177]....
        /*07dc*/ 	.word	0x00017390


	//   ....[178]....
        /*07e0*/ 	.word	0x000173f0


	//   ....[179]....
        /*07e4*/ 	.word	0x000174e0


	//   ....[180]....
        /*07e8*/ 	.word	0x00017610


	//   ....[181]....
        /*07ec*/ 	.word	0x000176e0


	//   ....[182]....
        /*07f0*/ 	.word	0x00017750


	//   ....[183]....
        /*07f4*/ 	.word	0x00017820


	//   ....[184]....
        /*07f8*/ 	.word	0x00017880


	//   ....[185]....
        /*07fc*/ 	.word	0x00017950


	//   ....[186]....
        /*0800*/ 	.word	0x000179b0


	//   ....[187]....
        /*0804*/ 	.word	0x00017a80


	//   ....[188]....
        /*0808*/ 	.word	0x00017ae0


	//   ....[189]....
        /*080c*/ 	.word	0x00017bb0


	//   ....[190]....
        /*0810*/ 	.word	0x00017c10


	//   ....[191]....
        /*0814*/ 	.word	0x00017cf0


	//   ....[192]....
        /*0818*/ 	.word	0x00017de0


	//   ....[193]....
        /*081c*/ 	.word	0x00017e80


	//   ....[194]....
        /*0820*/ 	.word	0x00017ee0


	//   ....[195]....
        /*0824*/ 	.word	0x00017fe0


	//   ....[196]....
        /*0828*/ 	.word	0x00018040


	//   ....[197]....
        /*082c*/ 	.word	0x00018140


	//   ....[198]....
        /*0830*/ 	.word	0x000181a0


	//   ....[199]....
        /*0834*/ 	.word	0x000182a0


	//   ....[200]....
        /*0838*/ 	.word	0x00018300


	//   ....[201]....
        /*083c*/ 	.word	0x00018400


	//   ....[202]....
        /*0840*/ 	.word	0x00018460


	//   ....[203]....
        /*0844*/ 	.word	0x00018530


	//   ....[204]....
        /*0848*/ 	.word	0x00018680


	//   ....[205]....
        /*084c*/ 	.word	0x00018720


	//   ....[206]....
        /*0850*/ 	.word	0x00018800


	//   ....[207]....
        /*0854*/ 	.word	0x000188d0


	//   ....[208]....
        /*0858*/ 	.word	0x00018930


	//   ....[209]....
        /*085c*/ 	.word	0x00018a20


	//   ....[210]....
        /*0860*/ 	.word	0x00018a80


	//   ....[211]....
        /*0864*/ 	.word	0x00018b70


	//   ....[212]....
        /*0868*/ 	.word	0x00018bd0


	//   ....[213]....
        /*086c*/ 	.word	0x00018cc0


	//   ....[214]....
        /*0870*/ 	.word	0x00018d20


	//   ....[215]....
        /*0874*/ 	.word	0x00018e00


	//   ....[216]....
        /*0878*/ 	.word	0x00018e90


	//   ....[217]....
        /*087c*/ 	.word	0x00018f30


	//   ....[218]....
        /*0880*/ 	.word	0x00019050


	//   ....[219]....
        /*0884*/ 	.word	0x000190c0


	//   ....[220]....
        /*0888*/ 	.word	0x00019130


	//   ....[221]....
        /*088c*/ 	.word	0x000191a0


	//   ....[222]....
        /*0890*/ 	.word	0x00019210


	//   ....[223]....
        /*0894*/ 	.word	0x00019290


	//   ....[224]....
        /*0898*/ 	.word	0x00019320


	//   ....[225]....
        /*089c*/ 	.word	0x000193b0


	//   ....[226]....
        /*08a0*/ 	.word	0x00019420


	//   ....[227]....
        /*08a4*/ 	.word	0x00019490


	//   ....[228]....
        /*08a8*/ 	.word	0x00019500


	//   ....[229]....
        /*08ac*/ 	.word	0x00019580


	//   ....[230]....
        /*08b0*/ 	.word	0x000195f0


	//   ....[231]....
        /*08b4*/ 	.word	0x00019690


	//   ....[232]....
        /*08b8*/ 	.word	0x00019720


	//   ....[233]....
        /*08bc*/ 	.word	0x00019840


	//----- nvinfo : EIATTR_REG_RECONFIG
	.align		4
.L_707:
        /*08c0*/ 	.byte	0x01, 0x54
	.zero		2


	//----- nvinfo : EIATTR_SYSCALL_OFFSETS
	.align		4
        /*08c4*/ 	.byte	0x04, 0x46
        /*08c6*/ 	.short	(.L_709 - .L_708)


	//   ....[0]....
.L_708:
        /*08c8*/ 	.word	0x00001a00


	//   ....[1]....
        /*08cc*/ 	.word	0x00011890


	//   ....[2]....
        /*08d0*/ 	.word	0x000119e0


	//   ....[3]....
        /*08d4*/ 	.word	0x00011ad0


	//   ....[4]....
        /*08d8*/ 	.word	0x000129a0


	//----- nvinfo : EIATTR_MBARRIER_INSTR_OFFSETS
	.align		4
.L_709:
        /*08dc*/ 	.byte	0x04, 0x39
        /*08de*/ 	.short	(.L_711 - .L_710)


	//   ....[0]....
.L_710:
        /*08e0*/ 	.word	0x00000180
        /*08e4*/ 	.word	0x000000ff
        /*08e8*/ 	.word	0x00030800
        /*08ec*/ 	.short	0x0100
        /*08ee*/ 	.byte	0x08
	.zero		1


	//   ....[1]....
        /*08f0*/ 	.word	0x00000190
        /*08f4*/ 	.word	0x000000ff
        /*08f8*/ 	.word	0x00030820
        /*08fc*/ 	.short	0x0100
        /*08fe*/ 	.byte	0x08
	.zero		1


	//   ....[2]....
        /*0900*/ 	.word	0x00000280
        /*0904*/ 	.word	0x000000ff
        /*0908*/ 	.word	0x00030830
        /*090c*/ 	.short	0x0100
        /*090e*/ 	.byte	0x08
	.zero		1


	//   ....[3]....
        /*0910*/ 	.word	0x00000290
        /*0914*/ 	.word	0x000000ff
        /*0918*/ 	.word	0x00030840
        /*091c*/ 	.short	0x0100
        /*091e*/ 	.byte	0x08
	.zero		1


	//   ....[4]....
        /*0920*/ 	.word	0x000002a0
        /*0924*/ 	.word	0x000000ff
        /*0928*/ 	.word	0x00030838
        /*092c*/ 	.short	0x0100
        /*092e*/ 	.byte	0x08
	.zero		1


	//   ....[5]....
        /*0930*/ 	.word	0x000002b0
        /*0934*/ 	.word	0x000000ff
        /*0938*/ 	.word	0x00030848
        /*093c*/ 	.short	0x0100
        /*093e*/ 	.byte	0x08
	.zero		1


	//   ....[6]....
        /*0940*/ 	.word	0x000003e0
        /*0944*/ 	.word	0x000000ff
        /*0948*/ 	.word	0x00030850
        /*094c*/ 	.short	0x0100
        /*094e*/ 	.byte	0x08
	.zero		1


	//   ....[7]....
        /*0950*/ 	.word	0x000003f0
        /*0954*/ 	.word	0x000000ff
        /*0958*/ 	.word	0x00030860
        /*095c*/ 	.short	0x0100
        /*095e*/ 	.byte	0x08
	.zero		1


	//   ....[8]....
        /*0960*/ 	.word	0x00000400
        /*0964*/ 	.word	0x000000ff
        /*0968*/ 	.word	0x00030858
        /*096c*/ 	.short	0x0100
        /*096e*/ 	.byte	0x08
	.zero		1


	//   ....[9]....
        /*0970*/ 	.word	0x00000410
        /*0974*/ 	.word	0x000000ff
        /*0978*/ 	.word	0x00030868
        /*097c*/ 	.short	0x0100
        /*097e*/ 	.byte	0x08
	.zero		1


	//   ....[10]....
        /*0980*/ 	.word	0x00000500
        /*0984*/ 	.word	0x000000ff
        /*0988*/ 	.word	0x00030870
        /*098c*/ 	.short	0x0100
        /*098e*/ 	.byte	0x06
	.zero		1


	//   ....[11]....
        /*0990*/ 	.word	0x00000510
        /*0994*/ 	.word	0x000000ff
        /*0998*/ 	.word	0x00030880
        /*099c*/ 	.short	0x0100
        /*099e*/ 	.byte	0x06
	.zero		1


	//   ....[12]....
        /*09a0*/ 	.word	0x00000520
        /*09a4*/ 	.word	0x000000ff
        /*09a8*/ 	.word	0x00030878
        /*09ac*/ 	.short	0x0100
        /*09ae*/ 	.byte	0x06
	.zero		1


	//   ....[13]....
        /*09b0*/ 	.word	0x00000530
        /*09b4*/ 	.word	0x000000ff
        /*09b8*/ 	.word	0x00030888
        /*09bc*/ 	.short	0x0100
        /*09be*/ 	.byte	0x06
	.zero		1


	//   ....[14]....
        /*09c0*/ 	.word	0x00000660
        /*09c4*/ 	.word	0x000000ff
        /*09c8*/ 	.word	0x00030890
        /*09cc*/ 	.short	0x0100
        /*09ce*/ 	.byte	0x08
	.zero		1


	//   ....[15]....
        /*09d0*/ 	.word	0x00000670
        /*09d4*/ 	.word	0x000000ff
        /*09d8*/ 	.word	0x000308a0
        /*09dc*/ 	.short	0x0100
        /*09de*/ 	.byte	0x08
	.zero		1


	//   ....[16]....
        /*09e0*/ 	.word	0x00000680
        /*09e4*/ 	.word	0x000000ff
        /*09e8*/ 	.word	0x00030898
        /*09ec*/ 	.short	0x0100
        /*09ee*/ 	.byte	0x08
	.zero		1


	//   ....[17]....
        /*09f0*/ 	.word	0x00000690
        /*09f4*/ 	.word	0x000000ff
        /*09f8*/ 	.word	0x000308a8
        /*09fc*/ 	.short	0x0100
        /*09fe*/ 	.byte	0x08
	.zero		1


	//   ....[18]....
        /*0a00*/ 	.word	0x000007c0
        /*0a04*/ 	.word	0x000000ff
        /*0a08*/ 	.word	0x000308b0
        /*0a0c*/ 	.short	0x0100
        /*0a0e*/ 	.byte	0x08
	.zero		1


	//   ....[19]....
        /*0a10*/ 	.word	0x000007d0
        /*0a14*/ 	.word	0x000000ff
        /*0a18*/ 	.word	0x000308c0
        /*0a1c*/ 	.short	0x0100
        /*0a1e*/ 	.byte	0x08
	.zero		1


	//   ....[20]....
        /*0a20*/ 	.word	0x000007e0
        /*0a24*/ 	.word	0x000000ff
        /*0a28*/ 	.word	0x000308b8
        /*0a2c*/ 	.short	0x0100
        /*0a2e*/ 	.byte	0x08
	.zero		1


	//   ....[21]....
        /*0a30*/ 	.word	0x000007f0
        /*0a34*/ 	.word	0x000000ff
        /*0a38*/ 	.word	0x000308c8
        /*0a3c*/ 	.short	0x0100
        /*0a3e*/ 	.byte	0x08
	.zero		1


	//   ....[22]....
        /*0a40*/ 	.word	0x00001a60
        /*0a44*/ 	.word	0x000000ff
        /*0a48*/ 	.word	0x00030800
        /*0a4c*/ 	.short	0x010a
        /*0a4e*/ 	.byte	0x28
	.zero		1


	//   ....[23]....
        /*0a50*/ 	.word	0x00001ae0
        /*0a54*/ 	.word	0x00000003
        /*0a58*/ 	.word	0x00030830
        /*0a5c*/ 	.short	0x010a
        /*0a5e*/ 	.byte	0x3f
	.zero		1


	//   ....[24]....
        /*0a60*/ 	.word	0x00001b20
        /*0a64*/ 	.word	0x00000003
        /*0a68*/ 	.word	0x00030830
        /*0a6c*/ 	.short	0x010a
        /*0a6e*/ 	.byte	0x3f
	.zero		1


	//   ....[25]....
        /*0a70*/ 	.word	0x00002220
        /*0a74*/ 	.word	0x000000ff
        /*0a78*/ 	.word	0x00000000
        /*0a7c*/ 	.short	0x0101
        /*0a7e*/ 	.byte	0x04
	.zero		1


	//   ....[26]....
        /*0a80*/ 	.word	0x00004830
        /*0a84*/ 	.word	0x000000ff
        /*0a88*/ 	.word	0x00030830
        /*0a8c*/ 	.short	0x010a
        /*0a8e*/ 	.byte	0x06
	.zero		1


	//   ....[27]....
        /*0a90*/ 	.word	0x00004870
        /*0a94*/ 	.word	0x000000ff
        /*0a98*/ 	.word	0x00030830
        /*0a9c*/ 	.short	0x010a
        /*0a9e*/ 	.byte	0x06
	.zero		1


	//   ....[28]....
        /*0aa0*/ 	.word	0x00005330
        /*0aa4*/ 	.word	0x000000ff
        /*0aa8*/ 	.word	0x00030850
        /*0aac*/ 	.short	0x010a
        /*0aae*/ 	.byte	0x05
	.zero		1


	//   ....[29]....
        /*0ab0*/ 	.word	0x00005370
        /*0ab4*/ 	.word	0x000000ff
        /*0ab8*/ 	.word	0x00030850
        /*0abc*/ 	.short	0x010a
        /*0abe*/ 	.byte	0x05
	.zero		1


	//   ....[30]....
        /*0ac0*/ 	.word	0x00005680
        /*0ac4*/ 	.word	0x000000ff
        /*0ac8*/ 	.word	0x00000000
        /*0acc*/ 	.short	0x0101
        /*0ace*/ 	.byte	0x06
	.zero		1


	//   ....[31]....
        /*0ad0*/ 	.word	0x000076a0
        /*0ad4*/ 	.word	0x000000ff
        /*0ad8*/ 	.word	0x00000000
        /*0adc*/ 	.short	0x0101
        /*0ade*/ 	.byte	0x05
	.zero		1


	//   ....[32]....
        /*0ae0*/ 	.word	0x00007b20
        /*0ae4*/ 	.word	0x000000ff
        /*0ae8*/ 	.word	0x00030830
        /*0aec*/ 	.short	0x010a
        /*0aee*/ 	.byte	0x06
	.zero		1


	//   ....[33]....
        /*0af0*/ 	.word	0x00007b60
        /*0af4*/ 	.word	0x000000ff
        /*0af8*/ 	.word	0x00030830
        /*0afc*/ 	.short	0x010a
        /*0afe*/ 	.byte	0x06
	.zero		1


	//   ....[34]....
        /*0b00*/ 	.word	0x00008620
        /*0b04*/ 	.word	0x000000ff
        /*0b08*/ 	.word	0x00030850
        /*0b0c*/ 	.short	0x010a
        /*0b0e*/ 	.byte	0x05
	.zero		1


	//   ....[35]....
        /*0b10*/ 	.word	0x00008660
        /*0b14*/ 	.word	0x000000ff
        /*0b18*/ 	.word	0x00030850
        /*0b1c*/ 	.short	0x010a
        /*0b1e*/ 	.byte	0x05
	.zero		1


	//   ....[36]....
        /*0b20*/ 	.word	0x00008980
        /*0b24*/ 	.word	0x000000ff
        /*0b28*/ 	.word	0x00000000
        /*0b2c*/ 	.short	0x0101
        /*0b2e*/ 	.byte	0x06
	.zero		1


	//   ....[37]....
        /*0b30*/ 	.word	0x00009700
        /*0b34*/ 	.word	0x000000ff
        /*0b38*/ 	.word	0x00000000
        /*0b3c*/ 	.short	0x0101
        /*0b3e*/ 	.byte	0x05
	.zero		1


	//   ....[38]....
        /*0b40*/ 	.word	0x000099a0
        /*0b44*/ 	.word	0x000000ff
        /*0b48*/ 	.word	0x00030830
        /*0b4c*/ 	.short	0x010a
        /*0b4e*/ 	.byte	0x05
	.zero		1


	//   ....[39]....
        /*0b50*/ 	.word	0x000099e0
        /*0b54*/ 	.word	0x000000ff
        /*0b58*/ 	.word	0x00030830
        /*0b5c*/ 	.short	0x010a
        /*0b5e*/ 	.byte	0x05
	.zero		1


	//   ....[40]....
        /*0b60*/ 	.word	0x0000a4a0
        /*0b64*/ 	.word	0x000000ff
        /*0b68*/ 	.word	0x00030850
        /*0b6c*/ 	.short	0x010a
        /*0b6e*/ 	.byte	0x05
	.zero		1


	//   ....[41]....
        /*0b70*/ 	.word	0x0000a4e0
        /*0b74*/ 	.word	0x000000ff
        /*0b78*/ 	.word	0x00030850
        /*0b7c*/ 	.short	0x010a
        /*0b7e*/ 	.byte	0x05
	.zero		1


	//   ....[42]....
        /*0b80*/ 	.word	0x0000a830
        /*0b84*/ 	.word	0x000000ff
        /*0b88*/ 	.word	0x00000000
        /*0b8c*/ 	.short	0x0101
        /*0b8e*/ 	.byte	0x04
	.zero		1


	//   ....[43]....
        /*0b90*/ 	.word	0x0000c860
        /*0b94*/ 	.word	0x000000ff
        /*0b98*/ 	.word	0x00000000
        /*0b9c*/ 	.short	0x0101
        /*0b9e*/ 	.byte	0x05
	.zero		1


	//   ....[44]....
        /*0ba0*/ 	.word	0x0000d020
        /*0ba4*/ 	.word	0x000000ff
        /*0ba8*/ 	.word	0x00030850
        /*0bac*/ 	.short	0x010a
        /*0bae*/ 	.byte	0x05
	.zero		1


	//   ....[45]....
        /*0bb0*/ 	.word	0x0000d060
        /*0bb4*/ 	.word	0x000000ff
        /*0bb8*/ 	.word	0x00030850
        /*0bbc*/ 	.short	0x010a
        /*0bbe*/ 	.byte	0x05
	.zero		1


	//   ....[46]....
        /*0bc0*/ 	.word	0x0000d530
        /*0bc4*/ 	.word	0x000000ff
        /*0bc8*/ 	.word	0x00000000
        /*0bcc*/ 	.short	0x0101
        /*0bce*/ 	.byte	0x04
	.zero		1


	//   ....[47]....
        /*0bd0*/ 	.word	0x0000f030
        /*0bd4*/ 	.word	0x00000011
        /*0bd8*/ 	.word	0x00000000
        /*0bdc*/ 	.short	0x0101
        /*0bde*/ 	.byte	0x3f
	.zero		1


	//   ....[48]....
        /*0be0*/ 	.word	0x00012060
        /*0be4*/ 	.word	0x00000007
        /*0be8*/ 	.word	0x00030840
        /*0bec*/ 	.short	0x010a
        /*0bee*/ 	.byte	0x3f
	.zero		1


	//   ....[49]....
        /*0bf0*/ 	.word	0x00012710
        /*0bf4*/ 	.word	0x00000007
        /*0bf8*/ 	.word	0x00030830
        /*0bfc*/ 	.short	0x0107
        /*0bfe*/ 	.byte	0x3f
	.zero		1


	//   ....[50]....
        /*0c00*/ 	.word	0x000127d0
        /*0c04*/ 	.word	0x00000007
        /*0c08*/ 	.word	0x00030830
        /*0c0c*/ 	.short	0x0101
        /*0c0e*/ 	.byte	0x3f
	.zero		1


	//   ....[51]....
        /*0c10*/ 	.word	0x00013320
        /*0c14*/ 	.word	0x00000011
        /*0c18*/ 	.word	0x00030800
        /*0c1c*/ 	.short	0x0107
        /*0c1e*/ 	.byte	0x3f
	.zero		1


	//   ....[52]....
        /*0c20*/ 	.word	0x00013440
        /*0c24*/ 	.word	0x00000011
        /*0c28*/ 	.word	0x00030800
        /*0c2c*/ 	.short	0x0101
        /*0c2e*/ 	.byte	0x3f
	.zero		1


	//   ....[53]....
        /*0c30*/ 	.word	0x00013460
        /*0c34*/ 	.word	0x00000011
        /*0c38*/ 	.word	0x00030820
        /*0c3c*/ 	.short	0x010a
        /*0c3e*/ 	.byte	0x3f
	.zero		1


	//   ....[54]....
        /*0c40*/ 	.word	0x00013830
        /*0c44*/ 	.word	0x00000007
        /*0c48*/ 	.word	0x00030840
        /*0c4c*/ 	.short	0x010a
        /*0c4e*/ 	.byte	0x3f
	.zero		1


	//   ....[55]....
        /*0c50*/ 	.word	0x00013d10
        /*0c54*/ 	.word	0x00000007
        /*0c58*/ 	.word	0x00030830
        /*0c5c*/ 	.short	0x0107
        /*0c5e*/ 	.byte	0x3f
	.zero		1


	//   ....[56]....
        /*0c60*/ 	.word	0x00013dd0
        /*0c64*/ 	.word	0x00000007
        /*0c68*/ 	.word	0x00030830
        /*0c6c*/ 	.short	0x0101
        /*0c6e*/ 	.byte	0x3f
	.zero		1


	//   ....[57]....
        /*0c70*/ 	.word	0x00013e30
        /*0c74*/ 	.word	0x00000006
        /*0c78*/ 	.word	0x00030860
        /*0c7c*/ 	.short	0x010a
        /*0c7e*/ 	.byte	0x3f
	.zero		1


	//   ....[58]....
        /*0c80*/ 	.word	0x000143a0
        /*0c84*/ 	.word	0x00000006
        /*0c88*/ 	.word	0x00030850
        /*0c8c*/ 	.short	0x0107
        /*0c8e*/ 	.byte	0x3f
	.zero		1


	//   ....[59]....
        /*0c90*/ 	.word	0x00014500
        /*0c94*/ 	.word	0x00000006
        /*0c98*/ 	.word	0x00030850
        /*0c9c*/ 	.short	0x0101
        /*0c9e*/ 	.byte	0x3f
	.zero		1


	//   ....[60]....
        /*0ca0*/ 	.word	0x00014720
        /*0ca4*/ 	.word	0x00000000
        /*0ca8*/ 	.word	0x00030860
        /*0cac*/ 	.short	0x010a
        /*0cae*/ 	.byte	0x3f
	.zero		1


	//   ....[61]....
        /*0cb0*/ 	.word	0x00014c30
        /*0cb4*/ 	.word	0x00000000
        /*0cb8*/ 	.word	0x00030850
        /*0cbc*/ 	.short	0x0107
        /*0cbe*/ 	.byte	0x3f
	.zero		1


	//   ....[62]....
        /*0cc0*/ 	.word	0x00014cf0
        /*0cc4*/ 	.word	0x00000000
        /*0cc8*/ 	.word	0x00030850
        /*0ccc*/ 	.short	0x0101
        /*0cce*/ 	.byte	0x3f
	.zero		1


	//   ....[63]....
        /*0cd0*/ 	.word	0x00015a20
        /*0cd4*/ 	.word	0x00000004
        /*0cd8*/ 	.word	0x00030820
        /*0cdc*/ 	.short	0x010a
        /*0cde*/ 	.byte	0x3f
	.zero		1


	//   ....[64]....
        /*0ce0*/ 	.word	0x00015ba0
        /*0ce4*/ 	.word	0x00000005
        /*0ce8*/ 	.word	0x00030840
        /*0cec*/ 	.short	0x010a
        /*0cee*/ 	.byte	0x3f
	.zero		1


	//   ....[65]....
        /*0cf0*/ 	.word	0x00015c40
        /*0cf4*/ 	.word	0x00000017
        /*0cf8*/ 	.word	0x00030840
        /*0cfc*/ 	.short	0x010a
        /*0cfe*/ 	.byte	0x3f
	.zero		1


	//   ....[66]....
        /*0d00*/ 	.word	0x00015c80
        /*0d04*/ 	.word	0x00000005
        /*0d08*/ 	.word	0x00030860
        /*0d0c*/ 	.short	0x010a
        /*0d0e*/ 	.byte	0x3f
	.zero		1


	//   ....[67]....
        /*0d10*/ 	.word	0x00015cc0
        /*0d14*/ 	.word	0x00000017
        /*0d18*/ 	.word	0x00030860
        /*0d1c*/ 	.short	0x010a
        /*0d1e*/ 	.byte	0x3f
	.zero		1


	//   ....[68]....
        /*0d20*/ 	.word	0x00015d30
        /*0d24*/ 	.word	0x00000003
        /*0d28*/ 	.word	0x00030800
        /*0d2c*/ 	.short	0x010a
        /*0d2e*/ 	.byte	0x3f
	.zero		1


	//   ....[69]....
        /*0d30*/ 	.word	0x00015d80
        /*0d34*/ 	.word	0x00000003
        /*0d38*/ 	.word	0x00030830
        /*0d3c*/ 	.short	0x010a
        /*0d3e*/ 	.byte	0x3f
	.zero		1


	//   ....[70]....
        /*0d40*/ 	.word	0x00015de0
        /*0d44*/ 	.word	0x00000005
        /*0d48*/ 	.word	0x00030830
        /*0d4c*/ 	.short	0x010a
        /*0d4e*/ 	.byte	0x3f
	.zero		1


	//   ....[71]....
        /*0d50*/ 	.word	0x00015e40
        /*0d54*/ 	.word	0x00000003
        /*0d58*/ 	.word	0x00030850
        /*0d5c*/ 	.short	0x010a
        /*0d5e*/ 	.byte	0x3f
	.zero		1


	//   ....[72]....
        /*0d60*/ 	.word	0x00015ea0
        /*0d64*/ 	.word	0x00000005
        /*0d68*/ 	.word	0x00030830
        /*0d6c*/ 	.short	0x010a
        /*0d6e*/ 	.byte	0x3f
	.zero		1


	//   ....[73]....
        /*0d70*/ 	.word	0x00015f00
        /*0d74*/ 	.word	0x00000003
        /*0d78*/ 	.word	0x00030850
        /*0d7c*/ 	.short	0x010a
        /*0d7e*/ 	.byte	0x3f
	.zero		1


	//   ....[74]....
        /*0d80*/ 	.word	0x00015f60
        /*0d84*/ 	.word	0x00000005
        /*0d88*/ 	.word	0x00030830
        /*0d8c*/ 	.short	0x010a
        /*0d8e*/ 	.byte	0x3f
	.zero		1


	//   ....[75]....
        /*0d90*/ 	.word	0x00015fc0
        /*0d94*/ 	.word	0x00000003
        /*0d98*/ 	.word	0x00030850
        /*0d9c*/ 	.short	0x010a
        /*0d9e*/ 	.byte	0x3f
	.zero		1


	//   ....[76]....
        /*0da0*/ 	.word	0x00016020
        /*0da4*/ 	.word	0x00000003
        /*0da8*/ 	.word	0x00030850
        /*0dac*/ 	.short	0x010a
        /*0dae*/ 	.byte	0x3f
	.zero		1


	//   ....[77]....
        /*0db0*/ 	.word	0x00016140
        /*0db4*/ 	.word	0x00000007
        /*0db8*/ 	.word	0x00030840
        /*0dbc*/ 	.short	0x010a
        /*0dbe*/ 	.byte	0x3f
	.zero		1


	//   ....[78]....
        /*0dc0*/ 	.word	0x00017510
        /*0dc4*/ 	.word	0x00000011
        /*0dc8*/ 	.word	0x00030820
        /*0dcc*/ 	.short	0x010a
        /*0dce*/ 	.byte	0x3f
	.zero		1


	//   ....[79]....
        /*0dd0*/ 	.word	0x00017560
        /*0dd4*/ 	.word	0x00000007
        /*0dd8*/ 	.word	0x00030840
        /*0ddc*/ 	.short	0x010a
        /*0dde*/ 	.byte	0x3f
	.zero		1


	//   ....[80]....
        /*0de0*/ 	.word	0x00017d30
        /*0de4*/ 	.word	0x00000006
        /*0de8*/ 	.word	0x00030860
        /*0dec*/ 	.short	0x010a
        /*0dee*/ 	.byte	0x3f
	.zero		1


	//   ....[81]....
        /*0df0*/ 	.word	0x000185d0
        /*0df4*/ 	.word	0x00000000
        /*0df8*/ 	.word	0x00030860
        /*0dfc*/ 	.short	0x010a
        /*0dfe*/ 	.byte	0x3f
	.zero		1


	//   ....[82]....
        /*0e00*/ 	.word	0x00019760
        /*0e04*/ 	.word	0x00000004
        /*0e08*/ 	.word	0x00030820
        /*0e0c*/ 	.short	0x010a
        /*0e0e*/ 	.byte	0x3f
	.zero		1


	//   ....[83]....
        /*0e10*/ 	.word	0x00019900
        /*0e14*/ 	.word	0x00000005
        /*0e18*/ 	.word	0x00030840
        /*0e1c*/ 	.short	0x010a
        /*0e1e*/ 	.byte	0x3f
	.zero		1


	//   ....[84]....
        /*0e20*/ 	.word	0x00019950
        /*0e24*/ 	.word	0x00000017
        /*0e28*/ 	.word	0x00030840
        /*0e2c*/ 	.short	0x010a
        /*0e2e*/ 	.byte	0x3f
	.zero		1


	//   ....[85]....
        /*0e30*/ 	.word	0x000199a0
        /*0e34*/ 	.word	0x00000005
        /*0e38*/ 	.word	0x00030860
        /*0e3c*/ 	.short	0x010a
        /*0e3e*/ 	.byte	0x3f
	.zero		1


	//----- nvinfo : EIATTR_NUM_MBARRIERS
	.align		4
.L_711:
        /*0e40*/ 	.byte	0x03, 0x38
        /*0e42*/ 	.short	0x0016


	//----- nvinfo : EIATTR_EXIT_INSTR_OFFSETS
	.align		4
        /*0e44*/ 	.byte	0x04, 0x1c
        /*0e46*/ 	.short	(.L_713 - .L_712)


	//   ....[0]....
.L_712:
        /*0e48*/ 	.word	0x00000960


	//   ....[1]....
        /*0e4c*/ 	.word	0x000100c0


	//   ....[2]....
        /*0e50*/ 	.word	0x00015d10


	//----- nvinfo : EIATTR_MAX_THREADS
	.align		4
.L_713:
        /*0e54*/ 	.byte	0x04, 0x05
        /*0e56*/ 	.short	(.L_715 - .L_714)
.L_714:
        /*0e58*/ 	.word	0x00000180
        /*0e5c*/ 	.word	0x00000001
        /*0e60*/ 	.word	0x00000001


	//----- nvinfo : EIATTR_CRS_STACK_SIZE
	.align		4
.L_715:
        /*0e64*/ 	.byte	0x04, 0x1e
        /*0e66*/ 	.short	(.L_717 - .L_716)
.L_716:
        /*0e68*/ 	.word	0x00000000


	//----- nvinfo : EIATTR_CBANK_PARAM_SIZE
	.align		4
.L_717:
        /*0e6c*/ 	.byte	0x03, 0x19
        /*0e6e*/ 	.short	0x0af0


	//----- nvinfo : EIATTR_PARAM_CBANK
	.align		4
        /*0e70*/ 	.byte	0x04, 0x0a
        /*0e72*/ 	.short	(.L_719 - .L_718)
	.align		4
.L_718:
        /*0e74*/ 	.word	index@(.nv.constant0._ZN7cutlass13device_kernelIN5flash11enable_sm90INS1_16FlashAttnFwdSm90INS1_25CollectiveMainloopFwdSm90ILi2EN4cute5tupleIJNS5_1CILi1EEES8_S8_EEENS6_IJNS7_ILi128EEENS7_ILi96EEENS7_ILi192EEEEEELi192ENS_10bfloat16_tEfNS_4arch4Sm90ELb0ELb1ELb0ELb1ELb1ELb0ELb0ELb1ELb1ELb1ELb0ELb0EEENS1_21CollectiveEpilogueFwdINS6_IJSA_SC_SB_EEES9_SE_SG_Li256ELb1ELb1ELb0ELb0EEENS1_36VarlenDynamicPersistentTileSchedulerILi128ELi96ELi256ELi128ELb0ELb1ELb1ELb1ELb0ELb1EEEEEEEEEvNT_6ParamsE)
        /*0e78*/ 	.short	0x0210
        /*0e7a*/ 	.short	0x0af0


	//----- nvinfo : EIATTR_SW_WAR
	.align		4
.L_719:
        /*0e7c*/ 	.byte	0x04, 0x36
        /*0e7e*/ 	.short	(.L_721 - .L_720)
.L_720:
        /*0e80*/ 	.word	0x00000008
.L_721:


//--------------------- .nv.info._ZN7cutlass13device_kernelIN5flash11enable_sm90INS1_16FlashAttnFwdSm90INS1_25CollectiveMainloopFwdSm90ILi2EN4cute5tupleIJNS5_1CILi1EEES8_S8_EEENS6_IJNS7_ILi128EEENS7_ILi96EEENS7_ILi192EEEEEELi192ENS_10bfloat16_tEfNS_4arch4Sm90ELb0ELb1ELb0ELb1ELb1ELb1ELb0ELb1ELb1ELb1ELb0ELb0EEENS1_21CollectiveEpilogueFwdINS6_IJSA_SC_SB_EEES9_SE_SG_Li256ELb1ELb1ELb0ELb0EEENS1_36VarlenDynamicPersistentTileSchedulerILi128ELi96ELi256ELi128ELb0ELb1ELb1ELb1ELb0ELb1EEEEEEEEEvNT_6ParamsE --------------------------
	.section	.nv.info._ZN7cutlass13device_kernelIN5flash11enable_sm90INS1_16FlashAttnFwdSm90INS1_25CollectiveMainloopFwdSm90ILi2EN4cute5tupleIJNS5_1CILi1EEES8_S8_EEENS6_IJNS7_ILi128EEENS7_ILi96EEENS7_ILi192EEEEEELi192ENS_10bfloat16_tEfNS_4arch4Sm90ELb0ELb1ELb0ELb1ELb1ELb1ELb0ELb1ELb1ELb1ELb0ELb0EEENS1_21CollectiveEpilogueFwdINS6_IJSA_SC_SB_EEES9_SE_SG_Li256ELb1ELb1ELb0ELb0EEENS1_36VarlenDynamicPersistentTileSchedulerILi128ELi96ELi256ELi128ELb0ELb1ELb1ELb1ELb0ELb1EEEEEEEEEvNT_6ParamsE,"",@"SHT_CUDA_INFO"
	.sectionflags	@""
	.align	4


	//----- nvinfo : EIATTR_CUDA_API_VERSION
	.align		4
        /*0000*/ 	.byte	0x04, 0x37
        /*0002*/ 	.short	(.L_723 - .L_722)
.L_722:
        /*0004*/ 	.word	0x00000082


	//----- nvinfo : EIATTR_KPARAM_INFO
	.align		4
.L_723:
        /*0008*/ 	.byte	0x04, 0x17
        /*000a*/ 	.short	(.L_725 - .L_724)
.L_724:
        /*000c*/ 	.word	0x00000000
        /*0010*/ 	.short	0x0000
        /*0012*/ 	.short	0x0070
        /*0014*/ 	.byte	0x00, 0xf0, 0x01, 0x2a


	//----- nvinfo : EIATTR_SPARSE_MMA_MASK
	.align		4
.L_725:
        /*0018*/ 	.byte	0x03, 0x50
        /*001a*/ 	.short	0x0000


	//----- nvinfo : EIATTR_MAXREG_COUNT
	.align		4
        /*001c*/ 	.byte	0x03, 0x1b
        /*001e*/ 	.short	0x00a8


	//----- nvinfo : EIATTR_NUM_BARRIERS
	.align		4
        /*0020*/ 	.byte	0x02, 0x4c
        /*0022*/ 	.byte	0x10
	.zero		1


	//----- nvinfo : EIATTR_EXTERNS
	.align		4
        /*0024*/ 	.byte	0x04, 0x0f
        /*0026*/ 	.short	(.L_727 - .L_726)


	//   ....[0]....
	.align		4
.L_726:
        /*0028*/ 	.word	index@(__assertfail)


	//----- nvinfo : EIATTR_ANNOTATIONS
	.align		4
.L_727:
        /*002c*/ 	.byte	0x04, 0x55
        /*002e*/ 	.short	(.L_729 - .L_728)


	//   ....[0]....
.L_728:
        /* <DEDUP_REMOVED lines=29> */


	//----- nvinfo : EIATTR_MERCURY_ISA_VERSION
	.align		4
.L_729:
        /*01e8*/ 	.byte	0x03, 0x5f
        /*01ea*/ 	.short	0x0101


	//----- nvinfo : EIATTR_UNUSED_LOAD_BYTE_OFFSET
	.align		4
        /*01ec*/ 	.byte	0x04, 0x44
        /*01ee*/ 	.short	(.L_731 - .L_730)


	//   ....[0]....
.L_730:
        /*01f0*/ 	.word	0x00000ae0
        /*01f4*/ 	.word	0x0000fff0


	//   ....[1]....
        /*01f8*/ 	.word	0x000186b0
        /*01fc*/ 	.word	0x0000fff0


	//----- nvinfo : EIATTR_INT_WARP_WIDE_INSTR_OFFSETS
	.align		4
.L_731:
        /*0200*/ 	.byte	0x04, 0x31
        /*0202*/ 	.short	(.L_733 - .L_732)


	//   ....[0]....
.L_732:
        /*0204*/ 	.word	0x000001c0


	//   ....[1]....
        /*0208*/ 	.word	0x00000200


	//   ....[2]....
        /*020c*/ 	.word	0x00000270


	//   ....[3]....
        /*0210*/ 	.word	0x0001de10


	//   ....[4]....
        /*0214*/ 	.word	0x0001dea0


	//   ....[5]....
        /*0218*/ 	.word	0x00020e80


	//   ....[6]....
        /*021c*/ 	.word	0x00020f10


	//----- nvinfo : EIATTR_COOP_GROUP_MASK_REGIDS
	.align		4
.L_733:
        /*0220*/ 	.byte	0x04, 0x29
        /*0222*/ 	.short	(.L_735 - .L_734)


	//   ....[0]....
.L_734:
        /*0224*/ 	.word	0xffffffff


	//   ....[1]....
        /*0228*/ 	.word	0xffffffff


	//   ....[2]....
        /*022c*/ 	.word	0xffffffff


	//   ....[3]....
        /*0230*/ 	.word	0xffffffff


	//   ....[4]....
        /*0234*/ 	.word	0xffffffff


	//   ....[5]....
        /*0238*/ 	.word	0xffffffff


	//   ....[6]....
        /*023c*/ 	.word	0xffffffff


	//   ....[7]....
        /*0240*/ 	.word	0xffffffff


	//   ....[8]....
        /*0244*/ 	.word	0xffffffff


	//   ....[9]....
        /*0248*/ 	.word	0xffffffff


	//   ....[10]....
        /*024c*/ 	.word	0xffffffff


	//   ....[11]....
        /*0250*/ 	.word	0xffffffff


	//   ....[12]....
        /*0254*/ 	.word	0xffffffff


	//   ....[13]....
        /*0258*/ 	.word	0xffffffff


	//   ....[14]....
        /*025c*/ 	.word	0xffffffff


	//   ....[15]....
        /*0260*/ 	.word	0xffffffff


	//   ....[16]....
        /*0264*/ 	.word	0xffffffff


	//   ....[17]....
        /*0268*/ 	.word	0xffffffff


	//   ....[18]....
        /*026c*/ 	.word	0xffffffff


	//   ....[19]....
        /*0270*/ 	.word	0xffffffff


	//   ....[20]....
        /*0274*/ 	.word	0xffffffff


	//   ....[21]....
        /*0278*/ 	.word	0xffffffff


	//   ....[22]....
        /*027c*/ 	.word	0xffffffff


	//   ....[23]....
        /*0280*/ 	.word	0xffffffff


	//   ....[24]....
        /*0284*/ 	.word	0xffffffff


	//   ....[25]....
        /*0288*/ 	.word	0xffffffff


	//   ....[26]....
        /*028c*/ 	.word	0xffffffff


	//   ....[27]....
        /*0290*/ 	.word	0xffffffff


	//   ....[28]....
        /*0294*/ 	.word	0xffffffff


	//   ....[29]....
        /*0298*/ 	.word	0xffffffff


	//   ....[30]....
        /*029c*/ 	.word	0xffffffff


	//   ....[31]....
        /*02a0*/ 	.word	0xffffffff


	//   ....[32]....
        /*02a4*/ 	.word	0xffffffff


	//   ....[33]....
        /*02a8*/ 	.word	0xffffffff


	//   ....[34]....
        /*02ac*/ 	.word	0xffffffff


	//   ....[35]....
        /*02b0*/ 	.word	0xffffffff


	//   ....[36]....
        /*02b4*/ 	.word	0xffffffff


	//   ....[37]....
        /*02b8*/ 	.word	0xffffffff


	//   ....[38]....
        /*02bc*/ 	.word	0xffffffff


	//   ....[39]....
        /*02c0*/ 	.word	0xffffffff


	//   ....[40]....
        /*02c4*/ 	.word	0xffffffff


	//   ....[41]....
        /*02c8*/ 	.word	0xffffffff


	//   ....[42]....
        /*02cc*/ 	.word	0xffffffff


	//   ....[43]....
        /*02d0*/ 	.word	0xffffffff


	//   ....[44]....
        /*02d4*/ 	.word	0xffffffff


	//   ....[45]....
        /*02d8*/ 	.word	0xffffffff


	//   ....[46]....
        /*02dc*/ 	.word	0xffffffff


	//   ....[47]....
        /*02e0*/ 	.word	0xffffffff


	//   ....[48]....
        /*02e4*/ 	.word	0xffffffff


	//   ....[49]....
        /*02e8*/ 	.word	0xffffffff


	//   ....[50]....
        /*02ec*/ 	.word	0xffffffff


	//   ....[51]....
        /*02f0*/ 	.word	0xffffffff


	//   ....[52]....
        /*02f4*/ 	.word	0xffffffff


	//   ....[53]....
        /*02f8*/ 	.word	0xffffffff


	//   ....[54]....
        /*02fc*/ 	.word	0xffffffff


	//   ....[55]....
        /*0300*/ 	.word	0xffffffff


	//   ....[56]....
        /*0304*/ 	.word	0xffffffff


	//   ....[57]....
        /*0308*/ 	.word	0xffffffff


	//   ....[58]....
        /*030c*/ 	.word	0xffffffff


	//   ....[59]....
        /*0310*/ 	.word	0xffffffff


	//   ....[60]....
        /*0314*/ 	.word	0xffffffff


	//   ....[61]....
        /*0318*/ 	.word	0xffffffff


	//   ....[62]....
        /*031c*/ 	.word	0xffffffff


	//   ....[63]....
        /*0320*/ 	.word	0xffffffff


	//   ....[64]....
        /*0324*/ 	.word	0xffffffff


	//   ....[65]....
        /*0328*/ 	.word	0xffffffff


	//   ....[66]....
        /*032c*/ 	.word	0xffffffff


	//   ....[67]....
        /*0330*/ 	.word	0xffffffff


	//   ....[68]....
        /*0334*/ 	.word	0xffffffff


	//   ....[69]....
        /*0338*/ 	.word	0xffffffff


	//   ....[70]....
        /*033c*/ 	.word	0xffffffff


	//   ....[71]....
        /*0340*/ 	.word	0xffffffff


	//   ....[72]....
        /*0344*/ 	.word	0xffffffff


	//   ....[73]....
        /*0348*/ 	.word	0xffffffff


	//   ....[74]....
        /*034c*/ 	.word	0xffffffff


	//   ....[75]....
        /*0350*/ 	.word	0xffffffff


	//   ....[76]....
        /*0354*/ 	.word	0xffffffff


	//   ....[77]....
        /*0358*/ 	.word	0xffffffff


	//   ....[78]....
        /*035c*/ 	.word	0xffffffff


	//   ....[79]....
        /*0360*/ 	.word	0xffffffff


	//   ....[80]....
        /*0364*/ 	.word	0xffffffff


	//   ....[81]....
        /*0368*/ 	.word	0xffffffff


	//   ....[82]....
        /*036c*/ 	.word	0xffffffff


	//   ....[83]....
        /*0370*/ 	.word	0xffffffff


	//   ....[84]....
        /*0374*/ 	.word	0xffffffff


	//   ....[85]....
        /*0378*/ 	.word	0xffffffff


	//   ....[86]....
        /*037c*/ 	.word	0xffffffff


	//   ....[87]....
        /*0380*/ 	.word	0xffffffff


	//   ....[88]....
        /*0384*/ 	.word	0xffffffff


	//   ....[89]....
        /*0388*/ 	.word	0xffffffff


	//   ....[90]....
        /*038c*/ 	.word	0xffffffff


	//   ....[91]....
        /*0390*/ 	.word	0xffffffff


	//   ....[92]....
        /*0394*/ 	.word	0xffffffff


	//   ....[93]....
        /*0398*/ 	.word	0xffffffff


	//   ....[94]....
        /*039c*/ 	.word	0xffffffff


	//   ....[95]....
        /*03a0*/ 	.word	0xffffffff


	//   ....[96]....
        /*03a4*/ 	.word	0xffffffff


	//   ....[97]....
        /*03a8*/ 	.word	0xffffffff


	//   ....[98]....
        /*03ac*/ 	.word	0xffffffff


	//   ....[99]....
        /*03b0*/ 	.word	0xffffffff


	//   ....[100]....
        /*03b4*/ 	.word	0xffffffff


	//   ....[101]....
        /*03b8*/ 	.word	0xffffffff


	//   ....[102]....
        /*03bc*/ 	.word	0xffffffff


	//   ....[103]....
        /*03c0*/ 	.word	0xffffffff


	//   ....[104]....
        /*03c4*/ 	.word	0xffffffff


	//   ....[105]....
        /*03c8*/ 	.word	0xffffffff


	//   ....[106]....
        /*03cc*/ 	.word	0xffffffff


	//   ....[107]....
        /*03d0*/ 	.word	0xffffffff


	//   ....[108]....
        /*03d4*/ 	.word	0xffffffff


	//   ....[109]....
        /*03d8*/ 	.word	0xffffffff


	//   ....[110]....
        /*03dc*/ 	.word	0xffffffff


	//   ....[111]....
        /*03e0*/ 	.word	0xffffffff


	//   ....[112]....
        /*03e4*/ 	.word	0xffffffff


	//   ....[113]....
        /*03e8*/ 	.word	0xffffffff


	//   ....[114]....
        /*03ec*/ 	.word	0xffffffff


	//   ....[115]....
        /*03f0*/ 	.word	0xffffffff


	//   ....[116]....
        /*03f4*/ 	.word	0xffffffff


	//   ....[117]....
        /*03f8*/ 	.word	0xffffffff


	//   ....[118]....
        /*03fc*/ 	.word	0xffffffff


	//   ....[119]....
        /*0400*/ 	.word	0xffffffff


	//   ....[120]....
        /*0404*/ 	.word	0xffffffff


	//   ....[121]....
        /*0408*/ 	.word	0xffffffff


	//   ....[122]....
        /*040c*/ 	.word	0xffffffff


	//   ....[123]....
        /*0410*/ 	.word	0xffffffff


	//   ....[124]....
        /*0414*/ 	.word	0xffffffff


	//   ....[125]....
        /*0418*/ 	.word	0xffffffff


	//   ....[126]....
        /*041c*/ 	.word	0xffffffff


	//   ....[127]....
        /*0420*/ 	.word	0xffffffff


	//   ....[128]....
        /*0424*/ 	.word	0xffffffff


	//   ....[129]....
        /*0428*/ 	.word	0xffffffff


	//   ....[130]....
        /*042c*/ 	.word	0xffffffff


	//   ....[131]....
        /*0430*/ 	.word	0xffffffff


	//   ....[132]....
        /*0434*/ 	.word	0xffffffff


	//   ....[133]....
        /*0438*/ 	.word	0xffffffff


	//   ....[134]....
        /*043c*/ 	.word	0xffffffff


	//   ....[135]....
        /*0440*/ 	.word	0xffffffff


	//   ....[136]....
        /*0444*/ 	.word	0xffffffff


	//   ....[137]....
        /*0448*/ 	.word	0xffffffff


	//   ....[138]....
        /*044c*/ 	.word	0xffffffff


	//   ....[139]....
        /*0450*/ 	.word	0xffffffff


	//   ....[140]....
        /*0454*/ 	.word	0xffffffff


	//   ....[141]....
        /*0458*/ 	.word	0xffffffff


	//   ....[142]....
        /*045c*/ 	.word	0xffffffff


	//   ....[143]....
        /*0460*/ 	.word	0xffffffff


	//   ....[144]....
        /*0464*/ 	.word	0xffffffff


	//   ....[145]....
        /*0468*/ 	.word	0xffffffff


	//   ....[146]....
        /*046c*/ 	.word	0xffffffff


	//   ....[147]....
        /*0470*/ 	.word	0xffffffff


	//   ....[148]....
        /*0474*/ 	.word	0xffffffff


	//   ....[149]....
        /*0478*/ 	.word	0xffffffff


	//   ....[150]....
        /*047c*/ 	.word	0xffffffff


	//   ....[151]....
        /*0480*/ 	.word	0xffffffff


	//   ....[152]....
        /*0484*/ 	.word	0xffffffff


	//   ....[153]....
        /*0488*/ 	.word	0xffffffff


	//   ....[154]....
        /*048c*/ 	.word	0xffffffff


	//   ....[155]....
        /*0490*/ 	.word	0xffffffff


	//   ....[156]....
        /*0494*/ 	.word	0xffffffff


	//   ....[157]....
        /*0498*/ 	.word	0xffffffff


	//   ....[158]....
        /*049c*/ 	.word	0xffffffff


	//   ....[159]....
        /*04a0*/ 	.word	0xffffffff


	//   ....[160]....
        /*04a4*/ 	.word	0xffffffff


	//   ....[161]....
        /*04a8*/ 	.word	0xffffffff


	//   ....[162]....
        /*04ac*/ 	.word	0xffffffff


	//   ....[163]....
        /*04b0*/ 	.word	0xffffffff


	//   ....[164]....
        /*04b4*/ 	.word	0xffffffff


	//   ....[165]....
        /*04b8*/ 	.word	0xffffffff


	//   ....[166]....
        /*04bc*/ 	.word	0xffffffff


	//   ....[167]....
        /*04c0*/ 	.word	0xffffffff


	//   ....[168]....
        /*04c4*/ 	.word	0xffffffff


	//   ....[169]....
        /*04c8*/ 	.word	0xffffffff


	//   ....[170]....
        /*04cc*/ 	.word	0xffffffff


	//   ....[171]....
        /*04d0*/ 	.word	0xffffffff


	//   ....[172]....
        /*04d4*/ 	.word	0xffffffff


	//   ....[173]....
        /*04d8*/ 	.word	0x0500000f


	//   ....[174]....
        /*04dc*/ 	.word	0x0500000f


	//   ....[175]....
        /*04e0*/ 	.word	0x0500000f


	//   ....[176]....
        /*04e4*/ 	.word	0x0500000f


	//   ....[177]....
        /*04e8*/ 	.word	0x0500000f


	//   ....[178]....
        /*04ec*/ 	.word	0x0500000f


	//   ....[179]....
        /*04f0*/ 	.word	0x0500000f


	//   ....[180]....
        /*04f4*/ 	.word	0x0500000f


	//   ....[181]....
        /*04f8*/ 	.word	0x0500000f


	//   ....[182]....
        /*04fc*/ 	.word	0x0500000f


	//   ....[183]....
        /*0500*/ 	.word	0x0500000f


	//   ....[184]....
        /*0504*/ 	.word	0x0500000f


	//   ....[185]....
        /*0508*/ 	.word	0x0500000f


	//   ....[186]....
        /*050c*/ 	.word	0x0500000f


	//   ....[187]....
        /*0510*/ 	.word	0x0500000f


	//   ....[188]....
        /*0514*/ 	.word	0x0500000f


	//   ....[189]....
        /*0518*/ 	.word	0x0500000f


	//   ....[190]....
        /*051c*/ 	.word	0x0500000f


	//   ....[191]....
        /*0520*/ 	.word	0x0500000f


	//   ....[192]....
        /*0524*/ 	.word	0x0500000f


	//   ....[193]....
        /*0528*/ 	.word	0x0500000f


	//   ....[194]....
        /*052c*/ 	.word	0x0500000f


	//   ....[195]....
        /*0530*/ 	.word	0x0500000f


	//   ....[196]....
        /*0534*/ 	.word	0x0500000f


	//   ....[197]....
        /*0538*/ 	.word	0x0500000f


	//   ....[198]....
        /*053c*/ 	.word	0x0500000f


	//   ....[199]....
        /*0540*/ 	.word	0x0500000f


	//   ....[200]....
        /*0544*/ 	.word	0x0500000f


	//   ....[201]....
        /*0548*/ 	.word	0x0500000f


	//   ....[202]....
        /*054c*/ 	.word	0x0500000f


	//   ....[203]....
        /*0550*/ 	.word	0x0500000f


	//   ....[204]....
        /*0554*/ 	.word	0x0500000f


	//   ....[205]....
        /*0558*/ 	.word	0x0500000f


	//   ....[206]....
        /*055c*/ 	.word	0x0500000f


	//   ....[207]....
        /*0560*/ 	.word	0x0500000f


	//   ....[208]....
        /*0564*/ 	.word	0x0500000f


	//   ....[209]....
        /*0568*/ 	.word	0x0500000f


	//   ....[210]....
        /*056c*/ 	.word	0x0500000f


	//   ....[211]....
        /*0570*/ 	.word	0x0500000f


	//   ....[212]....
        /*0574*/ 	.word	0x0500000f


	//   ....[213]....
        /*0578*/ 	.word	0x0500000f


	//   ....[214]....
        /*057c*/ 	.word	0x0500000f


	//   ....[215]....
        /*0580*/ 	.word	0x0500000f


	//   ....[216]....
        /*0584*/ 	.word	0x0500000f


	//   ....[217]....
        /*0588*/ 	.word	0x0500000f


	//   ....[218]....
        /*058c*/ 	.word	0x0500000f


	//   ....[219]....
        /*0590*/ 	.word	0x0500000f


	//   ....[220]....
        /*0594*/ 	.word	0x0500000f


	//   ....[221]....
        /*0598*/ 	.word	0x0500000f


	//   ....[222]....
        /*059c*/ 	.word	0x0500000f


	//   ....[223]....
        /*05a0*/ 	.word	0x0500000f


	//   ....[224]....
        /*05a4*/ 	.word	0x0500000f


	//   ....[225]....
        /*05a8*/ 	.word	0x0500000f


	//   ....[226]....
        /*05ac*/ 	.word	0x0500000f


	//   ....[227]....
        /*05b0*/ 	.word	0x0500000f


	//   ....[228]....
        /*05b4*/ 	.word	0x0500000f


	//   ....[229]....
        /*05b8*/ 	.word	0x0500000f


	//   ....[230]....
        /*05bc*/ 	.word	0x0500000f


	//   ....[231]....
        /*05c0*/ 	.word	0x0500000f


	//   ....[232]....
        /*05c4*/ 	.word	0x0500000f


	//   ....[233]....
        /*05c8*/ 	.word	0x0500000f


	//   ....[234]....
        /*05cc*/ 	.word	0x0500000f


	//   ....[235]....
        /*05d0*/ 	.word	0x0500000f


	//   ....[236]....
        /*05d4*/ 	.word	0x0500000f


	//   ....[237]....
        /*05d8*/ 	.word	0x0500000f


	//   ....[238]....
        /*05dc*/ 	.word	0x0500000f


	//   ....[239]....
        /*05e0*/ 	.word	0x0500000f


	//   ....[240]....
        /*05e4*/ 	.word	0x0500000f


	//   ....[241]....
        /*05e8*/ 	.word	0x0500000f


	//   ....[242]....
        /*05ec*/ 	.word	0x0500000f


	//   ....[243]....
        /*05f0*/ 	.word	0x0500000f


	//   ....[244]....
        /*05f4*/ 	.word	0x0500000f


	//   ....[245]....
        /*05f8*/ 	.word	0x0500000f


	//   ....[246]....
        /*05fc*/ 	.word	0x0500000f


	//   ....[247]....
        /*0600*/ 	.word	0x0500000f


	//   ....[248]....
        /*0604*/ 	.word	0x0500000f


	//   ....[249]....
        /*0608*/ 	.word	0x0500000f


	//   ....[250]....
        /*060c*/ 	.word	0x0500000f


	//   ....[251]....
        /*0610*/ 	.word	0x0500000f


	//   ....[252]....
        /*0614*/ 	.word	0x0500000f


	//   ....[253]....
        /*0618*/ 	.word	0x0500000f


	//   ....[254]....
        /*061c*/ 	.word	0x0500000f


	//   ....[255]....
        /*0620*/ 	.word	0x0500000f


	//   ....[0]....
        /*0624*/ 	.word	0x0500000f


	//   ....[1]....
        /*0628*/ 	.word	0x0500000f


	//   ....[2]....
        /*062c*/ 	.word	0x0500000f


	//   ....[3]....
        /*0630*/ 	.word	0x0500000f


	//   ....[4]....
        /*0634*/ 	.word	0x0500000f


	//   ....[5]....
        /*0638*/ 	.word	0x0500000f


	//   ....[6]....
        /*063c*/ 	.word	0x0500000f


	//   ....[7]....
        /*0640*/ 	.word	0x0500000f


	//   ....[8]....
        /*0644*/ 	.word	0x0500000f


	//   ....[9]....
        /*0648*/ 	.word	0x0500000f


	//   ....[10]....
        /*064c*/ 	.word	0x0500000f


	//   ....[11]....
        /*0650*/ 	.word	0x0500000f


	//   ....[12]....
        /*0654*/ 	.word	0x0500000f


	//   ....[13]....
        /*0658*/ 	.word	0x0500000f


	//   ....[14]....
        /*065c*/ 	.word	0x0500000f


	//   ....[15]....
        /*0660*/ 	.word	0x0500000f


	//   ....[16]....
        /*0664*/ 	.word	0x0500000f


	//   ....[17]....
        /*0668*/ 	.word	0x0500000f


	//   ....[18]....
        /*066c*/ 	.word	0x0500000f


	//   ....[19]....
        /*0670*/ 	.word	0x0500000f


	//   ....[20]....
        /*0674*/ 	.word	0x0500000f


	//   ....[21]....
        /*0678*/ 	.word	0xffffffff


	//   ....[22]....
        /*067c*/ 	.word	0xffffffff


	//   ....[23]....
        /*0680*/ 	.word	0xffffffff


	//   ....[24]....
        /*0684*/ 	.word	0xffffffff


	//   ....[25]....
        /*0688*/ 	.word	0xffffffff


	//   ....[26]....
        /*068c*/ 	.word	0xffffffff


	//   ....[27]....
        /*0690*/ 	.word	0xffffffff


	//   ....[28]....
        /*0694*/ 	.word	0xffffffff


	//   ....[29]....
        /*0698*/ 	.word	0xffffffff


	//   ....[30]....
        /*069c*/ 	.word	0xffffffff


	//   ....[31]....
        /*06a0*/ 	.word	0xffffffff


	//   ....[32]....
        /*06a4*/ 	.word	0xffffffff


	//   ....[33]....
        /*06a8*/ 	.word	0x0500000f


	//   ....[34]....
        /*06ac*/ 	.word	0x0500000f


	//   ....[35]....
        /*06b0*/ 	.word	0x0500000f


	//   ....[36]....
        /*06b4*/ 	.word	0x0500000f


	//   ....[37]....
        /*06b8*/ 	.word	0x0500000f


	//   ....[38]....
        /*06bc*/ 	.word	0x0500000f


	//   ....[39]....
        /*06c0*/ 	.word	0x0500000f


	//   ....[40]....
        /*06c4*/ 	.word	0x0500000f


	//   ....[41]....
        /*06c8*/ 	.word	0x0500000f


	//   ....[42]....
        /*06cc*/ 	.word	0x0500000f


	//   ....[43]....
        /*06d0*/ 	.word	0x0500000f


	//   ....[44]....
        /*06d4*/ 	.word	0x0500000f


	//----- nvinfo : EIATTR_COOP_GROUP_INSTR_OFFSETS
	.align		4
.L_735:
        /*06d8*/ 	.byte	0x04, 0x28
        /*06da*/ 	.short	(.L_737 - .L_736)


	//   ....[0]....
.L_736:
        /*06dc*/ 	.word	0x000000d0


	//   ....[1]....
        /*06e0*/ 	.word	0x000001d0


	//   ....[2]....
        /*06e4*/ 	.word	0x00000220


	//   ....[3]....
        /*06e8*/ 	.word	0x00000450


	//   ....[4]....
        /*06ec*/ 	.word	0x000005b0


	//   ....[5]....
        /*06f0*/ 	.word	0x000006d0


	//   ....[6]....
        /*06f4*/ 	.word	0x00000830


	//   ....[7]....
        /*06f8*/ 	.word	0x00003cd0


	//   ....[8]....
        /*06fc*/ 	.word	0x00003ce0


	//   ....[9]....
        /*0700*/ 	.word	0x000040d0


	//   ....[10]....
        /*0704*/ 	.word	0x000040e0


	//   ....[11]....
        /*0708*/ 	.word	0x00004de0


	//   ....[12]....
        /*070c*/ 	.word	0x00005580


	//   ....[13]....
        /*0710*/ 	.word	0x00005590


	//   ....[14]....
        /*0714*/ 	.word	0x000055a0


	//   ....[15]....
        /*0718*/ 	.word	0x000055b0


	//   ....[16]....
        /*071c*/ 	.word	0x00005e00


	//   ....[17]....
        /*0720*/ 	.word	0x00005e10


	//   ....[18]....
        /*0724*/ 	.word	0x00005e20


	//   ....[19]....
        /*0728*/ 	.word	0x00005e30


	//   ....[20]....
        /*072c*/ 	.word	0x00008ef0


	//   ....[21]....
        /*0730*/ 	.word	0x00008f00


	//   ....[22]....
        /*0734*/ 	.word	0x00008f10


	//   ....[23]....
        /*0738*/ 	.word	0x00008f20


	//   ....[24]....
        /*073c*/ 	.word	0x000095b0


	//   ....[25]....
        /*0740*/ 	.word	0x000095c0


	//   ....[26]....
        /*0744*/ 	.word	0x000095d0


	//   ....[27]....
        /*0748*/ 	.word	0x000095e0


	//   ....[28]....
        /*074c*/ 	.word	0x0000ce00


	//   ....[29]....
        /*0750*/ 	.word	0x0000d740


	//   ....[30]....
        /*0754*/ 	.word	0x0000dde0


	//   ....[31]....
        /*0758*/ 	.word	0x0000def0


	//   ....[32]....
        /*075c*/ 	.word	0x0000e520


	//   ....[33]....
        /*0760*/ 	.word	0x0000e590


	//   ....[34]....
        /*0764*/ 	.word	0x000101e0


	//   ....[35]....
        /*0768*/ 	.word	0x00010bd0


	//   ....[36]....
        /*076c*/ 	.word	0x00011220


	//   ....[37]....
        /*0770*/ 	.word	0x00011330


	//   ....[38]....
        /*0774*/ 	.word	0x000118f0


	//   ....[39]....
        /*0778*/ 	.word	0x00011960


	//   ....[40]....
        /*077c*/ 	.word	0x000137a0


	//   ....[41]....
        /*0780*/ 	.word	0x000137b0


	//   ....[42]....
        /*0784*/ 	.word	0x000137e0


	//   ....[43]....
        /*0788*/ 	.word	0x000137f0


	//   ....[44]....
        /*078c*/ 	.word	0x000153c0


	//   ....[45]....
        /*0790*/ 	.word	0x00015d80


	//   ....[46]....
        /*0794*/ 	.word	0x000163e0


	//   ....[47]....
        /*0798*/ 	.word	0x000164f0


	//   ....[48]....
        /*079c*/ 	.word	0x00016ab0


	//   ....[49]....
        /*07a0*/ 	.word	0x00016b00


	//   ....[50]....
        /*07a4*/ 	.word	0x00017bd0


	//   ....[51]....
        /*07a8*/ 	.word	0x00017c00


	//   ....[52]....
        /*07ac*/ 	.word	0x00017cb0


	//   ....[53]....
        /*07b0*/ 	.word	0x00017cd0


	//   ....[54]....
        /*07b4*/ 	.word	0x000194e0


	//   ....[55]....
        /*07b8*/ 	.word	0x00019520


	//   ....[56]....
        /*07bc*/ 	.word	0x00019550


	//   ....[57]....
        /*07c0*/ 	.word	0x00019880


	//   ....[58]....
        /*07c4*/ 	.word	0x00019c80


	//   ....[59]....
        /*07c8*/ 	.word	0x00019cb0


	//   ....[60]....
        /*07cc*/ 	.word	0x00019db0


	//   ....[61]....
        /*07d0*/ 	.word	0x00019dd0


	//   ....[62]....
        /*07d4*/ 	.word	0x00019ed0


	//   ....[63]....
        /*07d8*/ 	.word	0x00019ef0


	//   ....[64]....
        /*07dc*/ 	.word	0x0001a000


	//   ....[65]....
        /*07e0*/ 	.word	0x0001a020


	//   ....[66]....
        /*07e4*/ 	.word	0x0001a920


	//   ....[67]....
        /*07e8*/ 	.word	0x0001a940


	//   ....[68]....
        /*07ec*/ 	.word	0x0001aa40


	//   ....[69]....
        /*07f0*/ 	.word	0x0001aa60


	//   ....[70]....
        /*07f4*/ 	.word	0x0001ab60


	//   ....[71]....
        /*07f8*/ 	.word	0x0001ab80


	//   ....[72]....
        /*07fc*/ 	.word	0x0001ac90


	//   ....[73]....
        /*0800*/ 	.word	0x0001acb0


	//   ....[74]....
        /*0804*/ 	.word	0x0001ae30


	//   ....[75]....
        /*0808*/ 	.word	0x0001b000


	//   ....[76]....
        /*080c*/ 	.word	0x0001b030


	//   ....[77]....
        /*0810*/ 	.word	0x0001b060


	//   ....[78]....
        /*0814*/ 	.word	0x0001b090


	//   ....[79]....
        /*0818*/ 	.word	0x0001b0c0


	//   ....[80]....
        /*081c*/ 	.word	0x0001b0f0


	//   ....[81]....
        /*0820*/ 	.word	0x0001b260


	//   ....[82]....
        /*0824*/ 	.word	0x0001b290


	//   ....[83]....
        /*0828*/ 	.word	0x0001b2c0


	//   ....[84]....
        /*082c*/ 	.word	0x0001b2f0


	//   ....[85]....
        /*0830*/ 	.word	0x0001b320


	//   ....[86]....
        /*0834*/ 	.word	0x0001b350


	//   ....[87]....
        /*0838*/ 	.word	0x0001b3e0


	//   ....[88]....
        /*083c*/ 	.word	0x0001b440


	//   ....[89]....
        /*0840*/ 	.word	0x0001b4d0


	//   ....[90]....
        /*0844*/ 	.word	0x0001c590


	//   ....[91]....
        /*0848*/ 	.word	0x0001ea50


	//   ....[92]....
        /*084c*/ 	.word	0x0001ea70


	//   ....[93]....
        /*0850*/ 	.word	0x0001eb20


	//   ....[94]....
        /*0854*/ 	.word	0x0001eb40


	//   ....[95]....
        /*0858*/ 	.word	0x0001ebe0


	//   ....[96]....
        /*085c*/ 	.word	0x0001ec00


	//   ....[97]....
        /*0860*/ 	.word	0x0001eca0


	//   ....[98]....
        /*0864*/ 	.word	0x0001ecc0


	//   ....[99]....
        /*0868*/ 	.word	0x0001ed60


	//   ....[100]....
        /*086c*/ 	.word	0x0001ed80


	//   ....[101]....
        /*0870*/ 	.word	0x0001ed90


	//   ....[102]....
        /*0874*/ 	.word	0x0001ee20


	//   ....[103]....
        /*0878*/ 	.word	0x0001f570


	//   ....[104]....
        /*087c*/ 	.word	0x0001f5a0


	//   ....[105]....
        /*0880*/ 	.word	0x0001f5c0


	//   ....[106]....
        /*0884*/ 	.word	0x0001f650


	//   ....[107]....
        /*0888*/ 	.word	0x0001f660


	//   ....[108]....
        /*088c*/ 	.word	0x0001f700


	//   ....[109]....
        /*0890*/ 	.word	0x0001f710


	//   ....[110]....
        /*0894*/ 	.word	0x0001f7b0


	//   ....[111]....
        /*0898*/ 	.word	0x0001f7c0


	//   ....[112]....
        /*089c*/ 	.word	0x0001f860


	//   ....[113]....
        /*08a0*/ 	.word	0x0001f870


	//   ....[114]....
        /*08a4*/ 	.word	0x0001f910


	//   ....[115]....
        /*08a8*/ 	.word	0x0001f920


	//   ....[116]....
        /*08ac*/ 	.word	0x0001f9c0


	//   ....[117]....
        /*08b0*/ 	.word	0x0001f9d0


	//   ....[118]....
        /*08b4*/ 	.word	0x0001f9e0


	//   ....[119]....
        /*08b8*/ 	.word	0x00020260


	//   ....[120]....
        /*08bc*/ 	.word	0x000202a0


	//   ....[121]....
        /*08c0*/ 	.word	0x000202b0


	//   ....[122]....
        /*08c4*/ 	.word	0x00020310


	//   ....[123]....
        /*08c8*/ 	.word	0x00020320


	//   ....[124]....
        /*08cc*/ 	.word	0x00020380


	//   ....[125]....
        /*08d0*/ 	.word	0x000203b0


	//   ....[126]....
        /*08d4*/ 	.word	0x000203f0


	//   ....[127]....
        /*08d8*/ 	.word	0x00020420


	//   ....[128]....
        /*08dc*/ 	.word	0x00020460


	//   ....[129]....
        /*08e0*/ 	.word	0x00020490


	//   ....[130]....
        /*08e4*/ 	.word	0x000204d0


	//   ....[131]....
        /*08e8*/ 	.word	0x000207a0


	//   ....[132]....
        /*08ec*/ 	.word	0x000207c0


	//   ....[133]....
        /*08f0*/ 	.word	0x00020860


	//   ....[134]....
        /*08f4*/ 	.word	0x00020870


	//   ....[135]....
        /*08f8*/ 	.word	0x00020900


	//   ....[136]....
        /*08fc*/ 	.word	0x00020910


	//   ....[137]....
        /*0900*/ 	.word	0x000209a0


	//   ....[138]....
        /*0904*/ 	.word	0x000209b0


	//   ....[139]....
        /*0908*/ 	.word	0x00020a40


	//   ....[140]....
        /*090c*/ 	.word	0x00020a50


	//   ....[141]....
        /*0910*/ 	.word	0x00020a60


	//   ....[142]....
        /*0914*/ 	.word	0x00020af0


	//   ....[143]....
        /*0918*/ 	.word	0x000210c0


	//   ....[144]....
        /*091c*/ 	.word	0x00021100


	//   ....[145]....
        /*0920*/ 	.word	0x00021140


	//   ....[146]....
        /*0924*/ 	.word	0x00021170


	//   ....[147]....
        /*0928*/ 	.word	0x00021200


	//   ....[148]....
        /*092c*/ 	.word	0x00021230


	//   ....[149]....
        /*0930*/ 	.word	0x000212a0


	//   ....[150]....
        /*0934*/ 	.word	0x000212d0


	//   ....[151]....
        /*0938*/ 	.word	0x00021340


	//   ....[152]....
        /*093c*/ 	.word	0x00021370


	//   ....[153]....
        /*0940*/ 	.word	0x000213a0


	//   ....[154]....
        /*0944*/ 	.word	0x000213f0


	//   ....[155]....
        /*0948*/ 	.word	0x000217d0


	//   ....[156]....
        /*094c*/ 	.word	0x00021800


	//   ....[157]....
        /*0950*/ 	.word	0x00021830


	//   ....[158]....
        /*0954*/ 	.word	0x00021860


	//   ....[159]....
        /*0958*/ 	.word	0x00021890


	//   ....[160]....
        /*095c*/ 	.word	0x000218c0


	//   ....[161]....
        /*0960*/ 	.word	0x000218f0


	//   ....[162]....
        /*0964*/ 	.word	0x00021920


	//   ....[163]....
        /*0968*/ 	.word	0x00021aa0


	//   ....[164]....
        /*096c*/ 	.word	0x00021ad0


	//   ....[165]....
        /*0970*/ 	.word	0x00021b00


	//   ....[166]....
        /*0974*/ 	.word	0x00021b30


	//   ....[167]....
        /*0978*/ 	.word	0x00021b60


	//   ....[168]....
        /*097c*/ 	.word	0x00021b90


	//   ....[169]....
        /*0980*/ 	.word	0x00021c50


	//   ....[170]....
        /*0984*/ 	.word	0x00021c70


	//   ....[171]....
        /*0988*/ 	.word	0x00021ce0


	//   ....[172]....
        /*098c*/ 	.word	0x00022380


	//   ....[173]....
        /*0990*/ 	.word	0x000226d0


	//   ....[174]....
        /*0994*/ 	.word	0x00022760


	//   ....[175]....
        /*0998*/ 	.word	0x000227f0


	//   ....[176]....
        /*099c*/ 	.word	0x00022880


	//   ....[177]....
        /*09a0*/ 	.word	0x00022900


	//   ....[178]....
        /*09a4*/ 	.word	0x00022950


	//   ....[179]....
        /*09a8*/ 	.word	0x000229a0


	//   ....[180]....
        /*09ac*/ 	.word	0x000229f0


	//   ....[181]....
        /*09b0*/ 	.word	0x00022a80


	//   ....[182]....
        /*09b4*/ 	.word	0x00022b10


	//   ....[183]....
        /*09b8*/ 	.word	0x00022b60


	//   ....[184]....
        /*09bc*/ 	.word	0x00022bb0


	//   ....[185]....
        /*09c0*/ 	.word	0x00022c90


	//   ....[186]....
        /*09c4*/ 	.word	0x00022ce0


	//   ....[187]....
        /*09c8*/ 	.word	0x00022d30


	//   ....[188]....
        /*09cc*/ 	.word	0x00022d80


	//   ....[189]....
        /*09d0*/ 	.word	0x00022e30


	//   ....[190]....
        /*09d4*/ 	.word	0x00022ec0


	//   ....[191]....
        /*09d8*/ 	.word	0x00022f10


	//   ....[192]....
        /*09dc*/ 	.word	0x00022f60


	//   ....[193]....
        /*09e0*/ 	.word	0x00023370


	//   ....[194]....
        /*09e4*/ 	.word	0x00023650


	//   ....[195]....
        /*09e8*/ 	.word	0x00023740


	//   ....[196]....
        /*09ec*/ 	.word	0x000237e0


	//   ....[197]....
        /*09f0*/ 	.word	0x00023840


	//   ....[198]....
        /*09f4*/ 	.word	0x00023950


	//   ....[199]....
        /*09f8*/ 	.word	0x000239c0


	//   ....[200]....
        /*09fc*/ 	.word	0x00023ad0


	//   ....[201]....
        /*0a00*/ 	.word	0x00023b40


	//   ....[202]....
        /*0a04*/ 	.word	0x00023c50


	//   ....[203]....
        /*0a08*/ 	.word	0x00023cc0


	//   ....[204]....
        /*0a0c*/ 	.word	0x00023dd0


	//   ....[205]....
        /*0a10*/ 	.word	0x00023e40


	//   ....[206]....
        /*0a14*/ 	.word	0x00023ee0


	//   ....[207]....
        /*0a18*/ 	.word	0x00023ff0


	//   ....[208]....
        /*0a1c*/ 	.word	0x00024060


	//   ....[209]....
        /*0a20*/ 	.word	0x000240c0


	//   ....[210]....
        /*0a24*/ 	.word	0x000241b0


	//   ....[211]....
        /*0a28*/ 	.word	0x00024210


	//   ....[212]....
        /*0a2c*/ 	.word	0x00024320


	//   ....[213]....
        /*0a30*/ 	.word	0x00024380


	//   ....[214]....
        /*0a34*/ 	.word	0x00024490


	//   ....[215]....
        /*0a38*/ 	.word	0x000244f0


	//   ....[216]....
        /*0a3c*/ 	.word	0x00024600


	//   ....[217]....
        /*0a40*/ 	.word	0x00024660


	//   ....[218]....
        /*0a44*/ 	.word	0x00024770


	//   ....[219]....
        /*0a48*/ 	.word	0x000247d0


	//   ....[220]....
        /*0a4c*/ 	.word	0x000248e0


	//   ....[221]....
        /*0a50*/ 	.word	0x00024940


	//   ....[222]....
        /*0a54*/ 	.word	0x00024a30


	//   ....[223]....
        /*0a58*/ 	.word	0x00024b60


	//   ....[224]....
        /*0a5c*/ 	.word	0x00024c30


	//   ....[225]....
        /*0a60*/ 	.word	0x00024ca0


	//   ....[226]....
        /*0a64*/ 	.word	0x00024d70


	//   ....[227]....
        /*0a68*/ 	.word	0x00024dd0


	//   ....[228]....
        /*0a6c*/ 	.word	0x00024ea0


	//   ....[229]....
        /*0a70*/ 	.word	0x00024f00


	//   ....[230]....
        /*0a74*/ 	.word	0x00024fd0


	//   ....[231]....
        /*0a78*/ 	.word	0x00025030


	//   ....[232]....
        /*0a7c*/ 	.word	0x00025100


	//   ....[233]....
        /*0a80*/ 	.word	0x00025160


	//   ....[234]....
        /*0a84*/ 	.word	0x00025240


	//   ....[235]....
        /*0a88*/ 	.word	0x00025330


	//   ....[236]....
        /*0a8c*/ 	.word	0x000253d0


	//   ....[237]....
        /*0a90*/ 	.word	0x00025430


	//   ....[238]....
        /*0a94*/ 	.word	0x00025530


	//   ....[239]....
        /*0a98*/ 	.word	0x00025590


	//   ....[240]....
        /*0a9c*/ 	.word	0x00025690


	//   ....[241]....
        /*0aa0*/ 	.word	0x000256f0


	//   ....[242]....
        /*0aa4*/ 	.word	0x000257f0


	//   ....[243]....
        /*0aa8*/ 	.word	0x00025850


	//   ....[244]....
        /*0aac*/ 	.word	0x00025950


	//   ....[245]....
        /*0ab0*/ 	.word	0x000259b0


	//   ....[246]....
        /*0ab4*/ 	.word	0x00025a80


	//   ....[247]....
        /*0ab8*/ 	.word	0x00025bd0


	//   ....[248]....
        /*0abc*/ 	.word	0x00025c70


	//   ....[249]....
        /*0ac0*/ 	.word	0x00025d50


	//   ....[250]....
        /*0ac4*/ 	.word	0x00025e20


	//   ....[251]....
        /*0ac8*/ 	.word	0x00025e80


	//   ....[252]....
        /*0acc*/ 	.word	0x00025f70


	//   ....[253]....
        /*0ad0*/ 	.word	0x00025fd0


	//   ....[254]....
        /*0ad4*/ 	.word	0x000260c0


	//   ....[255]....
        /*0ad8*/ 	.word	0x00026120


	//   ....[0]....
        /*0adc*/ 	.word	0x00026210


	//   ....[1]....
        /*0ae0*/ 	.word	0x00026270


	//   ....[2]....
        /*0ae4*/ 	.word	0x00026350


	//   ....[3]....
        /*0ae8*/ 	.word	0x000263e0


	//   ....[4]....
        /*0aec*/ 	.word	0x00026480


	//   ....[5]....
        /*0af0*/ 	.word	0x000265a0


	//   ....[6]....
        /*0af4*/ 	.word	0x00026610


	//   ....[7]....
        /*0af8*/ 	.word	0x00026680


	//   ....[8]....
        /*0afc*/ 	.word	0x000266f0


	//   ....[9]....
        /*0b00*/ 	.word	0x00026760


	//   ....[10]....
        /*0b04*/ 	.word	0x000267e0


	//   ....[11]....
        /*0b08*/ 	.word	0x00026870


	//   ....[12]....
        /*0b0c*/ 	.word	0x00026900


	//   ....[13]....
        /*0b10*/ 	.word	0x00026970


	//   ....[14]....
        /*0b14*/ 	.word	0x000269e0


	//   ....[15]....
        /*0b18*/ 	.word	0x00026a50


	//   ....[16]....
        /*0b1c*/ 	.word	0x00026ad0


	//   ....[17]....
        /*0b20*/ 	.word	0x00026b40


	//   ....[18]....
        /*0b24*/ 	.word	0x00026be0


	//   ....[19]....
        /*0b28*/ 	.word	0x00026c70


	//   ....[20]....
        /*0b2c*/ 	.word	0x00026d90


	//   ....[21]....
        /*0b30*/ 	.word	0x00028510


	//   ....[22]....
        /*0b34*/ 	.word	0x00028520


	//   ....[23]....
        /*0b38*/ 	.word	0x0002a090


	//   ....[24]....
        /*0b3c*/ 	.word	0x0002a0a0


	//   ....[25]....
        /*0b40*/ 	.word	0x0002cdd0


	//   ....[26]....
        /*0b44*/ 	.word	0x0002cde0


	//   ....[27]....
        /*0b48*/ 	.word	0x0002ecc0


	//   ....[28]....
        /*0b4c*/ 	.word	0x0002ecd0


	//   ....[29]....
        /*0b50*/ 	.word	0x00031000


	//   ....[30]....
        /*0b54*/ 	.word	0x00031010


	//   ....[31]....
        /*0b58*/ 	.word	0x00031580


	//   ....[32]....
        /*0b5c*/ 	.word	0x00031590


	//   ....[33]....
        /*0b60*/ 	.word	0x00031cc0


	//   ....[34]....
        /*0b64*/ 	.word	0x00031d50


	//   ....[35]....
        /*0b68*/ 	.word	0x00031de0


	//   ....[36]....
        /*0b6c*/ 	.word	0x00031e70


	//   ....[37]....
        /*0b70*/ 	.word	0x00031f50


	//   ....[38]....
        /*0b74*/ 	.word	0x00031fe0


	//   ....[39]....
        /*0b78*/ 	.word	0x00032070


	//   ....[40]....
        /*0b7c*/ 	.word	0x00032100


	//   ....[41]....
        /*0b80*/ 	.word	0x000321e0


	//   ....[42]....
        /*0b84*/ 	.word	0x00032270


	//   ....[43]....
        /*0b88*/ 	.word	0x00032300


	//   ....[44]....
        /*0b8c*/ 	.word	0x00032390


	//----- nvinfo : EIATTR_REG_RECONFIG
	.align		4
.L_737:
        /*0b90*/ 	.byte	0x01, 0x54
	.zero		2


	//----- nvinfo : EIATTR_SYSCALL_OFFSETS
	.align		4
        /*0b94*/ 	.byte	0x04, 0x46
        /*0b96*/ 	.short	(.L_739 - .L_738)


	//   ....[0]....
.L_738:
        /*0b98*/ 	.word	0x00002020


	//   ....[1]....
        /*0b9c*/ 	.word	0x00002220


	//   ....[2]....
        /*0ba0*/ 	.word	0x00004f90


	//   ....[3]....
        /*0ba4*/ 	.word	0x000052f0


	//   ....[4]....
        /*0ba8*/ 	.word	0x0001e000


	//   ....[5]....
        /*0bac*/ 	.word	0x0001e150


	//   ....[6]....
        /*0bb0*/ 	.word	0x0001e240


	//   ....[7]....
        /*0bb4*/ 	.word	0x0001f1e0


	//----- nvinfo : EIATTR_MBARRIER_INSTR_OFFSETS
	.align		4
.L_739:
        /*0bb8*/ 	.byte	0x04, 0x39
        /*0bba*/ 	.short	(.L_741 - .L_740)


	//   ....[0]....
.L_740:
        /*0bbc*/ 	.word	0x00000300
        /*0bc0*/ 	.word	0x000000ff
        /*0bc4*/ 	.word	0x00030800
        /*0bc8*/ 	.short	0x0100
        /*0bca*/ 	.byte	0x08
	.zero		1


	//   ....[1]....
        /*0bcc*/ 	.word	0x00000310
        /*0bd0*/ 	.word	0x000000ff
        /*0bd4*/ 	.word	0x00030820
        /*0bd8*/ 	.short	0x0100
        /*0bda*/ 	.byte	0x08
	.zero		1


	//   ....[2]....
        /*0bdc*/ 	.word	0x00000400
        /*0be0*/ 	.word	0x000000ff
        /*0be4*/ 	.word	0x00030830
        /*0be8*/ 	.short	0x0100
        /*0bea*/ 	.byte	0x08
	.zero		1


	//   ....[3]....
        /*0bec*/ 	.word	0x00000410
        /*0bf0*/ 	.word	0x000000ff
        /*0bf4*/ 	.word	0x00030840
        /*0bf8*/ 	.short	0x0100
        /*0bfa*/ 	.byte	0x08
	.zero		1


	//   ....[4]....
        /*0bfc*/ 	.word	0x00000420
        /*0c00*/ 	.word	0x000000ff
        /*0c04*/ 	.word	0x00030838
        /*0c08*/ 	.short	0x0100
        /*0c0a*/ 	.byte	0x08
	.zero		1


	//   ....[5]....
        /*0c0c*/ 	.word	0x00000430
        /*0c10*/ 	.word	0x000000ff
        /*0c14*/ 	.word	0x00030848
        /*0c18*/ 	.short	0x0100
        /*0c1a*/ 	.byte	0x08
	.zero		1


	//   ....[6]....
        /*0c1c*/ 	.word	0x00000560
        /*0c20*/ 	.word	0x000000ff
        /*0c24*/ 	.word	0x00030850
        /*0c28*/ 	.short	0x0100
        /*0c2a*/ 	.byte	0x08
	.zero		1


	//   ....[7]....
        /*0c2c*/ 	.word	0x00000570
        /*0c30*/ 	.word	0x000000ff
        /*0c34*/ 	.word	0x00030860
        /*0c38*/ 	.short	0x0100
        /*0c3a*/ 	.byte	0x08
	.zero		1


	//   ....[8]....
        /*0c3c*/ 	.word	0x00000580
        /*0c40*/ 	.word	0x000000ff
        /*0c44*/ 	.word	0x00030858
        /*0c48*/ 	.short	0x0100
        /*0c4a*/ 	.byte	0x08
	.zero		1


	//   ....[9]....
        /*0c4c*/ 	.word	0x00000590
        /*0c50*/ 	.word	0x000000ff
        /*0c54*/ 	.word	0x00030868
        /*0c58*/ 	.short	0x0100
        /*0c5a*/ 	.byte	0x08
	.zero		1


	//   ....[10]....
        /*0c5c*/ 	.word	0x00000680
        /*0c60*/ 	.word	0x000000ff
        /*0c64*/ 	.word	0x00030870
        /*0c68*/ 	.short	0x0100
        /*0c6a*/ 	.byte	0x06
	.zero		1


	//   ....[11]....
        /*0c6c*/ 	.word	0x00000690
        /*0c70*/ 	.word	0x000000ff
        /*0c74*/ 	.word	0x00030880
        /*0c78*/ 	.short	0x0100
        /*0c7a*/ 	.byte	0x06
	.zero		1


	//   ....[12]....
        /*0c7c*/ 	.word	0x000006a0
        /*0c80*/ 	.word	0x000000ff
        /*0c84*/ 	.word	0x00030878
        /*0c88*/ 	.short	0x0100
        /*0c8a*/ 	.byte	0x06
	.zero		1


	//   ....[13]....
        /*0c8c*/ 	.word	0x000006b0
        /*0c90*/ 	.word	0x000000ff
        /*0c94*/ 	.word	0x00030888
        /*0c98*/ 	.short	0x0100
        /*0c9a*/ 	.byte	0x06
	.zero		1


	//   ....[14]....
        /*0c9c*/ 	.word	0x000007e0
        /*0ca0*/ 	.word	0x000000ff
        /*0ca4*/ 	.word	0x00030890
        /*0ca8*/ 	.short	0x0100
        /*0caa*/ 	.byte	0x08
	.zero		1


	//   ....[15]....
        /*0cac*/ 	.word	0x000007f0
        /*0cb0*/ 	.word	0x000000ff
        /*0cb4*/ 	.word	0x000308a0
        /*0cb8*/ 	.short	0x0100
        /*0cba*/ 	.byte	0x08
	.zero		1


	//   ....[16]....
        /*0cbc*/ 	.word	0x00000800
        /*0cc0*/ 	.word	0x000000ff
        /*0cc4*/ 	.word	0x00030898
        /*0cc8*/ 	.short	0x0100
        /*0cca*/ 	.byte	0x08
	.zero		1


	//   ....[17]....
        /*0ccc*/ 	.word	0x00000810
        /*0cd0*/ 	.word	0x000000ff
        /*0cd4*/ 	.word	0x000308a8
        /*0cd8*/ 	.short	0x0100
        /*0cda*/ 	.byte	0x08
	.zero		1


	//   ....[18]....
        /*0cdc*/ 	.word	0x00000940
        /*0ce0*/ 	.word	0x000000ff
        /*0ce4*/ 	.word	0x000308b0
        /*0ce8*/ 	.short	0x0100
        /*0cea*/ 	.byte	0x08
	.zero		1


	//   ....[19]....
        /*0cec*/ 	.word	0x00000950
        /*0cf0*/ 	.word	0x000000ff
        /*0cf4*/ 	.word	0x000308c0
        /*0cf8*/ 	.short	0x0100
        /*0cfa*/ 	.byte	0x08
	.zero		1


	//   ....[20]....
        /*0cfc*/ 	.word	0x00000960
        /*0d00*/ 	.word	0x000000ff
        /*0d04*/ 	.word	0x000308b8
        /*0d08*/ 	.short	0x0100
        /*0d0a*/ 	.byte	0x08
	.zero		1


	//   ....[21]....
        /*0d0c*/ 	.word	0x00000970
        /*0d10*/ 	.word	0x000000ff
        /*0d14*/ 	.word	0x000308c8
        /*0d18*/ 	.short	0x0100
        /*0d1a*/ 	.byte	0x08
	.zero		1


	//   ....[22]....
        /*0d1c*/ 	.word	0x00003ab0
        /*0d20*/ 	.word	0x00000021
        /*0d24*/ 	.word	0x000308b0
        /*0d28*/ 	.short	0x010a
        /*0d2a*/ 	.byte	0x3f
	.zero		1


	//   ....[23]....
        /*0d2c*/ 	.word	0x00004530
        /*0d30*/ 	.word	0x00000021
        /*0d34*/ 	.word	0x00000000
        /*0d38*/ 	.short	0x0101
        /*0d3a*/ 	.byte	0x3f
	.zero		1


	//   ....[24]....
        /*0d3c*/ 	.word	0x00005040
        /*0d40*/ 	.word	0x00000003
        /*0d44*/ 	.word	0x00030800
        /*0d48*/ 	.short	0x010a
        /*0d4a*/ 	.byte	0x3f
	.zero		1


	//   ....[25]....
        /*0d4c*/ 	.word	0x00005090
        /*0d50*/ 	.word	0x00000003
        /*0d54*/ 	.word	0x00030800
        /*0d58*/ 	.short	0x010a
        /*0d5a*/ 	.byte	0x3f
	.zero		1


	//   ....[26]....
        /*0d5c*/ 	.word	0x000065a0
        /*0d60*/ 	.word	0x000000ff
        /*0d64*/ 	.word	0x00030800
        /*0d68*/ 	.short	0x010a
        /*0d6a*/ 	.byte	0x29
	.zero		1


	//   ....[27]....
        /*0d6c*/ 	.word	0x00009b30
        /*0d70*/ 	.word	0x000000ff
        /*0d74*/ 	.word	0x00030800
        /*0d78*/ 	.short	0x010a
        /*0d7a*/ 	.byte	0x29
	.zero		1


	//   ....[28]....
        /*0d7c*/ 	.word	0x0000c660
        /*0d80*/ 	.word	0x00000003
        /*0d84*/ 	.word	0x00030830
        /*0d88*/ 	.short	0x010a
        /*0d8a*/ 	.byte	0x3f
	.zero		1


	//   ....[29]....
        /*0d8c*/ 	.word	0x0000c6a0
        /*0d90*/ 	.word	0x00000003
        /*0d94*/ 	.word	0x00030830
        /*0d98*/ 	.short	0x010a
        /*0d9a*/ 	.byte	0x3f
	.zero		1


	//   ....[30]....
        /*0d9c*/ 	.word	0x0000cde0
        /*0da0*/ 	.word	0x000000ff
        /*0da4*/ 	.word	0x00000000
        /*0da8*/ 	.short	0x0101
        /*0daa*/ 	.byte	0x04
	.zero		1


	//   ....[31]....
        /*0dac*/ 	.word	0x0000f350
        /*0db0*/ 	.word	0x000000ff
        /*0db4*/ 	.word	0x00030830
        /*0db8*/ 	.short	0x010a
        /*0dba*/ 	.byte	0x06
	.zero		1


	//   ....[32]....
        /*0dbc*/ 	.word	0x0000f390
        /*0dc0*/ 	.word	0x000000ff
        /*0dc4*/ 	.word	0x00030830
        /*0dc8*/ 	.short	0x010a
        /*0dca*/ 	.byte	0x06
	.zero		1


	//   ....[33]....
        /*0dcc*/ 	.word	0x0000fe10
        /*0dd0*/ 	.word	0x000000ff
        /*0dd4*/ 	.word	0x00030850
        /*0dd8*/ 	.short	0x010a
        /*0dda*/ 	.byte	0x05
	.zero		1


	//   ....[34]....
        /*0ddc*/ 	.word	0x0000fe50
        /*0de0*/ 	.word	0x000000ff
        /*0de4*/ 	.word	0x00030850
        /*0de8*/ 	.short	0x010a
        /*0dea*/ 	.byte	0x05
	.zero		1


	//   ....[35]....
        /*0dec*/ 	.word	0x000101a0
        /*0df0*/ 	.word	0x000000ff
        /*0df4*/ 	.word	0x00000000
        /*0df8*/ 	.short	0x0101
        /*0dfa*/ 	.byte	0x06
	.zero		1


	//   ....[36]....
        /*0dfc*/ 	.word	0x000121b0
        /*0e00*/ 	.word	0x000000ff
        /*0e04*/ 	.word	0x00000000
        /*0e08*/ 	.short	0x0101
        /*0e0a*/ 	.byte	0x05
	.zero		1


	//   ....[37]....
        /*0e0c*/ 	.word	0x000126f0
        /*0e10*/ 	.word	0x000000ff
        /*0e14*/ 	.word	0x00030830
        /*0e18*/ 	.short	0x010a
        /*0e1a*/ 	.byte	0x06
	.zero		1


	//   ....[38]....
        /*0e1c*/ 	.word	0x00012730
        /*0e20*/ 	.word	0x000000ff
        /*0e24*/ 	.word	0x00030830
        /*0e28*/ 	.short	0x010a
        /*0e2a*/ 	.byte	0x06
	.zero		1


	//   ....[39]....
        /*0e2c*/ 	.word	0x000131b0
        /*0e30*/ 	.word	0x000000ff
        /*0e34*/ 	.word	0x00030850
        /*0e38*/ 	.short	0x010a
        /*0e3a*/ 	.byte	0x05
	.zero		1


	//   ....[40]....
        /*0e3c*/ 	.word	0x000131f0
        /*0e40*/ 	.word	0x000000ff
        /*0e44*/ 	.word	0x00030850
        /*0e48*/ 	.short	0x010a
        /*0e4a*/ 	.byte	0x05
	.zero		1


	//   ....[41]....
        /*0e4c*/ 	.word	0x00013520
        /*0e50*/ 	.word	0x000000ff
        /*0e54*/ 	.word	0x00000000
        /*0e58*/ 	.short	0x0101
        /*0e5a*/ 	.byte	0x06
	.zero		1


	//   ....[42]....
        /*0e5c*/ 	.word	0x00014280
        /*0e60*/ 	.word	0x000000ff
        /*0e64*/ 	.word	0x00000000
        /*0e68*/ 	.short	0x0101
        /*0e6a*/ 	.byte	0x05
	.zero		1


	//   ....[43]....
        /*0e6c*/ 	.word	0x00014520
        /*0e70*/ 	.word	0x000000ff
        /*0e74*/ 	.word	0x00030830
        /*0e78*/ 	.short	0x010a
        /*0e7a*/ 	.byte	0x06
	.zero		1


	//   ....[44]....
        /*0e7c*/ 	.word	0x00014560
        /*0e80*/ 	.word	0x000000ff
        /*0e84*/ 	.word	0x00030830
        /*0e88*/ 	.short	0x010a
        /*0e8a*/ 	.byte	0x06
	.zero		1


	//   ....[45]....
        /*0e8c*/ 	.word	0x00014fe0
        /*0e90*/ 	.word	0x000000ff
        /*0e94*/ 	.word	0x00030850
        /*0e98*/ 	.short	0x010a
        /*0e9a*/ 	.byte	0x05
	.zero		1


	//   ....[46]....
        /*0e9c*/ 	.word	0x00015020
        /*0ea0*/ 	.word	0x000000ff
        /*0ea4*/ 	.word	0x00030850
        /*0ea8*/ 	.short	0x010a
        /*0eaa*/ 	.byte	0x05
	.zero		1


	//   ....[47]....
        /*0eac*/ 	.word	0x00015370
        /*0eb0*/ 	.word	0x000000ff
        /*0eb4*/ 	.word	0x00000000
        /*0eb8*/ 	.short	0x0101
        /*0eba*/ 	.byte	0x06
	.zero		1


	//   ....[48]....
        /*0ebc*/ 	.word	0x00017380
        /*0ec0*/ 	.word	0x000000ff
        /*0ec4*/ 	.word	0x00000000
        /*0ec8*/ 	.short	0x0101
        /*0eca*/ 	.byte	0x05
	.zero		1


	//   ....[49]....
        /*0ecc*/ 	.word	0x00017b40
        /*0ed0*/ 	.word	0x000000ff
        /*0ed4*/ 	.word	0x00030850
        /*0ed8*/ 	.short	0x010a
        /*0eda*/ 	.byte	0x05
	.zero		1


	//   ....[50]....
        /*0edc*/ 	.word	0x00017b80
        /*0ee0*/ 	.word	0x000000ff
        /*0ee4*/ 	.word	0x00030850
        /*0ee8*/ 	.short	0x010a
        /*0eea*/ 	.byte	0x05
	.zero		1


	//   ....[51]....
        /*0eec*/ 	.word	0x000180a0
        /*0ef0*/ 	.word	0x000000ff
        /*0ef4*/ 	.word	0x00000000
        /*0ef8*/ 	.short	0x0101
        /*0efa*/ 	.byte	0x04
	.zero		1


	//   ....[52]....
        /*0efc*/ 	.word	0x00019c90
        /*0f00*/ 	.word	0x000000ff
        /*0f04*/ 	.word	0x00000000
        /*0f08*/ 	.short	0x0101
        /*0f0a*/ 	.byte	0x04
	.zero		1


	//   ....[53]....
        /*0f0c*/ 	.word	0x0001c670
        /*0f10*/ 	.word	0x00000017
        /*0f14*/ 	.word	0x00030820
        /*0f18*/ 	.short	0x010a
        /*0f1a*/ 	.byte	0x3f
	.zero		1


	//   ....[54]....
        /*0f1c*/ 	.word	0x0001c700
        /*0f20*/ 	.word	0x0000000c
        /*0f24*/ 	.word	0x000308a0
        /*0f28*/ 	.short	0x010a
        /*0f2a*/ 	.byte	0x3f
	.zero		1


	//   ....[55]....
        /*0f2c*/ 	.word	0x0001cb50
        /*0f30*/ 	.word	0x0000000c
        /*0f34*/ 	.word	0x000308c0
        /*0f38*/ 	.short	0x010a
        /*0f3a*/ 	.byte	0x3f
	.zero		1


	//   ....[56]....
        /*0f3c*/ 	.word	0x0001d080
        /*0f40*/ 	.word	0x0000000b
        /*0f44*/ 	.word	0x000308a0
        /*0f48*/ 	.short	0x010a
        /*0f4a*/ 	.byte	0x3f
	.zero		1


	//   ....[57]....
        /*0f4c*/ 	.word	0x0001d4a0
        /*0f50*/ 	.word	0x0000000b
        /*0f54*/ 	.word	0x000308c0
        /*0f58*/ 	.short	0x010a
        /*0f5a*/ 	.byte	0x3f
	.zero		1


	//   ....[58]....
        /*0f5c*/ 	.word	0x0001e7d0
        /*0f60*/ 	.word	0x00000007
        /*0f64*/ 	.word	0x00030840
        /*0f68*/ 	.short	0x010a
        /*0f6a*/ 	.byte	0x3f
	.zero		1


	//   ....[59]....
        /*0f6c*/ 	.word	0x0001eee0
        /*0f70*/ 	.word	0x00000007
        /*0f74*/ 	.word	0x00030830
        /*0f78*/ 	.short	0x0107
        /*0f7a*/ 	.byte	0x3f
	.zero		1


	//   ....[60]....
        /*0f7c*/ 	.word	0x0001ef90
        /*0f80*/ 	.word	0x00000007
        /*0f84*/ 	.word	0x00030830
        /*0f88*/ 	.short	0x0101
        /*0f8a*/ 	.byte	0x3f
	.zero		1


	//   ....[61]....
        /*0f8c*/ 	.word	0x0001fb30
        /*0f90*/ 	.word	0x00000017
        /*0f94*/ 	.word	0x00030800
        /*0f98*/ 	.short	0x0107
        /*0f9a*/ 	.byte	0x3f
	.zero		1


	//   ....[62]....
        /*0f9c*/ 	.word	0x0001fc40
        /*0fa0*/ 	.word	0x00000017
        /*0fa4*/ 	.word	0x00030800
        /*0fa8*/ 	.short	0x0101
        /*0faa*/ 	.byte	0x3f
	.zero		1


	//   ....[63]....
        /*0fac*/ 	.word	0x0001fc60
        /*0fb0*/ 	.word	0x00000017
        /*0fb4*/ 	.word	0x00030820
        /*0fb8*/ 	.short	0x010a
        /*0fba*/ 	.byte	0x3f
	.zero		1


	//   ....[64]....
        /*0fbc*/ 	.word	0x00020020
        /*0fc0*/ 	.word	0x00000007
        /*0fc4*/ 	.word	0x00030840
        /*0fc8*/ 	.short	0x010a
        /*0fca*/ 	.byte	0x3f
	.zero		1


	//   ....[65]....
        /*0fcc*/ 	.word	0x00020580
        /*0fd0*/ 	.word	0x00000007
        /*0fd4*/ 	.word	0x00030830
        /*0fd8*/ 	.short	0x0107
        /*0fda*/ 	.byte	0x3f
	.zero		1


	//   ....[66]....
        /*0fdc*/ 	.word	0x00020630
        /*0fe0*/ 	.word	0x00000007
        /*0fe4*/ 	.word	0x00030830
        /*0fe8*/ 	.short	0x0101
        /*0fea*/ 	.byte	0x3f
	.zero		1


	//   ....[67]....
        /*0fec*/ 	.word	0x00020690
        /*0ff0*/ 	.word	0x00000006
        /*0ff4*/ 	.word	0x00030860
        /*0ff8*/ 	.short	0x010a
        /*0ffa*/ 	.byte	0x3f
	.zero		1


	//   ....[68]....
        /*0ffc*/ 	.word	0x00020c50
        /*1000*/ 	.word	0x00000006
        /*1004*/ 	.word	0x00030850
        /*1008*/ 	.short	0x0107
        /*100a*/ 	.byte	0x3f
	.zero		1


	//   ....[69]....
        /*100c*/ 	.word	0x00020da0
        /*1010*/ 	.word	0x00000006
        /*1014*/ 	.word	0x00030850
        /*1018*/ 	.short	0x0101
        /*101a*/ 	.byte	0x3f
	.zero		1


	//   ....[70]....
        /*101c*/ 	.word	0x00020fb0
        /*1020*/ 	.word	0x00000000
        /*1024*/ 	.word	0x00030860
        /*1028*/ 	.short	0x010a
        /*102a*/ 	.byte	0x3f
	.zero		1


	//   ....[71]....
        /*102c*/ 	.word	0x00021520
        /*1030*/ 	.word	0x00000000
        /*1034*/ 	.word	0x00030850
        /*1038*/ 	.short	0x0107
        /*103a*/ 	.byte	0x3f
	.zero		1


	//   ....[72]....
        /*103c*/ 	.word	0x000215e0
        /*1040*/ 	.word	0x00000000
        /*1044*/ 	.word	0x00030850
        /*1048*/ 	.short	0x0101
        /*104a*/ 	.byte	0x3f
	.zero		1


	//   ....[73]....
        /*104c*/ 	.word	0x00022300
        /*1050*/ 	.word	0x00000005
        /*1054*/ 	.word	0x00030820
        /*1058*/ 	.short	0x010a
        /*105a*/ 	.byte	0x3f
	.zero		1


	//   ....[74]....
        /*105c*/ 	.word	0x000224a0
        /*1060*/ 	.word	0x00000003
        /*1064*/ 	.word	0x00030840
        /*1068*/ 	.short	0x010a
        /*106a*/ 	.byte	0x3f
	.zero		1


	//   ....[75]....
        /*106c*/ 	.word	0x00022540
        /*1070*/ 	.word	0x00000005
        /*1074*/ 	.word	0x00030840
        /*1078*/ 	.short	0x010a
        /*107a*/ 	.byte	0x3f
	.zero		1


	//   ....[76]....
        /*107c*/ 	.word	0x00022580
        /*1080*/ 	.word	0x00000003
        /*1084*/ 	.word	0x00030860
        /*1088*/ 	.short	0x010a
        /*108a*/ 	.byte	0x3f
	.zero		1


	//   ....[77]....
        /*108c*/ 	.word	0x000225c0
        /*1090*/ 	.word	0x00000005
        /*1094*/ 	.word	0x00030860
        /*1098*/ 	.short	0x010a
        /*109a*/ 	.byte	0x3f
	.zero		1


	//   ....[78]....
        /*109c*/ 	.word	0x00022620
        /*10a0*/ 	.word	0x00000021
        /*10a4*/ 	.word	0x000308b0
        /*10a8*/ 	.short	0x010a
        /*10aa*/ 	.byte	0x3f
	.zero		1


	//   ....[79]....
        /*10ac*/ 	.word	0x00022bf0
        /*10b0*/ 	.word	0x00000005
        /*10b4*/ 	.word	0x00030800
        /*10b8*/ 	.short	0x010a
        /*10ba*/ 	.byte	0x3f
	.zero		1


	//   ....[80]....
        /*10bc*/ 	.word	0x00022fa0
        /*10c0*/ 	.word	0x0000003d
        /*10c4*/ 	.word	0x00030800
        /*10c8*/ 	.short	0x010a
        /*10ca*/ 	.byte	0x3f
	.zero		1


	//   ....[81]....
        /*10cc*/ 	.word	0x00022ff0
        /*10d0*/ 	.word	0x00000003
        /*10d4*/ 	.word	0x00030830
        /*10d8*/ 	.short	0x010a
        /*10da*/ 	.byte	0x3f
	.zero		1


	//   ....[82]....
        /*10dc*/ 	.word	0x00023050
        /*10e0*/ 	.word	0x0000000d
        /*10e4*/ 	.word	0x00030830
        /*10e8*/ 	.short	0x010a
        /*10ea*/ 	.byte	0x3f
	.zero		1


	//   ....[83]....
        /*10ec*/ 	.word	0x000230b0
        /*10f0*/ 	.word	0x00000002
        /*10f4*/ 	.word	0x00030850
        /*10f8*/ 	.short	0x010a
        /*10fa*/ 	.byte	0x3f
	.zero		1


	//   ....[84]....
        /*10fc*/ 	.word	0x00023110
        /*1100*/ 	.word	0x00000004
        /*1104*/ 	.word	0x00030830
        /*1108*/ 	.short	0x010a
        /*110a*/ 	.byte	0x3f
	.zero		1


	//   ....[85]....
        /*110c*/ 	.word	0x00023170
        /*1110*/ 	.word	0x00000002
        /*1114*/ 	.word	0x00030850
        /*1118*/ 	.short	0x010a
        /*111a*/ 	.byte	0x3f
	.zero		1


	//   ....[86]....
        /*111c*/ 	.word	0x000231d0
        /*1120*/ 	.word	0x00000004
        /*1124*/ 	.word	0x00030830
        /*1128*/ 	.short	0x010a
        /*112a*/ 	.byte	0x3f
	.zero		1


	//   ....[87]....
        /*112c*/ 	.word	0x00023230
        /*1130*/ 	.word	0x00000002
        /*1134*/ 	.word	0x00030850
        /*1138*/ 	.short	0x010a
        /*113a*/ 	.byte	0x3f
	.zero		1


	//   ....[88]....
        /*113c*/ 	.word	0x00023290
        /*1140*/ 	.word	0x00000007
        /*1144*/ 	.word	0x00030850
        /*1148*/ 	.short	0x010a
        /*114a*/ 	.byte	0x3f
	.zero		1


	//   ....[89]....
        /*114c*/ 	.word	0x00023430
        /*1150*/ 	.word	0x00000017
        /*1154*/ 	.word	0x00030820
        /*1158*/ 	.short	0x010a
        /*115a*/ 	.byte	0x3f
	.zero		1


	//   ....[90]....
        /*115c*/ 	.word	0x00023480
        /*1160*/ 	.word	0x0000000c
        /*1164*/ 	.word	0x000308a0
        /*1168*/ 	.short	0x010a
        /*116a*/ 	.byte	0x3f
	.zero		1


	//   ....[91]....
        /*116c*/ 	.word	0x000234d0
        /*1170*/ 	.word	0x0000000c
        /*1174*/ 	.word	0x000308c0
        /*1178*/ 	.short	0x010a
        /*117a*/ 	.byte	0x3f
	.zero		1


	//   ....[92]....
        /*117c*/ 	.word	0x00023520
        /*1180*/ 	.word	0x0000000b
        /*1184*/ 	.word	0x000308a0
        /*1188*/ 	.short	0x010a
        /*118a*/ 	.byte	0x3f
	.zero		1


	//   ....[93]....
        /*118c*/ 	.word	0x00023570
        /*1190*/ 	.word	0x0000000b
        /*1194*/ 	.word	0x000308c0
        /*1198*/ 	.short	0x010a
        /*119a*/ 	.byte	0x3f
	.zero		1


	//   ....[94]....
        /*119c*/ 	.word	0x00023690
        /*11a0*/ 	.word	0x00000007
        /*11a4*/ 	.word	0x00030840
        /*11a8*/ 	.short	0x010a
        /*11aa*/ 	.byte	0x3f
	.zero		1


	//   ....[95]....
        /*11ac*/ 	.word	0x00024a60
        /*11b0*/ 	.word	0x00000017
        /*11b4*/ 	.word	0x00030820
        /*11b8*/ 	.short	0x010a
        /*11ba*/ 	.byte	0x3f
	.zero		1


	//   ....[96]....
        /*11bc*/ 	.word	0x00024ab0
        /*11c0*/ 	.word	0x00000007
        /*11c4*/ 	.word	0x00030840
        /*11c8*/ 	.short	0x010a
        /*11ca*/ 	.byte	0x3f
	.zero		1


	//   ....[97]....
        /*11cc*/ 	.word	0x00025280
        /*11d0*/ 	.word	0x00000006
        /*11d4*/ 	.word	0x00030860
        /*11d8*/ 	.short	0x010a
        /*11da*/ 	.byte	0x3f
	.zero		1


	//   ....[98]....
        /*11dc*/ 	.word	0x00025b20
        /*11e0*/ 	.word	0x00000000
        /*11e4*/ 	.word	0x00030860
        /*11e8*/ 	.short	0x010a
        /*11ea*/ 	.byte	0x3f
	.zero		1


	//   ....[99]....
        /*11ec*/ 	.word	0x00026cb0
        /*11f0*/ 	.word	0x00000005
        /*11f4*/ 	.word	0x00030820
        /*11f8*/ 	.short	0x010a
        /*11fa*/ 	.byte	0x3f
	.zero		1


	//   ....[100]....
        /*11fc*/ 	.word	0x00026e50
        /*1200*/ 	.word	0x00000003
        /*1204*/ 	.word	0x00030840
        /*1208*/ 	.short	0x010a
        /*120a*/ 	.byte	0x3f
	.zero		1


	//   ....[101]....
        /*120c*/ 	.word	0x00026ea0
        /*1210*/ 	.word	0x00000005
        /*1214*/ 	.word	0x00030840
        /*1218*/ 	.short	0x010a
        /*121a*/ 	.byte	0x3f
	.zero		1


	//   ....[102]....
        /*121c*/ 	.word	0x00026ef0
        /*1220*/ 	.word	0x00000003
        /*1224*/ 	.word	0x00030860
        /*1228*/ 	.short	0x010a
        /*122a*/ 	.byte	0x3f
	.zero		1


	//   ....[103]....
        /*122c*/ 	.word	0x000282c0
        /*1230*/ 	.word	0x00000006
        /*1234*/ 	.word	0x00000000
        /*1238*/ 	.short	0x010a
        /*123a*/ 	.byte	0x3f
	.zero		1


	//   ....[104]....
        /*123c*/ 	.word	0x0002cc10
        /*1240*/ 	.word	0x0000000a
        /*1244*/ 	.word	0x00000000
        /*1248*/ 	.short	0x010a
        /*124a*/ 	.byte	0x3f
	.zero		1


	//   ....[105]....
        /*124c*/ 	.word	0x00030ce0
        /*1250*/ 	.word	0x00000006
        /*1254*/ 	.word	0x00000000
        /*1258*/ 	.short	0x010a
        /*125a*/ 	.byte	0x3f
	.zero		1


	//   ....[106]....
        /*125c*/ 	.word	0x00031bd0
        /*1260*/ 	.word	0x00000006
        /*1264*/ 	.word	0x00000000
        /*1268*/ 	.short	0x0101
        /*126a*/ 	.byte	0x3f
	.zero		1


	//   ....[107]....
        /*126c*/ 	.word	0x00031c10
        /*1270*/ 	.word	0x00000006
        /*1274*/ 	.word	0x00000000
        /*1278*/ 	.short	0x010a
        /*127a*/ 	.byte	0x3f
	.zero		1


	//   ....[108]....
        /*127c*/ 	.word	0x00031ea0
        /*1280*/ 	.word	0x0000000a
        /*1284*/ 	.word	0x00000000
        /*1288*/ 	.short	0x010a
        /*128a*/ 	.byte	0x3f
	.zero		1


	//   ....[109]....
        /*128c*/ 	.word	0x00032130
        /*1290*/ 	.word	0x00000006
        /*1294*/ 	.word	0x00000000
        /*1298*/ 	.short	0x010a
        /*129a*/ 	.byte	0x3f
	.zero		1


	//----- nvinfo : EIATTR_NUM_MBARRIERS
	.align		4
.L_741:
        /*129c*/ 	.byte	0x03, 0x38
        /*129e*/ 	.short	0x0016


	//----- nvinfo : EIATTR_EXIT_INSTR_OFFSETS
	.align		4
        /*12a0*/ 	.byte	0x04, 0x1c
        /*12a2*/ 	.short	(.L_743 - .L_742)


	//   ....[0]....
.L_742:
        /*12a4*/ 	.word	0x00000b10


	//   ....[1]....
        /*12a8*/ 	.word	0x0001ade0


	//   ....[2]....
        /*12ac*/ 	.word	0x00022610


	//----- nvinfo : EIATTR_MAX_THREADS
	.align		4
.L_743:
        /*12b0*/ 	.byte	0x04, 0x05
        /*12b2*/ 	.short	(.L_745 - .L_744)
.L_744:
        /*12b4*/ 	.word	0x00000180
        /*12b8*/ 	.word	0x00000001
        /*12bc*/ 	.word	0x00000001


	//----- nvinfo : EIATTR_CRS_STACK_SIZE
	.align		4
.L_745:
        /*12c0*/ 	.byte	0x04, 0x1e
        /*12c2*/ 	.short	(.L_747 - .L_746)
.L_746:
        /*12c4*/ 	.word	0x00000000


	//----- nvinfo : EIATTR_CBANK_PARAM_SIZE
	.align		4
.L_747:
        /*12c8*/ 	.byte	0x03, 0x19
        /*12ca*/ 	.short	0x0af0


	//----- nvinfo : EIATTR_PARAM_CBANK
	.align		4
        /*12cc*/ 	.byte	0x04, 0x0a
        /*12ce*/ 	.short	(.L_749 - .L_748)
	.align		4
.L_748:
        /*12d0*/ 	.word	index@(.nv.constant0._ZN7cutlass13device_kernelIN5flash11enable_sm90INS1_16FlashAttnFwdSm90INS1_25CollectiveMainloopFwdSm90ILi2EN4cute5tupleIJNS5_1CILi1EEES8_S8_EEENS6_IJNS7_ILi128EEENS7_ILi96EEENS7_ILi192EEEEEELi192ENS_10bfloat16_tEfNS_4arch4Sm90ELb0ELb1ELb0ELb1ELb1ELb1ELb0ELb1ELb1ELb1ELb0ELb0EEENS1_21CollectiveEpilogueFwdINS6_IJSA_SC_SB_EEES9_SE_SG_Li256ELb1ELb1ELb0ELb0EEENS1_36VarlenDynamicPersistentTileSchedulerILi128ELi96ELi256ELi128ELb0ELb1ELb1ELb1ELb0ELb1EEEEEEEEEvNT_6ParamsE)
        /*12d4*/ 	.short	0x0210
        /*12d6*/ 	.short	0x0af0


	//----- nvinfo : EIATTR_SW_WAR
	.align		4
.L_749:
        /*12d8*/ 	.byte	0x04, 0x36
        /*12da*/ 	.short	(.L_751 - .L_750)
.L_750:
        /*12dc*/ 	.word	0x00000008
.L_751:


//--------------------- .nv.info._ZN7cutlass13device_kernelIN5flash11enable_sm90INS1_16FlashAttnFwdSm90INS1_25CollectiveMainloopFwdSm90ILi2EN4cute5tupleIJNS5_1CILi1EEES8_S8_EEENS6_IJNS7_ILi128EEENS7_ILi96EEENS7_ILi192EEEEEELi192ENS_10bfloat16_tEfNS_4arch4Sm90ELb1ELb0ELb0ELb0ELb1ELb0ELb0ELb1ELb1ELb1ELb0ELb0EEENS1_21CollectiveEpilogueFwdINS6_IJSA_SC_SB_EEES9_SE_SG_Li256ELb0ELb1ELb0ELb0EEENS1_30DynamicPersistentTileSchedulerILi256ELi128ELb0ELb1ELb1EEEEEEEEEvNT_6ParamsE --------------------------
	.section	.nv.info._ZN7cutlass13device_kernelIN5flash11enable_sm90INS1_16FlashAttnFwdSm90INS1_25CollectiveMainloopFwdSm90ILi2EN4cute5tupleIJNS5_1CILi1EEES8_S8_EEENS6_IJNS7_ILi128EEENS7_ILi96EEENS7_ILi192EEEEEELi192ENS_10bfloat16_tEfNS_4arch4Sm90ELb1ELb0ELb0ELb0ELb1ELb0ELb0ELb1ELb1ELb1ELb0ELb0EEENS1_21CollectiveEpilogueFwdINS6_IJSA_SC_SB_EEES9_SE_SG_Li256ELb0ELb1ELb0ELb0EEENS1_30DynamicPersistentTileSchedulerILi256ELi128ELb0ELb1ELb1EEEEEEEEEvNT_6ParamsE,"",@"SHT_CUDA_INFO"
	.sectionflags	@""
	.align	4


	//----- nvinfo : EIATTR_CUDA_API_VERSION
	.align		4
        /*0000*/ 	.byte	0x04, 0x37
        /*0002*/ 	.short	(.L_753 - .L_752)
.L_752:
        /*0004*/ 	.word	0x00000082


	//----- nvinfo : EIATTR_KPARAM_INFO
	.align		4
.L_753:
        /*0008*/ 	.byte	0x04, 0x17
        /*000a*/ 	.short	(.L_755 - .L_754)
.L_754:
        /*000c*/ 	.word	0x00000000
        /*0010*/ 	.short	0x0000
        /*0012*/ 	.short	0x0070
        /*0014*/ 	.byte	0x00, 0xf0, 0x01, 0x2a


	//----- nvinfo : EIATTR_SPARSE_MMA_MASK
	.align		4
.L_755:
        /*0018*/ 	.byte	0x03, 0x50
        /*001a*/ 	.short	0x0000


	//----- nvinfo : EIATTR_MAXREG_COUNT
	.align		4
        /*001c*/ 	.byte	0x03, 0x1b
        /*001e*/ 	.short	0x00a8


	//----- nvinfo : EIATTR_NUM_BARRIERS
	.align		4
        /*0020*/ 	.byte	0x02, 0x4c
        /*0022*/ 	.byte	0x09
	.zero		1


	//----- nvinfo : EIATTR_EXTERNS
	.align		4
        /*0024*/ 	.byte	0x04, 0x0f
        /*0026*/ 	.short	(.L_757 - .L_756)


	//   ....[0]....
	.align		4
.L_756:
        /*0028*/ 	.word	index@(__assertfail)


	//----- nvinfo : EIATTR_ANNOTATIONS
	.align		4
.L_757:
        /*002c*/ 	.byte	0x04, 0x55
        /*002e*/ 	.short	(.L_759 - .L_758)


	//   ....[0]....
.L_758:
        /*0030*/ 	.word	0x00000001
        /*0034*/ 	.byte	0xa0, 0x08, 0x00, 0x00, 0x01, 0x00, 0x00, 0x00, 0x60, 0x09, 0x00, 0x00, 0x01, 0x00, 0x00, 0x00
        /*0044*/ 	.byte	0xd0, 0xb3, 0x00, 0x00, 0x01, 0x00, 0x00, 0x00, 0x70, 0xb4, 0x00, 0x00, 0x01, 0x00, 0x00, 0x00
        /*0054*/ 	.byte	0xf0, 0xb4, 0x00, 0x00, 0x01, 0x00, 0x00, 0x00, 0x60, 0xd8, 0x00, 0x00, 0x01, 0x00, 0x00, 0x00
        /*0064*/ 	.byte	0x80, 0xd8, 0x00, 0x00, 0x01, 0x00, 0x00, 0x00, 0x60, 0xf2, 0x00, 0x00, 0x01, 0x00, 0x00, 0x00
        /*0074*/ 	.byte	0x00, 0xf4, 0x00, 0x00


	//----- nvinfo : EIATTR_MERCURY_ISA_VERSION
	.align		4
.L_759:
        /*0078*/ 	.byte	0x03, 0x5f
        /*007a*/ 	.short	0x0101


	//----- nvinfo : EIATTR_INT_WARP_WIDE_INSTR_OFFSETS
	.align		4
        /*007c*/ 	.byte	0x04, 0x31
        /*007e*/ 	.short	(.L_761 - .L_760)


	//   ....[0]....
.L_760:
        /*0080*/ 	.word	0x000000c0


	//   ....[1]....
        /*0084*/ 	.word	0x000000d0


	//   ....[2]....
        /*0088*/ 	.word	0x00000170


	//   ....[3]....
        /*008c*/ 	.word	0x0000bd60


	//   ....[4]....
        /*0090*/ 	.word	0x0000bdf0


	//   ....[5]....
        /*0094*/ 	.word	0x0000e9b0


	//   ....[6]....
        /*0098*/ 	.word	0x0000ea40


	//----- nvinfo : EIATTR_COOP_GROUP_MASK_REGIDS
	.align		4
.L_761:
        /*009c*/ 	.byte	0x04, 0x29
        /*009e*/ 	.short	(.L_763 - .L_762)


	//   ....[0]....
.L_762:
        /*00a0*/ 	.word	0xffffffff


	//   ....[1]....
        /*00a4*/ 	.word	0xffffffff


	//   ....[2]....
        /*00a8*/ 	.word	0xffffffff


	//   ....[3]....
        /*00ac*/ 	.word	0xffffffff


	//   ....[4]....
        /*00b0*/ 	.word	0xffffffff


	//   ....[5]....
        /*00b4*/ 	.word	0xffffffff


	//   ....[6]....
        /*00b8*/ 	.word	0xffffffff


	//   ....[7]....
        /*00bc*/ 	.word	0xffffffff


	//   ....[8]....
        /*00c0*/ 	.word	0xffffffff


	//   ....[9]....
        /*00c4*/ 	.word	0xffffffff


	//   ....[10]....
        /*00c8*/ 	.word	0xffffffff


	//   ....[11]....
        /*00cc*/ 	.word	0xffffffff


	//   ....[12]....
        /*00d0*/ 	.word	0xffffffff


	//   ....[13]....
        /*00d4*/ 	.word	0xffffffff


	//   ....[14]....
        /*00d8*/ 	.word	0xffffffff


	//   ....[15]....
        /*00dc*/ 	.word	0xffffffff


	//   ....[16]....
        /*00e0*/ 	.word	0xffffffff


	//   ....[17]....
        /*00e4*/ 	.word	0xffffffff


	//   ....[18]....
        /*00e8*/ 	.word	0xffffffff


	//   ....[19]....
        /*00ec*/ 	.word	0xffffffff


	//   ....[20]....
        /*00f0*/ 	.word	0xffffffff


	//   ....[21]....
        /*00f4*/ 	.word	0xffffffff


	//   ....[22]....
        /*00f8*/ 	.word	0xffffffff


	//   ....[23]....
        /*00fc*/ 	.word	0xffffffff


	//   ....[24]....
        /*0100*/ 	.word	0xffffffff


	//   ....[25]....
        /*0104*/ 	.word	0xffffffff


	//   ....[26]....
        /*0108*/ 	.word	0xffffffff


	//   ....[27]....
        /*010c*/ 	.word	0xffffffff


	//   ....[28]....
        /*0110*/ 	.word	0xffffffff


	//   ....[29]....
        /*0114*/ 	.word	0xffffffff


	//   ....[30]....
        /*0118*/ 	.word	0xffffffff


	//   ....[31]....
        /*011c*/ 	.word	0xffffffff


	//   ....[32]....
        /*0120*/ 	.word	0xffffffff


	//   ....[33]....
        /*0124*/ 	.word	0xffffffff


	//   ....[34]....
        /*0128*/ 	.word	0xffffffff


	//   ....[35]....
        /*012c*/ 	.word	0xffffffff


	//   ....[36]....
        /*0130*/ 	.word	0xffffffff


	//   ....[37]....
        /*0134*/ 	.word	0xffffffff


	//   ....[38]....
        /*0138*/ 	.word	0xffffffff


	//   ....[39]....
        /*013c*/ 	.word	0xffffffff


	//   ....[40]....
        /*0140*/ 	.word	0xffffffff


	//   ....[41]....
        /*0144*/ 	.word	0xffffffff


	//   ....[42]....
        /*0148*/ 	.word	0xffffffff


	//   ....[43]....
        /*014c*/ 	.word	0xffffffff


	//   ....[44]....
        /*0150*/ 	.word	0xffffffff


	//   ....[45]....
        /*0154*/ 	.word	0xffffffff


	//   ....[46]....
        /*0158*/ 	.word	0xffffffff


	//   ....[47]....
        /*015c*/ 	.word	0xffffffff


	//   ....[48]....
        /*0160*/ 	.word	0xffffffff


	//   ....[49]....
        /*0164*/ 	.word	0xffffffff


	//   ....[50]....
        /*0168*/ 	.word	0xffffffff


	//   ....[51]....
        /*016c*/ 	.word	0xffffffff


	//   ....[52]....
        /*0170*/ 	.word	0xffffffff


	//   ....[53]....
        /*0174*/ 	.word	0xffffffff


	//   ....[54]....
        /*0178*/ 	.word	0xffffffff


	//   ....[55]....
        /*017c*/ 	.word	0xffffffff


	//   ....[56]....
        /*0180*/ 	.word	0xffffffff


	//   ....[57]....
        /*0184*/ 	.word	0xffffffff


	//   ....[58]....
        /*0188*/ 	.word	0xffffffff


	//   ....[59]....
        /*018c*/ 	.word	0xffffffff


	//   ....[60]....
        /*0190*/ 	.word	0xffffffff


	//   ....[61]....
        /*0194*/ 	.word	0xffffffff


	//   ....[62]....
        /*0198*/ 	.word	0xffffffff


	//   ....[63]....
        /*019c*/ 	.word	0xffffffff


	//   ....[64]....
        /*01a0*/ 	.word	0xffffffff


	//   ....[65]....
        /*01a4*/ 	.word	0xffffffff


	//   ....[66]....
        /*01a8*/ 	.word	0xffffffff


	//   ....[67]....
        /*01ac*/ 	.word	0xffffffff


	//   ....[68]....
        /*01b0*/ 	.word	0xffffffff


	//   ....[69]....
        /*01b4*/ 	.word	0xffffffff


	//   ....[70]....
        /*01b8*/ 	.word	0xffffffff


	//   ....[71]....
        /*01bc*/ 	.word	0xffffffff


	//   ....[72]....
        /*01c0*/ 	.word	0xffffffff


	//   ....[73]....
        /*01c4*/ 	.word	0xffffffff


	//   ....[74]....
        /*01c8*/ 	.word	0xffffffff


	//   ....[75]....
        /*01cc*/ 	.word	0xffffffff


	//   ....[76]....
        /*01d0*/ 	.word	0xffffffff


	//   ....[77]....
        /*01d4*/ 	.word	0xffffffff


	//   ....[78]....
        /*01d8*/ 	.word	0xffffffff


	//   ....[79]....
        /*01dc*/ 	.word	0xffffffff


	//   ....[80]....
        /*01e0*/ 	.word	0xffffffff


	//   ....[81]....
        /*01e4*/ 	.word	0xffffffff


	//   ....[82]....
        /*01e8*/ 	.word	0xffffffff


	//   ....[83]....
        /*01ec*/ 	.word	0xffffffff


	//   ....[84]....
        /*01f0*/ 	.word	0xffffffff


	//   ....[85]....
        /*01f4*/ 	.word	0xffffffff


	//   ....[86]....
        /*01f8*/ 	.word	0xffffffff


	//   ....[87]....
        /*01fc*/ 	.word	0xffffffff


	//   ....[88]....
        /*0200*/ 	.word	0xffffffff


	//   ....[89]....
        /*0204*/ 	.word	0xffffffff


	//   ....[90]....
        /*0208*/ 	.word	0xffffffff


	//   ....[91]....
        /*020c*/ 	.word	0xffffffff


	//   ....[92]....
        /*0210*/ 	.word	0xffffffff


	//   ....[93]....
        /*0214*/ 	.word	0xffffffff


	//   ....[94]....
        /*0218*/ 	.word	0xffffffff


	//   ....[95]....
        /*021c*/ 	.word	0xffffffff


	//   ....[96]....
        /*0220*/ 	.word	0xffffffff


	//   ....[97]....
        /*0224*/ 	.word	0xffffffff


	//   ....[98]....
        /*0228*/ 	.word	0xffffffff


	//   ....[99]....
        /*022c*/ 	.word	0xffffffff


	//   ....[100]....
        /*0230*/ 	.word	0xffffffff


	//   ....[101]....
        /*0234*/ 	.word	0xffffffff


	//   ....[102]....
        /*0238*/ 	.word	0xffffffff


	//   ....[103]....
        /*023c*/ 	.word	0xffffffff


	//   ....[104]....
        /*0240*/ 	.word	0xffffffff


	//   ....[105]....
        /*0244*/ 	.word	0xffffffff


	//   ....[106]....
        /*0248*/ 	.word	0xffffffff


	//   ....[107]....
        /*024c*/ 	.word	0xffffffff


	//   ....[108]....
        /*0250*/ 	.word	0xffffffff


	//   ....[109]....
        /*0254*/ 	.word	0xffffffff


	//   ....[110]....
        /*0258*/ 	.word	0xffffffff


	//   ....[111]....
        /*025c*/ 	.word	0xffffffff


	//   ....[112]....
        /*0260*/ 	.word	0xffffffff


	//   ....[113]....
        /*0264*/ 	.word	0xffffffff


	//   ....[114]....
        /*0268*/ 	.word	0x0500000f


	//   ....[115]....
        /*026c*/ 	.word	0x0500000f


	//   ....[116]....
        /*0270*/ 	.word	0x0500000f


	//   ....[117]....
        /*0274*/ 	.word	0x0500000f


	//   ....[118]....
        /*0278*/ 	.word	0x0500000f


	//   ....[119]....
        /*027c*/ 	.word	0x0500000f


	//   ....[120]....
        /*0280*/ 	.word	0x0500000f


	//   ....[121]....
        /*0284*/ 	.word	0x0500000f


	//   ....[122]....
        /*0288*/ 	.word	0x0500000f


	//   ....[123]....
        /*028c*/ 	.word	0x0500000f


	//   ....[124]....
        /*0290*/ 	.word	0x0500000f


	//   ....[125]....
        /*0294*/ 	.word	0x0500000f


	//   ....[126]....
        /*0298*/ 	.word	0x0500000f


	//   ....[127]....
        /*029c*/ 	.word	0x0500000f


	//   ....[128]....
        /*02a0*/ 	.word	0x0500000f


	//   ....[129]....
        /*02a4*/ 	.word	0x0500000f


	//   ....[130]....
        /*02a8*/ 	.word	0x0500000f


	//   ....[131]....
        /*02ac*/ 	.word	0x0500000f


	//   ....[132]....
        /*02b0*/ 	.word	0x0500000f


	//   ....[133]....
        /*02b4*/ 	.word	0x0500000f


	//   ....[134]....
        /*02b8*/ 	.word	0x0500000f


	//   ....[135]....
        /*02bc*/ 	.word	0x0500000f


	//   ....[136]....
        /*02c0*/ 	.word	0x0500000f


	//   ....[137]....
        /*02c4*/ 	.word	0x0500000f


	//   ....[138]....
        /*02c8*/ 	.word	0x0500000f


	//   ....[139]....
        /*02cc*/ 	.word	0x0500000f


	//   ....[140]....
        /*02d0*/ 	.word	0x0500000f


	//   ....[141]....
        /*02d4*/ 	.word	0x0500000f


	//   ....[142]....
        /*02d8*/ 	.word	0x0500000f


	//   ....[143]....
        /*02dc*/ 	.word	0x0500000f


	//   ....[144]....
        /*02e0*/ 	.word	0x0500000f


	//   ....[145]....
        /*02e4*/ 	.word	0x0500000f


	//   ....[146]....
        /*02e8*/ 	.word	0x0500000f


	//   ....[147]....
        /*02ec*/ 	.word	0x0500000f


	//   ....[148]....
        /*02f0*/ 	.word	0x0500000f


	//   ....[149]....
        /*02f4*/ 	.word	0x0500000f


	//   ....[150]....
        /*02f8*/ 	.word	0x0500000f


	//   ....[151]....
        /*02fc*/ 	.word	0x0500000f


	//   ....[152]....
        /*0300*/ 	.word	0x0500000f


	//   ....[153]....
        /*0304*/ 	.word	0x0500000f


	//   ....[154]....
        /*0308*/ 	.word	0x0500000f


	//   ....[155]....
        /*030c*/ 	.word	0x0500000f


	//   ....[156]....
        /*0310*/ 	.word	0x0500000f


	//   ....[157]....
        /*0314*/ 	.word	0x0500000f


	//   ....[158]....
        /*0318*/ 	.word	0x0500000f


	//   ....[159]....
        /*031c*/ 	.word	0x0500000f


	//   ....[160]....
        /*0320*/ 	.word	0x0500000f


	//   ....[161]....
        /*0324*/ 	.word	0x0500000f


	//   ....[162]....
        /*0328*/ 	.word	0x0500000f


	//   ....[163]....
        /*032c*/ 	.word	0x0500000f


	//   ....[164]....
        /*0330*/ 	.word	0x0500000f


	//   ....[165]....
        /*0334*/ 	.word	0x0500000f


	//   ....[166]....
        /*0338*/ 	.word	0x0500000f


	//   ....[167]....
        /*033c*/ 	.word	0x0500000f


	//   ....[168]....
        /*0340*/ 	.word	0x0500000f


	//   ....[169]....
        /*0344*/ 	.word	0x0500000f


	//   ....[170]....
        /*0348*/ 	.word	0x0500000f


	//   ....[171]....
        /*034c*/ 	.word	0x0500000f


	//   ....[172]....
        /*0350*/ 	.word	0x0500000f


	//   ....[173]....
        /*0354*/ 	.word	0x0500000f


	//   ....[174]....
        /*0358*/ 	.word	0x0500000f


	//   ....[175]....
        /*035c*/ 	.word	0x0500000f


	//   ....[176]....
        /*0360*/ 	.word	0x0500000f


	//   ....[177]....
        /*0364*/ 	.word	0x0500000f


	//   ....[178]....
        /*0368*/ 	.word	0x0500000f


	//   ....[179]....
        /*036c*/ 	.word	0x0500000f


	//   ....[180]....
        /*0370*/ 	.word	0x0500000f


	//----- nvinfo : EIATTR_COOP_GROUP_INSTR_OFFSETS
	.align		4
.L_763:
        /*0374*/ 	.byte	0x04, 0x28
        /*0376*/ 	.short	(.L_765 - .L_764)


	//   ....[0]....
.L_764:
        /*0378*/ 	.word	0x00000070


	//   ....[1]....
        /*037c*/ 	.word	0x000000b0


	//   ....[2]....
        /*0380*/ 	.word	0x000002d0


	//   ....[3]....
        /*0384*/ 	.word	0x00000430


	//   ....[4]....
        /*0388*/ 	.word	0x00000550


	//   ....[5]....
        /*038c*/ 	.word	0x000006b0


	//   ....[6]....
        /*0390*/ 	.word	0x00001540


	//   ....[7]....
        /*0394*/ 	.word	0x000020a0


	//   ....[8]....
        /*0398*/ 	.word	0x000020e0


	//   ....[9]....
        /*039c*/ 	.word	0x000027e0


	//   ....[10]....
        /*03a0*/ 	.word	0x000028e0


	//   ....[11]....
        /*03a4*/ 	.word	0x00002f30


	//   ....[12]....
        /*03a8*/ 	.word	0x00002fc0


	//   ....[13]....
        /*03ac*/ 	.word	0x00004950


	//   ....[14]....
        /*03b0*/ 	.word	0x00004e30


	//   ....[15]....
        /*03b4*/ 	.word	0x00004e50


	//   ....[16]....
        /*03b8*/ 	.word	0x00004ec0


	//   ....[17]....
        /*03bc*/ 	.word	0x00005550


	//   ....[18]....
        /*03c0*/ 	.word	0x000055b0


	//   ....[19]....
        /*03c4*/ 	.word	0x00007250


	//   ....[20]....
        /*03c8*/ 	.word	0x00007260


	//   ....[21]....
        /*03cc*/ 	.word	0x00007290


	//   ....[22]....
        /*03d0*/ 	.word	0x000072a0


	//   ....[23]....
        /*03d4*/ 	.word	0x00008590


	//   ....[24]....
        /*03d8*/ 	.word	0x000085c0


	//   ....[25]....
        /*03dc*/ 	.word	0x00008680


	//   ....[26]....
        /*03e0*/ 	.word	0x00008690


	//   ....[27]....
        /*03e4*/ 	.word	0x00009ba0


	//   ....[28]....
        /*03e8*/ 	.word	0x00009c60


	//   ....[29]....
        /*03ec*/ 	.word	0x00009c90


	//   ....[30]....
        /*03f0*/ 	.word	0x00009cc0


	//   ....[31]....
        /*03f4*/ 	.word	0x0000a3f0


	//   ....[32]....
        /*03f8*/ 	.word	0x0000a410


	//   ....[33]....
        /*03fc*/ 	.word	0x0000a520


	//   ....[34]....
        /*0400*/ 	.word	0x0000a540


	//   ....[35]....
        /*0404*/ 	.word	0x0000a640


	//   ....[36]....
        /*0408*/ 	.word	0x0000a660


	//   ....[37]....
        /*040c*/ 	.word	0x0000a770


	//   ....[38]....
        /*0410*/ 	.word	0x0000a790


	//   ....[39]....
        /*0414*/ 	.word	0x0000ae80


	//   ....[40]....
        /*0418*/ 	.word	0x0000aeb0


	//   ....[41]....
        /*041c*/ 	.word	0x0000afc0


	//   ....[42]....
        /*0420*/ 	.word	0x0000afe0


	//   ....[43]....
        /*0424*/ 	.word	0x0000b0e0


	//   ....[44]....
        /*0428*/ 	.word	0x0000b100


	//   ....[45]....
        /*042c*/ 	.word	0x0000b210


	//   ....[46]....
        /*0430*/ 	.word	0x0000b230


	//   ....[47]....
        /*0434*/ 	.word	0x0000b400


	//   ....[48]....
        /*0438*/ 	.word	0x0000c8d0


	//   ....[49]....
        /*043c*/ 	.word	0x0000c8f0


	//   ....[50]....
        /*0440*/ 	.word	0x0000c900


	//   ....[51]....
        /*0444*/ 	.word	0x0000c940


	//   ....[52]....
        /*0448*/ 	.word	0x0000c9d0


	//   ....[53]....
        /*044c*/ 	.word	0x0000c9f0


	//   ....[54]....
        /*0450*/ 	.word	0x0000ca80


	//   ....[55]....
        /*0454*/ 	.word	0x0000caa0


	//   ....[56]....
        /*0458*/ 	.word	0x0000cb30


	//   ....[57]....
        /*045c*/ 	.word	0x0000cb50


	//   ....[58]....
        /*0460*/ 	.word	0x0000cbe0


	//   ....[59]....
        /*0464*/ 	.word	0x0000cc00


	//   ....[60]....
        /*0468*/ 	.word	0x0000d250


	//   ....[61]....
        /*046c*/ 	.word	0x0000d270


	//   ....[62]....
        /*0470*/ 	.word	0x0000d290


	//   ....[63]....
        /*0474*/ 	.word	0x0000d2f0


	//   ....[64]....
        /*0478*/ 	.word	0x0000d370


	//   ....[65]....
        /*047c*/ 	.word	0x0000d3a0


	//   ....[66]....
        /*0480*/ 	.word	0x0000d420


	//   ....[67]....
        /*0484*/ 	.word	0x0000d450


	//   ....[68]....
        /*0488*/ 	.word	0x0000d4d0


	//   ....[69]....
        /*048c*/ 	.word	0x0000d500


	//   ....[70]....
        /*0490*/ 	.word	0x0000d580


	//   ....[71]....
        /*0494*/ 	.word	0x0000d5b0


	//   ....[72]....
        /*0498*/ 	.word	0x0000d630


	//   ....[73]....
        /*049c*/ 	.word	0x0000d660


	//   ....[74]....
        /*04a0*/ 	.word	0x0000d6e0


	//   ....[75]....
        /*04a4*/ 	.word	0x0000d700


	//   ....[76]....
        /*04a8*/ 	.word	0x0000de20


	//   ....[77]....
        /*04ac*/ 	.word	0x0000de50


	//   ....[78]....
        /*04b0*/ 	.word	0x0000de60


	//   ....[79]....
        /*04b4*/ 	.word	0x0000de80


	//   ....[80]....
        /*04b8*/ 	.word	0x0000ded0


	//   ....[81]....
        /*04bc*/ 	.word	0x0000def0


	//   ....[82]....
        /*04c0*/ 	.word	0x0000df50


	//   ....[83]....
        /*04c4*/ 	.word	0x0000df70


	//   ....[84]....
        /*04c8*/ 	.word	0x0000dfc0


	//   ....[85]....
        /*04cc*/ 	.word	0x0000dfe0


	//   ....[86]....
        /*04d0*/ 	.word	0x0000e030


	//   ....[87]....
        /*04d4*/ 	.word	0x0000e050


	//   ....[88]....
        /*04d8*/ 	.word	0x0000e2f0


	//   ....[89]....
        /*04dc*/ 	.word	0x0000e310


	//   ....[90]....
        /*04e0*/ 	.word	0x0000e330


	//   ....[91]....
        /*04e4*/ 	.word	0x0000e3b0


	//   ....[92]....
        /*04e8*/ 	.word	0x0000e3d0


	//   ....[93]....
        /*04ec*/ 	.word	0x0000e450


	//   ....[94]....
        /*04f0*/ 	.word	0x0000e470


	//   ....[95]....
        /*04f4*/ 	.word	0x0000e4f0


	//   ....[96]....
        /*04f8*/ 	.word	0x0000e510


	//   ....[97]....
        /*04fc*/ 	.word	0x0000e590


	//   ....[98]....
        /*0500*/ 	.word	0x0000e5b0


	//   ....[99]....
        /*0504*/ 	.word	0x0000e5c0


	//   ....[100]....
        /*0508*/ 	.word	0x0000eb90


	//   ....[101]....
        /*050c*/ 	.word	0x0000ebb0


	//   ....[102]....
        /*0510*/ 	.word	0x0000ebc0


	//   ....[103]....
        /*0514*/ 	.word	0x0000ebe0


	//   ....[104]....
        /*0518*/ 	.word	0x0000ec80


	//   ....[105]....
        /*051c*/ 	.word	0x0000ecb0


	//   ....[106]....
        /*0520*/ 	.word	0x0000ed20


	//   ....[107]....
        /*0524*/ 	.word	0x0000ed50


	//   ....[108]....
        /*0528*/ 	.word	0x0000edc0


	//   ....[109]....
        /*052c*/ 	.word	0x0000edf0


	//   ....[110]....
        /*0530*/ 	.word	0x0000ee60


	//   ....[111]....
        /*0534*/ 	.word	0x0000ee90


	//   ....[112]....
        /*0538*/ 	.word	0x0000f1a0


	//   ....[113]....
        /*053c*/ 	.word	0x0000f380


	//   ....[114]....
        /*0540*/ 	.word	0x0000f930


	//   ....[115]....
        /*0544*/ 	.word	0x0000fa10


	//   ....[116]....
        /*0548*/ 	.word	0x0000fab0


	//   ....[117]....
        /*054c*/ 	.word	0x0000fb30


	//   ....[118]....
        /*0550*/ 	.word	0x0000fbf0


	//   ....[119]....
        /*0554*/ 	.word	0x0000fc70


	//   ....[120]....
        /*0558*/ 	.word	0x0000fd50


	//   ....[121]....
        /*055c*/ 	.word	0x0000fdd0


	//   ....[122]....
        /*0560*/ 	.word	0x0000feb0


	//   ....[123]....
        /*0564*/ 	.word	0x0000ff30


	//   ....[124]....
        /*0568*/ 	.word	0x00010010


	//   ....[125]....
        /*056c*/ 	.word	0x00010090


	//   ....[126]....
        /*0570*/ 	.word	0x00010160


	//   ....[127]....
        /*0574*/ 	.word	0x000101f0


	//   ....[128]....
        /*0578*/ 	.word	0x00010270


	//   ....[129]....
        /*057c*/ 	.word	0x000102f0


	//   ....[130]....
        /*0580*/ 	.word	0x000103b0


	//   ....[131]....
        /*0584*/ 	.word	0x00010420


	//   ....[132]....
        /*0588*/ 	.word	0x00010510


	//   ....[133]....
        /*058c*/ 	.word	0x00010580


	//   ....[134]....
        /*0590*/ 	.word	0x00010670


	//   ....[135]....
        /*0594*/ 	.word	0x000106e0


	//   ....[136]....
        /*0598*/ 	.word	0x000107d0


	//   ....[137]....
        /*059c*/ 	.word	0x00010840


	//   ....[138]....
        /*05a0*/ 	.word	0x00010930


	//   ....[139]....
        /*05a4*/ 	.word	0x000109a0


	//   ....[140]....
        /*05a8*/ 	.word	0x00010a90


	//   ....[141]....
        /*05ac*/ 	.word	0x00010b00


	//   ....[142]....
        /*05b0*/ 	.word	0x00010bd0


	//   ....[143]....
        /*05b4*/ 	.word	0x00010d00


	//   ....[144]....
        /*05b8*/ 	.word	0x00010da0


	//   ....[145]....
        /*05bc*/ 	.word	0x00010e10


	//   ....[146]....
        /*05c0*/ 	.word	0x00010ed0


	//   ....[147]....
        /*05c4*/ 	.word	0x00010f30


	//   ....[148]....
        /*05c8*/ 	.word	0x00010ff0


	//   ....[149]....
        /*05cc*/ 	.word	0x00011050


	//   ....[150]....
        /*05d0*/ 	.word	0x00011110


	//   ....[151]....
        /*05d4*/ 	.word	0x00011170


	//   ....[152]....
        /*05d8*/ 	.word	0x00011230


	//   ....[153]....
        /*05dc*/ 	.word	0x00011290


	//   ....[154]....
        /*05e0*/ 	.word	0x00011350


	//   ....[155]....
        /*05e4*/ 	.word	0x00011430


	//   ....[156]....
        /*05e8*/ 	.word	0x000114d0


	//   ....[157]....
        /*05ec*/ 	.word	0x00011530


	//   ....[158]....
        /*05f0*/ 	.word	0x00011620


	//   ....[159]....
        /*05f4*/ 	.word	0x00011680


	//   ....[160]....
        /*05f8*/ 	.word	0x00011770


	//   ....[161]....
        /*05fc*/ 	.word	0x000117d0


	//   ....[162]....
        /*0600*/ 	.word	0x000118c0


	//   ....[163]....
        /*0604*/ 	.word	0x00011920


	//   ....[164]....
        /*0608*/ 	.word	0x00011a10


	//   ....[165]....
        /*060c*/ 	.word	0x00011a70


	//   ....[166]....
        /*0610*/ 	.word	0x00011b30


	//   ....[167]....
        /*0614*/ 	.word	0x00011c70


	//   ....[168]....
        /*0618*/ 	.word	0x00011d10


	//   ....[169]....
        /*061c*/ 	.word	0x00011d70


	//   ....[170]....
        /*0620*/ 	.word	0x00011e40


	//   ....[171]....
        /*0624*/ 	.word	0x00011f00


	//   ....[172]....
        /*0628*/ 	.word	0x00011fc0


	//   ....[173]....
        /*062c*/ 	.word	0x00012080


	//   ....[174]....
        /*0630*/ 	.word	0x00012140


	//   ....[175]....
        /*0634*/ 	.word	0x00012200


	//   ....[176]....
        /*0638*/ 	.word	0x000122c0


	//   ....[177]....
        /*063c*/ 	.word	0x00012380


	//   ....[178]....
        /*0640*/ 	.word	0x00012440


	//   ....[179]....
        /*0644*/ 	.word	0x00012530


	//   ....[180]....
        /*0648*/ 	.word	0x00012650


	//----- nvinfo : EIATTR_REG_RECONFIG
	.align		4
.L_765:
        /*064c*/ 	.byte	0x01, 0x54
	.zero		2


	//----- nvinfo : EIATTR_SYSCALL_OFFSETS
	.align		4
        /*0650*/ 	.byte	0x04, 0x46
        /*0652*/ 	.short	(.L_767 - .L_766)


	//   ....[0]....
.L_766:
        /*0654*/ 	.word	0x00001720


	//   ....[1]....
        /*0658*/ 	.word	0x0000bf50


	//   ....[2]....
        /*065c*/ 	.word	0x0000c0a0


	//   ....[3]....
        /*0660*/ 	.word	0x0000c190


	//   ....[4]....
        /*0664*/ 	.word	0x0000cf00


	//----- nvinfo : EIATTR_MBARRIER_INSTR_OFFSETS
	.align		4
.L_767:
        /*0668*/ 	.byte	0x04, 0x39
        /*066a*/ 	.short	(.L_769 - .L_768)


	//   ....[0]....
.L_768:
        /*066c*/ 	.word	0x00000180
        /*0670*/ 	.word	0x000000ff
        /*0674*/ 	.word	0x00030800
        /*0678*/ 	.short	0x0100
        /*067a*/ 	.byte	0x08
	.zero		1


	//   ....[1]....
        /*067c*/ 	.word	0x00000190
        /*0680*/ 	.word	0x000000ff
        /*0684*/ 	.word	0x00030820
        /*0688*/ 	.short	0x0100
        /*068a*/ 	.byte	0x08
	.zero		1


	//   ....[2]....
        /*068c*/ 	.word	0x00000280
        /*0690*/ 	.word	0x000000ff
        /*0694*/ 	.word	0x00030830
        /*0698*/ 	.short	0x0100
        /*069a*/ 	.byte	0x08
	.zero		1


	//   ....[3]....
        /*069c*/ 	.word	0x00000290
        /*06a0*/ 	.word	0x000000ff
        /*06a4*/ 	.word	0x00030840
        /*06a8*/ 	.short	0x0100
        /*06aa*/ 	.byte	0x08
	.zero		1


	//   ....[4]....
        /*06ac*/ 	.word	0x000002a0
        /*06b0*/ 	.word	0x000000ff
        /*06b4*/ 	.word	0x00030838
        /*06b8*/ 	.short	0x0100
        /*06ba*/ 	.byte	0x08
	.zero		1


	//   ....[5]....
        /*06bc*/ 	.word	0x000002b0
        /*06c0*/ 	.word	0x000000ff
        /*06c4*/ 	.word	0x00030848
        /*06c8*/ 	.short	0x0100
        /*06ca*/ 	.byte	0x08
	.zero		1


	//   ....[6]....
        /*06cc*/ 	.word	0x000003e0
        /*06d0*/ 	.word	0x000000ff
        /*06d4*/ 	.word	0x00030850
        /*06d8*/ 	.short	0x0100
        /*06da*/ 	.byte	0x08
	.zero		1


	//   ....[7]....
        /*06dc*/ 	.word	0x000003f0
        /*06e0*/ 	.word	0x000000ff
        /*06e4*/ 	.word	0x00030860
        /*06e8*/ 	.short	0x0100
        /*06ea*/ 	.byte	0x08
	.zero		1


	//   ....[8]....
        /*06ec*/ 	.word	0x00000400
        /*06f0*/ 	.word	0x000000ff
        /*06f4*/ 	.word	0x00030858
        /*06f8*/ 	.short	0x0100
        /*06fa*/ 	.byte	0x08
	.zero		1


	//   ....[9]....
        /*06fc*/ 	.word	0x00000410
        /*0700*/ 	.word	0x000000ff
        /*0704*/ 	.word	0x00030868
        /*0708*/ 	.short	0x0100
        /*070a*/ 	.byte	0x08
	.zero		1


	//   ....[10]....
        /*070c*/ 	.word	0x00000500
        /*0710*/ 	.word	0x000000ff
        /*0714*/ 	.word	0x00030870
        /*0718*/ 	.short	0x0100
        /*071a*/ 	.byte	0x06
	.zero		1


	//   ....[11]....
        /*071c*/ 	.word	0x00000510
        /*0720*/ 	.word	0x000000ff
        /*0724*/ 	.word	0x00030880
        /*0728*/ 	.short	0x0100
        /*072a*/ 	.byte	0x06
	.zero		1


	//   ....[12]....
        /*072c*/ 	.word	0x00000520
        /*0730*/ 	.word	0x000000ff
        /*0734*/ 	.word	0x00030878
        /*0738*/ 	.short	0x0100
        /*073a*/ 	.byte	0x06
	.zero		1


	//   ....[13]....
        /*073c*/ 	.word	0x00000530
        /*0740*/ 	.word	0x000000ff
        /*0744*/ 	.word	0x00030888
        /*0748*/ 	.short	0x0100
        /*074a*/ 	.byte	0x06
	.zero		1


	//   ....[14]....
        /*074c*/ 	.word	0x00000660
        /*0750*/ 	.word	0x000000ff
        /*0754*/ 	.word	0x00030890
        /*0758*/ 	.short	0x0100
        /*075a*/ 	.byte	0x08
	.zero		1


	//   ....[15]....
        /*075c*/ 	.word	0x00000670
        /*0760*/ 	.word	0x000000ff
        /*0764*/ 	.word	0x000308a0
        /*0768*/ 	.short	0x0100
        /*076a*/ 	.byte	0x08
	.zero		1


	//   ....[16]....
        /*076c*/ 	.word	0x00000680
        /*0770*/ 	.word	0x000000ff
        /*0774*/ 	.word	0x00030898
        /*0778*/ 	.short	0x0100
        /*077a*/ 	.byte	0x08
	.zero		1


	//   ....[17]....
        /*077c*/ 	.word	0x00000690
        /*0780*/ 	.word	0x000000ff
        /*0784*/ 	.word	0x000308a8
        /*0788*/ 	.short	0x0100
        /*078a*/ 	.byte	0x08
	.zero		1


	//   ....[18]....
        /*078c*/ 	.word	0x000007d0
        /*0790*/ 	.word	0x000000ff
        /*0794*/ 	.word	0x000308b0
        /*0798*/ 	.short	0x0100
        /*079a*/ 	.byte	0x08
	.zero		1


	//   ....[19]....
        /*079c*/ 	.word	0x000007e0
        /*07a0*/ 	.word	0x000000ff
        /*07a4*/ 	.word	0x000308c0
        /*07a8*/ 	.short	0x0100
        /*07aa*/ 	.byte	0x08
	.zero		1


	//   ....[20]....
        /*07ac*/ 	.word	0x000007f0
        /*07b0*/ 	.word	0x000000ff
        /*07b4*/ 	.word	0x000308b8
        /*07b8*/ 	.short	0x0100
        /*07ba*/ 	.byte	0x08
	.zero		1


	//   ....[21]....
        /*07bc*/ 	.word	0x00000800
        /*07c0*/ 	.word	0x000000ff
        /*07c4*/ 	.word	0x000308c8
        /*07c8*/ 	.short	0x0100
        /*07ca*/ 	.byte	0x08
	.zero		1


	//   ....[22]....
        /*07cc*/ 	.word	0x000017c0
        /*07d0*/ 	.word	0x000000ff
        /*07d4*/ 	.word	0x00030800
        /*07d8*/ 	.short	0x010a
        /*07da*/ 	.byte	0x28
	.zero		1


	//   ....[23]....
        /*07dc*/ 	.word	0x00001840
        /*07e0*/ 	.word	0x00000000
        /*07e4*/ 	.word	0x00030830
        /*07e8*/ 	.short	0x010a
        /*07ea*/ 	.byte	0x3f
	.zero		1


	//   ....[24]....
        /*07ec*/ 	.word	0x00001880
        /*07f0*/ 	.word	0x00000000
        /*07f4*/ 	.word	0x00030830
        /*07f8*/ 	.short	0x010a
        /*07fa*/ 	.byte	0x3f
	.zero		1


	//   ....[25]....
        /*07fc*/ 	.word	0x000023a0
        /*0800*/ 	.word	0x000000ff
        /*0804*/ 	.word	0x00000000
        /*0808*/ 	.short	0x0101
        /*080a*/ 	.byte	0x05
	.zero		1


	//   ....[26]....
        /*080c*/ 	.word	0x00003a50
        /*0810*/ 	.word	0x000000ff
        /*0814*/ 	.word	0x00030830
        /*0818*/ 	.short	0x010a
        /*081a*/ 	.byte	0x07
	.zero		1


	//   ....[27]....
        /*081c*/ 	.word	0x00003a90
        /*0820*/ 	.word	0x000000ff
        /*0824*/ 	.word	0x00030830
        /*0828*/ 	.short	0x010a
        /*082a*/ 	.byte	0x07
	.zero		1


	//   ....[28]....
        /*082c*/ 	.word	0x000045d0
        /*0830*/ 	.word	0x000000ff
        /*0834*/ 	.word	0x00030850
        /*0838*/ 	.short	0x010a
        /*083a*/ 	.byte	0x0a
	.zero		1


	//   ....[29]....
        /*083c*/ 	.word	0x00004610
        /*0840*/ 	.word	0x000000ff
        /*0844*/ 	.word	0x00030850
        /*0848*/ 	.short	0x010a
        /*084a*/ 	.byte	0x0a
	.zero		1


	//   ....[30]....
        /*084c*/ 	.word	0x000049a0
        /*0850*/ 	.word	0x000000ff
        /*0854*/ 	.word	0x00000000
        /*0858*/ 	.short	0x0101
        /*085a*/ 	.byte	0x07
	.zero		1


	//   ....[31]....
        /*085c*/ 	.word	0x00005ee0
        /*0860*/ 	.word	0x000000ff
        /*0864*/ 	.word	0x00000000
        /*0868*/ 	.short	0x0101
        /*086a*/ 	.byte	0x0a
	.zero		1


	//   ....[32]....
        /*086c*/ 	.word	0x000060c0
        /*0870*/ 	.word	0x000000ff
        /*0874*/ 	.word	0x00030830
        /*0878*/ 	.short	0x010a
        /*087a*/ 	.byte	0x07
	.zero		1


	//   ....[33]....
        /*087c*/ 	.word	0x00006100
        /*0880*/ 	.word	0x000000ff
        /*0884*/ 	.word	0x00030830
        /*0888*/ 	.short	0x010a
        /*088a*/ 	.byte	0x07
	.zero		1


	//   ....[34]....
        /*088c*/ 	.word	0x00006c40
        /*0890*/ 	.word	0x000000ff
        /*0894*/ 	.word	0x00030850
        /*0898*/ 	.short	0x010a
        /*089a*/ 	.byte	0x0e
	.zero		1


	//   ....[35]....
        /*089c*/ 	.word	0x00006c80
        /*08a0*/ 	.word	0x000000ff
        /*08a4*/ 	.word	0x00030850
        /*08a8*/ 	.short	0x010a
        /*08aa*/ 	.byte	0x0e
	.zero		1


	//   ....[36]....
        /*08ac*/ 	.word	0x00007070
        /*08b0*/ 	.word	0x000000ff
        /*08b4*/ 	.word	0x00000000
        /*08b8*/ 	.short	0x0101
        /*08ba*/ 	.byte	0x05
	.zero		1


	//   ....[37]....
        /*08bc*/ 	.word	0x00007dd0
        /*08c0*/ 	.word	0x000000ff
        /*08c4*/ 	.word	0x00000000
        /*08c8*/ 	.short	0x0101
        /*08ca*/ 	.byte	0x0e
	.zero		1


	//   ....[38]....
        /*08cc*/ 	.word	0x00008500
        /*08d0*/ 	.word	0x000000ff
        /*08d4*/ 	.word	0x00030850
        /*08d8*/ 	.short	0x010a
        /*08da*/ 	.byte	0x05
	.zero		1


	//   ....[39]....
        /*08dc*/ 	.word	0x00008540
        /*08e0*/ 	.word	0x000000ff
        /*08e4*/ 	.word	0x00030850
        /*08e8*/ 	.short	0x010a
        /*08ea*/ 	.byte	0x05
	.zero		1


	//   ....[40]....
        /*08ec*/ 	.word	0x00008b70
        /*08f0*/ 	.word	0x000000ff
        /*08f4*/ 	.word	0x00000000
        /*08f8*/ 	.short	0x0101
        /*08fa*/ 	.byte	0x04
	.zero		1


	//   ....[41]....
        /*08fc*/ 	.word	0x0000a3e0
        /*0900*/ 	.word	0x00000034
        /*0904*/ 	.word	0x00000000
        /*0908*/ 	.short	0x0101
        /*090a*/ 	.byte	0x3f
	.zero		1


	//   ....[42]....
        /*090c*/ 	.word	0x0000c6e0
        /*0910*/ 	.word	0x00000000
        /*0914*/ 	.word	0x00030840
        /*0918*/ 	.short	0x010a
        /*091a*/ 	.byte	0x3f
	.zero		1


	//   ....[43]....
        /*091c*/ 	.word	0x0000ccf0
        /*0920*/ 	.word	0x00000000
        /*0924*/ 	.word	0x00030830
        /*0928*/ 	.short	0x0107
        /*092a*/ 	.byte	0x3f
	.zero		1


	//   ....[44]....
        /*092c*/ 	.word	0x0000cda0
        /*0930*/ 	.word	0x00000000
        /*0934*/ 	.word	0x00030830
        /*0938*/ 	.short	0x0101
        /*093a*/ 	.byte	0x3f
	.zero		1


	//   ....[45]....
        /*093c*/ 	.word	0x0000d7f0
        /*0940*/ 	.word	0x00000011
        /*0944*/ 	.word	0x00030800
        /*0948*/ 	.short	0x0107
        /*094a*/ 	.byte	0x3f
	.zero		1


	//   ....[46]....
        /*094c*/ 	.word	0x0000d8e0
        /*0950*/ 	.word	0x00000011
        /*0954*/ 	.word	0x00030800
        /*0958*/ 	.short	0x0101
        /*095a*/ 	.byte	0x3f
	.zero		1


	//   ....[47]....
        /*095c*/ 	.word	0x0000d900
        /*0960*/ 	.word	0x00000011
        /*0964*/ 	.word	0x00030820
        /*0968*/ 	.short	0x010a
        /*096a*/ 	.byte	0x3f
	.zero		1


	//   ....[48]....
        /*096c*/ 	.word	0x0000dc50
        /*0970*/ 	.word	0x00000006
        /*0974*/ 	.word	0x00030840
        /*0978*/ 	.short	0x010a
        /*097a*/ 	.byte	0x3f
	.zero		1


	//   ....[49]....
        /*097c*/ 	.word	0x0000e120
        /*0980*/ 	.word	0x00000006
        /*0984*/ 	.word	0x00030830
        /*0988*/ 	.short	0x0107
        /*098a*/ 	.byte	0x3f
	.zero		1


	//   ....[50]....
        /*098c*/ 	.word	0x0000e1d0
        /*0990*/ 	.word	0x00000006
        /*0994*/ 	.word	0x00030830
        /*0998*/ 	.short	0x0101
        /*099a*/ 	.byte	0x3f
	.zero		1


	//   ....[51]....
        /*099c*/ 	.word	0x0000e230
        /*09a0*/ 	.word	0x00000006
        /*09a4*/ 	.word	0x00030860
        /*09a8*/ 	.short	0x010a
        /*09aa*/ 	.byte	0x3f
	.zero		1


	//   ....[52]....
        /*09ac*/ 	.word	0x0000e790
        /*09b0*/ 	.word	0x00000006
        /*09b4*/ 	.word	0x00030850
        /*09b8*/ 	.short	0x0107
        /*09ba*/ 	.byte	0x3f
	.zero		1


	//   ....[53]....
        /*09bc*/ 	.word	0x0000e8e0
        /*09c0*/ 	.word	0x00000006
        /*09c4*/ 	.word	0x00030850
        /*09c8*/ 	.short	0x0101
        /*09ca*/ 	.byte	0x3f
	.zero		1


	//   ....[54]....
        /*09cc*/ 	.word	0x0000eaf0
        /*09d0*/ 	.word	0x00000004
        /*09d4*/ 	.word	0x00030860
        /*09d8*/ 	.short	0x010a
        /*09da*/ 	.byte	0x3f
	.zero		1


	//   ....[55]....
        /*09dc*/ 	.word	0x0000efb0
        /*09e0*/ 	.word	0x00000004
        /*09e4*/ 	.word	0x00030850
        /*09e8*/ 	.short	0x0107
        /*09ea*/ 	.byte	0x3f
	.zero		1


	//   ....[56]....
        /*09ec*/ 	.word	0x0000f060
        /*09f0*/ 	.word	0x00000004
        /*09f4*/ 	.word	0x00030850
        /*09f8*/ 	.short	0x0101
        /*09fa*/ 	.byte	0x3f
	.zero		1


	//   ....[57]....
        /*09fc*/ 	.word	0x0000f300
        /*0a00*/ 	.word	0x00000004
        /*0a04*/ 	.word	0x00030820
        /*0a08*/ 	.short	0x010a
        /*0a0a*/ 	.byte	0x3f
	.zero		1


	//   ....[58]....
        /*0a0c*/ 	.word	0x0000f4a0
        /*0a10*/ 	.word	0x00000005
        /*0a14*/ 	.word	0x00030840
        /*0a18*/ 	.short	0x010a
        /*0a1a*/ 	.byte	0x3f
	.zero		1


	//   ....[59]....
        /*0a1c*/ 	.word	0x0000f540
        /*0a20*/ 	.word	0x00000017
        /*0a24*/ 	.word	0x00030840
        /*0a28*/ 	.short	0x010a
        /*0a2a*/ 	.byte	0x3f
	.zero		1


	//   ....[60]....
        /*0a2c*/ 	.word	0x0000f580
        /*0a30*/ 	.word	0x00000005
        /*0a34*/ 	.word	0x00030860
        /*0a38*/ 	.short	0x010a
        /*0a3a*/ 	.byte	0x3f
	.zero		1


	//   ....[61]....
        /*0a3c*/ 	.word	0x0000f5c0
        /*0a40*/ 	.word	0x00000017
        /*0a44*/ 	.word	0x00030860
        /*0a48*/ 	.short	0x010a
        /*0a4a*/ 	.byte	0x3f
	.zero		1


	//   ....[62]....
        /*0a4c*/ 	.word	0x0000f630
        /*0a50*/ 	.word	0x00000003
        /*0a54*/ 	.word	0x00030800
        /*0a58*/ 	.short	0x010a
        /*0a5a*/ 	.byte	0x3f
	.zero		1


	//   ....[63]....
        /*0a5c*/ 	.word	0x0000f680
        /*0a60*/ 	.word	0x00000000
        /*0a64*/ 	.word	0x00030830
        /*0a68*/ 	.short	0x010a
        /*0a6a*/ 	.byte	0x3f
	.zero		1


	//   ....[64]....
        /*0a6c*/ 	.word	0x0000f6e0
        /*0a70*/ 	.word	0x00000004
        /*0a74*/ 	.word	0x00030830
        /*0a78*/ 	.short	0x010a
        /*0a7a*/ 	.byte	0x3f
	.zero		1


	//   ....[65]....
        /*0a7c*/ 	.word	0x0000f740
        /*0a80*/ 	.word	0x00000003
        /*0a84*/ 	.word	0x00030850
        /*0a88*/ 	.short	0x010a
        /*0a8a*/ 	.byte	0x3f
	.zero		1


	//   ....[66]....
        /*0a8c*/ 	.word	0x0000f7a0
        /*0a90*/ 	.word	0x00000004
        /*0a94*/ 	.word	0x00030830
        /*0a98*/ 	.short	0x010a
        /*0a9a*/ 	.byte	0x3f
	.zero		1


	//   ....[67]....
        /*0a9c*/ 	.word	0x0000f800
        /*0aa0*/ 	.word	0x00000003
        /*0aa4*/ 	.word	0x00030850
        /*0aa8*/ 	.short	0x010a
        /*0aaa*/ 	.byte	0x3f
	.zero		1


	//   ....[68]....
        /*0aac*/ 	.word	0x0000f860
        /*0ab0*/ 	.word	0x00000007
        /*0ab4*/ 	.word	0x00030850
        /*0ab8*/ 	.short	0x010a
        /*0aba*/ 	.byte	0x3f
	.zero		1


	//   ....[69]....
        /*0abc*/ 	.word	0x0000f960
        /*0ac0*/ 	.word	0x00000000
        /*0ac4*/ 	.word	0x00030840
        /*0ac8*/ 	.short	0x010a
        /*0aca*/ 	.byte	0x3f
	.zero		1


	//   ....[70]....
        /*0acc*/ 	.word	0x00010c00
        /*0ad0*/ 	.word	0x00000011
        /*0ad4*/ 	.word	0x00030820
        /*0ad8*/ 	.short	0x010a
        /*0ada*/ 	.byte	0x3f
	.zero		1


	//   ....[71]....
        /*0adc*/ 	.word	0x00010c50
        /*0ae0*/ 	.word	0x00000006
        /*0ae4*/ 	.word	0x00030840
        /*0ae8*/ 	.short	0x010a
        /*0aea*/ 	.byte	0x3f
	.zero		1


	//   ....[72]....
        /*0aec*/ 	.word	0x00011380
        /*0af0*/ 	.word	0x00000006
        /*0af4*/ 	.word	0x00030860
        /*0af8*/ 	.short	0x010a
        /*0afa*/ 	.byte	0x3f
	.zero		1


	//   ....[73]....
        /*0afc*/ 	.word	0x00011bc0
        /*0b00*/ 	.word	0x00000004
        /*0b04*/ 	.word	0x00030860
        /*0b08*/ 	.short	0x010a
        /*0b0a*/ 	.byte	0x3f
	.zero		1


	//   ....[74]....
        /*0b0c*/ 	.word	0x00012570
        /*0b10*/ 	.word	0x00000004
        /*0b14*/ 	.word	0x00030820
        /*0b18*/ 	.short	0x010a
        /*0b1a*/ 	.byte	0x3f
	.zero		1


	//   ....[75]....
        /*0b1c*/ 	.word	0x00012710
        /*0b20*/ 	.word	0x00000005
        /*0b24*/ 	.word	0x00030840
        /*0b28*/ 	.short	0x010a
        /*0b2a*/ 	.byte	0x3f
	.zero		1


	//   ....[76]....
        /*0b2c*/ 	.word	0x00012760
        /*0b30*/ 	.word	0x00000017
        /*0b34*/ 	.word	0x00030840
        /*0b38*/ 	.short	0x010a
        /*0b3a*/ 	.byte	0x3f
	.zero		1


	//   ....[77]....
        /*0b3c*/ 	.word	0x000127b0
        /*0b40*/ 	.word	0x00000005
        /*0b44*/ 	.word	0x00030860
        /*0b48*/ 	.short	0x010a
        /*0b4a*/ 	.byte	0x3f
	.zero		1


	//----- nvinfo : EIATTR_NUM_MBARRIERS
	.align		4
.L_769:
        /*0b4c*/ 	.byte	0x03, 0x38
        /*0b4e*/ 	.short	0x0016


	//----- nvinfo : EIATTR_EXIT_INSTR_OFFSETS
	.align		4
        /*0b50*/ 	.byte	0x04, 0x1c
        /*0b52*/ 	.short	(.L_771 - .L_770)


	//   ....[0]....
.L_770:
        /*0b54*/ 	.word	0x00000950


	//   ....[1]....
        /*0b58*/ 	.word	0x0000b370


	//   ....[2]....
        /*0b5c*/ 	.word	0x0000f610


	//----- nvinfo : EIATTR_MAX_THREADS
	.align		4
.L_771:
        /*0b60*/ 	.byte	0x04, 0x05
        /*0b62*/ 	.short	(.L_773 - .L_772)
.L_772:
        /*0b64*/ 	.word	0x00000180
        /*0b68*/ 	.word	0x00000001
        /*0b6c*/ 	.word	0x00000001


	//----- nvinfo : EIATTR_CRS_STACK_SIZE
	.align		4
.L_773:
        /*0b70*/ 	.byte	0x04, 0x1e
        /*0b72*/ 	.short	(.L_775 - .L_774)
.L_774:
        /*0b74*/ 	.word	0x00000000


	//----- nvinfo : EIATTR_CBANK_PARAM_SIZE
	.align		4
.L_775:
        /*0b78*/ 	.byte	0x03, 0x19
        /*0b7a*/ 	.short	0x0af0


	//----- nvinfo : EIATTR_PARAM_CBANK
	.align		4
        /*0b7c*/ 	.byte	0x04, 0x0a
        /*0b7e*/ 	.short	(.L_777 - .L_776)
	.align		4
.L_776:
        /*0b80*/ 	.word	index@(.nv.constant0._ZN7cutlass13device_kernelIN5flash11enable_sm90INS1_16FlashAttnFwdSm90INS1_25CollectiveMainloopFwdSm90ILi2EN4cute5tupleIJNS5_1CILi1EEES8_S8_EEENS6_IJNS7_ILi128EEENS7_ILi96EEENS7_ILi192EEEEEELi192ENS_10bfloat16_tEfNS_4arch4Sm90ELb1ELb0ELb0ELb0ELb1ELb0ELb0ELb1ELb1ELb1ELb0ELb0EEENS1_21CollectiveEpilogueFwdINS6_IJSA_SC_SB_EEES9_SE_SG_Li256ELb0ELb1ELb0ELb0EEENS1_30DynamicPersistentTileSchedulerILi256ELi128ELb0ELb1ELb1EEEEEEEEEvNT_6ParamsE)
        /*0b84*/ 	.short	0x0210
        /*0b86*/ 	.short	0x0af0


	//----- nvinfo : EIATTR_SW_WAR
	.align		4
.L_777:
        /*0b88*/ 	.byte	0x04, 0x36
        /*0b8a*/ 	.short	(.L_779 - .L_778)
.L_778:
        /*0b8c*/ 	.word	0x00000008
.L_779:


//--------------------- .nv.info._ZN7cutlass13device_kernelIN5flash11enable_sm90INS1_16FlashAttnFwdSm90INS1_25CollectiveMainloopFwdSm90ILi2EN4cute5tupleIJNS5_1CILi1EEES8_S8_EEENS6_IJNS7_ILi128EEENS7_ILi96EEENS7_ILi192EEEEEELi192ENS_10bfloat16_tEfNS_4arch4Sm90ELb1ELb0ELb0ELb1ELb1ELb0ELb0ELb1ELb1ELb1ELb0ELb0EEENS1_21CollectiveEpilogueFwdINS6_IJSA_SC_SB_EEES9_SE_SG_Li256ELb1ELb1ELb0ELb0EEENS1_36VarlenDynamicPersistentTileSchedulerILi128ELi96ELi256ELi128ELb0ELb1ELb1ELb1ELb1ELb1EEEEEEEEEvNT_6ParamsE --------------------------
	.section	.nv.info._ZN7cutlass13device_kernelIN5flash11enable_sm90INS1_16FlashAttnFwdSm90INS1_25CollectiveMainloopFwdSm90ILi2EN4cute5tupleIJNS5_1CILi1EEES8_S8_EEENS6_IJNS7_ILi128EEENS7_ILi96EEENS7_ILi192EEEEEELi192ENS_10bfloat16_tEfNS_4arch4Sm90ELb1ELb0ELb0ELb1ELb1ELb0ELb0ELb1ELb1ELb1ELb0ELb0EEENS1_21CollectiveEpilogueFwdINS6_IJSA_SC_SB_EEES9_SE_SG_Li256ELb1ELb1ELb0ELb0EEENS1_36VarlenDynamicPersistentTileSchedulerILi128ELi96ELi256ELi128ELb0ELb1ELb1ELb1ELb1ELb1EEEEEEEEEvNT_6ParamsE,"",@"SHT_CUDA_INFO"
	.sectionflags	@""
	.align	4


	//----- nvinfo : EIATTR_CUDA_API_VERSION
	.align		4
        /*0000*/ 	.byte	0x04, 0x37
        /*0002*/ 	.short	(.L_781 - .L_780)
.L_780:
        /*0004*/ 	.word	0x00000082


	//----- nvinfo : EIATTR_KPARAM_INFO
	.align		4
.L_781:
        /*0008*/ 	.byte	0x04, 0x17
        /*000a*/ 	.short	(.L_783 - .L_782)
.L_782:
        /*000c*/ 	.word	0x00000000
        /*0010*/ 	.short	0x0000
        /*0012*/ 	.short	0x0070
        /*0014*/ 	.byte	0x00, 0xf0, 0x01, 0x2a


	//----- nvinfo : EIATTR_SPARSE_MMA_MASK
	.align		4
.L_783:
        /*0018*/ 	.byte	0x03, 0x50
        /*001a*/ 	.short	0x0000


	//----- nvinfo : EIATTR_MAXREG_COUNT
	.align		4
        /*001c*/ 	.byte	0x03, 0x1b
        /*001e*/ 	.short	0x00a8


	//----- nvinfo : EIATTR_NUM_BARRIERS
	.align		4
        /*0020*/ 	.byte	0x02, 0x4c
        /*0022*/ 	.byte	0x09
	.zero		1


	//----- nvinfo : EIATTR_EXTERNS
	.align		4
        /*0024*/ 	.byte	0x04, 0x0f
        /*0026*/ 	.short	(.L_785 - .L_784)


	//   ....[0]....
	.align		4
.L_784:
        /*0028*/ 	.word	index@(__assertfail)


	//----- nvinfo : EIATTR_ANNOTATIONS
	.align		4
.L_785:
        /*002c*/ 	.byte	0x04, 0x55
        /*002e*/ 	.short	(.L_787 - .L_786)


	//   ....[0]....
.L_786:
        /* <DEDUP_REMOVED lines=17> */


	//----- nvinfo : EIATTR_MERCURY_ISA_VERSION
	.align		4
.L_787:
        /*0130*/ 	.byte	0x03, 0x5f
        /*0132*/ 	.short	0x0101


	//----- nvinfo : EIATTR_UNUSED_LOAD_BYTE_OFFSET
	.align		4
        /*0134*/ 	.byte	0x04, 0x44
        /*0136*/ 	.short	(.L_789 - .L_788)


	//   ....[0]....
.L_788:
        /*0138*/ 	.word	0x00000950
        /*013c*/ 	.word	0x0000fff0


	//   ....[1]....
        /*0140*/ 	.word	0x00009220
        /*0144*/ 	.word	0x0000fff0


	//----- nvinfo : EIATTR_INT_WARP_WIDE_INSTR_OFFSETS
	.align		4
.L_789:
        /*0148*/ 	.byte	0x04, 0x31
        /*014a*/ 	.short	(.L_791 - .L_790)


	//   ....[0]....
.L_790:
        /*014c*/ 	.word	0x000000c0


	//   ....[1]....
        /*0150*/ 	.word	0x000000d0


	//   ....[2]....
        /*0154*/ 	.word	0x00000170


	//   ....[3]....
        /*0158*/ 	.word	0x0000cd50


	//   ....[4]....
        /*015c*/ 	.word	0x0000cde0


	//   ....[5]....
        /*0160*/ 	.word	0x0000fc50


	//   ....[6]....
        /*0164*/ 	.word	0x0000fce0


	//----- nvinfo : EIATTR_COOP_GROUP_MASK_REGIDS
	.align		4
.L_791:
        /*0168*/ 	.byte	0x04, 0x29
        /*016a*/ 	.short	(.L_793 - .L_792)


	//   ....[0]....
.L_792:
        /*016c*/ 	.word	0xffffffff


	//   ....[1]....
        /*0170*/ 	.word	0xffffffff


	//   ....[2]....
        /*0174*/ 	.word	0xffffffff


	//   ....[3]....
        /*0178*/ 	.word	0xffffffff


	//   ....[4]....
        /*017c*/ 	.word	0xffffffff


	//   ....[5]....
        /*0180*/ 	.word	0xffffffff


	//   ....[6]....
        /*0184*/ 	.word	0xffffffff


	//   ....[7]....
        /*0188*/ 	.word	0xffffffff


	//   ....[8]....
        /*018c*/ 	.word	0xffffffff


	//   ....[9]....
        /*0190*/ 	.word	0xffffffff


	//   ....[10]....
        /*0194*/ 	.word	0xffffffff


	//   ....[11]....
        /*0198*/ 	.word	0xffffffff


	//   ....[12]....
        /*019c*/ 	.word	0xffffffff


	//   ....[13]....
        /*01a0*/ 	.word	0xffffffff


	//   ....[14]....
        /*01a4*/ 	.word	0xffffffff


	//   ....[15]....
        /*01a8*/ 	.word	0xffffffff


	//   ....[16]....
        /*01ac*/ 	.word	0xffffffff


	//   ....[17]....
        /*01b0*/ 	.word	0xffffffff


	//   ....[18]....
        /*01b4*/ 	.word	0xffffffff


	//   ....[19]....
        /*01b8*/ 	.word	0xffffffff


	//   ....[20]....
        /*01bc*/ 	.word	0xffffffff


	//   ....[21]....
        /*01c0*/ 	.word	0xffffffff


	//   ....[22]....
        /*01c4*/ 	.word	0xffffffff


	//   ....[23]....
        /*01c8*/ 	.word	0xffffffff


	//   ....[24]....
        /*01cc*/ 	.word	0xffffffff


	//   ....[25]....
        /*01d0*/ 	.word	0xffffffff


	//   ....[26]....
        /*01d4*/ 	.word	0xffffffff


	//   ....[27]....
        /*01d8*/ 	.word	0xffffffff


	//   ....[28]....
        /*01dc*/ 	.word	0xffffffff


	//   ....[29]....
        /*01e0*/ 	.word	0xffffffff


	//   ....[30]....
        /*01e4*/ 	.word	0xffffffff


	//   ....[31]....
        /*01e8*/ 	.word	0xffffffff


	//   ....[32]....
        /*01ec*/ 	.word	0xffffffff


	//   ....[33]....
        /*01f0*/ 	.word	0xffffffff


	//   ....[34]....
        /*01f4*/ 	.word	0xffffffff


	//   ....[35]....
        /*01f8*/ 	.word	0xffffffff


	//   ....[36]....
        /*01fc*/ 	.word	0xffffffff


	//   ....[37]....
        /*0200*/ 	.word	0xffffffff


	//   ....[38]....
        /*0204*/ 	.word	0xffffffff


	//   ....[39]....
        /*0208*/ 	.word	0xffffffff


	//   ....[40]....
        /*020c*/ 	.word	0xffffffff


	//   ....[41]....
        /*0210*/ 	.word	0xffffffff


	//   ....[42]....
        /*0214*/ 	.word	0xffffffff


	//   ....[43]....
        /*0218*/ 	.word	0xffffffff


	//   ....[44]....
        /*021c*/ 	.word	0xffffffff


	//   ....[45]....
        /*0220*/ 	.word	0xffffffff


	//   ....[46]....
        /*0224*/ 	.word	0xffffffff


	//   ....[47]....
        /*0228*/ 	.word	0xffffffff


	//   ....[48]....
        /*022c*/ 	.word	0xffffffff


	//   ....[49]....
        /*0230*/ 	.word	0xffffffff


	//   ....[50]....
        /*0234*/ 	.word	0xffffffff


	//   ....[51]....
        /*0238*/ 	.word	0xffffffff


	//   ....[52]....
        /*023c*/ 	.word	0xffffffff


	//   ....[53]....
        /*0240*/ 	.word	0xffffffff


	//   ....[54]....
        /*0244*/ 	.word	0xffffffff


	//   ....[55]....
        /*0248*/ 	.word	0xffffffff


	//   ....[56]....
        /*024c*/ 	.word	0xffffffff


	//   ....[57]....
        /*0250*/ 	.word	0xffffffff


	//   ....[58]....
        /*0254*/ 	.word	0xffffffff


	//   ....[59]....
        /*0258*/ 	.word	0xffffffff


	//   ....[60]....
        /*025c*/ 	.word	0xffffffff


	//   ....[61]....
        /*0260*/ 	.word	0xffffffff


	//   ....[62]....
        /*0264*/ 	.word	0xffffffff


	//   ....[63]....
        /*0268*/ 	.word	0xffffffff


	//   ....[64]....
        /*026c*/ 	.word	0xffffffff


	//   ....[65]....
        /*0270*/ 	.word	0xffffffff


	//   ....[66]....
        /*0274*/ 	.word	0xffffffff


	//   ....[67]....
        /*0278*/ 	.word	0xffffffff


	//   ....[68]....
        /*027c*/ 	.word	0xffffffff


	//   ....[69]....
        /*0280*/ 	.word	0xffffffff


	//   ....[70]....
        /*0284*/ 	.word	0xffffffff


	//   ....[71]....
        /*0288*/ 	.word	0xffffffff


	//   ....[72]....
        /*028c*/ 	.word	0xffffffff


	//   ....[73]....
        /*0290*/ 	.word	0xffffffff


	//   ....[74]....
        /*0294*/ 	.word	0xffffffff


	//   ....[75]....
        /*0298*/ 	.word	0xffffffff


	//   ....[76]....
        /*029c*/ 	.word	0xffffffff


	//   ....[77]....
        /*02a0*/ 	.word	0xffffffff


	//   ....[78]....
        /*02a4*/ 	.word	0xffffffff


	//   ....[79]....
        /*02a8*/ 	.word	0xffffffff


	//   ....[80]....
        /*02ac*/ 	.word	0xffffffff


	//   ....[81]....
        /*02b0*/ 	.word	0xffffffff


	//   ....[82]....
        /*02b4*/ 	.word	0xffffffff


	//   ....[83]....
        /*02b8*/ 	.word	0xffffffff


	//   ....[84]....
        /*02bc*/ 	.word	0xffffffff


	//   ....[85]....
        /*02c0*/ 	.word	0xffffffff


	//   ....[86]....
        /*02c4*/ 	.word	0xffffffff


	//   ....[87]....
        /*02c8*/ 	.word	0xffffffff


	//   ....[88]....
        /*02cc*/ 	.word	0xffffffff


	//   ....[89]....
        /*02d0*/ 	.word	0xffffffff


	//   ....[90]....
        /*02d4*/ 	.word	0xffffffff


	//   ....[91]....
        /*02d8*/ 	.word	0xffffffff


	//   ....[92]....
        /*02dc*/ 	.word	0xffffffff


	//   ....[93]....
        /*02e0*/ 	.word	0xffffffff


	//   ....[94]....
        /*02e4*/ 	.word	0xffffffff


	//   ....[95]....
        /*02e8*/ 	.word	0xffffffff


	//   ....[96]....
        /*02ec*/ 	.word	0xffffffff


	//   ....[97]....
        /*02f0*/ 	.word	0xffffffff


	//   ....[98]....
        /*02f4*/ 	.word	0xffffffff


	//   ....[99]....
        /*02f8*/ 	.word	0xffffffff


	//   ....[100]....
        /*02fc*/ 	.word	0xffffffff


	//   ....[101]....
        /*0300*/ 	.word	0xffffffff


	//   ....[102]....
        /*0304*/ 	.word	0xffffffff


	//   ....[103]....
        /*0308*/ 	.word	0xffffffff


	//   ....[104]....
        /*030c*/ 	.word	0xffffffff


	//   ....[105]....
        /*0310*/ 	.word	0xffffffff


	//   ....[106]....
        /*0314*/ 	.word	0xffffffff


	//   ....[107]....
        /*0318*/ 	.word	0xffffffff


	//   ....[108]....
        /*031c*/ 	.word	0xffffffff


	//   ....[109]....
        /*0320*/ 	.word	0xffffffff


	//   ....[110]....
        /*0324*/ 	.word	0xffffffff


	//   ....[111]....
        /*0328*/ 	.word	0xffffffff


	//   ....[112]....
        /*032c*/ 	.word	0xffffffff


	//   ....[113]....
        /*0330*/ 	.word	0xffffffff


	//   ....[114]....
        /*0334*/ 	.word	0xffffffff


	//   ....[115]....
        /*0338*/ 	.word	0xffffffff


	//   ....[116]....
        /*033c*/ 	.word	0xffffffff


	//   ....[117]....
        /*0340*/ 	.word	0xffffffff


	//   ....[118]....
        /*0344*/ 	.word	0xffffffff


	//   ....[119]....
        /*0348*/ 	.word	0xffffffff


	//   ....[120]....
        /*034c*/ 	.word	0xffffffff


	//   ....[121]....
        /*0350*/ 	.word	0xffffffff


	//   ....[122]....
        /*0354*/ 	.word	0xffffffff


	//   ....[123]....
        /*0358*/ 	.word	0xffffffff


	//   ....[124]....
        /*035c*/ 	.word	0xffffffff


	//   ....[125]....
        /*0360*/ 	.word	0xffffffff


	//   ....[126]....
        /*0364*/ 	.word	0xffffffff


	//   ....[127]....
        /*0368*/ 	.word	0xffffffff


	//   ....[128]....
        /*036c*/ 	.word	0xffffffff


	//   ....[129]....
        /*0370*/ 	.word	0xffffffff


	//   ....[130]....
        /*0374*/ 	.word	0xffffffff


	//   ....[131]....
        /*0378*/ 	.word	0xffffffff


	//   ....[132]....
        /*037c*/ 	.word	0xffffffff


	//   ....[133]....
        /*0380*/ 	.word	0xffffffff


	//   ....[134]....
        /*0384*/ 	.word	0xffffffff


	//   ....[135]....
        /*0388*/ 	.word	0xffffffff


	//   ....[136]....
        /*038c*/ 	.word	0xffffffff


	//   ....[137]....
        /*0390*/ 	.word	0xffffffff


	//   ....[138]....
        /*0394*/ 	.word	0xffffffff


	//   ....[139]....
        /*0398*/ 	.word	0xffffffff


	//   ....[140]....
        /*039c*/ 	.word	0xffffffff


	//   ....[141]....
        /*03a0*/ 	.word	0xffffffff


	//   ....[142]....
        /*03a4*/ 	.word	0xffffffff


	//   ....[143]....
        /*03a8*/ 	.word	0xffffffff


	//   ....[144]....
        /*03ac*/ 	.word	0xffffffff


	//   ....[145]....
        /*03b0*/ 	.word	0x0500000f


	//   ....[146]....
        /*03b4*/ 	.word	0x0500000f


	//   ....[147]....
        /*03b8*/ 	.word	0x0500000f


	//   ....[148]....
        /*03bc*/ 	.word	0x0500000f


	//   ....[149]....
        /*03c0*/ 	.word	0x0500000f


	//   ....[150]....
        /*03c4*/ 	.word	0x0500000f


	//   ....[151]....
        /*03c8*/ 	.word	0x0500000f


	//   ....[152]....
        /*03cc*/ 	.word	0x0500000f


	//   ....[153]....
        /*03d0*/ 	.word	0x0500000f


	//   ....[154]....
        /*03d4*/ 	.word	0x0500000f


	//   ....[155]....
        /*03d8*/ 	.word	0x0500000f


	//   ....[156]....
        /*03dc*/ 	.word	0x0500000f


	//   ....[157]....
        /*03e0*/ 	.word	0x0500000f


	//   ....[158]....
        /*03e4*/ 	.word	0x0500000f


	//   ....[159]....
        /*03e8*/ 	.word	0x0500000f


	//   ....[160]....
        /*03ec*/ 	.word	0x0500000f


	//   ....[161]....
        /*03f0*/ 	.word	0x0500000f


	//   ....[162]....
        /*03f4*/ 	.word	0x0500000f


	//   ....[163]....
        /*03f8*/ 	.word	0x0500000f


	//   ....[164]....
        /*03fc*/ 	.word	0x0500000f


	//   ....[165]....
        /*0400*/ 	.word	0x0500000f


	//   ....[166]....
        /*0404*/ 	.word	0x0500000f


	//   ....[167]....
        /*0408*/ 	.word	0x0500000f


	//   ....[168]....
        /*040c*/ 	.word	0x0500000f


	//   ....[169]....
        /*0410*/ 	.word	0x0500000f


	//   ....[170]....
        /*0414*/ 	.word	0x0500000f


	//   ....[171]....
        /*0418*/ 	.word	0x0500000f


	//   ....[172]....
        /*041c*/ 	.word	0x0500000f


	//   ....[173]....
        /*0420*/ 	.word	0x0500000f


	//   ....[174]....
        /*0424*/ 	.word	0x0500000f


	//   ....[175]....
        /*0428*/ 	.word	0x0500000f


	//   ....[176]....
        /*042c*/ 	.word	0x0500000f


	//   ....[177]....
        /*0430*/ 	.word	0x0500000f


	//   ....[178]....
        /*0434*/ 	.word	0x0500000f


	//   ....[179]....
        /*0438*/ 	.word	0x0500000f


	//   ....[180]....
        /*043c*/ 	.word	0x0500000f


	//   ....[181]....
        /*0440*/ 	.word	0x0500000f


	//   ....[182]....
        /*0444*/ 	.word	0x0500000f


	//   ....[183]....
        /*0448*/ 	.word	0x0500000f


	//   ....[184]....
        /*044c*/ 	.word	0x0500000f


	//   ....[185]....
        /*0450*/ 	.word	0x0500000f


	//   ....[186]....
        /*0454*/ 	.word	0x0500000f


	//   ....[187]....
        /*0458*/ 	.word	0x0500000f


	//   ....[188]....
        /*045c*/ 	.word	0x0500000f


	//   ....[189]....
        /*0460*/ 	.word	0x0500000f


	//   ....[190]....
        /*0464*/ 	.word	0x0500000f


	//   ....[191]....
        /*0468*/ 	.word	0x0500000f


	//   ....[192]....
        /*046c*/ 	.word	0x0500000f


	//   ....[193]....
        /*0470*/ 	.word	0x0500000f


	//   ....[194]....
        /*0474*/ 	.word	0x0500000f


	//   ....[195]....
        /*0478*/ 	.word	0x0500000f


	//   ....[196]....
        /*047c*/ 	.word	0x0500000f


	//   ....[197]....
        /*0480*/ 	.word	0x0500000f


	//   ....[198]....
        /*0484*/ 	.word	0x0500000f


	//   ....[199]....
        /*0488*/ 	.word	0x0500000f


	//   ....[200]....
        /*048c*/ 	.word	0x0500000f


	//   ....[201]....
        /*0490*/ 	.word	0x0500000f


	//   ....[202]....
        /*0494*/ 	.word	0x0500000f


	//   ....[203]....
        /*0498*/ 	.word	0x0500000f


	//   ....[204]....
        /*049c*/ 	.word	0x0500000f


	//   ....[205]....
        /*04a0*/ 	.word	0x0500000f


	//   ....[206]....
        /*04a4*/ 	.word	0x0500000f


	//   ....[207]....
        /*04a8*/ 	.word	0x0500000f


	//   ....[208]....
        /*04ac*/ 	.word	0x0500000f


	//   ....[209]....
        /*04b0*/ 	.word	0x0500000f


	//   ....[210]....
        /*04b4*/ 	.word	0x0500000f


	//   ....[211]....
        /*04b8*/ 	.word	0x0500000f


	//   ....[212]....
        /*04bc*/ 	.word	0x0500000f


	//   ....[213]....
        /*04c0*/ 	.word	0x0500000f


	//   ....[214]....
        /*04c4*/ 	.word	0x0500000f


	//   ....[215]....
        /*04c8*/ 	.word	0x0500000f


	//   ....[216]....
        /*04cc*/ 	.word	0x0500000f


	//   ....[217]....
        /*04d0*/ 	.word	0x0500000f


	//   ....[218]....
        /*04d4*/ 	.word	0x0500000f


	//   ....[219]....
        /*04d8*/ 	.word	0x0500000f


	//   ....[220]....
        /*04dc*/ 	.word	0x0500000f


	//   ....[221]....
        /*04e0*/ 	.word	0x0500000f


	//   ....[222]....
        /*04e4*/ 	.word	0x0500000f


	//   ....[223]....
        /*04e8*/ 	.word	0x0500000f


	//   ....[224]....
        /*04ec*/ 	.word	0x0500000f


	//   ....[225]....
        /*04f0*/ 	.word	0x0500000f


	//   ....[226]....
        /*04f4*/ 	.word	0x0500000f


	//   ....[227]....
        /*04f8*/ 	.word	0x0500000f


	//----- nvinfo : EIATTR_COOP_GROUP_INSTR_OFFSETS
	.align		4
.L_793:
        /*04fc*/ 	.byte	0x04, 0x28
        /*04fe*/ 	.short	(.L_795 - .L_794)


	//   ....[0]....
.L_794:
        /*0500*/ 	.word	0x00000070


	//   ....[1]....
        /*0504*/ 	.word	0x000000b0


	//   ....[2]....
        /*0508*/ 	.word	0x000002d0


	//   ....[3]....
        /*050c*/ 	.word	0x00000430


	//   ....[4]....
        /*0510*/ 	.word	0x00000550


	//   ....[5]....
        /*0514*/ 	.word	0x000006b0


	//   ....[6]....
        /*0518*/ 	.word	0x00001740


	//   ....[7]....
        /*051c*/ 	.word	0x000022a0


	//   ....[8]....
        /*0520*/ 	.word	0x000022e0


	//   ....[9]....
        /*0524*/ 	.word	0x00002980


	//   ....[10]....
        /*0528*/ 	.word	0x00002a80


	//   ....[11]....
        /*052c*/ 	.word	0x000030e0


	//   ....[12]....
        /*0530*/ 	.word	0x00003170


	//   ....[13]....
        /*0534*/ 	.word	0x00004b00


	//   ....[14]....
        /*0538*/ 	.word	0x00004fd0


	//   ....[15]....
        /*053c*/ 	.word	0x00004ff0


	//   ....[16]....
        /*0540*/ 	.word	0x00005050


	//   ....[17]....
        /*0544*/ 	.word	0x000056f0


	//   ....[18]....
        /*0548*/ 	.word	0x00005750


	//   ....[19]....
        /*054c*/ 	.word	0x000073f0


	//   ....[20]....
        /*0550*/ 	.word	0x00007400


	//   ....[21]....
        /*0554*/ 	.word	0x00007430


	//   ....[22]....
        /*0558*/ 	.word	0x00007440


	//   ....[23]....
        /*055c*/ 	.word	0x00008730


	//   ....[24]....
        /*0560*/ 	.word	0x00008770


	//   ....[25]....
        /*0564*/ 	.word	0x00008820


	//   ....[26]....
        /*0568*/ 	.word	0x00008830


	//   ....[27]....
        /*056c*/ 	.word	0x0000a060


	//   ....[28]....
        /*0570*/ 	.word	0x0000a090


	//   ....[29]....
        /*0574*/ 	.word	0x0000a0c0


	//   ....[30]....
        /*0578*/ 	.word	0x0000a130


	//   ....[31]....
        /*057c*/ 	.word	0x0000a800


	//   ....[32]....
        /*0580*/ 	.word	0x0000a820


	//   ....[33]....
        /*0584*/ 	.word	0x0000a930


	//   ....[34]....
        /*0588*/ 	.word	0x0000a950


	//   ....[35]....
        /*058c*/ 	.word	0x0000aa50


	//   ....[36]....
        /*0590*/ 	.word	0x0000aa70


	//   ....[37]....
        /*0594*/ 	.word	0x0000ab80


	//   ....[38]....
        /*0598*/ 	.word	0x0000aba0


	//   ....[39]....
        /*059c*/ 	.word	0x0000b530


	//   ....[40]....
        /*05a0*/ 	.word	0x0000b550


	//   ....[41]....
        /*05a4*/ 	.word	0x0000b650


	//   ....[42]....
        /*05a8*/ 	.word	0x0000b670


	//   ....[43]....
        /*05ac*/ 	.word	0x0000b770


	//   ....[44]....
        /*05b0*/ 	.word	0x0000b790


	//   ....[45]....
        /*05b4*/ 	.word	0x0000b8a0


	//   ....[46]....
        /*05b8*/ 	.word	0x0000b8c0


	//   ....[47]....
        /*05bc*/ 	.word	0x0000ba40


	//   ....[48]....
        /*05c0*/ 	.word	0x0000bc10


	//   ....[49]....
        /*05c4*/ 	.word	0x0000bc40


	//   ....[50]....
        /*05c8*/ 	.word	0x0000bc70


	//   ....[51]....
        /*05cc*/ 	.word	0x0000bca0


	//   ....[52]....
        /*05d0*/ 	.word	0x0000bcd0


	//   ....[53]....
        /*05d4*/ 	.word	0x0000bd00


	//   ....[54]....
        /*05d8*/ 	.word	0x0000be50


	//   ....[55]....
        /*05dc*/ 	.word	0x0000be80


	//   ....[56]....
        /*05e0*/ 	.word	0x0000beb0


	//   ....[57]....
        /*05e4*/ 	.word	0x0000bee0


	//   ....[58]....
        /*05e8*/ 	.word	0x0000bf10


	//   ....[59]....
        /*05ec*/ 	.word	0x0000bf40


	//   ....[60]....
        /*05f0*/ 	.word	0x0000bfd0


	//   ....[61]....
        /*05f4*/ 	.word	0x0000c030


	//   ....[62]....
        /*05f8*/ 	.word	0x0000c0c0


	//   ....[63]....
        /*05fc*/ 	.word	0x0000d940


	//   ....[64]....
        /*0600*/ 	.word	0x0000d960


	//   ....[65]....
        /*0604*/ 	.word	0x0000da10


	//   ....[66]....
        /*0608*/ 	.word	0x0000da30


	//   ....[67]....
        /*060c*/ 	.word	0x0000dad0


	//   ....[68]....
        /*0610*/ 	.word	0x0000daf0


	//   ....[69]....
        /*0614*/ 	.word	0x0000db90


	//   ....[70]....
        /*0618*/ 	.word	0x0000dbb0


	//   ....[71]....
        /*061c*/ 	.word	0x0000dc50


	//   ....[72]....
        /*0620*/ 	.word	0x0000dc70


	//   ....[73]....
        /*0624*/ 	.word	0x0000dc80


	//   ....[74]....
        /*0628*/ 	.word	0x0000dd10


	//   ....[75]....
        /*062c*/ 	.word	0x0000e430


	//   ....[76]....
        /*0630*/ 	.word	0x0000e460


	//   ....[77]....
        /*0634*/ 	.word	0x0000e4c0


	//   ....[78]....
        /*0638*/ 	.word	0x0000e520


	//   ....[79]....
        /*063c*/ 	.word	0x0000e570


	//   ....[80]....
        /*0640*/ 	.word	0x0000e5d0


	//   ....[81]....
        /*0644*/ 	.word	0x0000e620


	//   ....[82]....
        /*0648*/ 	.word	0x0000e680


	//   ....[83]....
        /*064c*/ 	.word	0x0000e6c0


	//   ....[84]....
        /*0650*/ 	.word	0x0000e730


	//   ....[85]....
        /*0654*/ 	.word	0x0000e780


	//   ....[86]....
        /*0658*/ 	.word	0x0000e7e0


	//   ....[87]....
        /*065c*/ 	.word	0x0000e820


	//   ....[88]....
        /*0660*/ 	.word	0x0000e880


	//   ....[89]....
        /*0664*/ 	.word	0x0000e8a0


	//   ....[90]....
        /*0668*/ 	.word	0x0000e8e0


	//   ....[91]....
        /*066c*/ 	.word	0x0000f0a0


	//   ....[92]....
        /*0670*/ 	.word	0x0000f0e0


	//   ....[93]....
        /*0674*/ 	.word	0x0000f0f0


	//   ....[94]....
        /*0678*/ 	.word	0x0000f150


	//   ....[95]....
        /*067c*/ 	.word	0x0000f160


	//   ....[96]....
        /*0680*/ 	.word	0x0000f1c0


	//   ....[97]....
        /*0684*/ 	.word	0x0000f1f0


	//   ....[98]....
        /*0688*/ 	.word	0x0000f230


	//   ....[99]....
        /*068c*/ 	.word	0x0000f260


	//   ....[100]....
        /*0690*/ 	.word	0x0000f2a0


	//   ....[101]....
        /*0694*/ 	.word	0x0000f2d0


	//   ....[102]....
        /*0698*/ 	.word	0x0000f310


	//   ....[103]....
        /*069c*/ 	.word	0x0000f590


	//   ....[104]....
        /*06a0*/ 	.word	0x0000f5b0


	//   ....[105]....
        /*06a4*/ 	.word	0x0000f5c0


	//   ....[106]....
        /*06a8*/ 	.word	0x0000f650


	//   ....[107]....
        /*06ac*/ 	.word	0x0000f660


	//   ....[108]....
        /*06b0*/ 	.word	0x0000f6f0


	//   ....[109]....
        /*06b4*/ 	.word	0x0000f700


	//   ....[110]....
        /*06b8*/ 	.word	0x0000f790


	//   ....[111]....
        /*06bc*/ 	.word	0x0000f7a0


	//   ....[112]....
        /*06c0*/ 	.word	0x0000f830


	//   ....[113]....
        /*06c4*/ 	.word	0x0000f840


	//   ....[114]....
        /*06c8*/ 	.word	0x0000f850


	//   ....[115]....
        /*06cc*/ 	.word	0x0000fe30


	//   ....[116]....
        /*06d0*/ 	.word	0x0000fe70


	//   ....[117]....
        /*06d4*/ 	.word	0x0000feb0


	//   ....[118]....
        /*06d8*/ 	.word	0x0000fee0


	//   ....[119]....
        /*06dc*/ 	.word	0x0000ff70


	//   ....[120]....
        /*06e0*/ 	.word	0x0000ffa0


	//   ....[121]....
        /*06e4*/ 	.word	0x00010010


	//   ....[122]....
        /*06e8*/ 	.word	0x00010040


	//   ....[123]....
        /*06ec*/ 	.word	0x000100b0


	//   ....[124]....
        /*06f0*/ 	.word	0x000100e0


	//   ....[125]....
        /*06f4*/ 	.word	0x00010110


	//   ....[126]....
        /*06f8*/ 	.word	0x00010160


	//   ....[127]....
        /*06fc*/ 	.word	0x00010540


	//   ....[128]....
        /*0700*/ 	.word	0x00010570


	//   ....[129]....
        /*0704*/ 	.word	0x000105a0


	//   ....[130]....
        /*0708*/ 	.word	0x000105d0


	//   ....[131]....
        /*070c*/ 	.word	0x00010600


	//   ....[132]....
        /*0710*/ 	.word	0x00010630


	//   ....[133]....
        /*0714*/ 	.word	0x00010660


	//   ....[134]....
        /*0718*/ 	.word	0x00010690


	//   ....[135]....
        /*071c*/ 	.word	0x00010810


	//   ....[136]....
        /*0720*/ 	.word	0x00010840


	//   ....[137]....
        /*0724*/ 	.word	0x00010870


	//   ....[138]....
        /*0728*/ 	.word	0x000108a0


	//   ....[139]....
        /*072c*/ 	.word	0x000108d0


	//   ....[140]....
        /*0730*/ 	.word	0x00010900


	//   ....[141]....
        /*0734*/ 	.word	0x000109c0


	//   ....[142]....
        /*0738*/ 	.word	0x000109e0


	//   ....[143]....
        /*073c*/ 	.word	0x00010a50


	//   ....[144]....
        /*0740*/ 	.word	0x000110f0


	//   ....[145]....
        /*0744*/ 	.word	0x000116a0


	//   ....[146]....
        /*0748*/ 	.word	0x00011790


	//   ....[147]....
        /*074c*/ 	.word	0x00011830


	//   ....[148]....
        /*0750*/ 	.word	0x00011890


	//   ....[149]....
        /*0754*/ 	.word	0x000119a0


	//   ....[150]....
        /*0758*/ 	.word	0x00011a10


	//   ....[151]....
        /*075c*/ 	.word	0x00011b20


	//   ....[152]....
        /*0760*/ 	.word	0x00011b90


	//   ....[153]....
        /*0764*/ 	.word	0x00011ca0


	//   ....[154]....
        /*0768*/ 	.word	0x00011d10


	//   ....[155]....
        /*076c*/ 	.word	0x00011e20


	//   ....[156]....
        /*0770*/ 	.word	0x00011e90


	//   ....[157]....
        /*0774*/ 	.word	0x00011f30


	//   ....[158]....
        /*0778*/ 	.word	0x00012040


	//   ....[159]....
        /*077c*/ 	.word	0x000120b0


	//   ....[160]....
        /*0780*/ 	.word	0x00012130


	//   ....[161]....
        /*0784*/ 	.word	0x00012200


	//   ....[162]....
        /*0788*/ 	.word	0x00012280


	//   ....[163]....
        /*078c*/ 	.word	0x00012360


	//   ....[164]....
        /*0790*/ 	.word	0x000123e0


	//   ....[165]....
        /*0794*/ 	.word	0x000124c0


	//   ....[166]....
        /*0798*/ 	.word	0x00012540


	//   ....[167]....
        /*079c*/ 	.word	0x00012620


	//   ....[168]....
        /*07a0*/ 	.word	0x000126a0


	//   ....[169]....
        /*07a4*/ 	.word	0x00012780


	//   ....[170]....
        /*07a8*/ 	.word	0x00012800


	//   ....[171]....
        /*07ac*/ 	.word	0x000128d0


	//   ....[172]....
        /*07b0*/ 	.word	0x00012950


	//   ....[173]....
        /*07b4*/ 	.word	0x00012a10


	//   ....[174]....
        /*07b8*/ 	.word	0x00012b40


	//   ....[175]....
        /*07bc*/ 	.word	0x00012c00


	//   ....[176]....
        /*07c0*/ 	.word	0x00012c80


	//   ....[177]....
        /*07c4*/ 	.word	0x00012d50


	//   ....[178]....
        /*07c8*/ 	.word	0x00012db0


	//   ....[179]....
        /*07cc*/ 	.word	0x00012e80


	//   ....[180]....
        /*07d0*/ 	.word	0x00012ee0


	//   ....[181]....
        /*07d4*/ 	.word	0x00012fb0


	//   ....[182]....
        /*07d8*/ 	.word	0x00013010


	//   ....[183]....
        /*07dc*/ 	.word	0x000130e0


	//   ....[184]....
        /*07e0*/ 	.word	0x00013140


	//   ....[185]....
        /*07e4*/ 	.word	0x00013220


	//   ....[186]....
        /*07e8*/ 	.word	0x00013310


	//   ....[187]....
        /*07ec*/ 	.word	0x000133b0


	//   ....[188]....
        /*07f0*/ 	.word	0x00013410


	//   ....[189]....
        /*07f4*/ 	.word	0x00013510


	//   ....[190]....
        /*07f8*/ 	.word	0x00013570


	//   ....[191]....
        /*07fc*/ 	.word	0x00013670


	//   ....[192]....
        /*0800*/ 	.word	0x000136d0


	//   ....[193]....
        /*0804*/ 	.word	0x000137d0


	//   ....[194]....
        /*0808*/ 	.word	0x00013830


	//   ....[195]....
        /*080c*/ 	.word	0x00013930


	//   ....[196]....
        /*0810*/ 	.word	0x00013990


	//   ....[197]....
        /*0814*/ 	.word	0x00013a60


	//   ....[198]....
        /*0818*/ 	.word	0x00013ba0


	//   ....[199]....
        /*081c*/ 	.word	0x00013c50


	//   ....[200]....
        /*0820*/ 	.word	0x00013d20


	//   ....[201]....
        /*0824*/ 	.word	0x00013df0


	//   ....[202]....
        /*0828*/ 	.word	0x00013e50


	//   ....[203]....
        /*082c*/ 	.word	0x00013f40


	//   ....[204]....
        /*0830*/ 	.word	0x00013fa0


	//   ....[205]....
        /*0834*/ 	.word	0x00014090


	//   ....[206]....
        /*0838*/ 	.word	0x000140f0


	//   ....[207]....
        /*083c*/ 	.word	0x000141e0


	//   ....[208]....
        /*0840*/ 	.word	0x00014240


	//   ....[209]....
        /*0844*/ 	.word	0x00014320


	//   ....[210]....
        /*0848*/ 	.word	0x000143b0


	//   ....[211]....
        /*084c*/ 	.word	0x00014450


	//   ....[212]....
        /*0850*/ 	.word	0x00014570


	//   ....[213]....
        /*0854*/ 	.word	0x000145e0


	//   ....[214]....
        /*0858*/ 	.word	0x00014650


	//   ....[215]....
        /*085c*/ 	.word	0x000146c0


	//   ....[216]....
        /*0860*/ 	.word	0x00014730


	//   ....[217]....
        /*0864*/ 	.word	0x000147b0


	//   ....[218]....
        /*0868*/ 	.word	0x00014840


	//   ....[219]....
        /*086c*/ 	.word	0x000148d0


	//   ....[220]....
        /*0870*/ 	.word	0x00014940


	//   ....[221]....
        /*0874*/ 	.word	0x000149b0


	//   ....[222]....
        /*0878*/ 	.word	0x00014a20


	//   ....[223]....
        /*087c*/ 	.word	0x00014aa0


	//   ....[224]....
        /*0880*/ 	.word	0x00014b10


	//   ....[225]....
        /*0884*/ 	.word	0x00014bb0


	//   ....[226]....
        /*0888*/ 	.word	0x00014c40


	//   ....[227]....
        /*088c*/ 	.word	0x00014d60


	//----- nvinfo : EIATTR_REG_RECONFIG
	.align		4
.L_795:
        /*0890*/ 	.byte	0x01, 0x54
	.zero		2


	//----- nvinfo : EIATTR_SYSCALL_OFFSETS
	.align		4
        /*0894*/ 	.byte	0x04, 0x46
        /*0896*/ 	.short	(.L_797 - .L_796)


	//   ....[0]....
.L_796:
        /*0898*/ 	.word	0x00001920


	//   ....[1]....
        /*089c*/ 	.word	0x0000cf40


	//   ....[2]....
        /*08a0*/ 	.word	0x0000d090


	//   ....[3]....
        /*08a4*/ 	.word	0x0000d180


	//   ....[4]....
        /*08a8*/ 	.word	0x0000e0a0


	//----- nvinfo : EIATTR_MBARRIER_INSTR_OFFSETS
	.align		4
.L_797:
        /*08ac*/ 	.byte	0x04, 0x39
        /*08ae*/ 	.short	(.L_799 - .L_798)


	//   ....[0]....
.L_798:
        /*08b0*/ 	.word	0x00000180
        /*08b4*/ 	.word	0x000000ff
        /*08b8*/ 	.word	0x00030800
        /*08bc*/ 	.short	0x0100
        /*08be*/ 	.byte	0x08
	.zero		1


	//   ....[1]....
        /*08c0*/ 	.word	0x00000190
        /*08c4*/ 	.word	0x000000ff
        /*08c8*/ 	.word	0x00030820
        /*08cc*/ 	.short	0x0100
        /*08ce*/ 	.byte	0x08
	.zero		1


	//   ....[2]....
        /*08d0*/ 	.word	0x00000280
        /*08d4*/ 	.word	0x000000ff
        /*08d8*/ 	.word	0x00030830
        /*08dc*/ 	.short	0x0100
        /*08de*/ 	.byte	0x08
	.zero		1


	//   ....[3]....
        /*08e0*/ 	.word	0x00000290
        /*08e4*/ 	.word	0x000000ff
        /*08e8*/ 	.word	0x00030840
        /*08ec*/ 	.short	0x0100
        /*08ee*/ 	.byte	0x08
	.zero		1


	//   ....[4]....
        /*08f0*/ 	.word	0x000002a0
        /*08f4*/ 	.word	0x000000ff
        /*08f8*/ 	.word	0x00030838
        /*08fc*/ 	.short	0x0100
        /*08fe*/ 	.byte	0x08
	.zero		1


	//   ....[5]....
        /*0900*/ 	.word	0x000002b0
        /*0904*/ 	.word	0x000000ff
        /*0908*/ 	.word	0x00030848
        /*090c*/ 	.short	0x0100
        /*090e*/ 	.byte	0x08
	.zero		1


	//   ....[6]....
        /*0910*/ 	.word	0x000003e0
        /*0914*/ 	.word	0x000000ff
        /*0918*/ 	.word	0x00030850
        /*091c*/ 	.short	0x0100
        /*091e*/ 	.byte	0x08
	.zero		1


	//   ....[7]....
        /*0920*/ 	.word	0x000003f0
        /*0924*/ 	.word	0x000000ff
        /*0928*/ 	.word	0x00030860
        /*092c*/ 	.short	0x0100
        /*092e*/ 	.byte	0x08
	.zero		1


	//   ....[8]....
        /*0930*/ 	.word	0x00000400
        /*0934*/ 	.word	0x000000ff
        /*0938*/ 	.word	0x00030858
        /*093c*/ 	.short	0x0100
        /*093e*/ 	.byte	0x08
	.zero		1


	//   ....[9]....
        /*0940*/ 	.word	0x00000410
        /*0944*/ 	.word	0x000000ff
        /*0948*/ 	.word	0x00030868
        /*094c*/ 	.short	0x0100
        /*094e*/ 	.byte	0x08
	.zero		1


	//   ....[10]....
        /*0950*/ 	.word	0x00000500
        /*0954*/ 	.word	0x000000ff
        /*0958*/ 	.word	0x00030870
        /*095c*/ 	.short	0x0100
        /*095e*/ 	.byte	0x06
	.zero		1


	//   ....[11]....
        /*0960*/ 	.word	0x00000510
        /*0964*/ 	.word	0x000000ff
        /*0968*/ 	.word	0x00030880
        /*096c*/ 	.short	0x0100
        /*096e*/ 	.byte	0x06
	.zero		1


	//   ....[12]....
        /*0970*/ 	.word	0x00000520
        /*0974*/ 	.word	0x000000ff
        /*0978*/ 	.word	0x00030878
        /*097c*/ 	.short	0x0100
        /*097e*/ 	.byte	0x06
	.zero		1


	//   ....[13]....
        /*0980*/ 	.word	0x00000530
        /*0984*/ 	.word	0x000000ff
        /*0988*/ 	.word	0x00030888
        /*098c*/ 	.short	0x0100
        /*098e*/ 	.byte	0x06
	.zero		1


	//   ....[14]....
        /*0990*/ 	.word	0x00000660
        /*0994*/ 	.word	0x000000ff
        /*0998*/ 	.word	0x00030890
        /*099c*/ 	.short	0x0100
        /*099e*/ 	.byte	0x08
	.zero		1


	//   ....[15]....
        /*09a0*/ 	.word	0x00000670
        /*09a4*/ 	.word	0x000000ff
        /*09a8*/ 	.word	0x000308a0
        /*09ac*/ 	.short	0x0100
        /*09ae*/ 	.byte	0x08
	.zero		1


	//   ....[16]....
        /*09b0*/ 	.word	0x00000680
        /*09b4*/ 	.word	0x000000ff
        /*09b8*/ 	.word	0x00030898
        /*09bc*/ 	.short	0x0100
        /*09be*/ 	.byte	0x08
	.zero		1


	//   ....[17]....
        /*09c0*/ 	.word	0x00000690
        /*09c4*/ 	.word	0x000000ff
        /*09c8*/ 	.word	0x000308a8
        /*09cc*/ 	.short	0x0100
        /*09ce*/ 	.byte	0x08
	.zero		1


	//   ....[18]....
        /*09d0*/ 	.word	0x000007d0
        /*09d4*/ 	.word	0x000000ff
        /*09d8*/ 	.word	0x000308b0
        /*09dc*/ 	.short	0x0100
        /*09de*/ 	.byte	0x08
	.zero		1


	//   ....[19]....
        /*09e0*/ 	.word	0x000007e0
        /*09e4*/ 	.word	0x000000ff
        /*09e8*/ 	.word	0x000308c0
        /*09ec*/ 	.short	0x0100
        /*09ee*/ 	.byte	0x08
	.zero		1


	//   ....[20]....
        /*09f0*/ 	.word	0x000007f0
        /*09f4*/ 	.word	0x000000ff
        /*09f8*/ 	.word	0x000308b8
        /*09fc*/ 	.short	0x0100
        /*09fe*/ 	.byte	0x08
	.zero		1


	//   ....[21]....
        /*0a00*/ 	.word	0x00000800
        /*0a04*/ 	.word	0x000000ff
        /*0a08*/ 	.word	0x000308c8
        /*0a0c*/ 	.short	0x0100
        /*0a0e*/ 	.byte	0x08
	.zero		1


	//   ....[22]....
        /*0a10*/ 	.word	0x000019c0
        /*0a14*/ 	.word	0x000000ff
        /*0a18*/ 	.word	0x00030800
        /*0a1c*/ 	.short	0x010a
        /*0a1e*/ 	.byte	0x28
	.zero		1


	//   ....[23]....
        /*0a20*/ 	.word	0x00001a40
        /*0a24*/ 	.word	0x00000000
        /*0a28*/ 	.word	0x00030830
        /*0a2c*/ 	.short	0x010a
        /*0a2e*/ 	.byte	0x3f
	.zero		1


	//   ....[24]....
        /*0a30*/ 	.word	0x00001a80
        /*0a34*/ 	.word	0x00000000
        /*0a38*/ 	.word	0x00030830
        /*0a3c*/ 	.short	0x010a
        /*0a3e*/ 	.byte	0x3f
	.zero		1


	//   ....[25]....
        /*0a40*/ 	.word	0x00002520
        /*0a44*/ 	.word	0x000000ff
        /*0a48*/ 	.word	0x00000000
        /*0a4c*/ 	.short	0x0101
        /*0a4e*/ 	.byte	0x05
	.zero		1


	//   ....[26]....
        /*0a50*/ 	.word	0x00003bf0
        /*0a54*/ 	.word	0x000000ff
        /*0a58*/ 	.word	0x00030830
        /*0a5c*/ 	.short	0x010a
        /*0a5e*/ 	.byte	0x07
	.zero		1


	//   ....[27]....
        /*0a60*/ 	.word	0x00003c30
        /*0a64*/ 	.word	0x000000ff
        /*0a68*/ 	.word	0x00030830
        /*0a6c*/ 	.short	0x010a
        /*0a6e*/ 	.byte	0x07
	.zero		1


	//   ....[28]....
        /*0a70*/ 	.word	0x00004770
        /*0a74*/ 	.word	0x000000ff
        /*0a78*/ 	.word	0x00030850
        /*0a7c*/ 	.short	0x010a
        /*0a7e*/ 	.byte	0x0a
	.zero		1


	//   ....[29]....
        /*0a80*/ 	.word	0x000047b0
        /*0a84*/ 	.word	0x000000ff
        /*0a88*/ 	.word	0x00030850
        /*0a8c*/ 	.short	0x010a
        /*0a8e*/ 	.byte	0x0a
	.zero		1


	//   ....[30]....
        /*0a90*/ 	.word	0x00004b20
        /*0a94*/ 	.word	0x000000ff
        /*0a98*/ 	.word	0x00000000
        /*0a9c*/ 	.short	0x0101
        /*0a9e*/ 	.byte	0x07
	.zero		1


	//   ....[31]....
        /*0aa0*/ 	.word	0x00006070
        /*0aa4*/ 	.word	0x000000ff
        /*0aa8*/ 	.word	0x00000000
        /*0aac*/ 	.short	0x0101
        /*0aae*/ 	.byte	0x0a
	.zero		1


	//   ....[32]....
        /*0ab0*/ 	.word	0x00006260
        /*0ab4*/ 	.word	0x000000ff
        /*0ab8*/ 	.word	0x00030830
        /*0abc*/ 	.short	0x010a
        /*0abe*/ 	.byte	0x07
	.zero		1


	//   ....[33]....
        /*0ac0*/ 	.word	0x000062a0
        /*0ac4*/ 	.word	0x000000ff
        /*0ac8*/ 	.word	0x00030830
        /*0acc*/ 	.short	0x010a
        /*0ace*/ 	.byte	0x07
	.zero		1


	//   ....[34]....
        /*0ad0*/ 	.word	0x00006de0
        /*0ad4*/ 	.word	0x000000ff
        /*0ad8*/ 	.word	0x00030850
        /*0adc*/ 	.short	0x010a
        /*0ade*/ 	.byte	0x0e
	.zero		1


	//   ....[35]....
        /*0ae0*/ 	.word	0x00006e20
        /*0ae4*/ 	.word	0x000000ff
        /*0ae8*/ 	.word	0x00030850
        /*0aec*/ 	.short	0x010a
        /*0aee*/ 	.byte	0x0e
	.zero		1


	//   ....[36]....
        /*0af0*/ 	.word	0x00007210
        /*0af4*/ 	.word	0x000000ff
        /*0af8*/ 	.word	0x00000000
        /*0afc*/ 	.short	0x0101
        /*0afe*/ 	.byte	0x05
	.zero		1


	//   ....[37]....
        /*0b00*/ 	.word	0x00007f80
        /*0b04*/ 	.word	0x000000ff
        /*0b08*/ 	.word	0x00000000
        /*0b0c*/ 	.short	0x0101
        /*0b0e*/ 	.byte	0x0e
	.zero		1


	//   ....[38]....
        /*0b10*/ 	.word	0x000086a0
        /*0b14*/ 	.word	0x000000ff
        /*0b18*/ 	.word	0x00030850
        /*0b1c*/ 	.short	0x010a
        /*0b1e*/ 	.byte	0x05
	.zero		1


	//   ....[39]....
        /*0b20*/ 	.word	0x000086e0
        /*0b24*/ 	.word	0x000000ff
        /*0b28*/ 	.word	0x00030850
        /*0b2c*/ 	.short	0x010a
        /*0b2e*/ 	.byte	0x05
	.zero		1


	//   ....[40]....
        /*0b30*/ 	.word	0x00008d10
        /*0b34*/ 	.word	0x000000ff
        /*0b38*/ 	.word	0x00000000
        /*0b3c*/ 	.short	0x0101
        /*0b3e*/ 	.byte	0x04
	.zero		1


	//   ....[41]....
        /*0b40*/ 	.word	0x0000a7f0
        /*0b44*/ 	.word	0x0000002a
        /*0b48*/ 	.word	0x00000000
        /*0b4c*/ 	.short	0x0101
        /*0b4e*/ 	.byte	0x3f
	.zero		1


	//   ....[42]....
        /*0b50*/ 	.word	0x0000d720
        /*0b54*/ 	.word	0x00000007
        /*0b58*/ 	.word	0x00030840
        /*0b5c*/ 	.short	0x010a
        /*0b5e*/ 	.byte	0x3f
	.zero		1


	//   ....[43]....
        /*0b60*/ 	.word	0x0000ddd0
        /*0b64*/ 	.word	0x00000007
        /*0b68*/ 	.word	0x00030830
        /*0b6c*/ 	.short	0x0107
        /*0b6e*/ 	.byte	0x3f
	.zero		1


	//   ....[44]....
        /*0b70*/ 	.word	0x0000dea0
        /*0b74*/ 	.word	0x00000007
        /*0b78*/ 	.word	0x00030830
        /*0b7c*/ 	.short	0x0101
        /*0b7e*/ 	.byte	0x3f
	.zero		1


	//   ....[45]....
        /*0b80*/ 	.word	0x0000e9f0
        /*0b84*/ 	.word	0x00000016
        /*0b88*/ 	.word	0x00030800
        /*0b8c*/ 	.short	0x0107
        /*0b8e*/ 	.byte	0x3f
	.zero		1


	//   ....[46]....
        /*0b90*/ 	.word	0x0000eaf0
        /*0b94*/ 	.word	0x00000016
        /*0b98*/ 	.word	0x00030800
        /*0b9c*/ 	.short	0x0101
        /*0b9e*/ 	.byte	0x3f
	.zero		1


	//   ....[47]....
        /*0ba0*/ 	.word	0x0000eb10
        /*0ba4*/ 	.word	0x00000016
        /*0ba8*/ 	.word	0x00030820
        /*0bac*/ 	.short	0x010a
        /*0bae*/ 	.byte	0x3f
	.zero		1


	//   ....[48]....
        /*0bb0*/ 	.word	0x0000eee0
        /*0bb4*/ 	.word	0x00000007
        /*0bb8*/ 	.word	0x00030840
        /*0bbc*/ 	.short	0x010a
        /*0bbe*/ 	.byte	0x3f
	.zero		1


	//   ....[49]....
        /*0bc0*/ 	.word	0x0000f3c0
        /*0bc4*/ 	.word	0x00000007
        /*0bc8*/ 	.word	0x00030830
        /*0bcc*/ 	.short	0x0107
        /*0bce*/ 	.byte	0x3f
	.zero		1


	//   ....[50]....
        /*0bd0*/ 	.word	0x0000f470
        /*0bd4*/ 	.word	0x00000007
        /*0bd8*/ 	.word	0x00030830
        /*0bdc*/ 	.short	0x0101
        /*0bde*/ 	.byte	0x3f
	.zero		1


	//   ....[51]....
        /*0be0*/ 	.word	0x0000f4e0
        /*0be4*/ 	.word	0x00000006
        /*0be8*/ 	.word	0x00030860
        /*0bec*/ 	.short	0x010a
        /*0bee*/ 	.byte	0x3f
	.zero		1


	//   ....[52]....
        /*0bf0*/ 	.word	0x0000fa30
        /*0bf4*/ 	.word	0x00000006
        /*0bf8*/ 	.word	0x00030850
        /*0bfc*/ 	.short	0x0107
        /*0bfe*/ 	.byte	0x3f
	.zero		1


	//   ....[53]....
        /*0c00*/ 	.word	0x0000fb80
        /*0c04*/ 	.word	0x00000006
        /*0c08*/ 	.word	0x00030850
        /*0c0c*/ 	.short	0x0101
        /*0c0e*/ 	.byte	0x3f
	.zero		1


	//   ....[54]....
        /*0c10*/ 	.word	0x0000fd80
        /*0c14*/ 	.word	0x00000000
        /*0c18*/ 	.word	0x00030860
        /*0c1c*/ 	.short	0x010a
        /*0c1e*/ 	.byte	0x3f
	.zero		1


	//   ....[55]....
        /*0c20*/ 	.word	0x00010290
        /*0c24*/ 	.word	0x00000000
        /*0c28*/ 	.word	0x00030850
        /*0c2c*/ 	.short	0x0107
        /*0c2e*/ 	.byte	0x3f
	.zero		1


	//   ....[56]....
        /*0c30*/ 	.word	0x00010340
        /*0c34*/ 	.word	0x00000000
        /*0c38*/ 	.word	0x00030850
        /*0c3c*/ 	.short	0x0101
        /*0c3e*/ 	.byte	0x3f
	.zero		1


	//   ....[57]....
        /*0c40*/ 	.word	0x00011070
        /*0c44*/ 	.word	0x00000004
        /*0c48*/ 	.word	0x00030820
        /*0c4c*/ 	.short	0x010a
        /*0c4e*/ 	.byte	0x3f
	.zero		1


	//   ....[58]....
        /*0c50*/ 	.word	0x00011210
        /*0c54*/ 	.word	0x00000005
        /*0c58*/ 	.word	0x00030840
        /*0c5c*/ 	.short	0x010a
        /*0c5e*/ 	.byte	0x3f
	.zero		1


	//   ....[59]....
        /*0c60*/ 	.word	0x000112b0
        /*0c64*/ 	.word	0x0000001b
        /*0c68*/ 	.word	0x00030840
        /*0c6c*/ 	.short	0x010a
        /*0c6e*/ 	.byte	0x3f
	.zero		1


	//   ....[60]....
        /*0c70*/ 	.word	0x000112f0
        /*0c74*/ 	.word	0x00000005
        /*0c78*/ 	.word	0x00030860
        /*0c7c*/ 	.short	0x010a
        /*0c7e*/ 	.byte	0x3f
	.zero		1


	//   ....[61]....
        /*0c80*/ 	.word	0x00011330
        /*0c84*/ 	.word	0x0000001b
        /*0c88*/ 	.word	0x00030860
        /*0c8c*/ 	.short	0x010a
        /*0c8e*/ 	.byte	0x3f
	.zero		1


	//   ....[62]....
        /*0c90*/ 	.word	0x000113a0
        /*0c94*/ 	.word	0x00000003
        /*0c98*/ 	.word	0x00030800
        /*0c9c*/ 	.short	0x010a
        /*0c9e*/ 	.byte	0x3f
	.zero		1


	//   ....[63]....
        /*0ca0*/ 	.word	0x000113f0
        /*0ca4*/ 	.word	0x00000000
        /*0ca8*/ 	.word	0x00030830
        /*0cac*/ 	.short	0x010a
        /*0cae*/ 	.byte	0x3f
	.zero		1


	//   ....[64]....
        /*0cb0*/ 	.word	0x00011450
        /*0cb4*/ 	.word	0x00000004
        /*0cb8*/ 	.word	0x00030830
        /*0cbc*/ 	.short	0x010a
        /*0cbe*/ 	.byte	0x3f
	.zero		1


	//   ....[65]....
        /*0cc0*/ 	.word	0x000114b0
        /*0cc4*/ 	.word	0x00000003
        /*0cc8*/ 	.word	0x00030850
        /*0ccc*/ 	.short	0x010a
        /*0cce*/ 	.byte	0x3f
	.zero		1


	//   ....[66]....
        /*0cd0*/ 	.word	0x00011510
        /*0cd4*/ 	.word	0x00000004
        /*0cd8*/ 	.word	0x00030830
        /*0cdc*/ 	.short	0x010a
        /*0cde*/ 	.byte	0x3f
	.zero		1


	//   ....[67]....
        /*0ce0*/ 	.word	0x00011570
        /*0ce4*/ 	.word	0x00000003
        /*0ce8*/ 	.word	0x00030850
        /*0cec*/ 	.short	0x010a
        /*0cee*/ 	.byte	0x3f
	.zero		1


	//   ....[68]....
        /*0cf0*/ 	.word	0x000115d0
        /*0cf4*/ 	.word	0x00000007
        /*0cf8*/ 	.word	0x00030850
        /*0cfc*/ 	.short	0x010a
        /*0cfe*/ 	.byte	0x3f
	.zero		1


	//   ....[69]....
        /*0d00*/ 	.word	0x000116e0
        /*0d04*/ 	.word	0x00000007
        /*0d08*/ 	.word	0x00030840
        /*0d0c*/ 	.short	0x010a
        /*0d0e*/ 	.byte	0x3f
	.zero		1


	//   ....[70]....
        /*0d10*/ 	.word	0x00012a40
        /*0d14*/ 	.word	0x00000016
        /*0d18*/ 	.word	0x00030820
        /*0d1c*/ 	.short	0x010a
        /*0d1e*/ 	.byte	0x3f
	.zero		1


	//   ....[71]....
        /*0d20*/ 	.word	0x00012a90
        /*0d24*/ 	.word	0x00000007
        /*0d28*/ 	.word	0x00030840
        /*0d2c*/ 	.short	0x010a
        /*0d2e*/ 	.byte	0x3f
	.zero		1


	//   ....[72]....
        /*0d30*/ 	.word	0x00013260
        /*0d34*/ 	.word	0x00000006
        /*0d38*/ 	.word	0x00030860
        /*0d3c*/ 	.short	0x010a
        /*0d3e*/ 	.byte	0x3f
	.zero		1


	//   ....[73]....
        /*0d40*/ 	.word	0x00013af0
        /*0d44*/ 	.word	0x00000000
        /*0d48*/ 	.word	0x00030860
        /*0d4c*/ 	.short	0x010a
        /*0d4e*/ 	.byte	0x3f
	.zero		1


	//   ....[74]....
        /*0d50*/ 	.word	0x00014c80
        /*0d54*/ 	.word	0x00000004
        /*0d58*/ 	.word	0x00030820
        /*0d5c*/ 	.short	0x010a
        /*0d5e*/ 	.byte	0x3f
	.zero		1


	//   ....[75]....
        /*0d60*/ 	.word	0x00014e20
        /*0d64*/ 	.word	0x00000005
        /*0d68*/ 	.word	0x00030840
        /*0d6c*/ 	.short	0x010a
        /*0d6e*/ 	.byte	0x3f
	.zero		1


	//   ....[76]....
        /*0d70*/ 	.word	0x00014e70
        /*0d74*/ 	.word	0x0000001b
        /*0d78*/ 	.word	0x00030840
        /*0d7c*/ 	.short	0x010a
        /*0d7e*/ 	.byte	0x3f
	.zero		1


	//   ....[77]....
        /*0d80*/ 	.word	0x00014ec0
        /*0d84*/ 	.word	0x00000005
        /*0d88*/ 	.word	0x00030860
        /*0d8c*/ 	.short	0x010a
        /*0d8e*/ 	.byte	0x3f
	.zero		1


	//----- nvinfo : EIATTR_NUM_MBARRIERS
	.align		4
.L_799:
        /*0d90*/ 	.byte	0x03, 0x38
        /*0d92*/ 	.short	0x0016


	//----- nvinfo : EIATTR_EXIT_INSTR_OFFSETS
	.align		4
        /*0d94*/ 	.byte	0x04, 0x1c
        /*0d96*/ 	.short	(.L_801 - .L_800)


	//   ....[0]....
.L_800:
        /*0d98*/ 	.word	0x00000990


	//   ....[1]....
        /*0d9c*/ 	.word	0x0000b9f0


	//   ....[2]....
        /*0da0*/ 	.word	0x00011380


	//----- nvinfo : EIATTR_MAX_THREADS
	.align		4
.L_801:
        /*0da4*/ 	.byte	0x04, 0x05
        /*0da6*/ 	.short	(.L_803 - .L_802)
.L_802:
        /*0da8*/ 	.word	0x00000180
        /*0dac*/ 	.word	0x00000001
        /*0db0*/ 	.word	0x00000001


	//----- nvinfo : EIATTR_CRS_STACK_SIZE
	.align		4
.L_803:
        /*0db4*/ 	.byte	0x04, 0x1e
        /*0db6*/ 	.short	(.L_805 - .L_804)
.L_804:
        /*0db8*/ 	.word	0x00000000


	//----- nvinfo : EIATTR_CBANK_PARAM_SIZE
	.align		4
.L_805:
        /*0dbc*/ 	.byte	0x03, 0x19
        /*0dbe*/ 	.short	0x0af0


	//----- nvinfo : EIATTR_PARAM_CBANK
	.align		4
        /*0dc0*/ 	.byte	0x04, 0x0a
        /*0dc2*/ 	.short	(.L_807 - .L_806)
	.align		4
.L_806:
        /*0dc4*/ 	.word	index@(.nv.constant0._ZN7cutlass13device_kernelIN5flash11enable_sm90INS1_16FlashAttnFwdSm90INS1_25CollectiveMainloopFwdSm90ILi2EN4cute5tupleIJNS5_1CILi1EEES8_S8_EEENS6_IJNS7_ILi128EEENS7_ILi96EEENS7_ILi192EEEEEELi192ENS_10bfloat16_tEfNS_4arch4Sm90ELb1ELb0ELb0ELb1ELb1ELb0ELb0ELb1ELb1ELb1ELb0ELb0EEENS1_21CollectiveEpilogueFwdINS6_IJSA_SC_SB_EEES9_SE_SG_Li256ELb1ELb1ELb0ELb0EEENS1_36VarlenDynamicPersistentTileSchedulerILi128ELi96ELi256ELi128ELb0ELb1ELb1ELb1ELb1ELb1EEEEEEEEEvNT_6ParamsE)
        /*0dc8*/ 	.short	0x0210
        /*0dca*/ 	.short	0x0af0


	//----- nvinfo : EIATTR_SW_WAR
	.align		4
.L_807:
        /*0dcc*/ 	.byte	0x04, 0x36
        /*0dce*/ 	.short	(.L_809 - .L_808)
.L_808:
        /*0dd0*/ 	.word	0x00000008
.L_809:


//--------------------- .nv.info._ZN7cutlass13device_kernelIN5flash11enable_sm90INS1_16FlashAttnFwdSm90INS1_25CollectiveMainloopFwdSm90ILi2EN4cute5tupleIJNS5_1CILi1EEES8_S8_EEENS6_IJNS7_ILi128EEENS7_ILi96EEENS7_ILi192EEEEEELi192ENS_10bfloat16_tEfNS_4arch4Sm90ELb1ELb0ELb0ELb1ELb1ELb1ELb0ELb1ELb1ELb1ELb0ELb0EEENS1_21CollectiveEpilogueFwdINS6_IJSA_SC_SB_EEES9_SE_SG_Li256ELb1ELb1ELb0ELb0EEENS1_36VarlenDynamicPersistentTileSchedulerILi128ELi96ELi256ELi128ELb0ELb1ELb1ELb1ELb1ELb1EEEEEEEEEvNT_6ParamsE --------------------------
	.section	.nv.info._ZN7cutlass13device_kernelIN5flash11enable_sm90INS1_16FlashAttnFwdSm90INS1_25CollectiveMainloopFwdSm90ILi2EN4cute5tupleIJNS5_1CILi1EEES8_S8_EEENS6_IJNS7_ILi128EEENS7_ILi96EEENS7_ILi192EEEEEELi192ENS_10bfloat16_tEfNS_4arch4Sm90ELb1ELb0ELb0ELb1ELb1ELb1ELb0ELb1ELb1ELb1ELb0ELb0EEENS1_21CollectiveEpilogueFwdINS6_IJSA_SC_SB_EEES9_SE_SG_Li256ELb1ELb1ELb0ELb0EEENS1_36VarlenDynamicPersistentTileSchedulerILi128ELi96ELi256ELi128ELb0ELb1ELb1ELb1ELb1ELb1EEEEEEEEEvNT_6ParamsE,"",@"SHT_CUDA_INFO"
	.sectionflags	@""
	.align	4


	//----- nvinfo : EIATTR_CUDA_API_VERSION
	.align		4
        /*0000*/ 	.byte	0x04, 0x37
        /*0002*/ 	.short	(.L_811 - .L_810)
.L_810:
        /*0004*/ 	.word	0x00000082


	//----- nvinfo : EIATTR_KPARAM_INFO
	.align		4
.L_811:
        /*0008*/ 	.byte	0x04, 0x17
        /*000a*/ 	.short	(.L_813 - .L_812)
.L_812:
        /*000c*/ 	.word	0x00000000
        /*0010*/ 	.short	0x0000
        /*0012*/ 	.short	0x0070
        /*0014*/ 	.byte	0x00, 0xf0, 0x01, 0x2a


	//----- nvinfo : EIATTR_SPARSE_MMA_MASK
	.align		4
.L_813:
        /*0018*/ 	.byte	0x03, 0x50
        /*001a*/ 	.short	0x0000


	//----- nvinfo : EIATTR_MAXREG_COUNT
	.align		4
        /*001c*/ 	.byte	0x03, 0x1b
        /*001e*/ 	.short	0x00a8


	//----- nvinfo : EIATTR_NUM_BARRIERS
	.align		4
        /*0020*/ 	.byte	0x02, 0x4c
        /*0022*/ 	.byte	0x10
	.zero		1


	//----- nvinfo : EIATTR_EXTERNS
	.align		4
        /*0024*/ 	.byte	0x04, 0x0f
        /*0026*/ 	.short	(.L_815 - .L_814)


	//   ....[0]....
	.align		4
.L_814:
        /*0028*/ 	.word	index@(__assertfail)


	//----- nvinfo : EIATTR_ANNOTATIONS
	.align		4
.L_815:
        /*002c*/ 	.byte	0x04, 0x55
        /*002e*/ 	.short	(.L_817 - .L_816)


	//   ....[0]....
.L_816:
        /* <DEDUP_REMOVED lines=60> */


	//----- nvinfo : EIATTR_MERCURY_ISA_VERSION
	.align		4
.L_817:
        /*03d8*/ 	.byte	0x03, 0x5f
        /*03da*/ 	.short	0x0101


	//----- nvinfo : EIATTR_UNUSED_LOAD_BYTE_OFFSET
	.align		4
        /*03dc*/ 	.byte	0x04, 0x44
        /*03de*/ 	.short	(.L_819 - .L_818)


	//   ....[0]....
.L_818:
        /*03e0*/ 	.word	0x00000a20
        /*03e4*/ 	.word	0x0000fff0


	//   ....[1]....
        /*03e8*/ 	.word	0x0001ae40
        /*03ec*/ 	.word	0x0000fff0


	//----- nvinfo : EIATTR_INT_WARP_WIDE_INSTR_OFFSETS
	.align		4
.L_819:
        /*03f0*/ 	.byte	0x04, 0x31
        /*03f2*/ 	.short	(.L_821 - .L_820)


	//   ....[0]....
.L_820:
        /*03f4*/ 	.word	0x00000130


	//   ....[1]....
        /*03f8*/ 	.word	0x00000170


	//   ....[2]....
        /*03fc*/ 	.word	0x000001e0


	//   ....[3]....
        /*0400*/ 	.word	0x00020020


	//   ....[4]....
        /*0404*/ 	.word	0x000200c0


	//   ....[5]....
        /*0408*/ 	.word	0x00023070


	//   ....[6]....
        /*040c*/ 	.word	0x00023110


	//----- nvinfo : EIATTR_COOP_GROUP_MASK_REGIDS
	.align		4
.L_821:
        /*0410*/ 	.byte	0x04, 0x29
        /*0412*/ 	.short	(.L_823 - .L_822)


	//   ....[0]....
.L_822:
        /*0414*/ 	.word	0xffffffff


	//   ....[1]....
        /*0418*/ 	.word	0xffffffff


	//   ....[2]....
        /*041c*/ 	.word	0xffffffff


	//   ....[3]....
        /*0420*/ 	.word	0xffffffff


	//   ....[4]....
        /*0424*/ 	.word	0xffffffff


	//   ....[5]....
        /*0428*/ 	.word	0xffffffff


	//   ....[6]....
        /*042c*/ 	.word	0xffffffff


	//   ....[7]....
        /*0430*/ 	.word	0xffffffff


	//   ....[8]....
        /*0434*/ 	.word	0xffffffff


	//   ....[9]....
        /*0438*/ 	.word	0xffffffff


	//   ....[10]....
        /*043c*/ 	.word	0xffffffff


	//   ....[11]....
        /*0440*/ 	.word	0xffffffff


	//   ....[12]....
        /*0444*/ 	.word	0xffffffff


	//   ....[13]....
        /*0448*/ 	.word	0xffffffff


	//   ....[14]....
        /*044c*/ 	.word	0xffffffff


	//   ....[15]....
        /*0450*/ 	.word	0xffffffff


	//   ....[16]....
        /*0454*/ 	.word	0xffffffff


	//   ....[17]....
        /*0458*/ 	.word	0xffffffff


	//   ....[18]....
        /*045c*/ 	.word	0xffffffff


	//   ....[19]....
        /*0460*/ 	.word	0xffffffff


	//   ....[20]....
        /*0464*/ 	.word	0xffffffff


	//   ....[21]....
        /*0468*/ 	.word	0xffffffff


	//   ....[22]....
        /*046c*/ 	.word	0xffffffff


	//   ....[23]....
        /*0470*/ 	.word	0xffffffff


	//   ....[24]....
        /*0474*/ 	.word	0xffffffff


	//   ....[25]....
        /*0478*/ 	.word	0xffffffff


	//   ....[26]....
        /*047c*/ 	.word	0xffffffff


	//   ....[27]....
        /*0480*/ 	.word	0xffffffff


	//   ....[28]....
        /*0484*/ 	.word	0xffffffff


	//   ....[29]....
        /*0488*/ 	.word	0xffffffff


	//   ....[30]....
        /*048c*/ 	.word	0xffffffff


	//   ....[31]....
        /*0490*/ 	.word	0xffffffff


	//   ....[32]....
        /*0494*/ 	.word	0xffffffff


	//   ....[33]....
        /*0498*/ 	.word	0xffffffff


	//   ....[34]....
        /*049c*/ 	.word	0xffffffff


	//   ....[35]....
        /*04a0*/ 	.word	0xffffffff


	//   ....[36]....
        /*04a4*/ 	.word	0xffffffff


	//   ....[37]....
        /*04a8*/ 	.word	0xffffffff


	//   ....[38]....
        /*04ac*/ 	.word	0xffffffff


	//   ....[39]....
        /*04b0*/ 	.word	0xffffffff


	//   ....[40]....
        /*04b4*/ 	.word	0xffffffff


	//   ....[41]....
        /*04b8*/ 	.word	0xffffffff


	//   ....[42]....
        /*04bc*/ 	.word	0xffffffff


	//   ....[43]....
        /*04c0*/ 	.word	0xffffffff


	//   ....[44]....
        /*04c4*/ 	.word	0xffffffff


	//   ....[45]....
        /*04c8*/ 	.word	0xffffffff


	//   ....[46]....
        /*04cc*/ 	.word	0xffffffff


	//   ....[47]....
        /*04d0*/ 	.word	0xffffffff


	//   ....[48]....
        /*04d4*/ 	.word	0xffffffff


	//   ....[49]....
        /*04d8*/ 	.word	0xffffffff


	//   ....[50]....
        /*04dc*/ 	.word	0xffffffff


	//   ....[51]....
        /*04e0*/ 	.word	0xffffffff


	//   ....[52]....
        /*04e4*/ 	.word	0xffffffff


	//   ....[53]....
        /*04e8*/ 	.word	0xffffffff


	//   ....[54]....
        /*04ec*/ 	.word	0xffffffff


	//   ....[55]....
        /*04f0*/ 	.word	0xffffffff


	//   ....[56]....
        /*04f4*/ 	.word	0xffffffff


	//   ....[57]....
        /*04f8*/ 	.word	0xffffffff


	//   ....[58]....
        /*04fc*/ 	.word	0xffffffff


	//   ....[59]....
        /*0500*/ 	.word	0xffffffff


	//   ....[60]....
        /*0504*/ 	.word	0xffffffff


	//   ....[61]....
        /*0508*/ 	.word	0xffffffff


	//   ....[62]....
        /*050c*/ 	.word	0xffffffff


	//   ....[63]....
        /*0510*/ 	.word	0xffffffff


	//   ....[64]....
        /*0514*/ 	.word	0xffffffff


	//   ....[65]....
        /*0518*/ 	.word	0xffffffff


	//   ....[66]....
        /*051c*/ 	.word	0xffffffff


	//   ....[67]....
        /*0520*/ 	.word	0xffffffff


	//   ....[68]....
        /*0524*/ 	.word	0xffffffff


	//   ....[69]....
        /*0528*/ 	.word	0xffffffff


	//   ....[70]....
        /*052c*/ 	.word	0xffffffff


	//   ....[71]....
        /*0530*/ 	.word	0xffffffff


	//   ....[72]....
        /*0534*/ 	.word	0xffffffff


	//   ....[73]....
        /*0538*/ 	.word	0xffffffff


	//   ....[74]....
        /*053c*/ 	.word	0xffffffff


	//   ....[75]....
        /*0540*/ 	.word	0xffffffff


	//   ....[76]....
        /*0544*/ 	.word	0xffffffff


	//   ....[77]....
        /*0548*/ 	.word	0xffffffff


	//   ....[78]....
        /*054c*/ 	.word	0xffffffff


	//   ....[79]....
        /*0550*/ 	.word	0xffffffff


	//   ....[80]....
        /*0554*/ 	.word	0xffffffff


	//   ....[81]....
        /*0558*/ 	.word	0xffffffff


	//   ....[82]....
        /*055c*/ 	.word	0xffffffff


	//   ....[83]....
        /*0560*/ 	.word	0xffffffff


	//   ....[84]....
        /*0564*/ 	.word	0xffffffff


	//   ....[85]....
        /*0568*/ 	.word	0xffffffff


	//   ....[86]....
        /*056c*/ 	.word	0xffffffff


	//   ....[87]....
        /*0570*/ 	.word	0xffffffff


	//   ....[88]....
        /*0574*/ 	.word	0xffffffff


	//   ....[89]....
        /*0578*/ 	.word	0xffffffff


	//   ....[90]....
        /*057c*/ 	.word	0xffffffff


	//   ....[91]....
        /*0580*/ 	.word	0xffffffff


	//   ....[92]....
        /*0584*/ 	.word	0xffffffff


	//   ....[93]....
        /*0588*/ 	.word	0xffffffff


	//   ....[94]....
        /*058c*/ 	.word	0xffffffff


	//   ....[95]....
        /*0590*/ 	.word	0xffffffff


	//   ....[96]....
        /*0594*/ 	.word	0xffffffff


	//   ....[97]....
        /*0598*/ 	.word	0xffffffff


	//   ....[98]....
        /*059c*/ 	.word	0xffffffff


	//   ....[99]....
        /*05a0*/ 	.word	0xffffffff


	//   ....[100]....
        /*05a4*/ 	.word	0xffffffff


	//   ....[101]....
        /*05a8*/ 	.word	0xffffffff


	//   ....[102]....
        /*05ac*/ 	.word	0xffffffff


	//   ....[103]....
        /*05b0*/ 	.word	0xffffffff


	//   ....[104]....
        /*05b4*/ 	.word	0xffffffff


	//   ....[105]....
        /*05b8*/ 	.word	0xffffffff


	//   ....[106]....
        /*05bc*/ 	.word	0xffffffff


	//   ....[107]....
        /*05c0*/ 	.word	0xffffffff


	//   ....[108]....
        /*05c4*/ 	.word	0xffffffff


	//   ....[109]....
        /*05c8*/ 	.word	0xffffffff


	//   ....[110]....
        /*05cc*/ 	.word	0xffffffff


	//   ....[111]....
        /*05d0*/ 	.word	0xffffffff


	//   ....[112]....
        /*05d4*/ 	.word	0xffffffff


	//   ....[113]....
        /*05d8*/ 	.word	0xffffffff


	//   ....[114]....
        /*05dc*/ 	.word	0xffffffff


	//   ....[115]....
        /*05e0*/ 	.word	0xffffffff


	//   ....[116]....
        /*05e4*/ 	.word	0xffffffff


	//   ....[117]....
        /*05e8*/ 	.word	0xffffffff


	//   ....[118]....
        /*05ec*/ 	.word	0xffffffff


	//   ....[119]....
        /*05f0*/ 	.word	0xffffffff


	//   ....[120]....
        /*05f4*/ 	.word	0xffffffff


	//   ....[121]....
        /*05f8*/ 	.word	0xffffffff


	//   ....[122]....
        /*05fc*/ 	.word	0xffffffff


	//   ....[123]....
        /*0600*/ 	.word	0xffffffff


	//   ....[124]....
        /*0604*/ 	.word	0xffffffff


	//   ....[125]....
        /*0608*/ 	.word	0xffffffff


	//   ....[126]....
        /*060c*/ 	.word	0xffffffff


	//   ....[127]....
        /*0610*/ 	.word	0xffffffff


	//   ....[128]....
        /*0614*/ 	.word	0xffffffff


	//   ....[129]....
        /*0618*/ 	.word	0xffffffff


	//   ....[130]....
        /*061c*/ 	.word	0xffffffff


	//   ....[131]....
        /*0620*/ 	.word	0xffffffff


	//   ....[132]....
        /*0624*/ 	.word	0xffffffff


	//   ....[133]....
        /*0628*/ 	.word	0xffffffff


	//   ....[134]....
        /*062c*/ 	.word	0xffffffff


	//   ....[135]....
        /*0630*/ 	.word	0xffffffff


	//   ....[136]....
        /*0634*/ 	.word	0xffffffff


	//   ....[137]....
        /*0638*/ 	.word	0xffffffff


	//   ....[138]....
        /*063c*/ 	.word	0xffffffff


	//   ....[139]....
        /*0640*/ 	.word	0xffffffff


	//   ....[140]....
        /*0644*/ 	.word	0xffffffff


	//   ....[141]....
        /*0648*/ 	.word	0xffffffff


	//   ....[142]....
        /*064c*/ 	.word	0xffffffff


	//   ....[143]....
        /*0650*/ 	.word	0xffffffff


	//   ....[144]....
        /*0654*/ 	.word	0xffffffff


	//   ....[145]....
        /*0658*/ 	.word	0xffffffff


	//   ....[146]....
        /*065c*/ 	.word	0xffffffff


	//   ....[147]....
        /*0660*/ 	.word	0xffffffff


	//   ....[148]....
        /*0664*/ 	.word	0xffffffff


	//   ....[149]....
        /*0668*/ 	.word	0xffffffff


	//   ....[150]....
        /*066c*/ 	.word	0xffffffff


	//   ....[151]....
        /*0670*/ 	.word	0xffffffff


	//   ....[152]....
        /*0674*/ 	.word	0xffffffff


	//   ....[153]....
        /*0678*/ 	.word	0xffffffff


	//   ....[154]....
        /*067c*/ 	.word	0xffffffff


	//   ....[155]....
        /*0680*/ 	.word	0xffffffff


	//   ....[156]....
        /*0684*/ 	.word	0xffffffff


	//   ....[157]....
        /*0688*/ 	.word	0xffffffff


	//   ....[158]....
        /*068c*/ 	.word	0xffffffff


	//   ....[159]....
        /*0690*/ 	.word	0xffffffff


	//   ....[160]....
        /*0694*/ 	.word	0xffffffff


	//   ....[161]....
        /*0698*/ 	.word	0xffffffff


	//   ....[162]....
        /*069c*/ 	.word	0xffffffff


	//   ....[163]....
        /*06a0*/ 	.word	0xffffffff


	//   ....[164]....
        /*06a4*/ 	.word	0xffffffff


	//   ....[165]....
        /*06a8*/ 	.word	0xffffffff


	//   ....[166]....
        /*06ac*/ 	.word	0xffffffff


	//   ....[167]....
        /*06b0*/ 	.word	0xffffffff


	//   ....[168]....
        /*06b4*/ 	.word	0xffffffff


	//   ....[169]....
        /*06b8*/ 	.word	0xffffffff


	//   ....[170]....
        /*06bc*/ 	.word	0xffffffff


	//   ....[171]....
        /*06c0*/ 	.word	0xffffffff


	//   ....[172]....
        /*06c4*/ 	.word	0xffffffff


	//   ....[173]....
        /*06c8*/ 	.word	0xffffffff


	//   ....[174]....
        /*06cc*/ 	.word	0xffffffff


	//   ....[175]....
        /*06d0*/ 	.word	0xffffffff


	//   ....[176]....
        /*06d4*/ 	.word	0xffffffff


	//   ....[177]....
        /*06d8*/ 	.word	0xffffffff


	//   ....[178]....
        /*06dc*/ 	.word	0xffffffff


	//   ....[179]....
        /*06e0*/ 	.word	0x0500000f


	//   ....[180]....
        /*06e4*/ 	.word	0x0500000f


	//   ....[181]....
        /*06e8*/ 	.word	0x0500000f


	//   ....[182]....
        /*06ec*/ 	.word	0x0500000f


	//   ....[183]....
        /*06f0*/ 	.word	0x0500000f


	//   ....[184]....
        /*06f4*/ 	.word	0x0500000f


	//   ....[185]....
        /*06f8*/ 	.word	0x0500000f


	//   ....[186]....
        /*06fc*/ 	.word	0x0500000f


	//   ....[187]....
        /*0700*/ 	.word	0x0500000f


	//   ....[188]....
        /*0704*/ 	.word	0x0500000f


	//   ....[189]....
        /*0708*/ 	.word	0x0500000f


	//   ....[190]....
        /*070c*/ 	.word	0x0500000f


	//   ....[191]....
        /*0710*/ 	.word	0x0500000f


	//   ....[192]....
        /*0714*/ 	.word	0x0500000f


	//   ....[193]....
        /*0718*/ 	.word	0x0500000f


	//   ....[194]....
        /*071c*/ 	.word	0x0500000f


	//   ....[195]....
        /*0720*/ 	.word	0x0500000f


	//   ....[196]....
        /*0724*/ 	.word	0x0500000f


	//   ....[197]....
        /*0728*/ 	.word	0x0500000f


	//   ....[198]....
        /*072c*/ 	.word	0x0500000f


	//   ....[199]....
        /*0730*/ 	.word	0x0500000f


	//   ....[200]....
        /*0734*/ 	.word	0x0500000f


	//   ....[201]....
        /*0738*/ 	.word	0x0500000f


	//   ....[202]....
        /*073c*/ 	.word	0x0500000f


	//   ....[203]....
        /*0740*/ 	.word	0x0500000f


	//   ....[204]....
        /*0744*/ 	.word	0x0500000f


	//   ....[205]....
        /*0748*/ 	.word	0x0500000f


	//   ....[206]....
        /*074c*/ 	.word	0x0500000f


	//   ....[207]....
        /*0750*/ 	.word	0x0500000f


	//   ....[208]....
        /*0754*/ 	.word	0x0500000f


	//   ....[209]....
        /*0758*/ 	.word	0x0500000f


	//   ....[210]....
        /*075c*/ 	.word	0x0500000f


	//   ....[211]....
        /*0760*/ 	.word	0x0500000f


	//   ....[212]....
        /*0764*/ 	.word	0x0500000f


	//   ....[213]....
        /*0768*/ 	.word	0x0500000f


	//   ....[214]....
        /*076c*/ 	.word	0x0500000f


	//   ....[215]....
        /*0770*/ 	.word	0x0500000f


	//   ....[216]....
        /*0774*/ 	.word	0x0500000f


	//   ....[217]....
        /*0778*/ 	.word	0x0500000f


	//   ....[218]....
        /*077c*/ 	.word	0x0500000f


	//   ....[219]....
        /*0780*/ 	.word	0x0500000f


	//   ....[220]....
        /*0784*/ 	.word	0x0500000f


	//   ....[221]....
        /*0788*/ 	.word	0x0500000f


	//   ....[222]....
        /*078c*/ 	.word	0x0500000f


	//   ....[223]....
        /*0790*/ 	.word	0x0500000f


	//   ....[224]....
        /*0794*/ 	.word	0x0500000f


	//   ....[225]....
        /*0798*/ 	.word	0x0500000f


	//   ....[226]....
        /*079c*/ 	.word	0x0500000f


	//   ....[227]....
        /*07a0*/ 	.word	0x0500000f


	//   ....[228]....
        /*07a4*/ 	.word	0x0500000f


	//   ....[229]....
        /*07a8*/ 	.word	0x0500000f


	//   ....[230]....
        /*07ac*/ 	.word	0x0500000f


	//   ....[231]....
        /*07b0*/ 	.word	0x0500000f


	//   ....[232]....
        /*07b4*/ 	.word	0x0500000f


	//   ....[233]....
        /*07b8*/ 	.word	0x0500000f


	//   ....[234]....
        /*07bc*/ 	.word	0x0500000f


	//   ....[235]....
        /*07c0*/ 	.word	0x0500000f


	//   ....[236]....
        /*07c4*/ 	.word	0x0500000f


	//   ....[237]....
        /*07c8*/ 	.word	0x0500000f


	//   ....[238]....
        /*07cc*/ 	.word	0x0500000f


	//   ....[239]....
        /*07d0*/ 	.word	0x0500000f


	//   ....[240]....
        /*07d4*/ 	.word	0x0500000f


	//   ....[241]....
        /*07d8*/ 	.word	0x0500000f


	//   ....[242]....
        /*07dc*/ 	.word	0x0500000f


	//   ....[243]....
        /*07e0*/ 	.word	0x0500000f


	//   ....[244]....
        /*07e4*/ 	.word	0x0500000f


	//   ....[245]....
        /*07e8*/ 	.word	0x0500000f


	//   ....[246]....
        /*07ec*/ 	.word	0x0500000f


	//   ....[247]....
        /*07f0*/ 	.word	0x0500000f


	//   ....[248]....
        /*07f4*/ 	.word	0x0500000f


	//   ....[249]....
        /*07f8*/ 	.word	0x0500000f


	//   ....[250]....
        /*07fc*/ 	.word	0x0500000f


	//   ....[251]....
        /*0800*/ 	.word	0x0500000f


	//   ....[252]....
        /*0804*/ 	.word	0x0500000f


	//   ....[253]....
        /*0808*/ 	.word	0x0500000f


	//   ....[254]....
        /*080c*/ 	.word	0x0500000f


	//   ....[255]....
        /*0810*/ 	.word	0x0500000f


	//   ....[0]....
        /*0814*/ 	.word	0x0500000f


	//   ....[1]....
        /*0818*/ 	.word	0x0500000f


	//   ....[2]....
        /*081c*/ 	.word	0x0500000f


	//   ....[3]....
        /*0820*/ 	.word	0x0500000f


	//   ....[4]....
        /*0824*/ 	.word	0x0500000f


	//   ....[5]....
        /*0828*/ 	.word	0x0500000f


	//   ....[6]....
        /*082c*/ 	.word	0x0500000f


	//   ....[7]....
        /*0830*/ 	.word	0x0500000f


	//   ....[8]....
        /*0834*/ 	.word	0x0500000f


	//   ....[9]....
        /*0838*/ 	.word	0x0500000f


	//   ....[10]....
        /*083c*/ 	.word	0x0500000f


	//   ....[11]....
        /*0840*/ 	.word	0x0500000f


	//   ....[12]....
        /*0844*/ 	.word	0x0500000f


	//   ....[13]....
        /*0848*/ 	.word	0x0500000f


	//   ....[14]....
        /*084c*/ 	.word	0x0500000f


	//   ....[15]....
        /*0850*/ 	.word	0x0500000f


	//   ....[16]....
        /*0854*/ 	.word	0x0500000f


	//   ....[17]....
        /*0858*/ 	.word	0x0500000f


	//   ....[18]....
        /*085c*/ 	.word	0x0500000f


	//   ....[19]....
        /*0860*/ 	.word	0x0500000f


	//   ....[20]....
        /*0864*/ 	.word	0x0500000f


	//   ....[21]....
        /*0868*/ 	.word	0x0500000f


	//   ....[22]....
        /*086c*/ 	.word	0x0500000f


	//   ....[23]....
        /*0870*/ 	.word	0x0500000f


	//   ....[24]....
        /*0874*/ 	.word	0x0500000f


	//   ....[25]....
        /*0878*/ 	.word	0x0500000f


	//   ....[26]....
        /*087c*/ 	.word	0x0500000f


	//   ....[27]....
        /*0880*/ 	.word	0x0500000f


	//   ....[28]....
        /*0884*/ 	.word	0x0500000f


	//   ....[29]....
        /*0888*/ 	.word	0x0500000f


	//   ....[30]....
        /*088c*/ 	.word	0x0500000f


	//   ....[31]....
        /*0890*/ 	.word	0x0500000f


	//   ....[32]....
        /*0894*/ 	.word	0x0500000f


	//   ....[33]....
        /*0898*/ 	.word	0x0500000f


	//   ....[34]....
        /*089c*/ 	.word	0x0500000f


	//----- nvinfo : EIATTR_COOP_GROUP_INSTR_OFFSETS
	.align		4
.L_823:
        /*08a0*/ 	.byte	0x04, 0x28
        /*08a2*/ 	.short	(.L_825 - .L_824)


	//   ....[0]....
.L_824:
        /*08a4*/ 	.word	0x00000060


	//   ....[1]....
        /*08a8*/ 	.word	0x00000140


	//   ....[2]....
        /*08ac*/ 	.word	0x00000190


	//   ....[3]....
        /*08b0*/ 	.word	0x000003c0


	//   ....[4]....
        /*08b4*/ 	.word	0x00000520


	//   ....[5]....
        /*08b8*/ 	.word	0x00000640


	//   ....[6]....
        /*08bc*/ 	.word	0x000007a0


	//   ....[7]....
        /*08c0*/ 	.word	0x000038a0


	//   ....[8]....
        /*08c4*/ 	.word	0x000038b0


	//   ....[9]....
        /*08c8*/ 	.word	0x00004f10


	//   ....[10]....
        /*08cc*/ 	.word	0x00004f20


	//   ....[11]....
        /*08d0*/ 	.word	0x00007170


	//   ....[12]....
        /*08d4*/ 	.word	0x00007180


	//   ....[13]....
        /*08d8*/ 	.word	0x00008990


	//   ....[14]....
        /*08dc*/ 	.word	0x000089a0


	//   ....[15]....
        /*08e0*/ 	.word	0x0000a3c0


	//   ....[16]....
        /*08e4*/ 	.word	0x0000a3d0


	//   ....[17]....
        /*08e8*/ 	.word	0x0000a670


	//   ....[18]....
        /*08ec*/ 	.word	0x0000a680


	//   ....[19]....
        /*08f0*/ 	.word	0x0000abb0


	//   ....[20]....
        /*08f4*/ 	.word	0x0000abd0


	//   ....[21]....
        /*08f8*/ 	.word	0x0000ae20


	//   ....[22]....
        /*08fc*/ 	.word	0x0000ae40


	//   ....[23]....
        /*0900*/ 	.word	0x0000b660


	//   ....[24]....
        /*0904*/ 	.word	0x0000bdd0


	//   ....[25]....
        /*0908*/ 	.word	0x0000bde0


	//   ....[26]....
        /*090c*/ 	.word	0x0000bdf0


	//   ....[27]....
        /*0910*/ 	.word	0x0000be00


	//   ....[28]....
        /*0914*/ 	.word	0x0000c680


	//   ....[29]....
        /*0918*/ 	.word	0x0000c690


	//   ....[30]....
        /*091c*/ 	.word	0x0000c6a0


	//   ....[31]....
        /*0920*/ 	.word	0x0000c6b0


	//   ....[32]....
        /*0924*/ 	.word	0x0000f7a0


	//   ....[33]....
        /*0928*/ 	.word	0x0000f7b0


	//   ....[34]....
        /*092c*/ 	.word	0x0000f7c0


	//   ....[35]....
        /*0930*/ 	.word	0x0000f7d0


	//   ....[36]....
        /*0934*/ 	.word	0x0000fe80


	//   ....[37]....
        /*0938*/ 	.word	0x0000fe90


	//   ....[38]....
        /*093c*/ 	.word	0x0000fea0


	//   ....[39]....
        /*0940*/ 	.word	0x0000feb0


	//   ....[40]....
        /*0944*/ 	.word	0x00013a60


	//   ....[41]....
        /*0948*/ 	.word	0x00013a80


	//   ....[42]....
        /*094c*/ 	.word	0x00013f20


	//   ....[43]....
        /*0950*/ 	.word	0x00013f60


	//   ....[44]....
        /*0954*/ 	.word	0x00014720


	//   ....[45]....
        /*0958*/ 	.word	0x000147a0


	//   ....[46]....
        /*095c*/ 	.word	0x00016450


	//   ....[47]....
        /*0960*/ 	.word	0x00016920


	//   ....[48]....
        /*0964*/ 	.word	0x00016940


	//   ....[49]....
        /*0968*/ 	.word	0x00016950


	//   ....[50]....
        /*096c*/ 	.word	0x00017010


	//   ....[51]....
        /*0970*/ 	.word	0x00017060


	//   ....[52]....
        /*0974*/ 	.word	0x00018f30


	//   ....[53]....
        /*0978*/ 	.word	0x00018f50


	//   ....[54]....
        /*097c*/ 	.word	0x00018f70


	//   ....[55]....
        /*0980*/ 	.word	0x00018f90


	//   ....[56]....
        /*0984*/ 	.word	0x0001a320


	//   ....[57]....
        /*0988*/ 	.word	0x0001a510


	//   ....[58]....
        /*098c*/ 	.word	0x0001a590


	//   ....[59]....
        /*0990*/ 	.word	0x0001a5b0


	//   ....[60]....
        /*0994*/ 	.word	0x0001bba0


	//   ....[61]....
        /*0998*/ 	.word	0x0001bc20


	//   ....[62]....
        /*099c*/ 	.word	0x0001bda0


	//   ....[63]....
        /*09a0*/ 	.word	0x0001bde0


	//   ....[64]....
        /*09a4*/ 	.word	0x0001c3a0


	//   ....[65]....
        /*09a8*/ 	.word	0x0001c3d0


	//   ....[66]....
        /*09ac*/ 	.word	0x0001c500


	//   ....[67]....
        /*09b0*/ 	.word	0x0001c520


	//   ....[68]....
        /*09b4*/ 	.word	0x0001c630


	//   ....[69]....
        /*09b8*/ 	.word	0x0001c650


	//   ....[70]....
        /*09bc*/ 	.word	0x0001c770


	//   ....[71]....
        /*09c0*/ 	.word	0x0001c790


	//   ....[72]....
        /*09c4*/ 	.word	0x0001d090


	//   ....[73]....
        /*09c8*/ 	.word	0x0001d0b0


	//   ....[74]....
        /*09cc*/ 	.word	0x0001d1c0


	//   ....[75]....
        /*09d0*/ 	.word	0x0001d1e0


	//   ....[76]....
        /*09d4*/ 	.word	0x0001d2f0


	//   ....[77]....
        /*09d8*/ 	.word	0x0001d310


	//   ....[78]....
        /*09dc*/ 	.word	0x0001d430


	//   ....[79]....
        /*09e0*/ 	.word	0x0001d450


	//   ....[80]....
        /*09e4*/ 	.word	0x0001d5f0


	//   ....[81]....
        /*09e8*/ 	.word	0x0001d7d0


	//   ....[82]....
        /*09ec*/ 	.word	0x0001d800


	//   ....[83]....
        /*09f0*/ 	.word	0x0001d830


	//   ....[84]....
        /*09f4*/ 	.word	0x0001d860


	//   ....[85]....
        /*09f8*/ 	.word	0x0001d890


	//   ....[86]....
        /*09fc*/ 	.word	0x0001d8c0


	//   ....[87]....
        /*0a00*/ 	.word	0x0001da40


	//   ....[88]....
        /*0a04*/ 	.word	0x0001da70


	//   ....[89]....
        /*0a08*/ 	.word	0x0001daa0


	//   ....[90]....
        /*0a0c*/ 	.word	0x0001dad0


	//   ....[91]....
        /*0a10*/ 	.word	0x0001db00


	//   ....[92]....
        /*0a14*/ 	.word	0x0001db30


	//   ....[93]....
        /*0a18*/ 	.word	0x0001dbd0


	//   ....[94]....
        /*0a1c*/ 	.word	0x0001dc30


	//   ....[95]....
        /*0a20*/ 	.word	0x0001dcc0


	//   ....[96]....
        /*0a24*/ 	.word	0x0001eb00


	//   ....[97]....
        /*0a28*/ 	.word	0x00020c50


	//   ....[98]....
        /*0a2c*/ 	.word	0x00020c80


	//   ....[99]....
        /*0a30*/ 	.word	0x00020d30


	//   ....[100]....
        /*0a34*/ 	.word	0x00020d50


	//   ....[101]....
        /*0a38*/ 	.word	0x00020df0


	//   ....[102]....
        /*0a3c*/ 	.word	0x00020e10


	//   ....[103]....
        /*0a40*/ 	.word	0x00020eb0


	//   ....[104]....
        /*0a44*/ 	.word	0x00020ed0


	//   ....[105]....
        /*0a48*/ 	.word	0x00020f70


	//   ....[106]....
        /*0a4c*/ 	.word	0x00020f90


	//   ....[107]....
        /*0a50*/ 	.word	0x00020fa0


	//   ....[108]....
        /*0a54*/ 	.word	0x00021030


	//   ....[109]....
        /*0a58*/ 	.word	0x00021790


	//   ....[110]....
        /*0a5c*/ 	.word	0x000217d0


	//   ....[111]....
        /*0a60*/ 	.word	0x00021830


	//   ....[112]....
        /*0a64*/ 	.word	0x00021890


	//   ....[113]....
        /*0a68*/ 	.word	0x000218e0


	//   ....[114]....
        /*0a6c*/ 	.word	0x00021940


	//   ....[115]....
        /*0a70*/ 	.word	0x00021990


	//   ....[116]....
        /*0a74*/ 	.word	0x000219f0


	//   ....[117]....
        /*0a78*/ 	.word	0x00021a40


	//   ....[118]....
        /*0a7c*/ 	.word	0x00021aa0


	//   ....[119]....
        /*0a80*/ 	.word	0x00021af0


	//   ....[120]....
        /*0a84*/ 	.word	0x00021b50


	//   ....[121]....
        /*0a88*/ 	.word	0x00021ba0


	//   ....[122]....
        /*0a8c*/ 	.word	0x00021bf0


	//   ....[123]....
        /*0a90*/ 	.word	0x00021c10


	//   ....[124]....
        /*0a94*/ 	.word	0x00021c50


	//   ....[125]....
        /*0a98*/ 	.word	0x00022480


	//   ....[126]....
        /*0a9c*/ 	.word	0x00022490


	//   ....[127]....
        /*0aa0*/ 	.word	0x000224c0


	//   ....[128]....
        /*0aa4*/ 	.word	0x00022510


	//   ....[129]....
        /*0aa8*/ 	.word	0x00022520


	//   ....[130]....
        /*0aac*/ 	.word	0x00022580


	//   ....[131]....
        /*0ab0*/ 	.word	0x000225b0


	//   ....[132]....
        /*0ab4*/ 	.word	0x000225f0


	//   ....[133]....
        /*0ab8*/ 	.word	0x00022620


	//   ....[134]....
        /*0abc*/ 	.word	0x00022660


	//   ....[135]....
        /*0ac0*/ 	.word	0x00022690


	//   ....[136]....
        /*0ac4*/ 	.word	0x000226d0


	//   ....[137]....
        /*0ac8*/ 	.word	0x00022980


	//   ....[138]....
        /*0acc*/ 	.word	0x000229b0


	//   ....[139]....
        /*0ad0*/ 	.word	0x000229c0


	//   ....[140]....
        /*0ad4*/ 	.word	0x00022a50


	//   ....[141]....
        /*0ad8*/ 	.word	0x00022a60


	//   ....[142]....
        /*0adc*/ 	.word	0x00022af0


	//   ....[143]....
        /*0ae0*/ 	.word	0x00022b00


	//   ....[144]....
        /*0ae4*/ 	.word	0x00022b90


	//   ....[145]....
        /*0ae8*/ 	.word	0x00022ba0


	//   ....[146]....
        /*0aec*/ 	.word	0x00022c30


	//   ....[147]....
        /*0af0*/ 	.word	0x00022c40


	//   ....[148]....
        /*0af4*/ 	.word	0x00022c50


	//   ....[149]....
        /*0af8*/ 	.word	0x00023270


	//   ....[150]....
        /*0afc*/ 	.word	0x000232b0


	//   ....[151]....
        /*0b00*/ 	.word	0x00023300


	//   ....[152]....
        /*0b04*/ 	.word	0x00023330


	//   ....[153]....
        /*0b08*/ 	.word	0x000233c0


	//   ....[154]....
        /*0b0c*/ 	.word	0x000233f0


	//   ....[155]....
        /*0b10*/ 	.word	0x00023460


	//   ....[156]....
        /*0b14*/ 	.word	0x00023490


	//   ....[157]....
        /*0b18*/ 	.word	0x00023500


	//   ....[158]....
        /*0b1c*/ 	.word	0x00023530


	//   ....[159]....
        /*0b20*/ 	.word	0x00023560


	//   ....[160]....
        /*0b24*/ 	.word	0x000235b0


	//   ....[161]....
        /*0b28*/ 	.word	0x000239d0


	//   ....[162]....
        /*0b2c*/ 	.word	0x00023a00


	//   ....[163]....
        /*0b30*/ 	.word	0x00023a30


	//   ....[164]....
        /*0b34*/ 	.word	0x00023a60


	//   ....[165]....
        /*0b38*/ 	.word	0x00023a90


	//   ....[166]....
        /*0b3c*/ 	.word	0x00023ac0


	//   ....[167]....
        /*0b40*/ 	.word	0x00023af0


	//   ....[168]....
        /*0b44*/ 	.word	0x00023b20


	//   ....[169]....
        /*0b48*/ 	.word	0x00023cb0


	//   ....[170]....
        /*0b4c*/ 	.word	0x00023ce0


	//   ....[171]....
        /*0b50*/ 	.word	0x00023d10


	//   ....[172]....
        /*0b54*/ 	.word	0x00023d40


	//   ....[173]....
        /*0b58*/ 	.word	0x00023d70


	//   ....[174]....
        /*0b5c*/ 	.word	0x00023da0


	//   ....[175]....
        /*0b60*/ 	.word	0x00023e60


	//   ....[176]....
        /*0b64*/ 	.word	0x00023e80


	//   ....[177]....
        /*0b68*/ 	.word	0x00023ef0


	//   ....[178]....
        /*0b6c*/ 	.word	0x000245a0


	//   ....[179]....
        /*0b70*/ 	.word	0x000248c0


	//   ....[180]....
        /*0b74*/ 	.word	0x00024950


	//   ....[181]....
        /*0b78*/ 	.word	0x000249f0


	//   ....[182]....
        /*0b7c*/ 	.word	0x00024a80


	//   ....[183]....
        /*0b80*/ 	.word	0x00024b70


	//   ....[184]....
        /*0b84*/ 	.word	0x00024c00


	//   ....[185]....
        /*0b88*/ 	.word	0x00024ca0


	//   ....[186]....
        /*0b8c*/ 	.word	0x00024d30


	//   ....[187]....
        /*0b90*/ 	.word	0x00024e20


	//   ....[188]....
        /*0b94*/ 	.word	0x00024eb0


	//   ....[189]....
        /*0b98*/ 	.word	0x00024f50


	//   ....[190]....
        /*0b9c*/ 	.word	0x00024fe0


	//   ....[191]....
        /*0ba0*/ 	.word	0x000250d0


	//   ....[192]....
        /*0ba4*/ 	.word	0x00025160


	//   ....[193]....
        /*0ba8*/ 	.word	0x000251b0


	//   ....[194]....
        /*0bac*/ 	.word	0x00025200


	//   ....[195]....
        /*0bb0*/ 	.word	0x00025290


	//   ....[196]....
        /*0bb4*/ 	.word	0x00025320


	//   ....[197]....
        /*0bb8*/ 	.word	0x00025370


	//   ....[198]....
        /*0bbc*/ 	.word	0x000253c0


	//   ....[199]....
        /*0bc0*/ 	.word	0x000254b0


	//   ....[200]....
        /*0bc4*/ 	.word	0x00025540


	//   ....[201]....
        /*0bc8*/ 	.word	0x00025590


	//   ....[202]....
        /*0bcc*/ 	.word	0x000255e0


	//   ....[203]....
        /*0bd0*/ 	.word	0x00025670


	//   ....[204]....
        /*0bd4*/ 	.word	0x00025700


	//   ....[205]....
        /*0bd8*/ 	.word	0x00025750


	//   ....[206]....
        /*0bdc*/ 	.word	0x000257a0


	//   ....[207]....
        /*0be0*/ 	.word	0x00025aa0


	//   ....[208]....
        /*0be4*/ 	.word	0x00025d80


	//   ....[209]....
        /*0be8*/ 	.word	0x00025e70


	//   ....[210]....
        /*0bec*/ 	.word	0x00025f10


	//   ....[211]....
        /*0bf0*/ 	.word	0x00026040


	//   ....[212]....
        /*0bf4*/ 	.word	0x000260a0


	//   ....[213]....
        /*0bf8*/ 	.word	0x000261d0


	//   ....[214]....
        /*0bfc*/ 	.word	0x00026230


	//   ....[215]....
        /*0c00*/ 	.word	0x00026360


	//   ....[216]....
        /*0c04*/ 	.word	0x000263c0


	//   ....[217]....
        /*0c08*/ 	.word	0x000264f0


	//   ....[218]....
        /*0c0c*/ 	.word	0x00026550


	//   ....[219]....
        /*0c10*/ 	.word	0x00026670


	//   ....[220]....
        /*0c14*/ 	.word	0x000266c0


	//   ....[221]....
        /*0c18*/ 	.word	0x00026770


	//   ....[222]....
        /*0c1c*/ 	.word	0x000267e0


	//   ....[223]....
        /*0c20*/ 	.word	0x000268f0


	//   ....[224]....
        /*0c24*/ 	.word	0x00026940


	//   ....[225]....
        /*0c28*/ 	.word	0x00026a60


	//   ....[226]....
        /*0c2c*/ 	.word	0x00026ab0


	//   ....[227]....
        /*0c30*/ 	.word	0x00026bd0


	//   ....[228]....
        /*0c34*/ 	.word	0x00026c20


	//   ....[229]....
        /*0c38*/ 	.word	0x00026d40


	//   ....[230]....
        /*0c3c*/ 	.word	0x00026d90


	//   ....[231]....
        /*0c40*/ 	.word	0x00026eb0


	//   ....[232]....
        /*0c44*/ 	.word	0x00026f00


	//   ....[233]....
        /*0c48*/ 	.word	0x00027010


	//   ....[234]....
        /*0c4c*/ 	.word	0x00027060


	//   ....[235]....
        /*0c50*/ 	.word	0x00027160


	//   ....[236]....
        /*0c54*/ 	.word	0x000271b0


	//   ....[237]....
        /*0c58*/ 	.word	0x000272e0


	//   ....[238]....
        /*0c5c*/ 	.word	0x000273a0


	//   ....[239]....
        /*0c60*/ 	.word	0x000274e0


	//   ....[240]....
        /*0c64*/ 	.word	0x00027530


	//   ....[241]....
        /*0c68*/ 	.word	0x00027620


	//   ....[242]....
        /*0c6c*/ 	.word	0x00027670


	//   ....[243]....
        /*0c70*/ 	.word	0x00027760


	//   ....[244]....
        /*0c74*/ 	.word	0x000277b0


	//   ....[245]....
        /*0c78*/ 	.word	0x000278a0


	//   ....[246]....
        /*0c7c*/ 	.word	0x000278f0


	//   ....[247]....
        /*0c80*/ 	.word	0x00027a00


	//   ....[248]....
        /*0c84*/ 	.word	0x00027a50


	//   ....[249]....
        /*0c88*/ 	.word	0x00027b40


	//   ....[250]....
        /*0c8c*/ 	.word	0x00027be0


	//   ....[251]....
        /*0c90*/ 	.word	0x00027d00


	//   ....[252]....
        /*0c94*/ 	.word	0x00027d50


	//   ....[253]....
        /*0c98*/ 	.word	0x00027e70


	//   ....[254]....
        /*0c9c*/ 	.word	0x00027ec0


	//   ....[255]....
        /*0ca0*/ 	.word	0x00027fe0


	//   ....[0]....
        /*0ca4*/ 	.word	0x00028030


	//   ....[1]....
        /*0ca8*/ 	.word	0x00028150


	//   ....[2]....
        /*0cac*/ 	.word	0x000281a0


	//   ....[3]....
        /*0cb0*/ 	.word	0x000282c0


	//   ....[4]....
        /*0cb4*/ 	.word	0x00028310


	//   ....[5]....
        /*0cb8*/ 	.word	0x000283f0


	//   ....[6]....
        /*0cbc*/ 	.word	0x00028490


	//   ....[7]....
        /*0cc0*/ 	.word	0x00028600


	//   ....[8]....
        /*0cc4*/ 	.word	0x00028650


	//   ....[9]....
        /*0cc8*/ 	.word	0x00028760


	//   ....[10]....
        /*0ccc*/ 	.word	0x000287b0


	//   ....[11]....
        /*0cd0*/ 	.word	0x000288c0


	//   ....[12]....
        /*0cd4*/ 	.word	0x00028910


	//   ....[13]....
        /*0cd8*/ 	.word	0x00028a20


	//   ....[14]....
        /*0cdc*/ 	.word	0x00028a70


	//   ....[15]....
        /*0ce0*/ 	.word	0x00028b70


	//   ....[16]....
        /*0ce4*/ 	.word	0x00028bc0


	//   ....[17]....
        /*0ce8*/ 	.word	0x00028c50


	//   ....[18]....
        /*0cec*/ 	.word	0x00028cf0


	//   ....[19]....
        /*0cf0*/ 	.word	0x00028e20


	//   ....[20]....
        /*0cf4*/ 	.word	0x00028e90


	//   ....[21]....
        /*0cf8*/ 	.word	0x00028f00


	//   ....[22]....
        /*0cfc*/ 	.word	0x00028f70


	//   ....[23]....
        /*0d00*/ 	.word	0x00028fe0


	//   ....[24]....
        /*0d04*/ 	.word	0x00029060


	//   ....[25]....
        /*0d08*/ 	.word	0x000290f0


	//   ....[26]....
        /*0d0c*/ 	.word	0x00029180


	//   ....[27]....
        /*0d10*/ 	.word	0x000291f0


	//   ....[28]....
        /*0d14*/ 	.word	0x00029260


	//   ....[29]....
        /*0d18*/ 	.word	0x000292d0


	//   ....[30]....
        /*0d1c*/ 	.word	0x00029350


	//   ....[31]....
        /*0d20*/ 	.word	0x000293c0


	//   ....[32]....
        /*0d24*/ 	.word	0x00029460


	//   ....[33]....
        /*0d28*/ 	.word	0x000294f0


	//   ....[34]....
        /*0d2c*/ 	.word	0x00029610


	//----- nvinfo : EIATTR_REG_RECONFIG
	.align		4
.L_825:
        /*0d30*/ 	.byte	0x01, 0x54
	.zero		2


	//----- nvinfo : EIATTR_SYSCALL_OFFSETS
	.align		4
        /*0d34*/ 	.byte	0x04, 0x46
        /*0d36*/ 	.short	(.L_827 - .L_826)


	//   ....[0]....
.L_826:
        /*0d38*/ 	.word	0x00001b70


	//   ....[1]....
        /*0d3c*/ 	.word	0x00001cc0


	//   ....[2]....
        /*0d40*/ 	.word	0x0000b800


	//   ....[3]....
        /*0d44*/ 	.word	0x0000bb30


	//   ....[4]....
        /*0d48*/ 	.word	0x00020220


	//   ....[5]....
        /*0d4c*/ 	.word	0x00020370


	//   ....[6]....
        /*0d50*/ 	.word	0x00020460


	//   ....[7]....
        /*0d54*/ 	.word	0x00021400


	//----- nvinfo : EIATTR_MBARRIER_INSTR_OFFSETS
	.align		4
.L_827:
        /*0d58*/ 	.byte	0x04, 0x39
        /*0d5a*/ 	.short	(.L_829 - .L_828)


	//   ....[0]....
.L_828:
        /*0d5c*/ 	.word	0x00000270
        /*0d60*/ 	.word	0x000000ff
        /*0d64*/ 	.word	0x00030800
        /*0d68*/ 	.short	0x0100
        /*0d6a*/ 	.byte	0x08
	.zero		1


	//   ....[1]....
        /*0d6c*/ 	.word	0x00000280
        /*0d70*/ 	.word	0x000000ff
        /*0d74*/ 	.word	0x00030820
        /*0d78*/ 	.short	0x0100
        /*0d7a*/ 	.byte	0x08
	.zero		1


	//   ....[2]....
        /*0d7c*/ 	.word	0x00000370
        /*0d80*/ 	.word	0x000000ff
        /*0d84*/ 	.word	0x00030830
        /*0d88*/ 	.short	0x0100
        /*0d8a*/ 	.byte	0x08
	.zero		1


	//   ....[3]....
        /*0d8c*/ 	.word	0x00000380
        /*0d90*/ 	.word	0x000000ff
        /*0d94*/ 	.word	0x00030840
        /*0d98*/ 	.short	0x0100
        /*0d9a*/ 	.byte	0x08
	.zero		1


	//   ....[4]....
        /*0d9c*/ 	.word	0x00000390
        /*0da0*/ 	.word	0x000000ff
        /*0da4*/ 	.word	0x00030838
        /*0da8*/ 	.short	0x0100
        /*0daa*/ 	.byte	0x08
	.zero		1


	//   ....[5]....
        /*0dac*/ 	.word	0x000003a0
        /*0db0*/ 	.word	0x000000ff
        /*0db4*/ 	.word	0x00030848
        /*0db8*/ 	.short	0x0100
        /*0dba*/ 	.byte	0x08
	.zero		1


	//   ....[6]....
        /*0dbc*/ 	.word	0x000004d0
        /*0dc0*/ 	.word	0x000000ff
        /*0dc4*/ 	.word	0x00030850
        /*0dc8*/ 	.short	0x0100
        /*0dca*/ 	.byte	0x08
	.zero		1


	//   ....[7]....
        /*0dcc*/ 	.word	0x000004e0
        /*0dd0*/ 	.word	0x000000ff
        /*0dd4*/ 	.word	0x00030860
        /*0dd8*/ 	.short	0x0100
        /*0dda*/ 	.byte	0x08
	.zero		1


	//   ....[8]....
        /*0ddc*/ 	.word	0x000004f0
        /*0de0*/ 	.word	0x000000ff
        /*0de4*/ 	.word	0x00030858
        /*0de8*/ 	.short	0x0100
        /*0dea*/ 	.byte	0x08
	.zero		1


	//   ....[9]....
        /*0dec*/ 	.word	0x00000500
        /*0df0*/ 	.word	0x000000ff
        /*0df4*/ 	.word	0x00030868
        /*0df8*/ 	.short	0x0100
        /*0dfa*/ 	.byte	0x08
	.zero		1


	//   ....[10]....
        /*0dfc*/ 	.word	0x000005f0
        /*0e00*/ 	.word	0x000000ff
        /*0e04*/ 	.word	0x00030870
        /*0e08*/ 	.short	0x0100
        /*0e0a*/ 	.byte	0x06
	.zero		1


	//   ....[11]....
        /*0e0c*/ 	.word	0x00000600
        /*0e10*/ 	.word	0x000000ff
        /*0e14*/ 	.word	0x00030880
        /*0e18*/ 	.short	0x0100
        /*0e1a*/ 	.byte	0x06
	.zero		1


	//   ....[12]....
        /*0e1c*/ 	.word	0x00000610
        /*0e20*/ 	.word	0x000000ff
        /*0e24*/ 	.word	0x00030878
        /*0e28*/ 	.short	0x0100
        /*0e2a*/ 	.byte	0x06
	.zero		1


	//   ....[13]....
        /*0e2c*/ 	.word	0x00000620
        /*0e30*/ 	.word	0x000000ff
        /*0e34*/ 	.word	0x00030888
        /*0e38*/ 	.short	0x0100
        /*0e3a*/ 	.byte	0x06
	.zero		1


	//   ....[14]....
        /*0e3c*/ 	.word	0x00000750
        /*0e40*/ 	.word	0x000000ff
        /*0e44*/ 	.word	0x00030890
        /*0e48*/ 	.short	0x0100
        /*0e4a*/ 	.byte	0x08
	.zero		1


	//   ....[15]....
        /*0e4c*/ 	.word	0x00000760
        /*0e50*/ 	.word	0x000000ff
        /*0e54*/ 	.word	0x000308a0
        /*0e58*/ 	.short	0x0100
        /*0e5a*/ 	.byte	0x08
	.zero		1


	//   ....[16]....
        /*0e5c*/ 	.word	0x00000770
        /*0e60*/ 	.word	0x000000ff
        /*0e64*/ 	.word	0x00030898
        /*0e68*/ 	.short	0x0100
        /*0e6a*/ 	.byte	0x08
	.zero		1


	//   ....[17]....
        /*0e6c*/ 	.word	0x00000780
        /*0e70*/ 	.word	0x000000ff
        /*0e74*/ 	.word	0x000308a8
        /*0e78*/ 	.short	0x0100
        /*0e7a*/ 	.byte	0x08
	.zero		1


	//   ....[18]....
        /*0e7c*/ 	.word	0x000008b0
        /*0e80*/ 	.word	0x000000ff
        /*0e84*/ 	.word	0x000308b0
        /*0e88*/ 	.short	0x0100
        /*0e8a*/ 	.byte	0x08
	.zero		1


	//   ....[19]....
        /*0e8c*/ 	.word	0x000008c0
        /*0e90*/ 	.word	0x000000ff
        /*0e94*/ 	.word	0x000308c0
        /*0e98*/ 	.short	0x0100
        /*0e9a*/ 	.byte	0x08
	.zero		1


	//   ....[20]....
        /*0e9c*/ 	.word	0x000008d0
        /*0ea0*/ 	.word	0x000000ff
        /*0ea4*/ 	.word	0x000308b8
        /*0ea8*/ 	.short	0x0100
        /*0eaa*/ 	.byte	0x08
	.zero		1


	//   ....[21]....
        /*0eac*/ 	.word	0x000008e0
        /*0eb0*/ 	.word	0x000000ff
        /*0eb4*/ 	.word	0x000308c8
        /*0eb8*/ 	.short	0x0100
        /*0eba*/ 	.byte	0x08
	.zero		1


	//   ....[22]....
        /*0ebc*/ 	.word	0x00003850
        /*0ec0*/ 	.word	0x00000057
        /*0ec4*/ 	.word	0x00030890
        /*0ec8*/ 	.short	0x010a
        /*0eca*/ 	.byte	0x3f
	.zero		1


	//   ....[23]....
        /*0ecc*/ 	.word	0x00007110
        /*0ed0*/ 	.word	0x00000057
        /*0ed4*/ 	.word	0x00030890
        /*0ed8*/ 	.short	0x010a
        /*0eda*/ 	.byte	0x3f
	.zero		1


	//   ....[24]....
        /*0edc*/ 	.word	0x0000a200
        /*0ee0*/ 	.word	0x00000057
        /*0ee4*/ 	.word	0x00030890
        /*0ee8*/ 	.short	0x010a
        /*0eea*/ 	.byte	0x3f
	.zero		1


	//   ....[25]....
        /*0eec*/ 	.word	0x0000a9e0
        /*0ef0*/ 	.word	0x0000000b
        /*0ef4*/ 	.word	0x00000000
        /*0ef8*/ 	.short	0x0101
        /*0efa*/ 	.byte	0x3f
	.zero		1


	//   ....[26]....
        /*0efc*/ 	.word	0x0000aa20
        /*0f00*/ 	.word	0x00000057
        /*0f04*/ 	.word	0x000308b0
        /*0f08*/ 	.short	0x010a
        /*0f0a*/ 	.byte	0x3f
	.zero		1


	//   ....[27]....
        /*0f0c*/ 	.word	0x0000b140
        /*0f10*/ 	.word	0x00000057
        /*0f14*/ 	.word	0x00000000
        /*0f18*/ 	.short	0x0101
        /*0f1a*/ 	.byte	0x3f
	.zero		1


	//   ....[28]....
        /*0f1c*/ 	.word	0x0000b890
        /*0f20*/ 	.word	0x00000012
        /*0f24*/ 	.word	0x00030800
        /*0f28*/ 	.short	0x010a
        /*0f2a*/ 	.byte	0x3f
	.zero		1


	//   ....[29]....
        /*0f2c*/ 	.word	0x0000b8e0
        /*0f30*/ 	.word	0x00000012
        /*0f34*/ 	.word	0x00030800
        /*0f38*/ 	.short	0x010a
        /*0f3a*/ 	.byte	0x3f
	.zero		1


	//   ....[30]....
        /*0f3c*/ 	.word	0x0000cea0
        /*0f40*/ 	.word	0x00000012
        /*0f44*/ 	.word	0x00030800
        /*0f48*/ 	.short	0x010a
        /*0f4a*/ 	.byte	0x3f
	.zero		1


	//   ....[31]....
        /*0f4c*/ 	.word	0x000104d0
        /*0f50*/ 	.word	0x00000012
        /*0f54*/ 	.word	0x00030800
        /*0f58*/ 	.short	0x010a
        /*0f5a*/ 	.byte	0x3f
	.zero		1


	//   ....[32]....
        /*0f5c*/ 	.word	0x00012f70
        /*0f60*/ 	.word	0x00000000
        /*0f64*/ 	.word	0x00030830
        /*0f68*/ 	.short	0x010a
        /*0f6a*/ 	.byte	0x3f
	.zero		1


	//   ....[33]....
        /*0f6c*/ 	.word	0x00012fb0
        /*0f70*/ 	.word	0x00000000
        /*0f74*/ 	.word	0x00030830
        /*0f78*/ 	.short	0x010a
        /*0f7a*/ 	.byte	0x3f
	.zero		1


	//   ....[34]....
        /*0f7c*/ 	.word	0x00014ad0
        /*0f80*/ 	.word	0x00000007
        /*0f84*/ 	.word	0x00000000
        /*0f88*/ 	.short	0x0101
        /*0f8a*/ 	.byte	0x3f
	.zero		1


	//   ....[35]....
        /*0f8c*/ 	.word	0x00015330
        /*0f90*/ 	.word	0x0000000c
        /*0f94*/ 	.word	0x00030830
        /*0f98*/ 	.short	0x010a
        /*0f9a*/ 	.byte	0x3f
	.zero		1


	//   ....[36]....
        /*0f9c*/ 	.word	0x000153b0
        /*0fa0*/ 	.word	0x0000000c
        /*0fa4*/ 	.word	0x00030830
        /*0fa8*/ 	.short	0x010a
        /*0faa*/ 	.byte	0x3f
	.zero		1


	//   ....[37]....
        /*0fac*/ 	.word	0x00016030
        /*0fb0*/ 	.word	0x0000000d
        /*0fb4*/ 	.word	0x00030850
        /*0fb8*/ 	.short	0x010a
        /*0fba*/ 	.byte	0x3f
	.zero		1


	//   ....[38]....
        /*0fbc*/ 	.word	0x00016080
        /*0fc0*/ 	.word	0x0000000d
        /*0fc4*/ 	.word	0x00030850
        /*0fc8*/ 	.short	0x010a
        /*0fca*/ 	.byte	0x3f
	.zero		1


	//   ....[39]....
        /*0fcc*/ 	.word	0x00016410
        /*0fd0*/ 	.word	0x0000000c
        /*0fd4*/ 	.word	0x00000000
        /*0fd8*/ 	.short	0x0101
        /*0fda*/ 	.byte	0x3f
	.zero		1


	//   ....[40]....
        /*0fdc*/ 	.word	0x000178f0
        /*0fe0*/ 	.word	0x0000000d
        /*0fe4*/ 	.word	0x00000000
        /*0fe8*/ 	.short	0x0101
        /*0fea*/ 	.byte	0x3f
	.zero		1


	//   ....[41]....
        /*0fec*/ 	.word	0x00017ba0
        /*0ff0*/ 	.word	0x00000002
        /*0ff4*/ 	.word	0x00030830
        /*0ff8*/ 	.short	0x010a
        /*0ffa*/ 	.byte	0x3f
	.zero		1


	//   ....[42]....
        /*0ffc*/ 	.word	0x00017c20
        /*1000*/ 	.word	0x00000002
        /*1004*/ 	.word	0x00030830
        /*1008*/ 	.short	0x010a
        /*100a*/ 	.byte	0x3f
	.zero		1


	//   ....[43]....
        /*100c*/ 	.word	0x000188a0
        /*1010*/ 	.word	0x0000000c
        /*1014*/ 	.word	0x00030850
        /*1018*/ 	.short	0x010a
        /*101a*/ 	.byte	0x3f
	.zero		1


	//   ....[44]....
        /*101c*/ 	.word	0x000188f0
        /*1020*/ 	.word	0x0000000c
        /*1024*/ 	.word	0x00030850
        /*1028*/ 	.short	0x010a
        /*102a*/ 	.byte	0x3f
	.zero		1


	//   ....[45]....
        /*102c*/ 	.word	0x00019180
        /*1030*/ 	.word	0x00000082
        /*1034*/ 	.word	0x00000000
        /*1038*/ 	.short	0x0101
        /*103a*/ 	.byte	0x3f
	.zero		1


	//   ....[46]....
        /*103c*/ 	.word	0x00019a20
        /*1040*/ 	.word	0x0000000c
        /*1044*/ 	.word	0x00000000
        /*1048*/ 	.short	0x0101
        /*104a*/ 	.byte	0x3f
	.zero		1


	//   ....[47]....
        /*104c*/ 	.word	0x0001a220
        /*1050*/ 	.word	0x0000000a
        /*1054*/ 	.word	0x00030850
        /*1058*/ 	.short	0x010a
        /*105a*/ 	.byte	0x3f
	.zero		1


	//   ....[48]....
        /*105c*/ 	.word	0x0001a2c0
        /*1060*/ 	.word	0x0000000a
        /*1064*/ 	.word	0x00030850
        /*1068*/ 	.short	0x010a
        /*106a*/ 	.byte	0x3f
	.zero		1


	//   ....[49]....
        /*106c*/ 	.word	0x0001a7c0
        /*1070*/ 	.word	0x000000d4
        /*1074*/ 	.word	0x00000000
        /*1078*/ 	.short	0x0101
        /*107a*/ 	.byte	0x3f
	.zero		1


	//   ....[50]....
        /*107c*/ 	.word	0x0001c390
        /*1080*/ 	.word	0x00000000
        /*1084*/ 	.word	0x00000000
        /*1088*/ 	.short	0x0101
        /*108a*/ 	.byte	0x3f
	.zero		1


	//   ....[51]....
        /*108c*/ 	.word	0x0001ebe0
        /*1090*/ 	.word	0x00000016
        /*1094*/ 	.word	0x00030820
        /*1098*/ 	.short	0x010a
        /*109a*/ 	.byte	0x3f
	.zero		1


	//   ....[52]....
        /*109c*/ 	.word	0x0001ec70
        /*10a0*/ 	.word	0x0000000b
        /*10a4*/ 	.word	0x000308a0
        /*10a8*/ 	.short	0x010a
        /*10aa*/ 	.byte	0x3f
	.zero		1


	//   ....[53]....
        /*10ac*/ 	.word	0x0001f0c0
        /*10b0*/ 	.word	0x0000000b
        /*10b4*/ 	.word	0x000308c0
        /*10b8*/ 	.short	0x010a
        /*10ba*/ 	.byte	0x3f
	.zero		1


	//   ....[54]....
        /*10bc*/ 	.word	0x0001f5d0
        /*10c0*/ 	.word	0x0000000a
        /*10c4*/ 	.word	0x000308a0
        /*10c8*/ 	.short	0x010a
        /*10ca*/ 	.byte	0x3f
	.zero		1


	//   ....[55]....
        /*10cc*/ 	.word	0x0001fa10
        /*10d0*/ 	.word	0x0000000a
        /*10d4*/ 	.word	0x000308c0
        /*10d8*/ 	.short	0x010a
        /*10da*/ 	.byte	0x3f
	.zero		1


	//   ....[56]....
        /*10dc*/ 	.word	0x00020a20
        /*10e0*/ 	.word	0x00000007
        /*10e4*/ 	.word	0x00030840
        /*10e8*/ 	.short	0x010a
        /*10ea*/ 	.byte	0x3f
	.zero		1


	//   ....[57]....
        /*10ec*/ 	.word	0x00021100
        /*10f0*/ 	.word	0x00000007
        /*10f4*/ 	.word	0x00030830
        /*10f8*/ 	.short	0x0107
        /*10fa*/ 	.byte	0x3f
	.zero		1


	//   ....[58]....
        /*10fc*/ 	.word	0x000211d0
        /*1100*/ 	.word	0x00000007
        /*1104*/ 	.word	0x00030830
        /*1108*/ 	.short	0x0101
        /*110a*/ 	.byte	0x3f
	.zero		1


	//   ....[59]....
        /*110c*/ 	.word	0x00021d70
        /*1110*/ 	.word	0x00000016
        /*1114*/ 	.word	0x00030800
        /*1118*/ 	.short	0x0107
        /*111a*/ 	.byte	0x3f
	.zero		1


	//   ....[60]....
        /*111c*/ 	.word	0x00021e70
        /*1120*/ 	.word	0x00000016
        /*1124*/ 	.word	0x00030800
        /*1128*/ 	.short	0x0101
        /*112a*/ 	.byte	0x3f
	.zero		1


	//   ....[61]....
        /*112c*/ 	.word	0x00021e90
        /*1130*/ 	.word	0x00000016
        /*1134*/ 	.word	0x00030820
        /*1138*/ 	.short	0x010a
        /*113a*/ 	.byte	0x3f
	.zero		1


	//   ....[62]....
        /*113c*/ 	.word	0x00022270
        /*1140*/ 	.word	0x00000007
        /*1144*/ 	.word	0x00030840
        /*1148*/ 	.short	0x010a
        /*114a*/ 	.byte	0x3f
	.zero		1


	//   ....[63]....
        /*114c*/ 	.word	0x000227a0
        /*1150*/ 	.word	0x00000007
        /*1154*/ 	.word	0x00030830
        /*1158*/ 	.short	0x0107
        /*115a*/ 	.byte	0x3f
	.zero		1


	//   ....[64]....
        /*115c*/ 	.word	0x00022860
        /*1160*/ 	.word	0x00000007
        /*1164*/ 	.word	0x00030830
        /*1168*/ 	.short	0x0101
        /*116a*/ 	.byte	0x3f
	.zero		1


	//   ....[65]....
        /*116c*/ 	.word	0x000228c0
        /*1170*/ 	.word	0x00000006
        /*1174*/ 	.word	0x00030860
        /*1178*/ 	.short	0x010a
        /*117a*/ 	.byte	0x3f
	.zero		1


	//   ....[66]....
        /*117c*/ 	.word	0x00022e40
        /*1180*/ 	.word	0x00000006
        /*1184*/ 	.word	0x00030850
        /*1188*/ 	.short	0x0107
        /*118a*/ 	.byte	0x3f
	.zero		1


	//   ....[67]....
        /*118c*/ 	.word	0x00022fa0
        /*1190*/ 	.word	0x00000006
        /*1194*/ 	.word	0x00030850
        /*1198*/ 	.short	0x0101
        /*119a*/ 	.byte	0x3f
	.zero		1


	//   ....[68]....
        /*119c*/ 	.word	0x000231c0
        /*11a0*/ 	.word	0x00000000
        /*11a4*/ 	.word	0x00030860
        /*11a8*/ 	.short	0x010a
        /*11aa*/ 	.byte	0x3f
	.zero		1


	//   ....[69]....
        /*11ac*/ 	.word	0x000236f0
        /*11b0*/ 	.word	0x00000000
        /*11b4*/ 	.word	0x00030850
        /*11b8*/ 	.short	0x0107
        /*11ba*/ 	.byte	0x3f
	.zero		1


	//   ....[70]....
        /*11bc*/ 	.word	0x000237b0
        /*11c0*/ 	.word	0x00000000
        /*11c4*/ 	.word	0x00030850
        /*11c8*/ 	.short	0x0101
        /*11ca*/ 	.byte	0x3f
	.zero		1


	//   ....[71]....
        /*11cc*/ 	.word	0x00024520
        /*11d0*/ 	.word	0x00000007
        /*11d4*/ 	.word	0x00030820
        /*11d8*/ 	.short	0x010a
        /*11da*/ 	.byte	0x3f
	.zero		1


	//   ....[72]....
        /*11dc*/ 	.word	0x00024690
        /*11e0*/ 	.word	0x00000005
        /*11e4*/ 	.word	0x00030840
        /*11e8*/ 	.short	0x010a
        /*11ea*/ 	.byte	0x3f
	.zero		1


	//   ....[73]....
        /*11ec*/ 	.word	0x00024730
        /*11f0*/ 	.word	0x00000003
        /*11f4*/ 	.word	0x00030840
        /*11f8*/ 	.short	0x010a
        /*11fa*/ 	.byte	0x3f
	.zero		1


	//   ....[74]....
        /*11fc*/ 	.word	0x00024770
        /*1200*/ 	.word	0x00000005
        /*1204*/ 	.word	0x00030860
        /*1208*/ 	.short	0x010a
        /*120a*/ 	.byte	0x3f
	.zero		1


	//   ....[75]....
        /*120c*/ 	.word	0x000247b0
        /*1210*/ 	.word	0x00000003
        /*1214*/ 	.word	0x00030860
        /*1218*/ 	.short	0x010a
        /*121a*/ 	.byte	0x3f
	.zero		1


	//   ....[76]....
        /*121c*/ 	.word	0x00024810
        /*1220*/ 	.word	0x00000057
        /*1224*/ 	.word	0x00030890
        /*1228*/ 	.short	0x010a
        /*122a*/ 	.byte	0x3f
	.zero		1


	//   ....[77]....
        /*122c*/ 	.word	0x00024ac0
        /*1230*/ 	.word	0x00000057
        /*1234*/ 	.word	0x00030890
        /*1238*/ 	.short	0x010a
        /*123a*/ 	.byte	0x3f
	.zero		1


	//   ....[78]....
        /*123c*/ 	.word	0x00024d70
        /*1240*/ 	.word	0x00000057
        /*1244*/ 	.word	0x00030890
        /*1248*/ 	.short	0x010a
        /*124a*/ 	.byte	0x3f
	.zero		1


	//   ....[79]....
        /*124c*/ 	.word	0x00025020
        /*1250*/ 	.word	0x00000057
        /*1254*/ 	.word	0x000308b0
        /*1258*/ 	.short	0x010a
        /*125a*/ 	.byte	0x3f
	.zero		1


	//   ....[80]....
        /*125c*/ 	.word	0x00025400
        /*1260*/ 	.word	0x00000012
        /*1264*/ 	.word	0x00030800
        /*1268*/ 	.short	0x010a
        /*126a*/ 	.byte	0x3f
	.zero		1


	//   ....[81]....
        /*126c*/ 	.word	0x000257e0
        /*1270*/ 	.word	0x00000012
        /*1274*/ 	.word	0x00030800
        /*1278*/ 	.short	0x010a
        /*127a*/ 	.byte	0x3f
	.zero		1


	//   ....[82]....
        /*127c*/ 	.word	0x00025830
        /*1280*/ 	.word	0x00000000
        /*1284*/ 	.word	0x00030830
        /*1288*/ 	.short	0x010a
        /*128a*/ 	.byte	0x3f
	.zero		1


	//   ....[83]....
        /*128c*/ 	.word	0x00025880
        /*1290*/ 	.word	0x0000000c
        /*1294*/ 	.word	0x00030830
        /*1298*/ 	.short	0x010a
        /*129a*/ 	.byte	0x3f
	.zero		1


	//   ....[84]....
        /*129c*/ 	.word	0x000258d0
        /*12a0*/ 	.word	0x0000000d
        /*12a4*/ 	.word	0x00030850
        /*12a8*/ 	.short	0x010a
        /*12aa*/ 	.byte	0x3f
	.zero		1


	//   ....[85]....
        /*12ac*/ 	.word	0x00025920
        /*12b0*/ 	.word	0x00000002
        /*12b4*/ 	.word	0x00030830
        /*12b8*/ 	.short	0x010a
        /*12ba*/ 	.byte	0x3f
	.zero		1


	//   ....[86]....
        /*12bc*/ 	.word	0x00025970
        /*12c0*/ 	.word	0x0000000c
        /*12c4*/ 	.word	0x00030850
        /*12c8*/ 	.short	0x010a
        /*12ca*/ 	.byte	0x3f
	.zero		1


	//   ....[87]....
        /*12cc*/ 	.word	0x000259c0
        /*12d0*/ 	.word	0x0000000a
        /*12d4*/ 	.word	0x00030850
        /*12d8*/ 	.short	0x010a
        /*12da*/ 	.byte	0x3f
	.zero		1


	//   ....[88]....
        /*12dc*/ 	.word	0x00025b60
        /*12e0*/ 	.word	0x00000016
        /*12e4*/ 	.word	0x00030820
        /*12e8*/ 	.short	0x010a
        /*12ea*/ 	.byte	0x3f
	.zero		1


	//   ....[89]....
        /*12ec*/ 	.word	0x00025bb0
        /*12f0*/ 	.word	0x0000000b
        /*12f4*/ 	.word	0x000308a0
        /*12f8*/ 	.short	0x010a
        /*12fa*/ 	.byte	0x3f
	.zero		1


	//   ....[90]....
        /*12fc*/ 	.word	0x00025c00
        /*1300*/ 	.word	0x0000000b
        /*1304*/ 	.word	0x000308c0
        /*1308*/ 	.short	0x010a
        /*130a*/ 	.byte	0x3f
	.zero		1


	//   ....[91]....
        /*130c*/ 	.word	0x00025c50
        /*1310*/ 	.word	0x0000000a
        /*1314*/ 	.word	0x000308a0
        /*1318*/ 	.short	0x010a
        /*131a*/ 	.byte	0x3f
	.zero		1


	//   ....[92]....
        /*131c*/ 	.word	0x00025ca0
        /*1320*/ 	.word	0x0000000a
        /*1324*/ 	.word	0x000308c0
        /*1328*/ 	.short	0x010a
        /*132a*/ 	.byte	0x3f
	.zero		1


	//   ....[93]....
        /*132c*/ 	.word	0x00025dc0
        /*1330*/ 	.word	0x00000007
        /*1334*/ 	.word	0x00030840
        /*1338*/ 	.short	0x010a
        /*133a*/ 	.byte	0x3f
	.zero		1


	//   ....[94]....
        /*133c*/ 	.word	0x000271e0
        /*1340*/ 	.word	0x00000016
        /*1344*/ 	.word	0x00030820
        /*1348*/ 	.short	0x010a
        /*134a*/ 	.byte	0x3f
	.zero		1


	//   ....[95]....
        /*134c*/ 	.word	0x00027230
        /*1350*/ 	.word	0x00000007
        /*1354*/ 	.word	0x00030840
        /*1358*/ 	.short	0x010a
        /*135a*/ 	.byte	0x3f
	.zero		1


	//   ....[96]....
        /*135c*/ 	.word	0x00027a90
        /*1360*/ 	.word	0x00000006
        /*1364*/ 	.word	0x00030860
        /*1368*/ 	.short	0x010a
        /*136a*/ 	.byte	0x3f
	.zero		1


	//   ....[97]....
        /*136c*/ 	.word	0x00028340
        /*1370*/ 	.word	0x00000000
        /*1374*/ 	.word	0x00030860
        /*1378*/ 	.short	0x010a
        /*137a*/ 	.byte	0x3f
	.zero		1


	//   ....[98]....
        /*137c*/ 	.word	0x00029530
        /*1380*/ 	.word	0x00000007
        /*1384*/ 	.word	0x00030820
        /*1388*/ 	.short	0x010a
        /*138a*/ 	.byte	0x3f
	.zero		1


	//   ....[99]....
        /*138c*/ 	.word	0x000296d0
        /*1390*/ 	.word	0x00000005
        /*1394*/ 	.word	0x00030840
        /*1398*/ 	.short	0x010a
        /*139a*/ 	.byte	0x3f
	.zero		1


	//   ....[100]....
        /*139c*/ 	.word	0x00029720
        /*13a0*/ 	.word	0x00000003
        /*13a4*/ 	.word	0x00030840
        /*13a8*/ 	.short	0x010a
        /*13aa*/ 	.byte	0x3f
	.zero		1


	//   ....[101]....
        /*13ac*/ 	.word	0x00029770
        /*13b0*/ 	.word	0x00000005
        /*13b4*/ 	.word	0x00030860
        /*13b8*/ 	.short	0x010a
        /*13ba*/ 	.byte	0x3f
	.zero		1


	//----- nvinfo : EIATTR_NUM_MBARRIERS
	.align		4
.L_829:
        /*13bc*/ 	.byte	0x03, 0x38
        /*13be*/ 	.short	0x0016


	//----- nvinfo : EIATTR_EXIT_INSTR_OFFSETS
	.align		4
        /*13c0*/ 	.byte	0x04, 0x1c
        /*13c2*/ 	.short	(.L_831 - .L_830)


	//   ....[0]....
.L_830:
        /*13c4*/ 	.word	0x00024800


	//----- nvinfo : EIATTR_MAX_THREADS
	.align		4
.L_831:
        /*13c8*/ 	.byte	0x04, 0x05
        /*13ca*/ 	.short	(.L_833 - .L_832)
.L_832:
        /*13cc*/ 	.word	0x00000180
        /*13d0*/ 	.word	0x00000001
        /*13d4*/ 	.word	0x00000001


	//----- nvinfo : EIATTR_CRS_STACK_SIZE
	.align		4
.L_833:
        /*13d8*/ 	.byte	0x04, 0x1e
        /*13da*/ 	.short	(.L_835 - .L_834)
.L_834:
        /*13dc*/ 	.word	0x00000000


	//----- nvinfo : EIATTR_CBANK_PARAM_SIZE
	.align		4
.L_835:
        /*13e0*/ 	.byte	0x03, 0x19
        /*13e2*/ 	.short	0x0af0


	//----- nvinfo : EIATTR_PARAM_CBANK
	.align		4
        /*13e4*/ 	.byte	0x04, 0x0a
        /*13e6*/ 	.short	(.L_837 - .L_836)
	.align		4
.L_836:
        /*13e8*/ 	.word	index@(.nv.constant0._ZN7cutlass13device_kernelIN5flash11enable_sm90INS1_16FlashAttnFwdSm90INS1_25CollectiveMainloopFwdSm90ILi2EN4cute5tupleIJNS5_1CILi1EEES8_S8_EEENS6_IJNS7_ILi128EEENS7_ILi96EEENS7_ILi192EEEEEELi192ENS_10bfloat16_tEfNS_4arch4Sm90ELb1ELb0ELb0ELb1ELb1ELb1ELb0ELb1ELb1ELb1ELb0ELb0EEENS1_21CollectiveEpilogueFwdINS6_IJSA_SC_SB_EEES9_SE_SG_Li256ELb1ELb1ELb0ELb0EEENS1_36VarlenDynamicPersistentTileSchedulerILi128ELi96ELi256ELi128ELb0ELb1ELb1ELb1ELb1ELb1EEEEEEEEEvNT_6ParamsE)
        /*13ec*/ 	.short	0x0210
        /*13ee*/ 	.short	0x0af0


	//----- nvinfo : EIATTR_SW_WAR
	.align		4
.L_837:
        /*13f0*/ 	.byte	0x04, 0x36
        /*13f2*/ 	.short	(.L_839 - .L_838)
.L_838:
        /*13f4*/ 	.word	0x00000008
.L_839:


//--------------------- .nv.info._ZN7cutlass13device_kernelIN5flash11enable_sm90INS1_16FlashAttnFwdSm90INS1_25CollectiveMainloopFwdSm90ILi2EN4cute5tupleIJNS5_1CILi1EEES8_S8_EEENS6_IJNS7_ILi128EEESA_SA_EEELi128ENS_10bfloat16_tEfNS_4arch4Sm90ELb0ELb0ELb0ELb0ELb1ELb0ELb0ELb1ELb1ELb1ELb0ELb0EEENS1_21CollectiveEpilogueFwdISB_S9_SC_SE_Li256ELb0ELb1ELb0ELb0EEENS1_29StaticPersistentTileSchedulerILb0EEEEEEEEEvNT_6ParamsE --------------------------
	.section	.nv.info._ZN7cutlass13device_kernelIN5flash11enable_sm90INS1_16FlashAttnFwdSm90INS1_25CollectiveMainloopFwdSm90ILi2EN4cute5tupleIJNS5_1CILi1EEES8_S8_EEENS6_IJNS7_ILi128EEESA_SA_EEELi128ENS_10bfloat16_tEfNS_4arch4Sm90ELb0ELb0ELb0ELb0ELb1ELb0ELb0ELb1ELb1ELb1ELb0ELb0EEENS1_21CollectiveEpilogueFwdISB_S9_SC_SE_Li256ELb0ELb1ELb0ELb0EEENS1_29StaticPersistentTileSchedulerILb0EEEEEEEEEvNT_6ParamsE,"",@"SHT_CUDA_INFO"
	.sectionflags	@""
	.align	4


	//----- nvinfo : EIATTR_CUDA_API_VERSION
	.align		4
        /*0000*/ 	.byte	0x04, 0x37
        /*0002*/ 	.short	(.L_841 - .L_840)
.L_840:
        /*0004*/ 	.word	0x00000082


	//----- nvinfo : EIATTR_KPARAM_INFO
	.align		4
.L_841:
        /*0008*/ 	.byte	0x04, 0x17
        /*000a*/ 	.short	(.L_843 - .L_842)
.L_842:
        /*000c*/ 	.word	0x00000000
        /*0010*/ 	.short	0x0000
        /*0012*/ 	.short	0x0070
        /*0014*/ 	.byte	0x00, 0xf0, 0x01, 0x28


	//----- nvinfo : EIATTR_SPARSE_MMA_MASK
	.align		4
.L_843:
        /*0018*/ 	.byte	0x03, 0x50
        /*001a*/ 	.short	0x0000


	//----- nvinfo : EIATTR_MAXREG_COUNT
	.align		4
        /*001c*/ 	.byte	0x03, 0x1b
        /*001e*/ 	.short	0x00a8


	//----- nvinfo : EIATTR_NUM_BARRIERS
	.align		4
        /*0020*/ 	.byte	0x02, 0x4c
        /*0022*/ 	.byte	0x10
	.zero		1


	//----- nvinfo : EIATTR_EXTERNS
	.align		4
        /*0024*/ 	.byte	0x04, 0x0f
        /*0026*/ 	.short	(.L_845 - .L_844)


	//   ....[0]....
	.align		4
.L_844:
        /*0028*/ 	.word	index@(__assertfail)


	//----- nvinfo : EIATTR_MERCURY_ISA_VERSION
	.align		4
.L_845:
        /*002c*/ 	.byte	0x03, 0x5f
        /*002e*/ 	.short	0x0101


	//----- nvinfo : EIATTR_INT_WARP_WIDE_INSTR_OFFSETS
	.align		4
        /*0030*/ 	.byte	0x04, 0x31
        /*0032*/ 	.short	(.L_847 - .L_846)


	//   ....[0]....
.L_846:
        /*0034*/ 	.word	0x000000b0


	//   ....[1]....
        /*0038*/ 	.word	0x000000c0


	//   ....[2]....
        /*003c*/ 	.word	0x00000160


	//----- nvinfo : EIATTR_COOP_GROUP_MASK_REGIDS
	.align		4
.L_847:
        /*0040*/ 	.byte	0x04, 0x29
        /*0042*/ 	.short	(.L_849 - .L_848)


	//   ....[0]....
.L_848:
        /*0044*/ 	.word	0xffffffff


	//   ....[1]....
        /*0048*/ 	.word	0xffffffff


	//   ....[2]....
        /*004c*/ 	.word	0xffffffff


	//   ....[3]....
        /*0050*/ 	.word	0xffffffff


	//   ....[4]....
        /*0054*/ 	.word	0xffffffff


	//   ....[5]....
        /*0058*/ 	.word	0xffffffff


	//   ....[6]....
        /*005c*/ 	.word	0xffffffff


	//   ....[7]....
        /*0060*/ 	.word	0xffffffff


	//   ....[8]....
        /*0064*/ 	.word	0xffffffff


	//   ....[9]....
        /*0068*/ 	.word	0xffffffff


	//   ....[10]....
        /*006c*/ 	.word	0xffffffff


	//   ....[11]....
        /*0070*/ 	.word	0xffffffff


	//   ....[12]....
        /*0074*/ 	.word	0xffffffff


	//   ....[13]....
        /*0078*/ 	.word	0xffffffff


	//   ....[14]....
        /*007c*/ 	.word	0xffffffff


	//   ....[15]....
        /*0080*/ 	.word	0xffffffff


	//   ....[16]....
        /*0084*/ 	.word	0xffffffff


	//   ....[17]....
        /*0088*/ 	.word	0xffffffff


	//   ....[18]....
        /*008c*/ 	.word	0xffffffff


	//   ....[19]....
        /*0090*/ 	.word	0xffffffff


	//   ....[20]....
        /*0094*/ 	.word	0xffffffff


	//   ....[21]....
        /*0098*/ 	.word	0xffffffff


	//   ....[22]....
        /*009c*/ 	.word	0xffffffff


	//   ....[23]....
        /*00a0*/ 	.word	0xffffffff


	//   ....[24]....
        /*00a4*/ 	.word	0xffffffff


	//   ....[25]....
        /*00a8*/ 	.word	0xffffffff


	//   ....[26]....
        /*00ac*/ 	.word	0xffffffff


	//   ....[27]....
        /*00b0*/ 	.word	0xffffffff


	//   ....[28]....
        /*00b4*/ 	.word	0xffffffff


	//   ....[29]....
        /*00b8*/ 	.word	0xffffffff


	//   ....[30]....
        /*00bc*/ 	.word	0xffffffff


	//   ....[31]....
        /*00c0*/ 	.word	0xffffffff


	//   ....[32]....
        /*00c4*/ 	.word	0xffffffff


	//   ....[33]....
        /*00c8*/ 	.word	0xffffffff


	//   ....[34]....
        /*00cc*/ 	.word	0xffffffff


	//   ....[35]....
        /*00d0*/ 	.word	0xffffffff


	//   ....[36]....
        /*00d4*/ 	.word	0xffffffff


	//   ....[37]....
        /*00d8*/ 	.word	0xffffffff


	//   ....[38]....
        /*00dc*/ 	.word	0xffffffff


	//   ....[39]....
        /*00e0*/ 	.word	0xffffffff


	//   ....[40]....
        /*00e4*/ 	.word	0xffffffff


	//   ....[41]....
        /*00e8*/ 	.word	0xffffffff


	//   ....[42]....
        /*00ec*/ 	.word	0xffffffff


	//   ....[43]....
        /*00f0*/ 	.word	0xffffffff


	//   ....[44]....
        /*00f4*/ 	.word	0xffffffff


	//   ....[45]....
        /*00f8*/ 	.word	0xffffffff


	//   ....[46]....
        /*00fc*/ 	.word	0xffffffff


	//   ....[47]....
        /*0100*/ 	.word	0xffffffff


	//   ....[48]....
        /*0104*/ 	.word	0xffffffff


	//   ....[49]....
        /*0108*/ 	.word	0xffffffff


	//   ....[50]....
        /*010c*/ 	.word	0xffffffff


	//   ....[51]....
        /*0110*/ 	.word	0xffffffff


	//   ....[52]....
        /*0114*/ 	.word	0xffffffff


	//   ....[53]....
        /*0118*/ 	.word	0xffffffff


	//   ....[54]....
        /*011c*/ 	.word	0xffffffff


	//   ....[55]....
        /*0120*/ 	.word	0xffffffff


	//   ....[56]....
        /*0124*/ 	.word	0xffffffff


	//   ....[57]....
        /*0128*/ 	.word	0xffffffff


	//   ....[58]....
        /*012c*/ 	.word	0xffffffff


	//   ....[59]....
        /*0130*/ 	.word	0xffffffff


	//   ....[60]....
        /*0134*/ 	.word	0xffffffff


	//   ....[61]....
        /*0138*/ 	.word	0xffffffff


	//   ....[62]....
        /*013c*/ 	.word	0xffffffff


	//   ....[63]....
        /*0140*/ 	.word	0xffffffff


	//   ....[64]....
        /*0144*/ 	.word	0xffffffff


	//   ....[65]....
        /*0148*/ 	.word	0xffffffff


	//   ....[66]....
        /*014c*/ 	.word	0xffffffff


	//   ....[67]....
        /*0150*/ 	.word	0xffffffff


	//   ....[68]....
        /*0154*/ 	.word	0xffffffff


	//   ....[69]....
        /*0158*/ 	.word	0xffffffff


	//   ....[70]....
        /*015c*/ 	.word	0xffffffff


	//   ....[71]....
        /*0160*/ 	.word	0xffffffff


	//   ....[72]....
        /*0164*/ 	.word	0xffffffff


	//   ....[73]....
        /*0168*/ 	.word	0xffffffff


	//   ....[74]....
        /*016c*/ 	.word	0xffffffff


	//   ....[75]....
        /*0170*/ 	.word	0xffffffff


	//   ....[76]....
        /*0174*/ 	.word	0xffffffff


	//   ....[77]....
        /*0178*/ 	.word	0xffffffff


	//   ....[78]....
        /*017c*/ 	.word	0xffffffff


	//   ....[79]....
        /*0180*/ 	.word	0xffffffff


	//   ....[80]....
        /*0184*/ 	.word	0xffffffff


	//   ....[81]....
        /*0188*/ 	.word	0xffffffff


	//   ....[82]....
        /*018c*/ 	.word	0xffffffff


	//   ....[83]....
        /*0190*/ 	.word	0xffffffff


	//   ....[84]....
        /*0194*/ 	.word	0xffffffff


	//   ....[85]....
        /*0198*/ 	.word	0xffffffff


	//   ....[86]....
        /*019c*/ 	.word	0xffffffff


	//   ....[87]....
        /*01a0*/ 	.word	0xffffffff


	//   ....[88]....
        /*01a4*/ 	.word	0xffffffff


	//   ....[89]....
        /*01a8*/ 	.word	0xffffffff


	//   ....[90]....
        /*01ac*/ 	.word	0xffffffff


	//   ....[91]....
        /*01b0*/ 	.word	0xffffffff


	//   ....[92]....
        /*01b4*/ 	.word	0xffffffff


	//   ....[93]....
        /*01b8*/ 	.word	0xffffffff


	//   ....[94]....
        /*01bc*/ 	.word	0xffffffff


	//   ....[95]....
        /*01c0*/ 	.word	0xffffffff


	//   ....[96]....
        /*01c4*/ 	.word	0xffffffff


	//   ....[97]....
        /*01c8*/ 	.word	0xffffffff


	//   ....[98]....
        /*01cc*/ 	.word	0xffffffff


	//   ....[99]....
        /*01d0*/ 	.word	0xffffffff


	//   ....[100]....
        /*01d4*/ 	.word	0xffffffff


	//   ....[101]....
        /*01d8*/ 	.word	0xffffffff


	//   ....[102]....
        /*01dc*/ 	.word	0xffffffff


	//   ....[103]....
        /*01e0*/ 	.word	0xffffffff


	//   ....[104]....
        /*01e4*/ 	.word	0xffffffff


	//   ....[105]....
        /*01e8*/ 	.word	0xffffffff


	//   ....[106]....
        /*01ec*/ 	.word	0xffffffff


	//   ....[107]....
        /*01f0*/ 	.word	0xffffffff


	//   ....[108]....
        /*01f4*/ 	.word	0xffffffff


	//   ....[109]....
        /*01f8*/ 	.word	0xffffffff


	//   ....[110]....
        /*01fc*/ 	.word	0xffffffff


	//   ....[111]....
        /*0200*/ 	.word	0xffffffff


	//   ....[112]....
        /*0204*/ 	.word	0x0500000f


	//   ....[113]....
        /*0208*/ 	.word	0x0500000f


	//   ....[114]....
        /*020c*/ 	.word	0x0500000f


	//   ....[115]....
        /*0210*/ 	.word	0x0500000f


	//   ....[116]....
        /*0214*/ 	.word	0x0500000f


	//   ....[117]....
        /*0218*/ 	.word	0x0500000f


	//   ....[118]....
        /*021c*/ 	.word	0x0500000f


	//   ....[119]....
        /*0220*/ 	.word	0x0500000f


	//   ....[120]....
        /*0224*/ 	.word	0x0500000f


	//   ....[121]....
        /*0228*/ 	.word	0x0500000f


	//   ....[122]....
        /*022c*/ 	.word	0x0500000f


	//   ....[123]....
        /*0230*/ 	.word	0x0500000f


	//   ....[124]....
        /*0234*/ 	.word	0x0500000f


	//   ....[125]....
        /*0238*/ 	.word	0x0500000f


	//   ....[126]....
        /*023c*/ 	.word	0x0500000f


	//   ....[127]....
        /*0240*/ 	.word	0x0500000f


	//   ....[128]....
        /*0244*/ 	.word	0x0500000f


	//   ....[129]....
        /*0248*/ 	.word	0x0500000f


	//   ....[130]....
        /*024c*/ 	.word	0x0500000f


	//   ....[131]....
        /*0250*/ 	.word	0x0500000f


	//   ....[132]....
        /*0254*/ 	.word	0x0500000f


	//   ....[133]....
        /*0258*/ 	.word	0x0500000f


	//   ....[134]....
        /*025c*/ 	.word	0x0500000f


	//   ....[135]....
        /*0260*/ 	.word	0x0500000f


	//   ....[136]....
        /*0264*/ 	.word	0x0500000f


	//   ....[137]....
        /*0268*/ 	.word	0x0500000f


	//   ....[138]....
        /*026c*/ 	.word	0x0500000f


	//   ....[139]....
        /*0270*/ 	.word	0x0500000f


	//   ....[140]....
        /*0274*/ 	.word	0x0500000f


	//   ....[141]....
        /*0278*/ 	.word	0x0500000f


	//   ....[142]....
        /*027c*/ 	.word	0x0500000f


	//   ....[143]....
        /*0280*/ 	.word	0x0500000f


	//   ....[144]....
        /*0284*/ 	.word	0x0500000f


	//   ....[145]....
        /*0288*/ 	.word	0x0500000f


	//   ....[146]....
        /*028c*/ 	.word	0x0500000f


	//   ....[147]....
        /*0290*/ 	.word	0x0500000f


	//   ....[148]....
        /*0294*/ 	.word	0x0500000f


	//   ....[149]....
        /*0298*/ 	.word	0x0500000f


	//   ....[150]....
        /*029c*/ 	.word	0x0500000f


	//   ....[151]....
        /*02a0*/ 	.word	0x0500000f


	//   ....[152]....
        /*02a4*/ 	.word	0x0500000f


	//   ....[153]....
        /*02a8*/ 	.word	0x0500000f


	//   ....[154]....
        /*02ac*/ 	.word	0x0500000f


	//   ....[155]....
        /*02b0*/ 	.word	0x0500000f


	//   ....[156]....
        /*02b4*/ 	.word	0x0500000f


	//   ....[157]....
        /*02b8*/ 	.word	0x0500000f


	//   ....[158]....
        /*02bc*/ 	.word	0x0500000f


	//   ....[159]....
        /*02c0*/ 	.word	0x0500000f


	//   ....[160]....
        /*02c4*/ 	.word	0x0500000f


	//   ....[161]....
        /*02c8*/ 	.word	0x0500000f


	//   ....[162]....
        /*02cc*/ 	.word	0x0500000f


	//   ....[163]....
        /*02d0*/ 	.word	0x0500000f


	//   ....[164]....
        /*02d4*/ 	.word	0x0500000f


	//   ....[165]....
        /*02d8*/ 	.word	0x0500000f


	//   ....[166]....
        /*02dc*/ 	.word	0x0500000f


	//   ....[167]....
        /*02e0*/ 	.word	0x0500000f


	//   ....[168]....
        /*02e4*/ 	.word	0x0500000f


	//   ....[169]....
        /*02e8*/ 	.word	0x0500000f


	//   ....[170]....
        /*02ec*/ 	.word	0x0500000f


	//   ....[171]....
        /*02f0*/ 	.word	0x0500000f


	//   ....[172]....
        /*02f4*/ 	.word	0x0500000f


	//   ....[173]....
        /*02f8*/ 	.word	0x0500000f


	//   ....[174]....
        /*02fc*/ 	.word	0x0500000f


	//   ....[175]....
        /*0300*/ 	.word	0x0500000f


	//   ....[176]....
        /*0304*/ 	.word	0x0500000f


	//   ....[177]....
        /*0308*/ 	.word	0x0500000f


	//   ....[178]....
        /*030c*/ 	.word	0x0500000f


	//   ....[179]....
        /*0310*/ 	.word	0x0500000f


	//   ....[180]....
        /*0314*/ 	.word	0x0500000f


	//   ....[181]....
        /*0318*/ 	.word	0x0500000f


	//   ....[182]....
        /*031c*/ 	.word	0x0500000f


	//   ....[183]....
        /*0320*/ 	.word	0x0500000f


	//   ....[184]....
        /*0324*/ 	.word	0x0500000f


	//   ....[185]....
        /*0328*/ 	.word	0x0500000f


	//   ....[186]....
        /*032c*/ 	.word	0x0500000f


	//   ....[187]....
        /*0330*/ 	.word	0x0500000f


	//   ....[188]....
        /*0334*/ 	.word	0x0500000f


	//   ....[189]....
        /*0338*/ 	.word	0x0500000f


	//   ....[190]....
        /*033c*/ 	.word	0x0500000f


	//   ....[191]....
        /*0340*/ 	.word	0x0500000f


	//   ....[192]....
        /*0344*/ 	.word	0x0500000f


	//   ....[193]....
        /*0348*/ 	.word	0x0500000f


	//----- nvinfo : EIATTR_COOP_GROUP_INSTR_OFFSETS
	.align		4
.L_849:
        /*034c*/ 	.byte	0x04, 0x28
        /*034e*/ 	.short	(.L_851 - .L_850)


	//   ....[0]....
.L_850:
        /*0350*/ 	.word	0x00000060


	//   ....[1]....
        /*0354*/ 	.word	0x000000a0


	//   ....[2]....
        /*0358*/ 	.word	0x000002c0


	//   ....[3]....
        /*035c*/ 	.word	0x00000420


	//   ....[4]....
        /*0360*/ 	.word	0x00000540


	//   ....[5]....
        /*0364*/ 	.word	0x000006a0


	//   ....[6]....
        /*0368*/ 	.word	0x00000cb0


	//   ....[7]....
        /*036c*/ 	.word	0x00001f50


	//   ....[8]....
        /*0370*/ 	.word	0x00002050


	//   ....[9]....
        /*0374*/ 	.word	0x00002770


	//   ....[10]....
        /*0378*/ 	.word	0x00002800


	//   ....[11]....
        /*037c*/ 	.word	0x000041d0


	//   ....[12]....
        /*0380*/ 	.word	0x000041e0


	//   ....[13]....
        /*0384*/ 	.word	0x00004220


	//   ....[14]....
        /*0388*/ 	.word	0x00004230


	//   ....[15]....
        /*038c*/ 	.word	0x000056b0


	//   ....[16]....
        /*0390*/ 	.word	0x000056f0


	//   ....[17]....
        /*0394*/ 	.word	0x000057a0


	//   ....[18]....
        /*0398*/ 	.word	0x000057b0


	//   ....[19]....
        /*039c*/ 	.word	0x00006810


	//   ....[20]....
        /*03a0*/ 	.word	0x00006870


	//   ....[21]....
        /*03a4*/ 	.word	0x000068a0


	//   ....[22]....
        /*03a8*/ 	.word	0x00006900


	//   ....[23]....
        /*03ac*/ 	.word	0x00006ec0


	//   ....[24]....
        /*03b0*/ 	.word	0x00006f00


	//   ....[25]....
        /*03b4*/ 	.word	0x00006fd0


	//   ....[26]....
        /*03b8*/ 	.word	0x00006ff0


	//   ....[27]....
        /*03bc*/ 	.word	0x000070a0


	//   ....[28]....
        /*03c0*/ 	.word	0x000070c0


	//   ....[29]....
        /*03c4*/ 	.word	0x00007180


	//   ....[30]....
        /*03c8*/ 	.word	0x000071c0


	//   ....[31]....
        /*03cc*/ 	.word	0x00008180


	//   ....[32]....
        /*03d0*/ 	.word	0x000081a0


	//   ....[33]....
        /*03d4*/ 	.word	0x000081b0


	//   ....[34]....
        /*03d8*/ 	.word	0x00008200


	//   ....[35]....
        /*03dc*/ 	.word	0x00008240


	//   ....[36]....
        /*03e0*/ 	.word	0x00008290


	//   ....[37]....
        /*03e4*/ 	.word	0x00008320


	//   ....[38]....
        /*03e8*/ 	.word	0x00008340


	//   ....[39]....
        /*03ec*/ 	.word	0x000083c0


	//   ....[40]....
        /*03f0*/ 	.word	0x000083e0


	//   ....[41]....
        /*03f4*/ 	.word	0x00008460


	//   ....[42]....
        /*03f8*/ 	.word	0x00008480


	//   ....[43]....
        /*03fc*/ 	.word	0x00008500


	//   ....[44]....
        /*0400*/ 	.word	0x00008520


	//   ....[45]....
        /*0404*/ 	.word	0x000085a0


	//   ....[46]....
        /*0408*/ 	.word	0x000085c0


	//   ....[47]....
        /*040c*/ 	.word	0x00008bc0


	//   ....[48]....
        /*0410*/ 	.word	0x00008be0


	//   ....[49]....
        /*0414*/ 	.word	0x00008c10


	//   ....[50]....
        /*0418*/ 	.word	0x00008c50


	//   ....[51]....
        /*041c*/ 	.word	0x00008cc0


	//   ....[52]....
        /*0420*/ 	.word	0x00008ce0


	//   ....[53]....
        /*0424*/ 	.word	0x00008d60


	//   ....[54]....
        /*0428*/ 	.word	0x00008d80


	//   ....[55]....
        /*042c*/ 	.word	0x00008e00


	//   ....[56]....
        /*0430*/ 	.word	0x00008e20


	//   ....[57]....
        /*0434*/ 	.word	0x00008ea0


	//   ....[58]....
        /*0438*/ 	.word	0x00008ec0


	//   ....[59]....
        /*043c*/ 	.word	0x00008f40


	//   ....[60]....
        /*0440*/ 	.word	0x00008f60


	//   ....[61]....
        /*0444*/ 	.word	0x00008fe0


	//   ....[62]....
        /*0448*/ 	.word	0x00009000


	//   ....[63]....
        /*044c*/ 	.word	0x00009630


	//   ....[64]....
        /*0450*/ 	.word	0x00009660


	//   ....[65]....
        /*0454*/ 	.word	0x00009680


	//   ....[66]....
        /*0458*/ 	.word	0x000096c0


	//   ....[67]....
        /*045c*/ 	.word	0x000096e0


	//   ....[68]....
        /*0460*/ 	.word	0x00009720


	//   ....[69]....
        /*0464*/ 	.word	0x00009740


	//   ....[70]....
        /*0468*/ 	.word	0x00009780


	//   ....[71]....
        /*046c*/ 	.word	0x000097a0


	//   ....[72]....
        /*0470*/ 	.word	0x000097e0


	//   ....[73]....
        /*0474*/ 	.word	0x00009800


	//   ....[74]....
        /*0478*/ 	.word	0x00009840


	//   ....[75]....
        /*047c*/ 	.word	0x00009860


	//   ....[76]....
        /*0480*/ 	.word	0x000098a0


	//   ....[77]....
        /*0484*/ 	.word	0x000098c0


	//   ....[78]....
        /*0488*/ 	.word	0x000098d0


	//   ....[79]....
        /*048c*/ 	.word	0x00009b60


	//   ....[80]....
        /*0490*/ 	.word	0x00009b80


	//   ....[81]....
        /*0494*/ 	.word	0x00009ba0


	//   ....[82]....
        /*0498*/ 	.word	0x00009c00


	//   ....[83]....
        /*049c*/ 	.word	0x00009c20


	//   ....[84]....
        /*04a0*/ 	.word	0x00009c80


	//   ....[85]....
        /*04a4*/ 	.word	0x00009ca0


	//   ....[86]....
        /*04a8*/ 	.word	0x00009d00


	//   ....[87]....
        /*04ac*/ 	.word	0x00009d20


	//   ....[88]....
        /*04b0*/ 	.word	0x00009d80


	//   ....[89]....
        /*04b4*/ 	.word	0x00009da0


	//   ....[90]....
        /*04b8*/ 	.word	0x00009e00


	//   ....[91]....
        /*04bc*/ 	.word	0x00009e20


	//   ....[92]....
        /*04c0*/ 	.word	0x00009e80


	//   ....[93]....
        /*04c4*/ 	.word	0x00009ea0


	//   ....[94]....
        /*04c8*/ 	.word	0x00009eb0


	//   ....[95]....
        /*04cc*/ 	.word	0x0000a330


	//   ....[96]....
        /*04d0*/ 	.word	0x0000a350


	//   ....[97]....
        /*04d4*/ 	.word	0x0000a370


	//   ....[98]....
        /*04d8*/ 	.word	0x0000a3b0


	//   ....[99]....
        /*04dc*/ 	.word	0x0000a400


	//   ....[100]....
        /*04e0*/ 	.word	0x0000a430


	//   ....[101]....
        /*04e4*/ 	.word	0x0000a480


	//   ....[102]....
        /*04e8*/ 	.word	0x0000a4b0


	//   ....[103]....
        /*04ec*/ 	.word	0x0000a500


	//   ....[104]....
        /*04f0*/ 	.word	0x0000a530


	//   ....[105]....
        /*04f4*/ 	.word	0x0000a580


	//   ....[106]....
        /*04f8*/ 	.word	0x0000a5b0


	//   ....[107]....
        /*04fc*/ 	.word	0x0000a600


	//   ....[108]....
        /*0500*/ 	.word	0x0000a630


	//   ....[109]....
        /*0504*/ 	.word	0x0000a680


	//   ....[110]....
        /*0508*/ 	.word	0x0000a6b0


	//   ....[111]....
        /*050c*/ 	.word	0x0000a9e0


	//   ....[112]....
        /*0510*/ 	.word	0x0000aec0


	//   ....[113]....
        /*0514*/ 	.word	0x0000afb0


	//   ....[114]....
        /*0518*/ 	.word	0x0000b050


	//   ....[115]....
        /*051c*/ 	.word	0x0000b0e0


	//   ....[116]....
        /*0520*/ 	.word	0x0000b1a0


	//   ....[117]....
        /*0524*/ 	.word	0x0000b220


	//   ....[118]....
        /*0528*/ 	.word	0x0000b2e0


	//   ....[119]....
        /*052c*/ 	.word	0x0000b370


	//   ....[120]....
        /*0530*/ 	.word	0x0000b440


	//   ....[121]....
        /*0534*/ 	.word	0x0000b4b0


	//   ....[122]....
        /*0538*/ 	.word	0x0000b580


	//   ....[123]....
        /*053c*/ 	.word	0x0000b600


	//   ....[124]....
        /*0540*/ 	.word	0x0000b6d0


	//   ....[125]....
        /*0544*/ 	.word	0x0000b750


	//   ....[126]....
        /*0548*/ 	.word	0x0000b820


	//   ....[127]....
        /*054c*/ 	.word	0x0000b8a0


	//   ....[128]....
        /*0550*/ 	.word	0x0000b960


	//   ....[129]....
        /*0554*/ 	.word	0x0000b9f0


	//   ....[130]....
        /*0558*/ 	.word	0x0000ba60


	//   ....[131]....
        /*055c*/ 	.word	0x0000bae0


	//   ....[132]....
        /*0560*/ 	.word	0x0000bb90


	//   ....[133]....
        /*0564*/ 	.word	0x0000bc00


	//   ....[134]....
        /*0568*/ 	.word	0x0000bce0


	//   ....[135]....
        /*056c*/ 	.word	0x0000bd50


	//   ....[136]....
        /*0570*/ 	.word	0x0000be30


	//   ....[137]....
        /*0574*/ 	.word	0x0000beb0


	//   ....[138]....
        /*0578*/ 	.word	0x0000bf80


	//   ....[139]....
        /*057c*/ 	.word	0x0000bff0


	//   ....[140]....
        /*0580*/ 	.word	0x0000c0d0


	//   ....[141]....
        /*0584*/ 	.word	0x0000c140


	//   ....[142]....
        /*0588*/ 	.word	0x0000c220


	//   ....[143]....
        /*058c*/ 	.word	0x0000c2a0


	//   ....[144]....
        /*0590*/ 	.word	0x0000c350


	//   ....[145]....
        /*0594*/ 	.word	0x0000c490


	//   ....[146]....
        /*0598*/ 	.word	0x0000c540


	//   ....[147]....
        /*059c*/ 	.word	0x0000c5a0


	//   ....[148]....
        /*05a0*/ 	.word	0x0000c650


	//   ....[149]....
        /*05a4*/ 	.word	0x0000c6b0


	//   ....[150]....
        /*05a8*/ 	.word	0x0000c760


	//   ....[151]....
        /*05ac*/ 	.word	0x0000c7c0


	//   ....[152]....
        /*05b0*/ 	.word	0x0000c870


	//   ....[153]....
        /*05b4*/ 	.word	0x0000c8d0


	//   ....[154]....
        /*05b8*/ 	.word	0x0000c980


	//   ....[155]....
        /*05bc*/ 	.word	0x0000c9e0


	//   ....[156]....
        /*05c0*/ 	.word	0x0000ca90


	//   ....[157]....
        /*05c4*/ 	.word	0x0000caf0


	//   ....[158]....
        /*05c8*/ 	.word	0x0000cba0


	//   ....[159]....
        /*05cc*/ 	.word	0x0000cc00


	//   ....[160]....
        /*05d0*/ 	.word	0x0000ccb0


	//   ....[161]....
        /*05d4*/ 	.word	0x0000cd90


	//   ....[162]....
        /*05d8*/ 	.word	0x0000ce30


	//   ....[163]....
        /*05dc*/ 	.word	0x0000ce90


	//   ....[164]....
        /*05e0*/ 	.word	0x0000cf60


	//   ....[165]....
        /*05e4*/ 	.word	0x0000cfc0


	//   ....[166]....
        /*05e8*/ 	.word	0x0000d090


	//   ....[167]....
        /*05ec*/ 	.word	0x0000d0f0


	//   ....[168]....
        /*05f0*/ 	.word	0x0000d1c0


	//   ....[169]....
        /*05f4*/ 	.word	0x0000d220


	//   ....[170]....
        /*05f8*/ 	.word	0x0000d2f0


	//   ....[171]....
        /*05fc*/ 	.word	0x0000d350


	//   ....[172]....
        /*0600*/ 	.word	0x0000d420


	//   ....[173]....
        /*0604*/ 	.word	0x0000d480


	//   ....[174]....
        /*0608*/ 	.word	0x0000d550


	//   ....[175]....
        /*060c*/ 	.word	0x0000d5b0


	//   ....[176]....
        /*0610*/ 	.word	0x0000d670


	//   ....[177]....
        /*0614*/ 	.word	0x0000d790


	//   ....[178]....
        /*0618*/ 	.word	0x0000d830


	//   ....[179]....
        /*061c*/ 	.word	0x0000d890


	//   ....[180]....
        /*0620*/ 	.word	0x0000d960


	//   ....[181]....
        /*0624*/ 	.word	0x0000da00


	//   ....[182]....
        /*0628*/ 	.word	0x0000dac0


	//   ....[183]....
        /*062c*/ 	.word	0x0000db60


	//   ....[184]....
        /*0630*/ 	.word	0x0000dc20


	//   ....[185]....
        /*0634*/ 	.word	0x0000dcc0


	//   ....[186]....
        /*0638*/ 	.word	0x0000dd80


	//   ....[187]....
        /*063c*/ 	.word	0x0000de20


	//   ....[188]....
        /*0640*/ 	.word	0x0000dee0


	//   ....[189]....
        /*0644*/ 	.word	0x0000df80


	//   ....[190]....
        /*0648*/ 	.word	0x0000e040


	//   ....[191]....
        /*064c*/ 	.word	0x0000e0e0


	//   ....[192]....
        /*0650*/ 	.word	0x0000e1a0


	//   ....[193]....
        /*0654*/ 	.word	0x0000e2f0


	//----- nvinfo : EIATTR_REG_RECONFIG
	.align		4
.L_851:
        /*0658*/ 	.byte	0x01, 0x54
	.zero		2


	//----- nvinfo : EIATTR_SYSCALL_OFFSETS
	.align		4
        /*065c*/ 	.byte	0x04, 0x46
        /*065e*/ 	.short	(.L_853 - .L_852)


	//   ....[0]....
.L_852:
        /*0660*/ 	.word	0x00001010


	//   ....[1]....
        /*0664*/ 	.word	0x00007960


	//   ....[2]....
        /*0668*/ 	.word	0x00007aa0


	//   ....[3]....
        /*066c*/ 	.word	0x00007b90


	//   ....[4]....
        /*0670*/ 	.word	0x000088b0


	//----- nvinfo : EIATTR_MBARRIER_INSTR_OFFSETS
	.align		4
.L_853:
        /*0674*/ 	.byte	0x04, 0x39
        /*0676*/ 	.short	(.L_855 - .L_854)


	//   ....[0]....
.L_854:
        /*0678*/ 	.word	0x00000170
        /*067c*/ 	.word	0x000000ff
        /*0680*/ 	.word	0x00028800
        /*0684*/ 	.short	0x0100
        /*0686*/ 	.byte	0x08
	.zero		1


	//   ....[1]....
        /*0688*/ 	.word	0x00000180
        /*068c*/ 	.word	0x000000ff
        /*0690*/ 	.word	0x00028820
        /*0694*/ 	.short	0x0100
        /*0696*/ 	.byte	0x08
	.zero		1


	//   ....[2]....
        /*0698*/ 	.word	0x00000270
        /*069c*/ 	.word	0x000000ff
        /*06a0*/ 	.word	0x00028830
        /*06a4*/ 	.short	0x0100
        /*06a6*/ 	.byte	0x08
	.zero		1


	//   ....[3]....
        /*06a8*/ 	.word	0x00000280
        /*06ac*/ 	.word	0x000000ff
        /*06b0*/ 	.word	0x00028840
        /*06b4*/ 	.short	0x0100
        /*06b6*/ 	.byte	0x08
	.zero		1


	//   ....[4]....
        /*06b8*/ 	.word	0x00000290
        /*06bc*/ 	.word	0x000000ff
        /*06c0*/ 	.word	0x00028838
        /*06c4*/ 	.short	0x0100
        /*06c6*/ 	.byte	0x08
	.zero		1


	//   ....[5]....
        /*06c8*/ 	.word	0x000002a0
        /*06cc*/ 	.word	0x000000ff
        /*06d0*/ 	.word	0x00028848
        /*06d4*/ 	.short	0x0100
        /*06d6*/ 	.byte	0x08
	.zero		1


	//   ....[6]....
        /*06d8*/ 	.word	0x000003d0
        /*06dc*/ 	.word	0x000000ff
        /*06e0*/ 	.word	0x00028850
        /*06e4*/ 	.short	0x0100
        /*06e6*/ 	.byte	0x08
	.zero		1


	//   ....[7]....
        /*06e8*/ 	.word	0x000003e0
        /*06ec*/ 	.word	0x000000ff
        /*06f0*/ 	.word	0x00028860
        /*06f4*/ 	.short	0x0100
        /*06f6*/ 	.byte	0x08
	.zero		1


	//   ....[8]....
        /*06f8*/ 	.word	0x000003f0
        /*06fc*/ 	.word	0x000000ff
        /*0700*/ 	.word	0x00028858
        /*0704*/ 	.short	0x0100
        /*0706*/ 	.byte	0x08
	.zero		1


	//   ....[9]....
        /*0708*/ 	.word	0x00000400
        /*070c*/ 	.word	0x000000ff
        /*0710*/ 	.word	0x00028868
        /*0714*/ 	.short	0x0100
        /*0716*/ 	.byte	0x08
	.zero		1


	//   ....[10]....
        /*0718*/ 	.word	0x000004f0
        /*071c*/ 	.word	0x000000ff
        /*0720*/ 	.word	0x00028870
        /*0724*/ 	.short	0x0100
        /*0726*/ 	.byte	0x06
	.zero		1


	//   ....[11]....
        /*0728*/ 	.word	0x00000500
        /*072c*/ 	.word	0x000000ff
        /*0730*/ 	.word	0x00028880
        /*0734*/ 	.short	0x0100
        /*0736*/ 	.byte	0x06
	.zero		1


	//   ....[12]....
        /*0738*/ 	.word	0x00000510
        /*073c*/ 	.word	0x000000ff
        /*0740*/ 	.word	0x00028878
        /*0744*/ 	.short	0x0100
        /*0746*/ 	.byte	0x06
	.zero		1


	//   ....[13]....
        /*0748*/ 	.word	0x00000520
        /*074c*/ 	.word	0x000000ff
        /*0750*/ 	.word	0x00028888
        /*0754*/ 	.short	0x0100
        /*0756*/ 	.byte	0x06
	.zero		1


	//   ....[14]....
        /*0758*/ 	.word	0x00000650
        /*075c*/ 	.word	0x000000ff
        /*0760*/ 	.word	0x00028890
        /*0764*/ 	.short	0x0100
        /*0766*/ 	.byte	0x08
	.zero		1


	//   ....[15]....
        /*0768*/ 	.word	0x00000660
        /*076c*/ 	.word	0x000000ff
        /*0770*/ 	.word	0x000288a0
        /*0774*/ 	.short	0x0100
        /*0776*/ 	.byte	0x08
	.zero		1


	//   ....[16]....
        /*0778*/ 	.word	0x00000670
        /*077c*/ 	.word	0x000000ff
        /*0780*/ 	.word	0x00028898
        /*0784*/ 	.short	0x0100
        /*0786*/ 	.byte	0x08
	.zero		1


	//   ....[17]....
        /*0788*/ 	.word	0x00000680
        /*078c*/ 	.word	0x000000ff
        /*0790*/ 	.word	0x000288a8
        /*0794*/ 	.short	0x0100
        /*0796*/ 	.byte	0x08
	.zero		1


	//   ....[18]....
        /*0798*/ 	.word	0x000007c0
        /*079c*/ 	.word	0x000000ff
        /*07a0*/ 	.word	0x000288b0
        /*07a4*/ 	.short	0x0100
        /*07a6*/ 	.byte	0x08
	.zero		1


	//   ....[19]....
        /*07a8*/ 	.word	0x000007d0
        /*07ac*/ 	.word	0x000000ff
        /*07b0*/ 	.word	0x000288c0
        /*07b4*/ 	.short	0x0100
        /*07b6*/ 	.byte	0x08
	.zero		1


	//   ....[20]....
        /*07b8*/ 	.word	0x000007e0
        /*07bc*/ 	.word	0x000000ff
        /*07c0*/ 	.word	0x000288b8
        /*07c4*/ 	.short	0x0100
        /*07c6*/ 	.byte	0x08
	.zero		1


	//   ....[21]....
        /*07c8*/ 	.word	0x000007f0
        /*07cc*/ 	.word	0x000000ff
        /*07d0*/ 	.word	0x000288c8
        /*07d4*/ 	.short	0x0100
        /*07d6*/ 	.byte	0x08
	.zero		1


	//   ....[22]....
        /*07d8*/ 	.word	0x00001070
        /*07dc*/ 	.word	0x000000ff
        /*07e0*/ 	.word	0x00028800
        /*07e4*/ 	.short	0x010a
        /*07e6*/ 	.byte	0x27
	.zero		1


	//   ....[23]....
        /*07e8*/ 	.word	0x000010f0
        /*07ec*/ 	.word	0x00000005
        /*07f0*/ 	.word	0x00028830
        /*07f4*/ 	.short	0x010a
        /*07f6*/ 	.byte	0x3f
	.zero		1


	//   ....[24]....
        /*07f8*/ 	.word	0x00001140
        /*07fc*/ 	.word	0x00000005
        /*0800*/ 	.word	0x00028830
        /*0804*/ 	.short	0x010a
        /*0806*/ 	.byte	0x3f
	.zero		1


	//   ....[25]....
        /*0808*/ 	.word	0x00002130
        /*080c*/ 	.word	0x000000ff
        /*0810*/ 	.word	0x00000000
        /*0814*/ 	.short	0x0101
        /*0816*/ 	.byte	0x06
	.zero		1


	//   ....[26]....
        /*0818*/ 	.word	0x00003690
        /*081c*/ 	.word	0x000000ff
        /*0820*/ 	.word	0x00028830
        /*0824*/ 	.short	0x010a
        /*0826*/ 	.byte	0x06
	.zero		1


	//   ....[27]....
        /*0828*/ 	.word	0x000036d0
        /*082c*/ 	.word	0x000000ff
        /*0830*/ 	.word	0x00028830
        /*0834*/ 	.short	0x010a
        /*0836*/ 	.byte	0x06
	.zero		1


	//   ....[28]....
        /*0838*/ 	.word	0x00003a20
        /*083c*/ 	.word	0x000000ff
        /*0840*/ 	.word	0x00028850
        /*0844*/ 	.short	0x010a
        /*0846*/ 	.byte	0x06
	.zero		1


	//   ....[29]....
        /*0848*/ 	.word	0x00003a60
        /*084c*/ 	.word	0x000000ff
        /*0850*/ 	.word	0x00028850
        /*0854*/ 	.short	0x010a
        /*0856*/ 	.byte	0x06
	.zero		1


	//   ....[30]....
        /*0858*/ 	.word	0x00003e60
        /*085c*/ 	.word	0x000000ff
        /*0860*/ 	.word	0x00000000
        /*0864*/ 	.short	0x0101
        /*0866*/ 	.byte	0x06
	.zero		1


	//   ....[31]....
        /*0868*/ 	.word	0x00005010
        /*086c*/ 	.word	0x000000ff
        /*0870*/ 	.word	0x00000000
        /*0874*/ 	.short	0x0101
        /*0876*/ 	.byte	0x06
	.zero		1


	//   ....[32]....
        /*0878*/ 	.word	0x00005620
        /*087c*/ 	.word	0x000000ff
        /*0880*/ 	.word	0x00028850
        /*0884*/ 	.short	0x010a
        /*0886*/ 	.byte	0x0a
	.zero		1


	//   ....[33]....
        /*0888*/ 	.word	0x00005660
        /*088c*/ 	.word	0x000000ff
        /*0890*/ 	.word	0x00028850
        /*0894*/ 	.short	0x010a
        /*0896*/ 	.byte	0x0a
	.zero		1


	//   ....[34]....
        /*0898*/ 	.word	0x00005ff0
        /*089c*/ 	.word	0x000000ff
        /*08a0*/ 	.word	0x00000000
        /*08a4*/ 	.short	0x0101
        /*08a6*/ 	.byte	0x04
	.zero		1


	//   ....[35]....
        /*08a8*/ 	.word	0x00006ee0
        /*08ac*/ 	.word	0x000000ff
        /*08b0*/ 	.word	0x00000000
        /*08b4*/ 	.short	0x0101
        /*08b6*/ 	.byte	0x27
	.zero		1


	//   ....[36]....
        /*08b8*/ 	.word	0x00007fe0
        /*08bc*/ 	.word	0x00000000
        /*08c0*/ 	.word	0x00028840
        /*08c4*/ 	.short	0x010a
        /*08c6*/ 	.byte	0x3f
	.zero		1


	//   ....[37]....
        /*08c8*/ 	.word	0x00008690
        /*08cc*/ 	.word	0x00000000
        /*08d0*/ 	.word	0x00028830
        /*08d4*/ 	.short	0x0107
        /*08d6*/ 	.byte	0x3f
	.zero		1


	//   ....[38]....
        /*08d8*/ 	.word	0x00008750
        /*08dc*/ 	.word	0x00000000
        /*08e0*/ 	.word	0x00028830
        /*08e4*/ 	.short	0x0101
        /*08e6*/ 	.byte	0x3f
	.zero		1


	//   ....[39]....
        /*08e8*/ 	.word	0x000090e0
        /*08ec*/ 	.word	0x000000ff
        /*08f0*/ 	.word	0x00028800
        /*08f4*/ 	.short	0x0107
        /*08f6*/ 	.byte	0x27
	.zero		1


	//   ....[40]....
        /*08f8*/ 	.word	0x00009120
        /*08fc*/ 	.word	0x000000ff
        /*0900*/ 	.word	0x00028800
        /*0904*/ 	.short	0x0101
        /*0906*/ 	.byte	0x27
	.zero		1


	//   ....[41]....
        /*0908*/ 	.word	0x00009140
        /*090c*/ 	.word	0x000000ff
        /*0910*/ 	.word	0x00028820
        /*0914*/ 	.short	0x010a
        /*0916*/ 	.byte	0x27
	.zero		1


	//   ....[42]....
        /*0918*/ 	.word	0x00009480
        /*091c*/ 	.word	0x00000006
        /*0920*/ 	.word	0x00028840
        /*0924*/ 	.short	0x010a
        /*0926*/ 	.byte	0x3f
	.zero		1


	//   ....[43]....
        /*0928*/ 	.word	0x00009990
        /*092c*/ 	.word	0x00000006
        /*0930*/ 	.word	0x00028830
        /*0934*/ 	.short	0x0107
        /*0936*/ 	.byte	0x3f
	.zero		1


	//   ....[44]....
        /*0938*/ 	.word	0x00009a50
        /*093c*/ 	.word	0x00000006
        /*0940*/ 	.word	0x00028830
        /*0944*/ 	.short	0x0101
        /*0946*/ 	.byte	0x3f
	.zero		1


	//   ....[45]....
        /*0948*/ 	.word	0x00009ad0
        /*094c*/ 	.word	0x00000006
        /*0950*/ 	.word	0x00028860
        /*0954*/ 	.short	0x010a
        /*0956*/ 	.byte	0x3f
	.zero		1


	//   ....[46]....
        /*0958*/ 	.word	0x0000a070
        /*095c*/ 	.word	0x00000006
        /*0960*/ 	.word	0x00028850
        /*0964*/ 	.short	0x0107
        /*0966*/ 	.byte	0x3f
	.zero		1


	//   ....[47]....
        /*0968*/ 	.word	0x0000a1a0
        /*096c*/ 	.word	0x00000006
        /*0970*/ 	.word	0x00028850
        /*0974*/ 	.short	0x0101
        /*0976*/ 	.byte	0x3f
	.zero		1


	//   ....[48]....
        /*0978*/ 	.word	0x0000a2a0
        /*097c*/ 	.word	0x00000004
        /*0980*/ 	.word	0x00028860
        /*0984*/ 	.short	0x010a
        /*0986*/ 	.byte	0x3f
	.zero		1


	//   ....[49]....
        /*0988*/ 	.word	0x0000a790
        /*098c*/ 	.word	0x00000004
        /*0990*/ 	.word	0x00028850
        /*0994*/ 	.short	0x0107
        /*0996*/ 	.byte	0x3f
	.zero		1


	//   ....[50]....
        /*0998*/ 	.word	0x0000a880
        /*099c*/ 	.word	0x00000004
        /*09a0*/ 	.word	0x00028850
        /*09a4*/ 	.short	0x0101
        /*09a6*/ 	.byte	0x3f
	.zero		1


	//   ....[51]....
        /*09a8*/ 	.word	0x0000a960
        /*09ac*/ 	.word	0x00000005
        /*09b0*/ 	.word	0x00028820
        /*09b4*/ 	.short	0x010a
        /*09b6*/ 	.byte	0x3f
	.zero		1


	//   ....[52]....
        /*09b8*/ 	.word	0x0000aae0
        /*09bc*/ 	.word	0x00000003
        /*09c0*/ 	.word	0x00028840
        /*09c4*/ 	.short	0x010a
        /*09c6*/ 	.byte	0x3f
	.zero		1


	//   ....[53]....
        /*09c8*/ 	.word	0x0000ab80
        /*09cc*/ 	.word	0x00000005
        /*09d0*/ 	.word	0x00028840
        /*09d4*/ 	.short	0x010a
        /*09d6*/ 	.byte	0x3f
	.zero		1


	//   ....[54]....
        /*09d8*/ 	.word	0x0000abc0
        /*09dc*/ 	.word	0x00000003
        /*09e0*/ 	.word	0x00028860
        /*09e4*/ 	.short	0x010a
        /*09e6*/ 	.byte	0x3f
	.zero		1


	//   ....[55]....
        /*09e8*/ 	.word	0x0000ac00
        /*09ec*/ 	.word	0x00000005
        /*09f0*/ 	.word	0x00028860
        /*09f4*/ 	.short	0x010a
        /*09f6*/ 	.byte	0x3f
	.zero		1


	//   ....[56]....
        /*09f8*/ 	.word	0x0000ac70
        /*09fc*/ 	.word	0x00000003
        /*0a00*/ 	.word	0x00028800
        /*0a04*/ 	.short	0x010a
        /*0a06*/ 	.byte	0x3f
	.zero		1


	//   ....[57]....
        /*0a08*/ 	.word	0x0000acc0
        /*0a0c*/ 	.word	0x00000005
        /*0a10*/ 	.word	0x00028830
        /*0a14*/ 	.short	0x010a
        /*0a16*/ 	.byte	0x3f
	.zero		1


	//   ....[58]....
        /*0a18*/ 	.word	0x0000ad20
        /*0a1c*/ 	.word	0x00000003
        /*0a20*/ 	.word	0x00028830
        /*0a24*/ 	.short	0x010a
        /*0a26*/ 	.byte	0x3f
	.zero		1


	//   ....[59]....
        /*0a28*/ 	.word	0x0000ad80
        /*0a2c*/ 	.word	0x00000003
        /*0a30*/ 	.word	0x00028850
        /*0a34*/ 	.short	0x010a
        /*0a36*/ 	.byte	0x3f
	.zero		1


	//   ....[60]....
        /*0a38*/ 	.word	0x0000ade0
        /*0a3c*/ 	.word	0x00000008
        /*0a40*/ 	.word	0x00028850
        /*0a44*/ 	.short	0x010a
        /*0a46*/ 	.byte	0x3f
	.zero		1


	//   ....[61]....
        /*0a48*/ 	.word	0x0000af00
        /*0a4c*/ 	.word	0x00000000
        /*0a50*/ 	.word	0x00028840
        /*0a54*/ 	.short	0x010a
        /*0a56*/ 	.byte	0x3f
	.zero		1


	//   ....[62]....
        /*0a58*/ 	.word	0x0000c390
        /*0a5c*/ 	.word	0x00000003
        /*0a60*/ 	.word	0x00028820
        /*0a64*/ 	.short	0x010a
        /*0a66*/ 	.byte	0x3f
	.zero		1


	//   ....[63]....
        /*0a68*/ 	.word	0x0000c3e0
        /*0a6c*/ 	.word	0x00000006
        /*0a70*/ 	.word	0x00028840
        /*0a74*/ 	.short	0x010a
        /*0a76*/ 	.byte	0x3f
	.zero		1


	//   ....[64]....
        /*0a78*/ 	.word	0x0000cce0
        /*0a7c*/ 	.word	0x00000006
        /*0a80*/ 	.word	0x00028860
        /*0a84*/ 	.short	0x010a
        /*0a86*/ 	.byte	0x3f
	.zero		1


	//   ....[65]....
        /*0a88*/ 	.word	0x0000d6e0
        /*0a8c*/ 	.word	0x00000004
        /*0a90*/ 	.word	0x00028860
        /*0a94*/ 	.short	0x010a
        /*0a96*/ 	.byte	0x3f
	.zero		1


	//   ....[66]....
        /*0a98*/ 	.word	0x0000e210
        /*0a9c*/ 	.word	0x00000005
        /*0aa0*/ 	.word	0x00028820
        /*0aa4*/ 	.short	0x010a
        /*0aa6*/ 	.byte	0x3f
	.zero		1


	//   ....[67]....
        /*0aa8*/ 	.word	0x0000e3b0
        /*0aac*/ 	.word	0x00000003
        /*0ab0*/ 	.word	0x00028840
        /*0ab4*/ 	.short	0x010a
        /*0ab6*/ 	.byte	0x3f
	.zero		1


	//   ....[68]....
        /*0ab8*/ 	.word	0x0000e400
        /*0abc*/ 	.word	0x00000005
        /*0ac0*/ 	.word	0x00028840
        /*0ac4*/ 	.short	0x010a
        /*0ac6*/ 	.byte	0x3f
	.zero		1


	//   ....[69]....
        /*0ac8*/ 	.word	0x0000e450
        /*0acc*/ 	.word	0x00000003
        /*0ad0*/ 	.word	0x00028860
        /*0ad4*/ 	.short	0x010a
        /*0ad6*/ 	.byte	0x3f
	.zero		1


	//----- nvinfo : EIATTR_NUM_MBARRIERS
	.align		4
.L_855:
        /*0ad8*/ 	.byte	0x03, 0x38
        /*0ada*/ 	.short	0x0016


	//----- nvinfo : EIATTR_EXIT_INSTR_OFFSETS
	.align		4
        /*0adc*/ 	.byte	0x04, 0x1c
        /*0ade*/ 	.short	(.L_857 - .L_856)


	//   ....[0]....
.L_856:
        /*0ae0*/ 	.word	0x00000940


	//   ....[1]....
        /*0ae4*/ 	.word	0x000072a0


	//   ....[2]....
        /*0ae8*/ 	.word	0x0000ac50


	//----- nvinfo : EIATTR_MAX_THREADS
	.align		4
.L_857:
        /*0aec*/ 	.byte	0x04, 0x05
        /*0aee*/ 	.short	(.L_859 - .L_858)
.L_858:
        /*0af0*/ 	.word	0x00000180
        /*0af4*/ 	.word	0x00000001
        /*0af8*/ 	.word	0x00000001


	//----- nvinfo : EIATTR_CRS_STACK_SIZE
	.align		4
.L_859:
        /*0afc*/ 	.byte	0x04, 0x1e
        /*0afe*/ 	.short	(.L_861 - .L_860)
.L_860:
        /*0b00*/ 	.word	0x00000000


	//----- nvinfo : EIATTR_CBANK_PARAM_SIZE
	.align		4
.L_861:
        /*0b04*/ 	.byte	0x03, 0x19
        /*0b06*/ 	.short	0x0a70


	//----- nvinfo : EIATTR_PARAM_CBANK
	.align		4
        /*0b08*/ 	.byte	0x04, 0x0a
        /*0b0a*/ 	.short	(.L_863 - .L_862)
	.align		4
.L_862:
        /*0b0c*/ 	.word	index@(.nv.constant0._ZN7cutlass13device_kernelIN5flash11enable_sm90INS1_16FlashAttnFwdSm90INS1_25CollectiveMainloopFwdSm90ILi2EN4cute5tupleIJNS5_1CILi1EEES8_S8_EEENS6_IJNS7_ILi128EEESA_SA_EEELi128ENS_10bfloat16_tEfNS_4arch4Sm90ELb0ELb0ELb0ELb0ELb1ELb0ELb0ELb1ELb1ELb1ELb0ELb0EEENS1_21CollectiveEpilogueFwdISB_S9_SC_SE_Li256ELb0ELb1ELb0ELb0EEENS1_29StaticPersistentTileSchedulerILb0EEEEEEEEEvNT_6ParamsE)
        /*0b10*/ 	.short	0x0210
        /*0b12*/ 	.short	0x0a70


	//----- nvinfo : EIATTR_SW_WAR
	.align		4
.L_863:
        /*0b14*/ 	.byte	0x04, 0x36
        /*0b16*/ 	.short	(.L_865 - .L_864)
.L_864:
        /*0b18*/ 	.word	0x00000008
.L_865:


//--------------------- .nv.info._ZN7cutlass13device_kernelIN5flash11enable_sm90INS1_16FlashAttnFwdSm90INS1_25CollectiveMainloopFwdSm90ILi2EN4cute5tupleIJNS5_1CILi1EEES8_S8_EEENS6_IJNS7_ILi128EEESA_SA_EEELi128ENS_10bfloat16_tEfNS_4arch4Sm90ELb0ELb0ELb0ELb1ELb1ELb0ELb0ELb1ELb1ELb1ELb0ELb0EEENS1_21CollectiveEpilogueFwdISB_S9_SC_SE_Li256ELb1ELb1ELb0ELb0EEENS1_36VarlenDynamicPersistentTileSchedulerILi128ELi128ELi256ELi128ELb0ELb1ELb1ELb0ELb1ELb1EEEEEEEEEvNT_6ParamsE --------------------------
	.section	.nv.info._ZN7cutlass13device_kernelIN5flash11enable_sm90INS1_16FlashAttnFwdSm90INS1_25CollectiveMainloopFwdSm90ILi2EN4cute5tupleIJNS5_1CILi1EEES8_S8_EEENS6_IJNS7_ILi128EEESA_SA_EEELi128ENS_10bfloat16_tEfNS_4arch4Sm90ELb0ELb0ELb0ELb1ELb1ELb0ELb0ELb1ELb1ELb1ELb0ELb0EEENS1_21CollectiveEpilogueFwdISB_S9_SC_SE_Li256ELb1ELb1ELb0ELb0EEENS1_36VarlenDynamicPersistentTileSchedulerILi128ELi128ELi256ELi128ELb0ELb1ELb1ELb0ELb1ELb1EEEEEEEEEvNT_6ParamsE,"",@"SHT_CUDA_INFO"
	.sectionflags	@""
	.align	4


	//----- nvinfo : EIATTR_CUDA_API_VERSION
	.align		4
        /*0000*/ 	.byte	0x04, 0x37
        /*0002*/ 	.short	(.L_867 - .L_866)
.L_866:
        /*0004*/ 	.word	0x00000082


	//----- nvinfo : EIATTR_KPARAM_INFO
	.align		4
.L_867:
        /*0008*/ 	.byte	0x04, 0x17
        /*000a*/ 	.short	(.L_869 - .L_868)
.L_868:
        /*000c*/ 	.word	0x00000000
        /*0010*/ 	.short	0x0000
        /*0012*/ 	.short	0x0070
        /*0014*/ 	.byte	0x00, 0xf0, 0x01, 0x2a


	//----- nvinfo : EIATTR_SPARSE_MMA_MASK
	.align		4
.L_869:
        /*0018*/ 	.byte	0x03, 0x50
        /*001a*/ 	.short	0x0000


	//----- nvinfo : EIATTR_MAXREG_COUNT
	.align		4
        /*001c*/ 	.byte	0x03, 0x1b
        /*001e*/ 	.short	0x00a8


	//----- nvinfo : EIATTR_NUM_BARRIERS
	.align		4
        /*0020*/ 	.byte	0x02, 0x4c
        /*0022*/ 	.byte	0x10
	.zero		1


	//----- nvinfo : EIATTR_EXTERNS
	.align		4
        /*0024*/ 	.byte	0x04, 0x0f
        /*0026*/ 	.short	(.L_871 - .L_870)


	//   ....[0]....
	.align		4
.L_870:
        /*0028*/ 	.word	index@(__assertfail)


	//----- nvinfo : EIATTR_ANNOTATIONS
	.align		4
.L_871:
        /*002c*/ 	.byte	0x04, 0x55
        /*002e*/ 	.short	(.L_873 - .L_872)


	//   ....[0]....
.L_872:
        /* <DEDUP_REMOVED lines=13> */


	//----- nvinfo : EIATTR_MERCURY_ISA_VERSION
	.align		4
.L_873:
        /*00e8*/ 	.byte	0x03, 0x5f
        /*00ea*/ 	.short	0x0101


	//----- nvinfo : EIATTR_UNUSED_LOAD_BYTE_OFFSET
	.align		4
        /*00ec*/ 	.byte	0x04, 0x44
        /*00ee*/ 	.short	(.L_875 - .L_874)


	//   ....[0]....
.L_874:
        /*00f0*/ 	.word	0x00000970
        /*00f4*/ 	.word	0x0000fff0


	//   ....[1]....
        /*00f8*/ 	.word	0x00006640
        /*00fc*/ 	.word	0x0000fff0


	//----- nvinfo : EIATTR_INT_WARP_WIDE_INSTR_OFFSETS
	.align		4
.L_875:
        /*0100*/ 	.byte	0x04, 0x31
        /*0102*/ 	.short	(.L_877 - .L_876)


	//   ....[0]....
.L_876:
        /*0104*/ 	.word	0x000000c0


	//   ....[1]....
        /*0108*/ 	.word	0x000000d0


	//   ....[2]....
        /*010c*/ 	.word	0x00000170


	//   ....[3]....
        /*0110*/ 	.word	0x00009720


	//   ....[4]....
        /*0114*/ 	.word	0x000097b0


	//   ....[5]....
        /*0118*/ 	.word	0x0000c640


	//   ....[6]....
        /*011c*/ 	.word	0x0000c6d0


	//----- nvinfo : EIATTR_COOP_GROUP_MASK_REGIDS
	.align		4
.L_877:
        /*0120*/ 	.byte	0x04, 0x29
        /*0122*/ 	.short	(.L_879 - .L_878)


	//   ....[0]....
.L_878:
        /*0124*/ 	.word	0xffffffff


	//   ....[1]....
        /*0128*/ 	.word	0xffffffff


	//   ....[2]....
        /*012c*/ 	.word	0xffffffff


	//   ....[3]....
        /*0130*/ 	.word	0xffffffff


	//   ....[4]....
        /*0134*/ 	.word	0xffffffff


	//   ....[5]....
        /*0138*/ 	.word	0xffffffff


	//   ....[6]....
        /*013c*/ 	.word	0xffffffff


	//   ....[7]....
        /*0140*/ 	.word	0xffffffff


	//   ....[8]....
        /*0144*/ 	.word	0xffffffff


	//   ....[9]....
        /*0148*/ 	.word	0xffffffff


	//   ....[10]....
        /*014c*/ 	.word	0xffffffff


	//   ....[11]....
        /*0150*/ 	.word	0xffffffff


	//   ....[12]....
        /*0154*/ 	.word	0xffffffff


	//   ....[13]....
        /*0158*/ 	.word	0xffffffff


	//   ....[14]....
        /*015c*/ 	.word	0xffffffff


	//   ....[15]....
        /*0160*/ 	.word	0xffffffff


	//   ....[16]....
        /*0164*/ 	.word	0xffffffff


	//   ....[17]....
        /*0168*/ 	.word	0xffffffff


	//   ....[18]....
        /*016c*/ 	.word	0xffffffff


	//   ....[19]....
        /*0170*/ 	.word	0xffffffff


	//   ....[20]....
        /*0174*/ 	.word	0xffffffff


	//   ....[21]....
        /*0178*/ 	.word	0xffffffff


	//   ....[22]....
        /*017c*/ 	.word	0xffffffff


	//   ....[23]....
        /*0180*/ 	.word	0xffffffff


	//   ....[24]....
        /*0184*/ 	.word	0xffffffff


	//   ....[25]....
        /*0188*/ 	.word	0xffffffff


	//   ....[26]....
        /*018c*/ 	.word	0xffffffff


	//   ....[27]....
        /*0190*/ 	.word	0xffffffff


	//   ....[28]....
        /*0194*/ 	.word	0xffffffff


	//   ....[29]....
        /*0198*/ 	.word	0xffffffff


	//   ....[30]....
        /*019c*/ 	.word	0xffffffff


	//   ....[31]....
        /*01a0*/ 	.word	0xffffffff


	//   ....[32]....
        /*01a4*/ 	.word	0xffffffff


	//   ....[33]....
        /*01a8*/ 	.word	0xffffffff


	//   ....[34]....
        /*01ac*/ 	.word	0xffffffff


	//   ....[35]....
        /*01b0*/ 	.word	0xffffffff


	//   ....[36]....
        /*01b4*/ 	.word	0xffffffff


	//   ....[37]....
        /*01b8*/ 	.word	0xffffffff


	//   ....[38]....
        /*01bc*/ 	.word	0xffffffff


	//   ....[39]....
        /*01c0*/ 	.word	0xffffffff


	//   ....[40]....
        /*01c4*/ 	.word	0xffffffff


	//   ....[41]....
        /*01c8*/ 	.word	0xffffffff


	//   ....[42]....
        /*01cc*/ 	.word	0xffffffff


	//   ....[43]....
        /*01d0*/ 	.word	0xffffffff


	//   ....[44]....
        /*01d4*/ 	.word	0xffffffff


	//   ....[45]....
        /*01d8*/ 	.word	0xffffffff


	//   ....[46]....
        /*01dc*/ 	.word	0xffffffff


	//   ....[47]....
        /*01e0*/ 	.word	0xffffffff


	//   ....[48]....
        /*01e4*/ 	.word	0xffffffff


	//   ....[49]....
        /*01e8*/ 	.word	0xffffffff


	//   ....[50]....
        /*01ec*/ 	.word	0xffffffff


	//   ....[51]....
        /*01f0*/ 	.word	0xffffffff


	//   ....[52]....
        /*01f4*/ 	.word	0xffffffff


	//   ....[53]....
        /*01f8*/ 	.word	0xffffffff


	//   ....[54]....
        /*01fc*/ 	.word	0xffffffff


	//   ....[55]....
        /*0200*/ 	.word	0xffffffff


	//   ....[56]....
        /*0204*/ 	.word	0xffffffff


	//   ....[57]....
        /*0208*/ 	.word	0xffffffff


	//   ....[58]....
        /*020c*/ 	.word	0xffffffff


	//   ....[59]....
        /*0210*/ 	.word	0xffffffff


	//   ....[60]....
        /*0214*/ 	.word	0xffffffff


	//   ....[61]....
        /*0218*/ 	.word	0xffffffff


	//   ....[62]....
        /*021c*/ 	.word	0xffffffff


	//   ....[63]....
        /*0220*/ 	.word	0xffffffff


	//   ....[64]....
        /*0224*/ 	.word	0xffffffff


	//   ....[65]....
        /*0228*/ 	.word	0xffffffff


	//   ....[66]....
        /*022c*/ 	.word	0xffffffff


	//   ....[67]....
        /*0230*/ 	.word	0xffffffff


	//   ....[68]....
        /*0234*/ 	.word	0xffffffff


	//   ....[69]....
        /*0238*/ 	.word	0xffffffff


	//   ....[70]....
        /*023c*/ 	.word	0xffffffff


	//   ....[71]....
        /*0240*/ 	.word	0xffffffff


	//   ....[72]....
        /*0244*/ 	.word	0xffffffff


	//   ....[73]....
        /*0248*/ 	.word	0xffffffff


	//   ....[74]....
        /*024c*/ 	.word	0xffffffff


	//   ....[75]....
        /*0250*/ 	.word	0xffffffff


	//   ....[76]....
        /*0254*/ 	.word	0xffffffff


	//   ....[77]....
        /*0258*/ 	.word	0xffffffff


	//   ....[78]....
        /*025c*/ 	.word	0xffffffff


	//   ....[79]....
        /*0260*/ 	.word	0xffffffff


	//   ....[80]....
        /*0264*/ 	.word	0xffffffff


	//   ....[81]....
        /*0268*/ 	.word	0xffffffff


	//   ....[82]....
        /*026c*/ 	.word	0xffffffff


	//   ....[83]....
        /*0270*/ 	.word	0xffffffff


	//   ....[84]....
        /*0274*/ 	.word	0xffffffff


	//   ....[85]....
        /*0278*/ 	.word	0xffffffff


	//   ....[86]....
        /*027c*/ 	.word	0xffffffff


	//   ....[87]....
        /*0280*/ 	.word	0xffffffff


	//   ....[88]....
        /*0284*/ 	.word	0xffffffff


	//   ....[89]....
        /*0288*/ 	.word	0xffffffff


	//   ....[90]....
        /*028c*/ 	.word	0xffffffff


	//   ....[91]....
        /*0290*/ 	.word	0xffffffff


	//   ....[92]....
        /*0294*/ 	.word	0xffffffff


	//   ....[93]....
        /*0298*/ 	.word	0xffffffff


	//   ....[94]....
        /*029c*/ 	.word	0xffffffff


	//   ....[95]....
        /*02a0*/ 	.word	0xffffffff


	//   ....[96]....
        /*02a4*/ 	.word	0xffffffff


	//   ....[97]....
        /*02a8*/ 	.word	0xffffffff


	//   ....[98]....
        /*02ac*/ 	.word	0xffffffff


	//   ....[99]....
        /*02b0*/ 	.word	0xffffffff


	//   ....[100]....
        /*02b4*/ 	.word	0xffffffff


	//   ....[101]....
        /*02b8*/ 	.word	0xffffffff


	//   ....[102]....
        /*02bc*/ 	.word	0xffffffff


	//   ....[103]....
        /*02c0*/ 	.word	0xffffffff


	//   ....[104]....
        /*02c4*/ 	.word	0xffffffff


	//   ....[105]....
        /*02c8*/ 	.word	0xffffffff


	//   ....[106]....
        /*02cc*/ 	.word	0xffffffff


	//   ....[107]....
        /*02d0*/ 	.word	0xffffffff


	//   ....[108]....
        /*02d4*/ 	.word	0xffffffff


	//   ....[109]....
        /*02d8*/ 	.word	0xffffffff


	//   ....[110]....
        /*02dc*/ 	.word	0xffffffff


	//   ....[111]....
        /*02e0*/ 	.word	0xffffffff


	//   ....[112]....
        /*02e4*/ 	.word	0xffffffff


	//   ....[113]....
        /*02e8*/ 	.word	0xffffffff


	//   ....[114]....
        /*02ec*/ 	.word	0xffffffff


	//   ....[115]....
        /*02f0*/ 	.word	0xffffffff


	//   ....[116]....
        /*02f4*/ 	.word	0xffffffff


	//   ....[117]....
        /*02f8*/ 	.word	0xffffffff


	//   ....[118]....
        /*02fc*/ 	.word	0xffffffff


	//   ....[119]....
        /*0300*/ 	.word	0xffffffff


	//   ....[120]....
        /*0304*/ 	.word	0xffffffff


	//   ....[121]....
        /*0308*/ 	.word	0xffffffff


	//   ....[122]....
        /*030c*/ 	.word	0xffffffff


	//   ....[123]....
        /*0310*/ 	.word	0xffffffff


	//   ....[124]....
        /*0314*/ 	.word	0xffffffff


	//   ....[125]....
        /*0318*/ 	.word	0xffffffff


	//   ....[126]....
        /*031c*/ 	.word	0xffffffff


	//   ....[127]....
        /*0320*/ 	.word	0xffffffff


	//   ....[128]....
        /*0324*/ 	.word	0xffffffff


	//   ....[129]....
        /*0328*/ 	.word	0xffffffff


	//   ....[130]....
        /*032c*/ 	.word	0xffffffff


	//   ....[131]....
        /*0330*/ 	.word	0xffffffff


	//   ....[132]....
        /*0334*/ 	.word	0xffffffff


	//   ....[133]....
        /*0338*/ 	.word	0xffffffff


	//   ....[134]....
        /*033c*/ 	.word	0xffffffff


	//   ....[135]....
        /*0340*/ 	.word	0xffffffff


	//   ....[136]....
        /*0344*/ 	.word	0xffffffff


	//   ....[137]....
        /*0348*/ 	.word	0xffffffff


	//   ....[138]....
        /*034c*/ 	.word	0xffffffff


	//   ....[139]....
        /*0350*/ 	.word	0xffffffff


	//   ....[140]....
        /*0354*/ 	.word	0xffffffff


	//   ....[141]....
        /*0358*/ 	.word	0xffffffff


	//   ....[142]....
        /*035c*/ 	.word	0xffffffff


	//   ....[143]....
        /*0360*/ 	.word	0xffffffff


	//   ....[144]....
        /*0364*/ 	.word	0xffffffff


	//   ....[145]....
        /*0368*/ 	.word	0xffffffff


	//   ....[146]....
        /*036c*/ 	.word	0xffffffff


	//   ....[147]....
        /*0370*/ 	.word	0xffffffff


	//   ....[148]....
        /*0374*/ 	.word	0xffffffff


	//   ....[149]....
        /*0378*/ 	.word	0xffffffff


	//   ....[150]....
        /*037c*/ 	.word	0xffffffff


	//   ....[151]....
        /*0380*/ 	.word	0xffffffff


	//   ....[152]....
        /*0384*/ 	.word	0xffffffff


	//   ....[153]....
        /*0388*/ 	.word	0x0500000f


	//   ....[154]....
        /*038c*/ 	.word	0x0500000f


	//   ....[155]....
        /*0390*/ 	.word	0x0500000f


	//   ....[156]....
        /*0394*/ 	.word	0x0500000f


	//   ....[157]....
        /*0398*/ 	.word	0x0500000f


	//   ....[158]....
        /*039c*/ 	.word	0x0500000f


	//   ....[159]....
        /*03a0*/ 	.word	0x0500000f


	//   ....[160]....
        /*03a4*/ 	.word	0x0500000f


	//   ....[161]....
        /*03a8*/ 	.word	0x0500000f


	//   ....[162]....
        /*03ac*/ 	.word	0x0500000f


	//   ....[163]....
        /*03b0*/ 	.word	0x0500000f


	//   ....[164]....
        /*03b4*/ 	.word	0x0500000f


	//   ....[165]....
        /*03b8*/ 	.word	0x0500000f


	//   ....[166]....
        /*03bc*/ 	.word	0x0500000f


	//   ....[167]....
        /*03c0*/ 	.word	0x0500000f


	//   ....[168]....
        /*03c4*/ 	.word	0x0500000f


	//   ....[169]....
        /*03c8*/ 	.word	0x0500000f


	//   ....[170]....
        /*03cc*/ 	.word	0x0500000f


	//   ....[171]....
        /*03d0*/ 	.word	0x0500000f


	//   ....[172]....
        /*03d4*/ 	.word	0x0500000f


	//   ....[173]....
        /*03d8*/ 	.word	0x0500000f


	//   ....[174]....
        /*03dc*/ 	.word	0x0500000f


	//   ....[175]....
        /*03e0*/ 	.word	0x0500000f


	//   ....[176]....
        /*03e4*/ 	.word	0x0500000f


	//   ....[177]....
        /*03e8*/ 	.word	0x0500000f


	//   ....[178]....
        /*03ec*/ 	.word	0x0500000f


	//   ....[179]....
        /*03f0*/ 	.word	0x0500000f


	//   ....[180]....
        /*03f4*/ 	.word	0x0500000f


	//   ....[181]....
        /*03f8*/ 	.word	0x0500000f


	//   ....[182]....
        /*03fc*/ 	.word	0x0500000f


	//   ....[183]....
        /*0400*/ 	.word	0x0500000f


	//   ....[184]....
        /*0404*/ 	.word	0x0500000f


	//   ....[185]....
        /*0408*/ 	.word	0x0500000f


	//   ....[186]....
        /*040c*/ 	.word	0x0500000f


	//   ....[187]....
        /*0410*/ 	.word	0x0500000f


	//   ....[188]....
        /*0414*/ 	.word	0x0500000f


	//   ....[189]....
        /*0418*/ 	.word	0x0500000f


	//   ....[190]....
        /*041c*/ 	.word	0x0500000f


	//   ....[191]....
        /*0420*/ 	.word	0x0500000f


	//   ....[192]....
        /*0424*/ 	.word	0x0500000f


	//   ....[193]....
        /*0428*/ 	.word	0x0500000f


	//   ....[194]....
        /*042c*/ 	.word	0x0500000f


	//   ....[195]....
        /*0430*/ 	.word	0x0500000f


	//   ....[196]....
        /*0434*/ 	.word	0x0500000f


	//   ....[197]....
        /*0438*/ 	.word	0x0500000f


	//   ....[198]....
        /*043c*/ 	.word	0x0500000f


	//   ....[199]....
        /*0440*/ 	.word	0x0500000f


	//   ....[200]....
        /*0444*/ 	.word	0x0500000f


	//   ....[201]....
        /*0448*/ 	.word	0x0500000f


	//   ....[202]....
        /*044c*/ 	.word	0x0500000f


	//   ....[203]....
        /*0450*/ 	.word	0x0500000f


	//   ....[204]....
        /*0454*/ 	.word	0x0500000f


	//   ....[205]....
        /*0458*/ 	.word	0x0500000f


	//   ....[206]....
        /*045c*/ 	.word	0x0500000f


	//   ....[207]....
        /*0460*/ 	.word	0x0500000f


	//   ....[208]....
        /*0464*/ 	.word	0x0500000f


	//   ....[209]....
        /*0468*/ 	.word	0x0500000f


	//   ....[210]....
        /*046c*/ 	.word	0x0500000f


	//   ....[211]....
        /*0470*/ 	.word	0x0500000f


	//   ....[212]....
        /*0474*/ 	.word	0x0500000f


	//   ....[213]....
        /*0478*/ 	.word	0x0500000f


	//   ....[214]....
        /*047c*/ 	.word	0x0500000f


	//   ....[215]....
        /*0480*/ 	.word	0x0500000f


	//   ....[216]....
        /*0484*/ 	.word	0x0500000f


	//   ....[217]....
        /*0488*/ 	.word	0x0500000f


	//   ....[218]....
        /*048c*/ 	.word	0x0500000f


	//   ....[219]....
        /*0490*/ 	.word	0x0500000f


	//   ....[220]....
        /*0494*/ 	.word	0x0500000f


	//   ....[221]....
        /*0498*/ 	.word	0x0500000f


	//   ....[222]....
        /*049c*/ 	.word	0x0500000f


	//   ....[223]....
        /*04a0*/ 	.word	0x0500000f


	//   ....[224]....
        /*04a4*/ 	.word	0x0500000f


	//   ....[225]....
        /*04a8*/ 	.word	0x0500000f


	//   ....[226]....
        /*04ac*/ 	.word	0x0500000f


	//   ....[227]....
        /*04b0*/ 	.word	0x0500000f


	//   ....[228]....
        /*04b4*/ 	.word	0x0500000f


	//   ....[229]....
        /*04b8*/ 	.word	0x0500000f


	//   ....[230]....
        /*04bc*/ 	.word	0x0500000f


	//   ....[231]....
        /*04c0*/ 	.word	0x0500000f


	//   ....[232]....
        /*04c4*/ 	.word	0x0500000f


	//   ....[233]....
        /*04c8*/ 	.word	0x0500000f


	//   ....[234]....
        /*04cc*/ 	.word	0x0500000f


	//   ....[235]....
        /*04d0*/ 	.word	0x0500000f


	//   ....[236]....
        /*04d4*/ 	.word	0x0500000f


	//   ....[237]....
        /*04d8*/ 	.word	0x0500000f


	//   ....[238]....
        /*04dc*/ 	.word	0x0500000f


	//   ....[239]....
        /*04e0*/ 	.word	0x0500000f


	//   ....[240]....
        /*04e4*/ 	.word	0x0500000f


	//   ....[241]....
        /*04e8*/ 	.word	0x0500000f


	//   ....[242]....
        /*04ec*/ 	.word	0x0500000f


	//   ....[243]....
        /*04f0*/ 	.word	0x0500000f


	//   ....[244]....
        /*04f4*/ 	.word	0x0500000f


	//   ....[245]....
        /*04f8*/ 	.word	0x0500000f


	//   ....[246]....
        /*04fc*/ 	.word	0x0500000f


	//   ....[247]....
        /*0500*/ 	.word	0x0500000f


	//   ....[248]....
        /*0504*/ 	.word	0x0500000f


	//   ....[249]....
        /*0508*/ 	.word	0x0500000f


	//   ....[250]....
        /*050c*/ 	.word	0x0500000f


	//   ....[251]....
        /*0510*/ 	.word	0x0500000f


	//----- nvinfo : EIATTR_COOP_GROUP_INSTR_OFFSETS
	.align		4
.L_879:
        /*0514*/ 	.byte	0x04, 0x28
        /*0516*/ 	.short	(.L_881 - .L_880)


	//   ....[0]....
.L_880:
        /*0518*/ 	.word	0x00000070


	//   ....[1]....
        /*051c*/ 	.word	0x000000b0


	//   ....[2]....
        /*0520*/ 	.word	0x000002d0


	//   ....[3]....
        /*0524*/ 	.word	0x00000430


	//   ....[4]....
        /*0528*/ 	.word	0x00000550


	//   ....[5]....
        /*052c*/ 	.word	0x000006b0


	//   ....[6]....
        /*0530*/ 	.word	0x00001330


	//   ....[7]....
        /*0534*/ 	.word	0x000024e0


	//   ....[8]....
        /*0538*/ 	.word	0x000025e0


	//   ....[9]....
        /*053c*/ 	.word	0x00002cb0


	//   ....[10]....
        /*0540*/ 	.word	0x00002d40


	//   ....[11]....
        /*0544*/ 	.word	0x00004790


	//   ....[12]....
        /*0548*/ 	.word	0x000047a0


	//   ....[13]....
        /*054c*/ 	.word	0x000047e0


	//   ....[14]....
        /*0550*/ 	.word	0x000047f0


	//   ....[15]....
        /*0554*/ 	.word	0x00005ca0


	//   ....[16]....
        /*0558*/ 	.word	0x00005ce0


	//   ....[17]....
        /*055c*/ 	.word	0x00005dc0


	//   ....[18]....
        /*0560*/ 	.word	0x00005dd0


	//   ....[19]....
        /*0564*/ 	.word	0x00007170


	//   ....[20]....
        /*0568*/ 	.word	0x000071a0


	//   ....[21]....
        /*056c*/ 	.word	0x000071e0


	//   ....[22]....
        /*0570*/ 	.word	0x00007210


	//   ....[23]....
        /*0574*/ 	.word	0x000077d0


	//   ....[24]....
        /*0578*/ 	.word	0x00007800


	//   ....[25]....
        /*057c*/ 	.word	0x000078c0


	//   ....[26]....
        /*0580*/ 	.word	0x000078e0


	//   ....[27]....
        /*0584*/ 	.word	0x000079a0


	//   ....[28]....
        /*0588*/ 	.word	0x000079c0


	//   ....[29]....
        /*058c*/ 	.word	0x00007a90


	//   ....[30]....
        /*0590*/ 	.word	0x00007ab0


	//   ....[31]....
        /*0594*/ 	.word	0x000083c0


	//   ....[32]....
        /*0598*/ 	.word	0x000083e0


	//   ....[33]....
        /*059c*/ 	.word	0x000084a0


	//   ....[34]....
        /*05a0*/ 	.word	0x000084c0


	//   ....[35]....
        /*05a4*/ 	.word	0x00008580


	//   ....[36]....
        /*05a8*/ 	.word	0x000085a0


	//   ....[37]....
        /*05ac*/ 	.word	0x00008670


	//   ....[38]....
        /*05b0*/ 	.word	0x00008690


	//   ....[39]....
        /*05b4*/ 	.word	0x000087d0


	//   ....[40]....
        /*05b8*/ 	.word	0x000089a0


	//   ....[41]....
        /*05bc*/ 	.word	0x000089d0


	//   ....[42]....
        /*05c0*/ 	.word	0x00008a00


	//   ....[43]....
        /*05c4*/ 	.word	0x00008a30


	//   ....[44]....
        /*05c8*/ 	.word	0x00008a60


	//   ....[45]....
        /*05cc*/ 	.word	0x00008a90


	//   ....[46]....
        /*05d0*/ 	.word	0x00008be0


	//   ....[47]....
        /*05d4*/ 	.word	0x00008c10


	//   ....[48]....
        /*05d8*/ 	.word	0x00008c40


	//   ....[49]....
        /*05dc*/ 	.word	0x00008c70


	//   ....[50]....
        /*05e0*/ 	.word	0x00008ca0


	//   ....[51]....
        /*05e4*/ 	.word	0x00008cd0


	//   ....[52]....
        /*05e8*/ 	.word	0x00008d60


	//   ....[53]....
        /*05ec*/ 	.word	0x00008d90


	//   ....[54]....
        /*05f0*/ 	.word	0x00008e10


	//   ....[55]....
        /*05f4*/ 	.word	0x0000a250


	//   ....[56]....
        /*05f8*/ 	.word	0x0000a270


	//   ....[57]....
        /*05fc*/ 	.word	0x0000a310


	//   ....[58]....
        /*0600*/ 	.word	0x0000a330


	//   ....[59]....
        /*0604*/ 	.word	0x0000a3c0


	//   ....[60]....
        /*0608*/ 	.word	0x0000a3e0


	//   ....[61]....
        /*060c*/ 	.word	0x0000a470


	//   ....[62]....
        /*0610*/ 	.word	0x0000a490


	//   ....[63]....
        /*0614*/ 	.word	0x0000a520


	//   ....[64]....
        /*0618*/ 	.word	0x0000a540


	//   ....[65]....
        /*061c*/ 	.word	0x0000a5d0


	//   ....[66]....
        /*0620*/ 	.word	0x0000a5f0


	//   ....[67]....
        /*0624*/ 	.word	0x0000a680


	//   ....[68]....
        /*0628*/ 	.word	0x0000a6a0


	//   ....[69]....
        /*062c*/ 	.word	0x0000a6b0


	//   ....[70]....
        /*0630*/ 	.word	0x0000a730


	//   ....[71]....
        /*0634*/ 	.word	0x0000ae50


	//   ....[72]....
        /*0638*/ 	.word	0x0000ae80


	//   ....[73]....
        /*063c*/ 	.word	0x0000aee0


	//   ....[74]....
        /*0640*/ 	.word	0x0000af20


	//   ....[75]....
        /*0644*/ 	.word	0x0000af60


	//   ....[76]....
        /*0648*/ 	.word	0x0000afc0


	//   ....[77]....
        /*064c*/ 	.word	0x0000b010


	//   ....[78]....
        /*0650*/ 	.word	0x0000b060


	//   ....[79]....
        /*0654*/ 	.word	0x0000b0a0


	//   ....[80]....
        /*0658*/ 	.word	0x0000b100


	//   ....[81]....
        /*065c*/ 	.word	0x0000b150


	//   ....[82]....
        /*0660*/ 	.word	0x0000b1a0


	//   ....[83]....
        /*0664*/ 	.word	0x0000b1e0


	//   ....[84]....
        /*0668*/ 	.word	0x0000b240


	//   ....[85]....
        /*066c*/ 	.word	0x0000b260


	//   ....[86]....
        /*0670*/ 	.word	0x0000b2a0


	//   ....[87]....
        /*0674*/ 	.word	0x0000b9f0


	//   ....[88]....
        /*0678*/ 	.word	0x0000ba20


	//   ....[89]....
        /*067c*/ 	.word	0x0000ba80


	//   ....[90]....
        /*0680*/ 	.word	0x0000ba90


	//   ....[91]....
        /*0684*/ 	.word	0x0000bae0


	//   ....[92]....
        /*0688*/ 	.word	0x0000baf0


	//   ....[93]....
        /*068c*/ 	.word	0x0000bb40


	//   ....[94]....
        /*0690*/ 	.word	0x0000bb50


	//   ....[95]....
        /*0694*/ 	.word	0x0000bba0


	//   ....[96]....
        /*0698*/ 	.word	0x0000bbb0


	//   ....[97]....
        /*069c*/ 	.word	0x0000bc00


	//   ....[98]....
        /*06a0*/ 	.word	0x0000bc10


	//   ....[99]....
        /*06a4*/ 	.word	0x0000bc60


	//   ....[100]....
        /*06a8*/ 	.word	0x0000bc70


	//   ....[101]....
        /*06ac*/ 	.word	0x0000bc80


	//   ....[102]....
        /*06b0*/ 	.word	0x0000bcd0


	//   ....[103]....
        /*06b4*/ 	.word	0x0000bf30


	//   ....[104]....
        /*06b8*/ 	.word	0x0000bf50


	//   ....[105]....
        /*06bc*/ 	.word	0x0000bf70


	//   ....[106]....
        /*06c0*/ 	.word	0x0000bfd0


	//   ....[107]....
        /*06c4*/ 	.word	0x0000bff0


	//   ....[108]....
        /*06c8*/ 	.word	0x0000c050


	//   ....[109]....
        /*06cc*/ 	.word	0x0000c070


	//   ....[110]....
        /*06d0*/ 	.word	0x0000c0d0


	//   ....[111]....
        /*06d4*/ 	.word	0x0000c0f0


	//   ....[112]....
        /*06d8*/ 	.word	0x0000c150


	//   ....[113]....
        /*06dc*/ 	.word	0x0000c170


	//   ....[114]....
        /*06e0*/ 	.word	0x0000c1d0


	//   ....[115]....
        /*06e4*/ 	.word	0x0000c1f0


	//   ....[116]....
        /*06e8*/ 	.word	0x0000c250


	//   ....[117]....
        /*06ec*/ 	.word	0x0000c270


	//   ....[118]....
        /*06f0*/ 	.word	0x0000c280


	//   ....[119]....
        /*06f4*/ 	.word	0x0000c820


	//   ....[120]....
        /*06f8*/ 	.word	0x0000c860


	//   ....[121]....
        /*06fc*/ 	.word	0x0000c8a0


	//   ....[122]....
        /*0700*/ 	.word	0x0000c8c0


	//   ....[123]....
        /*0704*/ 	.word	0x0000c8d0


	//   ....[124]....
        /*0708*/ 	.word	0x0000c8f0


	//   ....[125]....
        /*070c*/ 	.word	0x0000c960


	//   ....[126]....
        /*0710*/ 	.word	0x0000c980


	//   ....[127]....
        /*0714*/ 	.word	0x0000c9e0


	//   ....[128]....
        /*0718*/ 	.word	0x0000ca00


	//   ....[129]....
        /*071c*/ 	.word	0x0000ca60


	//   ....[130]....
        /*0720*/ 	.word	0x0000ca80


	//   ....[131]....
        /*0724*/ 	.word	0x0000cae0


	//   ....[132]....
        /*0728*/ 	.word	0x0000cb00


	//   ....[133]....
        /*072c*/ 	.word	0x0000cb50


	//   ....[134]....
        /*0730*/ 	.word	0x0000cb70


	//   ....[135]....
        /*0734*/ 	.word	0x0000cf70


	//   ....[136]....
        /*0738*/ 	.word	0x0000cfc0


	//   ....[137]....
        /*073c*/ 	.word	0x0000cff0


	//   ....[138]....
        /*0740*/ 	.word	0x0000d000


	//   ....[139]....
        /*0744*/ 	.word	0x0000d030


	//   ....[140]....
        /*0748*/ 	.word	0x0000d060


	//   ....[141]....
        /*074c*/ 	.word	0x0000d090


	//   ....[142]....
        /*0750*/ 	.word	0x0000d0c0


	//   ....[143]....
        /*0754*/ 	.word	0x0000d240


	//   ....[144]....
        /*0758*/ 	.word	0x0000d270


	//   ....[145]....
        /*075c*/ 	.word	0x0000d2a0


	//   ....[146]....
        /*0760*/ 	.word	0x0000d2d0


	//   ....[147]....
        /*0764*/ 	.word	0x0000d300


	//   ....[148]....
        /*0768*/ 	.word	0x0000d330


	//   ....[149]....
        /*076c*/ 	.word	0x0000d3f0


	//   ....[150]....
        /*0770*/ 	.word	0x0000d410


	//   ....[151]....
        /*0774*/ 	.word	0x0000d480


	//   ....[152]....
        /*0778*/ 	.word	0x0000d8f0


	//   ....[153]....
        /*077c*/ 	.word	0x0000ddd0


	//   ....[154]....
        /*0780*/ 	.word	0x0000dec0


	//   ....[155]....
        /*0784*/ 	.word	0x0000df60


	//   ....[156]....
        /*0788*/ 	.word	0x0000dfc0


	//   ....[157]....
        /*078c*/ 	.word	0x0000e0c0


	//   ....[158]....
        /*0790*/ 	.word	0x0000e130


	//   ....[159]....
        /*0794*/ 	.word	0x0000e230


	//   ....[160]....
        /*0798*/ 	.word	0x0000e2a0


	//   ....[161]....
        /*079c*/ 	.word	0x0000e3a0


	//   ....[162]....
        /*07a0*/ 	.word	0x0000e410


	//   ....[163]....
        /*07a4*/ 	.word	0x0000e510


	//   ....[164]....
        /*07a8*/ 	.word	0x0000e580


	//   ....[165]....
        /*07ac*/ 	.word	0x0000e680


	//   ....[166]....
        /*07b0*/ 	.word	0x0000e6f0


	//   ....[167]....
        /*07b4*/ 	.word	0x0000e7f0


	//   ....[168]....
        /*07b8*/ 	.word	0x0000e860


	//   ....[169]....
        /*07bc*/ 	.word	0x0000e900


	//   ....[170]....
        /*07c0*/ 	.word	0x0000ea00


	//   ....[171]....
        /*07c4*/ 	.word	0x0000ea70


	//   ....[172]....
        /*07c8*/ 	.word	0x0000eaf0


	//   ....[173]....
        /*07cc*/ 	.word	0x0000eba0


	//   ....[174]....
        /*07d0*/ 	.word	0x0000ec20


	//   ....[175]....
        /*07d4*/ 	.word	0x0000ecf0


	//   ....[176]....
        /*07d8*/ 	.word	0x0000ed70


	//   ....[177]....
        /*07dc*/ 	.word	0x0000ee40


	//   ....[178]....
        /*07e0*/ 	.word	0x0000eec0


	//   ....[179]....
        /*07e4*/ 	.word	0x0000ef90


	//   ....[180]....
        /*07e8*/ 	.word	0x0000f010


	//   ....[181]....
        /*07ec*/ 	.word	0x0000f0e0


	//   ....[182]....
        /*07f0*/ 	.word	0x0000f160


	//   ....[183]....
        /*07f4*/ 	.word	0x0000f230


	//   ....[184]....
        /*07f8*/ 	.word	0x0000f2b0


	//   ....[185]....
        /*07fc*/ 	.word	0x0000f360


	//   ....[186]....
        /*0800*/ 	.word	0x0000f490


	//   ....[187]....
        /*0804*/ 	.word	0x0000f530


	//   ....[188]....
        /*0808*/ 	.word	0x0000f5a0


	//   ....[189]....
        /*080c*/ 	.word	0x0000f660


	//   ....[190]....
        /*0810*/ 	.word	0x0000f6c0


	//   ....[191]....
        /*0814*/ 	.word	0x0000f780


	//   ....[192]....
        /*0818*/ 	.word	0x0000f7e0


	//   ....[193]....
        /*081c*/ 	.word	0x0000f8a0


	//   ....[194]....
        /*0820*/ 	.word	0x0000f900


	//   ....[195]....
        /*0824*/ 	.word	0x0000f9c0


	//   ....[196]....
        /*0828*/ 	.word	0x0000fa20


	//   ....[197]....
        /*082c*/ 	.word	0x0000fae0


	//   ....[198]....
        /*0830*/ 	.word	0x0000fb40


	//   ....[199]....
        /*0834*/ 	.word	0x0000fc00


	//   ....[200]....
        /*0838*/ 	.word	0x0000fc60


	//   ....[201]....
        /*083c*/ 	.word	0x0000fd20


	//   ....[202]....
        /*0840*/ 	.word	0x0000fe10


	//   ....[203]....
        /*0844*/ 	.word	0x0000feb0


	//   ....[204]....
        /*0848*/ 	.word	0x0000ff10


	//   ....[205]....
        /*084c*/ 	.word	0x0000ffe0


	//   ....[206]....
        /*0850*/ 	.word	0x00010040


	//   ....[207]....
        /*0854*/ 	.word	0x00010110


	//   ....[208]....
        /*0858*/ 	.word	0x00010170


	//   ....[209]....
        /*085c*/ 	.word	0x00010240


	//   ....[210]....
        /*0860*/ 	.word	0x000102a0


	//   ....[211]....
        /*0864*/ 	.word	0x00010370


	//   ....[212]....
        /*0868*/ 	.word	0x000103d0


	//   ....[213]....
        /*086c*/ 	.word	0x000104a0


	//   ....[214]....
        /*0870*/ 	.word	0x00010500


	//   ....[215]....
        /*0874*/ 	.word	0x000105d0


	//   ....[216]....
        /*0878*/ 	.word	0x00010630


	//   ....[217]....
        /*087c*/ 	.word	0x000106f0


	//   ....[218]....
        /*0880*/ 	.word	0x00010810


	//   ....[219]....
        /*0884*/ 	.word	0x000108b0


	//   ....[220]....
        /*0888*/ 	.word	0x00010970


	//   ....[221]....
        /*088c*/ 	.word	0x00010a40


	//   ....[222]....
        /*0890*/ 	.word	0x00010aa0


	//   ....[223]....
        /*0894*/ 	.word	0x00010b80


	//   ....[224]....
        /*0898*/ 	.word	0x00010be0


	//   ....[225]....
        /*089c*/ 	.word	0x00010cb0


	//   ....[226]....
        /*08a0*/ 	.word	0x00010d10


	//   ....[227]....
        /*08a4*/ 	.word	0x00010de0


	//   ....[228]....
        /*08a8*/ 	.word	0x00010e40


	//   ....[229]....
        /*08ac*/ 	.word	0x00010f20


	//   ....[230]....
        /*08b0*/ 	.word	0x00010f80


	//   ....[231]....
        /*08b4*/ 	.word	0x00011050


	//   ....[232]....
        /*08b8*/ 	.word	0x000110b0


	//   ....[233]....
        /*08bc*/ 	.word	0x00011170


	//   ....[234]....
        /*08c0*/ 	.word	0x00011200


	//   ....[235]....
        /*08c4*/ 	.word	0x000112a0


	//   ....[236]....
        /*08c8*/ 	.word	0x000113c0


	//   ....[237]....
        /*08cc*/ 	.word	0x00011430


	//   ....[238]....
        /*08d0*/ 	.word	0x000114a0


	//   ....[239]....
        /*08d4*/ 	.word	0x00011510


	//   ....[240]....
        /*08d8*/ 	.word	0x00011580


	//   ....[241]....
        /*08dc*/ 	.word	0x00011600


	//   ....[242]....
        /*08e0*/ 	.word	0x00011690


	//   ....[243]....
        /*08e4*/ 	.word	0x00011720


	//   ....[244]....
        /*08e8*/ 	.word	0x00011790


	//   ....[245]....
        /*08ec*/ 	.word	0x00011800


	//   ....[246]....
        /*08f0*/ 	.word	0x00011870


	//   ....[247]....
        /*08f4*/ 	.word	0x000118f0


	//   ....[248]....
        /*08f8*/ 	.word	0x00011960


	//   ....[249]....
        /*08fc*/ 	.word	0x00011a00


	//   ....[250]....
        /*0900*/ 	.word	0x00011a90


	//   ....[251]....
        /*0904*/ 	.word	0x00011bb0


	//----- nvinfo : EIATTR_REG_RECONFIG
	.align		4
.L_881:
        /*0908*/ 	.byte	0x01, 0x54
	.zero		2


	//----- nvinfo : EIATTR_SYSCALL_OFFSETS
	.align		4
        /*090c*/ 	.byte	0x04, 0x46
        /*090e*/ 	.short	(.L_883 - .L_882)


	//   ....[0]....
.L_882:
        /*0910*/ 	.word	0x00001520


	//   ....[1]....
        /*0914*/ 	.word	0x00009910


	//   ....[2]....
        /*0918*/ 	.word	0x00009a60


	//   ....[3]....
        /*091c*/ 	.word	0x00009b50


	//   ....[4]....
        /*0920*/ 	.word	0x0000aae0


	//----- nvinfo : EIATTR_MBARRIER_INSTR_OFFSETS
	.align		4
.L_883:
        /*0924*/ 	.byte	0x04, 0x39
        /*0926*/ 	.short	(.L_885 - .L_884)


	//   ....[0]....
.L_884:
        /*0928*/ 	.word	0x00000180
        /*092c*/ 	.word	0x000000ff
        /*0930*/ 	.word	0x00028800
        /*0934*/ 	.short	0x0100
        /*0936*/ 	.byte	0x08
	.zero		1


	//   ....[1]....
        /*0938*/ 	.word	0x00000190
        /*093c*/ 	.word	0x000000ff
        /*0940*/ 	.word	0x00028820
        /*0944*/ 	.short	0x0100
        /*0946*/ 	.byte	0x08
	.zero		1


	//   ....[2]....
        /*0948*/ 	.word	0x00000280
        /*094c*/ 	.word	0x000000ff
        /*0950*/ 	.word	0x00028830
        /*0954*/ 	.short	0x0100
        /*0956*/ 	.byte	0x08
	.zero		1


	//   ....[3]....
        /*0958*/ 	.word	0x00000290
        /*095c*/ 	.word	0x000000ff
        /*0960*/ 	.word	0x00028840
        /*0964*/ 	.short	0x0100
        /*0966*/ 	.byte	0x08
	.zero		1


	//   ....[4]....
        /*0968*/ 	.word	0x000002a0
        /*096c*/ 	.word	0x000000ff
        /*0970*/ 	.word	0x00028838
        /*0974*/ 	.short	0x0100
        /*0976*/ 	.byte	0x08
	.zero		1


	//   ....[5]....
        /*0978*/ 	.word	0x000002b0
        /*097c*/ 	.word	0x000000ff
        /*0980*/ 	.word	0x00028848
        /*0984*/ 	.short	0x0100
        /*0986*/ 	.byte	0x08
	.zero		1


	//   ....[6]....
        /*0988*/ 	.word	0x000003e0
        /*098c*/ 	.word	0x000000ff
        /*0990*/ 	.word	0x00028850
        /*0994*/ 	.short	0x0100
        /*0996*/ 	.byte	0x08
	.zero		1


	//   ....[7]....
        /*0998*/ 	.word	0x000003f0
        /*099c*/ 	.word	0x000000ff
        /*09a0*/ 	.word	0x00028860
        /*09a4*/ 	.short	0x0100
        /*09a6*/ 	.byte	0x08
	.zero		1


	//   ....[8]....
        /*09a8*/ 	.word	0x00000400
        /*09ac*/ 	.word	0x000000ff
        /*09b0*/ 	.word	0x00028858
        /*09b4*/ 	.short	0x0100
        /*09b6*/ 	.byte	0x08
	.zero		1


	//   ....[9]....
        /*09b8*/ 	.word	0x00000410
        /*09bc*/ 	.word	0x000000ff
        /*09c0*/ 	.word	0x00028868
        /*09c4*/ 	.short	0x0100
        /*09c6*/ 	.byte	0x08
	.zero		1


	//   ....[10]....
        /*09c8*/ 	.word	0x00000500
        /*09cc*/ 	.word	0x000000ff
        /*09d0*/ 	.word	0x00028870
        /*09d4*/ 	.short	0x0100
        /*09d6*/ 	.byte	0x06
	.zero		1


	//   ....[11]....
        /*09d8*/ 	.word	0x00000510
        /*09dc*/ 	.word	0x000000ff
        /*09e0*/ 	.word	0x00028880
        /*09e4*/ 	.short	0x0100
        /*09e6*/ 	.byte	0x06
	.zero		1


	//   ....[12]....
        /*09e8*/ 	.word	0x00000520
        /*09ec*/ 	.word	0x000000ff
        /*09f0*/ 	.word	0x00028878
        /*09f4*/ 	.short	0x0100
        /*09f6*/ 	.byte	0x06
	.zero		1


	//   ....[13]....
        /*09f8*/ 	.word	0x00000530
        /*09fc*/ 	.word	0x000000ff
        /*0a00*/ 	.word	0x00028888
        /*0a04*/ 	.short	0x0100
        /*0a06*/ 	.byte	0x06
	.zero		1


	//   ....[14]....
        /*0a08*/ 	.word	0x00000660
        /*0a0c*/ 	.word	0x000000ff
        /*0a10*/ 	.word	0x00028890
        /*0a14*/ 	.short	0x0100
        /*0a16*/ 	.byte	0x08
	.zero		1


	//   ....[15]....
        /*0a18*/ 	.word	0x00000670
        /*0a1c*/ 	.word	0x000000ff
        /*0a20*/ 	.word	0x000288a0
        /*0a24*/ 	.short	0x0100
        /*0a26*/ 	.byte	0x08
	.zero		1


	//   ....[16]....
        /*0a28*/ 	.word	0x00000680
        /*0a2c*/ 	.word	0x000000ff
        /*0a30*/ 	.word	0x00028898
        /*0a34*/ 	.short	0x0100
        /*0a36*/ 	.byte	0x08
	.zero		1


	//   ....[17]....
        /*0a38*/ 	.word	0x00000690
        /*0a3c*/ 	.word	0x000000ff
        /*0a40*/ 	.word	0x000288a8
        /*0a44*/ 	.short	0x0100
        /*0a46*/ 	.byte	0x08
	.zero		1


	//   ....[18]....
        /*0a48*/ 	.word	0x000007d0
        /*0a4c*/ 	.word	0x000000ff
        /*0a50*/ 	.word	0x000288b0
        /*0a54*/ 	.short	0x0100
        /*0a56*/ 	.byte	0x08
	.zero		1


	//   ....[19]....
        /*0a58*/ 	.word	0x000007e0
        /*0a5c*/ 	.word	0x000000ff
        /*0a60*/ 	.word	0x000288c0
        /*0a64*/ 	.short	0x0100
        /*0a66*/ 	.byte	0x08
	.zero		1


	//   ....[20]....
        /*0a68*/ 	.word	0x000007f0
        /*0a6c*/ 	.word	0x000000ff
        /*0a70*/ 	.word	0x000288b8
        /*0a74*/ 	.short	0x0100
        /*0a76*/ 	.byte	0x08
	.zero		1


	//   ....[21]....
        /*0a78*/ 	.word	0x00000800
        /*0a7c*/ 	.word	0x000000ff
        /*0a80*/ 	.word	0x000288c8
        /*0a84*/ 	.short	0x0100
        /*0a86*/ 	.byte	0x08
	.zero		1


	//   ....[22]....
        /*0a88*/ 	.word	0x000015a0
        /*0a8c*/ 	.word	0x000000ff
        /*0a90*/ 	.word	0x00028800
        /*0a94*/ 	.short	0x010a
        /*0a96*/ 	.byte	0x31
	.zero		1


	//   ....[23]....
        /*0a98*/ 	.word	0x00001620
        /*0a9c*/ 	.word	0x00000005
        /*0aa0*/ 	.word	0x00028830
        /*0aa4*/ 	.short	0x010a
        /*0aa6*/ 	.byte	0x3f
	.zero		1


	//   ....[24]....
        /*0aa8*/ 	.word	0x00001670
        /*0aac*/ 	.word	0x00000005
        /*0ab0*/ 	.word	0x00028830
        /*0ab4*/ 	.short	0x010a
        /*0ab6*/ 	.byte	0x3f
	.zero		1


	//   ....[25]....
        /*0ab8*/ 	.word	0x00002660
        /*0abc*/ 	.word	0x000000ff
        /*0ac0*/ 	.word	0x00000000
        /*0ac4*/ 	.short	0x0101
        /*0ac6*/ 	.byte	0x06
	.zero		1


	//   ....[26]....
        /*0ac8*/ 	.word	0x00003bf0
        /*0acc*/ 	.word	0x000000ff
        /*0ad0*/ 	.word	0x00028830
        /*0ad4*/ 	.short	0x010a
        /*0ad6*/ 	.byte	0x06
	.zero		1


	//   ....[27]....
        /*0ad8*/ 	.word	0x00003c30
        /*0adc*/ 	.word	0x000000ff
        /*0ae0*/ 	.word	0x00028830
        /*0ae4*/ 	.short	0x010a
        /*0ae6*/ 	.byte	0x06
	.zero		1


	//   ....[28]....
        /*0ae8*/ 	.word	0x00003fb0
        /*0aec*/ 	.word	0x000000ff
        /*0af0*/ 	.word	0x00028850
        /*0af4*/ 	.short	0x010a
        /*0af6*/ 	.byte	0x06
	.zero		1


	//   ....[29]....
        /*0af8*/ 	.word	0x00003ff0
        /*0afc*/ 	.word	0x000000ff
        /*0b00*/ 	.word	0x00028850
        /*0b04*/ 	.short	0x010a
        /*0b06*/ 	.byte	0x06
	.zero		1


	//   ....[30]....
        /*0b08*/ 	.word	0x00004420
        /*0b0c*/ 	.word	0x000000ff
        /*0b10*/ 	.word	0x00000000
        /*0b14*/ 	.short	0x0101
        /*0b16*/ 	.byte	0x06
	.zero		1


	//   ....[31]....
        /*0b18*/ 	.word	0x000055d0
        /*0b1c*/ 	.word	0x000000ff
        /*0b20*/ 	.word	0x00000000
        /*0b24*/ 	.short	0x0101
        /*0b26*/ 	.byte	0x06
	.zero		1


	//   ....[32]....
        /*0b28*/ 	.word	0x00005c10
        /*0b2c*/ 	.word	0x000000ff
        /*0b30*/ 	.word	0x00028850
        /*0b34*/ 	.short	0x010a
        /*0b36*/ 	.byte	0x05
	.zero		1


	//   ....[33]....
        /*0b38*/ 	.word	0x00005c50
        /*0b3c*/ 	.word	0x000000ff
        /*0b40*/ 	.word	0x00028850
        /*0b44*/ 	.short	0x010a
        /*0b46*/ 	.byte	0x05
	.zero		1


	//   ....[34]....
        /*0b48*/ 	.word	0x00006220
        /*0b4c*/ 	.word	0x000000ff
        /*0b50*/ 	.word	0x00000000
        /*0b54*/ 	.short	0x0101
        /*0b56*/ 	.byte	0x04
	.zero		1


	//   ....[35]....
        /*0b58*/ 	.word	0x000077f0
        /*0b5c*/ 	.word	0x00000000
        /*0b60*/ 	.word	0x00000000
        /*0b64*/ 	.short	0x0101
        /*0b66*/ 	.byte	0x3f
	.zero		1


	//   ....[36]....
        /*0b68*/ 	.word	0x0000a060
        /*0b6c*/ 	.word	0x00000007
        /*0b70*/ 	.word	0x00028840
        /*0b74*/ 	.short	0x010a
        /*0b76*/ 	.byte	0x3f
	.zero		1


	//   ....[37]....
        /*0b78*/ 	.word	0x0000a7e0
        /*0b7c*/ 	.word	0x00000007
        /*0b80*/ 	.word	0x00028830
        /*0b84*/ 	.short	0x0107
        /*0b86*/ 	.byte	0x3f
	.zero		1


	//   ....[38]....
        /*0b88*/ 	.word	0x0000a8b0
        /*0b8c*/ 	.word	0x00000007
        /*0b90*/ 	.word	0x00028830
        /*0b94*/ 	.short	0x0101
        /*0b96*/ 	.byte	0x3f
	.zero		1


	//   ....[39]....
        /*0b98*/ 	.word	0x0000b390
        /*0b9c*/ 	.word	0x00000016
        /*0ba0*/ 	.word	0x00028800
        /*0ba4*/ 	.short	0x0107
        /*0ba6*/ 	.byte	0x3f
	.zero		1


	//   ....[40]....
        /*0ba8*/ 	.word	0x0000b490
        /*0bac*/ 	.word	0x00000016
        /*0bb0*/ 	.word	0x00028800
        /*0bb4*/ 	.short	0x0101
        /*0bb6*/ 	.byte	0x3f
	.zero		1


	//   ....[41]....
        /*0bb8*/ 	.word	0x0000b4c0
        /*0bbc*/ 	.word	0x00000016
        /*0bc0*/ 	.word	0x00028820
        /*0bc4*/ 	.short	0x010a
        /*0bc6*/ 	.byte	0x3f
	.zero		1


	//   ....[42]....
        /*0bc8*/ 	.word	0x0000b840
        /*0bcc*/ 	.word	0x00000006
        /*0bd0*/ 	.word	0x00028840
        /*0bd4*/ 	.short	0x010a
        /*0bd6*/ 	.byte	0x3f
	.zero		1


	//   ....[43]....
        /*0bd8*/ 	.word	0x0000bd60
        /*0bdc*/ 	.word	0x00000006
        /*0be0*/ 	.word	0x00028830
        /*0be4*/ 	.short	0x0107
        /*0be6*/ 	.byte	0x3f
	.zero		1


	//   ....[44]....
        /*0be8*/ 	.word	0x0000be20
        /*0bec*/ 	.word	0x00000006
        /*0bf0*/ 	.word	0x00028830
        /*0bf4*/ 	.short	0x0101
        /*0bf6*/ 	.byte	0x3f
	.zero		1


	//   ....[45]....
        /*0bf8*/ 	.word	0x0000be90
        /*0bfc*/ 	.word	0x00000006
        /*0c00*/ 	.word	0x00028860
        /*0c04*/ 	.short	0x010a
        /*0c06*/ 	.byte	0x3f
	.zero		1


	//   ....[46]....
        /*0c08*/ 	.word	0x0000c410
        /*0c0c*/ 	.word	0x00000006
        /*0c10*/ 	.word	0x00028850
        /*0c14*/ 	.short	0x0107
        /*0c16*/ 	.byte	0x3f
	.zero		1


	//   ....[47]....
        /*0c18*/ 	.word	0x0000c570
        /*0c1c*/ 	.word	0x00000006
        /*0c20*/ 	.word	0x00028850
        /*0c24*/ 	.short	0x0101
        /*0c26*/ 	.byte	0x3f
	.zero		1


	//   ....[48]....
        /*0c28*/ 	.word	0x0000c780
        /*0c2c*/ 	.word	0x00000000
        /*0c30*/ 	.word	0x00028860
        /*0c34*/ 	.short	0x010a
        /*0c36*/ 	.byte	0x3f
	.zero		1


	//   ....[49]....
        /*0c38*/ 	.word	0x0000ccb0
        /*0c3c*/ 	.word	0x00000000
        /*0c40*/ 	.word	0x00028850
        /*0c44*/ 	.short	0x0107
        /*0c46*/ 	.byte	0x3f
	.zero		1


	//   ....[50]....
        /*0c48*/ 	.word	0x0000cd70
        /*0c4c*/ 	.word	0x00000000
        /*0c50*/ 	.word	0x00028850
        /*0c54*/ 	.short	0x0101
        /*0c56*/ 	.byte	0x3f
	.zero		1


	//   ....[51]....
        /*0c58*/ 	.word	0x0000d870
        /*0c5c*/ 	.word	0x00000004
        /*0c60*/ 	.word	0x00028820
        /*0c64*/ 	.short	0x010a
        /*0c66*/ 	.byte	0x3f
	.zero		1


	//   ....[52]....
        /*0c68*/ 	.word	0x0000d9f0
        /*0c6c*/ 	.word	0x00000005
        /*0c70*/ 	.word	0x00028840
        /*0c74*/ 	.short	0x010a
        /*0c76*/ 	.byte	0x3f
	.zero		1


	//   ....[53]....
        /*0c78*/ 	.word	0x0000da90
        /*0c7c*/ 	.word	0x00000019
        /*0c80*/ 	.word	0x00028840
        /*0c84*/ 	.short	0x010a
        /*0c86*/ 	.byte	0x3f
	.zero		1


	//   ....[54]....
        /*0c88*/ 	.word	0x0000dad0
        /*0c8c*/ 	.word	0x00000005
        /*0c90*/ 	.word	0x00028860
        /*0c94*/ 	.short	0x010a
        /*0c96*/ 	.byte	0x3f
	.zero		1


	//   ....[55]....
        /*0c98*/ 	.word	0x0000db10
        /*0c9c*/ 	.word	0x00000019
        /*0ca0*/ 	.word	0x00028860
        /*0ca4*/ 	.short	0x010a
        /*0ca6*/ 	.byte	0x3f
	.zero		1


	//   ....[56]....
        /*0ca8*/ 	.word	0x0000db80
        /*0cac*/ 	.word	0x00000003
        /*0cb0*/ 	.word	0x00028800
        /*0cb4*/ 	.short	0x010a
        /*0cb6*/ 	.byte	0x3f
	.zero		1


	//   ....[57]....
        /*0cb8*/ 	.word	0x0000dbd0
        /*0cbc*/ 	.word	0x00000005
        /*0cc0*/ 	.word	0x00028830
        /*0cc4*/ 	.short	0x010a
        /*0cc6*/ 	.byte	0x3f
	.zero		1


	//   ....[58]....
        /*0cc8*/ 	.word	0x0000dc30
        /*0ccc*/ 	.word	0x00000003
        /*0cd0*/ 	.word	0x00028830
        /*0cd4*/ 	.short	0x010a
        /*0cd6*/ 	.byte	0x3f
	.zero		1


	//   ....[59]....
        /*0cd8*/ 	.word	0x0000dc90
        /*0cdc*/ 	.word	0x00000003
        /*0ce0*/ 	.word	0x00028850
        /*0ce4*/ 	.short	0x010a
        /*0ce6*/ 	.byte	0x3f
	.zero		1


	//   ....[60]....
        /*0ce8*/ 	.word	0x0000dcf0
        /*0cec*/ 	.word	0x00000008
        /*0cf0*/ 	.word	0x00028850
        /*0cf4*/ 	.short	0x010a
        /*0cf6*/ 	.byte	0x3f
	.zero		1


	//   ....[61]....
        /*0cf8*/ 	.word	0x0000de10
        /*0cfc*/ 	.word	0x00000007
        /*0d00*/ 	.word	0x00028840
        /*0d04*/ 	.short	0x010a
        /*0d06*/ 	.byte	0x3f
	.zero		1


	//   ....[62]....
        /*0d08*/ 	.word	0x0000f390
        /*0d0c*/ 	.word	0x00000016
        /*0d10*/ 	.word	0x00028820
        /*0d14*/ 	.short	0x010a
        /*0d16*/ 	.byte	0x3f
	.zero		1


	//   ....[63]....
        /*0d18*/ 	.word	0x0000f3e0
        /*0d1c*/ 	.word	0x00000006
        /*0d20*/ 	.word	0x00028840
        /*0d24*/ 	.short	0x010a
        /*0d26*/ 	.byte	0x3f
	.zero		1


	//   ....[64]....
        /*0d28*/ 	.word	0x0000fd60
        /*0d2c*/ 	.word	0x00000006
        /*0d30*/ 	.word	0x00028860
        /*0d34*/ 	.short	0x010a
        /*0d36*/ 	.byte	0x3f
	.zero		1


	//   ....[65]....
        /*0d38*/ 	.word	0x00010760
        /*0d3c*/ 	.word	0x00000000
        /*0d40*/ 	.word	0x00028860
        /*0d44*/ 	.short	0x010a
        /*0d46*/ 	.byte	0x3f
	.zero		1


	//   ....[66]....
        /*0d48*/ 	.word	0x00011ad0
        /*0d4c*/ 	.word	0x00000004
        /*0d50*/ 	.word	0x00028820
        /*0d54*/ 	.short	0x010a
        /*0d56*/ 	.byte	0x3f
	.zero		1


	//   ....[67]....
        /*0d58*/ 	.word	0x00011c70
        /*0d5c*/ 	.word	0x00000005
        /*0d60*/ 	.word	0x00028840
        /*0d64*/ 	.short	0x010a
        /*0d66*/ 	.byte	0x3f
	.zero		1


	//   ....[68]....
        /*0d68*/ 	.word	0x00011cc0
        /*0d6c*/ 	.word	0x00000019
        /*0d70*/ 	.word	0x00028840
        /*0d74*/ 	.short	0x010a
        /*0d76*/ 	.byte	0x3f
	.zero		1


	//   ....[69]....
        /*0d78*/ 	.word	0x00011d10
        /*0d7c*/ 	.word	0x00000005
        /*0d80*/ 	.word	0x00028860
        /*0d84*/ 	.short	0x010a
        /*0d86*/ 	.byte	0x3f
	.zero		1


	//----- nvinfo : EIATTR_NUM_MBARRIERS
	.align		4
.L_885:
        /*0d88*/ 	.byte	0x03, 0x38
        /*0d8a*/ 	.short	0x0016


	//----- nvinfo : EIATTR_EXIT_INSTR_OFFSETS
	.align		4
        /*0d8c*/ 	.byte	0x04, 0x1c
        /*0d8e*/ 	.short	(.L_887 - .L_886)


	//   ....[0]....
.L_886:
        /*0d90*/ 	.word	0x000009b0


	//   ....[1]....
        /*0d94*/ 	.word	0x00008780


	//   ....[2]....
        /*0d98*/ 	.word	0x0000db60


	//----- nvinfo : EIATTR_MAX_THREADS
	.align		4
.L_887:
        /*0d9c*/ 	.byte	0x04, 0x05
        /*0d9e*/ 	.short	(.L_889 - .L_888)
.L_888:
        /*0da0*/ 	.word	0x00000180
        /*0da4*/ 	.word	0x00000001
        /*0da8*/ 	.word	0x00000001


	//----- nvinfo : EIATTR_CRS_STACK_SIZE
	.align		4
.L_889:
        /*0dac*/ 	.byte	0x04, 0x1e
        /*0dae*/ 	.short	(.L_891 - .L_890)
.L_890:
        /*0db0*/ 	.word	0x00000000


	//----- nvinfo : EIATTR_CBANK_PARAM_SIZE
	.align		4
.L_891:
        /*0db4*/ 	.byte	0x03, 0x19
        /*0db6*/ 	.short	0x0af0


	//----- nvinfo : EIATTR_PARAM_CBANK
	.align		4
        /*0db8*/ 	.byte	0x04, 0x0a
        /*0dba*/ 	.short	(.L_893 - .L_892)
	.align		4
.L_892:
        /*0dbc*/ 	.word	index@(.nv.constant0._ZN7cutlass13device_kernelIN5flash11enable_sm90INS1_16FlashAttnFwdSm90INS1_25CollectiveMainloopFwdSm90ILi2EN4cute5tupleIJNS5_1CILi1EEES8_S8_EEENS6_IJNS7_ILi128EEESA_SA_EEELi128ENS_10bfloat16_tEfNS_4arch4Sm90ELb0ELb0ELb0ELb1ELb1ELb0ELb0ELb1ELb1ELb1ELb0ELb0EEENS1_21CollectiveEpilogueFwdISB_S9_SC_SE_Li256ELb1ELb1ELb0ELb0EEENS1_36VarlenDynamicPersistentTileSchedulerILi128ELi128ELi256ELi128ELb0ELb1ELb1ELb0ELb1ELb1EEEEEEEEEvNT_6ParamsE)
        /*0dc0*/ 	.short	0x0210
        /*0dc2*/ 	.short	0x0af0


	//----- nvinfo : EIATTR_SW_WAR
	.align		4
.L_893:
        /*0dc4*/ 	.byte	0x04, 0x36
        /*0dc6*/ 	.short	(.L_895 - .L_894)
.L_894:
        /*0dc8*/ 	.word	0x00000008
.L_895:


//--------------------- .nv.info._ZN7cutlass13device_kernelIN5flash11enable_sm90INS1_16FlashAttnFwdSm90INS1_25CollectiveMainloopFwdSm90ILi2EN4cute5tupleIJNS5_1CILi1EEES8_S8_EEENS6_IJNS7_ILi128EEESA_SA_EEELi128ENS_10bfloat16_tEfNS_4arch4Sm90ELb0ELb0ELb0ELb1ELb1ELb1ELb0ELb1ELb1ELb1ELb0ELb0EEENS1_21CollectiveEpilogueFwdISB_S9_SC_SE_Li256ELb1ELb1ELb0ELb0EEENS1_36VarlenDynamicPersistentTileSchedulerILi128ELi128ELi256ELi128ELb0ELb1ELb1ELb0ELb1ELb1EEEEEEEEEvNT_6ParamsE --------------------------
	.section	.nv.info._ZN7cutlass13device_kernelIN5flash11enable_sm90INS1_16FlashAttnFwdSm90INS1_25CollectiveMainloopFwdSm90ILi2EN4cute5tupleIJNS5_1CILi1EEES8_S8_EEENS6_IJNS7_ILi128EEESA_SA_EEELi128ENS_10bfloat16_tEfNS_4arch4Sm90ELb0ELb0ELb0ELb1ELb1ELb1ELb0ELb1ELb1ELb1ELb0ELb0EEENS1_21CollectiveEpilogueFwdISB_S9_SC_SE_Li256ELb1ELb1ELb0ELb0EEENS1_36VarlenDynamicPersistentTileSchedulerILi128ELi128ELi256ELi128ELb0ELb1ELb1ELb0ELb1ELb1EEEEEEEEEvNT_6ParamsE,"",@"SHT_CUDA_INFO"
	.sectionflags	@""
	.align	4


	//----- nvinfo : EIATTR_CUDA_API_VERSION
	.align		4
        /*0000*/ 	.byte	0x04, 0x37
        /*0002*/ 	.short	(.L_897 - .L_896)
.L_896:
        /*0004*/ 	.word	0x00000082


	//----- nvinfo : EIATTR_KPARAM_INFO
	.align		4
.L_897:
        /*0008*/ 	.byte	0x04, 0x17
        /*000a*/ 	.short	(.L_899 - .L_898)
.L_898:
        /*000c*/ 	.word	0x00000000
        /*0010*/ 	.short	0x0000
        /*0012*/ 	.short	0x0070
        /*0014*/ 	.byte	0x00, 0xf0, 0x01, 0x2a


	//----- nvinfo : EIATTR_SPARSE_MMA_MASK
	.align		4
.L_899:
        /*0018*/ 	.byte	0x03, 0x50
        /*001a*/ 	.short	0x0000


	//----- nvinfo : EIATTR_MAXREG_COUNT
	.align		4
        /*001c*/ 	.byte	0x03, 0x1b
        /*001e*/ 	.short	0x00a8


	//----- nvinfo : EIATTR_NUM_BARRIERS
	.align		4
        /*0020*/ 	.byte	0x02, 0x4c
        /*0022*/ 	.byte	0x10
	.zero		1


	//----- nvinfo : EIATTR_EXTERNS
	.align		4
        /*0024*/ 	.byte	0x04, 0x0f
        /*0026*/ 	.short	(.L_901 - .L_900)


	//   ....[0]....
	.align		4
.L_900:
        /*0028*/ 	.word	index@(__assertfail)


	//----- nvinfo : EIATTR_ANNOTATIONS
	.align		4
.L_901:
        /*002c*/ 	.byte	0x04, 0x55
        /*002e*/ 	.short	(.L_903 - .L_902)


	//   ....[0]....
.L_902:
        /* <DEDUP_REMOVED lines=22> */


	//----- nvinfo : EIATTR_MERCURY_ISA_VERSION
	.align		4
.L_903:
        /*0178*/ 	.byte	0x03, 0x5f
        /*017a*/ 	.short	0x0101


	//----- nvinfo : EIATTR_UNUSED_LOAD_BYTE_OFFSET
	.align		4
        /*017c*/ 	.byte	0x04, 0x44
        /*017e*/ 	.short	(.L_905 - .L_904)


	//   ....[0]....
.L_904:
        /*0180*/ 	.word	0x00000a40
        /*0184*/ 	.word	0x0000fff0


	//   ....[1]....
        /*0188*/ 	.word	0x00011690
        /*018c*/ 	.word	0x0000fff0


	//----- nvinfo : EIATTR_INT_WARP_WIDE_INSTR_OFFSETS
	.align		4
.L_905:
        /*0190*/ 	.byte	0x04, 0x31
        /*0192*/ 	.short	(.L_907 - .L_906)


	//   ....[0]....
.L_906:
        /*0194*/ 	.word	0x00000120


	//   ....[1]....
        /*0198*/ 	.word	0x000001c0


	//   ....[2]....
        /*019c*/ 	.word	0x00000230


	//   ....[3]....
        /*01a0*/ 	.word	0x00015860


	//   ....[4]....
        /*01a4*/ 	.word	0x000158f0


	//   ....[5]....
        /*01a8*/ 	.word	0x000187c0


	//   ....[6]....
        /*01ac*/ 	.word	0x00018850


	//----- nvinfo : EIATTR_COOP_GROUP_MASK_REGIDS
	.align		4
.L_907:
        /*01b0*/ 	.byte	0x04, 0x29
        /*01b2*/ 	.short	(.L_909 - .L_908)


	//   ....[0]....
.L_908:
        /*01b4*/ 	.word	0xffffffff


	//   ....[1]....
        /*01b8*/ 	.word	0xffffffff


	//   ....[2]....
        /*01bc*/ 	.word	0xffffffff


	//   ....[3]....
        /*01c0*/ 	.word	0xffffffff


	//   ....[4]....
        /*01c4*/ 	.word	0xffffffff


	//   ....[5]....
        /*01c8*/ 	.word	0xffffffff


	//   ....[6]....
        /*01cc*/ 	.word	0xffffffff


	//   ....[7]....
        /*01d0*/ 	.word	0xffffffff


	//   ....[8]....
        /*01d4*/ 	.word	0xffffffff


	//   ....[9]....
        /*01d8*/ 	.word	0xffffffff


	//   ....[10]....
        /*01dc*/ 	.word	0xffffffff


	//   ....[11]....
        /*01e0*/ 	.word	0xffffffff


	//   ....[12]....
        /*01e4*/ 	.word	0xffffffff


	//   ....[13]....
        /*01e8*/ 	.word	0xffffffff


	//   ....[14]....
        /*01ec*/ 	.word	0xffffffff


	//   ....[15]....
        /*01f0*/ 	.word	0xffffffff


	//   ....[16]....
        /*01f4*/ 	.word	0xffffffff


	//   ....[17]....
        /*01f8*/ 	.word	0xffffffff


	//   ....[18]....
        /*01fc*/ 	.word	0xffffffff


	//   ....[19]....
        /*0200*/ 	.word	0xffffffff


	//   ....[20]....
        /*0204*/ 	.word	0xffffffff


	//   ....[21]....
        /*0208*/ 	.word	0xffffffff


	//   ....[22]....
        /*020c*/ 	.word	0xffffffff


	//   ....[23]....
        /*0210*/ 	.word	0xffffffff


	//   ....[24]....
        /*0214*/ 	.word	0xffffffff


	//   ....[25]....
        /*0218*/ 	.word	0xffffffff


	//   ....[26]....
        /*021c*/ 	.word	0xffffffff


	//   ....[27]....
        /*0220*/ 	.word	0xffffffff


	//   ....[28]....
        /*0224*/ 	.word	0xffffffff


	//   ....[29]....
        /*0228*/ 	.word	0xffffffff


	//   ....[30]....
        /*022c*/ 	.word	0xffffffff


	//   ....[31]....
        /*0230*/ 	.word	0xffffffff


	//   ....[32]....
        /*0234*/ 	.word	0xffffffff


	//   ....[33]....
        /*0238*/ 	.word	0xffffffff


	//   ....[34]....
        /*023c*/ 	.word	0xffffffff


	//   ....[35]....
        /*0240*/ 	.word	0xffffffff


	//   ....[36]....
        /*0244*/ 	.word	0xffffffff


	//   ....[37]....
        /*0248*/ 	.word	0xffffffff


	//   ....[38]....
        /*024c*/ 	.word	0xffffffff


	//   ....[39]....
        /*0250*/ 	.word	0xffffffff


	//   ....[40]....
        /*0254*/ 	.word	0xffffffff


	//   ....[41]....
        /*0258*/ 	.word	0xffffffff


	//   ....[42]....
        /*025c*/ 	.word	0xffffffff


	//   ....[43]....
        /*0260*/ 	.word	0xffffffff


	//   ....[44]....
        /*0264*/ 	.word	0xffffffff


	//   ....[45]....
        /*0268*/ 	.word	0xffffffff


	//   ....[46]....
        /*026c*/ 	.word	0xffffffff


	//   ....[47]....
        /*0270*/ 	.word	0xffffffff


	//   ....[48]....
        /*0274*/ 	.word	0xffffffff


	//   ....[49]....
        /*0278*/ 	.word	0xffffffff


	//   ....[50]....
        /*027c*/ 	.word	0xffffffff


	//   ....[51]....
        /*0280*/ 	.word	0xffffffff


	//   ....[52]....
        /*0284*/ 	.word	0xffffffff


	//   ....[53]....
        /*0288*/ 	.word	0xffffffff


	//   ....[54]....
        /*028c*/ 	.word	0xffffffff


	//   ....[55]....
        /*0290*/ 	.word	0xffffffff


	//   ....[56]....
        /*0294*/ 	.word	0xffffffff


	//   ....[57]....
        /*0298*/ 	.word	0xffffffff


	//   ....[58]....
        /*029c*/ 	.word	0xffffffff


	//   ....[59]....
        /*02a0*/ 	.word	0xffffffff


	//   ....[60]....
        /*02a4*/ 	.word	0xffffffff


	//   ....[61]....
        /*02a8*/ 	.word	0xffffffff


	//   ....[62]....
        /*02ac*/ 	.word	0xffffffff


	//   ....[63]....
        /*02b0*/ 	.word	0xffffffff


	//   ....[64]....
        /*02b4*/ 	.word	0xffffffff


	//   ....[65]....
        /*02b8*/ 	.word	0xffffffff


	//   ....[66]....
        /*02bc*/ 	.word	0xffffffff


	//   ....[67]....
        /*02c0*/ 	.word	0xffffffff


	//   ....[68]....
        /*02c4*/ 	.word	0xffffffff


	//   ....[69]....
        /*02c8*/ 	.word	0xffffffff


	//   ....[70]....
        /*02cc*/ 	.word	0xffffffff


	//   ....[71]....
        /*02d0*/ 	.word	0xffffffff


	//   ....[72]....
        /*02d4*/ 	.word	0xffffffff


	//   ....[73]....
        /*02d8*/ 	.word	0xffffffff


	//   ....[74]....
        /*02dc*/ 	.word	0xffffffff


	//   ....[75]....
        /*02e0*/ 	.word	0xffffffff


	//   ....[76]....
        /*02e4*/ 	.word	0xffffffff


	//   ....[77]....
        /*02e8*/ 	.word	0xffffffff


	//   ....[78]....
        /*02ec*/ 	.word	0xffffffff


	//   ....[79]....
        /*02f0*/ 	.word	0xffffffff


	//   ....[80]....
        /*02f4*/ 	.word	0xffffffff


	//   ....[81]....
        /*02f8*/ 	.word	0xffffffff


	//   ....[82]....
        /*02fc*/ 	.word	0xffffffff


	//   ....[83]....
        /*0300*/ 	.word	0xffffffff


	//   ....[84]....
        /*0304*/ 	.word	0xffffffff


	//   ....[85]....
        /*0308*/ 	.word	0xffffffff


	//   ....[86]....
        /*030c*/ 	.word	0xffffffff


	//   ....[87]....
        /*0310*/ 	.word	0xffffffff


	//   ....[88]....
        /*0314*/ 	.word	0xffffffff


	//   ....[89]....
        /*0318*/ 	.word	0xffffffff


	//   ....[90]....
        /*031c*/ 	.word	0xffffffff


	//   ....[91]....
        /*0320*/ 	.word	0xffffffff


	//   ....[92]....
        /*0324*/ 	.word	0xffffffff


	//   ....[93]....
        /*0328*/ 	.word	0xffffffff


	//   ....[94]....
        /*032c*/ 	.word	0xffffffff


	//   ....[95]....
        /*0330*/ 	.word	0xffffffff


	//   ....[96]....
        /*0334*/ 	.word	0xffffffff


	//   ....[97]....
        /*0338*/ 	.word	0xffffffff


	//   ....[98]....
        /*033c*/ 	.word	0xffffffff


	//   ....[99]....
        /*0340*/ 	.word	0xffffffff


	//   ....[100]....
        /*0344*/ 	.word	0xffffffff


	//   ....[101]....
        /*0348*/ 	.word	0xffffffff


	//   ....[102]....
        /*034c*/ 	.word	0xffffffff


	//   ....[103]....
        /*0350*/ 	.word	0xffffffff


	//   ....[104]....
        /*0354*/ 	.word	0xffffffff


	//   ....[105]....
        /*0358*/ 	.word	0xffffffff


	//   ....[106]....
        /*035c*/ 	.word	0xffffffff


	//   ....[107]....
        /*0360*/ 	.word	0xffffffff


	//   ....[108]....
        /*0364*/ 	.word	0xffffffff


	//   ....[109]....
        /*0368*/ 	.word	0xffffffff


	//   ....[110]....
        /*036c*/ 	.word	0xffffffff


	//   ....[111]....
        /*0370*/ 	.word	0xffffffff


	//   ....[112]....
        /*0374*/ 	.word	0xffffffff


	//   ....[113]....
        /*0378*/ 	.word	0xffffffff


	//   ....[114]....
        /*037c*/ 	.word	0xffffffff


	//   ....[115]....
        /*0380*/ 	.word	0xffffffff


	//   ....[116]....
        /*0384*/ 	.word	0xffffffff


	//   ....[117]....
        /*0388*/ 	.word	0xffffffff


	//   ....[118]....
        /*038c*/ 	.word	0xffffffff


	//   ....[119]....
        /*0390*/ 	.word	0xffffffff


	//   ....[120]....
        /*0394*/ 	.word	0xffffffff


	//   ....[121]....
        /*0398*/ 	.word	0xffffffff


	//   ....[122]....
        /*039c*/ 	.word	0xffffffff


	//   ....[123]....
        /*03a0*/ 	.word	0xffffffff


	//   ....[124]....
        /*03a4*/ 	.word	0xffffffff


	//   ....[125]....
        /*03a8*/ 	.word	0xffffffff


	//   ....[126]....
        /*03ac*/ 	.word	0xffffffff


	//   ....[127]....
        /*03b0*/ 	.word	0xffffffff


	//   ....[128]....
        /*03b4*/ 	.word	0xffffffff


	//   ....[129]....
        /*03b8*/ 	.word	0xffffffff


	//   ....[130]....
        /*03bc*/ 	.word	0xffffffff


	//   ....[131]....
        /*03c0*/ 	.word	0xffffffff


	//   ....[132]....
        /*03c4*/ 	.word	0xffffffff


	//   ....[133]....
        /*03c8*/ 	.word	0xffffffff


	//   ....[134]....
        /*03cc*/ 	.word	0xffffffff


	//   ....[135]....
        /*03d0*/ 	.word	0xffffffff


	//   ....[136]....
        /*03d4*/ 	.word	0xffffffff


	//   ....[137]....
        /*03d8*/ 	.word	0xffffffff


	//   ....[138]....
        /*03dc*/ 	.word	0xffffffff


	//   ....[139]....
        /*03e0*/ 	.word	0xffffffff


	//   ....[140]....
        /*03e4*/ 	.word	0xffffffff


	//   ....[141]....
        /*03e8*/ 	.word	0xffffffff


	//   ....[142]....
        /*03ec*/ 	.word	0xffffffff


	//   ....[143]....
        /*03f0*/ 	.word	0xffffffff


	//   ....[144]....
        /*03f4*/ 	.word	0xffffffff


	//   ....[145]....
        /*03f8*/ 	.word	0xffffffff


	//   ....[146]....
        /*03fc*/ 	.word	0xffffffff


	//   ....[147]....
        /*0400*/ 	.word	0xffffffff


	//   ....[148]....
        /*0404*/ 	.word	0xffffffff


	//   ....[149]....
        /*0408*/ 	.word	0xffffffff


	//   ....[150]....
        /*040c*/ 	.word	0xffffffff


	//   ....[151]....
        /*0410*/ 	.word	0xffffffff


	//   ....[152]....
        /*0414*/ 	.word	0xffffffff


	//   ....[153]....
        /*0418*/ 	.word	0xffffffff


	//   ....[154]....
        /*041c*/ 	.word	0xffffffff


	//   ....[155]....
        /*0420*/ 	.word	0xffffffff


	//   ....[156]....
        /*0424*/ 	.word	0xffffffff


	//   ....[157]....
        /*0428*/ 	.word	0xffffffff


	//   ....[158]....
        /*042c*/ 	.word	0xffffffff


	//   ....[159]....
        /*0430*/ 	.word	0xffffffff


	//   ....[160]....
        /*0434*/ 	.word	0xffffffff


	//   ....[161]....
        /*0438*/ 	.word	0xffffffff


	//   ....[162]....
        /*043c*/ 	.word	0xffffffff


	//   ....[163]....
        /*0440*/ 	.word	0xffffffff


	//   ....[164]....
        /*0444*/ 	.word	0xffffffff


	//   ....[165]....
        /*0448*/ 	.word	0xffffffff


	//   ....[166]....
        /*044c*/ 	.word	0xffffffff


	//   ....[167]....
        /*0450*/ 	.word	0xffffffff


	//   ....[168]....
        /*0454*/ 	.word	0xffffffff


	//   ....[169]....
        /*0458*/ 	.word	0xffffffff


	//   ....[170]....
        /*045c*/ 	.word	0xffffffff


	//   ....[171]....
        /*0460*/ 	.word	0xffffffff


	//   ....[172]....
        /*0464*/ 	.word	0xffffffff


	//   ....[173]....
        /*0468*/ 	.word	0xffffffff


	//   ....[174]....
        /*046c*/ 	.word	0xffffffff


	//   ....[175]....
        /*0470*/ 	.word	0xffffffff


	//   ....[176]....
        /*0474*/ 	.word	0xffffffff


	//   ....[177]....
        /*0478*/ 	.word	0xffffffff


	//   ....[178]....
        /*047c*/ 	.word	0xffffffff


	//   ....[179]....
        /*0480*/ 	.word	0xffffffff


	//   ....[180]....
        /*0484*/ 	.word	0xffffffff


	//   ....[181]....
        /*0488*/ 	.word	0xffffffff


	//   ....[182]....
        /*048c*/ 	.word	0xffffffff


	//   ....[183]....
        /*0490*/ 	.word	0xffffffff


	//   ....[184]....
        /*0494*/ 	.word	0xffffffff


	//   ....[185]....
        /*0498*/ 	.word	0xffffffff


	//   ....[186]....
        /*049c*/ 	.word	0xffffffff


	//   ....[187]....
        /*04a0*/ 	.word	0xffffffff


	//   ....[188]....
        /*04a4*/ 	.word	0xffffffff


	//   ....[189]....
        /*04a8*/ 	.word	0xffffffff


	//   ....[190]....
        /*04ac*/ 	.word	0xffffffff


	//   ....[191]....
        /*04b0*/ 	.word	0xffffffff


	//   ....[192]....
        /*04b4*/ 	.word	0xffffffff


	//   ....[193]....
        /*04b8*/ 	.word	0xffffffff


	//   ....[194]....
        /*04bc*/ 	.word	0xffffffff


	//   ....[195]....
        /*04c0*/ 	.word	0x0500000f


	//   ....[196]....
        /*04c4*/ 	.word	0x0500000f


	//   ....[197]....
        /*04c8*/ 	.word	0x0500000f


	//   ....[198]....
        /*04cc*/ 	.word	0x0500000f


	//   ....[199]....
        /*04d0*/ 	.word	0x0500000f


	//   ....[200]....
        /*04d4*/ 	.word	0x0500000f


	//   ....[201]....
        /*04d8*/ 	.word	0x0500000f


	//   ....[202]....
        /*04dc*/ 	.word	0x0500000f


	//   ....[203]....
        /*04e0*/ 	.word	0x0500000f


	//   ....[204]....
        /*04e4*/ 	.word	0x0500000f


	//   ....[205]....
        /*04e8*/ 	.word	0x0500000f


	//   ....[206]....
        /*04ec*/ 	.word	0x0500000f


	//   ....[207]....
        /*04f0*/ 	.word	0x0500000f


	//   ....[208]....
        /*04f4*/ 	.word	0x0500000f


	//   ....[209]....
        /*04f8*/ 	.word	0x0500000f


	//   ....[210]....
        /*04fc*/ 	.word	0x0500000f


	//   ....[211]....
        /*0500*/ 	.word	0x0500000f


	//   ....[212]....
        /*0504*/ 	.word	0x0500000f


	//   ....[213]....
        /*0508*/ 	.word	0x0500000f


	//   ....[214]....
        /*050c*/ 	.word	0x0500000f


	//   ....[215]....
        /*0510*/ 	.word	0x0500000f


	//   ....[216]....
        /*0514*/ 	.word	0x0500000f


	//   ....[217]....
        /*0518*/ 	.word	0x0500000f


	//   ....[218]....
        /*051c*/ 	.word	0x0500000f


	//   ....[219]....
        /*0520*/ 	.word	0x0500000f


	//   ....[220]....
        /*0524*/ 	.word	0x0500000f


	//   ....[221]....
        /*0528*/ 	.word	0x0500000f


	//   ....[222]....
        /*052c*/ 	.word	0x0500000f


	//   ....[223]....
        /*0530*/ 	.word	0x0500000f


	//   ....[224]....
        /*0534*/ 	.word	0x0500000f


	//   ....[225]....
        /*0538*/ 	.word	0x0500000f


	//   ....[226]....
        /*053c*/ 	.word	0x0500000f


	//   ....[227]....
        /*0540*/ 	.word	0x0500000f


	//   ....[228]....
        /*0544*/ 	.word	0x0500000f


	//   ....[229]....
        /*0548*/ 	.word	0x0500000f


	//   ....[230]....
        /*054c*/ 	.word	0x0500000f


	//   ....[231]....
        /*0550*/ 	.word	0x0500000f


	//   ....[232]....
        /*0554*/ 	.word	0x0500000f


	//   ....[233]....
        /*0558*/ 	.word	0x0500000f


	//   ....[234]....
        /*055c*/ 	.word	0x0500000f


	//   ....[235]....
        /*0560*/ 	.word	0x0500000f


	//   ....[236]....
        /*0564*/ 	.word	0x0500000f


	//   ....[237]....
        /*0568*/ 	.word	0x0500000f


	//   ....[238]....
        /*056c*/ 	.word	0x0500000f


	//   ....[239]....
        /*0570*/ 	.word	0x0500000f


	//   ....[240]....
        /*0574*/ 	.word	0x0500000f


	//   ....[241]....
        /*0578*/ 	.word	0x0500000f


	//   ....[242]....
        /*057c*/ 	.word	0x0500000f


	//   ....[243]....
        /*0580*/ 	.word	0x0500000f


	//   ....[244]....
        /*0584*/ 	.word	0x0500000f


	//   ....[245]....
        /*0588*/ 	.word	0x0500000f


	//   ....[246]....
        /*058c*/ 	.word	0x0500000f


	//   ....[247]....
        /*0590*/ 	.word	0x0500000f


	//   ....[248]....
        /*0594*/ 	.word	0x0500000f


	//   ....[249]....
        /*0598*/ 	.word	0x0500000f


	//   ....[250]....
        /*059c*/ 	.word	0x0500000f


	//   ....[251]....
        /*05a0*/ 	.word	0x0500000f


	//   ....[252]....
        /*05a4*/ 	.word	0x0500000f


	//   ....[253]....
        /*05a8*/ 	.word	0x0500000f


	//   ....[254]....
        /*05ac*/ 	.word	0x0500000f


	//   ....[255]....
        /*05b0*/ 	.word	0x0500000f


	//   ....[0]....
        /*05b4*/ 	.word	0x0500000f


	//   ....[1]....
        /*05b8*/ 	.word	0x0500000f


	//   ....[2]....
        /*05bc*/ 	.word	0x0500000f


	//   ....[3]....
        /*05c0*/ 	.word	0x0500000f


	//   ....[4]....
        /*05c4*/ 	.word	0x0500000f


	//   ....[5]....
        /*05c8*/ 	.word	0x0500000f


	//   ....[6]....
        /*05cc*/ 	.word	0x0500000f


	//   ....[7]....
        /*05d0*/ 	.word	0x0500000f


	//   ....[8]....
        /*05d4*/ 	.word	0x0500000f


	//   ....[9]....
        /*05d8*/ 	.word	0x0500000f


	//   ....[10]....
        /*05dc*/ 	.word	0x0500000f


	//   ....[11]....
        /*05e0*/ 	.word	0x0500000f


	//   ....[12]....
        /*05e4*/ 	.word	0x0500000f


	//   ....[13]....
        /*05e8*/ 	.word	0x0500000f


	//   ....[14]....
        /*05ec*/ 	.word	0x0500000f


	//   ....[15]....
        /*05f0*/ 	.word	0x0500000f


	//   ....[16]....
        /*05f4*/ 	.word	0x0500000f


	//   ....[17]....
        /*05f8*/ 	.word	0x0500000f


	//   ....[18]....
        /*05fc*/ 	.word	0x0500000f


	//   ....[19]....
        /*0600*/ 	.word	0x0500000f


	//   ....[20]....
        /*0604*/ 	.word	0x0500000f


	//   ....[21]....
        /*0608*/ 	.word	0x0500000f


	//   ....[22]....
        /*060c*/ 	.word	0x0500000f


	//   ....[23]....
        /*0610*/ 	.word	0x0500000f


	//   ....[24]....
        /*0614*/ 	.word	0x0500000f


	//   ....[25]....
        /*0618*/ 	.word	0x0500000f


	//   ....[26]....
        /*061c*/ 	.word	0x0500000f


	//   ....[27]....
        /*0620*/ 	.word	0x0500000f


	//   ....[28]....
        /*0624*/ 	.word	0x0500000f


	//   ....[29]....
        /*0628*/ 	.word	0x0500000f


	//   ....[30]....
        /*062c*/ 	.word	0x0500000f


	//   ....[31]....
        /*0630*/ 	.word	0x0500000f


	//   ....[32]....
        /*0634*/ 	.word	0x0500000f


	//   ....[33]....
        /*0638*/ 	.word	0x0500000f


	//   ....[34]....
        /*063c*/ 	.word	0x0500000f


	//   ....[35]....
        /*0640*/ 	.word	0x0500000f


	//   ....[36]....
        /*0644*/ 	.word	0x0500000f


	//   ....[37]....
        /*0648*/ 	.word	0x0500000f


	//   ....[38]....
        /*064c*/ 	.word	0x0500000f


	//   ....[39]....
        /*0650*/ 	.word	0x0500000f


	//   ....[40]....
        /*0654*/ 	.word	0x0500000f


	//   ....[41]....
        /*0658*/ 	.word	0x0500000f


	//   ....[42]....
        /*065c*/ 	.word	0x0500000f


	//   ....[43]....
        /*0660*/ 	.word	0x0500000f


	//   ....[44]....
        /*0664*/ 	.word	0x0500000f


	//   ....[45]....
        /*0668*/ 	.word	0x0500000f


	//   ....[46]....
        /*066c*/ 	.word	0x0500000f


	//   ....[47]....
        /*0670*/ 	.word	0x0500000f


	//   ....[48]....
        /*0674*/ 	.word	0x0500000f


	//   ....[49]....
        /*0678*/ 	.word	0x0500000f


	//   ....[50]....
        /*067c*/ 	.word	0x0500000f


	//   ....[51]....
        /*0680*/ 	.word	0x0500000f


	//   ....[52]....
        /*0684*/ 	.word	0x0500000f


	//   ....[53]....
        /*0688*/ 	.word	0x0500000f


	//   ....[54]....
        /*068c*/ 	.word	0x0500000f


	//   ....[55]....
        /*0690*/ 	.word	0x0500000f


	//   ....[56]....
        /*0694*/ 	.word	0x0500000f


	//   ....[57]....
        /*0698*/ 	.word	0x0500000f


	//   ....[58]....
        /*069c*/ 	.word	0x0500000f


	//   ....[59]....
        /*06a0*/ 	.word	0x0500000f


	//   ....[60]....
        /*06a4*/ 	.word	0x0500000f


	//   ....[61]....
        /*06a8*/ 	.word	0x0500000f


	//   ....[62]....
        /*06ac*/ 	.word	0x0500000f


	//   ....[63]....
        /*06b0*/ 	.word	0x0500000f


	//   ....[64]....
        /*06b4*/ 	.word	0x0500000f


	//   ....[65]....
        /*06b8*/ 	.word	0x0500000f


	//   ....[66]....
        /*06bc*/ 	.word	0x0500000f


	//   ....[67]....
        /*06c0*/ 	.word	0x0500000f


	//   ....[68]....
        /*06c4*/ 	.word	0x0500000f


	//   ....[69]....
        /*06c8*/ 	.word	0x0500000f


	//   ....[70]....
        /*06cc*/ 	.word	0x0500000f


	//   ....[71]....
        /*06d0*/ 	.word	0x0500000f


	//   ....[72]....
        /*06d4*/ 	.word	0x0500000f


	//   ....[73]....
        /*06d8*/ 	.word	0x0500000f


	//   ....[74]....
        /*06dc*/ 	.word	0x0500000f


	//   ....[75]....
        /*06e0*/ 	.word	0x0500000f


	//   ....[76]....
        /*06e4*/ 	.word	0x0500000f


	//   ....[77]....
        /*06e8*/ 	.word	0x0500000f


	//   ....[78]....
        /*06ec*/ 	.word	0x0500000f


	//   ....[79]....
        /*06f0*/ 	.word	0x0500000f


	//----- nvinfo : EIATTR_COOP_GROUP_INSTR_OFFSETS
	.align		4
.L_909:
        /*06f4*/ 	.byte	0x04, 0x28
        /*06f6*/ 	.short	(.L_911 - .L_910)


	//   ....[0]....
.L_910:
        /*06f8*/ 	.word	0x00000060


	//   ....[1]....
        /*06fc*/ 	.word	0x00000130


	//   ....[2]....
        /*0700*/ 	.word	0x000001e0


	//   ....[3]....
        /*0704*/ 	.word	0x000003a0


	//   ....[4]....
        /*0708*/ 	.word	0x00000500


	//   ....[5]....
        /*070c*/ 	.word	0x00000620


	//   ....[6]....
        /*0710*/ 	.word	0x00000780


	//   ....[7]....
        /*0714*/ 	.word	0x00003040


	//   ....[8]....
        /*0718*/ 	.word	0x00003050


	//   ....[9]....
        /*071c*/ 	.word	0x000037c0


	//   ....[10]....
        /*0720*/ 	.word	0x000037d0


	//   ....[11]....
        /*0724*/ 	.word	0x00003f40


	//   ....[12]....
        /*0728*/ 	.word	0x00003f50


	//   ....[13]....
        /*072c*/ 	.word	0x000046b0


	//   ....[14]....
        /*0730*/ 	.word	0x000046c0


	//   ....[15]....
        /*0734*/ 	.word	0x00005800


	//   ....[16]....
        /*0738*/ 	.word	0x00005810


	//   ....[17]....
        /*073c*/ 	.word	0x00006000


	//   ....[18]....
        /*0740*/ 	.word	0x00006010


	//   ....[19]....
        /*0744*/ 	.word	0x000067e0


	//   ....[20]....
        /*0748*/ 	.word	0x000067f0


	//   ....[21]....
        /*074c*/ 	.word	0x00006fc0


	//   ....[22]....
        /*0750*/ 	.word	0x00006fd0


	//   ....[23]....
        /*0754*/ 	.word	0x000079c0


	//   ....[24]....
        /*0758*/ 	.word	0x000079d0


	//   ....[25]....
        /*075c*/ 	.word	0x00007ae0


	//   ....[26]....
        /*0760*/ 	.word	0x00007af0


	//   ....[27]....
        /*0764*/ 	.word	0x00007c10


	//   ....[28]....
        /*0768*/ 	.word	0x00007c20


	//   ....[29]....
        /*076c*/ 	.word	0x00007d40


	//   ....[30]....
        /*0770*/ 	.word	0x00007d50


	//   ....[31]....
        /*0774*/ 	.word	0x000080f0


	//   ....[32]....
        /*0778*/ 	.word	0x00008110


	//   ....[33]....
        /*077c*/ 	.word	0x000081f0


	//   ....[34]....
        /*0780*/ 	.word	0x00008210


	//   ....[35]....
        /*0784*/ 	.word	0x000082f0


	//   ....[36]....
        /*0788*/ 	.word	0x00008310


	//   ....[37]....
        /*078c*/ 	.word	0x000083f0


	//   ....[38]....
        /*0790*/ 	.word	0x00008410


	//   ....[39]....
        /*0794*/ 	.word	0x00008900


	//   ....[40]....
        /*0798*/ 	.word	0x00008e60


	//   ....[41]....
        /*079c*/ 	.word	0x00008e70


	//   ....[42]....
        /*07a0*/ 	.word	0x00008e80


	//   ....[43]....
        /*07a4*/ 	.word	0x00008e90


	//   ....[44]....
        /*07a8*/ 	.word	0x0000a880


	//   ....[45]....
        /*07ac*/ 	.word	0x0000a890


	//   ....[46]....
        /*07b0*/ 	.word	0x0000a8a0


	//   ....[47]....
        /*07b4*/ 	.word	0x0000a8b0


	//   ....[48]....
        /*07b8*/ 	.word	0x0000d3c0


	//   ....[49]....
        /*07bc*/ 	.word	0x0000d4a0


	//   ....[50]....
        /*07c0*/ 	.word	0x0000da70


	//   ....[51]....
        /*07c4*/ 	.word	0x0000db10


	//   ....[52]....
        /*07c8*/ 	.word	0x0000f740


	//   ....[53]....
        /*07cc*/ 	.word	0x0000f750


	//   ....[54]....
        /*07d0*/ 	.word	0x0000f780


	//   ....[55]....
        /*07d4*/ 	.word	0x0000f7a0


	//   ....[56]....
        /*07d8*/ 	.word	0x00010cd0


	//   ....[57]....
        /*07dc*/ 	.word	0x00010d00


	//   ....[58]....
        /*07e0*/ 	.word	0x00010db0


	//   ....[59]....
        /*07e4*/ 	.word	0x00011030


	//   ....[60]....
        /*07e8*/ 	.word	0x000120a0


	//   ....[61]....
        /*07ec*/ 	.word	0x000120e0


	//   ....[62]....
        /*07f0*/ 	.word	0x00012120


	//   ....[63]....
        /*07f4*/ 	.word	0x00012150


	//   ....[64]....
        /*07f8*/ 	.word	0x00012710


	//   ....[65]....
        /*07fc*/ 	.word	0x00012740


	//   ....[66]....
        /*0800*/ 	.word	0x00012800


	//   ....[67]....
        /*0804*/ 	.word	0x00012820


	//   ....[68]....
        /*0808*/ 	.word	0x000128e0


	//   ....[69]....
        /*080c*/ 	.word	0x00012900


	//   ....[70]....
        /*0810*/ 	.word	0x000129d0


	//   ....[71]....
        /*0814*/ 	.word	0x000129f0


	//   ....[72]....
        /*0818*/ 	.word	0x000131e0


	//   ....[73]....
        /*081c*/ 	.word	0x000131f0


	//   ....[74]....
        /*0820*/ 	.word	0x00013300


	//   ....[75]....
        /*0824*/ 	.word	0x00013310


	//   ....[76]....
        /*0828*/ 	.word	0x00013420


	//   ....[77]....
        /*082c*/ 	.word	0x00013430


	//   ....[78]....
        /*0830*/ 	.word	0x00013540


	//   ....[79]....
        /*0834*/ 	.word	0x00013550


	//   ....[80]....
        /*0838*/ 	.word	0x000136c0


	//   ....[81]....
        /*083c*/ 	.word	0x00013870


	//   ....[82]....
        /*0840*/ 	.word	0x000138a0


	//   ....[83]....
        /*0844*/ 	.word	0x000138d0


	//   ....[84]....
        /*0848*/ 	.word	0x00013900


	//   ....[85]....
        /*084c*/ 	.word	0x00013930


	//   ....[86]....
        /*0850*/ 	.word	0x00013960


	//   ....[87]....
        /*0854*/ 	.word	0x00013ad0


	//   ....[88]....
        /*0858*/ 	.word	0x00013b00


	//   ....[89]....
        /*085c*/ 	.word	0x00013b30


	//   ....[90]....
        /*0860*/ 	.word	0x00013b60


	//   ....[91]....
        /*0864*/ 	.word	0x00013b90


	//   ....[92]....
        /*0868*/ 	.word	0x00013bc0


	//   ....[93]....
        /*086c*/ 	.word	0x00013c50


	//   ....[94]....
        /*0870*/ 	.word	0x00013c80


	//   ....[95]....
        /*0874*/ 	.word	0x00013d00


	//   ....[96]....
        /*0878*/ 	.word	0x000147d0


	//   ....[97]....
        /*087c*/ 	.word	0x000163a0


	//   ....[98]....
        /*0880*/ 	.word	0x000163c0


	//   ....[99]....
        /*0884*/ 	.word	0x00016460


	//   ....[100]....
        /*0888*/ 	.word	0x00016480


	//   ....[101]....
        /*088c*/ 	.word	0x00016510


	//   ....[102]....
        /*0890*/ 	.word	0x00016530


	//   ....[103]....
        /*0894*/ 	.word	0x000165c0


	//   ....[104]....
        /*0898*/ 	.word	0x000165e0


	//   ....[105]....
        /*089c*/ 	.word	0x00016670


	//   ....[106]....
        /*08a0*/ 	.word	0x00016690


	//   ....[107]....
        /*08a4*/ 	.word	0x00016720


	//   ....[108]....
        /*08a8*/ 	.word	0x00016740


	//   ....[109]....
        /*08ac*/ 	.word	0x000167d0


	//   ....[110]....
        /*08b0*/ 	.word	0x000167f0


	//   ....[111]....
        /*08b4*/ 	.word	0x00016800


	//   ....[112]....
        /*08b8*/ 	.word	0x00016880


	//   ....[113]....
        /*08bc*/ 	.word	0x00016fc0


	//   ....[114]....
        /*08c0*/ 	.word	0x00016ff0


	//   ....[115]....
        /*08c4*/ 	.word	0x00017050


	//   ....[116]....
        /*08c8*/ 	.word	0x00017090


	//   ....[117]....
        /*08cc*/ 	.word	0x000170d0


	//   ....[118]....
        /*08d0*/ 	.word	0x00017130


	//   ....[119]....
        /*08d4*/ 	.word	0x00017180


	//   ....[120]....
        /*08d8*/ 	.word	0x000171d0


	//   ....[121]....
        /*08dc*/ 	.word	0x00017220


	//   ....[122]....
        /*08e0*/ 	.word	0x00017270


	//   ....[123]....
        /*08e4*/ 	.word	0x000172b0


	//   ....[124]....
        /*08e8*/ 	.word	0x00017310


	//   ....[125]....
        /*08ec*/ 	.word	0x00017360


	//   ....[126]....
        /*08f0*/ 	.word	0x000173b0


	//   ....[127]....
        /*08f4*/ 	.word	0x000173d0


	//   ....[128]....
        /*08f8*/ 	.word	0x00017410


	//   ....[129]....
        /*08fc*/ 	.word	0x00017b70


	//   ....[130]....
        /*0900*/ 	.word	0x00017ba0


	//   ....[131]....
        /*0904*/ 	.word	0x00017c00


	//   ....[132]....
        /*0908*/ 	.word	0x00017c10


	//   ....[133]....
        /*090c*/ 	.word	0x00017c60


	//   ....[134]....
        /*0910*/ 	.word	0x00017c70


	//   ....[135]....
        /*0914*/ 	.word	0x00017cc0


	//   ....[136]....
        /*0918*/ 	.word	0x00017cd0


	//   ....[137]....
        /*091c*/ 	.word	0x00017d20


	//   ....[138]....
        /*0920*/ 	.word	0x00017d30


	//   ....[139]....
        /*0924*/ 	.word	0x00017d80


	//   ....[140]....
        /*0928*/ 	.word	0x00017d90


	//   ....[141]....
        /*092c*/ 	.word	0x00017de0


	//   ....[142]....
        /*0930*/ 	.word	0x00017df0


	//   ....[143]....
        /*0934*/ 	.word	0x00017e00


	//   ....[144]....
        /*0938*/ 	.word	0x00017e50


	//   ....[145]....
        /*093c*/ 	.word	0x000180b0


	//   ....[146]....
        /*0940*/ 	.word	0x000180d0


	//   ....[147]....
        /*0944*/ 	.word	0x000180e0


	//   ....[148]....
        /*0948*/ 	.word	0x00018150


	//   ....[149]....
        /*094c*/ 	.word	0x00018160


	//   ....[150]....
        /*0950*/ 	.word	0x000181d0


	//   ....[151]....
        /*0954*/ 	.word	0x000181e0


	//   ....[152]....
        /*0958*/ 	.word	0x00018250


	//   ....[153]....
        /*095c*/ 	.word	0x00018260


	//   ....[154]....
        /*0960*/ 	.word	0x000182d0


	//   ....[155]....
        /*0964*/ 	.word	0x000182e0


	//   ....[156]....
        /*0968*/ 	.word	0x00018350


	//   ....[157]....
        /*096c*/ 	.word	0x00018360


	//   ....[158]....
        /*0970*/ 	.word	0x000183d0


	//   ....[159]....
        /*0974*/ 	.word	0x000183e0


	//   ....[160]....
        /*0978*/ 	.word	0x000183f0


	//   ....[161]....
        /*097c*/ 	.word	0x000189a0


	//   ....[162]....
        /*0980*/ 	.word	0x000189e0


	//   ....[163]....
        /*0984*/ 	.word	0x00018a10


	//   ....[164]....
        /*0988*/ 	.word	0x00018a40


	//   ....[165]....
        /*098c*/ 	.word	0x00018a50


	//   ....[166]....
        /*0990*/ 	.word	0x00018a70


	//   ....[167]....
        /*0994*/ 	.word	0x00018ae0


	//   ....[168]....
        /*0998*/ 	.word	0x00018b00


	//   ....[169]....
        /*099c*/ 	.word	0x00018b60


	//   ....[170]....
        /*09a0*/ 	.word	0x00018b80


	//   ....[171]....
        /*09a4*/ 	.word	0x00018be0


	//   ....[172]....
        /*09a8*/ 	.word	0x00018c00


	//   ....[173]....
        /*09ac*/ 	.word	0x00018c60


	//   ....[174]....
        /*09b0*/ 	.word	0x00018c80


	//   ....[175]....
        /*09b4*/ 	.word	0x00018cd0


	//   ....[176]....
        /*09b8*/ 	.word	0x00018cf0


	//   ....[177]....
        /*09bc*/ 	.word	0x000190f0


	//   ....[178]....
        /*09c0*/ 	.word	0x00019140


	//   ....[179]....
        /*09c4*/ 	.word	0x00019170


	//   ....[180]....
        /*09c8*/ 	.word	0x00019180


	//   ....[181]....
        /*09cc*/ 	.word	0x000191b0


	//   ....[182]....
        /*09d0*/ 	.word	0x000191e0


	//   ....[183]....
        /*09d4*/ 	.word	0x00019210


	//   ....[184]....
        /*09d8*/ 	.word	0x00019240


	//   ....[185]....
        /*09dc*/ 	.word	0x000193c0


	//   ....[186]....
        /*09e0*/ 	.word	0x000193f0


	//   ....[187]....
        /*09e4*/ 	.word	0x00019420


	//   ....[188]....
        /*09e8*/ 	.word	0x00019450


	//   ....[189]....
        /*09ec*/ 	.word	0x00019480


	//   ....[190]....
        /*09f0*/ 	.word	0x000194b0


	//   ....[191]....
        /*09f4*/ 	.word	0x00019570


	//   ....[192]....
        /*09f8*/ 	.word	0x00019590


	//   ....[193]....
        /*09fc*/ 	.word	0x00019600


	//   ....[194]....
        /*0a00*/ 	.word	0x00019a70


	//   ....[195]....
        /*0a04*/ 	.word	0x00019d90


	//   ....[196]....
        /*0a08*/ 	.word	0x00019e20


	//   ....[197]....
        /*0a0c*/ 	.word	0x00019ec0


	//   ....[198]....
        /*0a10*/ 	.word	0x00019f50


	//   ....[199]....
        /*0a14*/ 	.word	0x00019ff0


	//   ....[200]....
        /*0a18*/ 	.word	0x0001a080


	//   ....[201]....
        /*0a1c*/ 	.word	0x0001a120


	//   ....[202]....
        /*0a20*/ 	.word	0x0001a1b0


	//   ....[203]....
        /*0a24*/ 	.word	0x0001a2a0


	//   ....[204]....
        /*0a28*/ 	.word	0x0001a330


	//   ....[205]....
        /*0a2c*/ 	.word	0x0001a3d0


	//   ....[206]....
        /*0a30*/ 	.word	0x0001a460


	//   ....[207]....
        /*0a34*/ 	.word	0x0001a500


	//   ....[208]....
        /*0a38*/ 	.word	0x0001a590


	//   ....[209]....
        /*0a3c*/ 	.word	0x0001a630


	//   ....[210]....
        /*0a40*/ 	.word	0x0001a6c0


	//   ....[211]....
        /*0a44*/ 	.word	0x0001a7b0


	//   ....[212]....
        /*0a48*/ 	.word	0x0001a840


	//   ....[213]....
        /*0a4c*/ 	.word	0x0001a8d0


	//   ....[214]....
        /*0a50*/ 	.word	0x0001a960


	//   ....[215]....
        /*0a54*/ 	.word	0x0001a9f0


	//   ....[216]....
        /*0a58*/ 	.word	0x0001aa80


	//   ....[217]....
        /*0a5c*/ 	.word	0x0001ab10


	//   ....[218]....
        /*0a60*/ 	.word	0x0001aba0


	//   ....[219]....
        /*0a64*/ 	.word	0x0001ac80


	//   ....[220]....
        /*0a68*/ 	.word	0x0001ad30


	//   ....[221]....
        /*0a6c*/ 	.word	0x0001adc0


	//   ....[222]....
        /*0a70*/ 	.word	0x0001ae10


	//   ....[223]....
        /*0a74*/ 	.word	0x0001ae60


	//   ....[224]....
        /*0a78*/ 	.word	0x0001af40


	//   ....[225]....
        /*0a7c*/ 	.word	0x0001afd0


	//   ....[226]....
        /*0a80*/ 	.word	0x0001b020


	//   ....[227]....
        /*0a84*/ 	.word	0x0001b070


	//   ....[228]....
        /*0a88*/ 	.word	0x0001b280


	//   ....[229]....
        /*0a8c*/ 	.word	0x0001b2d0


	//   ....[230]....
        /*0a90*/ 	.word	0x0001b360


	//   ....[231]....
        /*0a94*/ 	.word	0x0001b3f0


	//   ....[232]....
        /*0a98*/ 	.word	0x0001b480


	//   ....[233]....
        /*0a9c*/ 	.word	0x0001b510


	//   ....[234]....
        /*0aa0*/ 	.word	0x0001b5a0


	//   ....[235]....
        /*0aa4*/ 	.word	0x0001b630


	//   ....[236]....
        /*0aa8*/ 	.word	0x0001b6f0


	//   ....[237]....
        /*0aac*/ 	.word	0x0001b9d0


	//   ....[238]....
        /*0ab0*/ 	.word	0x0001bac0


	//   ....[239]....
        /*0ab4*/ 	.word	0x0001bb60


	//   ....[240]....
        /*0ab8*/ 	.word	0x0001bbc0


	//   ....[241]....
        /*0abc*/ 	.word	0x0001bcc0


	//   ....[242]....
        /*0ac0*/ 	.word	0x0001bd30


	//   ....[243]....
        /*0ac4*/ 	.word	0x0001be30


	//   ....[244]....
        /*0ac8*/ 	.word	0x0001bea0


	//   ....[245]....
        /*0acc*/ 	.word	0x0001bfa0


	//   ....[246]....
        /*0ad0*/ 	.word	0x0001c010


	//   ....[247]....
        /*0ad4*/ 	.word	0x0001c110


	//   ....[248]....
        /*0ad8*/ 	.word	0x0001c180


	//   ....[249]....
        /*0adc*/ 	.word	0x0001c280


	//   ....[250]....
        /*0ae0*/ 	.word	0x0001c2f0


	//   ....[251]....
        /*0ae4*/ 	.word	0x0001c3f0


	//   ....[252]....
        /*0ae8*/ 	.word	0x0001c460


	//   ....[253]....
        /*0aec*/ 	.word	0x0001c500


	//   ....[254]....
        /*0af0*/ 	.word	0x0001c600


	//   ....[255]....
        /*0af4*/ 	.word	0x0001c670


	//   ....[0]....
        /*0af8*/ 	.word	0x0001c6f0


	//   ....[1]....
        /*0afc*/ 	.word	0x0001c7a0


	//   ....[2]....
        /*0b00*/ 	.word	0x0001c820


	//   ....[3]....
        /*0b04*/ 	.word	0x0001c8f0


	//   ....[4]....
        /*0b08*/ 	.word	0x0001c970


	//   ....[5]....
        /*0b0c*/ 	.word	0x0001ca40


	//   ....[6]....
        /*0b10*/ 	.word	0x0001cac0


	//   ....[7]....
        /*0b14*/ 	.word	0x0001cb90


	//   ....[8]....
        /*0b18*/ 	.word	0x0001cc10


	//   ....[9]....
        /*0b1c*/ 	.word	0x0001cce0


	//   ....[10]....
        /*0b20*/ 	.word	0x0001cd60


	//   ....[11]....
        /*0b24*/ 	.word	0x0001ce20


	//   ....[12]....
        /*0b28*/ 	.word	0x0001ceb0


	//   ....[13]....
        /*0b2c*/ 	.word	0x0001cf60


	//   ....[14]....
        /*0b30*/ 	.word	0x0001d090


	//   ....[15]....
        /*0b34*/ 	.word	0x0001d130


	//   ....[16]....
        /*0b38*/ 	.word	0x0001d1a0


	//   ....[17]....
        /*0b3c*/ 	.word	0x0001d260


	//   ....[18]....
        /*0b40*/ 	.word	0x0001d2c0


	//   ....[19]....
        /*0b44*/ 	.word	0x0001d380


	//   ....[20]....
        /*0b48*/ 	.word	0x0001d3e0


	//   ....[21]....
        /*0b4c*/ 	.word	0x0001d4a0


	//   ....[22]....
        /*0b50*/ 	.word	0x0001d500


	//   ....[23]....
        /*0b54*/ 	.word	0x0001d5c0


	//   ....[24]....
        /*0b58*/ 	.word	0x0001d620


	//   ....[25]....
        /*0b5c*/ 	.word	0x0001d6e0


	//   ....[26]....
        /*0b60*/ 	.word	0x0001d740


	//   ....[27]....
        /*0b64*/ 	.word	0x0001d800


	//   ....[28]....
        /*0b68*/ 	.word	0x0001d860


	//   ....[29]....
        /*0b6c*/ 	.word	0x0001d920


	//   ....[30]....
        /*0b70*/ 	.word	0x0001da10


	//   ....[31]....
        /*0b74*/ 	.word	0x0001dab0


	//   ....[32]....
        /*0b78*/ 	.word	0x0001db10


	//   ....[33]....
        /*0b7c*/ 	.word	0x0001dbf0


	//   ....[34]....
        /*0b80*/ 	.word	0x0001dc50


	//   ....[35]....
        /*0b84*/ 	.word	0x0001dd30


	//   ....[36]....
        /*0b88*/ 	.word	0x0001dd90


	//   ....[37]....
        /*0b8c*/ 	.word	0x0001de70


	//   ....[38]....
        /*0b90*/ 	.word	0x0001ded0


	//   ....[39]....
        /*0b94*/ 	.word	0x0001dfb0


	//   ....[40]....
        /*0b98*/ 	.word	0x0001e010


	//   ....[41]....
        /*0b9c*/ 	.word	0x0001e0f0


	//   ....[42]....
        /*0ba0*/ 	.word	0x0001e150


	//   ....[43]....
        /*0ba4*/ 	.word	0x0001e230


	//   ....[44]....
        /*0ba8*/ 	.word	0x0001e290


	//   ....[45]....
        /*0bac*/ 	.word	0x0001e360


	//   ....[46]....
        /*0bb0*/ 	.word	0x0001e480


	//   ....[47]....
        /*0bb4*/ 	.word	0x0001e530


	//   ....[48]....
        /*0bb8*/ 	.word	0x0001e5e0


	//   ....[49]....
        /*0bbc*/ 	.word	0x0001e6b0


	//   ....[50]....
        /*0bc0*/ 	.word	0x0001e710


	//   ....[51]....
        /*0bc4*/ 	.word	0x0001e7f0


	//   ....[52]....
        /*0bc8*/ 	.word	0x0001e850


	//   ....[53]....
        /*0bcc*/ 	.word	0x0001e920


	//   ....[54]....
        /*0bd0*/ 	.word	0x0001e980


	//   ....[55]....
        /*0bd4*/ 	.word	0x0001ea50


	//   ....[56]....
        /*0bd8*/ 	.word	0x0001eab0


	//   ....[57]....
        /*0bdc*/ 	.word	0x0001eb90


	//   ....[58]....
        /*0be0*/ 	.word	0x0001ebf0


	//   ....[59]....
        /*0be4*/ 	.word	0x0001ecc0


	//   ....[60]....
        /*0be8*/ 	.word	0x0001ed20


	//   ....[61]....
        /*0bec*/ 	.word	0x0001ede0


	//   ....[62]....
        /*0bf0*/ 	.word	0x0001ee70


	//   ....[63]....
        /*0bf4*/ 	.word	0x0001ef10


	//   ....[64]....
        /*0bf8*/ 	.word	0x0001f030


	//   ....[65]....
        /*0bfc*/ 	.word	0x0001f0a0


	//   ....[66]....
        /*0c00*/ 	.word	0x0001f110


	//   ....[67]....
        /*0c04*/ 	.word	0x0001f180


	//   ....[68]....
        /*0c08*/ 	.word	0x0001f1f0


	//   ....[69]....
        /*0c0c*/ 	.word	0x0001f270


	//   ....[70]....
        /*0c10*/ 	.word	0x0001f300


	//   ....[71]....
        /*0c14*/ 	.word	0x0001f390


	//   ....[72]....
        /*0c18*/ 	.word	0x0001f400


	//   ....[73]....
        /*0c1c*/ 	.word	0x0001f470


	//   ....[74]....
        /*0c20*/ 	.word	0x0001f4e0


	//   ....[75]....
        /*0c24*/ 	.word	0x0001f560


	//   ....[76]....
        /*0c28*/ 	.word	0x0001f5d0


	//   ....[77]....
        /*0c2c*/ 	.word	0x0001f670


	//   ....[78]....
        /*0c30*/ 	.word	0x0001f700


	//   ....[79]....
        /*0c34*/ 	.word	0x0001f820


	//----- nvinfo : EIATTR_REG_RECONFIG
	.align		4
.L_911:
        /*0c38*/ 	.byte	0x01, 0x54
	.zero		2


	//----- nvinfo : EIATTR_SYSCALL_OFFSETS
	.align		4
        /*0c3c*/ 	.byte	0x04, 0x46
        /*0c3e*/ 	.short	(.L_913 - .L_912)


	//   ....[0]....
.L_912:
        /*0c40*/ 	.word	0x00001890


	//   ....[1]....
        /*0c44*/ 	.word	0x000019e0


	//   ....[2]....
        /*0c48*/ 	.word	0x00008a90


	//   ....[3]....
        /*0c4c*/ 	.word	0x00008de0


	//   ....[4]....
        /*0c50*/ 	.word	0x00015a50


	//   ....[5]....
        /*0c54*/ 	.word	0x00015ba0


	//   ....[6]....
        /*0c58*/ 	.word	0x00015c90


	//   ....[7]....
        /*0c5c*/ 	.word	0x00016c50


	//----- nvinfo : EIATTR_MBARRIER_INSTR_OFFSETS
	.align		4
.L_913:
        /*0c60*/ 	.byte	0x04, 0x39
        /*0c62*/ 	.short	(.L_915 - .L_914)


	//   ....[0]....
.L_914:
        /*0c64*/ 	.word	0x00000250
        /*0c68*/ 	.word	0x000000ff
        /*0c6c*/ 	.word	0x00028800
        /*0c70*/ 	.short	0x0100
        /*0c72*/ 	.byte	0x08
	.zero		1


	//   ....[1]....
        /*0c74*/ 	.word	0x00000260
        /*0c78*/ 	.word	0x000000ff
        /*0c7c*/ 	.word	0x00028820
        /*0c80*/ 	.short	0x0100
        /*0c82*/ 	.byte	0x08
	.zero		1


	//   ....[2]....
        /*0c84*/ 	.word	0x00000350
        /*0c88*/ 	.word	0x000000ff
        /*0c8c*/ 	.word	0x00028830
        /*0c90*/ 	.short	0x0100
        /*0c92*/ 	.byte	0x08
	.zero		1


	//   ....[3]....
        /*0c94*/ 	.word	0x00000360
        /*0c98*/ 	.word	0x000000ff
        /*0c9c*/ 	.word	0x00028840
        /*0ca0*/ 	.short	0x0100
        /*0ca2*/ 	.byte	0x08
	.zero		1


	//   ....[4]....
        /*0ca4*/ 	.word	0x00000370
        /*0ca8*/ 	.word	0x000000ff
        /*0cac*/ 	.word	0x00028838
        /*0cb0*/ 	.short	0x0100
        /*0cb2*/ 	.byte	0x08
	.zero		1


	//   ....[5]....
        /*0cb4*/ 	.word	0x00000380
        /*0cb8*/ 	.word	0x000000ff
        /*0cbc*/ 	.word	0x00028848
        /*0cc0*/ 	.short	0x0100
        /*0cc2*/ 	.byte	0x08
	.zero		1


	//   ....[6]....
        /*0cc4*/ 	.word	0x000004b0
        /*0cc8*/ 	.word	0x000000ff
        /*0ccc*/ 	.word	0x00028850
        /*0cd0*/ 	.short	0x0100
        /*0cd2*/ 	.byte	0x08
	.zero		1


	//   ....[7]....
        /*0cd4*/ 	.word	0x000004c0
        /*0cd8*/ 	.word	0x000000ff
        /*0cdc*/ 	.word	0x00028860
        /*0ce0*/ 	.short	0x0100
        /*0ce2*/ 	.byte	0x08
	.zero		1


	//   ....[8]....
        /*0ce4*/ 	.word	0x000004d0
        /*0ce8*/ 	.word	0x000000ff
        /*0cec*/ 	.word	0x00028858
        /*0cf0*/ 	.short	0x0100
        /*0cf2*/ 	.byte	0x08
	.zero		1


	//   ....[9]....
        /*0cf4*/ 	.word	0x000004e0
        /*0cf8*/ 	.word	0x000000ff
        /*0cfc*/ 	.word	0x00028868
        /*0d00*/ 	.short	0x0100
        /*0d02*/ 	.byte	0x08
	.zero		1


	//   ....[10]....
        /*0d04*/ 	.word	0x000005d0
        /*0d08*/ 	.word	0x000000ff
        /*0d0c*/ 	.word	0x00028870
        /*0d10*/ 	.short	0x0100
        /*0d12*/ 	.byte	0x06
	.zero		1


	//   ....[11]....
        /*0d14*/ 	.word	0x000005e0
        /*0d18*/ 	.word	0x000000ff
        /*0d1c*/ 	.word	0x00028880
        /*0d20*/ 	.short	0x0100
        /*0d22*/ 	.byte	0x06
	.zero		1


	//   ....[12]....
        /*0d24*/ 	.word	0x000005f0
        /*0d28*/ 	.word	0x000000ff
        /*0d2c*/ 	.word	0x00028878
        /*0d30*/ 	.short	0x0100
        /*0d32*/ 	.byte	0x06
	.zero		1


	//   ....[13]....
        /*0d34*/ 	.word	0x00000600
        /*0d38*/ 	.word	0x000000ff
        /*0d3c*/ 	.word	0x00028888
        /*0d40*/ 	.short	0x0100
        /*0d42*/ 	.byte	0x06
	.zero		1


	//   ....[14]....
        /*0d44*/ 	.word	0x00000730
        /*0d48*/ 	.word	0x000000ff
        /*0d4c*/ 	.word	0x00028890
        /*0d50*/ 	.short	0x0100
        /*0d52*/ 	.byte	0x08
	.zero		1


	//   ....[15]....
        /*0d54*/ 	.word	0x00000740
        /*0d58*/ 	.word	0x000000ff
        /*0d5c*/ 	.word	0x000288a0
        /*0d60*/ 	.short	0x0100
        /*0d62*/ 	.byte	0x08
	.zero		1


	//   ....[16]....
        /*0d64*/ 	.word	0x00000750
        /*0d68*/ 	.word	0x000000ff
        /*0d6c*/ 	.word	0x00028898
        /*0d70*/ 	.short	0x0100
        /*0d72*/ 	.byte	0x08
	.zero		1


	//   ....[17]....
        /*0d74*/ 	.word	0x00000760
        /*0d78*/ 	.word	0x000000ff
        /*0d7c*/ 	.word	0x000288a8
        /*0d80*/ 	.short	0x0100
        /*0d82*/ 	.byte	0x08
	.zero		1


	//   ....[18]....
        /*0d84*/ 	.word	0x00000890
        /*0d88*/ 	.word	0x000000ff
        /*0d8c*/ 	.word	0x000288b0
        /*0d90*/ 	.short	0x0100
        /*0d92*/ 	.byte	0x08
	.zero		1


	//   ....[19]....
        /*0d94*/ 	.word	0x000008a0
        /*0d98*/ 	.word	0x000000ff
        /*0d9c*/ 	.word	0x000288c0
        /*0da0*/ 	.short	0x0100
        /*0da2*/ 	.byte	0x08
	.zero		1


	//   ....[20]....
        /*0da4*/ 	.word	0x000008b0
        /*0da8*/ 	.word	0x000000ff
        /*0dac*/ 	.word	0x000288b8
        /*0db0*/ 	.short	0x0100
        /*0db2*/ 	.byte	0x08
	.zero		1


	//   ....[21]....
        /*0db4*/ 	.word	0x000008c0
        /*0db8*/ 	.word	0x000000ff
        /*0dbc*/ 	.word	0x000288c8
        /*0dc0*/ 	.short	0x0100
        /*0dc2*/ 	.byte	0x08
	.zero		1


	//   ....[22]....
        /*0dc4*/ 	.word	0x00002ff0
        /*0dc8*/ 	.word	0x0000005c
        /*0dcc*/ 	.word	0x00028890
        /*0dd0*/ 	.short	0x010a
        /*0dd2*/ 	.byte	0x3f
	.zero		1


	//   ....[23]....
        /*0dd4*/ 	.word	0x000057a0
        /*0dd8*/ 	.word	0x0000005c
        /*0ddc*/ 	.word	0x00028890
        /*0de0*/ 	.short	0x010a
        /*0de2*/ 	.byte	0x3f
	.zero		1


	//   ....[24]....
        /*0de4*/ 	.word	0x00007800
        /*0de8*/ 	.word	0x0000005c
        /*0dec*/ 	.word	0x00028890
        /*0df0*/ 	.short	0x010a
        /*0df2*/ 	.byte	0x3f
	.zero		1


	//   ....[25]....
        /*0df4*/ 	.word	0x00007f20
        /*0df8*/ 	.word	0x0000000b
        /*0dfc*/ 	.word	0x00000000
        /*0e00*/ 	.short	0x0101
        /*0e02*/ 	.byte	0x3f
	.zero		1


	//   ....[26]....
        /*0e04*/ 	.word	0x00007f60
        /*0e08*/ 	.word	0x0000005c
        /*0e0c*/ 	.word	0x000288b0
        /*0e10*/ 	.short	0x010a
        /*0e12*/ 	.byte	0x3f
	.zero		1


	//   ....[27]....
        /*0e14*/ 	.word	0x00008590
        /*0e18*/ 	.word	0x0000005c
        /*0e1c*/ 	.word	0x00000000
        /*0e20*/ 	.short	0x0101
        /*0e22*/ 	.byte	0x3f
	.zero		1


	//   ....[28]....
        /*0e24*/ 	.word	0x00008b10
        /*0e28*/ 	.word	0x0000009c
        /*0e2c*/ 	.word	0x00028800
        /*0e30*/ 	.short	0x010a
        /*0e32*/ 	.byte	0x3f
	.zero		1


	//   ....[29]....
        /*0e34*/ 	.word	0x00008b60
        /*0e38*/ 	.word	0x0000009c
        /*0e3c*/ 	.word	0x00028800
        /*0e40*/ 	.short	0x010a
        /*0e42*/ 	.byte	0x3f
	.zero		1


	//   ....[30]....
        /*0e44*/ 	.word	0x000090d0
        /*0e48*/ 	.word	0x0000009c
        /*0e4c*/ 	.word	0x00028800
        /*0e50*/ 	.short	0x010a
        /*0e52*/ 	.byte	0x3f
	.zero		1


	//   ....[31]....
        /*0e54*/ 	.word	0x0000aa70
        /*0e58*/ 	.word	0x0000009c
        /*0e5c*/ 	.word	0x00028800
        /*0e60*/ 	.short	0x010a
        /*0e62*/ 	.byte	0x3f
	.zero		1


	//   ....[32]....
        /*0e64*/ 	.word	0x0000c3d0
        /*0e68*/ 	.word	0x00000003
        /*0e6c*/ 	.word	0x00028830
        /*0e70*/ 	.short	0x010a
        /*0e72*/ 	.byte	0x3f
	.zero		1


	//   ....[33]....
        /*0e74*/ 	.word	0x0000c420
        /*0e78*/ 	.word	0x00000003
        /*0e7c*/ 	.word	0x00028830
        /*0e80*/ 	.short	0x010a
        /*0e82*/ 	.byte	0x3f
	.zero		1


	//   ....[34]....
        /*0e84*/ 	.word	0x0000ca00
        /*0e88*/ 	.word	0x00000003
        /*0e8c*/ 	.word	0x00000000
        /*0e90*/ 	.short	0x0101
        /*0e92*/ 	.byte	0x3f
	.zero		1


	//   ....[35]....
        /*0e94*/ 	.word	0x0000ea20
        /*0e98*/ 	.word	0x00000005
        /*0e9c*/ 	.word	0x00028830
        /*0ea0*/ 	.short	0x010a
        /*0ea2*/ 	.byte	0x3f
	.zero		1


	//   ....[36]....
        /*0ea4*/ 	.word	0x0000ea70
        /*0ea8*/ 	.word	0x00000005
        /*0eac*/ 	.word	0x00028830
        /*0eb0*/ 	.short	0x010a
        /*0eb2*/ 	.byte	0x3f
	.zero		1


	//   ....[37]....
        /*0eb4*/ 	.word	0x0000eeb0
        /*0eb8*/ 	.word	0x00000005
        /*0ebc*/ 	.word	0x00028850
        /*0ec0*/ 	.short	0x010a
        /*0ec2*/ 	.byte	0x3f
	.zero		1


	//   ....[38]....
        /*0ec4*/ 	.word	0x0000eef0
        /*0ec8*/ 	.word	0x00000005
        /*0ecc*/ 	.word	0x00028850
        /*0ed0*/ 	.short	0x010a
        /*0ed2*/ 	.byte	0x3f
	.zero		1


	//   ....[39]....
        /*0ed4*/ 	.word	0x000102e0
        /*0ed8*/ 	.word	0x00000003
        /*0edc*/ 	.word	0x00000000
        /*0ee0*/ 	.short	0x0101
        /*0ee2*/ 	.byte	0x3f
	.zero		1


	//   ....[40]....
        /*0ee4*/ 	.word	0x00010580
        /*0ee8*/ 	.word	0x0000000b
        /*0eec*/ 	.word	0x00000000
        /*0ef0*/ 	.short	0x0101
        /*0ef2*/ 	.byte	0x3f
	.zero		1


	//   ....[41]....
        /*0ef4*/ 	.word	0x00010bc0
        /*0ef8*/ 	.word	0x0000000d
        /*0efc*/ 	.word	0x00028850
        /*0f00*/ 	.short	0x010a
        /*0f02*/ 	.byte	0x3f
	.zero		1


	//   ....[42]....
        /*0f04*/ 	.word	0x00010c40
        /*0f08*/ 	.word	0x0000000d
        /*0f0c*/ 	.word	0x00028850
        /*0f10*/ 	.short	0x010a
        /*0f12*/ 	.byte	0x3f
	.zero		1


	//   ....[43]....
        /*0f14*/ 	.word	0x00011220
        /*0f18*/ 	.word	0x00000005
        /*0f1c*/ 	.word	0x00000000
        /*0f20*/ 	.short	0x0101
        /*0f22*/ 	.byte	0x3f
	.zero		1


	//   ....[44]....
        /*0f24*/ 	.word	0x00012730
        /*0f28*/ 	.word	0x00000000
        /*0f2c*/ 	.word	0x00000000
        /*0f30*/ 	.short	0x0101
        /*0f32*/ 	.byte	0x3f
	.zero		1


	//   ....[45]....
        /*0f34*/ 	.word	0x000148b0
        /*0f38*/ 	.word	0x00000016
        /*0f3c*/ 	.word	0x00028820
        /*0f40*/ 	.short	0x010a
        /*0f42*/ 	.byte	0x3f
	.zero		1


	//   ....[46]....
        /*0f44*/ 	.word	0x00014940
        /*0f48*/ 	.word	0x00000005
        /*0f4c*/ 	.word	0x000288a0
        /*0f50*/ 	.short	0x010a
        /*0f52*/ 	.byte	0x3f
	.zero		1


	//   ....[47]....
        /*0f54*/ 	.word	0x00014ca0
        /*0f58*/ 	.word	0x00000005
        /*0f5c*/ 	.word	0x000288c0
        /*0f60*/ 	.short	0x010a
        /*0f62*/ 	.byte	0x3f
	.zero		1


	//   ....[48]....
        /*0f64*/ 	.word	0x000150d0
        /*0f68*/ 	.word	0x00000008
        /*0f6c*/ 	.word	0x000288a0
        /*0f70*/ 	.short	0x010a
        /*0f72*/ 	.byte	0x3f
	.zero		1


	//   ....[49]....
        /*0f74*/ 	.word	0x00015410
        /*0f78*/ 	.word	0x00000008
        /*0f7c*/ 	.word	0x000288c0
        /*0f80*/ 	.short	0x010a
        /*0f82*/ 	.byte	0x3f
	.zero		1


	//   ....[50]....
        /*0f84*/ 	.word	0x000161b0
        /*0f88*/ 	.word	0x00000007
        /*0f8c*/ 	.word	0x00028840
        /*0f90*/ 	.short	0x010a
        /*0f92*/ 	.byte	0x3f
	.zero		1


	//   ....[51]....
        /*0f94*/ 	.word	0x00016930
        /*0f98*/ 	.word	0x00000007
        /*0f9c*/ 	.word	0x00028830
        /*0fa0*/ 	.short	0x0107
        /*0fa2*/ 	.byte	0x3f
	.zero		1


	//   ....[52]....
        /*0fa4*/ 	.word	0x00016a00
        /*0fa8*/ 	.word	0x00000007
        /*0fac*/ 	.word	0x00028830
        /*0fb0*/ 	.short	0x0101
        /*0fb2*/ 	.byte	0x3f
	.zero		1


	//   ....[53]....
        /*0fb4*/ 	.word	0x00017500
        /*0fb8*/ 	.word	0x00000016
        /*0fbc*/ 	.word	0x00028800
        /*0fc0*/ 	.short	0x0107
        /*0fc2*/ 	.byte	0x3f
	.zero		1


	//   ....[54]....
        /*0fc4*/ 	.word	0x00017600
        /*0fc8*/ 	.word	0x00000016
        /*0fcc*/ 	.word	0x00028800
        /*0fd0*/ 	.short	0x0101
        /*0fd2*/ 	.byte	0x3f
	.zero		1


	//   ....[55]....
        /*0fd4*/ 	.word	0x00017630
        /*0fd8*/ 	.word	0x00000016
        /*0fdc*/ 	.word	0x00028820
        /*0fe0*/ 	.short	0x010a
        /*0fe2*/ 	.byte	0x3f
	.zero		1


	//   ....[56]....
        /*0fe4*/ 	.word	0x000179c0
        /*0fe8*/ 	.word	0x00000006
        /*0fec*/ 	.word	0x00028840
        /*0ff0*/ 	.short	0x010a
        /*0ff2*/ 	.byte	0x3f
	.zero		1


	//   ....[57]....
        /*0ff4*/ 	.word	0x00017ee0
        /*0ff8*/ 	.word	0x00000006
        /*0ffc*/ 	.word	0x00028830
        /*1000*/ 	.short	0x0107
        /*1002*/ 	.byte	0x3f
	.zero		1


	//   ....[58]....
        /*1004*/ 	.word	0x00017fa0
        /*1008*/ 	.word	0x00000006
        /*100c*/ 	.word	0x00028830
        /*1010*/ 	.short	0x0101
        /*1012*/ 	.byte	0x3f
	.zero		1


	//   ....[59]....
        /*1014*/ 	.word	0x00018000
        /*1018*/ 	.word	0x00000006
        /*101c*/ 	.word	0x00028860
        /*1020*/ 	.short	0x010a
        /*1022*/ 	.byte	0x3f
	.zero		1


	//   ....[60]....
        /*1024*/ 	.word	0x00018540
        /*1028*/ 	.word	0x00000006
        /*102c*/ 	.word	0x00028850
        /*1030*/ 	.short	0x0107
        /*1032*/ 	.byte	0x3f
	.zero		1


	//   ....[61]....
        /*1034*/ 	.word	0x000186f0
        /*1038*/ 	.word	0x00000006
        /*103c*/ 	.word	0x00028850
        /*1040*/ 	.short	0x0101
        /*1042*/ 	.byte	0x3f
	.zero		1


	//   ....[62]....
        /*1044*/ 	.word	0x00018900
        /*1048*/ 	.word	0x00000000
        /*104c*/ 	.word	0x00028860
        /*1050*/ 	.short	0x010a
        /*1052*/ 	.byte	0x3f
	.zero		1


	//   ....[63]....
        /*1054*/ 	.word	0x00018e30
        /*1058*/ 	.word	0x00000000
        /*105c*/ 	.word	0x00028850
        /*1060*/ 	.short	0x0107
        /*1062*/ 	.byte	0x3f
	.zero		1


	//   ....[64]....
        /*1064*/ 	.word	0x00018ef0
        /*1068*/ 	.word	0x00000000
        /*106c*/ 	.word	0x00028850
        /*1070*/ 	.short	0x0101
        /*1072*/ 	.byte	0x3f
	.zero		1


	//   ....[65]....
        /*1074*/ 	.word	0x000199f0
        /*1078*/ 	.word	0x00000004
        /*107c*/ 	.word	0x00028820
        /*1080*/ 	.short	0x010a
        /*1082*/ 	.byte	0x3f
	.zero		1


	//   ....[66]....
        /*1084*/ 	.word	0x00019b60
        /*1088*/ 	.word	0x00000005
        /*108c*/ 	.word	0x00028840
        /*1090*/ 	.short	0x010a
        /*1092*/ 	.byte	0x3f
	.zero		1


	//   ....[67]....
        /*1094*/ 	.word	0x00019c00
        /*1098*/ 	.word	0x00000019
        /*109c*/ 	.word	0x00028840
        /*10a0*/ 	.short	0x010a
        /*10a2*/ 	.byte	0x3f
	.zero		1


	//   ....[68]....
        /*10a4*/ 	.word	0x00019c40
        /*10a8*/ 	.word	0x00000005
        /*10ac*/ 	.word	0x00028860
        /*10b0*/ 	.short	0x010a
        /*10b2*/ 	.byte	0x3f
	.zero		1


	//   ....[69]....
        /*10b4*/ 	.word	0x00019c80
        /*10b8*/ 	.word	0x00000019
        /*10bc*/ 	.word	0x00028860
        /*10c0*/ 	.short	0x010a
        /*10c2*/ 	.byte	0x3f
	.zero		1


	//   ....[70]....
        /*10c4*/ 	.word	0x00019ce0
        /*10c8*/ 	.word	0x0000005c
        /*10cc*/ 	.word	0x00028890
        /*10d0*/ 	.short	0x010a
        /*10d2*/ 	.byte	0x3f
	.zero		1


	//   ....[71]....
        /*10d4*/ 	.word	0x0001a1f0
        /*10d8*/ 	.word	0x0000005c
        /*10dc*/ 	.word	0x00028890
        /*10e0*/ 	.short	0x010a
        /*10e2*/ 	.byte	0x3f
	.zero		1


	//   ....[72]....
        /*10e4*/ 	.word	0x0001a700
        /*10e8*/ 	.word	0x0000005c
        /*10ec*/ 	.word	0x00028890
        /*10f0*/ 	.short	0x010a
        /*10f2*/ 	.byte	0x3f
	.zero		1


	//   ....[73]....
        /*10f4*/ 	.word	0x0001abd0
        /*10f8*/ 	.word	0x0000005c
        /*10fc*/ 	.word	0x000288b0
        /*1100*/ 	.short	0x010a
        /*1102*/ 	.byte	0x3f
	.zero		1


	//   ....[74]....
        /*1104*/ 	.word	0x0001ae90
        /*1108*/ 	.word	0x0000009c
        /*110c*/ 	.word	0x00028800
        /*1110*/ 	.short	0x010a
        /*1112*/ 	.byte	0x3f
	.zero		1


	//   ....[75]....
        /*1114*/ 	.word	0x0001b0a0
        /*1118*/ 	.word	0x0000009c
        /*111c*/ 	.word	0x00028800
        /*1120*/ 	.short	0x010a
        /*1122*/ 	.byte	0x3f
	.zero		1


	//   ....[76]....
        /*1124*/ 	.word	0x0001b0f0
        /*1128*/ 	.word	0x00000003
        /*112c*/ 	.word	0x00028830
        /*1130*/ 	.short	0x010a
        /*1132*/ 	.byte	0x3f
	.zero		1


	//   ....[77]....
        /*1134*/ 	.word	0x0001b140
        /*1138*/ 	.word	0x00000005
        /*113c*/ 	.word	0x00028830
        /*1140*/ 	.short	0x010a
        /*1142*/ 	.byte	0x3f
	.zero		1


	//   ....[78]....
        /*1144*/ 	.word	0x0001b190
        /*1148*/ 	.word	0x00000005
        /*114c*/ 	.word	0x00028850
        /*1150*/ 	.short	0x010a
        /*1152*/ 	.byte	0x3f
	.zero		1


	//   ....[79]....
        /*1154*/ 	.word	0x0001b1e0
        /*1158*/ 	.word	0x0000000d
        /*115c*/ 	.word	0x00028850
        /*1160*/ 	.short	0x010a
        /*1162*/ 	.byte	0x3f
	.zero		1


	//   ....[80]....
        /*1164*/ 	.word	0x0001b7b0
        /*1168*/ 	.word	0x00000016
        /*116c*/ 	.word	0x00028820
        /*1170*/ 	.short	0x010a
        /*1172*/ 	.byte	0x3f
	.zero		1


	//   ....[81]....
        /*1174*/ 	.word	0x0001b800
        /*1178*/ 	.word	0x00000005
        /*117c*/ 	.word	0x000288a0
        /*1180*/ 	.short	0x010a
        /*1182*/ 	.byte	0x3f
	.zero		1


	//   ....[82]....
        /*1184*/ 	.word	0x0001b850
        /*1188*/ 	.word	0x00000005
        /*118c*/ 	.word	0x000288c0
        /*1190*/ 	.short	0x010a
        /*1192*/ 	.byte	0x3f
	.zero		1


	//   ....[83]....
        /*1194*/ 	.word	0x0001b8a0
        /*1198*/ 	.word	0x00000008
        /*119c*/ 	.word	0x000288a0
        /*11a0*/ 	.short	0x010a
        /*11a2*/ 	.byte	0x3f
	.zero		1


	//   ....[84]....
        /*11a4*/ 	.word	0x0001b8f0
        /*11a8*/ 	.word	0x00000008
        /*11ac*/ 	.word	0x000288c0
        /*11b0*/ 	.short	0x010a
        /*11b2*/ 	.byte	0x3f
	.zero		1


	//   ....[85]....
        /*11b4*/ 	.word	0x0001ba10
        /*11b8*/ 	.word	0x00000007
        /*11bc*/ 	.word	0x00028840
        /*11c0*/ 	.short	0x010a
        /*11c2*/ 	.byte	0x3f
	.zero		1


	//   ....[86]....
        /*11c4*/ 	.word	0x0001cf90
        /*11c8*/ 	.word	0x00000016
        /*11cc*/ 	.word	0x00028820
        /*11d0*/ 	.short	0x010a
        /*11d2*/ 	.byte	0x3f
	.zero		1


	//   ....[87]....
        /*11d4*/ 	.word	0x0001cfe0
        /*11d8*/ 	.word	0x00000006
        /*11dc*/ 	.word	0x00028840
        /*11e0*/ 	.short	0x010a
        /*11e2*/ 	.byte	0x3f
	.zero		1


	//   ....[88]....
        /*11e4*/ 	.word	0x0001d960
        /*11e8*/ 	.word	0x00000006
        /*11ec*/ 	.word	0x00028860
        /*11f0*/ 	.short	0x010a
        /*11f2*/ 	.byte	0x3f
	.zero		1


	//   ....[89]....
        /*11f4*/ 	.word	0x0001e3d0
        /*11f8*/ 	.word	0x00000000
        /*11fc*/ 	.word	0x00028860
        /*1200*/ 	.short	0x010a
        /*1202*/ 	.byte	0x3f
	.zero		1


	//   ....[90]....
        /*1204*/ 	.word	0x0001f740
        /*1208*/ 	.word	0x00000004
        /*120c*/ 	.word	0x00028820
        /*1210*/ 	.short	0x010a
        /*1212*/ 	.byte	0x3f
	.zero		1


	//   ....[91]....
        /*1214*/ 	.word	0x0001f8e0
        /*1218*/ 	.word	0x00000005
        /*121c*/ 	.word	0x00028840
        /*1220*/ 	.short	0x010a
        /*1222*/ 	.byte	0x3f
	.zero		1


	//   ....[92]....
        /*1224*/ 	.word	0x0001f930
        /*1228*/ 	.word	0x00000019
        /*122c*/ 	.word	0x00028840
        /*1230*/ 	.short	0x010a
        /*1232*/ 	.byte	0x3f
	.zero		1


	//   ....[93]....
        /*1234*/ 	.word	0x0001f980
        /*1238*/ 	.word	0x00000005
        /*123c*/ 	.word	0x00028860
        /*1240*/ 	.short	0x010a
        /*1242*/ 	.byte	0x3f
	.zero		1


	//----- nvinfo : EIATTR_NUM_MBARRIERS
	.align		4
.L_915:
        /*1244*/ 	.byte	0x03, 0x38
        /*1246*/ 	.short	0x0016


	//----- nvinfo : EIATTR_EXIT_INSTR_OFFSETS
	.align		4
        /*1248*/ 	.byte	0x04, 0x1c
        /*124a*/ 	.short	(.L_917 - .L_916)


	//   ....[0]....
.L_916:
        /*124c*/ 	.word	0x00019cd0


	//----- nvinfo : EIATTR_MAX_THREADS
	.align		4
.L_917:
        /*1250*/ 	.byte	0x04, 0x05
        /*1252*/ 	.short	(.L_919 - .L_918)
.L_918:
        /*1254*/ 	.word	0x00000180
        /*1258*/ 	.word	0x00000001
        /*125c*/ 	.word	0x00000001


	//----- nvinfo : EIATTR_CRS_STACK_SIZE
	.align		4
.L_919:
        /*1260*/ 	.byte	0x04, 0x1e
        /*1262*/ 	.short	(.L_921 - .L_920)
.L_920:
        /*1264*/ 	.word	0x00000000


	//----- nvinfo : EIATTR_CBANK_PARAM_SIZE
	.align		4
.L_921:
        /*1268*/ 	.byte	0x03, 0x19
        /*126a*/ 	.short	0x0af0


	//----- nvinfo : EIATTR_PARAM_CBANK
	.align		4
        /*126c*/ 	.byte	0x04, 0x0a
        /*126e*/ 	.short	(.L_923 - .L_922)
	.align		4
.L_922:
        /*1270*/ 	.word	index@(.nv.constant0._ZN7cutlass13device_kernelIN5flash11enable_sm90INS1_16FlashAttnFwdSm90INS1_25CollectiveMainloopFwdSm90ILi2EN4cute5tupleIJNS5_1CILi1EEES8_S8_EEENS6_IJNS7_ILi128EEESA_SA_EEELi128ENS_10bfloat16_tEfNS_4arch4Sm90ELb0ELb0ELb0ELb1ELb1ELb1ELb0ELb1ELb1ELb1ELb0ELb0EEENS1_21CollectiveEpilogueFwdISB_S9_SC_SE_Li256ELb1ELb1ELb0ELb0EEENS1_36VarlenDynamicPersistentTileSchedulerILi128ELi128ELi256ELi128ELb0ELb1ELb1ELb0ELb1ELb1EEEEEEEEEvNT_6ParamsE)
        /*1274*/ 	.short	0x0210
        /*1276*/ 	.short	0x0af0


	//----- nvinfo : EIATTR_SW_WAR
	.align		4
.L_923:
        /*1278*/ 	.byte	0x04, 0x36
        /*127a*/ 	.short	(.L_925 - .L_924)
.L_924:
        /*127c*/ 	.word	0x00000008
.L_925:


//--------------------- .nv.info._ZN7cutlass13device_kernelIN5flash11enable_sm90INS1_16FlashAttnFwdSm90INS1_25CollectiveMainloopFwdSm90ILi2EN4cute5tupleIJNS5_1CILi1EEES8_S8_EEENS6_IJNS7_ILi128EEESA_SA_EEELi128ENS_10bfloat16_tEfNS_4arch4Sm90ELb0ELb1ELb0ELb0ELb1ELb0ELb0ELb1ELb1ELb1ELb0ELb0EEENS1_21CollectiveEpilogueFwdISB_S9_SC_SE_Li256ELb0ELb1ELb0ELb0EEENS1_30DynamicPersistentTileSchedulerILi256ELi128ELb0ELb1ELb1EEEEEEEEEvNT_6ParamsE --------------------------
	.section	.nv.info._ZN7cutlass13device_kernelIN5flash11enable_sm90INS1_16FlashAttnFwdSm90INS1_25CollectiveMainloopFwdSm90ILi2EN4cute5tupleIJNS5_1CILi1EEES8_S8_EEENS6_IJNS7_ILi128EEESA_SA_EEELi128ENS_10bfloat16_tEfNS_4arch4Sm90ELb0ELb1ELb0ELb0ELb1ELb0ELb0ELb1ELb1ELb1ELb0ELb0EEENS1_21CollectiveEpilogueFwdISB_S9_SC_SE_Li256ELb0ELb1ELb0ELb0EEENS1_30DynamicPersistentTileSchedulerILi256ELi128ELb0ELb1ELb1EEEEEEEEEvNT_6ParamsE,"",@"SHT_CUDA_INFO"
	.sectionflags	@""
	.align	4


	//----- nvinfo : EIATTR_CUDA_API_VERSION
	.align		4
        /*0000*/ 	.byte	0x04, 0x37
        /*0002*/ 	.short	(.L_927 - .L_926)
.L_926:
        /*0004*/ 	.word	0x00000082


	//----- nvinfo : EIATTR_KPARAM_INFO
	.align		4
.L_927:
        /*0008*/ 	.byte	0x04, 0x17
        /*000a*/ 	.short	(.L_929 - .L_928)
.L_928:
        /*000c*/ 	.word	0x00000000
        /*0010*/ 	.short	0x0000
        /*0012*/ 	.short	0x0070
        /*0014*/ 	.byte	0x00, 0xf0, 0x01, 0x2a


	//----- nvinfo : EIATTR_SPARSE_MMA_MASK
	.align		4
.L_929:
        /*0018*/ 	.byte	0x03, 0x50
        /*001a*/ 	.short	0x0000


	//----- nvinfo : EIATTR_MAXREG_COUNT
	.align		4
        /*001c*/ 	.byte	0x03, 0x1b
        /*001e*/ 	.short	0x00a8


	//----- nvinfo : EIATTR_NUM_BARRIERS
	.align		4
        /*0020*/ 	.byte	0x02, 0x4c
        /*0022*/ 	.byte	0x10
	.zero		1


	//----- nvinfo : EIATTR_EXTERNS
	.align		4
        /*0024*/ 	.byte	0x04, 0x0f
        /*0026*/ 	.short	(.L_931 - .L_930)


	//   ....[0]....
	.align		4
.L_930:
        /*0028*/ 	.word	index@(__assertfail)


	//----- nvinfo : EIATTR_MERCURY_ISA_VERSION
	.align		4
.L_931:
        /*002c*/ 	.byte	0x03, 0x5f
        /*002e*/ 	.short	0x0101


	//----- nvinfo : EIATTR_INT_WARP_WIDE_INSTR_OFFSETS
	.align		4
        /*0030*/ 	.byte	0x04, 0x31
        /*0032*/ 	.short	(.L_933 - .L_932)


	//   ....[0]....
.L_932:
        /*0034*/ 	.word	0x000000b0


	//   ....[1]....
        /*0038*/ 	.word	0x000000c0


	//   ....[2]....
        /*003c*/ 	.word	0x00000160


	//   ....[3]....
        /*0040*/ 	.word	0x000105a0


	//   ....[4]....
        /*0044*/ 	.word	0x00010630


	//   ....[5]....
        /*0048*/ 	.word	0x00013250


	//   ....[6]....
        /*004c*/ 	.word	0x000132e0


	//----- nvinfo : EIATTR_COOP_GROUP_MASK_REGIDS
	.align		4
.L_933:
        /*0050*/ 	.byte	0x04, 0x29
        /*0052*/ 	.short	(.L_935 - .L_934)


	//   ....[0]....
.L_934:
        /*0054*/ 	.word	0xffffffff


	//   ....[1]....
        /*0058*/ 	.word	0xffffffff


	//   ....[2]....
        /*005c*/ 	.word	0xffffffff


	//   ....[3]....
        /*0060*/ 	.word	0xffffffff


	//   ....[4]....
        /*0064*/ 	.word	0xffffffff


	//   ....[5]....
        /*0068*/ 	.word	0xffffffff


	//   ....[6]....
        /*006c*/ 	.word	0xffffffff


	//   ....[7]....
        /*0070*/ 	.word	0xffffffff


	//   ....[8]....
        /*0074*/ 	.word	0xffffffff


	//   ....[9]....
        /*0078*/ 	.word	0xffffffff


	//   ....[10]....
        /*007c*/ 	.word	0xffffffff


	//   ....[11]....
        /*0080*/ 	.word	0xffffffff


	//   ....[12]....
        /*0084*/ 	.word	0xffffffff


	//   ....[13]....
        /*0088*/ 	.word	0xffffffff


	//   ....[14]....
        /*008c*/ 	.word	0xffffffff


	//   ....[15]....
        /*0090*/ 	.word	0xffffffff


	//   ....[16]....
        /*0094*/ 	.word	0xffffffff


	//   ....[17]....
        /*0098*/ 	.word	0xffffffff


	//   ....[18]....
        /*009c*/ 	.word	0xffffffff


	//   ....[19]....
        /*00a0*/ 	.word	0xffffffff


	//   ....[20]....
        /*00a4*/ 	.word	0xffffffff


	//   ....[21]....
        /*00a8*/ 	.word	0xffffffff


	//   ....[22]....
        /*00ac*/ 	.word	0xffffffff


	//   ....[23]....
        /*00b0*/ 	.word	0xffffffff


	//   ....[24]....
        /*00b4*/ 	.word	0xffffffff


	//   ....[25]....
        /*00b8*/ 	.word	0xffffffff


	//   ....[26]....
        /*00bc*/ 	.word	0xffffffff


	//   ....[27]....
        /*00c0*/ 	.word	0xffffffff


	//   ....[28]....
        /*00c4*/ 	.word	0xffffffff


	//   ....[29]....
        /*00c8*/ 	.word	0xffffffff


	//   ....[30]....
        /*00cc*/ 	.word	0xffffffff


	//   ....[31]....
        /*00d0*/ 	.word	0xffffffff


	//   ....[32]....
        /*00d4*/ 	.word	0xffffffff


	//   ....[33]....
        /*00d8*/ 	.word	0xffffffff


	//   ....[34]....
        /*00dc*/ 	.word	0xffffffff


	//   ....[35]....
        /*00e0*/ 	.word	0xffffffff


	//   ....[36]....
        /*00e4*/ 	.word	0xffffffff


	//   ....[37]....
        /*00e8*/ 	.word	0xffffffff


	//   ....[38]....
        /*00ec*/ 	.word	0xffffffff


	//   ....[39]....
        /*00f0*/ 	.word	0xffffffff


	//   ....[40]....
        /*00f4*/ 	.word	0xffffffff


	//   ....[41]....
        /*00f8*/ 	.word	0xffffffff


	//   ....[42]....
        /*00fc*/ 	.word	0xffffffff


	//   ....[43]....
        /*0100*/ 	.word	0xffffffff


	//   ....[44]....
        /*0104*/ 	.word	0xffffffff


	//   ....[45]....
        /*0108*/ 	.word	0xffffffff


	//   ....[46]....
        /*010c*/ 	.word	0xffffffff


	//   ....[47]....
        /*0110*/ 	.word	0xffffffff


	//   ....[48]....
        /*0114*/ 	.word	0xffffffff


	//   ....[49]....
        /*0118*/ 	.word	0xffffffff


	//   ....[50]....
        /*011c*/ 	.word	0xffffffff


	//   ....[51]....
        /*0120*/ 	.word	0xffffffff


	//   ....[52]....
        /*0124*/ 	.word	0xffffffff


	//   ....[53]....
        /*0128*/ 	.word	0xffffffff


	//   ....[54]....
        /*012c*/ 	.word	0xffffffff


	//   ....[55]....
        /*0130*/ 	.word	0xffffffff


	//   ....[56]....
        /*0134*/ 	.word	0xffffffff


	//   ....[57]....
        /*0138*/ 	.word	0xffffffff


	//   ....[58]....
        /*013c*/ 	.word	0xffffffff


	//   ....[59]....
        /*0140*/ 	.word	0xffffffff


	//   ....[60]....
        /*0144*/ 	.word	0xffffffff


	//   ....[61]....
        /*0148*/ 	.word	0xffffffff


	//   ....[62]....
        /*014c*/ 	.word	0xffffffff


	//   ....[63]....
        /*0150*/ 	.word	0xffffffff


	//   ....[64]....
        /*0154*/ 	.word	0xffffffff


	//   ....[65]....
        /*0158*/ 	.word	0xffffffff


	//   ....[66]....
        /*015c*/ 	.word	0xffffffff


	//   ....[67]....
        /*0160*/ 	.word	0xffffffff


	//   ....[68]....
        /*0164*/ 	.word	0xffffffff


	//   ....[69]....
        /*0168*/ 	.word	0xffffffff


	//   ....[70]....
        /*016c*/ 	.word	0xffffffff


	//   ....[71]....
        /*0170*/ 	.word	0xffffffff


	//   ....[72]....
        /*0174*/ 	.word	0xffffffff


	//   ....[73]....
        /*0178*/ 	.word	0xffffffff


	//   ....[74]....
        /*017c*/ 	.word	0xffffffff


	//   ....[75]....
        /*0180*/ 	.word	0xffffffff


	//   ....[76]....
        /*0184*/ 	.word	0xffffffff


	//   ....[77]....
        /*0188*/ 	.word	0xffffffff


	//   ....[78]....
        /*018c*/ 	.word	0xffffffff


	//   ....[79]....
        /*0190*/ 	.word	0xffffffff


	//   ....[80]....
        /*0194*/ 	.word	0xffffffff


	//   ....[81]....
        /*0198*/ 	.word	0xffffffff


	//   ....[82]....
        /*019c*/ 	.word	0xffffffff


	//   ....[83]....
        /*01a0*/ 	.word	0xffffffff


	//   ....[84]....
        /*01a4*/ 	.word	0xffffffff


	//   ....[85]....
        /*01a8*/ 	.word	0xffffffff


	//   ....[86]....
        /*01ac*/ 	.word	0xffffffff


	//   ....[87]....
        /*01b0*/ 	.word	0xffffffff


	//   ....[88]....
        /*01b4*/ 	.word	0xffffffff


	//   ....[89]....
        /*01b8*/ 	.word	0xffffffff


	//   ....[90]....
        /*01bc*/ 	.word	0xffffffff


	//   ....[91]....
        /*01c0*/ 	.word	0xffffffff


	//   ....[92]....
        /*01c4*/ 	.word	0xffffffff


	//   ....[93]....
        /*01c8*/ 	.word	0xffffffff


	//   ....[94]....
        /*01cc*/ 	.word	0xffffffff


	//   ....[95]....
        /*01d0*/ 	.word	0xffffffff


	//   ....[96]....
        /*01d4*/ 	.word	0xffffffff


	//   ....[97]....
        /*01d8*/ 	.word	0xffffffff


	//   ....[98]....
        /*01dc*/ 	.word	0xffffffff


	//   ....[99]....
        /*01e0*/ 	.word	0xffffffff


	//   ....[100]....
        /*01e4*/ 	.word	0xffffffff


	//   ....[101]....
        /*01e8*/ 	.word	0xffffffff


	//   ....[102]....
        /*01ec*/ 	.word	0xffffffff


	//   ....[103]....
        /*01f0*/ 	.word	0xffffffff


	//   ....[104]....
        /*01f4*/ 	.word	0xffffffff


	//   ....[105]....
        /*01f8*/ 	.word	0xffffffff


	//   ....[106]....
        /*01fc*/ 	.word	0xffffffff


	//   ....[107]....
        /*0200*/ 	.word	0xffffffff


	//   ....[108]....
        /*0204*/ 	.word	0xffffffff


	//   ....[109]....
        /*0208*/ 	.word	0xffffffff


	//   ....[110]....
        /*020c*/ 	.word	0xffffffff


	//   ....[111]....
        /*0210*/ 	.word	0xffffffff


	//   ....[112]....
        /*0214*/ 	.word	0xffffffff


	//   ....[113]....
        /*0218*/ 	.word	0xffffffff


	//   ....[114]....
        /*021c*/ 	.word	0xffffffff


	//   ....[115]....
        /*0220*/ 	.word	0xffffffff


	//   ....[116]....
        /*0224*/ 	.word	0xffffffff


	//   ....[117]....
        /*0228*/ 	.word	0xffffffff


	//   ....[118]....
        /*022c*/ 	.word	0xffffffff


	//   ....[119]....
        /*0230*/ 	.word	0xffffffff


	//   ....[120]....
        /*0234*/ 	.word	0xffffffff


	//   ....[121]....
        /*0238*/ 	.word	0xffffffff


	//   ....[122]....
        /*023c*/ 	.word	0xffffffff


	//   ....[123]....
        /*0240*/ 	.word	0xffffffff


	//   ....[124]....
        /*0244*/ 	.word	0xffffffff


	//   ....[125]....
        /*0248*/ 	.word	0xffffffff


	//   ....[126]....
        /*024c*/ 	.word	0xffffffff


	//   ....[127]....
        /*0250*/ 	.word	0xffffffff


	//   ....[128]....
        /*0254*/ 	.word	0xffffffff


	//   ....[129]....
        /*0258*/ 	.word	0xffffffff


	//   ....[130]....
        /*025c*/ 	.word	0xffffffff


	//   ....[131]....
        /*0260*/ 	.word	0xffffffff


	//   ....[132]....
        /*0264*/ 	.word	0xffffffff


	//   ....[133]....
        /*0268*/ 	.word	0xffffffff


	//   ....[134]....
        /*026c*/ 	.word	0xffffffff


	//   ....[135]....
        /*0270*/ 	.word	0xffffffff


	//   ....[136]....
        /*0274*/ 	.word	0x0500000f


	//   ....[137]....
        /*0278*/ 	.word	0x0500000f


	//   ....[138]....
        /*027c*/ 	.word	0x0500000f


	//   ....[139]....
        /*0280*/ 	.word	0x0500000f


	//   ....[140]....
        /*0284*/ 	.word	0x0500000f


	//   ....[141]....
        /*0288*/ 	.word	0x0500000f


	//   ....[142]....
        /*028c*/ 	.word	0x0500000f


	//   ....[143]....
        /*0290*/ 	.word	0x0500000f


	//   ....[144]....
        /*0294*/ 	.word	0x0500000f


	//   ....[145]....
        /*0298*/ 	.word	0x0500000f


	//   ....[146]....
        /*029c*/ 	.word	0x0500000f


	//   ....[147]....
        /*02a0*/ 	.word	0x0500000f


	//   ....[148]....
        /*02a4*/ 	.word	0x0500000f


	//   ....[149]....
        /*02a8*/ 	.word	0x0500000f


	//   ....[150]....
        /*02ac*/ 	.word	0x0500000f


	//   ....[151]....
        /*02b0*/ 	.word	0x0500000f


	//   ....[152]....
        /*02b4*/ 	.word	0x0500000f


	//   ....[153]....
        /*02b8*/ 	.word	0x0500000f


	//   ....[154]....
        /*02bc*/ 	.word	0x0500000f


	//   ....[155]....
        /*02c0*/ 	.word	0x0500000f


	//   ....[156]....
        /*02c4*/ 	.word	0x0500000f


	//   ....[157]....
        /*02c8*/ 	.word	0x0500000f


	//   ....[158]....
        /*02cc*/ 	.word	0x0500000f


	//   ....[159]....
        /*02d0*/ 	.word	0x0500000f


	//   ....[160]....
        /*02d4*/ 	.word	0x0500000f


	//   ....[161]....
        /*02d8*/ 	.word	0x0500000f


	//   ....[162]....
        /*02dc*/ 	.word	0x0500000f


	//   ....[163]....
        /*02e0*/ 	.word	0x0500000f


	//   ....[164]....
        /*02e4*/ 	.word	0x0500000f


	//   ....[165]....
        /*02e8*/ 	.word	0x0500000f


	//   ....[166]....
        /*02ec*/ 	.word	0x0500000f


	//   ....[167]....
        /*02f0*/ 	.word	0x0500000f


	//   ....[168]....
        /*02f4*/ 	.word	0x0500000f


	//   ....[169]....
        /*02f8*/ 	.word	0x0500000f


	//   ....[170]....
        /*02fc*/ 	.word	0x0500000f


	//   ....[171]....
        /*0300*/ 	.word	0x0500000f


	//   ....[172]....
        /*0304*/ 	.word	0x0500000f


	//   ....[173]....
        /*0308*/ 	.word	0x0500000f


	//   ....[174]....
        /*030c*/ 	.word	0x0500000f


	//   ....[175]....
        /*0310*/ 	.word	0x0500000f


	//   ....[176]....
        /*0314*/ 	.word	0x0500000f


	//   ....[177]....
        /*0318*/ 	.word	0x0500000f


	//   ....[178]....
        /*031c*/ 	.word	0x0500000f


	//   ....[179]....
        /*0320*/ 	.word	0x0500000f


	//   ....[180]....
        /*0324*/ 	.word	0x0500000f


	//   ....[181]....
        /*0328*/ 	.word	0x0500000f


	//   ....[182]....
        /*032c*/ 	.word	0x0500000f


	//   ....[183]....
        /*0330*/ 	.word	0x0500000f


	//   ....[184]....
        /*0334*/ 	.word	0x0500000f


	//   ....[185]....
        /*0338*/ 	.word	0x0500000f


	//   ....[186]....
        /*033c*/ 	.word	0x0500000f


	//   ....[187]....
        /*0340*/ 	.word	0x0500000f


	//   ....[188]....
        /*0344*/ 	.word	0x0500000f


	//   ....[189]....
        /*0348*/ 	.word	0x0500000f


	//   ....[190]....
        /*034c*/ 	.word	0x0500000f


	//   ....[191]....
        /*0350*/ 	.word	0x0500000f


	//   ....[192]....
        /*0354*/ 	.word	0x0500000f


	//   ....[193]....
        /*0358*/ 	.word	0x0500000f


	//   ....[194]....
        /*035c*/ 	.word	0x0500000f


	//   ....[195]....
        /*0360*/ 	.word	0x0500000f


	//   ....[196]....
        /*0364*/ 	.word	0x0500000f


	//   ....[197]....
        /*0368*/ 	.word	0x0500000f


	//   ....[198]....
        /*036c*/ 	.word	0x0500000f


	//   ....[199]....
        /*0370*/ 	.word	0x0500000f


	//   ....[200]....
        /*0374*/ 	.word	0x0500000f


	//   ....[201]....
        /*0378*/ 	.word	0x0500000f


	//   ....[202]....
        /*037c*/ 	.word	0x0500000f


	//   ....[203]....
        /*0380*/ 	.word	0x0500000f


	//   ....[204]....
        /*0384*/ 	.word	0x0500000f


	//   ....[205]....
        /*0388*/ 	.word	0x0500000f


	//   ....[206]....
        /*038c*/ 	.word	0x0500000f


	//   ....[207]....
        /*0390*/ 	.word	0x0500000f


	//   ....[208]....
        /*0394*/ 	.word	0x0500000f


	//   ....[209]....
        /*0398*/ 	.word	0x0500000f


	//   ....[210]....
        /*039c*/ 	.word	0x0500000f


	//   ....[211]....
        /*03a0*/ 	.word	0x0500000f


	//   ....[212]....
        /*03a4*/ 	.word	0x0500000f


	//   ....[213]....
        /*03a8*/ 	.word	0x0500000f


	//   ....[214]....
        /*03ac*/ 	.word	0x0500000f


	//   ....[215]....
        /*03b0*/ 	.word	0x0500000f


	//   ....[216]....
        /*03b4*/ 	.word	0x0500000f


	//   ....[217]....
        /*03b8*/ 	.word	0x0500000f


	//   ....[218]....
        /*03bc*/ 	.word	0x0500000f


	//----- nvinfo : EIATTR_COOP_GROUP_INSTR_OFFSETS
	.align		4
.L_935:
        /*03c0*/ 	.byte	0x04, 0x28
        /*03c2*/ 	.short	(.L_937 - .L_936)


	//   ....[0]....
.L_936:
        /*03c4*/ 	.word	0x00000070


	//   ....[1]....
        /*03c8*/ 	.word	0x00000080


	//   ....[2]....
        /*03cc*/ 	.word	0x000002c0


	//   ....[3]....
        /*03d0*/ 	.word	0x00000420


	//   ....[4]....
        /*03d4*/ 	.word	0x00000540


	//   ....[5]....
        /*03d8*/ 	.word	0x000006a0


	//   ....[6]....
        /*03dc*/ 	.word	0x00001720


	//   ....[7]....
        /*03e0*/ 	.word	0x00001fc0


	//   ....[8]....
        /*03e4*/ 	.word	0x00002210


	//   ....[9]....
        /*03e8*/ 	.word	0x00003600


	//   ....[10]....
        /*03ec*/ 	.word	0x000036a0


	//   ....[11]....
        /*03f0*/ 	.word	0x00003d40


	//   ....[12]....
        /*03f4*/ 	.word	0x00003da0


	//   ....[13]....
        /*03f8*/ 	.word	0x00005600


	//   ....[14]....
        /*03fc*/ 	.word	0x00005800


	//   ....[15]....
        /*0400*/ 	.word	0x000063e0


	//   ....[16]....
        /*0404*/ 	.word	0x00006400


	//   ....[17]....
        /*0408*/ 	.word	0x00006d80


	//   ....[18]....
        /*040c*/ 	.word	0x00006e00


	//   ....[19]....
        /*0410*/ 	.word	0x00008cc0


	//   ....[20]....
        /*0414*/ 	.word	0x00008cd0


	//   ....[21]....
        /*0418*/ 	.word	0x00008d00


	//   ....[22]....
        /*041c*/ 	.word	0x00008d20


	//   ....[23]....
        /*0420*/ 	.word	0x0000aa20


	//   ....[24]....
        /*0424*/ 	.word	0x0000ac10


	//   ....[25]....
        /*0428*/ 	.word	0x0000b7f0


	//   ....[26]....
        /*042c*/ 	.word	0x0000b860


	//   ....[27]....
        /*0430*/ 	.word	0x0000c170


	//   ....[28]....
        /*0434*/ 	.word	0x0000c1e0


	//   ....[29]....
        /*0438*/ 	.word	0x0000d310


	//   ....[30]....
        /*043c*/ 	.word	0x0000d340


	//   ....[31]....
        /*0440*/ 	.word	0x0000d400


	//   ....[32]....
        /*0444*/ 	.word	0x0000d410


	//   ....[33]....
        /*0448*/ 	.word	0x0000e5a0


	//   ....[34]....
        /*044c*/ 	.word	0x0000e600


	//   ....[35]....
        /*0450*/ 	.word	0x0000e650


	//   ....[36]....
        /*0454*/ 	.word	0x0000e6b0


	//   ....[37]....
        /*0458*/ 	.word	0x0000eb90


	//   ....[38]....
        /*045c*/ 	.word	0x0000eba0


	//   ....[39]....
        /*0460*/ 	.word	0x0000ec60


	//   ....[40]....
        /*0464*/ 	.word	0x0000ec80


	//   ....[41]....
        /*0468*/ 	.word	0x0000ed40


	//   ....[42]....
        /*046c*/ 	.word	0x0000ed60


	//   ....[43]....
        /*0470*/ 	.word	0x0000ee30


	//   ....[44]....
        /*0474*/ 	.word	0x0000ee50


	//   ....[45]....
        /*0478*/ 	.word	0x0000f4f0


	//   ....[46]....
        /*047c*/ 	.word	0x0000f510


	//   ....[47]....
        /*0480*/ 	.word	0x0000f5d0


	//   ....[48]....
        /*0484*/ 	.word	0x0000f5f0


	//   ....[49]....
        /*0488*/ 	.word	0x0000f6b0


	//   ....[50]....
        /*048c*/ 	.word	0x0000f6d0


	//   ....[51]....
        /*0490*/ 	.word	0x0000f7a0


	//   ....[52]....
        /*0494*/ 	.word	0x0000f7c0


	//   ....[53]....
        /*0498*/ 	.word	0x0000f930


	//   ....[54]....
        /*049c*/ 	.word	0x000110b0


	//   ....[55]....
        /*04a0*/ 	.word	0x000110d0


	//   ....[56]....
        /*04a4*/ 	.word	0x000110e0


	//   ....[57]....
        /*04a8*/ 	.word	0x00011120


	//   ....[58]....
        /*04ac*/ 	.word	0x000111a0


	//   ....[59]....
        /*04b0*/ 	.word	0x000111c0


	//   ....[60]....
        /*04b4*/ 	.word	0x00011240


	//   ....[61]....
        /*04b8*/ 	.word	0x00011260


	//   ....[62]....
        /*04bc*/ 	.word	0x000112e0


	//   ....[63]....
        /*04c0*/ 	.word	0x00011300


	//   ....[64]....
        /*04c4*/ 	.word	0x00011380


	//   ....[65]....
        /*04c8*/ 	.word	0x000113a0


	//   ....[66]....
        /*04cc*/ 	.word	0x00011420


	//   ....[67]....
        /*04d0*/ 	.word	0x00011440


	//   ....[68]....
        /*04d4*/ 	.word	0x000114c0


	//   ....[69]....
        /*04d8*/ 	.word	0x000114e0


	//   ....[70]....
        /*04dc*/ 	.word	0x00011b10


	//   ....[71]....
        /*04e0*/ 	.word	0x00011b30


	//   ....[72]....
        /*04e4*/ 	.word	0x00011b60


	//   ....[73]....
        /*04e8*/ 	.word	0x00011ba0


	//   ....[74]....
        /*04ec*/ 	.word	0x00011c10


	//   ....[75]....
        /*04f0*/ 	.word	0x00011c30


	//   ....[76]....
        /*04f4*/ 	.word	0x00011cb0


	//   ....[77]....
        /*04f8*/ 	.word	0x00011cd0


	//   ....[78]....
        /*04fc*/ 	.word	0x00011d50


	//   ....[79]....
        /*0500*/ 	.word	0x00011d70


	//   ....[80]....
        /*0504*/ 	.word	0x00011df0


	//   ....[81]....
        /*0508*/ 	.word	0x00011e10


	//   ....[82]....
        /*050c*/ 	.word	0x00011e90


	//   ....[83]....
        /*0510*/ 	.word	0x00011eb0


	//   ....[84]....
        /*0514*/ 	.word	0x00011f30


	//   ....[85]....
        /*0518*/ 	.word	0x00011f50


	//   ....[86]....
        /*051c*/ 	.word	0x00012610


	//   ....[87]....
        /*0520*/ 	.word	0x00012640


	//   ....[88]....
        /*0524*/ 	.word	0x00012650


	//   ....[89]....
        /*0528*/ 	.word	0x000126a0


	//   ....[90]....
        /*052c*/ 	.word	0x000126b0


	//   ....[91]....
        /*0530*/ 	.word	0x00012700


	//   ....[92]....
        /*0534*/ 	.word	0x00012710


	//   ....[93]....
        /*0538*/ 	.word	0x00012760


	//   ....[94]....
        /*053c*/ 	.word	0x00012770


	//   ....[95]....
        /*0540*/ 	.word	0x000127c0


	//   ....[96]....
        /*0544*/ 	.word	0x000127d0


	//   ....[97]....
        /*0548*/ 	.word	0x00012820


	//   ....[98]....
        /*054c*/ 	.word	0x00012830


	//   ....[99]....
        /*0550*/ 	.word	0x00012880


	//   ....[100]....
        /*0554*/ 	.word	0x00012890


	//   ....[101]....
        /*0558*/ 	.word	0x000128a0


	//   ....[102]....
        /*055c*/ 	.word	0x00012b40


	//   ....[103]....
        /*0560*/ 	.word	0x00012b60


	//   ....[104]....
        /*0564*/ 	.word	0x00012b80


	//   ....[105]....
        /*0568*/ 	.word	0x00012be0


	//   ....[106]....
        /*056c*/ 	.word	0x00012c00


	//   ....[107]....
        /*0570*/ 	.word	0x00012c60


	//   ....[108]....
        /*0574*/ 	.word	0x00012c80


	//   ....[109]....
        /*0578*/ 	.word	0x00012ce0


	//   ....[110]....
        /*057c*/ 	.word	0x00012d00


	//   ....[111]....
        /*0580*/ 	.word	0x00012d60


	//   ....[112]....
        /*0584*/ 	.word	0x00012d80


	//   ....[113]....
        /*0588*/ 	.word	0x00012de0


	//   ....[114]....
        /*058c*/ 	.word	0x00012e00


	//   ....[115]....
        /*0590*/ 	.word	0x00012e60


	//   ....[116]....
        /*0594*/ 	.word	0x00012e80


	//   ....[117]....
        /*0598*/ 	.word	0x00012e90


	//   ....[118]....
        /*059c*/ 	.word	0x00013430


	//   ....[119]....
        /*05a0*/ 	.word	0x00013450


	//   ....[120]....
        /*05a4*/ 	.word	0x00013470


	//   ....[121]....
        /*05a8*/ 	.word	0x000134b0


	//   ....[122]....
        /*05ac*/ 	.word	0x00013500


	//   ....[123]....
        /*05b0*/ 	.word	0x00013530


	//   ....[124]....
        /*05b4*/ 	.word	0x00013580


	//   ....[125]....
        /*05b8*/ 	.word	0x000135b0


	//   ....[126]....
        /*05bc*/ 	.word	0x00013600


	//   ....[127]....
        /*05c0*/ 	.word	0x00013630


	//   ....[128]....
        /*05c4*/ 	.word	0x00013680


	//   ....[129]....
        /*05c8*/ 	.word	0x000136b0


	//   ....[130]....
        /*05cc*/ 	.word	0x00013700


	//   ....[131]....
        /*05d0*/ 	.word	0x00013730


	//   ....[132]....
        /*05d4*/ 	.word	0x00013780


	//   ....[133]....
        /*05d8*/ 	.word	0x000137b0


	//   ....[134]....
        /*05dc*/ 	.word	0x00013a90


	//   ....[135]....
        /*05e0*/ 	.word	0x00013c60


	//   ....[136]....
        /*05e4*/ 	.word	0x000142b0


	//   ....[137]....
        /*05e8*/ 	.word	0x00014390


	//   ....[138]....
        /*05ec*/ 	.word	0x00014430


	//   ....[139]....
        /*05f0*/ 	.word	0x000144b0


	//   ....[140]....
        /*05f4*/ 	.word	0x00014570


	//   ....[141]....
        /*05f8*/ 	.word	0x000145e0


	//   ....[142]....
        /*05fc*/ 	.word	0x000146b0


	//   ....[143]....
        /*0600*/ 	.word	0x00014730


	//   ....[144]....
        /*0604*/ 	.word	0x00014800


	//   ....[145]....
        /*0608*/ 	.word	0x00014880


	//   ....[146]....
        /*060c*/ 	.word	0x00014950


	//   ....[147]....
        /*0610*/ 	.word	0x000149d0


	//   ....[148]....
        /*0614*/ 	.word	0x00014aa0


	//   ....[149]....
        /*0618*/ 	.word	0x00014b20


	//   ....[150]....
        /*061c*/ 	.word	0x00014bf0


	//   ....[151]....
        /*0620*/ 	.word	0x00014c70


	//   ....[152]....
        /*0624*/ 	.word	0x00014d30


	//   ....[153]....
        /*0628*/ 	.word	0x00014dc0


	//   ....[154]....
        /*062c*/ 	.word	0x00014e30


	//   ....[155]....
        /*0630*/ 	.word	0x00014eb0


	//   ....[156]....
        /*0634*/ 	.word	0x00014f60


	//   ....[157]....
        /*0638*/ 	.word	0x00014fd0


	//   ....[158]....
        /*063c*/ 	.word	0x000150b0


	//   ....[159]....
        /*0640*/ 	.word	0x00015120


	//   ....[160]....
        /*0644*/ 	.word	0x00015200


	//   ....[161]....
        /*0648*/ 	.word	0x00015270


	//   ....[162]....
        /*064c*/ 	.word	0x00015350


	//   ....[163]....
        /*0650*/ 	.word	0x000153c0


	//   ....[164]....
        /*0654*/ 	.word	0x000154a0


	//   ....[165]....
        /*0658*/ 	.word	0x00015510


	//   ....[166]....
        /*065c*/ 	.word	0x000155f0


	//   ....[167]....
        /*0660*/ 	.word	0x00015660


	//   ....[168]....
        /*0664*/ 	.word	0x00015720


	//   ....[169]....
        /*0668*/ 	.word	0x00015850


	//   ....[170]....
        /*066c*/ 	.word	0x000158f0


	//   ....[171]....
        /*0670*/ 	.word	0x00015960


	//   ....[172]....
        /*0674*/ 	.word	0x00015a20


	//   ....[173]....
        /*0678*/ 	.word	0x00015a80


	//   ....[174]....
        /*067c*/ 	.word	0x00015b40


	//   ....[175]....
        /*0680*/ 	.word	0x00015ba0


	//   ....[176]....
        /*0684*/ 	.word	0x00015c60


	//   ....[177]....
        /*0688*/ 	.word	0x00015cc0


	//   ....[178]....
        /*068c*/ 	.word	0x00015d80


	//   ....[179]....
        /*0690*/ 	.word	0x00015de0


	//   ....[180]....
        /*0694*/ 	.word	0x00015ea0


	//   ....[181]....
        /*0698*/ 	.word	0x00015f00


	//   ....[182]....
        /*069c*/ 	.word	0x00015fc0


	//   ....[183]....
        /*06a0*/ 	.word	0x00016020


	//   ....[184]....
        /*06a4*/ 	.word	0x000160e0


	//   ....[185]....
        /*06a8*/ 	.word	0x000161c0


	//   ....[186]....
        /*06ac*/ 	.word	0x00016260


	//   ....[187]....
        /*06b0*/ 	.word	0x000162c0


	//   ....[188]....
        /*06b4*/ 	.word	0x00016390


	//   ....[189]....
        /*06b8*/ 	.word	0x000163f0


	//   ....[190]....
        /*06bc*/ 	.word	0x000164c0


	//   ....[191]....
        /*06c0*/ 	.word	0x00016520


	//   ....[192]....
        /*06c4*/ 	.word	0x000165f0


	//   ....[193]....
        /*06c8*/ 	.word	0x00016650


	//   ....[194]....
        /*06cc*/ 	.word	0x00016720


	//   ....[195]....
        /*06d0*/ 	.word	0x00016780


	//   ....[196]....
        /*06d4*/ 	.word	0x00016850


	//   ....[197]....
        /*06d8*/ 	.word	0x000168b0


	//   ....[198]....
        /*06dc*/ 	.word	0x00016980


	//   ....[199]....
        /*06e0*/ 	.word	0x000169e0


	//   ....[200]....
        /*06e4*/ 	.word	0x00016aa0


	//   ....[201]....
        /*06e8*/ 	.word	0x00016bc0


	//   ....[202]....
        /*06ec*/ 	.word	0x00016c60


	//   ....[203]....
        /*06f0*/ 	.word	0x00016cc0


	//   ....[204]....
        /*06f4*/ 	.word	0x00016d90


	//   ....[205]....
        /*06f8*/ 	.word	0x00016e30


	//   ....[206]....
        /*06fc*/ 	.word	0x00016ef0


	//   ....[207]....
        /*0700*/ 	.word	0x00016f90


	//   ....[208]....
        /*0704*/ 	.word	0x00017050


	//   ....[209]....
        /*0708*/ 	.word	0x000170f0


	//   ....[210]....
        /*070c*/ 	.word	0x000171b0


	//   ....[211]....
        /*0710*/ 	.word	0x00017250


	//   ....[212]....
        /*0714*/ 	.word	0x00017310


	//   ....[213]....
        /*0718*/ 	.word	0x000173b0


	//   ....[214]....
        /*071c*/ 	.word	0x00017470


	//   ....[215]....
        /*0720*/ 	.word	0x00017510


	//   ....[216]....
        /*0724*/ 	.word	0x000175d0


	//   ....[217]....
        /*0728*/ 	.word	0x000176a0


	//   ....[218]....
        /*072c*/ 	.word	0x000177c0


	//----- nvinfo : EIATTR_REG_RECONFIG
	.align		4
.L_937:
        /*0730*/ 	.byte	0x01, 0x54
	.zero		2


	//----- nvinfo : EIATTR_SYSCALL_OFFSETS
	.align		4
        /*0734*/ 	.byte	0x04, 0x46
        /*0736*/ 	.short	(.L_939 - .L_938)


	//   ....[0]....
.L_938:
        /*0738*/ 	.word	0x00001900


	//   ....[1]....
        /*073c*/ 	.word	0x00010790


	//   ....[2]....
        /*0740*/ 	.word	0x000108e0


	//   ....[3]....
        /*0744*/ 	.word	0x000109d0


	//   ....[4]....
        /*0748*/ 	.word	0x000117d0


	//----- nvinfo : EIATTR_MBARRIER_INSTR_OFFSETS
	.align		4
.L_939:
        /*074c*/ 	.byte	0x04, 0x39
        /*074e*/ 	.short	(.L_941 - .L_940)


	//   ....[0]....
.L_940:
        /*0750*/ 	.word	0x00000170
        /*0754*/ 	.word	0x000000ff
        /*0758*/ 	.word	0x00028800
        /*075c*/ 	.short	0x0100
        /*075e*/ 	.byte	0x08
	.zero		1


	//   ....[1]....
        /*0760*/ 	.word	0x00000180
        /*0764*/ 	.word	0x000000ff
        /*0768*/ 	.word	0x00028820
        /*076c*/ 	.short	0x0100
        /*076e*/ 	.byte	0x08
	.zero		1


	//   ....[2]....
        /*0770*/ 	.word	0x00000270
        /*0774*/ 	.word	0x000000ff
        /*0778*/ 	.word	0x00028830
        /*077c*/ 	.short	0x0100
        /*077e*/ 	.byte	0x08
	.zero		1


	//   ....[3]....
        /*0780*/ 	.word	0x00000280
        /*0784*/ 	.word	0x000000ff
        /*0788*/ 	.word	0x00028840
        /*078c*/ 	.short	0x0100
        /*078e*/ 	.byte	0x08
	.zero		1


	//   ....[4]....
        /*0790*/ 	.word	0x00000290
        /*0794*/ 	.word	0x000000ff
        /*0798*/ 	.word	0x00028838
        /*079c*/ 	.short	0x0100
        /*079e*/ 	.byte	0x08
	.zero		1


	//   ....[5]....
        /*07a0*/ 	.word	0x000002a0
        /*07a4*/ 	.word	0x000000ff
        /*07a8*/ 	.word	0x00028848
        /*07ac*/ 	.short	0x0100
        /*07ae*/ 	.byte	0x08
	.zero		1


	//   ....[6]....
        /*07b0*/ 	.word	0x000003d0
        /*07b4*/ 	.word	0x000000ff
        /*07b8*/ 	.word	0x00028850
        /*07bc*/ 	.short	0x0100
        /*07be*/ 	.byte	0x08
	.zero		1


	//   ....[7]....
        /*07c0*/ 	.word	0x000003e0
        /*07c4*/ 	.word	0x000000ff
        /*07c8*/ 	.word	0x00028860
        /*07cc*/ 	.short	0x0100
        /*07ce*/ 	.byte	0x08
	.zero		1


	//   ....[8]....
        /*07d0*/ 	.word	0x000003f0
        /*07d4*/ 	.word	0x000000ff
        /*07d8*/ 	.word	0x00028858
        /*07dc*/ 	.short	0x0100
        /*07de*/ 	.byte	0x08
	.zero		1


	//   ....[9]....
        /*07e0*/ 	.word	0x00000400
        /*07e4*/ 	.word	0x000000ff
        /*07e8*/ 	.word	0x00028868
        /*07ec*/ 	.short	0x0100
        /*07ee*/ 	.byte	0x08
	.zero		1


	//   ....[10]....
        /*07f0*/ 	.word	0x000004f0
        /*07f4*/ 	.word	0x000000ff
        /*07f8*/ 	.word	0x00028870
        /*07fc*/ 	.short	0x0100
        /*07fe*/ 	.byte	0x06
	.zero		1


	//   ....[11]....
        /*0800*/ 	.word	0x00000500
        /*0804*/ 	.word	0x000000ff
        /*0808*/ 	.word	0x00028880
        /*080c*/ 	.short	0x0100
        /*080e*/ 	.byte	0x06
	.zero		1


	//   ....[12]....
        /*0810*/ 	.word	0x00000510
        /*0814*/ 	.word	0x000000ff
        /*0818*/ 	.word	0x00028878
        /*081c*/ 	.short	0x0100
        /*081e*/ 	.byte	0x06
	.zero		1


	//   ....[13]....
        /*0820*/ 	.word	0x00000520
        /*0824*/ 	.word	0x000000ff
        /*0828*/ 	.word	0x00028888
        /*082c*/ 	.short	0x0100
        /*082e*/ 	.byte	0x06
	.zero		1


	//   ....[14]....
        /*0830*/ 	.word	0x00000650
        /*0834*/ 	.word	0x000000ff
        /*0838*/ 	.word	0x00028890
        /*083c*/ 	.short	0x0100
        /*083e*/ 	.byte	0x08
	.zero		1


	//   ....[15]....
        /*0840*/ 	.word	0x00000660
        /*0844*/ 	.word	0x000000ff
        /*0848*/ 	.word	0x000288a0
        /*084c*/ 	.short	0x0100
        /*084e*/ 	.byte	0x08
	.zero		1


	//   ....[16]....
        /*0850*/ 	.word	0x00000670
        /*0854*/ 	.word	0x000000ff
        /*0858*/ 	.word	0x00028898
        /*085c*/ 	.short	0x0100
        /*085e*/ 	.byte	0x08
	.zero		1


	//   ....[17]....
        /*0860*/ 	.word	0x00000680
        /*0864*/ 	.word	0x000000ff
        /*0868*/ 	.word	0x000288a8
        /*086c*/ 	.short	0x0100
        /*086e*/ 	.byte	0x08
	.zero		1


	//   ....[18]....
        /*0870*/ 	.word	0x000007c0
        /*0874*/ 	.word	0x000000ff
        /*0878*/ 	.word	0x000288b0
        /*087c*/ 	.short	0x0100
        /*087e*/ 	.byte	0x08
	.zero		1


	//   ....[19]....
        /*0880*/ 	.word	0x000007d0
        /*0884*/ 	.word	0x000000ff
        /*0888*/ 	.word	0x000288c0
        /*088c*/ 	.short	0x0100
        /*088e*/ 	.byte	0x08
	.zero		1


	//   ....[20]....
        /*0890*/ 	.word	0x000007e0
        /*0894*/ 	.word	0x000000ff
        /*0898*/ 	.word	0x000288b8
        /*089c*/ 	.short	0x0100
        /*089e*/ 	.byte	0x08
	.zero		1


	//   ....[21]....
        /*08a0*/ 	.word	0x000007f0
        /*08a4*/ 	.word	0x000000ff
        /*08a8*/ 	.word	0x000288c8
        /*08ac*/ 	.short	0x0100
        /*08ae*/ 	.byte	0x08
	.zero		1


	//   ....[22]....
        /*08b0*/ 	.word	0x00001980
        /*08b4*/ 	.word	0x000000ff
        /*08b8*/ 	.word	0x00028800
        /*08bc*/ 	.short	0x010a
        /*08be*/ 	.byte	0x29
	.zero		1


	//   ....[23]....
        /*08c0*/ 	.word	0x00001a00
        /*08c4*/ 	.word	0x00000003
        /*08c8*/ 	.word	0x00028830
        /*08cc*/ 	.short	0x010a
        /*08ce*/ 	.byte	0x3f
	.zero		1


	//   ....[24]....
        /*08d0*/ 	.word	0x00001a40
        /*08d4*/ 	.word	0x00000003
        /*08d8*/ 	.word	0x00028830
        /*08dc*/ 	.short	0x010a
        /*08de*/ 	.byte	0x3f
	.zero		1


	//   ....[25]....
        /*08e0*/ 	.word	0x00001fe0
        /*08e4*/ 	.word	0x000000ff
        /*08e8*/ 	.word	0x00000000
        /*08ec*/ 	.short	0x0101
        /*08ee*/ 	.byte	0x06
	.zero		1


	//   ....[26]....
        /*08f0*/ 	.word	0x00004dc0
        /*08f4*/ 	.word	0x000000ff
        /*08f8*/ 	.word	0x00028830
        /*08fc*/ 	.short	0x010a
        /*08fe*/ 	.byte	0x06
	.zero		1


	//   ....[27]....
        /*0900*/ 	.word	0x00004e00
        /*0904*/ 	.word	0x000000ff
        /*0908*/ 	.word	0x00028830
        /*090c*/ 	.short	0x010a
        /*090e*/ 	.byte	0x06
	.zero		1


	//   ....[28]....
        /*0910*/ 	.word	0x00005150
        /*0914*/ 	.word	0x000000ff
        /*0918*/ 	.word	0x00028850
        /*091c*/ 	.short	0x010a
        /*091e*/ 	.byte	0x06
	.zero		1


	//   ....[29]....
        /*0920*/ 	.word	0x00005190
        /*0924*/ 	.word	0x000000ff
        /*0928*/ 	.word	0x00028850
        /*092c*/ 	.short	0x010a
        /*092e*/ 	.byte	0x06
	.zero		1


	//   ....[30]....
        /*0930*/ 	.word	0x000055c0
        /*0934*/ 	.word	0x000000ff
        /*0938*/ 	.word	0x00000000
        /*093c*/ 	.short	0x0101
        /*093e*/ 	.byte	0x06
	.zero		1


	//   ....[31]....
        /*0940*/ 	.word	0x00007870
        /*0944*/ 	.word	0x000000ff
        /*0948*/ 	.word	0x00000000
        /*094c*/ 	.short	0x0101
        /*094e*/ 	.byte	0x06
	.zero		1


	//   ....[32]....
        /*0950*/ 	.word	0x00008180
        /*0954*/ 	.word	0x000000ff
        /*0958*/ 	.word	0x00028830
        /*095c*/ 	.short	0x010a
        /*095e*/ 	.byte	0x06
	.zero		1


	//   ....[33]....
        /*0960*/ 	.word	0x000081c0
        /*0964*/ 	.word	0x000000ff
        /*0968*/ 	.word	0x00028830
        /*096c*/ 	.short	0x010a
        /*096e*/ 	.byte	0x06
	.zero		1


	//   ....[34]....
        /*0970*/ 	.word	0x00008510
        /*0974*/ 	.word	0x000000ff
        /*0978*/ 	.word	0x00028850
        /*097c*/ 	.short	0x010a
        /*097e*/ 	.byte	0x06
	.zero		1


	//   ....[35]....
        /*0980*/ 	.word	0x00008550
        /*0984*/ 	.word	0x000000ff
        /*0988*/ 	.word	0x00028850
        /*098c*/ 	.short	0x010a
        /*098e*/ 	.byte	0x06
	.zero		1


	//   ....[36]....
        /*0990*/ 	.word	0x00008950
        /*0994*/ 	.word	0x000000ff
        /*0998*/ 	.word	0x00000000
        /*099c*/ 	.short	0x0101
        /*099e*/ 	.byte	0x06
	.zero		1


	//   ....[37]....
        /*09a0*/ 	.word	0x00009b00
        /*09a4*/ 	.word	0x000000ff
        /*09a8*/ 	.word	0x00000000
        /*09ac*/ 	.short	0x0101
        /*09ae*/ 	.byte	0x06
	.zero		1


	//   ....[38]....
        /*09b0*/ 	.word	0x0000a210
        /*09b4*/ 	.word	0x000000ff
        /*09b8*/ 	.word	0x00028830
        /*09bc*/ 	.short	0x010a
        /*09be*/ 	.byte	0x06
	.zero		1


	//   ....[39]....
        /*09c0*/ 	.word	0x0000a250
        /*09c4*/ 	.word	0x000000ff
        /*09c8*/ 	.word	0x00028830
        /*09cc*/ 	.short	0x010a
        /*09ce*/ 	.byte	0x06
	.zero		1


	//   ....[40]....
        /*09d0*/ 	.word	0x0000a570
        /*09d4*/ 	.word	0x000000ff
        /*09d8*/ 	.word	0x00028850
        /*09dc*/ 	.short	0x010a
        /*09de*/ 	.byte	0x06
	.zero		1


	//   ....[41]....
        /*09e0*/ 	.word	0x0000a5b0
        /*09e4*/ 	.word	0x000000ff
        /*09e8*/ 	.word	0x00028850
        /*09ec*/ 	.short	0x010a
        /*09ee*/ 	.byte	0x06
	.zero		1


	//   ....[42]....
        /*09f0*/ 	.word	0x0000a9e0
        /*09f4*/ 	.word	0x000000ff
        /*09f8*/ 	.word	0x00000000
        /*09fc*/ 	.short	0x0101
        /*09fe*/ 	.byte	0x06
	.zero		1


	//   ....[43]....
        /*0a00*/ 	.word	0x0000cc80
        /*0a04*/ 	.word	0x000000ff
        /*0a08*/ 	.word	0x00000000
        /*0a0c*/ 	.short	0x0101
        /*0a0e*/ 	.byte	0x06
	.zero		1


	//   ....[44]....
        /*0a10*/ 	.word	0x0000d280
        /*0a14*/ 	.word	0x000000ff
        /*0a18*/ 	.word	0x00028850
        /*0a1c*/ 	.short	0x010a
        /*0a1e*/ 	.byte	0x05
	.zero		1


	//   ....[45]....
        /*0a20*/ 	.word	0x0000d2c0
        /*0a24*/ 	.word	0x000000ff
        /*0a28*/ 	.word	0x00028850
        /*0a2c*/ 	.short	0x010a
        /*0a2e*/ 	.byte	0x05
	.zero		1


	//   ....[46]....
        /*0a30*/ 	.word	0x0000d830
        /*0a34*/ 	.word	0x000000ff
        /*0a38*/ 	.word	0x00000000
        /*0a3c*/ 	.short	0x0101
        /*0a3e*/ 	.byte	0x04
	.zero		1


	//   ....[47]....
        /*0a40*/ 	.word	0x0000eb80
        /*0a44*/ 	.word	0x00000000
        /*0a48*/ 	.word	0x00000000
        /*0a4c*/ 	.short	0x0101
        /*0a4e*/ 	.byte	0x3f
	.zero		1


	//   ....[48]....
        /*0a50*/ 	.word	0x00010ef0
        /*0a54*/ 	.word	0x00000007
        /*0a58*/ 	.word	0x00028840
        /*0a5c*/ 	.short	0x010a
        /*0a5e*/ 	.byte	0x3f
	.zero		1


	//   ....[49]....
        /*0a60*/ 	.word	0x000115b0
        /*0a64*/ 	.word	0x00000007
        /*0a68*/ 	.word	0x00028830
        /*0a6c*/ 	.short	0x0107
        /*0a6e*/ 	.byte	0x3f
	.zero		1


	//   ....[50]....
        /*0a70*/ 	.word	0x00011680
        /*0a74*/ 	.word	0x00000007
        /*0a78*/ 	.word	0x00028830
        /*0a7c*/ 	.short	0x0101
        /*0a7e*/ 	.byte	0x3f
	.zero		1


	//   ....[51]....
        /*0a80*/ 	.word	0x00012020
        /*0a84*/ 	.word	0x00000010
        /*0a88*/ 	.word	0x00028800
        /*0a8c*/ 	.short	0x0107
        /*0a8e*/ 	.byte	0x3f
	.zero		1


	//   ....[52]....
        /*0a90*/ 	.word	0x000120f0
        /*0a94*/ 	.word	0x00000010
        /*0a98*/ 	.word	0x00028800
        /*0a9c*/ 	.short	0x0101
        /*0a9e*/ 	.byte	0x3f
	.zero		1


	//   ....[53]....
        /*0aa0*/ 	.word	0x00012110
        /*0aa4*/ 	.word	0x00000010
        /*0aa8*/ 	.word	0x00028820
        /*0aac*/ 	.short	0x010a
        /*0aae*/ 	.byte	0x3f
	.zero		1


	//   ....[54]....
        /*0ab0*/ 	.word	0x00012460
        /*0ab4*/ 	.word	0x00000006
        /*0ab8*/ 	.word	0x00028840
        /*0abc*/ 	.short	0x010a
        /*0abe*/ 	.byte	0x3f
	.zero		1


	//   ....[55]....
        /*0ac0*/ 	.word	0x00012970
        /*0ac4*/ 	.word	0x00000006
        /*0ac8*/ 	.word	0x00028830
        /*0acc*/ 	.short	0x0107
        /*0ace*/ 	.byte	0x3f
	.zero		1


	//   ....[56]....
        /*0ad0*/ 	.word	0x00012a30
        /*0ad4*/ 	.word	0x00000006
        /*0ad8*/ 	.word	0x00028830
        /*0adc*/ 	.short	0x0101
        /*0ade*/ 	.byte	0x3f
	.zero		1


	//   ....[57]....
        /*0ae0*/ 	.word	0x00012a90
        /*0ae4*/ 	.word	0x00000006
        /*0ae8*/ 	.word	0x00028860
        /*0aec*/ 	.short	0x010a
        /*0aee*/ 	.byte	0x3f
	.zero		1


	//   ....[58]....
        /*0af0*/ 	.word	0x00013020
        /*0af4*/ 	.word	0x00000006
        /*0af8*/ 	.word	0x00028850
        /*0afc*/ 	.short	0x0107
        /*0afe*/ 	.byte	0x3f
	.zero		1


	//   ....[59]....
        /*0b00*/ 	.word	0x00013180
        /*0b04*/ 	.word	0x00000006
        /*0b08*/ 	.word	0x00028850
        /*0b0c*/ 	.short	0x0101
        /*0b0e*/ 	.byte	0x3f
	.zero		1


	//   ....[60]....
        /*0b10*/ 	.word	0x00013390
        /*0b14*/ 	.word	0x00000004
        /*0b18*/ 	.word	0x00028860
        /*0b1c*/ 	.short	0x010a
        /*0b1e*/ 	.byte	0x3f
	.zero		1


	//   ....[61]....
        /*0b20*/ 	.word	0x00013890
        /*0b24*/ 	.word	0x00000004
        /*0b28*/ 	.word	0x00028850
        /*0b2c*/ 	.short	0x0107
        /*0b2e*/ 	.byte	0x3f
	.zero		1


	//   ....[62]....
        /*0b30*/ 	.word	0x00013950
        /*0b34*/ 	.word	0x00000004
        /*0b38*/ 	.word	0x00028850
        /*0b3c*/ 	.short	0x0101
        /*0b3e*/ 	.byte	0x3f
	.zero		1


	//   ....[63]....
        /*0b40*/ 	.word	0x00013be0
        /*0b44*/ 	.word	0x00000004
        /*0b48*/ 	.word	0x00028820
        /*0b4c*/ 	.short	0x010a
        /*0b4e*/ 	.byte	0x3f
	.zero		1


	//   ....[64]....
        /*0b50*/ 	.word	0x00013d60
        /*0b54*/ 	.word	0x00000005
        /*0b58*/ 	.word	0x00028840
        /*0b5c*/ 	.short	0x010a
        /*0b5e*/ 	.byte	0x3f
	.zero		1


	//   ....[65]....
        /*0b60*/ 	.word	0x00013e00
        /*0b64*/ 	.word	0x00000017
        /*0b68*/ 	.word	0x00028840
        /*0b6c*/ 	.short	0x010a
        /*0b6e*/ 	.byte	0x3f
	.zero		1


	//   ....[66]....
        /*0b70*/ 	.word	0x00013e40
        /*0b74*/ 	.word	0x00000005
        /*0b78*/ 	.word	0x00028860
        /*0b7c*/ 	.short	0x010a
        /*0b7e*/ 	.byte	0x3f
	.zero		1


	//   ....[67]....
        /*0b80*/ 	.word	0x00013e80
        /*0b84*/ 	.word	0x00000017
        /*0b88*/ 	.word	0x00028860
        /*0b8c*/ 	.short	0x010a
        /*0b8e*/ 	.byte	0x3f
	.zero		1


	//   ....[68]....
        /*0b90*/ 	.word	0x00013ef0
        /*0b94*/ 	.word	0x00000003
        /*0b98*/ 	.word	0x00028800
        /*0b9c*/ 	.short	0x010a
        /*0b9e*/ 	.byte	0x3f
	.zero		1


	//   ....[69]....
        /*0ba0*/ 	.word	0x00013f40
        /*0ba4*/ 	.word	0x00000003
        /*0ba8*/ 	.word	0x00028830
        /*0bac*/ 	.short	0x010a
        /*0bae*/ 	.byte	0x3f
	.zero		1


	//   ....[70]....
        /*0bb0*/ 	.word	0x00013fa0
        /*0bb4*/ 	.word	0x00000005
        /*0bb8*/ 	.word	0x00028830
        /*0bbc*/ 	.short	0x010a
        /*0bbe*/ 	.byte	0x3f
	.zero		1


	//   ....[71]....
        /*0bc0*/ 	.word	0x00014000
        /*0bc4*/ 	.word	0x00000005
        /*0bc8*/ 	.word	0x00028850
        /*0bcc*/ 	.short	0x010a
        /*0bce*/ 	.byte	0x3f
	.zero		1


	//   ....[72]....
        /*0bd0*/ 	.word	0x00014060
        /*0bd4*/ 	.word	0x00000007
        /*0bd8*/ 	.word	0x00028830
        /*0bdc*/ 	.short	0x010a
        /*0bde*/ 	.byte	0x3f
	.zero		1


	//   ....[73]....
        /*0be0*/ 	.word	0x000140c0
        /*0be4*/ 	.word	0x00000007
        /*0be8*/ 	.word	0x00028850
        /*0bec*/ 	.short	0x010a
        /*0bee*/ 	.byte	0x3f
	.zero		1


	//   ....[74]....
        /*0bf0*/ 	.word	0x00014120
        /*0bf4*/ 	.word	0x00000007
        /*0bf8*/ 	.word	0x00028830
        /*0bfc*/ 	.short	0x010a
        /*0bfe*/ 	.byte	0x3f
	.zero		1


	//   ....[75]....
        /*0c00*/ 	.word	0x00014180
        /*0c04*/ 	.word	0x00000007
        /*0c08*/ 	.word	0x00028850
        /*0c0c*/ 	.short	0x010a
        /*0c0e*/ 	.byte	0x3f
	.zero		1


	//   ....[76]....
        /*0c10*/ 	.word	0x000141e0
        /*0c14*/ 	.word	0x00000006
        /*0c18*/ 	.word	0x00028850
        /*0c1c*/ 	.short	0x010a
        /*0c1e*/ 	.byte	0x3f
	.zero		1


	//   ....[77]....
        /*0c20*/ 	.word	0x000142e0
        /*0c24*/ 	.word	0x00000007
        /*0c28*/ 	.word	0x00028840
        /*0c2c*/ 	.short	0x010a
        /*0c2e*/ 	.byte	0x3f
	.zero		1


	//   ....[78]....
        /*0c30*/ 	.word	0x00015750
        /*0c34*/ 	.word	0x00000010
        /*0c38*/ 	.word	0x00028820
        /*0c3c*/ 	.short	0x010a
        /*0c3e*/ 	.byte	0x3f
	.zero		1


	//   ....[79]....
        /*0c40*/ 	.word	0x000157a0
        /*0c44*/ 	.word	0x00000006
        /*0c48*/ 	.word	0x00028840
        /*0c4c*/ 	.short	0x010a
        /*0c4e*/ 	.byte	0x3f
	.zero		1


	//   ....[80]....
        /*0c50*/ 	.word	0x00016110
        /*0c54*/ 	.word	0x00000006
        /*0c58*/ 	.word	0x00028860
        /*0c5c*/ 	.short	0x010a
        /*0c5e*/ 	.byte	0x3f
	.zero		1


	//   ....[81]....
        /*0c60*/ 	.word	0x00016b10
        /*0c64*/ 	.word	0x00000004
        /*0c68*/ 	.word	0x00028860
        /*0c6c*/ 	.short	0x010a
        /*0c6e*/ 	.byte	0x3f
	.zero		1


	//   ....[82]....
        /*0c70*/ 	.word	0x000176e0
        /*0c74*/ 	.word	0x00000004
        /*0c78*/ 	.word	0x00028820
        /*0c7c*/ 	.short	0x010a
        /*0c7e*/ 	.byte	0x3f
	.zero		1


	//   ....[83]....
        /*0c80*/ 	.word	0x00017880
        /*0c84*/ 	.word	0x00000005
        /*0c88*/ 	.word	0x00028840
        /*0c8c*/ 	.short	0x010a
        /*0c8e*/ 	.byte	0x3f
	.zero		1


	//   ....[84]....
        /*0c90*/ 	.word	0x000178d0
        /*0c94*/ 	.word	0x00000017
        /*0c98*/ 	.word	0x00028840
        /*0c9c*/ 	.short	0x010a
        /*0c9e*/ 	.byte	0x3f
	.zero		1


	//   ....[85]....
        /*0ca0*/ 	.word	0x00017920
        /*0ca4*/ 	.word	0x00000005
        /*0ca8*/ 	.word	0x00028860
        /*0cac*/ 	.short	0x010a
        /*0cae*/ 	.byte	0x3f
	.zero		1


	//----- nvinfo : EIATTR_NUM_MBARRIERS
	.align		4
.L_941:
        /*0cb0*/ 	.byte	0x03, 0x38
        /*0cb2*/ 	.short	0x0016


	//----- nvinfo : EIATTR_EXIT_INSTR_OFFSETS
	.align		4
        /*0cb4*/ 	.byte	0x04, 0x1c
        /*0cb6*/ 	.short	(.L_943 - .L_942)


	//   ....[0]....
.L_942:
        /*0cb8*/ 	.word	0x00000960


	//   ....[1]....
        /*0cbc*/ 	.word	0x0000f8c0


	//   ....[2]....
        /*0cc0*/ 	.word	0x00013ed0


	//----- nvinfo : EIATTR_MAX_THREADS
	.align		4
.L_943:
        /*0cc4*/ 	.byte	0x04, 0x05
        /*0cc6*/ 	.short	(.L_945 - .L_944)
.L_944:
        /*0cc8*/ 	.word	0x00000180
        /*0ccc*/ 	.word	0x00000001
        /*0cd0*/ 	.word	0x00000001


	//----- nvinfo : EIATTR_CRS_STACK_SIZE
	.align		4
.L_945:
        /*0cd4*/ 	.byte	0x04, 0x1e
        /*0cd6*/ 	.short	(.L_947 - .L_946)
.L_946:
        /*0cd8*/ 	.word	0x00000000


	//----- nvinfo : EIATTR_CBANK_PARAM_SIZE
	.align		4
.L_947:
        /*0cdc*/ 	.byte	0x03, 0x19
        /*0cde*/ 	.short	0x0af0


	//----- nvinfo : EIATTR_PARAM_CBANK
	.align		4
        /*0ce0*/ 	.byte	0x04, 0x0a
        /*0ce2*/ 	.short	(.L_949 - .L_948)
	.align		4
.L_948:
        /*0ce4*/ 	.word	index@(.nv.constant0._ZN7cutlass13device_kernelIN5flash11enable_sm90INS1_16FlashAttnFwdSm90INS1_25CollectiveMainloopFwdSm90ILi2EN4cute5tupleIJNS5_1CILi1EEES8_S8_EEENS6_IJNS7_ILi128EEESA_SA_EEELi128ENS_10bfloat16_tEfNS_4arch4Sm90ELb0ELb1ELb0ELb0ELb1ELb0ELb0ELb1ELb1ELb1ELb0ELb0EEENS1_21CollectiveEpilogueFwdISB_S9_SC_SE_Li256ELb0ELb1ELb0ELb0EEENS1_30DynamicPersistentTileSchedulerILi256ELi128ELb0ELb1ELb1EEEEEEEEEvNT_6ParamsE)
        /*0ce8*/ 	.short	0x0210
        /*0cea*/ 	.short	0x0af0


	//----- nvinfo : EIATTR_SW_WAR
	.align		4
.L_949:
        /*0cec*/ 	.byte	0x04, 0x36
        /*0cee*/ 	.short	(.L_951 - .L_950)
.L_950:
        /*0cf0*/ 	.word	0x00000008
.L_951:


//--------------------- .nv.info._ZN7cutlass13device_kernelIN5flash11enable_sm90INS1_16FlashAttnFwdSm90INS1_25CollectiveMainloopFwdSm90ILi2EN4cute5tupleIJNS5_1CILi1EEES8_S8_EEENS6_IJNS7_ILi128EEESA_SA_EEELi128ENS_10bfloat16_tEfNS_4arch4Sm90ELb0ELb1ELb0ELb1ELb1ELb0ELb0ELb1ELb1ELb1ELb0ELb0EEENS1_21CollectiveEpilogueFwdISB_S9_SC_SE_Li256ELb1ELb1ELb0ELb0EEENS1_36VarlenDynamicPersistentTileSchedulerILi128ELi128ELi256ELi128ELb0ELb1ELb1ELb1ELb0ELb1EEEEEEEEEvNT_6ParamsE --------------------------
	.section	.nv.info._ZN7cutlass13device_kernelIN5flash11enable_sm90INS1_16FlashAttnFwdSm90INS1_25CollectiveMainloopFwdSm90ILi2EN4cute5tupleIJNS5_1CILi1EEES8_S8_EEENS6_IJNS7_ILi128EEESA_SA_EEELi128ENS_10bfloat16_tEfNS_4arch4Sm90ELb0ELb1ELb0ELb1ELb1ELb0ELb0ELb1ELb1ELb1ELb0ELb0EEENS1_21CollectiveEpilogueFwdISB_S9_SC_SE_Li256ELb1ELb1ELb0ELb0EEENS1_36VarlenDynamicPersistentTileSchedulerILi128ELi128ELi256ELi128ELb0ELb1ELb1ELb1ELb0ELb1EEEEEEEEEvNT_6ParamsE,"",@"SHT_CUDA_INFO"
	.sectionflags	@""
	.align	4


	//----- nvinfo : EIATTR_CUDA_API_VERSION
	.align		4
        /*0000*/ 	.byte	0x04, 0x37
        /*0002*/ 	.short	(.L_953 - .L_952)
.L_952:
        /*0004*/ 	.word	0x00000082


	//----- nvinfo : EIATTR_KPARAM_INFO
	.align		4
.L_953:
        /*0008*/ 	.byte	0x04, 0x17
        /*000a*/ 	.short	(.L_955 - .L_954)
.L_954:
        /*000c*/ 	.word	0x00000000
        /*0010*/ 	.short	0x0000
        /*0012*/ 	.short	0x0070
        /*0014*/ 	.byte	0x00, 0xf0, 0x01, 0x2a


	//----- nvinfo : EIATTR_SPARSE_MMA_MASK
	.align		4
.L_955:
        /*0018*/ 	.byte	0x03, 0x50
        /*001a*/ 	.short	0x0000


	//----- nvinfo : EIATTR_MAXREG_COUNT
	.align		4
        /*001c*/ 	.byte	0x03, 0x1b
        /*001e*/ 	.short	0x00a8


	//----- nvinfo : EIATTR_NUM_BARRIERS
	.align		4
        /*0020*/ 	.byte	0x02, 0x4c
        /*0022*/ 	.byte	0x10
	.zero		1


	//----- nvinfo : EIATTR_EXTERNS
	.align		4
        /*0024*/ 	.byte	0x04, 0x0f
        /*0026*/ 	.short	(.L_957 - .L_956)


	//   ....[0]....
	.align		4
.L_956:
        /*0028*/ 	.word	index@(__assertfail)


	//----- nvinfo : EIATTR_ANNOTATIONS
	.align		4
.L_957:
        /*002c*/ 	.byte	0x04, 0x55
        /*002e*/ 	.short	(.L_959 - .L_958)


	//   ....[0]....
.L_958:
        /* <DEDUP_REMOVED lines=10> */


	//----- nvinfo : EIATTR_MERCURY_ISA_VERSION
	.align		4
.L_959:
        /*00b8*/ 	.byte	0x03, 0x5f
        /*00ba*/ 	.short	0x0101


	//----- nvinfo : EIATTR_UNUSED_LOAD_BYTE_OFFSET
	.align		4
        /*00bc*/ 	.byte	0x04, 0x44
        /*00be*/ 	.short	(.L_961 - .L_960)


	//   ....[0]....
.L_960:
        /*00c0*/ 	.word	0x00000970
        /*00c4*/ 	.word	0x0000fff0


	//   ....[1]....
        /*00c8*/ 	.word	0x0000ddd0
        /*00cc*/ 	.word	0x0000fff0


	//----- nvinfo : EIATTR_INT_WARP_WIDE_INSTR_OFFSETS
	.align		4
.L_961:
        /*00d0*/ 	.byte	0x04, 0x31
        /*00d2*/ 	.short	(.L_963 - .L_962)


	//   ....[0]....
.L_962:
        /*00d4*/ 	.word	0x000000c0


	//   ....[1]....
        /*00d8*/ 	.word	0x000000d0


	//   ....[2]....
        /*00dc*/ 	.word	0x00000170


	//   ....[3]....
        /*00e0*/ 	.word	0x00011490


	//   ....[4]....
        /*00e4*/ 	.word	0x00011520


	//   ....[5]....
        /*00e8*/ 	.word	0x00014400


	//   ....[6]....
        /*00ec*/ 	.word	0x00014490


	//----- nvinfo : EIATTR_COOP_GROUP_MASK_REGIDS
	.align		4
.L_963:
        /*00f0*/ 	.byte	0x04, 0x29
        /*00f2*/ 	.short	(.L_965 - .L_964)


	//   ....[0]....
.L_964:
        /*00f4*/ 	.word	0xffffffff


	//   ....[1]....
        /*00f8*/ 	.word	0xffffffff


	//   ....[2]....
        /*00fc*/ 	.word	0xffffffff


	//   ....[3]....
        /*0100*/ 	.word	0xffffffff


	//   ....[4]....
        /*0104*/ 	.word	0xffffffff


	//   ....[5]....
        /*0108*/ 	.word	0xffffffff


	//   ....[6]....
        /*010c*/ 	.word	0xffffffff


	//   ....[7]....
        /*0110*/ 	.word	0xffffffff


	//   ....[8]....
        /*0114*/ 	.word	0xffffffff


	//   ....[9]....
        /*0118*/ 	.word	0xffffffff


	//   ....[10]....
        /*011c*/ 	.word	0xffffffff


	//   ....[11]....
        /*0120*/ 	.word	0xffffffff


	//   ....[12]....
        /*0124*/ 	.word	0xffffffff


	//   ....[13]....
        /*0128*/ 	.word	0xffffffff


	//   ....[14]....
        /*012c*/ 	.word	0xffffffff


	//   ....[15]....
        /*0130*/ 	.word	0xffffffff


	//   ....[16]....
        /*0134*/ 	.word	0xffffffff


	//   ....[17]....
        /*0138*/ 	.word	0xffffffff


	//   ....[18]....
        /*013c*/ 	.word	0xffffffff


	//   ....[19]....
        /*0140*/ 	.word	0xffffffff


	//   ....[20]....
        /*0144*/ 	.word	0xffffffff


	//   ....[21]....
        /*0148*/ 	.word	0xffffffff


	//   ....[22]....
        /*014c*/ 	.word	0xffffffff


	//   ....[23]....
        /*0150*/ 	.word	0xffffffff


	//   ....[24]....
        /*0154*/ 	.word	0xffffffff


	//   ....[25]....
        /*0158*/ 	.word	0xffffffff


	//   ....[26]....
        /*015c*/ 	.word	0xffffffff


	//   ....[27]....
        /*0160*/ 	.word	0xffffffff


	//   ....[28]....
        /*0164*/ 	.word	0xffffffff


	//   ....[29]....
        /*0168*/ 	.word	0xffffffff


	//   ....[30]....
        /*016c*/ 	.word	0xffffffff


	//   ....[31]....
        /*0170*/ 	.word	0xffffffff


	//   ....[32]....
        /*0174*/ 	.word	0xffffffff


	//   ....[33]....
        /*0178*/ 	.word	0xffffffff


	//   ....[34]....
        /*017c*/ 	.word	0xffffffff


	//   ....[35]....
        /*0180*/ 	.word	0xffffffff


	//   ....[36]....
        /*0184*/ 	.word	0xffffffff


	//   ....[37]....
        /*0188*/ 	.word	0xffffffff


	//   ....[38]....
        /*018c*/ 	.word	0xffffffff


	//   ....[39]....
        /*0190*/ 	.word	0xffffffff


	//   ....[40]....
        /*0194*/ 	.word	0xffffffff


	//   ....[41]....
        /*0198*/ 	.word	0xffffffff


	//   ....[42]....
        /*019c*/ 	.word	0xffffffff


	//   ....[43]....
        /*01a0*/ 	.word	0xffffffff


	//   ....[44]....
        /*01a4*/ 	.word	0xffffffff


	//   ....[45]....
        /*01a8*/ 	.word	0xffffffff


	//   ....[46]....
        /*01ac*/ 	.word	0xffffffff


	//   ....[47]....
        /*01b0*/ 	.word	0xffffffff


	//   ....[48]....
        /*01b4*/ 	.word	0xffffffff


	//   ....[49]....
        /*01b8*/ 	.word	0xffffffff


	//   ....[50]....
        /*01bc*/ 	.word	0xffffffff


	//   ....[51]....
        /*01c0*/ 	.word	0xffffffff


	//   ....[52]....
        /*01c4*/ 	.word	0xffffffff


	//   ....[53]....
        /*01c8*/ 	.word	0xffffffff


	//   ....[54]....
        /*01cc*/ 	.word	0xffffffff


	//   ....[55]....
        /*01d0*/ 	.word	0xffffffff


	//   ....[56]....
        /*01d4*/ 	.word	0xffffffff


	//   ....[57]....
        /*01d8*/ 	.word	0xffffffff


	//   ....[58]....
        /*01dc*/ 	.word	0xffffffff


	//   ....[59]....
        /*01e0*/ 	.word	0xffffffff


	//   ....[60]....
        /*01e4*/ 	.word	0xffffffff


	//   ....[61]....
        /*01e8*/ 	.word	0xffffffff


	//   ....[62]....
        /*01ec*/ 	.word	0xffffffff


	//   ....[63]....
        /*01f0*/ 	.word	0xffffffff


	//   ....[64]....
        /*01f4*/ 	.word	0xffffffff


	//   ....[65]....
        /*01f8*/ 	.word	0xffffffff


	//   ....[66]....
        /*01fc*/ 	.word	0xffffffff


	//   ....[67]....
        /*0200*/ 	.word	0xffffffff


	//   ....[68]....
        /*0204*/ 	.word	0xffffffff


	//   ....[69]....
        /*0208*/ 	.word	0xffffffff


	//   ....[70]....
        /*020c*/ 	.word	0xffffffff


	//   ....[71]....
        /*0210*/ 	.word	0xffffffff


	//   ....[72]....
        /*0214*/ 	.word	0xffffffff


	//   ....[73]....
        /*0218*/ 	.word	0xffffffff


	//   ....[74]....
        /*021c*/ 	.word	0xffffffff


	//   ....[75]....
        /*0220*/ 	.word	0xffffffff


	//   ....[76]....
        /*0224*/ 	.word	0xffffffff


	//   ....[77]....
        /*0228*/ 	.word	0xffffffff


	//   ....[78]....
        /*022c*/ 	.word	0xffffffff


	//   ....[79]....
        /*0230*/ 	.word	0xffffffff


	//   ....[80]....
        /*0234*/ 	.word	0xffffffff


	//   ....[81]....
        /*0238*/ 	.word	0xffffffff


	//   ....[82]....
        /*023c*/ 	.word	0xffffffff


	//   ....[83]....
        /*0240*/ 	.word	0xffffffff


	//   ....[84]....
        /*0244*/ 	.word	0xffffffff


	//   ....[85]....
        /*0248*/ 	.word	0xffffffff


	//   ....[86]....
        /*024c*/ 	.word	0xffffffff


	//   ....[87]....
        /*0250*/ 	.word	0xffffffff


	//   ....[88]....
        /*0254*/ 	.word	0xffffffff


	//   ....[89]....
        /*0258*/ 	.word	0xffffffff


	//   ....[90]....
        /*025c*/ 	.word	0xffffffff


	//   ....[91]....
        /*0260*/ 	.word	0xffffffff


	//   ....[92]....
        /*0264*/ 	.word	0xffffffff


	//   ....[93]....
        /*0268*/ 	.word	0xffffffff


	//   ....[94]....
        /*026c*/ 	.word	0xffffffff


	//   ....[95]....
        /*0270*/ 	.word	0xffffffff


	//   ....[96]....
        /*0274*/ 	.word	0xffffffff


	//   ....[97]....
        /*0278*/ 	.word	0xffffffff


	//   ....[98]....
        /*027c*/ 	.word	0xffffffff


	//   ....[99]....
        /*0280*/ 	.word	0xffffffff


	//   ....[100]....
        /*0284*/ 	.word	0xffffffff


	//   ....[101]....
        /*0288*/ 	.word	0xffffffff


	//   ....[102]....
        /*028c*/ 	.word	0xffffffff


	//   ....[103]....
        /*0290*/ 	.word	0xffffffff


	//   ....[104]....
        /*0294*/ 	.word	0xffffffff


	//   ....[105]....
        /*0298*/ 	.word	0xffffffff


	//   ....[106]....
        /*029c*/ 	.word	0xffffffff


	//   ....[107]....
        /*02a0*/ 	.word	0xffffffff


	//   ....[108]....
        /*02a4*/ 	.word	0xffffffff


	//   ....[109]....
        /*02a8*/ 	.word	0xffffffff


	//   ....[110]....
        /*02ac*/ 	.word	0xffffffff


	//   ....[111]....
        /*02b0*/ 	.word	0xffffffff


	//   ....[112]....
        /*02b4*/ 	.word	0xffffffff


	//   ....[113]....
        /*02b8*/ 	.word	0xffffffff


	//   ....[114]....
        /*02bc*/ 	.word	0xffffffff


	//   ....[115]....
        /*02c0*/ 	.word	0xffffffff


	//   ....[116]....
        /*02c4*/ 	.word	0xffffffff


	//   ....[117]....
        /*02c8*/ 	.word	0xffffffff


	//   ....[118]....
        /*02cc*/ 	.word	0xffffffff


	//   ....[119]....
        /*02d0*/ 	.word	0xffffffff


	//   ....[120]....
        /*02d4*/ 	.word	0xffffffff


	//   ....[121]....
        /*02d8*/ 	.word	0xffffffff


	//   ....[122]....
        /*02dc*/ 	.word	0xffffffff


	//   ....[123]....
        /*02e0*/ 	.word	0xffffffff


	//   ....[124]....
        /*02e4*/ 	.word	0xffffffff


	//   ....[125]....
        /*02e8*/ 	.word	0xffffffff


	//   ....[126]....
        /*02ec*/ 	.word	0xffffffff


	//   ....[127]....
        /*02f0*/ 	.word	0xffffffff


	//   ....[128]....
        /*02f4*/ 	.word	0xffffffff


	//   ....[129]....
        /*02f8*/ 	.word	0xffffffff


	//   ....[130]....
        /*02fc*/ 	.word	0xffffffff


	//   ....[131]....
        /*0300*/ 	.word	0xffffffff


	//   ....[132]....
        /*0304*/ 	.word	0xffffffff


	//   ....[133]....
        /*0308*/ 	.word	0xffffffff


	//   ....[134]....
        /*030c*/ 	.word	0xffffffff


	//   ....[135]....
        /*0310*/ 	.word	0xffffffff


	//   ....[136]....
        /*0314*/ 	.word	0xffffffff


	//   ....[137]....
        /*0318*/ 	.word	0xffffffff


	//   ....[138]....
        /*031c*/ 	.word	0xffffffff


	//   ....[139]....
        /*0320*/ 	.word	0xffffffff


	//   ....[140]....
        /*0324*/ 	.word	0xffffffff


	//   ....[141]....
        /*0328*/ 	.word	0xffffffff


	//   ....[142]....
        /*032c*/ 	.word	0xffffffff


	//   ....[143]....
        /*0330*/ 	.word	0xffffffff


	//   ....[144]....
        /*0334*/ 	.word	0xffffffff


	//   ....[145]....
        /*0338*/ 	.word	0xffffffff


	//   ....[146]....
        /*033c*/ 	.word	0xffffffff


	//   ....[147]....
        /*0340*/ 	.word	0xffffffff


	//   ....[148]....
        /*0344*/ 	.word	0xffffffff


	//   ....[149]....
        /*0348*/ 	.word	0xffffffff


	//   ....[150]....
        /*034c*/ 	.word	0xffffffff


	//   ....[151]....
        /*0350*/ 	.word	0xffffffff


	//   ....[152]....
        /*0354*/ 	.word	0xffffffff


	//   ....[153]....
        /*0358*/ 	.word	0xffffffff


	//   ....[154]....
        /*035c*/ 	.word	0xffffffff


	//   ....[155]....
        /*0360*/ 	.word	0xffffffff


	//   ....[156]....
        /*0364*/ 	.word	0xffffffff


	//   ....[157]....
        /*0368*/ 	.word	0xffffffff


	//   ....[158]....
        /*036c*/ 	.word	0xffffffff


	//   ....[159]....
        /*0370*/ 	.word	0xffffffff


	//   ....[160]....
        /*0374*/ 	.word	0xffffffff


	//   ....[161]....
        /*0378*/ 	.word	0xffffffff


	//   ....[162]....
        /*037c*/ 	.word	0xffffffff


	//   ....[163]....
        /*0380*/ 	.word	0xffffffff


	//   ....[164]....
        /*0384*/ 	.word	0xffffffff


	//   ....[165]....
        /*0388*/ 	.word	0xffffffff


	//   ....[166]....
        /*038c*/ 	.word	0xffffffff


	//   ....[167]....
        /*0390*/ 	.word	0x0500000f


	//   ....[168]....
        /*0394*/ 	.word	0x0500000f


	//   ....[169]....
        /*0398*/ 	.word	0x0500000f


	//   ....[170]....
        /*039c*/ 	.word	0x0500000f


	//   ....[171]....
        /*03a0*/ 	.word	0x0500000f


	//   ....[172]....
        /*03a4*/ 	.word	0x0500000f


	//   ....[173]....
        /*03a8*/ 	.word	0x0500000f


	//   ....[174]....
        /*03ac*/ 	.word	0x0500000f


	//   ....[175]....
        /*03b0*/ 	.word	0x0500000f


	//   ....[176]....
        /*03b4*/ 	.word	0x0500000f


	//   ....[177]....
        /*03b8*/ 	.word	0x0500000f


	//   ....[178]....
        /*03bc*/ 	.word	0x0500000f


	//   ....[179]....
        /*03c0*/ 	.word	0x0500000f


	//   ....[180]....
        /*03c4*/ 	.word	0x0500000f


	//   ....[181]....
        /*03c8*/ 	.word	0x0500000f


	//   ....[182]....
        /*03cc*/ 	.word	0x0500000f


	//   ....[183]....
        /*03d0*/ 	.word	0x0500000f


	//   ....[184]....
        /*03d4*/ 	.word	0x0500000f


	//   ....[185]....
        /*03d8*/ 	.word	0x0500000f


	//   ....[186]....
        /*03dc*/ 	.word	0x0500000f


	//   ....[187]....
        /*03e0*/ 	.word	0x0500000f


	//   ....[188]....
        /*03e4*/ 	.word	0x0500000f


	//   ....[189]....
        /*03e8*/ 	.word	0x0500000f


	//   ....[190]....
        /*03ec*/ 	.word	0x0500000f


	//   ....[191]....
        /*03f0*/ 	.word	0x0500000f


	//   ....[192]....
        /*03f4*/ 	.word	0x0500000f


	//   ....[193]....
        /*03f8*/ 	.word	0x0500000f


	//   ....[194]....
        /*03fc*/ 	.word	0x0500000f


	//   ....[195]....
        /*0400*/ 	.word	0x0500000f


	//   ....[196]....
        /*0404*/ 	.word	0x0500000f


	//   ....[197]....
        /*0408*/ 	.word	0x0500000f


	//   ....[198]....
        /*040c*/ 	.word	0x0500000f


	//   ....[199]....
        /*0410*/ 	.word	0x0500000f


	//   ....[200]....
        /*0414*/ 	.word	0x0500000f


	//   ....[201]....
        /*0418*/ 	.word	0x0500000f


	//   ....[202]....
        /*041c*/ 	.word	0x0500000f


	//   ....[203]....
        /*0420*/ 	.word	0x0500000f


	//   ....[204]....
        /*0424*/ 	.word	0x0500000f


	//   ....[205]....
        /*0428*/ 	.word	0x0500000f


	//   ....[206]....
        /*042c*/ 	.word	0x0500000f


	//   ....[207]....
        /*0430*/ 	.word	0x0500000f


	//   ....[208]....
        /*0434*/ 	.word	0x0500000f


	//   ....[209]....
        /*0438*/ 	.word	0x0500000f


	//   ....[210]....
        /*043c*/ 	.word	0x0500000f


	//   ....[211]....
        /*0440*/ 	.word	0x0500000f


	//   ....[212]....
        /*0444*/ 	.word	0x0500000f


	//   ....[213]....
        /*0448*/ 	.word	0x0500000f


	//   ....[214]....
        /*044c*/ 	.word	0x0500000f


	//   ....[215]....
        /*0450*/ 	.word	0x0500000f


	//   ....[216]....
        /*0454*/ 	.word	0x0500000f


	//   ....[217]....
        /*0458*/ 	.word	0x0500000f


	//   ....[218]....
        /*045c*/ 	.word	0x0500000f


	//   ....[219]....
        /*0460*/ 	.word	0x0500000f


	//   ....[220]....
        /*0464*/ 	.word	0x0500000f


	//   ....[221]....
        /*0468*/ 	.word	0x0500000f


	//   ....[222]....
        /*046c*/ 	.word	0x0500000f


	//   ....[223]....
        /*0470*/ 	.word	0x0500000f


	//   ....[224]....
        /*0474*/ 	.word	0x0500000f


	//   ....[225]....
        /*0478*/ 	.word	0x0500000f


	//   ....[226]....
        /*047c*/ 	.word	0x0500000f


	//   ....[227]....
        /*0480*/ 	.word	0x0500000f


	//   ....[228]....
        /*0484*/ 	.word	0x0500000f


	//   ....[229]....
        /*0488*/ 	.word	0x0500000f


	//   ....[230]....
        /*048c*/ 	.word	0x0500000f


	//   ....[231]....
        /*0490*/ 	.word	0x0500000f


	//   ....[232]....
        /*0494*/ 	.word	0x0500000f


	//   ....[233]....
        /*0498*/ 	.word	0x0500000f


	//   ....[234]....
        /*049c*/ 	.word	0x0500000f


	//   ....[235]....
        /*04a0*/ 	.word	0x0500000f


	//   ....[236]....
        /*04a4*/ 	.word	0x0500000f


	//   ....[237]....
        /*04a8*/ 	.word	0x0500000f


	//   ....[238]....
        /*04ac*/ 	.word	0x0500000f


	//   ....[239]....
        /*04b0*/ 	.word	0x0500000f


	//   ....[240]....
        /*04b4*/ 	.word	0x0500000f


	//   ....[241]....
        /*04b8*/ 	.word	0x0500000f


	//   ....[242]....
        /*04bc*/ 	.word	0x0500000f


	//   ....[243]....
        /*04c0*/ 	.word	0x0500000f


	//   ....[244]....
        /*04c4*/ 	.word	0x0500000f


	//   ....[245]....
        /*04c8*/ 	.word	0x0500000f


	//   ....[246]....
        /*04cc*/ 	.word	0x0500000f


	//   ....[247]....
        /*04d0*/ 	.word	0x0500000f


	//   ....[248]....
        /*04d4*/ 	.word	0x0500000f


	//   ....[249]....
        /*04d8*/ 	.word	0x0500000f


	//   ....[250]....
        /*04dc*/ 	.word	0x0500000f


	//   ....[251]....
        /*04e0*/ 	.word	0x0500000f


	//   ....[252]....
        /*04e4*/ 	.word	0x0500000f


	//   ....[253]....
        /*04e8*/ 	.word	0x0500000f


	//   ....[254]....
        /*04ec*/ 	.word	0x0500000f


	//   ....[255]....
        /*04f0*/ 	.word	0x0500000f


	//   ....[0]....
        /*04f4*/ 	.word	0x0500000f


	//   ....[1]....
        /*04f8*/ 	.word	0x0500000f


	//   ....[2]....
        /*04fc*/ 	.word	0x0500000f


	//   ....[3]....
        /*0500*/ 	.word	0x0500000f


	//   ....[4]....
        /*0504*/ 	.word	0x0500000f


	//   ....[5]....
        /*0508*/ 	.word	0x0500000f


	//   ....[6]....
        /*050c*/ 	.word	0x0500000f


	//   ....[7]....
        /*0510*/ 	.word	0x0500000f


	//   ....[8]....
        /*0514*/ 	.word	0x0500000f


	//   ....[9]....
        /*0518*/ 	.word	0x0500000f


	//----- nvinfo : EIATTR_COOP_GROUP_INSTR_OFFSETS
	.align		4
.L_965:
        /*051c*/ 	.byte	0x04, 0x28
        /*051e*/ 	.short	(.L_967 - .L_966)


	//   ....[0]....
.L_966:
        /*0520*/ 	.word	0x00000080


	//   ....[1]....
        /*0524*/ 	.word	0x00000090


	//   ....[2]....
        /*0528*/ 	.word	0x000002d0


	//   ....[3]....
        /*052c*/ 	.word	0x00000430


	//   ....[4]....
        /*0530*/ 	.word	0x00000550


	//   ....[5]....
        /*0534*/ 	.word	0x000006b0


	//   ....[6]....
        /*0538*/ 	.word	0x000018d0


	//   ....[7]....
        /*053c*/ 	.word	0x00002160


	//   ....[8]....
        /*0540*/ 	.word	0x00002460


	//   ....[9]....
        /*0544*/ 	.word	0x00003530


	//   ....[10]....
        /*0548*/ 	.word	0x00003680


	//   ....[11]....
        /*054c*/ 	.word	0x00003ed0


	//   ....[12]....
        /*0550*/ 	.word	0x00003f30


	//   ....[13]....
        /*0554*/ 	.word	0x00005780


	//   ....[14]....
        /*0558*/ 	.word	0x00005970


	//   ....[15]....
        /*055c*/ 	.word	0x00006550


	//   ....[16]....
        /*0560*/ 	.word	0x000065c0


	//   ....[17]....
        /*0564*/ 	.word	0x00006ee0


	//   ....[18]....
        /*0568*/ 	.word	0x00006f50


	//   ....[19]....
        /*056c*/ 	.word	0x00008e70


	//   ....[20]....
        /*0570*/ 	.word	0x00008e80


	//   ....[21]....
        /*0574*/ 	.word	0x00008eb0


	//   ....[22]....
        /*0578*/ 	.word	0x00008ec0


	//   ....[23]....
        /*057c*/ 	.word	0x0000aba0


	//   ....[24]....
        /*0580*/ 	.word	0x0000ad90


	//   ....[25]....
        /*0584*/ 	.word	0x0000b970


	//   ....[26]....
        /*0588*/ 	.word	0x0000b9e0


	//   ....[27]....
        /*058c*/ 	.word	0x0000c300


	//   ....[28]....
        /*0590*/ 	.word	0x0000c370


	//   ....[29]....
        /*0594*/ 	.word	0x0000d490


	//   ....[30]....
        /*0598*/ 	.word	0x0000d4c0


	//   ....[31]....
        /*059c*/ 	.word	0x0000d580


	//   ....[32]....
        /*05a0*/ 	.word	0x0000d590


	//   ....[33]....
        /*05a4*/ 	.word	0x0000e910


	//   ....[34]....
        /*05a8*/ 	.word	0x0000e950


	//   ....[35]....
        /*05ac*/ 	.word	0x0000e980


	//   ....[36]....
        /*05b0*/ 	.word	0x0000e9b0


	//   ....[37]....
        /*05b4*/ 	.word	0x0000ef60


	//   ....[38]....
        /*05b8*/ 	.word	0x0000ef70


	//   ....[39]....
        /*05bc*/ 	.word	0x0000f030


	//   ....[40]....
        /*05c0*/ 	.word	0x0000f050


	//   ....[41]....
        /*05c4*/ 	.word	0x0000f110


	//   ....[42]....
        /*05c8*/ 	.word	0x0000f130


	//   ....[43]....
        /*05cc*/ 	.word	0x0000f200


	//   ....[44]....
        /*05d0*/ 	.word	0x0000f220


	//   ....[45]....
        /*05d4*/ 	.word	0x0000faf0


	//   ....[46]....
        /*05d8*/ 	.word	0x0000fb10


	//   ....[47]....
        /*05dc*/ 	.word	0x0000fbd0


	//   ....[48]....
        /*05e0*/ 	.word	0x0000fbf0


	//   ....[49]....
        /*05e4*/ 	.word	0x0000fcb0


	//   ....[50]....
        /*05e8*/ 	.word	0x0000fcd0


	//   ....[51]....
        /*05ec*/ 	.word	0x0000fda0


	//   ....[52]....
        /*05f0*/ 	.word	0x0000fdc0


	//   ....[53]....
        /*05f4*/ 	.word	0x0000ff10


	//   ....[54]....
        /*05f8*/ 	.word	0x000100e0


	//   ....[55]....
        /*05fc*/ 	.word	0x00010110


	//   ....[56]....
        /*0600*/ 	.word	0x00010140


	//   ....[57]....
        /*0604*/ 	.word	0x00010170


	//   ....[58]....
        /*0608*/ 	.word	0x000101a0


	//   ....[59]....
        /*060c*/ 	.word	0x000101d0


	//   ....[60]....
        /*0610*/ 	.word	0x00010320


	//   ....[61]....
        /*0614*/ 	.word	0x00010350


	//   ....[62]....
        /*0618*/ 	.word	0x00010380


	//   ....[63]....
        /*061c*/ 	.word	0x000103b0


	//   ....[64]....
        /*0620*/ 	.word	0x000103e0


	//   ....[65]....
        /*0624*/ 	.word	0x00010410


	//   ....[66]....
        /*0628*/ 	.word	0x000104a0


	//   ....[67]....
        /*062c*/ 	.word	0x00010500


	//   ....[68]....
        /*0630*/ 	.word	0x00010590


	//   ....[69]....
        /*0634*/ 	.word	0x00011fe0


	//   ....[70]....
        /*0638*/ 	.word	0x00012000


	//   ....[71]....
        /*063c*/ 	.word	0x000120a0


	//   ....[72]....
        /*0640*/ 	.word	0x000120c0


	//   ....[73]....
        /*0644*/ 	.word	0x00012150


	//   ....[74]....
        /*0648*/ 	.word	0x00012170


	//   ....[75]....
        /*064c*/ 	.word	0x00012200


	//   ....[76]....
        /*0650*/ 	.word	0x00012220


	//   ....[77]....
        /*0654*/ 	.word	0x000122b0


	//   ....[78]....
        /*0658*/ 	.word	0x000122d0


	//   ....[79]....
        /*065c*/ 	.word	0x00012360


	//   ....[80]....
        /*0660*/ 	.word	0x00012380


	//   ....[81]....
        /*0664*/ 	.word	0x00012410


	//   ....[82]....
        /*0668*/ 	.word	0x00012430


	//   ....[83]....
        /*066c*/ 	.word	0x00012440


	//   ....[84]....
        /*0670*/ 	.word	0x000124c0


	//   ....[85]....
        /*0674*/ 	.word	0x00012c00


	//   ....[86]....
        /*0678*/ 	.word	0x00012c30


	//   ....[87]....
        /*067c*/ 	.word	0x00012c90


	//   ....[88]....
        /*0680*/ 	.word	0x00012ce0


	//   ....[89]....
        /*0684*/ 	.word	0x00012d30


	//   ....[90]....
        /*0688*/ 	.word	0x00012d80


	//   ....[91]....
        /*068c*/ 	.word	0x00012dd0


	//   ....[92]....
        /*0690*/ 	.word	0x00012e20


	//   ....[93]....
        /*0694*/ 	.word	0x00012e70


	//   ....[94]....
        /*0698*/ 	.word	0x00012ec0


	//   ....[95]....
        /*069c*/ 	.word	0x00012f10


	//   ....[96]....
        /*06a0*/ 	.word	0x00012f60


	//   ....[97]....
        /*06a4*/ 	.word	0x00012fb0


	//   ....[98]....
        /*06a8*/ 	.word	0x00012ff0


	//   ....[99]....
        /*06ac*/ 	.word	0x00013010


	//   ....[100]....
        /*06b0*/ 	.word	0x00013050


	//   ....[101]....
        /*06b4*/ 	.word	0x000137b0


	//   ....[102]....
        /*06b8*/ 	.word	0x000137e0


	//   ....[103]....
        /*06bc*/ 	.word	0x00013840


	//   ....[104]....
        /*06c0*/ 	.word	0x00013850


	//   ....[105]....
        /*06c4*/ 	.word	0x000138a0


	//   ....[106]....
        /*06c8*/ 	.word	0x000138b0


	//   ....[107]....
        /*06cc*/ 	.word	0x00013900


	//   ....[108]....
        /*06d0*/ 	.word	0x00013910


	//   ....[109]....
        /*06d4*/ 	.word	0x00013960


	//   ....[110]....
        /*06d8*/ 	.word	0x00013970


	//   ....[111]....
        /*06dc*/ 	.word	0x000139c0


	//   ....[112]....
        /*06e0*/ 	.word	0x000139d0


	//   ....[113]....
        /*06e4*/ 	.word	0x00013a20


	//   ....[114]....
        /*06e8*/ 	.word	0x00013a30


	//   ....[115]....
        /*06ec*/ 	.word	0x00013a40


	//   ....[116]....
        /*06f0*/ 	.word	0x00013a90


	//   ....[117]....
        /*06f4*/ 	.word	0x00013cf0


	//   ....[118]....
        /*06f8*/ 	.word	0x00013d10


	//   ....[119]....
        /*06fc*/ 	.word	0x00013d20


	//   ....[120]....
        /*0700*/ 	.word	0x00013d90


	//   ....[121]....
        /*0704*/ 	.word	0x00013da0


	//   ....[122]....
        /*0708*/ 	.word	0x00013e10


	//   ....[123]....
        /*070c*/ 	.word	0x00013e20


	//   ....[124]....
        /*0710*/ 	.word	0x00013e90


	//   ....[125]....
        /*0714*/ 	.word	0x00013ea0


	//   ....[126]....
        /*0718*/ 	.word	0x00013f10


	//   ....[127]....
        /*071c*/ 	.word	0x00013f20


	//   ....[128]....
        /*0720*/ 	.word	0x00013f90


	//   ....[129]....
        /*0724*/ 	.word	0x00013fa0


	//   ....[130]....
        /*0728*/ 	.word	0x00014010


	//   ....[131]....
        /*072c*/ 	.word	0x00014020


	//   ....[132]....
        /*0730*/ 	.word	0x00014030


	//   ....[133]....
        /*0734*/ 	.word	0x000145e0


	//   ....[134]....
        /*0738*/ 	.word	0x00014620


	//   ....[135]....
        /*073c*/ 	.word	0x00014660


	//   ....[136]....
        /*0740*/ 	.word	0x00014680


	//   ....[137]....
        /*0744*/ 	.word	0x00014690


	//   ....[138]....
        /*0748*/ 	.word	0x000146b0


	//   ....[139]....
        /*074c*/ 	.word	0x00014720


	//   ....[140]....
        /*0750*/ 	.word	0x00014740


	//   ....[141]....
        /*0754*/ 	.word	0x000147a0


	//   ....[142]....
        /*0758*/ 	.word	0x000147c0


	//   ....[143]....
        /*075c*/ 	.word	0x00014820


	//   ....[144]....
        /*0760*/ 	.word	0x00014840


	//   ....[145]....
        /*0764*/ 	.word	0x000148a0


	//   ....[146]....
        /*0768*/ 	.word	0x000148c0


	//   ....[147]....
        /*076c*/ 	.word	0x00014910


	//   ....[148]....
        /*0770*/ 	.word	0x00014930


	//   ....[149]....
        /*0774*/ 	.word	0x00014d30


	//   ....[150]....
        /*0778*/ 	.word	0x00014d80


	//   ....[151]....
        /*077c*/ 	.word	0x00014db0


	//   ....[152]....
        /*0780*/ 	.word	0x00014dc0


	//   ....[153]....
        /*0784*/ 	.word	0x00014df0


	//   ....[154]....
        /*0788*/ 	.word	0x00014e20


	//   ....[155]....
        /*078c*/ 	.word	0x00014e50


	//   ....[156]....
        /*0790*/ 	.word	0x00014e80


	//   ....[157]....
        /*0794*/ 	.word	0x00015000


	//   ....[158]....
        /*0798*/ 	.word	0x00015030


	//   ....[159]....
        /*079c*/ 	.word	0x00015060


	//   ....[160]....
        /*07a0*/ 	.word	0x00015090


	//   ....[161]....
        /*07a4*/ 	.word	0x000150c0


	//   ....[162]....
        /*07a8*/ 	.word	0x000150f0


	//   ....[163]....
        /*07ac*/ 	.word	0x000151b0


	//   ....[164]....
        /*07b0*/ 	.word	0x000151d0


	//   ....[165]....
        /*07b4*/ 	.word	0x00015240


	//   ....[166]....
        /*07b8*/ 	.word	0x000158e0


	//   ....[167]....
        /*07bc*/ 	.word	0x00015f40


	//   ....[168]....
        /*07c0*/ 	.word	0x00016030


	//   ....[169]....
        /*07c4*/ 	.word	0x000160d0


	//   ....[170]....
        /*07c8*/ 	.word	0x00016130


	//   ....[171]....
        /*07cc*/ 	.word	0x00016230


	//   ....[172]....
        /*07d0*/ 	.word	0x000162a0


	//   ....[173]....
        /*07d4*/ 	.word	0x000163a0


	//   ....[174]....
        /*07d8*/ 	.word	0x00016410


	//   ....[175]....
        /*07dc*/ 	.word	0x00016510


	//   ....[176]....
        /*07e0*/ 	.word	0x00016580


	//   ....[177]....
        /*07e4*/ 	.word	0x00016680


	//   ....[178]....
        /*07e8*/ 	.word	0x000166f0


	//   ....[179]....
        /*07ec*/ 	.word	0x000167f0


	//   ....[180]....
        /*07f0*/ 	.word	0x00016860


	//   ....[181]....
        /*07f4*/ 	.word	0x00016960


	//   ....[182]....
        /*07f8*/ 	.word	0x000169d0


	//   ....[183]....
        /*07fc*/ 	.word	0x00016a70


	//   ....[184]....
        /*0800*/ 	.word	0x00016b70


	//   ....[185]....
        /*0804*/ 	.word	0x00016be0


	//   ....[186]....
        /*0808*/ 	.word	0x00016c60


	//   ....[187]....
        /*080c*/ 	.word	0x00016d20


	//   ....[188]....
        /*0810*/ 	.word	0x00016da0


	//   ....[189]....
        /*0814*/ 	.word	0x00016e70


	//   ....[190]....
        /*0818*/ 	.word	0x00016ef0


	//   ....[191]....
        /*081c*/ 	.word	0x00016fc0


	//   ....[192]....
        /*0820*/ 	.word	0x00017040


	//   ....[193]....
        /*0824*/ 	.word	0x00017110


	//   ....[194]....
        /*0828*/ 	.word	0x00017190


	//   ....[195]....
        /*082c*/ 	.word	0x00017260


	//   ....[196]....
        /*0830*/ 	.word	0x000172e0


	//   ....[197]....
        /*0834*/ 	.word	0x000173a0


	//   ....[198]....
        /*0838*/ 	.word	0x00017420


	//   ....[199]....
        /*083c*/ 	.word	0x000174d0


	//   ....[200]....
        /*0840*/ 	.word	0x00017600


	//   ....[201]....
        /*0844*/ 	.word	0x000176a0


	//   ....[202]....
        /*0848*/ 	.word	0x00017710


	//   ....[203]....
        /*084c*/ 	.word	0x000177d0


	//   ....[204]....
        /*0850*/ 	.word	0x00017830


	//   ....[205]....
        /*0854*/ 	.word	0x000178f0


	//   ....[206]....
        /*0858*/ 	.word	0x00017950


	//   ....[207]....
        /*085c*/ 	.word	0x00017a10


	//   ....[208]....
        /*0860*/ 	.word	0x00017a70


	//   ....[209]....
        /*0864*/ 	.word	0x00017b30


	//   ....[210]....
        /*0868*/ 	.word	0x00017b90


	//   ....[211]....
        /*086c*/ 	.word	0x00017c50


	//   ....[212]....
        /*0870*/ 	.word	0x00017cb0


	//   ....[213]....
        /*0874*/ 	.word	0x00017d70


	//   ....[214]....
        /*0878*/ 	.word	0x00017dd0


	//   ....[215]....
        /*087c*/ 	.word	0x00017e90


	//   ....[216]....
        /*0880*/ 	.word	0x00017f80


	//   ....[217]....
        /*0884*/ 	.word	0x00018020


	//   ....[218]....
        /*0888*/ 	.word	0x00018080


	//   ....[219]....
        /*088c*/ 	.word	0x00018160


	//   ....[220]....
        /*0890*/ 	.word	0x000181c0


	//   ....[221]....
        /*0894*/ 	.word	0x000182a0


	//   ....[222]....
        /*0898*/ 	.word	0x00018300


	//   ....[223]....
        /*089c*/ 	.word	0x000183e0


	//   ....[224]....
        /*08a0*/ 	.word	0x00018440


	//   ....[225]....
        /*08a4*/ 	.word	0x00018520


	//   ....[226]....
        /*08a8*/ 	.word	0x00018580


	//   ....[227]....
        /*08ac*/ 	.word	0x00018660


	//   ....[228]....
        /*08b0*/ 	.word	0x000186c0


	//   ....[229]....
        /*08b4*/ 	.word	0x000187a0


	//   ....[230]....
        /*08b8*/ 	.word	0x00018800


	//   ....[231]....
        /*08bc*/ 	.word	0x000188d0


	//   ....[232]....
        /*08c0*/ 	.word	0x000189f0


	//   ....[233]....
        /*08c4*/ 	.word	0x00018a90


	//   ....[234]....
        /*08c8*/ 	.word	0x00018b50


	//   ....[235]....
        /*08cc*/ 	.word	0x00018c20


	//   ....[236]....
        /*08d0*/ 	.word	0x00018c80


	//   ....[237]....
        /*08d4*/ 	.word	0x00018d60


	//   ....[238]....
        /*08d8*/ 	.word	0x00018dc0


	//   ....[239]....
        /*08dc*/ 	.word	0x00018e90


	//   ....[240]....
        /*08e0*/ 	.word	0x00018ef0


	//   ....[241]....
        /*08e4*/ 	.word	0x00018fc0


	//   ....[242]....
        /*08e8*/ 	.word	0x00019020


	//   ....[243]....
        /*08ec*/ 	.word	0x00019100


	//   ....[244]....
        /*08f0*/ 	.word	0x00019160


	//   ....[245]....
        /*08f4*/ 	.word	0x00019230


	//   ....[246]....
        /*08f8*/ 	.word	0x00019290


	//   ....[247]....
        /*08fc*/ 	.word	0x00019350


	//   ....[248]....
        /*0900*/ 	.word	0x000193e0


	//   ....[249]....
        /*0904*/ 	.word	0x00019480


	//   ....[250]....
        /*0908*/ 	.word	0x000195a0


	//   ....[251]....
        /*090c*/ 	.word	0x00019610


	//   ....[252]....
        /*0910*/ 	.word	0x00019680


	//   ....[253]....
        /*0914*/ 	.word	0x000196f0


	//   ....[254]....
        /*0918*/ 	.word	0x00019760


	//   ....[255]....
        /*091c*/ 	.word	0x000197e0


	//   ....[0]....
        /*0920*/ 	.word	0x00019870


	//   ....[1]....
        /*0924*/ 	.word	0x00019900


	//   ....[2]....
        /*0928*/ 	.word	0x00019970


	//   ....[3]....
        /*092c*/ 	.word	0x000199e0


	//   ....[4]....
        /*0930*/ 	.word	0x00019a50


	//   ....[5]....
        /*0934*/ 	.word	0x00019ad0


	//   ....[6]....
        /*0938*/ 	.word	0x00019b40


	//   ....[7]....
        /*093c*/ 	.word	0x00019be0


	//   ....[8]....
        /*0940*/ 	.word	0x00019c70


	//   ....[9]....
        /*0944*/ 	.word	0x00019d90


	//----- nvinfo : EIATTR_REG_RECONFIG
	.align		4
.L_967:
        /*0948*/ 	.byte	0x01, 0x54
	.zero		2


	//----- nvinfo : EIATTR_SYSCALL_OFFSETS
	.align		4
        /*094c*/ 	.byte	0x04, 0x46
        /*094e*/ 	.short	(.L_969 - .L_968)


	//   ....[0]....
.L_968:
        /*0950*/ 	.word	0x00001ab0


	//   ....[1]....
        /*0954*/ 	.word	0x00011680


	//   ....[2]....
        /*0958*/ 	.word	0x000117d0


	//   ....[3]....
        /*095c*/ 	.word	0x000118c0


	//   ....[4]....
        /*0960*/ 	.word	0x00012820


	//----- nvinfo : EIATTR_MBARRIER_INSTR_OFFSETS
	.align		4
.L_969:
        /*0964*/ 	.byte	0x04, 0x39
        /*0966*/ 	.short	(.L_971 - .L_970)


	//   ....[0]....
.L_970:
        /*0968*/ 	.word	0x00000180
        /*096c*/ 	.word	0x000000ff
        /*0970*/ 	.word	0x00028800
        /*0974*/ 	.short	0x0100
        /*0976*/ 	.byte	0x08
	.zero		1


	//   ....[1]....
        /*0978*/ 	.word	0x00000190
        /*097c*/ 	.word	0x000000ff
        /*0980*/ 	.word	0x00028820
        /*0984*/ 	.short	0x0100
        /*0986*/ 	.byte	0x08
	.zero		1


	//   ....[2]....
        /*0988*/ 	.word	0x00000280
        /*098c*/ 	.word	0x000000ff
        /*0990*/ 	.word	0x00028830
        /*0994*/ 	.short	0x0100
        /*0996*/ 	.byte	0x08
	.zero		1


	//   ....[3]....
        /*0998*/ 	.word	0x00000290
        /*099c*/ 	.word	0x000000ff
        /*09a0*/ 	.word	0x00028840
        /*09a4*/ 	.short	0x0100
        /*09a6*/ 	.byte	0x08
	.zero		1


	//   ....[4]....
        /*09a8*/ 	.word	0x000002a0
        /*09ac*/ 	.word	0x000000ff
        /*09b0*/ 	.word	0x00028838
        /*09b4*/ 	.short	0x0100
        /*09b6*/ 	.byte	0x08
	.zero		1


	//   ....[5]....
        /*09b8*/ 	.word	0x000002b0
        /*09bc*/ 	.word	0x000000ff
        /*09c0*/ 	.word	0x00028848
        /*09c4*/ 	.short	0x0100
        /*09c6*/ 	.byte	0x08
	.zero		1


	//   ....[6]....
        /*09c8*/ 	.word	0x000003e0
        /*09cc*/ 	.word	0x000000ff
        /*09d0*/ 	.word	0x00028850
        /*09d4*/ 	.short	0x0100
        /*09d6*/ 	.byte	0x08
	.zero		1


	//   ....[7]....
        /*09d8*/ 	.word	0x000003f0
        /*09dc*/ 	.word	0x000000ff
        /*09e0*/ 	.word	0x00028860
        /*09e4*/ 	.short	0x0100
        /*09e6*/ 	.byte	0x08
	.zero		1


	//   ....[8]....
        /*09e8*/ 	.word	0x00000400
        /*09ec*/ 	.word	0x000000ff
        /*09f0*/ 	.word	0x00028858
        /*09f4*/ 	.short	0x0100
        /*09f6*/ 	.byte	0x08
	.zero		1


	//   ....[9]....
        /*09f8*/ 	.word	0x00000410
        /*09fc*/ 	.word	0x000000ff
        /*0a00*/ 	.word	0x00028868
        /*0a04*/ 	.short	0x0100
        /*0a06*/ 	.byte	0x08
	.zero		1


	//   ....[10]....
        /*0a08*/ 	.word	0x00000500
        /*0a0c*/ 	.word	0x000000ff
        /*0a10*/ 	.word	0x00028870
        /*0a14*/ 	.short	0x0100
        /*0a16*/ 	.byte	0x06
	.zero		1


	//   ....[11]....
        /*0a18*/ 	.word	0x00000510
        /*0a1c*/ 	.word	0x000000ff
        /*0a20*/ 	.word	0x00028880
        /*0a24*/ 	.short	0x0100
        /*0a26*/ 	.byte	0x06
	.zero		1


	//   ....[12]....
        /*0a28*/ 	.word	0x00000520
        /*0a2c*/ 	.word	0x000000ff
        /*0a30*/ 	.word	0x00028878
        /*0a34*/ 	.short	0x0100
        /*0a36*/ 	.byte	0x06
	.zero		1


	//   ....[13]....
        /*0a38*/ 	.word	0x00000530
        /*0a3c*/ 	.word	0x000000ff
        /*0a40*/ 	.word	0x00028888
        /*0a44*/ 	.short	0x0100
        /*0a46*/ 	.byte	0x06
	.zero		1


	//   ....[14]....
        /*0a48*/ 	.word	0x00000660
        /*0a4c*/ 	.word	0x000000ff
        /*0a50*/ 	.word	0x00028890
        /*0a54*/ 	.short	0x0100
        /*0a56*/ 	.byte	0x08
	.zero		1


	//   ....[15]....
        /*0a58*/ 	.word	0x00000670
        /*0a5c*/ 	.word	0x000000ff
        /*0a60*/ 	.word	0x000288a0
        /*0a64*/ 	.short	0x0100
        /*0a66*/ 	.byte	0x08
	.zero		1


	//   ....[16]....
        /*0a68*/ 	.word	0x00000680
        /*0a6c*/ 	.word	0x000000ff
        /*0a70*/ 	.word	0x00028898
        /*0a74*/ 	.short	0x0100
        /*0a76*/ 	.byte	0x08
	.zero		1


	//   ....[17]....
        /*0a78*/ 	.word	0x00000690
        /*0a7c*/ 	.word	0x000000ff
        /*0a80*/ 	.word	0x000288a8
        /*0a84*/ 	.short	0x0100
        /*0a86*/ 	.byte	0x08
	.zero		1


	//   ....[18]....
        /*0a88*/ 	.word	0x000007d0
        /*0a8c*/ 	.word	0x000000ff
        /*0a90*/ 	.word	0x000288b0
        /*0a94*/ 	.short	0x0100
        /*0a96*/ 	.byte	0x08
	.zero		1


	//   ....[19]....
        /*0a98*/ 	.word	0x000007e0
        /*0a9c*/ 	.word	0x000000ff
        /*0aa0*/ 	.word	0x000288c0
        /*0aa4*/ 	.short	0x0100
        /*0aa6*/ 	.byte	0x08
	.zero		1


	//   ....[20]....
        /*0aa8*/ 	.word	0x000007f0
        /*0aac*/ 	.word	0x000000ff
        /*0ab0*/ 	.word	0x000288b8
        /*0ab4*/ 	.short	0x0100
        /*0ab6*/ 	.byte	0x08
	.zero		1


	//   ....[21]....
        /*0ab8*/ 	.word	0x00000800
        /*0abc*/ 	.word	0x000000ff
        /*0ac0*/ 	.word	0x000288c8
        /*0ac4*/ 	.short	0x0100
        /*0ac6*/ 	.byte	0x08
	.zero		1


	//   ....[22]....
        /*0ac8*/ 	.word	0x00001b30
        /*0acc*/ 	.word	0x000000ff
        /*0ad0*/ 	.word	0x00028800
        /*0ad4*/ 	.short	0x010a
        /*0ad6*/ 	.byte	0x29
	.zero		1


	//   ....[23]....
        /*0ad8*/ 	.word	0x00001bb0
        /*0adc*/ 	.word	0x00000003
        /*0ae0*/ 	.word	0x00028830
        /*0ae4*/ 	.short	0x010a
        /*0ae6*/ 	.byte	0x3f
	.zero		1


	//   ....[24]....
        /*0ae8*/ 	.word	0x00001bf0
        /*0aec*/ 	.word	0x00000003
        /*0af0*/ 	.word	0x00028830
        /*0af4*/ 	.short	0x010a
        /*0af6*/ 	.byte	0x3f
	.zero		1


	//   ....[25]....
        /*0af8*/ 	.word	0x00002170
        /*0afc*/ 	.word	0x000000ff
        /*0b00*/ 	.word	0x00000000
        /*0b04*/ 	.short	0x0101
        /*0b06*/ 	.byte	0x06
	.zero		1


	//   ....[26]....
        /*0b08*/ 	.word	0x00004f50
        /*0b0c*/ 	.word	0x000000ff
        /*0b10*/ 	.word	0x00028830
        /*0b14*/ 	.short	0x010a
        /*0b16*/ 	.byte	0x06
	.zero		1


	//   ....[27]....
        /*0b18*/ 	.word	0x00004f90
        /*0b1c*/ 	.word	0x000000ff
        /*0b20*/ 	.word	0x00028830
        /*0b24*/ 	.short	0x010a
        /*0b26*/ 	.byte	0x06
	.zero		1


	//   ....[28]....
        /*0b28*/ 	.word	0x000052e0
        /*0b2c*/ 	.word	0x000000ff
        /*0b30*/ 	.word	0x00028850
        /*0b34*/ 	.short	0x010a
        /*0b36*/ 	.byte	0x06
	.zero		1


	//   ....[29]....
        /*0b38*/ 	.word	0x00005320
        /*0b3c*/ 	.word	0x000000ff
        /*0b40*/ 	.word	0x00028850
        /*0b44*/ 	.short	0x010a
        /*0b46*/ 	.byte	0x06
	.zero		1


	//   ....[30]....
        /*0b48*/ 	.word	0x00005740
        /*0b4c*/ 	.word	0x000000ff
        /*0b50*/ 	.word	0x00000000
        /*0b54*/ 	.short	0x0101
        /*0b56*/ 	.byte	0x06
	.zero		1


	//   ....[31]....
        /*0b58*/ 	.word	0x000079e0
        /*0b5c*/ 	.word	0x000000ff
        /*0b60*/ 	.word	0x00000000
        /*0b64*/ 	.short	0x0101
        /*0b66*/ 	.byte	0x06
	.zero		1


	//   ....[32]....
        /*0b68*/ 	.word	0x00008320
        /*0b6c*/ 	.word	0x000000ff
        /*0b70*/ 	.word	0x00028830
        /*0b74*/ 	.short	0x010a
        /*0b76*/ 	.byte	0x06
	.zero		1


	//   ....[33]....
        /*0b78*/ 	.word	0x00008360
        /*0b7c*/ 	.word	0x000000ff
        /*0b80*/ 	.word	0x00028830
        /*0b84*/ 	.short	0x010a
        /*0b86*/ 	.byte	0x06
	.zero		1


	//   ....[34]....
        /*0b88*/ 	.word	0x000086b0
        /*0b8c*/ 	.word	0x000000ff
        /*0b90*/ 	.word	0x00028850
        /*0b94*/ 	.short	0x010a
        /*0b96*/ 	.byte	0x06
	.zero		1


	//   ....[35]....
        /*0b98*/ 	.word	0x000086f0
        /*0b9c*/ 	.word	0x000000ff
        /*0ba0*/ 	.word	0x00028850
        /*0ba4*/ 	.short	0x010a
        /*0ba6*/ 	.byte	0x06
	.zero		1


	//   ....[36]....
        /*0ba8*/ 	.word	0x00008af0
        /*0bac*/ 	.word	0x000000ff
        /*0bb0*/ 	.word	0x00000000
        /*0bb4*/ 	.short	0x0101
        /*0bb6*/ 	.byte	0x06
	.zero		1


	//   ....[37]....
        /*0bb8*/ 	.word	0x00009ca0
        /*0bbc*/ 	.word	0x000000ff
        /*0bc0*/ 	.word	0x00000000
        /*0bc4*/ 	.short	0x0101
        /*0bc6*/ 	.byte	0x06
	.zero		1


	//   ....[38]....
        /*0bc8*/ 	.word	0x0000a3a0
        /*0bcc*/ 	.word	0x000000ff
        /*0bd0*/ 	.word	0x00028830
        /*0bd4*/ 	.short	0x010a
        /*0bd6*/ 	.byte	0x06
	.zero		1


	//   ....[39]....
        /*0bd8*/ 	.word	0x0000a3e0
        /*0bdc*/ 	.word	0x000000ff
        /*0be0*/ 	.word	0x00028830
        /*0be4*/ 	.short	0x010a
        /*0be6*/ 	.byte	0x06
	.zero		1


	//   ....[40]....
        /*0be8*/ 	.word	0x0000a700
        /*0bec*/ 	.word	0x000000ff
        /*0bf0*/ 	.word	0x00028850
        /*0bf4*/ 	.short	0x010a
        /*0bf6*/ 	.byte	0x06
	.zero		1


	//   ....[41]....
        /*0bf8*/ 	.word	0x0000a740
        /*0bfc*/ 	.word	0x000000ff
        /*0c00*/ 	.word	0x00028850
        /*0c04*/ 	.short	0x010a
        /*0c06*/ 	.byte	0x06
	.zero		1


	//   ....[42]....
        /*0c08*/ 	.word	0x0000ab60
        /*0c0c*/ 	.word	0x000000ff
        /*0c10*/ 	.word	0x00000000
        /*0c14*/ 	.short	0x0101
        /*0c16*/ 	.byte	0x06
	.zero		1


	//   ....[43]....
        /*0c18*/ 	.word	0x0000ce00
        /*0c1c*/ 	.word	0x000000ff
        /*0c20*/ 	.word	0x00000000
        /*0c24*/ 	.short	0x0101
        /*0c26*/ 	.byte	0x06
	.zero		1


	//   ....[44]....
        /*0c28*/ 	.word	0x0000d400
        /*0c2c*/ 	.word	0x000000ff
        /*0c30*/ 	.word	0x00028850
        /*0c34*/ 	.short	0x010a
        /*0c36*/ 	.byte	0x05
	.zero		1


	//   ....[45]....
        /*0c38*/ 	.word	0x0000d440
        /*0c3c*/ 	.word	0x000000ff
        /*0c40*/ 	.word	0x00028850
        /*0c44*/ 	.short	0x010a
        /*0c46*/ 	.byte	0x05
	.zero		1


	//   ....[46]....
        /*0c48*/ 	.word	0x0000d9b0
        /*0c4c*/ 	.word	0x000000ff
        /*0c50*/ 	.word	0x00000000
        /*0c54*/ 	.short	0x0101
        /*0c56*/ 	.byte	0x04
	.zero		1


	//   ....[47]....
        /*0c58*/ 	.word	0x0000ef50
        /*0c5c*/ 	.word	0x00000000
        /*0c60*/ 	.word	0x00000000
        /*0c64*/ 	.short	0x0101
        /*0c66*/ 	.byte	0x3f
	.zero		1


	//   ....[48]....
        /*0c68*/ 	.word	0x00011df0
        /*0c6c*/ 	.word	0x00000007
        /*0c70*/ 	.word	0x00028840
        /*0c74*/ 	.short	0x010a
        /*0c76*/ 	.byte	0x3f
	.zero		1


	//   ....[49]....
        /*0c78*/ 	.word	0x00012570
        /*0c7c*/ 	.word	0x00000007
        /*0c80*/ 	.word	0x00028830
        /*0c84*/ 	.short	0x0107
        /*0c86*/ 	.byte	0x3f
	.zero		1


	//   ....[50]....
        /*0c88*/ 	.word	0x00012640
        /*0c8c*/ 	.word	0x00000007
        /*0c90*/ 	.word	0x00028830
        /*0c94*/ 	.short	0x0101
        /*0c96*/ 	.byte	0x3f
	.zero		1


	//   ....[51]....
        /*0c98*/ 	.word	0x00013140
        /*0c9c*/ 	.word	0x00000016
        /*0ca0*/ 	.word	0x00028800
        /*0ca4*/ 	.short	0x0107
        /*0ca6*/ 	.byte	0x3f
	.zero		1


	//   ....[52]....
        /*0ca8*/ 	.word	0x00013250
        /*0cac*/ 	.word	0x00000016
        /*0cb0*/ 	.word	0x00028800
        /*0cb4*/ 	.short	0x0101
        /*0cb6*/ 	.byte	0x3f
	.zero		1


	//   ....[53]....
        /*0cb8*/ 	.word	0x00013270
        /*0cbc*/ 	.word	0x00000016
        /*0cc0*/ 	.word	0x00028820
        /*0cc4*/ 	.short	0x010a
        /*0cc6*/ 	.byte	0x3f
	.zero		1


	//   ....[54]....
        /*0cc8*/ 	.word	0x00013600
        /*0ccc*/ 	.word	0x00000006
        /*0cd0*/ 	.word	0x00028840
        /*0cd4*/ 	.short	0x010a
        /*0cd6*/ 	.byte	0x3f
	.zero		1


	//   ....[55]....
        /*0cd8*/ 	.word	0x00013b20
        /*0cdc*/ 	.word	0x00000006
        /*0ce0*/ 	.word	0x00028830
        /*0ce4*/ 	.short	0x0107
        /*0ce6*/ 	.byte	0x3f
	.zero		1


	//   ....[56]....
        /*0ce8*/ 	.word	0x00013be0
        /*0cec*/ 	.word	0x00000006
        /*0cf0*/ 	.word	0x00028830
        /*0cf4*/ 	.short	0x0101
        /*0cf6*/ 	.byte	0x3f
	.zero		1


	//   ....[57]....
        /*0cf8*/ 	.word	0x00013c40
        /*0cfc*/ 	.word	0x00000006
        /*0d00*/ 	.word	0x00028860
        /*0d04*/ 	.short	0x010a
        /*0d06*/ 	.byte	0x3f
	.zero		1


	//   ....[58]....
        /*0d08*/ 	.word	0x000141d0
        /*0d0c*/ 	.word	0x00000006
        /*0d10*/ 	.word	0x00028850
        /*0d14*/ 	.short	0x0107
        /*0d16*/ 	.byte	0x3f
	.zero		1


	//   ....[59]....
        /*0d18*/ 	.word	0x00014330
        /*0d1c*/ 	.word	0x00000006
        /*0d20*/ 	.word	0x00028850
        /*0d24*/ 	.short	0x0101
        /*0d26*/ 	.byte	0x3f
	.zero		1


	//   ....[60]....
        /*0d28*/ 	.word	0x00014540
        /*0d2c*/ 	.word	0x00000000
        /*0d30*/ 	.word	0x00028860
        /*0d34*/ 	.short	0x010a
        /*0d36*/ 	.byte	0x3f
	.zero		1


	//   ....[61]....
        /*0d38*/ 	.word	0x00014a70
        /*0d3c*/ 	.word	0x00000000
        /*0d40*/ 	.word	0x00028850
        /*0d44*/ 	.short	0x0107
        /*0d46*/ 	.byte	0x3f
	.zero		1


	//   ....[62]....
        /*0d48*/ 	.word	0x00014b30
        /*0d4c*/ 	.word	0x00000000
        /*0d50*/ 	.word	0x00028850
        /*0d54*/ 	.short	0x0101
        /*0d56*/ 	.byte	0x3f
	.zero		1


	//   ....[63]....
        /*0d58*/ 	.word	0x00015860
        /*0d5c*/ 	.word	0x00000007
        /*0d60*/ 	.word	0x00028820
        /*0d64*/ 	.short	0x010a
        /*0d66*/ 	.byte	0x3f
	.zero		1


	//   ....[64]....
        /*0d68*/ 	.word	0x000159e0
        /*0d6c*/ 	.word	0x00000005
        /*0d70*/ 	.word	0x00028840
        /*0d74*/ 	.short	0x010a
        /*0d76*/ 	.byte	0x3f
	.zero		1


	//   ....[65]....
        /*0d78*/ 	.word	0x00015a80
        /*0d7c*/ 	.word	0x00000003
        /*0d80*/ 	.word	0x00028840
        /*0d84*/ 	.short	0x010a
        /*0d86*/ 	.byte	0x3f
	.zero		1


	//   ....[66]....
        /*0d88*/ 	.word	0x00015ac0
        /*0d8c*/ 	.word	0x00000005
        /*0d90*/ 	.word	0x00028860
        /*0d94*/ 	.short	0x010a
        /*0d96*/ 	.byte	0x3f
	.zero		1


	//   ....[67]....
        /*0d98*/ 	.word	0x00015b00
        /*0d9c*/ 	.word	0x00000003
        /*0da0*/ 	.word	0x00028860
        /*0da4*/ 	.short	0x010a
        /*0da6*/ 	.byte	0x3f
	.zero		1


	//   ....[68]....
        /*0da8*/ 	.word	0x00015b70
        /*0dac*/ 	.word	0x00000003
        /*0db0*/ 	.word	0x00028800
        /*0db4*/ 	.short	0x010a
        /*0db6*/ 	.byte	0x3f
	.zero		1


	//   ....[69]....
        /*0db8*/ 	.word	0x00015bc0
        /*0dbc*/ 	.word	0x00000003
        /*0dc0*/ 	.word	0x00028830
        /*0dc4*/ 	.short	0x010a
        /*0dc6*/ 	.byte	0x3f
	.zero		1


	//   ....[70]....
        /*0dc8*/ 	.word	0x00015c20
        /*0dcc*/ 	.word	0x00000005
        /*0dd0*/ 	.word	0x00028830
        /*0dd4*/ 	.short	0x010a
        /*0dd6*/ 	.byte	0x3f
	.zero		1


	//   ....[71]....
        /*0dd8*/ 	.word	0x00015c80
        /*0ddc*/ 	.word	0x00000005
        /*0de0*/ 	.word	0x00028850
        /*0de4*/ 	.short	0x010a
        /*0de6*/ 	.byte	0x3f
	.zero		1


	//   ....[72]....
        /*0de8*/ 	.word	0x00015ce0
        /*0dec*/ 	.word	0x00000005
        /*0df0*/ 	.word	0x00028830
        /*0df4*/ 	.short	0x010a
        /*0df6*/ 	.byte	0x3f
	.zero		1


	//   ....[73]....
        /*0df8*/ 	.word	0x00015d40
        /*0dfc*/ 	.word	0x00000005
        /*0e00*/ 	.word	0x00028850
        /*0e04*/ 	.short	0x010a
        /*0e06*/ 	.byte	0x3f
	.zero		1


	//   ....[74]....
        /*0e08*/ 	.word	0x00015da0
        /*0e0c*/ 	.word	0x00000005
        /*0e10*/ 	.word	0x00028830
        /*0e14*/ 	.short	0x010a
        /*0e16*/ 	.byte	0x3f
	.zero		1


	//   ....[75]....
        /*0e18*/ 	.word	0x00015e00
        /*0e1c*/ 	.word	0x00000005
        /*0e20*/ 	.word	0x00028850
        /*0e24*/ 	.short	0x010a
        /*0e26*/ 	.byte	0x3f
	.zero		1


	//   ....[76]....
        /*0e28*/ 	.word	0x00015e60
        /*0e2c*/ 	.word	0x00000007
        /*0e30*/ 	.word	0x00028850
        /*0e34*/ 	.short	0x010a
        /*0e36*/ 	.byte	0x3f
	.zero		1


	//   ....[77]....
        /*0e38*/ 	.word	0x00015f80
        /*0e3c*/ 	.word	0x00000007
        /*0e40*/ 	.word	0x00028840
        /*0e44*/ 	.short	0x010a
        /*0e46*/ 	.byte	0x3f
	.zero		1


	//   ....[78]....
        /*0e48*/ 	.word	0x00017500
        /*0e4c*/ 	.word	0x00000016
        /*0e50*/ 	.word	0x00028820
        /*0e54*/ 	.short	0x010a
        /*0e56*/ 	.byte	0x3f
	.zero		1


	//   ....[79]....
        /*0e58*/ 	.word	0x00017550
        /*0e5c*/ 	.word	0x00000006
        /*0e60*/ 	.word	0x00028840
        /*0e64*/ 	.short	0x010a
        /*0e66*/ 	.byte	0x3f
	.zero		1


	//   ....[80]....
        /*0e68*/ 	.word	0x00017ed0
        /*0e6c*/ 	.word	0x00000006
        /*0e70*/ 	.word	0x00028860
        /*0e74*/ 	.short	0x010a
        /*0e76*/ 	.byte	0x3f
	.zero		1


	//   ....[81]....
        /*0e78*/ 	.word	0x00018940
        /*0e7c*/ 	.word	0x00000000
        /*0e80*/ 	.word	0x00028860
        /*0e84*/ 	.short	0x010a
        /*0e86*/ 	.byte	0x3f
	.zero		1


	//   ....[82]....
        /*0e88*/ 	.word	0x00019cb0
        /*0e8c*/ 	.word	0x00000007
        /*0e90*/ 	.word	0x00028820
        /*0e94*/ 	.short	0x010a
        /*0e96*/ 	.byte	0x3f
	.zero		1


	//   ....[83]....
        /*0e98*/ 	.word	0x00019e50
        /*0e9c*/ 	.word	0x00000005
        /*0ea0*/ 	.word	0x00028840
        /*0ea4*/ 	.short	0x010a
        /*0ea6*/ 	.byte	0x3f
	.zero		1


	//   ....[84]....
        /*0ea8*/ 	.word	0x00019ea0
        /*0eac*/ 	.word	0x00000003
        /*0eb0*/ 	.word	0x00028840
        /*0eb4*/ 	.short	0x010a
        /*0eb6*/ 	.byte	0x3f
	.zero		1


	//   ....[85]....
        /*0eb8*/ 	.word	0x00019ef0
        /*0ebc*/ 	.word	0x00000005
        /*0ec0*/ 	.word	0x00028860
        /*0ec4*/ 	.short	0x010a
        /*0ec6*/ 	.byte	0x3f
	.zero		1


	//----- nvinfo : EIATTR_NUM_MBARRIERS
	.align		4
.L_971:
        /*0ec8*/ 	.byte	0x03, 0x38
        /*0eca*/ 	.short	0x0016


	//----- nvinfo : EIATTR_EXIT_INSTR_OFFSETS
	.align		4
        /*0ecc*/ 	.byte	0x04, 0x1c
        /*0ece*/ 	.short	(.L_973 - .L_972)


	//   ....[0]....
.L_972:
        /*0ed0*/ 	.word	0x000009b0


	//   ....[1]....
        /*0ed4*/ 	.word	0x0000fec0


	//   ....[2]....
        /*0ed8*/ 	.word	0x00015b50


	//----- nvinfo : EIATTR_MAX_THREADS
	.align		4
.L_973:
        /*0edc*/ 	.byte	0x04, 0x05
        /*0ede*/ 	.short	(.L_975 - .L_974)
.L_974:
        /*0ee0*/ 	.word	0x00000180
        /*0ee4*/ 	.word	0x00000001
        /*0ee8*/ 	.word	0x00000001


	//----- nvinfo : EIATTR_CRS_STACK_SIZE
	.align		4
.L_975:
        /*0eec*/ 	.byte	0x04, 0x1e
        /*0eee*/ 	.short	(.L_977 - .L_976)
.L_976:
        /*0ef0*/ 	.word	0x00000000


	//----- nvinfo : EIATTR_CBANK_PARAM_SIZE
	.align		4
.L_977:
        /*0ef4*/ 	.byte	0x03, 0x19
        /*0ef6*/ 	.short	0x0af0


	//----- nvinfo : EIATTR_PARAM_CBANK
	.align		4
        /*0ef8*/ 	.byte	0x04, 0x0a
        /*0efa*/ 	.short	(.L_979 - .L_978)
	.align		4
.L_978:
        /*0efc*/ 	.word	index@(.nv.constant0._ZN7cutlass13device_kernelIN5flash11enable_sm90INS1_16FlashAttnFwdSm90INS1_25CollectiveMainloopFwdSm90ILi2EN4cute5tupleIJNS5_1CILi1EEES8_S8_EEENS6_IJNS7_ILi128EEESA_SA_EEELi128ENS_10bfloat16_tEfNS_4arch4Sm90ELb0ELb1ELb0ELb1ELb1ELb0ELb0ELb1ELb1ELb1ELb0ELb0EEENS1_21CollectiveEpilogueFwdISB_S9_SC_SE_Li256ELb1ELb1ELb0ELb0EEENS1_36VarlenDynamicPersistentTileSchedulerILi128ELi128ELi256ELi128ELb0ELb1ELb1ELb1ELb0ELb1EEEEEEEEEvNT_6ParamsE)
        /*0f00*/ 	.short	0x0210
        /*0f02*/ 	.short	0x0af0


	//----- nvinfo : EIATTR_SW_WAR
	.align		4
.L_979:
        /*0f04*/ 	.byte	0x04, 0x36
        /*0f06*/ 	.short	(.L_981 - .L_980)
.L_980:
        /*0f08*/ 	.word	0x00000008
.L_981:


//--------------------- .nv.info._ZN7cutlass13device_kernelIN5flash11enable_sm90INS1_16FlashAttnFwdSm90INS1_25CollectiveMainloopFwdSm90ILi2EN4cute5tupleIJNS5_1CILi1EEES8_S8_EEENS6_IJNS7_ILi128EEESA_SA_EEELi128ENS_10bfloat16_tEfNS_4arch4Sm90ELb0ELb1ELb0ELb1ELb1ELb1ELb0ELb1ELb1ELb1ELb0ELb0EEENS1_21CollectiveEpilogueFwdISB_S9_SC_SE_Li256ELb1ELb1ELb0ELb0EEENS1_36VarlenDynamicPersistentTileSchedulerILi128ELi128ELi256ELi128ELb0ELb1ELb1ELb1ELb0ELb1EEEEEEEEEvNT_6ParamsE --------------------------
	.section	.nv.info._ZN7cutlass13device_kernelIN5flash11enable_sm90INS1_16FlashAttnFwdSm90INS1_25CollectiveMainloopFwdSm90ILi2EN4cute5tupleIJNS5_1CILi1EEES8_S8_EEENS6_IJNS7_ILi128EEESA_SA_EEELi128ENS_10bfloat16_tEfNS_4arch4Sm90ELb0ELb1ELb0ELb1ELb1ELb1ELb0ELb1ELb1ELb1ELb0ELb0EEENS1_21CollectiveEpilogueFwdISB_S9_SC_SE_Li256ELb1ELb1ELb0ELb0EEENS1_36VarlenDynamicPersistentTileSchedulerILi128ELi128ELi256ELi128ELb0ELb1ELb1ELb1ELb0ELb1EEEEEEEEEvNT_6ParamsE,"",@"SHT_CUDA_INFO"
	.sectionflags	@""
	.align	4


	//----- nvinfo : EIATTR_CUDA_API_VERSION
	.align		4
        /*0000*/ 	.byte	0x04, 0x37
        /*0002*/ 	.short	(.L_983 - .L_982)
.L_982:
        /*0004*/ 	.word	0x00000082


	//----- nvinfo : EIATTR_KPARAM_INFO
	.align		4
.L_983:
        /*0008*/ 	.byte	0x04, 0x17
        /*000a*/ 	.short	(.L_985 - .L_984)
.L_984:
        /*000c*/ 	.word	0x00000000
        /*0010*/ 	.short	0x0000
        /*0012*/ 	.short	0x0070
        /*0014*/ 	.byte	0x00, 0xf0, 0x01, 0x2a


	//----- nvinfo : EIATTR_SPARSE_MMA_MASK
	.align		4
.L_985:
        /*0018*/ 	.byte	0x03, 0x50
        /*001a*/ 	.short	0x0000


	//----- nvinfo : EIATTR_MAXREG_COUNT
	.align		4
        /*001c*/ 	.byte	0x03, 0x1b
        /*001e*/ 	.short	0x00a8


	//----- nvinfo : EIATTR_NUM_BARRIERS
	.align		4
        /*0020*/ 	.byte	0x02, 0x4c
        /*0022*/ 	.byte	0x10
	.zero		1


	//----- nvinfo : EIATTR_EXTERNS
	.align		4
        /*0024*/ 	.byte	0x04, 0x0f
        /*0026*/ 	.short	(.L_987 - .L_986)


	//   ....[0]....
	.align		4
.L_986:
        /*0028*/ 	.word	index@(__assertfail)


	//----- nvinfo : EIATTR_ANNOTATIONS
	.align		4
.L_987:
        /*002c*/ 	.byte	0x04, 0x55
        /*002e*/ 	.short	(.L_989 - .L_988)


	//   ....[0]....
.L_988:
        /* <DEDUP_REMOVED lines=15> */


	//----- nvinfo : EIATTR_MERCURY_ISA_VERSION
	.align		4
.L_989:
        /*0110*/ 	.byte	0x03, 0x5f
        /*0112*/ 	.short	0x0101


	//----- nvinfo : EIATTR_UNUSED_LOAD_BYTE_OFFSET
	.align		4
        /*0114*/ 	.byte	0x04, 0x44
        /*0116*/ 	.short	(.L_991 - .L_990)


	//   ....[0]....
.L_990:
        /*0118*/ 	.word	0x00000a60
        /*011c*/ 	.word	0x0000fff0


	//   ....[1]....
        /*0120*/ 	.word	0x0001b230
        /*0124*/ 	.word	0x0000fff0


	//----- nvinfo : EIATTR_INT_WARP_WIDE_INSTR_OFFSETS
	.align		4
.L_991:
        /*0128*/ 	.byte	0x04, 0x31
        /*012a*/ 	.short	(.L_993 - .L_992)


	//   ....[0]....
.L_992:
        /*012c*/ 	.word	0x00000130


	//   ....[1]....
        /*0130*/ 	.word	0x00000170


	//   ....[2]....
        /*0134*/ 	.word	0x000001e0


	//   ....[3]....
        /*0138*/ 	.word	0x0001fe20


	//   ....[4]....
        /*013c*/ 	.word	0x0001feb0


	//   ....[5]....
        /*0140*/ 	.word	0x00022df0


	//   ....[6]....
        /*0144*/ 	.word	0x00022e80


	//----- nvinfo : EIATTR_COOP_GROUP_MASK_REGIDS
	.align		4
.L_993:
        /*0148*/ 	.byte	0x04, 0x29
        /*014a*/ 	.short	(.L_995 - .L_994)


	//   ....[0]....
.L_994:
        /*014c*/ 	.word	0xffffffff


	//   ....[1]....
        /*0150*/ 	.word	0xffffffff


	//   ....[2]....
        /*0154*/ 	.word	0xffffffff


	//   ....[3]....
        /*0158*/ 	.word	0xffffffff


	//   ....[4]....
        /*015c*/ 	.word	0xffffffff


	//   ....[5]....
        /*0160*/ 	.word	0xffffffff


	//   ....[6]....
        /*0164*/ 	.word	0xffffffff


	//   ....[7]....
        /*0168*/ 	.word	0xffffffff


	//   ....[8]....
        /*016c*/ 	.word	0xffffffff


	//   ....[9]....
        /*0170*/ 	.word	0xffffffff


	//   ....[10]....
        /*0174*/ 	.word	0xffffffff


	//   ....[11]....
        /*0178*/ 	.word	0xffffffff


	//   ....[12]....
        /*017c*/ 	.word	0xffffffff


	//   ....[13]....
        /*0180*/ 	.word	0xffffffff


	//   ....[14]....
        /*0184*/ 	.word	0xffffffff


	//   ....[15]....
        /*0188*/ 	.word	0xffffffff


	//   ....[16]....
        /*018c*/ 	.word	0xffffffff


	//   ....[17]....
        /*0190*/ 	.word	0xffffffff


	//   ....[18]....
        /*0194*/ 	.word	0xffffffff


	//   ....[19]....
        /*0198*/ 	.word	0xffffffff


	//   ....[20]....
        /*019c*/ 	.word	0xffffffff


	//   ....[21]....
        /*01a0*/ 	.word	0xffffffff


	//   ....[22]....
        /*01a4*/ 	.word	0xffffffff


	//   ....[23]....
        /*01a8*/ 	.word	0xffffffff


	//   ....[24]....
        /*01ac*/ 	.word	0xffffffff


	//   ....[25]....
        /*01b0*/ 	.word	0xffffffff


	//   ....[26]....
        /*01b4*/ 	.word	0xffffffff


	//   ....[27]....
        /*01b8*/ 	.word	0xffffffff


	//   ....[28]....
        /*01bc*/ 	.word	0xffffffff


	//   ....[29]....
        /*01c0*/ 	.word	0xffffffff


	//   ....[30]....
        /*01c4*/ 	.word	0xffffffff


	//   ....[31]....
        /*01c8*/ 	.word	0xffffffff


	//   ....[32]....
        /*01cc*/ 	.word	0xffffffff


	//   ....[33]....
        /*01d0*/ 	.word	0xffffffff


	//   ....[34]....
        /*01d4*/ 	.word	0xffffffff


	//   ....[35]....
        /*01d8*/ 	.word	0xffffffff


	//   ....[36]....
        /*01dc*/ 	.word	0xffffffff


	//   ....[37]....
        /*01e0*/ 	.word	0xffffffff


	//   ....[38]....
        /*01e4*/ 	.word	0xffffffff


	//   ....[39]....
        /*01e8*/ 	.word	0xffffffff


	//   ....[40]....
        /*01ec*/ 	.word	0xffffffff


	//   ....[41]....
        /*01f0*/ 	.word	0xffffffff


	//   ....[42]....
        /*01f4*/ 	.word	0xffffffff


	//   ....[43]....
        /*01f8*/ 	.word	0xffffffff


	//   ....[44]....
        /*01fc*/ 	.word	0xffffffff


	//   ....[45]....
        /*0200*/ 	.word	0xffffffff


	//   ....[46]....
        /*0204*/ 	.word	0xffffffff


	//   ....[47]....
        /*0208*/ 	.word	0xffffffff


	//   ....[48]....
        /*020c*/ 	.word	0xffffffff


	//   ....[49]....
        /*0210*/ 	.word	0xffffffff


	//   ....[50]....
        /*0214*/ 	.word	0xffffffff


	//   ....[51]....
        /*0218*/ 	.word	0xffffffff


	//   ....[52]....
        /*021c*/ 	.word	0xffffffff


	//   ....[53]....
        /*0220*/ 	.word	0xffffffff


	//   ....[54]....
        /*0224*/ 	.word	0xffffffff


	//   ....[55]....
        /*0228*/ 	.word	0xffffffff


	//   ....[56]....
        /*022c*/ 	.word	0xffffffff


	//   ....[57]....
        /*0230*/ 	.word	0xffffffff


	//   ....[58]....
        /*0234*/ 	.word	0xffffffff


	//   ....[59]....
        /*0238*/ 	.word	0xffffffff


	//   ....[60]....
        /*023c*/ 	.word	0xffffffff


	//   ....[61]....
        /*0240*/ 	.word	0xffffffff


	//   ....[62]....
        /*0244*/ 	.word	0xffffffff


	//   ....[63]....
        /*0248*/ 	.word	0xffffffff


	//   ....[64]....
        /*024c*/ 	.word	0xffffffff


	//   ....[65]....
        /*0250*/ 	.word	0xffffffff


	//   ....[66]....
        /*0254*/ 	.word	0xffffffff


	//   ....[67]....
        /*0258*/ 	.word	0xffffffff


	//   ....[68]....
        /*025c*/ 	.word	0xffffffff


	//   ....[69]....
        /*0260*/ 	.word	0xffffffff


	//   ....[70]....
        /*0264*/ 	.word	0xffffffff


	//   ....[71]....
        /*0268*/ 	.word	0xffffffff


	//   ....[72]....
        /*026c*/ 	.word	0xffffffff


	//   ....[73]....
        /*0270*/ 	.word	0xffffffff


	//   ....[74]....
        /*0274*/ 	.word	0xffffffff


	//   ....[75]....
        /*0278*/ 	.word	0xffffffff


	//   ....[76]....
        /*027c*/ 	.word	0xffffffff


	//   ....[77]....
        /*0280*/ 	.word	0xffffffff


	//   ....[78]....
        /*0284*/ 	.word	0xffffffff


	//   ....[79]....
        /*0288*/ 	.word	0xffffffff


	//   ....[80]....
        /*028c*/ 	.word	0xffffffff


	//   ....[81]....
        /*0290*/ 	.word	0xffffffff


	//   ....[82]....
        /*0294*/ 	.word	0xffffffff


	//   ....[83]....
        /*0298*/ 	.word	0xffffffff


	//   ....[84]....
        /*029c*/ 	.word	0xffffffff


	//   ....[85]....
        /*02a0*/ 	.word	0xffffffff


	//   ....[86]....
        /*02a4*/ 	.word	0xffffffff


	//   ....[87]....
        /*02a8*/ 	.word	0xffffffff


	//   ....[88]....
        /*02ac*/ 	.word	0xffffffff


	//   ....[89]....
        /*02b0*/ 	.word	0xffffffff


	//   ....[90]....
        /*02b4*/ 	.word	0xffffffff


	//   ....[91]....
        /*02b8*/ 	.word	0xffffffff


	//   ....[92]....
        /*02bc*/ 	.word	0xffffffff


	//   ....[93]....
        /*02c0*/ 	.word	0xffffffff


	//   ....[94]....
        /*02c4*/ 	.word	0xffffffff


	//   ....[95]....
        /*02c8*/ 	.word	0xffffffff


	//   ....[96]....
        /*02cc*/ 	.word	0xffffffff


	//   ....[97]....
        /*02d0*/ 	.word	0xffffffff


	//   ....[98]....
        /*02d4*/ 	.word	0xffffffff


	//   ....[99]....
        /*02d8*/ 	.word	0xffffffff


	//   ....[100]....
        /*02dc*/ 	.word	0xffffffff


	//   ....[101]....
        /*02e0*/ 	.word	0xffffffff


	//   ....[102]....
        /*02e4*/ 	.word	0xffffffff


	//   ....[103]....
        /*02e8*/ 	.word	0xffffffff


	//   ....[104]....
        /*02ec*/ 	.word	0xffffffff


	//   ....[105]....
        /*02f0*/ 	.word	0xffffffff


	//   ....[106]....
        /*02f4*/ 	.word	0xffffffff


	//   ....[107]....
        /*02f8*/ 	.word	0xffffffff


	//   ....[108]....
        /*02fc*/ 	.word	0xffffffff


	//   ....[109]....
        /*0300*/ 	.word	0xffffffff


	//   ....[110]....
        /*0304*/ 	.word	0xffffffff


	//   ....[111]....
        /*0308*/ 	.word	0xffffffff


	//   ....[112]....
        /*030c*/ 	.word	0xffffffff


	//   ....[113]....
        /*0310*/ 	.word	0xffffffff


	//   ....[114]....
        /*0314*/ 	.word	0xffffffff


	//   ....[115]....
        /*0318*/ 	.word	0xffffffff


	//   ....[116]....
        /*031c*/ 	.word	0xffffffff


	//   ....[117]....
        /*0320*/ 	.word	0xffffffff


	//   ....[118]....
        /*0324*/ 	.word	0xffffffff


	//   ....[119]....
        /*0328*/ 	.word	0xffffffff


	//   ....[120]....
        /*032c*/ 	.word	0xffffffff


	//   ....[121]....
        /*0330*/ 	.word	0xffffffff


	//   ....[122]....
        /*0334*/ 	.word	0xffffffff


	//   ....[123]....
        /*0338*/ 	.word	0xffffffff


	//   ....[124]....
        /*033c*/ 	.word	0xffffffff


	//   ....[125]....
        /*0340*/ 	.word	0xffffffff


	//   ....[126]....
        /*0344*/ 	.word	0xffffffff


	//   ....[127]....
        /*0348*/ 	.word	0xffffffff


	//   ....[128]....
        /*034c*/ 	.word	0xffffffff


	//   ....[129]....
        /*0350*/ 	.word	0xffffffff


	//   ....[130]....
        /*0354*/ 	.word	0xffffffff


	//   ....[131]....
        /*0358*/ 	.word	0xffffffff


	//   ....[132]....
        /*035c*/ 	.word	0xffffffff


	//   ....[133]....
        /*0360*/ 	.word	0xffffffff


	//   ....[134]....
        /*0364*/ 	.word	0xffffffff


	//   ....[135]....
        /*0368*/ 	.word	0xffffffff


	//   ....[136]....
        /*036c*/ 	.word	0xffffffff


	//   ....[137]....
        /*0370*/ 	.word	0xffffffff


	//   ....[138]....
        /*0374*/ 	.word	0xffffffff


	//   ....[139]....
        /*0378*/ 	.word	0xffffffff


	//   ....[140]....
        /*037c*/ 	.word	0xffffffff


	//   ....[141]....
        /*0380*/ 	.word	0xffffffff


	//   ....[142]....
        /*0384*/ 	.word	0xffffffff


	//   ....[143]....
        /*0388*/ 	.word	0xffffffff


	//   ....[144]....
        /*038c*/ 	.word	0xffffffff


	//   ....[145]....
        /*0390*/ 	.word	0xffffffff


	//   ....[146]....
        /*0394*/ 	.word	0xffffffff


	//   ....[147]....
        /*0398*/ 	.word	0xffffffff


	//   ....[148]....
        /*039c*/ 	.word	0xffffffff


	//   ....[149]....
        /*03a0*/ 	.word	0xffffffff


	//   ....[150]....
        /*03a4*/ 	.word	0xffffffff


	//   ....[151]....
        /*03a8*/ 	.word	0xffffffff


	//   ....[152]....
        /*03ac*/ 	.word	0xffffffff


	//   ....[153]....
        /*03b0*/ 	.word	0xffffffff


	//   ....[154]....
        /*03b4*/ 	.word	0xffffffff


	//   ....[155]....
        /*03b8*/ 	.word	0xffffffff


	//   ....[156]....
        /*03bc*/ 	.word	0xffffffff


	//   ....[157]....
        /*03c0*/ 	.word	0xffffffff


	//   ....[158]....
        /*03c4*/ 	.word	0xffffffff


	//   ....[159]....
        /*03c8*/ 	.word	0xffffffff


	//   ....[160]....
        /*03cc*/ 	.word	0xffffffff


	//   ....[161]....
        /*03d0*/ 	.word	0xffffffff


	//   ....[162]....
        /*03d4*/ 	.word	0xffffffff


	//   ....[163]....
        /*03d8*/ 	.word	0xffffffff


	//   ....[164]....
        /*03dc*/ 	.word	0xffffffff


	//   ....[165]....
        /*03e0*/ 	.word	0xffffffff


	//   ....[166]....
        /*03e4*/ 	.word	0xffffffff


	//   ....[167]....
        /*03e8*/ 	.word	0xffffffff


	//   ....[168]....
        /*03ec*/ 	.word	0xffffffff


	//   ....[169]....
        /*03f0*/ 	.word	0xffffffff


	//   ....[170]....
        /*03f4*/ 	.word	0xffffffff


	//   ....[171]....
        /*03f8*/ 	.word	0xffffffff


	//   ....[172]....
        /*03fc*/ 	.word	0xffffffff


	//   ....[173]....
        /*0400*/ 	.word	0xffffffff


	//   ....[174]....
        /*0404*/ 	.word	0xffffffff


	//   ....[175]....
        /*0408*/ 	.word	0xffffffff


	//   ....[176]....
        /*040c*/ 	.word	0xffffffff


	//   ....[177]....
        /*0410*/ 	.word	0xffffffff


	//   ....[178]....
        /*0414*/ 	.word	0xffffffff


	//   ....[179]....
        /*0418*/ 	.word	0xffffffff


	//   ....[180]....
        /*041c*/ 	.word	0xffffffff


	//   ....[181]....
        /*0420*/ 	.word	0xffffffff


	//   ....[182]....
        /*0424*/ 	.word	0xffffffff


	//   ....[183]....
        /*0428*/ 	.word	0xffffffff


	//   ....[184]....
        /*042c*/ 	.word	0xffffffff


	//   ....[185]....
        /*0430*/ 	.word	0xffffffff


	//   ....[186]....
        /*0434*/ 	.word	0xffffffff


	//   ....[187]....
        /*0438*/ 	.word	0xffffffff


	//   ....[188]....
        /*043c*/ 	.word	0xffffffff


	//   ....[189]....
        /*0440*/ 	.word	0xffffffff


	//   ....[190]....
        /*0444*/ 	.word	0xffffffff


	//   ....[191]....
        /*0448*/ 	.word	0xffffffff


	//   ....[192]....
        /*044c*/ 	.word	0xffffffff


	//   ....[193]....
        /*0450*/ 	.word	0xffffffff


	//   ....[194]....
        /*0454*/ 	.word	0xffffffff


	//   ....[195]....
        /*0458*/ 	.word	0xffffffff


	//   ....[196]....
        /*045c*/ 	.word	0xffffffff


	//   ....[197]....
        /*0460*/ 	.word	0xffffffff


	//   ....[198]....
        /*0464*/ 	.word	0xffffffff


	//   ....[199]....
        /*0468*/ 	.word	0xffffffff


	//   ....[200]....
        /*046c*/ 	.word	0xffffffff


	//   ....[201]....
        /*0470*/ 	.word	0xffffffff


	//   ....[202]....
        /*0474*/ 	.word	0xffffffff


	//   ....[203]....
        /*0478*/ 	.word	0xffffffff


	//   ....[204]....
        /*047c*/ 	.word	0xffffffff


	//   ....[205]....
        /*0480*/ 	.word	0xffffffff


	//   ....[206]....
        /*0484*/ 	.word	0xffffffff


	//   ....[207]....
        /*0488*/ 	.word	0xffffffff


	//   ....[208]....
        /*048c*/ 	.word	0xffffffff


	//   ....[209]....
        /*0490*/ 	.word	0xffffffff


	//   ....[210]....
        /*0494*/ 	.word	0xffffffff


	//   ....[211]....
        /*0498*/ 	.word	0xffffffff


	//   ....[212]....
        /*049c*/ 	.word	0xffffffff


	//   ....[213]....
        /*04a0*/ 	.word	0xffffffff


	//   ....[214]....
        /*04a4*/ 	.word	0xffffffff


	//   ....[215]....
        /*04a8*/ 	.word	0xffffffff


	//   ....[216]....
        /*04ac*/ 	.word	0xffffffff


	//   ....[217]....
        /*04b0*/ 	.word	0xffffffff


	//   ....[218]....
        /*04b4*/ 	.word	0xffffffff


	//   ....[219]....
        /*04b8*/ 	.word	0xffffffff


	//   ....[220]....
        /*04bc*/ 	.word	0xffffffff


	//   ....[221]....
        /*04c0*/ 	.word	0xffffffff


	//   ....[222]....
        /*04c4*/ 	.word	0xffffffff


	//   ....[223]....
        /*04c8*/ 	.word	0xffffffff


	//   ....[224]....
        /*04cc*/ 	.word	0xffffffff


	//   ....[225]....
        /*04d0*/ 	.word	0xffffffff


	//   ....[226]....
        /*04d4*/ 	.word	0xffffffff


	//   ....[227]....
        /*04d8*/ 	.word	0xffffffff


	//   ....[228]....
        /*04dc*/ 	.word	0xffffffff


	//   ....[229]....
        /*04e0*/ 	.word	0xffffffff


	//   ....[230]....
        /*04e4*/ 	.word	0xffffffff


	//   ....[231]....
        /*04e8*/ 	.word	0xffffffff


	//   ....[232]....
        /*04ec*/ 	.word	0xffffffff


	//   ....[233]....
        /*04f0*/ 	.word	0x0500000f


	//   ....[234]....
        /*04f4*/ 	.word	0x0500000f


	//   ....[235]....
        /*04f8*/ 	.word	0x0500000f


	//   ....[236]....
        /*04fc*/ 	.word	0x0500000f


	//   ....[237]....
        /*0500*/ 	.word	0x0500000f


	//   ....[238]....
        /*0504*/ 	.word	0x0500000f


	//   ....[239]....
        /*0508*/ 	.word	0x0500000f


	//   ....[240]....
        /*050c*/ 	.word	0x0500000f


	//   ....[241]....
        /*0510*/ 	.word	0x0500000f


	//   ....[242]....
        /*0514*/ 	.word	0x0500000f


	//   ....[243]....
        /*0518*/ 	.word	0x0500000f


	//   ....[244]....
        /*051c*/ 	.word	0x0500000f


	//   ....[245]....
        /*0520*/ 	.word	0x0500000f


	//   ....[246]....
        /*0524*/ 	.word	0x0500000f


	//   ....[247]....
        /*0528*/ 	.word	0x0500000f


	//   ....[248]....
        /*052c*/ 	.word	0x0500000f


	//   ....[249]....
        /*0530*/ 	.word	0x0500000f


	//   ....[250]....
        /*0534*/ 	.word	0x0500000f


	//   ....[251]....
        /*0538*/ 	.word	0x0500000f


	//   ....[252]....
        /*053c*/ 	.word	0x0500000f


	//   ....[253]....
        /*0540*/ 	.word	0x0500000f


	//   ....[254]....
        /*0544*/ 	.word	0x0500000f


	//   ....[255]....
        /*0548*/ 	.word	0x0500000f


	//   ....[0]....
        /*054c*/ 	.word	0x0500000f


	//   ....[1]....
        /*0550*/ 	.word	0x0500000f


	//   ....[2]....
        /*0554*/ 	.word	0x0500000f


	//   ....[3]....
        /*0558*/ 	.word	0x0500000f


	//   ....[4]....
        /*055c*/ 	.word	0x0500000f


	//   ....[5]....
        /*0560*/ 	.word	0x0500000f


	//   ....[6]....
        /*0564*/ 	.word	0x0500000f


	//   ....[7]....
        /*0568*/ 	.word	0x0500000f


	//   ....[8]....
        /*056c*/ 	.word	0x0500000f


	//   ....[9]....
        /*0570*/ 	.word	0x0500000f


	//   ....[10]....
        /*0574*/ 	.word	0x0500000f


	//   ....[11]....
        /*0578*/ 	.word	0x0500000f


	//   ....[12]....
        /*057c*/ 	.word	0x0500000f


	//   ....[13]....
        /*0580*/ 	.word	0x0500000f


	//   ....[14]....
        /*0584*/ 	.word	0x0500000f


	//   ....[15]....
        /*0588*/ 	.word	0x0500000f


	//   ....[16]....
        /*058c*/ 	.word	0x0500000f


	//   ....[17]....
        /*0590*/ 	.word	0x0500000f


	//   ....[18]....
        /*0594*/ 	.word	0x0500000f


	//   ....[19]....
        /*0598*/ 	.word	0x0500000f


	//   ....[20]....
        /*059c*/ 	.word	0x0500000f


	//   ....[21]....
        /*05a0*/ 	.word	0x0500000f


	//   ....[22]....
        /*05a4*/ 	.word	0x0500000f


	//   ....[23]....
        /*05a8*/ 	.word	0x0500000f


	//   ....[24]....
        /*05ac*/ 	.word	0x0500000f


	//   ....[25]....
        /*05b0*/ 	.word	0x0500000f


	//   ....[26]....
        /*05b4*/ 	.word	0x0500000f


	//   ....[27]....
        /*05b8*/ 	.word	0x0500000f


	//   ....[28]....
        /*05bc*/ 	.word	0x0500000f


	//   ....[29]....
        /*05c0*/ 	.word	0x0500000f


	//   ....[30]....
        /*05c4*/ 	.word	0x0500000f


	//   ....[31]....
        /*05c8*/ 	.word	0x0500000f


	//   ....[32]....
        /*05cc*/ 	.word	0x0500000f


	//   ....[33]....
        /*05d0*/ 	.word	0x0500000f


	//   ....[34]....
        /*05d4*/ 	.word	0x0500000f


	//   ....[35]....
        /*05d8*/ 	.word	0x0500000f


	//   ....[36]....
        /*05dc*/ 	.word	0x0500000f


	//   ....[37]....
        /*05e0*/ 	.word	0x0500000f


	//   ....[38]....
        /*05e4*/ 	.word	0x0500000f


	//   ....[39]....
        /*05e8*/ 	.word	0x0500000f


	//   ....[40]....
        /*05ec*/ 	.word	0x0500000f


	//   ....[41]....
        /*05f0*/ 	.word	0x0500000f


	//   ....[42]....
        /*05f4*/ 	.word	0x0500000f


	//   ....[43]....
        /*05f8*/ 	.word	0x0500000f


	//   ....[44]....
        /*05fc*/ 	.word	0x0500000f


	//   ....[45]....
        /*0600*/ 	.word	0x0500000f


	//   ....[46]....
        /*0604*/ 	.word	0x0500000f


	//   ....[47]....
        /*0608*/ 	.word	0x0500000f


	//   ....[48]....
        /*060c*/ 	.word	0x0500000f


	//   ....[49]....
        /*0610*/ 	.word	0x0500000f


	//   ....[50]....
        /*0614*/ 	.word	0x0500000f


	//   ....[51]....
        /*0618*/ 	.word	0x0500000f


	//   ....[52]....
        /*061c*/ 	.word	0x0500000f


	//   ....[53]....
        /*0620*/ 	.word	0x0500000f


	//   ....[54]....
        /*0624*/ 	.word	0x0500000f


	//   ....[55]....
        /*0628*/ 	.word	0x0500000f


	//   ....[56]....
        /*062c*/ 	.word	0x0500000f


	//   ....[57]....
        /*0630*/ 	.word	0x0500000f


	//   ....[58]....
        /*0634*/ 	.word	0x0500000f


	//   ....[59]....
        /*0638*/ 	.word	0x0500000f


	//   ....[60]....
        /*063c*/ 	.word	0x0500000f


	//   ....[61]....
        /*0640*/ 	.word	0x0500000f


	//   ....[62]....
        /*0644*/ 	.word	0x0500000f


	//   ....[63]....
        /*0648*/ 	.word	0x0500000f


	//   ....[64]....
        /*064c*/ 	.word	0x0500000f


	//   ....[65]....
        /*0650*/ 	.word	0x0500000f


	//   ....[66]....
        /*0654*/ 	.word	0x0500000f


	//   ....[67]....
        /*0658*/ 	.word	0x0500000f


	//   ....[68]....
        /*065c*/ 	.word	0x0500000f


	//   ....[69]....
        /*0660*/ 	.word	0x0500000f


	//   ....[70]....
        /*0664*/ 	.word	0x0500000f


	//   ....[71]....
        /*0668*/ 	.word	0x0500000f


	//   ....[72]....
        /*066c*/ 	.word	0x0500000f


	//   ....[73]....
        /*0670*/ 	.word	0x0500000f


	//   ....[74]....
        /*0674*/ 	.word	0x0500000f


	//   ....[75]....
        /*0678*/ 	.word	0x0500000f


	//   ....[76]....
        /*067c*/ 	.word	0x0500000f


	//   ....[77]....
        /*0680*/ 	.word	0x0500000f


	//   ....[78]....
        /*0684*/ 	.word	0x0500000f


	//   ....[79]....
        /*0688*/ 	.word	0x0500000f


	//   ....[80]....
        /*068c*/ 	.word	0x0500000f


	//   ....[81]....
        /*0690*/ 	.word	0x0500000f


	//   ....[82]....
        /*0694*/ 	.word	0x0500000f


	//   ....[83]....
        /*0698*/ 	.word	0x0500000f


	//   ....[84]....
        /*069c*/ 	.word	0x0500000f


	//   ....[85]....
        /*06a0*/ 	.word	0x0500000f


	//   ....[86]....
        /*06a4*/ 	.word	0x0500000f


	//   ....[87]....
        /*06a8*/ 	.word	0x0500000f


	//   ....[88]....
        /*06ac*/ 	.word	0x0500000f


	//   ....[89]....
        /*06b0*/ 	.word	0x0500000f


	//   ....[90]....
        /*06b4*/ 	.word	0x0500000f


	//   ....[91]....
        /*06b8*/ 	.word	0x0500000f


	//   ....[92]....
        /*06bc*/ 	.word	0x0500000f


	//   ....[93]....
        /*06c0*/ 	.word	0x0500000f


	//   ....[94]....
        /*06c4*/ 	.word	0x0500000f


	//   ....[95]....
        /*06c8*/ 	.word	0x0500000f


	//   ....[96]....
        /*06cc*/ 	.word	0x0500000f


	//   ....[97]....
        /*06d0*/ 	.word	0x0500000f


	//   ....[98]....
        /*06d4*/ 	.word	0x0500000f


	//   ....[99]....
        /*06d8*/ 	.word	0x0500000f


	//   ....[100]....
        /*06dc*/ 	.word	0x0500000f


	//   ....[101]....
        /*06e0*/ 	.word	0x0500000f


	//   ....[102]....
        /*06e4*/ 	.word	0x0500000f


	//   ....[103]....
        /*06e8*/ 	.word	0x0500000f


	//   ....[104]....
        /*06ec*/ 	.word	0x0500000f


	//   ....[105]....
        /*06f0*/ 	.word	0x0500000f


	//   ....[106]....
        /*06f4*/ 	.word	0x0500000f


	//   ....[107]....
        /*06f8*/ 	.word	0x0500000f


	//   ....[108]....
        /*06fc*/ 	.word	0x0500000f


	//   ....[109]....
        /*0700*/ 	.word	0x0500000f


	//   ....[110]....
        /*0704*/ 	.word	0x0500000f


	//   ....[111]....
        /*0708*/ 	.word	0x0500000f


	//   ....[112]....
        /*070c*/ 	.word	0x0500000f


	//   ....[113]....
        /*0710*/ 	.word	0x0500000f


	//   ....[114]....
        /*0714*/ 	.word	0x0500000f


	//   ....[115]....
        /*0718*/ 	.word	0x0500000f


	//   ....[116]....
        /*071c*/ 	.word	0x0500000f


	//   ....[117]....
        /*0720*/ 	.word	0x0500000f


	//   ....[118]....
        /*0724*/ 	.word	0x0500000f


	//   ....[119]....
        /*0728*/ 	.word	0x0500000f


	//   ....[120]....
        /*072c*/ 	.word	0x0500000f


	//   ....[121]....
        /*0730*/ 	.word	0x0500000f


	//   ....[122]....
        /*0734*/ 	.word	0x0500000f


	//   ....[123]....
        /*0738*/ 	.word	0x0500000f


	//   ....[124]....
        /*073c*/ 	.word	0x0500000f


	//   ....[125]....
        /*0740*/ 	.word	0x0500000f


	//   ....[126]....
        /*0744*/ 	.word	0x0500000f


	//   ....[127]....
        /*0748*/ 	.word	0x0500000f


	//   ....[128]....
        /*074c*/ 	.word	0x0500000f


	//   ....[129]....
        /*0750*/ 	.word	0x0500000f


	//   ....[130]....
        /*0754*/ 	.word	0x0500000f


	//   ....[131]....
        /*0758*/ 	.word	0x0500000f


	//   ....[132]....
        /*075c*/ 	.word	0x0500000f


	//   ....[133]....
        /*0760*/ 	.word	0x0500000f


	//   ....[134]....
        /*0764*/ 	.word	0x0500000f


	//   ....[135]....
        /*0768*/ 	.word	0x0500000f


	//   ....[136]....
        /*076c*/ 	.word	0x0500000f


	//   ....[137]....
        /*0770*/ 	.word	0x0500000f


	//   ....[138]....
        /*0774*/ 	.word	0x0500000f


	//   ....[139]....
        /*0778*/ 	.word	0x0500000f


	//   ....[140]....
        /*077c*/ 	.word	0x0500000f


	//   ....[141]....
        /*0780*/ 	.word	0x0500000f


	//----- nvinfo : EIATTR_COOP_GROUP_INSTR_OFFSETS
	.align		4
.L_995:
        /*0784*/ 	.byte	0x04, 0x28
        /*0786*/ 	.short	(.L_997 - .L_996)


	//   ....[0]....
.L_996:
        /*0788*/ 	.word	0x00000070


	//   ....[1]....
        /*078c*/ 	.word	0x00000140


	//   ....[2]....
        /*0790*/ 	.word	0x00000190


	//   ....[3]....
        /*0794*/ 	.word	0x000003c0


	//   ....[4]....
        /*0798*/ 	.word	0x00000520


	//   ....[5]....
        /*079c*/ 	.word	0x00000640


	//   ....[6]....
        /*07a0*/ 	.word	0x000007a0


	//   ....[7]....
        /*07a4*/ 	.word	0x00003410


	//   ....[8]....
        /*07a8*/ 	.word	0x00003420


	//   ....[9]....
        /*07ac*/ 	.word	0x00003b90


	//   ....[10]....
        /*07b0*/ 	.word	0x00003ba0


	//   ....[11]....
        /*07b4*/ 	.word	0x00004310


	//   ....[12]....
        /*07b8*/ 	.word	0x00004320


	//   ....[13]....
        /*07bc*/ 	.word	0x00004a80


	//   ....[14]....
        /*07c0*/ 	.word	0x00004a90


	//   ....[15]....
        /*07c4*/ 	.word	0x00005be0


	//   ....[16]....
        /*07c8*/ 	.word	0x00005bf0


	//   ....[17]....
        /*07cc*/ 	.word	0x000063d0


	//   ....[18]....
        /*07d0*/ 	.word	0x000063e0


	//   ....[19]....
        /*07d4*/ 	.word	0x00006bc0


	//   ....[20]....
        /*07d8*/ 	.word	0x00006bd0


	//   ....[21]....
        /*07dc*/ 	.word	0x000073d0


	//   ....[22]....
        /*07e0*/ 	.word	0x000073e0


	//   ....[23]....
        /*07e4*/ 	.word	0x00007df0


	//   ....[24]....
        /*07e8*/ 	.word	0x00007e00


	//   ....[25]....
        /*07ec*/ 	.word	0x00007f10


	//   ....[26]....
        /*07f0*/ 	.word	0x00007f20


	//   ....[27]....
        /*07f4*/ 	.word	0x00008040


	//   ....[28]....
        /*07f8*/ 	.word	0x00008050


	//   ....[29]....
        /*07fc*/ 	.word	0x00008170


	//   ....[30]....
        /*0800*/ 	.word	0x00008180


	//   ....[31]....
        /*0804*/ 	.word	0x00008520


	//   ....[32]....
        /*0808*/ 	.word	0x00008540


	//   ....[33]....
        /*080c*/ 	.word	0x00008620


	//   ....[34]....
        /*0810*/ 	.word	0x00008640


	//   ....[35]....
        /*0814*/ 	.word	0x00008720


	//   ....[36]....
        /*0818*/ 	.word	0x00008740


	//   ....[37]....
        /*081c*/ 	.word	0x00008820


	//   ....[38]....
        /*0820*/ 	.word	0x00008840


	//   ....[39]....
        /*0824*/ 	.word	0x00009180


	//   ....[40]....
        /*0828*/ 	.word	0x00009860


	//   ....[41]....
        /*082c*/ 	.word	0x00009870


	//   ....[42]....
        /*0830*/ 	.word	0x00009880


	//   ....[43]....
        /*0834*/ 	.word	0x00009890


	//   ....[44]....
        /*0838*/ 	.word	0x00009bd0


	//   ....[45]....
        /*083c*/ 	.word	0x00009be0


	//   ....[46]....
        /*0840*/ 	.word	0x00009bf0


	//   ....[47]....
        /*0844*/ 	.word	0x00009c00


	//   ....[48]....
        /*0848*/ 	.word	0x00009f20


	//   ....[49]....
        /*084c*/ 	.word	0x00009f30


	//   ....[50]....
        /*0850*/ 	.word	0x00009f40


	//   ....[51]....
        /*0854*/ 	.word	0x00009f50


	//   ....[52]....
        /*0858*/ 	.word	0x0000a290


	//   ....[53]....
        /*085c*/ 	.word	0x0000a2a0


	//   ....[54]....
        /*0860*/ 	.word	0x0000a2b0


	//   ....[55]....
        /*0864*/ 	.word	0x0000a2c0


	//   ....[56]....
        /*0868*/ 	.word	0x0000c1c0


	//   ....[57]....
        /*086c*/ 	.word	0x0000c1e0


	//   ....[58]....
        /*0870*/ 	.word	0x0000c1f0


	//   ....[59]....
        /*0874*/ 	.word	0x0000c200


	//   ....[60]....
        /*0878*/ 	.word	0x0000c310


	//   ....[61]....
        /*087c*/ 	.word	0x0000c330


	//   ....[62]....
        /*0880*/ 	.word	0x0000c3d0


	//   ....[63]....
        /*0884*/ 	.word	0x0000c400


	//   ....[64]....
        /*0888*/ 	.word	0x0000c750


	//   ....[65]....
        /*088c*/ 	.word	0x0000c770


	//   ....[66]....
        /*0890*/ 	.word	0x0000c790


	//   ....[67]....
        /*0894*/ 	.word	0x0000c7a0


	//   ....[68]....
        /*0898*/ 	.word	0x0000c8c0


	//   ....[69]....
        /*089c*/ 	.word	0x0000c8f0


	//   ....[70]....
        /*08a0*/ 	.word	0x0000c930


	//   ....[71]....
        /*08a4*/ 	.word	0x0000c960


	//   ....[72]....
        /*08a8*/ 	.word	0x0000ef00


	//   ....[73]....
        /*08ac*/ 	.word	0x0000f130


	//   ....[74]....
        /*08b0*/ 	.word	0x00010170


	//   ....[75]....
        /*08b4*/ 	.word	0x000105e0


	//   ....[76]....
        /*08b8*/ 	.word	0x00010b80


	//   ....[77]....
        /*08bc*/ 	.word	0x00010bf0


	//   ....[78]....
        /*08c0*/ 	.word	0x00012640


	//   ....[79]....
        /*08c4*/ 	.word	0x00012860


	//   ....[80]....
        /*08c8*/ 	.word	0x00013420


	//   ....[81]....
        /*08cc*/ 	.word	0x00013520


	//   ....[82]....
        /*08d0*/ 	.word	0x00013d30


	//   ....[83]....
        /*08d4*/ 	.word	0x00013db0


	//   ....[84]....
        /*08d8*/ 	.word	0x00015f60


	//   ....[85]....
        /*08dc*/ 	.word	0x00015f70


	//   ....[86]....
        /*08e0*/ 	.word	0x00015fa0


	//   ....[87]....
        /*08e4*/ 	.word	0x00015fb0


	//   ....[88]....
        /*08e8*/ 	.word	0x00017eb0


	//   ....[89]....
        /*08ec*/ 	.word	0x000180e0


	//   ....[90]....
        /*08f0*/ 	.word	0x00018ca0


	//   ....[91]....
        /*08f4*/ 	.word	0x00018da0


	//   ....[92]....
        /*08f8*/ 	.word	0x000195b0


	//   ....[93]....
        /*08fc*/ 	.word	0x00019630


	//   ....[94]....
        /*0900*/ 	.word	0x0001a830


	//   ....[95]....
        /*0904*/ 	.word	0x0001a870


	//   ....[96]....
        /*0908*/ 	.word	0x0001ab90


	//   ....[97]....
        /*090c*/ 	.word	0x0001aba0


	//   ....[98]....
        /*0910*/ 	.word	0x0001bc70


	//   ....[99]....
        /*0914*/ 	.word	0x0001bcb0


	//   ....[100]....
        /*0918*/ 	.word	0x0001bce0


	//   ....[101]....
        /*091c*/ 	.word	0x0001bd20


	//   ....[102]....
        /*0920*/ 	.word	0x0001c2d0


	//   ....[103]....
        /*0924*/ 	.word	0x0001c300


	//   ....[104]....
        /*0928*/ 	.word	0x0001c3c0


	//   ....[105]....
        /*092c*/ 	.word	0x0001c3e0


	//   ....[106]....
        /*0930*/ 	.word	0x0001c4a0


	//   ....[107]....
        /*0934*/ 	.word	0x0001c4c0


	//   ....[108]....
        /*0938*/ 	.word	0x0001c590


	//   ....[109]....
        /*093c*/ 	.word	0x0001c5b0


	//   ....[110]....
        /*0940*/ 	.word	0x0001cd80


	//   ....[111]....
        /*0944*/ 	.word	0x0001cd90


	//   ....[112]....
        /*0948*/ 	.word	0x0001cea0


	//   ....[113]....
        /*094c*/ 	.word	0x0001ceb0


	//   ....[114]....
        /*0950*/ 	.word	0x0001cfc0


	//   ....[115]....
        /*0954*/ 	.word	0x0001cfd0


	//   ....[116]....
        /*0958*/ 	.word	0x0001d0e0


	//   ....[117]....
        /*095c*/ 	.word	0x0001d0f0


	//   ....[118]....
        /*0960*/ 	.word	0x0001d260


	//   ....[119]....
        /*0964*/ 	.word	0x0001d410


	//   ....[120]....
        /*0968*/ 	.word	0x0001d440


	//   ....[121]....
        /*096c*/ 	.word	0x0001d470


	//   ....[122]....
        /*0970*/ 	.word	0x0001d4a0


	//   ....[123]....
        /*0974*/ 	.word	0x0001d4d0


	//   ....[124]....
        /*0978*/ 	.word	0x0001d500


	//   ....[125]....
        /*097c*/ 	.word	0x0001d670


	//   ....[126]....
        /*0980*/ 	.word	0x0001d6a0


	//   ....[127]....
        /*0984*/ 	.word	0x0001d6d0


	//   ....[128]....
        /*0988*/ 	.word	0x0001d700


	//   ....[129]....
        /*098c*/ 	.word	0x0001d730


	//   ....[130]....
        /*0990*/ 	.word	0x0001d760


	//   ....[131]....
        /*0994*/ 	.word	0x0001d7f0


	//   ....[132]....
        /*0998*/ 	.word	0x0001d850


	//   ....[133]....
        /*099c*/ 	.word	0x0001d8e0


	//   ....[134]....
        /*09a0*/ 	.word	0x0001e960


	//   ....[135]....
        /*09a4*/ 	.word	0x00020960


	//   ....[136]....
        /*09a8*/ 	.word	0x00020980


	//   ....[137]....
        /*09ac*/ 	.word	0x00020a20


	//   ....[138]....
        /*09b0*/ 	.word	0x00020a40


	//   ....[139]....
        /*09b4*/ 	.word	0x00020ad0


	//   ....[140]....
        /*09b8*/ 	.word	0x00020af0


	//   ....[141]....
        /*09bc*/ 	.word	0x00020b80


	//   ....[142]....
        /*09c0*/ 	.word	0x00020ba0


	//   ....[143]....
        /*09c4*/ 	.word	0x00020c30


	//   ....[144]....
        /*09c8*/ 	.word	0x00020c50


	//   ....[145]....
        /*09cc*/ 	.word	0x00020ce0


	//   ....[146]....
        /*09d0*/ 	.word	0x00020d00


	//   ....[147]....
        /*09d4*/ 	.word	0x00020d90


	//   ....[148]....
        /*09d8*/ 	.word	0x00020db0


	//   ....[149]....
        /*09dc*/ 	.word	0x00020dc0


	//   ....[150]....
        /*09e0*/ 	.word	0x00020e40


	//   ....[151]....
        /*09e4*/ 	.word	0x000215c0


	//   ....[152]....
        /*09e8*/ 	.word	0x000215f0


	//   ....[153]....
        /*09ec*/ 	.word	0x00021620


	//   ....[154]....
        /*09f0*/ 	.word	0x00021690


	//   ....[155]....
        /*09f4*/ 	.word	0x000216b0


	//   ....[156]....
        /*09f8*/ 	.word	0x00021730


	//   ....[157]....
        /*09fc*/ 	.word	0x00021750


	//   ....[158]....
        /*0a00*/ 	.word	0x000217d0


	//   ....[159]....
        /*0a04*/ 	.word	0x000217f0


	//   ....[160]....
        /*0a08*/ 	.word	0x00021870


	//   ....[161]....
        /*0a0c*/ 	.word	0x00021890


	//   ....[162]....
        /*0a10*/ 	.word	0x00021910


	//   ....[163]....
        /*0a14*/ 	.word	0x00021930


	//   ....[164]....
        /*0a18*/ 	.word	0x000219b0


	//   ....[165]....
        /*0a1c*/ 	.word	0x000219c0


	//   ....[166]....
        /*0a20*/ 	.word	0x000219d0


	//   ....[167]....
        /*0a24*/ 	.word	0x00022180


	//   ....[168]....
        /*0a28*/ 	.word	0x000221b0


	//   ....[169]....
        /*0a2c*/ 	.word	0x00022210


	//   ....[170]....
        /*0a30*/ 	.word	0x00022220


	//   ....[171]....
        /*0a34*/ 	.word	0x00022270


	//   ....[172]....
        /*0a38*/ 	.word	0x00022280


	//   ....[173]....
        /*0a3c*/ 	.word	0x000222d0


	//   ....[174]....
        /*0a40*/ 	.word	0x000222e0


	//   ....[175]....
        /*0a44*/ 	.word	0x00022330


	//   ....[176]....
        /*0a48*/ 	.word	0x00022340


	//   ....[177]....
        /*0a4c*/ 	.word	0x00022390


	//   ....[178]....
        /*0a50*/ 	.word	0x000223a0


	//   ....[179]....
        /*0a54*/ 	.word	0x000223f0


	//   ....[180]....
        /*0a58*/ 	.word	0x00022400


	//   ....[181]....
        /*0a5c*/ 	.word	0x00022410


	//   ....[182]....
        /*0a60*/ 	.word	0x00022460


	//   ....[183]....
        /*0a64*/ 	.word	0x000226c0


	//   ....[184]....
        /*0a68*/ 	.word	0x000226e0


	//   ....[185]....
        /*0a6c*/ 	.word	0x00022760


	//   ....[186]....
        /*0a70*/ 	.word	0x00022770


	//   ....[187]....
        /*0a74*/ 	.word	0x000227e0


	//   ....[188]....
        /*0a78*/ 	.word	0x000227f0


	//   ....[189]....
        /*0a7c*/ 	.word	0x00022860


	//   ....[190]....
        /*0a80*/ 	.word	0x00022870


	//   ....[191]....
        /*0a84*/ 	.word	0x000228e0


	//   ....[192]....
        /*0a88*/ 	.word	0x000228f0


	//   ....[193]....
        /*0a8c*/ 	.word	0x00022960


	//   ....[194]....
        /*0a90*/ 	.word	0x00022970


	//   ....[195]....
        /*0a94*/ 	.word	0x000229e0


	//   ....[196]....
        /*0a98*/ 	.word	0x000229f0


	//   ....[197]....
        /*0a9c*/ 	.word	0x00022a00


	//   ....[198]....
        /*0aa0*/ 	.word	0x00022a70


	//   ....[199]....
        /*0aa4*/ 	.word	0x00022fd0


	//   ....[200]....
        /*0aa8*/ 	.word	0x00023010


	//   ....[201]....
        /*0aac*/ 	.word	0x00023050


	//   ....[202]....
        /*0ab0*/ 	.word	0x00023070


	//   ....[203]....
        /*0ab4*/ 	.word	0x00023080


	//   ....[204]....
        /*0ab8*/ 	.word	0x000230a0


	//   ....[205]....
        /*0abc*/ 	.word	0x00023110


	//   ....[206]....
        /*0ac0*/ 	.word	0x00023130


	//   ....[207]....
        /*0ac4*/ 	.word	0x00023190


	//   ....[208]....
        /*0ac8*/ 	.word	0x000231b0


	//   ....[209]....
        /*0acc*/ 	.word	0x00023210


	//   ....[210]....
        /*0ad0*/ 	.word	0x00023230


	//   ....[211]....
        /*0ad4*/ 	.word	0x00023290


	//   ....[212]....
        /*0ad8*/ 	.word	0x000232b0


	//   ....[213]....
        /*0adc*/ 	.word	0x00023300


	//   ....[214]....
        /*0ae0*/ 	.word	0x00023320


	//   ....[215]....
        /*0ae4*/ 	.word	0x00023720


	//   ....[216]....
        /*0ae8*/ 	.word	0x00023750


	//   ....[217]....
        /*0aec*/ 	.word	0x00023780


	//   ....[218]....
        /*0af0*/ 	.word	0x000237b0


	//   ....[219]....
        /*0af4*/ 	.word	0x000237e0


	//   ....[220]....
        /*0af8*/ 	.word	0x00023810


	//   ....[221]....
        /*0afc*/ 	.word	0x00023840


	//   ....[222]....
        /*0b00*/ 	.word	0x00023870


	//   ....[223]....
        /*0b04*/ 	.word	0x000239f0


	//   ....[224]....
        /*0b08*/ 	.word	0x00023a20


	//   ....[225]....
        /*0b0c*/ 	.word	0x00023a50


	//   ....[226]....
        /*0b10*/ 	.word	0x00023a80


	//   ....[227]....
        /*0b14*/ 	.word	0x00023ab0


	//   ....[228]....
        /*0b18*/ 	.word	0x00023ae0


	//   ....[229]....
        /*0b1c*/ 	.word	0x00023ba0


	//   ....[230]....
        /*0b20*/ 	.word	0x00023bc0


	//   ....[231]....
        /*0b24*/ 	.word	0x00023c30


	//   ....[232]....
        /*0b28*/ 	.word	0x000242d0


	//   ....[233]....
        /*0b2c*/ 	.word	0x000245f0


	//   ....[234]....
        /*0b30*/ 	.word	0x00024680


	//   ....[235]....
        /*0b34*/ 	.word	0x00024720


	//   ....[236]....
        /*0b38*/ 	.word	0x000247b0


	//   ....[237]....
        /*0b3c*/ 	.word	0x00024850


	//   ....[238]....
        /*0b40*/ 	.word	0x000248e0


	//   ....[239]....
        /*0b44*/ 	.word	0x00024980


	//   ....[240]....
        /*0b48*/ 	.word	0x00024a10


	//   ....[241]....
        /*0b4c*/ 	.word	0x00024b00


	//   ....[242]....
        /*0b50*/ 	.word	0x00024b90


	//   ....[243]....
        /*0b54*/ 	.word	0x00024c30


	//   ....[244]....
        /*0b58*/ 	.word	0x00024cc0


	//   ....[245]....
        /*0b5c*/ 	.word	0x00024d60


	//   ....[246]....
        /*0b60*/ 	.word	0x00024df0


	//   ....[247]....
        /*0b64*/ 	.word	0x00024e80


	//   ....[248]....
        /*0b68*/ 	.word	0x00024f10


	//   ....[249]....
        /*0b6c*/ 	.word	0x00025000


	//   ....[250]....
        /*0b70*/ 	.word	0x00025090


	//   ....[251]....
        /*0b74*/ 	.word	0x00025120


	//   ....[252]....
        /*0b78*/ 	.word	0x000251b0


	//   ....[253]....
        /*0b7c*/ 	.word	0x00025240


	//   ....[254]....
        /*0b80*/ 	.word	0x000252d0


	//   ....[255]....
        /*0b84*/ 	.word	0x00025360


	//   ....[0]....
        /*0b88*/ 	.word	0x000253f0


	//   ....[1]....
        /*0b8c*/ 	.word	0x000254d0


	//   ....[2]....
        /*0b90*/ 	.word	0x00025580


	//   ....[3]....
        /*0b94*/ 	.word	0x00025610


	//   ....[4]....
        /*0b98*/ 	.word	0x00025660


	//   ....[5]....
        /*0b9c*/ 	.word	0x000256b0


	//   ....[6]....
        /*0ba0*/ 	.word	0x00025740


	//   ....[7]....
        /*0ba4*/ 	.word	0x000257d0


	//   ....[8]....
        /*0ba8*/ 	.word	0x00025820


	//   ....[9]....
        /*0bac*/ 	.word	0x00025870


	//   ....[10]....
        /*0bb0*/ 	.word	0x00025900


	//   ....[11]....
        /*0bb4*/ 	.word	0x00025990


	//   ....[12]....
        /*0bb8*/ 	.word	0x000259e0


	//   ....[13]....
        /*0bbc*/ 	.word	0x00025a30


	//   ....[14]....
        /*0bc0*/ 	.word	0x00025ac0


	//   ....[15]....
        /*0bc4*/ 	.word	0x00025b50


	//   ....[16]....
        /*0bc8*/ 	.word	0x00025ba0


	//   ....[17]....
        /*0bcc*/ 	.word	0x00025bf0


	//   ....[18]....
        /*0bd0*/ 	.word	0x00025ce0


	//   ....[19]....
        /*0bd4*/ 	.word	0x00025d90


	//   ....[20]....
        /*0bd8*/ 	.word	0x00025e10


	//   ....[21]....
        /*0bdc*/ 	.word	0x00025eb0


	//   ....[22]....
        /*0be0*/ 	.word	0x00025f40


	//   ....[23]....
        /*0be4*/ 	.word	0x00026000


	//   ....[24]....
        /*0be8*/ 	.word	0x00026080


	//   ....[25]....
        /*0bec*/ 	.word	0x000260d0


	//   ....[26]....
        /*0bf0*/ 	.word	0x00026290


	//   ....[27]....
        /*0bf4*/ 	.word	0x00026330


	//   ....[28]....
        /*0bf8*/ 	.word	0x000263b0


	//   ....[29]....
        /*0bfc*/ 	.word	0x00026450


	//   ....[30]....
        /*0c00*/ 	.word	0x000264f0


	//   ....[31]....
        /*0c04*/ 	.word	0x000265b0


	//   ....[32]....
        /*0c08*/ 	.word	0x00026600


	//   ....[33]....
        /*0c0c*/ 	.word	0x00026670


	//   ....[34]....
        /*0c10*/ 	.word	0x00026b10


	//   ....[35]....
        /*0c14*/ 	.word	0x00026b60


	//   ....[36]....
        /*0c18*/ 	.word	0x00026bf0


	//   ....[37]....
        /*0c1c*/ 	.word	0x00026c80


	//   ....[38]....
        /*0c20*/ 	.word	0x00026d10


	//   ....[39]....
        /*0c24*/ 	.word	0x00026da0


	//   ....[40]....
        /*0c28*/ 	.word	0x00026e30


	//   ....[41]....
        /*0c2c*/ 	.word	0x00026ec0


	//   ....[42]....
        /*0c30*/ 	.word	0x00026f80


	//   ....[43]....
        /*0c34*/ 	.word	0x00027260


	//   ....[44]....
        /*0c38*/ 	.word	0x00027350


	//   ....[45]....
        /*0c3c*/ 	.word	0x000273f0


	//   ....[46]....
        /*0c40*/ 	.word	0x00027450


	//   ....[47]....
        /*0c44*/ 	.word	0x00027550


	//   ....[48]....
        /*0c48*/ 	.word	0x000275c0


	//   ....[49]....
        /*0c4c*/ 	.word	0x000276c0


	//   ....[50]....
        /*0c50*/ 	.word	0x00027730


	//   ....[51]....
        /*0c54*/ 	.word	0x00027830


	//   ....[52]....
        /*0c58*/ 	.word	0x000278a0


	//   ....[53]....
        /*0c5c*/ 	.word	0x000279a0


	//   ....[54]....
        /*0c60*/ 	.word	0x00027a10


	//   ....[55]....
        /*0c64*/ 	.word	0x00027b10


	//   ....[56]....
        /*0c68*/ 	.word	0x00027b80


	//   ....[57]....
        /*0c6c*/ 	.word	0x00027c80


	//   ....[58]....
        /*0c70*/ 	.word	0x00027cf0


	//   ....[59]....
        /*0c74*/ 	.word	0x00027d90


	//   ....[60]....
        /*0c78*/ 	.word	0x00027e90


	//   ....[61]....
        /*0c7c*/ 	.word	0x00027f00


	//   ....[62]....
        /*0c80*/ 	.word	0x00027f60


	//   ....[63]....
        /*0c84*/ 	.word	0x00028040


	//   ....[64]....
        /*0c88*/ 	.word	0x000280a0


	//   ....[65]....
        /*0c8c*/ 	.word	0x00028190


	//   ....[66]....
        /*0c90*/ 	.word	0x000281f0


	//   ....[67]....
        /*0c94*/ 	.word	0x000282e0


	//   ....[68]....
        /*0c98*/ 	.word	0x00028340


	//   ....[69]....
        /*0c9c*/ 	.word	0x00028430


	//   ....[70]....
        /*0ca0*/ 	.word	0x00028490


	//   ....[71]....
        /*0ca4*/ 	.word	0x00028580


	//   ....[72]....
        /*0ca8*/ 	.word	0x000285e0


	//   ....[73]....
        /*0cac*/ 	.word	0x000286d0


	//   ....[74]....
        /*0cb0*/ 	.word	0x00028730


	//   ....[75]....
        /*0cb4*/ 	.word	0x00028810


	//   ....[76]....
        /*0cb8*/ 	.word	0x00028940


	//   ....[77]....
        /*0cbc*/ 	.word	0x000289e0


	//   ....[78]....
        /*0cc0*/ 	.word	0x00028a50


	//   ....[79]....
        /*0cc4*/ 	.word	0x00028b10


	//   ....[80]....
        /*0cc8*/ 	.word	0x00028b70


	//   ....[81]....
        /*0ccc*/ 	.word	0x00028c30


	//   ....[82]....
        /*0cd0*/ 	.word	0x00028c90


	//   ....[83]....
        /*0cd4*/ 	.word	0x00028d50


	//   ....[84]....
        /*0cd8*/ 	.word	0x00028db0


	//   ....[85]....
        /*0cdc*/ 	.word	0x00028e70


	//   ....[86]....
        /*0ce0*/ 	.word	0x00028ed0


	//   ....[87]....
        /*0ce4*/ 	.word	0x00028f90


	//   ....[88]....
        /*0ce8*/ 	.word	0x00028ff0


	//   ....[89]....
        /*0cec*/ 	.word	0x000290b0


	//   ....[90]....
        /*0cf0*/ 	.word	0x00029110


	//   ....[91]....
        /*0cf4*/ 	.word	0x000291d0


	//   ....[92]....
        /*0cf8*/ 	.word	0x000292c0


	//   ....[93]....
        /*0cfc*/ 	.word	0x00029360


	//   ....[94]....
        /*0d00*/ 	.word	0x000293c0


	//   ....[95]....
        /*0d04*/ 	.word	0x000294a0


	//   ....[96]....
        /*0d08*/ 	.word	0x00029500


	//   ....[97]....
        /*0d0c*/ 	.word	0x000295e0


	//   ....[98]....
        /*0d10*/ 	.word	0x00029640


	//   ....[99]....
        /*0d14*/ 	.word	0x00029720


	//   ....[100]....
        /*0d18*/ 	.word	0x00029780


	//   ....[101]....
        /*0d1c*/ 	.word	0x00029860


	//   ....[102]....
        /*0d20*/ 	.word	0x000298c0


	//   ....[103]....
        /*0d24*/ 	.word	0x000299a0


	//   ....[104]....
        /*0d28*/ 	.word	0x00029a00


	//   ....[105]....
        /*0d2c*/ 	.word	0x00029ae0


	//   ....[106]....
        /*0d30*/ 	.word	0x00029b40


	//   ....[107]....
        /*0d34*/ 	.word	0x00029c10


	//   ....[108]....
        /*0d38*/ 	.word	0x00029d40


	//   ....[109]....
        /*0d3c*/ 	.word	0x00029de0


	//   ....[110]....
        /*0d40*/ 	.word	0x00029ea0


	//   ....[111]....
        /*0d44*/ 	.word	0x00029f70


	//   ....[112]....
        /*0d48*/ 	.word	0x00029fd0


	//   ....[113]....
        /*0d4c*/ 	.word	0x0002a0b0


	//   ....[114]....
        /*0d50*/ 	.word	0x0002a110


	//   ....[115]....
        /*0d54*/ 	.word	0x0002a1e0


	//   ....[116]....
        /*0d58*/ 	.word	0x0002a240


	//   ....[117]....
        /*0d5c*/ 	.word	0x0002a310


	//   ....[118]....
        /*0d60*/ 	.word	0x0002a370


	//   ....[119]....
        /*0d64*/ 	.word	0x0002a450


	//   ....[120]....
        /*0d68*/ 	.word	0x0002a4b0


	//   ....[121]....
        /*0d6c*/ 	.word	0x0002a580


	//   ....[122]....
        /*0d70*/ 	.word	0x0002a5e0


	//   ....[123]....
        /*0d74*/ 	.word	0x0002a6a0


	//   ....[124]....
        /*0d78*/ 	.word	0x0002a730


	//   ....[125]....
        /*0d7c*/ 	.word	0x0002a7d0


	//   ....[126]....
        /*0d80*/ 	.word	0x0002a8f0


	//   ....[127]....
        /*0d84*/ 	.word	0x0002a960


	//   ....[128]....
        /*0d88*/ 	.word	0x0002a9d0


	//   ....[129]....
        /*0d8c*/ 	.word	0x0002aa40


	//   ....[130]....
        /*0d90*/ 	.word	0x0002aab0


	//   ....[131]....
        /*0d94*/ 	.word	0x0002ab30


	//   ....[132]....
        /*0d98*/ 	.word	0x0002abc0


	//   ....[133]....
        /*0d9c*/ 	.word	0x0002ac50


	//   ....[134]....
        /*0da0*/ 	.word	0x0002acc0


	//   ....[135]....
        /*0da4*/ 	.word	0x0002ad30


	//   ....[136]....
        /*0da8*/ 	.word	0x0002ada0


	//   ....[137]....
        /*0dac*/ 	.word	0x0002ae20


	//   ....[138]....
        /*0db0*/ 	.word	0x0002ae90


	//   ....[139]....
        /*0db4*/ 	.word	0x0002af30


	//   ....[140]....
        /*0db8*/ 	.word	0x0002afc0


	//   ....[141]....
        /*0dbc*/ 	.word	0x0002b0e0


	//----- nvinfo : EIATTR_REG_RECONFIG
	.align		4
.L_997:
        /*0dc0*/ 	.byte	0x01, 0x54
	.zero		2


	//----- nvinfo : EIATTR_SYSCALL_OFFSETS
	.align		4
        /*0dc4*/ 	.byte	0x04, 0x46
        /*0dc6*/ 	.short	(.L_999 - .L_998)


	//   ....[0]....
.L_998:
        /*0dc8*/ 	.word	0x00001c60


	//   ....[1]....
        /*0dcc*/ 	.word	0x00001db0


	//   ....[2]....
        /*0dd0*/ 	.word	0x00009320


	//   ....[3]....
        /*0dd4*/ 	.word	0x00009620


	//   ....[4]....
        /*0dd8*/ 	.word	0x00020010


	//   ....[5]....
        /*0ddc*/ 	.word	0x00020160


	//   ....[6]....
        /*0de0*/ 	.word	0x00020250


	//   ....[7]....
        /*0de4*/ 	.word	0x00021220


	//----- nvinfo : EIATTR_MBARRIER_INSTR_OFFSETS
	.align		4
.L_999:
        /*0de8*/ 	.byte	0x04, 0x39
        /*0dea*/ 	.short	(.L_1001 - .L_1000)


	//   ....[0]....
.L_1000:
        /*0dec*/ 	.word	0x00000270
        /*0df0*/ 	.word	0x000000ff
        /*0df4*/ 	.word	0x00028800
        /*0df8*/ 	.short	0x0100
        /*0dfa*/ 	.byte	0x08
	.zero		1


	//   ....[1]....
        /*0dfc*/ 	.word	0x00000280
        /*0e00*/ 	.word	0x000000ff
        /*0e04*/ 	.word	0x00028820
        /*0e08*/ 	.short	0x0100
        /*0e0a*/ 	.byte	0x08
	.zero		1


	//   ....[2]....
        /*0e0c*/ 	.word	0x00000370
        /*0e10*/ 	.word	0x000000ff
        /*0e14*/ 	.word	0x00028830
        /*0e18*/ 	.short	0x0100
        /*0e1a*/ 	.byte	0x08
	.zero		1


	//   ....[3]....
        /*0e1c*/ 	.word	0x00000380
        /*0e20*/ 	.word	0x000000ff
        /*0e24*/ 	.word	0x00028840
        /*0e28*/ 	.short	0x0100
        /*0e2a*/ 	.byte	0x08
	.zero		1


	//   ....[4]....
        /*0e2c*/ 	.word	0x00000390
        /*0e30*/ 	.word	0x000000ff
        /*0e34*/ 	.word	0x00028838
        /*0e38*/ 	.short	0x0100
        /*0e3a*/ 	.byte	0x08
	.zero		1


	//   ....[5]....
        /*0e3c*/ 	.word	0x000003a0
        /*0e40*/ 	.word	0x000000ff
        /*0e44*/ 	.word	0x00028848
        /*0e48*/ 	.short	0x0100
        /*0e4a*/ 	.byte	0x08
	.zero		1


	//   ....[6]....
        /*0e4c*/ 	.word	0x000004d0
        /*0e50*/ 	.word	0x000000ff
        /*0e54*/ 	.word	0x00028850
        /*0e58*/ 	.short	0x0100
        /*0e5a*/ 	.byte	0x08
	.zero		1


	//   ....[7]....
        /*0e5c*/ 	.word	0x000004e0
        /*0e60*/ 	.word	0x000000ff
        /*0e64*/ 	.word	0x00028860
        /*0e68*/ 	.short	0x0100
        /*0e6a*/ 	.byte	0x08
	.zero		1


	//   ....[8]....
        /*0e6c*/ 	.word	0x000004f0
        /*0e70*/ 	.word	0x000000ff
        /*0e74*/ 	.word	0x00028858
        /*0e78*/ 	.short	0x0100
        /*0e7a*/ 	.byte	0x08
	.zero		1


	//   ....[9]....
        /*0e7c*/ 	.word	0x00000500
        /*0e80*/ 	.word	0x000000ff
        /*0e84*/ 	.word	0x00028868
        /*0e88*/ 	.short	0x0100
        /*0e8a*/ 	.byte	0x08
	.zero		1


	//   ....[10]....
        /*0e8c*/ 	.word	0x000005f0
        /*0e90*/ 	.word	0x000000ff
        /*0e94*/ 	.word	0x00028870
        /*0e98*/ 	.short	0x0100
        /*0e9a*/ 	.byte	0x06
	.zero		1


	//   ....[11]....
        /*0e9c*/ 	.word	0x00000600
        /*0ea0*/ 	.word	0x000000ff
        /*0ea4*/ 	.word	0x00028880
        /*0ea8*/ 	.short	0x0100
        /*0eaa*/ 	.byte	0x06
	.zero		1


	//   ....[12]....
        /*0eac*/ 	.word	0x00000610
        /*0eb0*/ 	.word	0x000000ff
        /*0eb4*/ 	.word	0x00028878
        /*0eb8*/ 	.short	0x0100
        /*0eba*/ 	.byte	0x06
	.zero		1


	//   ....[13]....
        /*0ebc*/ 	.word	0x00000620
        /*0ec0*/ 	.word	0x000000ff
        /*0ec4*/ 	.word	0x00028888
        /*0ec8*/ 	.short	0x0100
        /*0eca*/ 	.byte	0x06
	.zero		1


	//   ....[14]....
        /*0ecc*/ 	.word	0x00000750
        /*0ed0*/ 	.word	0x000000ff
        /*0ed4*/ 	.word	0x00028890
        /*0ed8*/ 	.short	0x0100
        /*0eda*/ 	.byte	0x08
	.zero		1


	//   ....[15]....
        /*0edc*/ 	.word	0x00000760
        /*0ee0*/ 	.word	0x000000ff
        /*0ee4*/ 	.word	0x000288a0
        /*0ee8*/ 	.short	0x0100
        /*0eea*/ 	.byte	0x08
	.zero		1


	//   ....[16]....
        /*0eec*/ 	.word	0x00000770
        /*0ef0*/ 	.word	0x000000ff
        /*0ef4*/ 	.word	0x00028898
        /*0ef8*/ 	.short	0x0100
        /*0efa*/ 	.byte	0x08
	.zero		1


	//   ....[17]....
        /*0efc*/ 	.word	0x00000780
        /*0f00*/ 	.word	0x000000ff
        /*0f04*/ 	.word	0x000288a8
        /*0f08*/ 	.short	0x0100
        /*0f0a*/ 	.byte	0x08
	.zero		1


	//   ....[18]....
        /*0f0c*/ 	.word	0x000008b0
        /*0f10*/ 	.word	0x000000ff
        /*0f14*/ 	.word	0x000288b0
        /*0f18*/ 	.short	0x0100
        /*0f1a*/ 	.byte	0x08
	.zero		1


	//   ....[19]....
        /*0f1c*/ 	.word	0x000008c0
        /*0f20*/ 	.word	0x000000ff
        /*0f24*/ 	.word	0x000288c0
        /*0f28*/ 	.short	0x0100
        /*0f2a*/ 	.byte	0x08
	.zero		1


	//   ....[20]....
        /*0f2c*/ 	.word	0x000008d0
        /*0f30*/ 	.word	0x000000ff
        /*0f34*/ 	.word	0x000288b8
        /*0f38*/ 	.short	0x0100
        /*0f3a*/ 	.byte	0x08
	.zero		1


	//   ....[21]....
        /*0f3c*/ 	.word	0x000008e0
        /*0f40*/ 	.word	0x000000ff
        /*0f44*/ 	.word	0x000288c8
        /*0f48*/ 	.short	0x0100
        /*0f4a*/ 	.byte	0x08
	.zero		1


	//   ....[22]....
        /*0f4c*/ 	.word	0x000033c0
        /*0f50*/ 	.word	0x0000005b
        /*0f54*/ 	.word	0x00028890
        /*0f58*/ 	.short	0x010a
        /*0f5a*/ 	.byte	0x3f
	.zero		1


	//   ....[23]....
        /*0f5c*/ 	.word	0x00005b80
        /*0f60*/ 	.word	0x0000005b
        /*0f64*/ 	.word	0x00028890
        /*0f68*/ 	.short	0x010a
        /*0f6a*/ 	.byte	0x3f
	.zero		1


	//   ....[24]....
        /*0f6c*/ 	.word	0x00007c30
        /*0f70*/ 	.word	0x0000005b
        /*0f74*/ 	.word	0x00028890
        /*0f78*/ 	.short	0x010a
        /*0f7a*/ 	.byte	0x3f
	.zero		1


	//   ....[25]....
        /*0f7c*/ 	.word	0x00008350
        /*0f80*/ 	.word	0x0000000b
        /*0f84*/ 	.word	0x00000000
        /*0f88*/ 	.short	0x0101
        /*0f8a*/ 	.byte	0x3f
	.zero		1


	//   ....[26]....
        /*0f8c*/ 	.word	0x00008390
        /*0f90*/ 	.word	0x0000005b
        /*0f94*/ 	.word	0x000288b0
        /*0f98*/ 	.short	0x010a
        /*0f9a*/ 	.byte	0x3f
	.zero		1


	//   ....[27]....
        /*0f9c*/ 	.word	0x000089c0
        /*0fa0*/ 	.word	0x0000005b
        /*0fa4*/ 	.word	0x00000000
        /*0fa8*/ 	.short	0x0101
        /*0faa*/ 	.byte	0x3f
	.zero		1


	//   ....[28]....
        /*0fac*/ 	.word	0x000093b0
        /*0fb0*/ 	.word	0x00000012
        /*0fb4*/ 	.word	0x00028800
        /*0fb8*/ 	.short	0x010a
        /*0fba*/ 	.byte	0x3f
	.zero		1


	//   ....[29]....
        /*0fbc*/ 	.word	0x00009400
        /*0fc0*/ 	.word	0x00000012
        /*0fc4*/ 	.word	0x00028800
        /*0fc8*/ 	.short	0x010a
        /*0fca*/ 	.byte	0x3f
	.zero		1


	//   ....[30]....
        /*0fcc*/ 	.word	0x0000a610
        /*0fd0*/ 	.word	0x00000012
        /*0fd4*/ 	.word	0x00028800
        /*0fd8*/ 	.short	0x010a
        /*0fda*/ 	.byte	0x3f
	.zero		1


	//   ....[31]....
        /*0fdc*/ 	.word	0x0000cd00
        /*0fe0*/ 	.word	0x00000012
        /*0fe4*/ 	.word	0x00028800
        /*0fe8*/ 	.short	0x010a
        /*0fea*/ 	.byte	0x3f
	.zero		1


	//   ....[32]....
        /*0fec*/ 	.word	0x0000e8a0
        /*0ff0*/ 	.word	0x0000000b
        /*0ff4*/ 	.word	0x00028830
        /*0ff8*/ 	.short	0x010a
        /*0ffa*/ 	.byte	0x3f
	.zero		1


	//   ....[33]....
        /*0ffc*/ 	.word	0x0000e8e0
        /*1000*/ 	.word	0x0000000b
        /*1004*/ 	.word	0x00028830
        /*1008*/ 	.short	0x010a
        /*100a*/ 	.byte	0x3f
	.zero		1


	//   ....[34]....
        /*100c*/ 	.word	0x0000ef40
        /*1010*/ 	.word	0x00000000
        /*1014*/ 	.word	0x00000000
        /*1018*/ 	.short	0x0101
        /*101a*/ 	.byte	0x3f
	.zero		1


	//   ....[35]....
        /*101c*/ 	.word	0x00011c60
        /*1020*/ 	.word	0x00000009
        /*1024*/ 	.word	0x00028830
        /*1028*/ 	.short	0x010a
        /*102a*/ 	.byte	0x3f
	.zero		1


	//   ....[36]....
        /*102c*/ 	.word	0x00011cb0
        /*1030*/ 	.word	0x00000009
        /*1034*/ 	.word	0x00028830
        /*1038*/ 	.short	0x010a
        /*103a*/ 	.byte	0x3f
	.zero		1


	//   ....[37]....
        /*103c*/ 	.word	0x00012100
        /*1040*/ 	.word	0x00000009
        /*1044*/ 	.word	0x00028850
        /*1048*/ 	.short	0x010a
        /*104a*/ 	.byte	0x3f
	.zero		1


	//   ....[38]....
        /*104c*/ 	.word	0x00012140
        /*1050*/ 	.word	0x00000009
        /*1054*/ 	.word	0x00028850
        /*1058*/ 	.short	0x010a
        /*105a*/ 	.byte	0x3f
	.zero		1


	//   ....[39]....
        /*105c*/ 	.word	0x00012680
        /*1060*/ 	.word	0x00000008
        /*1064*/ 	.word	0x00000000
        /*1068*/ 	.short	0x0101
        /*106a*/ 	.byte	0x3f
	.zero		1


	//   ....[40]....
        /*106c*/ 	.word	0x00014860
        /*1070*/ 	.word	0x0000001b
        /*1074*/ 	.word	0x00000000
        /*1078*/ 	.short	0x0101
        /*107a*/ 	.byte	0x3f
	.zero		1


	//   ....[41]....
        /*107c*/ 	.word	0x000151f0
        /*1080*/ 	.word	0x00000003
        /*1084*/ 	.word	0x00028830
        /*1088*/ 	.short	0x010a
        /*108a*/ 	.byte	0x3f
	.zero		1


	//   ....[42]....
        /*108c*/ 	.word	0x00015240
        /*1090*/ 	.word	0x00000003
        /*1094*/ 	.word	0x00028830
        /*1098*/ 	.short	0x010a
        /*109a*/ 	.byte	0x3f
	.zero		1


	//   ....[43]....
        /*109c*/ 	.word	0x000156c0
        /*10a0*/ 	.word	0x00000003
        /*10a4*/ 	.word	0x00028850
        /*10a8*/ 	.short	0x010a
        /*10aa*/ 	.byte	0x3f
	.zero		1


	//   ....[44]....
        /*10ac*/ 	.word	0x00015700
        /*10b0*/ 	.word	0x00000003
        /*10b4*/ 	.word	0x00028850
        /*10b8*/ 	.short	0x010a
        /*10ba*/ 	.byte	0x3f
	.zero		1


	//   ....[45]....
        /*10bc*/ 	.word	0x00016ae0
        /*10c0*/ 	.word	0x00000005
        /*10c4*/ 	.word	0x00000000
        /*10c8*/ 	.short	0x0101
        /*10ca*/ 	.byte	0x3f
	.zero		1


	//   ....[46]....
        /*10cc*/ 	.word	0x00016da0
        /*10d0*/ 	.word	0x0000000f
        /*10d4*/ 	.word	0x00000000
        /*10d8*/ 	.short	0x0101
        /*10da*/ 	.byte	0x3f
	.zero		1


	//   ....[47]....
        /*10dc*/ 	.word	0x000174c0
        /*10e0*/ 	.word	0x00000003
        /*10e4*/ 	.word	0x00028830
        /*10e8*/ 	.short	0x010a
        /*10ea*/ 	.byte	0x3f
	.zero		1


	//   ....[48]....
        /*10ec*/ 	.word	0x00017510
        /*10f0*/ 	.word	0x00000003
        /*10f4*/ 	.word	0x00028830
        /*10f8*/ 	.short	0x010a
        /*10fa*/ 	.byte	0x3f
	.zero		1


	//   ....[49]....
        /*10fc*/ 	.word	0x00017990
        /*1100*/ 	.word	0x00000003
        /*1104*/ 	.word	0x00028850
        /*1108*/ 	.short	0x010a
        /*110a*/ 	.byte	0x3f
	.zero		1


	//   ....[50]....
        /*110c*/ 	.word	0x000179d0
        /*1110*/ 	.word	0x00000003
        /*1114*/ 	.word	0x00028850
        /*1118*/ 	.short	0x010a
        /*111a*/ 	.byte	0x3f
	.zero		1


	//   ....[51]....
        /*111c*/ 	.word	0x00017ef0
        /*1120*/ 	.word	0x00000003
        /*1124*/ 	.word	0x00000000
        /*1128*/ 	.short	0x0101
        /*112a*/ 	.byte	0x3f
	.zero		1


	//   ....[52]....
        /*112c*/ 	.word	0x0001a0e0
        /*1130*/ 	.word	0x0000000e
        /*1134*/ 	.word	0x00000000
        /*1138*/ 	.short	0x0101
        /*113a*/ 	.byte	0x3f
	.zero		1


	//   ....[53]....
        /*113c*/ 	.word	0x0001a730
        /*1140*/ 	.word	0x0000000b
        /*1144*/ 	.word	0x00028850
        /*1148*/ 	.short	0x010a
        /*114a*/ 	.byte	0x3f
	.zero		1


	//   ....[54]....
        /*114c*/ 	.word	0x0001a7b0
        /*1150*/ 	.word	0x0000000b
        /*1154*/ 	.word	0x00028850
        /*1158*/ 	.short	0x010a
        /*115a*/ 	.byte	0x3f
	.zero		1


	//   ....[55]....
        /*115c*/ 	.word	0x0001adc0
        /*1160*/ 	.word	0x00000000
        /*1164*/ 	.word	0x00000000
        /*1168*/ 	.short	0x0101
        /*116a*/ 	.byte	0x3f
	.zero		1


	//   ....[56]....
        /*116c*/ 	.word	0x0001c2f0
        /*1170*/ 	.word	0x00000000
        /*1174*/ 	.word	0x00000000
        /*1178*/ 	.short	0x0101
        /*117a*/ 	.byte	0x3f
	.zero		1


	//   ....[57]....
        /*117c*/ 	.word	0x0001ea40
        /*1180*/ 	.word	0x00000016
        /*1184*/ 	.word	0x00028820
        /*1188*/ 	.short	0x010a
        /*118a*/ 	.byte	0x3f
	.zero		1


	//   ....[58]....
        /*118c*/ 	.word	0x0001ead0
        /*1190*/ 	.word	0x0000000b
        /*1194*/ 	.word	0x000288a0
        /*1198*/ 	.short	0x010a
        /*119a*/ 	.byte	0x3f
	.zero		1


	//   ....[59]....
        /*119c*/ 	.word	0x0001ee30
        /*11a0*/ 	.word	0x0000000b
        /*11a4*/ 	.word	0x000288c0
        /*11a8*/ 	.short	0x010a
        /*11aa*/ 	.byte	0x3f
	.zero		1


	//   ....[60]....
        /*11ac*/ 	.word	0x0001f260
        /*11b0*/ 	.word	0x0000000c
        /*11b4*/ 	.word	0x000288a0
        /*11b8*/ 	.short	0x010a
        /*11ba*/ 	.byte	0x3f
	.zero		1


	//   ....[61]....
        /*11bc*/ 	.word	0x0001f5a0
        /*11c0*/ 	.word	0x0000000c
        /*11c4*/ 	.word	0x000288c0
        /*11c8*/ 	.short	0x010a
        /*11ca*/ 	.byte	0x3f
	.zero		1


	//   ....[62]....
        /*11cc*/ 	.word	0x00020770
        /*11d0*/ 	.word	0x00000007
        /*11d4*/ 	.word	0x00028840
        /*11d8*/ 	.short	0x010a
        /*11da*/ 	.byte	0x3f
	.zero		1


	//   ....[63]....
        /*11dc*/ 	.word	0x00020ef0
        /*11e0*/ 	.word	0x00000007
        /*11e4*/ 	.word	0x00028830
        /*11e8*/ 	.short	0x0107
        /*11ea*/ 	.byte	0x3f
	.zero		1


	//   ....[64]....
        /*11ec*/ 	.word	0x00020fc0
        /*11f0*/ 	.word	0x00000007
        /*11f4*/ 	.word	0x00028830
        /*11f8*/ 	.short	0x0101
        /*11fa*/ 	.byte	0x3f
	.zero		1


	//   ....[65]....
        /*11fc*/ 	.word	0x00021b00
        /*1200*/ 	.word	0x00000016
        /*1204*/ 	.word	0x00028800
        /*1208*/ 	.short	0x0107
        /*120a*/ 	.byte	0x3f
	.zero		1


	//   ....[66]....
        /*120c*/ 	.word	0x00021c10
        /*1210*/ 	.word	0x00000016
        /*1214*/ 	.word	0x00028800
        /*1218*/ 	.short	0x0101
        /*121a*/ 	.byte	0x3f
	.zero		1


	//   ....[67]....
        /*121c*/ 	.word	0x00021c40
        /*1220*/ 	.word	0x00000016
        /*1224*/ 	.word	0x00028820
        /*1228*/ 	.short	0x010a
        /*122a*/ 	.byte	0x3f
	.zero		1


	//   ....[68]....
        /*122c*/ 	.word	0x00021fd0
        /*1230*/ 	.word	0x00000006
        /*1234*/ 	.word	0x00028840
        /*1238*/ 	.short	0x010a
        /*123a*/ 	.byte	0x3f
	.zero		1


	//   ....[69]....
        /*123c*/ 	.word	0x000224f0
        /*1240*/ 	.word	0x00000006
        /*1244*/ 	.word	0x00028830
        /*1248*/ 	.short	0x0107
        /*124a*/ 	.byte	0x3f
	.zero		1


	//   ....[70]....
        /*124c*/ 	.word	0x000225b0
        /*1250*/ 	.word	0x00000006
        /*1254*/ 	.word	0x00028830
        /*1258*/ 	.short	0x0101
        /*125a*/ 	.byte	0x3f
	.zero		1


	//   ....[71]....
        /*125c*/ 	.word	0x00022610
        /*1260*/ 	.word	0x00000006
        /*1264*/ 	.word	0x00028860
        /*1268*/ 	.short	0x010a
        /*126a*/ 	.byte	0x3f
	.zero		1


	//   ....[72]....
        /*126c*/ 	.word	0x00022b60
        /*1270*/ 	.word	0x00000006
        /*1274*/ 	.word	0x00028850
        /*1278*/ 	.short	0x0107
        /*127a*/ 	.byte	0x3f
	.zero		1


	//   ....[73]....
        /*127c*/ 	.word	0x00022d10
        /*1280*/ 	.word	0x00000006
        /*1284*/ 	.word	0x00028850
        /*1288*/ 	.short	0x0101
        /*128a*/ 	.byte	0x3f
	.zero		1


	//   ....[74]....
        /*128c*/ 	.word	0x00022f30
        /*1290*/ 	.word	0x00000000
        /*1294*/ 	.word	0x00028860
        /*1298*/ 	.short	0x010a
        /*129a*/ 	.byte	0x3f
	.zero		1


	//   ....[75]....
        /*129c*/ 	.word	0x00023460
        /*12a0*/ 	.word	0x00000000
        /*12a4*/ 	.word	0x00028850
        /*12a8*/ 	.short	0x0107
        /*12aa*/ 	.byte	0x3f
	.zero		1


	//   ....[76]....
        /*12ac*/ 	.word	0x00023520
        /*12b0*/ 	.word	0x00000000
        /*12b4*/ 	.word	0x00028850
        /*12b8*/ 	.short	0x0101
        /*12ba*/ 	.byte	0x3f
	.zero		1


	//   ....[77]....
        /*12bc*/ 	.word	0x00024250
        /*12c0*/ 	.word	0x00000007
        /*12c4*/ 	.word	0x00028820
        /*12c8*/ 	.short	0x010a
        /*12ca*/ 	.byte	0x3f
	.zero		1


	//   ....[78]....
        /*12cc*/ 	.word	0x000243c0
        /*12d0*/ 	.word	0x00000005
        /*12d4*/ 	.word	0x00028840
        /*12d8*/ 	.short	0x010a
        /*12da*/ 	.byte	0x3f
	.zero		1


	//   ....[79]....
        /*12dc*/ 	.word	0x00024460
        /*12e0*/ 	.word	0x00000003
        /*12e4*/ 	.word	0x00028840
        /*12e8*/ 	.short	0x010a
        /*12ea*/ 	.byte	0x3f
	.zero		1


	//   ....[80]....
        /*12ec*/ 	.word	0x000244a0
        /*12f0*/ 	.word	0x00000005
        /*12f4*/ 	.word	0x00028860
        /*12f8*/ 	.short	0x010a
        /*12fa*/ 	.byte	0x3f
	.zero		1


	//   ....[81]....
        /*12fc*/ 	.word	0x000244e0
        /*1300*/ 	.word	0x00000003
        /*1304*/ 	.word	0x00028860
        /*1308*/ 	.short	0x010a
        /*130a*/ 	.byte	0x3f
	.zero		1


	//   ....[82]....
        /*130c*/ 	.word	0x00024540
        /*1310*/ 	.word	0x0000005b
        /*1314*/ 	.word	0x00028890
        /*1318*/ 	.short	0x010a
        /*131a*/ 	.byte	0x3f
	.zero		1


	//   ....[83]....
        /*131c*/ 	.word	0x00024a50
        /*1320*/ 	.word	0x0000005b
        /*1324*/ 	.word	0x00028890
        /*1328*/ 	.short	0x010a
        /*132a*/ 	.byte	0x3f
	.zero		1


	//   ....[84]....
        /*132c*/ 	.word	0x00024f50
        /*1330*/ 	.word	0x0000005b
        /*1334*/ 	.word	0x00028890
        /*1338*/ 	.short	0x010a
        /*133a*/ 	.byte	0x3f
	.zero		1


	//   ....[85]....
        /*133c*/ 	.word	0x00025420
        /*1340*/ 	.word	0x0000005b
        /*1344*/ 	.word	0x000288b0
        /*1348*/ 	.short	0x010a
        /*134a*/ 	.byte	0x3f
	.zero		1


	//   ....[86]....
        /*134c*/ 	.word	0x00025c20
        /*1350*/ 	.word	0x00000012
        /*1354*/ 	.word	0x00028800
        /*1358*/ 	.short	0x010a
        /*135a*/ 	.byte	0x3f
	.zero		1


	//   ....[87]....
        /*135c*/ 	.word	0x000267f0
        /*1360*/ 	.word	0x00000012
        /*1364*/ 	.word	0x00028800
        /*1368*/ 	.short	0x010a
        /*136a*/ 	.byte	0x3f
	.zero		1


	//   ....[88]....
        /*136c*/ 	.word	0x00026840
        /*1370*/ 	.word	0x0000000b
        /*1374*/ 	.word	0x00028830
        /*1378*/ 	.short	0x010a
        /*137a*/ 	.byte	0x3f
	.zero		1


	//   ....[89]....
        /*137c*/ 	.word	0x00026890
        /*1380*/ 	.word	0x00000009
        /*1384*/ 	.word	0x00028830
        /*1388*/ 	.short	0x010a
        /*138a*/ 	.byte	0x3f
	.zero		1


	//   ....[90]....
        /*138c*/ 	.word	0x000268e0
        /*1390*/ 	.word	0x00000009
        /*1394*/ 	.word	0x00028850
        /*1398*/ 	.short	0x010a
        /*139a*/ 	.byte	0x3f
	.zero		1


	//   ....[91]....
        /*139c*/ 	.word	0x00026930
        /*13a0*/ 	.word	0x00000003
        /*13a4*/ 	.word	0x00028830
        /*13a8*/ 	.short	0x010a
        /*13aa*/ 	.byte	0x3f
	.zero		1


	//   ....[92]....
        /*13ac*/ 	.word	0x00026980
        /*13b0*/ 	.word	0x00000003
        /*13b4*/ 	.word	0x00028850
        /*13b8*/ 	.short	0x010a
        /*13ba*/ 	.byte	0x3f
	.zero		1


	//   ....[93]....
        /*13bc*/ 	.word	0x000269d0
        /*13c0*/ 	.word	0x00000003
        /*13c4*/ 	.word	0x00028830
        /*13c8*/ 	.short	0x010a
        /*13ca*/ 	.byte	0x3f
	.zero		1


	//   ....[94]....
        /*13cc*/ 	.word	0x00026a20
        /*13d0*/ 	.word	0x00000003
        /*13d4*/ 	.word	0x00028850
        /*13d8*/ 	.short	0x010a
        /*13da*/ 	.byte	0x3f
	.zero		1


	//   ....[95]....
        /*13dc*/ 	.word	0x00026a70
        /*13e0*/ 	.word	0x0000000b
        /*13e4*/ 	.word	0x00028850
        /*13e8*/ 	.short	0x010a
        /*13ea*/ 	.byte	0x3f
	.zero		1


	//   ....[96]....
        /*13ec*/ 	.word	0x00027040
        /*13f0*/ 	.word	0x00000016
        /*13f4*/ 	.word	0x00028820
        /*13f8*/ 	.short	0x010a
        /*13fa*/ 	.byte	0x3f
	.zero		1


	//   ....[97]....
        /*13fc*/ 	.word	0x00027090
        /*1400*/ 	.word	0x0000000b
        /*1404*/ 	.word	0x000288a0
        /*1408*/ 	.short	0x010a
        /*140a*/ 	.byte	0x3f
	.zero		1


	//   ....[98]....
        /*140c*/ 	.word	0x000270e0
        /*1410*/ 	.word	0x0000000b
        /*1414*/ 	.word	0x000288c0
        /*1418*/ 	.short	0x010a
        /*141a*/ 	.byte	0x3f
	.zero		1


	//   ....[99]....
        /*141c*/ 	.word	0x00027130
        /*1420*/ 	.word	0x0000000c
        /*1424*/ 	.word	0x000288a0
        /*1428*/ 	.short	0x010a
        /*142a*/ 	.byte	0x3f
	.zero		1


	//   ....[100]....
        /*142c*/ 	.word	0x00027180
        /*1430*/ 	.word	0x0000000c
        /*1434*/ 	.word	0x000288c0
        /*1438*/ 	.short	0x010a
        /*143a*/ 	.byte	0x3f
	.zero		1


	//   ....[101]....
        /*143c*/ 	.word	0x000272a0
        /*1440*/ 	.word	0x00000007
        /*1444*/ 	.word	0x00028840
        /*1448*/ 	.short	0x010a
        /*144a*/ 	.byte	0x3f
	.zero		1


	//   ....[102]....
        /*144c*/ 	.word	0x00028840
        /*1450*/ 	.word	0x00000016
        /*1454*/ 	.word	0x00028820
        /*1458*/ 	.short	0x010a
        /*145a*/ 	.byte	0x3f
	.zero		1


	//   ....[103]....
        /*145c*/ 	.word	0x00028890
        /*1460*/ 	.word	0x00000006
        /*1464*/ 	.word	0x00028840
        /*1468*/ 	.short	0x010a
        /*146a*/ 	.byte	0x3f
	.zero		1


	//   ....[104]....
        /*146c*/ 	.word	0x00029210
        /*1470*/ 	.word	0x00000006
        /*1474*/ 	.word	0x00028860
        /*1478*/ 	.short	0x010a
        /*147a*/ 	.byte	0x3f
	.zero		1


	//   ....[105]....
        /*147c*/ 	.word	0x00029c90
        /*1480*/ 	.word	0x00000000
        /*1484*/ 	.word	0x00028860
        /*1488*/ 	.short	0x010a
        /*148a*/ 	.byte	0x3f
	.zero		1


	//   ....[106]....
        /*148c*/ 	.word	0x0002b000
        /*1490*/ 	.word	0x00000007
        /*1494*/ 	.word	0x00028820
        /*1498*/ 	.short	0x010a
        /*149a*/ 	.byte	0x3f
	.zero		1


	//   ....[107]....
        /*149c*/ 	.word	0x0002b1a0
        /*14a0*/ 	.word	0x00000005
        /*14a4*/ 	.word	0x00028840
        /*14a8*/ 	.short	0x010a
        /*14aa*/ 	.byte	0x3f
	.zero		1


	//   ....[108]....
        /*14ac*/ 	.word	0x0002b1f0
        /*14b0*/ 	.word	0x00000003
        /*14b4*/ 	.word	0x00028840
        /*14b8*/ 	.short	0x010a
        /*14ba*/ 	.byte	0x3f
	.zero		1


	//   ....[109]....
        /*14bc*/ 	.word	0x0002b240
        /*14c0*/ 	.word	0x00000005
        /*14c4*/ 	.word	0x00028860
        /*14c8*/ 	.short	0x010a
        /*14ca*/ 	.byte	0x3f
	.zero		1


	//----- nvinfo : EIATTR_NUM_MBARRIERS
	.align		4
.L_1001:
        /*14cc*/ 	.byte	0x03, 0x38
        /*14ce*/ 	.short	0x0016


	//----- nvinfo : EIATTR_EXIT_INSTR_OFFSETS
	.align		4
        /*14d0*/ 	.byte	0x04, 0x1c
        /*14d2*/ 	.short	(.L_1003 - .L_1002)


	//   ....[0]....
.L_1002:
        /*14d4*/ 	.word	0x00024530


	//----- nvinfo : EIATTR_MAX_THREADS
	.align		4
.L_1003:
        /*14d8*/ 	.byte	0x04, 0x05
        /*14da*/ 	.short	(.L_1005 - .L_1004)
.L_1004:
        /*14dc*/ 	.word	0x00000180
        /*14e0*/ 	.word	0x00000001
        /*14e4*/ 	.word	0x00000001


	//----- nvinfo : EIATTR_CRS_STACK_SIZE
	.align		4
.L_1005:
        /*14e8*/ 	.byte	0x04, 0x1e
        /*14ea*/ 	.short	(.L_1007 - .L_1006)
.L_1006:
        /*14ec*/ 	.word	0x00000000


	//----- nvinfo : EIATTR_CBANK_PARAM_SIZE
	.align		4
.L_1007:
        /*14f0*/ 	.byte	0x03, 0x19
        /*14f2*/ 	.short	0x0af0


	//----- nvinfo : EIATTR_PARAM_CBANK
	.align		4
        /*14f4*/ 	.byte	0x04, 0x0a
        /*14f6*/ 	.short	(.L_1009 - .L_1008)
	.align		4
.L_1008:
        /*14f8*/ 	.word	index@(.nv.constant0._ZN7cutlass13device_kernelIN5flash11enable_sm90INS1_16FlashAttnFwdSm90INS1_25CollectiveMainloopFwdSm90ILi2EN4cute5tupleIJNS5_1CILi1EEES8_S8_EEENS6_IJNS7_ILi128EEESA_SA_EEELi128ENS_10bfloat16_tEfNS_4arch4Sm90ELb0ELb1ELb0ELb1ELb1ELb1ELb0ELb1ELb1ELb1ELb0ELb0EEENS1_21CollectiveEpilogueFwdISB_S9_SC_SE_Li256ELb1ELb1ELb0ELb0EEENS1_36VarlenDynamicPersistentTileSchedulerILi128ELi128ELi256ELi128ELb0ELb1ELb1ELb1ELb0ELb1EEEEEEEEEvNT_6ParamsE)
        /*14fc*/ 	.short	0x0210
        /*14fe*/ 	.short	0x0af0


	//----- nvinfo : EIATTR_SW_WAR
	.align		4
.L_1009:
        /*1500*/ 	.byte	0x04, 0x36
        /*1502*/ 	.short	(.L_1011 - .L_1010)
.L_1010:
        /*1504*/ 	.word	0x00000008
.L_1011:


//--------------------- .nv.info._ZN7cutlass13device_kernelIN5flash11enable_sm90INS1_16FlashAttnFwdSm90INS1_25CollectiveMainloopFwdSm90ILi2EN4cute5tupleIJNS5_1CILi1EEES8_S8_EEENS6_IJNS7_ILi128EEESA_SA_EEELi128ENS_10bfloat16_tEfNS_4arch4Sm90ELb1ELb0ELb0ELb0ELb1ELb0ELb0ELb1ELb1ELb1ELb0ELb0EEENS1_21CollectiveEpilogueFwdISB_S9_SC_SE_Li256ELb0ELb1ELb0ELb0EEENS1_30DynamicPersistentTileSchedulerILi256ELi128ELb0ELb1ELb1EEEEEEEEEvNT_6ParamsE --------------------------
	.section	.nv.info._ZN7cutlass13device_kernelIN5flash11enable_sm90INS1_16FlashAttnFwdSm90INS1_25CollectiveMainloopFwdSm90ILi2EN4cute5tupleIJNS5_1CILi1EEES8_S8_EEENS6_IJNS7_ILi128EEESA_SA_EEELi128ENS_10bfloat16_tEfNS_4arch4Sm90ELb1ELb0ELb0ELb0ELb1ELb0ELb0ELb1ELb1ELb1ELb0ELb0EEENS1_21CollectiveEpilogueFwdISB_S9_SC_SE_Li256ELb0ELb1ELb0ELb0EEENS1_30DynamicPersistentTileSchedulerILi256ELi128ELb0ELb1ELb1EEEEEEEEEvNT_6ParamsE,"",@"SHT_CUDA_INFO"
	.sectionflags	@""
	.align	4


	//----- nvinfo : EIATTR_CUDA_API_VERSION
	.align		4
        /*0000*/ 	.byte	0x04, 0x37
        /*0002*/ 	.short	(.L_1013 - .L_1012)
.L_1012:
        /*0004*/ 	.word	0x00000082


	//----- nvinfo : EIATTR_KPARAM_INFO
	.align		4
.L_1013:
        /*0008*/ 	.byte	0x04, 0x17
        /*000a*/ 	.short	(.L_1015 - .L_1014)
.L_1014:
        /*000c*/ 	.word	0x00000000
        /*0010*/ 	.short	0x0000
        /*0012*/ 	.short	0x0070
        /*0014*/ 	.byte	0x00, 0xf0, 0x01, 0x2a


	//----- nvinfo : EIATTR_SPARSE_MMA_MASK
	.align		4
.L_1015:
        /*0018*/ 	.byte	0x03, 0x50
        /*001a*/ 	.short	0x0000


	//----- nvinfo : EIATTR_MAXREG_COUNT
	.align		4
        /*001c*/ 	.byte	0x03, 0x1b
        /*001e*/ 	.short	0x00a8


	//----- nvinfo : EIATTR_NUM_BARRIERS
	.align		4
        /*0020*/ 	.byte	0x02, 0x4c
        /*0022*/ 	.byte	0x10
	.zero		1


	//----- nvinfo : EIATTR_EXTERNS
	.align		4
        /*0024*/ 	.byte	0x04, 0x0f
        /*0026*/ 	.short	(.L_1017 - .L_1016)


	//   ....[0]....
	.align		4
.L_1016:
        /*0028*/ 	.word	index@(__assertfail)


	//----- nvinfo : EIATTR_MERCURY_ISA_VERSION
	.align		4
.L_1017:
        /*002c*/ 	.byte	0x03, 0x5f
        /*002e*/ 	.short	0x0101


	//----- nvinfo : EIATTR_INT_WARP_WIDE_INSTR_OFFSETS
	.align		4
        /*0030*/ 	.byte	0x04, 0x31
        /*0032*/ 	.short	(.L_1019 - .L_1018)


	//   ....[0]....
.L_1018:
        /*0034*/ 	.word	0x000000b0


	//   ....[1]....
        /*0038*/ 	.word	0x000000c0


	//   ....[2]....
        /*003c*/ 	.word	0x00000160


	//   ....[3]....
        /*0040*/ 	.word	0x0000b4b0


	//   ....[4]....
        /*0044*/ 	.word	0x0000b540


	//   ....[5]....
        /*0048*/ 	.word	0x0000e180


	//   ....[6]....
        /*004c*/ 	.word	0x0000e210


	//----- nvinfo : EIATTR_COOP_GROUP_MASK_REGIDS
	.align		4
.L_1019:
        /*0050*/ 	.byte	0x04, 0x29
        /*0052*/ 	.short	(.L_1021 - .L_1020)


	//   ....[0]....
.L_1020:
        /*0054*/ 	.word	0xffffffff


	//   ....[1]....
        /*0058*/ 	.word	0xffffffff


	//   ....[2]....
        /*005c*/ 	.word	0xffffffff


	//   ....[3]....
        /*0060*/ 	.word	0xffffffff


	//   ....[4]....
        /*0064*/ 	.word	0xffffffff


	//   ....[5]....
        /*0068*/ 	.word	0xffffffff


	//   ....[6]....
        /*006c*/ 	.word	0xffffffff


	//   ....[7]....
        /*0070*/ 	.word	0xffffffff


	//   ....[8]....
        /*0074*/ 	.word	0xffffffff


	//   ....[9]....
        /*0078*/ 	.word	0xffffffff


	//   ....[10]....
        /*007c*/ 	.word	0xffffffff


	//   ....[11]....
        /*0080*/ 	.word	0xffffffff


	//   ....[12]....
        /*0084*/ 	.word	0xffffffff


	//   ....[13]....
        /*0088*/ 	.word	0xffffffff


	//   ....[14]....
        /*008c*/ 	.word	0xffffffff


	//   ....[15]....
        /*0090*/ 	.word	0xffffffff


	//   ....[16]....
        /*0094*/ 	.word	0xffffffff


	//   ....[17]....
        /*0098*/ 	.word	0xffffffff


	//   ....[18]....
        /*009c*/ 	.word	0xffffffff


	//   ....[19]....
        /*00a0*/ 	.word	0xffffffff


	//   ....[20]....
        /*00a4*/ 	.word	0xffffffff


	//   ....[21]....
        /*00a8*/ 	.word	0xffffffff


	//   ....[22]....
        /*00ac*/ 	.word	0xffffffff


	//   ....[23]....
        /*00b0*/ 	.word	0xffffffff


	//   ....[24]....
        /*00b4*/ 	.word	0xffffffff


	//   ....[25]....
        /*00b8*/ 	.word	0xffffffff


	//   ....[26]....
        /*00bc*/ 	.word	0xffffffff


	//   ....[27]....
        /*00c0*/ 	.word	0xffffffff


	//   ....[28]....
        /*00c4*/ 	.word	0xffffffff


	//   ....[29]....
        /*00c8*/ 	.word	0xffffffff


	//   ....[30]....
        /*00cc*/ 	.word	0xffffffff


	//   ....[31]....
        /*00d0*/ 	.word	0xffffffff


	//   ....[32]....
        /*00d4*/ 	.word	0xffffffff


	//   ....[33]....
        /*00d8*/ 	.word	0xffffffff


	//   ....[34]....
        /*00dc*/ 	.word	0xffffffff


	//   ....[35]....
        /*00e0*/ 	.word	0xffffffff


	//   ....[36]....
        /*00e4*/ 	.word	0xffffffff


	//   ....[37]....
        /*00e8*/ 	.word	0xffffffff


	//   ....[38]....
        /*00ec*/ 	.word	0xffffffff


	//   ....[39]....
        /*00f0*/ 	.word	0xffffffff


	//   ....[40]....
        /*00f4*/ 	.word	0xffffffff


	//   ....[41]....
        /*00f8*/ 	.word	0xffffffff


	//   ....[42]....
        /*00fc*/ 	.word	0xffffffff


	//   ....[43]....
        /*0100*/ 	.word	0xffffffff


	//   ....[44]....
        /*0104*/ 	.word	0xffffffff


	//   ....[45]....
        /*0108*/ 	.word	0xffffffff


	//   ....[46]....
        /*010c*/ 	.word	0xffffffff


	//   ....[47]....
        /*0110*/ 	.word	0xffffffff


	//   ....[48]....
        /*0114*/ 	.word	0xffffffff


	//   ....[49]....
        /*0118*/ 	.word	0xffffffff


	//   ....[50]....
        /*011c*/ 	.word	0xffffffff


	//   ....[51]....
        /*0120*/ 	.word	0xffffffff


	//   ....[52]....
        /*0124*/ 	.word	0xffffffff


	//   ....[53]....
        /*0128*/ 	.word	0xffffffff


	//   ....[54]....
        /*012c*/ 	.word	0xffffffff


	//   ....[55]....
        /*0130*/ 	.word	0xffffffff


	//   ....[56]....
        /*0134*/ 	.word	0xffffffff


	//   ....[57]....
        /*0138*/ 	.word	0xffffffff


	//   ....[58]....
        /*013c*/ 	.word	0xffffffff


	//   ....[59]....
        /*0140*/ 	.word	0xffffffff


	//   ....[60]....
        /*0144*/ 	.word	0xffffffff


	//   ....[61]....
        /*0148*/ 	.word	0xffffffff


	//   ....[62]....
        /*014c*/ 	.word	0xffffffff


	//   ....[63]....
        /*0150*/ 	.word	0xffffffff


	//   ....[64]....
        /*0154*/ 	.word	0xffffffff


	//   ....[65]....
        /*0158*/ 	.word	0xffffffff


	//   ....[66]....
        /*015c*/ 	.word	0xffffffff


	//   ....[67]....
        /*0160*/ 	.word	0xffffffff


	//   ....[68]....
        /*0164*/ 	.word	0xffffffff


	//   ....[69]....
        /*0168*/ 	.word	0xffffffff


	//   ....[70]....
        /*016c*/ 	.word	0xffffffff


	//   ....[71]....
        /*0170*/ 	.word	0xffffffff


	//   ....[72]....
        /*0174*/ 	.word	0xffffffff


	//   ....[73]....
        /*0178*/ 	.word	0xffffffff


	//   ....[74]....
        /*017c*/ 	.word	0xffffffff


	//   ....[75]....
        /*0180*/ 	.word	0xffffffff


	//   ....[76]....
        /*0184*/ 	.word	0xffffffff


	//   ....[77]....
        /*0188*/ 	.word	0xffffffff


	//   ....[78]....
        /*018c*/ 	.word	0xffffffff


	//   ....[79]....
        /*0190*/ 	.word	0xffffffff


	//   ....[80]....
        /*0194*/ 	.word	0xffffffff


	//   ....[81]....
        /*0198*/ 	.word	0xffffffff


	//   ....[82]....
        /*019c*/ 	.word	0xffffffff


	//   ....[83]....
        /*01a0*/ 	.word	0xffffffff


	//   ....[84]....
        /*01a4*/ 	.word	0xffffffff


	//   ....[85]....
        /*01a8*/ 	.word	0xffffffff


	//   ....[86]....
        /*01ac*/ 	.word	0xffffffff


	//   ....[87]....
        /*01b0*/ 	.word	0xffffffff


	//   ....[88]....
        /*01b4*/ 	.word	0xffffffff


	//   ....[89]....
        /*01b8*/ 	.word	0xffffffff


	//   ....[90]....
        /*01bc*/ 	.word	0xffffffff


	//   ....[91]....
        /*01c0*/ 	.word	0xffffffff


	//   ....[92]....
        /*01c4*/ 	.word	0xffffffff


	//   ....[93]....
        /*01c8*/ 	.word	0xffffffff


	//   ....[94]....
        /*01cc*/ 	.word	0xffffffff


	//   ....[95]....
        /*01d0*/ 	.word	0xffffffff


	//   ....[96]....
        /*01d4*/ 	.word	0xffffffff


	//   ....[97]....
        /*01d8*/ 	.word	0xffffffff


	//   ....[98]....
        /*01dc*/ 	.word	0xffffffff


	//   ....[99]....
        /*01e0*/ 	.word	0xffffffff


	//   ....[100]....
        /*01e4*/ 	.word	0xffffffff


	//   ....[101]....
        /*01e8*/ 	.word	0xffffffff


	//   ....[102]....
        /*01ec*/ 	.word	0xffffffff


	//   ....[103]....
        /*01f0*/ 	.word	0xffffffff


	//   ....[104]....
        /*01f4*/ 	.word	0xffffffff


	//   ....[105]....
        /*01f8*/ 	.word	0xffffffff


	//   ....[106]....
        /*01fc*/ 	.word	0xffffffff


	//   ....[107]....
        /*0200*/ 	.word	0xffffffff


	//   ....[108]....
        /*0204*/ 	.word	0xffffffff


	//   ....[109]....
        /*0208*/ 	.word	0xffffffff


	//   ....[110]....
        /*020c*/ 	.word	0xffffffff


	//   ....[111]....
        /*0210*/ 	.word	0xffffffff


	//   ....[112]....
        /*0214*/ 	.word	0xffffffff


	//   ....[113]....
        /*0218*/ 	.word	0xffffffff


	//   ....[114]....
        /*021c*/ 	.word	0xffffffff


	//   ....[115]....
        /*0220*/ 	.word	0xffffffff


	//   ....[116]....
        /*0224*/ 	.word	0xffffffff


	//   ....[117]....
        /*0228*/ 	.word	0xffffffff


	//   ....[118]....
        /*022c*/ 	.word	0xffffffff


	//   ....[119]....
        /*0230*/ 	.word	0xffffffff


	//   ....[120]....
        /*0234*/ 	.word	0xffffffff


	//   ....[121]....
        /*0238*/ 	.word	0xffffffff


	//   ....[122]....
        /*023c*/ 	.word	0xffffffff


	//   ....[123]....
        /*0240*/ 	.word	0xffffffff


	//   ....[124]....
        /*0244*/ 	.word	0xffffffff


	//   ....[125]....
        /*0248*/ 	.word	0xffffffff


	//   ....[126]....
        /*024c*/ 	.word	0xffffffff


	//   ....[127]....
        /*0250*/ 	.word	0xffffffff


	//   ....[128]....
        /*0254*/ 	.word	0xffffffff


	//   ....[129]....
        /*0258*/ 	.word	0xffffffff


	//   ....[130]....
        /*025c*/ 	.word	0x0500000f


	//   ....[131]....
        /*0260*/ 	.word	0x0500000f


	//   ....[132]....
        /*0264*/ 	.word	0x0500000f


	//   ....[133]....
        /*0268*/ 	.word	0x0500000f


	//   ....[134]....
        /*026c*/ 	.word	0x0500000f


	//   ....[135]....
        /*0270*/ 	.word	0x0500000f


	//   ....[136]....
        /*0274*/ 	.word	0x0500000f


	//   ....[137]....
        /*0278*/ 	.word	0x0500000f


	//   ....[138]....
        /*027c*/ 	.word	0x0500000f


	//   ....[139]....
        /*0280*/ 	.word	0x0500000f


	//   ....[140]....
        /*0284*/ 	.word	0x0500000f


	//   ....[141]....
        /*0288*/ 	.word	0x0500000f


	//   ....[142]....
        /*028c*/ 	.word	0x0500000f


	//   ....[143]....
        /*0290*/ 	.word	0x0500000f


	//   ....[144]....
        /*0294*/ 	.word	0x0500000f


	//   ....[145]....
        /*0298*/ 	.word	0x0500000f


	//   ....[146]....
        /*029c*/ 	.word	0x0500000f


	//   ....[147]....
        /*02a0*/ 	.word	0x0500000f


	//   ....[148]....
        /*02a4*/ 	.word	0x0500000f


	//   ....[149]....
        /*02a8*/ 	.word	0x0500000f


	//   ....[150]....
        /*02ac*/ 	.word	0x0500000f


	//   ....[151]....
        /*02b0*/ 	.word	0x0500000f


	//   ....[152]....
        /*02b4*/ 	.word	0x0500000f


	//   ....[153]....
        /*02b8*/ 	.word	0x0500000f


	//   ....[154]....
        /*02bc*/ 	.word	0x0500000f


	//   ....[155]....
        /*02c0*/ 	.word	0x0500000f


	//   ....[156]....
        /*02c4*/ 	.word	0x0500000f


	//   ....[157]....
        /*02c8*/ 	.word	0x0500000f


	//   ....[158]....
        /*02cc*/ 	.word	0x0500000f


	//   ....[159]....
        /*02d0*/ 	.word	0x0500000f


	//   ....[160]....
        /*02d4*/ 	.word	0x0500000f


	//   ....[161]....
        /*02d8*/ 	.word	0x0500000f


	//   ....[162]....
        /*02dc*/ 	.word	0x0500000f


	//   ....[163]....
        /*02e0*/ 	.word	0x0500000f


	//   ....[164]....
        /*02e4*/ 	.word	0x0500000f


	//   ....[165]....
        /*02e8*/ 	.word	0x0500000f


	//   ....[166]....
        /*02ec*/ 	.word	0x0500000f


	//   ....[167]....
        /*02f0*/ 	.word	0x0500000f


	//   ....[168]....
        /*02f4*/ 	.word	0x0500000f


	//   ....[169]....
        /*02f8*/ 	.word	0x0500000f


	//   ....[170]....
        /*02fc*/ 	.word	0x0500000f


	//   ....[171]....
        /*0300*/ 	.word	0x0500000f


	//   ....[172]....
        /*0304*/ 	.word	0x0500000f


	//   ....[173]....
        /*0308*/ 	.word	0x0500000f


	//   ....[174]....
        /*030c*/ 	.word	0x0500000f


	//   ....[175]....
        /*0310*/ 	.word	0x0500000f


	//   ....[176]....
        /*0314*/ 	.word	0x0500000f


	//   ....[177]....
        /*0318*/ 	.word	0x0500000f


	//   ....[178]....
        /*031c*/ 	.word	0x0500000f


	//   ....[179]....
        /*0320*/ 	.word	0x0500000f


	//   ....[180]....
        /*0324*/ 	.word	0x0500000f


	//   ....[181]....
        /*0328*/ 	.word	0x0500000f


	//   ....[182]....
        /*032c*/ 	.word	0x0500000f


	//   ....[183]....
        /*0330*/ 	.word	0x0500000f


	//   ....[184]....
        /*0334*/ 	.word	0x0500000f


	//   ....[185]....
        /*0338*/ 	.word	0x0500000f


	//   ....[186]....
        /*033c*/ 	.word	0x0500000f


	//   ....[187]....
        /*0340*/ 	.word	0x0500000f


	//   ....[188]....
        /*0344*/ 	.word	0x0500000f


	//   ....[189]....
        /*0348*/ 	.word	0x0500000f


	//   ....[190]....
        /*034c*/ 	.word	0x0500000f


	//   ....[191]....
        /*0350*/ 	.word	0x0500000f


	//   ....[192]....
        /*0354*/ 	.word	0x0500000f


	//   ....[193]....
        /*0358*/ 	.word	0x0500000f


	//   ....[194]....
        /*035c*/ 	.word	0x0500000f


	//   ....[195]....
        /*0360*/ 	.word	0x0500000f


	//   ....[196]....
        /*0364*/ 	.word	0x0500000f


	//   ....[197]....
        /*0368*/ 	.word	0x0500000f


	//   ....[198]....
        /*036c*/ 	.word	0x0500000f


	//   ....[199]....
        /*0370*/ 	.word	0x0500000f


	//   ....[200]....
        /*0374*/ 	.word	0x0500000f


	//   ....[201]....
        /*0378*/ 	.word	0x0500000f


	//   ....[202]....
        /*037c*/ 	.word	0x0500000f


	//   ....[203]....
        /*0380*/ 	.word	0x0500000f


	//   ....[204]....
        /*0384*/ 	.word	0x0500000f


	//   ....[205]....
        /*0388*/ 	.word	0x0500000f


	//   ....[206]....
        /*038c*/ 	.word	0x0500000f


	//   ....[207]....
        /*0390*/ 	.word	0x0500000f


	//   ....[208]....
        /*0394*/ 	.word	0x0500000f


	//   ....[209]....
        /*0398*/ 	.word	0x0500000f


	//   ....[210]....
        /*039c*/ 	.word	0x0500000f


	//   ....[211]....
        /*03a0*/ 	.word	0x0500000f


	//   ....[212]....
        /*03a4*/ 	.word	0x0500000f


	//----- nvinfo : EIATTR_COOP_GROUP_INSTR_OFFSETS
	.align		4
.L_1021:
        /*03a8*/ 	.byte	0x04, 0x28
        /*03aa*/ 	.short	(.L_1023 - .L_1022)


	//   ....[0]....
.L_1022:
        /*03ac*/ 	.word	0x00000070


	//   ....[1]....
        /*03b0*/ 	.word	0x00000080


	//   ....[2]....
        /*03b4*/ 	.word	0x000002c0


	//   ....[3]....
        /*03b8*/ 	.word	0x00000420


	//   ....[4]....
        /*03bc*/ 	.word	0x00000540


	//   ....[5]....
        /*03c0*/ 	.word	0x000006a0


	//   ....[6]....
        /*03c4*/ 	.word	0x000013a0


	//   ....[7]....
        /*03c8*/ 	.word	0x00001cb0


	//   ....[8]....
        /*03cc*/ 	.word	0x00001cf0


	//   ....[9]....
        /*03d0*/ 	.word	0x00002440


	//   ....[10]....
        /*03d4*/ 	.word	0x00002510


	//   ....[11]....
        /*03d8*/ 	.word	0x00002ee0


	//   ....[12]....
        /*03dc*/ 	.word	0x00002f50


	//   ....[13]....
        /*03e0*/ 	.word	0x00004350


	//   ....[14]....
        /*03e4*/ 	.word	0x00004370


	//   ....[15]....
        /*03e8*/ 	.word	0x00004a20


	//   ....[16]....
        /*03ec*/ 	.word	0x00004a70


	//   ....[17]....
        /*03f0*/ 	.word	0x000053a0


	//   ....[18]....
        /*03f4*/ 	.word	0x00005420


	//   ....[19]....
        /*03f8*/ 	.word	0x000070e0


	//   ....[20]....
        /*03fc*/ 	.word	0x000070f0


	//   ....[21]....
        /*0400*/ 	.word	0x00007130


	//   ....[22]....
        /*0404*/ 	.word	0x00007140


	//   ....[23]....
        /*0408*/ 	.word	0x000085c0


	//   ....[24]....
        /*040c*/ 	.word	0x000085f0


	//   ....[25]....
        /*0410*/ 	.word	0x000086c0


	//   ....[26]....
        /*0414*/ 	.word	0x000086d0


	//   ....[27]....
        /*0418*/ 	.word	0x00009810


	//   ....[28]....
        /*041c*/ 	.word	0x00009840


	//   ....[29]....
        /*0420*/ 	.word	0x00009870


	//   ....[30]....
        /*0424*/ 	.word	0x000098a0


	//   ....[31]....
        /*0428*/ 	.word	0x00009e10


	//   ....[32]....
        /*042c*/ 	.word	0x00009e50


	//   ....[33]....
        /*0430*/ 	.word	0x00009f10


	//   ....[34]....
        /*0434*/ 	.word	0x00009f30


	//   ....[35]....
        /*0438*/ 	.word	0x00009ff0


	//   ....[36]....
        /*043c*/ 	.word	0x0000a010


	//   ....[37]....
        /*0440*/ 	.word	0x0000a0e0


	//   ....[38]....
        /*0444*/ 	.word	0x0000a100


	//   ....[39]....
        /*0448*/ 	.word	0x0000a780


	//   ....[40]....
        /*044c*/ 	.word	0x0000a7b0


	//   ....[41]....
        /*0450*/ 	.word	0x0000a880


	//   ....[42]....
        /*0454*/ 	.word	0x0000a8a0


	//   ....[43]....
        /*0458*/ 	.word	0x0000a960


	//   ....[44]....
        /*045c*/ 	.word	0x0000a980


	//   ....[45]....
        /*0460*/ 	.word	0x0000aa50


	//   ....[46]....
        /*0464*/ 	.word	0x0000aa70


	//   ....[47]....
        /*0468*/ 	.word	0x0000abe0


	//   ....[48]....
        /*046c*/ 	.word	0x0000bfc0


	//   ....[49]....
        /*0470*/ 	.word	0x0000bfe0


	//   ....[50]....
        /*0474*/ 	.word	0x0000bff0


	//   ....[51]....
        /*0478*/ 	.word	0x0000c030


	//   ....[52]....
        /*047c*/ 	.word	0x0000c0b0


	//   ....[53]....
        /*0480*/ 	.word	0x0000c0d0


	//   ....[54]....
        /*0484*/ 	.word	0x0000c150


	//   ....[55]....
        /*0488*/ 	.word	0x0000c170


	//   ....[56]....
        /*048c*/ 	.word	0x0000c1f0


	//   ....[57]....
        /*0490*/ 	.word	0x0000c210


	//   ....[58]....
        /*0494*/ 	.word	0x0000c290


	//   ....[59]....
        /*0498*/ 	.word	0x0000c2b0


	//   ....[60]....
        /*049c*/ 	.word	0x0000c330


	//   ....[61]....
        /*04a0*/ 	.word	0x0000c350


	//   ....[62]....
        /*04a4*/ 	.word	0x0000c3d0


	//   ....[63]....
        /*04a8*/ 	.word	0x0000c3f0


	//   ....[64]....
        /*04ac*/ 	.word	0x0000ca30


	//   ....[65]....
        /*04b0*/ 	.word	0x0000ca50


	//   ....[66]....
        /*04b4*/ 	.word	0x0000ca70


	//   ....[67]....
        /*04b8*/ 	.word	0x0000cad0


	//   ....[68]....
        /*04bc*/ 	.word	0x0000cb40


	//   ....[69]....
        /*04c0*/ 	.word	0x0000cb60


	//   ....[70]....
        /*04c4*/ 	.word	0x0000cbe0


	//   ....[71]....
        /*04c8*/ 	.word	0x0000cc00


	//   ....[72]....
        /*04cc*/ 	.word	0x0000cc80


	//   ....[73]....
        /*04d0*/ 	.word	0x0000cca0


	//   ....[74]....
        /*04d4*/ 	.word	0x0000cd20


	//   ....[75]....
        /*04d8*/ 	.word	0x0000cd50


	//   ....[76]....
        /*04dc*/ 	.word	0x0000cdc0


	//   ....[77]....
        /*04e0*/ 	.word	0x0000cde0


	//   ....[78]....
        /*04e4*/ 	.word	0x0000ce60


	//   ....[79]....
        /*04e8*/ 	.word	0x0000ce80


	//   ....[80]....
        /*04ec*/ 	.word	0x0000d540


	//   ....[81]....
        /*04f0*/ 	.word	0x0000d570


	//   ....[82]....
        /*04f4*/ 	.word	0x0000d580


	//   ....[83]....
        /*04f8*/ 	.word	0x0000d5d0


	//   ....[84]....
        /*04fc*/ 	.word	0x0000d5e0


	//   ....[85]....
        /*0500*/ 	.word	0x0000d630


	//   ....[86]....
        /*0504*/ 	.word	0x0000d640


	//   ....[87]....
        /*0508*/ 	.word	0x0000d690


	//   ....[88]....
        /*050c*/ 	.word	0x0000d6a0


	//   ....[89]....
        /*0510*/ 	.word	0x0000d6f0


	//   ....[90]....
        /*0514*/ 	.word	0x0000d700


	//   ....[91]....
        /*0518*/ 	.word	0x0000d750


	//   ....[92]....
        /*051c*/ 	.word	0x0000d760


	//   ....[93]....
        /*0520*/ 	.word	0x0000d7b0


	//   ....[94]....
        /*0524*/ 	.word	0x0000d7c0


	//   ....[95]....
        /*0528*/ 	.word	0x0000d7d0


	//   ....[96]....
        /*052c*/ 	.word	0x0000da70


	//   ....[97]....
        /*0530*/ 	.word	0x0000da90


	//   ....[98]....
        /*0534*/ 	.word	0x0000dab0


	//   ....[99]....
        /*0538*/ 	.word	0x0000db10


	//   ....[100]....
        /*053c*/ 	.word	0x0000db30


	//   ....[101]....
        /*0540*/ 	.word	0x0000db90


	//   ....[102]....
        /*0544*/ 	.word	0x0000dbb0


	//   ....[103]....
        /*0548*/ 	.word	0x0000dc10


	//   ....[104]....
        /*054c*/ 	.word	0x0000dc30


	//   ....[105]....
        /*0550*/ 	.word	0x0000dc90


	//   ....[106]....
        /*0554*/ 	.word	0x0000dcb0


	//   ....[107]....
        /*0558*/ 	.word	0x0000dd10


	//   ....[108]....
        /*055c*/ 	.word	0x0000dd30


	//   ....[109]....
        /*0560*/ 	.word	0x0000dd90


	//   ....[110]....
        /*0564*/ 	.word	0x0000ddb0


	//   ....[111]....
        /*0568*/ 	.word	0x0000ddc0


	//   ....[112]....
        /*056c*/ 	.word	0x0000e360


	//   ....[113]....
        /*0570*/ 	.word	0x0000e380


	//   ....[114]....
        /*0574*/ 	.word	0x0000e3a0


	//   ....[115]....
        /*0578*/ 	.word	0x0000e3e0


	//   ....[116]....
        /*057c*/ 	.word	0x0000e430


	//   ....[117]....
        /*0580*/ 	.word	0x0000e460


	//   ....[118]....
        /*0584*/ 	.word	0x0000e4b0


	//   ....[119]....
        /*0588*/ 	.word	0x0000e4e0


	//   ....[120]....
        /*058c*/ 	.word	0x0000e530


	//   ....[121]....
        /*0590*/ 	.word	0x0000e560


	//   ....[122]....
        /*0594*/ 	.word	0x0000e5b0


	//   ....[123]....
        /*0598*/ 	.word	0x0000e5e0


	//   ....[124]....
        /*059c*/ 	.word	0x0000e630


	//   ....[125]....
        /*05a0*/ 	.word	0x0000e660


	//   ....[126]....
        /*05a4*/ 	.word	0x0000e6b0


	//   ....[127]....
        /*05a8*/ 	.word	0x0000e6e0


	//   ....[128]....
        /*05ac*/ 	.word	0x0000e9c0


	//   ....[129]....
        /*05b0*/ 	.word	0x0000eb90


	//   ....[130]....
        /*05b4*/ 	.word	0x0000f120


	//   ....[131]....
        /*05b8*/ 	.word	0x0000f200


	//   ....[132]....
        /*05bc*/ 	.word	0x0000f2a0


	//   ....[133]....
        /*05c0*/ 	.word	0x0000f320


	//   ....[134]....
        /*05c4*/ 	.word	0x0000f3e0


	//   ....[135]....
        /*05c8*/ 	.word	0x0000f450


	//   ....[136]....
        /*05cc*/ 	.word	0x0000f520


	//   ....[137]....
        /*05d0*/ 	.word	0x0000f5a0


	//   ....[138]....
        /*05d4*/ 	.word	0x0000f670


	//   ....[139]....
        /*05d8*/ 	.word	0x0000f6f0


	//   ....[140]....
        /*05dc*/ 	.word	0x0000f7c0


	//   ....[141]....
        /*05e0*/ 	.word	0x0000f840


	//   ....[142]....
        /*05e4*/ 	.word	0x0000f910


	//   ....[143]....
        /*05e8*/ 	.word	0x0000f990


	//   ....[144]....
        /*05ec*/ 	.word	0x0000fa60


	//   ....[145]....
        /*05f0*/ 	.word	0x0000fae0


	//   ....[146]....
        /*05f4*/ 	.word	0x0000fba0


	//   ....[147]....
        /*05f8*/ 	.word	0x0000fc30


	//   ....[148]....
        /*05fc*/ 	.word	0x0000fcb0


	//   ....[149]....
        /*0600*/ 	.word	0x0000fd30


	//   ....[150]....
        /*0604*/ 	.word	0x0000fde0


	//   ....[151]....
        /*0608*/ 	.word	0x0000fe50


	//   ....[152]....
        /*060c*/ 	.word	0x0000ff30


	//   ....[153]....
        /*0610*/ 	.word	0x0000ffa0


	//   ....[154]....
        /*0614*/ 	.word	0x00010080


	//   ....[155]....
        /*0618*/ 	.word	0x000100f0


	//   ....[156]....
        /*061c*/ 	.word	0x000101d0


	//   ....[157]....
        /*0620*/ 	.word	0x00010240


	//   ....[158]....
        /*0624*/ 	.word	0x00010320


	//   ....[159]....
        /*0628*/ 	.word	0x00010390


	//   ....[160]....
        /*062c*/ 	.word	0x00010470


	//   ....[161]....
        /*0630*/ 	.word	0x000104e0


	//   ....[162]....
        /*0634*/ 	.word	0x000105a0


	//   ....[163]....
        /*0638*/ 	.word	0x000106d0


	//   ....[164]....
        /*063c*/ 	.word	0x00010780


	//   ....[165]....
        /*0640*/ 	.word	0x000107e0


	//   ....[166]....
        /*0644*/ 	.word	0x000108a0


	//   ....[167]....
        /*0648*/ 	.word	0x00010900


	//   ....[168]....
        /*064c*/ 	.word	0x000109c0


	//   ....[169]....
        /*0650*/ 	.word	0x00010a20


	//   ....[170]....
        /*0654*/ 	.word	0x00010ae0


	//   ....[171]....
        /*0658*/ 	.word	0x00010b40


	//   ....[172]....
        /*065c*/ 	.word	0x00010c00


	//   ....[173]....
        /*0660*/ 	.word	0x00010c60


	//   ....[174]....
        /*0664*/ 	.word	0x00010d20


	//   ....[175]....
        /*0668*/ 	.word	0x00010d80


	//   ....[176]....
        /*066c*/ 	.word	0x00010e40


	//   ....[177]....
        /*0670*/ 	.word	0x00010ea0


	//   ....[178]....
        /*0674*/ 	.word	0x00010f60


	//   ....[179]....
        /*0678*/ 	.word	0x00011040


	//   ....[180]....
        /*067c*/ 	.word	0x000110e0


	//   ....[181]....
        /*0680*/ 	.word	0x00011140


	//   ....[182]....
        /*0684*/ 	.word	0x00011210


	//   ....[183]....
        /*0688*/ 	.word	0x00011270


	//   ....[184]....
        /*068c*/ 	.word	0x00011340


	//   ....[185]....
        /*0690*/ 	.word	0x000113a0


	//   ....[186]....
        /*0694*/ 	.word	0x00011470


	//   ....[187]....
        /*0698*/ 	.word	0x000114d0


	//   ....[188]....
        /*069c*/ 	.word	0x000115a0


	//   ....[189]....
        /*06a0*/ 	.word	0x00011600


	//   ....[190]....
        /*06a4*/ 	.word	0x000116d0


	//   ....[191]....
        /*06a8*/ 	.word	0x00011730


	//   ....[192]....
        /*06ac*/ 	.word	0x00011800


	//   ....[193]....
        /*06b0*/ 	.word	0x00011860


	//   ....[194]....
        /*06b4*/ 	.word	0x00011920


	//   ....[195]....
        /*06b8*/ 	.word	0x00011a40


	//   ....[196]....
        /*06bc*/ 	.word	0x00011ae0


	//   ....[197]....
        /*06c0*/ 	.word	0x00011b40


	//   ....[198]....
        /*06c4*/ 	.word	0x00011c10


	//   ....[199]....
        /*06c8*/ 	.word	0x00011cb0


	//   ....[200]....
        /*06cc*/ 	.word	0x00011d70


	//   ....[201]....
        /*06d0*/ 	.word	0x00011e10


	//   ....[202]....
        /*06d4*/ 	.word	0x00011ed0


	//   ....[203]....
        /*06d8*/ 	.word	0x00011f70


	//   ....[204]....
        /*06dc*/ 	.word	0x00012030


	//   ....[205]....
        /*06e0*/ 	.word	0x000120d0


	//   ....[206]....
        /*06e4*/ 	.word	0x00012190


	//   ....[207]....
        /*06e8*/ 	.word	0x00012230


	//   ....[208]....
        /*06ec*/ 	.word	0x000122f0


	//   ....[209]....
        /*06f0*/ 	.word	0x00012390


	//   ....[210]....
        /*06f4*/ 	.word	0x00012450


	//   ....[211]....
        /*06f8*/ 	.word	0x00012520


	//   ....[212]....
        /*06fc*/ 	.word	0x00012640


	//----- nvinfo : EIATTR_REG_RECONFIG
	.align		4
.L_1023:
        /*0700*/ 	.byte	0x01, 0x54
	.zero		2


	//----- nvinfo : EIATTR_SYSCALL_OFFSETS
	.align		4
        /*0704*/ 	.byte	0x04, 0x46
        /*0706*/ 	.short	(.L_1025 - .L_1024)


	//   ....[0]....
.L_1024:
        /*0708*/ 	.word	0x00001580


	//   ....[1]....
        /*070c*/ 	.word	0x0000b6a0


	//   ....[2]....
        /*0710*/ 	.word	0x0000b7f0


	//   ....[3]....
        /*0714*/ 	.word	0x0000b8e0


	//   ....[4]....
        /*0718*/ 	.word	0x0000c6e0


	//----- nvinfo : EIATTR_MBARRIER_INSTR_OFFSETS
	.align		4
.L_1025:
        /*071c*/ 	.byte	0x04, 0x39
        /*071e*/ 	.short	(.L_1027 - .L_1026)


	//   ....[0]....
.L_1026:
        /*0720*/ 	.word	0x00000170
        /*0724*/ 	.word	0x000000ff
        /*0728*/ 	.word	0x00028800
        /*072c*/ 	.short	0x0100
        /*072e*/ 	.byte	0x08
	.zero		1


	//   ....[1]....
        /*0730*/ 	.word	0x00000180
        /*0734*/ 	.word	0x000000ff
        /*0738*/ 	.word	0x00028820
        /*073c*/ 	.short	0x0100
        /*073e*/ 	.byte	0x08
	.zero		1


	//   ....[2]....
        /*0740*/ 	.word	0x00000270
        /*0744*/ 	.word	0x000000ff
        /*0748*/ 	.word	0x00028830
        /*074c*/ 	.short	0x0100
        /*074e*/ 	.byte	0x08
	.zero		1


	//   ....[3]....
        /*0750*/ 	.word	0x00000280
        /*0754*/ 	.word	0x000000ff
        /*0758*/ 	.word	0x00028840
        /*075c*/ 	.short	0x0100
        /*075e*/ 	.byte	0x08
	.zero		1


	//   ....[4]....
        /*0760*/ 	.word	0x00000290
        /*0764*/ 	.word	0x000000ff
        /*0768*/ 	.word	0x00028838
        /*076c*/ 	.short	0x0100
        /*076e*/ 	.byte	0x08
	.zero		1


	//   ....[5]....
        /*0770*/ 	.word	0x000002a0
        /*0774*/ 	.word	0x000000ff
        /*0778*/ 	.word	0x00028848
        /*077c*/ 	.short	0x0100
        /*077e*/ 	.byte	0x08
	.zero		1


	//   ....[6]....
        /*0780*/ 	.word	0x000003d0
        /*0784*/ 	.word	0x000000ff
        /*0788*/ 	.word	0x00028850
        /*078c*/ 	.short	0x0100
        /*078e*/ 	.byte	0x08
	.zero		1


	//   ....[7]....
        /*0790*/ 	.word	0x000003e0
        /*0794*/ 	.word	0x000000ff
        /*0798*/ 	.word	0x00028860
        /*079c*/ 	.short	0x0100
        /*079e*/ 	.byte	0x08
	.zero		1


	//   ....[8]....
        /*07a0*/ 	.word	0x000003f0
        /*07a4*/ 	.word	0x000000ff
        /*07a8*/ 	.word	0x00028858
        /*07ac*/ 	.short	0x0100
        /*07ae*/ 	.byte	0x08
	.zero		1


	//   ....[9]....
        /*07b0*/ 	.word	0x00000400
        /*07b4*/ 	.word	0x000000ff
        /*07b8*/ 	.word	0x00028868
        /*07bc*/ 	.short	0x0100
        /*07be*/ 	.byte	0x08
	.zero		1


	//   ....[10]....
        /*07c0*/ 	.word	0x000004f0
        /*07c4*/ 	.word	0x000000ff
        /*07c8*/ 	.word	0x00028870
        /*07cc*/ 	.short	0x0100
        /*07ce*/ 	.byte	0x06
	.zero		1


	//   ....[11]....
        /*07d0*/ 	.word	0x00000500
        /*07d4*/ 	.word	0x000000ff
        /*07d8*/ 	.word	0x00028880
        /*07dc*/ 	.short	0x0100
        /*07de*/ 	.byte	0x06
	.zero		1


	//   ....[12]....
        /*07e0*/ 	.word	0x00000510
        /*07e4*/ 	.word	0x000000ff
        /*07e8*/ 	.word	0x00028878
        /*07ec*/ 	.short	0x0100
        /*07ee*/ 	.byte	0x06
	.zero		1


	//   ....[13]....
        /*07f0*/ 	.word	0x00000520
        /*07f4*/ 	.word	0x000000ff
        /*07f8*/ 	.word	0x00028888
        /*07fc*/ 	.short	0x0100
        /*07fe*/ 	.byte	0x06
	.zero		1


	//   ....[14]....
        /*0800*/ 	.word	0x00000650
        /*0804*/ 	.word	0x000000ff
        /*0808*/ 	.word	0x00028890
        /*080c*/ 	.short	0x0100
        /*080e*/ 	.byte	0x08
	.zero		1


	//   ....[15]....
        /*0810*/ 	.word	0x00000660
        /*0814*/ 	.word	0x000000ff
        /*0818*/ 	.word	0x000288a0
        /*081c*/ 	.short	0x0100
        /*081e*/ 	.byte	0x08
	.zero		1


	//   ....[16]....
        /*0820*/ 	.word	0x00000670
        /*0824*/ 	.word	0x000000ff
        /*0828*/ 	.word	0x00028898
        /*082c*/ 	.short	0x0100
        /*082e*/ 	.byte	0x08
	.zero		1


	//   ....[17]....
        /*0830*/ 	.word	0x00000680
        /*0834*/ 	.word	0x000000ff
        /*0838*/ 	.word	0x000288a8
        /*083c*/ 	.short	0x0100
        /*083e*/ 	.byte	0x08
	.zero		1


	//   ....[18]....
        /*0840*/ 	.word	0x000007c0
        /*0844*/ 	.word	0x000000ff
        /*0848*/ 	.word	0x000288b0
        /*084c*/ 	.short	0x0100
        /*084e*/ 	.byte	0x08
	.zero		1


	//   ....[19]....
        /*0850*/ 	.word	0x000007d0
        /*0854*/ 	.word	0x000000ff
        /*0858*/ 	.word	0x000288c0
        /*085c*/ 	.short	0x0100
        /*085e*/ 	.byte	0x08
	.zero		1


	//   ....[20]....
        /*0860*/ 	.word	0x000007e0
        /*0864*/ 	.word	0x000000ff
        /*0868*/ 	.word	0x000288b8
        /*086c*/ 	.short	0x0100
        /*086e*/ 	.byte	0x08
	.zero		1


	//   ....[21]....
        /*0870*/ 	.word	0x000007f0
        /*0874*/ 	.word	0x000000ff
        /*0878*/ 	.word	0x000288c8
        /*087c*/ 	.short	0x0100
        /*087e*/ 	.byte	0x08
	.zero		1


	//   ....[22]....
        /*0880*/ 	.word	0x00001600
        /*0884*/ 	.word	0x000000ff
        /*0888*/ 	.word	0x00028800
        /*088c*/ 	.short	0x010a
        /*088e*/ 	.byte	0x29
	.zero		1


	//   ....[23]....
        /*0890*/ 	.word	0x00001680
        /*0894*/ 	.word	0x00000003
        /*0898*/ 	.word	0x00028830
        /*089c*/ 	.short	0x010a
        /*089e*/ 	.byte	0x3f
	.zero		1


	//   ....[24]....
        /*08a0*/ 	.word	0x000016c0
        /*08a4*/ 	.word	0x00000003
        /*08a8*/ 	.word	0x00028830
        /*08ac*/ 	.short	0x010a
        /*08ae*/ 	.byte	0x3f
	.zero		1


	//   ....[25]....
        /*08b0*/ 	.word	0x000025e0
        /*08b4*/ 	.word	0x000000ff
        /*08b8*/ 	.word	0x00000000
        /*08bc*/ 	.short	0x0101
        /*08be*/ 	.byte	0x06
	.zero		1


	//   ....[26]....
        /*08c0*/ 	.word	0x00003ba0
        /*08c4*/ 	.word	0x000000ff
        /*08c8*/ 	.word	0x00028830
        /*08cc*/ 	.short	0x010a
        /*08ce*/ 	.byte	0x06
	.zero		1


	//   ....[27]....
        /*08d0*/ 	.word	0x00003be0
        /*08d4*/ 	.word	0x000000ff
        /*08d8*/ 	.word	0x00028830
        /*08dc*/ 	.short	0x010a
        /*08de*/ 	.byte	0x06
	.zero		1


	//   ....[28]....
        /*08e0*/ 	.word	0x00003f30
        /*08e4*/ 	.word	0x000000ff
        /*08e8*/ 	.word	0x00028850
        /*08ec*/ 	.short	0x010a
        /*08ee*/ 	.byte	0x06
	.zero		1


	//   ....[29]....
        /*08f0*/ 	.word	0x00003f70
        /*08f4*/ 	.word	0x000000ff
        /*08f8*/ 	.word	0x00028850
        /*08fc*/ 	.short	0x010a
        /*08fe*/ 	.byte	0x06
	.zero		1


	//   ....[30]....
        /*0900*/ 	.word	0x000043d0
        /*0904*/ 	.word	0x000000ff
        /*0908*/ 	.word	0x00000000
        /*090c*/ 	.short	0x0101
        /*090e*/ 	.byte	0x06
	.zero		1


	//   ....[31]....
        /*0910*/ 	.word	0x00005ec0
        /*0914*/ 	.word	0x000000ff
        /*0918*/ 	.word	0x00000000
        /*091c*/ 	.short	0x0101
        /*091e*/ 	.byte	0x06
	.zero		1


	//   ....[32]....
        /*0920*/ 	.word	0x000065a0
        /*0924*/ 	.word	0x000000ff
        /*0928*/ 	.word	0x00028830
        /*092c*/ 	.short	0x010a
        /*092e*/ 	.byte	0x06
	.zero		1


	//   ....[33]....
        /*0930*/ 	.word	0x000065e0
        /*0934*/ 	.word	0x000000ff
        /*0938*/ 	.word	0x00028830
        /*093c*/ 	.short	0x010a
        /*093e*/ 	.byte	0x06
	.zero		1


	//   ....[34]....
        /*0940*/ 	.word	0x00006930
        /*0944*/ 	.word	0x000000ff
        /*0948*/ 	.word	0x00028850
        /*094c*/ 	.short	0x010a
        /*094e*/ 	.byte	0x06
	.zero		1


	//   ....[35]....
        /*0950*/ 	.word	0x00006970
        /*0954*/ 	.word	0x000000ff
        /*0958*/ 	.word	0x00028850
        /*095c*/ 	.short	0x010a
        /*095e*/ 	.byte	0x06
	.zero		1


	//   ....[36]....
        /*0960*/ 	.word	0x00006d70
        /*0964*/ 	.word	0x000000ff
        /*0968*/ 	.word	0x00000000
        /*096c*/ 	.short	0x0101
        /*096e*/ 	.byte	0x06
	.zero		1


	//   ....[37]....
        /*0970*/ 	.word	0x00007f20
        /*0974*/ 	.word	0x000000ff
        /*0978*/ 	.word	0x00000000
        /*097c*/ 	.short	0x0101
        /*097e*/ 	.byte	0x06
	.zero		1


	//   ....[38]....
        /*0980*/ 	.word	0x00008530
        /*0984*/ 	.word	0x000000ff
        /*0988*/ 	.word	0x00028850
        /*098c*/ 	.short	0x010a
        /*098e*/ 	.byte	0x05
	.zero		1


	//   ....[39]....
        /*0990*/ 	.word	0x00008570
        /*0994*/ 	.word	0x000000ff
        /*0998*/ 	.word	0x00028850
        /*099c*/ 	.short	0x010a
        /*099e*/ 	.byte	0x05
	.zero		1


	//   ....[40]....
        /*09a0*/ 	.word	0x00008ae0
        /*09a4*/ 	.word	0x000000ff
        /*09a8*/ 	.word	0x00000000
        /*09ac*/ 	.short	0x0101
        /*09ae*/ 	.byte	0x04
	.zero		1


	//   ....[41]....
        /*09b0*/ 	.word	0x00009e40
        /*09b4*/ 	.word	0x00000000
        /*09b8*/ 	.word	0x00000000
        /*09bc*/ 	.short	0x0101
        /*09be*/ 	.byte	0x3f
	.zero		1


	//   ....[42]....
        /*09c0*/ 	.word	0x0000be00
        /*09c4*/ 	.word	0x00000007
        /*09c8*/ 	.word	0x00028840
        /*09cc*/ 	.short	0x010a
        /*09ce*/ 	.byte	0x3f
	.zero		1


	//   ....[43]....
        /*09d0*/ 	.word	0x0000c4c0
        /*09d4*/ 	.word	0x00000007
        /*09d8*/ 	.word	0x00028830
        /*09dc*/ 	.short	0x0107
        /*09de*/ 	.byte	0x3f
	.zero		1


	//   ....[44]....
        /*09e0*/ 	.word	0x0000c590
        /*09e4*/ 	.word	0x00000007
        /*09e8*/ 	.word	0x00028830
        /*09ec*/ 	.short	0x0101
        /*09ee*/ 	.byte	0x3f
	.zero		1


	//   ....[45]....
        /*09f0*/ 	.word	0x0000cf50
        /*09f4*/ 	.word	0x00000010
        /*09f8*/ 	.word	0x00028800
        /*09fc*/ 	.short	0x0107
        /*09fe*/ 	.byte	0x3f
	.zero		1


	//   ....[46]....
        /*0a00*/ 	.word	0x0000d020
        /*0a04*/ 	.word	0x00000010
        /*0a08*/ 	.word	0x00028800
        /*0a0c*/ 	.short	0x0101
        /*0a0e*/ 	.byte	0x3f
	.zero		1


	//   ....[47]....
        /*0a10*/ 	.word	0x0000d040
        /*0a14*/ 	.word	0x00000010
        /*0a18*/ 	.word	0x00028820
        /*0a1c*/ 	.short	0x010a
        /*0a1e*/ 	.byte	0x3f
	.zero		1


	//   ....[48]....
        /*0a20*/ 	.word	0x0000d390
        /*0a24*/ 	.word	0x00000006
        /*0a28*/ 	.word	0x00028840
        /*0a2c*/ 	.short	0x010a
        /*0a2e*/ 	.byte	0x3f
	.zero		1


	//   ....[49]....
        /*0a30*/ 	.word	0x0000d8a0
        /*0a34*/ 	.word	0x00000006
        /*0a38*/ 	.word	0x00028830
        /*0a3c*/ 	.short	0x0107
        /*0a3e*/ 	.byte	0x3f
	.zero		1


	//   ....[50]....
        /*0a40*/ 	.word	0x0000d960
        /*0a44*/ 	.word	0x00000006
        /*0a48*/ 	.word	0x00028830
        /*0a4c*/ 	.short	0x0101
        /*0a4e*/ 	.byte	0x3f
	.zero		1


	//   ....[51]....
        /*0a50*/ 	.word	0x0000d9c0
        /*0a54*/ 	.word	0x00000006
        /*0a58*/ 	.word	0x00028860
        /*0a5c*/ 	.short	0x010a
        /*0a5e*/ 	.byte	0x3f
	.zero		1


	//   ....[52]....
        /*0a60*/ 	.word	0x0000df50
        /*0a64*/ 	.word	0x00000006
        /*0a68*/ 	.word	0x00028850
        /*0a6c*/ 	.short	0x0107
        /*0a6e*/ 	.byte	0x3f
	.zero		1


	//   ....[53]....
        /*0a70*/ 	.word	0x0000e0b0
        /*0a74*/ 	.word	0x00000006
        /*0a78*/ 	.word	0x00028850
        /*0a7c*/ 	.short	0x0101
        /*0a7e*/ 	.byte	0x3f
	.zero		1


	//   ....[54]....
        /*0a80*/ 	.word	0x0000e2c0
        /*0a84*/ 	.word	0x00000004
        /*0a88*/ 	.word	0x00028860
        /*0a8c*/ 	.short	0x010a
        /*0a8e*/ 	.byte	0x3f
	.zero		1


	//   ....[55]....
        /*0a90*/ 	.word	0x0000e7c0
        /*0a94*/ 	.word	0x00000004
        /*0a98*/ 	.word	0x00028850
        /*0a9c*/ 	.short	0x0107
        /*0a9e*/ 	.byte	0x3f
	.zero		1


	//   ....[56]....
        /*0aa0*/ 	.word	0x0000e880
        /*0aa4*/ 	.word	0x00000004
        /*0aa8*/ 	.word	0x00028850
        /*0aac*/ 	.short	0x0101
        /*0aae*/ 	.byte	0x3f
	.zero		1


	//   ....[57]....
        /*0ab0*/ 	.word	0x0000eb10
        /*0ab4*/ 	.word	0x00000004
        /*0ab8*/ 	.word	0x00028820
        /*0abc*/ 	.short	0x010a
        /*0abe*/ 	.byte	0x3f
	.zero		1


	//   ....[58]....
        /*0ac0*/ 	.word	0x0000ec90
        /*0ac4*/ 	.word	0x00000005
        /*0ac8*/ 	.word	0x00028840
        /*0acc*/ 	.short	0x010a
        /*0ace*/ 	.byte	0x3f
	.zero		1


	//   ....[59]....
        /*0ad0*/ 	.word	0x0000ed30
        /*0ad4*/ 	.word	0x00000017
        /*0ad8*/ 	.word	0x00028840
        /*0adc*/ 	.short	0x010a
        /*0ade*/ 	.byte	0x3f
	.zero		1


	//   ....[60]....
        /*0ae0*/ 	.word	0x0000ed70
        /*0ae4*/ 	.word	0x00000005
        /*0ae8*/ 	.word	0x00028860
        /*0aec*/ 	.short	0x010a
        /*0aee*/ 	.byte	0x3f
	.zero		1


	//   ....[61]....
        /*0af0*/ 	.word	0x0000edb0
        /*0af4*/ 	.word	0x00000017
        /*0af8*/ 	.word	0x00028860
        /*0afc*/ 	.short	0x010a
        /*0afe*/ 	.byte	0x3f
	.zero		1


	//   ....[62]....
        /*0b00*/ 	.word	0x0000ee20
        /*0b04*/ 	.word	0x00000003
        /*0b08*/ 	.word	0x00028800
        /*0b0c*/ 	.short	0x010a
        /*0b0e*/ 	.byte	0x3f
	.zero		1


	//   ....[63]....
        /*0b10*/ 	.word	0x0000ee70
        /*0b14*/ 	.word	0x00000003
        /*0b18*/ 	.word	0x00028830
        /*0b1c*/ 	.short	0x010a
        /*0b1e*/ 	.byte	0x3f
	.zero		1


	//   ....[64]....
        /*0b20*/ 	.word	0x0000eed0
        /*0b24*/ 	.word	0x00000005
        /*0b28*/ 	.word	0x00028830
        /*0b2c*/ 	.short	0x010a
        /*0b2e*/ 	.byte	0x3f
	.zero		1


	//   ....[65]....
        /*0b30*/ 	.word	0x0000ef30
        /*0b34*/ 	.word	0x00000005
        /*0b38*/ 	.word	0x00028850
        /*0b3c*/ 	.short	0x010a
        /*0b3e*/ 	.byte	0x3f
	.zero		1


	//   ....[66]....
        /*0b40*/ 	.word	0x0000ef90
        /*0b44*/ 	.word	0x00000005
        /*0b48*/ 	.word	0x00028830
        /*0b4c*/ 	.short	0x010a
        /*0b4e*/ 	.byte	0x3f
	.zero		1


	//   ....[67]....
        /*0b50*/ 	.word	0x0000eff0
        /*0b54*/ 	.word	0x00000005
        /*0b58*/ 	.word	0x00028850
        /*0b5c*/ 	.short	0x010a
        /*0b5e*/ 	.byte	0x3f
	.zero		1


	//   ....[68]....
        /*0b60*/ 	.word	0x0000f050
        /*0b64*/ 	.word	0x00000009
        /*0b68*/ 	.word	0x00028850
        /*0b6c*/ 	.short	0x010a
        /*0b6e*/ 	.byte	0x3f
	.zero		1


	//   ....[69]....
        /*0b70*/ 	.word	0x0000f150
        /*0b74*/ 	.word	0x00000007
        /*0b78*/ 	.word	0x00028840
        /*0b7c*/ 	.short	0x010a
        /*0b7e*/ 	.byte	0x3f
	.zero		1


	//   ....[70]....
        /*0b80*/ 	.word	0x000105d0
        /*0b84*/ 	.word	0x00000010
        /*0b88*/ 	.word	0x00028820
        /*0b8c*/ 	.short	0x010a
        /*0b8e*/ 	.byte	0x3f
	.zero		1


	//   ....[71]....
        /*0b90*/ 	.word	0x00010620
        /*0b94*/ 	.word	0x00000006
        /*0b98*/ 	.word	0x00028840
        /*0b9c*/ 	.short	0x010a
        /*0b9e*/ 	.byte	0x3f
	.zero		1


	//   ....[72]....
        /*0ba0*/ 	.word	0x00010f90
        /*0ba4*/ 	.word	0x00000006
        /*0ba8*/ 	.word	0x00028860
        /*0bac*/ 	.short	0x010a
        /*0bae*/ 	.byte	0x3f
	.zero		1


	//   ....[73]....
        /*0bb0*/ 	.word	0x00011990
        /*0bb4*/ 	.word	0x00000004
        /*0bb8*/ 	.word	0x00028860
        /*0bbc*/ 	.short	0x010a
        /*0bbe*/ 	.byte	0x3f
	.zero		1


	//   ....[74]....
        /*0bc0*/ 	.word	0x00012560
        /*0bc4*/ 	.word	0x00000004
        /*0bc8*/ 	.word	0x00028820
        /*0bcc*/ 	.short	0x010a
        /*0bce*/ 	.byte	0x3f
	.zero		1


	//   ....[75]....
        /*0bd0*/ 	.word	0x00012700
        /*0bd4*/ 	.word	0x00000005
        /*0bd8*/ 	.word	0x00028840
        /*0bdc*/ 	.short	0x010a
        /*0bde*/ 	.byte	0x3f
	.zero		1


	//   ....[76]....
        /*0be0*/ 	.word	0x00012750
        /*0be4*/ 	.word	0x00000017
        /*0be8*/ 	.word	0x00028840
        /*0bec*/ 	.short	0x010a
        /*0bee*/ 	.byte	0x3f
	.zero		1


	//   ....[77]....
        /*0bf0*/ 	.word	0x000127a0
        /*0bf4*/ 	.word	0x00000005
        /*0bf8*/ 	.word	0x00028860
        /*0bfc*/ 	.short	0x010a
        /*0bfe*/ 	.byte	0x3f
	.zero		1


	//----- nvinfo : EIATTR_NUM_MBARRIERS
	.align		4
.L_1027:
        /*0c00*/ 	.byte	0x03, 0x38
        /*0c02*/ 	.short	0x0016


	//----- nvinfo : EIATTR_EXIT_INSTR_OFFSETS
	.align		4
        /*0c04*/ 	.byte	0x04, 0x1c
        /*0c06*/ 	.short	(.L_1029 - .L_1028)


	//   ....[0]....
.L_1028:
        /*0c08*/ 	.word	0x00000960


	//   ....[1]....
        /*0c0c*/ 	.word	0x0000ab70


	//   ....[2]....
        /*0c10*/ 	.word	0x0000ee00


	//----- nvinfo : EIATTR_MAX_THREADS
	.align		4
.L_1029:
        /*0c14*/ 	.byte	0x04, 0x05
        /*0c16*/ 	.short	(.L_1031 - .L_1030)
.L_1030:
        /*0c18*/ 	.word	0x00000180
        /*0c1c*/ 	.word	0x00000001
        /*0c20*/ 	.word	0x00000001


	//----- nvinfo : EIATTR_CRS_STACK_SIZE
	.align		4
.L_1031:
        /*0c24*/ 	.byte	0x04, 0x1e
        /*0c26*/ 	.short	(.L_1033 - .L_1032)
.L_1032:
        /*0c28*/ 	.word	0x00000000


	//----- nvinfo : EIATTR_CBANK_PARAM_SIZE
	.align		4
.L_1033:
        /*0c2c*/ 	.byte	0x03, 0x19
        /*0c2e*/ 	.short	0x0af0


	//----- nvinfo : EIATTR_PARAM_CBANK
	.align		4
        /*0c30*/ 	.byte	0x04, 0x0a
        /*0c32*/ 	.short	(.L_1035 - .L_1034)
	.align		4
.L_1034:
        /*0c34*/ 	.word	index@(.nv.constant0._ZN7cutlass13device_kernelIN5flash11enable_sm90INS1_16FlashAttnFwdSm90INS1_25CollectiveMainloopFwdSm90ILi2EN4cute5tupleIJNS5_1CILi1EEES8_S8_EEENS6_IJNS7_ILi128EEESA_SA_EEELi128ENS_10bfloat16_tEfNS_4arch4Sm90ELb1ELb0ELb0ELb0ELb1ELb0ELb0ELb1ELb1ELb1ELb0ELb0EEENS1_21CollectiveEpilogueFwdISB_S9_SC_SE_Li256ELb0ELb1ELb0ELb0EEENS1_30DynamicPersistentTileSchedulerILi256ELi128ELb0ELb1ELb1EEEEEEEEEvNT_6ParamsE)
        /*0c38*/ 	.short	0x0210
        /*0c3a*/ 	.short	0x0af0


	//----- nvinfo : EIATTR_SW_WAR
	.align		4
.L_1035:
        /*0c3c*/ 	.byte	0x04, 0x36
        /*0c3e*/ 	.short	(.L_1037 - .L_1036)
.L_1036:
        /*0c40*/ 	.word	0x00000008
.L_1037:


//--------------------- .nv.info._ZN7cutlass13device_kernelIN5flash11enable_sm90INS1_16FlashAttnFwdSm90INS1_25CollectiveMainloopFwdSm90ILi2EN4cute5tupleIJNS5_1CILi1EEES8_S8_EEENS6_IJNS7_ILi128EEESA_SA_EEELi128ENS_10bfloat16_tEfNS_4arch4Sm90ELb1ELb0ELb0ELb1ELb1ELb0ELb0ELb1ELb1ELb1ELb0ELb0EEENS1_21CollectiveEpilogueFwdISB_S9_SC_SE_Li256ELb1ELb1ELb0ELb0EEENS1_36VarlenDynamicPersistentTileSchedulerILi128ELi128ELi256ELi128ELb0ELb1ELb1ELb1ELb1ELb1EEEEEEEEEvNT_6ParamsE --------------------------
	.section	.nv.info._ZN7cutlass13device_kernelIN5flash11enable_sm90INS1_16FlashAttnFwdSm90INS1_25CollectiveMainloopFwdSm90ILi2EN4cute5tupleIJNS5_1CILi1EEES8_S8_EEENS6_IJNS7_ILi128EEESA_SA_EEELi128ENS_10bfloat16_tEfNS_4arch4Sm90ELb1ELb0ELb0ELb1ELb1ELb0ELb0ELb1ELb1ELb1ELb0ELb0EEENS1_21CollectiveEpilogueFwdISB_S9_SC_SE_Li256ELb1ELb1ELb0ELb0EEENS1_36VarlenDynamicPersistentTileSchedulerILi128ELi128ELi256ELi128ELb0ELb1ELb1ELb1ELb1ELb1EEEEEEEEEvNT_6ParamsE,"",@"SHT_CUDA_INFO"
	.sectionflags	@""
	.align	4


	//----- nvinfo : EIATTR_CUDA_API_VERSION
	.align		4
        /*0000*/ 	.byte	0x04, 0x37
        /*0002*/ 	.short	(.L_1039 - .L_1038)
.L_1038:
        /*0004*/ 	.word	0x00000082


	//----- nvinfo : EIATTR_KPARAM_INFO
	.align		4
.L_1039:
        /*0008*/ 	.byte	0x04, 0x17
        /*000a*/ 	.short	(.L_1041 - .L_1040)
.L_1040:
        /*000c*/ 	.word	0x00000000
        /*0010*/ 	.short	0x0000
        /*0012*/ 	.short	0x0070
        /*0014*/ 	.byte	0x00, 0xf0, 0x01, 0x2a


	//----- nvinfo : EIATTR_SPARSE_MMA_MASK
	.align		4
.L_1041:
        /*0018*/ 	.byte	0x03, 0x50
        /*001a*/ 	.short	0x0000


	//----- nvinfo : EIATTR_MAXREG_COUNT
	.align		4
        /*001c*/ 	.byte	0x03, 0x1b
        /*001e*/ 	.short	0x00a8


	//----- nvinfo : EIATTR_NUM_BARRIERS
	.align		4
        /*0020*/ 	.byte	0x02, 0x4c
        /*0022*/ 	.byte	0x10
	.zero		1


	//----- nvinfo : EIATTR_EXTERNS
	.align		4
        /*0024*/ 	.byte	0x04, 0x0f
        /*0026*/ 	.short	(.L_1043 - .L_1042)


	//   ....[0]....
	.align		4
.L_1042:
        /*0028*/ 	.word	index@(__assertfail)


	//----- nvinfo : EIATTR_ANNOTATIONS
	.align		4
.L_1043:
        /*002c*/ 	.byte	0x04, 0x55
        /*002e*/ 	.short	(.L_1045 - .L_1044)


	//   ....[0]....
.L_1044:
        /* <DEDUP_REMOVED lines=14> */


	//----- nvinfo : EIATTR_MERCURY_ISA_VERSION
	.align		4
.L_1045:
        /*00f8*/ 	.byte	0x03, 0x5f
        /*00fa*/ 	.short	0x0101


	//----- nvinfo : EIATTR_UNUSED_LOAD_BYTE_OFFSET
	.align		4
        /*00fc*/ 	.byte	0x04, 0x44
        /*00fe*/ 	.short	(.L_1047 - .L_1046)


	//   ....[0]....
.L_1046:
        /*0100*/ 	.word	0x00000970
        /*0104*/ 	.word	0x0000fff0


	//   ....[1]....
        /*0108*/ 	.word	0x00009030
        /*010c*/ 	.word	0x0000fff0


	//----- nvinfo : EIATTR_INT_WARP_WIDE_INSTR_OFFSETS
	.align		4
.L_1047:
        /*0110*/ 	.byte	0x04, 0x31
        /*0112*/ 	.short	(.L_1049 - .L_1048)


	//   ....[0]....
.L_1048:
        /*0114*/ 	.word	0x000000c0


	//   ....[1]....
        /*0118*/ 	.word	0x000000d0


	//   ....[2]....
        /*011c*/ 	.word	0x00000170


	//   ....[3]....
        /*0120*/ 	.word	0x0000c440


	//   ....[4]....
        /*0124*/ 	.word	0x0000c4d0


	//   ....[5]....
        /*0128*/ 	.word	0x0000f3b0


	//   ....[6]....
        /*012c*/ 	.word	0x0000f440


	//----- nvinfo : EIATTR_COOP_GROUP_MASK_REGIDS
	.align		4
.L_1049:
        /*0130*/ 	.byte	0x04, 0x29
        /*0132*/ 	.short	(.L_1051 - .L_1050)


	//   ....[0]....
.L_1050:
        /*0134*/ 	.word	0xffffffff


	//   ....[1]....
        /*0138*/ 	.word	0xffffffff


	//   ....[2]....
        /*013c*/ 	.word	0xffffffff


	//   ....[3]....
        /*0140*/ 	.word	0xffffffff


	//   ....[4]....
        /*0144*/ 	.word	0xffffffff


	//   ....[5]....
        /*0148*/ 	.word	0xffffffff


	//   ....[6]....
        /*014c*/ 	.word	0xffffffff


	//   ....[7]....
        /*0150*/ 	.word	0xffffffff


	//   ....[8]....
        /*0154*/ 	.word	0xffffffff


	//   ....[9]....
        /*0158*/ 	.word	0xffffffff


	//   ....[10]....
        /*015c*/ 	.word	0xffffffff


	//   ....[11]....
        /*0160*/ 	.word	0xffffffff


	//   ....[12]....
        /*0164*/ 	.word	0xffffffff


	//   ....[13]....
        /*0168*/ 	.word	0xffffffff


	//   ....[14]....
        /*016c*/ 	.word	0xffffffff


	//   ....[15]....
        /*0170*/ 	.word	0xffffffff


	//   ....[16]....
        /*0174*/ 	.word	0xffffffff


	//   ....[17]....
        /*0178*/ 	.word	0xffffffff


	//   ....[18]....
        /*017c*/ 	.word	0xffffffff


	//   ....[19]....
        /*0180*/ 	.word	0xffffffff


	//   ....[20]....
        /*0184*/ 	.word	0xffffffff


	//   ....[21]....
        /*0188*/ 	.word	0xffffffff


	//   ....[22]....
        /*018c*/ 	.word	0xffffffff


	//   ....[23]....
        /*0190*/ 	.word	0xffffffff


	//   ....[24]....
        /*0194*/ 	.word	0xffffffff


	//   ....[25]....
        /*0198*/ 	.word	0xffffffff


	//   ....[26]....
        /*019c*/ 	.word	0xffffffff


	//   ....[27]....
        /*01a0*/ 	.word	0xffffffff


	//   ....[28]....
        /*01a4*/ 	.word	0xffffffff


	//   ....[29]....
        /*01a8*/ 	.word	0xffffffff


	//   ....[30]....
        /*01ac*/ 	.word	0xffffffff


	//   ....[31]....
        /*01b0*/ 	.word	0xffffffff


	//   ....[32]....
        /*01b4*/ 	.word	0xffffffff


	//   ....[33]....
        /*01b8*/ 	.word	0xffffffff


	//   ....[34]....
        /*01bc*/ 	.word	0xffffffff


	//   ....[35]....
        /*01c0*/ 	.word	0xffffffff


	//   ....[36]....
        /*01c4*/ 	.word	0xffffffff


	//   ....[37]....
        /*01c8*/ 	.word	0xffffffff


	//   ....[38]....
        /*01cc*/ 	.word	0xffffffff


	//   ....[39]....
        /*01d0*/ 	.word	0xffffffff


	//   ....[40]....
        /*01d4*/ 	.word	0xffffffff


	//   ....[41]....
        /*01d8*/ 	.word	0xffffffff


	//   ....[42]....
        /*01dc*/ 	.word	0xffffffff


	//   ....[43]....
        /*01e0*/ 	.word	0xffffffff


	//   ....[44]....
        /*01e4*/ 	.word	0xffffffff


	//   ....[45]....
        /*01e8*/ 	.word	0xffffffff


	//   ....[46]....
        /*01ec*/ 	.word	0xffffffff


	//   ....[47]....
        /*01f0*/ 	.word	0xffffffff


	//   ....[48]....
        /*01f4*/ 	.word	0xffffffff


	//   ....[49]....
        /*01f8*/ 	.word	0xffffffff


	//   ....[50]....
        /*01fc*/ 	.word	0xffffffff


	//   ....[51]....
        /*0200*/ 	.word	0xffffffff


	//   ....[52]....
        /*0204*/ 	.word	0xffffffff


	//   ....[53]....
        /*0208*/ 	.word	0xffffffff


	//   ....[54]....
        /*020c*/ 	.word	0xffffffff


	//   ....[55]....
        /*0210*/ 	.word	0xffffffff


	//   ....[56]....
        /*0214*/ 	.word	0xffffffff


	//   ....[57]....
        /*0218*/ 	.word	0xffffffff


	//   ....[58]....
        /*021c*/ 	.word	0xffffffff


	//   ....[59]....
        /*0220*/ 	.word	0xffffffff


	//   ....[60]....
        /*0224*/ 	.word	0xffffffff


	//   ....[61]....
        /*0228*/ 	.word	0xffffffff


	//   ....[62]....
        /*022c*/ 	.word	0xffffffff


	//   ....[63]....
        /*0230*/ 	.word	0xffffffff


	//   ....[64]....
        /*0234*/ 	.word	0xffffffff


	//   ....[65]....
        /*0238*/ 	.word	0xffffffff


	//   ....[66]....
        /*023c*/ 	.word	0xffffffff


	//   ....[67]....
        /*0240*/ 	.word	0xffffffff


	//   ....[68]....
        /*0244*/ 	.word	0xffffffff


	//   ....[69]....
        /*0248*/ 	.word	0xffffffff


	//   ....[70]....
        /*024c*/ 	.word	0xffffffff


	//   ....[71]....
        /*0250*/ 	.word	0xffffffff


	//   ....[72]....
        /*0254*/ 	.word	0xffffffff


	//   ....[73]....
        /*0258*/ 	.word	0xffffffff


	//   ....[74]....
        /*025c*/ 	.word	0xffffffff


	//   ....[75]....
        /*0260*/ 	.word	0xffffffff


	//   ....[76]....
        /*0264*/ 	.word	0xffffffff


	//   ....[77]....
        /*0268*/ 	.word	0xffffffff


	//   ....[78]....
        /*026c*/ 	.word	0xffffffff


	//   ....[79]....
        /*0270*/ 	.word	0xffffffff


	//   ....[80]....
        /*0274*/ 	.word	0xffffffff


	//   ....[81]....
        /*0278*/ 	.word	0xffffffff


	//   ....[82]....
        /*027c*/ 	.word	0xffffffff


	//   ....[83]....
        /*0280*/ 	.word	0xffffffff


	//   ....[84]....
        /*0284*/ 	.word	0xffffffff


	//   ....[85]....
        /*0288*/ 	.word	0xffffffff


	//   ....[86]....
        /*028c*/ 	.word	0xffffffff


	//   ....[87]....
        /*0290*/ 	.word	0xffffffff


	//   ....[88]....
        /*0294*/ 	.word	0xffffffff


	//   ....[89]....
        /*0298*/ 	.word	0xffffffff


	//   ....[90]....
        /*029c*/ 	.word	0xffffffff


	//   ....[91]....
        /*02a0*/ 	.word	0xffffffff


	//   ....[92]....
        /*02a4*/ 	.word	0xffffffff


	//   ....[93]....
        /*02a8*/ 	.word	0xffffffff


	//   ....[94]....
        /*02ac*/ 	.word	0xffffffff


	//   ....[95]....
        /*02b0*/ 	.word	0xffffffff


	//   ....[96]....
        /*02b4*/ 	.word	0xffffffff


	//   ....[97]....
        /*02b8*/ 	.word	0xffffffff


	//   ....[98]....
        /*02bc*/ 	.word	0xffffffff


	//   ....[99]....
        /*02c0*/ 	.word	0xffffffff


	//   ....[100]....
        /*02c4*/ 	.word	0xffffffff


	//   ....[101]....
        /*02c8*/ 	.word	0xffffffff


	//   ....[102]....
        /*02cc*/ 	.word	0xffffffff


	//   ....[103]....
        /*02d0*/ 	.word	0xffffffff


	//   ....[104]....
        /*02d4*/ 	.word	0xffffffff


	//   ....[105]....
        /*02d8*/ 	.word	0xffffffff


	//   ....[106]....
        /*02dc*/ 	.word	0xffffffff


	//   ....[107]....
        /*02e0*/ 	.word	0xffffffff


	//   ....[108]....
        /*02e4*/ 	.word	0xffffffff


	//   ....[109]....
        /*02e8*/ 	.word	0xffffffff


	//   ....[110]....
        /*02ec*/ 	.word	0xffffffff


	//   ....[111]....
        /*02f0*/ 	.word	0xffffffff


	//   ....[112]....
        /*02f4*/ 	.word	0xffffffff


	//   ....[113]....
        /*02f8*/ 	.word	0xffffffff


	//   ....[114]....
        /*02fc*/ 	.word	0xffffffff


	//   ....[115]....
        /*0300*/ 	.word	0xffffffff


	//   ....[116]....
        /*0304*/ 	.word	0xffffffff


	//   ....[117]....
        /*0308*/ 	.word	0xffffffff


	//   ....[118]....
        /*030c*/ 	.word	0xffffffff


	//   ....[119]....
        /*0310*/ 	.word	0xffffffff


	//   ....[120]....
        /*0314*/ 	.word	0xffffffff


	//   ....[121]....
        /*0318*/ 	.word	0xffffffff


	//   ....[122]....
        /*031c*/ 	.word	0xffffffff


	//   ....[123]....
        /*0320*/ 	.word	0xffffffff


	//   ....[124]....
        /*0324*/ 	.word	0xffffffff


	//   ....[125]....
        /*0328*/ 	.word	0xffffffff


	//   ....[126]....
        /*032c*/ 	.word	0xffffffff


	//   ....[127]....
        /*0330*/ 	.word	0xffffffff


	//   ....[128]....
        /*0334*/ 	.word	0xffffffff


	//   ....[129]....
        /*0338*/ 	.word	0xffffffff


	//   ....[130]....
        /*033c*/ 	.word	0xffffffff


	//   ....[131]....
        /*0340*/ 	.word	0xffffffff


	//   ....[132]....
        /*0344*/ 	.word	0xffffffff


	//   ....[133]....
        /*0348*/ 	.word	0xffffffff


	//   ....[134]....
        /*034c*/ 	.word	0xffffffff


	//   ....[135]....
        /*0350*/ 	.word	0xffffffff


	//   ....[136]....
        /*0354*/ 	.word	0xffffffff


	//   ....[137]....
        /*0358*/ 	.word	0xffffffff


	//   ....[138]....
        /*035c*/ 	.word	0xffffffff


	//   ....[139]....
        /*0360*/ 	.word	0xffffffff


	//   ....[140]....
        /*0364*/ 	.word	0xffffffff


	//   ....[141]....
        /*0368*/ 	.word	0xffffffff


	//   ....[142]....
        /*036c*/ 	.word	0xffffffff


	//   ....[143]....
        /*0370*/ 	.word	0xffffffff


	//   ....[144]....
        /*0374*/ 	.word	0xffffffff


	//   ....[145]....
        /*0378*/ 	.word	0xffffffff


	//   ....[146]....
        /*037c*/ 	.word	0xffffffff


	//   ....[147]....
        /*0380*/ 	.word	0xffffffff


	//   ....[148]....
        /*0384*/ 	.word	0xffffffff


	//   ....[149]....
        /*0388*/ 	.word	0xffffffff


	//   ....[150]....
        /*038c*/ 	.word	0xffffffff


	//   ....[151]....
        /*0390*/ 	.word	0xffffffff


	//   ....[152]....
        /*0394*/ 	.word	0xffffffff


	//   ....[153]....
        /*0398*/ 	.word	0xffffffff


	//   ....[154]....
        /*039c*/ 	.word	0xffffffff


	//   ....[155]....
        /*03a0*/ 	.word	0xffffffff


	//   ....[156]....
        /*03a4*/ 	.word	0xffffffff


	//   ....[157]....
        /*03a8*/ 	.word	0xffffffff


	//   ....[158]....
        /*03ac*/ 	.word	0xffffffff


	//   ....[159]....
        /*03b0*/ 	.word	0xffffffff


	//   ....[160]....
        /*03b4*/ 	.word	0xffffffff


	//   ....[161]....
        /*03b8*/ 	.word	0x0500000f


	//   ....[162]....
        /*03bc*/ 	.word	0x0500000f


	//   ....[163]....
        /*03c0*/ 	.word	0x0500000f


	//   ....[164]....
        /*03c4*/ 	.word	0x0500000f


	//   ....[165]....
        /*03c8*/ 	.word	0x0500000f


	//   ....[166]....
        /*03cc*/ 	.word	0x0500000f


	//   ....[167]....
        /*03d0*/ 	.word	0x0500000f


	//   ....[168]....
        /*03d4*/ 	.word	0x0500000f


	//   ....[169]....
        /*03d8*/ 	.word	0x0500000f


	//   ....[170]....
        /*03dc*/ 	.word	0x0500000f


	//   ....[171]....
        /*03e0*/ 	.word	0x0500000f


	//   ....[172]....
        /*03e4*/ 	.word	0x0500000f


	//   ....[173]....
        /*03e8*/ 	.word	0x0500000f


	//   ....[174]....
        /*03ec*/ 	.word	0x0500000f


	//   ....[175]....
        /*03f0*/ 	.word	0x0500000f


	//   ....[176]....
        /*03f4*/ 	.word	0x0500000f


	//   ....[177]....
        /*03f8*/ 	.word	0x0500000f


	//   ....[178]....
        /*03fc*/ 	.word	0x0500000f


	//   ....[179]....
        /*0400*/ 	.word	0x0500000f


	//   ....[180]....
        /*0404*/ 	.word	0x0500000f


	//   ....[181]....
        /*0408*/ 	.word	0x0500000f


	//   ....[182]....
        /*040c*/ 	.word	0x0500000f


	//   ....[183]....
        /*0410*/ 	.word	0x0500000f


	//   ....[184]....
        /*0414*/ 	.word	0x0500000f


	//   ....[185]....
        /*0418*/ 	.word	0x0500000f


	//   ....[186]....
        /*041c*/ 	.word	0x0500000f


	//   ....[187]....
        /*0420*/ 	.word	0x0500000f


	//   ....[188]....
        /*0424*/ 	.word	0x0500000f


	//   ....[189]....
        /*0428*/ 	.word	0x0500000f


	//   ....[190]....
        /*042c*/ 	.word	0x0500000f


	//   ....[191]....
        /*0430*/ 	.word	0x0500000f


	//   ....[192]....
        /*0434*/ 	.word	0x0500000f


	//   ....[193]....
        /*0438*/ 	.word	0x0500000f


	//   ....[194]....
        /*043c*/ 	.word	0x0500000f


	//   ....[195]....
        /*0440*/ 	.word	0x0500000f


	//   ....[196]....
        /*0444*/ 	.word	0x0500000f


	//   ....[197]....
        /*0448*/ 	.word	0x0500000f


	//   ....[198]....
        /*044c*/ 	.word	0x0500000f


	//   ....[199]....
        /*0450*/ 	.word	0x0500000f


	//   ....[200]....
        /*0454*/ 	.word	0x0500000f


	//   ....[201]....
        /*0458*/ 	.word	0x0500000f


	//   ....[202]....
        /*045c*/ 	.word	0x0500000f


	//   ....[203]....
        /*0460*/ 	.word	0x0500000f


	//   ....[204]....
        /*0464*/ 	.word	0x0500000f


	//   ....[205]....
        /*0468*/ 	.word	0x0500000f


	//   ....[206]....
        /*046c*/ 	.word	0x0500000f


	//   ....[207]....
        /*0470*/ 	.word	0x0500000f


	//   ....[208]....
        /*0474*/ 	.word	0x0500000f


	//   ....[209]....
        /*0478*/ 	.word	0x0500000f


	//   ....[210]....
        /*047c*/ 	.word	0x0500000f


	//   ....[211]....
        /*0480*/ 	.word	0x0500000f


	//   ....[212]....
        /*0484*/ 	.word	0x0500000f


	//   ....[213]....
        /*0488*/ 	.word	0x0500000f


	//   ....[214]....
        /*048c*/ 	.word	0x0500000f


	//   ....[215]....
        /*0490*/ 	.word	0x0500000f


	//   ....[216]....
        /*0494*/ 	.word	0x0500000f


	//   ....[217]....
        /*0498*/ 	.word	0x0500000f


	//   ....[218]....
        /*049c*/ 	.word	0x0500000f


	//   ....[219]....
        /*04a0*/ 	.word	0x0500000f


	//   ....[220]....
        /*04a4*/ 	.word	0x0500000f


	//   ....[221]....
        /*04a8*/ 	.word	0x0500000f


	//   ....[222]....
        /*04ac*/ 	.word	0x0500000f


	//   ....[223]....
        /*04b0*/ 	.word	0x0500000f


	//   ....[224]....
        /*04b4*/ 	.word	0x0500000f


	//   ....[225]....
        /*04b8*/ 	.word	0x0500000f


	//   ....[226]....
        /*04bc*/ 	.word	0x0500000f


	//   ....[227]....
        /*04c0*/ 	.word	0x0500000f


	//   ....[228]....
        /*04c4*/ 	.word	0x0500000f


	//   ....[229]....
        /*04c8*/ 	.word	0x0500000f


	//   ....[230]....
        /*04cc*/ 	.word	0x0500000f


	//   ....[231]....
        /*04d0*/ 	.word	0x0500000f


	//   ....[232]....
        /*04d4*/ 	.word	0x0500000f


	//   ....[233]....
        /*04d8*/ 	.word	0x0500000f


	//   ....[234]....
        /*04dc*/ 	.word	0x0500000f


	//   ....[235]....
        /*04e0*/ 	.word	0x0500000f


	//   ....[236]....
        /*04e4*/ 	.word	0x0500000f


	//   ....[237]....
        /*04e8*/ 	.word	0x0500000f


	//   ....[238]....
        /*04ec*/ 	.word	0x0500000f


	//   ....[239]....
        /*04f0*/ 	.word	0x0500000f


	//   ....[240]....
        /*04f4*/ 	.word	0x0500000f


	//   ....[241]....
        /*04f8*/ 	.word	0x0500000f


	//   ....[242]....
        /*04fc*/ 	.word	0x0500000f


	//   ....[243]....
        /*0500*/ 	.word	0x0500000f


	//   ....[244]....
        /*0504*/ 	.word	0x0500000f


	//   ....[245]....
        /*0508*/ 	.word	0x0500000f


	//   ....[246]....
        /*050c*/ 	.word	0x0500000f


	//   ....[247]....
        /*0510*/ 	.word	0x0500000f


	//   ....[248]....
        /*0514*/ 	.word	0x0500000f


	//   ....[249]....
        /*0518*/ 	.word	0x0500000f


	//   ....[250]....
        /*051c*/ 	.word	0x0500000f


	//   ....[251]....
        /*0520*/ 	.word	0x0500000f


	//   ....[252]....
        /*0524*/ 	.word	0x0500000f


	//   ....[253]....
        /*0528*/ 	.word	0x0500000f


	//   ....[254]....
        /*052c*/ 	.word	0x0500000f


	//   ....[255]....
        /*0530*/ 	.word	0x0500000f


	//   ....[0]....
        /*0534*/ 	.word	0x0500000f


	//   ....[1]....
        /*0538*/ 	.word	0x0500000f


	//   ....[2]....
        /*053c*/ 	.word	0x0500000f


	//   ....[3]....
        /*0540*/ 	.word	0x0500000f


	//----- nvinfo : EIATTR_COOP_GROUP_INSTR_OFFSETS
	.align		4
.L_1051:
        /*0544*/ 	.byte	0x04, 0x28
        /*0546*/ 	.short	(.L_1053 - .L_1052)


	//   ....[0]....
.L_1052:
        /*0548*/ 	.word	0x00000080


	//   ....[1]....
        /*054c*/ 	.word	0x00000090


	//   ....[2]....
        /*0550*/ 	.word	0x000002d0


	//   ....[3]....
        /*0554*/ 	.word	0x00000430


	//   ....[4]....
        /*0558*/ 	.word	0x00000550


	//   ....[5]....
        /*055c*/ 	.word	0x000006b0


	//   ....[6]....
        /*0560*/ 	.word	0x00001570


	//   ....[7]....
        /*0564*/ 	.word	0x00001e70


	//   ....[8]....
        /*0568*/ 	.word	0x00001eb0


	//   ....[9]....
        /*056c*/ 	.word	0x000025c0


	//   ....[10]....
        /*0570*/ 	.word	0x00002690


	//   ....[11]....
        /*0574*/ 	.word	0x00003060


	//   ....[12]....
        /*0578*/ 	.word	0x000030d0


	//   ....[13]....
        /*057c*/ 	.word	0x000044b0


	//   ....[14]....
        /*0580*/ 	.word	0x000044d0


	//   ....[15]....
        /*0584*/ 	.word	0x00004ba0


	//   ....[16]....
        /*0588*/ 	.word	0x00004be0


	//   ....[17]....
        /*058c*/ 	.word	0x00005510


	//   ....[18]....
        /*0590*/ 	.word	0x00005590


	//   ....[19]....
        /*0594*/ 	.word	0x00007210


	//   ....[20]....
        /*0598*/ 	.word	0x00007220


	//   ....[21]....
        /*059c*/ 	.word	0x00007260


	//   ....[22]....
        /*05a0*/ 	.word	0x00007270


	//   ....[23]....
        /*05a4*/ 	.word	0x000086f0


	//   ....[24]....
        /*05a8*/ 	.word	0x00008720


	//   ....[25]....
        /*05ac*/ 	.word	0x000087f0


	//   ....[26]....
        /*05b0*/ 	.word	0x00008800


	//   ....[27]....
        /*05b4*/ 	.word	0x00009b00


	//   ....[28]....
        /*05b8*/ 	.word	0x00009b40


	//   ....[29]....
        /*05bc*/ 	.word	0x00009ba0


	//   ....[30]....
        /*05c0*/ 	.word	0x00009be0


	//   ....[31]....
        /*05c4*/ 	.word	0x0000a190


	//   ....[32]....
        /*05c8*/ 	.word	0x0000a1b0


	//   ....[33]....
        /*05cc*/ 	.word	0x0000a270


	//   ....[34]....
        /*05d0*/ 	.word	0x0000a290


	//   ....[35]....
        /*05d4*/ 	.word	0x0000a350


	//   ....[36]....
        /*05d8*/ 	.word	0x0000a370


	//   ....[37]....
        /*05dc*/ 	.word	0x0000a440


	//   ....[38]....
        /*05e0*/ 	.word	0x0000a460


	//   ....[39]....
        /*05e4*/ 	.word	0x0000ad40


	//   ....[40]....
        /*05e8*/ 	.word	0x0000ad60


	//   ....[41]....
        /*05ec*/ 	.word	0x0000ae20


	//   ....[42]....
        /*05f0*/ 	.word	0x0000ae40


	//   ....[43]....
        /*05f4*/ 	.word	0x0000af00


	//   ....[44]....
        /*05f8*/ 	.word	0x0000af20


	//   ....[45]....
        /*05fc*/ 	.word	0x0000aff0


	//   ....[46]....
        /*0600*/ 	.word	0x0000b010


	//   ....[47]....
        /*0604*/ 	.word	0x0000b150


	//   ....[48]....
        /*0608*/ 	.word	0x0000b320


	//   ....[49]....
        /*060c*/ 	.word	0x0000b350


	//   ....[50]....
        /*0610*/ 	.word	0x0000b380


	//   ....[51]....
        /*0614*/ 	.word	0x0000b3b0


	//   ....[52]....
        /*0618*/ 	.word	0x0000b3e0


	//   ....[53]....
        /*061c*/ 	.word	0x0000b410


	//   ....[54]....
        /*0620*/ 	.word	0x0000b560


	//   ....[55]....
        /*0624*/ 	.word	0x0000b590


	//   ....[56]....
        /*0628*/ 	.word	0x0000b5c0


	//   ....[57]....
        /*062c*/ 	.word	0x0000b5f0


	//   ....[58]....
        /*0630*/ 	.word	0x0000b620


	//   ....[59]....
        /*0634*/ 	.word	0x0000b650


	//   ....[60]....
        /*0638*/ 	.word	0x0000b6e0


	//   ....[61]....
        /*063c*/ 	.word	0x0000b740


	//   ....[62]....
        /*0640*/ 	.word	0x0000b7d0


	//   ....[63]....
        /*0644*/ 	.word	0x0000cf70


	//   ....[64]....
        /*0648*/ 	.word	0x0000cf90


	//   ....[65]....
        /*064c*/ 	.word	0x0000d030


	//   ....[66]....
        /*0650*/ 	.word	0x0000d050


	//   ....[67]....
        /*0654*/ 	.word	0x0000d0e0


	//   ....[68]....
        /*0658*/ 	.word	0x0000d100


	//   ....[69]....
        /*065c*/ 	.word	0x0000d190


	//   ....[70]....
        /*0660*/ 	.word	0x0000d1b0


	//   ....[71]....
        /*0664*/ 	.word	0x0000d240


	//   ....[72]....
        /*0668*/ 	.word	0x0000d260


	//   ....[73]....
        /*066c*/ 	.word	0x0000d2f0


	//   ....[74]....
        /*0670*/ 	.word	0x0000d310


	//   ....[75]....
        /*0674*/ 	.word	0x0000d3a0


	//   ....[76]....
        /*0678*/ 	.word	0x0000d3c0


	//   ....[77]....
        /*067c*/ 	.word	0x0000d3d0


	//   ....[78]....
        /*0680*/ 	.word	0x0000d450


	//   ....[79]....
        /*0684*/ 	.word	0x0000dbb0


	//   ....[80]....
        /*0688*/ 	.word	0x0000dbe0


	//   ....[81]....
        /*068c*/ 	.word	0x0000dc40


	//   ....[82]....
        /*0690*/ 	.word	0x0000dc90


	//   ....[83]....
        /*0694*/ 	.word	0x0000dce0


	//   ....[84]....
        /*0698*/ 	.word	0x0000dd30


	//   ....[85]....
        /*069c*/ 	.word	0x0000dd80


	//   ....[86]....
        /*06a0*/ 	.word	0x0000ddd0


	//   ....[87]....
        /*06a4*/ 	.word	0x0000de20


	//   ....[88]....
        /*06a8*/ 	.word	0x0000de70


	//   ....[89]....
        /*06ac*/ 	.word	0x0000dec0


	//   ....[90]....
        /*06b0*/ 	.word	0x0000df10


	//   ....[91]....
        /*06b4*/ 	.word	0x0000df50


	//   ....[92]....
        /*06b8*/ 	.word	0x0000dfa0


	//   ....[93]....
        /*06bc*/ 	.word	0x0000dfc0


	//   ....[94]....
        /*06c0*/ 	.word	0x0000e000


	//   ....[95]....
        /*06c4*/ 	.word	0x0000e760


	//   ....[96]....
        /*06c8*/ 	.word	0x0000e790


	//   ....[97]....
        /*06cc*/ 	.word	0x0000e7f0


	//   ....[98]....
        /*06d0*/ 	.word	0x0000e800


	//   ....[99]....
        /*06d4*/ 	.word	0x0000e850


	//   ....[100]....
        /*06d8*/ 	.word	0x0000e860


	//   ....[101]....
        /*06dc*/ 	.word	0x0000e8b0


	//   ....[102]....
        /*06e0*/ 	.word	0x0000e8c0


	//   ....[103]....
        /*06e4*/ 	.word	0x0000e910


	//   ....[104]....
        /*06e8*/ 	.word	0x0000e920


	//   ....[105]....
        /*06ec*/ 	.word	0x0000e970


	//   ....[106]....
        /*06f0*/ 	.word	0x0000e980


	//   ....[107]....
        /*06f4*/ 	.word	0x0000e9d0


	//   ....[108]....
        /*06f8*/ 	.word	0x0000e9e0


	//   ....[109]....
        /*06fc*/ 	.word	0x0000e9f0


	//   ....[110]....
        /*0700*/ 	.word	0x0000ea40


	//   ....[111]....
        /*0704*/ 	.word	0x0000eca0


	//   ....[112]....
        /*0708*/ 	.word	0x0000ecc0


	//   ....[113]....
        /*070c*/ 	.word	0x0000ecd0


	//   ....[114]....
        /*0710*/ 	.word	0x0000ed40


	//   ....[115]....
        /*0714*/ 	.word	0x0000ed50


	//   ....[116]....
        /*0718*/ 	.word	0x0000edc0


	//   ....[117]....
        /*071c*/ 	.word	0x0000edd0


	//   ....[118]....
        /*0720*/ 	.word	0x0000ee40


	//   ....[119]....
        /*0724*/ 	.word	0x0000ee50


	//   ....[120]....
        /*0728*/ 	.word	0x0000eec0


	//   ....[121]....
        /*072c*/ 	.word	0x0000eed0


	//   ....[122]....
        /*0730*/ 	.word	0x0000ef40


	//   ....[123]....
        /*0734*/ 	.word	0x0000ef50


	//   ....[124]....
        /*0738*/ 	.word	0x0000efc0


	//   ....[125]....
        /*073c*/ 	.word	0x0000efd0


	//   ....[126]....
        /*0740*/ 	.word	0x0000efe0


	//   ....[127]....
        /*0744*/ 	.word	0x0000f590


	//   ....[128]....
        /*0748*/ 	.word	0x0000f5d0


	//   ....[129]....
        /*074c*/ 	.word	0x0000f610


	//   ....[130]....
        /*0750*/ 	.word	0x0000f630


	//   ....[131]....
        /*0754*/ 	.word	0x0000f640


	//   ....[132]....
        /*0758*/ 	.word	0x0000f660


	//   ....[133]....
        /*075c*/ 	.word	0x0000f6d0


	//   ....[134]....
        /*0760*/ 	.word	0x0000f6f0


	//   ....[135]....
        /*0764*/ 	.word	0x0000f750


	//   ....[136]....
        /*0768*/ 	.word	0x0000f770


	//   ....[137]....
        /*076c*/ 	.word	0x0000f7d0


	//   ....[138]....
        /*0770*/ 	.word	0x0000f7f0


	//   ....[139]....
        /*0774*/ 	.word	0x0000f850


	//   ....[140]....
        /*0778*/ 	.word	0x0000f870


	//   ....[141]....
        /*077c*/ 	.word	0x0000f8c0


	//   ....[142]....
        /*0780*/ 	.word	0x0000f8e0


	//   ....[143]....
        /*0784*/ 	.word	0x0000fce0


	//   ....[144]....
        /*0788*/ 	.word	0x0000fd30


	//   ....[145]....
        /*078c*/ 	.word	0x0000fd60


	//   ....[146]....
        /*0790*/ 	.word	0x0000fd70


	//   ....[147]....
        /*0794*/ 	.word	0x0000fda0


	//   ....[148]....
        /*0798*/ 	.word	0x0000fdd0


	//   ....[149]....
        /*079c*/ 	.word	0x0000fe00


	//   ....[150]....
        /*07a0*/ 	.word	0x0000fe30


	//   ....[151]....
        /*07a4*/ 	.word	0x0000ffb0


	//   ....[152]....
        /*07a8*/ 	.word	0x0000ffe0


	//   ....[153]....
        /*07ac*/ 	.word	0x00010010


	//   ....[154]....
        /*07b0*/ 	.word	0x00010040


	//   ....[155]....
        /*07b4*/ 	.word	0x00010070


	//   ....[156]....
        /*07b8*/ 	.word	0x000100a0


	//   ....[157]....
        /*07bc*/ 	.word	0x00010160


	//   ....[158]....
        /*07c0*/ 	.word	0x00010180


	//   ....[159]....
        /*07c4*/ 	.word	0x000101f0


	//   ....[160]....
        /*07c8*/ 	.word	0x00010890


	//   ....[161]....
        /*07cc*/ 	.word	0x00010e30


	//   ....[162]....
        /*07d0*/ 	.word	0x00010f20


	//   ....[163]....
        /*07d4*/ 	.word	0x00010fc0


	//   ....[164]....
        /*07d8*/ 	.word	0x00011020


	//   ....[165]....
        /*07dc*/ 	.word	0x00011120


	//   ....[166]....
        /*07e0*/ 	.word	0x00011190


	//   ....[167]....
        /*07e4*/ 	.word	0x00011290


	//   ....[168]....
        /*07e8*/ 	.word	0x00011300


	//   ....[169]....
        /*07ec*/ 	.word	0x00011400


	//   ....[170]....
        /*07f0*/ 	.word	0x00011470


	//   ....[171]....
        /*07f4*/ 	.word	0x00011570


	//   ....[172]....
        /*07f8*/ 	.word	0x000115e0


	//   ....[173]....
        /*07fc*/ 	.word	0x000116e0


	//   ....[174]....
        /*0800*/ 	.word	0x00011750


	//   ....[175]....
        /*0804*/ 	.word	0x00011850


	//   ....[176]....
        /*0808*/ 	.word	0x000118c0


	//   ....[177]....
        /*080c*/ 	.word	0x00011960


	//   ....[178]....
        /*0810*/ 	.word	0x00011a60


	//   ....[179]....
        /*0814*/ 	.word	0x00011ad0


	//   ....[180]....
        /*0818*/ 	.word	0x00011b50


	//   ....[181]....
        /*081c*/ 	.word	0x00011c10


	//   ....[182]....
        /*0820*/ 	.word	0x00011c90


	//   ....[183]....
        /*0824*/ 	.word	0x00011d60


	//   ....[184]....
        /*0828*/ 	.word	0x00011de0


	//   ....[185]....
        /*082c*/ 	.word	0x00011eb0


	//   ....[186]....
        /*0830*/ 	.word	0x00011f30


	//   ....[187]....
        /*0834*/ 	.word	0x00012000


	//   ....[188]....
        /*0838*/ 	.word	0x00012080


	//   ....[189]....
        /*083c*/ 	.word	0x00012150


	//   ....[190]....
        /*0840*/ 	.word	0x000121d0


	//   ....[191]....
        /*0844*/ 	.word	0x00012290


	//   ....[192]....
        /*0848*/ 	.word	0x00012310


	//   ....[193]....
        /*084c*/ 	.word	0x000123c0


	//   ....[194]....
        /*0850*/ 	.word	0x000124f0


	//   ....[195]....
        /*0854*/ 	.word	0x00012590


	//   ....[196]....
        /*0858*/ 	.word	0x00012600


	//   ....[197]....
        /*085c*/ 	.word	0x000126c0


	//   ....[198]....
        /*0860*/ 	.word	0x00012720


	//   ....[199]....
        /*0864*/ 	.word	0x000127e0


	//   ....[200]....
        /*0868*/ 	.word	0x00012840


	//   ....[201]....
        /*086c*/ 	.word	0x00012900


	//   ....[202]....
        /*0870*/ 	.word	0x00012960


	//   ....[203]....
        /*0874*/ 	.word	0x00012a20


	//   ....[204]....
        /*0878*/ 	.word	0x00012a80


	//   ....[205]....
        /*087c*/ 	.word	0x00012b40


	//   ....[206]....
        /*0880*/ 	.word	0x00012ba0


	//   ....[207]....
        /*0884*/ 	.word	0x00012c60


	//   ....[208]....
        /*0888*/ 	.word	0x00012cc0


	//   ....[209]....
        /*088c*/ 	.word	0x00012d80


	//   ....[210]....
        /*0890*/ 	.word	0x00012e70


	//   ....[211]....
        /*0894*/ 	.word	0x00012f10


	//   ....[212]....
        /*0898*/ 	.word	0x00012f70


	//   ....[213]....
        /*089c*/ 	.word	0x00013050


	//   ....[214]....
        /*08a0*/ 	.word	0x000130b0


	//   ....[215]....
        /*08a4*/ 	.word	0x00013190


	//   ....[216]....
        /*08a8*/ 	.word	0x000131f0


	//   ....[217]....
        /*08ac*/ 	.word	0x000132d0


	//   ....[218]....
        /*08b0*/ 	.word	0x00013330


	//   ....[219]....
        /*08b4*/ 	.word	0x00013410


	//   ....[220]....
        /*08b8*/ 	.word	0x00013470


	//   ....[221]....
        /*08bc*/ 	.word	0x00013550


	//   ....[222]....
        /*08c0*/ 	.word	0x000135b0


	//   ....[223]....
        /*08c4*/ 	.word	0x00013690


	//   ....[224]....
        /*08c8*/ 	.word	0x000136f0


	//   ....[225]....
        /*08cc*/ 	.word	0x000137c0


	//   ....[226]....
        /*08d0*/ 	.word	0x000138e0


	//   ....[227]....
        /*08d4*/ 	.word	0x00013980


	//   ....[228]....
        /*08d8*/ 	.word	0x00013a40


	//   ....[229]....
        /*08dc*/ 	.word	0x00013b10


	//   ....[230]....
        /*08e0*/ 	.word	0x00013b70


	//   ....[231]....
        /*08e4*/ 	.word	0x00013c50


	//   ....[232]....
        /*08e8*/ 	.word	0x00013cb0


	//   ....[233]....
        /*08ec*/ 	.word	0x00013d80


	//   ....[234]....
        /*08f0*/ 	.word	0x00013de0


	//   ....[235]....
        /*08f4*/ 	.word	0x00013eb0


	//   ....[236]....
        /*08f8*/ 	.word	0x00013f10


	//   ....[237]....
        /*08fc*/ 	.word	0x00013ff0


	//   ....[238]....
        /*0900*/ 	.word	0x00014050


	//   ....[239]....
        /*0904*/ 	.word	0x00014120


	//   ....[240]....
        /*0908*/ 	.word	0x00014180


	//   ....[241]....
        /*090c*/ 	.word	0x00014240


	//   ....[242]....
        /*0910*/ 	.word	0x000142d0


	//   ....[243]....
        /*0914*/ 	.word	0x00014370


	//   ....[244]....
        /*0918*/ 	.word	0x00014490


	//   ....[245]....
        /*091c*/ 	.word	0x00014500


	//   ....[246]....
        /*0920*/ 	.word	0x00014570


	//   ....[247]....
        /*0924*/ 	.word	0x000145e0


	//   ....[248]....
        /*0928*/ 	.word	0x00014650


	//   ....[249]....
        /*092c*/ 	.word	0x000146d0


	//   ....[250]....
        /*0930*/ 	.word	0x00014760


	//   ....[251]....
        /*0934*/ 	.word	0x000147f0


	//   ....[252]....
        /*0938*/ 	.word	0x00014860


	//   ....[253]....
        /*093c*/ 	.word	0x000148d0


	//   ....[254]....
        /*0940*/ 	.word	0x00014940


	//   ....[255]....
        /*0944*/ 	.word	0x000149c0


	//   ....[0]....
        /*0948*/ 	.word	0x00014a30


	//   ....[1]....
        /*094c*/ 	.word	0x00014ad0


	//   ....[2]....
        /*0950*/ 	.word	0x00014b60


	//   ....[3]....
        /*0954*/ 	.word	0x00014c80


	//----- nvinfo : EIATTR_REG_RECONFIG
	.align		4
.L_1053:
        /*0958*/ 	.byte	0x01, 0x54
	.zero		2


	//----- nvinfo : EIATTR_SYSCALL_OFFSETS
	.align		4
        /*095c*/ 	.byte	0x04, 0x46
        /*095e*/ 	.short	(.L_1055 - .L_1054)


	//   ....[0]....
.L_1054:
        /*0960*/ 	.word	0x00001750


	//   ....[1]....
        /*0964*/ 	.word	0x0000c630


	//   ....[2]....
        /*0968*/ 	.word	0x0000c780


	//   ....[3]....
        /*096c*/ 	.word	0x0000c870


	//   ....[4]....
        /*0970*/ 	.word	0x0000d800


	//----- nvinfo : EIATTR_MBARRIER_INSTR_OFFSETS
	.align		4
.L_1055:
        /*0974*/ 	.byte	0x04, 0x39
        /*0976*/ 	.short	(.L_1057 - .L_1056)


	//   ....[0]....
.L_1056:
        /*0978*/ 	.word	0x00000180
        /*097c*/ 	.word	0x000000ff
        /*0980*/ 	.word	0x00028800
        /*0984*/ 	.short	0x0100
        /*0986*/ 	.byte	0x08
	.zero		1


	//   ....[1]....
        /*0988*/ 	.word	0x00000190
        /*098c*/ 	.word	0x000000ff
        /*0990*/ 	.word	0x00028820
        /*0994*/ 	.short	0x0100
        /*0996*/ 	.byte	0x08
	.zero		1


	//   ....[2]....
        /*0998*/ 	.word	0x00000280
        /*099c*/ 	.word	0x000000ff
        /*09a0*/ 	.word	0x00028830
        /*09a4*/ 	.short	0x0100
        /*09a6*/ 	.byte	0x08
	.zero		1


	//   ....[3]....
        /*09a8*/ 	.word	0x00000290
        /*09ac*/ 	.word	0x000000ff
        /*09b0*/ 	.word	0x00028840
        /*09b4*/ 	.short	0x0100
        /*09b6*/ 	.byte	0x08
	.zero		1


	//   ....[4]....
        /*09b8*/ 	.word	0x000002a0
        /*09bc*/ 	.word	0x000000ff
        /*09c0*/ 	.word	0x00028838
        /*09c4*/ 	.short	0x0100
        /*09c6*/ 	.byte	0x08
	.zero		1


	//   ....[5]....
        /*09c8*/ 	.word	0x000002b0
        /*09cc*/ 	.word	0x000000ff
        /*09d0*/ 	.word	0x00028848
        /*09d4*/ 	.short	0x0100
        /*09d6*/ 	.byte	0x08
	.zero		1


	//   ....[6]....
        /*09d8*/ 	.word	0x000003e0
        /*09dc*/ 	.word	0x000000ff
        /*09e0*/ 	.word	0x00028850
        /*09e4*/ 	.short	0x0100
        /*09e6*/ 	.byte	0x08
	.zero		1


	//   ....[7]....
        /*09e8*/ 	.word	0x000003f0
        /*09ec*/ 	.word	0x000000ff
        /*09f0*/ 	.word	0x00028860
        /*09f4*/ 	.short	0x0100
        /*09f6*/ 	.byte	0x08
	.zero		1


	//   ....[8]....
        /*09f8*/ 	.word	0x00000400
        /*09fc*/ 	.word	0x000000ff
        /*0a00*/ 	.word	0x00028858
        /*0a04*/ 	.short	0x0100
        /*0a06*/ 	.byte	0x08
	.zero		1


	//   ....[9]....
        /*0a08*/ 	.word	0x00000410
        /*0a0c*/ 	.word	0x000000ff
        /*0a10*/ 	.word	0x00028868
        /*0a14*/ 	.short	0x0100
        /*0a16*/ 	.byte	0x08
	.zero		1


	//   ....[10]....
        /*0a18*/ 	.word	0x00000500
        /*0a1c*/ 	.word	0x000000ff
        /*0a20*/ 	.word	0x00028870
        /*0a24*/ 	.short	0x0100
        /*0a26*/ 	.byte	0x06
	.zero		1


	//   ....[11]....
        /*0a28*/ 	.word	0x00000510
        /*0a2c*/ 	.word	0x000000ff
        /*0a30*/ 	.word	0x00028880
        /*0a34*/ 	.short	0x0100
        /*0a36*/ 	.byte	0x06
	.zero		1


	//   ....[12]....
        /*0a38*/ 	.word	0x00000520
        /*0a3c*/ 	.word	0x000000ff
        /*0a40*/ 	.word	0x00028878
        /*0a44*/ 	.short	0x0100
        /*0a46*/ 	.byte	0x06
	.zero		1


	//   ....[13]....
        /*0a48*/ 	.word	0x00000530
        /*0a4c*/ 	.word	0x000000ff
        /*0a50*/ 	.word	0x00028888
        /*0a54*/ 	.short	0x0100
        /*0a56*/ 	.byte	0x06
	.zero		1


	//   ....[14]....
        /*0a58*/ 	.word	0x00000660
        /*0a5c*/ 	.word	0x000000ff
        /*0a60*/ 	.word	0x00028890
        /*0a64*/ 	.short	0x0100
        /*0a66*/ 	.byte	0x08
	.zero		1


	//   ....[15]....
        /*0a68*/ 	.word	0x00000670
        /*0a6c*/ 	.word	0x000000ff
        /*0a70*/ 	.word	0x000288a0
        /*0a74*/ 	.short	0x0100
        /*0a76*/ 	.byte	0x08
	.zero		1


	//   ....[16]....
        /*0a78*/ 	.word	0x00000680
        /*0a7c*/ 	.word	0x000000ff
        /*0a80*/ 	.word	0x00028898
        /*0a84*/ 	.short	0x0100
        /*0a86*/ 	.byte	0x08
	.zero		1


	//   ....[17]....
        /*0a88*/ 	.word	0x00000690
        /*0a8c*/ 	.word	0x000000ff
        /*0a90*/ 	.word	0x000288a8
        /*0a94*/ 	.short	0x0100
        /*0a96*/ 	.byte	0x08
	.zero		1


	//   ....[18]....
        /*0a98*/ 	.word	0x000007d0
        /*0a9c*/ 	.word	0x000000ff
        /*0aa0*/ 	.word	0x000288b0
        /*0aa4*/ 	.short	0x0100
        /*0aa6*/ 	.byte	0x08
	.zero		1


	//   ....[19]....
        /*0aa8*/ 	.word	0x000007e0
        /*0aac*/ 	.word	0x000000ff
        /*0ab0*/ 	.word	0x000288c0
        /*0ab4*/ 	.short	0x0100
        /*0ab6*/ 	.byte	0x08
	.zero		1


	//   ....[20]....
        /*0ab8*/ 	.word	0x000007f0
        /*0abc*/ 	.word	0x000000ff
        /*0ac0*/ 	.word	0x000288b8
        /*0ac4*/ 	.short	0x0100
        /*0ac6*/ 	.byte	0x08
	.zero		1


	//   ....[21]....
        /*0ac8*/ 	.word	0x00000800
        /*0acc*/ 	.word	0x000000ff
        /*0ad0*/ 	.word	0x000288c8
        /*0ad4*/ 	.short	0x0100
        /*0ad6*/ 	.byte	0x08
	.zero		1


	//   ....[22]....
        /*0ad8*/ 	.word	0x000017d0
        /*0adc*/ 	.word	0x000000ff
        /*0ae0*/ 	.word	0x00028800
        /*0ae4*/ 	.short	0x010a
        /*0ae6*/ 	.byte	0x29
	.zero		1


	//   ....[23]....
        /*0ae8*/ 	.word	0x00001850
        /*0aec*/ 	.word	0x00000003
        /*0af0*/ 	.word	0x00028830
        /*0af4*/ 	.short	0x010a
        /*0af6*/ 	.byte	0x3f
	.zero		1


	//   ....[24]....
        /*0af8*/ 	.word	0x00001890
        /*0afc*/ 	.word	0x00000003
        /*0b00*/ 	.word	0x00028830
        /*0b04*/ 	.short	0x010a
        /*0b06*/ 	.byte	0x3f
	.zero		1


	//   ....[25]....
        /*0b08*/ 	.word	0x00002760
        /*0b0c*/ 	.word	0x000000ff
        /*0b10*/ 	.word	0x00000000
        /*0b14*/ 	.short	0x0101
        /*0b16*/ 	.byte	0x06
	.zero		1


	//   ....[26]....
        /*0b18*/ 	.word	0x00003d10
        /*0b1c*/ 	.word	0x000000ff
        /*0b20*/ 	.word	0x00028830
        /*0b24*/ 	.short	0x010a
        /*0b26*/ 	.byte	0x06
	.zero		1


	//   ....[27]....
        /*0b28*/ 	.word	0x00003d50
        /*0b2c*/ 	.word	0x000000ff
        /*0b30*/ 	.word	0x00028830
        /*0b34*/ 	.short	0x010a
        /*0b36*/ 	.byte	0x06
	.zero		1


	//   ....[28]....
        /*0b38*/ 	.word	0x000040a0
        /*0b3c*/ 	.word	0x000000ff
        /*0b40*/ 	.word	0x00028850
        /*0b44*/ 	.short	0x010a
        /*0b46*/ 	.byte	0x06
	.zero		1


	//   ....[29]....
        /*0b48*/ 	.word	0x000040e0
        /*0b4c*/ 	.word	0x000000ff
        /*0b50*/ 	.word	0x00028850
        /*0b54*/ 	.short	0x010a
        /*0b56*/ 	.byte	0x06
	.zero		1


	//   ....[30]....
        /*0b58*/ 	.word	0x00004550
        /*0b5c*/ 	.word	0x000000ff
        /*0b60*/ 	.word	0x00000000
        /*0b64*/ 	.short	0x0101
        /*0b66*/ 	.byte	0x06
	.zero		1


	//   ....[31]....
        /*0b68*/ 	.word	0x00006030
        /*0b6c*/ 	.word	0x000000ff
        /*0b70*/ 	.word	0x00000000
        /*0b74*/ 	.short	0x0101
        /*0b76*/ 	.byte	0x06
	.zero		1


	//   ....[32]....
        /*0b78*/ 	.word	0x00006700
        /*0b7c*/ 	.word	0x000000ff
        /*0b80*/ 	.word	0x00028830
        /*0b84*/ 	.short	0x010a
        /*0b86*/ 	.byte	0x06
	.zero		1


	//   ....[33]....
        /*0b88*/ 	.word	0x00006740
        /*0b8c*/ 	.word	0x000000ff
        /*0b90*/ 	.word	0x00028830
        /*0b94*/ 	.short	0x010a
        /*0b96*/ 	.byte	0x06
	.zero		1


	//   ....[34]....
        /*0b98*/ 	.word	0x00006a60
        /*0b9c*/ 	.word	0x000000ff
        /*0ba0*/ 	.word	0x00028850
        /*0ba4*/ 	.short	0x010a
        /*0ba6*/ 	.byte	0x06
	.zero		1


	//   ....[35]....
        /*0ba8*/ 	.word	0x00006aa0
        /*0bac*/ 	.word	0x000000ff
        /*0bb0*/ 	.word	0x00028850
        /*0bb4*/ 	.short	0x010a
        /*0bb6*/ 	.byte	0x06
	.zero		1


	//   ....[36]....
        /*0bb8*/ 	.word	0x00006ea0
        /*0bbc*/ 	.word	0x000000ff
        /*0bc0*/ 	.word	0x00000000
        /*0bc4*/ 	.short	0x0101
        /*0bc6*/ 	.byte	0x06
	.zero		1


	//   ....[37]....
        /*0bc8*/ 	.word	0x00008050
        /*0bcc*/ 	.word	0x000000ff
        /*0bd0*/ 	.word	0x00000000
        /*0bd4*/ 	.short	0x0101
        /*0bd6*/ 	.byte	0x06
	.zero		1


	//   ....[38]....
        /*0bd8*/ 	.word	0x00008660
        /*0bdc*/ 	.word	0x000000ff
        /*0be0*/ 	.word	0x00028850
        /*0be4*/ 	.short	0x010a
        /*0be6*/ 	.byte	0x05
	.zero		1


	//   ....[39]....
        /*0be8*/ 	.word	0x000086a0
        /*0bec*/ 	.word	0x000000ff
        /*0bf0*/ 	.word	0x00028850
        /*0bf4*/ 	.short	0x010a
        /*0bf6*/ 	.byte	0x05
	.zero		1


	//   ....[40]....
        /*0bf8*/ 	.word	0x00008c10
        /*0bfc*/ 	.word	0x000000ff
        /*0c00*/ 	.word	0x00000000
        /*0c04*/ 	.short	0x0101
        /*0c06*/ 	.byte	0x04
	.zero		1


	//   ....[41]....
        /*0c08*/ 	.word	0x0000a1a0
        /*0c0c*/ 	.word	0x00000000
        /*0c10*/ 	.word	0x00000000
        /*0c14*/ 	.short	0x0101
        /*0c16*/ 	.byte	0x3f
	.zero		1


	//   ....[42]....
        /*0c18*/ 	.word	0x0000cd80
        /*0c1c*/ 	.word	0x00000007
        /*0c20*/ 	.word	0x00028840
        /*0c24*/ 	.short	0x010a
        /*0c26*/ 	.byte	0x3f
	.zero		1


	//   ....[43]....
        /*0c28*/ 	.word	0x0000d500
        /*0c2c*/ 	.word	0x00000007
        /*0c30*/ 	.word	0x00028830
        /*0c34*/ 	.short	0x0107
        /*0c36*/ 	.byte	0x3f
	.zero		1


	//   ....[44]....
        /*0c38*/ 	.word	0x0000d5d0
        /*0c3c*/ 	.word	0x00000007
        /*0c40*/ 	.word	0x00028830
        /*0c44*/ 	.short	0x0101
        /*0c46*/ 	.byte	0x3f
	.zero		1


	//   ....[45]....
        /*0c48*/ 	.word	0x0000e0f0
        /*0c4c*/ 	.word	0x00000016
        /*0c50*/ 	.word	0x00028800
        /*0c54*/ 	.short	0x0107
        /*0c56*/ 	.byte	0x3f
	.zero		1


	//   ....[46]....
        /*0c58*/ 	.word	0x0000e200
        /*0c5c*/ 	.word	0x00000016
        /*0c60*/ 	.word	0x00028800
        /*0c64*/ 	.short	0x0101
        /*0c66*/ 	.byte	0x3f
	.zero		1


	//   ....[47]....
        /*0c68*/ 	.word	0x0000e220
        /*0c6c*/ 	.word	0x00000016
        /*0c70*/ 	.word	0x00028820
        /*0c74*/ 	.short	0x010a
        /*0c76*/ 	.byte	0x3f
	.zero		1


	//   ....[48]....
        /*0c78*/ 	.word	0x0000e5b0
        /*0c7c*/ 	.word	0x00000006
        /*0c80*/ 	.word	0x00028840
        /*0c84*/ 	.short	0x010a
        /*0c86*/ 	.byte	0x3f
	.zero		1


	//   ....[49]....
        /*0c88*/ 	.word	0x0000ead0
        /*0c8c*/ 	.word	0x00000006
        /*0c90*/ 	.word	0x00028830
        /*0c94*/ 	.short	0x0107
        /*0c96*/ 	.byte	0x3f
	.zero		1


	//   ....[50]....
        /*0c98*/ 	.word	0x0000eb90
        /*0c9c*/ 	.word	0x00000006
        /*0ca0*/ 	.word	0x00028830
        /*0ca4*/ 	.short	0x0101
        /*0ca6*/ 	.byte	0x3f
	.zero		1


	//   ....[51]....
        /*0ca8*/ 	.word	0x0000ec00
        /*0cac*/ 	.word	0x00000006
        /*0cb0*/ 	.word	0x00028860
        /*0cb4*/ 	.short	0x010a
        /*0cb6*/ 	.byte	0x3f
	.zero		1


	//   ....[52]....
        /*0cb8*/ 	.word	0x0000f180
        /*0cbc*/ 	.word	0x00000006
        /*0cc0*/ 	.word	0x00028850
        /*0cc4*/ 	.short	0x0107
        /*0cc6*/ 	.byte	0x3f
	.zero		1


	//   ....[53]....
        /*0cc8*/ 	.word	0x0000f2e0
        /*0ccc*/ 	.word	0x00000006
        /*0cd0*/ 	.word	0x00028850
        /*0cd4*/ 	.short	0x0101
        /*0cd6*/ 	.byte	0x3f
	.zero		1


	//   ....[54]....
        /*0cd8*/ 	.word	0x0000f4f0
        /*0cdc*/ 	.word	0x00000000
        /*0ce0*/ 	.word	0x00028860
        /*0ce4*/ 	.short	0x010a
        /*0ce6*/ 	.byte	0x3f
	.zero		1


	//   ....[55]....
        /*0ce8*/ 	.word	0x0000fa20
        /*0cec*/ 	.word	0x00000000
        /*0cf0*/ 	.word	0x00028850
        /*0cf4*/ 	.short	0x0107
        /*0cf6*/ 	.byte	0x3f
	.zero		1


	//   ....[56]....
        /*0cf8*/ 	.word	0x0000fae0
        /*0cfc*/ 	.word	0x00000000
        /*0d00*/ 	.word	0x00028850
        /*0d04*/ 	.short	0x0101
        /*0d06*/ 	.byte	0x3f
	.zero		1


	//   ....[57]....
        /*0d08*/ 	.word	0x00010810
        /*0d0c*/ 	.word	0x00000004
        /*0d10*/ 	.word	0x00028820
        /*0d14*/ 	.short	0x010a
        /*0d16*/ 	.byte	0x3f
	.zero		1


	//   ....[58]....
        /*0d18*/ 	.word	0x00010990
        /*0d1c*/ 	.word	0x00000005
        /*0d20*/ 	.word	0x00028840
        /*0d24*/ 	.short	0x010a
        /*0d26*/ 	.byte	0x3f
	.zero		1


	//   ....[59]....
        /*0d28*/ 	.word	0x00010a30
        /*0d2c*/ 	.word	0x00000019
        /*0d30*/ 	.word	0x00028840
        /*0d34*/ 	.short	0x010a
        /*0d36*/ 	.byte	0x3f
	.zero		1


	//   ....[60]....
        /*0d38*/ 	.word	0x00010a70
        /*0d3c*/ 	.word	0x00000005
        /*0d40*/ 	.word	0x00028860
        /*0d44*/ 	.short	0x010a
        /*0d46*/ 	.byte	0x3f
	.zero		1


	//   ....[61]....
        /*0d48*/ 	.word	0x00010ab0
        /*0d4c*/ 	.word	0x00000019
        /*0d50*/ 	.word	0x00028860
        /*0d54*/ 	.short	0x010a
        /*0d56*/ 	.byte	0x3f
	.zero		1


	//   ....[62]....
        /*0d58*/ 	.word	0x00010b20
        /*0d5c*/ 	.word	0x00000003
        /*0d60*/ 	.word	0x00028800
        /*0d64*/ 	.short	0x010a
        /*0d66*/ 	.byte	0x3f
	.zero		1


	//   ....[63]....
        /*0d68*/ 	.word	0x00010b70
        /*0d6c*/ 	.word	0x00000003
        /*0d70*/ 	.word	0x00028830
        /*0d74*/ 	.short	0x010a
        /*0d76*/ 	.byte	0x3f
	.zero		1


	//   ....[64]....
        /*0d78*/ 	.word	0x00010bd0
        /*0d7c*/ 	.word	0x00000005
        /*0d80*/ 	.word	0x00028830
        /*0d84*/ 	.short	0x010a
        /*0d86*/ 	.byte	0x3f
	.zero		1


	//   ....[65]....
        /*0d88*/ 	.word	0x00010c30
        /*0d8c*/ 	.word	0x00000005
        /*0d90*/ 	.word	0x00028850
        /*0d94*/ 	.short	0x010a
        /*0d96*/ 	.byte	0x3f
	.zero		1


	//   ....[66]....
        /*0d98*/ 	.word	0x00010c90
        /*0d9c*/ 	.word	0x00000005
        /*0da0*/ 	.word	0x00028830
        /*0da4*/ 	.short	0x010a
        /*0da6*/ 	.byte	0x3f
	.zero		1


	//   ....[67]....
        /*0da8*/ 	.word	0x00010cf0
        /*0dac*/ 	.word	0x00000005
        /*0db0*/ 	.word	0x00028850
        /*0db4*/ 	.short	0x010a
        /*0db6*/ 	.byte	0x3f
	.zero		1


	//   ....[68]....
        /*0db8*/ 	.word	0x00010d50
        /*0dbc*/ 	.word	0x00000009
        /*0dc0*/ 	.word	0x00028850
        /*0dc4*/ 	.short	0x010a
        /*0dc6*/ 	.byte	0x3f
	.zero		1


	//   ....[69]....
        /*0dc8*/ 	.word	0x00010e70
        /*0dcc*/ 	.word	0x00000007
        /*0dd0*/ 	.word	0x00028840
        /*0dd4*/ 	.short	0x010a
        /*0dd6*/ 	.byte	0x3f
	.zero		1


	//   ....[70]....
        /*0dd8*/ 	.word	0x000123f0
        /*0ddc*/ 	.word	0x00000016
        /*0de0*/ 	.word	0x00028820
        /*0de4*/ 	.short	0x010a
        /*0de6*/ 	.byte	0x3f
	.zero		1


	//   ....[71]....
        /*0de8*/ 	.word	0x00012440
        /*0dec*/ 	.word	0x00000006
        /*0df0*/ 	.word	0x00028840
        /*0df4*/ 	.short	0x010a
        /*0df6*/ 	.byte	0x3f
	.zero		1


	//   ....[72]....
        /*0df8*/ 	.word	0x00012dc0
        /*0dfc*/ 	.word	0x00000006
        /*0e00*/ 	.word	0x00028860
        /*0e04*/ 	.short	0x010a
        /*0e06*/ 	.byte	0x3f
	.zero		1


	//   ....[73]....
        /*0e08*/ 	.word	0x00013830
        /*0e0c*/ 	.word	0x00000000
        /*0e10*/ 	.word	0x00028860
        /*0e14*/ 	.short	0x010a
        /*0e16*/ 	.byte	0x3f
	.zero		1


	//   ....[74]....
        /*0e18*/ 	.word	0x00014ba0
        /*0e1c*/ 	.word	0x00000004
        /*0e20*/ 	.word	0x00028820
        /*0e24*/ 	.short	0x010a
        /*0e26*/ 	.byte	0x3f
	.zero		1


	//   ....[75]....
        /*0e28*/ 	.word	0x00014d40
        /*0e2c*/ 	.word	0x00000005
        /*0e30*/ 	.word	0x00028840
        /*0e34*/ 	.short	0x010a
        /*0e36*/ 	.byte	0x3f
	.zero		1


	//   ....[76]....
        /*0e38*/ 	.word	0x00014d90
        /*0e3c*/ 	.word	0x00000019
        /*0e40*/ 	.word	0x00028840
        /*0e44*/ 	.short	0x010a
        /*0e46*/ 	.byte	0x3f
	.zero		1


	//   ....[77]....
        /*0e48*/ 	.word	0x00014de0
        /*0e4c*/ 	.word	0x00000005
        /*0e50*/ 	.word	0x00028860
        /*0e54*/ 	.short	0x010a
        /*0e56*/ 	.byte	0x3f
	.zero		1


	//----- nvinfo : EIATTR_NUM_MBARRIERS
	.align		4
.L_1057:
        /*0e58*/ 	.byte	0x03, 0x38
        /*0e5a*/ 	.short	0x0016


	//----- nvinfo : EIATTR_EXIT_INSTR_OFFSETS
	.align		4
        /*0e5c*/ 	.byte	0x04, 0x1c
        /*0e5e*/ 	.short	(.L_1059 - .L_1058)


	//   ....[0]....
.L_1058:
        /*0e60*/ 	.word	0x000009b0


	//   ....[1]....
        /*0e64*/ 	.word	0x0000b100


	//   ....[2]....
        /*0e68*/ 	.word	0x00010b00


	//----- nvinfo : EIATTR_MAX_THREADS
	.align		4
.L_1059:
        /*0e6c*/ 	.byte	0x04, 0x05
        /*0e6e*/ 	.short	(.L_1061 - .L_1060)
.L_1060:
        /*0e70*/ 	.word	0x00000180
        /*0e74*/ 	.word	0x00000001
        /*0e78*/ 	.word	0x00000001


	//----- nvinfo : EIATTR_CRS_STACK_SIZE
	.align		4
.L_1061:
        /*0e7c*/ 	.byte	0x04, 0x1e
        /*0e7e*/ 	.short	(.L_1063 - .L_1062)
.L_1062:
        /*0e80*/ 	.word	0x00000000


	//----- nvinfo : EIATTR_CBANK_PARAM_SIZE
	.align		4
.L_1063:
        /*0e84*/ 	.byte	0x03, 0x19
        /*0e86*/ 	.short	0x0af0


	//----- nvinfo : EIATTR_PARAM_CBANK
	.align		4
        /*0e88*/ 	.byte	0x04, 0x0a
        /*0e8a*/ 	.short	(.L_1065 - .L_1064)
	.align		4
.L_1064:
        /*0e8c*/ 	.word	index@(.nv.constant0._ZN7cutlass13device_kernelIN5flash11enable_sm90INS1_16FlashAttnFwdSm90INS1_25CollectiveMainloopFwdSm90ILi2EN4cute5tupleIJNS5_1CILi1EEES8_S8_EEENS6_IJNS7_ILi128EEESA_SA_EEELi128ENS_10bfloat16_tEfNS_4arch4Sm90ELb1ELb0ELb0ELb1ELb1ELb0ELb0ELb1ELb1ELb1ELb0ELb0EEENS1_21CollectiveEpilogueFwdISB_S9_SC_SE_Li256ELb1ELb1ELb0ELb0EEENS1_36VarlenDynamicPersistentTileSchedulerILi128ELi128ELi256ELi128ELb0ELb1ELb1ELb1ELb1ELb1EEEEEEEEEvNT_6ParamsE)
        /*0e90*/ 	.short	0x0210
        /*0e92*/ 	.short	0x0af0


	//----- nvinfo : EIATTR_SW_WAR
	.align		4
.L_1065:
        /*0e94*/ 	.byte	0x04, 0x36
        /*0e96*/ 	.short	(.L_1067 - .L_1066)
.L_1066:
        /*0e98*/ 	.word	0x00000008
.L_1067:


//--------------------- .nv.info._ZN7cutlass13device_kernelIN5flash11enable_sm90INS1_16FlashAttnFwdSm90INS1_25CollectiveMainloopFwdSm90ILi2EN4cute5tupleIJNS5_1CILi1EEES8_S8_EEENS6_IJNS7_ILi128EEESA_SA_EEELi128ENS_10bfloat16_tEfNS_4arch4Sm90ELb1ELb0ELb0ELb1ELb1ELb1ELb0ELb1ELb1ELb1ELb0ELb0EEENS1_21CollectiveEpilogueFwdISB_S9_SC_SE_Li256ELb1ELb1ELb0ELb0EEENS1_36VarlenDynamicPersistentTileSchedulerILi128ELi128ELi256ELi128ELb0ELb1ELb1ELb1ELb1ELb1EEEEEEEEEvNT_6ParamsE --------------------------
	.section	.nv.info._ZN7cutlass13device_kernelIN5flash11enable_sm90INS1_16FlashAttnFwdSm90INS1_25CollectiveMainloopFwdSm90ILi2EN4cute5tupleIJNS5_1CILi1EEES8_S8_EEENS6_IJNS7_ILi128EEESA_SA_EEELi128ENS_10bfloat16_tEfNS_4arch4Sm90ELb1ELb0ELb0ELb1ELb1ELb1ELb0ELb1ELb1ELb1ELb0ELb0EEENS1_21CollectiveEpilogueFwdISB_S9_SC_SE_Li256ELb1ELb1ELb0ELb0EEENS1_36VarlenDynamicPersistentTileSchedulerILi128ELi128ELi256ELi128ELb0ELb1ELb1ELb1ELb1ELb1EEEEEEEEEvNT_6ParamsE,"",@"SHT_CUDA_INFO"
	.sectionflags	@""
	.align	4


	//----- nvinfo : EIATTR_CUDA_API_VERSION
	.align		4
        /*0000*/ 	.byte	0x04, 0x37
        /*0002*/ 	.short	(.L_1069 - .L_1068)
.L_1068:
        /*0004*/ 	.word	0x00000082


	//----- nvinfo : EIATTR_KPARAM_INFO
	.align		4
.L_1069:
        /*0008*/ 	.byte	0x04, 0x17
        /*000a*/ 	.short	(.L_1071 - .L_1070)
.L_1070:
        /*000c*/ 	.word	0x00000000
        /*0010*/ 	.short	0x0000
        /*0012*/ 	.short	0x0070
        /*0014*/ 	.byte	0x00, 0xf0, 0x01, 0x2a


	//----- nvinfo : EIATTR_SPARSE_MMA_MASK
	.align		4
.L_1071:
        /*0018*/ 	.byte	0x03, 0x50
        /*001a*/ 	.short	0x0000


	//----- nvinfo : EIATTR_MAXREG_COUNT
	.align		4
        /*001c*/ 	.byte	0x03, 0x1b
        /*001e*/ 	.short	0x00a8


	//----- nvinfo : EIATTR_NUM_BARRIERS
	.align		4
        /*0020*/ 	.byte	0x02, 0x4c
        /*0022*/ 	.byte	0x10
	.zero		1


	//----- nvinfo : EIATTR_EXTERNS
	.align		4
        /*0024*/ 	.byte	0x04, 0x0f
        /*0026*/ 	.short	(.L_1073 - .L_1072)


	//   ....[0]....
	.align		4
.L_1072:
        /*0028*/ 	.word	index@(__assertfail)


	//----- nvinfo : EIATTR_ANNOTATIONS
	.align		4
.L_1073:
        /*002c*/ 	.byte	0x04, 0x55
        /*002e*/ 	.short	(.L_1075 - .L_1074)


	//   ....[0]....
.L_1074:
        /* <DEDUP_REMOVED lines=16> */


	//----- nvinfo : EIATTR_MERCURY_ISA_VERSION
	.align		4
.L_1075:
        /*0118*/ 	.byte	0x03, 0x5f
        /*011a*/ 	.short	0x0101


	//----- nvinfo : EIATTR_UNUSED_LOAD_BYTE_OFFSET
	.align		4
        /*011c*/ 	.byte	0x04, 0x44
        /*011e*/ 	.short	(.L_1077 - .L_1076)


	//   ....[0]....
.L_1076:
        /*0120*/ 	.word	0x00000a60
        /*0124*/ 	.word	0x0000fff0


	//   ....[1]....
        /*0128*/ 	.word	0x00016040
        /*012c*/ 	.word	0x0000fff0


	//----- nvinfo : EIATTR_INT_WARP_WIDE_INSTR_OFFSETS
	.align		4
.L_1077:
        /*0130*/ 	.byte	0x04, 0x31
        /*0132*/ 	.short	(.L_1079 - .L_1078)


	//   ....[0]....
.L_1078:
        /*0134*/ 	.word	0x00000130


	//   ....[1]....
        /*0138*/ 	.word	0x00000170


	//   ....[2]....
        /*013c*/ 	.word	0x000001e0


	//   ....[3]....
        /*0140*/ 	.word	0x0001a600


	//   ....[4]....
        /*0144*/ 	.word	0x0001a690


	//   ....[5]....
        /*0148*/ 	.word	0x0001d5a0


	//   ....[6]....
        /*014c*/ 	.word	0x0001d630


	//----- nvinfo : EIATTR_COOP_GROUP_MASK_REGIDS
	.align		4
.L_1079:
        /*0150*/ 	.byte	0x04, 0x29
        /*0152*/ 	.short	(.L_1081 - .L_1080)


	//   ....[0]....
.L_1080:
        /*0154*/ 	.word	0xffffffff


	//   ....[1]....
        /*0158*/ 	.word	0xffffffff


	//   ....[2]....
        /*015c*/ 	.word	0xffffffff


	//   ....[3]....
        /*0160*/ 	.word	0xffffffff


	//   ....[4]....
        /*0164*/ 	.word	0xffffffff


	//   ....[5]....
        /*0168*/ 	.word	0xffffffff


	//   ....[6]....
        /*016c*/ 	.word	0xffffffff


	//   ....[7]....
        /*0170*/ 	.word	0xffffffff


	//   ....[8]....
        /*0174*/ 	.word	0xffffffff


	//   ....[9]....
        /*0178*/ 	.word	0xffffffff


	//   ....[10]....
        /*017c*/ 	.word	0xffffffff


	//   ....[11]....
        /*0180*/ 	.word	0xffffffff


	//   ....[12]....
        /*0184*/ 	.word	0xffffffff


	//   ....[13]....
        /*0188*/ 	.word	0xffffffff


	//   ....[14]....
        /*018c*/ 	.word	0xffffffff


	//   ....[15]....
        /*0190*/ 	.word	0xffffffff


	//   ....[16]....
        /*0194*/ 	.word	0xffffffff


	//   ....[17]....
        /*0198*/ 	.word	0xffffffff


	//   ....[18]....
        /*019c*/ 	.word	0xffffffff


	//   ....[19]....
        /*01a0*/ 	.word	0xffffffff


	//   ....[20]....
        /*01a4*/ 	.word	0xffffffff


	//   ....[21]....
        /*01a8*/ 	.word	0xffffffff


	//   ....[22]....
        /*01ac*/ 	.word	0xffffffff


	//   ....[23]....
        /*01b0*/ 	.word	0xffffffff


	//   ....[24]....
        /*01b4*/ 	.word	0xffffffff


	//   ....[25]....
        /*01b8*/ 	.word	0xffffffff


	//   ....[26]....
        /*01bc*/ 	.word	0xffffffff


	//   ....[27]....
        /*01c0*/ 	.word	0xffffffff


	//   ....[28]....
        /*01c4*/ 	.word	0xffffffff


	//   ....[29]....
        /*01c8*/ 	.word	0xffffffff


	//   ....[30]....
        /*01cc*/ 	.word	0xffffffff


	//   ....[31]....
        /*01d0*/ 	.word	0xffffffff


	//   ....[32]....
        /*01d4*/ 	.word	0xffffffff


	//   ....[33]....
        /*01d8*/ 	.word	0xffffffff


	//   ....[34]....
        /*01dc*/ 	.word	0xffffffff


	//   ....[35]....
        /*01e0*/ 	.word	0xffffffff


	//   ....[36]....
        /*01e4*/ 	.word	0xffffffff


	//   ....[37]....
        /*01e8*/ 	.word	0xffffffff


	//   ....[38]....
        /*01ec*/ 	.word	0xffffffff


	//   ....[39]....
        /*01f0*/ 	.word	0xffffffff


	//   ....[40]....
        /*01f4*/ 	.word	0xffffffff


	//   ....[41]....
        /*01f8*/ 	.word	0xffffffff


	//   ....[42]....
        /*01fc*/ 	.word	0xffffffff


	//   ....[43]....
        /*0200*/ 	.word	0xffffffff


	//   ....[44]....
        /*0204*/ 	.word	0xffffffff


	//   ....[45]....
        /*0208*/ 	.word	0xffffffff


	//   ....[46]....
        /*020c*/ 	.word	0xffffffff


	//   ....[47]....
        /*0210*/ 	.word	0xffffffff


	//   ....[48]....
        /*0214*/ 	.word	0xffffffff


	//   ....[49]....
        /*0218*/ 	.word	0xffffffff


	//   ....[50]....
        /*021c*/ 	.word	0xffffffff


	//   ....[51]....
        /*0220*/ 	.word	0xffffffff


	//   ....[52]....
        /*0224*/ 	.word	0xffffffff


	//   ....[53]....
        /*0228*/ 	.word	0xffffffff


	//   ....[54]....
        /*022c*/ 	.word	0xffffffff


	//   ....[55]....
        /*0230*/ 	.word	0xffffffff


	//   ....[56]....
        /*0234*/ 	.word	0xffffffff


	//   ....[57]....
        /*0238*/ 	.word	0xffffffff


	//   ....[58]....
        /*023c*/ 	.word	0xffffffff


	//   ....[59]....
        /*0240*/ 	.word	0xffffffff


	//   ....[60]....
        /*0244*/ 	.word	0xffffffff


	//   ....[61]....
        /*0248*/ 	.word	0xffffffff


	//   ....[62]....
        /*024c*/ 	.word	0xffffffff


	//   ....[63]....
        /*0250*/ 	.word	0xffffffff


	//   ....[64]....
        /*0254*/ 	.word	0xffffffff


	//   ....[65]....
        /*0258*/ 	.word	0xffffffff


	//   ....[66]....
        /*025c*/ 	.word	0xffffffff


	//   ....[67]....
        /*0260*/ 	.word	0xffffffff


	//   ....[68]....
        /*0264*/ 	.word	0xffffffff


	//   ....[69]....
        /*0268*/ 	.word	0xffffffff


	//   ....[70]....
        /*026c*/ 	.word	0xffffffff


	//   ....[71]....
        /*0270*/ 	.word	0xffffffff


	//   ....[72]....
        /*0274*/ 	.word	0xffffffff


	//   ....[73]....
        /*0278*/ 	.word	0xffffffff


	//   ....[74]....
        /*027c*/ 	.word	0xffffffff


	//   ....[75]....
        /*0280*/ 	.word	0xffffffff


	//   ....[76]....
        /*0284*/ 	.word	0xffffffff


	//   ....[77]....
        /*0288*/ 	.word	0xffffffff


	//   ....[78]....
        /*028c*/ 	.word	0xffffffff


	//   ....[79]....
        /*0290*/ 	.word	0xffffffff


	//   ....[80]....
        /*0294*/ 	.word	0xffffffff


	//   ....[81]....
        /*0298*/ 	.word	0xffffffff


	//   ....[82]....
        /*029c*/ 	.word	0xffffffff


	//   ....[83]....
        /*02a0*/ 	.word	0xffffffff


	//   ....[84]....
        /*02a4*/ 	.word	0xffffffff


	//   ....[85]....
        /*02a8*/ 	.word	0xffffffff


	//   ....[86]....
        /*02ac*/ 	.word	0xffffffff


	//   ....[87]....
        /*02b0*/ 	.word	0xffffffff


	//   ....[88]....
        /*02b4*/ 	.word	0xffffffff


	//   ....[89]....
        /*02b8*/ 	.word	0xffffffff


	//   ....[90]....
        /*02bc*/ 	.word	0xffffffff


	//   ....[91]....
        /*02c0*/ 	.word	0xffffffff


	//   ....[92]....
        /*02c4*/ 	.word	0xffffffff


	//   ....[93]....
        /*02c8*/ 	.word	0xffffffff


	//   ....[94]....
        /*02cc*/ 	.word	0xffffffff


	//   ....[95]....
        /*02d0*/ 	.word	0xffffffff


	//   ....[96]....
        /*02d4*/ 	.word	0xffffffff


	//   ....[97]....
        /*02d8*/ 	.word	0xffffffff


	//   ....[98]....
        /*02dc*/ 	.word	0xffffffff


	//   ....[99]....
        /*02e0*/ 	.word	0xffffffff


	//   ....[100]....
        /*02e4*/ 	.word	0xffffffff


	//   ....[101]....
        /*02e8*/ 	.word	0xffffffff


	//   ....[102]....
        /*02ec*/ 	.word	0xffffffff


	//   ....[103]....
        /*02f0*/ 	.word	0xffffffff


	//   ....[104]....
        /*02f4*/ 	.word	0xffffffff


	//   ....[105]....
        /*02f8*/ 	.word	0xffffffff


	//   ....[106]....
        /*02fc*/ 	.word	0xffffffff


	//   ....[107]....
        /*0300*/ 	.word	0xffffffff


	//   ....[108]....
        /*0304*/ 	.word	0xffffffff


	//   ....[109]....
        /*0308*/ 	.word	0xffffffff


	//   ....[110]....
        /*030c*/ 	.word	0xffffffff


	//   ....[111]....
        /*0310*/ 	.word	0xffffffff


	//   ....[112]....
        /*0314*/ 	.word	0xffffffff


	//   ....[113]....
        /*0318*/ 	.word	0xffffffff


	//   ....[114]....
        /*031c*/ 	.word	0xffffffff


	//   ....[115]....
        /*0320*/ 	.word	0xffffffff


	//   ....[116]....
        /*0324*/ 	.word	0xffffffff


	//   ....[117]....
        /*0328*/ 	.word	0xffffffff


	//   ....[118]....
        /*032c*/ 	.word	0xffffffff


	//   ....[119]....
        /*0330*/ 	.word	0xffffffff


	//   ....[120]....
        /*0334*/ 	.word	0xffffffff


	//   ....[121]....
        /*0338*/ 	.word	0xffffffff


	//   ....[122]....
        /*033c*/ 	.word	0xffffffff


	//   ....[123]....
        /*0340*/ 	.word	0xffffffff


	//   ....[124]....
        /*0344*/ 	.word	0xffffffff


	//   ....[125]....
        /*0348*/ 	.word	0xffffffff


	//   ....[126]....
        /*034c*/ 	.word	0xffffffff


	//   ....[127]....
        /*0350*/ 	.word	0xffffffff


	//   ....[128]....
        /*0354*/ 	.word	0xffffffff


	//   ....[129]....
        /*0358*/ 	.word	0xffffffff


	//   ....[130]....
        /*035c*/ 	.word	0xffffffff


	//   ....[131]....
        /*0360*/ 	.word	0xffffffff


	//   ....[132]....
        /*0364*/ 	.word	0xffffffff


	//   ....[133]....
        /*0368*/ 	.word	0xffffffff


	//   ....[134]....
        /*036c*/ 	.word	0xffffffff


	//   ....[135]....
        /*0370*/ 	.word	0xffffffff


	//   ....[136]....
        /*0374*/ 	.word	0xffffffff


	//   ....[137]....
        /*0378*/ 	.word	0xffffffff


	//   ....[138]....
        /*037c*/ 	.word	0xffffffff


	//   ....[139]....
        /*0380*/ 	.word	0xffffffff


	//   ....[140]....
        /*0384*/ 	.word	0xffffffff


	//   ....[141]....
        /*0388*/ 	.word	0xffffffff


	//   ....[142]....
        /*038c*/ 	.word	0xffffffff


	//   ....[143]....
        /*0390*/ 	.word	0xffffffff


	//   ....[144]....
        /*0394*/ 	.word	0xffffffff


	//   ....[145]....
        /*0398*/ 	.word	0xffffffff


	//   ....[146]....
        /*039c*/ 	.word	0xffffffff


	//   ....[147]....
        /*03a0*/ 	.word	0xffffffff


	//   ....[148]....
        /*03a4*/ 	.word	0xffffffff


	//   ....[149]....
        /*03a8*/ 	.word	0xffffffff


	//   ....[150]....
        /*03ac*/ 	.word	0xffffffff


	//   ....[151]....
        /*03b0*/ 	.word	0xffffffff


	//   ....[152]....
        /*03b4*/ 	.word	0xffffffff


	//   ....[153]....
        /*03b8*/ 	.word	0xffffffff


	//   ....[154]....
        /*03bc*/ 	.word	0xffffffff


	//   ....[155]....
        /*03c0*/ 	.word	0xffffffff


	//   ....[156]....
        /*03c4*/ 	.word	0xffffffff


	//   ....[157]....
        /*03c8*/ 	.word	0xffffffff


	//   ....[158]....
        /*03cc*/ 	.word	0xffffffff


	//   ....[159]....
        /*03d0*/ 	.word	0xffffffff


	//   ....[160]....
        /*03d4*/ 	.word	0xffffffff


	//   ....[161]....
        /*03d8*/ 	.word	0xffffffff


	//   ....[162]....
        /*03dc*/ 	.word	0xffffffff


	//   ....[163]....
        /*03e0*/ 	.word	0xffffffff


	//   ....[164]....
        /*03e4*/ 	.word	0xffffffff


	//   ....[165]....
        /*03e8*/ 	.word	0xffffffff


	//   ....[166]....
        /*03ec*/ 	.word	0xffffffff


	//   ....[167]....
        /*03f0*/ 	.word	0xffffffff


	//   ....[168]....
        /*03f4*/ 	.word	0xffffffff


	//   ....[169]....
        /*03f8*/ 	.word	0xffffffff


	//   ....[170]....
        /*03fc*/ 	.word	0xffffffff


	//   ....[171]....
        /*0400*/ 	.word	0xffffffff


	//   ....[172]....
        /*0404*/ 	.word	0xffffffff


	//   ....[173]....
        /*0408*/ 	.word	0xffffffff


	//   ....[174]....
        /*040c*/ 	.word	0xffffffff


	//   ....[175]....
        /*0410*/ 	.word	0xffffffff


	//   ....[176]....
        /*0414*/ 	.word	0xffffffff


	//   ....[177]....
        /*0418*/ 	.word	0xffffffff


	//   ....[178]....
        /*041c*/ 	.word	0xffffffff


	//   ....[179]....
        /*0420*/ 	.word	0xffffffff


	//   ....[180]....
        /*0424*/ 	.word	0xffffffff


	//   ....[181]....
        /*0428*/ 	.word	0xffffffff


	//   ....[182]....
        /*042c*/ 	.word	0xffffffff


	//   ....[183]....
        /*0430*/ 	.word	0xffffffff


	//   ....[184]....
        /*0434*/ 	.word	0xffffffff


	//   ....[185]....
        /*0438*/ 	.word	0xffffffff


	//   ....[186]....
        /*043c*/ 	.word	0xffffffff


	//   ....[187]....
        /*0440*/ 	.word	0xffffffff


	//   ....[188]....
        /*0444*/ 	.word	0xffffffff


	//   ....[189]....
        /*0448*/ 	.word	0xffffffff


	//   ....[190]....
        /*044c*/ 	.word	0xffffffff


	//   ....[191]....
        /*0450*/ 	.word	0xffffffff


	//   ....[192]....
        /*0454*/ 	.word	0xffffffff


	//   ....[193]....
        /*0458*/ 	.word	0xffffffff


	//   ....[194]....
        /*045c*/ 	.word	0xffffffff


	//   ....[195]....
        /*0460*/ 	.word	0xffffffff


	//   ....[196]....
        /*0464*/ 	.word	0xffffffff


	//   ....[197]....
        /*0468*/ 	.word	0xffffffff


	//   ....[198]....
        /*046c*/ 	.word	0xffffffff


	//   ....[199]....
        /*0470*/ 	.word	0xffffffff


	//   ....[200]....
        /*0474*/ 	.word	0xffffffff


	//   ....[201]....
        /*0478*/ 	.word	0xffffffff


	//   ....[202]....
        /*047c*/ 	.word	0xffffffff


	//   ....[203]....
        /*0480*/ 	.word	0xffffffff


	//   ....[204]....
        /*0484*/ 	.word	0xffffffff


	//   ....[205]....
        /*0488*/ 	.word	0xffffffff


	//   ....[206]....
        /*048c*/ 	.word	0xffffffff


	//   ....[207]....
        /*0490*/ 	.word	0xffffffff


	//   ....[208]....
        /*0494*/ 	.word	0xffffffff


	//   ....[209]....
        /*0498*/ 	.word	0xffffffff


	//   ....[210]....
        /*049c*/ 	.word	0xffffffff


	//   ....[211]....
        /*04a0*/ 	.word	0xffffffff


	//   ....[212]....
        /*04a4*/ 	.word	0xffffffff


	//   ....[213]....
        /*04a8*/ 	.word	0xffffffff


	//   ....[214]....
        /*04ac*/ 	.word	0xffffffff


	//   ....[215]....
        /*04b0*/ 	.word	0xffffffff


	//   ....[216]....
        /*04b4*/ 	.word	0xffffffff


	//   ....[217]....
        /*04b8*/ 	.word	0xffffffff


	//   ....[218]....
        /*04bc*/ 	.word	0xffffffff


	//   ....[219]....
        /*04c0*/ 	.word	0xffffffff


	//   ....[220]....
        /*04c4*/ 	.word	0xffffffff


	//   ....[221]....
        /*04c8*/ 	.word	0xffffffff


	//   ....[222]....
        /*04cc*/ 	.word	0xffffffff


	//   ....[223]....
        /*04d0*/ 	.word	0xffffffff


	//   ....[224]....
        /*04d4*/ 	.word	0xffffffff


	//   ....[225]....
        /*04d8*/ 	.word	0xffffffff


	//   ....[226]....
        /*04dc*/ 	.word	0xffffffff


	//   ....[227]....
        /*04e0*/ 	.word	0x0500000f


	//   ....[228]....
        /*04e4*/ 	.word	0x0500000f


	//   ....[229]....
        /*04e8*/ 	.word	0x0500000f


	//   ....[230]....
        /*04ec*/ 	.word	0x0500000f


	//   ....[231]....
        /*04f0*/ 	.word	0x0500000f


	//   ....[232]....
        /*04f4*/ 	.word	0x0500000f


	//   ....[233]....
        /*04f8*/ 	.word	0x0500000f


	//   ....[234]....
        /*04fc*/ 	.word	0x0500000f


	//   ....[235]....
        /*0500*/ 	.word	0x0500000f


	//   ....[236]....
        /*0504*/ 	.word	0x0500000f


	//   ....[237]....
        /*0508*/ 	.word	0x0500000f


	//   ....[238]....
        /*050c*/ 	.word	0x0500000f


	//   ....[239]....
        /*0510*/ 	.word	0x0500000f


	//   ....[240]....
        /*0514*/ 	.word	0x0500000f


	//   ....[241]....
        /*0518*/ 	.word	0x0500000f


	//   ....[242]....
        /*051c*/ 	.word	0x0500000f


	//   ....[243]....
        /*0520*/ 	.word	0x0500000f


	//   ....[244]....
        /*0524*/ 	.word	0x0500000f


	//   ....[245]....
        /*0528*/ 	.word	0x0500000f


	//   ....[246]....
        /*052c*/ 	.word	0x0500000f


	//   ....[247]....
        /*0530*/ 	.word	0x0500000f


	//   ....[248]....
        /*0534*/ 	.word	0x0500000f


	//   ....[249]....
        /*0538*/ 	.word	0x0500000f


	//   ....[250]....
        /*053c*/ 	.word	0x0500000f


	//   ....[251]....
        /*0540*/ 	.word	0x0500000f


	//   ....[252]....
        /*0544*/ 	.word	0x0500000f


	//   ....[253]....
        /*0548*/ 	.word	0x0500000f


	//   ....[254]....
        /*054c*/ 	.word	0x0500000f


	//   ....[255]....
        /*0550*/ 	.word	0x0500000f


	//   ....[0]....
        /*0554*/ 	.word	0x0500000f


	//   ....[1]....
        /*0558*/ 	.word	0x0500000f


	//   ....[2]....
        /*055c*/ 	.word	0x0500000f


	//   ....[3]....
        /*0560*/ 	.word	0x0500000f


	//   ....[4]....
        /*0564*/ 	.word	0x0500000f


	//   ....[5]....
        /*0568*/ 	.word	0x0500000f


	//   ....[6]....
        /*056c*/ 	.word	0x0500000f


	//   ....[7]....
        /*0570*/ 	.word	0x0500000f


	//   ....[8]....
        /*0574*/ 	.word	0x0500000f


	//   ....[9]....
        /*0578*/ 	.word	0x0500000f


	//   ....[10]....
        /*057c*/ 	.word	0x0500000f


	//   ....[11]....
        /*0580*/ 	.word	0x0500000f


	//   ....[12]....
        /*0584*/ 	.word	0x0500000f


	//   ....[13]....
        /*0588*/ 	.word	0x0500000f


	//   ....[14]....
        /*058c*/ 	.word	0x0500000f


	//   ....[15]....
        /*0590*/ 	.word	0x0500000f


	//   ....[16]....
        /*0594*/ 	.word	0x0500000f


	//   ....[17]....
        /*0598*/ 	.word	0x0500000f


	//   ....[18]....
        /*059c*/ 	.word	0x0500000f


	//   ....[19]....
        /*05a0*/ 	.word	0x0500000f


	//   ....[20]....
        /*05a4*/ 	.word	0x0500000f


	//   ....[21]....
        /*05a8*/ 	.word	0x0500000f


	//   ....[22]....
        /*05ac*/ 	.word	0x0500000f


	//   ....[23]....
        /*05b0*/ 	.word	0x0500000f


	//   ....[24]....
        /*05b4*/ 	.word	0x0500000f


	//   ....[25]....
        /*05b8*/ 	.word	0x0500000f


	//   ....[26]....
        /*05bc*/ 	.word	0x0500000f


	//   ....[27]....
        /*05c0*/ 	.word	0x0500000f


	//   ....[28]....
        /*05c4*/ 	.word	0x0500000f


	//   ....[29]....
        /*05c8*/ 	.word	0x0500000f


	//   ....[30]....
        /*05cc*/ 	.word	0x0500000f


	//   ....[31]....
        /*05d0*/ 	.word	0x0500000f


	//   ....[32]....
        /*05d4*/ 	.word	0x0500000f


	//   ....[33]....
        /*05d8*/ 	.word	0x0500000f


	//   ....[34]....
        /*05dc*/ 	.word	0x0500000f


	//   ....[35]....
        /*05e0*/ 	.word	0x0500000f


	//   ....[36]....
        /*05e4*/ 	.word	0x0500000f


	//   ....[37]....
        /*05e8*/ 	.word	0x0500000f


	//   ....[38]....
        /*05ec*/ 	.word	0x0500000f


	//   ....[39]....
        /*05f0*/ 	.word	0x0500000f


	//   ....[40]....
        /*05f4*/ 	.word	0x0500000f


	//   ....[41]....
        /*05f8*/ 	.word	0x0500000f


	//   ....[42]....
        /*05fc*/ 	.word	0x0500000f


	//   ....[43]....
        /*0600*/ 	.word	0x0500000f


	//   ....[44]....
        /*0604*/ 	.word	0x0500000f


	//   ....[45]....
        /*0608*/ 	.word	0x0500000f


	//   ....[46]....
        /*060c*/ 	.word	0x0500000f


	//   ....[47]....
        /*0610*/ 	.word	0x0500000f


	//   ....[48]....
        /*0614*/ 	.word	0x0500000f


	//   ....[49]....
        /*0618*/ 	.word	0x0500000f


	//   ....[50]....
        /*061c*/ 	.word	0x0500000f


	//   ....[51]....
        /*0620*/ 	.word	0x0500000f


	//   ....[52]....
        /*0624*/ 	.word	0x0500000f


	//   ....[53]....
        /*0628*/ 	.word	0x0500000f


	//   ....[54]....
        /*062c*/ 	.word	0x0500000f


	//   ....[55]....
        /*0630*/ 	.word	0x0500000f


	//   ....[56]....
        /*0634*/ 	.word	0x0500000f


	//   ....[57]....
        /*0638*/ 	.word	0x0500000f


	//   ....[58]....
        /*063c*/ 	.word	0x0500000f


	//   ....[59]....
        /*0640*/ 	.word	0x0500000f


	//   ....[60]....
        /*0644*/ 	.word	0x0500000f


	//   ....[61]....
        /*0648*/ 	.word	0x0500000f


	//   ....[62]....
        /*064c*/ 	.word	0x0500000f


	//   ....[63]....
        /*0650*/ 	.word	0x0500000f


	//   ....[64]....
        /*0654*/ 	.word	0x0500000f


	//   ....[65]....
        /*0658*/ 	.word	0x0500000f


	//   ....[66]....
        /*065c*/ 	.word	0x0500000f


	//   ....[67]....
        /*0660*/ 	.word	0x0500000f


	//   ....[68]....
        /*0664*/ 	.word	0x0500000f


	//   ....[69]....
        /*0668*/ 	.word	0x0500000f


	//   ....[70]....
        /*066c*/ 	.word	0x0500000f


	//   ....[71]....
        /*0670*/ 	.word	0x0500000f


	//   ....[72]....
        /*0674*/ 	.word	0x0500000f


	//   ....[73]....
        /*0678*/ 	.word	0x0500000f


	//   ....[74]....
        /*067c*/ 	.word	0x0500000f


	//   ....[75]....
        /*0680*/ 	.word	0x0500000f


	//   ....[76]....
        /*0684*/ 	.word	0x0500000f


	//   ....[77]....
        /*0688*/ 	.word	0x0500000f


	//   ....[78]....
        /*068c*/ 	.word	0x0500000f


	//   ....[79]....
        /*0690*/ 	.word	0x0500000f


	//   ....[80]....
        /*0694*/ 	.word	0x0500000f


	//   ....[81]....
        /*0698*/ 	.word	0x0500000f


	//   ....[82]....
        /*069c*/ 	.word	0x0500000f


	//   ....[83]....
        /*06a0*/ 	.word	0x0500000f


	//   ....[84]....
        /*06a4*/ 	.word	0x0500000f


	//   ....[85]....
        /*06a8*/ 	.word	0x0500000f


	//   ....[86]....
        /*06ac*/ 	.word	0x0500000f


	//   ....[87]....
        /*06b0*/ 	.word	0x0500000f


	//   ....[88]....
        /*06b4*/ 	.word	0x0500000f


	//   ....[89]....
        /*06b8*/ 	.word	0x0500000f


	//   ....[90]....
        /*06bc*/ 	.word	0x0500000f


	//   ....[91]....
        /*06c0*/ 	.word	0x0500000f


	//   ....[92]....
        /*06c4*/ 	.word	0x0500000f


	//   ....[93]....
        /*06c8*/ 	.word	0x0500000f


	//   ....[94]....
        /*06cc*/ 	.word	0x0500000f


	//   ....[95]....
        /*06d0*/ 	.word	0x0500000f


	//   ....[96]....
        /*06d4*/ 	.word	0x0500000f


	//   ....[97]....
        /*06d8*/ 	.word	0x0500000f


	//   ....[98]....
        /*06dc*/ 	.word	0x0500000f


	//   ....[99]....
        /*06e0*/ 	.word	0x0500000f


	//   ....[100]....
        /*06e4*/ 	.word	0x0500000f


	//   ....[101]....
        /*06e8*/ 	.word	0x0500000f


	//   ....[102]....
        /*06ec*/ 	.word	0x0500000f


	//   ....[103]....
        /*06f0*/ 	.word	0x0500000f


	//   ....[104]....
        /*06f4*/ 	.word	0x0500000f


	//   ....[105]....
        /*06f8*/ 	.word	0x0500000f


	//   ....[106]....
        /*06fc*/ 	.word	0x0500000f


	//   ....[107]....
        /*0700*/ 	.word	0x0500000f


	//   ....[108]....
        /*0704*/ 	.word	0x0500000f


	//   ....[109]....
        /*0708*/ 	.word	0x0500000f


	//   ....[110]....
        /*070c*/ 	.word	0x0500000f


	//   ....[111]....
        /*0710*/ 	.word	0x0500000f


	//   ....[112]....
        /*0714*/ 	.word	0x0500000f


	//   ....[113]....
        /*0718*/ 	.word	0x0500000f


	//   ....[114]....
        /*071c*/ 	.word	0x0500000f


	//   ....[115]....
        /*0720*/ 	.word	0x0500000f


	//   ....[116]....
        /*0724*/ 	.word	0x0500000f


	//   ....[117]....
        /*0728*/ 	.word	0x0500000f


	//   ....[118]....
        /*072c*/ 	.word	0x0500000f


	//   ....[119]....
        /*0730*/ 	.word	0x0500000f


	//   ....[120]....
        /*0734*/ 	.word	0x0500000f


	//   ....[121]....
        /*0738*/ 	.word	0x0500000f


	//   ....[122]....
        /*073c*/ 	.word	0x0500000f


	//   ....[123]....
        /*0740*/ 	.word	0x0500000f


	//   ....[124]....
        /*0744*/ 	.word	0x0500000f


	//   ....[125]....
        /*0748*/ 	.word	0x0500000f


	//   ....[126]....
        /*074c*/ 	.word	0x0500000f


	//   ....[127]....
        /*0750*/ 	.word	0x0500000f


	//   ....[128]....
        /*0754*/ 	.word	0x0500000f


	//   ....[129]....
        /*0758*/ 	.word	0x0500000f


	//   ....[130]....
        /*075c*/ 	.word	0x0500000f


	//   ....[131]....
        /*0760*/ 	.word	0x0500000f


	//   ....[132]....
        /*0764*/ 	.word	0x0500000f


	//   ....[133]....
        /*0768*/ 	.word	0x0500000f


	//   ....[134]....
        /*076c*/ 	.word	0x0500000f


	//   ....[135]....
        /*0770*/ 	.word	0x0500000f


	//----- nvinfo : EIATTR_COOP_GROUP_INSTR_OFFSETS
	.align		4
.L_1081:
        /*0774*/ 	.byte	0x04, 0x28
        /*0776*/ 	.short	(.L_1083 - .L_1082)


	//   ....[0]....
.L_1082:
        /*0778*/ 	.word	0x00000070


	//   ....[1]....
        /*077c*/ 	.word	0x00000140


	//   ....[2]....
        /*0780*/ 	.word	0x00000190


	//   ....[3]....
        /*0784*/ 	.word	0x000003c0


	//   ....[4]....
        /*0788*/ 	.word	0x00000520


	//   ....[5]....
        /*078c*/ 	.word	0x00000640


	//   ....[6]....
        /*0790*/ 	.word	0x000007a0


	//   ....[7]....
        /*0794*/ 	.word	0x000030e0


	//   ....[8]....
        /*0798*/ 	.word	0x000030f0


	//   ....[9]....
        /*079c*/ 	.word	0x00003860


	//   ....[10]....
        /*07a0*/ 	.word	0x00003870


	//   ....[11]....
        /*07a4*/ 	.word	0x00003fe0


	//   ....[12]....
        /*07a8*/ 	.word	0x00003ff0


	//   ....[13]....
        /*07ac*/ 	.word	0x00004750


	//   ....[14]....
        /*07b0*/ 	.word	0x00004760


	//   ....[15]....
        /*07b4*/ 	.word	0x000058b0


	//   ....[16]....
        /*07b8*/ 	.word	0x000058c0


	//   ....[17]....
        /*07bc*/ 	.word	0x000060c0


	//   ....[18]....
        /*07c0*/ 	.word	0x000060d0


	//   ....[19]....
        /*07c4*/ 	.word	0x000068a0


	//   ....[20]....
        /*07c8*/ 	.word	0x000068b0


	//   ....[21]....
        /*07cc*/ 	.word	0x00007090


	//   ....[22]....
        /*07d0*/ 	.word	0x000070a0


	//   ....[23]....
        /*07d4*/ 	.word	0x00007ab0


	//   ....[24]....
        /*07d8*/ 	.word	0x00007ac0


	//   ....[25]....
        /*07dc*/ 	.word	0x00007bd0


	//   ....[26]....
        /*07e0*/ 	.word	0x00007be0


	//   ....[27]....
        /*07e4*/ 	.word	0x00007d00


	//   ....[28]....
        /*07e8*/ 	.word	0x00007d10


	//   ....[29]....
        /*07ec*/ 	.word	0x00007e30


	//   ....[30]....
        /*07f0*/ 	.word	0x00007e40


	//   ....[31]....
        /*07f4*/ 	.word	0x000081e0


	//   ....[32]....
        /*07f8*/ 	.word	0x00008200


	//   ....[33]....
        /*07fc*/ 	.word	0x000082e0


	//   ....[34]....
        /*0800*/ 	.word	0x00008300


	//   ....[35]....
        /*0804*/ 	.word	0x000083e0


	//   ....[36]....
        /*0808*/ 	.word	0x00008400


	//   ....[37]....
        /*080c*/ 	.word	0x000084e0


	//   ....[38]....
        /*0810*/ 	.word	0x00008500


	//   ....[39]....
        /*0814*/ 	.word	0x00008ae0


	//   ....[40]....
        /*0818*/ 	.word	0x000091c0


	//   ....[41]....
        /*081c*/ 	.word	0x000091d0


	//   ....[42]....
        /*0820*/ 	.word	0x000091e0


	//   ....[43]....
        /*0824*/ 	.word	0x000091f0


	//   ....[44]....
        /*0828*/ 	.word	0x00009530


	//   ....[45]....
        /*082c*/ 	.word	0x00009540


	//   ....[46]....
        /*0830*/ 	.word	0x00009550


	//   ....[47]....
        /*0834*/ 	.word	0x00009560


	//   ....[48]....
        /*0838*/ 	.word	0x00009880


	//   ....[49]....
        /*083c*/ 	.word	0x00009890


	//   ....[50]....
        /*0840*/ 	.word	0x000098a0


	//   ....[51]....
        /*0844*/ 	.word	0x000098b0


	//   ....[52]....
        /*0848*/ 	.word	0x00009bf0


	//   ....[53]....
        /*084c*/ 	.word	0x00009c00


	//   ....[54]....
        /*0850*/ 	.word	0x00009c10


	//   ....[55]....
        /*0854*/ 	.word	0x00009c20


	//   ....[56]....
        /*0858*/ 	.word	0x0000bb20


	//   ....[57]....
        /*085c*/ 	.word	0x0000bb40


	//   ....[58]....
        /*0860*/ 	.word	0x0000bb50


	//   ....[59]....
        /*0864*/ 	.word	0x0000bb60


	//   ....[60]....
        /*0868*/ 	.word	0x0000bc70


	//   ....[61]....
        /*086c*/ 	.word	0x0000bc90


	//   ....[62]....
        /*0870*/ 	.word	0x0000bd30


	//   ....[63]....
        /*0874*/ 	.word	0x0000bd70


	//   ....[64]....
        /*0878*/ 	.word	0x0000c0b0


	//   ....[65]....
        /*087c*/ 	.word	0x0000c0d0


	//   ....[66]....
        /*0880*/ 	.word	0x0000c0f0


	//   ....[67]....
        /*0884*/ 	.word	0x0000c100


	//   ....[68]....
        /*0888*/ 	.word	0x0000c1d0


	//   ....[69]....
        /*088c*/ 	.word	0x0000c1f0


	//   ....[70]....
        /*0890*/ 	.word	0x0000c200


	//   ....[71]....
        /*0894*/ 	.word	0x0000c290


	//   ....[72]....
        /*0898*/ 	.word	0x0000e9e0


	//   ....[73]....
        /*089c*/ 	.word	0x0000ea10


	//   ....[74]....
        /*08a0*/ 	.word	0x0000f080


	//   ....[75]....
        /*08a4*/ 	.word	0x0000f150


	//   ....[76]....
        /*08a8*/ 	.word	0x0000fa00


	//   ....[77]....
        /*08ac*/ 	.word	0x0000fa60


	//   ....[78]....
        /*08b0*/ 	.word	0x00011140


	//   ....[79]....
        /*08b4*/ 	.word	0x00011160


	//   ....[80]....
        /*08b8*/ 	.word	0x000117e0


	//   ....[81]....
        /*08bc*/ 	.word	0x000118e0


	//   ....[82]....
        /*08c0*/ 	.word	0x000120d0


	//   ....[83]....
        /*08c4*/ 	.word	0x00012130


	//   ....[84]....
        /*08c8*/ 	.word	0x000140a0


	//   ....[85]....
        /*08cc*/ 	.word	0x000140b0


	//   ....[86]....
        /*08d0*/ 	.word	0x000140e0


	//   ....[87]....
        /*08d4*/ 	.word	0x000140f0


	//   ....[88]....
        /*08d8*/ 	.word	0x00015630


	//   ....[89]....
        /*08dc*/ 	.word	0x00015670


	//   ....[90]....
        /*08e0*/ 	.word	0x00015990


	//   ....[91]....
        /*08e4*/ 	.word	0x000159b0


	//   ....[92]....
        /*08e8*/ 	.word	0x00016a50


	//   ....[93]....
        /*08ec*/ 	.word	0x00016a90


	//   ....[94]....
        /*08f0*/ 	.word	0x00016ad0


	//   ....[95]....
        /*08f4*/ 	.word	0x00016b00


	//   ....[96]....
        /*08f8*/ 	.word	0x000170c0


	//   ....[97]....
        /*08fc*/ 	.word	0x000170f0


	//   ....[98]....
        /*0900*/ 	.word	0x000171b0


	//   ....[99]....
        /*0904*/ 	.word	0x000171d0


	//   ....[100]....
        /*0908*/ 	.word	0x00017290


	//   ....[101]....
        /*090c*/ 	.word	0x000172b0


	//   ....[102]....
        /*0910*/ 	.word	0x00017380


	//   ....[103]....
        /*0914*/ 	.word	0x000173a0


	//   ....[104]....
        /*0918*/ 	.word	0x00017b60


	//   ....[105]....
        /*091c*/ 	.word	0x00017b70


	//   ....[106]....
        /*0920*/ 	.word	0x00017c80


	//   ....[107]....
        /*0924*/ 	.word	0x00017c90


	//   ....[108]....
        /*0928*/ 	.word	0x00017da0


	//   ....[109]....
        /*092c*/ 	.word	0x00017db0


	//   ....[110]....
        /*0930*/ 	.word	0x00017ec0


	//   ....[111]....
        /*0934*/ 	.word	0x00017ed0


	//   ....[112]....
        /*0938*/ 	.word	0x00018040


	//   ....[113]....
        /*093c*/ 	.word	0x000181f0


	//   ....[114]....
        /*0940*/ 	.word	0x00018220


	//   ....[115]....
        /*0944*/ 	.word	0x00018250


	//   ....[116]....
        /*0948*/ 	.word	0x00018280


	//   ....[117]....
        /*094c*/ 	.word	0x000182b0


	//   ....[118]....
        /*0950*/ 	.word	0x000182e0


	//   ....[119]....
        /*0954*/ 	.word	0x00018450


	//   ....[120]....
        /*0958*/ 	.word	0x00018480


	//   ....[121]....
        /*095c*/ 	.word	0x000184b0


	//   ....[122]....
        /*0960*/ 	.word	0x000184e0


	//   ....[123]....
        /*0964*/ 	.word	0x00018510


	//   ....[124]....
        /*0968*/ 	.word	0x00018540


	//   ....[125]....
        /*096c*/ 	.word	0x000185d0


	//   ....[126]....
        /*0970*/ 	.word	0x00018630


	//   ....[127]....
        /*0974*/ 	.word	0x000186c0


	//   ....[128]....
        /*0978*/ 	.word	0x000194a0


	//   ....[129]....
        /*097c*/ 	.word	0x0001b140


	//   ....[130]....
        /*0980*/ 	.word	0x0001b160


	//   ....[131]....
        /*0984*/ 	.word	0x0001b200


	//   ....[132]....
        /*0988*/ 	.word	0x0001b220


	//   ....[133]....
        /*098c*/ 	.word	0x0001b2b0


	//   ....[134]....
        /*0990*/ 	.word	0x0001b2d0


	//   ....[135]....
        /*0994*/ 	.word	0x0001b360


	//   ....[136]....
        /*0998*/ 	.word	0x0001b380


	//   ....[137]....
        /*099c*/ 	.word	0x0001b410


	//   ....[138]....
        /*09a0*/ 	.word	0x0001b430


	//   ....[139]....
        /*09a4*/ 	.word	0x0001b4c0


	//   ....[140]....
        /*09a8*/ 	.word	0x0001b4e0


	//   ....[141]....
        /*09ac*/ 	.word	0x0001b570


	//   ....[142]....
        /*09b0*/ 	.word	0x0001b590


	//   ....[143]....
        /*09b4*/ 	.word	0x0001b5a0


	//   ....[144]....
        /*09b8*/ 	.word	0x0001b620


	//   ....[145]....
        /*09bc*/ 	.word	0x0001bd90


	//   ....[146]....
        /*09c0*/ 	.word	0x0001bdc0


	//   ....[147]....
        /*09c4*/ 	.word	0x0001be20


	//   ....[148]....
        /*09c8*/ 	.word	0x0001be70


	//   ....[149]....
        /*09cc*/ 	.word	0x0001bec0


	//   ....[150]....
        /*09d0*/ 	.word	0x0001bf10


	//   ....[151]....
        /*09d4*/ 	.word	0x0001bf60


	//   ....[152]....
        /*09d8*/ 	.word	0x0001bfb0


	//   ....[153]....
        /*09dc*/ 	.word	0x0001bff0


	//   ....[154]....
        /*09e0*/ 	.word	0x0001c050


	//   ....[155]....
        /*09e4*/ 	.word	0x0001c0a0


	//   ....[156]....
        /*09e8*/ 	.word	0x0001c0f0


	//   ....[157]....
        /*09ec*/ 	.word	0x0001c140


	//   ....[158]....
        /*09f0*/ 	.word	0x0001c180


	//   ....[159]....
        /*09f4*/ 	.word	0x0001c1a0


	//   ....[160]....
        /*09f8*/ 	.word	0x0001c1e0


	//   ....[161]....
        /*09fc*/ 	.word	0x0001c950


	//   ....[162]....
        /*0a00*/ 	.word	0x0001c980


	//   ....[163]....
        /*0a04*/ 	.word	0x0001c9e0


	//   ....[164]....
        /*0a08*/ 	.word	0x0001c9f0


	//   ....[165]....
        /*0a0c*/ 	.word	0x0001ca40


	//   ....[166]....
        /*0a10*/ 	.word	0x0001ca50


	//   ....[167]....
        /*0a14*/ 	.word	0x0001caa0


	//   ....[168]....
        /*0a18*/ 	.word	0x0001cab0


	//   ....[169]....
        /*0a1c*/ 	.word	0x0001cb00


	//   ....[170]....
        /*0a20*/ 	.word	0x0001cb10


	//   ....[171]....
        /*0a24*/ 	.word	0x0001cb60


	//   ....[172]....
        /*0a28*/ 	.word	0x0001cb70


	//   ....[173]....
        /*0a2c*/ 	.word	0x0001cbc0


	//   ....[174]....
        /*0a30*/ 	.word	0x0001cbd0


	//   ....[175]....
        /*0a34*/ 	.word	0x0001cbe0


	//   ....[176]....
        /*0a38*/ 	.word	0x0001cc30


	//   ....[177]....
        /*0a3c*/ 	.word	0x0001ce90


	//   ....[178]....
        /*0a40*/ 	.word	0x0001ceb0


	//   ....[179]....
        /*0a44*/ 	.word	0x0001cec0


	//   ....[180]....
        /*0a48*/ 	.word	0x0001cf30


	//   ....[181]....
        /*0a4c*/ 	.word	0x0001cf40


	//   ....[182]....
        /*0a50*/ 	.word	0x0001cfb0


	//   ....[183]....
        /*0a54*/ 	.word	0x0001cfc0


	//   ....[184]....
        /*0a58*/ 	.word	0x0001d030


	//   ....[185]....
        /*0a5c*/ 	.word	0x0001d040


	//   ....[186]....
        /*0a60*/ 	.word	0x0001d0b0


	//   ....[187]....
        /*0a64*/ 	.word	0x0001d0c0


	//   ....[188]....
        /*0a68*/ 	.word	0x0001d130


	//   ....[189]....
        /*0a6c*/ 	.word	0x0001d140


	//   ....[190]....
        /*0a70*/ 	.word	0x0001d1b0


	//   ....[191]....
        /*0a74*/ 	.word	0x0001d1c0


	//   ....[192]....
        /*0a78*/ 	.word	0x0001d1d0


	//   ....[193]....
        /*0a7c*/ 	.word	0x0001d780


	//   ....[194]....
        /*0a80*/ 	.word	0x0001d7c0


	//   ....[195]....
        /*0a84*/ 	.word	0x0001d800


	//   ....[196]....
        /*0a88*/ 	.word	0x0001d820


	//   ....[197]....
        /*0a8c*/ 	.word	0x0001d830


	//   ....[198]....
        /*0a90*/ 	.word	0x0001d850


	//   ....[199]....
        /*0a94*/ 	.word	0x0001d8c0


	//   ....[200]....
        /*0a98*/ 	.word	0x0001d8e0


	//   ....[201]....
        /*0a9c*/ 	.word	0x0001d940


	//   ....[202]....
        /*0aa0*/ 	.word	0x0001d960


	//   ....[203]....
        /*0aa4*/ 	.word	0x0001d9c0


	//   ....[204]....
        /*0aa8*/ 	.word	0x0001d9e0


	//   ....[205]....
        /*0aac*/ 	.word	0x0001da40


	//   ....[206]....
        /*0ab0*/ 	.word	0x0001da60


	//   ....[207]....
        /*0ab4*/ 	.word	0x0001dab0


	//   ....[208]....
        /*0ab8*/ 	.word	0x0001dad0


	//   ....[209]....
        /*0abc*/ 	.word	0x0001ded0


	//   ....[210]....
        /*0ac0*/ 	.word	0x0001df00


	//   ....[211]....
        /*0ac4*/ 	.word	0x0001df30


	//   ....[212]....
        /*0ac8*/ 	.word	0x0001df60


	//   ....[213]....
        /*0acc*/ 	.word	0x0001df90


	//   ....[214]....
        /*0ad0*/ 	.word	0x0001dfc0


	//   ....[215]....
        /*0ad4*/ 	.word	0x0001dff0


	//   ....[216]....
        /*0ad8*/ 	.word	0x0001e020


	//   ....[217]....
        /*0adc*/ 	.word	0x0001e1a0


	//   ....[218]....
        /*0ae0*/ 	.word	0x0001e1d0


	//   ....[219]....
        /*0ae4*/ 	.word	0x0001e200


	//   ....[220]....
        /*0ae8*/ 	.word	0x0001e230


	//   ....[221]....
        /*0aec*/ 	.word	0x0001e260


	//   ....[222]....
        /*0af0*/ 	.word	0x0001e290


	//   ....[223]....
        /*0af4*/ 	.word	0x0001e350


	//   ....[224]....
        /*0af8*/ 	.word	0x0001e370


	//   ....[225]....
        /*0afc*/ 	.word	0x0001e3e0


	//   ....[226]....
        /*0b00*/ 	.word	0x0001ea80


	//   ....[227]....
        /*0b04*/ 	.word	0x0001eda0


	//   ....[228]....
        /*0b08*/ 	.word	0x0001ee30


	//   ....[229]....
        /*0b0c*/ 	.word	0x0001eed0


	//   ....[230]....
        /*0b10*/ 	.word	0x0001ef60


	//   ....[231]....
        /*0b14*/ 	.word	0x0001f000


	//   ....[232]....
        /*0b18*/ 	.word	0x0001f090


	//   ....[233]....
        /*0b1c*/ 	.word	0x0001f130


	//   ....[234]....
        /*0b20*/ 	.word	0x0001f1c0


	//   ....[235]....
        /*0b24*/ 	.word	0x0001f2b0


	//   ....[236]....
        /*0b28*/ 	.word	0x0001f340


	//   ....[237]....
        /*0b2c*/ 	.word	0x0001f3e0


	//   ....[238]....
        /*0b30*/ 	.word	0x0001f470


	//   ....[239]....
        /*0b34*/ 	.word	0x0001f510


	//   ....[240]....
        /*0b38*/ 	.word	0x0001f5a0


	//   ....[241]....
        /*0b3c*/ 	.word	0x0001f640


	//   ....[242]....
        /*0b40*/ 	.word	0x0001f6d0


	//   ....[243]....
        /*0b44*/ 	.word	0x0001f7c0


	//   ....[244]....
        /*0b48*/ 	.word	0x0001f850


	//   ....[245]....
        /*0b4c*/ 	.word	0x0001f8e0


	//   ....[246]....
        /*0b50*/ 	.word	0x0001f970


	//   ....[247]....
        /*0b54*/ 	.word	0x0001fa00


	//   ....[248]....
        /*0b58*/ 	.word	0x0001fa90


	//   ....[249]....
        /*0b5c*/ 	.word	0x0001fb20


	//   ....[250]....
        /*0b60*/ 	.word	0x0001fbb0


	//   ....[251]....
        /*0b64*/ 	.word	0x0001fc90


	//   ....[252]....
        /*0b68*/ 	.word	0x0001fd40


	//   ....[253]....
        /*0b6c*/ 	.word	0x0001fdd0


	//   ....[254]....
        /*0b70*/ 	.word	0x0001fe20


	//   ....[255]....
        /*0b74*/ 	.word	0x0001fe70


	//   ....[0]....
        /*0b78*/ 	.word	0x0001ff00


	//   ....[1]....
        /*0b7c*/ 	.word	0x0001ff90


	//   ....[2]....
        /*0b80*/ 	.word	0x0001ffe0


	//   ....[3]....
        /*0b84*/ 	.word	0x00020030


	//   ....[4]....
        /*0b88*/ 	.word	0x000200c0


	//   ....[5]....
        /*0b8c*/ 	.word	0x00020150


	//   ....[6]....
        /*0b90*/ 	.word	0x000201a0


	//   ....[7]....
        /*0b94*/ 	.word	0x000201f0


	//   ....[8]....
        /*0b98*/ 	.word	0x00020280


	//   ....[9]....
        /*0b9c*/ 	.word	0x00020310


	//   ....[10]....
        /*0ba0*/ 	.word	0x00020360


	//   ....[11]....
        /*0ba4*/ 	.word	0x000203b0


	//   ....[12]....
        /*0ba8*/ 	.word	0x000204a0


	//   ....[13]....
        /*0bac*/ 	.word	0x00020550


	//   ....[14]....
        /*0bb0*/ 	.word	0x000205d0


	//   ....[15]....
        /*0bb4*/ 	.word	0x00020670


	//   ....[16]....
        /*0bb8*/ 	.word	0x00020700


	//   ....[17]....
        /*0bbc*/ 	.word	0x000207c0


	//   ....[18]....
        /*0bc0*/ 	.word	0x00020840


	//   ....[19]....
        /*0bc4*/ 	.word	0x00020890


	//   ....[20]....
        /*0bc8*/ 	.word	0x00020a50


	//   ....[21]....
        /*0bcc*/ 	.word	0x00020af0


	//   ....[22]....
        /*0bd0*/ 	.word	0x00020b70


	//   ....[23]....
        /*0bd4*/ 	.word	0x00020be0


	//   ....[24]....
        /*0bd8*/ 	.word	0x00020d60


	//   ....[25]....
        /*0bdc*/ 	.word	0x00020e80


	//   ....[26]....
        /*0be0*/ 	.word	0x00020ef0


	//   ....[27]....
        /*0be4*/ 	.word	0x00020f40


	//   ....[28]....
        /*0be8*/ 	.word	0x00021220


	//   ....[29]....
        /*0bec*/ 	.word	0x00021270


	//   ....[30]....
        /*0bf0*/ 	.word	0x00021300


	//   ....[31]....
        /*0bf4*/ 	.word	0x00021390


	//   ....[32]....
        /*0bf8*/ 	.word	0x00021420


	//   ....[33]....
        /*0bfc*/ 	.word	0x000214b0


	//   ....[34]....
        /*0c00*/ 	.word	0x00021540


	//   ....[35]....
        /*0c04*/ 	.word	0x000215d0


	//   ....[36]....
        /*0c08*/ 	.word	0x00021690


	//   ....[37]....
        /*0c0c*/ 	.word	0x00021970


	//   ....[38]....
        /*0c10*/ 	.word	0x00021a60


	//   ....[39]....
        /*0c14*/ 	.word	0x00021b00


	//   ....[40]....
        /*0c18*/ 	.word	0x00021b60


	//   ....[41]....
        /*0c1c*/ 	.word	0x00021c60


	//   ....[42]....
        /*0c20*/ 	.word	0x00021cd0


	//   ....[43]....
        /*0c24*/ 	.word	0x00021dd0


	//   ....[44]....
        /*0c28*/ 	.word	0x00021e40


	//   ....[45]....
        /*0c2c*/ 	.word	0x00021f40


	//   ....[46]....
        /*0c30*/ 	.word	0x00021fb0


	//   ....[47]....
        /*0c34*/ 	.word	0x000220b0


	//   ....[48]....
        /*0c38*/ 	.word	0x00022120


	//   ....[49]....
        /*0c3c*/ 	.word	0x00022220


	//   ....[50]....
        /*0c40*/ 	.word	0x00022290


	//   ....[51]....
        /*0c44*/ 	.word	0x00022390


	//   ....[52]....
        /*0c48*/ 	.word	0x00022400


	//   ....[53]....
        /*0c4c*/ 	.word	0x000224a0


	//   ....[54]....
        /*0c50*/ 	.word	0x000225a0


	//   ....[55]....
        /*0c54*/ 	.word	0x00022610


	//   ....[56]....
        /*0c58*/ 	.word	0x00022690


	//   ....[57]....
        /*0c5c*/ 	.word	0x00022750


	//   ....[58]....
        /*0c60*/ 	.word	0x000227d0


	//   ....[59]....
        /*0c64*/ 	.word	0x000228a0


	//   ....[60]....
        /*0c68*/ 	.word	0x00022920


	//   ....[61]....
        /*0c6c*/ 	.word	0x000229f0


	//   ....[62]....
        /*0c70*/ 	.word	0x00022a70


	//   ....[63]....
        /*0c74*/ 	.word	0x00022b40


	//   ....[64]....
        /*0c78*/ 	.word	0x00022bc0


	//   ....[65]....
        /*0c7c*/ 	.word	0x00022c90


	//   ....[66]....
        /*0c80*/ 	.word	0x00022d10


	//   ....[67]....
        /*0c84*/ 	.word	0x00022dd0


	//   ....[68]....
        /*0c88*/ 	.word	0x00022e50


	//   ....[69]....
        /*0c8c*/ 	.word	0x00022f00


	//   ....[70]....
        /*0c90*/ 	.word	0x00023030


	//   ....[71]....
        /*0c94*/ 	.word	0x000230d0


	//   ....[72]....
        /*0c98*/ 	.word	0x00023140


	//   ....[73]....
        /*0c9c*/ 	.word	0x00023200


	//   ....[74]....
        /*0ca0*/ 	.word	0x00023260


	//   ....[75]....
        /*0ca4*/ 	.word	0x00023320


	//   ....[76]....
        /*0ca8*/ 	.word	0x00023380


	//   ....[77]....
        /*0cac*/ 	.word	0x00023440


	//   ....[78]....
        /*0cb0*/ 	.word	0x000234a0


	//   ....[79]....
        /*0cb4*/ 	.word	0x00023560


	//   ....[80]....
        /*0cb8*/ 	.word	0x000235c0


	//   ....[81]....
        /*0cbc*/ 	.word	0x00023680


	//   ....[82]....
        /*0cc0*/ 	.word	0x000236e0


	//   ....[83]....
        /*0cc4*/ 	.word	0x000237a0


	//   ....[84]....
        /*0cc8*/ 	.word	0x00023800


	//   ....[85]....
        /*0ccc*/ 	.word	0x000238c0


	//   ....[86]....
        /*0cd0*/ 	.word	0x000239b0


	//   ....[87]....
        /*0cd4*/ 	.word	0x00023a50


	//   ....[88]....
        /*0cd8*/ 	.word	0x00023ab0


	//   ....[89]....
        /*0cdc*/ 	.word	0x00023b90


	//   ....[90]....
        /*0ce0*/ 	.word	0x00023bf0


	//   ....[91]....
        /*0ce4*/ 	.word	0x00023cd0


	//   ....[92]....
        /*0ce8*/ 	.word	0x00023d30


	//   ....[93]....
        /*0cec*/ 	.word	0x00023e10


	//   ....[94]....
        /*0cf0*/ 	.word	0x00023e70


	//   ....[95]....
        /*0cf4*/ 	.word	0x00023f50


	//   ....[96]....
        /*0cf8*/ 	.word	0x00023fb0


	//   ....[97]....
        /*0cfc*/ 	.word	0x00024090


	//   ....[98]....
        /*0d00*/ 	.word	0x000240f0


	//   ....[99]....
        /*0d04*/ 	.word	0x000241d0


	//   ....[100]....
        /*0d08*/ 	.word	0x00024230


	//   ....[101]....
        /*0d0c*/ 	.word	0x00024300


	//   ....[102]....
        /*0d10*/ 	.word	0x00024420


	//   ....[103]....
        /*0d14*/ 	.word	0x000244c0


	//   ....[104]....
        /*0d18*/ 	.word	0x00024580


	//   ....[105]....
        /*0d1c*/ 	.word	0x00024650


	//   ....[106]....
        /*0d20*/ 	.word	0x000246b0


	//   ....[107]....
        /*0d24*/ 	.word	0x00024790


	//   ....[108]....
        /*0d28*/ 	.word	0x000247f0


	//   ....[109]....
        /*0d2c*/ 	.word	0x000248c0


	//   ....[110]....
        /*0d30*/ 	.word	0x00024920


	//   ....[111]....
        /*0d34*/ 	.word	0x000249f0


	//   ....[112]....
        /*0d38*/ 	.word	0x00024a50


	//   ....[113]....
        /*0d3c*/ 	.word	0x00024b30


	//   ....[114]....
        /*0d40*/ 	.word	0x00024b90


	//   ....[115]....
        /*0d44*/ 	.word	0x00024c60


	//   ....[116]....
        /*0d48*/ 	.word	0x00024cc0


	//   ....[117]....
        /*0d4c*/ 	.word	0x00024d80


	//   ....[118]....
        /*0d50*/ 	.word	0x00024e10


	//   ....[119]....
        /*0d54*/ 	.word	0x00024eb0


	//   ....[120]....
        /*0d58*/ 	.word	0x00024fd0


	//   ....[121]....
        /*0d5c*/ 	.word	0x00025040


	//   ....[122]....
        /*0d60*/ 	.word	0x000250b0


	//   ....[123]....
        /*0d64*/ 	.word	0x00025120


	//   ....[124]....
        /*0d68*/ 	.word	0x00025190


	//   ....[125]....
        /*0d6c*/ 	.word	0x00025210


	//   ....[126]....
        /*0d70*/ 	.word	0x000252a0


	//   ....[127]....
        /*0d74*/ 	.word	0x00025330


	//   ....[128]....
        /*0d78*/ 	.word	0x000253a0


	//   ....[129]....
        /*0d7c*/ 	.word	0x00025410


	//   ....[130]....
        /*0d80*/ 	.word	0x00025480


	//   ....[131]....
        /*0d84*/ 	.word	0x00025500


	//   ....[132]....
        /*0d88*/ 	.word	0x00025570


	//   ....[133]....
        /*0d8c*/ 	.word	0x00025610


	//   ....[134]....
        /*0d90*/ 	.word	0x000256a0


	//   ....[135]....
        /*0d94*/ 	.word	0x000257c0


	//----- nvinfo : EIATTR_REG_RECONFIG
	.align		4
.L_1083:
        /*0d98*/ 	.byte	0x01, 0x54
	.zero		2


	//----- nvinfo : EIATTR_SYSCALL_OFFSETS
	.align		4
        /*0d9c*/ 	.byte	0x04, 0x46
        /*0d9e*/ 	.short	(.L_1085 - .L_1084)


	//   ....[0]....
.L_1084:
        /*0da0*/ 	.word	0x00001940


	//   ....[1]....
        /*0da4*/ 	.word	0x00001a90


	//   ....[2]....
        /*0da8*/ 	.word	0x00008c80


	//   ....[3]....
        /*0dac*/ 	.word	0x00008f80


	//   ....[4]....
        /*0db0*/ 	.word	0x0001a7f0


	//   ....[5]....
        /*0db4*/ 	.word	0x0001a940


	//   ....[6]....
        /*0db8*/ 	.word	0x0001aa30


	//   ....[7]....
        /*0dbc*/ 	.word	0x0001b9f0


	//----- nvinfo : EIATTR_MBARRIER_INSTR_OFFSETS
	.align		4
.L_1085:
        /*0dc0*/ 	.byte	0x04, 0x39
        /*0dc2*/ 	.short	(.L_1087 - .L_1086)


	//   ....[0]....
.L_1086:
        /*0dc4*/ 	.word	0x00000270
        /*0dc8*/ 	.word	0x000000ff
        /*0dcc*/ 	.word	0x00028800
        /*0dd0*/ 	.short	0x0100
        /*0dd2*/ 	.byte	0x08
	.zero		1


	//   ....[1]....
        /*0dd4*/ 	.word	0x00000280
        /*0dd8*/ 	.word	0x000000ff
        /*0ddc*/ 	.word	0x00028820
        /*0de0*/ 	.short	0x0100
        /*0de2*/ 	.byte	0x08
	.zero		1


	//   ....[2]....
        /*0de4*/ 	.word	0x00000370
        /*0de8*/ 	.word	0x000000ff
        /*0dec*/ 	.word	0x00028830
        /*0df0*/ 	.short	0x0100
        /*0df2*/ 	.byte	0x08
	.zero		1


	//   ....[3]....
        /*0df4*/ 	.word	0x00000380
        /*0df8*/ 	.word	0x000000ff
        /*0dfc*/ 	.word	0x00028840
        /*0e00*/ 	.short	0x0100
        /*0e02*/ 	.byte	0x08
	.zero		1


	//   ....[4]....
        /*0e04*/ 	.word	0x00000390
        /*0e08*/ 	.word	0x000000ff
        /*0e0c*/ 	.word	0x00028838
        /*0e10*/ 	.short	0x0100
        /*0e12*/ 	.byte	0x08
	.zero		1


	//   ....[5]....
        /*0e14*/ 	.word	0x000003a0
        /*0e18*/ 	.word	0x000000ff
        /*0e1c*/ 	.word	0x00028848
        /*0e20*/ 	.short	0x0100
        /*0e22*/ 	.byte	0x08
	.zero		1


	//   ....[6]....
        /*0e24*/ 	.word	0x000004d0
        /*0e28*/ 	.word	0x000000ff
        /*0e2c*/ 	.word	0x00028850
        /*0e30*/ 	.short	0x0100
        /*0e32*/ 	.byte	0x08
	.zero		1


	//   ....[7]....
        /*0e34*/ 	.word	0x000004e0
        /*0e38*/ 	.word	0x000000ff
        /*0e3c*/ 	.word	0x00028860
        /*0e40*/ 	.short	0x0100
        /*0e42*/ 	.byte	0x08
	.zero		1


	//   ....[8]....
        /*0e44*/ 	.word	0x000004f0
        /*0e48*/ 	.word	0x000000ff
        /*0e4c*/ 	.word	0x00028858
        /*0e50*/ 	.short	0x0100
        /*0e52*/ 	.byte	0x08
	.zero		1


	//   ....[9]....
        /*0e54*/ 	.word	0x00000500
        /*0e58*/ 	.word	0x000000ff
        /*0e5c*/ 	.word	0x00028868
        /*0e60*/ 	.short	0x0100
        /*0e62*/ 	.byte	0x08
	.zero		1


	//   ....[10]....
        /*0e64*/ 	.word	0x000005f0
        /*0e68*/ 	.word	0x000000ff
        /*0e6c*/ 	.word	0x00028870
        /*0e70*/ 	.short	0x0100
        /*0e72*/ 	.byte	0x06
	.zero		1


	//   ....[11]....
        /*0e74*/ 	.word	0x00000600
        /*0e78*/ 	.word	0x000000ff
        /*0e7c*/ 	.word	0x00028880
        /*0e80*/ 	.short	0x0100
        /*0e82*/ 	.byte	0x06
	.zero		1


	//   ....[12]....
        /*0e84*/ 	.word	0x00000610
        /*0e88*/ 	.word	0x000000ff
        /*0e8c*/ 	.word	0x00028878
        /*0e90*/ 	.short	0x0100
        /*0e92*/ 	.byte	0x06
	.zero		1


	//   ....[13]....
        /*0e94*/ 	.word	0x00000620
        /*0e98*/ 	.word	0x000000ff
        /*0e9c*/ 	.word	0x00028888
        /*0ea0*/ 	.short	0x0100
        /*0ea2*/ 	.byte	0x06
	.zero		1


	//   ....[14]....
        /*0ea4*/ 	.word	0x00000750
        /*0ea8*/ 	.word	0x000000ff
        /*0eac*/ 	.word	0x00028890
        /*0eb0*/ 	.short	0x0100
        /*0eb2*/ 	.byte	0x08
	.zero		1


	//   ....[15]....
        /*0eb4*/ 	.word	0x00000760
        /*0eb8*/ 	.word	0x000000ff
        /*0ebc*/ 	.word	0x000288a0
        /*0ec0*/ 	.short	0x0100
        /*0ec2*/ 	.byte	0x08
	.zero		1


	//   ....[16]....
        /*0ec4*/ 	.word	0x00000770
        /*0ec8*/ 	.word	0x000000ff
        /*0ecc*/ 	.word	0x00028898
        /*0ed0*/ 	.short	0x0100
        /*0ed2*/ 	.byte	0x08
	.zero		1


	//   ....[17]....
        /*0ed4*/ 	.word	0x00000780
        /*0ed8*/ 	.word	0x000000ff
        /*0edc*/ 	.word	0x000288a8
        /*0ee0*/ 	.short	0x0100
        /*0ee2*/ 	.byte	0x08
	.zero		1


	//   ....[18]....
        /*0ee4*/ 	.word	0x000008b0
        /*0ee8*/ 	.word	0x000000ff
        /*0eec*/ 	.word	0x000288b0
        /*0ef0*/ 	.short	0x0100
        /*0ef2*/ 	.byte	0x08
	.zero		1


	//   ....[19]....
        /*0ef4*/ 	.word	0x000008c0
        /*0ef8*/ 	.word	0x000000ff
        /*0efc*/ 	.word	0x000288c0
        /*0f00*/ 	.short	0x0100
        /*0f02*/ 	.byte	0x08
	.zero		1


	//   ....[20]....
        /*0f04*/ 	.word	0x000008d0
        /*0f08*/ 	.word	0x000000ff
        /*0f0c*/ 	.word	0x000288b8
        /*0f10*/ 	.short	0x0100
        /*0f12*/ 	.byte	0x08
	.zero		1


	//   ....[21]....
        /*0f14*/ 	.word	0x000008e0
        /*0f18*/ 	.word	0x000000ff
        /*0f1c*/ 	.word	0x000288c8
        /*0f20*/ 	.short	0x0100
        /*0f22*/ 	.byte	0x08
	.zero		1


	//   ....[22]....
        /*0f24*/ 	.word	0x00003090
        /*0f28*/ 	.word	0x0000005b
        /*0f2c*/ 	.word	0x00028890
        /*0f30*/ 	.short	0x010a
        /*0f32*/ 	.byte	0x3f
	.zero		1


	//   ....[23]....
        /*0f34*/ 	.word	0x00005850
        /*0f38*/ 	.word	0x0000005b
        /*0f3c*/ 	.word	0x00028890
        /*0f40*/ 	.short	0x010a
        /*0f42*/ 	.byte	0x3f
	.zero		1


	//   ....[24]....
        /*0f44*/ 	.word	0x000078f0
        /*0f48*/ 	.word	0x0000005b
        /*0f4c*/ 	.word	0x00028890
        /*0f50*/ 	.short	0x010a
        /*0f52*/ 	.byte	0x3f
	.zero		1


	//   ....[25]....
        /*0f54*/ 	.word	0x00008010
        /*0f58*/ 	.word	0x0000000b
        /*0f5c*/ 	.word	0x00000000
        /*0f60*/ 	.short	0x0101
        /*0f62*/ 	.byte	0x3f
	.zero		1


	//   ....[26]....
        /*0f64*/ 	.word	0x00008050
        /*0f68*/ 	.word	0x0000005b
        /*0f6c*/ 	.word	0x000288b0
        /*0f70*/ 	.short	0x010a
        /*0f72*/ 	.byte	0x3f
	.zero		1


	//   ....[27]....
        /*0f74*/ 	.word	0x00008680
        /*0f78*/ 	.word	0x0000005b
        /*0f7c*/ 	.word	0x00000000
        /*0f80*/ 	.short	0x0101
        /*0f82*/ 	.byte	0x3f
	.zero		1


	//   ....[28]....
        /*0f84*/ 	.word	0x00008d10
        /*0f88*/ 	.word	0x00000012
        /*0f8c*/ 	.word	0x00028800
        /*0f90*/ 	.short	0x010a
        /*0f92*/ 	.byte	0x3f
	.zero		1


	//   ....[29]....
        /*0f94*/ 	.word	0x00008d60
        /*0f98*/ 	.word	0x00000012
        /*0f9c*/ 	.word	0x00028800
        /*0fa0*/ 	.short	0x010a
        /*0fa2*/ 	.byte	0x3f
	.zero		1


	//   ....[30]....
        /*0fa4*/ 	.word	0x00009f70
        /*0fa8*/ 	.word	0x00000012
        /*0fac*/ 	.word	0x00028800
        /*0fb0*/ 	.short	0x010a
        /*0fb2*/ 	.byte	0x3f
	.zero		1


	//   ....[31]....
        /*0fb4*/ 	.word	0x0000c630
        /*0fb8*/ 	.word	0x00000012
        /*0fbc*/ 	.word	0x00028800
        /*0fc0*/ 	.short	0x010a
        /*0fc2*/ 	.byte	0x3f
	.zero		1


	//   ....[32]....
        /*0fc4*/ 	.word	0x0000e1e0
        /*0fc8*/ 	.word	0x00000000
        /*0fcc*/ 	.word	0x00028830
        /*0fd0*/ 	.short	0x010a
        /*0fd2*/ 	.byte	0x3f
	.zero		1


	//   ....[33]....
        /*0fd4*/ 	.word	0x0000e220
        /*0fd8*/ 	.word	0x00000000
        /*0fdc*/ 	.word	0x00028830
        /*0fe0*/ 	.short	0x010a
        /*0fe2*/ 	.byte	0x3f
	.zero		1


	//   ....[34]....
        /*0fe4*/ 	.word	0x0000fc20
        /*0fe8*/ 	.word	0x00000000
        /*0fec*/ 	.word	0x00000000
        /*0ff0*/ 	.short	0x0101
        /*0ff2*/ 	.byte	0x3f
	.zero		1


	//   ....[35]....
        /*0ff4*/ 	.word	0x00010770
        /*0ff8*/ 	.word	0x00000005
        /*0ffc*/ 	.word	0x00028830
        /*1000*/ 	.short	0x010a
        /*1002*/ 	.byte	0x3f
	.zero		1


	//   ....[36]....
        /*1004*/ 	.word	0x000107c0
        /*1008*/ 	.word	0x00000005
        /*100c*/ 	.word	0x00028830
        /*1010*/ 	.short	0x010a
        /*1012*/ 	.byte	0x3f
	.zero		1


	//   ....[37]....
        /*1014*/ 	.word	0x00010c40
        /*1018*/ 	.word	0x00000006
        /*101c*/ 	.word	0x00028850
        /*1020*/ 	.short	0x010a
        /*1022*/ 	.byte	0x3f
	.zero		1


	//   ....[38]....
        /*1024*/ 	.word	0x00010c80
        /*1028*/ 	.word	0x00000006
        /*102c*/ 	.word	0x00028850
        /*1030*/ 	.short	0x010a
        /*1032*/ 	.byte	0x3f
	.zero		1


	//   ....[39]....
        /*1034*/ 	.word	0x000129d0
        /*1038*/ 	.word	0x00000000
        /*103c*/ 	.word	0x00000000
        /*1040*/ 	.short	0x0101
        /*1042*/ 	.byte	0x3f
	.zero		1


	//   ....[40]....
        /*1044*/ 	.word	0x00012c50
        /*1048*/ 	.word	0x0000000e
        /*104c*/ 	.word	0x00000000
        /*1050*/ 	.short	0x0101
        /*1052*/ 	.byte	0x3f
	.zero		1


	//   ....[41]....
        /*1054*/ 	.word	0x00013360
        /*1058*/ 	.word	0x00000005
        /*105c*/ 	.word	0x00028830
        /*1060*/ 	.short	0x010a
        /*1062*/ 	.byte	0x3f
	.zero		1


	//   ....[42]....
        /*1064*/ 	.word	0x000133b0
        /*1068*/ 	.word	0x00000005
        /*106c*/ 	.word	0x00028830
        /*1070*/ 	.short	0x010a
        /*1072*/ 	.byte	0x3f
	.zero		1


	//   ....[43]....
        /*1074*/ 	.word	0x00013800
        /*1078*/ 	.word	0x00000006
        /*107c*/ 	.word	0x00028850
        /*1080*/ 	.short	0x010a
        /*1082*/ 	.byte	0x3f
	.zero		1


	//   ....[44]....
        /*1084*/ 	.word	0x00013840
        /*1088*/ 	.word	0x00000006
        /*108c*/ 	.word	0x00028850
        /*1090*/ 	.short	0x010a
        /*1092*/ 	.byte	0x3f
	.zero		1


	//   ....[45]....
        /*1094*/ 	.word	0x000145c0
        /*1098*/ 	.word	0x00000033
        /*109c*/ 	.word	0x00000000
        /*10a0*/ 	.short	0x0101
        /*10a2*/ 	.byte	0x3f
	.zero		1


	//   ....[46]....
        /*10a4*/ 	.word	0x00014ee0
        /*10a8*/ 	.word	0x0000000c
        /*10ac*/ 	.word	0x00000000
        /*10b0*/ 	.short	0x0101
        /*10b2*/ 	.byte	0x3f
	.zero		1


	//   ....[47]....
        /*10b4*/ 	.word	0x00015530
        /*10b8*/ 	.word	0x0000000d
        /*10bc*/ 	.word	0x00028850
        /*10c0*/ 	.short	0x010a
        /*10c2*/ 	.byte	0x3f
	.zero		1


	//   ....[48]....
        /*10c4*/ 	.word	0x000155b0
        /*10c8*/ 	.word	0x0000000d
        /*10cc*/ 	.word	0x00028850
        /*10d0*/ 	.short	0x010a
        /*10d2*/ 	.byte	0x3f
	.zero		1


	//   ....[49]....
        /*10d4*/ 	.word	0x00015bd0
        /*10d8*/ 	.word	0x00000004
        /*10dc*/ 	.word	0x00000000
        /*10e0*/ 	.short	0x0101
        /*10e2*/ 	.byte	0x3f
	.zero		1


	//   ....[50]....
        /*10e4*/ 	.word	0x000170e0
        /*10e8*/ 	.word	0x00000000
        /*10ec*/ 	.word	0x00000000
        /*10f0*/ 	.short	0x0101
        /*10f2*/ 	.byte	0x3f
	.zero		1


	//   ....[51]....
        /*10f4*/ 	.word	0x00019580
        /*10f8*/ 	.word	0x00000016
        /*10fc*/ 	.word	0x00028820
        /*1100*/ 	.short	0x010a
        /*1102*/ 	.byte	0x3f
	.zero		1


	//   ....[52]....
        /*1104*/ 	.word	0x00019610
        /*1108*/ 	.word	0x00000007
        /*110c*/ 	.word	0x000288a0
        /*1110*/ 	.short	0x010a
        /*1112*/ 	.byte	0x3f
	.zero		1


	//   ....[53]....
        /*1114*/ 	.word	0x00019970
        /*1118*/ 	.word	0x00000007
        /*111c*/ 	.word	0x000288c0
        /*1120*/ 	.short	0x010a
        /*1122*/ 	.byte	0x3f
	.zero		1


	//   ....[54]....
        /*1124*/ 	.word	0x00019da0
        /*1128*/ 	.word	0x0000000a
        /*112c*/ 	.word	0x000288a0
        /*1130*/ 	.short	0x010a
        /*1132*/ 	.byte	0x3f
	.zero		1


	//   ....[55]....
        /*1134*/ 	.word	0x0001a0e0
        /*1138*/ 	.word	0x0000000a
        /*113c*/ 	.word	0x000288c0
        /*1140*/ 	.short	0x010a
        /*1142*/ 	.byte	0x3f
	.zero		1


	//   ....[56]....
        /*1144*/ 	.word	0x0001af50
        /*1148*/ 	.word	0x00000007
        /*114c*/ 	.word	0x00028840
        /*1150*/ 	.short	0x010a
        /*1152*/ 	.byte	0x3f
	.zero		1


	//   ....[57]....
        /*1154*/ 	.word	0x0001b6d0
        /*1158*/ 	.word	0x00000007
        /*115c*/ 	.word	0x00028830
        /*1160*/ 	.short	0x0107
        /*1162*/ 	.byte	0x3f
	.zero		1


	//   ....[58]....
        /*1164*/ 	.word	0x0001b7a0
        /*1168*/ 	.word	0x00000007
        /*116c*/ 	.word	0x00028830
        /*1170*/ 	.short	0x0101
        /*1172*/ 	.byte	0x3f
	.zero		1


	//   ....[59]....
        /*1174*/ 	.word	0x0001c2d0
        /*1178*/ 	.word	0x00000016
        /*117c*/ 	.word	0x00028800
        /*1180*/ 	.short	0x0107
        /*1182*/ 	.byte	0x3f
	.zero		1


	//   ....[60]....
        /*1184*/ 	.word	0x0001c3e0
        /*1188*/ 	.word	0x00000016
        /*118c*/ 	.word	0x00028800
        /*1190*/ 	.short	0x0101
        /*1192*/ 	.byte	0x3f
	.zero		1


	//   ....[61]....
        /*1194*/ 	.word	0x0001c400
        /*1198*/ 	.word	0x00000016
        /*119c*/ 	.word	0x00028820
        /*11a0*/ 	.short	0x010a
        /*11a2*/ 	.byte	0x3f
	.zero		1


	//   ....[62]....
        /*11a4*/ 	.word	0x0001c7a0
        /*11a8*/ 	.word	0x00000006
        /*11ac*/ 	.word	0x00028840
        /*11b0*/ 	.short	0x010a
        /*11b2*/ 	.byte	0x3f
	.zero		1


	//   ....[63]....
        /*11b4*/ 	.word	0x0001ccc0
        /*11b8*/ 	.word	0x00000006
        /*11bc*/ 	.word	0x00028830
        /*11c0*/ 	.short	0x0107
        /*11c2*/ 	.byte	0x3f
	.zero		1


	//   ....[64]....
        /*11c4*/ 	.word	0x0001cd80
        /*11c8*/ 	.word	0x00000006
        /*11cc*/ 	.word	0x00028830
        /*11d0*/ 	.short	0x0101
        /*11d2*/ 	.byte	0x3f
	.zero		1


	//   ....[65]....
        /*11d4*/ 	.word	0x0001cde0
        /*11d8*/ 	.word	0x00000006
        /*11dc*/ 	.word	0x00028860
        /*11e0*/ 	.short	0x010a
        /*11e2*/ 	.byte	0x3f
	.zero		1


	//   ....[66]....
        /*11e4*/ 	.word	0x0001d320
        /*11e8*/ 	.word	0x00000006
        /*11ec*/ 	.word	0x00028850
        /*11f0*/ 	.short	0x0107
        /*11f2*/ 	.byte	0x3f
	.zero		1


	//   ....[67]....
        /*11f4*/ 	.word	0x0001d4d0
        /*11f8*/ 	.word	0x00000006
        /*11fc*/ 	.word	0x00028850
        /*1200*/ 	.short	0x0101
        /*1202*/ 	.byte	0x3f
	.zero		1


	//   ....[68]....
        /*1204*/ 	.word	0x0001d6e0
        /*1208*/ 	.word	0x00000000
        /*120c*/ 	.word	0x00028860
        /*1210*/ 	.short	0x010a
        /*1212*/ 	.byte	0x3f
	.zero		1


	//   ....[69]....
        /*1214*/ 	.word	0x0001dc10
        /*1218*/ 	.word	0x00000000
        /*121c*/ 	.word	0x00028850
        /*1220*/ 	.short	0x0107
        /*1222*/ 	.byte	0x3f
	.zero		1


	//   ....[70]....
        /*1224*/ 	.word	0x0001dcd0
        /*1228*/ 	.word	0x00000000
        /*122c*/ 	.word	0x00028850
        /*1230*/ 	.short	0x0101
        /*1232*/ 	.byte	0x3f
	.zero		1


	//   ....[71]....
        /*1234*/ 	.word	0x0001ea00
        /*1238*/ 	.word	0x00000004
        /*123c*/ 	.word	0x00028820
        /*1240*/ 	.short	0x010a
        /*1242*/ 	.byte	0x3f
	.zero		1


	//   ....[72]....
        /*1244*/ 	.word	0x0001eb70
        /*1248*/ 	.word	0x00000005
        /*124c*/ 	.word	0x00028840
        /*1250*/ 	.short	0x010a
        /*1252*/ 	.byte	0x3f
	.zero		1


	//   ....[73]....
        /*1254*/ 	.word	0x0001ec10
        /*1258*/ 	.word	0x00000019
        /*125c*/ 	.word	0x00028840
        /*1260*/ 	.short	0x010a
        /*1262*/ 	.byte	0x3f
	.zero		1


	//   ....[74]....
        /*1264*/ 	.word	0x0001ec50
        /*1268*/ 	.word	0x00000005
        /*126c*/ 	.word	0x00028860
        /*1270*/ 	.short	0x010a
        /*1272*/ 	.byte	0x3f
	.zero		1


	//   ....[75]....
        /*1274*/ 	.word	0x0001ec90
        /*1278*/ 	.word	0x00000019
        /*127c*/ 	.word	0x00028860
        /*1280*/ 	.short	0x010a
        /*1282*/ 	.byte	0x3f
	.zero		1


	//   ....[76]....
        /*1284*/ 	.word	0x0001ecf0
        /*1288*/ 	.word	0x0000005b
        /*128c*/ 	.word	0x00028890
        /*1290*/ 	.short	0x010a
        /*1292*/ 	.byte	0x3f
	.zero		1


	//   ....[77]....
        /*1294*/ 	.word	0x0001f200
        /*1298*/ 	.word	0x0000005b
        /*129c*/ 	.word	0x00028890
        /*12a0*/ 	.short	0x010a
        /*12a2*/ 	.byte	0x3f
	.zero		1


	//   ....[78]....
        /*12a4*/ 	.word	0x0001f710
        /*12a8*/ 	.word	0x0000005b
        /*12ac*/ 	.word	0x00028890
        /*12b0*/ 	.short	0x010a
        /*12b2*/ 	.byte	0x3f
	.zero		1


	//   ....[79]....
        /*12b4*/ 	.word	0x0001fbe0
        /*12b8*/ 	.word	0x0000005b
        /*12bc*/ 	.word	0x000288b0
        /*12c0*/ 	.short	0x010a
        /*12c2*/ 	.byte	0x3f
	.zero		1


	//   ....[80]....
        /*12c4*/ 	.word	0x000203e0
        /*12c8*/ 	.word	0x00000012
        /*12cc*/ 	.word	0x00028800
        /*12d0*/ 	.short	0x010a
        /*12d2*/ 	.byte	0x3f
	.zero		1


	//   ....[81]....
        /*12d4*/ 	.word	0x00020fa0
        /*12d8*/ 	.word	0x00000012
        /*12dc*/ 	.word	0x00028800
        /*12e0*/ 	.short	0x010a
        /*12e2*/ 	.byte	0x3f
	.zero		1


	//   ....[82]....
        /*12e4*/ 	.word	0x00020ff0
        /*12e8*/ 	.word	0x00000000
        /*12ec*/ 	.word	0x00028830
        /*12f0*/ 	.short	0x010a
        /*12f2*/ 	.byte	0x3f
	.zero		1


	//   ....[83]....
        /*12f4*/ 	.word	0x00021040
        /*12f8*/ 	.word	0x00000005
        /*12fc*/ 	.word	0x00028830
        /*1300*/ 	.short	0x010a
        /*1302*/ 	.byte	0x3f
	.zero		1


	//   ....[84]....
        /*1304*/ 	.word	0x00021090
        /*1308*/ 	.word	0x00000006
        /*130c*/ 	.word	0x00028850
        /*1310*/ 	.short	0x010a
        /*1312*/ 	.byte	0x3f
	.zero		1


	//   ....[85]....
        /*1314*/ 	.word	0x000210e0
        /*1318*/ 	.word	0x00000005
        /*131c*/ 	.word	0x00028830
        /*1320*/ 	.short	0x010a
        /*1322*/ 	.byte	0x3f
	.zero		1


	//   ....[86]....
        /*1324*/ 	.word	0x00021130
        /*1328*/ 	.word	0x00000006
        /*132c*/ 	.word	0x00028850
        /*1330*/ 	.short	0x010a
        /*1332*/ 	.byte	0x3f
	.zero		1


	//   ....[87]....
        /*1334*/ 	.word	0x00021180
        /*1338*/ 	.word	0x0000000d
        /*133c*/ 	.word	0x00028850
        /*1340*/ 	.short	0x010a
        /*1342*/ 	.byte	0x3f
	.zero		1


	//   ....[88]....
        /*1344*/ 	.word	0x00021750
        /*1348*/ 	.word	0x00000016
        /*134c*/ 	.word	0x00028820
        /*1350*/ 	.short	0x010a
        /*1352*/ 	.byte	0x3f
	.zero		1


	//   ....[89]....
        /*1354*/ 	.word	0x000217a0
        /*1358*/ 	.word	0x00000007
        /*135c*/ 	.word	0x000288a0
        /*1360*/ 	.short	0x010a
        /*1362*/ 	.byte	0x3f
	.zero		1


	//   ....[90]....
        /*1364*/ 	.word	0x000217f0
        /*1368*/ 	.word	0x00000007
        /*136c*/ 	.word	0x000288c0
        /*1370*/ 	.short	0x010a
        /*1372*/ 	.byte	0x3f
	.zero		1


	//   ....[91]....
        /*1374*/ 	.word	0x00021840
        /*1378*/ 	.word	0x0000000a
        /*137c*/ 	.word	0x000288a0
        /*1380*/ 	.short	0x010a
        /*1382*/ 	.byte	0x3f
	.zero		1


	//   ....[92]....
        /*1384*/ 	.word	0x00021890
        /*1388*/ 	.word	0x0000000a
        /*138c*/ 	.word	0x000288c0
        /*1390*/ 	.short	0x010a
        /*1392*/ 	.byte	0x3f
	.zero		1


	//   ....[93]....
        /*1394*/ 	.word	0x000219b0
        /*1398*/ 	.word	0x00000007
        /*139c*/ 	.word	0x00028840
        /*13a0*/ 	.short	0x010a
        /*13a2*/ 	.byte	0x3f
	.zero		1


	//   ....[94]....
        /*13a4*/ 	.word	0x00022f30
        /*13a8*/ 	.word	0x00000016
        /*13ac*/ 	.word	0x00028820
        /*13b0*/ 	.short	0x010a
        /*13b2*/ 	.byte	0x3f
	.zero		1


	//   ....[95]....
        /*13b4*/ 	.word	0x00022f80
        /*13b8*/ 	.word	0x00000006
        /*13bc*/ 	.word	0x00028840
        /*13c0*/ 	.short	0x010a
        /*13c2*/ 	.byte	0x3f
	.zero		1


	//   ....[96]....
        /*13c4*/ 	.word	0x00023900
        /*13c8*/ 	.word	0x00000006
        /*13cc*/ 	.word	0x00028860
        /*13d0*/ 	.short	0x010a
        /*13d2*/ 	.byte	0x3f
	.zero		1


	//   ....[97]....
        /*13d4*/ 	.word	0x00024370
        /*13d8*/ 	.word	0x00000000
        /*13dc*/ 	.word	0x00028860
        /*13e0*/ 	.short	0x010a
        /*13e2*/ 	.byte	0x3f
	.zero		1


	//   ....[98]....
        /*13e4*/ 	.word	0x000256e0
        /*13e8*/ 	.word	0x00000004
        /*13ec*/ 	.word	0x00028820
        /*13f0*/ 	.short	0x010a
        /*13f2*/ 	.byte	0x3f
	.zero		1


	//   ....[99]....
        /*13f4*/ 	.word	0x00025880
        /*13f8*/ 	.word	0x00000005
        /*13fc*/ 	.word	0x00028840
        /*1400*/ 	.short	0x010a
        /*1402*/ 	.byte	0x3f
	.zero		1


	//   ....[100]....
        /*1404*/ 	.word	0x000258d0
        /*1408*/ 	.word	0x00000019
        /*140c*/ 	.word	0x00028840
        /*1410*/ 	.short	0x010a
        /*1412*/ 	.byte	0x3f
	.zero		1


	//   ....[101]....
        /*1414*/ 	.word	0x00025920
        /*1418*/ 	.word	0x00000005
        /*141c*/ 	.word	0x00028860
        /*1420*/ 	.short	0x010a
        /*1422*/ 	.byte	0x3f
	.zero		1


	//----- nvinfo : EIATTR_NUM_MBARRIERS
	.align		4
.L_1087:
        /*1424*/ 	.byte	0x03, 0x38
        /*1426*/ 	.short	0x0016


	//----- nvinfo : EIATTR_EXIT_INSTR_OFFSETS
	.align		4
        /*1428*/ 	.byte	0x04, 0x1c
        /*142a*/ 	.short	(.L_1089 - .L_1088)


	//   ....[0]....
.L_1088:
        /*142c*/ 	.word	0x0001ece0


	//----- nvinfo : EIATTR_MAX_THREADS
	.align		4
.L_1089:
        /*1430*/ 	.byte	0x04, 0x05
        /*1432*/ 	.short	(.L_1091 - .L_1090)
.L_1090:
        /*1434*/ 	.word	0x00000180
        /*1438*/ 	.word	0x00000001
        /*143c*/ 	.word	0x00000001


	//----- nvinfo : EIATTR_CRS_STACK_SIZE
	.align		4
.L_1091:
        /*1440*/ 	.byte	0x04, 0x1e
        /*1442*/ 	.short	(.L_1093 - .L_1092)
.L_1092:
        /*1444*/ 	.word	0x00000000


	//----- nvinfo : EIATTR_CBANK_PARAM_SIZE
	.align		4
.L_1093:
        /*1448*/ 	.byte	0x03, 0x19
        /*144a*/ 	.short	0x0af0


	//----- nvinfo : EIATTR_PARAM_CBANK
	.align		4
        /*144c*/ 	.byte	0x04, 0x0a
        /*144e*/ 	.short	(.L_1095 - .L_1094)
	.align		4
.L_1094:
        /*1450*/ 	.word	index@(.nv.constant0._ZN7cutlass13device_kernelIN5flash11enable_sm90INS1_16FlashAttnFwdSm90INS1_25CollectiveMainloopFwdSm90ILi2EN4cute5tupleIJNS5_1CILi1EEES8_S8_EEENS6_IJNS7_ILi128EEESA_SA_EEELi128ENS_10bfloat16_tEfNS_4arch4Sm90ELb1ELb0ELb0ELb1ELb1ELb1ELb0ELb1ELb1ELb1ELb0ELb0EEENS1_21CollectiveEpilogueFwdISB_S9_SC_SE_Li256ELb1ELb1ELb0ELb0EEENS1_36VarlenDynamicPersistentTileSchedulerILi128ELi128ELi256ELi128ELb0ELb1ELb1ELb1ELb1ELb1EEEEEEEEEvNT_6ParamsE)
        /*1454*/ 	.short	0x0210
        /*1456*/ 	.short	0x0af0


	//----- nvinfo : EIATTR_SW_WAR
	.align		4
.L_1095:
        /*1458*/ 	.byte	0x04, 0x36
        /*145a*/ 	.short	(.L_1097 - .L_1096)
.L_1096:
        /*145c*/ 	.word	0x00000008
.L_1097:


//--------------------- .nv.info._ZN7cutlass13device_kernelIN5flash11enable_sm90INS1_16FlashAttnFwdSm90INS1_25CollectiveMainloopFwdSm90ILi2EN4cute5tupleIJNS5_1CILi1EEES8_S8_EEENS6_IJNS7_ILi192EEENS7_ILi128EEENS7_ILi96EEEEEELi96ENS_10bfloat16_tEfNS_4arch4Sm90ELb0ELb0ELb0ELb0ELb1ELb0ELb0ELb0ELb1ELb1ELb0ELb0EEENS1_21CollectiveEpilogueFwdINS6_IJSA_SC_SB_EEES9_SE_SG_Li384ELb0ELb1ELb0ELb0EEENS1_29StaticPersistentTileSchedulerILb0EEEEEEEEEvNT_6ParamsE --------------------------
	.section	.nv.info._ZN7cutlass13device_kernelIN5flash11enable_sm90INS1_16FlashAttnFwdSm90INS1_25CollectiveMainloopFwdSm90ILi2EN4cute5tupleIJNS5_1CILi1EEES8_S8_EEENS6_IJNS7_ILi192EEENS7_ILi128EEENS7_ILi96EEEEEELi96ENS_10bfloat16_tEfNS_4arch4Sm90ELb0ELb0ELb0ELb0ELb1ELb0ELb0ELb0ELb1ELb1ELb0ELb0EEENS1_21CollectiveEpilogueFwdINS6_IJSA_SC_SB_EEES9_SE_SG_Li384ELb0ELb1ELb0ELb0EEENS1_29StaticPersistentTileSchedulerILb0EEEEEEEEEvNT_6ParamsE,"",@"SHT_CUDA_INFO"
	.sectionflags	@""
	.align	4


	//----- nvinfo : EIATTR_CUDA_API_VERSION
	.align		4
        /*0000*/ 	.byte	0x04, 0x37
        /*0002*/ 	.short	(.L_1099 - .L_1098)
.L_1098:
        /*0004*/ 	.word	0x00000082


	//----- nvinfo : EIATTR_KPARAM_INFO
	.align		4
.L_1099:
        /*0008*/ 	.byte	0x04, 0x17
        /*000a*/ 	.short	(.L_1101 - .L_1100)
.L_1100:
        /*000c*/ 	.word	0x00000000
        /*0010*/ 	.short	0x0000
        /*0012*/ 	.short	0x0070
        /*0014*/ 	.byte	0x00, 0xf0, 0x01, 0x28


	//----- nvinfo : EIATTR_SPARSE_MMA_MASK
	.align		4
.L_1101:
        /*0018*/ 	.byte	0x03, 0x50
        /*001a*/ 	.short	0x0000


	//----- nvinfo : EIATTR_MAXREG_COUNT
	.align		4
        /*001c*/ 	.byte	0x03, 0x1b
        /*001e*/ 	.short	0x0080


	//----- nvinfo : EIATTR_NUM_BARRIERS
	.align		4
        /*0020*/ 	.byte	0x02, 0x4c
        /*0022*/ 	.byte	0x10
	.zero		1


	//----- nvinfo : EIATTR_EXTERNS
	.align		4
        /*0024*/ 	.byte	0x04, 0x0f
        /*0026*/ 	.short	(.L_1103 - .L_1102)


	//   ....[0]....
	.align		4
.L_1102:
        /*0028*/ 	.word	index@(__assertfail)


	//----- nvinfo : EIATTR_ANNOTATIONS
	.align		4
.L_1103:
        /*002c*/ 	.byte	0x04, 0x55
        /*002e*/ 	.short	(.L_1105 - .L_1104)


	//   ....[0]....
.L_1104:
        /* <DEDUP_REMOVED lines=9> */


	//----- nvinfo : EIATTR_MERCURY_ISA_VERSION
	.align		4
.L_1105:
        /*00a8*/ 	.byte	0x03, 0x5f
        /*00aa*/ 	.short	0x0101


	//----- nvinfo : EIATTR_INT_WARP_WIDE_INSTR_OFFSETS
	.align		4
        /*00ac*/ 	.byte	0x04, 0x31
        /*00ae*/ 	.short	(.L_1107 - .L_1106)


	//   ....[0]....
.L_1106:
        /*00b0*/ 	.word	0x000000c0


	//   ....[1]....
        /*00b4*/ 	.word	0x000000d0


	//   ....[2]....
        /*00b8*/ 	.word	0x00000170


	//----- nvinfo : EIATTR_COOP_GROUP_MASK_REGIDS
	.align		4
.L_1107:
        /*00bc*/ 	.byte	0x04, 0x29
        /*00be*/ 	.short	(.L_1109 - .L_1108)


	//   ....[0]....
.L_1108:
        /*00c0*/ 	.word	0xffffffff


	//   ....[1]....
        /*00c4*/ 	.word	0xffffffff


	//   ....[2]....
        /*00c8*/ 	.word	0xffffffff


	//   ....[3]....
        /*00cc*/ 	.word	0xffffffff


	//   ....[4]....
        /*00d0*/ 	.word	0xffffffff


	//   ....[5]....
        /*00d4*/ 	.word	0xffffffff


	//   ....[6]....
        /*00d8*/ 	.word	0xffffffff


	//   ....[7]....
        /*00dc*/ 	.word	0xffffffff


	//   ....[8]....
        /*00e0*/ 	.word	0xffffffff


	//   ....[9]....
        /*00e4*/ 	.word	0xffffffff


	//   ....[10]....
        /*00e8*/ 	.word	0xffffffff


	//   ....[11]....
        /*00ec*/ 	.word	0xffffffff


	//   ....[12]....
        /*00f0*/ 	.word	0xffffffff


	//   ....[13]....
        /*00f4*/ 	.word	0xffffffff


	//   ....[14]....
        /*00f8*/ 	.word	0xffffffff


	//   ....[15]....
        /*00fc*/ 	.word	0xffffffff


	//   ....[16]....
        /*0100*/ 	.word	0xffffffff


	//   ....[17]....
        /*0104*/ 	.word	0xffffffff


	//   ....[18]....
        /*0108*/ 	.word	0xffffffff


	//   ....[19]....
        /*010c*/ 	.word	0xffffffff


	//   ....[20]....
        /*0110*/ 	.word	0xffffffff


	//   ....[21]....
        /*0114*/ 	.word	0xffffffff


	//   ....[22]....
        /*0118*/ 	.word	0xffffffff


	//   ....[23]....
        /*011c*/ 	.word	0xffffffff


	//   ....[24]....
        /*0120*/ 	.word	0xffffffff


	//   ....[25]....
        /*0124*/ 	.word	0xffffffff


	//   ....[26]....
        /*0128*/ 	.word	0xffffffff


	//   ....[27]....
        /*012c*/ 	.word	0xffffffff


	//   ....[28]....
        /*0130*/ 	.word	0xffffffff


	//   ....[29]....
        /*0134*/ 	.word	0xffffffff


	//   ....[30]....
        /*0138*/ 	.word	0xffffffff


	//   ....[31]....
        /*013c*/ 	.word	0xffffffff


	//   ....[32]....
        /*0140*/ 	.word	0xffffffff


	//   ....[33]....
        /*0144*/ 	.word	0xffffffff


	//   ....[34]....
        /*0148*/ 	.word	0xffffffff


	//   ....[35]....
        /*014c*/ 	.word	0xffffffff


	//   ....[36]....
        /*0150*/ 	.word	0xffffffff


	//   ....[37]....
        /*0154*/ 	.word	0xffffffff


	//   ....[38]....
        /*0158*/ 	.word	0xffffffff


	//   ....[39]....
        /*015c*/ 	.word	0xffffffff


	//   ....[40]....
        /*0160*/ 	.word	0xffffffff


	//   ....[41]....
        /*0164*/ 	.word	0xffffffff


	//   ....[42]....
        /*0168*/ 	.word	0xffffffff


	//   ....[43]....
        /*016c*/ 	.word	0xffffffff


	//   ....[44]....
        /*0170*/ 	.word	0xffffffff


	//   ....[45]....
        /*0174*/ 	.word	0xffffffff


	//   ....[46]....
        /*0178*/ 	.word	0xffffffff


	//   ....[47]....
        /*017c*/ 	.word	0xffffffff


	//   ....[48]....
        /*0180*/ 	.word	0xffffffff


	//   ....[49]....
        /*0184*/ 	.word	0xffffffff


	//   ....[50]....
        /*0188*/ 	.word	0xffffffff


	//   ....[51]....
        /*018c*/ 	.word	0xffffffff


	//   ....[52]....
        /*0190*/ 	.word	0xffffffff


	//   ....[53]....
        /*0194*/ 	.word	0xffffffff


	//   ....[54]....
        /*0198*/ 	.word	0xffffffff


	//   ....[55]....
        /*019c*/ 	.word	0xffffffff


	//   ....[56]....
        /*01a0*/ 	.word	0xffffffff


	//   ....[57]....
        /*01a4*/ 	.word	0xffffffff


	//   ....[58]....
        /*01a8*/ 	.word	0xffffffff


	//   ....[59]....
        /*01ac*/ 	.word	0xffffffff


	//   ....[60]....
        /*01b0*/ 	.word	0xffffffff


	//   ....[61]....
        /*01b4*/ 	.word	0xffffffff


	//   ....[62]....
        /*01b8*/ 	.word	0xffffffff


	//   ....[63]....
        /*01bc*/ 	.word	0xffffffff


	//   ....[64]....
        /*01c0*/ 	.word	0xffffffff


	//   ....[65]....
        /*01c4*/ 	.word	0xffffffff


	//   ....[66]....
        /*01c8*/ 	.word	0xffffffff


	//   ....[67]....
        /*01cc*/ 	.word	0xffffffff


	//   ....[68]....
        /*01d0*/ 	.word	0xffffffff


	//   ....[69]....
        /*01d4*/ 	.word	0xffffffff


	//   ....[70]....
        /*01d8*/ 	.word	0xffffffff


	//   ....[71]....
        /*01dc*/ 	.word	0xffffffff


	//   ....[72]....
        /*01e0*/ 	.word	0xffffffff


	//   ....[73]....
        /*01e4*/ 	.word	0xffffffff


	//   ....[74]....
        /*01e8*/ 	.word	0x0500000f


	//   ....[75]....
        /*01ec*/ 	.word	0x0500000f


	//   ....[76]....
        /*01f0*/ 	.word	0x0500000f


	//   ....[77]....
        /*01f4*/ 	.word	0x0500000f


	//   ....[78]....
        /*01f8*/ 	.word	0x0500000f


	//   ....[79]....
        /*01fc*/ 	.word	0x0500000f


	//   ....[80]....
        /*0200*/ 	.word	0x0500000f


	//   ....[81]....
        /*0204*/ 	.word	0x0500000f


	//   ....[82]....
        /*0208*/ 	.word	0x0500000f


	//   ....[83]....
        /*020c*/ 	.word	0x0500000f


	//   ....[84]....
        /*0210*/ 	.word	0x0500000f


	//   ....[85]....
        /*0214*/ 	.word	0x0500000f


	//   ....[86]....
        /*0218*/ 	.word	0x0500000f


	//   ....[87]....
        /*021c*/ 	.word	0x0500000f


	//   ....[88]....
        /*0220*/ 	.word	0x0500000f


	//   ....[89]....
        /*0224*/ 	.word	0x0500000f


	//   ....[90]....
        /*0228*/ 	.word	0x0500000f


	//   ....[91]....
        /*022c*/ 	.word	0x0500000f


	//   ....[92]....
        /*0230*/ 	.word	0x0500000f


	//   ....[93]....
        /*0234*/ 	.word	0x0500000f


	//   ....[94]....
        /*0238*/ 	.word	0x0500000f


	//   ....[95]....
        /*023c*/ 	.word	0x0500000f


	//   ....[96]....
        /*0240*/ 	.word	0x0500000f


	//   ....[97]....
        /*0244*/ 	.word	0x0500000f


	//   ....[98]....
        /*0248*/ 	.word	0x0500000f


	//   ....[99]....
        /*024c*/ 	.word	0x0500000f


	//   ....[100]....
        /*0250*/ 	.word	0x0500000f


	//   ....[101]....
        /*0254*/ 	.word	0x0500000f


	//   ....[102]....
        /*0258*/ 	.word	0x0500000f


	//   ....[103]....
        /*025c*/ 	.word	0x0500000f


	//   ....[104]....
        /*0260*/ 	.word	0x0500000f


	//   ....[105]....
        /*0264*/ 	.word	0x0500000f


	//   ....[106]....
        /*0268*/ 	.word	0x0500000f


	//   ....[107]....
        /*026c*/ 	.word	0x0500000f


	//   ....[108]....
        /*0270*/ 	.word	0x0500000f


	//   ....[109]....
        /*0274*/ 	.word	0x0500000f


	//   ....[110]....
        /*0278*/ 	.word	0x0500000f


	//   ....[111]....
        /*027c*/ 	.word	0x0500000f


	//   ....[112]....
        /*0280*/ 	.word	0x0500000f


	//   ....[113]....
        /*0284*/ 	.word	0x0500000f


	//   ....[114]....
        /*0288*/ 	.word	0x0500000f


	//   ....[115]....
        /*028c*/ 	.word	0x0500000f


	//   ....[116]....
        /*0290*/ 	.word	0x0500000f


	//   ....[117]....
        /*0294*/ 	.word	0x0500000f


	//   ....[118]....
        /*0298*/ 	.word	0x0500000f


	//   ....[119]....
        /*029c*/ 	.word	0x0500000f


	//----- nvinfo : EIATTR_COOP_GROUP_INSTR_OFFSETS
	.align		4
.L_1109:
        /*02a0*/ 	.byte	0x04, 0x28
        /*02a2*/ 	.short	(.L_1111 - .L_1110)


	//   ....[0]....
.L_1110:
        /*02a4*/ 	.word	0x00000080


	//   ....[1]....
        /*02a8*/ 	.word	0x00000090


	//   ....[2]....
        /*02ac*/ 	.word	0x000002d0


	//   ....[3]....
        /*02b0*/ 	.word	0x00000430


	//   ....[4]....
        /*02b4*/ 	.word	0x00000550


	//   ....[5]....
        /*02b8*/ 	.word	0x000006b0


	//   ....[6]....
        /*02bc*/ 	.word	0x00000e60


	//   ....[7]....
        /*02c0*/ 	.word	0x00002130


	//   ....[8]....
        /*02c4*/ 	.word	0x00002230


	//   ....[9]....
        /*02c8*/ 	.word	0x00002780


	//   ....[10]....
        /*02cc*/ 	.word	0x000027e0


	//   ....[11]....
        /*02d0*/ 	.word	0x000033d0


	//   ....[12]....
        /*02d4*/ 	.word	0x000042b0


	//   ....[13]....
        /*02d8*/ 	.word	0x000042c0


	//   ....[14]....
        /*02dc*/ 	.word	0x000042f0


	//   ....[15]....
        /*02e0*/ 	.word	0x00004300


	//   ....[16]....
        /*02e4*/ 	.word	0x00005660


	//   ....[17]....
        /*02e8*/ 	.word	0x00005770


	//   ....[18]....
        /*02ec*/ 	.word	0x000057d0


	//   ....[19]....
        /*02f0*/ 	.word	0x000058c0


	//   ....[20]....
        /*02f4*/ 	.word	0x000058d0


	//   ....[21]....
        /*02f8*/ 	.word	0x00006780


	//   ....[22]....
        /*02fc*/ 	.word	0x000067d0


	//   ....[23]....
        /*0300*/ 	.word	0x00006800


	//   ....[24]....
        /*0304*/ 	.word	0x00006860


	//   ....[25]....
        /*0308*/ 	.word	0x00006d40


	//   ....[26]....
        /*030c*/ 	.word	0x00006d90


	//   ....[27]....
        /*0310*/ 	.word	0x00006ea0


	//   ....[28]....
        /*0314*/ 	.word	0x00006ee0


	//   ....[29]....
        /*0318*/ 	.word	0x000080f0


	//   ....[30]....
        /*031c*/ 	.word	0x00008110


	//   ....[31]....
        /*0320*/ 	.word	0x00008120


	//   ....[32]....
        /*0324*/ 	.word	0x000081d0


	//   ....[33]....
        /*0328*/ 	.word	0x000081f0


	//   ....[34]....
        /*032c*/ 	.word	0x00008290


	//   ....[35]....
        /*0330*/ 	.word	0x000082b0


	//   ....[36]....
        /*0334*/ 	.word	0x000082c0


	//   ....[37]....
        /*0338*/ 	.word	0x00008b00


	//   ....[38]....
        /*033c*/ 	.word	0x00008b20


	//   ....[39]....
        /*0340*/ 	.word	0x00008b50


	//   ....[40]....
        /*0344*/ 	.word	0x00008c00


	//   ....[41]....
        /*0348*/ 	.word	0x00008c10


	//   ....[42]....
        /*034c*/ 	.word	0x00008cc0


	//   ....[43]....
        /*0350*/ 	.word	0x00008cd0


	//   ....[44]....
        /*0354*/ 	.word	0x00008ce0


	//   ....[45]....
        /*0358*/ 	.word	0x00008cf0


	//   ....[46]....
        /*035c*/ 	.word	0x00008d00


	//   ....[47]....
        /*0360*/ 	.word	0x00008dd0


	//   ....[48]....
        /*0364*/ 	.word	0x00008e80


	//   ....[49]....
        /*0368*/ 	.word	0x00009560


	//   ....[50]....
        /*036c*/ 	.word	0x00009570


	//   ....[51]....
        /*0370*/ 	.word	0x00009590


	//   ....[52]....
        /*0374*/ 	.word	0x00009610


	//   ....[53]....
        /*0378*/ 	.word	0x00009620


	//   ....[54]....
        /*037c*/ 	.word	0x00009680


	//   ....[55]....
        /*0380*/ 	.word	0x000096b0


	//   ....[56]....
        /*0384*/ 	.word	0x000096f0


	//   ....[57]....
        /*0388*/ 	.word	0x000099a0


	//   ....[58]....
        /*038c*/ 	.word	0x000099c0


	//   ....[59]....
        /*0390*/ 	.word	0x00009a60


	//   ....[60]....
        /*0394*/ 	.word	0x00009a70


	//   ....[61]....
        /*0398*/ 	.word	0x00009b00


	//   ....[62]....
        /*039c*/ 	.word	0x00009b10


	//   ....[63]....
        /*03a0*/ 	.word	0x00009b20


	//   ....[64]....
        /*03a4*/ 	.word	0x00009bb0


	//   ....[65]....
        /*03a8*/ 	.word	0x0000a050


	//   ....[66]....
        /*03ac*/ 	.word	0x0000a060


	//   ....[67]....
        /*03b0*/ 	.word	0x0000a0b0


	//   ....[68]....
        /*03b4*/ 	.word	0x0000a0f0


	//   ....[69]....
        /*03b8*/ 	.word	0x0000a150


	//   ....[70]....
        /*03bc*/ 	.word	0x0000a170


	//   ....[71]....
        /*03c0*/ 	.word	0x0000a1f0


	//   ....[72]....
        /*03c4*/ 	.word	0x0000a210


	//   ....[73]....
        /*03c8*/ 	.word	0x0000a5e0


	//   ....[74]....
        /*03cc*/ 	.word	0x0000aac0


	//   ....[75]....
        /*03d0*/ 	.word	0x0000abb0


	//   ....[76]....
        /*03d4*/ 	.word	0x0000ac50


	//   ....[77]....
        /*03d8*/ 	.word	0x0000acc0


	//   ....[78]....
        /*03dc*/ 	.word	0x0000add0


	//   ....[79]....
        /*03e0*/ 	.word	0x0000ae40


	//   ....[80]....
        /*03e4*/ 	.word	0x0000af50


	//   ....[81]....
        /*03e8*/ 	.word	0x0000afc0


	//   ....[82]....
        /*03ec*/ 	.word	0x0000b0c0


	//   ....[83]....
        /*03f0*/ 	.word	0x0000b150


	//   ....[84]....
        /*03f4*/ 	.word	0x0000b1c0


	//   ....[85]....
        /*03f8*/ 	.word	0x0000b220


	//   ....[86]....
        /*03fc*/ 	.word	0x0000b340


	//   ....[87]....
        /*0400*/ 	.word	0x0000b3a0


	//   ....[88]....
        /*0404*/ 	.word	0x0000b4b0


	//   ....[89]....
        /*0408*/ 	.word	0x0000b510


	//   ....[90]....
        /*040c*/ 	.word	0x0000b5c0


	//   ....[91]....
        /*0410*/ 	.word	0x0000b6b0


	//   ....[92]....
        /*0414*/ 	.word	0x0000b790


	//   ....[93]....
        /*0418*/ 	.word	0x0000b800


	//   ....[94]....
        /*041c*/ 	.word	0x0000b8d0


	//   ....[95]....
        /*0420*/ 	.word	0x0000ba10


	//   ....[96]....
        /*0424*/ 	.word	0x0000bac0


	//   ....[97]....
        /*0428*/ 	.word	0x0000bb40


	//   ....[98]....
        /*042c*/ 	.word	0x0000bc20


	//   ....[99]....
        /*0430*/ 	.word	0x0000bc80


	//   ....[100]....
        /*0434*/ 	.word	0x0000bd50


	//   ....[101]....
        /*0438*/ 	.word	0x0000bdb0


	//   ....[102]....
        /*043c*/ 	.word	0x0000be80


	//   ....[103]....
        /*0440*/ 	.word	0x0000bf70


	//   ....[104]....
        /*0444*/ 	.word	0x0000c010


	//   ....[105]....
        /*0448*/ 	.word	0x0000c070


	//   ....[106]....
        /*044c*/ 	.word	0x0000c170


	//   ....[107]....
        /*0450*/ 	.word	0x0000c1d0


	//   ....[108]....
        /*0454*/ 	.word	0x0000c2d0


	//   ....[109]....
        /*0458*/ 	.word	0x0000c330


	//   ....[110]....
        /*045c*/ 	.word	0x0000c400


	//   ....[111]....
        /*0460*/ 	.word	0x0000c550


	//   ....[112]....
        /*0464*/ 	.word	0x0000c5f0


	//   ....[113]....
        /*0468*/ 	.word	0x0000c680


	//   ....[114]....
        /*046c*/ 	.word	0x0000c780


	//   ....[115]....
        /*0470*/ 	.word	0x0000c7e0


	//   ....[116]....
        /*0474*/ 	.word	0x0000c8d0


	//   ....[117]....
        /*0478*/ 	.word	0x0000c930


	//   ....[118]....
        /*047c*/ 	.word	0x0000c9f0


	//   ....[119]....
        /*0480*/ 	.word	0x0000cb60


	//----- nvinfo : EIATTR_REG_RECONFIG
	.align		4
.L_1111:
        /*0484*/ 	.byte	0x01, 0x54
	.zero		2


	//----- nvinfo : EIATTR_SYSCALL_OFFSETS
	.align		4
        /*0488*/ 	.byte	0x04, 0x46
        /*048a*/ 	.short	(.L_1113 - .L_1112)


	//   ....[0]....
.L_1112:
        /*048c*/ 	.word	0x00001190


	//   ....[1]....
        /*0490*/ 	.word	0x000077b0


	//   ....[2]....
        /*0494*/ 	.word	0x000078f0


	//   ....[3]....
        /*0498*/ 	.word	0x000079e0


	//   ....[4]....
        /*049c*/ 	.word	0x00008620


	//----- nvinfo : EIATTR_MBARRIER_INSTR_OFFSETS
	.align		4
.L_1113:
        /*04a0*/ 	.byte	0x04, 0x39
        /*04a2*/ 	.short	(.L_1115 - .L_1114)


	//   ....[0]....
.L_1114:
        /*04a4*/ 	.word	0x00000180
        /*04a8*/ 	.word	0x000000ff
        /*04ac*/ 	.word	0x0002d800
        /*04b0*/ 	.short	0x0100
        /*04b2*/ 	.byte	0x08
	.zero		1


	//   ....[1]....
        /*04b4*/ 	.word	0x00000190
        /*04b8*/ 	.word	0x000000ff
        /*04bc*/ 	.word	0x0002d820
        /*04c0*/ 	.short	0x0100
        /*04c2*/ 	.byte	0x08
	.zero		1


	//   ....[2]....
        /*04c4*/ 	.word	0x00000280
        /*04c8*/ 	.word	0x000000ff
        /*04cc*/ 	.word	0x0002d830
        /*04d0*/ 	.short	0x0100
        /*04d2*/ 	.byte	0x08
	.zero		1


	//   ....[3]....
        /*04d4*/ 	.word	0x00000290
        /*04d8*/ 	.word	0x000000ff
        /*04dc*/ 	.word	0x0002d840
        /*04e0*/ 	.short	0x0100
        /*04e2*/ 	.byte	0x08
	.zero		1


	//   ....[4]....
        /*04e4*/ 	.word	0x000002a0
        /*04e8*/ 	.word	0x000000ff
        /*04ec*/ 	.word	0x0002d838
        /*04f0*/ 	.short	0x0100
        /*04f2*/ 	.byte	0x08
	.zero		1


	//   ....[5]....
        /*04f4*/ 	.word	0x000002b0
        /*04f8*/ 	.word	0x000000ff
        /*04fc*/ 	.word	0x0002d848
        /*0500*/ 	.short	0x0100
        /*0502*/ 	.byte	0x08
	.zero		1


	//   ....[6]....
        /*0504*/ 	.word	0x000003e0
        /*0508*/ 	.word	0x000000ff
        /*050c*/ 	.word	0x0002d850
        /*0510*/ 	.short	0x0100
        /*0512*/ 	.byte	0x08
	.zero		1


	//   ....[7]....
        /*0514*/ 	.word	0x000003f0
        /*0518*/ 	.word	0x000000ff
        /*051c*/ 	.word	0x0002d860
        /*0520*/ 	.short	0x0100
        /*0522*/ 	.byte	0x08
	.zero		1


	//   ....[8]....
        /*0524*/ 	.word	0x00000400
        /*0528*/ 	.word	0x000000ff
        /*052c*/ 	.word	0x0002d858
        /*0530*/ 	.short	0x0100
        /*0532*/ 	.byte	0x08
	.zero		1


	//   ....[9]....
        /*0534*/ 	.word	0x00000410
        /*0538*/ 	.word	0x000000ff
        /*053c*/ 	.word	0x0002d868
        /*0540*/ 	.short	0x0100
        /*0542*/ 	.byte	0x08
	.zero		1


	//   ....[10]....
        /*0544*/ 	.word	0x00000500
        /*0548*/ 	.word	0x000000ff
        /*054c*/ 	.word	0x0002d870
        /*0550*/ 	.short	0x0100
        /*0552*/ 	.byte	0x06
	.zero		1


	//   ....[11]....
        /*0554*/ 	.word	0x00000510
        /*0558*/ 	.word	0x000000ff
        /*055c*/ 	.word	0x0002d880
        /*0560*/ 	.short	0x0100
        /*0562*/ 	.byte	0x06
	.zero		1


	//   ....[12]....
        /*0564*/ 	.word	0x00000520
        /*0568*/ 	.word	0x000000ff
        /*056c*/ 	.word	0x0002d878
        /*0570*/ 	.short	0x0100
        /*0572*/ 	.byte	0x06
	.zero		1


	//   ....[13]....
        /*0574*/ 	.word	0x00000530
        /*0578*/ 	.word	0x000000ff
        /*057c*/ 	.word	0x0002d888
        /*0580*/ 	.short	0x0100
        /*0582*/ 	.byte	0x06
	.zero		1


	//   ....[14]....
        /*0584*/ 	.word	0x00000660
        /*0588*/ 	.word	0x000000ff
        /*058c*/ 	.word	0x0002d890
        /*0590*/ 	.short	0x0100
        /*0592*/ 	.byte	0x08
	.zero		1


	//   ....[15]....
        /*0594*/ 	.word	0x00000670
        /*0598*/ 	.word	0x000000ff
        /*059c*/ 	.word	0x0002d8a0
        /*05a0*/ 	.short	0x0100
        /*05a2*/ 	.byte	0x08
	.zero		1


	//   ....[16]....
        /*05a4*/ 	.word	0x00000680
        /*05a8*/ 	.word	0x000000ff
        /*05ac*/ 	.word	0x0002d898
        /*05b0*/ 	.short	0x0100
        /*05b2*/ 	.byte	0x08
	.zero		1


	//   ....[17]....
        /*05b4*/ 	.word	0x00000690
        /*05b8*/ 	.word	0x000000ff
        /*05bc*/ 	.word	0x0002d8a8
        /*05c0*/ 	.short	0x0100
        /*05c2*/ 	.byte	0x08
	.zero		1


	//   ....[18]....
        /*05c4*/ 	.word	0x000007d0
        /*05c8*/ 	.word	0x000000ff
        /*05cc*/ 	.word	0x0002d8b0
        /*05d0*/ 	.short	0x0100
        /*05d2*/ 	.byte	0x08
	.zero		1


	//   ....[19]....
        /*05d4*/ 	.word	0x000007e0
        /*05d8*/ 	.word	0x000000ff
        /*05dc*/ 	.word	0x0002d8c0
        /*05e0*/ 	.short	0x0100
        /*05e2*/ 	.byte	0x08
	.zero		1


	//   ....[20]....
        /*05e4*/ 	.word	0x000007f0
        /*05e8*/ 	.word	0x000000ff
        /*05ec*/ 	.word	0x0002d8b8
        /*05f0*/ 	.short	0x0100
        /*05f2*/ 	.byte	0x08
	.zero		1


	//   ....[21]....
        /*05f4*/ 	.word	0x00000800
        /*05f8*/ 	.word	0x000000ff
        /*05fc*/ 	.word	0x0002d8c8
        /*0600*/ 	.short	0x0100
        /*0602*/ 	.byte	0x08
	.zero		1


	//   ....[22]....
        /*0604*/ 	.word	0x000011f0
        /*0608*/ 	.word	0x000000ff
        /*060c*/ 	.word	0x0002d800
        /*0610*/ 	.short	0x010a
        /*0612*/ 	.byte	0x28
	.zero		1


	//   ....[23]....
        /*0614*/ 	.word	0x00001270
        /*0618*/ 	.word	0x00000004
        /*061c*/ 	.word	0x0002d830
        /*0620*/ 	.short	0x010a
        /*0622*/ 	.byte	0x3f
	.zero		1


	//   ....[24]....
        /*0624*/ 	.word	0x000012c0
        /*0628*/ 	.word	0x00000004
        /*062c*/ 	.word	0x0002d830
        /*0630*/ 	.short	0x010a
        /*0632*/ 	.byte	0x3f
	.zero		1


	//   ....[25]....
        /*0634*/ 	.word	0x00001830
        /*0638*/ 	.word	0x000000ff
        /*063c*/ 	.word	0x00000000
        /*0640*/ 	.short	0x0101
        /*0642*/ 	.byte	0x06
	.zero		1


	//   ....[26]....
        /*0644*/ 	.word	0x000036a0
        /*0648*/ 	.word	0x000000ff
        /*064c*/ 	.word	0x0002d830
        /*0650*/ 	.short	0x010a
        /*0652*/ 	.byte	0x06
	.zero		1


	//   ....[27]....
        /*0654*/ 	.word	0x000036e0
        /*0658*/ 	.word	0x000000ff
        /*065c*/ 	.word	0x0002d830
        /*0660*/ 	.short	0x010a
        /*0662*/ 	.byte	0x06
	.zero		1


	//   ....[28]....
        /*0664*/ 	.word	0x000039b0
        /*0668*/ 	.word	0x000000ff
        /*066c*/ 	.word	0x0002d850
        /*0670*/ 	.short	0x010a
        /*0672*/ 	.byte	0x06
	.zero		1


	//   ....[29]....
        /*0674*/ 	.word	0x000039f0
        /*0678*/ 	.word	0x000000ff
        /*067c*/ 	.word	0x0002d850
        /*0680*/ 	.short	0x010a
        /*0682*/ 	.byte	0x06
	.zero		1


	//   ....[30]....
        /*0684*/ 	.word	0x00003f40
        /*0688*/ 	.word	0x000000ff
        /*068c*/ 	.word	0x00000000
        /*0690*/ 	.short	0x0101
        /*0692*/ 	.byte	0x06
	.zero		1


	//   ....[31]....
        /*0694*/ 	.word	0x000050e0
        /*0698*/ 	.word	0x000000ff
        /*069c*/ 	.word	0x00000000
        /*06a0*/ 	.short	0x0101
        /*06a2*/ 	.byte	0x06
	.zero		1


	//   ....[32]....
        /*06a4*/ 	.word	0x000056e0
        /*06a8*/ 	.word	0x000000ff
        /*06ac*/ 	.word	0x0002d850
        /*06b0*/ 	.short	0x010a
        /*06b2*/ 	.byte	0x08
	.zero		1


	//   ....[33]....
        /*06b4*/ 	.word	0x00005720
        /*06b8*/ 	.word	0x000000ff
        /*06bc*/ 	.word	0x0002d850
        /*06c0*/ 	.short	0x010a
        /*06c2*/ 	.byte	0x08
	.zero		1


	//   ....[34]....
        /*06c4*/ 	.word	0x000061e0
        /*06c8*/ 	.word	0x000000ff
        /*06cc*/ 	.word	0x00000000
        /*06d0*/ 	.short	0x0101
        /*06d2*/ 	.byte	0x08
	.zero		1


	//   ....[35]....
        /*06d4*/ 	.word	0x00006da0
        /*06d8*/ 	.word	0x000000ff
        /*06dc*/ 	.word	0x00000000
        /*06e0*/ 	.short	0x0101
        /*06e2*/ 	.byte	0x04
	.zero		1


	//   ....[36]....
        /*06e4*/ 	.word	0x00007ec0
        /*06e8*/ 	.word	0x00000000
        /*06ec*/ 	.word	0x0002d840
        /*06f0*/ 	.short	0x010a
        /*06f2*/ 	.byte	0x3f
	.zero		1


	//   ....[37]....
        /*06f4*/ 	.word	0x00008400
        /*06f8*/ 	.word	0x00000000
        /*06fc*/ 	.word	0x0002d830
        /*0700*/ 	.short	0x0107
        /*0702*/ 	.byte	0x3f
	.zero		1


	//   ....[38]....
        /*0704*/ 	.word	0x000084c0
        /*0708*/ 	.word	0x00000000
        /*070c*/ 	.word	0x0002d830
        /*0710*/ 	.short	0x0101
        /*0712*/ 	.byte	0x3f
	.zero		1


	//   ....[39]....
        /*0714*/ 	.word	0x00008f70
        /*0718*/ 	.word	0x000000ff
        /*071c*/ 	.word	0x0002d800
        /*0720*/ 	.short	0x0107
        /*0722*/ 	.byte	0x25
	.zero		1


	//   ....[40]....
        /*0724*/ 	.word	0x00008fd0
        /*0728*/ 	.word	0x000000ff
        /*072c*/ 	.word	0x0002d800
        /*0730*/ 	.short	0x0101
        /*0732*/ 	.byte	0x25
	.zero		1


	//   ....[41]....
        /*0734*/ 	.word	0x00008ff0
        /*0738*/ 	.word	0x000000ff
        /*073c*/ 	.word	0x0002d820
        /*0740*/ 	.short	0x010a
        /*0742*/ 	.byte	0x25
	.zero		1


	//   ....[42]....
        /*0744*/ 	.word	0x00009380
        /*0748*/ 	.word	0x00000006
        /*074c*/ 	.word	0x0002d840
        /*0750*/ 	.short	0x010a
        /*0752*/ 	.byte	0x3f
	.zero		1


	//   ....[43]....
        /*0754*/ 	.word	0x00009790
        /*0758*/ 	.word	0x00000006
        /*075c*/ 	.word	0x0002d830
        /*0760*/ 	.short	0x0107
        /*0762*/ 	.byte	0x3f
	.zero		1


	//   ....[44]....
        /*0764*/ 	.word	0x00009850
        /*0768*/ 	.word	0x00000006
        /*076c*/ 	.word	0x0002d830
        /*0770*/ 	.short	0x0101
        /*0772*/ 	.byte	0x3f
	.zero		1


	//   ....[45]....
        /*0774*/ 	.word	0x000098b0
        /*0778*/ 	.word	0x00000006
        /*077c*/ 	.word	0x0002d860
        /*0780*/ 	.short	0x010a
        /*0782*/ 	.byte	0x3f
	.zero		1


	//   ....[46]....
        /*0784*/ 	.word	0x00009ca0
        /*0788*/ 	.word	0x00000006
        /*078c*/ 	.word	0x0002d850
        /*0790*/ 	.short	0x0107
        /*0792*/ 	.byte	0x3f
	.zero		1


	//   ....[47]....
        /*0794*/ 	.word	0x00009e70
        /*0798*/ 	.word	0x00000006
        /*079c*/ 	.word	0x0002d850
        /*07a0*/ 	.short	0x0101
        /*07a2*/ 	.byte	0x3f
	.zero		1


	//   ....[48]....
        /*07a4*/ 	.word	0x00009f70
        /*07a8*/ 	.word	0x00000004
        /*07ac*/ 	.word	0x0002d860
        /*07b0*/ 	.short	0x010a
        /*07b2*/ 	.byte	0x3f
	.zero		1


	//   ....[49]....
        /*07b4*/ 	.word	0x0000a350
        /*07b8*/ 	.word	0x00000004
        /*07bc*/ 	.word	0x0002d850
        /*07c0*/ 	.short	0x0107
        /*07c2*/ 	.byte	0x3f
	.zero		1


	//   ....[50]....
        /*07c4*/ 	.word	0x0000a440
        /*07c8*/ 	.word	0x00000004
        /*07cc*/ 	.word	0x0002d850
        /*07d0*/ 	.short	0x0101
        /*07d2*/ 	.byte	0x3f
	.zero		1


	//   ....[51]....
        /*07d4*/ 	.word	0x0000a560
        /*07d8*/ 	.word	0x00000004
        /*07dc*/ 	.word	0x0002d820
        /*07e0*/ 	.short	0x010a
        /*07e2*/ 	.byte	0x3f
	.zero		1


	//   ....[52]....
        /*07e4*/ 	.word	0x0000a6e0
        /*07e8*/ 	.word	0x00000003
        /*07ec*/ 	.word	0x0002d840
        /*07f0*/ 	.short	0x010a
        /*07f2*/ 	.byte	0x3f
	.zero		1


	//   ....[53]....
        /*07f4*/ 	.word	0x0000a780
        /*07f8*/ 	.word	0x00000017
        /*07fc*/ 	.word	0x0002d840
        /*0800*/ 	.short	0x010a
        /*0802*/ 	.byte	0x3f
	.zero		1


	//   ....[54]....
        /*0804*/ 	.word	0x0000a7c0
        /*0808*/ 	.word	0x00000003
        /*080c*/ 	.word	0x0002d860
        /*0810*/ 	.short	0x010a
        /*0812*/ 	.byte	0x3f
	.zero		1


	//   ....[55]....
        /*0814*/ 	.word	0x0000a800
        /*0818*/ 	.word	0x00000017
        /*081c*/ 	.word	0x0002d860
        /*0820*/ 	.short	0x010a
        /*0822*/ 	.byte	0x3f
	.zero		1


	//   ....[56]....
        /*0824*/ 	.word	0x0000a870
        /*0828*/ 	.word	0x00000003
        /*082c*/ 	.word	0x0002d800
        /*0830*/ 	.short	0x010a
        /*0832*/ 	.byte	0x3f
	.zero		1


	//   ....[57]....
        /*0834*/ 	.word	0x0000a8c0
        /*0838*/ 	.word	0x00000004
        /*083c*/ 	.word	0x0002d830
        /*0840*/ 	.short	0x010a
        /*0842*/ 	.byte	0x3f
	.zero		1


	//   ....[58]....
        /*0844*/ 	.word	0x0000a920
        /*0848*/ 	.word	0x00000003
        /*084c*/ 	.word	0x0002d830
        /*0850*/ 	.short	0x010a
        /*0852*/ 	.byte	0x3f
	.zero		1


	//   ....[59]....
        /*0854*/ 	.word	0x0000a980
        /*0858*/ 	.word	0x00000003
        /*085c*/ 	.word	0x0002d850
        /*0860*/ 	.short	0x010a
        /*0862*/ 	.byte	0x3f
	.zero		1


	//   ....[60]....
        /*0864*/ 	.word	0x0000a9e0
        /*0868*/ 	.word	0x00000007
        /*086c*/ 	.word	0x0002d850
        /*0870*/ 	.short	0x010a
        /*0872*/ 	.byte	0x3f
	.zero		1


	//   ....[61]....
        /*0874*/ 	.word	0x0000ab00
        /*0878*/ 	.word	0x00000000
        /*087c*/ 	.word	0x0002d840
        /*0880*/ 	.short	0x010a
        /*0882*/ 	.byte	0x3f
	.zero		1


	//   ....[62]....
        /*0884*/ 	.word	0x0000b910
        /*0888*/ 	.word	0x00000003
        /*088c*/ 	.word	0x0002d820
        /*0890*/ 	.short	0x010a
        /*0892*/ 	.byte	0x3f
	.zero		1


	//   ....[63]....
        /*0894*/ 	.word	0x0000b960
        /*0898*/ 	.word	0x00000006
        /*089c*/ 	.word	0x0002d840
        /*08a0*/ 	.short	0x010a
        /*08a2*/ 	.byte	0x3f
	.zero		1


	//   ....[64]....
        /*08a4*/ 	.word	0x0000bec0
        /*08a8*/ 	.word	0x00000006
        /*08ac*/ 	.word	0x0002d860
        /*08b0*/ 	.short	0x010a
        /*08b2*/ 	.byte	0x3f
	.zero		1


	//   ....[65]....
        /*08b4*/ 	.word	0x0000c4a0
        /*08b8*/ 	.word	0x00000004
        /*08bc*/ 	.word	0x0002d860
        /*08c0*/ 	.short	0x010a
        /*08c2*/ 	.byte	0x3f
	.zero		1


	//   ....[66]....
        /*08c4*/ 	.word	0x0000ca80
        /*08c8*/ 	.word	0x00000004
        /*08cc*/ 	.word	0x0002d820
        /*08d0*/ 	.short	0x010a
        /*08d2*/ 	.byte	0x3f
	.zero		1


	//   ....[67]....
        /*08d4*/ 	.word	0x0000cc20
        /*08d8*/ 	.word	0x00000003
        /*08dc*/ 	.word	0x0002d840
        /*08e0*/ 	.short	0x010a
        /*08e2*/ 	.byte	0x3f
	.zero		1


	//   ....[68]....
        /*08e4*/ 	.word	0x0000cc70
        /*08e8*/ 	.word	0x00000017
        /*08ec*/ 	.word	0x0002d840
        /*08f0*/ 	.short	0x010a
        /*08f2*/ 	.byte	0x3f
	.zero		1


	//   ....[69]....
        /*08f4*/ 	.word	0x0000ccc0
        /*08f8*/ 	.word	0x00000003
        /*08fc*/ 	.word	0x0002d860
        /*0900*/ 	.short	0x010a
        /*0902*/ 	.byte	0x3f
	.zero		1


	//----- nvinfo : EIATTR_NUM_MBARRIERS
	.align		4
.L_1115:
        /*0904*/ 	.byte	0x03, 0x38
        /*0906*/ 	.short	0x0016


	//----- nvinfo : EIATTR_EXIT_INSTR_OFFSETS
	.align		4
        /*0908*/ 	.byte	0x04, 0x1c
        /*090a*/ 	.short	(.L_1117 - .L_1116)


	//   ....[0]....
.L_1116:
        /*090c*/ 	.word	0x00000960


	//   ....[1]....
        /*0910*/ 	.word	0x00007000


	//   ....[2]....
        /*0914*/ 	.word	0x0000a850


	//----- nvinfo : EIATTR_MAX_THREADS
	.align		4
.L_1117:
        /*0918*/ 	.byte	0x04, 0x05
        /*091a*/ 	.short	(.L_1119 - .L_1118)
.L_1118:
        /*091c*/ 	.word	0x00000200
        /*0920*/ 	.word	0x00000001
        /*0924*/ 	.word	0x00000001


	//----- nvinfo : EIATTR_CRS_STACK_SIZE
	.align		4
.L_1119:
        /*0928*/ 	.byte	0x04, 0x1e
        /*092a*/ 	.short	(.L_1121 - .L_1120)
.L_1120:
        /*092c*/ 	.word	0x00000000


	//----- nvinfo : EIATTR_CBANK_PARAM_SIZE
	.align		4
.L_1121:
        /*0930*/ 	.byte	0x03, 0x19
        /*0932*/ 	.short	0x0a70


	//----- nvinfo : EIATTR_PARAM_CBANK
	.align		4
        /*0934*/ 	.byte	0x04, 0x0a
        /*0936*/ 	.short	(.L_1123 - .L_1122)
	.align		4
.L_1122:
        /*0938*/ 	.word	index@(.nv.constant0._ZN7cutlass13device_kernelIN5flash11enable_sm90INS1_16FlashAttnFwdSm90INS1_25CollectiveMainloopFwdSm90ILi2EN4cute5tupleIJNS5_1CILi1EEES8_S8_EEENS6_IJNS7_ILi192EEENS7_ILi128EEENS7_ILi96EEEEEELi96ENS_10bfloat16_tEfNS_4arch4Sm90ELb0ELb0ELb0ELb0ELb1ELb0ELb0ELb0ELb1ELb1ELb0ELb0EEENS1_21CollectiveEpilogueFwdINS6_IJSA_SC_SB_EEES9_SE_SG_Li384ELb0ELb1ELb0ELb0EEENS1_29StaticPersistentTileSchedulerILb0EEEEEEEEEvNT_6ParamsE)
        /*093c*/ 	.short	0x0210
        /*093e*/ 	.short	0x0a70


	//----- nvinfo : EIATTR_SW_WAR
	.align		4
.L_1123:
        /*0940*/ 	.byte	0x04, 0x36
        /*0942*/ 	.short	(.L_1125 - .L_1124)
.L_1124:
        /*0944*/ 	.word	0x00000008
.L_1125:


//--------------------- .nv.info._ZN7cutlass13device_kernelIN5flash11enable_sm90INS1_16FlashAttnFwdSm90INS1_25CollectiveMainloopFwdSm90ILi2EN4cute5tupleIJNS5_1CILi1EEES8_S8_EEENS6_IJNS7_ILi192EEENS7_ILi128EEENS7_ILi96EEEEEELi96ENS_10bfloat16_tEfNS_4arch4Sm90ELb0ELb0ELb0ELb1ELb1ELb0ELb0ELb0ELb1ELb1ELb0ELb0EEENS1_21CollectiveEpilogueFwdINS6_IJSA_SC_SB_EEES9_SE_SG_Li384ELb1ELb1ELb0ELb0EEENS1_36VarlenDynamicPersistentTileSchedulerILi192ELi128ELi384ELi128ELb0ELb1ELb1ELb0ELb1ELb1EEEEEEEEEvNT_6ParamsE --------------------------
	.section	.nv.info._ZN7cutlass13device_kernelIN5flash11enable_sm90INS1_16FlashAttnFwdSm90INS1_25CollectiveMainloopFwdSm90ILi2EN4cute5tupleIJNS5_1CILi1EEES8_S8_EEENS6_IJNS7_ILi192EEENS7_ILi128EEENS7_ILi96EEEEEELi96ENS_10bfloat16_tEfNS_4arch4Sm90ELb0ELb0ELb0ELb1ELb1ELb0ELb0ELb0ELb1ELb1ELb0ELb0EEENS1_21CollectiveEpilogueFwdINS6_IJSA_SC_SB_EEES9_SE_SG_Li384ELb1ELb1ELb0ELb0EEENS1_36VarlenDynamicPersistentTileSchedulerILi192ELi128ELi384ELi128ELb0ELb1ELb1ELb0ELb1ELb1EEEEEEEEEvNT_6ParamsE,"",@"SHT_CUDA_INFO"
	.sectionflags	@""
	.align	4


	//----- nvinfo : EIATTR_CUDA_API_VERSION
	.align		4
        /*0000*/ 	.byte	0x04, 0x37
        /*0002*/ 	.short	(.L_1127 - .L_1126)
.L_1126:
        /*0004*/ 	.word	0x00000082


	//----- nvinfo : EIATTR_KPARAM_INFO
	.align		4
.L_1127:
        /*0008*/ 	.byte	0x04, 0x17
        /*000a*/ 	.short	(.L_1129 - .L_1128)
.L_1128:
        /*000c*/ 	.word	0x00000000
        /*0010*/ 	.short	0x0000
        /*0012*/ 	.short	0x0070
        /*0014*/ 	.byte	0x00, 0xf0, 0x01, 0x2a


	//----- nvinfo : EIATTR_SPARSE_MMA_MASK
	.align		4
.L_1129:
        /*0018*/ 	.byte	0x03, 0x50
        /*001a*/ 	.short	0x0000


	//----- nvinfo : EIATTR_MAXREG_COUNT
	.align		4
        /*001c*/ 	.byte	0x03, 0x1b
        /*001e*/ 	.short	0x0080


	//----- nvinfo : EIATTR_NUM_BARRIERS
	.align		4
        /*0020*/ 	.byte	0x02, 0x4c
        /*0022*/ 	.byte	0x10
	.zero		1


	//----- nvinfo : EIATTR_EXTERNS
	.align		4
        /*0024*/ 	.byte	0x04, 0x0f
        /*0026*/ 	.short	(.L_1131 - .L_1130)


	//   ....[0]....
	.align		4
.L_1130:
        /*0028*/ 	.word	index@(__assertfail)


	//----- nvinfo : EIATTR_ANNOTATIONS
	.align		4
.L_1131:
        /*002c*/ 	.byte	0x04, 0x55
        /*002e*/ 	.short	(.L_1133 - .L_1132)


	//   ....[0]....
.L_1132:
        /* <DEDUP_REMOVED lines=32> */


	//----- nvinfo : EIATTR_MERCURY_ISA_VERSION
	.align		4
.L_1133:
        /*0220*/ 	.byte	0x03, 0x5f
        /*0222*/ 	.short	0x0101


	//----- nvinfo : EIATTR_UNUSED_LOAD_BYTE_OFFSET
	.align		4
        /*0224*/ 	.byte	0x04, 0x44
        /*0226*/ 	.short	(.L_1135 - .L_1134)


	//   ....[0]....
.L_1134:
        /*0228*/ 	.word	0x00000970
        /*022c*/ 	.word	0x0000fff0


	//   ....[1]....
        /*0230*/ 	.word	0x000063b0
        /*0234*/ 	.word	0x0000fff0


	//----- nvinfo : EIATTR_INT_WARP_WIDE_INSTR_OFFSETS
	.align		4
.L_1135:
        /*0238*/ 	.byte	0x04, 0x31
        /*023a*/ 	.short	(.L_1137 - .L_1136)


	//   ....[0]....
.L_1136:
        /*023c*/ 	.word	0x000000c0


	//   ....[1]....
        /*0240*/ 	.word	0x000000d0


	//   ....[2]....
        /*0244*/ 	.word	0x00000170


	//   ....[3]....
        /*0248*/ 	.word	0x00008e20


	//   ....[4]....
        /*024c*/ 	.word	0x00008eb0


	//   ....[5]....
        /*0250*/ 	.word	0x0000bc50


	//   ....[6]....
        /*0254*/ 	.word	0x0000bce0


	//----- nvinfo : EIATTR_COOP_GROUP_MASK_REGIDS
	.align		4
.L_1137:
        /*0258*/ 	.byte	0x04, 0x29
        /*025a*/ 	.short	(.L_1139 - .L_1138)


	//   ....[0]....
.L_1138:
        /*025c*/ 	.word	0xffffffff


	//   ....[1]....
        /*0260*/ 	.word	0xffffffff


	//   ....[2]....
        /*0264*/ 	.word	0xffffffff


	//   ....[3]....
        /*0268*/ 	.word	0xffffffff


	//   ....[4]....
        /*026c*/ 	.word	0xffffffff


	//   ....[5]....
        /*0270*/ 	.word	0xffffffff


	//   ....[6]....
        /*0274*/ 	.word	0xffffffff


	//   ....[7]....
        /*0278*/ 	.word	0xffffffff


	//   ....[8]....
        /*027c*/ 	.word	0xffffffff


	//   ....[9]....
        /*0280*/ 	.word	0xffffffff


	//   ....[10]....
        /*0284*/ 	.word	0xffffffff


	//   ....[11]....
        /*0288*/ 	.word	0xffffffff


	//   ....[12]....
        /*028c*/ 	.word	0xffffffff


	//   ....[13]....
        /*0290*/ 	.word	0xffffffff


	//   ....[14]....
        /*0294*/ 	.word	0xffffffff


	//   ....[15]....
        /*0298*/ 	.word	0xffffffff


	//   ....[16]....
        /*029c*/ 	.word	0xffffffff


	//   ....[17]....
        /*02a0*/ 	.word	0xffffffff


	//   ....[18]....
        /*02a4*/ 	.word	0xffffffff


	//   ....[19]....
        /*02a8*/ 	.word	0xffffffff


	//   ....[20]....
        /*02ac*/ 	.word	0xffffffff


	//   ....[21]....
        /*02b0*/ 	.word	0xffffffff


	//   ....[22]....
        /*02b4*/ 	.word	0xffffffff


	//   ....[23]....
        /*02b8*/ 	.word	0xffffffff


	//   ....[24]....
        /*02bc*/ 	.word	0xffffffff


	//   ....[25]....
        /*02c0*/ 	.word	0xffffffff


	//   ....[26]....
        /*02c4*/ 	.word	0xffffffff


	//   ....[27]....
        /*02c8*/ 	.word	0xffffffff


	//   ....[28]....
        /*02cc*/ 	.word	0xffffffff


	//   ....[29]....
        /*02d0*/ 	.word	0xffffffff


	//   ....[30]....
        /*02d4*/ 	.word	0xffffffff


	//   ....[31]....
        /*02d8*/ 	.word	0xffffffff


	//   ....[32]....
        /*02dc*/ 	.word	0xffffffff


	//   ....[33]....
        /*02e0*/ 	.word	0xffffffff


	//   ....[34]....
        /*02e4*/ 	.word	0xffffffff


	//   ....[35]....
        /*02e8*/ 	.word	0xffffffff


	//   ....[36]....
        /*02ec*/ 	.word	0xffffffff


	//   ....[37]....
        /*02f0*/ 	.word	0xffffffff


	//   ....[38]....
        /*02f4*/ 	.word	0xffffffff


	//   ....[39]....
        /*02f8*/ 	.word	0xffffffff


	//   ....[40]....
        /*02fc*/ 	.word	0xffffffff


	//   ....[41]....
        /*0300*/ 	.word	0xffffffff


	//   ....[42]....
        /*0304*/ 	.word	0xffffffff


	//   ....[43]....
        /*0308*/ 	.word	0xffffffff


	//   ....[44]....
        /*030c*/ 	.word	0xffffffff


	//   ....[45]....
        /*0310*/ 	.word	0xffffffff


	//   ....[46]....
        /*0314*/ 	.word	0xffffffff


	//   ....[47]....
        /*0318*/ 	.word	0xffffffff


	//   ....[48]....
        /*031c*/ 	.word	0xffffffff


	//   ....[49]....
        /*0320*/ 	.word	0xffffffff


	//   ....[50]....
        /*0324*/ 	.word	0xffffffff


	//   ....[51]....
        /*0328*/ 	.word	0xffffffff


	//   ....[52]....
        /*032c*/ 	.word	0xffffffff


	//   ....[53]....
        /*0330*/ 	.word	0xffffffff


	//   ....[54]....
        /*0334*/ 	.word	0xffffffff


	//   ....[55]....
        /*0338*/ 	.word	0xffffffff


	//   ....[56]....
        /*033c*/ 	.word	0xffffffff


	//   ....[57]....
        /*0340*/ 	.word	0xffffffff


	//   ....[58]....
        /*0344*/ 	.word	0xffffffff


	//   ....[59]....
        /*0348*/ 	.word	0xffffffff


	//   ....[60]....
        /*034c*/ 	.word	0xffffffff


	//   ....[61]....
        /*0350*/ 	.word	0xffffffff


	//   ....[62]....
        /*0354*/ 	.word	0xffffffff


	//   ....[63]....
        /*0358*/ 	.word	0xffffffff


	//   ....[64]....
        /*035c*/ 	.word	0xffffffff


	//   ....[65]....
        /*0360*/ 	.word	0xffffffff


	//   ....[66]....
        /*0364*/ 	.word	0xffffffff


	//   ....[67]....
        /*0368*/ 	.word	0xffffffff


	//   ....[68]....
        /*036c*/ 	.word	0xffffffff


	//   ....[69]....
        /*0370*/ 	.word	0xffffffff


	//   ....[70]....
        /*0374*/ 	.word	0xffffffff


	//   ....[71]....
        /*0378*/ 	.word	0xffffffff


	//   ....[72]....
        /*037c*/ 	.word	0xffffffff


	//   ....[73]....
        /*0380*/ 	.word	0xffffffff


	//   ....[74]....
        /*0384*/ 	.word	0xffffffff


	//   ....[75]....
        /*0388*/ 	.word	0xffffffff


	//   ....[76]....
        /*038c*/ 	.word	0xffffffff


	//   ....[77]....
        /*0390*/ 	.word	0xffffffff


	//   ....[78]....
        /*0394*/ 	.word	0xffffffff


	//   ....[79]....
        /*0398*/ 	.word	0xffffffff


	//   ....[80]....
        /*039c*/ 	.word	0xffffffff


	//   ....[81]....
        /*03a0*/ 	.word	0xffffffff


	//   ....[82]....
        /*03a4*/ 	.word	0xffffffff


	//   ....[83]....
        /*03a8*/ 	.word	0xffffffff


	//   ....[84]....
        /*03ac*/ 	.word	0xffffffff


	//   ....[85]....
        /*03b0*/ 	.word	0xffffffff


	//   ....[86]....
        /*03b4*/ 	.word	0xffffffff


	//   ....[87]....
        /*03b8*/ 	.word	0xffffffff


	//   ....[88]....
        /*03bc*/ 	.word	0xffffffff


	//   ....[89]....
        /*03c0*/ 	.word	0xffffffff


	//   ....[90]....
        /*03c4*/ 	.word	0xffffffff


	//   ....[91]....
        /*03c8*/ 	.word	0xffffffff


	//   ....[92]....
        /*03cc*/ 	.word	0xffffffff


	//   ....[93]....
        /*03d0*/ 	.word	0xffffffff


	//   ....[94]....
        /*03d4*/ 	.word	0xffffffff


	//   ....[95]....
        /*03d8*/ 	.word	0xffffffff


	//   ....[96]....
        /*03dc*/ 	.word	0xffffffff


	//   ....[97]....
        /*03e0*/ 	.word	0xffffffff


	//   ....[98]....
        /*03e4*/ 	.word	0xffffffff


	//   ....[99]....
        /*03e8*/ 	.word	0xffffffff


	//   ....[100]....
        /*03ec*/ 	.word	0xffffffff


	//   ....[101]....
        /*03f0*/ 	.word	0xffffffff


	//   ....[102]....
        /*03f4*/ 	.word	0xffffffff


	//   ....[103]....
        /*03f8*/ 	.word	0xffffffff


	//   ....[104]....
        /*03fc*/ 	.word	0xffffffff


	//   ....[105]....
        /*0400*/ 	.word	0xffffffff


	//   ....[106]....
        /*0404*/ 	.word	0xffffffff


	//   ....[107]....
        /*0408*/ 	.word	0xffffffff


	//   ....[108]....
        /*040c*/ 	.word	0xffffffff


	//   ....[109]....
        /*0410*/ 	.word	0xffffffff


	//   ....[110]....
        /*0414*/ 	.word	0xffffffff


	//   ....[111]....
        /*0418*/ 	.word	0x0500000f


	//   ....[112]....
        /*041c*/ 	.word	0x0500000f


	//   ....[113]....
        /*0420*/ 	.word	0x0500000f


	//   ....[114]....
        /*0424*/ 	.word	0x0500000f


	//   ....[115]....
        /*0428*/ 	.word	0x0500000f


	//   ....[116]....
        /*042c*/ 	.word	0x0500000f


	//   ....[117]....
        /*0430*/ 	.word	0x0500000f


	//   ....[118]....
        /*0434*/ 	.word	0x0500000f


	//   ....[119]....
        /*0438*/ 	.word	0x0500000f


	//   ....[120]....
        /*043c*/ 	.word	0x0500000f


	//   ....[121]....
        /*0440*/ 	.word	0x0500000f


	//   ....[122]....
        /*0444*/ 	.word	0x0500000f


	//   ....[123]....
        /*0448*/ 	.word	0x0500000f


	//   ....[124]....
        /*044c*/ 	.word	0x0500000f


	//   ....[125]....
        /*0450*/ 	.word	0x0500000f


	//   ....[126]....
        /*0454*/ 	.word	0x0500000f


	//   ....[127]....
        /*0458*/ 	.word	0x0500000f


	//   ....[128]....
        /*045c*/ 	.word	0x0500000f


	//   ....[129]....
        /*0460*/ 	.word	0x0500000f


	//   ....[130]....
        /*0464*/ 	.word	0x0500000f


	//   ....[131]....
        /*0468*/ 	.word	0x0500000f


	//   ....[132]....
        /*046c*/ 	.word	0x0500000f


	//   ....[133]....
        /*0470*/ 	.word	0x0500000f


	//   ....[134]....
        /*0474*/ 	.word	0x0500000f


	//   ....[135]....
        /*0478*/ 	.word	0x0500000f


	//   ....[136]....
        /*047c*/ 	.word	0x0500000f


	//   ....[137]....
        /*0480*/ 	.word	0x0500000f


	//   ....[138]....
        /*0484*/ 	.word	0x0500000f


	//   ....[139]....
        /*0488*/ 	.word	0x0500000f


	//   ....[140]....
        /*048c*/ 	.word	0x0500000f


	//   ....[141]....
        /*0490*/ 	.word	0x0500000f


	//   ....[142]....
        /*0494*/ 	.word	0x0500000f


	//   ....[143]....
        /*0498*/ 	.word	0x0500000f


	//   ....[144]....
        /*049c*/ 	.word	0x0500000f


	//   ....[145]....
        /*04a0*/ 	.word	0x0500000f


	//   ....[146]....
        /*04a4*/ 	.word	0x0500000f


	//   ....[147]....
        /*04a8*/ 	.word	0x0500000f


	//   ....[148]....
        /*04ac*/ 	.word	0x0500000f


	//   ....[149]....
        /*04b0*/ 	.word	0x0500000f


	//   ....[150]....
        /*04b4*/ 	.word	0x0500000f


	//   ....[151]....
        /*04b8*/ 	.word	0x0500000f


	//   ....[152]....
        /*04bc*/ 	.word	0x0500000f


	//   ....[153]....
        /*04c0*/ 	.word	0x0500000f


	//   ....[154]....
        /*04c4*/ 	.word	0x0500000f


	//   ....[155]....
        /*04c8*/ 	.word	0x0500000f


	//   ....[156]....
        /*04cc*/ 	.word	0x0500000f


	//   ....[157]....
        /*04d0*/ 	.word	0x0500000f


	//   ....[158]....
        /*04d4*/ 	.word	0x0500000f


	//   ....[159]....
        /*04d8*/ 	.word	0x0500000f


	//   ....[160]....
        /*04dc*/ 	.word	0x0500000f


	//   ....[161]....
        /*04e0*/ 	.word	0x0500000f


	//   ....[162]....
        /*04e4*/ 	.word	0x0500000f


	//   ....[163]....
        /*04e8*/ 	.word	0x0500000f


	//   ....[164]....
        /*04ec*/ 	.word	0x0500000f


	//   ....[165]....
        /*04f0*/ 	.word	0x0500000f


	//   ....[166]....
        /*04f4*/ 	.word	0x0500000f


	//   ....[167]....
        /*04f8*/ 	.word	0x0500000f


	//   ....[168]....
        /*04fc*/ 	.word	0x0500000f


	//   ....[169]....
        /*0500*/ 	.word	0x0500000f


	//   ....[170]....
        /*0504*/ 	.word	0x0500000f


	//   ....[171]....
        /*0508*/ 	.word	0x0500000f


	//   ....[172]....
        /*050c*/ 	.word	0x0500000f


	//   ....[173]....
        /*0510*/ 	.word	0x0500000f


	//----- nvinfo : EIATTR_COOP_GROUP_INSTR_OFFSETS
	.align		4
.L_1139:
        /*0514*/ 	.byte	0x04, 0x28
        /*0516*/ 	.short	(.L_1141 - .L_1140)


	//   ....[0]....
.L_1140:
        /*0518*/ 	.word	0x00000080


	//   ....[1]....
        /*051c*/ 	.word	0x000000b0


	//   ....[2]....
        /*0520*/ 	.word	0x000002d0


	//   ....[3]....
        /*0524*/ 	.word	0x00000430


	//   ....[4]....
        /*0528*/ 	.word	0x00000550


	//   ....[5]....
        /*052c*/ 	.word	0x000006b0


	//   ....[6]....
        /*0530*/ 	.word	0x00001310


	//   ....[7]....
        /*0534*/ 	.word	0x00002340


	//   ....[8]....
        /*0538*/ 	.word	0x00002450


	//   ....[9]....
        /*053c*/ 	.word	0x000027c0


	//   ....[10]....
        /*0540*/ 	.word	0x00002960


	//   ....[11]....
        /*0544*/ 	.word	0x000036f0


	//   ....[12]....
        /*0548*/ 	.word	0x000045c0


	//   ....[13]....
        /*054c*/ 	.word	0x000045d0


	//   ....[14]....
        /*0550*/ 	.word	0x00004600


	//   ....[15]....
        /*0554*/ 	.word	0x00004620


	//   ....[16]....
        /*0558*/ 	.word	0x00005970


	//   ....[17]....
        /*055c*/ 	.word	0x00005a70


	//   ....[18]....
        /*0560*/ 	.word	0x00005ad0


	//   ....[19]....
        /*0564*/ 	.word	0x00005bb0


	//   ....[20]....
        /*0568*/ 	.word	0x00005bc0


	//   ....[21]....
        /*056c*/ 	.word	0x00006cf0


	//   ....[22]....
        /*0570*/ 	.word	0x00006d30


	//   ....[23]....
        /*0574*/ 	.word	0x00006d70


	//   ....[24]....
        /*0578*/ 	.word	0x00006da0


	//   ....[25]....
        /*057c*/ 	.word	0x00007200


	//   ....[26]....
        /*0580*/ 	.word	0x00007220


	//   ....[27]....
        /*0584*/ 	.word	0x00007330


	//   ....[28]....
        /*0588*/ 	.word	0x00007350


	//   ....[29]....
        /*058c*/ 	.word	0x00007b80


	//   ....[30]....
        /*0590*/ 	.word	0x00007b90


	//   ....[31]....
        /*0594*/ 	.word	0x00007c90


	//   ....[32]....
        /*0598*/ 	.word	0x00007cb0


	//   ....[33]....
        /*059c*/ 	.word	0x00007e20


	//   ....[34]....
        /*05a0*/ 	.word	0x00007ff0


	//   ....[35]....
        /*05a4*/ 	.word	0x00008020


	//   ....[36]....
        /*05a8*/ 	.word	0x00008050


	//   ....[37]....
        /*05ac*/ 	.word	0x00008080


	//   ....[38]....
        /*05b0*/ 	.word	0x000080b0


	//   ....[39]....
        /*05b4*/ 	.word	0x000080e0


	//   ....[40]....
        /*05b8*/ 	.word	0x00008230


	//   ....[41]....
        /*05bc*/ 	.word	0x00008260


	//   ....[42]....
        /*05c0*/ 	.word	0x00008290


	//   ....[43]....
        /*05c4*/ 	.word	0x000082c0


	//   ....[44]....
        /*05c8*/ 	.word	0x000082f0


	//   ....[45]....
        /*05cc*/ 	.word	0x00008320


	//   ....[46]....
        /*05d0*/ 	.word	0x000083b0


	//   ....[47]....
        /*05d4*/ 	.word	0x000083e0


	//   ....[48]....
        /*05d8*/ 	.word	0x00008460


	//   ....[49]....
        /*05dc*/ 	.word	0x00009af0


	//   ....[50]....
        /*05e0*/ 	.word	0x00009b10


	//   ....[51]....
        /*05e4*/ 	.word	0x00009bc0


	//   ....[52]....
        /*05e8*/ 	.word	0x00009be0


	//   ....[53]....
        /*05ec*/ 	.word	0x00009c80


	//   ....[54]....
        /*05f0*/ 	.word	0x00009ca0


	//   ....[55]....
        /*05f4*/ 	.word	0x00009cb0


	//   ....[56]....
        /*05f8*/ 	.word	0x00009cc0


	//   ....[57]....
        /*05fc*/ 	.word	0x0000a680


	//   ....[58]....
        /*0600*/ 	.word	0x0000a6a0


	//   ....[59]....
        /*0604*/ 	.word	0x0000a700


	//   ....[60]....
        /*0608*/ 	.word	0x0000a740


	//   ....[61]....
        /*060c*/ 	.word	0x0000a7a0


	//   ....[62]....
        /*0610*/ 	.word	0x0000a7e0


	//   ....[63]....
        /*0614*/ 	.word	0x0000a7f0


	//   ....[64]....
        /*0618*/ 	.word	0x0000a810


	//   ....[65]....
        /*061c*/ 	.word	0x0000a8e0


	//   ....[66]....
        /*0620*/ 	.word	0x0000a920


	//   ....[67]....
        /*0624*/ 	.word	0x0000a930


	//   ....[68]....
        /*0628*/ 	.word	0x0000a950


	//   ....[69]....
        /*062c*/ 	.word	0x0000b210


	//   ....[70]....
        /*0630*/ 	.word	0x0000b220


	//   ....[71]....
        /*0634*/ 	.word	0x0000b240


	//   ....[72]....
        /*0638*/ 	.word	0x0000b2c0


	//   ....[73]....
        /*063c*/ 	.word	0x0000b2d0


	//   ....[74]....
        /*0640*/ 	.word	0x0000b330


	//   ....[75]....
        /*0644*/ 	.word	0x0000b360


	//   ....[76]....
        /*0648*/ 	.word	0x0000b3a0


	//   ....[77]....
        /*064c*/ 	.word	0x0000b690


	//   ....[78]....
        /*0650*/ 	.word	0x0000b6b0


	//   ....[79]....
        /*0654*/ 	.word	0x0000b750


	//   ....[80]....
        /*0658*/ 	.word	0x0000b760


	//   ....[81]....
        /*065c*/ 	.word	0x0000b7f0


	//   ....[82]....
        /*0660*/ 	.word	0x0000b800


	//   ....[83]....
        /*0664*/ 	.word	0x0000b810


	//   ....[84]....
        /*0668*/ 	.word	0x0000b8a0


	//   ....[85]....
        /*066c*/ 	.word	0x0000bed0


	//   ....[86]....
        /*0670*/ 	.word	0x0000bee0


	//   ....[87]....
        /*0674*/ 	.word	0x0000bf70


	//   ....[88]....
        /*0678*/ 	.word	0x0000c010


	//   ....[89]....
        /*067c*/ 	.word	0x0000c030


	//   ....[90]....
        /*0680*/ 	.word	0x0000c0b0


	//   ....[91]....
        /*0684*/ 	.word	0x0000c0d0


	//   ....[92]....
        /*0688*/ 	.word	0x0000c0e0


	//   ....[93]....
        /*068c*/ 	.word	0x0000c4c0


	//   ....[94]....
        /*0690*/ 	.word	0x0000c4f0


	//   ....[95]....
        /*0694*/ 	.word	0x0000c530


	//   ....[96]....
        /*0698*/ 	.word	0x0000c560


	//   ....[97]....
        /*069c*/ 	.word	0x0000c590


	//   ....[98]....
        /*06a0*/ 	.word	0x0000c5c0


	//   ....[99]....
        /*06a4*/ 	.word	0x0000c5f0


	//   ....[100]....
        /*06a8*/ 	.word	0x0000c620


	//   ....[101]....
        /*06ac*/ 	.word	0x0000c7a0


	//   ....[102]....
        /*06b0*/ 	.word	0x0000c7d0


	//   ....[103]....
        /*06b4*/ 	.word	0x0000c800


	//   ....[104]....
        /*06b8*/ 	.word	0x0000c830


	//   ....[105]....
        /*06bc*/ 	.word	0x0000c860


	//   ....[106]....
        /*06c0*/ 	.word	0x0000c890


	//   ....[107]....
        /*06c4*/ 	.word	0x0000c950


	//   ....[108]....
        /*06c8*/ 	.word	0x0000c970


	//   ....[109]....
        /*06cc*/ 	.word	0x0000c9e0


	//   ....[110]....
        /*06d0*/ 	.word	0x0000ce50


	//   ....[111]....
        /*06d4*/ 	.word	0x0000d330


	//   ....[112]....
        /*06d8*/ 	.word	0x0000d420


	//   ....[113]....
        /*06dc*/ 	.word	0x0000d4c0


	//   ....[114]....
        /*06e0*/ 	.word	0x0000d520


	//   ....[115]....
        /*06e4*/ 	.word	0x0000d630


	//   ....[116]....
        /*06e8*/ 	.word	0x0000d6a0


	//   ....[117]....
        /*06ec*/ 	.word	0x0000d7b0


	//   ....[118]....
        /*06f0*/ 	.word	0x0000d820


	//   ....[119]....
        /*06f4*/ 	.word	0x0000d8c0


	//   ....[120]....
        /*06f8*/ 	.word	0x0000d9f0


	//   ....[121]....
        /*06fc*/ 	.word	0x0000da40


	//   ....[122]....
        /*0700*/ 	.word	0x0000dab0


	//   ....[123]....
        /*0704*/ 	.word	0x0000dba0


	//   ....[124]....
        /*0708*/ 	.word	0x0000dc20


	//   ....[125]....
        /*070c*/ 	.word	0x0000dd00


	//   ....[126]....
        /*0710*/ 	.word	0x0000dd80


	//   ....[127]....
        /*0714*/ 	.word	0x0000dde0


	//   ....[128]....
        /*0718*/ 	.word	0x0000dee0


	//   ....[129]....
        /*071c*/ 	.word	0x0000dfe0


	//   ....[130]....
        /*0720*/ 	.word	0x0000e040


	//   ....[131]....
        /*0724*/ 	.word	0x0000e120


	//   ....[132]....
        /*0728*/ 	.word	0x0000e260


	//   ....[133]....
        /*072c*/ 	.word	0x0000e340


	//   ....[134]....
        /*0730*/ 	.word	0x0000e3c0


	//   ....[135]....
        /*0734*/ 	.word	0x0000e4a0


	//   ....[136]....
        /*0738*/ 	.word	0x0000e500


	//   ....[137]....
        /*073c*/ 	.word	0x0000e5d0


	//   ....[138]....
        /*0740*/ 	.word	0x0000e630


	//   ....[139]....
        /*0744*/ 	.word	0x0000e710


	//   ....[140]....
        /*0748*/ 	.word	0x0000e800


	//   ....[141]....
        /*074c*/ 	.word	0x0000e8a0


	//   ....[142]....
        /*0750*/ 	.word	0x0000e900


	//   ....[143]....
        /*0754*/ 	.word	0x0000ea00


	//   ....[144]....
        /*0758*/ 	.word	0x0000ea60


	//   ....[145]....
        /*075c*/ 	.word	0x0000eb60


	//   ....[146]....
        /*0760*/ 	.word	0x0000ebc0


	//   ....[147]....
        /*0764*/ 	.word	0x0000ec90


	//   ....[148]....
        /*0768*/ 	.word	0x0000ede0


	//   ....[149]....
        /*076c*/ 	.word	0x0000ee90


	//   ....[150]....
        /*0770*/ 	.word	0x0000efa0


	//   ....[151]....
        /*0774*/ 	.word	0x0000f080


	//   ....[152]....
        /*0778*/ 	.word	0x0000f0e0


	//   ....[153]....
        /*077c*/ 	.word	0x0000f1d0


	//   ....[154]....
        /*0780*/ 	.word	0x0000f230


	//   ....[155]....
        /*0784*/ 	.word	0x0000f310


	//   ....[156]....
        /*0788*/ 	.word	0x0000f3a0


	//   ....[157]....
        /*078c*/ 	.word	0x0000f440


	//   ....[158]....
        /*0790*/ 	.word	0x0000f560


	//   ....[159]....
        /*0794*/ 	.word	0x0000f5d0


	//   ....[160]....
        /*0798*/ 	.word	0x0000f640


	//   ....[161]....
        /*079c*/ 	.word	0x0000f6b0


	//   ....[162]....
        /*07a0*/ 	.word	0x0000f720


	//   ....[163]....
        /*07a4*/ 	.word	0x0000f7a0


	//   ....[164]....
        /*07a8*/ 	.word	0x0000f830


	//   ....[165]....
        /*07ac*/ 	.word	0x0000f8c0


	//   ....[166]....
        /*07b0*/ 	.word	0x0000f930


	//   ....[167]....
        /*07b4*/ 	.word	0x0000f9a0


	//   ....[168]....
        /*07b8*/ 	.word	0x0000fa10


	//   ....[169]....
        /*07bc*/ 	.word	0x0000fa90


	//   ....[170]....
        /*07c0*/ 	.word	0x0000fb00


	//   ....[171]....
        /*07c4*/ 	.word	0x0000fba0


	//   ....[172]....
        /*07c8*/ 	.word	0x0000fc30


	//   ....[173]....
        /*07cc*/ 	.word	0x0000fd50


	//----- nvinfo : EIATTR_REG_RECONFIG
	.align		4
.L_1141:
        /*07d0*/ 	.byte	0x01, 0x54
	.zero		2


	//----- nvinfo : EIATTR_SYSCALL_OFFSETS
	.align		4
        /*07d4*/ 	.byte	0x04, 0x46
        /*07d6*/ 	.short	(.L_1143 - .L_1142)


	//   ....[0]....
.L_1142:
        /*07d8*/ 	.word	0x000014d0


	//   ....[1]....
        /*07dc*/ 	.word	0x00009010


	//   ....[2]....
        /*07e0*/ 	.word	0x00009160


	//   ....[3]....
        /*07e4*/ 	.word	0x00009250


	//   ....[4]....
        /*07e8*/ 	.word	0x0000a100


	//----- nvinfo : EIATTR_MBARRIER_INSTR_OFFSETS
	.align		4
.L_1143:
        /*07ec*/ 	.byte	0x04, 0x39
        /*07ee*/ 	.short	(.L_1145 - .L_1144)


	//   ....[0]....
.L_1144:
        /*07f0*/ 	.word	0x00000180
        /*07f4*/ 	.word	0x000000ff
        /*07f8*/ 	.word	0x0002d800
        /*07fc*/ 	.short	0x0100
        /*07fe*/ 	.byte	0x08
	.zero		1


	//   ....[1]....
        /*0800*/ 	.word	0x00000190
        /*0804*/ 	.word	0x000000ff
        /*0808*/ 	.word	0x0002d820
        /*080c*/ 	.short	0x0100
        /*080e*/ 	.byte	0x08
	.zero		1


	//   ....[2]....
        /*0810*/ 	.word	0x00000280
        /*0814*/ 	.word	0x000000ff
        /*0818*/ 	.word	0x0002d830
        /*081c*/ 	.short	0x0100
        /*081e*/ 	.byte	0x08
	.zero		1


	//   ....[3]....
        /*0820*/ 	.word	0x00000290
        /*0824*/ 	.word	0x000000ff
        /*0828*/ 	.word	0x0002d840
        /*082c*/ 	.short	0x0100
        /*082e*/ 	.byte	0x08
	.zero		1


	//   ....[4]....
        /*0830*/ 	.word	0x000002a0
        /*0834*/ 	.word	0x000000ff
        /*0838*/ 	.word	0x0002d838
        /*083c*/ 	.short	0x0100
        /*083e*/ 	.byte	0x08
	.zero		1


	//   ....[5]....
        /*0840*/ 	.word	0x000002b0
        /*0844*/ 	.word	0x000000ff
        /*0848*/ 	.word	0x0002d848
        /*084c*/ 	.short	0x0100
        /*084e*/ 	.byte	0x08
	.zero		1


	//   ....[6]....
        /*0850*/ 	.word	0x000003e0
        /*0854*/ 	.word	0x000000ff
        /*0858*/ 	.word	0x0002d850
        /*085c*/ 	.short	0x0100
        /*085e*/ 	.byte	0x08
	.zero		1


	//   ....[7]....
        /*0860*/ 	.word	0x000003f0
        /*0864*/ 	.word	0x000000ff
        /*0868*/ 	.word	0x0002d860
        /*086c*/ 	.short	0x0100
        /*086e*/ 	.byte	0x08
	.zero		1


	//   ....[8]....
        /*0870*/ 	.word	0x00000400
        /*0874*/ 	.word	0x000000ff
        /*0878*/ 	.word	0x0002d858
        /*087c*/ 	.short	0x0100
        /*087e*/ 	.byte	0x08
	.zero		1


	//   ....[9]....
        /*0880*/ 	.word	0x00000410
        /*0884*/ 	.word	0x000000ff
        /*0888*/ 	.word	0x0002d868
        /*088c*/ 	.short	0x0100
        /*088e*/ 	.byte	0x08
	.zero		1


	//   ....[10]....
        /*0890*/ 	.word	0x00000500
        /*0894*/ 	.word	0x000000ff
        /*0898*/ 	.word	0x0002d870
        /*089c*/ 	.short	0x0100
        /*089e*/ 	.byte	0x06
	.zero		1


	//   ....[11]....
        /*08a0*/ 	.word	0x00000510
        /*08a4*/ 	.word	0x000000ff
        /*08a8*/ 	.word	0x0002d880
        /*08ac*/ 	.short	0x0100
        /*08ae*/ 	.byte	0x06
	.zero		1


	//   ....[12]....
        /*08b0*/ 	.word	0x00000520
        /*08b4*/ 	.word	0x000000ff
        /*08b8*/ 	.word	0x0002d878
        /*08bc*/ 	.short	0x0100
        /*08be*/ 	.byte	0x06
	.zero		1


	//   ....[13]....
        /*08c0*/ 	.word	0x00000530
        /*08c4*/ 	.word	0x000000ff
        /*08c8*/ 	.word	0x0002d888
        /*08cc*/ 	.short	0x0100
        /*08ce*/ 	.byte	0x06
	.zero		1


	//   ....[14]....
        /*08d0*/ 	.word	0x00000660
        /*08d4*/ 	.word	0x000000ff
        /*08d8*/ 	.word	0x0002d890
        /*08dc*/ 	.short	0x0100
        /*08de*/ 	.byte	0x08
	.zero		1


	//   ....[15]....
        /*08e0*/ 	.word	0x00000670
        /*08e4*/ 	.word	0x000000ff
        /*08e8*/ 	.word	0x0002d8a0
        /*08ec*/ 	.short	0x0100
        /*08ee*/ 	.byte	0x08
	.zero		1


	//   ....[16]....
        /*08f0*/ 	.word	0x00000680
        /*08f4*/ 	.word	0x000000ff
        /*08f8*/ 	.word	0x0002d898
        /*08fc*/ 	.short	0x0100
        /*08fe*/ 	.byte	0x08
	.zero		1


	//   ....[17]....
        /*0900*/ 	.word	0x00000690
        /*0904*/ 	.word	0x000000ff
        /*0908*/ 	.word	0x0002d8a8
        /*090c*/ 	.short	0x0100
        /*090e*/ 	.byte	0x08
	.zero		1


	//   ....[18]....
        /*0910*/ 	.word	0x000007c0
        /*0914*/ 	.word	0x000000ff
        /*0918*/ 	.word	0x0002d8b0
        /*091c*/ 	.short	0x0100
        /*091e*/ 	.byte	0x08
	.zero		1


	//   ....[19]....
        /*0920*/ 	.word	0x000007d0
        /*0924*/ 	.word	0x000000ff
        /*0928*/ 	.word	0x0002d8c0
        /*092c*/ 	.short	0x0100
        /*092e*/ 	.byte	0x08
	.zero		1


	//   ....[20]....
        /*0930*/ 	.word	0x000007e0
        /*0934*/ 	.word	0x000000ff
        /*0938*/ 	.word	0x0002d8b8
        /*093c*/ 	.short	0x0100
        /*093e*/ 	.byte	0x08
	.zero		1


	//   ....[21]....
        /*0940*/ 	.word	0x000007f0
        /*0944*/ 	.word	0x000000ff
        /*0948*/ 	.word	0x0002d8c8
        /*094c*/ 	.short	0x0100
        /*094e*/ 	.byte	0x08
	.zero		1


	//   ....[22]....
        /*0950*/ 	.word	0x00001530
        /*0954*/ 	.word	0x000000ff
        /*0958*/ 	.word	0x0002d800
        /*095c*/ 	.short	0x010a
        /*095e*/ 	.byte	0x28
	.zero		1


	//   ....[23]....
        /*0960*/ 	.word	0x000015a0
        /*0964*/ 	.word	0x00000004
        /*0968*/ 	.word	0x0002d830
        /*096c*/ 	.short	0x010a
        /*096e*/ 	.byte	0x3f
	.zero		1


	//   ....[24]....
        /*0970*/ 	.word	0x000015f0
        /*0974*/ 	.word	0x00000004
        /*0978*/ 	.word	0x0002d830
        /*097c*/ 	.short	0x010a
        /*097e*/ 	.byte	0x3f
	.zero		1


	//   ....[25]....
        /*0980*/ 	.word	0x00002560
        /*0984*/ 	.word	0x000000ff
        /*0988*/ 	.word	0x00000000
        /*098c*/ 	.short	0x0101
        /*098e*/ 	.byte	0x06
	.zero		1


	//   ....[26]....
        /*0990*/ 	.word	0x000039a0
        /*0994*/ 	.word	0x000000ff
        /*0998*/ 	.word	0x0002d830
        /*099c*/ 	.short	0x010a
        /*099e*/ 	.byte	0x07
	.zero		1


	//   ....[27]....
        /*09a0*/ 	.word	0x000039e0
        /*09a4*/ 	.word	0x000000ff
        /*09a8*/ 	.word	0x0002d830
        /*09ac*/ 	.short	0x010a
        /*09ae*/ 	.byte	0x07
	.zero		1


	//   ....[28]....
        /*09b0*/ 	.word	0x00003cc0
        /*09b4*/ 	.word	0x000000ff
        /*09b8*/ 	.word	0x0002d850
        /*09bc*/ 	.short	0x010a
        /*09be*/ 	.byte	0x07
	.zero		1


	//   ....[29]....
        /*09c0*/ 	.word	0x00003d00
        /*09c4*/ 	.word	0x000000ff
        /*09c8*/ 	.word	0x0002d850
        /*09cc*/ 	.short	0x010a
        /*09ce*/ 	.byte	0x07
	.zero		1


	//   ....[30]....
        /*09d0*/ 	.word	0x00004230
        /*09d4*/ 	.word	0x000000ff
        /*09d8*/ 	.word	0x00000000
        /*09dc*/ 	.short	0x0101
        /*09de*/ 	.byte	0x07
	.zero		1


	//   ....[31]....
        /*09e0*/ 	.word	0x00005410
        /*09e4*/ 	.word	0x000000ff
        /*09e8*/ 	.word	0x00000000
        /*09ec*/ 	.short	0x0101
        /*09ee*/ 	.byte	0x06
	.zero		1


	//   ....[32]....
        /*09f0*/ 	.word	0x000059e0
        /*09f4*/ 	.word	0x000000ff
        /*09f8*/ 	.word	0x0002d850
        /*09fc*/ 	.short	0x010a
        /*09fe*/ 	.byte	0x04
	.zero		1


	//   ....[33]....
        /*0a00*/ 	.word	0x00005a20
        /*0a04*/ 	.word	0x000000ff
        /*0a08*/ 	.word	0x0002d850
        /*0a0c*/ 	.short	0x010a
        /*0a0e*/ 	.byte	0x04
	.zero		1


	//   ....[34]....
        /*0a10*/ 	.word	0x00006090
        /*0a14*/ 	.word	0x000000ff
        /*0a18*/ 	.word	0x00000000
        /*0a1c*/ 	.short	0x0101
        /*0a1e*/ 	.byte	0x04
	.zero		1


	//   ....[35]....
        /*0a20*/ 	.word	0x00007230
        /*0a24*/ 	.word	0x000000ff
        /*0a28*/ 	.word	0x00000000
        /*0a2c*/ 	.short	0x0101
        /*0a2e*/ 	.byte	0x04
	.zero		1


	//   ....[36]....
        /*0a30*/ 	.word	0x00009850
        /*0a34*/ 	.word	0x00000002
        /*0a38*/ 	.word	0x0002d840
        /*0a3c*/ 	.short	0x010a
        /*0a3e*/ 	.byte	0x3f
	.zero		1


	//   ....[37]....
        /*0a40*/ 	.word	0x00009e00
        /*0a44*/ 	.word	0x00000002
        /*0a48*/ 	.word	0x0002d830
        /*0a4c*/ 	.short	0x0107
        /*0a4e*/ 	.byte	0x3f
	.zero		1


	//   ....[38]....
        /*0a50*/ 	.word	0x00009ed0
        /*0a54*/ 	.word	0x00000002
        /*0a58*/ 	.word	0x0002d830
        /*0a5c*/ 	.short	0x0101
        /*0a5e*/ 	.byte	0x3f
	.zero		1


	//   ....[39]....
        /*0a60*/ 	.word	0x0000aa90
        /*0a64*/ 	.word	0x00000017
        /*0a68*/ 	.word	0x0002d800
        /*0a6c*/ 	.short	0x0107
        /*0a6e*/ 	.byte	0x3f
	.zero		1


	//   ....[40]....
        /*0a70*/ 	.word	0x0000ab80
        /*0a74*/ 	.word	0x00000017
        /*0a78*/ 	.word	0x0002d800
        /*0a7c*/ 	.short	0x0101
        /*0a7e*/ 	.byte	0x3f
	.zero		1


	//   ....[41]....
        /*0a80*/ 	.word	0x0000aba0
        /*0a84*/ 	.word	0x00000017
        /*0a88*/ 	.word	0x0002d820
        /*0a8c*/ 	.short	0x010a
        /*0a8e*/ 	.byte	0x3f
	.zero		1


	//   ....[42]....
        /*0a90*/ 	.word	0x0000afc0
        /*0a94*/ 	.word	0x00000005
        /*0a98*/ 	.word	0x0002d840
        /*0a9c*/ 	.short	0x010a
        /*0a9e*/ 	.byte	0x3f
	.zero		1


	//   ....[43]....
        /*0aa0*/ 	.word	0x0000b450
        /*0aa4*/ 	.word	0x00000005
        /*0aa8*/ 	.word	0x0002d830
        /*0aac*/ 	.short	0x0107
        /*0aae*/ 	.byte	0x3f
	.zero		1


	//   ....[44]....
        /*0ab0*/ 	.word	0x0000b510
        /*0ab4*/ 	.word	0x00000005
        /*0ab8*/ 	.word	0x0002d830
        /*0abc*/ 	.short	0x0101
        /*0abe*/ 	.byte	0x3f
	.zero		1


	//   ....[45]....
        /*0ac0*/ 	.word	0x0000b570
        /*0ac4*/ 	.word	0x00000005
        /*0ac8*/ 	.word	0x0002d860
        /*0acc*/ 	.short	0x010a
        /*0ace*/ 	.byte	0x3f
	.zero		1


	//   ....[46]....
        /*0ad0*/ 	.word	0x0000ba90
        /*0ad4*/ 	.word	0x00000005
        /*0ad8*/ 	.word	0x0002d850
        /*0adc*/ 	.short	0x0107
        /*0ade*/ 	.byte	0x3f
	.zero		1


	//   ....[47]....
        /*0ae0*/ 	.word	0x0000bb90
        /*0ae4*/ 	.word	0x00000005
        /*0ae8*/ 	.word	0x0002d850
        /*0aec*/ 	.short	0x0101
        /*0aee*/ 	.byte	0x3f
	.zero		1


	//   ....[48]....
        /*0af0*/ 	.word	0x0000bd90
        /*0af4*/ 	.word	0x00000000
        /*0af8*/ 	.word	0x0002d860
        /*0afc*/ 	.short	0x010a
        /*0afe*/ 	.byte	0x3f
	.zero		1


	//   ....[49]....
        /*0b00*/ 	.word	0x0000c210
        /*0b04*/ 	.word	0x00000000
        /*0b08*/ 	.word	0x0002d850
        /*0b0c*/ 	.short	0x0107
        /*0b0e*/ 	.byte	0x3f
	.zero		1


	//   ....[50]....
        /*0b10*/ 	.word	0x0000c2e0
        /*0b14*/ 	.word	0x00000000
        /*0b18*/ 	.word	0x0002d850
        /*0b1c*/ 	.short	0x0101
        /*0b1e*/ 	.byte	0x3f
	.zero		1


	//   ....[51]....
        /*0b20*/ 	.word	0x0000cdd0
        /*0b24*/ 	.word	0x00000005
        /*0b28*/ 	.word	0x0002d820
        /*0b2c*/ 	.short	0x010a
        /*0b2e*/ 	.byte	0x3f
	.zero		1


	//   ....[52]....
        /*0b30*/ 	.word	0x0000cf50
        /*0b34*/ 	.word	0x00000003
        /*0b38*/ 	.word	0x0002d840
        /*0b3c*/ 	.short	0x010a
        /*0b3e*/ 	.byte	0x3f
	.zero		1


	//   ....[53]....
        /*0b40*/ 	.word	0x0000cff0
        /*0b44*/ 	.word	0x00000005
        /*0b48*/ 	.word	0x0002d840
        /*0b4c*/ 	.short	0x010a
        /*0b4e*/ 	.byte	0x3f
	.zero		1


	//   ....[54]....
        /*0b50*/ 	.word	0x0000d030
        /*0b54*/ 	.word	0x00000003
        /*0b58*/ 	.word	0x0002d860
        /*0b5c*/ 	.short	0x010a
        /*0b5e*/ 	.byte	0x3f
	.zero		1


	//   ....[55]....
        /*0b60*/ 	.word	0x0000d070
        /*0b64*/ 	.word	0x00000005
        /*0b68*/ 	.word	0x0002d860
        /*0b6c*/ 	.short	0x010a
        /*0b6e*/ 	.byte	0x3f
	.zero		1


	//   ....[56]....
        /*0b70*/ 	.word	0x0000d0e0
        /*0b74*/ 	.word	0x00000003
        /*0b78*/ 	.word	0x0002d800
        /*0b7c*/ 	.short	0x010a
        /*0b7e*/ 	.byte	0x3f
	.zero		1


	//   ....[57]....
        /*0b80*/ 	.word	0x0000d130
        /*0b84*/ 	.word	0x00000004
        /*0b88*/ 	.word	0x0002d830
        /*0b8c*/ 	.short	0x010a
        /*0b8e*/ 	.byte	0x3f
	.zero		1


	//   ....[58]....
        /*0b90*/ 	.word	0x0000d190
        /*0b94*/ 	.word	0x00000003
        /*0b98*/ 	.word	0x0002d830
        /*0b9c*/ 	.short	0x010a
        /*0b9e*/ 	.byte	0x3f
	.zero		1


	//   ....[59]....
        /*0ba0*/ 	.word	0x0000d1f0
        /*0ba4*/ 	.word	0x00000003
        /*0ba8*/ 	.word	0x0002d850
        /*0bac*/ 	.short	0x010a
        /*0bae*/ 	.byte	0x3f
	.zero		1


	//   ....[60]....
        /*0bb0*/ 	.word	0x0000d250
        /*0bb4*/ 	.word	0x00000009
        /*0bb8*/ 	.word	0x0002d850
        /*0bbc*/ 	.short	0x010a
        /*0bbe*/ 	.byte	0x3f
	.zero		1


	//   ....[61]....
        /*0bc0*/ 	.word	0x0000d370
        /*0bc4*/ 	.word	0x00000002
        /*0bc8*/ 	.word	0x0002d840
        /*0bcc*/ 	.short	0x010a
        /*0bce*/ 	.byte	0x3f
	.zero		1


	//   ....[62]....
        /*0bd0*/ 	.word	0x0000e160
        /*0bd4*/ 	.word	0x00000017
        /*0bd8*/ 	.word	0x0002d820
        /*0bdc*/ 	.short	0x010a
        /*0bde*/ 	.byte	0x3f
	.zero		1


	//   ....[63]....
        /*0be0*/ 	.word	0x0000e1b0
        /*0be4*/ 	.word	0x00000005
        /*0be8*/ 	.word	0x0002d840
        /*0bec*/ 	.short	0x010a
        /*0bee*/ 	.byte	0x3f
	.zero		1


	//   ....[64]....
        /*0bf0*/ 	.word	0x0000e750
        /*0bf4*/ 	.word	0x00000005
        /*0bf8*/ 	.word	0x0002d860
        /*0bfc*/ 	.short	0x010a
        /*0bfe*/ 	.byte	0x3f
	.zero		1


	//   ....[65]....
        /*0c00*/ 	.word	0x0000ed30
        /*0c04*/ 	.word	0x00000000
        /*0c08*/ 	.word	0x0002d860
        /*0c0c*/ 	.short	0x010a
        /*0c0e*/ 	.byte	0x3f
	.zero		1


	//   ....[66]....
        /*0c10*/ 	.word	0x0000fc70
        /*0c14*/ 	.word	0x00000005
        /*0c18*/ 	.word	0x0002d820
        /*0c1c*/ 	.short	0x010a
        /*0c1e*/ 	.byte	0x3f
	.zero		1


	//   ....[67]....
        /*0c20*/ 	.word	0x0000fe10
        /*0c24*/ 	.word	0x00000003
        /*0c28*/ 	.word	0x0002d840
        /*0c2c*/ 	.short	0x010a
        /*0c2e*/ 	.byte	0x3f
	.zero		1


	//   ....[68]....
        /*0c30*/ 	.word	0x0000fe60
        /*0c34*/ 	.word	0x00000005
        /*0c38*/ 	.word	0x0002d840
        /*0c3c*/ 	.short	0x010a
        /*0c3e*/ 	.byte	0x3f
	.zero		1


	//   ....[69]....
        /*0c40*/ 	.word	0x0000feb0
        /*0c44*/ 	.word	0x00000003
        /*0c48*/ 	.word	0x0002d860
        /*0c4c*/ 	.short	0x010a
        /*0c4e*/ 	.byte	0x3f
	.zero		1


	//----- nvinfo : EIATTR_NUM_MBARRIERS
	.align		4
.L_1145:
        /*0c50*/ 	.byte	0x03, 0x38
        /*0c52*/ 	.short	0x0016


	//----- nvinfo : EIATTR_EXIT_INSTR_OFFSETS
	.align		4
        /*0c54*/ 	.byte	0x04, 0x1c
        /*0c56*/ 	.short	(.L_1147 - .L_1146)


	//   ....[0]....
.L_1146:
        /*0c58*/ 	.word	0x000009a0


	//   ....[1]....
        /*0c5c*/ 	.word	0x00007dd0


	//   ....[2]....
        /*0c60*/ 	.word	0x0000d0c0


	//----- nvinfo : EIATTR_MAX_THREADS
	.align		4
.L_1147:
        /*0c64*/ 	.byte	0x04, 0x05
        /*0c66*/ 	.short	(.L_1149 - .L_1148)
.L_1148:
        /*0c68*/ 	.word	0x00000200
        /*0c6c*/ 	.word	0x00000001
        /*0c70*/ 	.word	0x00000001


	//----- nvinfo : EIATTR_CRS_STACK_SIZE
	.align		4
.L_1149:
        /*0c74*/ 	.byte	0x04, 0x1e
        /*0c76*/ 	.short	(.L_1151 - .L_1150)
.L_1150:
        /*0c78*/ 	.word	0x00000000


	//----- nvinfo : EIATTR_CBANK_PARAM_SIZE
	.align		4
.L_1151:
        /*0c7c*/ 	.byte	0x03, 0x19
        /*0c7e*/ 	.short	0x0af0


	//----- nvinfo : EIATTR_PARAM_CBANK
	.align		4
        /*0c80*/ 	.byte	0x04, 0x0a
        /*0c82*/ 	.short	(.L_1153 - .L_1152)
	.align		4
.L_1152:
        /*0c84*/ 	.word	index@(.nv.constant0._ZN7cutlass13device_kernelIN5flash11enable_sm90INS1_16FlashAttnFwdSm90INS1_25CollectiveMainloopFwdSm90ILi2EN4cute5tupleIJNS5_1CILi1EEES8_S8_EEENS6_IJNS7_ILi192EEENS7_ILi128EEENS7_ILi96EEEEEELi96ENS_10bfloat16_tEfNS_4arch4Sm90ELb0ELb0ELb0ELb1ELb1ELb0ELb0ELb0ELb1ELb1ELb0ELb0EEENS1_21CollectiveEpilogueFwdINS6_IJSA_SC_SB_EEES9_SE_SG_Li384ELb1ELb1ELb0ELb0EEENS1_36VarlenDynamicPersistentTileSchedulerILi192ELi128ELi384ELi128ELb0ELb1ELb1ELb0ELb1ELb1EEEEEEEEEvNT_6ParamsE)
        /*0c88*/ 	.short	0x0210
        /*0c8a*/ 	.short	0x0af0


	//----- nvinfo : EIATTR_SW_WAR
	.align		4
.L_1153:
        /*0c8c*/ 	.byte	0x04, 0x36
        /*0c8e*/ 	.short	(.L_1155 - .L_1154)
.L_1154:
        /*0c90*/ 	.word	0x00000008
.L_1155:


//--------------------- .nv.info._ZN7cutlass13device_kernelIN5flash11enable_sm90INS1_16FlashAttnFwdSm90INS1_25CollectiveMainloopFwdSm90ILi2EN4cute5tupleIJNS5_1CILi1EEES8_S8_EEENS6_IJNS7_ILi192EEENS7_ILi128EEENS7_ILi96EEEEEELi96ENS_10bfloat16_tEfNS_4arch4Sm90ELb0ELb0ELb0ELb1ELb1ELb1ELb0ELb0ELb1ELb1ELb0ELb0EEENS1_21CollectiveEpilogueFwdINS6_IJSA_SC_SB_EEES9_SE_SG_Li384ELb1ELb1ELb0ELb0EEENS1_36VarlenDynamicPersistentTileSchedulerILi192ELi128ELi384ELi128ELb0ELb1ELb1ELb0ELb1ELb1EEEEEEEEEvNT_6ParamsE --------------------------
	.section	.nv.info._ZN7cutlass13device_kernelIN5flash11enable_sm90INS1_16FlashAttnFwdSm90INS1_25CollectiveMainloopFwdSm90ILi2EN4cute5tupleIJNS5_1CILi1EEES8_S8_EEENS6_IJNS7_ILi192EEENS7_ILi128EEENS7_ILi96EEEEEELi96ENS_10bfloat16_tEfNS_4arch4Sm90ELb0ELb0ELb0ELb1ELb1ELb1ELb0ELb0ELb1ELb1ELb0ELb0EEENS1_21CollectiveEpilogueFwdINS6_IJSA_SC_SB_EEES9_SE_SG_Li384ELb1ELb1ELb0ELb0EEENS1_36VarlenDynamicPersistentTileSchedulerILi192ELi128ELi384ELi128ELb0ELb1ELb1ELb0ELb1ELb1EEEEEEEEEvNT_6ParamsE,"",@"SHT_CUDA_INFO"
	.sectionflags	@""
	.align	4


	//----- nvinfo : EIATTR_CUDA_API_VERSION
	.align		4
        /*0000*/ 	.byte	0x04, 0x37
        /*0002*/ 	.short	(.L_1157 - .L_1156)
.L_1156:
        /*0004*/ 	.word	0x00000082


	//----- nvinfo : EIATTR_KPARAM_INFO
	.align		4
.L_1157:
        /*0008*/ 	.byte	0x04, 0x17
        /*000a*/ 	.short	(.L_1159 - .L_1158)
.L_1158:
        /*000c*/ 	.word	0x00000000
        /*0010*/ 	.short	0x0000
        /*0012*/ 	.short	0x0070
        /*0014*/ 	.byte	0x00, 0xf0, 0x01, 0x2a


	//----- nvinfo : EIATTR_SPARSE_MMA_MASK
	.align		4
.L_1159:
        /*0018*/ 	.byte	0x03, 0x50
        /*001a*/ 	.short	0x0000


	//----- nvinfo : EIATTR_MAXREG_COUNT
	.align		4
        /*001c*/ 	.byte	0x03, 0x1b
        /*001e*/ 	.short	0x0080


	//----- nvinfo : EIATTR_NUM_BARRIERS
	.align		4
        /*0020*/ 	.byte	0x02, 0x4c
        /*0022*/ 	.byte	0x10
	.zero		1


	//----- nvinfo : EIATTR_EXTERNS
	.align		4
        /*0024*/ 	.byte	0x04, 0x0f
        /*0026*/ 	.short	(.L_1161 - .L_1160)


	//   ....[0]....
	.align		4
.L_1160:
        /*0028*/ 	.word	index@(__assertfail)


	//----- nvinfo : EIATTR_ANNOTATIONS
	.align		4
.L_1161:
        /*002c*/ 	.byte	0x04, 0x55
        /*002e*/ 	.short	(.L_1163 - .L_1162)


	//   ....[0]....
.L_1162:
        /* <DEDUP_REMOVED lines=89> */


	//----- nvinfo : EIATTR_MERCURY_ISA_VERSION
	.align		4
.L_1163:
        /*05a8*/ 	.byte	0x03, 0x5f
        /*05aa*/ 	.short	0x0101


	//----- nvinfo : EIATTR_UNUSED_LOAD_BYTE_OFFSET
	.align		4
        /*05ac*/ 	.byte	0x04, 0x44
        /*05ae*/ 	.short	(.L_1165 - .L_1164)


	//   ....[0]....
.L_1164:
        /*05b0*/ 	.word	0x00000a90
        /*05b4*/ 	.word	0x0000fff0


	//   ....[1]....
        /*05b8*/ 	.word	0x00010950
        /*05bc*/ 	.word	0x0000fff0


	//----- nvinfo : EIATTR_INT_WARP_WIDE_INSTR_OFFSETS
	.align		4
.L_1165:
        /*05c0*/ 	.byte	0x04, 0x31
        /*05c2*/ 	.short	(.L_1167 - .L_1166)


	//   ....[0]....
.L_1166:
        /*05c4*/ 	.word	0x00000130


	//   ....[1]....
        /*05c8*/ 	.word	0x00000170


	//   ....[2]....
        /*05cc*/ 	.word	0x000001e0


	//   ....[3]....
        /*05d0*/ 	.word	0x00014d60


	//   ....[4]....
        /*05d4*/ 	.word	0x00014df0


	//   ....[5]....
        /*05d8*/ 	.word	0x00017b50


	//   ....[6]....
        /*05dc*/ 	.word	0x00017be0


	//----- nvinfo : EIATTR_COOP_GROUP_MASK_REGIDS
	.align		4
.L_1167:
        /*05e0*/ 	.byte	0x04, 0x29
        /*05e2*/ 	.short	(.L_1169 - .L_1168)


	//   ....[0]....
.L_1168:
        /*05e4*/ 	.word	0xffffffff


	//   ....[1]....
        /*05e8*/ 	.word	0xffffffff


	//   ....[2]....
        /*05ec*/ 	.word	0xffffffff


	//   ....[3]....
        /*05f0*/ 	.word	0xffffffff


	//   ....[4]....
        /*05f4*/ 	.word	0xffffffff


	//   ....[5]....
        /*05f8*/ 	.word	0xffffffff


	//   ....[6]....
        /*05fc*/ 	.word	0xffffffff


	//   ....[7]....
        /*0600*/ 	.word	0xffffffff


	//   ....[8]....
        /*0604*/ 	.word	0xffffffff


	//   ....[9]....
        /*0608*/ 	.word	0xffffffff


	//   ....[10]....
        /*060c*/ 	.word	0xffffffff


	//   ....[11]....
        /*0610*/ 	.word	0xffffffff


	//   ....[12]....
        /*0614*/ 	.word	0xffffffff


	//   ....[13]....
        /*0618*/ 	.word	0xffffffff


	//   ....[14]....
        /*061c*/ 	.word	0xffffffff


	//   ....[15]....
        /*0620*/ 	.word	0xffffffff


	//   ....[16]....
        /*0624*/ 	.word	0xffffffff


	//   ....[17]....
        /*0628*/ 	.word	0xffffffff


	//   ....[18]....
        /*062c*/ 	.word	0xffffffff


	//   ....[19]....
        /*0630*/ 	.word	0xffffffff


	//   ....[20]....
        /*0634*/ 	.word	0xffffffff


	//   ....[21]....
        /*0638*/ 	.word	0xffffffff


	//   ....[22]....
        /*063c*/ 	.word	0xffffffff


	//   ....[23]....
        /*0640*/ 	.word	0xffffffff


	//   ....[24]....
        /*0644*/ 	.word	0xffffffff


	//   ....[25]....
        /*0648*/ 	.word	0xffffffff


	//   ....[26]....
        /*064c*/ 	.word	0xffffffff


	//   ....[27]....
        /*0650*/ 	.word	0xffffffff


	//   ....[28]....
        /*0654*/ 	.word	0xffffffff


	//   ....[29]....
        /*0658*/ 	.word	0xffffffff


	//   ....[30]....
        /*065c*/ 	.word	0xffffffff


	//   ....[31]....
        /*0660*/ 	.word	0xffffffff


	//   ....[32]....
        /*0664*/ 	.word	0xffffffff


	//   ....[33]....
        /*0668*/ 	.word	0xffffffff


	//   ....[34]....
        /*066c*/ 	.word	0xffffffff


	//   ....[35]....
        /*0670*/ 	.word	0xffffffff


	//   ....[36]....
        /*0674*/ 	.word	0xffffffff


	//   ....[37]....
        /*0678*/ 	.word	0xffffffff


	//   ....[38]....
        /*067c*/ 	.word	0xffffffff


	//   ....[39]....
        /*0680*/ 	.word	0xffffffff


	//   ....[40]....
        /*0684*/ 	.word	0xffffffff


	//   ....[41]....
        /*0688*/ 	.word	0xffffffff


	//   ....[42]....
        /*068c*/ 	.word	0xffffffff


	//   ....[43]....
        /*0690*/ 	.word	0xffffffff


	//   ....[44]....
        /*0694*/ 	.word	0xffffffff


	//   ....[45]....
        /*0698*/ 	.word	0xffffffff


	//   ....[46]....
        /*069c*/ 	.word	0xffffffff


	//   ....[47]....
        /*06a0*/ 	.word	0xffffffff


	//   ....[48]....
        /*06a4*/ 	.word	0xffffffff


	//   ....[49]....
        /*06a8*/ 	.word	0xffffffff


	//   ....[50]....
        /*06ac*/ 	.word	0xffffffff


	//   ....[51]....
        /*06b0*/ 	.word	0xffffffff


	//   ....[52]....
        /*06b4*/ 	.word	0xffffffff


	//   ....[53]....
        /*06b8*/ 	.word	0xffffffff


	//   ....[54]....
        /*06bc*/ 	.word	0xffffffff


	//   ....[55]....
        /*06c0*/ 	.word	0xffffffff


	//   ....[56]....
        /*06c4*/ 	.word	0xffffffff


	//   ....[57]....
        /*06c8*/ 	.word	0xffffffff


	//   ....[58]....
        /*06cc*/ 	.word	0xffffffff


	//   ....[59]....
        /*06d0*/ 	.word	0xffffffff


	//   ....[60]....
        /*06d4*/ 	.word	0xffffffff


	//   ....[61]....
        /*06d8*/ 	.word	0xffffffff


	//   ....[62]....
        /*06dc*/ 	.word	0xffffffff


	//   ....[63]....
        /*06e0*/ 	.word	0xffffffff


	//   ....[64]....
        /*06e4*/ 	.word	0xffffffff


	//   ....[65]....
        /*06e8*/ 	.word	0xffffffff


	//   ....[66]....
        /*06ec*/ 	.word	0xffffffff


	//   ....[67]....
        /*06f0*/ 	.word	0xffffffff


	//   ....[68]....
        /*06f4*/ 	.word	0xffffffff


	//   ....[69]....
        /*06f8*/ 	.word	0xffffffff


	//   ....[70]....
        /*06fc*/ 	.word	0xffffffff


	//   ....[71]....
        /*0700*/ 	.word	0xffffffff


	//   ....[72]....
        /*0704*/ 	.word	0xffffffff


	//   ....[73]....
        /*0708*/ 	.word	0xffffffff


	//   ....[74]....
        /*070c*/ 	.word	0xffffffff


	//   ....[75]....
        /*0710*/ 	.word	0xffffffff


	//   ....[76]....
        /*0714*/ 	.word	0xffffffff


	//   ....[77]....
        /*0718*/ 	.word	0xffffffff


	//   ....[78]....
        /*071c*/ 	.word	0xffffffff


	//   ....[79]....
        /*0720*/ 	.word	0xffffffff


	//   ....[80]....
        /*0724*/ 	.word	0xffffffff


	//   ....[81]....
        /*0728*/ 	.word	0xffffffff


	//   ....[82]....
        /*072c*/ 	.word	0xffffffff


	//   ....[83]....
        /*0730*/ 	.word	0xffffffff


	//   ....[84]....
        /*0734*/ 	.word	0xffffffff


	//   ....[85]....
        /*0738*/ 	.word	0xffffffff


	//   ....[86]....
        /*073c*/ 	.word	0xffffffff


	//   ....[87]....
        /*0740*/ 	.word	0xffffffff


	//   ....[88]....
        /*0744*/ 	.word	0xffffffff


	//   ....[89]....
        /*0748*/ 	.word	0xffffffff


	//   ....[90]....
        /*074c*/ 	.word	0xffffffff


	//   ....[91]....
        /*0750*/ 	.word	0xffffffff


	//   ....[92]....
        /*0754*/ 	.word	0xffffffff


	//   ....[93]....
        /*0758*/ 	.word	0xffffffff


	//   ....[94]....
        /*075c*/ 	.word	0xffffffff


	//   ....[95]....
        /*0760*/ 	.word	0xffffffff


	//   ....[96]....
        /*0764*/ 	.word	0xffffffff


	//   ....[97]....
        /*0768*/ 	.word	0xffffffff


	//   ....[98]....
        /*076c*/ 	.word	0xffffffff


	//   ....[99]....
        /*0770*/ 	.word	0xffffffff


	//   ....[100]....
        /*0774*/ 	.word	0xffffffff


	//   ....[101]....
        /*0778*/ 	.word	0xffffffff


	//   ....[102]....
        /*077c*/ 	.word	0xffffffff


	//   ....[103]....
        /*0780*/ 	.word	0xffffffff


	//   ....[104]....
        /*0784*/ 	.word	0xffffffff


	//   ....[105]....
        /*0788*/ 	.word	0xffffffff


	//   ....[106]....
        /*078c*/ 	.word	0xffffffff


	//   ....[107]....
        /*0790*/ 	.word	0xffffffff


	//   ....[108]....
        /*0794*/ 	.word	0xffffffff


	//   ....[109]....
        /*0798*/ 	.word	0xffffffff


	//   ....[110]....
        /*079c*/ 	.word	0xffffffff


	//   ....[111]....
        /*07a0*/ 	.word	0xffffffff


	//   ....[112]....
        /*07a4*/ 	.word	0xffffffff


	//   ....[113]....
        /*07a8*/ 	.word	0xffffffff


	//   ....[114]....
        /*07ac*/ 	.word	0xffffffff


	//   ....[115]....
        /*07b0*/ 	.word	0xffffffff


	//   ....[116]....
        /*07b4*/ 	.word	0xffffffff


	//   ....[117]....
        /*07b8*/ 	.word	0xffffffff


	//   ....[118]....
        /*07bc*/ 	.word	0xffffffff


	//   ....[119]....
        /*07c0*/ 	.word	0xffffffff


	//   ....[120]....
        /*07c4*/ 	.word	0xffffffff


	//   ....[121]....
        /*07c8*/ 	.word	0xffffffff


	//   ....[122]....
        /*07cc*/ 	.word	0xffffffff


	//   ....[123]....
        /*07d0*/ 	.word	0xffffffff


	//   ....[124]....
        /*07d4*/ 	.word	0xffffffff


	//   ....[125]....
        /*07d8*/ 	.word	0xffffffff


	//   ....[126]....
        /*07dc*/ 	.word	0xffffffff


	//   ....[127]....
        /*07e0*/ 	.word	0xffffffff


	//   ....[128]....
        /*07e4*/ 	.word	0xffffffff


	//   ....[129]....
        /*07e8*/ 	.word	0x0500000f


	//   ....[130]....
        /*07ec*/ 	.word	0x0500000f


	//   ....[131]....
        /*07f0*/ 	.word	0x0500000f


	//   ....[132]....
        /*07f4*/ 	.word	0x0500000f


	//   ....[133]....
        /*07f8*/ 	.word	0x0500000f


	//   ....[134]....
        /*07fc*/ 	.word	0x0500000f


	//   ....[135]....
        /*0800*/ 	.word	0x0500000f


	//   ....[136]....
        /*0804*/ 	.word	0x0500000f


	//   ....[137]....
        /*0808*/ 	.word	0x0500000f


	//   ....[138]....
        /*080c*/ 	.word	0x0500000f


	//   ....[139]....
        /*0810*/ 	.word	0x0500000f


	//   ....[140]....
        /*0814*/ 	.word	0x0500000f


	//   ....[141]....
        /*0818*/ 	.word	0x0500000f


	//   ....[142]....
        /*081c*/ 	.word	0x0500000f


	//   ....[143]....
        /*0820*/ 	.word	0x0500000f


	//   ....[144]....
        /*0824*/ 	.word	0x0500000f


	//   ....[145]....
        /*0828*/ 	.word	0x0500000f


	//   ....[146]....
        /*082c*/ 	.word	0x0500000f


	//   ....[147]....
        /*0830*/ 	.word	0x0500000f


	//   ....[148]....
        /*0834*/ 	.word	0x0500000f


	//   ....[149]....
        /*0838*/ 	.word	0x0500000f


	//   ....[150]....
        /*083c*/ 	.word	0x0500000f


	//   ....[151]....
        /*0840*/ 	.word	0x0500000f


	//   ....[152]....
        /*0844*/ 	.word	0x0500000f


	//   ....[153]....
        /*0848*/ 	.word	0x0500000f


	//   ....[154]....
        /*084c*/ 	.word	0x0500000f


	//   ....[155]....
        /*0850*/ 	.word	0x0500000f


	//   ....[156]....
        /*0854*/ 	.word	0x0500000f


	//   ....[157]....
        /*0858*/ 	.word	0x0500000f


	//   ....[158]....
        /*085c*/ 	.word	0x0500000f


	//   ....[159]....
        /*0860*/ 	.word	0x0500000f


	//   ....[160]....
        /*0864*/ 	.word	0x0500000f


	//   ....[161]....
        /*0868*/ 	.word	0x0500000f


	//   ....[162]....
        /*086c*/ 	.word	0x0500000f


	//   ....[163]....
        /*0870*/ 	.word	0x0500000f


	//   ....[164]....
        /*0874*/ 	.word	0x0500000f


	//   ....[165]....
        /*0878*/ 	.word	0x0500000f


	//   ....[166]....
        /*087c*/ 	.word	0x0500000f


	//   ....[167]....
        /*0880*/ 	.word	0x0500000f


	//   ....[168]....
        /*0884*/ 	.word	0x0500000f


	//   ....[169]....
        /*0888*/ 	.word	0x0500000f


	//   ....[170]....
        /*088c*/ 	.word	0x0500000f


	//   ....[171]....
        /*0890*/ 	.word	0x0500000f


	//   ....[172]....
        /*0894*/ 	.word	0x0500000f


	//   ....[173]....
        /*0898*/ 	.word	0x0500000f


	//   ....[174]....
        /*089c*/ 	.word	0x0500000f


	//   ....[175]....
        /*08a0*/ 	.word	0x0500000f


	//   ....[176]....
        /*08a4*/ 	.word	0x0500000f


	//   ....[177]....
        /*08a8*/ 	.word	0x0500000f


	//   ....[178]....
        /*08ac*/ 	.word	0x0500000f


	//   ....[179]....
        /*08b0*/ 	.word	0x0500000f


	//   ....[180]....
        /*08b4*/ 	.word	0x0500000f


	//   ....[181]....
        /*08b8*/ 	.word	0x0500000f


	//   ....[182]....
        /*08bc*/ 	.word	0x0500000f


	//   ....[183]....
        /*08c0*/ 	.word	0x0500000f


	//   ....[184]....
        /*08c4*/ 	.word	0x0500000f


	//   ....[185]....
        /*08c8*/ 	.word	0x0500000f


	//   ....[186]....
        /*08cc*/ 	.word	0x0500000f


	//   ....[187]....
        /*08d0*/ 	.word	0x0500000f


	//   ....[188]....
        /*08d4*/ 	.word	0x0500000f


	//   ....[189]....
        /*08d8*/ 	.word	0x0500000f


	//   ....[190]....
        /*08dc*/ 	.word	0x0500000f


	//   ....[191]....
        /*08e0*/ 	.word	0x0500000f


	//   ....[192]....
        /*08e4*/ 	.word	0x0500000f


	//   ....[193]....
        /*08e8*/ 	.word	0x0500000f


	//   ....[194]....
        /*08ec*/ 	.word	0x0500000f


	//   ....[195]....
        /*08f0*/ 	.word	0x0500000f


	//   ....[196]....
        /*08f4*/ 	.word	0x0500000f


	//   ....[197]....
        /*08f8*/ 	.word	0x0500000f


	//   ....[198]....
        /*08fc*/ 	.word	0x0500000f


	//   ....[199]....
        /*0900*/ 	.word	0x0500000f


	//   ....[200]....
        /*0904*/ 	.word	0x0500000f


	//   ....[201]....
        /*0908*/ 	.word	0x0500000f


	//   ....[202]....
        /*090c*/ 	.word	0x0500000f


	//   ....[203]....
        /*0910*/ 	.word	0x0500000f


	//   ....[204]....
        /*0914*/ 	.word	0x0500000f


	//   ....[205]....
        /*0918*/ 	.word	0x0500000f


	//   ....[206]....
        /*091c*/ 	.word	0x0500000f


	//   ....[207]....
        /*0920*/ 	.word	0x0500000f


	//   ....[208]....
        /*0924*/ 	.word	0x0500000f


	//   ....[209]....
        /*0928*/ 	.word	0x0500000f


	//   ....[210]....
        /*092c*/ 	.word	0x0500000f


	//   ....[211]....
        /*0930*/ 	.word	0x0500000f


	//----- nvinfo : EIATTR_COOP_GROUP_INSTR_OFFSETS
	.align		4
.L_1169:
        /*0934*/ 	.byte	0x04, 0x28
        /*0936*/ 	.short	(.L_1171 - .L_1170)


	//   ....[0]....
.L_1170:
        /*0938*/ 	.word	0x00000070


	//   ....[1]....
        /*093c*/ 	.word	0x00000140


	//   ....[2]....
        /*0940*/ 	.word	0x00000190


	//   ....[3]....
        /*0944*/ 	.word	0x000003c0


	//   ....[4]....
        /*0948*/ 	.word	0x00000520


	//   ....[5]....
        /*094c*/ 	.word	0x00000640


	//   ....[6]....
        /*0950*/ 	.word	0x000007a0


	//   ....[7]....
        /*0954*/ 	.word	0x000031d0


	//   ....[8]....
        /*0958*/ 	.word	0x000031e0


	//   ....[9]....
        /*095c*/ 	.word	0x00004d80


	//   ....[10]....
        /*0960*/ 	.word	0x00004d90


	//   ....[11]....
        /*0964*/ 	.word	0x000067a0


	//   ....[12]....
        /*0968*/ 	.word	0x000067b0


	//   ....[13]....
        /*096c*/ 	.word	0x00006c90


	//   ....[14]....
        /*0970*/ 	.word	0x00006cb0


	//   ....[15]....
        /*0974*/ 	.word	0x000072f0


	//   ....[16]....
        /*0978*/ 	.word	0x000078c0


	//   ....[17]....
        /*097c*/ 	.word	0x000078d0


	//   ....[18]....
        /*0980*/ 	.word	0x000078e0


	//   ....[19]....
        /*0984*/ 	.word	0x000078f0


	//   ....[20]....
        /*0988*/ 	.word	0x00009600


	//   ....[21]....
        /*098c*/ 	.word	0x00009610


	//   ....[22]....
        /*0990*/ 	.word	0x00009620


	//   ....[23]....
        /*0994*/ 	.word	0x00009630


	//   ....[24]....
        /*0998*/ 	.word	0x0000c090


	//   ....[25]....
        /*099c*/ 	.word	0x0000c1c0


	//   ....[26]....
        /*09a0*/ 	.word	0x0000c450


	//   ....[27]....
        /*09a4*/ 	.word	0x0000c4b0


	//   ....[28]....
        /*09a8*/ 	.word	0x0000d640


	//   ....[29]....
        /*09ac*/ 	.word	0x0000e6b0


	//   ....[30]....
        /*09b0*/ 	.word	0x0000e6d0


	//   ....[31]....
        /*09b4*/ 	.word	0x0000e900


	//   ....[32]....
        /*09b8*/ 	.word	0x0000e920


	//   ....[33]....
        /*09bc*/ 	.word	0x0000fcb0


	//   ....[34]....
        /*09c0*/ 	.word	0x0000feb0


	//   ....[35]....
        /*09c4*/ 	.word	0x00010380


	//   ....[36]....
        /*09c8*/ 	.word	0x000103a0


	//   ....[37]....
        /*09cc*/ 	.word	0x000103d0


	//   ....[38]....
        /*09d0*/ 	.word	0x00011300


	//   ....[39]....
        /*09d4*/ 	.word	0x00011340


	//   ....[40]....
        /*09d8*/ 	.word	0x00011380


	//   ....[41]....
        /*09dc*/ 	.word	0x00011390


	//   ....[42]....
        /*09e0*/ 	.word	0x00011920


	//   ....[43]....
        /*09e4*/ 	.word	0x00011940


	//   ....[44]....
        /*09e8*/ 	.word	0x00011a60


	//   ....[45]....
        /*09ec*/ 	.word	0x00011a80


	//   ....[46]....
        /*09f0*/ 	.word	0x000123a0


	//   ....[47]....
        /*09f4*/ 	.word	0x000123b0


	//   ....[48]....
        /*09f8*/ 	.word	0x00012510


	//   ....[49]....
        /*09fc*/ 	.word	0x00012520


	//   ....[50]....
        /*0a00*/ 	.word	0x000126c0


	//   ....[51]....
        /*0a04*/ 	.word	0x00012890


	//   ....[52]....
        /*0a08*/ 	.word	0x000128c0


	//   ....[53]....
        /*0a0c*/ 	.word	0x000128f0


	//   ....[54]....
        /*0a10*/ 	.word	0x00012920


	//   ....[55]....
        /*0a14*/ 	.word	0x00012950


	//   ....[56]....
        /*0a18*/ 	.word	0x00012980


	//   ....[57]....
        /*0a1c*/ 	.word	0x00012af0


	//   ....[58]....
        /*0a20*/ 	.word	0x00012b20


	//   ....[59]....
        /*0a24*/ 	.word	0x00012b50


	//   ....[60]....
        /*0a28*/ 	.word	0x00012b80


	//   ....[61]....
        /*0a2c*/ 	.word	0x00012bb0


	//   ....[62]....
        /*0a30*/ 	.word	0x00012be0


	//   ....[63]....
        /*0a34*/ 	.word	0x00012c70


	//   ....[64]....
        /*0a38*/ 	.word	0x00012ca0


	//   ....[65]....
        /*0a3c*/ 	.word	0x00012d20


	//   ....[66]....
        /*0a40*/ 	.word	0x000138a0


	//   ....[67]....
        /*0a44*/ 	.word	0x000159f0


	//   ....[68]....
        /*0a48*/ 	.word	0x00015a00


	//   ....[69]....
        /*0a4c*/ 	.word	0x00015ac0


	//   ....[70]....
        /*0a50*/ 	.word	0x00015ad0


	//   ....[71]....
        /*0a54*/ 	.word	0x00015b80


	//   ....[72]....
        /*0a58*/ 	.word	0x00015b90


	//   ....[73]....
        /*0a5c*/ 	.word	0x00015ba0


	//   ....[74]....
        /*0a60*/ 	.word	0x00015bb0


	//   ....[75]....
        /*0a64*/ 	.word	0x000165b0


	//   ....[76]....
        /*0a68*/ 	.word	0x000165c0


	//   ....[77]....
        /*0a6c*/ 	.word	0x00016680


	//   ....[78]....
        /*0a70*/ 	.word	0x000166a0


	//   ....[79]....
        /*0a74*/ 	.word	0x00016740


	//   ....[80]....
        /*0a78*/ 	.word	0x00016760


	//   ....[81]....
        /*0a7c*/ 	.word	0x00016770


	//   ....[82]....
        /*0a80*/ 	.word	0x00016780


	//   ....[83]....
        /*0a84*/ 	.word	0x000168a0


	//   ....[84]....
        /*0a88*/ 	.word	0x000168b0


	//   ....[85]....
        /*0a8c*/ 	.word	0x000168c0


	//   ....[86]....
        /*0a90*/ 	.word	0x00016950


	//   ....[87]....
        /*0a94*/ 	.word	0x00017150


	//   ....[88]....
        /*0a98*/ 	.word	0x00017160


	//   ....[89]....
        /*0a9c*/ 	.word	0x00017180


	//   ....[90]....
        /*0aa0*/ 	.word	0x00017200


	//   ....[91]....
        /*0aa4*/ 	.word	0x00017210


	//   ....[92]....
        /*0aa8*/ 	.word	0x00017270


	//   ....[93]....
        /*0aac*/ 	.word	0x000172a0


	//   ....[94]....
        /*0ab0*/ 	.word	0x000172e0


	//   ....[95]....
        /*0ab4*/ 	.word	0x00017590


	//   ....[96]....
        /*0ab8*/ 	.word	0x000175b0


	//   ....[97]....
        /*0abc*/ 	.word	0x00017650


	//   ....[98]....
        /*0ac0*/ 	.word	0x00017660


	//   ....[99]....
        /*0ac4*/ 	.word	0x000176f0


	//   ....[100]....
        /*0ac8*/ 	.word	0x00017700


	//   ....[101]....
        /*0acc*/ 	.word	0x00017710


	//   ....[102]....
        /*0ad0*/ 	.word	0x000177a0


	//   ....[103]....
        /*0ad4*/ 	.word	0x00017d90


	//   ....[104]....
        /*0ad8*/ 	.word	0x00017da0


	//   ....[105]....
        /*0adc*/ 	.word	0x00017e30


	//   ....[106]....
        /*0ae0*/ 	.word	0x00017ed0


	//   ....[107]....
        /*0ae4*/ 	.word	0x00017ef0


	//   ....[108]....
        /*0ae8*/ 	.word	0x00017f70


	//   ....[109]....
        /*0aec*/ 	.word	0x00017f90


	//   ....[110]....
        /*0af0*/ 	.word	0x00017fa0


	//   ....[111]....
        /*0af4*/ 	.word	0x000183a0


	//   ....[112]....
        /*0af8*/ 	.word	0x000183d0


	//   ....[113]....
        /*0afc*/ 	.word	0x00018410


	//   ....[114]....
        /*0b00*/ 	.word	0x00018440


	//   ....[115]....
        /*0b04*/ 	.word	0x00018470


	//   ....[116]....
        /*0b08*/ 	.word	0x000184a0


	//   ....[117]....
        /*0b0c*/ 	.word	0x000184d0


	//   ....[118]....
        /*0b10*/ 	.word	0x00018500


	//   ....[119]....
        /*0b14*/ 	.word	0x00018680


	//   ....[120]....
        /*0b18*/ 	.word	0x000186b0


	//   ....[121]....
        /*0b1c*/ 	.word	0x000186e0


	//   ....[122]....
        /*0b20*/ 	.word	0x00018710


	//   ....[123]....
        /*0b24*/ 	.word	0x00018740


	//   ....[124]....
        /*0b28*/ 	.word	0x00018770


	//   ....[125]....
        /*0b2c*/ 	.word	0x00018830


	//   ....[126]....
        /*0b30*/ 	.word	0x00018850


	//   ....[127]....
        /*0b34*/ 	.word	0x000188c0


	//   ....[128]....
        /*0b38*/ 	.word	0x00018d30


	//   ....[129]....
        /*0b3c*/ 	.word	0x00019070


	//   ....[130]....
        /*0b40*/ 	.word	0x00019100


	//   ....[131]....
        /*0b44*/ 	.word	0x000191f0


	//   ....[132]....
        /*0b48*/ 	.word	0x00019280


	//   ....[133]....
        /*0b4c*/ 	.word	0x00019360


	//   ....[134]....
        /*0b50*/ 	.word	0x000193f0


	//   ....[135]....
        /*0b54*/ 	.word	0x00019530


	//   ....[136]....
        /*0b58*/ 	.word	0x000195e0


	//   ....[137]....
        /*0b5c*/ 	.word	0x00019670


	//   ....[138]....
        /*0b60*/ 	.word	0x000196c0


	//   ....[139]....
        /*0b64*/ 	.word	0x00019710


	//   ....[140]....
        /*0b68*/ 	.word	0x00019800


	//   ....[141]....
        /*0b6c*/ 	.word	0x00019890


	//   ....[142]....
        /*0b70*/ 	.word	0x000198e0


	//   ....[143]....
        /*0b74*/ 	.word	0x00019930


	//   ....[144]....
        /*0b78*/ 	.word	0x00019b50


	//   ....[145]....
        /*0b7c*/ 	.word	0x00019ba0


	//   ....[146]....
        /*0b80*/ 	.word	0x00019c30


	//   ....[147]....
        /*0b84*/ 	.word	0x00019cc0


	//   ....[148]....
        /*0b88*/ 	.word	0x00019d80


	//   ....[149]....
        /*0b8c*/ 	.word	0x0001a060


	//   ....[150]....
        /*0b90*/ 	.word	0x0001a150


	//   ....[151]....
        /*0b94*/ 	.word	0x0001a1e0


	//   ....[152]....
        /*0b98*/ 	.word	0x0001a240


	//   ....[153]....
        /*0b9c*/ 	.word	0x0001a360


	//   ....[154]....
        /*0ba0*/ 	.word	0x0001a3c0


	//   ....[155]....
        /*0ba4*/ 	.word	0x0001a4e0


	//   ....[156]....
        /*0ba8*/ 	.word	0x0001a540


	//   ....[157]....
        /*0bac*/ 	.word	0x0001a5f0


	//   ....[158]....
        /*0bb0*/ 	.word	0x0001a710


	//   ....[159]....
        /*0bb4*/ 	.word	0x0001a780


	//   ....[160]....
        /*0bb8*/ 	.word	0x0001a7e0


	//   ....[161]....
        /*0bbc*/ 	.word	0x0001a8f0


	//   ....[162]....
        /*0bc0*/ 	.word	0x0001a950


	//   ....[163]....
        /*0bc4*/ 	.word	0x0001aa70


	//   ....[164]....
        /*0bc8*/ 	.word	0x0001aad0


	//   ....[165]....
        /*0bcc*/ 	.word	0x0001ab70


	//   ....[166]....
        /*0bd0*/ 	.word	0x0001ac40


	//   ....[167]....
        /*0bd4*/ 	.word	0x0001ad40


	//   ....[168]....
        /*0bd8*/ 	.word	0x0001ada0


	//   ....[169]....
        /*0bdc*/ 	.word	0x0001ae40


	//   ....[170]....
        /*0be0*/ 	.word	0x0001afe0


	//   ....[171]....
        /*0be4*/ 	.word	0x0001b0c0


	//   ....[172]....
        /*0be8*/ 	.word	0x0001b140


	//   ....[173]....
        /*0bec*/ 	.word	0x0001b220


	//   ....[174]....
        /*0bf0*/ 	.word	0x0001b280


	//   ....[175]....
        /*0bf4*/ 	.word	0x0001b350


	//   ....[176]....
        /*0bf8*/ 	.word	0x0001b3b0


	//   ....[177]....
        /*0bfc*/ 	.word	0x0001b490


	//   ....[178]....
        /*0c00*/ 	.word	0x0001b580


	//   ....[179]....
        /*0c04*/ 	.word	0x0001b620


	//   ....[180]....
        /*0c08*/ 	.word	0x0001b680


	//   ....[181]....
        /*0c0c*/ 	.word	0x0001b780


	//   ....[182]....
        /*0c10*/ 	.word	0x0001b7e0


	//   ....[183]....
        /*0c14*/ 	.word	0x0001b8e0


	//   ....[184]....
        /*0c18*/ 	.word	0x0001b940


	//   ....[185]....
        /*0c1c*/ 	.word	0x0001ba10


	//   ....[186]....
        /*0c20*/ 	.word	0x0001bb60


	//   ....[187]....
        /*0c24*/ 	.word	0x0001bc10


	//   ....[188]....
        /*0c28*/ 	.word	0x0001bd20


	//   ....[189]....
        /*0c2c*/ 	.word	0x0001be00


	//   ....[190]....
        /*0c30*/ 	.word	0x0001be60


	//   ....[191]....
        /*0c34*/ 	.word	0x0001bf50


	//   ....[192]....
        /*0c38*/ 	.word	0x0001bfb0


	//   ....[193]....
        /*0c3c*/ 	.word	0x0001c090


	//   ....[194]....
        /*0c40*/ 	.word	0x0001c120


	//   ....[195]....
        /*0c44*/ 	.word	0x0001c1c0


	//   ....[196]....
        /*0c48*/ 	.word	0x0001c2e0


	//   ....[197]....
        /*0c4c*/ 	.word	0x0001c350


	//   ....[198]....
        /*0c50*/ 	.word	0x0001c3c0


	//   ....[199]....
        /*0c54*/ 	.word	0x0001c430


	//   ....[200]....
        /*0c58*/ 	.word	0x0001c4a0


	//   ....[201]....
        /*0c5c*/ 	.word	0x0001c520


	//   ....[202]....
        /*0c60*/ 	.word	0x0001c5b0


	//   ....[203]....
        /*0c64*/ 	.word	0x0001c640


	//   ....[204]....
        /*0c68*/ 	.word	0x0001c6b0


	//   ....[205]....
        /*0c6c*/ 	.word	0x0001c720


	//   ....[206]....
        /*0c70*/ 	.word	0x0001c790


	//   ....[207]....
        /*0c74*/ 	.word	0x0001c810


	//   ....[208]....
        /*0c78*/ 	.word	0x0001c880


	//   ....[209]....
        /*0c7c*/ 	.word	0x0001c920


	//   ....[210]....
        /*0c80*/ 	.word	0x0001c9b0


	//   ....[211]....
        /*0c84*/ 	.word	0x0001cad0


	//----- nvinfo : EIATTR_REG_RECONFIG
	.align		4
.L_1171:
        /*0c88*/ 	.byte	0x01, 0x54
	.zero		2


	//----- nvinfo : EIATTR_SYSCALL_OFFSETS
	.align		4
        /*0c8c*/ 	.byte	0x04, 0x46
        /*0c8e*/ 	.short	(.L_1173 - .L_1172)


	//   ....[0]....
.L_1172:
        /*0c90*/ 	.word	0x00001c80


	//   ....[1]....
        /*0c94*/ 	.word	0x00001dd0


	//   ....[2]....
        /*0c98*/ 	.word	0x000074c0


	//   ....[3]....
        /*0c9c*/ 	.word	0x00007840


	//   ....[4]....
        /*0ca0*/ 	.word	0x00014f50


	//   ....[5]....
        /*0ca4*/ 	.word	0x000150a0


	//   ....[6]....
        /*0ca8*/ 	.word	0x00015190


	//   ....[7]....
        /*0cac*/ 	.word	0x00016020


	//----- nvinfo : EIATTR_MBARRIER_INSTR_OFFSETS
	.align		4
.L_1173:
        /*0cb0*/ 	.byte	0x04, 0x39
        /*0cb2*/ 	.short	(.L_1175 - .L_1174)


	//   ....[0]....
.L_1174:
        /*0cb4*/ 	.word	0x00000270
        /*0cb8*/ 	.word	0x000000ff
        /*0cbc*/ 	.word	0x0002d800
        /*0cc0*/ 	.short	0x0100
        /*0cc2*/ 	.byte	0x08
	.zero		1


	//   ....[1]....
        /*0cc4*/ 	.word	0x00000280
        /*0cc8*/ 	.word	0x000000ff
        /*0ccc*/ 	.word	0x0002d820
        /*0cd0*/ 	.short	0x0100
        /*0cd2*/ 	.byte	0x08
	.zero		1


	//   ....[2]....
        /*0cd4*/ 	.word	0x00000370
        /*0cd8*/ 	.word	0x000000ff
        /*0cdc*/ 	.word	0x0002d830
        /*0ce0*/ 	.short	0x0100
        /*0ce2*/ 	.byte	0x08
	.zero		1


	//   ....[3]....
        /*0ce4*/ 	.word	0x00000380
        /*0ce8*/ 	.word	0x000000ff
        /*0cec*/ 	.word	0x0002d840
        /*0cf0*/ 	.short	0x0100
        /*0cf2*/ 	.byte	0x08
	.zero		1


	//   ....[4]....
        /*0cf4*/ 	.word	0x00000390
        /*0cf8*/ 	.word	0x000000ff
        /*0cfc*/ 	.word	0x0002d838
        /*0d00*/ 	.short	0x0100
        /*0d02*/ 	.byte	0x08
	.zero		1


	//   ....[5]....
        /*0d04*/ 	.word	0x000003a0
        /*0d08*/ 	.word	0x000000ff
        /*0d0c*/ 	.word	0x0002d848
        /*0d10*/ 	.short	0x0100
        /*0d12*/ 	.byte	0x08
	.zero		1


	//   ....[6]....
        /*0d14*/ 	.word	0x000004d0
        /*0d18*/ 	.word	0x000000ff
        /*0d1c*/ 	.word	0x0002d850
        /*0d20*/ 	.short	0x0100
        /*0d22*/ 	.byte	0x08
	.zero		1


	//   ....[7]....
        /*0d24*/ 	.word	0x000004e0
        /*0d28*/ 	.word	0x000000ff
        /*0d2c*/ 	.word	0x0002d860
        /*0d30*/ 	.short	0x0100
        /*0d32*/ 	.byte	0x08
	.zero		1


	//   ....[8]....
        /*0d34*/ 	.word	0x000004f0
        /*0d38*/ 	.word	0x000000ff
        /*0d3c*/ 	.word	0x0002d858
        /*0d40*/ 	.short	0x0100
        /*0d42*/ 	.byte	0x08
	.zero		1


	//   ....[9]....
        /*0d44*/ 	.word	0x00000500
        /*0d48*/ 	.word	0x000000ff
        /*0d4c*/ 	.word	0x0002d868
        /*0d50*/ 	.short	0x0100
        /*0d52*/ 	.byte	0x08
	.zero		1


	//   ....[10]....
        /*0d54*/ 	.word	0x000005f0
        /*0d58*/ 	.word	0x000000ff
        /*0d5c*/ 	.word	0x0002d870
        /*0d60*/ 	.short	0x0100
        /*0d62*/ 	.byte	0x06
	.zero		1


	//   ....[11]....
        /*0d64*/ 	.word	0x00000600
        /*0d68*/ 	.word	0x000000ff
        /*0d6c*/ 	.word	0x0002d880
        /*0d70*/ 	.short	0x0100
        /*0d72*/ 	.byte	0x06
	.zero		1


	//   ....[12]....
        /*0d74*/ 	.word	0x00000610
        /*0d78*/ 	.word	0x000000ff
        /*0d7c*/ 	.word	0x0002d878
        /*0d80*/ 	.short	0x0100
        /*0d82*/ 	.byte	0x06
	.zero		1


	//   ....[13]....
        /*0d84*/ 	.word	0x00000620
        /*0d88*/ 	.word	0x000000ff
        /*0d8c*/ 	.word	0x0002d888
        /*0d90*/ 	.short	0x0100
        /*0d92*/ 	.byte	0x06
	.zero		1


	//   ....[14]....
        /*0d94*/ 	.word	0x00000750
        /*0d98*/ 	.word	0x000000ff
        /*0d9c*/ 	.word	0x0002d890
        /*0da0*/ 	.short	0x0100
        /*0da2*/ 	.byte	0x08
	.zero		1


	//   ....[15]....
        /*0da4*/ 	.word	0x00000760
        /*0da8*/ 	.word	0x000000ff
        /*0dac*/ 	.word	0x0002d8a0
        /*0db0*/ 	.short	0x0100
        /*0db2*/ 	.byte	0x08
	.zero		1


	//   ....[16]....
        /*0db4*/ 	.word	0x00000770
        /*0db8*/ 	.word	0x000000ff
        /*0dbc*/ 	.word	0x0002d898
        /*0dc0*/ 	.short	0x0100
        /*0dc2*/ 	.byte	0x08
	.zero		1


	//   ....[17]....
        /*0dc4*/ 	.word	0x00000780
        /*0dc8*/ 	.word	0x000000ff
        /*0dcc*/ 	.word	0x0002d8a8
        /*0dd0*/ 	.short	0x0100
        /*0dd2*/ 	.byte	0x08
	.zero		1


	//   ....[18]....
        /*0dd4*/ 	.word	0x000008b0
        /*0dd8*/ 	.word	0x000000ff
        /*0ddc*/ 	.word	0x0002d8b0
        /*0de0*/ 	.short	0x0100
        /*0de2*/ 	.byte	0x08
	.zero		1


	//   ....[19]....
        /*0de4*/ 	.word	0x000008c0
        /*0de8*/ 	.word	0x000000ff
        /*0dec*/ 	.word	0x0002d8c0
        /*0df0*/ 	.short	0x0100
        /*0df2*/ 	.byte	0x08
	.zero		1


	//   ....[20]....
        /*0df4*/ 	.word	0x000008d0
        /*0df8*/ 	.word	0x000000ff
        /*0dfc*/ 	.word	0x0002d8b8
        /*0e00*/ 	.short	0x0100
        /*0e02*/ 	.byte	0x08
	.zero		1


	//   ....[21]....
        /*0e04*/ 	.word	0x000008e0
        /*0e08*/ 	.word	0x000000ff
        /*0e0c*/ 	.word	0x0002d8c8
        /*0e10*/ 	.short	0x0100
        /*0e12*/ 	.byte	0x08
	.zero		1


	//   ....[22]....
        /*0e14*/ 	.word	0x00003180
        /*0e18*/ 	.word	0x0000001f
        /*0e1c*/ 	.word	0x0002d890
        /*0e20*/ 	.short	0x010a
        /*0e22*/ 	.byte	0x3f
	.zero		1


	//   ....[23]....
        /*0e24*/ 	.word	0x00004d30
        /*0e28*/ 	.word	0x0000001f
        /*0e2c*/ 	.word	0x0002d890
        /*0e30*/ 	.short	0x010a
        /*0e32*/ 	.byte	0x3f
	.zero		1


	//   ....[24]....
        /*0e34*/ 	.word	0x000065f0
        /*0e38*/ 	.word	0x0000001f
        /*0e3c*/ 	.word	0x0002d890
        /*0e40*/ 	.short	0x010a
        /*0e42*/ 	.byte	0x3f
	.zero		1


	//   ....[25]....
        /*0e44*/ 	.word	0x00006ae0
        /*0e48*/ 	.word	0x0000000b
        /*0e4c*/ 	.word	0x00000000
        /*0e50*/ 	.short	0x0101
        /*0e52*/ 	.byte	0x3f
	.zero		1


	//   ....[26]....
        /*0e54*/ 	.word	0x00006b20
        /*0e58*/ 	.word	0x0000001f
        /*0e5c*/ 	.word	0x0002d8b0
        /*0e60*/ 	.short	0x010a
        /*0e62*/ 	.byte	0x3f
	.zero		1


	//   ....[27]....
        /*0e64*/ 	.word	0x00006fd0
        /*0e68*/ 	.word	0x0000001f
        /*0e6c*/ 	.word	0x00000000
        /*0e70*/ 	.short	0x0101
        /*0e72*/ 	.byte	0x3f
	.zero		1


	//   ....[28]....
        /*0e74*/ 	.word	0x00007560
        /*0e78*/ 	.word	0x00000002
        /*0e7c*/ 	.word	0x0002d800
        /*0e80*/ 	.short	0x010a
        /*0e82*/ 	.byte	0x3f
	.zero		1


	//   ....[29]....
        /*0e84*/ 	.word	0x000075b0
        /*0e88*/ 	.word	0x00000002
        /*0e8c*/ 	.word	0x0002d800
        /*0e90*/ 	.short	0x010a
        /*0e92*/ 	.byte	0x3f
	.zero		1


	//   ....[30]....
        /*0e94*/ 	.word	0x00008030
        /*0e98*/ 	.word	0x00000002
        /*0e9c*/ 	.word	0x0002d800
        /*0ea0*/ 	.short	0x010a
        /*0ea2*/ 	.byte	0x3f
	.zero		1


	//   ....[31]....
        /*0ea4*/ 	.word	0x00009b40
        /*0ea8*/ 	.word	0x00000002
        /*0eac*/ 	.word	0x0002d800
        /*0eb0*/ 	.short	0x010a
        /*0eb2*/ 	.byte	0x3f
	.zero		1


	//   ....[32]....
        /*0eb4*/ 	.word	0x0000b2e0
        /*0eb8*/ 	.word	0x00000008
        /*0ebc*/ 	.word	0x0002d830
        /*0ec0*/ 	.short	0x010a
        /*0ec2*/ 	.byte	0x3f
	.zero		1


	//   ....[33]....
        /*0ec4*/ 	.word	0x0000b3b0
        /*0ec8*/ 	.word	0x00000008
        /*0ecc*/ 	.word	0x0002d830
        /*0ed0*/ 	.short	0x010a
        /*0ed2*/ 	.byte	0x3f
	.zero		1


	//   ....[34]....
        /*0ed4*/ 	.word	0x0000c810
        /*0ed8*/ 	.word	0x00000008
        /*0edc*/ 	.word	0x00000000
        /*0ee0*/ 	.short	0x0101
        /*0ee2*/ 	.byte	0x3f
	.zero		1


	//   ....[35]....
        /*0ee4*/ 	.word	0x0000d920
        /*0ee8*/ 	.word	0x00000003
        /*0eec*/ 	.word	0x0002d830
        /*0ef0*/ 	.short	0x010a
        /*0ef2*/ 	.byte	0x3f
	.zero		1


	//   ....[36]....
        /*0ef4*/ 	.word	0x0000d970
        /*0ef8*/ 	.word	0x00000003
        /*0efc*/ 	.word	0x0002d830
        /*0f00*/ 	.short	0x010a
        /*0f02*/ 	.byte	0x3f
	.zero		1


	//   ....[37]....
        /*0f04*/ 	.word	0x0000ddf0
        /*0f08*/ 	.word	0x00000003
        /*0f0c*/ 	.word	0x0002d850
        /*0f10*/ 	.short	0x010a
        /*0f12*/ 	.byte	0x3f
	.zero		1


	//   ....[38]....
        /*0f14*/ 	.word	0x0000de30
        /*0f18*/ 	.word	0x00000003
        /*0f1c*/ 	.word	0x0002d850
        /*0f20*/ 	.short	0x010a
        /*0f22*/ 	.byte	0x3f
	.zero		1


	//   ....[39]....
        /*0f24*/ 	.word	0x0000e4a0
        /*0f28*/ 	.word	0x00000000
        /*0f2c*/ 	.word	0x00000000
        /*0f30*/ 	.short	0x0101
        /*0f32*/ 	.byte	0x3f
	.zero		1


	//   ....[40]....
        /*0f34*/ 	.word	0x0000f6b0
        /*0f38*/ 	.word	0x00000005
        /*0f3c*/ 	.word	0x00000000
        /*0f40*/ 	.short	0x0101
        /*0f42*/ 	.byte	0x3f
	.zero		1


	//   ....[41]....
        /*0f44*/ 	.word	0x0000fd30
        /*0f48*/ 	.word	0x0000000c
        /*0f4c*/ 	.word	0x0002d850
        /*0f50*/ 	.short	0x010a
        /*0f52*/ 	.byte	0x3f
	.zero		1


	//   ....[42]....
        /*0f54*/ 	.word	0x0000fde0
        /*0f58*/ 	.word	0x0000000c
        /*0f5c*/ 	.word	0x0002d850
        /*0f60*/ 	.short	0x010a
        /*0f62*/ 	.byte	0x3f
	.zero		1


	//   ....[43]....
        /*0f64*/ 	.word	0x000105e0
        /*0f68*/ 	.word	0x0000000c
        /*0f6c*/ 	.word	0x00000000
        /*0f70*/ 	.short	0x0101
        /*0f72*/ 	.byte	0x3f
	.zero		1


	//   ....[44]....
        /*0f74*/ 	.word	0x00011930
        /*0f78*/ 	.word	0x00000003
        /*0f7c*/ 	.word	0x00000000
        /*0f80*/ 	.short	0x0101
        /*0f82*/ 	.byte	0x3f
	.zero		1


	//   ....[45]....
        /*0f84*/ 	.word	0x00013980
        /*0f88*/ 	.word	0x00000016
        /*0f8c*/ 	.word	0x0002d820
        /*0f90*/ 	.short	0x010a
        /*0f92*/ 	.byte	0x3f
	.zero		1


	//   ....[46]....
        /*0f94*/ 	.word	0x00013a40
        /*0f98*/ 	.word	0x00000008
        /*0f9c*/ 	.word	0x0002d8a0
        /*0fa0*/ 	.short	0x010a
        /*0fa2*/ 	.byte	0x3f
	.zero		1


	//   ....[47]....
        /*0fa4*/ 	.word	0x00013e70
        /*0fa8*/ 	.word	0x00000008
        /*0fac*/ 	.word	0x0002d8c0
        /*0fb0*/ 	.short	0x010a
        /*0fb2*/ 	.byte	0x3f
	.zero		1


	//   ....[48]....
        /*0fb4*/ 	.word	0x000143d0
        /*0fb8*/ 	.word	0x00000008
        /*0fbc*/ 	.word	0x0002d8a0
        /*0fc0*/ 	.short	0x010a
        /*0fc2*/ 	.byte	0x3f
	.zero		1


	//   ....[49]....
        /*0fc4*/ 	.word	0x000147f0
        /*0fc8*/ 	.word	0x00000008
        /*0fcc*/ 	.word	0x0002d8c0
        /*0fd0*/ 	.short	0x010a
        /*0fd2*/ 	.byte	0x3f
	.zero		1


	//   ....[50]....
        /*0fd4*/ 	.word	0x00015780
        /*0fd8*/ 	.word	0x00000000
        /*0fdc*/ 	.word	0x0002d840
        /*0fe0*/ 	.short	0x010a
        /*0fe2*/ 	.byte	0x3f
	.zero		1


	//   ....[51]....
        /*0fe4*/ 	.word	0x00015d00
        /*0fe8*/ 	.word	0x00000000
        /*0fec*/ 	.word	0x0002d830
        /*0ff0*/ 	.short	0x0107
        /*0ff2*/ 	.byte	0x3f
	.zero		1


	//   ....[52]....
        /*0ff4*/ 	.word	0x00015dd0
        /*0ff8*/ 	.word	0x00000000
        /*0ffc*/ 	.word	0x0002d830
        /*1000*/ 	.short	0x0101
        /*1002*/ 	.byte	0x3f
	.zero		1


	//   ....[53]....
        /*1004*/ 	.word	0x00016a20
        /*1008*/ 	.word	0x00000016
        /*100c*/ 	.word	0x0002d800
        /*1010*/ 	.short	0x0107
        /*1012*/ 	.byte	0x3f
	.zero		1


	//   ....[54]....
        /*1014*/ 	.word	0x00016b10
        /*1018*/ 	.word	0x00000016
        /*101c*/ 	.word	0x0002d800
        /*1020*/ 	.short	0x0101
        /*1022*/ 	.byte	0x3f
	.zero		1


	//   ....[55]....
        /*1024*/ 	.word	0x00016b30
        /*1028*/ 	.word	0x00000016
        /*102c*/ 	.word	0x0002d820
        /*1030*/ 	.short	0x010a
        /*1032*/ 	.byte	0x3f
	.zero		1


	//   ....[56]....
        /*1034*/ 	.word	0x00016f50
        /*1038*/ 	.word	0x00000005
        /*103c*/ 	.word	0x0002d840
        /*1040*/ 	.short	0x010a
        /*1042*/ 	.byte	0x3f
	.zero		1


	//   ....[57]....
        /*1044*/ 	.word	0x00017390
        /*1048*/ 	.word	0x00000005
        /*104c*/ 	.word	0x0002d830
        /*1050*/ 	.short	0x0107
        /*1052*/ 	.byte	0x3f
	.zero		1


	//   ....[58]....
        /*1054*/ 	.word	0x00017450
        /*1058*/ 	.word	0x00000005
        /*105c*/ 	.word	0x0002d830
        /*1060*/ 	.short	0x0101
        /*1062*/ 	.byte	0x3f
	.zero		1


	//   ....[59]....
        /*1064*/ 	.word	0x000174b0
        /*1068*/ 	.word	0x00000005
        /*106c*/ 	.word	0x0002d860
        /*1070*/ 	.short	0x010a
        /*1072*/ 	.byte	0x3f
	.zero		1


	//   ....[60]....
        /*1074*/ 	.word	0x00017990
        /*1078*/ 	.word	0x00000005
        /*107c*/ 	.word	0x0002d850
        /*1080*/ 	.short	0x0107
        /*1082*/ 	.byte	0x3f
	.zero		1


	//   ....[61]....
        /*1084*/ 	.word	0x00017a80
        /*1088*/ 	.word	0x00000005
        /*108c*/ 	.word	0x0002d850
        /*1090*/ 	.short	0x0101
        /*1092*/ 	.byte	0x3f
	.zero		1


	//   ....[62]....
        /*1094*/ 	.word	0x00017ca0
        /*1098*/ 	.word	0x00000000
        /*109c*/ 	.word	0x0002d860
        /*10a0*/ 	.short	0x010a
        /*10a2*/ 	.byte	0x3f
	.zero		1


	//   ....[63]....
        /*10a4*/ 	.word	0x000180d0
        /*10a8*/ 	.word	0x00000000
        /*10ac*/ 	.word	0x0002d850
        /*10b0*/ 	.short	0x0107
        /*10b2*/ 	.byte	0x3f
	.zero		1


	//   ....[64]....
        /*10b4*/ 	.word	0x000181b0
        /*10b8*/ 	.word	0x00000000
        /*10bc*/ 	.word	0x0002d850
        /*10c0*/ 	.short	0x0101
        /*10c2*/ 	.byte	0x3f
	.zero		1


	//   ....[65]....
        /*10c4*/ 	.word	0x00018cb0
        /*10c8*/ 	.word	0x00000005
        /*10cc*/ 	.word	0x0002d820
        /*10d0*/ 	.short	0x010a
        /*10d2*/ 	.byte	0x3f
	.zero		1


	//   ....[66]....
        /*10d4*/ 	.word	0x00018e50
        /*10d8*/ 	.word	0x00000003
        /*10dc*/ 	.word	0x0002d840
        /*10e0*/ 	.short	0x010a
        /*10e2*/ 	.byte	0x3f
	.zero		1


	//   ....[67]....
        /*10e4*/ 	.word	0x00018ee0
        /*10e8*/ 	.word	0x00000005
        /*10ec*/ 	.word	0x0002d840
        /*10f0*/ 	.short	0x010a
        /*10f2*/ 	.byte	0x3f
	.zero		1


	//   ....[68]....
        /*10f4*/ 	.word	0x00018f20
        /*10f8*/ 	.word	0x00000003
        /*10fc*/ 	.word	0x0002d860
        /*1100*/ 	.short	0x010a
        /*1102*/ 	.byte	0x3f
	.zero		1


	//   ....[69]....
        /*1104*/ 	.word	0x00018f60
        /*1108*/ 	.word	0x00000005
        /*110c*/ 	.word	0x0002d860
        /*1110*/ 	.short	0x010a
        /*1112*/ 	.byte	0x3f
	.zero		1


	//   ....[70]....
        /*1114*/ 	.word	0x00018fc0
        /*1118*/ 	.word	0x0000001f
        /*111c*/ 	.word	0x0002d890
        /*1120*/ 	.short	0x010a
        /*1122*/ 	.byte	0x3f
	.zero		1


	//   ....[71]....
        /*1124*/ 	.word	0x00019140
        /*1128*/ 	.word	0x0000001f
        /*112c*/ 	.word	0x0002d890
        /*1130*/ 	.short	0x010a
        /*1132*/ 	.byte	0x3f
	.zero		1


	//   ....[72]....
        /*1134*/ 	.word	0x000192c0
        /*1138*/ 	.word	0x0000001f
        /*113c*/ 	.word	0x0002d890
        /*1140*/ 	.short	0x010a
        /*1142*/ 	.byte	0x3f
	.zero		1


	//   ....[73]....
        /*1144*/ 	.word	0x00019430
        /*1148*/ 	.word	0x0000001f
        /*114c*/ 	.word	0x0002d8b0
        /*1150*/ 	.short	0x010a
        /*1152*/ 	.byte	0x3f
	.zero		1


	//   ....[74]....
        /*1154*/ 	.word	0x00019750
        /*1158*/ 	.word	0x00000002
        /*115c*/ 	.word	0x0002d800
        /*1160*/ 	.short	0x010a
        /*1162*/ 	.byte	0x3f
	.zero		1


	//   ....[75]....
        /*1164*/ 	.word	0x00019970
        /*1168*/ 	.word	0x00000002
        /*116c*/ 	.word	0x0002d800
        /*1170*/ 	.short	0x010a
        /*1172*/ 	.byte	0x3f
	.zero		1


	//   ....[76]....
        /*1174*/ 	.word	0x000199c0
        /*1178*/ 	.word	0x00000008
        /*117c*/ 	.word	0x0002d830
        /*1180*/ 	.short	0x010a
        /*1182*/ 	.byte	0x3f
	.zero		1


	//   ....[77]....
        /*1184*/ 	.word	0x00019a10
        /*1188*/ 	.word	0x00000003
        /*118c*/ 	.word	0x0002d830
        /*1190*/ 	.short	0x010a
        /*1192*/ 	.byte	0x3f
	.zero		1


	//   ....[78]....
        /*1194*/ 	.word	0x00019a60
        /*1198*/ 	.word	0x00000003
        /*119c*/ 	.word	0x0002d850
        /*11a0*/ 	.short	0x010a
        /*11a2*/ 	.byte	0x3f
	.zero		1


	//   ....[79]....
        /*11a4*/ 	.word	0x00019ab0
        /*11a8*/ 	.word	0x0000000c
        /*11ac*/ 	.word	0x0002d850
        /*11b0*/ 	.short	0x010a
        /*11b2*/ 	.byte	0x3f
	.zero		1


	//   ....[80]....
        /*11b4*/ 	.word	0x00019e40
        /*11b8*/ 	.word	0x00000016
        /*11bc*/ 	.word	0x0002d820
        /*11c0*/ 	.short	0x010a
        /*11c2*/ 	.byte	0x3f
	.zero		1


	//   ....[81]....
        /*11c4*/ 	.word	0x00019e90
        /*11c8*/ 	.word	0x00000008
        /*11cc*/ 	.word	0x0002d8a0
        /*11d0*/ 	.short	0x010a
        /*11d2*/ 	.byte	0x3f
	.zero		1


	//   ....[82]....
        /*11d4*/ 	.word	0x00019ee0
        /*11d8*/ 	.word	0x00000008
        /*11dc*/ 	.word	0x0002d8c0
        /*11e0*/ 	.short	0x010a
        /*11e2*/ 	.byte	0x3f
	.zero		1


	//   ....[83]....
        /*11e4*/ 	.word	0x00019f30
        /*11e8*/ 	.word	0x00000008
        /*11ec*/ 	.word	0x0002d8a0
        /*11f0*/ 	.short	0x010a
        /*11f2*/ 	.byte	0x3f
	.zero		1


	//   ....[84]....
        /*11f4*/ 	.word	0x00019f80
        /*11f8*/ 	.word	0x00000008
        /*11fc*/ 	.word	0x0002d8c0
        /*1200*/ 	.short	0x010a
        /*1202*/ 	.byte	0x3f
	.zero		1


	//   ....[85]....
        /*1204*/ 	.word	0x0001a0a0
        /*1208*/ 	.word	0x00000000
        /*120c*/ 	.word	0x0002d840
        /*1210*/ 	.short	0x010a
        /*1212*/ 	.byte	0x3f
	.zero		1


	//   ....[86]....
        /*1214*/ 	.word	0x0001aee0
        /*1218*/ 	.word	0x00000016
        /*121c*/ 	.word	0x0002d820
        /*1220*/ 	.short	0x010a
        /*1222*/ 	.byte	0x3f
	.zero		1


	//   ....[87]....
        /*1224*/ 	.word	0x0001af30
        /*1228*/ 	.word	0x00000005
        /*122c*/ 	.word	0x0002d840
        /*1230*/ 	.short	0x010a
        /*1232*/ 	.byte	0x3f
	.zero		1


	//   ....[88]....
        /*1234*/ 	.word	0x0001b4d0
        /*1238*/ 	.word	0x00000005
        /*123c*/ 	.word	0x0002d860
        /*1240*/ 	.short	0x010a
        /*1242*/ 	.byte	0x3f
	.zero		1


	//   ....[89]....
        /*1244*/ 	.word	0x0001bab0
        /*1248*/ 	.word	0x00000000
        /*124c*/ 	.word	0x0002d860
        /*1250*/ 	.short	0x010a
        /*1252*/ 	.byte	0x3f
	.zero		1


	//   ....[90]....
        /*1254*/ 	.word	0x0001c9f0
        /*1258*/ 	.word	0x00000005
        /*125c*/ 	.word	0x0002d820
        /*1260*/ 	.short	0x010a
        /*1262*/ 	.byte	0x3f
	.zero		1


	//   ....[91]....
        /*1264*/ 	.word	0x0001cb90
        /*1268*/ 	.word	0x00000003
        /*126c*/ 	.word	0x0002d840
        /*1270*/ 	.short	0x010a
        /*1272*/ 	.byte	0x3f
	.zero		1


	//   ....[92]....
        /*1274*/ 	.word	0x0001cbe0
        /*1278*/ 	.word	0x00000005
        /*127c*/ 	.word	0x0002d840
        /*1280*/ 	.short	0x010a
        /*1282*/ 	.byte	0x3f
	.zero		1


	//   ....[93]....
        /*1284*/ 	.word	0x0001cc30
        /*1288*/ 	.word	0x00000003
        /*128c*/ 	.word	0x0002d860
        /*1290*/ 	.short	0x010a
        /*1292*/ 	.byte	0x3f
	.zero		1


	//----- nvinfo : EIATTR_NUM_MBARRIERS
	.align		4
.L_1175:
        /*1294*/ 	.byte	0x03, 0x38
        /*1296*/ 	.short	0x0016


	//----- nvinfo : EIATTR_EXIT_INSTR_OFFSETS
	.align		4
        /*1298*/ 	.byte	0x04, 0x1c
        /*129a*/ 	.short	(.L_1177 - .L_1176)


	//   ....[0]....
.L_1176:
        /*129c*/ 	.word	0x00018fb0


	//----- nvinfo : EIATTR_MAX_THREADS
	.align		4
.L_1177:
        /*12a0*/ 	.byte	0x04, 0x05
        /*12a2*/ 	.short	(.L_1179 - .L_1178)
.L_1178:
        /*12a4*/ 	.word	0x00000200
        /*12a8*/ 	.word	0x00000001
        /*12ac*/ 	.word	0x00000001


	//----- nvinfo : EIATTR_CRS_STACK_SIZE
	.align		4
.L_1179:
        /*12b0*/ 	.byte	0x04, 0x1e
        /*12b2*/ 	.short	(.L_1181 - .L_1180)
.L_1180:
        /*12b4*/ 	.word	0x00000000


	//----- nvinfo : EIATTR_CBANK_PARAM_SIZE
	.align		4
.L_1181:
        /*12b8*/ 	.byte	0x03, 0x19
        /*12ba*/ 	.short	0x0af0


	//----- nvinfo : EIATTR_PARAM_CBANK
	.align		4
        /*12bc*/ 	.byte	0x04, 0x0a
        /*12be*/ 	.short	(.L_1183 - .L_1182)
	.align		4
.L_1182:
        /*12c0*/ 	.word	index@(.nv.constant0._ZN7cutlass13device_kernelIN5flash11enable_sm90INS1_16FlashAttnFwdSm90INS1_25CollectiveMainloopFwdSm90ILi2EN4cute5tupleIJNS5_1CILi1EEES8_S8_EEENS6_IJNS7_ILi192EEENS7_ILi128EEENS7_ILi96EEEEEELi96ENS_10bfloat16_tEfNS_4arch4Sm90ELb0ELb0ELb0ELb1ELb1ELb1ELb0ELb0ELb1ELb1ELb0ELb0EEENS1_21CollectiveEpilogueFwdINS6_IJSA_SC_SB_EEES9_SE_SG_Li384ELb1ELb1ELb0ELb0EEENS1_36VarlenDynamicPersistentTileSchedulerILi192ELi128ELi384ELi128ELb0ELb1ELb1ELb0ELb1ELb1EEEEEEEEEvNT_6ParamsE)
        /*12c4*/ 	.short	0x0210
        /*12c6*/ 	.short	0x0af0


	//----- nvinfo : EIATTR_SW_WAR
	.align		4
.L_1183:
        /*12c8*/ 	.byte	0x04, 0x36
        /*12ca*/ 	.short	(.L_1185 - .L_1184)
.L_1184:
        /*12cc*/ 	.word	0x00000008
.L_1185:


//--------------------- .nv.info._ZN7cutlass13device_kernelIN5flash11enable_sm90INS1_16FlashAttnFwdSm90INS1_25CollectiveMainloopFwdSm90ILi2EN4cute5tupleIJNS5_1CILi1EEES8_S8_EEENS6_IJNS7_ILi192EEENS7_ILi128EEENS7_ILi96EEEEEELi96ENS_10bfloat16_tEfNS_4arch4Sm90ELb0ELb1ELb0ELb0ELb1ELb0ELb0ELb0ELb1ELb1ELb0ELb0EEENS1_21CollectiveEpilogueFwdINS6_IJSA_SC_SB_EEES9_SE_SG_Li384ELb0ELb1ELb0ELb0EEENS1_30DynamicPersistentTileSchedulerILi384ELi128ELb0ELb1ELb1EEEEEEEEEvNT_6ParamsE --------------------------
	.section	.nv.info._ZN7cutlass13device_kernelIN5flash11enable_sm90INS1_16FlashAttnFwdSm90INS1_25CollectiveMainloopFwdSm90ILi2EN4cute5tupleIJNS5_1CILi1EEES8_S8_EEENS6_IJNS7_ILi192EEENS7_ILi128EEENS7_ILi96EEEEEELi96ENS_10bfloat16_tEfNS_4arch4Sm90ELb0ELb1ELb0ELb0ELb1ELb0ELb0ELb0ELb1ELb1ELb0ELb0EEENS1_21CollectiveEpilogueFwdINS6_IJSA_SC_SB_EEES9_SE_SG_Li384ELb0ELb1ELb0ELb0EEENS1_30DynamicPersistentTileSchedulerILi384ELi128ELb0ELb1ELb1EEEEEEEEEvNT_6ParamsE,"",@"SHT_CUDA_INFO"
	.sectionflags	@""
	.align	4


	//----- nvinfo : EIATTR_CUDA_API_VERSION
	.align		4
        /*0000*/ 	.byte	0x04, 0x37
        /*0002*/ 	.short	(.L_1187 - .L_1186)
.L_1186:
        /*0004*/ 	.word	0x00000082


	//----- nvinfo : EIATTR_KPARAM_INFO
	.align		4
.L_1187:
        /*0008*/ 	.byte	0x04, 0x17
        /*000a*/ 	.short	(.L_1189 - .L_1188)
.L_1188:
        /*000c*/ 	.word	0x00000000
        /*0010*/ 	.short	0x0000
        /*0012*/ 	.short	0x0070
        /*0014*/ 	.byte	0x00, 0xf0, 0x01, 0x2a


	//----- nvinfo : EIATTR_SPARSE_MMA_MASK
	.align		4
.L_1189:
        /*0018*/ 	.byte	0x03, 0x50
        /*001a*/ 	.short	0x0000


	//----- nvinfo : EIATTR_MAXREG_COUNT
	.align		4
        /*001c*/ 	.byte	0x03, 0x1b
        /*001e*/ 	.short	0x0080


	//----- nvinfo : EIATTR_NUM_BARRIERS
	.align		4
        /*0020*/ 	.byte	0x02, 0x4c
        /*0022*/ 	.byte	0x10
	.zero		1


	//----- nvinfo : EIATTR_EXTERNS
	.align		4
        /*0024*/ 	.byte	0x04, 0x0f
        /*0026*/ 	.short	(.L_1191 - .L_1190)


	//   ....[0]....
	.align		4
.L_1190:
        /*0028*/ 	.word	index@(__assertfail)


	//----- nvinfo : EIATTR_ANNOTATIONS
	.align		4
.L_1191:
        /*002c*/ 	.byte	0x04, 0x55
        /*002e*/ 	.short	(.L_1193 - .L_1192)


	//   ....[0]....
.L_1192:
        /* <DEDUP_REMOVED lines=12> */


	//----- nvinfo : EIATTR_MERCURY_ISA_VERSION
	.align		4
.L_1193:
        /*00d8*/ 	.byte	0x03, 0x5f
        /*00da*/ 	.short	0x0101


	//----- nvinfo : EIATTR_INT_WARP_WIDE_INSTR_OFFSETS
	.align		4
        /*00dc*/ 	.byte	0x04, 0x31
        /*00de*/ 	.short	(.L_1195 - .L_1194)


	//   ....[0]....
.L_1194:
        /*00e0*/ 	.word	0x000000c0


	//   ....[1]....
        /*00e4*/ 	.word	0x000000d0


	//   ....[2]....
        /*00e8*/ 	.word	0x00000170


	//   ....[3]....
        /*00ec*/ 	.word	0x00010660


	//   ....[4]....
        /*00f0*/ 	.word	0x000106f0


	//   ....[5]....
        /*00f4*/ 	.word	0x00013270


	//   ....[6]....
        /*00f8*/ 	.word	0x00013300


	//----- nvinfo : EIATTR_COOP_GROUP_MASK_REGIDS
	.align		4
.L_1195:
        /*00fc*/ 	.byte	0x04, 0x29
        /*00fe*/ 	.short	(.L_1197 - .L_1196)


	//   ....[0]....
.L_1196:
        /*0100*/ 	.word	0xffffffff


	//   ....[1]....
        /*0104*/ 	.word	0xffffffff


	//   ....[2]....
        /*0108*/ 	.word	0xffffffff


	//   ....[3]....
        /*010c*/ 	.word	0xffffffff


	//   ....[4]....
        /*0110*/ 	.word	0xffffffff


	//   ....[5]....
        /*0114*/ 	.word	0xffffffff


	//   ....[6]....
        /*0118*/ 	.word	0xffffffff


	//   ....[7]....
        /*011c*/ 	.word	0xffffffff


	//   ....[8]....
        /*0120*/ 	.word	0xffffffff


	//   ....[9]....
        /*0124*/ 	.word	0xffffffff


	//   ....[10]....
        /*0128*/ 	.word	0xffffffff


	//   ....[11]....
        /*012c*/ 	.word	0xffffffff


	//   ....[12]....
        /*0130*/ 	.word	0xffffffff


	//   ....[13]....
        /*0134*/ 	.word	0xffffffff


	//   ....[14]....
        /*0138*/ 	.word	0xffffffff


	//   ....[15]....
        /*013c*/ 	.word	0xffffffff


	//   ....[16]....
        /*0140*/ 	.word	0xffffffff


	//   ....[17]....
        /*0144*/ 	.word	0xffffffff


	//   ....[18]....
        /*0148*/ 	.word	0xffffffff


	//   ....[19]....
        /*014c*/ 	.word	0xffffffff


	//   ....[20]....
        /*0150*/ 	.word	0xffffffff


	//   ....[21]....
        /*0154*/ 	.word	0xffffffff


	//   ....[22]....
        /*0158*/ 	.word	0xffffffff


	//   ....[23]....
        /*015c*/ 	.word	0xffffffff


	//   ....[24]....
        /*0160*/ 	.word	0xffffffff


	//   ....[25]....
        /*0164*/ 	.word	0xffffffff


	//   ....[26]....
        /*0168*/ 	.word	0xffffffff


	//   ....[27]....
        /*016c*/ 	.word	0xffffffff


	//   ....[28]....
        /*0170*/ 	.word	0xffffffff


	//   ....[29]....
        /*0174*/ 	.word	0xffffffff


	//   ....[30]....
        /*0178*/ 	.word	0xffffffff


	//   ....[31]....
        /*017c*/ 	.word	0xffffffff


	//   ....[32]....
        /*0180*/ 	.word	0xffffffff


	//   ....[33]....
        /*0184*/ 	.word	0xffffffff


	//   ....[34]....
        /*0188*/ 	.word	0xffffffff


	//   ....[35]....
        /*018c*/ 	.word	0xffffffff


	//   ....[36]....
        /*0190*/ 	.word	0xffffffff


	//   ....[37]....
        /*0194*/ 	.word	0xffffffff


	//   ....[38]....
        /*0198*/ 	.word	0xffffffff


	//   ....[39]....
        /*019c*/ 	.word	0xffffffff


	//   ....[40]....
        /*01a0*/ 	.word	0xffffffff


	//   ....[41]....
        /*01a4*/ 	.word	0xffffffff


	//   ....[42]....
        /*01a8*/ 	.word	0xffffffff


	//   ....[43]....
        /*01ac*/ 	.word	0xffffffff


	//   ....[44]....
        /*01b0*/ 	.word	0xffffffff


	//   ....[45]....
        /*01b4*/ 	.word	0xffffffff


	//   ....[46]....
        /*01b8*/ 	.word	0xffffffff


	//   ....[47]....
        /*01bc*/ 	.word	0xffffffff


	//   ....[48]....
        /*01c0*/ 	.word	0xffffffff


	//   ....[49]....
        /*01c4*/ 	.word	0xffffffff


	//   ....[50]....
        /*01c8*/ 	.word	0xffffffff


	//   ....[51]....
        /*01cc*/ 	.word	0xffffffff


	//   ....[52]....
        /*01d0*/ 	.word	0xffffffff


	//   ....[53]....
        /*01d4*/ 	.word	0xffffffff


	//   ....[54]....
        /*01d8*/ 	.word	0xffffffff


	//   ....[55]....
        /*01dc*/ 	.word	0xffffffff


	//   ....[56]....
        /*01e0*/ 	.word	0xffffffff


	//   ....[57]....
        /*01e4*/ 	.word	0xffffffff


	//   ....[58]....
        /*01e8*/ 	.word	0xffffffff


	//   ....[59]....
        /*01ec*/ 	.word	0xffffffff


	//   ....[60]....
        /*01f0*/ 	.word	0xffffffff


	//   ....[61]....
        /*01f4*/ 	.word	0xffffffff


	//   ....[62]....
        /*01f8*/ 	.word	0xffffffff


	//   ....[63]....
        /*01fc*/ 	.word	0xffffffff


	//   ....[64]....
        /*0200*/ 	.word	0xffffffff


	//   ....[65]....
        /*0204*/ 	.word	0xffffffff


	//   ....[66]....
        /*0208*/ 	.word	0xffffffff


	//   ....[67]....
        /*020c*/ 	.word	0xffffffff


	//   ....[68]....
        /*0210*/ 	.word	0xffffffff


	//   ....[69]....
        /*0214*/ 	.word	0xffffffff


	//   ....[70]....
        /*0218*/ 	.word	0xffffffff


	//   ....[71]....
        /*021c*/ 	.word	0xffffffff


	//   ....[72]....
        /*0220*/ 	.word	0xffffffff


	//   ....[73]....
        /*0224*/ 	.word	0xffffffff


	//   ....[74]....
        /*0228*/ 	.word	0xffffffff


	//   ....[75]....
        /*022c*/ 	.word	0xffffffff


	//   ....[76]....
        /*0230*/ 	.word	0xffffffff


	//   ....[77]....
        /*0234*/ 	.word	0xffffffff


	//   ....[78]....
        /*0238*/ 	.word	0xffffffff


	//   ....[79]....
        /*023c*/ 	.word	0xffffffff


	//   ....[80]....
        /*0240*/ 	.word	0xffffffff


	//   ....[81]....
        /*0244*/ 	.word	0xffffffff


	//   ....[82]....
        /*0248*/ 	.word	0xffffffff


	//   ....[83]....
        /*024c*/ 	.word	0xffffffff


	//   ....[84]....
        /*0250*/ 	.word	0xffffffff


	//   ....[85]....
        /*0254*/ 	.word	0xffffffff


	//   ....[86]....
        /*0258*/ 	.word	0xffffffff


	//   ....[87]....
        /*025c*/ 	.word	0xffffffff


	//   ....[88]....
        /*0260*/ 	.word	0xffffffff


	//   ....[89]....
        /*0264*/ 	.word	0xffffffff


	//   ....[90]....
        /*0268*/ 	.word	0xffffffff


	//   ....[91]....
        /*026c*/ 	.word	0xffffffff


	//   ....[92]....
        /*0270*/ 	.word	0xffffffff


	//   ....[93]....
        /*0274*/ 	.word	0xffffffff


	//   ....[94]....
        /*0278*/ 	.word	0xffffffff


	//   ....[95]....
        /*027c*/ 	.word	0xffffffff


	//   ....[96]....
        /*0280*/ 	.word	0x0500000f


	//   ....[97]....
        /*0284*/ 	.word	0x0500000f


	//   ....[98]....
        /*0288*/ 	.word	0x0500000f


	//   ....[99]....
        /*028c*/ 	.word	0x0500000f


	//   ....[100]....
        /*0290*/ 	.word	0x0500000f


	//   ....[101]....
        /*0294*/ 	.word	0x0500000f


	//   ....[102]....
        /*0298*/ 	.word	0x0500000f


	//   ....[103]....
        /*029c*/ 	.word	0x0500000f


	//   ....[104]....
        /*02a0*/ 	.word	0x0500000f


	//   ....[105]....
        /*02a4*/ 	.word	0x0500000f


	//   ....[106]....
        /*02a8*/ 	.word	0x0500000f


	//   ....[107]....
        /*02ac*/ 	.word	0x0500000f


	//   ....[108]....
        /*02b0*/ 	.word	0x0500000f


	//   ....[109]....
        /*02b4*/ 	.word	0x0500000f


	//   ....[110]....
        /*02b8*/ 	.word	0x0500000f


	//   ....[111]....
        /*02bc*/ 	.word	0x0500000f


	//   ....[112]....
        /*02c0*/ 	.word	0x0500000f


	//   ....[113]....
        /*02c4*/ 	.word	0x0500000f


	//   ....[114]....
        /*02c8*/ 	.word	0x0500000f


	//   ....[115]....
        /*02cc*/ 	.word	0x0500000f


	//   ....[116]....
        /*02d0*/ 	.word	0x0500000f


	//   ....[117]....
        /*02d4*/ 	.word	0x0500000f


	//   ....[118]....
        /*02d8*/ 	.word	0x0500000f


	//   ....[119]....
        /*02dc*/ 	.word	0x0500000f


	//   ....[120]....
        /*02e0*/ 	.word	0x0500000f


	//   ....[121]....
        /*02e4*/ 	.word	0x0500000f


	//   ....[122]....
        /*02e8*/ 	.word	0x0500000f


	//   ....[123]....
        /*02ec*/ 	.word	0x0500000f


	//   ....[124]....
        /*02f0*/ 	.word	0x0500000f


	//   ....[125]....
        /*02f4*/ 	.word	0x0500000f


	//   ....[126]....
        /*02f8*/ 	.word	0x0500000f


	//   ....[127]....
        /*02fc*/ 	.word	0x0500000f


	//   ....[128]....
        /*0300*/ 	.word	0x0500000f


	//   ....[129]....
        /*0304*/ 	.word	0x0500000f


	//   ....[130]....
        /*0308*/ 	.word	0x0500000f


	//   ....[131]....
        /*030c*/ 	.word	0x0500000f


	//   ....[132]....
        /*0310*/ 	.word	0x0500000f


	//   ....[133]....
        /*0314*/ 	.word	0x0500000f


	//   ....[134]....
        /*0318*/ 	.word	0x0500000f


	//   ....[135]....
        /*031c*/ 	.word	0x0500000f


	//   ....[136]....
        /*0320*/ 	.word	0x0500000f


	//   ....[137]....
        /*0324*/ 	.word	0x0500000f


	//   ....[138]....
        /*0328*/ 	.word	0x0500000f


	//   ....[139]....
        /*032c*/ 	.word	0x0500000f


	//   ....[140]....
        /*0330*/ 	.word	0x0500000f


	//   ....[141]....
        /*0334*/ 	.word	0x0500000f


	//   ....[142]....
        /*0338*/ 	.word	0x0500000f


	//----- nvinfo : EIATTR_COOP_GROUP_INSTR_OFFSETS
	.align		4
.L_1197:
        /*033c*/ 	.byte	0x04, 0x28
        /*033e*/ 	.short	(.L_1199 - .L_1198)


	//   ....[0]....
.L_1198:
        /*0340*/ 	.word	0x00000080


	//   ....[1]....
        /*0344*/ 	.word	0x00000090


	//   ....[2]....
        /*0348*/ 	.word	0x000002d0


	//   ....[3]....
        /*034c*/ 	.word	0x00000430


	//   ....[4]....
        /*0350*/ 	.word	0x00000550


	//   ....[5]....
        /*0354*/ 	.word	0x000006b0


	//   ....[6]....
        /*0358*/ 	.word	0x00001860


	//   ....[7]....
        /*035c*/ 	.word	0x00002030


	//   ....[8]....
        /*0360*/ 	.word	0x00002dc0


	//   ....[9]....
        /*0364*/ 	.word	0x000035f0


	//   ....[10]....
        /*0368*/ 	.word	0x00003700


	//   ....[11]....
        /*036c*/ 	.word	0x00003f30


	//   ....[12]....
        /*0370*/ 	.word	0x00003f90


	//   ....[13]....
        /*0374*/ 	.word	0x00004b70


	//   ....[14]....
        /*0378*/ 	.word	0x00005940


	//   ....[15]....
        /*037c*/ 	.word	0x00005b60


	//   ....[16]....
        /*0380*/ 	.word	0x00006740


	//   ....[17]....
        /*0384*/ 	.word	0x00006840


	//   ....[18]....
        /*0388*/ 	.word	0x000070c0


	//   ....[19]....
        /*038c*/ 	.word	0x00007130


	//   ....[20]....
        /*0390*/ 	.word	0x00008130


	//   ....[21]....
        /*0394*/ 	.word	0x000090e0


	//   ....[22]....
        /*0398*/ 	.word	0x000090f0


	//   ....[23]....
        /*039c*/ 	.word	0x00009120


	//   ....[24]....
        /*03a0*/ 	.word	0x00009130


	//   ....[25]....
        /*03a4*/ 	.word	0x0000a480


	//   ....[26]....
        /*03a8*/ 	.word	0x0000af10


	//   ....[27]....
        /*03ac*/ 	.word	0x0000b130


	//   ....[28]....
        /*03b0*/ 	.word	0x0000bd10


	//   ....[29]....
        /*03b4*/ 	.word	0x0000be10


	//   ....[30]....
        /*03b8*/ 	.word	0x0000c690


	//   ....[31]....
        /*03bc*/ 	.word	0x0000c700


	//   ....[32]....
        /*03c0*/ 	.word	0x0000d700


	//   ....[33]....
        /*03c4*/ 	.word	0x0000d810


	//   ....[34]....
        /*03c8*/ 	.word	0x0000d870


	//   ....[35]....
        /*03cc*/ 	.word	0x0000d980


	//   ....[36]....
        /*03d0*/ 	.word	0x0000d990


	//   ....[37]....
        /*03d4*/ 	.word	0x0000e8b0


	//   ....[38]....
        /*03d8*/ 	.word	0x0000e8e0


	//   ....[39]....
        /*03dc*/ 	.word	0x0000e910


	//   ....[40]....
        /*03e0*/ 	.word	0x0000e940


	//   ....[41]....
        /*03e4*/ 	.word	0x0000ee50


	//   ....[42]....
        /*03e8*/ 	.word	0x0000ee80


	//   ....[43]....
        /*03ec*/ 	.word	0x0000ef80


	//   ....[44]....
        /*03f0*/ 	.word	0x0000efa0


	//   ....[45]....
        /*03f4*/ 	.word	0x0000f640


	//   ....[46]....
        /*03f8*/ 	.word	0x0000f650


	//   ....[47]....
        /*03fc*/ 	.word	0x0000f750


	//   ....[48]....
        /*0400*/ 	.word	0x0000f770


	//   ....[49]....
        /*0404*/ 	.word	0x0000f930


	//   ....[50]....
        /*0408*/ 	.word	0x00011290


	//   ....[51]....
        /*040c*/ 	.word	0x000112b0


	//   ....[52]....
        /*0410*/ 	.word	0x000112c0


	//   ....[53]....
        /*0414*/ 	.word	0x00011360


	//   ....[54]....
        /*0418*/ 	.word	0x00011380


	//   ....[55]....
        /*041c*/ 	.word	0x00011420


	//   ....[56]....
        /*0420*/ 	.word	0x00011440


	//   ....[57]....
        /*0424*/ 	.word	0x00011450


	//   ....[58]....
        /*0428*/ 	.word	0x00011ce0


	//   ....[59]....
        /*042c*/ 	.word	0x00011d00


	//   ....[60]....
        /*0430*/ 	.word	0x00011d30


	//   ....[61]....
        /*0434*/ 	.word	0x00011de0


	//   ....[62]....
        /*0438*/ 	.word	0x00011df0


	//   ....[63]....
        /*043c*/ 	.word	0x00011e90


	//   ....[64]....
        /*0440*/ 	.word	0x00011ea0


	//   ....[65]....
        /*0444*/ 	.word	0x00011eb0


	//   ....[66]....
        /*0448*/ 	.word	0x00011ec0


	//   ....[67]....
        /*044c*/ 	.word	0x00011f80


	//   ....[68]....
        /*0450*/ 	.word	0x00011fa0


	//   ....[69]....
        /*0454*/ 	.word	0x00012000


	//   ....[70]....
        /*0458*/ 	.word	0x00012840


	//   ....[71]....
        /*045c*/ 	.word	0x00012850


	//   ....[72]....
        /*0460*/ 	.word	0x00012870


	//   ....[73]....
        /*0464*/ 	.word	0x000128f0


	//   ....[74]....
        /*0468*/ 	.word	0x00012900


	//   ....[75]....
        /*046c*/ 	.word	0x00012960


	//   ....[76]....
        /*0470*/ 	.word	0x00012990


	//   ....[77]....
        /*0474*/ 	.word	0x000129d0


	//   ....[78]....
        /*0478*/ 	.word	0x00012cd0


	//   ....[79]....
        /*047c*/ 	.word	0x00012cf0


	//   ....[80]....
        /*0480*/ 	.word	0x00012d90


	//   ....[81]....
        /*0484*/ 	.word	0x00012da0


	//   ....[82]....
        /*0488*/ 	.word	0x00012e30


	//   ....[83]....
        /*048c*/ 	.word	0x00012e40


	//   ....[84]....
        /*0490*/ 	.word	0x00012e50


	//   ....[85]....
        /*0494*/ 	.word	0x00012ee0


	//   ....[86]....
        /*0498*/ 	.word	0x00013500


	//   ....[87]....
        /*049c*/ 	.word	0x00013510


	//   ....[88]....
        /*04a0*/ 	.word	0x00013560


	//   ....[89]....
        /*04a4*/ 	.word	0x000135a0


	//   ....[90]....
        /*04a8*/ 	.word	0x00013600


	//   ....[91]....
        /*04ac*/ 	.word	0x00013620


	//   ....[92]....
        /*04b0*/ 	.word	0x000136a0


	//   ....[93]....
        /*04b4*/ 	.word	0x000136c0


	//   ....[94]....
        /*04b8*/ 	.word	0x00013a20


	//   ....[95]....
        /*04bc*/ 	.word	0x00013c10


	//   ....[96]....
        /*04c0*/ 	.word	0x00014260


	//   ....[97]....
        /*04c4*/ 	.word	0x00014340


	//   ....[98]....
        /*04c8*/ 	.word	0x000143e0


	//   ....[99]....
        /*04cc*/ 	.word	0x00014440


	//   ....[100]....
        /*04d0*/ 	.word	0x00014550


	//   ....[101]....
        /*04d4*/ 	.word	0x000145c0


	//   ....[102]....
        /*04d8*/ 	.word	0x000146d0


	//   ....[103]....
        /*04dc*/ 	.word	0x00014740


	//   ....[104]....
        /*04e0*/ 	.word	0x00014840


	//   ....[105]....
        /*04e4*/ 	.word	0x000148d0


	//   ....[106]....
        /*04e8*/ 	.word	0x00014940


	//   ....[107]....
        /*04ec*/ 	.word	0x000149a0


	//   ....[108]....
        /*04f0*/ 	.word	0x00014ab0


	//   ....[109]....
        /*04f4*/ 	.word	0x00014b10


	//   ....[110]....
        /*04f8*/ 	.word	0x00014c30


	//   ....[111]....
        /*04fc*/ 	.word	0x00014c90


	//   ....[112]....
        /*0500*/ 	.word	0x00014d30


	//   ....[113]....
        /*0504*/ 	.word	0x00014e00


	//   ....[114]....
        /*0508*/ 	.word	0x00014f20


	//   ....[115]....
        /*050c*/ 	.word	0x00014f80


	//   ....[116]....
        /*0510*/ 	.word	0x00015070


	//   ....[117]....
        /*0514*/ 	.word	0x000151a0


	//   ....[118]....
        /*0518*/ 	.word	0x00015250


	//   ....[119]....
        /*051c*/ 	.word	0x000152d0


	//   ....[120]....
        /*0520*/ 	.word	0x000153b0


	//   ....[121]....
        /*0524*/ 	.word	0x00015410


	//   ....[122]....
        /*0528*/ 	.word	0x000154e0


	//   ....[123]....
        /*052c*/ 	.word	0x00015540


	//   ....[124]....
        /*0530*/ 	.word	0x00015610


	//   ....[125]....
        /*0534*/ 	.word	0x00015700


	//   ....[126]....
        /*0538*/ 	.word	0x000157a0


	//   ....[127]....
        /*053c*/ 	.word	0x00015800


	//   ....[128]....
        /*0540*/ 	.word	0x00015900


	//   ....[129]....
        /*0544*/ 	.word	0x00015960


	//   ....[130]....
        /*0548*/ 	.word	0x00015a60


	//   ....[131]....
        /*054c*/ 	.word	0x00015ac0


	//   ....[132]....
        /*0550*/ 	.word	0x00015b90


	//   ....[133]....
        /*0554*/ 	.word	0x00015ce0


	//   ....[134]....
        /*0558*/ 	.word	0x00015d80


	//   ....[135]....
        /*055c*/ 	.word	0x00015e10


	//   ....[136]....
        /*0560*/ 	.word	0x00015f10


	//   ....[137]....
        /*0564*/ 	.word	0x00015f70


	//   ....[138]....
        /*0568*/ 	.word	0x00016060


	//   ....[139]....
        /*056c*/ 	.word	0x000160c0


	//   ....[140]....
        /*0570*/ 	.word	0x00016180


	//   ....[141]....
        /*0574*/ 	.word	0x00016270


	//   ....[142]....
        /*0578*/ 	.word	0x00016390


	//----- nvinfo : EIATTR_REG_RECONFIG
	.align		4
.L_1199:
        /*057c*/ 	.byte	0x01, 0x54
	.zero		2


	//----- nvinfo : EIATTR_SYSCALL_OFFSETS
	.align		4
        /*0580*/ 	.byte	0x04, 0x46
        /*0582*/ 	.short	(.L_1201 - .L_1200)


	//   ....[0]....
.L_1200:
        /*0584*/ 	.word	0x00001a50


	//   ....[1]....
        /*0588*/ 	.word	0x00010860


	//   ....[2]....
        /*058c*/ 	.word	0x000109b0


	//   ....[3]....
        /*0590*/ 	.word	0x00010aa0


	//   ....[4]....
        /*0594*/ 	.word	0x000117b0


	//----- nvinfo : EIATTR_MBARRIER_INSTR_OFFSETS
	.align		4
.L_1201:
        /*0598*/ 	.byte	0x04, 0x39
        /*059a*/ 	.short	(.L_1203 - .L_1202)


	//   ....[0]....
.L_1202:
        /*059c*/ 	.word	0x00000180
        /*05a0*/ 	.word	0x000000ff
        /*05a4*/ 	.word	0x0002d800
        /*05a8*/ 	.short	0x0100
        /*05aa*/ 	.byte	0x08
	.zero		1


	//   ....[1]....
        /*05ac*/ 	.word	0x00000190
        /*05b0*/ 	.word	0x000000ff
        /*05b4*/ 	.word	0x0002d820
        /*05b8*/ 	.short	0x0100
        /*05ba*/ 	.byte	0x08
	.zero		1


	//   ....[2]....
        /*05bc*/ 	.word	0x00000280
        /*05c0*/ 	.word	0x000000ff
        /*05c4*/ 	.word	0x0002d830
        /*05c8*/ 	.short	0x0100
        /*05ca*/ 	.byte	0x08
	.zero		1


	//   ....[3]....
        /*05cc*/ 	.word	0x00000290
        /*05d0*/ 	.word	0x000000ff
        /*05d4*/ 	.word	0x0002d840
        /*05d8*/ 	.short	0x0100
        /*05da*/ 	.byte	0x08
	.zero		1


	//   ....[4]....
        /*05dc*/ 	.word	0x000002a0
        /*05e0*/ 	.word	0x000000ff
        /*05e4*/ 	.word	0x0002d838
        /*05e8*/ 	.short	0x0100
        /*05ea*/ 	.byte	0x08
	.zero		1


	//   ....[5]....
        /*05ec*/ 	.word	0x000002b0
        /*05f0*/ 	.word	0x000000ff
        /*05f4*/ 	.word	0x0002d848
        /*05f8*/ 	.short	0x0100
        /*05fa*/ 	.byte	0x08
	.zero		1


	//   ....[6]....
        /*05fc*/ 	.word	0x000003e0
        /*0600*/ 	.word	0x000000ff
        /*0604*/ 	.word	0x0002d850
        /*0608*/ 	.short	0x0100
        /*060a*/ 	.byte	0x08
	.zero		1


	//   ....[7]....
        /*060c*/ 	.word	0x000003f0
        /*0610*/ 	.word	0x000000ff
        /*0614*/ 	.word	0x0002d860
        /*0618*/ 	.short	0x0100
        /*061a*/ 	.byte	0x08
	.zero		1


	//   ....[8]....
        /*061c*/ 	.word	0x00000400
        /*0620*/ 	.word	0x000000ff
        /*0624*/ 	.word	0x0002d858
        /*0628*/ 	.short	0x0100
        /*062a*/ 	.byte	0x08
	.zero		1


	//   ....[9]....
        /*062c*/ 	.word	0x00000410
        /*0630*/ 	.word	0x000000ff
        /*0634*/ 	.word	0x0002d868
        /*0638*/ 	.short	0x0100
        /*063a*/ 	.byte	0x08
	.zero		1


	//   ....[10]....
        /*063c*/ 	.word	0x00000500
        /*0640*/ 	.word	0x000000ff
        /*0644*/ 	.word	0x0002d870
        /*0648*/ 	.short	0x0100
        /*064a*/ 	.byte	0x06
	.zero		1


	//   ....[11]....
        /*064c*/ 	.word	0x00000510
        /*0650*/ 	.word	0x000000ff
        /*0654*/ 	.word	0x0002d880
        /*0658*/ 	.short	0x0100
        /*065a*/ 	.byte	0x06
	.zero		1


	//   ....[12]....
        /*065c*/ 	.word	0x00000520
        /*0660*/ 	.word	0x000000ff
        /*0664*/ 	.word	0x0002d878
        /*0668*/ 	.short	0x0100
        /*066a*/ 	.byte	0x06
	.zero		1


	//   ....[13]....
        /*066c*/ 	.word	0x00000530
        /*0670*/ 	.word	0x000000ff
        /*0674*/ 	.word	0x0002d888
        /*0678*/ 	.short	0x0100
        /*067a*/ 	.byte	0x06
	.zero		1


	//   ....[14]....
        /*067c*/ 	.word	0x00000660
        /*0680*/ 	.word	0x000000ff
        /*0684*/ 	.word	0x0002d890
        /*0688*/ 	.short	0x0100
        /*068a*/ 	.byte	0x08
	.zero		1


	//   ....[15]....
        /*068c*/ 	.word	0x00000670
        /*0690*/ 	.word	0x000000ff
        /*0694*/ 	.word	0x0002d8a0
        /*0698*/ 	.short	0x0100
        /*069a*/ 	.byte	0x08
	.zero		1


	//   ....[16]....
        /*069c*/ 	.word	0x00000680
        /*06a0*/ 	.word	0x000000ff
        /*06a4*/ 	.word	0x0002d898
        /*06a8*/ 	.short	0x0100
        /*06aa*/ 	.byte	0x08
	.zero		1


	//   ....[17]....
        /*06ac*/ 	.word	0x00000690
        /*06b0*/ 	.word	0x000000ff
        /*06b4*/ 	.word	0x0002d8a8
        /*06b8*/ 	.short	0x0100
        /*06ba*/ 	.byte	0x08
	.zero		1


	//   ....[18]....
        /*06bc*/ 	.word	0x000007d0
        /*06c0*/ 	.word	0x000000ff
        /*06c4*/ 	.word	0x0002d8b0
        /*06c8*/ 	.short	0x0100
        /*06ca*/ 	.byte	0x08
	.zero		1


	//   ....[19]....
        /*06cc*/ 	.word	0x000007e0
        /*06d0*/ 	.word	0x000000ff
        /*06d4*/ 	.word	0x0002d8c0
        /*06d8*/ 	.short	0x0100
        /*06da*/ 	.byte	0x08
	.zero		1


	//   ....[20]....
        /*06dc*/ 	.word	0x000007f0
        /*06e0*/ 	.word	0x000000ff
        /*06e4*/ 	.word	0x0002d8b8
        /*06e8*/ 	.short	0x0100
        /*06ea*/ 	.byte	0x08
	.zero		1


	//   ....[21]....
        /*06ec*/ 	.word	0x00000800
        /*06f0*/ 	.word	0x000000ff
        /*06f4*/ 	.word	0x0002d8c8
        /*06f8*/ 	.short	0x0100
        /*06fa*/ 	.byte	0x08
	.zero		1


	//   ....[22]....
        /*06fc*/ 	.word	0x00001ad0
        /*0700*/ 	.word	0x000000ff
        /*0704*/ 	.word	0x0002d800
        /*0708*/ 	.short	0x010a
        /*070a*/ 	.byte	0x28
	.zero		1


	//   ....[23]....
        /*070c*/ 	.word	0x00001b50
        /*0710*/ 	.word	0x00000003
        /*0714*/ 	.word	0x0002d830
        /*0718*/ 	.short	0x010a
        /*071a*/ 	.byte	0x3f
	.zero		1


	//   ....[24]....
        /*071c*/ 	.word	0x00001b90
        /*0720*/ 	.word	0x00000003
        /*0724*/ 	.word	0x0002d830
        /*0728*/ 	.short	0x010a
        /*072a*/ 	.byte	0x3f
	.zero		1


	//   ....[25]....
        /*072c*/ 	.word	0x00002040
        /*0730*/ 	.word	0x000000ff
        /*0734*/ 	.word	0x00000000
        /*0738*/ 	.short	0x0101
        /*073a*/ 	.byte	0x06
	.zero		1


	//   ....[26]....
        /*073c*/ 	.word	0x00005010
        /*0740*/ 	.word	0x000000ff
        /*0744*/ 	.word	0x0002d830
        /*0748*/ 	.short	0x010a
        /*074a*/ 	.byte	0x06
	.zero		1


	//   ....[27]....
        /*074c*/ 	.word	0x00005050
        /*0750*/ 	.word	0x000000ff
        /*0754*/ 	.word	0x0002d830
        /*0758*/ 	.short	0x010a
        /*075a*/ 	.byte	0x06
	.zero		1


	//   ....[28]....
        /*075c*/ 	.word	0x00005320
        /*0760*/ 	.word	0x000000ff
        /*0764*/ 	.word	0x0002d850
        /*0768*/ 	.short	0x010a
        /*076a*/ 	.byte	0x06
	.zero		1


	//   ....[29]....
        /*076c*/ 	.word	0x00005360
        /*0770*/ 	.word	0x000000ff
        /*0774*/ 	.word	0x0002d850
        /*0778*/ 	.short	0x010a
        /*077a*/ 	.byte	0x06
	.zero		1


	//   ....[30]....
        /*077c*/ 	.word	0x00005900
        /*0780*/ 	.word	0x000000ff
        /*0784*/ 	.word	0x00000000
        /*0788*/ 	.short	0x0101
        /*078a*/ 	.byte	0x06
	.zero		1


	//   ....[31]....
        /*078c*/ 	.word	0x00007bd0
        /*0790*/ 	.word	0x000000ff
        /*0794*/ 	.word	0x00000000
        /*0798*/ 	.short	0x0101
        /*079a*/ 	.byte	0x06
	.zero		1


	//   ....[32]....
        /*079c*/ 	.word	0x000084d0
        /*07a0*/ 	.word	0x000000ff
        /*07a4*/ 	.word	0x0002d830
        /*07a8*/ 	.short	0x010a
        /*07aa*/ 	.byte	0x06
	.zero		1


	//   ....[33]....
        /*07ac*/ 	.word	0x00008510
        /*07b0*/ 	.word	0x000000ff
        /*07b4*/ 	.word	0x0002d830
        /*07b8*/ 	.short	0x010a
        /*07ba*/ 	.byte	0x06
	.zero		1


	//   ....[34]....
        /*07bc*/ 	.word	0x000087e0
        /*07c0*/ 	.word	0x000000ff
        /*07c4*/ 	.word	0x0002d850
        /*07c8*/ 	.short	0x010a
        /*07ca*/ 	.byte	0x06
	.zero		1


	//   ....[35]....
        /*07cc*/ 	.word	0x00008820
        /*07d0*/ 	.word	0x000000ff
        /*07d4*/ 	.word	0x0002d850
        /*07d8*/ 	.short	0x010a
        /*07da*/ 	.byte	0x06
	.zero		1


	//   ....[36]....
        /*07dc*/ 	.word	0x00008d70
        /*07e0*/ 	.word	0x000000ff
        /*07e4*/ 	.word	0x00000000
        /*07e8*/ 	.short	0x0101
        /*07ea*/ 	.byte	0x06
	.zero		1


	//   ....[37]....
        /*07ec*/ 	.word	0x00009f20
        /*07f0*/ 	.word	0x000000ff
        /*07f4*/ 	.word	0x00000000
        /*07f8*/ 	.short	0x0101
        /*07fa*/ 	.byte	0x06
	.zero		1


	//   ....[38]....
        /*07fc*/ 	.word	0x0000a630
        /*0800*/ 	.word	0x000000ff
        /*0804*/ 	.word	0x0002d830
        /*0808*/ 	.short	0x010a
        /*080a*/ 	.byte	0x06
	.zero		1


	//   ....[39]....
        /*080c*/ 	.word	0x0000a670
        /*0810*/ 	.word	0x000000ff
        /*0814*/ 	.word	0x0002d830
        /*0818*/ 	.short	0x010a
        /*081a*/ 	.byte	0x06
	.zero		1


	//   ....[40]....
        /*081c*/ 	.word	0x0000a940
        /*0820*/ 	.word	0x000000ff
        /*0824*/ 	.word	0x0002d850
        /*0828*/ 	.short	0x010a
        /*082a*/ 	.byte	0x06
	.zero		1


	//   ....[41]....
        /*082c*/ 	.word	0x0000a980
        /*0830*/ 	.word	0x000000ff
        /*0834*/ 	.word	0x0002d850
        /*0838*/ 	.short	0x010a
        /*083a*/ 	.byte	0x06
	.zero		1


	//   ....[42]....
        /*083c*/ 	.word	0x0000aed0
        /*0840*/ 	.word	0x000000ff
        /*0844*/ 	.word	0x00000000
        /*0848*/ 	.short	0x0101
        /*084a*/ 	.byte	0x06
	.zero		1


	//   ....[43]....
        /*084c*/ 	.word	0x0000d1a0
        /*0850*/ 	.word	0x000000ff
        /*0854*/ 	.word	0x00000000
        /*0858*/ 	.short	0x0101
        /*085a*/ 	.byte	0x06
	.zero		1


	//   ....[44]....
        /*085c*/ 	.word	0x0000d780
        /*0860*/ 	.word	0x000000ff
        /*0864*/ 	.word	0x0002d850
        /*0868*/ 	.short	0x010a
        /*086a*/ 	.byte	0x08
	.zero		1


	//   ....[45]....
        /*086c*/ 	.word	0x0000d7c0
        /*0870*/ 	.word	0x000000ff
        /*0874*/ 	.word	0x0002d850
        /*0878*/ 	.short	0x010a
        /*087a*/ 	.byte	0x08
	.zero		1


	//   ....[46]....
        /*087c*/ 	.word	0x0000de50
        /*0880*/ 	.word	0x000000ff
        /*0884*/ 	.word	0x00000000
        /*0888*/ 	.short	0x0101
        /*088a*/ 	.byte	0x08
	.zero		1


	//   ....[47]....
        /*088c*/ 	.word	0x0000ee70
        /*0890*/ 	.word	0x000000ff
        /*0894*/ 	.word	0x00000000
        /*0898*/ 	.short	0x0101
        /*089a*/ 	.byte	0x05
	.zero		1


	//   ....[48]....
        /*089c*/ 	.word	0x00011010
        /*08a0*/ 	.word	0x00000006
        /*08a4*/ 	.word	0x0002d840
        /*08a8*/ 	.short	0x010a
        /*08aa*/ 	.byte	0x3f
	.zero		1


	//   ....[49]....
        /*08ac*/ 	.word	0x00011590
        /*08b0*/ 	.word	0x00000006
        /*08b4*/ 	.word	0x0002d830
        /*08b8*/ 	.short	0x0107
        /*08ba*/ 	.byte	0x3f
	.zero		1


	//   ....[50]....
        /*08bc*/ 	.word	0x00011660
        /*08c0*/ 	.word	0x00000006
        /*08c4*/ 	.word	0x0002d830
        /*08c8*/ 	.short	0x0101
        /*08ca*/ 	.byte	0x3f
	.zero		1


	//   ....[51]....
        /*08cc*/ 	.word	0x00012150
        /*08d0*/ 	.word	0x00000010
        /*08d4*/ 	.word	0x0002d800
        /*08d8*/ 	.short	0x0107
        /*08da*/ 	.byte	0x3f
	.zero		1


	//   ....[52]....
        /*08dc*/ 	.word	0x00012240
        /*08e0*/ 	.word	0x00000010
        /*08e4*/ 	.word	0x0002d800
        /*08e8*/ 	.short	0x0101
        /*08ea*/ 	.byte	0x3f
	.zero		1


	//   ....[53]....
        /*08ec*/ 	.word	0x00012260
        /*08f0*/ 	.word	0x00000010
        /*08f4*/ 	.word	0x0002d820
        /*08f8*/ 	.short	0x010a
        /*08fa*/ 	.byte	0x3f
	.zero		1


	//   ....[54]....
        /*08fc*/ 	.word	0x00012600
        /*0900*/ 	.word	0x00000006
        /*0904*/ 	.word	0x0002d840
        /*0908*/ 	.short	0x010a
        /*090a*/ 	.byte	0x3f
	.zero		1


	//   ....[55]....
        /*090c*/ 	.word	0x00012a70
        /*0910*/ 	.word	0x00000006
        /*0914*/ 	.word	0x0002d830
        /*0918*/ 	.short	0x0107
        /*091a*/ 	.byte	0x3f
	.zero		1


	//   ....[56]....
        /*091c*/ 	.word	0x00012b30
        /*0920*/ 	.word	0x00000006
        /*0924*/ 	.word	0x0002d830
        /*0928*/ 	.short	0x0101
        /*092a*/ 	.byte	0x3f
	.zero		1


	//   ....[57]....
        /*092c*/ 	.word	0x00012b90
        /*0930*/ 	.word	0x00000006
        /*0934*/ 	.word	0x0002d860
        /*0938*/ 	.short	0x010a
        /*093a*/ 	.byte	0x3f
	.zero		1


	//   ....[58]....
        /*093c*/ 	.word	0x00012fd0
        /*0940*/ 	.word	0x00000006
        /*0944*/ 	.word	0x0002d850
        /*0948*/ 	.short	0x0107
        /*094a*/ 	.byte	0x3f
	.zero		1


	//   ....[59]....
        /*094c*/ 	.word	0x000131a0
        /*0950*/ 	.word	0x00000006
        /*0954*/ 	.word	0x0002d850
        /*0958*/ 	.short	0x0101
        /*095a*/ 	.byte	0x3f
	.zero		1


	//   ....[60]....
        /*095c*/ 	.word	0x000133b0
        /*0960*/ 	.word	0x00000004
        /*0964*/ 	.word	0x0002d860
        /*0968*/ 	.short	0x010a
        /*096a*/ 	.byte	0x3f
	.zero		1


	//   ....[61]....
        /*096c*/ 	.word	0x00013800
        /*0970*/ 	.word	0x00000004
        /*0974*/ 	.word	0x0002d850
        /*0978*/ 	.short	0x0107
        /*097a*/ 	.byte	0x3f
	.zero		1


	//   ....[62]....
        /*097c*/ 	.word	0x000138c0
        /*0980*/ 	.word	0x00000004
        /*0984*/ 	.word	0x0002d850
        /*0988*/ 	.short	0x0101
        /*098a*/ 	.byte	0x3f
	.zero		1


	//   ....[63]....
        /*098c*/ 	.word	0x00013b90
        /*0990*/ 	.word	0x00000004
        /*0994*/ 	.word	0x0002d820
        /*0998*/ 	.short	0x010a
        /*099a*/ 	.byte	0x3f
	.zero		1


	//   ....[64]....
        /*099c*/ 	.word	0x00013d10
        /*09a0*/ 	.word	0x00000005
        /*09a4*/ 	.word	0x0002d840
        /*09a8*/ 	.short	0x010a
        /*09aa*/ 	.byte	0x3f
	.zero		1


	//   ....[65]....
        /*09ac*/ 	.word	0x00013db0
        /*09b0*/ 	.word	0x00000017
        /*09b4*/ 	.word	0x0002d840
        /*09b8*/ 	.short	0x010a
        /*09ba*/ 	.byte	0x3f
	.zero		1


	//   ....[66]....
        /*09bc*/ 	.word	0x00013df0
        /*09c0*/ 	.word	0x00000005
        /*09c4*/ 	.word	0x0002d860
        /*09c8*/ 	.short	0x010a
        /*09ca*/ 	.byte	0x3f
	.zero		1


	//   ....[67]....
        /*09cc*/ 	.word	0x00013e30
        /*09d0*/ 	.word	0x00000017
        /*09d4*/ 	.word	0x0002d860
        /*09d8*/ 	.short	0x010a
        /*09da*/ 	.byte	0x3f
	.zero		1


	//   ....[68]....
        /*09dc*/ 	.word	0x00013ea0
        /*09e0*/ 	.word	0x00000003
        /*09e4*/ 	.word	0x0002d800
        /*09e8*/ 	.short	0x010a
        /*09ea*/ 	.byte	0x3f
	.zero		1


	//   ....[69]....
        /*09ec*/ 	.word	0x00013ef0
        /*09f0*/ 	.word	0x00000003
        /*09f4*/ 	.word	0x0002d830
        /*09f8*/ 	.short	0x010a
        /*09fa*/ 	.byte	0x3f
	.zero		1


	//   ....[70]....
        /*09fc*/ 	.word	0x00013f50
        /*0a00*/ 	.word	0x00000009
        /*0a04*/ 	.word	0x0002d830
        /*0a08*/ 	.short	0x010a
        /*0a0a*/ 	.byte	0x3f
	.zero		1


	//   ....[71]....
        /*0a0c*/ 	.word	0x00013fb0
        /*0a10*/ 	.word	0x00000009
        /*0a14*/ 	.word	0x0002d850
        /*0a18*/ 	.short	0x010a
        /*0a1a*/ 	.byte	0x3f
	.zero		1


	//   ....[72]....
        /*0a1c*/ 	.word	0x00014010
        /*0a20*/ 	.word	0x00000007
        /*0a24*/ 	.word	0x0002d830
        /*0a28*/ 	.short	0x010a
        /*0a2a*/ 	.byte	0x3f
	.zero		1


	//   ....[73]....
        /*0a2c*/ 	.word	0x00014070
        /*0a30*/ 	.word	0x00000007
        /*0a34*/ 	.word	0x0002d850
        /*0a38*/ 	.short	0x010a
        /*0a3a*/ 	.byte	0x3f
	.zero		1


	//   ....[74]....
        /*0a3c*/ 	.word	0x000140d0
        /*0a40*/ 	.word	0x00000009
        /*0a44*/ 	.word	0x0002d830
        /*0a48*/ 	.short	0x010a
        /*0a4a*/ 	.byte	0x3f
	.zero		1


	//   ....[75]....
        /*0a4c*/ 	.word	0x00014130
        /*0a50*/ 	.word	0x00000009
        /*0a54*/ 	.word	0x0002d850
        /*0a58*/ 	.short	0x010a
        /*0a5a*/ 	.byte	0x3f
	.zero		1


	//   ....[76]....
        /*0a5c*/ 	.word	0x00014190
        /*0a60*/ 	.word	0x00000006
        /*0a64*/ 	.word	0x0002d850
        /*0a68*/ 	.short	0x010a
        /*0a6a*/ 	.byte	0x3f
	.zero		1


	//   ....[77]....
        /*0a6c*/ 	.word	0x00014290
        /*0a70*/ 	.word	0x00000006
        /*0a74*/ 	.word	0x0002d840
        /*0a78*/ 	.short	0x010a
        /*0a7a*/ 	.byte	0x3f
	.zero		1


	//   ....[78]....
        /*0a7c*/ 	.word	0x000150a0
        /*0a80*/ 	.word	0x00000010
        /*0a84*/ 	.word	0x0002d820
        /*0a88*/ 	.short	0x010a
        /*0a8a*/ 	.byte	0x3f
	.zero		1


	//   ....[79]....
        /*0a8c*/ 	.word	0x000150f0
        /*0a90*/ 	.word	0x00000006
        /*0a94*/ 	.word	0x0002d840
        /*0a98*/ 	.short	0x010a
        /*0a9a*/ 	.byte	0x3f
	.zero		1


	//   ....[80]....
        /*0a9c*/ 	.word	0x00015650
        /*0aa0*/ 	.word	0x00000006
        /*0aa4*/ 	.word	0x0002d860
        /*0aa8*/ 	.short	0x010a
        /*0aaa*/ 	.byte	0x3f
	.zero		1


	//   ....[81]....
        /*0aac*/ 	.word	0x00015c30
        /*0ab0*/ 	.word	0x00000004
        /*0ab4*/ 	.word	0x0002d860
        /*0ab8*/ 	.short	0x010a
        /*0aba*/ 	.byte	0x3f
	.zero		1


	//   ....[82]....
        /*0abc*/ 	.word	0x000162b0
        /*0ac0*/ 	.word	0x00000004
        /*0ac4*/ 	.word	0x0002d820
        /*0ac8*/ 	.short	0x010a
        /*0aca*/ 	.byte	0x3f
	.zero		1


	//   ....[83]....
        /*0acc*/ 	.word	0x00016450
        /*0ad0*/ 	.word	0x00000005
        /*0ad4*/ 	.word	0x0002d840
        /*0ad8*/ 	.short	0x010a
        /*0ada*/ 	.byte	0x3f
	.zero		1


	//   ....[84]....
        /*0adc*/ 	.word	0x000164a0
        /*0ae0*/ 	.word	0x00000017
        /*0ae4*/ 	.word	0x0002d840
        /*0ae8*/ 	.short	0x010a
        /*0aea*/ 	.byte	0x3f
	.zero		1


	//   ....[85]....
        /*0aec*/ 	.word	0x000164f0
        /*0af0*/ 	.word	0x00000005
        /*0af4*/ 	.word	0x0002d860
        /*0af8*/ 	.short	0x010a
        /*0afa*/ 	.byte	0x3f
	.zero		1


	//----- nvinfo : EIATTR_NUM_MBARRIERS
	.align		4
.L_1203:
        /*0afc*/ 	.byte	0x03, 0x38
        /*0afe*/ 	.short	0x0016


	//----- nvinfo : EIATTR_EXIT_INSTR_OFFSETS
	.align		4
        /*0b00*/ 	.byte	0x04, 0x1c
        /*0b02*/ 	.short	(.L_1205 - .L_1204)


	//   ....[0]....
.L_1204:
        /*0b04*/ 	.word	0x00000970


	//   ....[1]....
        /*0b08*/ 	.word	0x0000f8a0


	//   ....[2]....
        /*0b0c*/ 	.word	0x00013e80


	//----- nvinfo : EIATTR_MAX_THREADS
	.align		4
.L_1205:
        /*0b10*/ 	.byte	0x04, 0x05
        /*0b12*/ 	.short	(.L_1207 - .L_1206)
.L_1206:
        /*0b14*/ 	.word	0x00000200
        /*0b18*/ 	.word	0x00000001
        /*0b1c*/ 	.word	0x00000001


	//----- nvinfo : EIATTR_CRS_STACK_SIZE
	.align		4
.L_1207:
        /*0b20*/ 	.byte	0x04, 0x1e
        /*0b22*/ 	.short	(.L_1209 - .L_1208)
.L_1208:
        /*0b24*/ 	.word	0x00000000


	//----- nvinfo : EIATTR_CBANK_PARAM_SIZE
	.align		4
.L_1209:
        /*0b28*/ 	.byte	0x03, 0x19
        /*0b2a*/ 	.short	0x0af0


	//----- nvinfo : EIATTR_PARAM_CBANK
	.align		4
        /*0b2c*/ 	.byte	0x04, 0x0a
        /*0b2e*/ 	.short	(.L_1211 - .L_1210)
	.align		4
.L_1210:
        /*0b30*/ 	.word	index@(.nv.constant0._ZN7cutlass13device_kernelIN5flash11enable_sm90INS1_16FlashAttnFwdSm90INS1_25CollectiveMainloopFwdSm90ILi2EN4cute5tupleIJNS5_1CILi1EEES8_S8_EEENS6_IJNS7_ILi192EEENS7_ILi128EEENS7_ILi96EEEEEELi96ENS_10bfloat16_tEfNS_4arch4Sm90ELb0ELb1ELb0ELb0ELb1ELb0ELb0ELb0ELb1ELb1ELb0ELb0EEENS1_21CollectiveEpilogueFwdINS6_IJSA_SC_SB_EEES9_SE_SG_Li384ELb0ELb1ELb0ELb0EEENS1_30DynamicPersistentTileSchedulerILi384ELi128ELb0ELb1ELb1EEEEEEEEEvNT_6ParamsE)
        /*0b34*/ 	.short	0x0210
        /*0b36*/ 	.short	0x0af0


	//----- nvinfo : EIATTR_SW_WAR
	.align		4
.L_1211:
        /*0b38*/ 	.byte	0x04, 0x36
        /*0b3a*/ 	.short	(.L_1213 - .L_1212)
.L_1212:
        /*0b3c*/ 	.word	0x00000008
.L_1213:


//--------------------- .nv.info._ZN7cutlass13device_kernelIN5flash11enable_sm90INS1_16FlashAttnFwdSm90INS1_25CollectiveMainloopFwdSm90ILi2EN4cute5tupleIJNS5_1CILi1EEES8_S8_EEENS6_IJNS7_ILi192EEENS7_ILi128EEENS7_ILi96EEEEEELi96ENS_10bfloat16_tEfNS_4arch4Sm90ELb0ELb1ELb0ELb1ELb1ELb0ELb0ELb0ELb1ELb1ELb0ELb0EEENS1_21CollectiveEpilogueFwdINS6_IJSA_SC_SB_EEES9_SE_SG_Li384ELb1ELb1ELb0ELb0EEENS1_36VarlenDynamicPersistentTileSchedulerILi192ELi128ELi384ELi128ELb0ELb1ELb1ELb1ELb0ELb1EEEEEEEEEvNT_6ParamsE --------------------------
	.section	.nv.info._ZN7cutlass13device_kernelIN5flash11enable_sm90INS1_16FlashAttnFwdSm90INS1_25CollectiveMainloopFwdSm90ILi2EN4cute5tupleIJNS5_1CILi1EEES8_S8_EEENS6_IJNS7_ILi192EEENS7_ILi128EEENS7_ILi96EEEEEELi96ENS_10bfloat16_tEfNS_4arch4Sm90ELb0ELb1ELb0ELb1ELb1ELb0ELb0ELb0ELb1ELb1ELb0ELb0EEENS1_21CollectiveEpilogueFwdINS6_IJSA_SC_SB_EEES9_SE_SG_Li384ELb1ELb1ELb0ELb0EEENS1_36VarlenDynamicPersistentTileSchedulerILi192ELi128ELi384ELi128ELb0ELb1ELb1ELb1ELb0ELb1EEEEEEEEEvNT_6ParamsE,"",@"SHT_CUDA_INFO"
	.sectionflags	@""
	.align	4


	//----- nvinfo : EIATTR_CUDA_API_VERSION
	.align		4
        /*0000*/ 	.byte	0x04, 0x37
        /*0002*/ 	.short	(.L_1215 - .L_1214)
.L_1214:
        /*0004*/ 	.word	0x00000082


	//----- nvinfo : EIATTR_KPARAM_INFO
	.align		4
.L_1215:
        /*0008*/ 	.byte	0x04, 0x17
        /*000a*/ 	.short	(.L_1217 - .L_1216)
.L_1216:
        /*000c*/ 	.word	0x00000000
        /*0010*/ 	.short	0x0000
        /*0012*/ 	.short	0x0070
        /*0014*/ 	.byte	0x00, 0xf0, 0x01, 0x2a


	//----- nvinfo : EIATTR_SPARSE_MMA_MASK
	.align		4
.L_1217:
        /*0018*/ 	.byte	0x03, 0x50
        /*001a*/ 	.short	0x0000


	//----- nvinfo : EIATTR_MAXREG_COUNT
	.align		4
        /*001c*/ 	.byte	0x03, 0x1b
        /*001e*/ 	.short	0x0080


	//----- nvinfo : EIATTR_NUM_BARRIERS
	.align		4
        /*0020*/ 	.byte	0x02, 0x4c
        /*0022*/ 	.byte	0x10
	.zero		1


	//----- nvinfo : EIATTR_EXTERNS
	.align		4
        /*0024*/ 	.byte	0x04, 0x0f
        /*0026*/ 	.short	(.L_1219 - .L_1218)


	//   ....[0]....
	.align		4
.L_1218:
        /*0028*/ 	.word	index@(__assertfail)


	//----- nvinfo : EIATTR_ANNOTATIONS
	.align		4
.L_1219:
        /*002c*/ 	.byte	0x04, 0x55
        /*002e*/ 	.short	(.L_1221 - .L_1220)


	//   ....[0]....
.L_1220:
        /* <DEDUP_REMOVED lines=21> */


	//----- nvinfo : EIATTR_MERCURY_ISA_VERSION
	.align		4
.L_1221:
        /*0168*/ 	.byte	0x03, 0x5f
        /*016a*/ 	.short	0x0101


	//----- nvinfo : EIATTR_UNUSED_LOAD_BYTE_OFFSET
	.align		4
        /*016c*/ 	.byte	0x04, 0x44
        /*016e*/ 	.short	(.L_1223 - .L_1222)


	//   ....[0]....
.L_1222:
        /*0170*/ 	.word	0x00000980
        /*0174*/ 	.word	0x0000fff0


	//   ....[1]....
        /*0178*/ 	.word	0x0000e290
        /*017c*/ 	.word	0x0000fff0


	//----- nvinfo : EIATTR_INT_WARP_WIDE_INSTR_OFFSETS
	.align		4
.L_1223:
        /*0180*/ 	.byte	0x04, 0x31
        /*0182*/ 	.short	(.L_1225 - .L_1224)


	//   ....[0]....
.L_1224:
        /*0184*/ 	.word	0x000000c0


	//   ....[1]....
        /*0188*/ 	.word	0x000000d0


	//   ....[2]....
        /*018c*/ 	.word	0x00000170


	//   ....[3]....
        /*0190*/ 	.word	0x00011450


	//   ....[4]....
        /*0194*/ 	.word	0x000114e0


	//   ....[5]....
        /*0198*/ 	.word	0x00014240


	//   ....[6]....
        /*019c*/ 	.word	0x000142d0


	//----- nvinfo : EIATTR_COOP_GROUP_MASK_REGIDS
	.align		4
.L_1225:
        /*01a0*/ 	.byte	0x04, 0x29
        /*01a2*/ 	.short	(.L_1227 - .L_1226)


	//   ....[0]....
.L_1226:
        /*01a4*/ 	.word	0xffffffff


	//   ....[1]....
        /*01a8*/ 	.word	0xffffffff


	//   ....[2]....
        /*01ac*/ 	.word	0xffffffff


	//   ....[3]....
        /*01b0*/ 	.word	0xffffffff


	//   ....[4]....
        /*01b4*/ 	.word	0xffffffff


	//   ....[5]....
        /*01b8*/ 	.word	0xffffffff


	//   ....[6]....
        /*01bc*/ 	.word	0xffffffff


	//   ....[7]....
        /*01c0*/ 	.word	0xffffffff


	//   ....[8]....
        /*01c4*/ 	.word	0xffffffff


	//   ....[9]....
        /*01c8*/ 	.word	0xffffffff


	//   ....[10]....
        /*01cc*/ 	.word	0xffffffff


	//   ....[11]....
        /*01d0*/ 	.word	0xffffffff


	//   ....[12]....
        /*01d4*/ 	.word	0xffffffff


	//   ....[13]....
        /*01d8*/ 	.word	0xffffffff


	//   ....[14]....
        /*01dc*/ 	.word	0xffffffff


	//   ....[15]....
        /*01e0*/ 	.word	0xffffffff


	//   ....[16]....
        /*01e4*/ 	.word	0xffffffff


	//   ....[17]....
        /*01e8*/ 	.word	0xffffffff


	//   ....[18]....
        /*01ec*/ 	.word	0xffffffff


	//   ....[19]....
        /*01f0*/ 	.word	0xffffffff


	//   ....[20]....
        /*01f4*/ 	.word	0xffffffff


	//   ....[21]....
        /*01f8*/ 	.word	0xffffffff


	//   ....[22]....
        /*01fc*/ 	.word	0xffffffff


	//   ....[23]....
        /*0200*/ 	.word	0xffffffff


	//   ....[24]....
        /*0204*/ 	.word	0xffffffff


	//   ....[25]....
        /*0208*/ 	.word	0xffffffff


	//   ....[26]....
        /*020c*/ 	.word	0xffffffff


	//   ....[27]....
        /*0210*/ 	.word	0xffffffff


	//   ....[28]....
        /*0214*/ 	.word	0xffffffff


	//   ....[29]....
        /*0218*/ 	.word	0xffffffff


	//   ....[30]....
        /*021c*/ 	.word	0xffffffff


	//   ....[31]....
        /*0220*/ 	.word	0xffffffff


	//   ....[32]....
        /*0224*/ 	.word	0xffffffff


	//   ....[33]....
        /*0228*/ 	.word	0xffffffff


	//   ....[34]....
        /*022c*/ 	.word	0xffffffff


	//   ....[35]....
        /*0230*/ 	.word	0xffffffff


	//   ....[36]....
        /*0234*/ 	.word	0xffffffff


	//   ....[37]....
        /*0238*/ 	.word	0xffffffff


	//   ....[38]....
        /*023c*/ 	.word	0xffffffff


	//   ....[39]....
        /*0240*/ 	.word	0xffffffff


	//   ....[40]....
        /*0244*/ 	.word	0xffffffff


	//   ....[41]....
        /*0248*/ 	.word	0xffffffff


	//   ....[42]....
        /*024c*/ 	.word	0xffffffff


	//   ....[43]....
        /*0250*/ 	.word	0xffffffff


	//   ....[44]....
        /*0254*/ 	.word	0xffffffff


	//   ....[45]....
        /*0258*/ 	.word	0xffffffff


	//   ....[46]....
        /*025c*/ 	.word	0xffffffff


	//   ....[47]....
        /*0260*/ 	.word	0xffffffff


	//   ....[48]....
        /*0264*/ 	.word	0xffffffff


	//   ....[49]....
        /*0268*/ 	.word	0xffffffff


	//   ....[50]....
        /*026c*/ 	.word	0xffffffff


	//   ....[51]....
        /*0270*/ 	.word	0xffffffff


	//   ....[52]....
        /*0274*/ 	.word	0xffffffff


	//   ....[53]....
        /*0278*/ 	.word	0xffffffff


	//   ....[54]....
        /*027c*/ 	.word	0xffffffff


	//   ....[55]....
        /*0280*/ 	.word	0xffffffff


	//   ....[56]....
        /*0284*/ 	.word	0xffffffff


	//   ....[57]....
        /*0288*/ 	.word	0xffffffff


	//   ....[58]....
        /*028c*/ 	.word	0xffffffff


	//   ....[59]....
        /*0290*/ 	.word	0xffffffff


	//   ....[60]....
        /*0294*/ 	.word	0xffffffff


	//   ....[61]....
        /*0298*/ 	.word	0xffffffff


	//   ....[62]....
        /*029c*/ 	.word	0xffffffff


	//   ....[63]....
        /*02a0*/ 	.word	0xffffffff


	//   ....[64]....
        /*02a4*/ 	.word	0xffffffff


	//   ....[65]....
        /*02a8*/ 	.word	0xffffffff


	//   ....[66]....
        /*02ac*/ 	.word	0xffffffff


	//   ....[67]....
        /*02b0*/ 	.word	0xffffffff


	//   ....[68]....
        /*02b4*/ 	.word	0xffffffff


	//   ....[69]....
        /*02b8*/ 	.word	0xffffffff


	//   ....[70]....
        /*02bc*/ 	.word	0xffffffff


	//   ....[71]....
        /*02c0*/ 	.word	0xffffffff


	//   ....[72]....
        /*02c4*/ 	.word	0xffffffff


	//   ....[73]....
        /*02c8*/ 	.word	0xffffffff


	//   ....[74]....
        /*02cc*/ 	.word	0xffffffff


	//   ....[75]....
        /*02d0*/ 	.word	0xffffffff


	//   ....[76]....
        /*02d4*/ 	.word	0xffffffff


	//   ....[77]....
        /*02d8*/ 	.word	0xffffffff


	//   ....[78]....
        /*02dc*/ 	.word	0xffffffff


	//   ....[79]....
        /*02e0*/ 	.word	0xffffffff


	//   ....[80]....
        /*02e4*/ 	.word	0xffffffff


	//   ....[81]....
        /*02e8*/ 	.word	0xffffffff


	//   ....[82]....
        /*02ec*/ 	.word	0xffffffff


	//   ....[83]....
        /*02f0*/ 	.word	0xffffffff


	//   ....[84]....
        /*02f4*/ 	.word	0xffffffff


	//   ....[85]....
        /*02f8*/ 	.word	0xffffffff


	//   ....[86]....
        /*02fc*/ 	.word	0xffffffff


	//   ....[87]....
        /*0300*/ 	.word	0xffffffff


	//   ....[88]....
        /*0304*/ 	.word	0xffffffff


	//   ....[89]....
        /*0308*/ 	.word	0xffffffff


	//   ....[90]....
        /*030c*/ 	.word	0xffffffff


	//   ....[91]....
        /*0310*/ 	.word	0xffffffff


	//   ....[92]....
        /*0314*/ 	.word	0xffffffff


	//   ....[93]....
        /*0318*/ 	.word	0xffffffff


	//   ....[94]....
        /*031c*/ 	.word	0xffffffff


	//   ....[95]....
        /*0320*/ 	.word	0xffffffff


	//   ....[96]....
        /*0324*/ 	.word	0xffffffff


	//   ....[97]....
        /*0328*/ 	.word	0xffffffff


	//   ....[98]....
        /*032c*/ 	.word	0xffffffff


	//   ....[99]....
        /*0330*/ 	.word	0xffffffff


	//   ....[100]....
        /*0334*/ 	.word	0xffffffff


	//   ....[101]....
        /*0338*/ 	.word	0xffffffff


	//   ....[102]....
        /*033c*/ 	.word	0xffffffff


	//   ....[103]....
        /*0340*/ 	.word	0xffffffff


	//   ....[104]....
        /*0344*/ 	.word	0xffffffff


	//   ....[105]....
        /*0348*/ 	.word	0xffffffff


	//   ....[106]....
        /*034c*/ 	.word	0xffffffff


	//   ....[107]....
        /*0350*/ 	.word	0xffffffff


	//   ....[108]....
        /*0354*/ 	.word	0xffffffff


	//   ....[109]....
        /*0358*/ 	.word	0xffffffff


	//   ....[110]....
        /*035c*/ 	.word	0xffffffff


	//   ....[111]....
        /*0360*/ 	.word	0xffffffff


	//   ....[112]....
        /*0364*/ 	.word	0xffffffff


	//   ....[113]....
        /*0368*/ 	.word	0xffffffff


	//   ....[114]....
        /*036c*/ 	.word	0xffffffff


	//   ....[115]....
        /*0370*/ 	.word	0xffffffff


	//   ....[116]....
        /*0374*/ 	.word	0xffffffff


	//   ....[117]....
        /*0378*/ 	.word	0xffffffff


	//   ....[118]....
        /*037c*/ 	.word	0xffffffff


	//   ....[119]....
        /*0380*/ 	.word	0xffffffff


	//   ....[120]....
        /*0384*/ 	.word	0xffffffff


	//   ....[121]....
        /*0388*/ 	.word	0xffffffff


	//   ....[122]....
        /*038c*/ 	.word	0xffffffff


	//   ....[123]....
        /*0390*/ 	.word	0xffffffff


	//   ....[124]....
        /*0394*/ 	.word	0xffffffff


	//   ....[125]....
        /*0398*/ 	.word	0xffffffff


	//   ....[126]....
        /*039c*/ 	.word	0xffffffff


	//   ....[127]....
        /*03a0*/ 	.word	0x0500000f


	//   ....[128]....
        /*03a4*/ 	.word	0x0500000f


	//   ....[129]....
        /*03a8*/ 	.word	0x0500000f


	//   ....[130]....
        /*03ac*/ 	.word	0x0500000f


	//   ....[131]....
        /*03b0*/ 	.word	0x0500000f


	//   ....[132]....
        /*03b4*/ 	.word	0x0500000f


	//   ....[133]....
        /*03b8*/ 	.word	0x0500000f


	//   ....[134]....
        /*03bc*/ 	.word	0x0500000f


	//   ....[135]....
        /*03c0*/ 	.word	0x0500000f


	//   ....[136]....
        /*03c4*/ 	.word	0x0500000f


	//   ....[137]....
        /*03c8*/ 	.word	0x0500000f


	//   ....[138]....
        /*03cc*/ 	.word	0x0500000f


	//   ....[139]....
        /*03d0*/ 	.word	0x0500000f


	//   ....[140]....
        /*03d4*/ 	.word	0x0500000f


	//   ....[141]....
        /*03d8*/ 	.word	0x0500000f


	//   ....[142]....
        /*03dc*/ 	.word	0x0500000f


	//   ....[143]....
        /*03e0*/ 	.word	0x0500000f


	//   ....[144]....
        /*03e4*/ 	.word	0x0500000f


	//   ....[145]....
        /*03e8*/ 	.word	0x0500000f


	//   ....[146]....
        /*03ec*/ 	.word	0x0500000f


	//   ....[147]....
        /*03f0*/ 	.word	0x0500000f


	//   ....[148]....
        /*03f4*/ 	.word	0x0500000f


	//   ....[149]....
        /*03f8*/ 	.word	0x0500000f


	//   ....[150]....
        /*03fc*/ 	.word	0x0500000f


	//   ....[151]....
        /*0400*/ 	.word	0x0500000f


	//   ....[152]....
        /*0404*/ 	.word	0x0500000f


	//   ....[153]....
        /*0408*/ 	.word	0x0500000f


	//   ....[154]....
        /*040c*/ 	.word	0x0500000f


	//   ....[155]....
        /*0410*/ 	.word	0x0500000f


	//   ....[156]....
        /*0414*/ 	.word	0x0500000f


	//   ....[157]....
        /*0418*/ 	.word	0x0500000f


	//   ....[158]....
        /*041c*/ 	.word	0x0500000f


	//   ....[159]....
        /*0420*/ 	.word	0x0500000f


	//   ....[160]....
        /*0424*/ 	.word	0x0500000f


	//   ....[161]....
        /*0428*/ 	.word	0x0500000f


	//   ....[162]....
        /*042c*/ 	.word	0x0500000f


	//   ....[163]....
        /*0430*/ 	.word	0x0500000f


	//   ....[164]....
        /*0434*/ 	.word	0x0500000f


	//   ....[165]....
        /*0438*/ 	.word	0x0500000f


	//   ....[166]....
        /*043c*/ 	.word	0x0500000f


	//   ....[167]....
        /*0440*/ 	.word	0x0500000f


	//   ....[168]....
        /*0444*/ 	.word	0x0500000f


	//   ....[169]....
        /*0448*/ 	.word	0x0500000f


	//   ....[170]....
        /*044c*/ 	.word	0x0500000f


	//   ....[171]....
        /*0450*/ 	.word	0x0500000f


	//   ....[172]....
        /*0454*/ 	.word	0x0500000f


	//   ....[173]....
        /*0458*/ 	.word	0x0500000f


	//   ....[174]....
        /*045c*/ 	.word	0x0500000f


	//   ....[175]....
        /*0460*/ 	.word	0x0500000f


	//   ....[176]....
        /*0464*/ 	.word	0x0500000f


	//   ....[177]....
        /*0468*/ 	.word	0x0500000f


	//   ....[178]....
        /*046c*/ 	.word	0x0500000f


	//   ....[179]....
        /*0470*/ 	.word	0x0500000f


	//   ....[180]....
        /*0474*/ 	.word	0x0500000f


	//   ....[181]....
        /*0478*/ 	.word	0x0500000f


	//   ....[182]....
        /*047c*/ 	.word	0x0500000f


	//   ....[183]....
        /*0480*/ 	.word	0x0500000f


	//   ....[184]....
        /*0484*/ 	.word	0x0500000f


	//   ....[185]....
        /*0488*/ 	.word	0x0500000f


	//   ....[186]....
        /*048c*/ 	.word	0x0500000f


	//   ....[187]....
        /*0490*/ 	.word	0x0500000f


	//   ....[188]....
        /*0494*/ 	.word	0x0500000f


	//   ....[189]....
        /*0498*/ 	.word	0x0500000f


	//----- nvinfo : EIATTR_COOP_GROUP_INSTR_OFFSETS
	.align		4
.L_1227:
        /*049c*/ 	.byte	0x04, 0x28
        /*049e*/ 	.short	(.L_1229 - .L_1228)


	//   ....[0]....
.L_1228:
        /*04a0*/ 	.word	0x00000080


	//   ....[1]....
        /*04a4*/ 	.word	0x00000090


	//   ....[2]....
        /*04a8*/ 	.word	0x000002d0


	//   ....[3]....
        /*04ac*/ 	.word	0x00000430


	//   ....[4]....
        /*04b0*/ 	.word	0x00000550


	//   ....[5]....
        /*04b4*/ 	.word	0x000006b0


	//   ....[6]....
        /*04b8*/ 	.word	0x000019b0


	//   ....[7]....
        /*04bc*/ 	.word	0x00002170


	//   ....[8]....
        /*04c0*/ 	.word	0x000023b0


	//   ....[9]....
        /*04c4*/ 	.word	0x00003720


	//   ....[10]....
        /*04c8*/ 	.word	0x00003830


	//   ....[11]....
        /*04cc*/ 	.word	0x00004030


	//   ....[12]....
        /*04d0*/ 	.word	0x000040a0


	//   ....[13]....
        /*04d4*/ 	.word	0x00004ca0


	//   ....[14]....
        /*04d8*/ 	.word	0x00005a60


	//   ....[15]....
        /*04dc*/ 	.word	0x00005c70


	//   ....[16]....
        /*04e0*/ 	.word	0x00006850


	//   ....[17]....
        /*04e4*/ 	.word	0x00006950


	//   ....[18]....
        /*04e8*/ 	.word	0x000071d0


	//   ....[19]....
        /*04ec*/ 	.word	0x00007240


	//   ....[20]....
        /*04f0*/ 	.word	0x00008240


	//   ....[21]....
        /*04f4*/ 	.word	0x00009220


	//   ....[22]....
        /*04f8*/ 	.word	0x00009230


	//   ....[23]....
        /*04fc*/ 	.word	0x00009260


	//   ....[24]....
        /*0500*/ 	.word	0x00009270


	//   ....[25]....
        /*0504*/ 	.word	0x0000a5c0


	//   ....[26]....
        /*0508*/ 	.word	0x0000b040


	//   ....[27]....
        /*050c*/ 	.word	0x0000b250


	//   ....[28]....
        /*0510*/ 	.word	0x0000be30


	//   ....[29]....
        /*0514*/ 	.word	0x0000bf30


	//   ....[30]....
        /*0518*/ 	.word	0x0000c7b0


	//   ....[31]....
        /*051c*/ 	.word	0x0000c820


	//   ....[32]....
        /*0520*/ 	.word	0x0000d820


	//   ....[33]....
        /*0524*/ 	.word	0x0000d930


	//   ....[34]....
        /*0528*/ 	.word	0x0000d990


	//   ....[35]....
        /*052c*/ 	.word	0x0000da80


	//   ....[36]....
        /*0530*/ 	.word	0x0000da90


	//   ....[37]....
        /*0534*/ 	.word	0x0000ec60


	//   ....[38]....
        /*0538*/ 	.word	0x0000eca0


	//   ....[39]....
        /*053c*/ 	.word	0x0000ecd0


	//   ....[40]....
        /*0540*/ 	.word	0x0000ed10


	//   ....[41]....
        /*0544*/ 	.word	0x0000f1c0


	//   ....[42]....
        /*0548*/ 	.word	0x0000f1e0


	//   ....[43]....
        /*054c*/ 	.word	0x0000f2f0


	//   ....[44]....
        /*0550*/ 	.word	0x0000f310


	//   ....[45]....
        /*0554*/ 	.word	0x0000fbe0


	//   ....[46]....
        /*0558*/ 	.word	0x0000fbf0


	//   ....[47]....
        /*055c*/ 	.word	0x0000fcf0


	//   ....[48]....
        /*0560*/ 	.word	0x0000fd10


	//   ....[49]....
        /*0564*/ 	.word	0x0000fe90


	//   ....[50]....
        /*0568*/ 	.word	0x00010060


	//   ....[51]....
        /*056c*/ 	.word	0x00010090


	//   ....[52]....
        /*0570*/ 	.word	0x000100c0


	//   ....[53]....
        /*0574*/ 	.word	0x000100f0


	//   ....[54]....
        /*0578*/ 	.word	0x00010120


	//   ....[55]....
        /*057c*/ 	.word	0x00010150


	//   ....[56]....
        /*0580*/ 	.word	0x000102a0


	//   ....[57]....
        /*0584*/ 	.word	0x000102d0


	//   ....[58]....
        /*0588*/ 	.word	0x00010300


	//   ....[59]....
        /*058c*/ 	.word	0x00010330


	//   ....[60]....
        /*0590*/ 	.word	0x00010360


	//   ....[61]....
        /*0594*/ 	.word	0x00010390


	//   ....[62]....
        /*0598*/ 	.word	0x00010420


	//   ....[63]....
        /*059c*/ 	.word	0x00010480


	//   ....[64]....
        /*05a0*/ 	.word	0x00010510


	//   ....[65]....
        /*05a4*/ 	.word	0x00012100


	//   ....[66]....
        /*05a8*/ 	.word	0x00012120


	//   ....[67]....
        /*05ac*/ 	.word	0x000121d0


	//   ....[68]....
        /*05b0*/ 	.word	0x000121f0


	//   ....[69]....
        /*05b4*/ 	.word	0x00012290


	//   ....[70]....
        /*05b8*/ 	.word	0x000122b0


	//   ....[71]....
        /*05bc*/ 	.word	0x000122c0


	//   ....[72]....
        /*05c0*/ 	.word	0x000122d0


	//   ....[73]....
        /*05c4*/ 	.word	0x00012c70


	//   ....[74]....
        /*05c8*/ 	.word	0x00012c80


	//   ....[75]....
        /*05cc*/ 	.word	0x00012ce0


	//   ....[76]....
        /*05d0*/ 	.word	0x00012d20


	//   ....[77]....
        /*05d4*/ 	.word	0x00012d80


	//   ....[78]....
        /*05d8*/ 	.word	0x00012dc0


	//   ....[79]....
        /*05dc*/ 	.word	0x00012dd0


	//   ....[80]....
        /*05e0*/ 	.word	0x00012df0


	//   ....[81]....
        /*05e4*/ 	.word	0x00012ec0


	//   ....[82]....
        /*05e8*/ 	.word	0x00012f00


	//   ....[83]....
        /*05ec*/ 	.word	0x00012f10


	//   ....[84]....
        /*05f0*/ 	.word	0x00012f30


	//   ....[85]....
        /*05f4*/ 	.word	0x000137f0


	//   ....[86]....
        /*05f8*/ 	.word	0x00013800


	//   ....[87]....
        /*05fc*/ 	.word	0x00013820


	//   ....[88]....
        /*0600*/ 	.word	0x000138a0


	//   ....[89]....
        /*0604*/ 	.word	0x000138b0


	//   ....[90]....
        /*0608*/ 	.word	0x00013910


	//   ....[91]....
        /*060c*/ 	.word	0x00013940


	//   ....[92]....
        /*0610*/ 	.word	0x00013980


	//   ....[93]....
        /*0614*/ 	.word	0x00013c70


	//   ....[94]....
        /*0618*/ 	.word	0x00013c90


	//   ....[95]....
        /*061c*/ 	.word	0x00013d30


	//   ....[96]....
        /*0620*/ 	.word	0x00013d40


	//   ....[97]....
        /*0624*/ 	.word	0x00013dd0


	//   ....[98]....
        /*0628*/ 	.word	0x00013de0


	//   ....[99]....
        /*062c*/ 	.word	0x00013df0


	//   ....[100]....
        /*0630*/ 	.word	0x00013e80


	//   ....[101]....
        /*0634*/ 	.word	0x000144c0


	//   ....[102]....
        /*0638*/ 	.word	0x000144d0


	//   ....[103]....
        /*063c*/ 	.word	0x00014560


	//   ....[104]....
        /*0640*/ 	.word	0x00014600


	//   ....[105]....
        /*0644*/ 	.word	0x00014620


	//   ....[106]....
        /*0648*/ 	.word	0x000146a0


	//   ....[107]....
        /*064c*/ 	.word	0x000146c0


	//   ....[108]....
        /*0650*/ 	.word	0x000146d0


	//   ....[109]....
        /*0654*/ 	.word	0x00014ab0


	//   ....[110]....
        /*0658*/ 	.word	0x00014ae0


	//   ....[111]....
        /*065c*/ 	.word	0x00014b20


	//   ....[112]....
        /*0660*/ 	.word	0x00014b50


	//   ....[113]....
        /*0664*/ 	.word	0x00014b80


	//   ....[114]....
        /*0668*/ 	.word	0x00014bb0


	//   ....[115]....
        /*066c*/ 	.word	0x00014be0


	//   ....[116]....
        /*0670*/ 	.word	0x00014c10


	//   ....[117]....
        /*0674*/ 	.word	0x00014d90


	//   ....[118]....
        /*0678*/ 	.word	0x00014dc0


	//   ....[119]....
        /*067c*/ 	.word	0x00014df0


	//   ....[120]....
        /*0680*/ 	.word	0x00014e20


	//   ....[121]....
        /*0684*/ 	.word	0x00014e50


	//   ....[122]....
        /*0688*/ 	.word	0x00014e80


	//   ....[123]....
        /*068c*/ 	.word	0x00014f40


	//   ....[124]....
        /*0690*/ 	.word	0x00014f60


	//   ....[125]....
        /*0694*/ 	.word	0x00014fd0


	//   ....[126]....
        /*0698*/ 	.word	0x00015670


	//   ....[127]....
        /*069c*/ 	.word	0x00015cd0


	//   ....[128]....
        /*06a0*/ 	.word	0x00015dc0


	//   ....[129]....
        /*06a4*/ 	.word	0x00015e60


	//   ....[130]....
        /*06a8*/ 	.word	0x00015ec0


	//   ....[131]....
        /*06ac*/ 	.word	0x00015fd0


	//   ....[132]....
        /*06b0*/ 	.word	0x00016040


	//   ....[133]....
        /*06b4*/ 	.word	0x00016150


	//   ....[134]....
        /*06b8*/ 	.word	0x000161c0


	//   ....[135]....
        /*06bc*/ 	.word	0x00016260


	//   ....[136]....
        /*06c0*/ 	.word	0x00016380


	//   ....[137]....
        /*06c4*/ 	.word	0x000163d0


	//   ....[138]....
        /*06c8*/ 	.word	0x00016440


	//   ....[139]....
        /*06cc*/ 	.word	0x00016540


	//   ....[140]....
        /*06d0*/ 	.word	0x000165b0


	//   ....[141]....
        /*06d4*/ 	.word	0x00016690


	//   ....[142]....
        /*06d8*/ 	.word	0x00016710


	//   ....[143]....
        /*06dc*/ 	.word	0x00016770


	//   ....[144]....
        /*06e0*/ 	.word	0x00016870


	//   ....[145]....
        /*06e4*/ 	.word	0x00016970


	//   ....[146]....
        /*06e8*/ 	.word	0x000169d0


	//   ....[147]....
        /*06ec*/ 	.word	0x00016ab0


	//   ....[148]....
        /*06f0*/ 	.word	0x00016bf0


	//   ....[149]....
        /*06f4*/ 	.word	0x00016cd0


	//   ....[150]....
        /*06f8*/ 	.word	0x00016d50


	//   ....[151]....
        /*06fc*/ 	.word	0x00016e30


	//   ....[152]....
        /*0700*/ 	.word	0x00016e90


	//   ....[153]....
        /*0704*/ 	.word	0x00016f60


	//   ....[154]....
        /*0708*/ 	.word	0x00016fc0


	//   ....[155]....
        /*070c*/ 	.word	0x000170a0


	//   ....[156]....
        /*0710*/ 	.word	0x00017190


	//   ....[157]....
        /*0714*/ 	.word	0x00017230


	//   ....[158]....
        /*0718*/ 	.word	0x00017290


	//   ....[159]....
        /*071c*/ 	.word	0x00017390


	//   ....[160]....
        /*0720*/ 	.word	0x000173f0


	//   ....[161]....
        /*0724*/ 	.word	0x000174f0


	//   ....[162]....
        /*0728*/ 	.word	0x00017550


	//   ....[163]....
        /*072c*/ 	.word	0x00017620


	//   ....[164]....
        /*0730*/ 	.word	0x00017770


	//   ....[165]....
        /*0734*/ 	.word	0x00017820


	//   ....[166]....
        /*0738*/ 	.word	0x00017930


	//   ....[167]....
        /*073c*/ 	.word	0x00017a10


	//   ....[168]....
        /*0740*/ 	.word	0x00017a70


	//   ....[169]....
        /*0744*/ 	.word	0x00017b60


	//   ....[170]....
        /*0748*/ 	.word	0x00017bc0


	//   ....[171]....
        /*074c*/ 	.word	0x00017ca0


	//   ....[172]....
        /*0750*/ 	.word	0x00017d30


	//   ....[173]....
        /*0754*/ 	.word	0x00017dd0


	//   ....[174]....
        /*0758*/ 	.word	0x00017ef0


	//   ....[175]....
        /*075c*/ 	.word	0x00017f60


	//   ....[176]....
        /*0760*/ 	.word	0x00017fd0


	//   ....[177]....
        /*0764*/ 	.word	0x00018040


	//   ....[178]....
        /*0768*/ 	.word	0x000180b0


	//   ....[179]....
        /*076c*/ 	.word	0x00018130


	//   ....[180]....
        /*0770*/ 	.word	0x000181c0


	//   ....[181]....
        /*0774*/ 	.word	0x00018250


	//   ....[182]....
        /*0778*/ 	.word	0x000182c0


	//   ....[183]....
        /*077c*/ 	.word	0x00018330


	//   ....[184]....
        /*0780*/ 	.word	0x000183a0


	//   ....[185]....
        /*0784*/ 	.word	0x00018420


	//   ....[186]....
        /*0788*/ 	.word	0x00018490


	//   ....[187]....
        /*078c*/ 	.word	0x00018530


	//   ....[188]....
        /*0790*/ 	.word	0x000185c0


	//   ....[189]....
        /*0794*/ 	.word	0x000186f0


	//----- nvinfo : EIATTR_REG_RECONFIG
	.align		4
.L_1229:
        /*0798*/ 	.byte	0x01, 0x54
	.zero		2


	//----- nvinfo : EIATTR_SYSCALL_OFFSETS
	.align		4
        /*079c*/ 	.byte	0x04, 0x46
        /*079e*/ 	.short	(.L_1231 - .L_1230)


	//   ....[0]....
.L_1230:
        /*07a0*/ 	.word	0x00001ba0


	//   ....[1]....
        /*07a4*/ 	.word	0x00011640


	//   ....[2]....
        /*07a8*/ 	.word	0x00011790


	//   ....[3]....
        /*07ac*/ 	.word	0x00011880


	//   ....[4]....
        /*07b0*/ 	.word	0x000126c0


	//----- nvinfo : EIATTR_MBARRIER_INSTR_OFFSETS
	.align		4
.L_1231:
        /*07b4*/ 	.byte	0x04, 0x39
        /*07b6*/ 	.short	(.L_1233 - .L_1232)


	//   ....[0]....
.L_1232:
        /*07b8*/ 	.word	0x00000180
        /*07bc*/ 	.word	0x000000ff
        /*07c0*/ 	.word	0x0002d800
        /*07c4*/ 	.short	0x0100
        /*07c6*/ 	.byte	0x08
	.zero		1


	//   ....[1]....
        /*07c8*/ 	.word	0x00000190
        /*07cc*/ 	.word	0x000000ff
        /*07d0*/ 	.word	0x0002d820
        /*07d4*/ 	.short	0x0100
        /*07d6*/ 	.byte	0x08
	.zero		1


	//   ....[2]....
        /*07d8*/ 	.word	0x00000280
        /*07dc*/ 	.word	0x000000ff
        /*07e0*/ 	.word	0x0002d830
        /*07e4*/ 	.short	0x0100
        /*07e6*/ 	.byte	0x08
	.zero		1


	//   ....[3]....
        /*07e8*/ 	.word	0x00000290
        /*07ec*/ 	.word	0x000000ff
        /*07f0*/ 	.word	0x0002d840
        /*07f4*/ 	.short	0x0100
        /*07f6*/ 	.byte	0x08
	.zero		1


	//   ....[4]....
        /*07f8*/ 	.word	0x000002a0
        /*07fc*/ 	.word	0x000000ff
        /*0800*/ 	.word	0x0002d838
        /*0804*/ 	.short	0x0100
        /*0806*/ 	.byte	0x08
	.zero		1


	//   ....[5]....
        /*0808*/ 	.word	0x000002b0
        /*080c*/ 	.word	0x000000ff
        /*0810*/ 	.word	0x0002d848
        /*0814*/ 	.short	0x0100
        /*0816*/ 	.byte	0x08
	.zero		1


	//   ....[6]....
        /*0818*/ 	.word	0x000003e0
        /*081c*/ 	.word	0x000000ff
        /*0820*/ 	.word	0x0002d850
        /*0824*/ 	.short	0x0100
        /*0826*/ 	.byte	0x08
	.zero		1


	//   ....[7]....
        /*0828*/ 	.word	0x000003f0
        /*082c*/ 	.word	0x000000ff
        /*0830*/ 	.word	0x0002d860
        /*0834*/ 	.short	0x0100
        /*0836*/ 	.byte	0x08
	.zero		1


	//   ....[8]....
        /*0838*/ 	.word	0x00000400
        /*083c*/ 	.word	0x000000ff
        /*0840*/ 	.word	0x0002d858
        /*0844*/ 	.short	0x0100
        /*0846*/ 	.byte	0x08
	.zero		1


	//   ....[9]....
        /*0848*/ 	.word	0x00000410
        /*084c*/ 	.word	0x000000ff
        /*0850*/ 	.word	0x0002d868
        /*0854*/ 	.short	0x0100
        /*0856*/ 	.byte	0x08
	.zero		1


	//   ....[10]....
        /*0858*/ 	.word	0x00000500
        /*085c*/ 	.word	0x000000ff
        /*0860*/ 	.word	0x0002d870
        /*0864*/ 	.short	0x0100
        /*0866*/ 	.byte	0x06
	.zero		1


	//   ....[11]....
        /*0868*/ 	.word	0x00000510
        /*086c*/ 	.word	0x000000ff
        /*0870*/ 	.word	0x0002d880
        /*0874*/ 	.short	0x0100
        /*0876*/ 	.byte	0x06
	.zero		1


	//   ....[12]....
        /*0878*/ 	.word	0x00000520
        /*087c*/ 	.word	0x000000ff
        /*0880*/ 	.word	0x0002d878
        /*0884*/ 	.short	0x0100
        /*0886*/ 	.byte	0x06
	.zero		1


	//   ....[13]....
        /*0888*/ 	.word	0x00000530
        /*088c*/ 	.word	0x000000ff
        /*0890*/ 	.word	0x0002d888
        /*0894*/ 	.short	0x0100
        /*0896*/ 	.byte	0x06
	.zero		1


	//   ....[14]....
        /*0898*/ 	.word	0x00000660
        /*089c*/ 	.word	0x000000ff
        /*08a0*/ 	.word	0x0002d890
        /*08a4*/ 	.short	0x0100
        /*08a6*/ 	.byte	0x08
	.zero		1


	//   ....[15]....
        /*08a8*/ 	.word	0x00000670
        /*08ac*/ 	.word	0x000000ff
        /*08b0*/ 	.word	0x0002d8a0
        /*08b4*/ 	.short	0x0100
        /*08b6*/ 	.byte	0x08
	.zero		1


	//   ....[16]....
        /*08b8*/ 	.word	0x00000680
        /*08bc*/ 	.word	0x000000ff
        /*08c0*/ 	.word	0x0002d898
        /*08c4*/ 	.short	0x0100
        /*08c6*/ 	.byte	0x08
	.zero		1


	//   ....[17]....
        /*08c8*/ 	.word	0x00000690
        /*08cc*/ 	.word	0x000000ff
        /*08d0*/ 	.word	0x0002d8a8
        /*08d4*/ 	.short	0x0100
        /*08d6*/ 	.byte	0x08
	.zero		1


	//   ....[18]....
        /*08d8*/ 	.word	0x000007d0
        /*08dc*/ 	.word	0x000000ff
        /*08e0*/ 	.word	0x0002d8b0
        /*08e4*/ 	.short	0x0100
        /*08e6*/ 	.byte	0x08
	.zero		1


	//   ....[19]....
        /*08e8*/ 	.word	0x000007e0
        /*08ec*/ 	.word	0x000000ff
        /*08f0*/ 	.word	0x0002d8c0
        /*08f4*/ 	.short	0x0100
        /*08f6*/ 	.byte	0x08
	.zero		1


	//   ....[20]....
        /*08f8*/ 	.word	0x000007f0
        /*08fc*/ 	.word	0x000000ff
        /*0900*/ 	.word	0x0002d8b8
        /*0904*/ 	.short	0x0100
        /*0906*/ 	.byte	0x08
	.zero		1


	//   ....[21]....
        /*0908*/ 	.word	0x00000800
        /*090c*/ 	.word	0x000000ff
        /*0910*/ 	.word	0x0002d8c8
        /*0914*/ 	.short	0x0100
        /*0916*/ 	.byte	0x08
	.zero		1


	//   ....[22]....
        /*0918*/ 	.word	0x00001c20
        /*091c*/ 	.word	0x000000ff
        /*0920*/ 	.word	0x0002d800
        /*0924*/ 	.short	0x010a
        /*0926*/ 	.byte	0x29
	.zero		1


	//   ....[23]....
        /*0928*/ 	.word	0x00001ca0
        /*092c*/ 	.word	0x00000003
        /*0930*/ 	.word	0x0002d830
        /*0934*/ 	.short	0x010a
        /*0936*/ 	.byte	0x3f
	.zero		1


	//   ....[24]....
        /*0938*/ 	.word	0x00001ce0
        /*093c*/ 	.word	0x00000003
        /*0940*/ 	.word	0x0002d830
        /*0944*/ 	.short	0x010a
        /*0946*/ 	.byte	0x3f
	.zero		1


	//   ....[25]....
        /*0948*/ 	.word	0x00002180
        /*094c*/ 	.word	0x000000ff
        /*0950*/ 	.word	0x00000000
        /*0954*/ 	.short	0x0101
        /*0956*/ 	.byte	0x06
	.zero		1


	//   ....[26]....
        /*0958*/ 	.word	0x00005140
        /*095c*/ 	.word	0x000000ff
        /*0960*/ 	.word	0x0002d830
        /*0964*/ 	.short	0x010a
        /*0966*/ 	.byte	0x06
	.zero		1


	//   ....[27]....
        /*0968*/ 	.word	0x00005180
        /*096c*/ 	.word	0x000000ff
        /*0970*/ 	.word	0x0002d830
        /*0974*/ 	.short	0x010a
        /*0976*/ 	.byte	0x06
	.zero		1


	//   ....[28]....
        /*0978*/ 	.word	0x00005450
        /*097c*/ 	.word	0x000000ff
        /*0980*/ 	.word	0x0002d850
        /*0984*/ 	.short	0x010a
        /*0986*/ 	.byte	0x06
	.zero		1


	//   ....[29]....
        /*0988*/ 	.word	0x00005490
        /*098c*/ 	.word	0x000000ff
        /*0990*/ 	.word	0x0002d850
        /*0994*/ 	.short	0x010a
        /*0996*/ 	.byte	0x06
	.zero		1


	//   ....[30]....
        /*0998*/ 	.word	0x00005a20
        /*099c*/ 	.word	0x000000ff
        /*09a0*/ 	.word	0x00000000
        /*09a4*/ 	.short	0x0101
        /*09a6*/ 	.byte	0x06
	.zero		1


	//   ....[31]....
        /*09a8*/ 	.word	0x00007ce0
        /*09ac*/ 	.word	0x000000ff
        /*09b0*/ 	.word	0x00000000
        /*09b4*/ 	.short	0x0101
        /*09b6*/ 	.byte	0x06
	.zero		1


	//   ....[32]....
        /*09b8*/ 	.word	0x00008610
        /*09bc*/ 	.word	0x000000ff
        /*09c0*/ 	.word	0x0002d830
        /*09c4*/ 	.short	0x010a
        /*09c6*/ 	.byte	0x06
	.zero		1


	//   ....[33]....
        /*09c8*/ 	.word	0x00008650
        /*09cc*/ 	.word	0x000000ff
        /*09d0*/ 	.word	0x0002d830
        /*09d4*/ 	.short	0x010a
        /*09d6*/ 	.byte	0x06
	.zero		1


	//   ....[34]....
        /*09d8*/ 	.word	0x00008920
        /*09dc*/ 	.word	0x000000ff
        /*09e0*/ 	.word	0x0002d850
        /*09e4*/ 	.short	0x010a
        /*09e6*/ 	.byte	0x06
	.zero		1


	//   ....[35]....
        /*09e8*/ 	.word	0x00008960
        /*09ec*/ 	.word	0x000000ff
        /*09f0*/ 	.word	0x0002d850
        /*09f4*/ 	.short	0x010a
        /*09f6*/ 	.byte	0x06
	.zero		1


	//   ....[36]....
        /*09f8*/ 	.word	0x00008eb0
        /*09fc*/ 	.word	0x000000ff
        /*0a00*/ 	.word	0x00000000
        /*0a04*/ 	.short	0x0101
        /*0a06*/ 	.byte	0x06
	.zero		1


	//   ....[37]....
        /*0a08*/ 	.word	0x0000a050
        /*0a0c*/ 	.word	0x000000ff
        /*0a10*/ 	.word	0x00000000
        /*0a14*/ 	.short	0x0101
        /*0a16*/ 	.byte	0x06
	.zero		1


	//   ....[38]....
        /*0a18*/ 	.word	0x0000a760
        /*0a1c*/ 	.word	0x000000ff
        /*0a20*/ 	.word	0x0002d830
        /*0a24*/ 	.short	0x010a
        /*0a26*/ 	.byte	0x06
	.zero		1


	//   ....[39]....
        /*0a28*/ 	.word	0x0000a7a0
        /*0a2c*/ 	.word	0x000000ff
        /*0a30*/ 	.word	0x0002d830
        /*0a34*/ 	.short	0x010a
        /*0a36*/ 	.byte	0x06
	.zero		1


	//   ....[40]....
        /*0a38*/ 	.word	0x0000aa70
        /*0a3c*/ 	.word	0x000000ff
        /*0a40*/ 	.word	0x0002d850
        /*0a44*/ 	.short	0x010a
        /*0a46*/ 	.byte	0x06
	.zero		1


	//   ....[41]....
        /*0a48*/ 	.word	0x0000aab0
        /*0a4c*/ 	.word	0x000000ff
        /*0a50*/ 	.word	0x0002d850
        /*0a54*/ 	.short	0x010a
        /*0a56*/ 	.byte	0x06
	.zero		1


	//   ....[42]....
        /*0a58*/ 	.word	0x0000b000
        /*0a5c*/ 	.word	0x000000ff
        /*0a60*/ 	.word	0x00000000
        /*0a64*/ 	.short	0x0101
        /*0a66*/ 	.byte	0x06
	.zero		1


	//   ....[43]....
        /*0a68*/ 	.word	0x0000d2c0
        /*0a6c*/ 	.word	0x000000ff
        /*0a70*/ 	.word	0x00000000
        /*0a74*/ 	.short	0x0101
        /*0a76*/ 	.byte	0x06
	.zero		1


	//   ....[44]....
        /*0a78*/ 	.word	0x0000d8a0
        /*0a7c*/ 	.word	0x000000ff
        /*0a80*/ 	.word	0x0002d850
        /*0a84*/ 	.short	0x010a
        /*0a86*/ 	.byte	0x08
	.zero		1


	//   ....[45]....
        /*0a88*/ 	.word	0x0000d8e0
        /*0a8c*/ 	.word	0x000000ff
        /*0a90*/ 	.word	0x0002d850
        /*0a94*/ 	.short	0x010a
        /*0a96*/ 	.byte	0x08
	.zero		1


	//   ....[46]....
        /*0a98*/ 	.word	0x0000df70
        /*0a9c*/ 	.word	0x000000ff
        /*0aa0*/ 	.word	0x00000000
        /*0aa4*/ 	.short	0x0101
        /*0aa6*/ 	.byte	0x08
	.zero		1


	//   ....[47]....
        /*0aa8*/ 	.word	0x0000f1f0
        /*0aac*/ 	.word	0x000000ff
        /*0ab0*/ 	.word	0x00000000
        /*0ab4*/ 	.short	0x0101
        /*0ab6*/ 	.byte	0x04
	.zero		1


	//   ....[48]....
        /*0ab8*/ 	.word	0x00011e60
        /*0abc*/ 	.word	0x00000002
        /*0ac0*/ 	.word	0x0002d840
        /*0ac4*/ 	.short	0x010a
        /*0ac6*/ 	.byte	0x3f
	.zero		1


	//   ....[49]....
        /*0ac8*/ 	.word	0x00012410
        /*0acc*/ 	.word	0x00000002
        /*0ad0*/ 	.word	0x0002d830
        /*0ad4*/ 	.short	0x0107
        /*0ad6*/ 	.byte	0x3f
	.zero		1


	//   ....[50]....
        /*0ad8*/ 	.word	0x000124e0
        /*0adc*/ 	.word	0x00000002
        /*0ae0*/ 	.word	0x0002d830
        /*0ae4*/ 	.short	0x0101
        /*0ae6*/ 	.byte	0x3f
	.zero		1


	//   ....[51]....
        /*0ae8*/ 	.word	0x00013070
        /*0aec*/ 	.word	0x00000016
        /*0af0*/ 	.word	0x0002d800
        /*0af4*/ 	.short	0x0107
        /*0af6*/ 	.byte	0x3f
	.zero		1


	//   ....[52]....
        /*0af8*/ 	.word	0x00013160
        /*0afc*/ 	.word	0x00000016
        /*0b00*/ 	.word	0x0002d800
        /*0b04*/ 	.short	0x0101
        /*0b06*/ 	.byte	0x3f
	.zero		1


	//   ....[53]....
        /*0b08*/ 	.word	0x00013180
        /*0b0c*/ 	.word	0x00000016
        /*0b10*/ 	.word	0x0002d820
        /*0b14*/ 	.short	0x010a
        /*0b16*/ 	.byte	0x3f
	.zero		1


	//   ....[54]....
        /*0b18*/ 	.word	0x000135a0
        /*0b1c*/ 	.word	0x00000005
        /*0b20*/ 	.word	0x0002d840
        /*0b24*/ 	.short	0x010a
        /*0b26*/ 	.byte	0x3f
	.zero		1


	//   ....[55]....
        /*0b28*/ 	.word	0x00013a30
        /*0b2c*/ 	.word	0x00000005
        /*0b30*/ 	.word	0x0002d830
        /*0b34*/ 	.short	0x0107
        /*0b36*/ 	.byte	0x3f
	.zero		1


	//   ....[56]....
        /*0b38*/ 	.word	0x00013af0
        /*0b3c*/ 	.word	0x00000005
        /*0b40*/ 	.word	0x0002d830
        /*0b44*/ 	.short	0x0101
        /*0b46*/ 	.byte	0x3f
	.zero		1


	//   ....[57]....
        /*0b48*/ 	.word	0x00013b50
        /*0b4c*/ 	.word	0x00000005
        /*0b50*/ 	.word	0x0002d860
        /*0b54*/ 	.short	0x010a
        /*0b56*/ 	.byte	0x3f
	.zero		1


	//   ....[58]....
        /*0b58*/ 	.word	0x00014070
        /*0b5c*/ 	.word	0x00000005
        /*0b60*/ 	.word	0x0002d850
        /*0b64*/ 	.short	0x0107
        /*0b66*/ 	.byte	0x3f
	.zero		1


	//   ....[59]....
        /*0b68*/ 	.word	0x00014160
        /*0b6c*/ 	.word	0x00000005
        /*0b70*/ 	.word	0x0002d850
        /*0b74*/ 	.short	0x0101
        /*0b76*/ 	.byte	0x3f
	.zero		1


	//   ....[60]....
        /*0b78*/ 	.word	0x00014380
        /*0b7c*/ 	.word	0x00000000
        /*0b80*/ 	.word	0x0002d860
        /*0b84*/ 	.short	0x010a
        /*0b86*/ 	.byte	0x3f
	.zero		1


	//   ....[61]....
        /*0b88*/ 	.word	0x00014800
        /*0b8c*/ 	.word	0x00000000
        /*0b90*/ 	.word	0x0002d850
        /*0b94*/ 	.short	0x0107
        /*0b96*/ 	.byte	0x3f
	.zero		1


	//   ....[62]....
        /*0b98*/ 	.word	0x000148d0
        /*0b9c*/ 	.word	0x00000000
        /*0ba0*/ 	.word	0x0002d850
        /*0ba4*/ 	.short	0x0101
        /*0ba6*/ 	.byte	0x3f
	.zero		1


	//   ....[63]....
        /*0ba8*/ 	.word	0x000155f0
        /*0bac*/ 	.word	0x00000005
        /*0bb0*/ 	.word	0x0002d820
        /*0bb4*/ 	.short	0x010a
        /*0bb6*/ 	.byte	0x3f
	.zero		1


	//   ....[64]....
        /*0bb8*/ 	.word	0x00015770
        /*0bbc*/ 	.word	0x00000003
        /*0bc0*/ 	.word	0x0002d840
        /*0bc4*/ 	.short	0x010a
        /*0bc6*/ 	.byte	0x3f
	.zero		1


	//   ....[65]....
        /*0bc8*/ 	.word	0x00015810
        /*0bcc*/ 	.word	0x00000019
        /*0bd0*/ 	.word	0x0002d840
        /*0bd4*/ 	.short	0x010a
        /*0bd6*/ 	.byte	0x3f
	.zero		1


	//   ....[66]....
        /*0bd8*/ 	.word	0x00015850
        /*0bdc*/ 	.word	0x00000003
        /*0be0*/ 	.word	0x0002d860
        /*0be4*/ 	.short	0x010a
        /*0be6*/ 	.byte	0x3f
	.zero		1


	//   ....[67]....
        /*0be8*/ 	.word	0x00015890
        /*0bec*/ 	.word	0x00000019
        /*0bf0*/ 	.word	0x0002d860
        /*0bf4*/ 	.short	0x010a
        /*0bf6*/ 	.byte	0x3f
	.zero		1


	//   ....[68]....
        /*0bf8*/ 	.word	0x00015900
        /*0bfc*/ 	.word	0x00000003
        /*0c00*/ 	.word	0x0002d800
        /*0c04*/ 	.short	0x010a
        /*0c06*/ 	.byte	0x3f
	.zero		1


	//   ....[69]....
        /*0c08*/ 	.word	0x00015950
        /*0c0c*/ 	.word	0x00000003
        /*0c10*/ 	.word	0x0002d830
        /*0c14*/ 	.short	0x010a
        /*0c16*/ 	.byte	0x3f
	.zero		1


	//   ....[70]....
        /*0c18*/ 	.word	0x000159b0
        /*0c1c*/ 	.word	0x00000007
        /*0c20*/ 	.word	0x0002d830
        /*0c24*/ 	.short	0x010a
        /*0c26*/ 	.byte	0x3f
	.zero		1


	//   ....[71]....
        /*0c28*/ 	.word	0x00015a10
        /*0c2c*/ 	.word	0x00000007
        /*0c30*/ 	.word	0x0002d850
        /*0c34*/ 	.short	0x010a
        /*0c36*/ 	.byte	0x3f
	.zero		1


	//   ....[72]....
        /*0c38*/ 	.word	0x00015a70
        /*0c3c*/ 	.word	0x00000007
        /*0c40*/ 	.word	0x0002d830
        /*0c44*/ 	.short	0x010a
        /*0c46*/ 	.byte	0x3f
	.zero		1


	//   ....[73]....
        /*0c48*/ 	.word	0x00015ad0
        /*0c4c*/ 	.word	0x00000007
        /*0c50*/ 	.word	0x0002d850
        /*0c54*/ 	.short	0x010a
        /*0c56*/ 	.byte	0x3f
	.zero		1


	//   ....[74]....
        /*0c58*/ 	.word	0x00015b30
        /*0c5c*/ 	.word	0x00000007
        /*0c60*/ 	.word	0x0002d830
        /*0c64*/ 	.short	0x010a
        /*0c66*/ 	.byte	0x3f
	.zero		1


	//   ....[75]....
        /*0c68*/ 	.word	0x00015b90
        /*0c6c*/ 	.word	0x00000007
        /*0c70*/ 	.word	0x0002d850
        /*0c74*/ 	.short	0x010a
        /*0c76*/ 	.byte	0x3f
	.zero		1


	//   ....[76]....
        /*0c78*/ 	.word	0x00015bf0
        /*0c7c*/ 	.word	0x00000005
        /*0c80*/ 	.word	0x0002d850
        /*0c84*/ 	.short	0x010a
        /*0c86*/ 	.byte	0x3f
	.zero		1


	//   ....[77]....
        /*0c88*/ 	.word	0x00015d10
        /*0c8c*/ 	.word	0x00000002
        /*0c90*/ 	.word	0x0002d840
        /*0c94*/ 	.short	0x010a
        /*0c96*/ 	.byte	0x3f
	.zero		1


	//   ....[78]....
        /*0c98*/ 	.word	0x00016af0
        /*0c9c*/ 	.word	0x00000016
        /*0ca0*/ 	.word	0x0002d820
        /*0ca4*/ 	.short	0x010a
        /*0ca6*/ 	.byte	0x3f
	.zero		1


	//   ....[79]....
        /*0ca8*/ 	.word	0x00016b40
        /*0cac*/ 	.word	0x00000005
        /*0cb0*/ 	.word	0x0002d840
        /*0cb4*/ 	.short	0x010a
        /*0cb6*/ 	.byte	0x3f
	.zero		1


	//   ....[80]....
        /*0cb8*/ 	.word	0x000170e0
        /*0cbc*/ 	.word	0x00000005
        /*0cc0*/ 	.word	0x0002d860
        /*0cc4*/ 	.short	0x010a
        /*0cc6*/ 	.byte	0x3f
	.zero		1


	//   ....[81]....
        /*0cc8*/ 	.word	0x000176c0
        /*0ccc*/ 	.word	0x00000000
        /*0cd0*/ 	.word	0x0002d860
        /*0cd4*/ 	.short	0x010a
        /*0cd6*/ 	.byte	0x3f
	.zero		1


	//   ....[82]....
        /*0cd8*/ 	.word	0x00018610
        /*0cdc*/ 	.word	0x00000005
        /*0ce0*/ 	.word	0x0002d820
        /*0ce4*/ 	.short	0x010a
        /*0ce6*/ 	.byte	0x3f
	.zero		1


	//   ....[83]....
        /*0ce8*/ 	.word	0x000187b0
        /*0cec*/ 	.word	0x00000003
        /*0cf0*/ 	.word	0x0002d840
        /*0cf4*/ 	.short	0x010a
        /*0cf6*/ 	.byte	0x3f
	.zero		1


	//   ....[84]....
        /*0cf8*/ 	.word	0x00018800
        /*0cfc*/ 	.word	0x00000019
        /*0d00*/ 	.word	0x0002d840
        /*0d04*/ 	.short	0x010a
        /*0d06*/ 	.byte	0x3f
	.zero		1


	//   ....[85]....
        /*0d08*/ 	.word	0x00018850
        /*0d0c*/ 	.word	0x00000003
        /*0d10*/ 	.word	0x0002d860
        /*0d14*/ 	.short	0x010a
        /*0d16*/ 	.byte	0x3f
	.zero		1


	//----- nvinfo : EIATTR_NUM_MBARRIERS
	.align		4
.L_1233:
        /*0d18*/ 	.byte	0x03, 0x38
        /*0d1a*/ 	.short	0x0016


	//----- nvinfo : EIATTR_EXIT_INSTR_OFFSETS
	.align		4
        /*0d1c*/ 	.byte	0x04, 0x1c
        /*0d1e*/ 	.short	(.L_1235 - .L_1234)


	//   ....[0]....
.L_1234:
        /*0d20*/ 	.word	0x000009b0


	//   ....[1]....
        /*0d24*/ 	.word	0x0000fe40


	//   ....[2]....
        /*0d28*/ 	.word	0x000158e0


	//----- nvinfo : EIATTR_MAX_THREADS
	.align		4
.L_1235:
        /*0d2c*/ 	.byte	0x04, 0x05
        /*0d2e*/ 	.short	(.L_1237 - .L_1236)
.L_1236:
        /*0d30*/ 	.word	0x00000200
        /*0d34*/ 	.word	0x00000001
        /*0d38*/ 	.word	0x00000001


	//----- nvinfo : EIATTR_CRS_STACK_SIZE
	.align		4
.L_1237:
        /*0d3c*/ 	.byte	0x04, 0x1e
        /*0d3e*/ 	.short	(.L_1239 - .L_1238)
.L_1238:
        /*0d40*/ 	.word	0x00000000


	//----- nvinfo : EIATTR_CBANK_PARAM_SIZE
	.align		4
.L_1239:
        /*0d44*/ 	.byte	0x03, 0x19
        /*0d46*/ 	.short	0x0af0


	//----- nvinfo : EIATTR_PARAM_CBANK
	.align		4
        /*0d48*/ 	.byte	0x04, 0x0a
        /*0d4a*/ 	.short	(.L_1241 - .L_1240)
	.align		4
.L_1240:
        /*0d4c*/ 	.word	index@(.nv.constant0._ZN7cutlass13device_kernelIN5flash11enable_sm90INS1_16FlashAttnFwdSm90INS1_25CollectiveMainloopFwdSm90ILi2EN4cute5tupleIJNS5_1CILi1EEES8_S8_EEENS6_IJNS7_ILi192EEENS7_ILi128EEENS7_ILi96EEEEEELi96ENS_10bfloat16_tEfNS_4arch4Sm90ELb0ELb1ELb0ELb1ELb1ELb0ELb0ELb0ELb1ELb1ELb0ELb0EEENS1_21CollectiveEpilogueFwdINS6_IJSA_SC_SB_EEES9_SE_SG_Li384ELb1ELb1ELb0ELb0EEENS1_36VarlenDynamicPersistentTileSchedulerILi192ELi128ELi384ELi128ELb0ELb1ELb1ELb1ELb0ELb1EEEEEEEEEvNT_6ParamsE)
        /*0d50*/ 	.short	0x0210
        /*0d52*/ 	.short	0x0af0


	//----- nvinfo : EIATTR_SW_WAR
	.align		4
.L_1241:
        /*0d54*/ 	.byte	0x04, 0x36
        /*0d56*/ 	.short	(.L_1243 - .L_1242)
.L_1242:
        /*0d58*/ 	.word	0x00000008
.L_1243:


//--------------------- .nv.info._ZN7cutlass13device_kernelIN5flash11enable_sm90INS1_16FlashAttnFwdSm90INS1_25CollectiveMainloopFwdSm90ILi2EN4cute5tupleIJNS5_1CILi1EEES8_S8_EEENS6_IJNS7_ILi192EEENS7_ILi128EEENS7_ILi96EEEEEELi96ENS_10bfloat16_tEfNS_4arch4Sm90ELb0ELb1ELb0ELb1ELb1ELb1ELb0ELb0ELb1ELb1ELb0ELb0EEENS1_21CollectiveEpilogueFwdINS6_IJSA_SC_SB_EEES9_SE_SG_Li384ELb1ELb1ELb0ELb0EEENS1_36VarlenDynamicPersistentTileSchedulerILi192ELi128ELi384ELi128ELb0ELb1ELb1ELb1ELb0ELb1EEEEEEEEEvNT_6ParamsE --------------------------
	.section	.nv.info._ZN7cutlass13device_kernelIN5flash11enable_sm90INS1_16FlashAttnFwdSm90INS1_25CollectiveMainloopFwdSm90ILi2EN4cute5tupleIJNS5_1CILi1EEES8_S8_EEENS6_IJNS7_ILi192EEENS7_ILi128EEENS7_ILi96EEEEEELi96ENS_10bfloat16_tEfNS_4arch4Sm90ELb0ELb1ELb0ELb1ELb1ELb1ELb0ELb0ELb1ELb1ELb0ELb0EEENS1_21CollectiveEpilogueFwdINS6_IJSA_SC_SB_EEES9_SE_SG_Li384ELb1ELb1ELb0ELb0EEENS1_36VarlenDynamicPersistentTileSchedulerILi192ELi128ELi384ELi128ELb0ELb1ELb1ELb1ELb0ELb1EEEEEEEEEvNT_6ParamsE,"",@"SHT_CUDA_INFO"
	.sectionflags	@""
	.align	4


	//----- nvinfo : EIATTR_CUDA_API_VERSION
	.align		4
        /*0000*/ 	.byte	0x04, 0x37
        /*0002*/ 	.short	(.L_1245 - .L_1244)
.L_1244:
        /*0004*/ 	.word	0x00000082


	//----- nvinfo : EIATTR_KPARAM_INFO
	.align		4
.L_1245:
        /*0008*/ 	.byte	0x04, 0x17
        /*000a*/ 	.short	(.L_1247 - .L_1246)
.L_1246:
        /*000c*/ 	.word	0x00000000
        /*0010*/ 	.short	0x0000
        /*0012*/ 	.short	0x0070
        /*0014*/ 	.byte	0x00, 0xf0, 0x01, 0x2a


	//----- nvinfo : EIATTR_SPARSE_MMA_MASK
	.align		4
.L_1247:
        /*0018*/ 	.byte	0x03, 0x50
        /*001a*/ 	.short	0x0000


	//----- nvinfo : EIATTR_MAXREG_COUNT
	.align		4
        /*001c*/ 	.byte	0x03, 0x1b
        /*001e*/ 	.short	0x0080


	//----- nvinfo : EIATTR_NUM_BARRIERS
	.align		4
        /*0020*/ 	.byte	0x02, 0x4c
        /*0022*/ 	.byte	0x10
	.zero		1


	//----- nvinfo : EIATTR_EXTERNS
	.align		4
        /*0024*/ 	.byte	0x04, 0x0f
        /*0026*/ 	.short	(.L_1249 - .L_1248)


	//   ....[0]....
	.align		4
.L_1248:
        /*0028*/ 	.word	index@(__assertfail)


	//----- nvinfo : EIATTR_ANNOTATIONS
	.align		4
.L_1249:
        /*002c*/ 	.byte	0x04, 0x55
        /*002e*/ 	.short	(.L_1251 - .L_1250)


	//   ....[0]....
.L_1250:
        /* <DEDUP_REMOVED lines=108> */


	//----- nvinfo : EIATTR_MERCURY_ISA_VERSION
	.align		4
.L_1251:
        /*06e0*/ 	.byte	0x03, 0x5f
        /*06e2*/ 	.short	0x0101


	//----- nvinfo : EIATTR_UNUSED_LOAD_BYTE_OFFSET
	.align		4
        /*06e4*/ 	.byte	0x04, 0x44
        /*06e6*/ 	.short	(.L_1253 - .L_1252)


	//   ....[0]....
.L_1252:
        /*06e8*/ 	.word	0x00000a90
        /*06ec*/ 	.word	0x0000fff0


	//   ....[1]....
        /*06f0*/ 	.word	0x00019a40
        /*06f4*/ 	.word	0x0000fff0


	//----- nvinfo : EIATTR_INT_WARP_WIDE_INSTR_OFFSETS
	.align		4
.L_1253:
        /*06f8*/ 	.byte	0x04, 0x31
        /*06fa*/ 	.short	(.L_1255 - .L_1254)


	//   ....[0]....
.L_1254:
        /*06fc*/ 	.word	0x00000130


	//   ....[1]....
        /*0700*/ 	.word	0x00000170


	//   ....[2]....
        /*0704*/ 	.word	0x000001e0


	//   ....[3]....
        /*0708*/ 	.word	0x0001e790


	//   ....[4]....
        /*070c*/ 	.word	0x0001e820


	//   ....[5]....
        /*0710*/ 	.word	0x00021550


	//   ....[6]....
        /*0714*/ 	.word	0x000215e0


	//----- nvinfo : EIATTR_COOP_GROUP_MASK_REGIDS
	.align		4
.L_1255:
        /*0718*/ 	.byte	0x04, 0x29
        /*071a*/ 	.short	(.L_1257 - .L_1256)


	//   ....[0]....
.L_1256:
        /*071c*/ 	.word	0xffffffff


	//   ....[1]....
        /*0720*/ 	.word	0xffffffff


	//   ....[2]....
        /*0724*/ 	.word	0xffffffff


	//   ....[3]....
        /*0728*/ 	.word	0xffffffff


	//   ....[4]....
        /*072c*/ 	.word	0xffffffff


	//   ....[5]....
        /*0730*/ 	.word	0xffffffff


	//   ....[6]....
        /*0734*/ 	.word	0xffffffff


	//   ....[7]....
        /*0738*/ 	.word	0xffffffff


	//   ....[8]....
        /*073c*/ 	.word	0xffffffff


	//   ....[9]....
        /*0740*/ 	.word	0xffffffff


	//   ....[10]....
        /*0744*/ 	.word	0xffffffff


	//   ....[11]....
        /*0748*/ 	.word	0xffffffff


	//   ....[12]....
        /*074c*/ 	.word	0xffffffff


	//   ....[13]....
        /*0750*/ 	.word	0xffffffff


	//   ....[14]....
        /*0754*/ 	.word	0xffffffff


	//   ....[15]....
        /*0758*/ 	.word	0xffffffff


	//   ....[16]....
        /*075c*/ 	.word	0xffffffff


	//   ....[17]....
        /*0760*/ 	.word	0xffffffff


	//   ....[18]....
        /*0764*/ 	.word	0xffffffff


	//   ....[19]....
        /*0768*/ 	.word	0xffffffff


	//   ....[20]....
        /*076c*/ 	.word	0xffffffff


	//   ....[21]....
        /*0770*/ 	.word	0xffffffff


	//   ....[22]....
        /*0774*/ 	.word	0xffffffff


	//   ....[23]....
        /*0778*/ 	.word	0xffffffff


	//   ....[24]....
        /*077c*/ 	.word	0xffffffff


	//   ....[25]....
        /*0780*/ 	.word	0xffffffff


	//   ....[26]....
        /*0784*/ 	.word	0xffffffff


	//   ....[27]....
        /*0788*/ 	.word	0xffffffff


	//   ....[28]....
        /*078c*/ 	.word	0xffffffff


	//   ....[29]....
        /*0790*/ 	.word	0xffffffff


	//   ....[30]....
        /*0794*/ 	.word	0xffffffff


	//   ....[31]....
        /*0798*/ 	.word	0xffffffff


	//   ....[32]....
        /*079c*/ 	.word	0xffffffff


	//   ....[33]....
        /*07a0*/ 	.word	0xffffffff


	//   ....[34]....
        /*07a4*/ 	.word	0xffffffff


	//   ....[35]....
        /*07a8*/ 	.word	0xffffffff


	//   ....[36]....
        /*07ac*/ 	.word	0xffffffff


	//   ....[37]....
        /*07b0*/ 	.word	0xffffffff


	//   ....[38]....
        /*07b4*/ 	.word	0xffffffff


	//   ....[39]....
        /*07b8*/ 	.word	0xffffffff


	//   ....[40]....
        /*07bc*/ 	.word	0xffffffff


	//   ....[41]....
        /*07c0*/ 	.word	0xffffffff


	//   ....[42]....
        /*07c4*/ 	.word	0xffffffff


	//   ....[43]....
        /*07c8*/ 	.word	0xffffffff


	//   ....[44]....
        /*07cc*/ 	.word	0xffffffff


	//   ....[45]....
        /*07d0*/ 	.word	0xffffffff


	//   ....[46]....
        /*07d4*/ 	.word	0xffffffff


	//   ....[47]....
        /*07d8*/ 	.word	0xffffffff


	//   ....[48]....
        /*07dc*/ 	.word	0xffffffff


	//   ....[49]....
        /*07e0*/ 	.word	0xffffffff


	//   ....[50]....
        /*07e4*/ 	.word	0xffffffff


	//   ....[51]....
        /*07e8*/ 	.word	0xffffffff


	//   ....[52]....
        /*07ec*/ 	.word	0xffffffff


	//   ....[53]....
        /*07f0*/ 	.word	0xffffffff


	//   ....[54]....
        /*07f4*/ 	.word	0xffffffff


	//   ....[55]....
        /*07f8*/ 	.word	0xffffffff


	//   ....[56]....
        /*07fc*/ 	.word	0xffffffff


	//   ....[57]....
        /*0800*/ 	.word	0xffffffff


	//   ....[58]....
        /*0804*/ 	.word	0xffffffff


	//   ....[59]....
        /*0808*/ 	.word	0xffffffff


	//   ....[60]....
        /*080c*/ 	.word	0xffffffff


	//   ....[61]....
        /*0810*/ 	.word	0xffffffff


	//   ....[62]....
        /*0814*/ 	.word	0xffffffff


	//   ....[63]....
        /*0818*/ 	.word	0xffffffff


	//   ....[64]....
        /*081c*/ 	.word	0xffffffff


	//   ....[65]....
        /*0820*/ 	.word	0xffffffff


	//   ....[66]....
        /*0824*/ 	.word	0xffffffff


	//   ....[67]....
        /*0828*/ 	.word	0xffffffff


	//   ....[68]....
        /*082c*/ 	.word	0xffffffff


	//   ....[69]....
        /*0830*/ 	.word	0xffffffff


	//   ....[70]....
        /*0834*/ 	.word	0xffffffff


	//   ....[71]....
        /*0838*/ 	.word	0xffffffff


	//   ....[72]....
        /*083c*/ 	.word	0xffffffff


	//   ....[73]....
        /*0840*/ 	.word	0xffffffff


	//   ....[74]....
        /*0844*/ 	.word	0xffffffff


	//   ....[75]....
        /*0848*/ 	.word	0xffffffff


	//   ....[76]....
        /*084c*/ 	.word	0xffffffff


	//   ....[77]....
        /*0850*/ 	.word	0xffffffff


	//   ....[78]....
        /*0854*/ 	.word	0xffffffff


	//   ....[79]....
        /*0858*/ 	.word	0xffffffff


	//   ....[80]....
        /*085c*/ 	.word	0xffffffff


	//   ....[81]....
        /*0860*/ 	.word	0xffffffff


	//   ....[82]....
        /*0864*/ 	.word	0xffffffff


	//   ....[83]....
        /*0868*/ 	.word	0xffffffff


	//   ....[84]....
        /*086c*/ 	.word	0xffffffff


	//   ....[85]....
        /*0870*/ 	.word	0xffffffff


	//   ....[86]....
        /*0874*/ 	.word	0xffffffff


	//   ....[87]....
        /*0878*/ 	.word	0xffffffff


	//   ....[88]....
        /*087c*/ 	.word	0xffffffff


	//   ....[89]....
        /*0880*/ 	.word	0xffffffff


	//   ....[90]....
        /*0884*/ 	.word	0xffffffff


	//   ....[91]....
        /*0888*/ 	.word	0xffffffff


	//   ....[92]....
        /*088c*/ 	.word	0xffffffff


	//   ....[93]....
        /*0890*/ 	.word	0xffffffff


	//   ....[94]....
        /*0894*/ 	.word	0xffffffff


	//   ....[95]....
        /*0898*/ 	.word	0xffffffff


	//   ....[96]....
        /*089c*/ 	.word	0xffffffff


	//   ....[97]....
        /*08a0*/ 	.word	0xffffffff


	//   ....[98]....
        /*08a4*/ 	.word	0xffffffff


	//   ....[99]....
        /*08a8*/ 	.word	0xffffffff


	//   ....[100]....
        /*08ac*/ 	.word	0xffffffff


	//   ....[101]....
        /*08b0*/ 	.word	0xffffffff


	//   ....[102]....
        /*08b4*/ 	.word	0xffffffff


	//   ....[103]....
        /*08b8*/ 	.word	0xffffffff


	//   ....[104]....
        /*08bc*/ 	.word	0xffffffff


	//   ....[105]....
        /*08c0*/ 	.word	0xffffffff


	//   ....[106]....
        /*08c4*/ 	.word	0xffffffff


	//   ....[107]....
        /*08c8*/ 	.word	0xffffffff


	//   ....[108]....
        /*08cc*/ 	.word	0xffffffff


	//   ....[109]....
        /*08d0*/ 	.word	0xffffffff


	//   ....[110]....
        /*08d4*/ 	.word	0xffffffff


	//   ....[111]....
        /*08d8*/ 	.word	0xffffffff


	//   ....[112]....
        /*08dc*/ 	.word	0xffffffff


	//   ....[113]....
        /*08e0*/ 	.word	0xffffffff


	//   ....[114]....
        /*08e4*/ 	.word	0xffffffff


	//   ....[115]....
        /*08e8*/ 	.word	0xffffffff


	//   ....[116]....
        /*08ec*/ 	.word	0xffffffff


	//   ....[117]....
        /*08f0*/ 	.word	0xffffffff


	//   ....[118]....
        /*08f4*/ 	.word	0xffffffff


	//   ....[119]....
        /*08f8*/ 	.word	0xffffffff


	//   ....[120]....
        /*08fc*/ 	.word	0xffffffff


	//   ....[121]....
        /*0900*/ 	.word	0xffffffff


	//   ....[122]....
        /*0904*/ 	.word	0xffffffff


	//   ....[123]....
        /*0908*/ 	.word	0xffffffff


	//   ....[124]....
        /*090c*/ 	.word	0xffffffff


	//   ....[125]....
        /*0910*/ 	.word	0xffffffff


	//   ....[126]....
        /*0914*/ 	.word	0xffffffff


	//   ....[127]....
        /*0918*/ 	.word	0xffffffff


	//   ....[128]....
        /*091c*/ 	.word	0xffffffff


	//   ....[129]....
        /*0920*/ 	.word	0xffffffff


	//   ....[130]....
        /*0924*/ 	.word	0xffffffff


	//   ....[131]....
        /*0928*/ 	.word	0xffffffff


	//   ....[132]....
        /*092c*/ 	.word	0xffffffff


	//   ....[133]....
        /*0930*/ 	.word	0xffffffff


	//   ....[134]....
        /*0934*/ 	.word	0xffffffff


	//   ....[135]....
        /*0938*/ 	.word	0xffffffff


	//   ....[136]....
        /*093c*/ 	.word	0xffffffff


	//   ....[137]....
        /*0940*/ 	.word	0xffffffff


	//   ....[138]....
        /*0944*/ 	.word	0xffffffff


	//   ....[139]....
        /*0948*/ 	.word	0xffffffff


	//   ....[140]....
        /*094c*/ 	.word	0xffffffff


	//   ....[141]....
        /*0950*/ 	.word	0xffffffff


	//   ....[142]....
        /*0954*/ 	.word	0xffffffff


	//   ....[143]....
        /*0958*/ 	.word	0xffffffff


	//   ....[144]....
        /*095c*/ 	.word	0xffffffff


	//   ....[145]....
        /*0960*/ 	.word	0x0500000f


	//   ....[146]....
        /*0964*/ 	.word	0x0500000f


	//   ....[147]....
        /*0968*/ 	.word	0x0500000f


	//   ....[148]....
        /*096c*/ 	.word	0x0500000f


	//   ....[149]....
        /*0970*/ 	.word	0x0500000f


	//   ....[150]....
        /*0974*/ 	.word	0x0500000f


	//   ....[151]....
        /*0978*/ 	.word	0x0500000f


	//   ....[152]....
        /*097c*/ 	.word	0x0500000f


	//   ....[153]....
        /*0980*/ 	.word	0x0500000f


	//   ....[154]....
        /*0984*/ 	.word	0x0500000f


	//   ....[155]....
        /*0988*/ 	.word	0x0500000f


	//   ....[156]....
        /*098c*/ 	.word	0x0500000f


	//   ....[157]....
        /*0990*/ 	.word	0x0500000f


	//   ....[158]....
        /*0994*/ 	.word	0x0500000f


	//   ....[159]....
        /*0998*/ 	.word	0x0500000f


	//   ....[160]....
        /*099c*/ 	.word	0x0500000f


	//   ....[161]....
        /*09a0*/ 	.word	0x0500000f


	//   ....[162]....
        /*09a4*/ 	.word	0x0500000f


	//   ....[163]....
        /*09a8*/ 	.word	0x0500000f


	//   ....[164]....
        /*09ac*/ 	.word	0x0500000f


	//   ....[165]....
        /*09b0*/ 	.word	0x0500000f


	//   ....[166]....
        /*09b4*/ 	.word	0x0500000f


	//   ....[167]....
        /*09b8*/ 	.word	0x0500000f


	//   ....[168]....
        /*09bc*/ 	.word	0x0500000f


	//   ....[169]....
        /*09c0*/ 	.word	0x0500000f


	//   ....[170]....
        /*09c4*/ 	.word	0x0500000f


	//   ....[171]....
        /*09c8*/ 	.word	0x0500000f


	//   ....[172]....
        /*09cc*/ 	.word	0x0500000f


	//   ....[173]....
        /*09d0*/ 	.word	0x0500000f


	//   ....[174]....
        /*09d4*/ 	.word	0x0500000f


	//   ....[175]....
        /*09d8*/ 	.word	0x0500000f


	//   ....[176]....
        /*09dc*/ 	.word	0x0500000f


	//   ....[177]....
        /*09e0*/ 	.word	0x0500000f


	//   ....[178]....
        /*09e4*/ 	.word	0x0500000f


	//   ....[179]....
        /*09e8*/ 	.word	0x0500000f


	//   ....[180]....
        /*09ec*/ 	.word	0x0500000f


	//   ....[181]....
        /*09f0*/ 	.word	0x0500000f


	//   ....[182]....
        /*09f4*/ 	.word	0x0500000f


	//   ....[183]....
        /*09f8*/ 	.word	0x0500000f


	//   ....[184]....
        /*09fc*/ 	.word	0x0500000f


	//   ....[185]....
        /*0a00*/ 	.word	0x0500000f


	//   ....[186]....
        /*0a04*/ 	.word	0x0500000f


	//   ....[187]....
        /*0a08*/ 	.word	0x0500000f


	//   ....[188]....
        /*0a0c*/ 	.word	0x0500000f


	//   ....[189]....
        /*0a10*/ 	.word	0x0500000f


	//   ....[190]....
        /*0a14*/ 	.word	0x0500000f


	//   ....[191]....
        /*0a18*/ 	.word	0x0500000f


	//   ....[192]....
        /*0a1c*/ 	.word	0x0500000f


	//   ....[193]....
        /*0a20*/ 	.word	0x0500000f


	//   ....[194]....
        /*0a24*/ 	.word	0x0500000f


	//   ....[195]....
        /*0a28*/ 	.word	0x0500000f


	//   ....[196]....
        /*0a2c*/ 	.word	0x0500000f


	//   ....[197]....
        /*0a30*/ 	.word	0x0500000f


	//   ....[198]....
        /*0a34*/ 	.word	0x0500000f


	//   ....[199]....
        /*0a38*/ 	.word	0x0500000f


	//   ....[200]....
        /*0a3c*/ 	.word	0x0500000f


	//   ....[201]....
        /*0a40*/ 	.word	0x0500000f


	//   ....[202]....
        /*0a44*/ 	.word	0x0500000f


	//   ....[203]....
        /*0a48*/ 	.word	0x0500000f


	//   ....[204]....
        /*0a4c*/ 	.word	0x0500000f


	//   ....[205]....
        /*0a50*/ 	.word	0x0500000f


	//   ....[206]....
        /*0a54*/ 	.word	0x0500000f


	//   ....[207]....
        /*0a58*/ 	.word	0x0500000f


	//   ....[208]....
        /*0a5c*/ 	.word	0x0500000f


	//   ....[209]....
        /*0a60*/ 	.word	0x0500000f


	//   ....[210]....
        /*0a64*/ 	.word	0x0500000f


	//   ....[211]....
        /*0a68*/ 	.word	0x0500000f


	//   ....[212]....
        /*0a6c*/ 	.word	0x0500000f


	//   ....[213]....
        /*0a70*/ 	.word	0x0500000f


	//   ....[214]....
        /*0a74*/ 	.word	0x0500000f


	//   ....[215]....
        /*0a78*/ 	.word	0x0500000f


	//   ....[216]....
        /*0a7c*/ 	.word	0x0500000f


	//   ....[217]....
        /*0a80*/ 	.word	0x0500000f


	//   ....[218]....
        /*0a84*/ 	.word	0x0500000f


	//   ....[219]....
        /*0a88*/ 	.word	0x0500000f


	//   ....[220]....
        /*0a8c*/ 	.word	0x0500000f


	//   ....[221]....
        /*0a90*/ 	.word	0x0500000f


	//   ....[222]....
        /*0a94*/ 	.word	0x0500000f


	//   ....[223]....
        /*0a98*/ 	.word	0x0500000f


	//   ....[224]....
        /*0a9c*/ 	.word	0x0500000f


	//   ....[225]....
        /*0aa0*/ 	.word	0x0500000f


	//   ....[226]....
        /*0aa4*/ 	.word	0x0500000f


	//   ....[227]....
        /*0aa8*/ 	.word	0x0500000f


	//----- nvinfo : EIATTR_COOP_GROUP_INSTR_OFFSETS
	.align		4
.L_1257:
        /*0aac*/ 	.byte	0x04, 0x28
        /*0aae*/ 	.short	(.L_1259 - .L_1258)


	//   ....[0]....
.L_1258:
        /*0ab0*/ 	.word	0x00000070


	//   ....[1]....
        /*0ab4*/ 	.word	0x00000140


	//   ....[2]....
        /*0ab8*/ 	.word	0x00000190


	//   ....[3]....
        /*0abc*/ 	.word	0x000003c0


	//   ....[4]....
        /*0ac0*/ 	.word	0x00000520


	//   ....[5]....
        /*0ac4*/ 	.word	0x00000640


	//   ....[6]....
        /*0ac8*/ 	.word	0x000007a0


	//   ....[7]....
        /*0acc*/ 	.word	0x00003500


	//   ....[8]....
        /*0ad0*/ 	.word	0x00003510


	//   ....[9]....
        /*0ad4*/ 	.word	0x00005240


	//   ....[10]....
        /*0ad8*/ 	.word	0x00005250


	//   ....[11]....
        /*0adc*/ 	.word	0x00006d50


	//   ....[12]....
        /*0ae0*/ 	.word	0x00006d60


	//   ....[13]....
        /*0ae4*/ 	.word	0x000072c0


	//   ....[14]....
        /*0ae8*/ 	.word	0x000072e0


	//   ....[15]....
        /*0aec*/ 	.word	0x00007de0


	//   ....[16]....
        /*0af0*/ 	.word	0x000085b0


	//   ....[17]....
        /*0af4*/ 	.word	0x000085c0


	//   ....[18]....
        /*0af8*/ 	.word	0x000085d0


	//   ....[19]....
        /*0afc*/ 	.word	0x000085e0


	//   ....[20]....
        /*0b00*/ 	.word	0x0000a580


	//   ....[21]....
        /*0b04*/ 	.word	0x0000a590


	//   ....[22]....
        /*0b08*/ 	.word	0x0000a5a0


	//   ....[23]....
        /*0b0c*/ 	.word	0x0000a5b0


	//   ....[24]....
        /*0b10*/ 	.word	0x0000cb10


	//   ....[25]....
        /*0b14*/ 	.word	0x0000d890


	//   ....[26]....
        /*0b18*/ 	.word	0x0000df90


	//   ....[27]....
        /*0b1c*/ 	.word	0x0000e0a0


	//   ....[28]....
        /*0b20*/ 	.word	0x0000e870


	//   ....[29]....
        /*0b24*/ 	.word	0x0000e930


	//   ....[30]....
        /*0b28*/ 	.word	0x0000f640


	//   ....[31]....
        /*0b2c*/ 	.word	0x00010630


	//   ....[32]....
        /*0b30*/ 	.word	0x00010860


	//   ....[33]....
        /*0b34*/ 	.word	0x00011850


	//   ....[34]....
        /*0b38*/ 	.word	0x00011950


	//   ....[35]....
        /*0b3c*/ 	.word	0x00011d30


	//   ....[36]....
        /*0b40*/ 	.word	0x00011eb0


	//   ....[37]....
        /*0b44*/ 	.word	0x00012fb0


	//   ....[38]....
        /*0b48*/ 	.word	0x00014160


	//   ....[39]....
        /*0b4c*/ 	.word	0x00014180


	//   ....[40]....
        /*0b50*/ 	.word	0x000143b0


	//   ....[41]....
        /*0b54*/ 	.word	0x000143d0


	//   ....[42]....
        /*0b58*/ 	.word	0x00015740


	//   ....[43]....
        /*0b5c*/ 	.word	0x000164a0


	//   ....[44]....
        /*0b60*/ 	.word	0x000166d0


	//   ....[45]....
        /*0b64*/ 	.word	0x00017650


	//   ....[46]....
        /*0b68*/ 	.word	0x000176e0


	//   ....[47]....
        /*0b6c*/ 	.word	0x00017c80


	//   ....[48]....
        /*0b70*/ 	.word	0x00017ce0


	//   ....[49]....
        /*0b74*/ 	.word	0x00018d20


	//   ....[50]....
        /*0b78*/ 	.word	0x00018f20


	//   ....[51]....
        /*0b7c*/ 	.word	0x000193d0


	//   ....[52]....
        /*0b80*/ 	.word	0x00019400


	//   ....[53]....
        /*0b84*/ 	.word	0x00019440


	//   ....[54]....
        /*0b88*/ 	.word	0x0001a440


	//   ....[55]....
        /*0b8c*/ 	.word	0x0001a480


	//   ....[56]....
        /*0b90*/ 	.word	0x0001a4c0


	//   ....[57]....
        /*0b94*/ 	.word	0x0001a4e0


	//   ....[58]....
        /*0b98*/ 	.word	0x0001aa20


	//   ....[59]....
        /*0b9c*/ 	.word	0x0001aa40


	//   ....[60]....
        /*0ba0*/ 	.word	0x0001ab60


	//   ....[61]....
        /*0ba4*/ 	.word	0x0001ab80


	//   ....[62]....
        /*0ba8*/ 	.word	0x0001b3e0


	//   ....[63]....
        /*0bac*/ 	.word	0x0001b3f0


	//   ....[64]....
        /*0bb0*/ 	.word	0x0001b550


	//   ....[65]....
        /*0bb4*/ 	.word	0x0001b560


	//   ....[66]....
        /*0bb8*/ 	.word	0x0001b700


	//   ....[67]....
        /*0bbc*/ 	.word	0x0001b8d0


	//   ....[68]....
        /*0bc0*/ 	.word	0x0001b900


	//   ....[69]....
        /*0bc4*/ 	.word	0x0001b930


	//   ....[70]....
        /*0bc8*/ 	.word	0x0001b960


	//   ....[71]....
        /*0bcc*/ 	.word	0x0001b990


	//   ....[72]....
        /*0bd0*/ 	.word	0x0001b9c0


	//   ....[73]....
        /*0bd4*/ 	.word	0x0001bb30


	//   ....[74]....
        /*0bd8*/ 	.word	0x0001bb60


	//   ....[75]....
        /*0bdc*/ 	.word	0x0001bb90


	//   ....[76]....
        /*0be0*/ 	.word	0x0001bbc0


	//   ....[77]....
        /*0be4*/ 	.word	0x0001bbf0


	//   ....[78]....
        /*0be8*/ 	.word	0x0001bc20


	//   ....[79]....
        /*0bec*/ 	.word	0x0001bcc0


	//   ....[80]....
        /*0bf0*/ 	.word	0x0001bd20


	//   ....[81]....
        /*0bf4*/ 	.word	0x0001bdc0


	//   ....[82]....
        /*0bf8*/ 	.word	0x0001ceb0


	//   ....[83]....
        /*0bfc*/ 	.word	0x0001f410


	//   ....[84]....
        /*0c00*/ 	.word	0x0001f420


	//   ....[85]....
        /*0c04*/ 	.word	0x0001f4e0


	//   ....[86]....
        /*0c08*/ 	.word	0x0001f4f0


	//   ....[87]....
        /*0c0c*/ 	.word	0x0001f5a0


	//   ....[88]....
        /*0c10*/ 	.word	0x0001f5b0


	//   ....[89]....
        /*0c14*/ 	.word	0x0001f5c0


	//   ....[90]....
        /*0c18*/ 	.word	0x0001f5d0


	//   ....[91]....
        /*0c1c*/ 	.word	0x0001ffe0


	//   ....[92]....
        /*0c20*/ 	.word	0x0001fff0


	//   ....[93]....
        /*0c24*/ 	.word	0x00020010


	//   ....[94]....
        /*0c28*/ 	.word	0x000200c0


	//   ....[95]....
        /*0c2c*/ 	.word	0x000200f0


	//   ....[96]....
        /*0c30*/ 	.word	0x00020110


	//   ....[97]....
        /*0c34*/ 	.word	0x00020190


	//   ....[98]....
        /*0c38*/ 	.word	0x000201a0


	//   ....[99]....
        /*0c3c*/ 	.word	0x00020270


	//   ....[100]....
        /*0c40*/ 	.word	0x000202b0


	//   ....[101]....
        /*0c44*/ 	.word	0x000202c0


	//   ....[102]....
        /*0c48*/ 	.word	0x00020340


	//   ....[103]....
        /*0c4c*/ 	.word	0x00020b40


	//   ....[104]....
        /*0c50*/ 	.word	0x00020b50


	//   ....[105]....
        /*0c54*/ 	.word	0x00020b70


	//   ....[106]....
        /*0c58*/ 	.word	0x00020bf0


	//   ....[107]....
        /*0c5c*/ 	.word	0x00020c00


	//   ....[108]....
        /*0c60*/ 	.word	0x00020c60


	//   ....[109]....
        /*0c64*/ 	.word	0x00020c90


	//   ....[110]....
        /*0c68*/ 	.word	0x00020cd0


	//   ....[111]....
        /*0c6c*/ 	.word	0x00020f80


	//   ....[112]....
        /*0c70*/ 	.word	0x00020fa0


	//   ....[113]....
        /*0c74*/ 	.word	0x00021040


	//   ....[114]....
        /*0c78*/ 	.word	0x00021050


	//   ....[115]....
        /*0c7c*/ 	.word	0x000210e0


	//   ....[116]....
        /*0c80*/ 	.word	0x000210f0


	//   ....[117]....
        /*0c84*/ 	.word	0x00021100


	//   ....[118]....
        /*0c88*/ 	.word	0x00021190


	//   ....[119]....
        /*0c8c*/ 	.word	0x00021790


	//   ....[120]....
        /*0c90*/ 	.word	0x000217a0


	//   ....[121]....
        /*0c94*/ 	.word	0x00021830


	//   ....[122]....
        /*0c98*/ 	.word	0x000218d0


	//   ....[123]....
        /*0c9c*/ 	.word	0x000218f0


	//   ....[124]....
        /*0ca0*/ 	.word	0x00021970


	//   ....[125]....
        /*0ca4*/ 	.word	0x00021990


	//   ....[126]....
        /*0ca8*/ 	.word	0x000219a0


	//   ....[127]....
        /*0cac*/ 	.word	0x00021da0


	//   ....[128]....
        /*0cb0*/ 	.word	0x00021dd0


	//   ....[129]....
        /*0cb4*/ 	.word	0x00021e10


	//   ....[130]....
        /*0cb8*/ 	.word	0x00021e40


	//   ....[131]....
        /*0cbc*/ 	.word	0x00021e70


	//   ....[132]....
        /*0cc0*/ 	.word	0x00021ea0


	//   ....[133]....
        /*0cc4*/ 	.word	0x00021ed0


	//   ....[134]....
        /*0cc8*/ 	.word	0x00021f00


	//   ....[135]....
        /*0ccc*/ 	.word	0x00022080


	//   ....[136]....
        /*0cd0*/ 	.word	0x000220b0


	//   ....[137]....
        /*0cd4*/ 	.word	0x000220e0


	//   ....[138]....
        /*0cd8*/ 	.word	0x00022110


	//   ....[139]....
        /*0cdc*/ 	.word	0x00022140


	//   ....[140]....
        /*0ce0*/ 	.word	0x00022170


	//   ....[141]....
        /*0ce4*/ 	.word	0x00022230


	//   ....[142]....
        /*0ce8*/ 	.word	0x00022250


	//   ....[143]....
        /*0cec*/ 	.word	0x000222c0


	//   ....[144]....
        /*0cf0*/ 	.word	0x00022960


	//   ....[145]....
        /*0cf4*/ 	.word	0x00022ca0


	//   ....[146]....
        /*0cf8*/ 	.word	0x00022d30


	//   ....[147]....
        /*0cfc*/ 	.word	0x00022e20


	//   ....[148]....
        /*0d00*/ 	.word	0x00022eb0


	//   ....[149]....
        /*0d04*/ 	.word	0x00022f90


	//   ....[150]....
        /*0d08*/ 	.word	0x00023020


	//   ....[151]....
        /*0d0c*/ 	.word	0x00023160


	//   ....[152]....
        /*0d10*/ 	.word	0x00023200


	//   ....[153]....
        /*0d14*/ 	.word	0x00023290


	//   ....[154]....
        /*0d18*/ 	.word	0x000232e0


	//   ....[155]....
        /*0d1c*/ 	.word	0x00023330


	//   ....[156]....
        /*0d20*/ 	.word	0x00023400


	//   ....[157]....
        /*0d24*/ 	.word	0x00023490


	//   ....[158]....
        /*0d28*/ 	.word	0x000234e0


	//   ....[159]....
        /*0d2c*/ 	.word	0x00023530


	//   ....[160]....
        /*0d30*/ 	.word	0x00023890


	//   ....[161]....
        /*0d34*/ 	.word	0x000238e0


	//   ....[162]....
        /*0d38*/ 	.word	0x00023970


	//   ....[163]....
        /*0d3c*/ 	.word	0x00023a00


	//   ....[164]....
        /*0d40*/ 	.word	0x00023ac0


	//   ....[165]....
        /*0d44*/ 	.word	0x00023da0


	//   ....[166]....
        /*0d48*/ 	.word	0x00023e90


	//   ....[167]....
        /*0d4c*/ 	.word	0x00023f20


	//   ....[168]....
        /*0d50*/ 	.word	0x00023f80


	//   ....[169]....
        /*0d54*/ 	.word	0x000240a0


	//   ....[170]....
        /*0d58*/ 	.word	0x00024100


	//   ....[171]....
        /*0d5c*/ 	.word	0x00024220


	//   ....[172]....
        /*0d60*/ 	.word	0x00024280


	//   ....[173]....
        /*0d64*/ 	.word	0x00024330


	//   ....[174]....
        /*0d68*/ 	.word	0x00024450


	//   ....[175]....
        /*0d6c*/ 	.word	0x000244c0


	//   ....[176]....
        /*0d70*/ 	.word	0x00024520


	//   ....[177]....
        /*0d74*/ 	.word	0x000245c0


	//   ....[178]....
        /*0d78*/ 	.word	0x00024690


	//   ....[179]....
        /*0d7c*/ 	.word	0x00024730


	//   ....[180]....
        /*0d80*/ 	.word	0x00024810


	//   ....[181]....
        /*0d84*/ 	.word	0x000248a0


	//   ....[182]....
        /*0d88*/ 	.word	0x00024970


	//   ....[183]....
        /*0d8c*/ 	.word	0x00024a00


	//   ....[184]....
        /*0d90*/ 	.word	0x00024ae0


	//   ....[185]....
        /*0d94*/ 	.word	0x00024ba0


	//   ....[186]....
        /*0d98*/ 	.word	0x00024d20


	//   ....[187]....
        /*0d9c*/ 	.word	0x00024e00


	//   ....[188]....
        /*0da0*/ 	.word	0x00024e80


	//   ....[189]....
        /*0da4*/ 	.word	0x00024f60


	//   ....[190]....
        /*0da8*/ 	.word	0x00024fc0


	//   ....[191]....
        /*0dac*/ 	.word	0x00025090


	//   ....[192]....
        /*0db0*/ 	.word	0x000250f0


	//   ....[193]....
        /*0db4*/ 	.word	0x000251d0


	//   ....[194]....
        /*0db8*/ 	.word	0x000252c0


	//   ....[195]....
        /*0dbc*/ 	.word	0x00025360


	//   ....[196]....
        /*0dc0*/ 	.word	0x000253c0


	//   ....[197]....
        /*0dc4*/ 	.word	0x000254c0


	//   ....[198]....
        /*0dc8*/ 	.word	0x00025520


	//   ....[199]....
        /*0dcc*/ 	.word	0x00025620


	//   ....[200]....
        /*0dd0*/ 	.word	0x00025680


	//   ....[201]....
        /*0dd4*/ 	.word	0x00025750


	//   ....[202]....
        /*0dd8*/ 	.word	0x000258a0


	//   ....[203]....
        /*0ddc*/ 	.word	0x00025950


	//   ....[204]....
        /*0de0*/ 	.word	0x00025a60


	//   ....[205]....
        /*0de4*/ 	.word	0x00025b40


	//   ....[206]....
        /*0de8*/ 	.word	0x00025ba0


	//   ....[207]....
        /*0dec*/ 	.word	0x00025c90


	//   ....[208]....
        /*0df0*/ 	.word	0x00025cf0


	//   ....[209]....
        /*0df4*/ 	.word	0x00025dd0


	//   ....[210]....
        /*0df8*/ 	.word	0x00025e60


	//   ....[211]....
        /*0dfc*/ 	.word	0x00025f00


	//   ....[212]....
        /*0e00*/ 	.word	0x00026020


	//   ....[213]....
        /*0e04*/ 	.word	0x00026090


	//   ....[214]....
        /*0e08*/ 	.word	0x00026100


	//   ....[215]....
        /*0e0c*/ 	.word	0x00026170


	//   ....[216]....
        /*0e10*/ 	.word	0x000261e0


	//   ....[217]....
        /*0e14*/ 	.word	0x00026260


	//   ....[218]....
        /*0e18*/ 	.word	0x000262f0


	//   ....[219]....
        /*0e1c*/ 	.word	0x00026380


	//   ....[220]....
        /*0e20*/ 	.word	0x000263f0


	//   ....[221]....
        /*0e24*/ 	.word	0x00026460


	//   ....[222]....
        /*0e28*/ 	.word	0x000264d0


	//   ....[223]....
        /*0e2c*/ 	.word	0x00026550


	//   ....[224]....
        /*0e30*/ 	.word	0x000265c0


	//   ....[225]....
        /*0e34*/ 	.word	0x00026660


	//   ....[226]....
        /*0e38*/ 	.word	0x000266f0


	//   ....[227]....
        /*0e3c*/ 	.word	0x00026820


	//----- nvinfo : EIATTR_REG_RECONFIG
	.align		4
.L_1259:
        /*0e40*/ 	.byte	0x01, 0x54
	.zero		2


	//----- nvinfo : EIATTR_SYSCALL_OFFSETS
	.align		4
        /*0e44*/ 	.byte	0x04, 0x46
        /*0e46*/ 	.short	(.L_1261 - .L_1260)


	//   ....[0]....
.L_1260:
        /*0e48*/ 	.word	0x00001e50


	//   ....[1]....
        /*0e4c*/ 	.word	0x00001fa0


	//   ....[2]....
        /*0e50*/ 	.word	0x00008000


	//   ....[3]....
        /*0e54*/ 	.word	0x00008320


	//   ....[4]....
        /*0e58*/ 	.word	0x0001e980


	//   ....[5]....
        /*0e5c*/ 	.word	0x0001ead0


	//   ....[6]....
        /*0e60*/ 	.word	0x0001ebc0


	//   ....[7]....
        /*0e64*/ 	.word	0x0001fa50


	//----- nvinfo : EIATTR_MBARRIER_INSTR_OFFSETS
	.align		4
.L_1261:
        /*0e68*/ 	.byte	0x04, 0x39
        /*0e6a*/ 	.short	(.L_1263 - .L_1262)


	//   ....[0]....
.L_1262:
        /*0e6c*/ 	.word	0x00000270
        /*0e70*/ 	.word	0x000000ff
        /*0e74*/ 	.word	0x0002d800
        /*0e78*/ 	.short	0x0100
        /*0e7a*/ 	.byte	0x08
	.zero		1


	//   ....[1]....
        /*0e7c*/ 	.word	0x00000280
        /*0e80*/ 	.word	0x000000ff
        /*0e84*/ 	.word	0x0002d820
        /*0e88*/ 	.short	0x0100
        /*0e8a*/ 	.byte	0x08
	.zero		1


	//   ....[2]....
        /*0e8c*/ 	.word	0x00000370
        /*0e90*/ 	.word	0x000000ff
        /*0e94*/ 	.word	0x0002d830
        /*0e98*/ 	.short	0x0100
        /*0e9a*/ 	.byte	0x08
	.zero		1


	//   ....[3]....
        /*0e9c*/ 	.word	0x00000380
        /*0ea0*/ 	.word	0x000000ff
        /*0ea4*/ 	.word	0x0002d840
        /*0ea8*/ 	.short	0x0100
        /*0eaa*/ 	.byte	0x08
	.zero		1


	//   ....[4]....
        /*0eac*/ 	.word	0x00000390
        /*0eb0*/ 	.word	0x000000ff
        /*0eb4*/ 	.word	0x0002d838
        /*0eb8*/ 	.short	0x0100
        /*0eba*/ 	.byte	0x08
	.zero		1


	//   ....[5]....
        /*0ebc*/ 	.word	0x000003a0
        /*0ec0*/ 	.word	0x000000ff
        /*0ec4*/ 	.word	0x0002d848
        /*0ec8*/ 	.short	0x0100
        /*0eca*/ 	.byte	0x08
	.zero		1


	//   ....[6]....
        /*0ecc*/ 	.word	0x000004d0
        /*0ed0*/ 	.word	0x000000ff
        /*0ed4*/ 	.word	0x0002d850
        /*0ed8*/ 	.short	0x0100
        /*0eda*/ 	.byte	0x08
	.zero		1


	//   ....[7]....
        /*0edc*/ 	.word	0x000004e0
        /*0ee0*/ 	.word	0x000000ff
        /*0ee4*/ 	.word	0x0002d860
        /*0ee8*/ 	.short	0x0100
        /*0eea*/ 	.byte	0x08
	.zero		1


	//   ....[8]....
        /*0eec*/ 	.word	0x000004f0
        /*0ef0*/ 	.word	0x000000ff
        /*0ef4*/ 	.word	0x0002d858
        /*0ef8*/ 	.short	0x0100
        /*0efa*/ 	.byte	0x08
	.zero		1


	//   ....[9]....
        /*0efc*/ 	.word	0x00000500
        /*0f00*/ 	.word	0x000000ff
        /*0f04*/ 	.word	0x0002d868
        /*0f08*/ 	.short	0x0100
        /*0f0a*/ 	.byte	0x08
	.zero		1


	//   ....[10]....
        /*0f0c*/ 	.word	0x000005f0
        /*0f10*/ 	.word	0x000000ff
        /*0f14*/ 	.word	0x0002d870
        /*0f18*/ 	.short	0x0100
        /*0f1a*/ 	.byte	0x06
	.zero		1


	//   ....[11]....
        /*0f1c*/ 	.word	0x00000600
        /*0f20*/ 	.word	0x000000ff
        /*0f24*/ 	.word	0x0002d880
        /*0f28*/ 	.short	0x0100
        /*0f2a*/ 	.byte	0x06
	.zero		1


	//   ....[12]....
        /*0f2c*/ 	.word	0x00000610
        /*0f30*/ 	.word	0x000000ff
        /*0f34*/ 	.word	0x0002d878
        /*0f38*/ 	.short	0x0100
        /*0f3a*/ 	.byte	0x06
	.zero		1


	//   ....[13]....
        /*0f3c*/ 	.word	0x00000620
        /*0f40*/ 	.word	0x000000ff
        /*0f44*/ 	.word	0x0002d888
        /*0f48*/ 	.short	0x0100
        /*0f4a*/ 	.byte	0x06
	.zero		1


	//   ....[14]....
        /*0f4c*/ 	.word	0x00000750
        /*0f50*/ 	.word	0x000000ff
        /*0f54*/ 	.word	0x0002d890
        /*0f58*/ 	.short	0x0100
        /*0f5a*/ 	.byte	0x08
	.zero		1


	//   ....[15]....
        /*0f5c*/ 	.word	0x00000760
        /*0f60*/ 	.word	0x000000ff
        /*0f64*/ 	.word	0x0002d8a0
        /*0f68*/ 	.short	0x0100
        /*0f6a*/ 	.byte	0x08
	.zero		1


	//   ....[16]....
        /*0f6c*/ 	.word	0x00000770
        /*0f70*/ 	.word	0x000000ff
        /*0f74*/ 	.word	0x0002d898
        /*0f78*/ 	.short	0x0100
        /*0f7a*/ 	.byte	0x08
	.zero		1


	//   ....[17]....
        /*0f7c*/ 	.word	0x00000780
        /*0f80*/ 	.word	0x000000ff
        /*0f84*/ 	.word	0x0002d8a8
        /*0f88*/ 	.short	0x0100
        /*0f8a*/ 	.byte	0x08
	.zero		1


	//   ....[18]....
        /*0f8c*/ 	.word	0x000008b0
        /*0f90*/ 	.word	0x000000ff
        /*0f94*/ 	.word	0x0002d8b0
        /*0f98*/ 	.short	0x0100
        /*0f9a*/ 	.byte	0x08
	.zero		1


	//   ....[19]....
        /*0f9c*/ 	.word	0x000008c0
        /*0fa0*/ 	.word	0x000000ff
        /*0fa4*/ 	.word	0x0002d8c0
        /*0fa8*/ 	.short	0x0100
        /*0faa*/ 	.byte	0x08
	.zero		1


	//   ....[20]....
        /*0fac*/ 	.word	0x000008d0
        /*0fb0*/ 	.word	0x000000ff
        /*0fb4*/ 	.word	0x0002d8b8
        /*0fb8*/ 	.short	0x0100
        /*0fba*/ 	.byte	0x08
	.zero		1


	//   ....[21]....
        /*0fbc*/ 	.word	0x000008e0
        /*0fc0*/ 	.word	0x000000ff
        /*0fc4*/ 	.word	0x0002d8c8
        /*0fc8*/ 	.short	0x0100
        /*0fca*/ 	.byte	0x08
	.zero		1


	//   ....[22]....
        /*0fcc*/ 	.word	0x000034b0
        /*0fd0*/ 	.word	0x00000023
        /*0fd4*/ 	.word	0x0002d890
        /*0fd8*/ 	.short	0x010a
        /*0fda*/ 	.byte	0x3f
	.zero		1


	//   ....[23]....
        /*0fdc*/ 	.word	0x000051f0
        /*0fe0*/ 	.word	0x00000023
        /*0fe4*/ 	.word	0x0002d890
        /*0fe8*/ 	.short	0x010a
        /*0fea*/ 	.byte	0x3f
	.zero		1


	//   ....[24]....
        /*0fec*/ 	.word	0x00006b60
        /*0ff0*/ 	.word	0x00000023
        /*0ff4*/ 	.word	0x0002d890
        /*0ff8*/ 	.short	0x010a
        /*0ffa*/ 	.byte	0x3f
	.zero		1


	//   ....[25]....
        /*0ffc*/ 	.word	0x000070e0
        /*1000*/ 	.word	0x0000000b
        /*1004*/ 	.word	0x00000000
        /*1008*/ 	.short	0x0101
        /*100a*/ 	.byte	0x3f
	.zero		1


	//   ....[26]....
        /*100c*/ 	.word	0x00007120
        /*1010*/ 	.word	0x00000023
        /*1014*/ 	.word	0x0002d8b0
        /*1018*/ 	.short	0x010a
        /*101a*/ 	.byte	0x3f
	.zero		1


	//   ....[27]....
        /*101c*/ 	.word	0x00007660
        /*1020*/ 	.word	0x00000023
        /*1024*/ 	.word	0x00000000
        /*1028*/ 	.short	0x0101
        /*102a*/ 	.byte	0x3f
	.zero		1


	//   ....[28]....
        /*102c*/ 	.word	0x000080a0
        /*1030*/ 	.word	0x00000002
        /*1034*/ 	.word	0x0002d800
        /*1038*/ 	.short	0x010a
        /*103a*/ 	.byte	0x3f
	.zero		1


	//   ....[29]....
        /*103c*/ 	.word	0x000080f0
        /*1040*/ 	.word	0x00000002
        /*1044*/ 	.word	0x0002d800
        /*1048*/ 	.short	0x010a
        /*104a*/ 	.byte	0x3f
	.zero		1


	//   ....[30]....
        /*104c*/ 	.word	0x00008d50
        /*1050*/ 	.word	0x00000002
        /*1054*/ 	.word	0x0002d800
        /*1058*/ 	.short	0x010a
        /*105a*/ 	.byte	0x3f
	.zero		1


	//   ....[31]....
        /*105c*/ 	.word	0x0000ab40
        /*1060*/ 	.word	0x00000002
        /*1064*/ 	.word	0x0002d800
        /*1068*/ 	.short	0x010a
        /*106a*/ 	.byte	0x3f
	.zero		1


	//   ....[32]....
        /*106c*/ 	.word	0x0000c4c0
        /*1070*/ 	.word	0x00000008
        /*1074*/ 	.word	0x0002d830
        /*1078*/ 	.short	0x010a
        /*107a*/ 	.byte	0x3f
	.zero		1


	//   ....[33]....
        /*107c*/ 	.word	0x0000c570
        /*1080*/ 	.word	0x00000008
        /*1084*/ 	.word	0x0002d830
        /*1088*/ 	.short	0x010a
        /*108a*/ 	.byte	0x3f
	.zero		1


	//   ....[34]....
        /*108c*/ 	.word	0x0000cb60
        /*1090*/ 	.word	0x00000000
        /*1094*/ 	.word	0x00000000
        /*1098*/ 	.short	0x0101
        /*109a*/ 	.byte	0x3f
	.zero		1


	//   ....[35]....
        /*109c*/ 	.word	0x0000fb20
        /*10a0*/ 	.word	0x00000009
        /*10a4*/ 	.word	0x0002d830
        /*10a8*/ 	.short	0x010a
        /*10aa*/ 	.byte	0x3f
	.zero		1


	//   ....[36]....
        /*10ac*/ 	.word	0x0000fb70
        /*10b0*/ 	.word	0x00000009
        /*10b4*/ 	.word	0x0002d830
        /*10b8*/ 	.short	0x010a
        /*10ba*/ 	.byte	0x3f
	.zero		1


	//   ....[37]....
        /*10bc*/ 	.word	0x0000ff90
        /*10c0*/ 	.word	0x00000009
        /*10c4*/ 	.word	0x0002d850
        /*10c8*/ 	.short	0x010a
        /*10ca*/ 	.byte	0x3f
	.zero		1


	//   ....[38]....
        /*10cc*/ 	.word	0x0000ffd0
        /*10d0*/ 	.word	0x00000009
        /*10d4*/ 	.word	0x0002d850
        /*10d8*/ 	.short	0x010a
        /*10da*/ 	.byte	0x3f
	.zero		1


	//   ....[39]....
        /*10dc*/ 	.word	0x00010640
        /*10e0*/ 	.word	0x00000008
        /*10e4*/ 	.word	0x00000000
        /*10e8*/ 	.short	0x0101
        /*10ea*/ 	.byte	0x3f
	.zero		1


	//   ....[40]....
        /*10ec*/ 	.word	0x000129e0
        /*10f0*/ 	.word	0x00000012
        /*10f4*/ 	.word	0x00000000
        /*10f8*/ 	.short	0x0101
        /*10fa*/ 	.byte	0x3f
	.zero		1


	//   ....[41]....
        /*10fc*/ 	.word	0x00013400
        /*1100*/ 	.word	0x00000003
        /*1104*/ 	.word	0x0002d830
        /*1108*/ 	.short	0x010a
        /*110a*/ 	.byte	0x3f
	.zero		1


	//   ....[42]....
        /*110c*/ 	.word	0x00013450
        /*1110*/ 	.word	0x00000003
        /*1114*/ 	.word	0x0002d830
        /*1118*/ 	.short	0x010a
        /*111a*/ 	.byte	0x3f
	.zero		1


	//   ....[43]....
        /*111c*/ 	.word	0x000138a0
        /*1120*/ 	.word	0x00000003
        /*1124*/ 	.word	0x0002d850
        /*1128*/ 	.short	0x010a
        /*112a*/ 	.byte	0x3f
	.zero		1


	//   ....[44]....
        /*112c*/ 	.word	0x000138e0
        /*1130*/ 	.word	0x00000003
        /*1134*/ 	.word	0x0002d850
        /*1138*/ 	.short	0x010a
        /*113a*/ 	.byte	0x3f
	.zero		1


	//   ....[45]....
        /*113c*/ 	.word	0x00013f50
        /*1140*/ 	.word	0x00000000
        /*1144*/ 	.word	0x00000000
        /*1148*/ 	.short	0x0101
        /*114a*/ 	.byte	0x3f
	.zero		1


	//   ....[46]....
        /*114c*/ 	.word	0x00015120
        /*1150*/ 	.word	0x00000006
        /*1154*/ 	.word	0x00000000
        /*1158*/ 	.short	0x0101
        /*115a*/ 	.byte	0x3f
	.zero		1


	//   ....[47]....
        /*115c*/ 	.word	0x000158b0
        /*1160*/ 	.word	0x00000003
        /*1164*/ 	.word	0x0002d830
        /*1168*/ 	.short	0x010a
        /*116a*/ 	.byte	0x3f
	.zero		1


	//   ....[48]....
        /*116c*/ 	.word	0x00015900
        /*1170*/ 	.word	0x00000003
        /*1174*/ 	.word	0x0002d830
        /*1178*/ 	.short	0x010a
        /*117a*/ 	.byte	0x3f
	.zero		1


	//   ....[49]....
        /*117c*/ 	.word	0x00015d50
        /*1180*/ 	.word	0x00000003
        /*1184*/ 	.word	0x0002d850
        /*1188*/ 	.short	0x010a
        /*118a*/ 	.byte	0x3f
	.zero		1


	//   ....[50]....
        /*118c*/ 	.word	0x00015d90
        /*1190*/ 	.word	0x00000003
        /*1194*/ 	.word	0x0002d850
        /*1198*/ 	.short	0x010a
        /*119a*/ 	.byte	0x3f
	.zero		1


	//   ....[51]....
        /*119c*/ 	.word	0x000164b0
        /*11a0*/ 	.word	0x00000000
        /*11a4*/ 	.word	0x00000000
        /*11a8*/ 	.short	0x0101
        /*11aa*/ 	.byte	0x3f
	.zero		1


	//   ....[52]....
        /*11ac*/ 	.word	0x00018700
        /*11b0*/ 	.word	0x00000008
        /*11b4*/ 	.word	0x00000000
        /*11b8*/ 	.short	0x0101
        /*11ba*/ 	.byte	0x3f
	.zero		1


	//   ....[53]....
        /*11bc*/ 	.word	0x00018da0
        /*11c0*/ 	.word	0x0000000b
        /*11c4*/ 	.word	0x0002d850
        /*11c8*/ 	.short	0x010a
        /*11ca*/ 	.byte	0x3f
	.zero		1


	//   ....[54]....
        /*11cc*/ 	.word	0x00018e50
        /*11d0*/ 	.word	0x0000000b
        /*11d4*/ 	.word	0x0002d850
        /*11d8*/ 	.short	0x010a
        /*11da*/ 	.byte	0x3f
	.zero		1


	//   ....[55]....
        /*11dc*/ 	.word	0x00019650
        /*11e0*/ 	.word	0x00000003
        /*11e4*/ 	.word	0x00000000
        /*11e8*/ 	.short	0x0101
        /*11ea*/ 	.byte	0x3f
	.zero		1


	//   ....[56]....
        /*11ec*/ 	.word	0x0001aa30
        /*11f0*/ 	.word	0x00000000
        /*11f4*/ 	.word	0x00000000
        /*11f8*/ 	.short	0x0101
        /*11fa*/ 	.byte	0x3f
	.zero		1


	//   ....[57]....
        /*11fc*/ 	.word	0x0001cf90
        /*1200*/ 	.word	0x00000017
        /*1204*/ 	.word	0x0002d820
        /*1208*/ 	.short	0x010a
        /*120a*/ 	.byte	0x3f
	.zero		1


	//   ....[58]....
        /*120c*/ 	.word	0x0001d050
        /*1210*/ 	.word	0x00000009
        /*1214*/ 	.word	0x0002d8a0
        /*1218*/ 	.short	0x010a
        /*121a*/ 	.byte	0x3f
	.zero		1


	//   ....[59]....
        /*121c*/ 	.word	0x0001d480
        /*1220*/ 	.word	0x00000009
        /*1224*/ 	.word	0x0002d8c0
        /*1228*/ 	.short	0x010a
        /*122a*/ 	.byte	0x3f
	.zero		1


	//   ....[60]....
        /*122c*/ 	.word	0x0001d9e0
        /*1230*/ 	.word	0x00000008
        /*1234*/ 	.word	0x0002d8a0
        /*1238*/ 	.short	0x010a
        /*123a*/ 	.byte	0x3f
	.zero		1


	//   ....[61]....
        /*123c*/ 	.word	0x0001de00
        /*1240*/ 	.word	0x00000008
        /*1244*/ 	.word	0x0002d8c0
        /*1248*/ 	.short	0x010a
        /*124a*/ 	.byte	0x3f
	.zero		1


	//   ....[62]....
        /*124c*/ 	.word	0x0001f1a0
        /*1250*/ 	.word	0x00000000
        /*1254*/ 	.word	0x0002d840
        /*1258*/ 	.short	0x010a
        /*125a*/ 	.byte	0x3f
	.zero		1


	//   ....[63]....
        /*125c*/ 	.word	0x0001f720
        /*1260*/ 	.word	0x00000000
        /*1264*/ 	.word	0x0002d830
        /*1268*/ 	.short	0x0107
        /*126a*/ 	.byte	0x3f
	.zero		1


	//   ....[64]....
        /*126c*/ 	.word	0x0001f7f0
        /*1270*/ 	.word	0x00000000
        /*1274*/ 	.word	0x0002d830
        /*1278*/ 	.short	0x0101
        /*127a*/ 	.byte	0x3f
	.zero		1


	//   ....[65]....
        /*127c*/ 	.word	0x00020410
        /*1280*/ 	.word	0x00000017
        /*1284*/ 	.word	0x0002d800
        /*1288*/ 	.short	0x0107
        /*128a*/ 	.byte	0x3f
	.zero		1


	//   ....[66]....
        /*128c*/ 	.word	0x00020500
        /*1290*/ 	.word	0x00000017
        /*1294*/ 	.word	0x0002d800
        /*1298*/ 	.short	0x0101
        /*129a*/ 	.byte	0x3f
	.zero		1


	//   ....[67]....
        /*129c*/ 	.word	0x00020520
        /*12a0*/ 	.word	0x00000017
        /*12a4*/ 	.word	0x0002d820
        /*12a8*/ 	.short	0x010a
        /*12aa*/ 	.byte	0x3f
	.zero		1


	//   ....[68]....
        /*12ac*/ 	.word	0x00020940
        /*12b0*/ 	.word	0x00000005
        /*12b4*/ 	.word	0x0002d840
        /*12b8*/ 	.short	0x010a
        /*12ba*/ 	.byte	0x3f
	.zero		1


	//   ....[69]....
        /*12bc*/ 	.word	0x00020d80
        /*12c0*/ 	.word	0x00000005
        /*12c4*/ 	.word	0x0002d830
        /*12c8*/ 	.short	0x0107
        /*12ca*/ 	.byte	0x3f
	.zero		1


	//   ....[70]....
        /*12cc*/ 	.word	0x00020e40
        /*12d0*/ 	.word	0x00000005
        /*12d4*/ 	.word	0x0002d830
        /*12d8*/ 	.short	0x0101
        /*12da*/ 	.byte	0x3f
	.zero		1


	//   ....[71]....
        /*12dc*/ 	.word	0x00020ea0
        /*12e0*/ 	.word	0x00000005
        /*12e4*/ 	.word	0x0002d860
        /*12e8*/ 	.short	0x010a
        /*12ea*/ 	.byte	0x3f
	.zero		1


	//   ....[72]....
        /*12ec*/ 	.word	0x00021380
        /*12f0*/ 	.word	0x00000005
        /*12f4*/ 	.word	0x0002d850
        /*12f8*/ 	.short	0x0107
        /*12fa*/ 	.byte	0x3f
	.zero		1


	//   ....[73]....
        /*12fc*/ 	.word	0x00021470
        /*1300*/ 	.word	0x00000005
        /*1304*/ 	.word	0x0002d850
        /*1308*/ 	.short	0x0101
        /*130a*/ 	.byte	0x3f
	.zero		1


	//   ....[74]....
        /*130c*/ 	.word	0x000216a0
        /*1310*/ 	.word	0x00000000
        /*1314*/ 	.word	0x0002d860
        /*1318*/ 	.short	0x010a
        /*131a*/ 	.byte	0x3f
	.zero		1


	//   ....[75]....
        /*131c*/ 	.word	0x00021ad0
        /*1320*/ 	.word	0x00000000
        /*1324*/ 	.word	0x0002d850
        /*1328*/ 	.short	0x0107
        /*132a*/ 	.byte	0x3f
	.zero		1


	//   ....[76]....
        /*132c*/ 	.word	0x00021bb0
        /*1330*/ 	.word	0x00000000
        /*1334*/ 	.word	0x0002d850
        /*1338*/ 	.short	0x0101
        /*133a*/ 	.byte	0x3f
	.zero		1


	//   ....[77]....
        /*133c*/ 	.word	0x000228e0
        /*1340*/ 	.word	0x00000005
        /*1344*/ 	.word	0x0002d820
        /*1348*/ 	.short	0x010a
        /*134a*/ 	.byte	0x3f
	.zero		1


	//   ....[78]....
        /*134c*/ 	.word	0x00022a80
        /*1350*/ 	.word	0x00000003
        /*1354*/ 	.word	0x0002d840
        /*1358*/ 	.short	0x010a
        /*135a*/ 	.byte	0x3f
	.zero		1


	//   ....[79]....
        /*135c*/ 	.word	0x00022b10
        /*1360*/ 	.word	0x00000019
        /*1364*/ 	.word	0x0002d840
        /*1368*/ 	.short	0x010a
        /*136a*/ 	.byte	0x3f
	.zero		1


	//   ....[80]....
        /*136c*/ 	.word	0x00022b50
        /*1370*/ 	.word	0x00000003
        /*1374*/ 	.word	0x0002d860
        /*1378*/ 	.short	0x010a
        /*137a*/ 	.byte	0x3f
	.zero		1


	//   ....[81]....
        /*137c*/ 	.word	0x00022b90
        /*1380*/ 	.word	0x00000019
        /*1384*/ 	.word	0x0002d860
        /*1388*/ 	.short	0x010a
        /*138a*/ 	.byte	0x3f
	.zero		1


	//   ....[82]....
        /*138c*/ 	.word	0x00022bf0
        /*1390*/ 	.word	0x00000023
        /*1394*/ 	.word	0x0002d890
        /*1398*/ 	.short	0x010a
        /*139a*/ 	.byte	0x3f
	.zero		1


	//   ....[83]....
        /*139c*/ 	.word	0x00022d70
        /*13a0*/ 	.word	0x00000023
        /*13a4*/ 	.word	0x0002d890
        /*13a8*/ 	.short	0x010a
        /*13aa*/ 	.byte	0x3f
	.zero		1


	//   ....[84]....
        /*13ac*/ 	.word	0x00022ef0
        /*13b0*/ 	.word	0x00000023
        /*13b4*/ 	.word	0x0002d890
        /*13b8*/ 	.short	0x010a
        /*13ba*/ 	.byte	0x3f
	.zero		1


	//   ....[85]....
        /*13bc*/ 	.word	0x00023060
        /*13c0*/ 	.word	0x00000023
        /*13c4*/ 	.word	0x0002d8b0
        /*13c8*/ 	.short	0x010a
        /*13ca*/ 	.byte	0x3f
	.zero		1


	//   ....[86]....
        /*13cc*/ 	.word	0x00023360
        /*13d0*/ 	.word	0x00000002
        /*13d4*/ 	.word	0x0002d800
        /*13d8*/ 	.short	0x010a
        /*13da*/ 	.byte	0x3f
	.zero		1


	//   ....[87]....
        /*13dc*/ 	.word	0x00023570
        /*13e0*/ 	.word	0x00000002
        /*13e4*/ 	.word	0x0002d800
        /*13e8*/ 	.short	0x010a
        /*13ea*/ 	.byte	0x3f
	.zero		1


	//   ....[88]....
        /*13ec*/ 	.word	0x000235c0
        /*13f0*/ 	.word	0x00000008
        /*13f4*/ 	.word	0x0002d830
        /*13f8*/ 	.short	0x010a
        /*13fa*/ 	.byte	0x3f
	.zero		1


	//   ....[89]....
        /*13fc*/ 	.word	0x00023610
        /*1400*/ 	.word	0x00000009
        /*1404*/ 	.word	0x0002d830
        /*1408*/ 	.short	0x010a
        /*140a*/ 	.byte	0x3f
	.zero		1


	//   ....[90]....
        /*140c*/ 	.word	0x00023660
        /*1410*/ 	.word	0x00000009
        /*1414*/ 	.word	0x0002d850
        /*1418*/ 	.short	0x010a
        /*141a*/ 	.byte	0x3f
	.zero		1


	//   ....[91]....
        /*141c*/ 	.word	0x000236b0
        /*1420*/ 	.word	0x00000003
        /*1424*/ 	.word	0x0002d830
        /*1428*/ 	.short	0x010a
        /*142a*/ 	.byte	0x3f
	.zero		1


	//   ....[92]....
        /*142c*/ 	.word	0x00023700
        /*1430*/ 	.word	0x00000003
        /*1434*/ 	.word	0x0002d850
        /*1438*/ 	.short	0x010a
        /*143a*/ 	.byte	0x3f
	.zero		1


	//   ....[93]....
        /*143c*/ 	.word	0x00023750
        /*1440*/ 	.word	0x00000003
        /*1444*/ 	.word	0x0002d830
        /*1448*/ 	.short	0x010a
        /*144a*/ 	.byte	0x3f
	.zero		1


	//   ....[94]....
        /*144c*/ 	.word	0x000237a0
        /*1450*/ 	.word	0x00000003
        /*1454*/ 	.word	0x0002d850
        /*1458*/ 	.short	0x010a
        /*145a*/ 	.byte	0x3f
	.zero		1


	//   ....[95]....
        /*145c*/ 	.word	0x000237f0
        /*1460*/ 	.word	0x0000000b
        /*1464*/ 	.word	0x0002d850
        /*1468*/ 	.short	0x010a
        /*146a*/ 	.byte	0x3f
	.zero		1


	//   ....[96]....
        /*146c*/ 	.word	0x00023b80
        /*1470*/ 	.word	0x00000017
        /*1474*/ 	.word	0x0002d820
        /*1478*/ 	.short	0x010a
        /*147a*/ 	.byte	0x3f
	.zero		1


	//   ....[97]....
        /*147c*/ 	.word	0x00023bd0
        /*1480*/ 	.word	0x00000009
        /*1484*/ 	.word	0x0002d8a0
        /*1488*/ 	.short	0x010a
        /*148a*/ 	.byte	0x3f
	.zero		1


	//   ....[98]....
        /*148c*/ 	.word	0x00023c20
        /*1490*/ 	.word	0x00000009
        /*1494*/ 	.word	0x0002d8c0
        /*1498*/ 	.short	0x010a
        /*149a*/ 	.byte	0x3f
	.zero		1


	//   ....[99]....
        /*149c*/ 	.word	0x00023c70
        /*14a0*/ 	.word	0x00000008
        /*14a4*/ 	.word	0x0002d8a0
        /*14a8*/ 	.short	0x010a
        /*14aa*/ 	.byte	0x3f
	.zero		1


	//   ....[100]....
        /*14ac*/ 	.word	0x00023cc0
        /*14b0*/ 	.word	0x00000008
        /*14b4*/ 	.word	0x0002d8c0
        /*14b8*/ 	.short	0x010a
        /*14ba*/ 	.byte	0x3f
	.zero		1


	//   ....[101]....
        /*14bc*/ 	.word	0x00023de0
        /*14c0*/ 	.word	0x00000000
        /*14c4*/ 	.word	0x0002d840
        /*14c8*/ 	.short	0x010a
        /*14ca*/ 	.byte	0x3f
	.zero		1


	//   ....[102]....
        /*14cc*/ 	.word	0x00024c20
        /*14d0*/ 	.word	0x00000017
        /*14d4*/ 	.word	0x0002d820
        /*14d8*/ 	.short	0x010a
        /*14da*/ 	.byte	0x3f
	.zero		1


	//   ....[103]....
        /*14dc*/ 	.word	0x00024c70
        /*14e0*/ 	.word	0x00000005
        /*14e4*/ 	.word	0x0002d840
        /*14e8*/ 	.short	0x010a
        /*14ea*/ 	.byte	0x3f
	.zero		1


	//   ....[104]....
        /*14ec*/ 	.word	0x00025210
        /*14f0*/ 	.word	0x00000005
        /*14f4*/ 	.word	0x0002d860
        /*14f8*/ 	.short	0x010a
        /*14fa*/ 	.byte	0x3f
	.zero		1


	//   ....[105]....
        /*14fc*/ 	.word	0x000257f0
        /*1500*/ 	.word	0x00000000
        /*1504*/ 	.word	0x0002d860
        /*1508*/ 	.short	0x010a
        /*150a*/ 	.byte	0x3f
	.zero		1


	//   ....[106]....
        /*150c*/ 	.word	0x00026740
        /*1510*/ 	.word	0x00000005
        /*1514*/ 	.word	0x0002d820
        /*1518*/ 	.short	0x010a
        /*151a*/ 	.byte	0x3f
	.zero		1


	//   ....[107]....
        /*151c*/ 	.word	0x000268e0
        /*1520*/ 	.word	0x00000003
        /*1524*/ 	.word	0x0002d840
        /*1528*/ 	.short	0x010a
        /*152a*/ 	.byte	0x3f
	.zero		1


	//   ....[108]....
        /*152c*/ 	.word	0x00026930
        /*1530*/ 	.word	0x00000019
        /*1534*/ 	.word	0x0002d840
        /*1538*/ 	.short	0x010a
        /*153a*/ 	.byte	0x3f
	.zero		1


	//   ....[109]....
        /*153c*/ 	.word	0x00026980
        /*1540*/ 	.word	0x00000003
        /*1544*/ 	.word	0x0002d860
        /*1548*/ 	.short	0x010a
        /*154a*/ 	.byte	0x3f
	.zero		1


	//----- nvinfo : EIATTR_NUM_MBARRIERS
	.align		4
.L_1263:
        /*154c*/ 	.byte	0x03, 0x38
        /*154e*/ 	.short	0x0016


	//----- nvinfo : EIATTR_EXIT_INSTR_OFFSETS
	.align		4
        /*1550*/ 	.byte	0x04, 0x1c
        /*1552*/ 	.short	(.L_1265 - .L_1264)


	//   ....[0]....
.L_1264:
        /*1554*/ 	.word	0x00022be0


	//----- nvinfo : EIATTR_MAX_THREADS
	.align		4
.L_1265:
        /*1558*/ 	.byte	0x04, 0x05
        /*155a*/ 	.short	(.L_1267 - .L_1266)
.L_1266:
        /*155c*/ 	.word	0x00000200
        /*1560*/ 	.word	0x00000001
        /*1564*/ 	.word	0x00000001


	//----- nvinfo : EIATTR_CRS_STACK_SIZE
	.align		4
.L_1267:
        /*1568*/ 	.byte	0x04, 0x1e
        /*156a*/ 	.short	(.L_1269 - .L_1268)
.L_1268:
        /*156c*/ 	.word	0x00000000


	//----- nvinfo : EIATTR_CBANK_PARAM_SIZE
	.align		4
.L_1269:
        /*1570*/ 	.byte	0x03, 0x19
        /*1572*/ 	.short	0x0af0


	//----- nvinfo : EIATTR_PARAM_CBANK
	.align		4
        /*1574*/ 	.byte	0x04, 0x0a
        /*1576*/ 	.short	(.L_1271 - .L_1270)
	.align		4
.L_1270:
        /*1578*/ 	.word	index@(.nv.constant0._ZN7cutlass13device_kernelIN5flash11enable_sm90INS1_16FlashAttnFwdSm90INS1_25CollectiveMainloopFwdSm90ILi2EN4cute5tupleIJNS5_1CILi1EEES8_S8_EEENS6_IJNS7_ILi192EEENS7_ILi128EEENS7_ILi96EEEEEELi96ENS_10bfloat16_tEfNS_4arch4Sm90ELb0ELb1ELb0ELb1ELb1ELb1ELb0ELb0ELb1ELb1ELb0ELb0EEENS1_21CollectiveEpilogueFwdINS6_IJSA_SC_SB_EEES9_SE_SG_Li384ELb1ELb1ELb0ELb0EEENS1_36VarlenDynamicPersistentTileSchedulerILi192ELi128ELi384ELi128ELb0ELb1ELb1ELb1ELb0ELb1EEEEEEEEEvNT_6ParamsE)
        /*157c*/ 	.short	0x0210
        /*157e*/ 	.short	0x0af0


	//----- nvinfo : EIATTR_SW_WAR
	.align		4
.L_1271:
        /*1580*/ 	.byte	0x04, 0x36
        /*1582*/ 	.short	(.L_1273 - .L_1272)
.L_1272:
        /*1584*/ 	.word	0x00000008
.L_1273:


//--------------------- .nv.info._ZN7cutlass13device_kernelIN5flash11enable_sm90INS1_16FlashAttnFwdSm90INS1_25CollectiveMainloopFwdSm90ILi2EN4cute5tupleIJNS5_1CILi1EEES8_S8_EEENS6_IJNS7_ILi192EEENS7_ILi128EEENS7_ILi96EEEEEELi96ENS_10bfloat16_tEfNS_4arch4Sm90ELb1ELb0ELb0ELb0ELb1ELb0ELb0ELb0ELb1ELb1ELb0ELb0EEENS1_21CollectiveEpilogueFwdINS6_IJSA_SC_SB_EEES9_SE_SG_Li384ELb0ELb1ELb0ELb0EEENS1_30DynamicPersistentTileSchedulerILi384ELi128ELb0ELb1ELb1EEEEEEEEEvNT_6ParamsE --------------------------
	.section	.nv.info._ZN7cutlass13device_kernelIN5flash11enable_sm90INS1_16FlashAttnFwdSm90INS1_25CollectiveMainloopFwdSm90ILi2EN4cute5tupleIJNS5_1CILi1EEES8_S8_EEENS6_IJNS7_ILi192EEENS7_ILi128EEENS7_ILi96EEEEEELi96ENS_10bfloat16_tEfNS_4arch4Sm90ELb1ELb0ELb0ELb0ELb1ELb0ELb0ELb0ELb1ELb1ELb0ELb0EEENS1_21CollectiveEpilogueFwdINS6_IJSA_SC_SB_EEES9_SE_SG_Li384ELb0ELb1ELb0ELb0EEENS1_30DynamicPersistentTileSchedulerILi384ELi128ELb0ELb1ELb1EEEEEEEEEvNT_6ParamsE,"",@"SHT_CUDA_INFO"
	.sectionflags	@""
	.align	4


	//----- nvinfo : EIATTR_CUDA_API_VERSION
	.align		4
        /*0000*/ 	.byte	0x04, 0x37
        /*0002*/ 	.short	(.L_1275 - .L_1274)
.L_1274:
        /*0004*/ 	.word	0x00000082


	//----- nvinfo : EIATTR_KPARAM_INFO
	.align		4
.L_1275:
        /*0008*/ 	.byte	0x04, 0x17
        /*000a*/ 	.short	(.L_1277 - .L_1276)
.L_1276:
        /*000c*/ 	.word	0x00000000
        /*0010*/ 	.short	0x0000
        /*0012*/ 	.short	0x0070
        /*0014*/ 	.byte	0x00, 0xf0, 0x01, 0x2a


	//----- nvinfo : EIATTR_SPARSE_MMA_MASK
	.align		4
.L_1277:
        /*0018*/ 	.byte	0x03, 0x50
        /*001a*/ 	.short	0x0000


	//----- nvinfo : EIATTR_MAXREG_COUNT
	.align		4
        /*001c*/ 	.byte	0x03, 0x1b
        /*001e*/ 	.short	0x0080


	//----- nvinfo : EIATTR_NUM_BARRIERS
	.align		4
        /*0020*/ 	.byte	0x02, 0x4c
        /*0022*/ 	.byte	0x10
	.zero		1


	//----- nvinfo : EIATTR_EXTERNS
	.align		4
        /*0024*/ 	.byte	0x04, 0x0f
        /*0026*/ 	.short	(.L_1279 - .L_1278)


	//   ....[0]....
	.align		4
.L_1278:
        /*0028*/ 	.word	index@(__assertfail)


	//----- nvinfo : EIATTR_ANNOTATIONS
	.align		4
.L_1279:
        /*002c*/ 	.byte	0x04, 0x55
        /*002e*/ 	.short	(.L_1281 - .L_1280)


	//   ....[0]....
.L_1280:
        /* <DEDUP_REMOVED lines=12> */


	//----- nvinfo : EIATTR_MERCURY_ISA_VERSION
	.align		4
.L_1281:
        /*00d8*/ 	.byte	0x03, 0x5f
        /*00da*/ 	.short	0x0101


	//----- nvinfo : EIATTR_INT_WARP_WIDE_INSTR_OFFSETS
	.align		4
        /*00dc*/ 	.byte	0x04, 0x31
        /*00de*/ 	.short	(.L_1283 - .L_1282)


	//   ....[0]....
.L_1282:
        /*00e0*/ 	.word	0x000000c0


	//   ....[1]....
        /*00e4*/ 	.word	0x000000d0


	//   ....[2]....
        /*00e8*/ 	.word	0x00000170


	//   ....[3]....
        /*00ec*/ 	.word	0x0000b280


	//   ....[4]....
        /*00f0*/ 	.word	0x0000b310


	//   ....[5]....
        /*00f4*/ 	.word	0x0000dec0


	//   ....[6]....
        /*00f8*/ 	.word	0x0000df50


	//----- nvinfo : EIATTR_COOP_GROUP_MASK_REGIDS
	.align		4
.L_1283:
        /*00fc*/ 	.byte	0x04, 0x29
        /*00fe*/ 	.short	(.L_1285 - .L_1284)


	//   ....[0]....
.L_1284:
        /*0100*/ 	.word	0xffffffff


	//   ....[1]....
        /*0104*/ 	.word	0xffffffff


	//   ....[2]....
        /*0108*/ 	.word	0xffffffff


	//   ....[3]....
        /*010c*/ 	.word	0xffffffff


	//   ....[4]....
        /*0110*/ 	.word	0xffffffff


	//   ....[5]....
        /*0114*/ 	.word	0xffffffff


	//   ....[6]....
        /*0118*/ 	.word	0xffffffff


	//   ....[7]....
        /*011c*/ 	.word	0xffffffff


	//   ....[8]....
        /*0120*/ 	.word	0xffffffff


	//   ....[9]....
        /*0124*/ 	.word	0xffffffff


	//   ....[10]....
        /*0128*/ 	.word	0xffffffff


	//   ....[11]....
        /*012c*/ 	.word	0xffffffff


	//   ....[12]....
        /*0130*/ 	.word	0xffffffff


	//   ....[13]....
        /*0134*/ 	.word	0xffffffff


	//   ....[14]....
        /*0138*/ 	.word	0xffffffff


	//   ....[15]....
        /*013c*/ 	.word	0xffffffff


	//   ....[16]....
        /*0140*/ 	.word	0xffffffff


	//   ....[17]....
        /*0144*/ 	.word	0xffffffff


	//   ....[18]....
        /*0148*/ 	.word	0xffffffff


	//   ....[19]....
        /*014c*/ 	.word	0xffffffff


	//   ....[20]....
        /*0150*/ 	.word	0xffffffff


	//   ....[21]....
        /*0154*/ 	.word	0xffffffff


	//   ....[22]....
        /*0158*/ 	.word	0xffffffff


	//   ....[23]....
        /*015c*/ 	.word	0xffffffff


	//   ....[24]....
        /*0160*/ 	.word	0xffffffff


	//   ....[25]....
        /*0164*/ 	.word	0xffffffff


	//   ....[26]....
        /*0168*/ 	.word	0xffffffff


	//   ....[27]....
        /*016c*/ 	.word	0xffffffff


	//   ....[28]....
        /*0170*/ 	.word	0xffffffff


	//   ....[29]....
        /*0174*/ 	.word	0xffffffff


	//   ....[30]....
        /*0178*/ 	.word	0xffffffff


	//   ....[31]....
        /*017c*/ 	.word	0xffffffff


	//   ....[32]....
        /*0180*/ 	.word	0xffffffff


	//   ....[33]....
        /*0184*/ 	.word	0xffffffff


	//   ....[34]....
        /*0188*/ 	.word	0xffffffff


	//   ....[35]....
        /*018c*/ 	.word	0xffffffff


	//   ....[36]....
        /*0190*/ 	.word	0xffffffff


	//   ....[37]....
        /*0194*/ 	.word	0xffffffff


	//   ....[38]....
        /*0198*/ 	.word	0xffffffff


	//   ....[39]....
        /*019c*/ 	.word	0xffffffff


	//   ....[40]....
        /*01a0*/ 	.word	0xffffffff


	//   ....[41]....
        /*01a4*/ 	.word	0xffffffff


	//   ....[42]....
        /*01a8*/ 	.word	0xffffffff


	//   ....[43]....
        /*01ac*/ 	.word	0xffffffff


	//   ....[44]....
        /*01b0*/ 	.word	0xffffffff


	//   ....[45]....
        /*01b4*/ 	.word	0xffffffff


	//   ....[46]....
        /*01b8*/ 	.word	0xffffffff


	//   ....[47]....
        /*01bc*/ 	.word	0xffffffff


	//   ....[48]....
        /*01c0*/ 	.word	0xffffffff


	//   ....[49]....
        /*01c4*/ 	.word	0xffffffff


	//   ....[50]....
        /*01c8*/ 	.word	0xffffffff


	//   ....[51]....
        /*01cc*/ 	.word	0xffffffff


	//   ....[52]....
        /*01d0*/ 	.word	0xffffffff


	//   ....[53]....
        /*01d4*/ 	.word	0xffffffff


	//   ....[54]....
        /*01d8*/ 	.word	0xffffffff


	//   ....[55]....
        /*01dc*/ 	.word	0xffffffff


	//   ....[56]....
        /*01e0*/ 	.word	0xffffffff


	//   ....[57]....
        /*01e4*/ 	.word	0xffffffff


	//   ....[58]....
        /*01e8*/ 	.word	0xffffffff


	//   ....[59]....
        /*01ec*/ 	.word	0xffffffff


	//   ....[60]....
        /*01f0*/ 	.word	0xffffffff


	//   ....[61]....
        /*01f4*/ 	.word	0xffffffff


	//   ....[62]....
        /*01f8*/ 	.word	0xffffffff


	//   ....[63]....
        /*01fc*/ 	.word	0xffffffff


	//   ....[64]....
        /*0200*/ 	.word	0xffffffff


	//   ....[65]....
        /*0204*/ 	.word	0xffffffff


	//   ....[66]....
        /*0208*/ 	.word	0xffffffff


	//   ....[67]....
        /*020c*/ 	.word	0xffffffff


	//   ....[68]....
        /*0210*/ 	.word	0xffffffff


	//   ....[69]....
        /*0214*/ 	.word	0xffffffff


	//   ....[70]....
        /*0218*/ 	.word	0xffffffff


	//   ....[71]....
        /*021c*/ 	.word	0xffffffff


	//   ....[72]....
        /*0220*/ 	.word	0xffffffff


	//   ....[73]....
        /*0224*/ 	.word	0xffffffff


	//   ....[74]....
        /*0228*/ 	.word	0xffffffff


	//   ....[75]....
        /*022c*/ 	.word	0xffffffff


	//   ....[76]....
        /*0230*/ 	.word	0xffffffff


	//   ....[77]....
        /*0234*/ 	.word	0xffffffff


	//   ....[78]....
        /*0238*/ 	.word	0xffffffff


	//   ....[79]....
        /*023c*/ 	.word	0xffffffff


	//   ....[80]....
        /*0240*/ 	.word	0xffffffff


	//   ....[81]....
        /*0244*/ 	.word	0xffffffff


	//   ....[82]....
        /*0248*/ 	.word	0xffffffff


	//   ....[83]....
        /*024c*/ 	.word	0xffffffff


	//   ....[84]....
        /*0250*/ 	.word	0xffffffff


	//   ....[85]....
        /*0254*/ 	.word	0xffffffff


	//   ....[86]....
        /*0258*/ 	.word	0xffffffff


	//   ....[87]....
        /*025c*/ 	.word	0xffffffff


	//   ....[88]....
        /*0260*/ 	.word	0xffffffff


	//   ....[89]....
        /*0264*/ 	.word	0x0500000f


	//   ....[90]....
        /*0268*/ 	.word	0x0500000f


	//   ....[91]....
        /*026c*/ 	.word	0x0500000f


	//   ....[92]....
        /*0270*/ 	.word	0x0500000f


	//   ....[93]....
        /*0274*/ 	.word	0x0500000f


	//   ....[94]....
        /*0278*/ 	.word	0x0500000f


	//   ....[95]....
        /*027c*/ 	.word	0x0500000f


	//   ....[96]....
        /*0280*/ 	.word	0x0500000f


	//   ....[97]....
        /*0284*/ 	.word	0x0500000f


	//   ....[98]....
        /*0288*/ 	.word	0x0500000f


	//   ....[99]....
        /*028c*/ 	.word	0x0500000f


	//   ....[100]....
        /*0290*/ 	.word	0x0500000f


	//   ....[101]....
        /*0294*/ 	.word	0x0500000f


	//   ....[102]....
        /*0298*/ 	.word	0x0500000f


	//   ....[103]....
        /*029c*/ 	.word	0x0500000f


	//   ....[104]....
        /*02a0*/ 	.word	0x0500000f


	//   ....[105]....
        /*02a4*/ 	.word	0x0500000f


	//   ....[106]....
        /*02a8*/ 	.word	0x0500000f


	//   ....[107]....
        /*02ac*/ 	.word	0x0500000f


	//   ....[108]....
        /*02b0*/ 	.word	0x0500000f


	//   ....[109]....
        /*02b4*/ 	.word	0x0500000f


	//   ....[110]....
        /*02b8*/ 	.word	0x0500000f


	//   ....[111]....
        /*02bc*/ 	.word	0x0500000f


	//   ....[112]....
        /*02c0*/ 	.word	0x0500000f


	//   ....[113]....
        /*02c4*/ 	.word	0x0500000f


	//   ....[114]....
        /*02c8*/ 	.word	0x0500000f


	//   ....[115]....
        /*02cc*/ 	.word	0x0500000f


	//   ....[116]....
        /*02d0*/ 	.word	0x0500000f


	//   ....[117]....
        /*02d4*/ 	.word	0x0500000f


	//   ....[118]....
        /*02d8*/ 	.word	0x0500000f


	//   ....[119]....
        /*02dc*/ 	.word	0x0500000f


	//   ....[120]....
        /*02e0*/ 	.word	0x0500000f


	//   ....[121]....
        /*02e4*/ 	.word	0x0500000f


	//   ....[122]....
        /*02e8*/ 	.word	0x0500000f


	//   ....[123]....
        /*02ec*/ 	.word	0x0500000f


	//   ....[124]....
        /*02f0*/ 	.word	0x0500000f


	//   ....[125]....
        /*02f4*/ 	.word	0x0500000f


	//   ....[126]....
        /*02f8*/ 	.word	0x0500000f


	//   ....[127]....
        /*02fc*/ 	.word	0x0500000f


	//   ....[128]....
        /*0300*/ 	.word	0x0500000f


	//   ....[129]....
        /*0304*/ 	.word	0x0500000f


	//   ....[130]....
        /*0308*/ 	.word	0x0500000f


	//   ....[131]....
        /*030c*/ 	.word	0x0500000f


	//   ....[132]....
        /*0310*/ 	.word	0x0500000f


	//   ....[133]....
        /*0314*/ 	.word	0x0500000f


	//   ....[134]....
        /*0318*/ 	.word	0x0500000f


	//   ....[135]....
        /*031c*/ 	.word	0x0500000f


	//----- nvinfo : EIATTR_COOP_GROUP_INSTR_OFFSETS
	.align		4
.L_1285:
        /*0320*/ 	.byte	0x04, 0x28
        /*0322*/ 	.short	(.L_1287 - .L_1286)


	//   ....[0]....
.L_1286:
        /*0324*/ 	.word	0x00000080


	//   ....[1]....
        /*0328*/ 	.word	0x00000090


	//   ....[2]....
        /*032c*/ 	.word	0x000002d0


	//   ....[3]....
        /*0330*/ 	.word	0x00000430


	//   ....[4]....
        /*0334*/ 	.word	0x00000550


	//   ....[5]....
        /*0338*/ 	.word	0x000006b0


	//   ....[6]....
        /*033c*/ 	.word	0x000014e0


	//   ....[7]....
        /*0340*/ 	.word	0x00001d10


	//   ....[8]....
        /*0344*/ 	.word	0x00001d50


	//   ....[9]....
        /*0348*/ 	.word	0x00002570


	//   ....[10]....
        /*034c*/ 	.word	0x00002640


	//   ....[11]....
        /*0350*/ 	.word	0x00002e90


	//   ....[12]....
        /*0354*/ 	.word	0x00002f00


	//   ....[13]....
        /*0358*/ 	.word	0x00003ae0


	//   ....[14]....
        /*035c*/ 	.word	0x000044d0


	//   ....[15]....
        /*0360*/ 	.word	0x00004520


	//   ....[16]....
        /*0364*/ 	.word	0x00004b90


	//   ....[17]....
        /*0368*/ 	.word	0x00004c90


	//   ....[18]....
        /*036c*/ 	.word	0x00005480


	//   ....[19]....
        /*0370*/ 	.word	0x00005520


	//   ....[20]....
        /*0374*/ 	.word	0x00006590


	//   ....[21]....
        /*0378*/ 	.word	0x00007310


	//   ....[22]....
        /*037c*/ 	.word	0x00007320


	//   ....[23]....
        /*0380*/ 	.word	0x00007350


	//   ....[24]....
        /*0384*/ 	.word	0x00007360


	//   ....[25]....
        /*0388*/ 	.word	0x000086c0


	//   ....[26]....
        /*038c*/ 	.word	0x000087d0


	//   ....[27]....
        /*0390*/ 	.word	0x00008830


	//   ....[28]....
        /*0394*/ 	.word	0x00008900


	//   ....[29]....
        /*0398*/ 	.word	0x00008930


	//   ....[30]....
        /*039c*/ 	.word	0x00009870


	//   ....[31]....
        /*03a0*/ 	.word	0x000098a0


	//   ....[32]....
        /*03a4*/ 	.word	0x000098d0


	//   ....[33]....
        /*03a8*/ 	.word	0x00009900


	//   ....[34]....
        /*03ac*/ 	.word	0x00009e10


	//   ....[35]....
        /*03b0*/ 	.word	0x00009e30


	//   ....[36]....
        /*03b4*/ 	.word	0x00009f40


	//   ....[37]....
        /*03b8*/ 	.word	0x00009f60


	//   ....[38]....
        /*03bc*/ 	.word	0x0000a600


	//   ....[39]....
        /*03c0*/ 	.word	0x0000a610


	//   ....[40]....
        /*03c4*/ 	.word	0x0000a710


	//   ....[41]....
        /*03c8*/ 	.word	0x0000a730


	//   ....[42]....
        /*03cc*/ 	.word	0x0000a8f0


	//   ....[43]....
        /*03d0*/ 	.word	0x0000beb0


	//   ....[44]....
        /*03d4*/ 	.word	0x0000bed0


	//   ....[45]....
        /*03d8*/ 	.word	0x0000bee0


	//   ....[46]....
        /*03dc*/ 	.word	0x0000bf80


	//   ....[47]....
        /*03e0*/ 	.word	0x0000bfa0


	//   ....[48]....
        /*03e4*/ 	.word	0x0000c040


	//   ....[49]....
        /*03e8*/ 	.word	0x0000c060


	//   ....[50]....
        /*03ec*/ 	.word	0x0000c070


	//   ....[51]....
        /*03f0*/ 	.word	0x0000c920


	//   ....[52]....
        /*03f4*/ 	.word	0x0000c940


	//   ....[53]....
        /*03f8*/ 	.word	0x0000c960


	//   ....[54]....
        /*03fc*/ 	.word	0x0000ca30


	//   ....[55]....
        /*0400*/ 	.word	0x0000ca40


	//   ....[56]....
        /*0404*/ 	.word	0x0000cae0


	//   ....[57]....
        /*0408*/ 	.word	0x0000caf0


	//   ....[58]....
        /*040c*/ 	.word	0x0000cb00


	//   ....[59]....
        /*0410*/ 	.word	0x0000cb10


	//   ....[60]....
        /*0414*/ 	.word	0x0000cbd0


	//   ....[61]....
        /*0418*/ 	.word	0x0000cbf0


	//   ....[62]....
        /*041c*/ 	.word	0x0000cc50


	//   ....[63]....
        /*0420*/ 	.word	0x0000d490


	//   ....[64]....
        /*0424*/ 	.word	0x0000d4a0


	//   ....[65]....
        /*0428*/ 	.word	0x0000d4c0


	//   ....[66]....
        /*042c*/ 	.word	0x0000d540


	//   ....[67]....
        /*0430*/ 	.word	0x0000d550


	//   ....[68]....
        /*0434*/ 	.word	0x0000d5b0


	//   ....[69]....
        /*0438*/ 	.word	0x0000d5e0


	//   ....[70]....
        /*043c*/ 	.word	0x0000d620


	//   ....[71]....
        /*0440*/ 	.word	0x0000d920


	//   ....[72]....
        /*0444*/ 	.word	0x0000d940


	//   ....[73]....
        /*0448*/ 	.word	0x0000d9e0


	//   ....[74]....
        /*044c*/ 	.word	0x0000d9f0


	//   ....[75]....
        /*0450*/ 	.word	0x0000da80


	//   ....[76]....
        /*0454*/ 	.word	0x0000da90


	//   ....[77]....
        /*0458*/ 	.word	0x0000daa0


	//   ....[78]....
        /*045c*/ 	.word	0x0000db30


	//   ....[79]....
        /*0460*/ 	.word	0x0000e150


	//   ....[80]....
        /*0464*/ 	.word	0x0000e160


	//   ....[81]....
        /*0468*/ 	.word	0x0000e1b0


	//   ....[82]....
        /*046c*/ 	.word	0x0000e1f0


	//   ....[83]....
        /*0470*/ 	.word	0x0000e250


	//   ....[84]....
        /*0474*/ 	.word	0x0000e270


	//   ....[85]....
        /*0478*/ 	.word	0x0000e2f0


	//   ....[86]....
        /*047c*/ 	.word	0x0000e310


	//   ....[87]....
        /*0480*/ 	.word	0x0000e670


	//   ....[88]....
        /*0484*/ 	.word	0x0000e860


	//   ....[89]....
        /*0488*/ 	.word	0x0000edf0


	//   ....[90]....
        /*048c*/ 	.word	0x0000eed0


	//   ....[91]....
        /*0490*/ 	.word	0x0000ef70


	//   ....[92]....
        /*0494*/ 	.word	0x0000efd0


	//   ....[93]....
        /*0498*/ 	.word	0x0000f0e0


	//   ....[94]....
        /*049c*/ 	.word	0x0000f150


	//   ....[95]....
        /*04a0*/ 	.word	0x0000f260


	//   ....[96]....
        /*04a4*/ 	.word	0x0000f2d0


	//   ....[97]....
        /*04a8*/ 	.word	0x0000f3d0


	//   ....[98]....
        /*04ac*/ 	.word	0x0000f460


	//   ....[99]....
        /*04b0*/ 	.word	0x0000f4d0


	//   ....[100]....
        /*04b4*/ 	.word	0x0000f530


	//   ....[101]....
        /*04b8*/ 	.word	0x0000f650


	//   ....[102]....
        /*04bc*/ 	.word	0x0000f6b0


	//   ....[103]....
        /*04c0*/ 	.word	0x0000f7d0


	//   ....[104]....
        /*04c4*/ 	.word	0x0000f830


	//   ....[105]....
        /*04c8*/ 	.word	0x0000f8d0


	//   ....[106]....
        /*04cc*/ 	.word	0x0000f9a0


	//   ....[107]....
        /*04d0*/ 	.word	0x0000fac0


	//   ....[108]....
        /*04d4*/ 	.word	0x0000fb20


	//   ....[109]....
        /*04d8*/ 	.word	0x0000fc10


	//   ....[110]....
        /*04dc*/ 	.word	0x0000fd40


	//   ....[111]....
        /*04e0*/ 	.word	0x0000fdf0


	//   ....[112]....
        /*04e4*/ 	.word	0x0000fe70


	//   ....[113]....
        /*04e8*/ 	.word	0x0000ff50


	//   ....[114]....
        /*04ec*/ 	.word	0x0000ffb0


	//   ....[115]....
        /*04f0*/ 	.word	0x00010080


	//   ....[116]....
        /*04f4*/ 	.word	0x000100e0


	//   ....[117]....
        /*04f8*/ 	.word	0x000101b0


	//   ....[118]....
        /*04fc*/ 	.word	0x000102a0


	//   ....[119]....
        /*0500*/ 	.word	0x00010340


	//   ....[120]....
        /*0504*/ 	.word	0x000103a0


	//   ....[121]....
        /*0508*/ 	.word	0x000104a0


	//   ....[122]....
        /*050c*/ 	.word	0x00010500


	//   ....[123]....
        /*0510*/ 	.word	0x00010600


	//   ....[124]....
        /*0514*/ 	.word	0x00010660


	//   ....[125]....
        /*0518*/ 	.word	0x00010730


	//   ....[126]....
        /*051c*/ 	.word	0x00010880


	//   ....[127]....
        /*0520*/ 	.word	0x00010920


	//   ....[128]....
        /*0524*/ 	.word	0x000109b0


	//   ....[129]....
        /*0528*/ 	.word	0x00010ab0


	//   ....[130]....
        /*052c*/ 	.word	0x00010b10


	//   ....[131]....
        /*0530*/ 	.word	0x00010c00


	//   ....[132]....
        /*0534*/ 	.word	0x00010c60


	//   ....[133]....
        /*0538*/ 	.word	0x00010d20


	//   ....[134]....
        /*053c*/ 	.word	0x00010e10


	//   ....[135]....
        /*0540*/ 	.word	0x00010f30


	//----- nvinfo : EIATTR_REG_RECONFIG
	.align		4
.L_1287:
        /*0544*/ 	.byte	0x01, 0x54
	.zero		2


	//----- nvinfo : EIATTR_SYSCALL_OFFSETS
	.align		4
        /*0548*/ 	.byte	0x04, 0x46
        /*054a*/ 	.short	(.L_1289 - .L_1288)


	//   ....[0]....
.L_1288:
        /*054c*/ 	.word	0x000016d0


	//   ....[1]....
        /*0550*/ 	.word	0x0000b480


	//   ....[2]....
        /*0554*/ 	.word	0x0000b5d0


	//   ....[3]....
        /*0558*/ 	.word	0x0000b6c0


	//   ....[4]....
        /*055c*/ 	.word	0x0000c3d0


	//----- nvinfo : EIATTR_MBARRIER_INSTR_OFFSETS
	.align		4
.L_1289:
        /*0560*/ 	.byte	0x04, 0x39
        /*0562*/ 	.short	(.L_1291 - .L_1290)


	//   ....[0]....
.L_1290:
        /*0564*/ 	.word	0x00000180
        /*0568*/ 	.word	0x000000ff
        /*056c*/ 	.word	0x0002d800
        /*0570*/ 	.short	0x0100
        /*0572*/ 	.byte	0x08
	.zero		1


	//   ....[1]....
        /*0574*/ 	.word	0x00000190
        /*0578*/ 	.word	0x000000ff
        /*057c*/ 	.word	0x0002d820
        /*0580*/ 	.short	0x0100
        /*0582*/ 	.byte	0x08
	.zero		1


	//   ....[2]....
        /*0584*/ 	.word	0x00000280
        /*0588*/ 	.word	0x000000ff
        /*058c*/ 	.word	0x0002d830
        /*0590*/ 	.short	0x0100
        /*0592*/ 	.byte	0x08
	.zero		1


	//   ....[3]....
        /*0594*/ 	.word	0x00000290
        /*0598*/ 	.word	0x000000ff
        /*059c*/ 	.word	0x0002d840
        /*05a0*/ 	.short	0x0100
        /*05a2*/ 	.byte	0x08
	.zero		1


	//   ....[4]....
        /*05a4*/ 	.word	0x000002a0
        /*05a8*/ 	.word	0x000000ff
        /*05ac*/ 	.word	0x0002d838
        /*05b0*/ 	.short	0x0100
        /*05b2*/ 	.byte	0x08
	.zero		1


	//   ....[5]....
        /*05b4*/ 	.word	0x000002b0
        /*05b8*/ 	.word	0x000000ff
        /*05bc*/ 	.word	0x0002d848
        /*05c0*/ 	.short	0x0100
        /*05c2*/ 	.byte	0x08
	.zero		1


	//   ....[6]....
        /*05c4*/ 	.word	0x000003e0
        /*05c8*/ 	.word	0x000000ff
        /*05cc*/ 	.word	0x0002d850
        /*05d0*/ 	.short	0x0100
        /*05d2*/ 	.byte	0x08
	.zero		1


	//   ....[7]....
        /*05d4*/ 	.word	0x000003f0
        /*05d8*/ 	.word	0x000000ff
        /*05dc*/ 	.word	0x0002d860
        /*05e0*/ 	.short	0x0100
        /*05e2*/ 	.byte	0x08
	.zero		1


	//   ....[8]....
        /*05e4*/ 	.word	0x00000400
        /*05e8*/ 	.word	0x000000ff
        /*05ec*/ 	.word	0x0002d858
        /*05f0*/ 	.short	0x0100
        /*05f2*/ 	.byte	0x08
	.zero		1


	//   ....[9]....
        /*05f4*/ 	.word	0x00000410
        /*05f8*/ 	.word	0x000000ff
        /*05fc*/ 	.word	0x0002d868
        /*0600*/ 	.short	0x0100
        /*0602*/ 	.byte	0x08
	.zero		1


	//   ....[10]....
        /*0604*/ 	.word	0x00000500
        /*0608*/ 	.word	0x000000ff
        /*060c*/ 	.word	0x0002d870
        /*0610*/ 	.short	0x0100
        /*0612*/ 	.byte	0x06
	.zero		1


	//   ....[11]....
        /*0614*/ 	.word	0x00000510
        /*0618*/ 	.word	0x000000ff
        /*061c*/ 	.word	0x0002d880
        /*0620*/ 	.short	0x0100
        /*0622*/ 	.byte	0x06
	.zero		1


	//   ....[12]....
        /*0624*/ 	.word	0x00000520
        /*0628*/ 	.word	0x000000ff
        /*062c*/ 	.word	0x0002d878
        /*0630*/ 	.short	0x0100
        /*0632*/ 	.byte	0x06
	.zero		1


	//   ....[13]....
        /*0634*/ 	.word	0x00000530
        /*0638*/ 	.word	0x000000ff
        /*063c*/ 	.word	0x0002d888
        /*0640*/ 	.short	0x0100
        /*0642*/ 	.byte	0x06
	.zero		1


	//   ....[14]....
        /*0644*/ 	.word	0x00000660
        /*0648*/ 	.word	0x000000ff
        /*064c*/ 	.word	0x0002d890
        /*0650*/ 	.short	0x0100
        /*0652*/ 	.byte	0x08
	.zero		1


	//   ....[15]....
        /*0654*/ 	.word	0x00000670
        /*0658*/ 	.word	0x000000ff
        /*065c*/ 	.word	0x0002d8a0
        /*0660*/ 	.short	0x0100
        /*0662*/ 	.byte	0x08
	.zero		1


	//   ....[16]....
        /*0664*/ 	.word	0x00000680
        /*0668*/ 	.word	0x000000ff
        /*066c*/ 	.word	0x0002d898
        /*0670*/ 	.short	0x0100
        /*0672*/ 	.byte	0x08
	.zero		1


	//   ....[17]....
        /*0674*/ 	.word	0x00000690
        /*0678*/ 	.word	0x000000ff
        /*067c*/ 	.word	0x0002d8a8
        /*0680*/ 	.short	0x0100
        /*0682*/ 	.byte	0x08
	.zero		1


	//   ....[18]....
        /*0684*/ 	.word	0x000007d0
        /*0688*/ 	.word	0x000000ff
        /*068c*/ 	.word	0x0002d8b0
        /*0690*/ 	.short	0x0100
        /*0692*/ 	.byte	0x08
	.zero		1


	//   ....[19]....
        /*0694*/ 	.word	0x000007e0
        /*0698*/ 	.word	0x000000ff
        /*069c*/ 	.word	0x0002d8c0
        /*06a0*/ 	.short	0x0100
        /*06a2*/ 	.byte	0x08
	.zero		1


	//   ....[20]....
        /*06a4*/ 	.word	0x000007f0
        /*06a8*/ 	.word	0x000000ff
        /*06ac*/ 	.word	0x0002d8b8
        /*06b0*/ 	.short	0x0100
        /*06b2*/ 	.byte	0x08
	.zero		1


	//   ....[21]....
        /*06b4*/ 	.word	0x00000800
        /*06b8*/ 	.word	0x000000ff
        /*06bc*/ 	.word	0x0002d8c8
        /*06c0*/ 	.short	0x0100
        /*06c2*/ 	.byte	0x08
	.zero		1


	//   ....[22]....
        /*06c4*/ 	.word	0x00001750
        /*06c8*/ 	.word	0x000000ff
        /*06cc*/ 	.word	0x0002d800
        /*06d0*/ 	.short	0x010a
        /*06d2*/ 	.byte	0x28
	.zero		1


	//   ....[23]....
        /*06d4*/ 	.word	0x000017d0
        /*06d8*/ 	.word	0x00000000
        /*06dc*/ 	.word	0x0002d830
        /*06e0*/ 	.short	0x010a
        /*06e2*/ 	.byte	0x3f
	.zero		1


	//   ....[24]....
        /*06e4*/ 	.word	0x00001810
        /*06e8*/ 	.word	0x00000000
        /*06ec*/ 	.word	0x0002d830
        /*06f0*/ 	.short	0x010a
        /*06f2*/ 	.byte	0x3f
	.zero		1


	//   ....[25]....
        /*06f4*/ 	.word	0x00001ef0
        /*06f8*/ 	.word	0x000000ff
        /*06fc*/ 	.word	0x00000000
        /*0700*/ 	.short	0x0101
        /*0702*/ 	.byte	0x06
	.zero		1


	//   ....[26]....
        /*0704*/ 	.word	0x00003c40
        /*0708*/ 	.word	0x000000ff
        /*070c*/ 	.word	0x0002d830
        /*0710*/ 	.short	0x010a
        /*0712*/ 	.byte	0x06
	.zero		1


	//   ....[27]....
        /*0714*/ 	.word	0x00003c80
        /*0718*/ 	.word	0x000000ff
        /*071c*/ 	.word	0x0002d830
        /*0720*/ 	.short	0x010a
        /*0722*/ 	.byte	0x06
	.zero		1


	//   ....[28]....
        /*0724*/ 	.word	0x00003f50
        /*0728*/ 	.word	0x000000ff
        /*072c*/ 	.word	0x0002d850
        /*0730*/ 	.short	0x010a
        /*0732*/ 	.byte	0x06
	.zero		1


	//   ....[29]....
        /*0734*/ 	.word	0x00003f90
        /*0738*/ 	.word	0x000000ff
        /*073c*/ 	.word	0x0002d850
        /*0740*/ 	.short	0x010a
        /*0742*/ 	.byte	0x06
	.zero		1


	//   ....[30]....
        /*0744*/ 	.word	0x00004540
        /*0748*/ 	.word	0x000000ff
        /*074c*/ 	.word	0x00000000
        /*0750*/ 	.short	0x0101
        /*0752*/ 	.byte	0x06
	.zero		1


	//   ....[31]....
        /*0754*/ 	.word	0x00006010
        /*0758*/ 	.word	0x000000ff
        /*075c*/ 	.word	0x00000000
        /*0760*/ 	.short	0x0101
        /*0762*/ 	.byte	0x06
	.zero		1


	//   ....[32]....
        /*0764*/ 	.word	0x00006700
        /*0768*/ 	.word	0x000000ff
        /*076c*/ 	.word	0x0002d830
        /*0770*/ 	.short	0x010a
        /*0772*/ 	.byte	0x06
	.zero		1


	//   ....[33]....
        /*0774*/ 	.word	0x00006740
        /*0778*/ 	.word	0x000000ff
        /*077c*/ 	.word	0x0002d830
        /*0780*/ 	.short	0x010a
        /*0782*/ 	.byte	0x06
	.zero		1


	//   ....[34]....
        /*0784*/ 	.word	0x00006a10
        /*0788*/ 	.word	0x000000ff
        /*078c*/ 	.word	0x0002d850
        /*0790*/ 	.short	0x010a
        /*0792*/ 	.byte	0x06
	.zero		1


	//   ....[35]....
        /*0794*/ 	.word	0x00006a50
        /*0798*/ 	.word	0x000000ff
        /*079c*/ 	.word	0x0002d850
        /*07a0*/ 	.short	0x010a
        /*07a2*/ 	.byte	0x06
	.zero		1


	//   ....[36]....
        /*07a4*/ 	.word	0x00006fa0
        /*07a8*/ 	.word	0x000000ff
        /*07ac*/ 	.word	0x00000000
        /*07b0*/ 	.short	0x0101
        /*07b2*/ 	.byte	0x06
	.zero		1


	//   ....[37]....
        /*07b4*/ 	.word	0x00008150
        /*07b8*/ 	.word	0x000000ff
        /*07bc*/ 	.word	0x00000000
        /*07c0*/ 	.short	0x0101
        /*07c2*/ 	.byte	0x06
	.zero		1


	//   ....[38]....
        /*07c4*/ 	.word	0x00008740
        /*07c8*/ 	.word	0x000000ff
        /*07cc*/ 	.word	0x0002d850
        /*07d0*/ 	.short	0x010a
        /*07d2*/ 	.byte	0x08
	.zero		1


	//   ....[39]....
        /*07d4*/ 	.word	0x00008780
        /*07d8*/ 	.word	0x000000ff
        /*07dc*/ 	.word	0x0002d850
        /*07e0*/ 	.short	0x010a
        /*07e2*/ 	.byte	0x08
	.zero		1


	//   ....[40]....
        /*07e4*/ 	.word	0x00008e10
        /*07e8*/ 	.word	0x000000ff
        /*07ec*/ 	.word	0x00000000
        /*07f0*/ 	.short	0x0101
        /*07f2*/ 	.byte	0x08
	.zero		1


	//   ....[41]....
        /*07f4*/ 	.word	0x00009e40
        /*07f8*/ 	.word	0x000000ff
        /*07fc*/ 	.word	0x00000000
        /*0800*/ 	.short	0x0101
        /*0802*/ 	.byte	0x05
	.zero		1


	//   ....[42]....
        /*0804*/ 	.word	0x0000bc30
        /*0808*/ 	.word	0x00000006
        /*080c*/ 	.word	0x0002d840
        /*0810*/ 	.short	0x010a
        /*0812*/ 	.byte	0x3f
	.zero		1


	//   ....[43]....
        /*0814*/ 	.word	0x0000c1b0
        /*0818*/ 	.word	0x00000006
        /*081c*/ 	.word	0x0002d830
        /*0820*/ 	.short	0x0107
        /*0822*/ 	.byte	0x3f
	.zero		1


	//   ....[44]....
        /*0824*/ 	.word	0x0000c280
        /*0828*/ 	.word	0x00000006
        /*082c*/ 	.word	0x0002d830
        /*0830*/ 	.short	0x0101
        /*0832*/ 	.byte	0x3f
	.zero		1


	//   ....[45]....
        /*0834*/ 	.word	0x0000cda0
        /*0838*/ 	.word	0x00000011
        /*083c*/ 	.word	0x0002d800
        /*0840*/ 	.short	0x0107
        /*0842*/ 	.byte	0x3f
	.zero		1


	//   ....[46]....
        /*0844*/ 	.word	0x0000ce90
        /*0848*/ 	.word	0x00000011
        /*084c*/ 	.word	0x0002d800
        /*0850*/ 	.short	0x0101
        /*0852*/ 	.byte	0x3f
	.zero		1


	//   ....[47]....
        /*0854*/ 	.word	0x0000ceb0
        /*0858*/ 	.word	0x00000011
        /*085c*/ 	.word	0x0002d820
        /*0860*/ 	.short	0x010a
        /*0862*/ 	.byte	0x3f
	.zero		1


	//   ....[48]....
        /*0864*/ 	.word	0x0000d250
        /*0868*/ 	.word	0x00000006
        /*086c*/ 	.word	0x0002d840
        /*0870*/ 	.short	0x010a
        /*0872*/ 	.byte	0x3f
	.zero		1


	//   ....[49]....
        /*0874*/ 	.word	0x0000d6c0
        /*0878*/ 	.word	0x00000006
        /*087c*/ 	.word	0x0002d830
        /*0880*/ 	.short	0x0107
        /*0882*/ 	.byte	0x3f
	.zero		1


	//   ....[50]....
        /*0884*/ 	.word	0x0000d780
        /*0888*/ 	.word	0x00000006
        /*088c*/ 	.word	0x0002d830
        /*0890*/ 	.short	0x0101
        /*0892*/ 	.byte	0x3f
	.zero		1


	//   ....[51]....
        /*0894*/ 	.word	0x0000d7e0
        /*0898*/ 	.word	0x00000006
        /*089c*/ 	.word	0x0002d860
        /*08a0*/ 	.short	0x010a
        /*08a2*/ 	.byte	0x3f
	.zero		1


	//   ....[52]....
        /*08a4*/ 	.word	0x0000dc20
        /*08a8*/ 	.word	0x00000006
        /*08ac*/ 	.word	0x0002d850
        /*08b0*/ 	.short	0x0107
        /*08b2*/ 	.byte	0x3f
	.zero		1


	//   ....[53]....
        /*08b4*/ 	.word	0x0000ddf0
        /*08b8*/ 	.word	0x00000006
        /*08bc*/ 	.word	0x0002d850
        /*08c0*/ 	.short	0x0101
        /*08c2*/ 	.byte	0x3f
	.zero		1


	//   ....[54]....
        /*08c4*/ 	.word	0x0000e000
        /*08c8*/ 	.word	0x00000004
        /*08cc*/ 	.word	0x0002d860
        /*08d0*/ 	.short	0x010a
        /*08d2*/ 	.byte	0x3f
	.zero		1


	//   ....[55]....
        /*08d4*/ 	.word	0x0000e450
        /*08d8*/ 	.word	0x00000004
        /*08dc*/ 	.word	0x0002d850
        /*08e0*/ 	.short	0x0107
        /*08e2*/ 	.byte	0x3f
	.zero		1


	//   ....[56]....
        /*08e4*/ 	.word	0x0000e510
        /*08e8*/ 	.word	0x00000004
        /*08ec*/ 	.word	0x0002d850
        /*08f0*/ 	.short	0x0101
        /*08f2*/ 	.byte	0x3f
	.zero		1


	//   ....[57]....
        /*08f4*/ 	.word	0x0000e7e0
        /*08f8*/ 	.word	0x00000004
        /*08fc*/ 	.word	0x0002d820
        /*0900*/ 	.short	0x010a
        /*0902*/ 	.byte	0x3f
	.zero		1


	//   ....[58]....
        /*0904*/ 	.word	0x0000e960
        /*0908*/ 	.word	0x00000005
        /*090c*/ 	.word	0x0002d840
        /*0910*/ 	.short	0x010a
        /*0912*/ 	.byte	0x3f
	.zero		1


	//   ....[59]....
        /*0914*/ 	.word	0x0000ea00
        /*0918*/ 	.word	0x00000017
        /*091c*/ 	.word	0x0002d840
        /*0920*/ 	.short	0x010a
        /*0922*/ 	.byte	0x3f
	.zero		1


	//   ....[60]....
        /*0924*/ 	.word	0x0000ea40
        /*0928*/ 	.word	0x00000005
        /*092c*/ 	.word	0x0002d860
        /*0930*/ 	.short	0x010a
        /*0932*/ 	.byte	0x3f
	.zero		1


	//   ....[61]....
        /*0934*/ 	.word	0x0000ea80
        /*0938*/ 	.word	0x00000017
        /*093c*/ 	.word	0x0002d860
        /*0940*/ 	.short	0x010a
        /*0942*/ 	.byte	0x3f
	.zero		1


	//   ....[62]....
        /*0944*/ 	.word	0x0000eaf0
        /*0948*/ 	.word	0x00000003
        /*094c*/ 	.word	0x0002d800
        /*0950*/ 	.short	0x010a
        /*0952*/ 	.byte	0x3f
	.zero		1


	//   ....[63]....
        /*0954*/ 	.word	0x0000eb40
        /*0958*/ 	.word	0x00000000
        /*095c*/ 	.word	0x0002d830
        /*0960*/ 	.short	0x010a
        /*0962*/ 	.byte	0x3f
	.zero		1


	//   ....[64]....
        /*0964*/ 	.word	0x0000eba0
        /*0968*/ 	.word	0x00000004
        /*096c*/ 	.word	0x0002d830
        /*0970*/ 	.short	0x010a
        /*0972*/ 	.byte	0x3f
	.zero		1


	//   ....[65]....
        /*0974*/ 	.word	0x0000ec00
        /*0978*/ 	.word	0x00000004
        /*097c*/ 	.word	0x0002d850
        /*0980*/ 	.short	0x010a
        /*0982*/ 	.byte	0x3f
	.zero		1


	//   ....[66]....
        /*0984*/ 	.word	0x0000ec60
        /*0988*/ 	.word	0x00000004
        /*098c*/ 	.word	0x0002d830
        /*0990*/ 	.short	0x010a
        /*0992*/ 	.byte	0x3f
	.zero		1


	//   ....[67]....
        /*0994*/ 	.word	0x0000ecc0
        /*0998*/ 	.word	0x00000004
        /*099c*/ 	.word	0x0002d850
        /*09a0*/ 	.short	0x010a
        /*09a2*/ 	.byte	0x3f
	.zero		1


	//   ....[68]....
        /*09a4*/ 	.word	0x0000ed20
        /*09a8*/ 	.word	0x00000006
        /*09ac*/ 	.word	0x0002d850
        /*09b0*/ 	.short	0x010a
        /*09b2*/ 	.byte	0x3f
	.zero		1


	//   ....[69]....
        /*09b4*/ 	.word	0x0000ee20
        /*09b8*/ 	.word	0x00000006
        /*09bc*/ 	.word	0x0002d840
        /*09c0*/ 	.short	0x010a
        /*09c2*/ 	.byte	0x3f
	.zero		1


	//   ....[70]....
        /*09c4*/ 	.word	0x0000fc40
        /*09c8*/ 	.word	0x00000011
        /*09cc*/ 	.word	0x0002d820
        /*09d0*/ 	.short	0x010a
        /*09d2*/ 	.byte	0x3f
	.zero		1


	//   ....[71]....
        /*09d4*/ 	.word	0x0000fc90
        /*09d8*/ 	.word	0x00000006
        /*09dc*/ 	.word	0x0002d840
        /*09e0*/ 	.short	0x010a
        /*09e2*/ 	.byte	0x3f
	.zero		1


	//   ....[72]....
        /*09e4*/ 	.word	0x000101f0
        /*09e8*/ 	.word	0x00000006
        /*09ec*/ 	.word	0x0002d860
        /*09f0*/ 	.short	0x010a
        /*09f2*/ 	.byte	0x3f
	.zero		1


	//   ....[73]....
        /*09f4*/ 	.word	0x000107d0
        /*09f8*/ 	.word	0x00000004
        /*09fc*/ 	.word	0x0002d860
        /*0a00*/ 	.short	0x010a
        /*0a02*/ 	.byte	0x3f
	.zero		1


	//   ....[74]....
        /*0a04*/ 	.word	0x00010e50
        /*0a08*/ 	.word	0x00000004
        /*0a0c*/ 	.word	0x0002d820
        /*0a10*/ 	.short	0x010a
        /*0a12*/ 	.byte	0x3f
	.zero		1


	//   ....[75]....
        /*0a14*/ 	.word	0x00010ff0
        /*0a18*/ 	.word	0x00000005
        /*0a1c*/ 	.word	0x0002d840
        /*0a20*/ 	.short	0x010a
        /*0a22*/ 	.byte	0x3f
	.zero		1


	//   ....[76]....
        /*0a24*/ 	.word	0x00011040
        /*0a28*/ 	.word	0x00000017
        /*0a2c*/ 	.word	0x0002d840
        /*0a30*/ 	.short	0x010a
        /*0a32*/ 	.byte	0x3f
	.zero		1


	//   ....[77]....
        /*0a34*/ 	.word	0x00011090
        /*0a38*/ 	.word	0x00000005
        /*0a3c*/ 	.word	0x0002d860
        /*0a40*/ 	.short	0x010a
        /*0a42*/ 	.byte	0x3f
	.zero		1


	//----- nvinfo : EIATTR_NUM_MBARRIERS
	.align		4
.L_1291:
        /*0a44*/ 	.byte	0x03, 0x38
        /*0a46*/ 	.short	0x0016


	//----- nvinfo : EIATTR_EXIT_INSTR_OFFSETS
	.align		4
        /*0a48*/ 	.byte	0x04, 0x1c
        /*0a4a*/ 	.short	(.L_1293 - .L_1292)


	//   ....[0]....
.L_1292:
        /*0a4c*/ 	.word	0x00000970


	//   ....[1]....
        /*0a50*/ 	.word	0x0000a860


	//   ....[2]....
        /*0a54*/ 	.word	0x0000ead0


	//----- nvinfo : EIATTR_MAX_THREADS
	.align		4
.L_1293:
        /*0a58*/ 	.byte	0x04, 0x05
        /*0a5a*/ 	.short	(.L_1295 - .L_1294)
.L_1294:
        /*0a5c*/ 	.word	0x00000200
        /*0a60*/ 	.word	0x00000001
        /*0a64*/ 	.word	0x00000001


	//----- nvinfo : EIATTR_CRS_STACK_SIZE
	.align		4
.L_1295:
        /*0a68*/ 	.byte	0x04, 0x1e
        /*0a6a*/ 	.short	(.L_1297 - .L_1296)
.L_1296:
        /*0a6c*/ 	.word	0x00000000


	//----- nvinfo : EIATTR_CBANK_PARAM_SIZE
	.align		4
.L_1297:
        /*0a70*/ 	.byte	0x03, 0x19
        /*0a72*/ 	.short	0x0af0


	//----- nvinfo : EIATTR_PARAM_CBANK
	.align		4
        /*0a74*/ 	.byte	0x04, 0x0a
        /*0a76*/ 	.short	(.L_1299 - .L_1298)
	.align		4
.L_1298:
        /*0a78*/ 	.word	index@(.nv.constant0._ZN7cutlass13device_kernelIN5flash11enable_sm90INS1_16FlashAttnFwdSm90INS1_25CollectiveMainloopFwdSm90ILi2EN4cute5tupleIJNS5_1CILi1EEES8_S8_EEENS6_IJNS7_ILi192EEENS7_ILi128EEENS7_ILi96EEEEEELi96ENS_10bfloat16_tEfNS_4arch4Sm90ELb1ELb0ELb0ELb0ELb1ELb0ELb0ELb0ELb1ELb1ELb0ELb0EEENS1_21CollectiveEpilogueFwdINS6_IJSA_SC_SB_EEES9_SE_SG_Li384ELb0ELb1ELb0ELb0EEENS1_30DynamicPersistentTileSchedulerILi384ELi128ELb0ELb1ELb1EEEEEEEEEvNT_6ParamsE)
        /*0a7c*/ 	.short	0x0210
        /*0a7e*/ 	.short	0x0af0


	//----- nvinfo : EIATTR_SW_WAR
	.align		4
.L_1299:
        /*0a80*/ 	.byte	0x04, 0x36
        /*0a82*/ 	.short	(.L_1301 - .L_1300)
.L_1300:
        /*0a84*/ 	.word	0x00000008
.L_1301:


//--------------------- .nv.info._ZN7cutlass13device_kernelIN5flash11enable_sm90INS1_16FlashAttnFwdSm90INS1_25CollectiveMainloopFwdSm90ILi2EN4cute5tupleIJNS5_1CILi1EEES8_S8_EEENS6_IJNS7_ILi192EEENS7_ILi128EEENS7_ILi96EEEEEELi96ENS_10bfloat16_tEfNS_4arch4Sm90ELb1ELb0ELb0ELb1ELb1ELb0ELb0ELb0ELb1ELb1ELb0ELb0EEENS1_21CollectiveEpilogueFwdINS6_IJSA_SC_SB_EEES9_SE_SG_Li384ELb1ELb1ELb0ELb0EEENS1_36VarlenDynamicPersistentTileSchedulerILi192ELi128ELi384ELi128ELb0ELb1ELb1ELb1ELb1ELb1EEEEEEEEEvNT_6ParamsE --------------------------
	.section	.nv.info._ZN7cutlass13device_kernelIN5flash11enable_sm90INS1_16FlashAttnFwdSm90INS1_25CollectiveMainloopFwdSm90ILi2EN4cute5tupleIJNS5_1CILi1EEES8_S8_EEENS6_IJNS7_ILi192EEENS7_ILi128EEENS7_ILi96EEEEEELi96ENS_10bfloat16_tEfNS_4arch4Sm90ELb1ELb0ELb0ELb1ELb1ELb0ELb0ELb0ELb1ELb1ELb0ELb0EEENS1_21CollectiveEpilogueFwdINS6_IJSA_SC_SB_EEES9_SE_SG_Li384ELb1ELb1ELb0ELb0EEENS1_36VarlenDynamicPersistentTileSchedulerILi192ELi128ELi384ELi128ELb0ELb1ELb1ELb1ELb1ELb1EEEEEEEEEvNT_6ParamsE,"",@"SHT_CUDA_INFO"
	.sectionflags	@""
	.align	4


	//----- nvinfo : EIATTR_CUDA_API_VERSION
	.align		4
        /*0000*/ 	.byte	0x04, 0x37
        /*0002*/ 	.short	(.L_1303 - .L_1302)
.L_1302:
        /*0004*/ 	.word	0x00000082


	//----- nvinfo : EIATTR_KPARAM_INFO
	.align		4
.L_1303:
        /*0008*/ 	.byte	0x04, 0x17
        /*000a*/ 	.short	(.L_1305 - .L_1304)
.L_1304:
        /*000c*/ 	.word	0x00000000
        /*0010*/ 	.short	0x0000
        /*0012*/ 	.short	0x0070
        /*0014*/ 	.byte	0x00, 0xf0, 0x01, 0x2a


	//----- nvinfo : EIATTR_SPARSE_MMA_MASK
	.align		4
.L_1305:
        /*0018*/ 	.byte	0x03, 0x50
        /*001a*/ 	.short	0x0000


	//----- nvinfo : EIATTR_MAXREG_COUNT
	.align		4
        /*001c*/ 	.byte	0x03, 0x1b
        /*001e*/ 	.short	0x0080


	//----- nvinfo : EIATTR_NUM_BARRIERS
	.align		4
        /*0020*/ 	.byte	0x02, 0x4c
        /*0022*/ 	.byte	0x10
	.zero		1


	//----- nvinfo : EIATTR_EXTERNS
	.align		4
        /*0024*/ 	.byte	0x04, 0x0f
        /*0026*/ 	.short	(.L_1307 - .L_1306)


	//   ....[0]....
	.align		4
.L_1306:
        /*0028*/ 	.word	index@(__assertfail)


	//----- nvinfo : EIATTR_ANNOTATIONS
	.align		4
.L_1307:
        /*002c*/ 	.byte	0x04, 0x55
        /*002e*/ 	.short	(.L_1309 - .L_1308)


	//   ....[0]....
.L_1308:
        /* <DEDUP_REMOVED lines=32> */


	//----- nvinfo : EIATTR_MERCURY_ISA_VERSION
	.align		4
.L_1309:
        /*0220*/ 	.byte	0x03, 0x5f
        /*0222*/ 	.short	0x0101


	//----- nvinfo : EIATTR_UNUSED_LOAD_BYTE_OFFSET
	.align		4
        /*0224*/ 	.byte	0x04, 0x44
        /*0226*/ 	.short	(.L_1311 - .L_1310)


	//   ....[0]....
.L_1310:
        /*0228*/ 	.word	0x00000970
        /*022c*/ 	.word	0x0000fff0


	//   ....[1]....
        /*0230*/ 	.word	0x00008fa0
        /*0234*/ 	.word	0x0000fff0


	//----- nvinfo : EIATTR_INT_WARP_WIDE_INSTR_OFFSETS
	.align		4
.L_1311:
        /*0238*/ 	.byte	0x04, 0x31
        /*023a*/ 	.short	(.L_1313 - .L_1312)


	//   ....[0]....
.L_1312:
        /*023c*/ 	.word	0x000000c0


	//   ....[1]....
        /*0240*/ 	.word	0x000000d0


	//   ....[2]....
        /*0244*/ 	.word	0x00000170


	//   ....[3]....
        /*0248*/ 	.word	0x0000bd40


	//   ....[4]....
        /*024c*/ 	.word	0x0000bdd0


	//   ....[5]....
        /*0250*/ 	.word	0x0000ebc0


	//   ....[6]....
        /*0254*/ 	.word	0x0000ec50


	//----- nvinfo : EIATTR_COOP_GROUP_MASK_REGIDS
	.align		4
.L_1313:
        /*0258*/ 	.byte	0x04, 0x29
        /*025a*/ 	.short	(.L_1315 - .L_1314)


	//   ....[0]....
.L_1314:
        /*025c*/ 	.word	0xffffffff


	//   ....[1]....
        /*0260*/ 	.word	0xffffffff


	//   ....[2]....
        /*0264*/ 	.word	0xffffffff


	//   ....[3]....
        /*0268*/ 	.word	0xffffffff


	//   ....[4]....
        /*026c*/ 	.word	0xffffffff


	//   ....[5]....
        /*0270*/ 	.word	0xffffffff


	//   ....[6]....
        /*0274*/ 	.word	0xffffffff


	//   ....[7]....
        /*0278*/ 	.word	0xffffffff


	//   ....[8]....
        /*027c*/ 	.word	0xffffffff


	//   ....[9]....
        /*0280*/ 	.word	0xffffffff


	//   ....[10]....
        /*0284*/ 	.word	0xffffffff


	//   ....[11]....
        /*0288*/ 	.word	0xffffffff


	//   ....[12]....
        /*028c*/ 	.word	0xffffffff


	//   ....[13]....
        /*0290*/ 	.word	0xffffffff


	//   ....[14]....
        /*0294*/ 	.word	0xffffffff


	//   ....[15]....
        /*0298*/ 	.word	0xffffffff


	//   ....[16]....
        /*029c*/ 	.word	0xffffffff


	//   ....[17]....
        /*02a0*/ 	.word	0xffffffff


	//   ....[18]....
        /*02a4*/ 	.word	0xffffffff


	//   ....[19]....
        /*02a8*/ 	.word	0xffffffff


	//   ....[20]....
        /*02ac*/ 	.word	0xffffffff


	//   ....[21]....
        /*02b0*/ 	.word	0xffffffff


	//   ....[22]....
        /*02b4*/ 	.word	0xffffffff


	//   ....[23]....
        /*02b8*/ 	.word	0xffffffff


	//   ....[24]....
        /*02bc*/ 	.word	0xffffffff


	//   ....[25]....
        /*02c0*/ 	.word	0xffffffff


	//   ....[26]....
        /*02c4*/ 	.word	0xffffffff


	//   ....[27]....
        /*02c8*/ 	.word	0xffffffff


	//   ....[28]....
        /*02cc*/ 	.word	0xffffffff


	//   ....[29]....
        /*02d0*/ 	.word	0xffffffff


	//   ....[30]....
        /*02d4*/ 	.word	0xffffffff


	//   ....[31]....
        /*02d8*/ 	.word	0xffffffff


	//   ....[32]....
        /*02dc*/ 	.word	0xffffffff


	//   ....[33]....
        /*02e0*/ 	.word	0xffffffff


	//   ....[34]....
        /*02e4*/ 	.word	0xffffffff


	//   ....[35]....
        /*02e8*/ 	.word	0xffffffff


	//   ....[36]....
        /*02ec*/ 	.word	0xffffffff


	//   ....[37]....
        /*02f0*/ 	.word	0xffffffff


	//   ....[38]....
        /*02f4*/ 	.word	0xffffffff


	//   ....[39]....
        /*02f8*/ 	.word	0xffffffff


	//   ....[40]....
        /*02fc*/ 	.word	0xffffffff


	//   ....[41]....
        /*0300*/ 	.word	0xffffffff


	//   ....[42]....
        /*0304*/ 	.word	0xffffffff


	//   ....[43]....
        /*0308*/ 	.word	0xffffffff


	//   ....[44]....
        /*030c*/ 	.word	0xffffffff


	//   ....[45]....
        /*0310*/ 	.word	0xffffffff


	//   ....[46]....
        /*0314*/ 	.word	0xffffffff


	//   ....[47]....
        /*0318*/ 	.word	0xffffffff


	//   ....[48]....
        /*031c*/ 	.word	0xffffffff


	//   ....[49]....
        /*0320*/ 	.word	0xffffffff


	//   ....[50]....
        /*0324*/ 	.word	0xffffffff


	//   ....[51]....
        /*0328*/ 	.word	0xffffffff


	//   ....[52]....
        /*032c*/ 	.word	0xffffffff


	//   ....[53]....
        /*0330*/ 	.word	0xffffffff


	//   ....[54]....
        /*0334*/ 	.word	0xffffffff


	//   ....[55]....
        /*0338*/ 	.word	0xffffffff


	//   ....[56]....
        /*033c*/ 	.word	0xffffffff


	//   ....[57]....
        /*0340*/ 	.word	0xffffffff


	//   ....[58]....
        /*0344*/ 	.word	0xffffffff


	//   ....[59]....
        /*0348*/ 	.word	0xffffffff


	//   ....[60]....
        /*034c*/ 	.word	0xffffffff


	//   ....[61]....
        /*0350*/ 	.word	0xffffffff


	//   ....[62]....
        /*0354*/ 	.word	0xffffffff


	//   ....[63]....
        /*0358*/ 	.word	0xffffffff


	//   ....[64]....
        /*035c*/ 	.word	0xffffffff


	//   ....[65]....
        /*0360*/ 	.word	0xffffffff


	//   ....[66]....
        /*0364*/ 	.word	0xffffffff


	//   ....[67]....
        /*0368*/ 	.word	0xffffffff


	//   ....[68]....
        /*036c*/ 	.word	0xffffffff


	//   ....[69]....
        /*0370*/ 	.word	0xffffffff


	//   ....[70]....
        /*0374*/ 	.word	0xffffffff


	//   ....[71]....
        /*0378*/ 	.word	0xffffffff


	//   ....[72]....
        /*037c*/ 	.word	0xffffffff


	//   ....[73]....
        /*0380*/ 	.word	0xffffffff


	//   ....[74]....
        /*0384*/ 	.word	0xffffffff


	//   ....[75]....
        /*0388*/ 	.word	0xffffffff


	//   ....[76]....
        /*038c*/ 	.word	0xffffffff


	//   ....[77]....
        /*0390*/ 	.word	0xffffffff


	//   ....[78]....
        /*0394*/ 	.word	0xffffffff


	//   ....[79]....
        /*0398*/ 	.word	0xffffffff


	//   ....[80]....
        /*039c*/ 	.word	0xffffffff


	//   ....[81]....
        /*03a0*/ 	.word	0xffffffff


	//   ....[82]....
        /*03a4*/ 	.word	0xffffffff


	//   ....[83]....
        /*03a8*/ 	.word	0xffffffff


	//   ....[84]....
        /*03ac*/ 	.word	0xffffffff


	//   ....[85]....
        /*03b0*/ 	.word	0xffffffff


	//   ....[86]....
        /*03b4*/ 	.word	0xffffffff


	//   ....[87]....
        /*03b8*/ 	.word	0xffffffff


	//   ....[88]....
        /*03bc*/ 	.word	0xffffffff


	//   ....[89]....
        /*03c0*/ 	.word	0xffffffff


	//   ....[90]....
        /*03c4*/ 	.word	0xffffffff


	//   ....[91]....
        /*03c8*/ 	.word	0xffffffff


	//   ....[92]....
        /*03cc*/ 	.word	0xffffffff


	//   ....[93]....
        /*03d0*/ 	.word	0xffffffff


	//   ....[94]....
        /*03d4*/ 	.word	0xffffffff


	//   ....[95]....
        /*03d8*/ 	.word	0xffffffff


	//   ....[96]....
        /*03dc*/ 	.word	0xffffffff


	//   ....[97]....
        /*03e0*/ 	.word	0xffffffff


	//   ....[98]....
        /*03e4*/ 	.word	0xffffffff


	//   ....[99]....
        /*03e8*/ 	.word	0xffffffff


	//   ....[100]....
        /*03ec*/ 	.word	0xffffffff


	//   ....[101]....
        /*03f0*/ 	.word	0xffffffff


	//   ....[102]....
        /*03f4*/ 	.word	0xffffffff


	//   ....[103]....
        /*03f8*/ 	.word	0xffffffff


	//   ....[104]....
        /*03fc*/ 	.word	0xffffffff


	//   ....[105]....
        /*0400*/ 	.word	0xffffffff


	//   ....[106]....
        /*0404*/ 	.word	0xffffffff


	//   ....[107]....
        /*0408*/ 	.word	0xffffffff


	//   ....[108]....
        /*040c*/ 	.word	0xffffffff


	//   ....[109]....
        /*0410*/ 	.word	0xffffffff


	//   ....[110]....
        /*0414*/ 	.word	0xffffffff


	//   ....[111]....
        /*0418*/ 	.word	0xffffffff


	//   ....[112]....
        /*041c*/ 	.word	0xffffffff


	//   ....[113]....
        /*0420*/ 	.word	0xffffffff


	//   ....[114]....
        /*0424*/ 	.word	0xffffffff


	//   ....[115]....
        /*0428*/ 	.word	0xffffffff


	//   ....[116]....
        /*042c*/ 	.word	0xffffffff


	//   ....[117]....
        /*0430*/ 	.word	0xffffffff


	//   ....[118]....
        /*0434*/ 	.word	0xffffffff


	//   ....[119]....
        /*0438*/ 	.word	0xffffffff


	//   ....[120]....
        /*043c*/ 	.word	0x0500000f


	//   ....[121]....
        /*0440*/ 	.word	0x0500000f


	//   ....[122]....
        /*0444*/ 	.word	0x0500000f


	//   ....[123]....
        /*0448*/ 	.word	0x0500000f


	//   ....[124]....
        /*044c*/ 	.word	0x0500000f


	//   ....[125]....
        /*0450*/ 	.word	0x0500000f


	//   ....[126]....
        /*0454*/ 	.word	0x0500000f


	//   ....[127]....
        /*0458*/ 	.word	0x0500000f


	//   ....[128]....
        /*045c*/ 	.word	0x0500000f


	//   ....[129]....
        /*0460*/ 	.word	0x0500000f


	//   ....[130]....
        /*0464*/ 	.word	0x0500000f


	//   ....[131]....
        /*0468*/ 	.word	0x0500000f


	//   ....[132]....
        /*046c*/ 	.word	0x0500000f


	//   ....[133]....
        /*0470*/ 	.word	0x0500000f


	//   ....[134]....
        /*0474*/ 	.word	0x0500000f


	//   ....[135]....
        /*0478*/ 	.word	0x0500000f


	//   ....[136]....
        /*047c*/ 	.word	0x0500000f


	//   ....[137]....
        /*0480*/ 	.word	0x0500000f


	//   ....[138]....
        /*0484*/ 	.word	0x0500000f


	//   ....[139]....
        /*0488*/ 	.word	0x0500000f


	//   ....[140]....
        /*048c*/ 	.word	0x0500000f


	//   ....[141]....
        /*0490*/ 	.word	0x0500000f


	//   ....[142]....
        /*0494*/ 	.word	0x0500000f


	//   ....[143]....
        /*0498*/ 	.word	0x0500000f


	//   ....[144]....
        /*049c*/ 	.word	0x0500000f


	//   ....[145]....
        /*04a0*/ 	.word	0x0500000f


	//   ....[146]....
        /*04a4*/ 	.word	0x0500000f


	//   ....[147]....
        /*04a8*/ 	.word	0x0500000f


	//   ....[148]....
        /*04ac*/ 	.word	0x0500000f


	//   ....[149]....
        /*04b0*/ 	.word	0x0500000f


	//   ....[150]....
        /*04b4*/ 	.word	0x0500000f


	//   ....[151]....
        /*04b8*/ 	.word	0x0500000f


	//   ....[152]....
        /*04bc*/ 	.word	0x0500000f


	//   ....[153]....
        /*04c0*/ 	.word	0x0500000f


	//   ....[154]....
        /*04c4*/ 	.word	0x0500000f


	//   ....[155]....
        /*04c8*/ 	.word	0x0500000f


	//   ....[156]....
        /*04cc*/ 	.word	0x0500000f


	//   ....[157]....
        /*04d0*/ 	.word	0x0500000f


	//   ....[158]....
        /*04d4*/ 	.word	0x0500000f


	//   ....[159]....
        /*04d8*/ 	.word	0x0500000f


	//   ....[160]....
        /*04dc*/ 	.word	0x0500000f


	//   ....[161]....
        /*04e0*/ 	.word	0x0500000f


	//   ....[162]....
        /*04e4*/ 	.word	0x0500000f


	//   ....[163]....
        /*04e8*/ 	.word	0x0500000f


	//   ....[164]....
        /*04ec*/ 	.word	0x0500000f


	//   ....[165]....
        /*04f0*/ 	.word	0x0500000f


	//   ....[166]....
        /*04f4*/ 	.word	0x0500000f


	//   ....[167]....
        /*04f8*/ 	.word	0x0500000f


	//   ....[168]....
        /*04fc*/ 	.word	0x0500000f


	//   ....[169]....
        /*0500*/ 	.word	0x0500000f


	//   ....[170]....
        /*0504*/ 	.word	0x0500000f


	//   ....[171]....
        /*0508*/ 	.word	0x0500000f


	//   ....[172]....
        /*050c*/ 	.word	0x0500000f


	//   ....[173]....
        /*0510*/ 	.word	0x0500000f


	//   ....[174]....
        /*0514*/ 	.word	0x0500000f


	//   ....[175]....
        /*0518*/ 	.word	0x0500000f


	//   ....[176]....
        /*051c*/ 	.word	0x0500000f


	//   ....[177]....
        /*0520*/ 	.word	0x0500000f


	//   ....[178]....
        /*0524*/ 	.word	0x0500000f


	//   ....[179]....
        /*0528*/ 	.word	0x0500000f


	//   ....[180]....
        /*052c*/ 	.word	0x0500000f


	//   ....[181]....
        /*0530*/ 	.word	0x0500000f


	//   ....[182]....
        /*0534*/ 	.word	0x0500000f


	//----- nvinfo : EIATTR_COOP_GROUP_INSTR_OFFSETS
	.align		4
.L_1315:
        /*0538*/ 	.byte	0x04, 0x28
        /*053a*/ 	.short	(.L_1317 - .L_1316)


	//   ....[0]....
.L_1316:
        /*053c*/ 	.word	0x00000080


	//   ....[1]....
        /*0540*/ 	.word	0x000000b0


	//   ....[2]....
        /*0544*/ 	.word	0x000002d0


	//   ....[3]....
        /*0548*/ 	.word	0x00000430


	//   ....[4]....
        /*054c*/ 	.word	0x00000550


	//   ....[5]....
        /*0550*/ 	.word	0x000006b0


	//   ....[6]....
        /*0554*/ 	.word	0x000014f0


	//   ....[7]....
        /*0558*/ 	.word	0x00001c30


	//   ....[8]....
        /*055c*/ 	.word	0x00002290


	//   ....[9]....
        /*0560*/ 	.word	0x000022a0


	//   ....[10]....
        /*0564*/ 	.word	0x00002300


	//   ....[11]....
        /*0568*/ 	.word	0x00002cb0


	//   ....[12]....
        /*056c*/ 	.word	0x00002d20


	//   ....[13]....
        /*0570*/ 	.word	0x00003a10


	//   ....[14]....
        /*0574*/ 	.word	0x000043e0


	//   ....[15]....
        /*0578*/ 	.word	0x00004400


	//   ....[16]....
        /*057c*/ 	.word	0x00004a70


	//   ....[17]....
        /*0580*/ 	.word	0x00004b70


	//   ....[18]....
        /*0584*/ 	.word	0x000053a0


	//   ....[19]....
        /*0588*/ 	.word	0x00005400


	//   ....[20]....
        /*058c*/ 	.word	0x00006450


	//   ....[21]....
        /*0590*/ 	.word	0x000071b0


	//   ....[22]....
        /*0594*/ 	.word	0x000071c0


	//   ....[23]....
        /*0598*/ 	.word	0x000071f0


	//   ....[24]....
        /*059c*/ 	.word	0x00007210


	//   ....[25]....
        /*05a0*/ 	.word	0x00008560


	//   ....[26]....
        /*05a4*/ 	.word	0x00008660


	//   ....[27]....
        /*05a8*/ 	.word	0x000086c0


	//   ....[28]....
        /*05ac*/ 	.word	0x000087a0


	//   ....[29]....
        /*05b0*/ 	.word	0x000087b0


	//   ....[30]....
        /*05b4*/ 	.word	0x000098d0


	//   ....[31]....
        /*05b8*/ 	.word	0x00009910


	//   ....[32]....
        /*05bc*/ 	.word	0x00009940


	//   ....[33]....
        /*05c0*/ 	.word	0x00009970


	//   ....[34]....
        /*05c4*/ 	.word	0x00009df0


	//   ....[35]....
        /*05c8*/ 	.word	0x00009e00


	//   ....[36]....
        /*05cc*/ 	.word	0x00009f10


	//   ....[37]....
        /*05d0*/ 	.word	0x00009f30


	//   ....[38]....
        /*05d4*/ 	.word	0x0000a750


	//   ....[39]....
        /*05d8*/ 	.word	0x0000a760


	//   ....[40]....
        /*05dc*/ 	.word	0x0000a860


	//   ....[41]....
        /*05e0*/ 	.word	0x0000a880


	//   ....[42]....
        /*05e4*/ 	.word	0x0000a9f0


	//   ....[43]....
        /*05e8*/ 	.word	0x0000abc0


	//   ....[44]....
        /*05ec*/ 	.word	0x0000abf0


	//   ....[45]....
        /*05f0*/ 	.word	0x0000ac20


	//   ....[46]....
        /*05f4*/ 	.word	0x0000ac50


	//   ....[47]....
        /*05f8*/ 	.word	0x0000ac80


	//   ....[48]....
        /*05fc*/ 	.word	0x0000acb0


	//   ....[49]....
        /*0600*/ 	.word	0x0000ae00


	//   ....[50]....
        /*0604*/ 	.word	0x0000ae30


	//   ....[51]....
        /*0608*/ 	.word	0x0000ae60


	//   ....[52]....
        /*060c*/ 	.word	0x0000ae90


	//   ....[53]....
        /*0610*/ 	.word	0x0000aec0


	//   ....[54]....
        /*0614*/ 	.word	0x0000aef0


	//   ....[55]....
        /*0618*/ 	.word	0x0000af80


	//   ....[56]....
        /*061c*/ 	.word	0x0000afe0


	//   ....[57]....
        /*0620*/ 	.word	0x0000b080


	//   ....[58]....
        /*0624*/ 	.word	0x0000ca10


	//   ....[59]....
        /*0628*/ 	.word	0x0000ca30


	//   ....[60]....
        /*062c*/ 	.word	0x0000cae0


	//   ....[61]....
        /*0630*/ 	.word	0x0000cb00


	//   ....[62]....
        /*0634*/ 	.word	0x0000cba0


	//   ....[63]....
        /*0638*/ 	.word	0x0000cbc0


	//   ....[64]....
        /*063c*/ 	.word	0x0000cbd0


	//   ....[65]....
        /*0640*/ 	.word	0x0000cbe0


	//   ....[66]....
        /*0644*/ 	.word	0x0000d5a0


	//   ....[67]....
        /*0648*/ 	.word	0x0000d5b0


	//   ....[68]....
        /*064c*/ 	.word	0x0000d6a0


	//   ....[69]....
        /*0650*/ 	.word	0x0000d6b0


	//   ....[70]....
        /*0654*/ 	.word	0x0000d760


	//   ....[71]....
        /*0658*/ 	.word	0x0000d770


	//   ....[72]....
        /*065c*/ 	.word	0x0000d780


	//   ....[73]....
        /*0660*/ 	.word	0x0000d790


	//   ....[74]....
        /*0664*/ 	.word	0x0000d860


	//   ....[75]....
        /*0668*/ 	.word	0x0000d8a0


	//   ....[76]....
        /*066c*/ 	.word	0x0000d8b0


	//   ....[77]....
        /*0670*/ 	.word	0x0000d8d0


	//   ....[78]....
        /*0674*/ 	.word	0x0000e180


	//   ....[79]....
        /*0678*/ 	.word	0x0000e190


	//   ....[80]....
        /*067c*/ 	.word	0x0000e1b0


	//   ....[81]....
        /*0680*/ 	.word	0x0000e230


	//   ....[82]....
        /*0684*/ 	.word	0x0000e240


	//   ....[83]....
        /*0688*/ 	.word	0x0000e2a0


	//   ....[84]....
        /*068c*/ 	.word	0x0000e2d0


	//   ....[85]....
        /*0690*/ 	.word	0x0000e310


	//   ....[86]....
        /*0694*/ 	.word	0x0000e600


	//   ....[87]....
        /*0698*/ 	.word	0x0000e620


	//   ....[88]....
        /*069c*/ 	.word	0x0000e6c0


	//   ....[89]....
        /*06a0*/ 	.word	0x0000e6d0


	//   ....[90]....
        /*06a4*/ 	.word	0x0000e760


	//   ....[91]....
        /*06a8*/ 	.word	0x0000e770


	//   ....[92]....
        /*06ac*/ 	.word	0x0000e780


	//   ....[93]....
        /*06b0*/ 	.word	0x0000e810


	//   ....[94]....
        /*06b4*/ 	.word	0x0000ee40


	//   ....[95]....
        /*06b8*/ 	.word	0x0000ee50


	//   ....[96]....
        /*06bc*/ 	.word	0x0000eee0


	//   ....[97]....
        /*06c0*/ 	.word	0x0000ef80


	//   ....[98]....
        /*06c4*/ 	.word	0x0000efa0


	//   ....[99]....
        /*06c8*/ 	.word	0x0000f020


	//   ....[100]....
        /*06cc*/ 	.word	0x0000f040


	//   ....[101]....
        /*06d0*/ 	.word	0x0000f050


	//   ....[102]....
        /*06d4*/ 	.word	0x0000f430


	//   ....[103]....
        /*06d8*/ 	.word	0x0000f460


	//   ....[104]....
        /*06dc*/ 	.word	0x0000f4a0


	//   ....[105]....
        /*06e0*/ 	.word	0x0000f4d0


	//   ....[106]....
        /*06e4*/ 	.word	0x0000f500


	//   ....[107]....
        /*06e8*/ 	.word	0x0000f530


	//   ....[108]....
        /*06ec*/ 	.word	0x0000f560


	//   ....[109]....
        /*06f0*/ 	.word	0x0000f590


	//   ....[110]....
        /*06f4*/ 	.word	0x0000f710


	//   ....[111]....
        /*06f8*/ 	.word	0x0000f740


	//   ....[112]....
        /*06fc*/ 	.word	0x0000f770


	//   ....[113]....
        /*0700*/ 	.word	0x0000f7a0


	//   ....[114]....
        /*0704*/ 	.word	0x0000f7d0


	//   ....[115]....
        /*0708*/ 	.word	0x0000f800


	//   ....[116]....
        /*070c*/ 	.word	0x0000f8c0


	//   ....[117]....
        /*0710*/ 	.word	0x0000f8e0


	//   ....[118]....
        /*0714*/ 	.word	0x0000f950


	//   ....[119]....
        /*0718*/ 	.word	0x0000fff0


	//   ....[120]....
        /*071c*/ 	.word	0x00010590


	//   ....[121]....
        /*0720*/ 	.word	0x00010680


	//   ....[122]....
        /*0724*/ 	.word	0x00010720


	//   ....[123]....
        /*0728*/ 	.word	0x00010780


	//   ....[124]....
        /*072c*/ 	.word	0x00010890


	//   ....[125]....
        /*0730*/ 	.word	0x00010900


	//   ....[126]....
        /*0734*/ 	.word	0x00010a10


	//   ....[127]....
        /*0738*/ 	.word	0x00010a80


	//   ....[128]....
        /*073c*/ 	.word	0x00010b20


	//   ....[129]....
        /*0740*/ 	.word	0x00010c60


	//   ....[130]....
        /*0744*/ 	.word	0x00010cb0


	//   ....[131]....
        /*0748*/ 	.word	0x00010d20


	//   ....[132]....
        /*074c*/ 	.word	0x00010e20


	//   ....[133]....
        /*0750*/ 	.word	0x00010e90


	//   ....[134]....
        /*0754*/ 	.word	0x00010f90


	//   ....[135]....
        /*0758*/ 	.word	0x00011010


	//   ....[136]....
        /*075c*/ 	.word	0x00011090


	//   ....[137]....
        /*0760*/ 	.word	0x00011190


	//   ....[138]....
        /*0764*/ 	.word	0x00011290


	//   ....[139]....
        /*0768*/ 	.word	0x000112f0


	//   ....[140]....
        /*076c*/ 	.word	0x000113d0


	//   ....[141]....
        /*0770*/ 	.word	0x00011510


	//   ....[142]....
        /*0774*/ 	.word	0x000115f0


	//   ....[143]....
        /*0778*/ 	.word	0x00011670


	//   ....[144]....
        /*077c*/ 	.word	0x00011750


	//   ....[145]....
        /*0780*/ 	.word	0x000117b0


	//   ....[146]....
        /*0784*/ 	.word	0x00011880


	//   ....[147]....
        /*0788*/ 	.word	0x000118e0


	//   ....[148]....
        /*078c*/ 	.word	0x000119c0


	//   ....[149]....
        /*0790*/ 	.word	0x00011ab0


	//   ....[150]....
        /*0794*/ 	.word	0x00011b50


	//   ....[151]....
        /*0798*/ 	.word	0x00011bb0


	//   ....[152]....
        /*079c*/ 	.word	0x00011cb0


	//   ....[153]....
        /*07a0*/ 	.word	0x00011d10


	//   ....[154]....
        /*07a4*/ 	.word	0x00011e10


	//   ....[155]....
        /*07a8*/ 	.word	0x00011e70


	//   ....[156]....
        /*07ac*/ 	.word	0x00011f40


	//   ....[157]....
        /*07b0*/ 	.word	0x00012090


	//   ....[158]....
        /*07b4*/ 	.word	0x00012140


	//   ....[159]....
        /*07b8*/ 	.word	0x00012250


	//   ....[160]....
        /*07bc*/ 	.word	0x00012330


	//   ....[161]....
        /*07c0*/ 	.word	0x00012390


	//   ....[162]....
        /*07c4*/ 	.word	0x00012480


	//   ....[163]....
        /*07c8*/ 	.word	0x000124e0


	//   ....[164]....
        /*07cc*/ 	.word	0x000125c0


	//   ....[165]....
        /*07d0*/ 	.word	0x00012650


	//   ....[166]....
        /*07d4*/ 	.word	0x000126f0


	//   ....[167]....
        /*07d8*/ 	.word	0x00012810


	//   ....[168]....
        /*07dc*/ 	.word	0x00012880


	//   ....[169]....
        /*07e0*/ 	.word	0x000128f0


	//   ....[170]....
        /*07e4*/ 	.word	0x00012960


	//   ....[171]....
        /*07e8*/ 	.word	0x000129d0


	//   ....[172]....
        /*07ec*/ 	.word	0x00012a50


	//   ....[173]....
        /*07f0*/ 	.word	0x00012ae0


	//   ....[174]....
        /*07f4*/ 	.word	0x00012b70


	//   ....[175]....
        /*07f8*/ 	.word	0x00012be0


	//   ....[176]....
        /*07fc*/ 	.word	0x00012c50


	//   ....[177]....
        /*0800*/ 	.word	0x00012cc0


	//   ....[178]....
        /*0804*/ 	.word	0x00012d40


	//   ....[179]....
        /*0808*/ 	.word	0x00012db0


	//   ....[180]....
        /*080c*/ 	.word	0x00012e50


	//   ....[181]....
        /*0810*/ 	.word	0x00012ee0


	//   ....[182]....
        /*0814*/ 	.word	0x00013010


	//----- nvinfo : EIATTR_REG_RECONFIG
	.align		4
.L_1317:
        /*0818*/ 	.byte	0x01, 0x54
	.zero		2


	//----- nvinfo : EIATTR_SYSCALL_OFFSETS
	.align		4
        /*081c*/ 	.byte	0x04, 0x46
        /*081e*/ 	.short	(.L_1319 - .L_1318)


	//   ....[0]....
.L_1318:
        /*0820*/ 	.word	0x000016e0


	//   ....[1]....
        /*0824*/ 	.word	0x0000bf30


	//   ....[2]....
        /*0828*/ 	.word	0x0000c080


	//   ....[3]....
        /*082c*/ 	.word	0x0000c170


	//   ....[4]....
        /*0830*/ 	.word	0x0000d020


	//----- nvinfo : EIATTR_MBARRIER_INSTR_OFFSETS
	.align		4
.L_1319:
        /*0834*/ 	.byte	0x04, 0x39
        /*0836*/ 	.short	(.L_1321 - .L_1320)


	//   ....[0]....
.L_1320:
        /*0838*/ 	.word	0x00000180
        /*083c*/ 	.word	0x000000ff
        /*0840*/ 	.word	0x0002d800
        /*0844*/ 	.short	0x0100
        /*0846*/ 	.byte	0x08
	.zero		1


	//   ....[1]....
        /*0848*/ 	.word	0x00000190
        /*084c*/ 	.word	0x000000ff
        /*0850*/ 	.word	0x0002d820
        /*0854*/ 	.short	0x0100
        /*0856*/ 	.byte	0x08
	.zero		1


	//   ....[2]....
        /*0858*/ 	.word	0x00000280
        /*085c*/ 	.word	0x000000ff
        /*0860*/ 	.word	0x0002d830
        /*0864*/ 	.short	0x0100
        /*0866*/ 	.byte	0x08
	.zero		1


	//   ....[3]....
        /*0868*/ 	.word	0x00000290
        /*086c*/ 	.word	0x000000ff
        /*0870*/ 	.word	0x0002d840
        /*0874*/ 	.short	0x0100
        /*0876*/ 	.byte	0x08
	.zero		1


	//   ....[4]....
        /*0878*/ 	.word	0x000002a0
        /*087c*/ 	.word	0x000000ff
        /*0880*/ 	.word	0x0002d838
        /*0884*/ 	.short	0x0100
        /*0886*/ 	.byte	0x08
	.zero		1


	//   ....[5]....
        /*0888*/ 	.word	0x000002b0
        /*088c*/ 	.word	0x000000ff
        /*0890*/ 	.word	0x0002d848
        /*0894*/ 	.short	0x0100
        /*0896*/ 	.byte	0x08
	.zero		1


	//   ....[6]....
        /*0898*/ 	.word	0x000003e0
        /*089c*/ 	.word	0x000000ff
        /*08a0*/ 	.word	0x0002d850
        /*08a4*/ 	.short	0x0100
        /*08a6*/ 	.byte	0x08
	.zero		1


	//   ....[7]....
        /*08a8*/ 	.word	0x000003f0
        /*08ac*/ 	.word	0x000000ff
        /*08b0*/ 	.word	0x0002d860
        /*08b4*/ 	.short	0x0100
        /*08b6*/ 	.byte	0x08
	.zero		1


	//   ....[8]....
        /*08b8*/ 	.word	0x00000400
        /*08bc*/ 	.word	0x000000ff
        /*08c0*/ 	.word	0x0002d858
        /*08c4*/ 	.short	0x0100
        /*08c6*/ 	.byte	0x08
	.zero		1


	//   ....[9]....
        /*08c8*/ 	.word	0x00000410
        /*08cc*/ 	.word	0x000000ff
        /*08d0*/ 	.word	0x0002d868
        /*08d4*/ 	.short	0x0100
        /*08d6*/ 	.byte	0x08
	.zero		1


	//   ....[10]....
        /*08d8*/ 	.word	0x00000500
        /*08dc*/ 	.word	0x000000ff
        /*08e0*/ 	.word	0x0002d870
        /*08e4*/ 	.short	0x0100
        /*08e6*/ 	.byte	0x06
	.zero		1


	//   ....[11]....
        /*08e8*/ 	.word	0x00000510
        /*08ec*/ 	.word	0x000000ff
        /*08f0*/ 	.word	0x0002d880
        /*08f4*/ 	.short	0x0100
        /*08f6*/ 	.byte	0x06
	.zero		1


	//   ....[12]....
        /*08f8*/ 	.word	0x00000520
        /*08fc*/ 	.word	0x000000ff
        /*0900*/ 	.word	0x0002d878
        /*0904*/ 	.short	0x0100
        /*0906*/ 	.byte	0x06
	.zero		1


	//   ....[13]....
        /*0908*/ 	.word	0x00000530
        /*090c*/ 	.word	0x000000ff
        /*0910*/ 	.word	0x0002d888
        /*0914*/ 	.short	0x0100
        /*0916*/ 	.byte	0x06
	.zero		1


	//   ....[14]....
        /*0918*/ 	.word	0x00000660
        /*091c*/ 	.word	0x000000ff
        /*0920*/ 	.word	0x0002d890
        /*0924*/ 	.short	0x0100
        /*0926*/ 	.byte	0x08
	.zero		1


	//   ....[15]....
        /*0928*/ 	.word	0x00000670
        /*092c*/ 	.word	0x000000ff
        /*0930*/ 	.word	0x0002d8a0
        /*0934*/ 	.short	0x0100
        /*0936*/ 	.byte	0x08
	.zero		1


	//   ....[16]....
        /*0938*/ 	.word	0x00000680
        /*093c*/ 	.word	0x000000ff
        /*0940*/ 	.word	0x0002d898
        /*0944*/ 	.short	0x0100
        /*0946*/ 	.byte	0x08
	.zero		1


	//   ....[17]....
        /*0948*/ 	.word	0x00000690
        /*094c*/ 	.word	0x000000ff
        /*0950*/ 	.word	0x0002d8a8
        /*0954*/ 	.short	0x0100
        /*0956*/ 	.byte	0x08
	.zero		1


	//   ....[18]....
        /*0958*/ 	.word	0x000007c0
        /*095c*/ 	.word	0x000000ff
        /*0960*/ 	.word	0x0002d8b0
        /*0964*/ 	.short	0x0100
        /*0966*/ 	.byte	0x08
	.zero		1


	//   ....[19]....
        /*0968*/ 	.word	0x000007d0
        /*096c*/ 	.word	0x000000ff
        /*0970*/ 	.word	0x0002d8c0
        /*0974*/ 	.short	0x0100
        /*0976*/ 	.byte	0x08
	.zero		1


	//   ....[20]....
        /*0978*/ 	.word	0x000007e0
        /*097c*/ 	.word	0x000000ff
        /*0980*/ 	.word	0x0002d8b8
        /*0984*/ 	.short	0x0100
        /*0986*/ 	.byte	0x08
	.zero		1


	//   ....[21]....
        /*0988*/ 	.word	0x000007f0
        /*098c*/ 	.word	0x000000ff
        /*0990*/ 	.word	0x0002d8c8
        /*0994*/ 	.short	0x0100
        /*0996*/ 	.byte	0x08
	.zero		1


	//   ....[22]....
        /*0998*/ 	.word	0x00001740
        /*099c*/ 	.word	0x000000ff
        /*09a0*/ 	.word	0x0002d800
        /*09a4*/ 	.short	0x010a
        /*09a6*/ 	.byte	0x28
	.zero		1


	//   ....[23]....
        /*09a8*/ 	.word	0x000017b0
        /*09ac*/ 	.word	0x00000003
        /*09b0*/ 	.word	0x0002d830
        /*09b4*/ 	.short	0x010a
        /*09b6*/ 	.byte	0x3f
	.zero		1


	//   ....[24]....
        /*09b8*/ 	.word	0x000017f0
        /*09bc*/ 	.word	0x00000003
        /*09c0*/ 	.word	0x0002d830
        /*09c4*/ 	.short	0x010a
        /*09c6*/ 	.byte	0x3f
	.zero		1


	//   ....[25]....
        /*09c8*/ 	.word	0x00002410
        /*09cc*/ 	.word	0x000000ff
        /*09d0*/ 	.word	0x00000000
        /*09d4*/ 	.short	0x0101
        /*09d6*/ 	.byte	0x06
	.zero		1


	//   ....[26]....
        /*09d8*/ 	.word	0x00003b40
        /*09dc*/ 	.word	0x000000ff
        /*09e0*/ 	.word	0x0002d830
        /*09e4*/ 	.short	0x010a
        /*09e6*/ 	.byte	0x07
	.zero		1


	//   ....[27]....
        /*09e8*/ 	.word	0x00003b80
        /*09ec*/ 	.word	0x000000ff
        /*09f0*/ 	.word	0x0002d830
        /*09f4*/ 	.short	0x010a
        /*09f6*/ 	.byte	0x07
	.zero		1


	//   ....[28]....
        /*09f8*/ 	.word	0x00003e60
        /*09fc*/ 	.word	0x000000ff
        /*0a00*/ 	.word	0x0002d850
        /*0a04*/ 	.short	0x010a
        /*0a06*/ 	.byte	0x07
	.zero		1


	//   ....[29]....
        /*0a08*/ 	.word	0x00003ea0
        /*0a0c*/ 	.word	0x000000ff
        /*0a10*/ 	.word	0x0002d850
        /*0a14*/ 	.short	0x010a
        /*0a16*/ 	.byte	0x07
	.zero		1


	//   ....[30]....
        /*0a18*/ 	.word	0x00004390
        /*0a1c*/ 	.word	0x000000ff
        /*0a20*/ 	.word	0x00000000
        /*0a24*/ 	.short	0x0101
        /*0a26*/ 	.byte	0x07
	.zero		1


	//   ....[31]....
        /*0a28*/ 	.word	0x00005ef0
        /*0a2c*/ 	.word	0x000000ff
        /*0a30*/ 	.word	0x00000000
        /*0a34*/ 	.short	0x0101
        /*0a36*/ 	.byte	0x06
	.zero		1


	//   ....[32]....
        /*0a38*/ 	.word	0x00006590
        /*0a3c*/ 	.word	0x000000ff
        /*0a40*/ 	.word	0x0002d830
        /*0a44*/ 	.short	0x010a
        /*0a46*/ 	.byte	0x07
	.zero		1


	//   ....[33]....
        /*0a48*/ 	.word	0x000065d0
        /*0a4c*/ 	.word	0x000000ff
        /*0a50*/ 	.word	0x0002d830
        /*0a54*/ 	.short	0x010a
        /*0a56*/ 	.byte	0x07
	.zero		1


	//   ....[34]....
        /*0a58*/ 	.word	0x000068b0
        /*0a5c*/ 	.word	0x000000ff
        /*0a60*/ 	.word	0x0002d850
        /*0a64*/ 	.short	0x010a
        /*0a66*/ 	.byte	0x07
	.zero		1


	//   ....[35]....
        /*0a68*/ 	.word	0x000068f0
        /*0a6c*/ 	.word	0x000000ff
        /*0a70*/ 	.word	0x0002d850
        /*0a74*/ 	.short	0x010a
        /*0a76*/ 	.byte	0x07
	.zero		1


	//   ....[36]....
        /*0a78*/ 	.word	0x00006e20
        /*0a7c*/ 	.word	0x000000ff
        /*0a80*/ 	.word	0x00000000
        /*0a84*/ 	.short	0x0101
        /*0a86*/ 	.byte	0x07
	.zero		1


	//   ....[37]....
        /*0a88*/ 	.word	0x00008000
        /*0a8c*/ 	.word	0x000000ff
        /*0a90*/ 	.word	0x00000000
        /*0a94*/ 	.short	0x0101
        /*0a96*/ 	.byte	0x06
	.zero		1


	//   ....[38]....
        /*0a98*/ 	.word	0x000085d0
        /*0a9c*/ 	.word	0x000000ff
        /*0aa0*/ 	.word	0x0002d850
        /*0aa4*/ 	.short	0x010a
        /*0aa6*/ 	.byte	0x04
	.zero		1


	//   ....[39]....
        /*0aa8*/ 	.word	0x00008610
        /*0aac*/ 	.word	0x000000ff
        /*0ab0*/ 	.word	0x0002d850
        /*0ab4*/ 	.short	0x010a
        /*0ab6*/ 	.byte	0x04
	.zero		1


	//   ....[40]....
        /*0ab8*/ 	.word	0x00008c80
        /*0abc*/ 	.word	0x000000ff
        /*0ac0*/ 	.word	0x00000000
        /*0ac4*/ 	.short	0x0101
        /*0ac6*/ 	.byte	0x04
	.zero		1


	//   ....[41]....
        /*0ac8*/ 	.word	0x00009e10
        /*0acc*/ 	.word	0x000000ff
        /*0ad0*/ 	.word	0x00000000
        /*0ad4*/ 	.short	0x0101
        /*0ad6*/ 	.byte	0x04
	.zero		1


	//   ....[42]....
        /*0ad8*/ 	.word	0x0000c770
        /*0adc*/ 	.word	0x00000002
        /*0ae0*/ 	.word	0x0002d840
        /*0ae4*/ 	.short	0x010a
        /*0ae6*/ 	.byte	0x3f
	.zero		1


	//   ....[43]....
        /*0ae8*/ 	.word	0x0000cd20
        /*0aec*/ 	.word	0x00000002
        /*0af0*/ 	.word	0x0002d830
        /*0af4*/ 	.short	0x0107
        /*0af6*/ 	.byte	0x3f
	.zero		1


	//   ....[44]....
        /*0af8*/ 	.word	0x0000ce00
        /*0afc*/ 	.word	0x00000002
        /*0b00*/ 	.word	0x0002d830
        /*0b04*/ 	.short	0x0101
        /*0b06*/ 	.byte	0x3f
	.zero		1


	//   ....[45]....
        /*0b08*/ 	.word	0x0000da10
        /*0b0c*/ 	.word	0x00000017
        /*0b10*/ 	.word	0x0002d800
        /*0b14*/ 	.short	0x0107
        /*0b16*/ 	.byte	0x3f
	.zero		1


	//   ....[46]....
        /*0b18*/ 	.word	0x0000db00
        /*0b1c*/ 	.word	0x00000017
        /*0b20*/ 	.word	0x0002d800
        /*0b24*/ 	.short	0x0101
        /*0b26*/ 	.byte	0x3f
	.zero		1


	//   ....[47]....
        /*0b28*/ 	.word	0x0000db20
        /*0b2c*/ 	.word	0x00000017
        /*0b30*/ 	.word	0x0002d820
        /*0b34*/ 	.short	0x010a
        /*0b36*/ 	.byte	0x3f
	.zero		1


	//   ....[48]....
        /*0b38*/ 	.word	0x0000df30
        /*0b3c*/ 	.word	0x00000005
        /*0b40*/ 	.word	0x0002d840
        /*0b44*/ 	.short	0x010a
        /*0b46*/ 	.byte	0x3f
	.zero		1


	//   ....[49]....
        /*0b48*/ 	.word	0x0000e3c0
        /*0b4c*/ 	.word	0x00000005
        /*0b50*/ 	.word	0x0002d830
        /*0b54*/ 	.short	0x0107
        /*0b56*/ 	.byte	0x3f
	.zero		1


	//   ....[50]....
        /*0b58*/ 	.word	0x0000e480
        /*0b5c*/ 	.word	0x00000005
        /*0b60*/ 	.word	0x0002d830
        /*0b64*/ 	.short	0x0101
        /*0b66*/ 	.byte	0x3f
	.zero		1


	//   ....[51]....
        /*0b68*/ 	.word	0x0000e4e0
        /*0b6c*/ 	.word	0x00000005
        /*0b70*/ 	.word	0x0002d860
        /*0b74*/ 	.short	0x010a
        /*0b76*/ 	.byte	0x3f
	.zero		1


	//   ....[52]....
        /*0b78*/ 	.word	0x0000ea00
        /*0b7c*/ 	.word	0x00000005
        /*0b80*/ 	.word	0x0002d850
        /*0b84*/ 	.short	0x0107
        /*0b86*/ 	.byte	0x3f
	.zero		1


	//   ....[53]....
        /*0b88*/ 	.word	0x0000eb00
        /*0b8c*/ 	.word	0x00000005
        /*0b90*/ 	.word	0x0002d850
        /*0b94*/ 	.short	0x0101
        /*0b96*/ 	.byte	0x3f
	.zero		1


	//   ....[54]....
        /*0b98*/ 	.word	0x0000ed00
        /*0b9c*/ 	.word	0x00000000
        /*0ba0*/ 	.word	0x0002d860
        /*0ba4*/ 	.short	0x010a
        /*0ba6*/ 	.byte	0x3f
	.zero		1


	//   ....[55]....
        /*0ba8*/ 	.word	0x0000f180
        /*0bac*/ 	.word	0x00000000
        /*0bb0*/ 	.word	0x0002d850
        /*0bb4*/ 	.short	0x0107
        /*0bb6*/ 	.byte	0x3f
	.zero		1


	//   ....[56]....
        /*0bb8*/ 	.word	0x0000f250
        /*0bbc*/ 	.word	0x00000000
        /*0bc0*/ 	.word	0x0002d850
        /*0bc4*/ 	.short	0x0101
        /*0bc6*/ 	.byte	0x3f
	.zero		1


	//   ....[57]....
        /*0bc8*/ 	.word	0x0000ff70
        /*0bcc*/ 	.word	0x00000005
        /*0bd0*/ 	.word	0x0002d820
        /*0bd4*/ 	.short	0x010a
        /*0bd6*/ 	.byte	0x3f
	.zero		1


	//   ....[58]....
        /*0bd8*/ 	.word	0x000100f0
        /*0bdc*/ 	.word	0x00000003
        /*0be0*/ 	.word	0x0002d840
        /*0be4*/ 	.short	0x010a
        /*0be6*/ 	.byte	0x3f
	.zero		1


	//   ....[59]....
        /*0be8*/ 	.word	0x00010190
        /*0bec*/ 	.word	0x00000005
        /*0bf0*/ 	.word	0x0002d840
        /*0bf4*/ 	.short	0x010a
        /*0bf6*/ 	.byte	0x3f
	.zero		1


	//   ....[60]....
        /*0bf8*/ 	.word	0x000101d0
        /*0bfc*/ 	.word	0x00000003
        /*0c00*/ 	.word	0x0002d860
        /*0c04*/ 	.short	0x010a
        /*0c06*/ 	.byte	0x3f
	.zero		1


	//   ....[61]....
        /*0c08*/ 	.word	0x00010210
        /*0c0c*/ 	.word	0x00000005
        /*0c10*/ 	.word	0x0002d860
        /*0c14*/ 	.short	0x010a
        /*0c16*/ 	.byte	0x3f
	.zero		1


	//   ....[62]....
        /*0c18*/ 	.word	0x00010280
        /*0c1c*/ 	.word	0x00000003
        /*0c20*/ 	.word	0x0002d800
        /*0c24*/ 	.short	0x010a
        /*0c26*/ 	.byte	0x3f
	.zero		1


	//   ....[63]....
        /*0c28*/ 	.word	0x000102d0
        /*0c2c*/ 	.word	0x00000003
        /*0c30*/ 	.word	0x0002d830
        /*0c34*/ 	.short	0x010a
        /*0c36*/ 	.byte	0x3f
	.zero		1


	//   ....[64]....
        /*0c38*/ 	.word	0x00010330
        /*0c3c*/ 	.word	0x00000005
        /*0c40*/ 	.word	0x0002d830
        /*0c44*/ 	.short	0x010a
        /*0c46*/ 	.byte	0x3f
	.zero		1


	//   ....[65]....
        /*0c48*/ 	.word	0x00010390
        /*0c4c*/ 	.word	0x00000005
        /*0c50*/ 	.word	0x0002d850
        /*0c54*/ 	.short	0x010a
        /*0c56*/ 	.byte	0x3f
	.zero		1


	//   ....[66]....
        /*0c58*/ 	.word	0x000103f0
        /*0c5c*/ 	.word	0x00000005
        /*0c60*/ 	.word	0x0002d830
        /*0c64*/ 	.short	0x010a
        /*0c66*/ 	.byte	0x3f
	.zero		1


	//   ....[67]....
        /*0c68*/ 	.word	0x00010450
        /*0c6c*/ 	.word	0x00000005
        /*0c70*/ 	.word	0x0002d850
        /*0c74*/ 	.short	0x010a
        /*0c76*/ 	.byte	0x3f
	.zero		1


	//   ....[68]....
        /*0c78*/ 	.word	0x000104b0
        /*0c7c*/ 	.word	0x00000008
        /*0c80*/ 	.word	0x0002d850
        /*0c84*/ 	.short	0x010a
        /*0c86*/ 	.byte	0x3f
	.zero		1


	//   ....[69]....
        /*0c88*/ 	.word	0x000105d0
        /*0c8c*/ 	.word	0x00000002
        /*0c90*/ 	.word	0x0002d840
        /*0c94*/ 	.short	0x010a
        /*0c96*/ 	.byte	0x3f
	.zero		1


	//   ....[70]....
        /*0c98*/ 	.word	0x00011410
        /*0c9c*/ 	.word	0x00000017
        /*0ca0*/ 	.word	0x0002d820
        /*0ca4*/ 	.short	0x010a
        /*0ca6*/ 	.byte	0x3f
	.zero		1


	//   ....[71]....
        /*0ca8*/ 	.word	0x00011460
        /*0cac*/ 	.word	0x00000005
        /*0cb0*/ 	.word	0x0002d840
        /*0cb4*/ 	.short	0x010a
        /*0cb6*/ 	.byte	0x3f
	.zero		1


	//   ....[72]....
        /*0cb8*/ 	.word	0x00011a00
        /*0cbc*/ 	.word	0x00000005
        /*0cc0*/ 	.word	0x0002d860
        /*0cc4*/ 	.short	0x010a
        /*0cc6*/ 	.byte	0x3f
	.zero		1


	//   ....[73]....
        /*0cc8*/ 	.word	0x00011fe0
        /*0ccc*/ 	.word	0x00000000
        /*0cd0*/ 	.word	0x0002d860
        /*0cd4*/ 	.short	0x010a
        /*0cd6*/ 	.byte	0x3f
	.zero		1


	//   ....[74]....
        /*0cd8*/ 	.word	0x00012f30
        /*0cdc*/ 	.word	0x00000005
        /*0ce0*/ 	.word	0x0002d820
        /*0ce4*/ 	.short	0x010a
        /*0ce6*/ 	.byte	0x3f
	.zero		1


	//   ....[75]....
        /*0ce8*/ 	.word	0x000130d0
        /*0cec*/ 	.word	0x00000003
        /*0cf0*/ 	.word	0x0002d840
        /*0cf4*/ 	.short	0x010a
        /*0cf6*/ 	.byte	0x3f
	.zero		1


	//   ....[76]....
        /*0cf8*/ 	.word	0x00013120
        /*0cfc*/ 	.word	0x00000005
        /*0d00*/ 	.word	0x0002d840
        /*0d04*/ 	.short	0x010a
        /*0d06*/ 	.byte	0x3f
	.zero		1


	//   ....[77]....
        /*0d08*/ 	.word	0x00013170
        /*0d0c*/ 	.word	0x00000003
        /*0d10*/ 	.word	0x0002d860
        /*0d14*/ 	.short	0x010a
        /*0d16*/ 	.byte	0x3f
	.zero		1


	//----- nvinfo : EIATTR_NUM_MBARRIERS
	.align		4
.L_1321:
        /*0d18*/ 	.byte	0x03, 0x38
        /*0d1a*/ 	.short	0x0016


	//----- nvinfo : EIATTR_EXIT_INSTR_OFFSETS
	.align		4
        /*0d1c*/ 	.byte	0x04, 0x1c
        /*0d1e*/ 	.short	(.L_1323 - .L_1322)


	//   ....[0]....
.L_1322:
        /*0d20*/ 	.word	0x000009a0


	//   ....[1]....
        /*0d24*/ 	.word	0x0000a9a0


	//   ....[2]....
        /*0d28*/ 	.word	0x00010260


	//----- nvinfo : EIATTR_MAX_THREADS
	.align		4
.L_1323:
        /*0d2c*/ 	.byte	0x04, 0x05
        /*0d2e*/ 	.short	(.L_1325 - .L_1324)
.L_1324:
        /*0d30*/ 	.word	0x00000200
        /*0d34*/ 	.word	0x00000001
        /*0d38*/ 	.word	0x00000001


	//----- nvinfo : EIATTR_CRS_STACK_SIZE
	.align		4
.L_1325:
        /*0d3c*/ 	.byte	0x04, 0x1e
        /*0d3e*/ 	.short	(.L_1327 - .L_1326)
.L_1326:
        /*0d40*/ 	.word	0x00000000


	//----- nvinfo : EIATTR_CBANK_PARAM_SIZE
	.align		4
.L_1327:
        /*0d44*/ 	.byte	0x03, 0x19
        /*0d46*/ 	.short	0x0af0


	//----- nvinfo : EIATTR_PARAM_CBANK
	.align		4
        /*0d48*/ 	.byte	0x04, 0x0a
        /*0d4a*/ 	.short	(.L_1329 - .L_1328)
	.align		4
.L_1328:
        /*0d4c*/ 	.word	index@(.nv.constant0._ZN7cutlass13device_kernelIN5flash11enable_sm90INS1_16FlashAttnFwdSm90INS1_25CollectiveMainloopFwdSm90ILi2EN4cute5tupleIJNS5_1CILi1EEES8_S8_EEENS6_IJNS7_ILi192EEENS7_ILi128EEENS7_ILi96EEEEEELi96ENS_10bfloat16_tEfNS_4arch4Sm90ELb1ELb0ELb0ELb1ELb1ELb0ELb0ELb0ELb1ELb1ELb0ELb0EEENS1_21CollectiveEpilogueFwdINS6_IJSA_SC_SB_EEES9_SE_SG_Li384ELb1ELb1ELb0ELb0EEENS1_36VarlenDynamicPersistentTileSchedulerILi192ELi128ELi384ELi128ELb0ELb1ELb1ELb1ELb1ELb1EEEEEEEEEvNT_6ParamsE)
        /*0d50*/ 	.short	0x0210
        /*0d52*/ 	.short	0x0af0


	//----- nvinfo : EIATTR_SW_WAR
	.align		4
.L_1329:
        /*0d54*/ 	.byte	0x04, 0x36
        /*0d56*/ 	.short	(.L_1331 - .L_1330)
.L_1330:
        /*0d58*/ 	.word	0x00000008
.L_1331:


//--------------------- .nv.info._ZN7cutlass13device_kernelIN5flash11enable_sm90INS1_16FlashAttnFwdSm90INS1_25CollectiveMainloopFwdSm90ILi2EN4cute5tupleIJNS5_1CILi1EEES8_S8_EEENS6_IJNS7_ILi192EEENS7_ILi128EEENS7_ILi96EEEEEELi96ENS_10bfloat16_tEfNS_4arch4Sm90ELb1ELb0ELb0ELb1ELb1ELb1ELb0ELb0ELb1ELb1ELb0ELb0EEENS1_21CollectiveEpilogueFwdINS6_IJSA_SC_SB_EEES9_SE_SG_Li384ELb1ELb1ELb0ELb0EEENS1_36VarlenDynamicPersistentTileSchedulerILi192ELi128ELi384ELi128ELb0ELb1ELb1ELb1ELb1ELb1EEEEEEEEEvNT_6ParamsE --------------------------
	.section	.nv.info._ZN7cutlass13device_kernelIN5flash11enable_sm90INS1_16FlashAttnFwdSm90INS1_25CollectiveMainloopFwdSm90ILi2EN4cute5tupleIJNS5_1CILi1EEES8_S8_EEENS6_IJNS7_ILi192EEENS7_ILi128EEENS7_ILi96EEEEEELi96ENS_10bfloat16_tEfNS_4arch4Sm90ELb1ELb0ELb0ELb1ELb1ELb1ELb0ELb0ELb1ELb1ELb0ELb0EEENS1_21CollectiveEpilogueFwdINS6_IJSA_SC_SB_EEES9_SE_SG_Li384ELb1ELb1ELb0ELb0EEENS1_36VarlenDynamicPersistentTileSchedulerILi192ELi128ELi384ELi128ELb0ELb1ELb1ELb1ELb1ELb1EEEEEEEEEvNT_6ParamsE,"",@"SHT_CUDA_INFO"
	.sectionflags	@""
	.align	4


	//----- nvinfo : EIATTR_CUDA_API_VERSION
	.align		4
        /*0000*/ 	.byte	0x04, 0x37
        /*0002*/ 	.short	(.L_1333 - .L_1332)
.L_1332:
        /*0004*/ 	.word	0x00000082


	//----- nvinfo : EIATTR_KPARAM_INFO
	.align		4
.L_1333:
        /*0008*/ 	.byte	0x04, 0x17
        /*000a*/ 	.short	(.L_1335 - .L_1334)
.L_1334:
        /*000c*/ 	.word	0x00000000
        /*0010*/ 	.short	0x0000
        /*0012*/ 	.short	0x0070
        /*0014*/ 	.byte	0x00, 0xf0, 0x01, 0x2a


	//----- nvinfo : EIATTR_SPARSE_MMA_MASK
	.align		4
.L_1335:
        /*0018*/ 	.byte	0x03, 0x50
        /*001a*/ 	.short	0x0000


	//----- nvinfo : EIATTR_MAXREG_COUNT
	.align		4
        /*001c*/ 	.byte	0x03, 0x1b
        /*001e*/ 	.short	0x0080


	//----- nvinfo : EIATTR_NUM_BARRIERS
	.align		4
        /*0020*/ 	.byte	0x02, 0x4c
        /*0022*/ 	.byte	0x10
	.zero		1


	//----- nvinfo : EIATTR_EXTERNS
	.align		4
        /*0024*/ 	.byte	0x04, 0x0f
        /*0026*/ 	.short	(.L_1337 - .L_1336)


	//   ....[0]....
	.align		4
.L_1336:
        /*0028*/ 	.word	index@(__assertfail)


	//----- nvinfo : EIATTR_ANNOTATIONS
	.align		4
.L_1337:
        /*002c*/ 	.byte	0x04, 0x55
        /*002e*/ 	.short	(.L_1339 - .L_1338)


	//   ....[0]....
.L_1338:
        /* <DEDUP_REMOVED lines=102> */


	//----- nvinfo : EIATTR_MERCURY_ISA_VERSION
	.align		4
.L_1339:
        /*0680*/ 	.byte	0x03, 0x5f
        /*0682*/ 	.short	0x0101


	//----- nvinfo : EIATTR_UNUSED_LOAD_BYTE_OFFSET
	.align		4
        /*0684*/ 	.byte	0x04, 0x44
        /*0686*/ 	.short	(.L_1341 - .L_1340)


	//   ....[0]....
.L_1340:
        /*0688*/ 	.word	0x00000a90
        /*068c*/ 	.word	0x0000fff0


	//   ....[1]....
        /*0690*/ 	.word	0x00013f70
        /*0694*/ 	.word	0x0000fff0


	//----- nvinfo : EIATTR_INT_WARP_WIDE_INSTR_OFFSETS
	.align		4
.L_1341:
        /*0698*/ 	.byte	0x04, 0x31
        /*069a*/ 	.short	(.L_1343 - .L_1342)


	//   ....[0]....
.L_1342:
        /*069c*/ 	.word	0x00000130


	//   ....[1]....
        /*06a0*/ 	.word	0x00000170


	//   ....[2]....
        /*06a4*/ 	.word	0x000001e0


	//   ....[3]....
        /*06a8*/ 	.word	0x00018740


	//   ....[4]....
        /*06ac*/ 	.word	0x000187d0


	//   ....[5]....
        /*06b0*/ 	.word	0x0001b4e0


	//   ....[6]....
        /*06b4*/ 	.word	0x0001b570


	//----- nvinfo : EIATTR_COOP_GROUP_MASK_REGIDS
	.align		4
.L_1343:
        /*06b8*/ 	.byte	0x04, 0x29
        /*06ba*/ 	.short	(.L_1345 - .L_1344)


	//   ....[0]....
.L_1344:
        /*06bc*/ 	.word	0xffffffff


	//   ....[1]....
        /*06c0*/ 	.word	0xffffffff


	//   ....[2]....
        /*06c4*/ 	.word	0xffffffff


	//   ....[3]....
        /*06c8*/ 	.word	0xffffffff


	//   ....[4]....
        /*06cc*/ 	.word	0xffffffff


	//   ....[5]....
        /*06d0*/ 	.word	0xffffffff


	//   ....[6]....
        /*06d4*/ 	.word	0xffffffff


	//   ....[7]....
        /*06d8*/ 	.word	0xffffffff


	//   ....[8]....
        /*06dc*/ 	.word	0xffffffff


	//   ....[9]....
        /*06e0*/ 	.word	0xffffffff


	//   ....[10]....
        /*06e4*/ 	.word	0xffffffff


	//   ....[11]....
        /*06e8*/ 	.word	0xffffffff


	//   ....[12]....
        /*06ec*/ 	.word	0xffffffff


	//   ....[13]....
        /*06f0*/ 	.word	0xffffffff


	//   ....[14]....
        /*06f4*/ 	.word	0xffffffff


	//   ....[15]....
        /*06f8*/ 	.word	0xffffffff


	//   ....[16]....
        /*06fc*/ 	.word	0xffffffff


	//   ....[17]....
        /*0700*/ 	.word	0xffffffff


	//   ....[18]....
        /*0704*/ 	.word	0xffffffff


	//   ....[19]....
        /*0708*/ 	.word	0xffffffff


	//   ....[20]....
        /*070c*/ 	.word	0xffffffff


	//   ....[21]....
        /*0710*/ 	.word	0xffffffff


	//   ....[22]....
        /*0714*/ 	.word	0xffffffff


	//   ....[23]....
        /*0718*/ 	.word	0xffffffff


	//   ....[24]....
        /*071c*/ 	.word	0xffffffff


	//   ....[25]....
        /*0720*/ 	.word	0xffffffff


	//   ....[26]....
        /*0724*/ 	.word	0xffffffff


	//   ....[27]....
        /*0728*/ 	.word	0xffffffff


	//   ....[28]....
        /*072c*/ 	.word	0xffffffff


	//   ....[29]....
        /*0730*/ 	.word	0xffffffff


	//   ....[30]....
        /*0734*/ 	.word	0xffffffff


	//   ....[31]....
        /*0738*/ 	.word	0xffffffff


	//   ....[32]....
        /*073c*/ 	.word	0xffffffff


	//   ....[33]....
        /*0740*/ 	.word	0xffffffff


	//   ....[34]....
        /*0744*/ 	.word	0xffffffff


	//   ....[35]....
        /*0748*/ 	.word	0xffffffff


	//   ....[36]....
        /*074c*/ 	.word	0xffffffff


	//   ....[37]....
        /*0750*/ 	.word	0xffffffff


	//   ....[38]....
        /*0754*/ 	.word	0xffffffff


	//   ....[39]....
        /*0758*/ 	.word	0xffffffff


	//   ....[40]....
        /*075c*/ 	.word	0xffffffff


	//   ....[41]....
        /*0760*/ 	.word	0xffffffff


	//   ....[42]....
        /*0764*/ 	.word	0xffffffff


	//   ....[43]....
        /*0768*/ 	.word	0xffffffff


	//   ....[44]....
        /*076c*/ 	.word	0xffffffff


	//   ....[45]....
        /*0770*/ 	.word	0xffffffff


	//   ....[46]....
        /*0774*/ 	.word	0xffffffff


	//   ....[47]....
        /*0778*/ 	.word	0xffffffff


	//   ....[48]....
        /*077c*/ 	.word	0xffffffff


	//   ....[49]....
        /*0780*/ 	.word	0xffffffff


	//   ....[50]....
        /*0784*/ 	.word	0xffffffff


	//   ....[51]....
        /*0788*/ 	.word	0xffffffff


	//   ....[52]....
        /*078c*/ 	.word	0xffffffff


	//   ....[53]....
        /*0790*/ 	.word	0xffffffff


	//   ....[54]....
        /*0794*/ 	.word	0xffffffff


	//   ....[55]....
        /*0798*/ 	.word	0xffffffff


	//   ....[56]....
        /*079c*/ 	.word	0xffffffff


	//   ....[57]....
        /*07a0*/ 	.word	0xffffffff


	//   ....[58]....
        /*07a4*/ 	.word	0xffffffff


	//   ....[59]....
        /*07a8*/ 	.word	0xffffffff


	//   ....[60]....
        /*07ac*/ 	.word	0xffffffff


	//   ....[61]....
        /*07b0*/ 	.word	0xffffffff


	//   ....[62]....
        /*07b4*/ 	.word	0xffffffff


	//   ....[63]....
        /*07b8*/ 	.word	0xffffffff


	//   ....[64]....
        /*07bc*/ 	.word	0xffffffff


	//   ....[65]....
        /*07c0*/ 	.word	0xffffffff


	//   ....[66]....
        /*07c4*/ 	.word	0xffffffff


	//   ....[67]....
        /*07c8*/ 	.word	0xffffffff


	//   ....[68]....
        /*07cc*/ 	.word	0xffffffff


	//   ....[69]....
        /*07d0*/ 	.word	0xffffffff


	//   ....[70]....
        /*07d4*/ 	.word	0xffffffff


	//   ....[71]....
        /*07d8*/ 	.word	0xffffffff


	//   ....[72]....
        /*07dc*/ 	.word	0xffffffff


	//   ....[73]....
        /*07e0*/ 	.word	0xffffffff


	//   ....[74]....
        /*07e4*/ 	.word	0xffffffff


	//   ....[75]....
        /*07e8*/ 	.word	0xffffffff


	//   ....[76]....
        /*07ec*/ 	.word	0xffffffff


	//   ....[77]....
        /*07f0*/ 	.word	0xffffffff


	//   ....[78]....
        /*07f4*/ 	.word	0xffffffff


	//   ....[79]....
        /*07f8*/ 	.word	0xffffffff


	//   ....[80]....
        /*07fc*/ 	.word	0xffffffff


	//   ....[81]....
        /*0800*/ 	.word	0xffffffff


	//   ....[82]....
        /*0804*/ 	.word	0xffffffff


	//   ....[83]....
        /*0808*/ 	.word	0xffffffff


	//   ....[84]....
        /*080c*/ 	.word	0xffffffff


	//   ....[85]....
        /*0810*/ 	.word	0xffffffff


	//   ....[86]....
        /*0814*/ 	.word	0xffffffff


	//   ....[87]....
        /*0818*/ 	.word	0xffffffff


	//   ....[88]....
        /*081c*/ 	.word	0xffffffff


	//   ....[89]....
        /*0820*/ 	.word	0xffffffff


	//   ....[90]....
        /*0824*/ 	.word	0xffffffff


	//   ....[91]....
        /*0828*/ 	.word	0xffffffff


	//   ....[92]....
        /*082c*/ 	.word	0xffffffff


	//   ....[93]....
        /*0830*/ 	.word	0xffffffff


	//   ....[94]....
        /*0834*/ 	.word	0xffffffff


	//   ....[95]....
        /*0838*/ 	.word	0xffffffff


	//   ....[96]....
        /*083c*/ 	.word	0xffffffff


	//   ....[97]....
        /*0840*/ 	.word	0xffffffff


	//   ....[98]....
        /*0844*/ 	.word	0xffffffff


	//   ....[99]....
        /*0848*/ 	.word	0xffffffff


	//   ....[100]....
        /*084c*/ 	.word	0xffffffff


	//   ....[101]....
        /*0850*/ 	.word	0xffffffff


	//   ....[102]....
        /*0854*/ 	.word	0xffffffff


	//   ....[103]....
        /*0858*/ 	.word	0xffffffff


	//   ....[104]....
        /*085c*/ 	.word	0xffffffff


	//   ....[105]....
        /*0860*/ 	.word	0xffffffff


	//   ....[106]....
        /*0864*/ 	.word	0xffffffff


	//   ....[107]....
        /*0868*/ 	.word	0xffffffff


	//   ....[108]....
        /*086c*/ 	.word	0xffffffff


	//   ....[109]....
        /*0870*/ 	.word	0xffffffff


	//   ....[110]....
        /*0874*/ 	.word	0xffffffff


	//   ....[111]....
        /*0878*/ 	.word	0xffffffff


	//   ....[112]....
        /*087c*/ 	.word	0xffffffff


	//   ....[113]....
        /*0880*/ 	.word	0xffffffff


	//   ....[114]....
        /*0884*/ 	.word	0xffffffff


	//   ....[115]....
        /*0888*/ 	.word	0xffffffff


	//   ....[116]....
        /*088c*/ 	.word	0xffffffff


	//   ....[117]....
        /*0890*/ 	.word	0xffffffff


	//   ....[118]....
        /*0894*/ 	.word	0xffffffff


	//   ....[119]....
        /*0898*/ 	.word	0xffffffff


	//   ....[120]....
        /*089c*/ 	.word	0xffffffff


	//   ....[121]....
        /*08a0*/ 	.word	0xffffffff


	//   ....[122]....
        /*08a4*/ 	.word	0xffffffff


	//   ....[123]....
        /*08a8*/ 	.word	0xffffffff


	//   ....[124]....
        /*08ac*/ 	.word	0xffffffff


	//   ....[125]....
        /*08b0*/ 	.word	0xffffffff


	//   ....[126]....
        /*08b4*/ 	.word	0xffffffff


	//   ....[127]....
        /*08b8*/ 	.word	0xffffffff


	//   ....[128]....
        /*08bc*/ 	.word	0xffffffff


	//   ....[129]....
        /*08c0*/ 	.word	0xffffffff


	//   ....[130]....
        /*08c4*/ 	.word	0xffffffff


	//   ....[131]....
        /*08c8*/ 	.word	0xffffffff


	//   ....[132]....
        /*08cc*/ 	.word	0xffffffff


	//   ....[133]....
        /*08d0*/ 	.word	0xffffffff


	//   ....[134]....
        /*08d4*/ 	.word	0xffffffff


	//   ....[135]....
        /*08d8*/ 	.word	0xffffffff


	//   ....[136]....
        /*08dc*/ 	.word	0xffffffff


	//   ....[137]....
        /*08e0*/ 	.word	0xffffffff


	//   ....[138]....
        /*08e4*/ 	.word	0x0500000f


	//   ....[139]....
        /*08e8*/ 	.word	0x0500000f


	//   ....[140]....
        /*08ec*/ 	.word	0x0500000f


	//   ....[141]....
        /*08f0*/ 	.word	0x0500000f


	//   ....[142]....
        /*08f4*/ 	.word	0x0500000f


	//   ....[143]....
        /*08f8*/ 	.word	0x0500000f


	//   ....[144]....
        /*08fc*/ 	.word	0x0500000f


	//   ....[145]....
        /*0900*/ 	.word	0x0500000f


	//   ....[146]....
        /*0904*/ 	.word	0x0500000f


	//   ....[147]....
        /*0908*/ 	.word	0x0500000f


	//   ....[148]....
        /*090c*/ 	.word	0x0500000f


	//   ....[149]....
        /*0910*/ 	.word	0x0500000f


	//   ....[150]....
        /*0914*/ 	.word	0x0500000f


	//   ....[151]....
        /*0918*/ 	.word	0x0500000f


	//   ....[152]....
        /*091c*/ 	.word	0x0500000f


	//   ....[153]....
        /*0920*/ 	.word	0x0500000f


	//   ....[154]....
        /*0924*/ 	.word	0x0500000f


	//   ....[155]....
        /*0928*/ 	.word	0x0500000f


	//   ....[156]....
        /*092c*/ 	.word	0x0500000f


	//   ....[157]....
        /*0930*/ 	.word	0x0500000f


	//   ....[158]....
        /*0934*/ 	.word	0x0500000f


	//   ....[159]....
        /*0938*/ 	.word	0x0500000f


	//   ....[160]....
        /*093c*/ 	.word	0x0500000f


	//   ....[161]....
        /*0940*/ 	.word	0x0500000f


	//   ....[162]....
        /*0944*/ 	.word	0x0500000f


	//   ....[163]....
        /*0948*/ 	.word	0x0500000f


	//   ....[164]....
        /*094c*/ 	.word	0x0500000f


	//   ....[165]....
        /*0950*/ 	.word	0x0500000f


	//   ....[166]....
        /*0954*/ 	.word	0x0500000f


	//   ....[167]....
        /*0958*/ 	.word	0x0500000f


	//   ....[168]....
        /*095c*/ 	.word	0x0500000f


	//   ....[169]....
        /*0960*/ 	.word	0x0500000f


	//   ....[170]....
        /*0964*/ 	.word	0x0500000f


	//   ....[171]....
        /*0968*/ 	.word	0x0500000f


	//   ....[172]....
        /*096c*/ 	.word	0x0500000f


	//   ....[173]....
        /*0970*/ 	.word	0x0500000f


	//   ....[174]....
        /*0974*/ 	.word	0x0500000f


	//   ....[175]....
        /*0978*/ 	.word	0x0500000f


	//   ....[176]....
        /*097c*/ 	.word	0x0500000f


	//   ....[177]....
        /*0980*/ 	.word	0x0500000f


	//   ....[178]....
        /*0984*/ 	.word	0x0500000f


	//   ....[179]....
        /*0988*/ 	.word	0x0500000f


	//   ....[180]....
        /*098c*/ 	.word	0x0500000f


	//   ....[181]....
        /*0990*/ 	.word	0x0500000f


	//   ....[182]....
        /*0994*/ 	.word	0x0500000f


	//   ....[183]....
        /*0998*/ 	.word	0x0500000f


	//   ....[184]....
        /*099c*/ 	.word	0x0500000f


	//   ....[185]....
        /*09a0*/ 	.word	0x0500000f


	//   ....[186]....
        /*09a4*/ 	.word	0x0500000f


	//   ....[187]....
        /*09a8*/ 	.word	0x0500000f


	//   ....[188]....
        /*09ac*/ 	.word	0x0500000f


	//   ....[189]....
        /*09b0*/ 	.word	0x0500000f


	//   ....[190]....
        /*09b4*/ 	.word	0x0500000f


	//   ....[191]....
        /*09b8*/ 	.word	0x0500000f


	//   ....[192]....
        /*09bc*/ 	.word	0x0500000f


	//   ....[193]....
        /*09c0*/ 	.word	0x0500000f


	//   ....[194]....
        /*09c4*/ 	.word	0x0500000f


	//   ....[195]....
        /*09c8*/ 	.word	0x0500000f


	//   ....[196]....
        /*09cc*/ 	.word	0x0500000f


	//   ....[197]....
        /*09d0*/ 	.word	0x0500000f


	//   ....[198]....
        /*09d4*/ 	.word	0x0500000f


	//   ....[199]....
        /*09d8*/ 	.word	0x0500000f


	//   ....[200]....
        /*09dc*/ 	.word	0x0500000f


	//   ....[201]....
        /*09e0*/ 	.word	0x0500000f


	//   ....[202]....
        /*09e4*/ 	.word	0x0500000f


	//   ....[203]....
        /*09e8*/ 	.word	0x0500000f


	//   ....[204]....
        /*09ec*/ 	.word	0x0500000f


	//   ....[205]....
        /*09f0*/ 	.word	0x0500000f


	//   ....[206]....
        /*09f4*/ 	.word	0x0500000f


	//   ....[207]....
        /*09f8*/ 	.word	0x0500000f


	//   ....[208]....
        /*09fc*/ 	.word	0x0500000f


	//   ....[209]....
        /*0a00*/ 	.word	0x0500000f


	//   ....[210]....
        /*0a04*/ 	.word	0x0500000f


	//   ....[211]....
        /*0a08*/ 	.word	0x0500000f


	//   ....[212]....
        /*0a0c*/ 	.word	0x0500000f


	//   ....[213]....
        /*0a10*/ 	.word	0x0500000f


	//   ....[214]....
        /*0a14*/ 	.word	0x0500000f


	//   ....[215]....
        /*0a18*/ 	.word	0x0500000f


	//   ....[216]....
        /*0a1c*/ 	.word	0x0500000f


	//   ....[217]....
        /*0a20*/ 	.word	0x0500000f


	//   ....[218]....
        /*0a24*/ 	.word	0x0500000f


	//   ....[219]....
        /*0a28*/ 	.word	0x0500000f


	//   ....[220]....
        /*0a2c*/ 	.word	0x0500000f


	//----- nvinfo : EIATTR_COOP_GROUP_INSTR_OFFSETS
	.align		4
.L_1345:
        /*0a30*/ 	.byte	0x04, 0x28
        /*0a32*/ 	.short	(.L_1347 - .L_1346)


	//   ....[0]....
.L_1346:
        /*0a34*/ 	.word	0x00000070


	//   ....[1]....
        /*0a38*/ 	.word	0x00000140


	//   ....[2]....
        /*0a3c*/ 	.word	0x00000190


	//   ....[3]....
        /*0a40*/ 	.word	0x000003c0


	//   ....[4]....
        /*0a44*/ 	.word	0x00000520


	//   ....[5]....
        /*0a48*/ 	.word	0x00000640


	//   ....[6]....
        /*0a4c*/ 	.word	0x000007a0


	//   ....[7]....
        /*0a50*/ 	.word	0x000032d0


	//   ....[8]....
        /*0a54*/ 	.word	0x000032e0


	//   ....[9]....
        /*0a58*/ 	.word	0x00004f60


	//   ....[10]....
        /*0a5c*/ 	.word	0x00004f70


	//   ....[11]....
        /*0a60*/ 	.word	0x000069f0


	//   ....[12]....
        /*0a64*/ 	.word	0x00006a00


	//   ....[13]....
        /*0a68*/ 	.word	0x00006f30


	//   ....[14]....
        /*0a6c*/ 	.word	0x00006f50


	//   ....[15]....
        /*0a70*/ 	.word	0x000076b0


	//   ....[16]....
        /*0a74*/ 	.word	0x00007e30


	//   ....[17]....
        /*0a78*/ 	.word	0x00007e40


	//   ....[18]....
        /*0a7c*/ 	.word	0x00007e50


	//   ....[19]....
        /*0a80*/ 	.word	0x00007e60


	//   ....[20]....
        /*0a84*/ 	.word	0x00009d80


	//   ....[21]....
        /*0a88*/ 	.word	0x00009d90


	//   ....[22]....
        /*0a8c*/ 	.word	0x00009da0


	//   ....[23]....
        /*0a90*/ 	.word	0x00009db0


	//   ....[24]....
        /*0a94*/ 	.word	0x0000c110


	//   ....[25]....
        /*0a98*/ 	.word	0x0000c780


	//   ....[26]....
        /*0a9c*/ 	.word	0x0000c790


	//   ....[27]....
        /*0aa0*/ 	.word	0x0000c7b0


	//   ....[28]....
        /*0aa4*/ 	.word	0x0000ce30


	//   ....[29]....
        /*0aa8*/ 	.word	0x0000ce50


	//   ....[30]....
        /*0aac*/ 	.word	0x0000df90


	//   ....[31]....
        /*0ab0*/ 	.word	0x0000ed40


	//   ....[32]....
        /*0ab4*/ 	.word	0x0000ed60


	//   ....[33]....
        /*0ab8*/ 	.word	0x0000f580


	//   ....[34]....
        /*0abc*/ 	.word	0x0000f680


	//   ....[35]....
        /*0ac0*/ 	.word	0x0000fda0


	//   ....[36]....
        /*0ac4*/ 	.word	0x0000fe00


	//   ....[37]....
        /*0ac8*/ 	.word	0x00010e20


	//   ....[38]....
        /*0acc*/ 	.word	0x00011ce0


	//   ....[39]....
        /*0ad0*/ 	.word	0x00011d00


	//   ....[40]....
        /*0ad4*/ 	.word	0x00011f50


	//   ....[41]....
        /*0ad8*/ 	.word	0x00011f70


	//   ....[42]....
        /*0adc*/ 	.word	0x000132b0


	//   ....[43]....
        /*0ae0*/ 	.word	0x000134b0


	//   ....[44]....
        /*0ae4*/ 	.word	0x00013970


	//   ....[45]....
        /*0ae8*/ 	.word	0x000139b0


	//   ....[46]....
        /*0aec*/ 	.word	0x000139c0


	//   ....[47]....
        /*0af0*/ 	.word	0x000149e0


	//   ....[48]....
        /*0af4*/ 	.word	0x00014a20


	//   ....[49]....
        /*0af8*/ 	.word	0x00014a50


	//   ....[50]....
        /*0afc*/ 	.word	0x00014a70


	//   ....[51]....
        /*0b00*/ 	.word	0x00014f20


	//   ....[52]....
        /*0b04*/ 	.word	0x00014f40


	//   ....[53]....
        /*0b08*/ 	.word	0x00015060


	//   ....[54]....
        /*0b0c*/ 	.word	0x00015080


	//   ....[55]....
        /*0b10*/ 	.word	0x00015970


	//   ....[56]....
        /*0b14*/ 	.word	0x00015980


	//   ....[57]....
        /*0b18*/ 	.word	0x00015ae0


	//   ....[58]....
        /*0b1c*/ 	.word	0x00015af0


	//   ....[59]....
        /*0b20*/ 	.word	0x00015c90


	//   ....[60]....
        /*0b24*/ 	.word	0x00015e60


	//   ....[61]....
        /*0b28*/ 	.word	0x00015e90


	//   ....[62]....
        /*0b2c*/ 	.word	0x00015ec0


	//   ....[63]....
        /*0b30*/ 	.word	0x00015ef0


	//   ....[64]....
        /*0b34*/ 	.word	0x00015f20


	//   ....[65]....
        /*0b38*/ 	.word	0x00015f50


	//   ....[66]....
        /*0b3c*/ 	.word	0x000160c0


	//   ....[67]....
        /*0b40*/ 	.word	0x000160f0


	//   ....[68]....
        /*0b44*/ 	.word	0x00016120


	//   ....[69]....
        /*0b48*/ 	.word	0x00016150


	//   ....[70]....
        /*0b4c*/ 	.word	0x00016180


	//   ....[71]....
        /*0b50*/ 	.word	0x000161b0


	//   ....[72]....
        /*0b54*/ 	.word	0x00016250


	//   ....[73]....
        /*0b58*/ 	.word	0x000162b0


	//   ....[74]....
        /*0b5c*/ 	.word	0x00016350


	//   ....[75]....
        /*0b60*/ 	.word	0x000171b0


	//   ....[76]....
        /*0b64*/ 	.word	0x000193d0


	//   ....[77]....
        /*0b68*/ 	.word	0x000193e0


	//   ....[78]....
        /*0b6c*/ 	.word	0x000194a0


	//   ....[79]....
        /*0b70*/ 	.word	0x000194b0


	//   ....[80]....
        /*0b74*/ 	.word	0x00019560


	//   ....[81]....
        /*0b78*/ 	.word	0x00019570


	//   ....[82]....
        /*0b7c*/ 	.word	0x00019580


	//   ....[83]....
        /*0b80*/ 	.word	0x00019590


	//   ....[84]....
        /*0b84*/ 	.word	0x00019f90


	//   ....[85]....
        /*0b88*/ 	.word	0x00019fa0


	//   ....[86]....
        /*0b8c*/ 	.word	0x00019fc0


	//   ....[87]....
        /*0b90*/ 	.word	0x0001a070


	//   ....[88]....
        /*0b94*/ 	.word	0x0001a0a0


	//   ....[89]....
        /*0b98*/ 	.word	0x0001a0c0


	//   ....[90]....
        /*0b9c*/ 	.word	0x0001a140


	//   ....[91]....
        /*0ba0*/ 	.word	0x0001a150


	//   ....[92]....
        /*0ba4*/ 	.word	0x0001a220


	//   ....[93]....
        /*0ba8*/ 	.word	0x0001a260


	//   ....[94]....
        /*0bac*/ 	.word	0x0001a270


	//   ....[95]....
        /*0bb0*/ 	.word	0x0001a2f0


	//   ....[96]....
        /*0bb4*/ 	.word	0x0001aae0


	//   ....[97]....
        /*0bb8*/ 	.word	0x0001aaf0


	//   ....[98]....
        /*0bbc*/ 	.word	0x0001ab10


	//   ....[99]....
        /*0bc0*/ 	.word	0x0001ab90


	//   ....[100]....
        /*0bc4*/ 	.word	0x0001aba0


	//   ....[101]....
        /*0bc8*/ 	.word	0x0001ac00


	//   ....[102]....
        /*0bcc*/ 	.word	0x0001ac30


	//   ....[103]....
        /*0bd0*/ 	.word	0x0001ac70


	//   ....[104]....
        /*0bd4*/ 	.word	0x0001af20


	//   ....[105]....
        /*0bd8*/ 	.word	0x0001af40


	//   ....[106]....
        /*0bdc*/ 	.word	0x0001afe0


	//   ....[107]....
        /*0be0*/ 	.word	0x0001aff0


	//   ....[108]....
        /*0be4*/ 	.word	0x0001b080


	//   ....[109]....
        /*0be8*/ 	.word	0x0001b090


	//   ....[110]....
        /*0bec*/ 	.word	0x0001b0a0


	//   ....[111]....
        /*0bf0*/ 	.word	0x0001b130


	//   ....[112]....
        /*0bf4*/ 	.word	0x0001b720


	//   ....[113]....
        /*0bf8*/ 	.word	0x0001b730


	//   ....[114]....
        /*0bfc*/ 	.word	0x0001b7c0


	//   ....[115]....
        /*0c00*/ 	.word	0x0001b860


	//   ....[116]....
        /*0c04*/ 	.word	0x0001b880


	//   ....[117]....
        /*0c08*/ 	.word	0x0001b900


	//   ....[118]....
        /*0c0c*/ 	.word	0x0001b920


	//   ....[119]....
        /*0c10*/ 	.word	0x0001b930


	//   ....[120]....
        /*0c14*/ 	.word	0x0001bd30


	//   ....[121]....
        /*0c18*/ 	.word	0x0001bd60


	//   ....[122]....
        /*0c1c*/ 	.word	0x0001bda0


	//   ....[123]....
        /*0c20*/ 	.word	0x0001bdd0


	//   ....[124]....
        /*0c24*/ 	.word	0x0001be00


	//   ....[125]....
        /*0c28*/ 	.word	0x0001be30


	//   ....[126]....
        /*0c2c*/ 	.word	0x0001be60


	//   ....[127]....
        /*0c30*/ 	.word	0x0001be90


	//   ....[128]....
        /*0c34*/ 	.word	0x0001c010


	//   ....[129]....
        /*0c38*/ 	.word	0x0001c040


	//   ....[130]....
        /*0c3c*/ 	.word	0x0001c070


	//   ....[131]....
        /*0c40*/ 	.word	0x0001c0a0


	//   ....[132]....
        /*0c44*/ 	.word	0x0001c0d0


	//   ....[133]....
        /*0c48*/ 	.word	0x0001c100


	//   ....[134]....
        /*0c4c*/ 	.word	0x0001c1c0


	//   ....[135]....
        /*0c50*/ 	.word	0x0001c1e0


	//   ....[136]....
        /*0c54*/ 	.word	0x0001c250


	//   ....[137]....
        /*0c58*/ 	.word	0x0001c8f0


	//   ....[138]....
        /*0c5c*/ 	.word	0x0001cc30


	//   ....[139]....
        /*0c60*/ 	.word	0x0001ccc0


	//   ....[140]....
        /*0c64*/ 	.word	0x0001cdb0


	//   ....[141]....
        /*0c68*/ 	.word	0x0001ce40


	//   ....[142]....
        /*0c6c*/ 	.word	0x0001cf20


	//   ....[143]....
        /*0c70*/ 	.word	0x0001cfb0


	//   ....[144]....
        /*0c74*/ 	.word	0x0001d0f0


	//   ....[145]....
        /*0c78*/ 	.word	0x0001d190


	//   ....[146]....
        /*0c7c*/ 	.word	0x0001d220


	//   ....[147]....
        /*0c80*/ 	.word	0x0001d270


	//   ....[148]....
        /*0c84*/ 	.word	0x0001d2c0


	//   ....[149]....
        /*0c88*/ 	.word	0x0001d3a0


	//   ....[150]....
        /*0c8c*/ 	.word	0x0001d430


	//   ....[151]....
        /*0c90*/ 	.word	0x0001d480


	//   ....[152]....
        /*0c94*/ 	.word	0x0001d4d0


	//   ....[153]....
        /*0c98*/ 	.word	0x0001d790


	//   ....[154]....
        /*0c9c*/ 	.word	0x0001d7e0


	//   ....[155]....
        /*0ca0*/ 	.word	0x0001d870


	//   ....[156]....
        /*0ca4*/ 	.word	0x0001d900


	//   ....[157]....
        /*0ca8*/ 	.word	0x0001d9c0


	//   ....[158]....
        /*0cac*/ 	.word	0x0001dca0


	//   ....[159]....
        /*0cb0*/ 	.word	0x0001dd90


	//   ....[160]....
        /*0cb4*/ 	.word	0x0001de20


	//   ....[161]....
        /*0cb8*/ 	.word	0x0001de80


	//   ....[162]....
        /*0cbc*/ 	.word	0x0001dfa0


	//   ....[163]....
        /*0cc0*/ 	.word	0x0001e000


	//   ....[164]....
        /*0cc4*/ 	.word	0x0001e120


	//   ....[165]....
        /*0cc8*/ 	.word	0x0001e180


	//   ....[166]....
        /*0ccc*/ 	.word	0x0001e230


	//   ....[167]....
        /*0cd0*/ 	.word	0x0001e350


	//   ....[168]....
        /*0cd4*/ 	.word	0x0001e3c0


	//   ....[169]....
        /*0cd8*/ 	.word	0x0001e420


	//   ....[170]....
        /*0cdc*/ 	.word	0x0001e4c0


	//   ....[171]....
        /*0ce0*/ 	.word	0x0001e590


	//   ....[172]....
        /*0ce4*/ 	.word	0x0001e630


	//   ....[173]....
        /*0ce8*/ 	.word	0x0001e710


	//   ....[174]....
        /*0cec*/ 	.word	0x0001e7a0


	//   ....[175]....
        /*0cf0*/ 	.word	0x0001e870


	//   ....[176]....
        /*0cf4*/ 	.word	0x0001e900


	//   ....[177]....
        /*0cf8*/ 	.word	0x0001e9e0


	//   ....[178]....
        /*0cfc*/ 	.word	0x0001eaa0


	//   ....[179]....
        /*0d00*/ 	.word	0x0001ec20


	//   ....[180]....
        /*0d04*/ 	.word	0x0001ed00


	//   ....[181]....
        /*0d08*/ 	.word	0x0001ed80


	//   ....[182]....
        /*0d0c*/ 	.word	0x0001ee60


	//   ....[183]....
        /*0d10*/ 	.word	0x0001eec0


	//   ....[184]....
        /*0d14*/ 	.word	0x0001ef90


	//   ....[185]....
        /*0d18*/ 	.word	0x0001eff0


	//   ....[186]....
        /*0d1c*/ 	.word	0x0001f0d0


	//   ....[187]....
        /*0d20*/ 	.word	0x0001f1c0


	//   ....[188]....
        /*0d24*/ 	.word	0x0001f260


	//   ....[189]....
        /*0d28*/ 	.word	0x0001f2c0


	//   ....[190]....
        /*0d2c*/ 	.word	0x0001f3c0


	//   ....[191]....
        /*0d30*/ 	.word	0x0001f420


	//   ....[192]....
        /*0d34*/ 	.word	0x0001f520


	//   ....[193]....
        /*0d38*/ 	.word	0x0001f580


	//   ....[194]....
        /*0d3c*/ 	.word	0x0001f650


	//   ....[195]....
        /*0d40*/ 	.word	0x0001f7a0


	//   ....[196]....
        /*0d44*/ 	.word	0x0001f850


	//   ....[197]....
        /*0d48*/ 	.word	0x0001f960


	//   ....[198]....
        /*0d4c*/ 	.word	0x0001fa40


	//   ....[199]....
        /*0d50*/ 	.word	0x0001faa0


	//   ....[200]....
        /*0d54*/ 	.word	0x0001fb90


	//   ....[201]....
        /*0d58*/ 	.word	0x0001fbf0


	//   ....[202]....
        /*0d5c*/ 	.word	0x0001fcd0


	//   ....[203]....
        /*0d60*/ 	.word	0x0001fd60


	//   ....[204]....
        /*0d64*/ 	.word	0x0001fe00


	//   ....[205]....
        /*0d68*/ 	.word	0x0001ff20


	//   ....[206]....
        /*0d6c*/ 	.word	0x0001ff90


	//   ....[207]....
        /*0d70*/ 	.word	0x00020000


	//   ....[208]....
        /*0d74*/ 	.word	0x00020070


	//   ....[209]....
        /*0d78*/ 	.word	0x000200e0


	//   ....[210]....
        /*0d7c*/ 	.word	0x00020160


	//   ....[211]....
        /*0d80*/ 	.word	0x000201f0


	//   ....[212]....
        /*0d84*/ 	.word	0x00020280


	//   ....[213]....
        /*0d88*/ 	.word	0x000202f0


	//   ....[214]....
        /*0d8c*/ 	.word	0x00020360


	//   ....[215]....
        /*0d90*/ 	.word	0x000203d0


	//   ....[216]....
        /*0d94*/ 	.word	0x00020450


	//   ....[217]....
        /*0d98*/ 	.word	0x000204c0


	//   ....[218]....
        /*0d9c*/ 	.word	0x00020560


	//   ....[219]....
        /*0da0*/ 	.word	0x000205f0


	//   ....[220]....
        /*0da4*/ 	.word	0x00020720


	//----- nvinfo : EIATTR_REG_RECONFIG
	.align		4
.L_1347:
        /*0da8*/ 	.byte	0x01, 0x54
	.zero		2


	//----- nvinfo : EIATTR_SYSCALL_OFFSETS
	.align		4
        /*0dac*/ 	.byte	0x04, 0x46
        /*0dae*/ 	.short	(.L_1349 - .L_1348)


	//   ....[0]....
.L_1348:
        /*0db0*/ 	.word	0x00001d00


	//   ....[1]....
        /*0db4*/ 	.word	0x00001e50


	//   ....[2]....
        /*0db8*/ 	.word	0x000078c0


	//   ....[3]....
        /*0dbc*/ 	.word	0x00007be0


	//   ....[4]....
        /*0dc0*/ 	.word	0x00018930


	//   ....[5]....
        /*0dc4*/ 	.word	0x00018a80


	//   ....[6]....
        /*0dc8*/ 	.word	0x00018b70


	//   ....[7]....
        /*0dcc*/ 	.word	0x00019a00


	//----- nvinfo : EIATTR_MBARRIER_INSTR_OFFSETS
	.align		4
.L_1349:
        /*0dd0*/ 	.byte	0x04, 0x39
        /*0dd2*/ 	.short	(.L_1351 - .L_1350)


	//   ....[0]....
.L_1350:
        /*0dd4*/ 	.word	0x00000270
        /*0dd8*/ 	.word	0x000000ff
        /*0ddc*/ 	.word	0x0002d800
        /*0de0*/ 	.short	0x0100
        /*0de2*/ 	.byte	0x08
	.zero		1


	//   ....[1]....
        /*0de4*/ 	.word	0x00000280
        /*0de8*/ 	.word	0x000000ff
        /*0dec*/ 	.word	0x0002d820
        /*0df0*/ 	.short	0x0100
        /*0df2*/ 	.byte	0x08
	.zero		1


	//   ....[2]....
        /*0df4*/ 	.word	0x00000370
        /*0df8*/ 	.word	0x000000ff
        /*0dfc*/ 	.word	0x0002d830
        /*0e00*/ 	.short	0x0100
        /*0e02*/ 	.byte	0x08
	.zero		1


	//   ....[3]....
        /*0e04*/ 	.word	0x00000380
        /*0e08*/ 	.word	0x000000ff
        /*0e0c*/ 	.word	0x0002d840
        /*0e10*/ 	.short	0x0100
        /*0e12*/ 	.byte	0x08
	.zero		1


	//   ....[4]....
        /*0e14*/ 	.word	0x00000390
        /*0e18*/ 	.word	0x000000ff
        /*0e1c*/ 	.word	0x0002d838
        /*0e20*/ 	.short	0x0100
        /*0e22*/ 	.byte	0x08
	.zero		1


	//   ....[5]....
        /*0e24*/ 	.word	0x000003a0
        /*0e28*/ 	.word	0x000000ff
        /*0e2c*/ 	.word	0x0002d848
        /*0e30*/ 	.short	0x0100
        /*0e32*/ 	.byte	0x08
	.zero		1


	//   ....[6]....
        /*0e34*/ 	.word	0x000004d0
        /*0e38*/ 	.word	0x000000ff
        /*0e3c*/ 	.word	0x0002d850
        /*0e40*/ 	.short	0x0100
        /*0e42*/ 	.byte	0x08
	.zero		1


	//   ....[7]....
        /*0e44*/ 	.word	0x000004e0
        /*0e48*/ 	.word	0x000000ff
        /*0e4c*/ 	.word	0x0002d860
        /*0e50*/ 	.short	0x0100
        /*0e52*/ 	.byte	0x08
	.zero		1


	//   ....[8]....
        /*0e54*/ 	.word	0x000004f0
        /*0e58*/ 	.word	0x000000ff
        /*0e5c*/ 	.word	0x0002d858
        /*0e60*/ 	.short	0x0100
        /*0e62*/ 	.byte	0x08
	.zero		1


	//   ....[9]....
        /*0e64*/ 	.word	0x00000500
        /*0e68*/ 	.word	0x000000ff
        /*0e6c*/ 	.word	0x0002d868
        /*0e70*/ 	.short	0x0100
        /*0e72*/ 	.byte	0x08
	.zero		1


	//   ....[10]....
        /*0e74*/ 	.word	0x000005f0
        /*0e78*/ 	.word	0x000000ff
        /*0e7c*/ 	.word	0x0002d870
        /*0e80*/ 	.short	0x0100
        /*0e82*/ 	.byte	0x06
	.zero		1


	//   ....[11]....
        /*0e84*/ 	.word	0x00000600
        /*0e88*/ 	.word	0x000000ff
        /*0e8c*/ 	.word	0x0002d880
        /*0e90*/ 	.short	0x0100
        /*0e92*/ 	.byte	0x06
	.zero		1


	//   ....[12]....
        /*0e94*/ 	.word	0x00000610
        /*0e98*/ 	.word	0x000000ff
        /*0e9c*/ 	.word	0x0002d878
        /*0ea0*/ 	.short	0x0100
        /*0ea2*/ 	.byte	0x06
	.zero		1


	//   ....[13]....
        /*0ea4*/ 	.word	0x00000620
        /*0ea8*/ 	.word	0x000000ff
        /*0eac*/ 	.word	0x0002d888
        /*0eb0*/ 	.short	0x0100
        /*0eb2*/ 	.byte	0x06
	.zero		1


	//   ....[14]....
        /*0eb4*/ 	.word	0x00000750
        /*0eb8*/ 	.word	0x000000ff
        /*0ebc*/ 	.word	0x0002d890
        /*0ec0*/ 	.short	0x0100
        /*0ec2*/ 	.byte	0x08
	.zero		1


	//   ....[15]....
        /*0ec4*/ 	.word	0x00000760
        /*0ec8*/ 	.word	0x000000ff
        /*0ecc*/ 	.word	0x0002d8a0
        /*0ed0*/ 	.short	0x0100
        /*0ed2*/ 	.byte	0x08
	.zero		1


	//   ....[16]....
        /*0ed4*/ 	.word	0x00000770
        /*0ed8*/ 	.word	0x000000ff
        /*0edc*/ 	.word	0x0002d898
        /*0ee0*/ 	.short	0x0100
        /*0ee2*/ 	.byte	0x08
	.zero		1


	//   ....[17]....
        /*0ee4*/ 	.word	0x00000780
        /*0ee8*/ 	.word	0x000000ff
        /*0eec*/ 	.word	0x0002d8a8
        /*0ef0*/ 	.short	0x0100
        /*0ef2*/ 	.byte	0x08
	.zero		1


	//   ....[18]....
        /*0ef4*/ 	.word	0x000008b0
        /*0ef8*/ 	.word	0x000000ff
        /*0efc*/ 	.word	0x0002d8b0
        /*0f00*/ 	.short	0x0100
        /*0f02*/ 	.byte	0x08
	.zero		1


	//   ....[19]....
        /*0f04*/ 	.word	0x000008c0
        /*0f08*/ 	.word	0x000000ff
        /*0f0c*/ 	.word	0x0002d8c0
        /*0f10*/ 	.short	0x0100
        /*0f12*/ 	.byte	0x08
	.zero		1


	//   ....[20]....
        /*0f14*/ 	.word	0x000008d0
        /*0f18*/ 	.word	0x000000ff
        /*0f1c*/ 	.word	0x0002d8b8
        /*0f20*/ 	.short	0x0100
        /*0f22*/ 	.byte	0x08
	.zero		1


	//   ....[21]....
        /*0f24*/ 	.word	0x000008e0
        /*0f28*/ 	.word	0x000000ff
        /*0f2c*/ 	.word	0x0002d8c8
        /*0f30*/ 	.short	0x0100
        /*0f32*/ 	.byte	0x08
	.zero		1


	//   ....[22]....
        /*0f34*/ 	.word	0x00003280
        /*0f38*/ 	.word	0x00000023
        /*0f3c*/ 	.word	0x0002d890
        /*0f40*/ 	.short	0x010a
        /*0f42*/ 	.byte	0x3f
	.zero		1


	//   ....[23]....
        /*0f44*/ 	.word	0x00004f10
        /*0f48*/ 	.word	0x00000023
        /*0f4c*/ 	.word	0x0002d890
        /*0f50*/ 	.short	0x010a
        /*0f52*/ 	.byte	0x3f
	.zero		1


	//   ....[24]....
        /*0f54*/ 	.word	0x00006840
        /*0f58*/ 	.word	0x00000023
        /*0f5c*/ 	.word	0x0002d890
        /*0f60*/ 	.short	0x010a
        /*0f62*/ 	.byte	0x3f
	.zero		1


	//   ....[25]....
        /*0f64*/ 	.word	0x00006d80
        /*0f68*/ 	.word	0x0000000b
        /*0f6c*/ 	.word	0x00000000
        /*0f70*/ 	.short	0x0101
        /*0f72*/ 	.byte	0x3f
	.zero		1


	//   ....[26]....
        /*0f74*/ 	.word	0x00006dc0
        /*0f78*/ 	.word	0x00000023
        /*0f7c*/ 	.word	0x0002d8b0
        /*0f80*/ 	.short	0x010a
        /*0f82*/ 	.byte	0x3f
	.zero		1


	//   ....[27]....
        /*0f84*/ 	.word	0x000072c0
        /*0f88*/ 	.word	0x00000023
        /*0f8c*/ 	.word	0x00000000
        /*0f90*/ 	.short	0x0101
        /*0f92*/ 	.byte	0x3f
	.zero		1


	//   ....[28]....
        /*0f94*/ 	.word	0x00007960
        /*0f98*/ 	.word	0x00000002
        /*0f9c*/ 	.word	0x0002d800
        /*0fa0*/ 	.short	0x010a
        /*0fa2*/ 	.byte	0x3f
	.zero		1


	//   ....[29]....
        /*0fa4*/ 	.word	0x000079b0
        /*0fa8*/ 	.word	0x00000002
        /*0fac*/ 	.word	0x0002d800
        /*0fb0*/ 	.short	0x010a
        /*0fb2*/ 	.byte	0x3f
	.zero		1


	//   ....[30]....
        /*0fb4*/ 	.word	0x000085d0
        /*0fb8*/ 	.word	0x00000002
        /*0fbc*/ 	.word	0x0002d800
        /*0fc0*/ 	.short	0x010a
        /*0fc2*/ 	.byte	0x3f
	.zero		1


	//   ....[31]....
        /*0fc4*/ 	.word	0x0000a2f0
        /*0fc8*/ 	.word	0x00000002
        /*0fcc*/ 	.word	0x0002d800
        /*0fd0*/ 	.short	0x010a
        /*0fd2*/ 	.byte	0x3f
	.zero		1


	//   ....[32]....
        /*0fd4*/ 	.word	0x0000bad0
        /*0fd8*/ 	.word	0x00000000
        /*0fdc*/ 	.word	0x0002d830
        /*0fe0*/ 	.short	0x010a
        /*0fe2*/ 	.byte	0x3f
	.zero		1


	//   ....[33]....
        /*0fe4*/ 	.word	0x0000bb80
        /*0fe8*/ 	.word	0x00000000
        /*0fec*/ 	.word	0x0002d830
        /*0ff0*/ 	.short	0x010a
        /*0ff2*/ 	.byte	0x3f
	.zero		1


	//   ....[34]....
        /*0ff4*/ 	.word	0x0000d340
        /*0ff8*/ 	.word	0x00000000
        /*0ffc*/ 	.word	0x00000000
        /*1000*/ 	.short	0x0101
        /*1002*/ 	.byte	0x3f
	.zero		1


	//   ....[35]....
        /*1004*/ 	.word	0x0000e0e0
        /*1008*/ 	.word	0x00000003
        /*100c*/ 	.word	0x0002d830
        /*1010*/ 	.short	0x010a
        /*1012*/ 	.byte	0x3f
	.zero		1


	//   ....[36]....
        /*1014*/ 	.word	0x0000e130
        /*1018*/ 	.word	0x00000003
        /*101c*/ 	.word	0x0002d830
        /*1020*/ 	.short	0x010a
        /*1022*/ 	.byte	0x3f
	.zero		1


	//   ....[37]....
        /*1024*/ 	.word	0x0000e580
        /*1028*/ 	.word	0x00000004
        /*102c*/ 	.word	0x0002d850
        /*1030*/ 	.short	0x010a
        /*1032*/ 	.byte	0x3f
	.zero		1


	//   ....[38]....
        /*1034*/ 	.word	0x0000e5c0
        /*1038*/ 	.word	0x00000004
        /*103c*/ 	.word	0x0002d850
        /*1040*/ 	.short	0x010a
        /*1042*/ 	.byte	0x3f
	.zero		1


	//   ....[39]....
        /*1044*/ 	.word	0x0000ecd0
        /*1048*/ 	.word	0x0000000f
        /*104c*/ 	.word	0x00000000
        /*1050*/ 	.short	0x0101
        /*1052*/ 	.byte	0x3f
	.zero		1


	//   ....[40]....
        /*1054*/ 	.word	0x00010800
        /*1058*/ 	.word	0x00000007
        /*105c*/ 	.word	0x00000000
        /*1060*/ 	.short	0x0101
        /*1062*/ 	.byte	0x3f
	.zero		1


	//   ....[41]....
        /*1064*/ 	.word	0x00010f80
        /*1068*/ 	.word	0x00000003
        /*106c*/ 	.word	0x0002d830
        /*1070*/ 	.short	0x010a
        /*1072*/ 	.byte	0x3f
	.zero		1


	//   ....[42]....
        /*1074*/ 	.word	0x00010fd0
        /*1078*/ 	.word	0x00000003
        /*107c*/ 	.word	0x0002d830
        /*1080*/ 	.short	0x010a
        /*1082*/ 	.byte	0x3f
	.zero		1


	//   ....[43]....
        /*1084*/ 	.word	0x00011420
        /*1088*/ 	.word	0x00000004
        /*108c*/ 	.word	0x0002d850
        /*1090*/ 	.short	0x010a
        /*1092*/ 	.byte	0x3f
	.zero		1


	//   ....[44]....
        /*1094*/ 	.word	0x00011460
        /*1098*/ 	.word	0x00000004
        /*109c*/ 	.word	0x0002d850
        /*10a0*/ 	.short	0x010a
        /*10a2*/ 	.byte	0x3f
	.zero		1


	//   ....[45]....
        /*10a4*/ 	.word	0x00011ad0
        /*10a8*/ 	.word	0x00000003
        /*10ac*/ 	.word	0x00000000
        /*10b0*/ 	.short	0x0101
        /*10b2*/ 	.byte	0x3f
	.zero		1


	//   ....[46]....
        /*10b4*/ 	.word	0x00012d00
        /*10b8*/ 	.word	0x00000005
        /*10bc*/ 	.word	0x00000000
        /*10c0*/ 	.short	0x0101
        /*10c2*/ 	.byte	0x3f
	.zero		1


	//   ....[47]....
        /*10c4*/ 	.word	0x00013330
        /*10c8*/ 	.word	0x00000005
        /*10cc*/ 	.word	0x0002d850
        /*10d0*/ 	.short	0x010a
        /*10d2*/ 	.byte	0x3f
	.zero		1


	//   ....[48]....
        /*10d4*/ 	.word	0x000133e0
        /*10d8*/ 	.word	0x00000005
        /*10dc*/ 	.word	0x0002d850
        /*10e0*/ 	.short	0x010a
        /*10e2*/ 	.byte	0x3f
	.zero		1


	//   ....[49]....
        /*10e4*/ 	.word	0x00013be0
        /*10e8*/ 	.word	0x00000005
        /*10ec*/ 	.word	0x00000000
        /*10f0*/ 	.short	0x0101
        /*10f2*/ 	.byte	0x3f
	.zero		1


	//   ....[50]....
        /*10f4*/ 	.word	0x00014f30
        /*10f8*/ 	.word	0x00000000
        /*10fc*/ 	.word	0x00000000
        /*1100*/ 	.short	0x0101
        /*1102*/ 	.byte	0x3f
	.zero		1


	//   ....[51]....
        /*1104*/ 	.word	0x00017290
        /*1108*/ 	.word	0x00000016
        /*110c*/ 	.word	0x0002d820
        /*1110*/ 	.short	0x010a
        /*1112*/ 	.byte	0x3f
	.zero		1


	//   ....[52]....
        /*1114*/ 	.word	0x00017350
        /*1118*/ 	.word	0x00000008
        /*111c*/ 	.word	0x0002d8a0
        /*1120*/ 	.short	0x010a
        /*1122*/ 	.byte	0x3f
	.zero		1


	//   ....[53]....
        /*1124*/ 	.word	0x00017780
        /*1128*/ 	.word	0x00000008
        /*112c*/ 	.word	0x0002d8c0
        /*1130*/ 	.short	0x010a
        /*1132*/ 	.byte	0x3f
	.zero		1


	//   ....[54]....
        /*1134*/ 	.word	0x00017ce0
        /*1138*/ 	.word	0x00000008
        /*113c*/ 	.word	0x0002d8a0
        /*1140*/ 	.short	0x010a
        /*1142*/ 	.byte	0x3f
	.zero		1


	//   ....[55]....
        /*1144*/ 	.word	0x00018100
        /*1148*/ 	.word	0x00000008
        /*114c*/ 	.word	0x0002d8c0
        /*1150*/ 	.short	0x010a
        /*1152*/ 	.byte	0x3f
	.zero		1


	//   ....[56]....
        /*1154*/ 	.word	0x00019160
        /*1158*/ 	.word	0x00000000
        /*115c*/ 	.word	0x0002d840
        /*1160*/ 	.short	0x010a
        /*1162*/ 	.byte	0x3f
	.zero		1


	//   ....[57]....
        /*1164*/ 	.word	0x000196e0
        /*1168*/ 	.word	0x00000000
        /*116c*/ 	.word	0x0002d830
        /*1170*/ 	.short	0x0107
        /*1172*/ 	.byte	0x3f
	.zero		1


	//   ....[58]....
        /*1174*/ 	.word	0x000197b0
        /*1178*/ 	.word	0x00000000
        /*117c*/ 	.word	0x0002d830
        /*1180*/ 	.short	0x0101
        /*1182*/ 	.byte	0x3f
	.zero		1


	//   ....[59]....
        /*1184*/ 	.word	0x0001a3c0
        /*1188*/ 	.word	0x00000016
        /*118c*/ 	.word	0x0002d800
        /*1190*/ 	.short	0x0107
        /*1192*/ 	.byte	0x3f
	.zero		1


	//   ....[60]....
        /*1194*/ 	.word	0x0001a4b0
        /*1198*/ 	.word	0x00000016
        /*119c*/ 	.word	0x0002d800
        /*11a0*/ 	.short	0x0101
        /*11a2*/ 	.byte	0x3f
	.zero		1


	//   ....[61]....
        /*11a4*/ 	.word	0x0001a4d0
        /*11a8*/ 	.word	0x00000016
        /*11ac*/ 	.word	0x0002d820
        /*11b0*/ 	.short	0x010a
        /*11b2*/ 	.byte	0x3f
	.zero		1


	//   ....[62]....
        /*11b4*/ 	.word	0x0001a8e0
        /*11b8*/ 	.word	0x00000005
        /*11bc*/ 	.word	0x0002d840
        /*11c0*/ 	.short	0x010a
        /*11c2*/ 	.byte	0x3f
	.zero		1


	//   ....[63]....
        /*11c4*/ 	.word	0x0001ad20
        /*11c8*/ 	.word	0x00000005
        /*11cc*/ 	.word	0x0002d830
        /*11d0*/ 	.short	0x0107
        /*11d2*/ 	.byte	0x3f
	.zero		1


	//   ....[64]....
        /*11d4*/ 	.word	0x0001ade0
        /*11d8*/ 	.word	0x00000005
        /*11dc*/ 	.word	0x0002d830
        /*11e0*/ 	.short	0x0101
        /*11e2*/ 	.byte	0x3f
	.zero		1


	//   ....[65]....
        /*11e4*/ 	.word	0x0001ae40
        /*11e8*/ 	.word	0x00000005
        /*11ec*/ 	.word	0x0002d860
        /*11f0*/ 	.short	0x010a
        /*11f2*/ 	.byte	0x3f
	.zero		1


	//   ....[66]....
        /*11f4*/ 	.word	0x0001b320
        /*11f8*/ 	.word	0x00000005
        /*11fc*/ 	.word	0x0002d850
        /*1200*/ 	.short	0x0107
        /*1202*/ 	.byte	0x3f
	.zero		1


	//   ....[67]....
        /*1204*/ 	.word	0x0001b410
        /*1208*/ 	.word	0x00000005
        /*120c*/ 	.word	0x0002d850
        /*1210*/ 	.short	0x0101
        /*1212*/ 	.byte	0x3f
	.zero		1


	//   ....[68]....
        /*1214*/ 	.word	0x0001b630
        /*1218*/ 	.word	0x00000000
        /*121c*/ 	.word	0x0002d860
        /*1220*/ 	.short	0x010a
        /*1222*/ 	.byte	0x3f
	.zero		1


	//   ....[69]....
        /*1224*/ 	.word	0x0001ba60
        /*1228*/ 	.word	0x00000000
        /*122c*/ 	.word	0x0002d850
        /*1230*/ 	.short	0x0107
        /*1232*/ 	.byte	0x3f
	.zero		1


	//   ....[70]....
        /*1234*/ 	.word	0x0001bb40
        /*1238*/ 	.word	0x00000000
        /*123c*/ 	.word	0x0002d850
        /*1240*/ 	.short	0x0101
        /*1242*/ 	.byte	0x3f
	.zero		1


	//   ....[71]....
        /*1244*/ 	.word	0x0001c870
        /*1248*/ 	.word	0x00000005
        /*124c*/ 	.word	0x0002d820
        /*1250*/ 	.short	0x010a
        /*1252*/ 	.byte	0x3f
	.zero		1


	//   ....[72]....
        /*1254*/ 	.word	0x0001ca10
        /*1258*/ 	.word	0x00000003
        /*125c*/ 	.word	0x0002d840
        /*1260*/ 	.short	0x010a
        /*1262*/ 	.byte	0x3f
	.zero		1


	//   ....[73]....
        /*1264*/ 	.word	0x0001caa0
        /*1268*/ 	.word	0x00000005
        /*126c*/ 	.word	0x0002d840
        /*1270*/ 	.short	0x010a
        /*1272*/ 	.byte	0x3f
	.zero		1


	//   ....[74]....
        /*1274*/ 	.word	0x0001cae0
        /*1278*/ 	.word	0x00000003
        /*127c*/ 	.word	0x0002d860
        /*1280*/ 	.short	0x010a
        /*1282*/ 	.byte	0x3f
	.zero		1


	//   ....[75]....
        /*1284*/ 	.word	0x0001cb20
        /*1288*/ 	.word	0x00000005
        /*128c*/ 	.word	0x0002d860
        /*1290*/ 	.short	0x010a
        /*1292*/ 	.byte	0x3f
	.zero		1


	//   ....[76]....
        /*1294*/ 	.word	0x0001cb80
        /*1298*/ 	.word	0x00000023
        /*129c*/ 	.word	0x0002d890
        /*12a0*/ 	.short	0x010a
        /*12a2*/ 	.byte	0x3f
	.zero		1


	//   ....[77]....
        /*12a4*/ 	.word	0x0001cd00
        /*12a8*/ 	.word	0x00000023
        /*12ac*/ 	.word	0x0002d890
        /*12b0*/ 	.short	0x010a
        /*12b2*/ 	.byte	0x3f
	.zero		1


	//   ....[78]....
        /*12b4*/ 	.word	0x0001ce80
        /*12b8*/ 	.word	0x00000023
        /*12bc*/ 	.word	0x0002d890
        /*12c0*/ 	.short	0x010a
        /*12c2*/ 	.byte	0x3f
	.zero		1


	//   ....[79]....
        /*12c4*/ 	.word	0x0001cff0
        /*12c8*/ 	.word	0x00000023
        /*12cc*/ 	.word	0x0002d8b0
        /*12d0*/ 	.short	0x010a
        /*12d2*/ 	.byte	0x3f
	.zero		1


	//   ....[80]....
        /*12d4*/ 	.word	0x0001d300
        /*12d8*/ 	.word	0x00000002
        /*12dc*/ 	.word	0x0002d800
        /*12e0*/ 	.short	0x010a
        /*12e2*/ 	.byte	0x3f
	.zero		1


	//   ....[81]....
        /*12e4*/ 	.word	0x0001d510
        /*12e8*/ 	.word	0x00000002
        /*12ec*/ 	.word	0x0002d800
        /*12f0*/ 	.short	0x010a
        /*12f2*/ 	.byte	0x3f
	.zero		1


	//   ....[82]....
        /*12f4*/ 	.word	0x0001d560
        /*12f8*/ 	.word	0x00000000
        /*12fc*/ 	.word	0x0002d830
        /*1300*/ 	.short	0x010a
        /*1302*/ 	.byte	0x3f
	.zero		1


	//   ....[83]....
        /*1304*/ 	.word	0x0001d5b0
        /*1308*/ 	.word	0x00000003
        /*130c*/ 	.word	0x0002d830
        /*1310*/ 	.short	0x010a
        /*1312*/ 	.byte	0x3f
	.zero		1


	//   ....[84]....
        /*1314*/ 	.word	0x0001d600
        /*1318*/ 	.word	0x00000004
        /*131c*/ 	.word	0x0002d850
        /*1320*/ 	.short	0x010a
        /*1322*/ 	.byte	0x3f
	.zero		1


	//   ....[85]....
        /*1324*/ 	.word	0x0001d650
        /*1328*/ 	.word	0x00000003
        /*132c*/ 	.word	0x0002d830
        /*1330*/ 	.short	0x010a
        /*1332*/ 	.byte	0x3f
	.zero		1


	//   ....[86]....
        /*1334*/ 	.word	0x0001d6a0
        /*1338*/ 	.word	0x00000004
        /*133c*/ 	.word	0x0002d850
        /*1340*/ 	.short	0x010a
        /*1342*/ 	.byte	0x3f
	.zero		1


	//   ....[87]....
        /*1344*/ 	.word	0x0001d6f0
        /*1348*/ 	.word	0x00000005
        /*134c*/ 	.word	0x0002d850
        /*1350*/ 	.short	0x010a
        /*1352*/ 	.byte	0x3f
	.zero		1


	//   ....[88]....
        /*1354*/ 	.word	0x0001da80
        /*1358*/ 	.word	0x00000016
        /*135c*/ 	.word	0x0002d820
        /*1360*/ 	.short	0x010a
        /*1362*/ 	.byte	0x3f
	.zero		1


	//   ....[89]....
        /*1364*/ 	.word	0x0001dad0
        /*1368*/ 	.word	0x00000008
        /*136c*/ 	.word	0x0002d8a0
        /*1370*/ 	.short	0x010a
        /*1372*/ 	.byte	0x3f
	.zero		1


	//   ....[90]....
        /*1374*/ 	.word	0x0001db20
        /*1378*/ 	.word	0x00000008
        /*137c*/ 	.word	0x0002d8c0
        /*1380*/ 	.short	0x010a
        /*1382*/ 	.byte	0x3f
	.zero		1


	//   ....[91]....
        /*1384*/ 	.word	0x0001db70
        /*1388*/ 	.word	0x00000008
        /*138c*/ 	.word	0x0002d8a0
        /*1390*/ 	.short	0x010a
        /*1392*/ 	.byte	0x3f
	.zero		1


	//   ....[92]....
        /*1394*/ 	.word	0x0001dbc0
        /*1398*/ 	.word	0x00000008
        /*139c*/ 	.word	0x0002d8c0
        /*13a0*/ 	.short	0x010a
        /*13a2*/ 	.byte	0x3f
	.zero		1


	//   ....[93]....
        /*13a4*/ 	.word	0x0001dce0
        /*13a8*/ 	.word	0x00000000
        /*13ac*/ 	.word	0x0002d840
        /*13b0*/ 	.short	0x010a
        /*13b2*/ 	.byte	0x3f
	.zero		1


	//   ....[94]....
        /*13b4*/ 	.word	0x0001eb20
        /*13b8*/ 	.word	0x00000016
        /*13bc*/ 	.word	0x0002d820
        /*13c0*/ 	.short	0x010a
        /*13c2*/ 	.byte	0x3f
	.zero		1


	//   ....[95]....
        /*13c4*/ 	.word	0x0001eb70
        /*13c8*/ 	.word	0x00000005
        /*13cc*/ 	.word	0x0002d840
        /*13d0*/ 	.short	0x010a
        /*13d2*/ 	.byte	0x3f
	.zero		1


	//   ....[96]....
        /*13d4*/ 	.word	0x0001f110
        /*13d8*/ 	.word	0x00000005
        /*13dc*/ 	.word	0x0002d860
        /*13e0*/ 	.short	0x010a
        /*13e2*/ 	.byte	0x3f
	.zero		1


	//   ....[97]....
        /*13e4*/ 	.word	0x0001f6f0
        /*13e8*/ 	.word	0x00000000
        /*13ec*/ 	.word	0x0002d860
        /*13f0*/ 	.short	0x010a
        /*13f2*/ 	.byte	0x3f
	.zero		1


	//   ....[98]....
        /*13f4*/ 	.word	0x00020640
        /*13f8*/ 	.word	0x00000005
        /*13fc*/ 	.word	0x0002d820
        /*1400*/ 	.short	0x010a
        /*1402*/ 	.byte	0x3f
	.zero		1


	//   ....[99]....
        /*1404*/ 	.word	0x000207e0
        /*1408*/ 	.word	0x00000003
        /*140c*/ 	.word	0x0002d840
        /*1410*/ 	.short	0x010a
        /*1412*/ 	.byte	0x3f
	.zero		1


	//   ....[100]....
        /*1414*/ 	.word	0x00020830
        /*1418*/ 	.word	0x00000005
        /*141c*/ 	.word	0x0002d840
        /*1420*/ 	.short	0x010a
        /*1422*/ 	.byte	0x3f
	.zero		1


	//   ....[101]....
        /*1424*/ 	.word	0x00020880
        /*1428*/ 	.word	0x00000003
        /*142c*/ 	.word	0x0002d860
        /*1430*/ 	.short	0x010a
        /*1432*/ 	.byte	0x3f
	.zero		1


	//----- nvinfo : EIATTR_NUM_MBARRIERS
	.align		4
.L_1351:
        /*1434*/ 	.byte	0x03, 0x38
        /*1436*/ 	.short	0x0016


	//----- nvinfo : EIATTR_EXIT_INSTR_OFFSETS
	.align		4
        /*1438*/ 	.byte	0x04, 0x1c
        /*143a*/ 	.short	(.L_1353 - .L_1352)


	//   ....[0]....
.L_1352:
        /*143c*/ 	.word	0x0001cb70


	//----- nvinfo : EIATTR_MAX_THREADS
	.align		4
.L_1353:
        /*1440*/ 	.byte	0x04, 0x05
        /*1442*/ 	.short	(.L_1355 - .L_1354)
.L_1354:
        /*1444*/ 	.word	0x00000200
        /*1448*/ 	.word	0x00000001
        /*144c*/ 	.word	0x00000001


	//----- nvinfo : EIATTR_CRS_STACK_SIZE
	.align		4
.L_1355:
        /*1450*/ 	.byte	0x04, 0x1e
        /*1452*/ 	.short	(.L_1357 - .L_1356)
.L_1356:
        /*1454*/ 	.word	0x00000000


	//----- nvinfo : EIATTR_CBANK_PARAM_SIZE
	.align		4
.L_1357:
        /*1458*/ 	.byte	0x03, 0x19
        /*145a*/ 	.short	0x0af0


	//----- nvinfo : EIATTR_PARAM_CBANK
	.align		4
        /*145c*/ 	.byte	0x04, 0x0a
        /*145e*/ 	.short	(.L_1359 - .L_1358)
	.align		4
.L_1358:
        /*1460*/ 	.word	index@(.nv.constant0._ZN7cutlass13device_kernelIN5flash11enable_sm90INS1_16FlashAttnFwdSm90INS1_25CollectiveMainloopFwdSm90ILi2EN4cute5tupleIJNS5_1CILi1EEES8_S8_EEENS6_IJNS7_ILi192EEENS7_ILi128EEENS7_ILi96EEEEEELi96ENS_10bfloat16_tEfNS_4arch4Sm90ELb1ELb0ELb0ELb1ELb1ELb1ELb0ELb0ELb1ELb1ELb0ELb0EEENS1_21CollectiveEpilogueFwdINS6_IJSA_SC_SB_EEES9_SE_SG_Li384ELb1ELb1ELb0ELb0EEENS1_36VarlenDynamicPersistentTileSchedulerILi192ELi128ELi384ELi128ELb0ELb1ELb1ELb1ELb1ELb1EEEEEEEEEvNT_6ParamsE)
        /*1464*/ 	.short	0x0210
        /*1466*/ 	.short	0x0af0


	//----- nvinfo : EIATTR_SW_WAR
	.align		4
.L_1359:
        /*1468*/ 	.byte	0x04, 0x36
        /*146a*/ 	.short	(.L_1361 - .L_1360)
.L_1360:
        /*146c*/ 	.word	0x00000008
.L_1361:


//--------------------- .nv.info._ZN7cutlass13device_kernelIN5flash11enable_sm90INS1_16FlashAttnFwdSm90INS1_25CollectiveMainloopFwdSm90ILi2EN4cute5tupleIJNS5_1CILi1EEES8_S8_EEENS6_IJNS7_ILi192EEENS7_ILi128EEENS7_ILi64EEEEEELi64ENS_10bfloat16_tEfNS_4arch4Sm90ELb0ELb0ELb0ELb0ELb1ELb0ELb0ELb1ELb1ELb1ELb0ELb0EEENS1_21CollectiveEpilogueFwdINS6_IJSA_SC_SB_EEES9_SE_SG_Li384ELb0ELb1ELb0ELb0EEENS1_29StaticPersistentTileSchedulerILb0EEEEEEEEEvNT_6ParamsE --------------------------
	.section	.nv.info._ZN7cutlass13device_kernelIN5flash11enable_sm90INS1_16FlashAttnFwdSm90INS1_25CollectiveMainloopFwdSm90ILi2EN4cute5tupleIJNS5_1CILi1EEES8_S8_EEENS6_IJNS7_ILi192EEENS7_ILi128EEENS7_ILi64EEEEEELi64ENS_10bfloat16_tEfNS_4arch4Sm90ELb0ELb0ELb0ELb0ELb1ELb0ELb0ELb1ELb1ELb1ELb0ELb0EEENS1_21CollectiveEpilogueFwdINS6_IJSA_SC_SB_EEES9_SE_SG_Li384ELb0ELb1ELb0ELb0EEENS1_29StaticPersistentTileSchedulerILb0EEEEEEEEEvNT_6ParamsE,"",@"SHT_CUDA_INFO"
	.sectionflags	@""
	.align	4


	//----- nvinfo : EIATTR_CUDA_API_VERSION
	.align		4
        /*0000*/ 	.byte	0x04, 0x37
        /*0002*/ 	.short	(.L_1363 - .L_1362)
.L_1362:
        /*0004*/ 	.word	0x00000082


	//----- nvinfo : EIATTR_KPARAM_INFO
	.align		4
.L_1363:
        /*0008*/ 	.byte	0x04, 0x17
        /*000a*/ 	.short	(.L_1365 - .L_1364)
.L_1364:
        /*000c*/ 	.word	0x00000000
        /*0010*/ 	.short	0x0000
        /*0012*/ 	.short	0x0070
        /*0014*/ 	.byte	0x00, 0xf0, 0x01, 0x28


	//----- nvinfo : EIATTR_SPARSE_MMA_MASK
	.align		4
.L_1365:
        /*0018*/ 	.byte	0x03, 0x50
        /*001a*/ 	.short	0x0000


	//----- nvinfo : EIATTR_MAXREG_COUNT
	.align		4
        /*001c*/ 	.byte	0x03, 0x1b
        /*001e*/ 	.short	0x0080


	//----- nvinfo : EIATTR_NUM_BARRIERS
	.align		4
        /*0020*/ 	.byte	0x02, 0x4c
        /*0022*/ 	.byte	0x10
	.zero		1


	//----- nvinfo : EIATTR_EXTERNS
	.align		4
        /*0024*/ 	.byte	0x04, 0x0f
        /*0026*/ 	.short	(.L_1367 - .L_1366)


	//   ....[0]....
	.align		4
.L_1366:
        /*0028*/ 	.word	index@(__assertfail)


	//----- nvinfo : EIATTR_ANNOTATIONS
	.align		4
.L_1367:
        /*002c*/ 	.byte	0x04, 0x55
        /*002e*/ 	.short	(.L_1369 - .L_1368)


	//   ....[0]....
.L_1368:
        /*0030*/ 	.word	0x00000001
        /*0034*/ 	.byte	0x90, 0x65, 0x00, 0x00, 0x01, 0x00, 0x00, 0x00, 0xb0, 0x65, 0x00, 0x00, 0x01, 0x00, 0x00, 0x00
        /*0044*/ 	.byte	0x60, 0x66, 0x00, 0x00, 0x01, 0x00, 0x00, 0x00, 0xf0, 0x67, 0x00, 0x00, 0x01, 0x00, 0x00, 0x00
        /*0054*/ 	.byte	0x60, 0x6d, 0x00, 0x00, 0x01, 0x00, 0x00, 0x00, 0x50, 0x79, 0x00, 0x00, 0x01, 0x00, 0x00, 0x00
        /*0064*/ 	.byte	0xb0, 0x84, 0x00, 0x00, 0x01, 0x00, 0x00, 0x00, 0x80, 0x86, 0x00, 0x00, 0x01, 0x00, 0x00, 0x00
        /*0074*/ 	.byte	0xb0, 0x86, 0x00, 0x00, 0x01, 0x00, 0x00, 0x00, 0x30, 0x9b, 0x00, 0x00, 0x01, 0x00, 0x00, 0x00
        /*0084*/ 	.byte	0x60, 0x9b, 0x00, 0x00, 0x01, 0x00, 0x00, 0x00, 0xe0, 0x9b, 0x00, 0x00, 0x01, 0x00, 0x00, 0x00
        /*0094*/ 	.byte	0x00, 0x9c, 0x00, 0x00


	//----- nvinfo : EIATTR_MERCURY_ISA_VERSION
	.align		4
.L_1369:
        /*0098*/ 	.byte	0x03, 0x5f
        /*009a*/ 	.short	0x0101


	//----- nvinfo : EIATTR_INT_WARP_WIDE_INSTR_OFFSETS
	.align		4
        /*009c*/ 	.byte	0x04, 0x31
        /*009e*/ 	.short	(.L_1371 - .L_1370)


	//   ....[0]....
.L_1370:
        /*00a0*/ 	.word	0x000000c0


	//   ....[1]....
        /*00a4*/ 	.word	0x000000d0


	//   ....[2]....
        /*00a8*/ 	.word	0x00000170


	//----- nvinfo : EIATTR_COOP_GROUP_MASK_REGIDS
	.align		4
.L_1371:
        /*00ac*/ 	.byte	0x04, 0x29
        /*00ae*/ 	.short	(.L_1373 - .L_1372)


	//   ....[0]....
.L_1372:
        /*00b0*/ 	.word	0xffffffff


	//   ....[1]....
        /*00b4*/ 	.word	0xffffffff


	//   ....[2]....
        /*00b8*/ 	.word	0xffffffff


	//   ....[3]....
        /*00bc*/ 	.word	0xffffffff


	//   ....[4]....
        /*00c0*/ 	.word	0xffffffff


	//   ....[5]....
        /*00c4*/ 	.word	0xffffffff


	//   ....[6]....
        /*00c8*/ 	.word	0xffffffff


	//   ....[7]....
        /*00cc*/ 	.word	0xffffffff


	//   ....[8]....
        /*00d0*/ 	.word	0xffffffff


	//   ....[9]....
        /*00d4*/ 	.word	0xffffffff


	//   ....[10]....
        /*00d8*/ 	.word	0xffffffff


	//   ....[11]....
        /*00dc*/ 	.word	0xffffffff


	//   ....[12]....
        /*00e0*/ 	.word	0xffffffff


	//   ....[13]....
        /*00e4*/ 	.word	0xffffffff


	//   ....[14]....
        /*00e8*/ 	.word	0xffffffff


	//   ....[15]....
        /*00ec*/ 	.word	0xffffffff


	//   ....[16]....
        /*00f0*/ 	.word	0xffffffff


	//   ....[17]....
        /*00f4*/ 	.word	0xffffffff


	//   ....[18]....
        /*00f8*/ 	.word	0xffffffff


	//   ....[19]....
        /*00fc*/ 	.word	0xffffffff


	//   ....[20]....
        /*0100*/ 	.word	0xffffffff


	//   ....[21]....
        /*0104*/ 	.word	0xffffffff


	//   ....[22]....
        /*0108*/ 	.word	0xffffffff


	//   ....[23]....
        /*010c*/ 	.word	0xffffffff


	//   ....[24]....
        /*0110*/ 	.word	0xffffffff


	//   ....[25]....
        /*0114*/ 	.word	0xffffffff


	//   ....[26]....
        /*0118*/ 	.word	0xffffffff


	//   ....[27]....
        /*011c*/ 	.word	0xffffffff


	//   ....[28]....
        /*0120*/ 	.word	0xffffffff


	//   ....[29]....
        /*0124*/ 	.word	0xffffffff


	//   ....[30]....
        /*0128*/ 	.word	0xffffffff


	//   ....[31]....
        /*012c*/ 	.word	0xffffffff


	//   ....[32]....
        /*0130*/ 	.word	0xffffffff


	//   ....[33]....
        /*0134*/ 	.word	0xffffffff


	//   ....[34]....
        /*0138*/ 	.word	0xffffffff


	//   ....[35]....
        /*013c*/ 	.word	0xffffffff


	//   ....[36]....
        /*0140*/ 	.word	0xffffffff


	//   ....[37]....
        /*0144*/ 	.word	0xffffffff


	//   ....[38]....
        /*0148*/ 	.word	0xffffffff


	//   ....[39]....
        /*014c*/ 	.word	0xffffffff


	//   ....[40]....
        /*0150*/ 	.word	0xffffffff


	//   ....[41]....
        /*0154*/ 	.word	0xffffffff


	//   ....[42]....
        /*0158*/ 	.word	0xffffffff


	//   ....[43]....
        /*015c*/ 	.word	0xffffffff


	//   ....[44]....
        /*0160*/ 	.word	0xffffffff


	//   ....[45]....
        /*0164*/ 	.word	0xffffffff


	//   ....[46]....
        /*0168*/ 	.word	0xffffffff


	//   ....[47]....
        /*016c*/ 	.word	0xffffffff


	//   ....[48]....
        /*0170*/ 	.word	0xffffffff


	//   ....[49]....
        /*0174*/ 	.word	0xffffffff


	//   ....[50]....
        /*0178*/ 	.word	0xffffffff


	//   ....[51]....
        /*017c*/ 	.word	0xffffffff


	//   ....[52]....
        /*0180*/ 	.word	0xffffffff


	//   ....[53]....
        /*0184*/ 	.word	0xffffffff


	//   ....[54]....
        /*0188*/ 	.word	0xffffffff


	//   ....[55]....
        /*018c*/ 	.word	0xffffffff


	//   ....[56]....
        /*0190*/ 	.word	0xffffffff


	//   ....[57]....
        /*0194*/ 	.word	0xffffffff


	//   ....[58]....
        /*0198*/ 	.word	0xffffffff


	//   ....[59]....
        /*019c*/ 	.word	0xffffffff


	//   ....[60]....
        /*01a0*/ 	.word	0xffffffff


	//   ....[61]....
        /*01a4*/ 	.word	0xffffffff


	//   ....[62]....
        /*01a8*/ 	.word	0xffffffff


	//   ....[63]....
        /*01ac*/ 	.word	0xffffffff


	//   ....[64]....
        /*01b0*/ 	.word	0xffffffff


	//   ....[65]....
        /*01b4*/ 	.word	0xffffffff


	//   ....[66]....
        /*01b8*/ 	.word	0xffffffff


	//   ....[67]....
        /*01bc*/ 	.word	0xffffffff


	//   ....[68]....
        /*01c0*/ 	.word	0xffffffff


	//   ....[69]....
        /*01c4*/ 	.word	0xffffffff


	//   ....[70]....
        /*01c8*/ 	.word	0xffffffff


	//   ....[71]....
        /*01cc*/ 	.word	0xffffffff


	//   ....[72]....
        /*01d0*/ 	.word	0xffffffff


	//   ....[73]....
        /*01d4*/ 	.word	0xffffffff


	//   ....[74]....
        /*01d8*/ 	.word	0xffffffff


	//   ....[75]....
        /*01dc*/ 	.word	0xffffffff


	//   ....[76]....
        /*01e0*/ 	.word	0xffffffff


	//   ....[77]....
        /*01e4*/ 	.word	0xffffffff


	//   ....[78]....
        /*01e8*/ 	.word	0xffffffff


	//   ....[79]....
        /*01ec*/ 	.word	0xffffffff


	//   ....[80]....
        /*01f0*/ 	.word	0xffffffff


	//   ....[81]....
        /*01f4*/ 	.word	0xffffffff


	//   ....[82]....
        /*01f8*/ 	.word	0xffffffff


	//   ....[83]....
        /*01fc*/ 	.word	0xffffffff


	//   ....[84]....
        /*0200*/ 	.word	0xffffffff


	//   ....[85]....
        /*0204*/ 	.word	0xffffffff


	//   ....[86]....
        /*0208*/ 	.word	0xffffffff


	//   ....[87]....
        /*020c*/ 	.word	0xffffffff


	//   ....[88]....
        /*0210*/ 	.word	0xffffffff


	//   ....[89]....
        /*0214*/ 	.word	0xffffffff


	//   ....[90]....
        /*0218*/ 	.word	0xffffffff


	//   ....[91]....
        /*021c*/ 	.word	0xffffffff


	//   ....[92]....
        /*0220*/ 	.word	0xffffffff


	//   ....[93]....
        /*0224*/ 	.word	0xffffffff


	//   ....[94]....
        /*0228*/ 	.word	0xffffffff


	//   ....[95]....
        /*022c*/ 	.word	0xffffffff


	//   ....[96]....
        /*0230*/ 	.word	0xffffffff


	//   ....[97]....
        /*0234*/ 	.word	0xffffffff


	//   ....[98]....
        /*0238*/ 	.word	0xffffffff


	//   ....[99]....
        /*023c*/ 	.word	0xffffffff


	//   ....[100]....
        /*0240*/ 	.word	0xffffffff


	//   ....[101]....
        /*0244*/ 	.word	0xffffffff


	//   ....[102]....
        /*0248*/ 	.word	0xffffffff


	//   ....[103]....
        /*024c*/ 	.word	0xffffffff


	//   ....[104]....
        /*0250*/ 	.word	0xffffffff


	//   ....[105]....
        /*0254*/ 	.word	0xffffffff


	//   ....[106]....
        /*0258*/ 	.word	0xffffffff


	//   ....[107]....
        /*025c*/ 	.word	0xffffffff


	//   ....[108]....
        /*0260*/ 	.word	0xffffffff


	//   ....[109]....
        /*0264*/ 	.word	0xffffffff


	//   ....[110]....
        /*0268*/ 	.word	0xffffffff


	//   ....[111]....
        /*026c*/ 	.word	0xffffffff


	//   ....[112]....
        /*0270*/ 	.word	0xffffffff


	//   ....[113]....
        /*0274*/ 	.word	0xffffffff


	//   ....[114]....
        /*0278*/ 	.word	0xffffffff


	//   ....[115]....
        /*027c*/ 	.word	0xffffffff


	//   ....[116]....
        /*0280*/ 	.word	0xffffffff


	//   ....[117]....
        /*0284*/ 	.word	0xffffffff


	//   ....[118]....
        /*0288*/ 	.word	0xffffffff


	//   ....[119]....
        /*028c*/ 	.word	0xffffffff


	//   ....[120]....
        /*0290*/ 	.word	0x0500000f


	//   ....[121]....
        /*0294*/ 	.word	0x0500000f


	//   ....[122]....
        /*0298*/ 	.word	0x0500000f


	//   ....[123]....
        /*029c*/ 	.word	0x0500000f


	//   ....[124]....
        /*02a0*/ 	.word	0x0500000f


	//   ....[125]....
        /*02a4*/ 	.word	0x0500000f


	//   ....[126]....
        /*02a8*/ 	.word	0x0500000f


	//   ....[127]....
        /*02ac*/ 	.word	0x0500000f


	//   ....[128]....
        /*02b0*/ 	.word	0x0500000f


	//   ....[129]....
        /*02b4*/ 	.word	0x0500000f


	//   ....[130]....
        /*02b8*/ 	.word	0x0500000f


	//   ....[131]....
        /*02bc*/ 	.word	0x0500000f


	//   ....[132]....
        /*02c0*/ 	.word	0x0500000f


	//   ....[133]....
        /*02c4*/ 	.word	0x0500000f


	//   ....[134]....
        /*02c8*/ 	.word	0x0500000f


	//   ....[135]....
        /*02cc*/ 	.word	0x0500000f


	//   ....[136]....
        /*02d0*/ 	.word	0x0500000f


	//   ....[137]....
        /*02d4*/ 	.word	0x0500000f


	//   ....[138]....
        /*02d8*/ 	.word	0x0500000f


	//   ....[139]....
        /*02dc*/ 	.word	0x0500000f


	//   ....[140]....
        /*02e0*/ 	.word	0x0500000f


	//   ....[141]....
        /*02e4*/ 	.word	0x0500000f


	//   ....[142]....
        /*02e8*/ 	.word	0x0500000f


	//   ....[143]....
        /*02ec*/ 	.word	0x0500000f


	//   ....[144]....
        /*02f0*/ 	.word	0x0500000f


	//   ....[145]....
        /*02f4*/ 	.word	0x0500000f


	//   ....[146]....
        /*02f8*/ 	.word	0x0500000f


	//   ....[147]....
        /*02fc*/ 	.word	0x0500000f


	//   ....[148]....
        /*0300*/ 	.word	0x0500000f


	//   ....[149]....
        /*0304*/ 	.word	0x0500000f


	//   ....[150]....
        /*0308*/ 	.word	0x0500000f


	//   ....[151]....
        /*030c*/ 	.word	0x0500000f


	//   ....[152]....
        /*0310*/ 	.word	0x0500000f


	//   ....[153]....
        /*0314*/ 	.word	0x0500000f


	//   ....[154]....
        /*0318*/ 	.word	0x0500000f


	//   ....[155]....
        /*031c*/ 	.word	0x0500000f


	//   ....[156]....
        /*0320*/ 	.word	0x0500000f


	//   ....[157]....
        /*0324*/ 	.word	0x0500000f


	//   ....[158]....
        /*0328*/ 	.word	0x0500000f


	//   ....[159]....
        /*032c*/ 	.word	0x0500000f


	//   ....[160]....
        /*0330*/ 	.word	0x0500000f


	//   ....[161]....
        /*0334*/ 	.word	0x0500000f


	//   ....[162]....
        /*0338*/ 	.word	0x0500000f


	//   ....[163]....
        /*033c*/ 	.word	0x0500000f


	//   ....[164]....
        /*0340*/ 	.word	0x0500000f


	//   ....[165]....
        /*0344*/ 	.word	0x0500000f


	//   ....[166]....
        /*0348*/ 	.word	0x0500000f


	//   ....[167]....
        /*034c*/ 	.word	0x0500000f


	//   ....[168]....
        /*0350*/ 	.word	0x0500000f


	//   ....[169]....
        /*0354*/ 	.word	0x0500000f


	//   ....[170]....
        /*0358*/ 	.word	0x0500000f


	//   ....[171]....
        /*035c*/ 	.word	0x0500000f


	//   ....[172]....
        /*0360*/ 	.word	0x0500000f


	//   ....[173]....
        /*0364*/ 	.word	0x0500000f


	//   ....[174]....
        /*0368*/ 	.word	0x0500000f


	//   ....[175]....
        /*036c*/ 	.word	0x0500000f


	//   ....[176]....
        /*0370*/ 	.word	0x0500000f


	//   ....[177]....
        /*0374*/ 	.word	0x0500000f


	//   ....[178]....
        /*0378*/ 	.word	0x0500000f


	//   ....[179]....
        /*037c*/ 	.word	0x0500000f


	//   ....[180]....
        /*0380*/ 	.word	0x0500000f


	//   ....[181]....
        /*0384*/ 	.word	0x0500000f


	//   ....[182]....
        /*0388*/ 	.word	0x0500000f


	//   ....[183]....
        /*038c*/ 	.word	0x0500000f


	//   ....[184]....
        /*0390*/ 	.word	0x0500000f


	//   ....[185]....
        /*0394*/ 	.word	0x0500000f


	//   ....[186]....
        /*0398*/ 	.word	0x0500000f


	//   ....[187]....
        /*039c*/ 	.word	0x0500000f


	//   ....[188]....
        /*03a0*/ 	.word	0x0500000f


	//   ....[189]....
        /*03a4*/ 	.word	0x0500000f


	//   ....[190]....
        /*03a8*/ 	.word	0x0500000f


	//   ....[191]....
        /*03ac*/ 	.word	0x0500000f


	//   ....[192]....
        /*03b0*/ 	.word	0x0500000f


	//   ....[193]....
        /*03b4*/ 	.word	0x0500000f


	//   ....[194]....
        /*03b8*/ 	.word	0x0500000f


	//   ....[195]....
        /*03bc*/ 	.word	0x0500000f


	//   ....[196]....
        /*03c0*/ 	.word	0x0500000f


	//   ....[197]....
        /*03c4*/ 	.word	0x0500000f


	//   ....[198]....
        /*03c8*/ 	.word	0x0500000f


	//   ....[199]....
        /*03cc*/ 	.word	0x0500000f


	//   ....[200]....
        /*03d0*/ 	.word	0x0500000f


	//   ....[201]....
        /*03d4*/ 	.word	0x0500000f


	//   ....[202]....
        /*03d8*/ 	.word	0x0500000f


	//   ....[203]....
        /*03dc*/ 	.word	0x0500000f


	//   ....[204]....
        /*03e0*/ 	.word	0x0500000f


	//   ....[205]....
        /*03e4*/ 	.word	0x0500000f


	//   ....[206]....
        /*03e8*/ 	.word	0x0500000f


	//   ....[207]....
        /*03ec*/ 	.word	0x0500000f


	//   ....[208]....
        /*03f0*/ 	.word	0x0500000f


	//   ....[209]....
        /*03f4*/ 	.word	0x0500000f


	//----- nvinfo : EIATTR_COOP_GROUP_INSTR_OFFSETS
	.align		4
.L_1373:
        /*03f8*/ 	.byte	0x04, 0x28
        /*03fa*/ 	.short	(.L_1375 - .L_1374)


	//   ....[0]....
.L_1374:
        /*03fc*/ 	.word	0x00000080


	//   ....[1]....
        /*0400*/ 	.word	0x00000090


	//   ....[2]....
        /*0404*/ 	.word	0x000002d0


	//   ....[3]....
        /*0408*/ 	.word	0x00000430


	//   ....[4]....
        /*040c*/ 	.word	0x00000550


	//   ....[5]....
        /*0410*/ 	.word	0x000006b0


	//   ....[6]....
        /*0414*/ 	.word	0x00000ca0


	//   ....[7]....
        /*0418*/ 	.word	0x00001c70


	//   ....[8]....
        /*041c*/ 	.word	0x00001d70


	//   ....[9]....
        /*0420*/ 	.word	0x00002360


	//   ....[10]....
        /*0424*/ 	.word	0x000023b0


	//   ....[11]....
        /*0428*/ 	.word	0x00003bf0


	//   ....[12]....
        /*042c*/ 	.word	0x00003c00


	//   ....[13]....
        /*0430*/ 	.word	0x00003c30


	//   ....[14]....
        /*0434*/ 	.word	0x00003c40


	//   ....[15]....
        /*0438*/ 	.word	0x00004ee0


	//   ....[16]....
        /*043c*/ 	.word	0x00004f10


	//   ....[17]....
        /*0440*/ 	.word	0x00004fc0


	//   ....[18]....
        /*0444*/ 	.word	0x00004fd0


	//   ....[19]....
        /*0448*/ 	.word	0x00005b30


	//   ....[20]....
        /*044c*/ 	.word	0x00005b90


	//   ....[21]....
        /*0450*/ 	.word	0x00005c10


	//   ....[22]....
        /*0454*/ 	.word	0x00005c40


	//   ....[23]....
        /*0458*/ 	.word	0x000060c0


	//   ....[24]....
        /*045c*/ 	.word	0x000060f0


	//   ....[25]....
        /*0460*/ 	.word	0x00006120


	//   ....[26]....
        /*0464*/ 	.word	0x00006160


	//   ....[27]....
        /*0468*/ 	.word	0x00006190


	//   ....[28]....
        /*046c*/ 	.word	0x000061b0


	//   ....[29]....
        /*0470*/ 	.word	0x000061c0


	//   ....[30]....
        /*0474*/ 	.word	0x000061d0


	//   ....[31]....
        /*0478*/ 	.word	0x00007210


	//   ....[32]....
        /*047c*/ 	.word	0x00007230


	//   ....[33]....
        /*0480*/ 	.word	0x00007240


	//   ....[34]....
        /*0484*/ 	.word	0x000072d0


	//   ....[35]....
        /*0488*/ 	.word	0x000072f0


	//   ....[36]....
        /*048c*/ 	.word	0x00007370


	//   ....[37]....
        /*0490*/ 	.word	0x00007390


	//   ....[38]....
        /*0494*/ 	.word	0x00007410


	//   ....[39]....
        /*0498*/ 	.word	0x00007430


	//   ....[40]....
        /*049c*/ 	.word	0x000074b0


	//   ....[41]....
        /*04a0*/ 	.word	0x000074d0


	//   ....[42]....
        /*04a4*/ 	.word	0x00007550


	//   ....[43]....
        /*04a8*/ 	.word	0x00007570


	//   ....[44]....
        /*04ac*/ 	.word	0x000075f0


	//   ....[45]....
        /*04b0*/ 	.word	0x00007610


	//   ....[46]....
        /*04b4*/ 	.word	0x00007620


	//   ....[47]....
        /*04b8*/ 	.word	0x00007e00


	//   ....[48]....
        /*04bc*/ 	.word	0x00007e20


	//   ....[49]....
        /*04c0*/ 	.word	0x00007e50


	//   ....[50]....
        /*04c4*/ 	.word	0x00007ee0


	//   ....[51]....
        /*04c8*/ 	.word	0x00007ef0


	//   ....[52]....
        /*04cc*/ 	.word	0x00007f80


	//   ....[53]....
        /*04d0*/ 	.word	0x00007f90


	//   ....[54]....
        /*04d4*/ 	.word	0x00008020


	//   ....[55]....
        /*04d8*/ 	.word	0x00008030


	//   ....[56]....
        /*04dc*/ 	.word	0x000080c0


	//   ....[57]....
        /*04e0*/ 	.word	0x000080d0


	//   ....[58]....
        /*04e4*/ 	.word	0x00008160


	//   ....[59]....
        /*04e8*/ 	.word	0x00008170


	//   ....[60]....
        /*04ec*/ 	.word	0x00008200


	//   ....[61]....
        /*04f0*/ 	.word	0x00008210


	//   ....[62]....
        /*04f4*/ 	.word	0x00008220


	//   ....[63]....
        /*04f8*/ 	.word	0x000082c0


	//   ....[64]....
        /*04fc*/ 	.word	0x000082f0


	//   ....[65]....
        /*0500*/ 	.word	0x00008300


	//   ....[66]....
        /*0504*/ 	.word	0x000083c0


	//   ....[67]....
        /*0508*/ 	.word	0x00008410


	//   ....[68]....
        /*050c*/ 	.word	0x00008440


	//   ....[69]....
        /*0510*/ 	.word	0x00008450


	//   ....[70]....
        /*0514*/ 	.word	0x00008490


	//   ....[71]....
        /*0518*/ 	.word	0x00008af0


	//   ....[72]....
        /*051c*/ 	.word	0x00008b10


	//   ....[73]....
        /*0520*/ 	.word	0x00008b80


	//   ....[74]....
        /*0524*/ 	.word	0x00008b90


	//   ....[75]....
        /*0528*/ 	.word	0x00008bd0


	//   ....[76]....
        /*052c*/ 	.word	0x00008be0


	//   ....[77]....
        /*0530*/ 	.word	0x00008c20


	//   ....[78]....
        /*0534*/ 	.word	0x00008c30


	//   ....[79]....
        /*0538*/ 	.word	0x00008c70


	//   ....[80]....
        /*053c*/ 	.word	0x00008c80


	//   ....[81]....
        /*0540*/ 	.word	0x00008cc0


	//   ....[82]....
        /*0544*/ 	.word	0x00008cd0


	//   ....[83]....
        /*0548*/ 	.word	0x00008d10


	//   ....[84]....
        /*054c*/ 	.word	0x00008d20


	//   ....[85]....
        /*0550*/ 	.word	0x00008d30


	//   ....[86]....
        /*0554*/ 	.word	0x00008d70


	//   ....[87]....
        /*0558*/ 	.word	0x00008fe0


	//   ....[88]....
        /*055c*/ 	.word	0x00009010


	//   ....[89]....
        /*0560*/ 	.word	0x00009070


	//   ....[90]....
        /*0564*/ 	.word	0x00009080


	//   ....[91]....
        /*0568*/ 	.word	0x000090d0


	//   ....[92]....
        /*056c*/ 	.word	0x000090e0


	//   ....[93]....
        /*0570*/ 	.word	0x00009130


	//   ....[94]....
        /*0574*/ 	.word	0x00009140


	//   ....[95]....
        /*0578*/ 	.word	0x00009190


	//   ....[96]....
        /*057c*/ 	.word	0x000091a0


	//   ....[97]....
        /*0580*/ 	.word	0x000091f0


	//   ....[98]....
        /*0584*/ 	.word	0x00009200


	//   ....[99]....
        /*0588*/ 	.word	0x00009250


	//   ....[100]....
        /*058c*/ 	.word	0x00009260


	//   ....[101]....
        /*0590*/ 	.word	0x00009270


	//   ....[102]....
        /*0594*/ 	.word	0x000092b0


	//   ....[103]....
        /*0598*/ 	.word	0x00009700


	//   ....[104]....
        /*059c*/ 	.word	0x00009710


	//   ....[105]....
        /*05a0*/ 	.word	0x00009720


	//   ....[106]....
        /*05a4*/ 	.word	0x00009730


	//   ....[107]....
        /*05a8*/ 	.word	0x00009750


	//   ....[108]....
        /*05ac*/ 	.word	0x000097b0


	//   ....[109]....
        /*05b0*/ 	.word	0x000097f0


	//   ....[110]....
        /*05b4*/ 	.word	0x00009810


	//   ....[111]....
        /*05b8*/ 	.word	0x00009850


	//   ....[112]....
        /*05bc*/ 	.word	0x00009870


	//   ....[113]....
        /*05c0*/ 	.word	0x000098b0


	//   ....[114]....
        /*05c4*/ 	.word	0x000098d0


	//   ....[115]....
        /*05c8*/ 	.word	0x00009910


	//   ....[116]....
        /*05cc*/ 	.word	0x00009930


	//   ....[117]....
        /*05d0*/ 	.word	0x00009970


	//   ....[118]....
        /*05d4*/ 	.word	0x00009990


	//   ....[119]....
        /*05d8*/ 	.word	0x00009d00


	//   ....[120]....
        /*05dc*/ 	.word	0x0000a1e0


	//   ....[121]....
        /*05e0*/ 	.word	0x0000a2d0


	//   ....[122]....
        /*05e4*/ 	.word	0x0000a370


	//   ....[123]....
        /*05e8*/ 	.word	0x0000a3e0


	//   ....[124]....
        /*05ec*/ 	.word	0x0000a4d0


	//   ....[125]....
        /*05f0*/ 	.word	0x0000a540


	//   ....[126]....
        /*05f4*/ 	.word	0x0000a630


	//   ....[127]....
        /*05f8*/ 	.word	0x0000a6a0


	//   ....[128]....
        /*05fc*/ 	.word	0x0000a790


	//   ....[129]....
        /*0600*/ 	.word	0x0000a800


	//   ....[130]....
        /*0604*/ 	.word	0x0000a8f0


	//   ....[131]....
        /*0608*/ 	.word	0x0000a960


	//   ....[132]....
        /*060c*/ 	.word	0x0000aa50


	//   ....[133]....
        /*0610*/ 	.word	0x0000aac0


	//   ....[134]....
        /*0614*/ 	.word	0x0000abb0


	//   ....[135]....
        /*0618*/ 	.word	0x0000ac20


	//   ....[136]....
        /*061c*/ 	.word	0x0000ad00


	//   ....[137]....
        /*0620*/ 	.word	0x0000ad90


	//   ....[138]....
        /*0624*/ 	.word	0x0000ae00


	//   ....[139]....
        /*0628*/ 	.word	0x0000ae60


	//   ....[140]....
        /*062c*/ 	.word	0x0000af60


	//   ....[141]....
        /*0630*/ 	.word	0x0000afc0


	//   ....[142]....
        /*0634*/ 	.word	0x0000b0c0


	//   ....[143]....
        /*0638*/ 	.word	0x0000b120


	//   ....[144]....
        /*063c*/ 	.word	0x0000b220


	//   ....[145]....
        /*0640*/ 	.word	0x0000b280


	//   ....[146]....
        /*0644*/ 	.word	0x0000b380


	//   ....[147]....
        /*0648*/ 	.word	0x0000b3e0


	//   ....[148]....
        /*064c*/ 	.word	0x0000b4e0


	//   ....[149]....
        /*0650*/ 	.word	0x0000b540


	//   ....[150]....
        /*0654*/ 	.word	0x0000b630


	//   ....[151]....
        /*0658*/ 	.word	0x0000b690


	//   ....[152]....
        /*065c*/ 	.word	0x0000b770


	//   ....[153]....
        /*0660*/ 	.word	0x0000b7f0


	//   ....[154]....
        /*0664*/ 	.word	0x0000b8d0


	//   ....[155]....
        /*0668*/ 	.word	0x0000b930


	//   ....[156]....
        /*066c*/ 	.word	0x0000ba20


	//   ....[157]....
        /*0670*/ 	.word	0x0000baa0


	//   ....[158]....
        /*0674*/ 	.word	0x0000bb60


	//   ....[159]....
        /*0678*/ 	.word	0x0000bbe0


	//   ....[160]....
        /*067c*/ 	.word	0x0000bc70


	//   ....[161]....
        /*0680*/ 	.word	0x0000bdb0


	//   ....[162]....
        /*0684*/ 	.word	0x0000be60


	//   ....[163]....
        /*0688*/ 	.word	0x0000bee0


	//   ....[164]....
        /*068c*/ 	.word	0x0000bfa0


	//   ....[165]....
        /*0690*/ 	.word	0x0000c000


	//   ....[166]....
        /*0694*/ 	.word	0x0000c0b0


	//   ....[167]....
        /*0698*/ 	.word	0x0000c110


	//   ....[168]....
        /*069c*/ 	.word	0x0000c1c0


	//   ....[169]....
        /*06a0*/ 	.word	0x0000c220


	//   ....[170]....
        /*06a4*/ 	.word	0x0000c2d0


	//   ....[171]....
        /*06a8*/ 	.word	0x0000c330


	//   ....[172]....
        /*06ac*/ 	.word	0x0000c3e0


	//   ....[173]....
        /*06b0*/ 	.word	0x0000c440


	//   ....[174]....
        /*06b4*/ 	.word	0x0000c4f0


	//   ....[175]....
        /*06b8*/ 	.word	0x0000c550


	//   ....[176]....
        /*06bc*/ 	.word	0x0000c600


	//   ....[177]....
        /*06c0*/ 	.word	0x0000c6f0


	//   ....[178]....
        /*06c4*/ 	.word	0x0000c7a0


	//   ....[179]....
        /*06c8*/ 	.word	0x0000c800


	//   ....[180]....
        /*06cc*/ 	.word	0x0000c8c0


	//   ....[181]....
        /*06d0*/ 	.word	0x0000c920


	//   ....[182]....
        /*06d4*/ 	.word	0x0000c9e0


	//   ....[183]....
        /*06d8*/ 	.word	0x0000ca40


	//   ....[184]....
        /*06dc*/ 	.word	0x0000cb00


	//   ....[185]....
        /*06e0*/ 	.word	0x0000cb60


	//   ....[186]....
        /*06e4*/ 	.word	0x0000cc20


	//   ....[187]....
        /*06e8*/ 	.word	0x0000cc80


	//   ....[188]....
        /*06ec*/ 	.word	0x0000cd40


	//   ....[189]....
        /*06f0*/ 	.word	0x0000cda0


	//   ....[190]....
        /*06f4*/ 	.word	0x0000ce60


	//   ....[191]....
        /*06f8*/ 	.word	0x0000cec0


	//   ....[192]....
        /*06fc*/ 	.word	0x0000cf70


	//   ....[193]....
        /*0700*/ 	.word	0x0000d060


	//   ....[194]....
        /*0704*/ 	.word	0x0000d110


	//   ....[195]....
        /*0708*/ 	.word	0x0000d180


	//   ....[196]....
        /*070c*/ 	.word	0x0000d270


	//   ....[197]....
        /*0710*/ 	.word	0x0000d2d0


	//   ....[198]....
        /*0714*/ 	.word	0x0000d380


	//   ....[199]....
        /*0718*/ 	.word	0x0000d3e0


	//   ....[200]....
        /*071c*/ 	.word	0x0000d4a0


	//   ....[201]....
        /*0720*/ 	.word	0x0000d500


	//   ....[202]....
        /*0724*/ 	.word	0x0000d5b0


	//   ....[203]....
        /*0728*/ 	.word	0x0000d610


	//   ....[204]....
        /*072c*/ 	.word	0x0000d6d0


	//   ....[205]....
        /*0730*/ 	.word	0x0000d730


	//   ....[206]....
        /*0734*/ 	.word	0x0000d7e0


	//   ....[207]....
        /*0738*/ 	.word	0x0000d840


	//   ....[208]....
        /*073c*/ 	.word	0x0000d8f0


	//   ....[209]....
        /*0740*/ 	.word	0x0000da00


	//----- nvinfo : EIATTR_REG_RECONFIG
	.align		4
.L_1375:
        /*0744*/ 	.byte	0x01, 0x54
	.zero		2


	//----- nvinfo : EIATTR_SYSCALL_OFFSETS
	.align		4
        /*0748*/ 	.byte	0x04, 0x46
        /*074a*/ 	.short	(.L_1377 - .L_1376)


	//   ....[0]....
.L_1376:
        /*074c*/ 	.word	0x00001000


	//   ....[1]....
        /*0750*/ 	.word	0x00006900


	//   ....[2]....
        /*0754*/ 	.word	0x00006a40


	//   ....[3]....
        /*0758*/ 	.word	0x00006b30


	//   ....[4]....
        /*075c*/ 	.word	0x00007940


	//----- nvinfo : EIATTR_MBARRIER_INSTR_OFFSETS
	.align		4
.L_1377:
        /*0760*/ 	.byte	0x04, 0x39
        /*0762*/ 	.short	(.L_1379 - .L_1378)


	//   ....[0]....
.L_1378:
        /*0764*/ 	.word	0x00000180
        /*0768*/ 	.word	0x000000ff
        /*076c*/ 	.word	0x00016800
        /*0770*/ 	.short	0x0100
        /*0772*/ 	.byte	0x08
	.zero		1


	//   ....[1]....
        /*0774*/ 	.word	0x00000190
        /*0778*/ 	.word	0x000000ff
        /*077c*/ 	.word	0x00016820
        /*0780*/ 	.short	0x0100
        /*0782*/ 	.byte	0x08
	.zero		1


	//   ....[2]....
        /*0784*/ 	.word	0x00000280
        /*0788*/ 	.word	0x000000ff
        /*078c*/ 	.word	0x00016830
        /*0790*/ 	.short	0x0100
        /*0792*/ 	.byte	0x08
	.zero		1


	//   ....[3]....
        /*0794*/ 	.word	0x00000290
        /*0798*/ 	.word	0x000000ff
        /*079c*/ 	.word	0x00016840
        /*07a0*/ 	.short	0x0100
        /*07a2*/ 	.byte	0x08
	.zero		1


	//   ....[4]....
        /*07a4*/ 	.word	0x000002a0
        /*07a8*/ 	.word	0x000000ff
        /*07ac*/ 	.word	0x00016838
        /*07b0*/ 	.short	0x0100
        /*07b2*/ 	.byte	0x08
	.zero		1


	//   ....[5]....
        /*07b4*/ 	.word	0x000002b0
        /*07b8*/ 	.word	0x000000ff
        /*07bc*/ 	.word	0x00016848
        /*07c0*/ 	.short	0x0100
        /*07c2*/ 	.byte	0x08
	.zero		1


	//   ....[6]....
        /*07c4*/ 	.word	0x000003e0
        /*07c8*/ 	.word	0x000000ff
        /*07cc*/ 	.word	0x00016850
        /*07d0*/ 	.short	0x0100
        /*07d2*/ 	.byte	0x08
	.zero		1


	//   ....[7]....
        /*07d4*/ 	.word	0x000003f0
        /*07d8*/ 	.word	0x000000ff
        /*07dc*/ 	.word	0x00016860
        /*07e0*/ 	.short	0x0100
        /*07e2*/ 	.byte	0x08
	.zero		1


	//   ....[8]....
        /*07e4*/ 	.word	0x00000400
        /*07e8*/ 	.word	0x000000ff
        /*07ec*/ 	.word	0x00016858
        /*07f0*/ 	.short	0x0100
        /*07f2*/ 	.byte	0x08
	.zero		1


	//   ....[9]....
        /*07f4*/ 	.word	0x00000410
        /*07f8*/ 	.word	0x000000ff
        /*07fc*/ 	.word	0x00016868
        /*0800*/ 	.short	0x0100
        /*0802*/ 	.byte	0x08
	.zero		1


	//   ....[10]....
        /*0804*/ 	.word	0x00000500
        /*0808*/ 	.word	0x000000ff
        /*080c*/ 	.word	0x00016870
        /*0810*/ 	.short	0x0100
        /*0812*/ 	.byte	0x06
	.zero		1


	//   ....[11]....
        /*0814*/ 	.word	0x00000510
        /*0818*/ 	.word	0x000000ff
        /*081c*/ 	.word	0x00016880
        /*0820*/ 	.short	0x0100
        /*0822*/ 	.byte	0x06
	.zero		1


	//   ....[12]....
        /*0824*/ 	.word	0x00000520
        /*0828*/ 	.word	0x000000ff
        /*082c*/ 	.word	0x00016878
        /*0830*/ 	.short	0x0100
        /*0832*/ 	.byte	0x06
	.zero		1


	//   ....[13]....
        /*0834*/ 	.word	0x00000530
        /*0838*/ 	.word	0x000000ff
        /*083c*/ 	.word	0x00016888
        /*0840*/ 	.short	0x0100
        /*0842*/ 	.byte	0x06
	.zero		1


	//   ....[14]....
        /*0844*/ 	.word	0x00000660
        /*0848*/ 	.word	0x000000ff
        /*084c*/ 	.word	0x00016890
        /*0850*/ 	.short	0x0100
        /*0852*/ 	.byte	0x08
	.zero		1


	//   ....[15]....
        /*0854*/ 	.word	0x00000670
        /*0858*/ 	.word	0x000000ff
        /*085c*/ 	.word	0x000168a0
        /*0860*/ 	.short	0x0100
        /*0862*/ 	.byte	0x08
	.zero		1


	//   ....[16]....
        /*0864*/ 	.word	0x00000680
        /*0868*/ 	.word	0x000000ff
        /*086c*/ 	.word	0x00016898
        /*0870*/ 	.short	0x0100
        /*0872*/ 	.byte	0x08
	.zero		1


	//   ....[17]....
        /*0874*/ 	.word	0x00000690
        /*0878*/ 	.word	0x000000ff
        /*087c*/ 	.word	0x000168a8
        /*0880*/ 	.short	0x0100
        /*0882*/ 	.byte	0x08
	.zero		1


	//   ....[18]....
        /*0884*/ 	.word	0x000007d0
        /*0888*/ 	.word	0x000000ff
        /*088c*/ 	.word	0x000168b0
        /*0890*/ 	.short	0x0100
        /*0892*/ 	.byte	0x08
	.zero		1


	//   ....[19]....
        /*0894*/ 	.word	0x000007e0
        /*0898*/ 	.word	0x000000ff
        /*089c*/ 	.word	0x000168c0
        /*08a0*/ 	.short	0x0100
        /*08a2*/ 	.byte	0x08
	.zero		1


	//   ....[20]....
        /*08a4*/ 	.word	0x000007f0
        /*08a8*/ 	.word	0x000000ff
        /*08ac*/ 	.word	0x000168b8
        /*08b0*/ 	.short	0x0100
        /*08b2*/ 	.byte	0x08
	.zero		1


	//   ....[21]....
        /*08b4*/ 	.word	0x00000800
        /*08b8*/ 	.word	0x000000ff
        /*08bc*/ 	.word	0x000168c8
        /*08c0*/ 	.short	0x0100
        /*08c2*/ 	.byte	0x08
	.zero		1


	//   ....[22]....
        /*08c4*/ 	.word	0x00001060
        /*08c8*/ 	.word	0x000000ff
        /*08cc*/ 	.word	0x00016800
        /*08d0*/ 	.short	0x010a
        /*08d2*/ 	.byte	0x2c
	.zero		1


	//   ....[23]....
        /*08d4*/ 	.word	0x000010e0
        /*08d8*/ 	.word	0x00000004
        /*08dc*/ 	.word	0x00016830
        /*08e0*/ 	.short	0x010a
        /*08e2*/ 	.byte	0x3f
	.zero		1


	//   ....[24]....
        /*08e4*/ 	.word	0x00001130
        /*08e8*/ 	.word	0x00000004
        /*08ec*/ 	.word	0x00016830
        /*08f0*/ 	.short	0x010a
        /*08f2*/ 	.byte	0x3f
	.zero		1


	//   ....[25]....
        /*08f4*/ 	.word	0x00001db0
        /*08f8*/ 	.word	0x000000ff
        /*08fc*/ 	.word	0x00000000
        /*0900*/ 	.short	0x0101
        /*0902*/ 	.byte	0x06
	.zero		1


	//   ....[26]....
        /*0904*/ 	.word	0x000031c0
        /*0908*/ 	.word	0x000000ff
        /*090c*/ 	.word	0x00016830
        /*0910*/ 	.short	0x010a
        /*0912*/ 	.byte	0x06
	.zero		1


	//   ....[27]....
        /*0914*/ 	.word	0x00003200
        /*0918*/ 	.word	0x000000ff
        /*091c*/ 	.word	0x00016830
        /*0920*/ 	.short	0x010a
        /*0922*/ 	.byte	0x06
	.zero		1


	//   ....[28]....
        /*0924*/ 	.word	0x00003410
        /*0928*/ 	.word	0x000000ff
        /*092c*/ 	.word	0x00016850
        /*0930*/ 	.short	0x010a
        /*0932*/ 	.byte	0x06
	.zero		1


	//   ....[29]....
        /*0934*/ 	.word	0x00003450
        /*0938*/ 	.word	0x000000ff
        /*093c*/ 	.word	0x00016850
        /*0940*/ 	.short	0x010a
        /*0942*/ 	.byte	0x06
	.zero		1


	//   ....[30]....
        /*0944*/ 	.word	0x00003870
        /*0948*/ 	.word	0x000000ff
        /*094c*/ 	.word	0x00000000
        /*0950*/ 	.short	0x0101
        /*0952*/ 	.byte	0x06
	.zero		1


	//   ....[31]....
        /*0954*/ 	.word	0x00004a20
        /*0958*/ 	.word	0x000000ff
        /*095c*/ 	.word	0x00000000
        /*0960*/ 	.short	0x0101
        /*0962*/ 	.byte	0x06
	.zero		1


	//   ....[32]....
        /*0964*/ 	.word	0x00004e30
        /*0968*/ 	.word	0x000000ff
        /*096c*/ 	.word	0x00016850
        /*0970*/ 	.short	0x010a
        /*0972*/ 	.byte	0x04
	.zero		1


	//   ....[33]....
        /*0974*/ 	.word	0x00004e70
        /*0978*/ 	.word	0x000000ff
        /*097c*/ 	.word	0x00016850
        /*0980*/ 	.short	0x010a
        /*0982*/ 	.byte	0x04
	.zero		1


	//   ....[34]....
        /*0984*/ 	.word	0x00005790
        /*0988*/ 	.word	0x000000ff
        /*098c*/ 	.word	0x00000000
        /*0990*/ 	.short	0x0101
        /*0992*/ 	.byte	0x04
	.zero		1


	//   ....[35]....
        /*0994*/ 	.word	0x00006010
        /*0998*/ 	.word	0x000000ff
        /*099c*/ 	.word	0x00000000
        /*09a0*/ 	.short	0x0101
        /*09a2*/ 	.byte	0x2c
	.zero		1


	//   ....[36]....
        /*09a4*/ 	.word	0x00007000
        /*09a8*/ 	.word	0x00000000
        /*09ac*/ 	.word	0x00016840
        /*09b0*/ 	.short	0x010a
        /*09b2*/ 	.byte	0x3f
	.zero		1


	//   ....[37]....
        /*09b4*/ 	.word	0x00007720
        /*09b8*/ 	.word	0x00000000
        /*09bc*/ 	.word	0x00016830
        /*09c0*/ 	.short	0x0107
        /*09c2*/ 	.byte	0x3f
	.zero		1


	//   ....[38]....
        /*09c4*/ 	.word	0x000077e0
        /*09c8*/ 	.word	0x00000000
        /*09cc*/ 	.word	0x00016830
        /*09d0*/ 	.short	0x0101
        /*09d2*/ 	.byte	0x3f
	.zero		1


	//   ....[39]....
        /*09d4*/ 	.word	0x00008540
        /*09d8*/ 	.word	0x000000ff
        /*09dc*/ 	.word	0x00016800
        /*09e0*/ 	.short	0x0107
        /*09e2*/ 	.byte	0x26
	.zero		1


	//   ....[40]....
        /*09e4*/ 	.word	0x000085a0
        /*09e8*/ 	.word	0x000000ff
        /*09ec*/ 	.word	0x00016800
        /*09f0*/ 	.short	0x0101
        /*09f2*/ 	.byte	0x26
	.zero		1


	//   ....[41]....
        /*09f4*/ 	.word	0x000085c0
        /*09f8*/ 	.word	0x000000ff
        /*09fc*/ 	.word	0x00016820
        /*0a00*/ 	.short	0x010a
        /*0a02*/ 	.byte	0x26
	.zero		1


	//   ....[42]....
        /*0a04*/ 	.word	0x00008930
        /*0a08*/ 	.word	0x00000005
        /*0a0c*/ 	.word	0x00016840
        /*0a10*/ 	.short	0x010a
        /*0a12*/ 	.byte	0x3f
	.zero		1


	//   ....[43]....
        /*0a14*/ 	.word	0x00008df0
        /*0a18*/ 	.word	0x00000005
        /*0a1c*/ 	.word	0x00016830
        /*0a20*/ 	.short	0x0107
        /*0a22*/ 	.byte	0x3f
	.zero		1


	//   ....[44]....
        /*0a24*/ 	.word	0x00008eb0
        /*0a28*/ 	.word	0x00000005
        /*0a2c*/ 	.word	0x00016830
        /*0a30*/ 	.short	0x0101
        /*0a32*/ 	.byte	0x3f
	.zero		1


	//   ....[45]....
        /*0a34*/ 	.word	0x00008f10
        /*0a38*/ 	.word	0x00000005
        /*0a3c*/ 	.word	0x00016860
        /*0a40*/ 	.short	0x010a
        /*0a42*/ 	.byte	0x3f
	.zero		1


	//   ....[46]....
        /*0a44*/ 	.word	0x00009370
        /*0a48*/ 	.word	0x00000005
        /*0a4c*/ 	.word	0x00016850
        /*0a50*/ 	.short	0x0107
        /*0a52*/ 	.byte	0x3f
	.zero		1


	//   ....[47]....
        /*0a54*/ 	.word	0x00009530
        /*0a58*/ 	.word	0x00000005
        /*0a5c*/ 	.word	0x00016850
        /*0a60*/ 	.short	0x0101
        /*0a62*/ 	.byte	0x3f
	.zero		1


	//   ....[48]....
        /*0a64*/ 	.word	0x00009620
        /*0a68*/ 	.word	0x00000004
        /*0a6c*/ 	.word	0x00016860
        /*0a70*/ 	.short	0x010a
        /*0a72*/ 	.byte	0x3f
	.zero		1


	//   ....[49]....
        /*0a74*/ 	.word	0x00009a70
        /*0a78*/ 	.word	0x00000004
        /*0a7c*/ 	.word	0x00016850
        /*0a80*/ 	.short	0x0107
        /*0a82*/ 	.byte	0x3f
	.zero		1


	//   ....[50]....
        /*0a84*/ 	.word	0x00009b50
        /*0a88*/ 	.word	0x00000004
        /*0a8c*/ 	.word	0x00016850
        /*0a90*/ 	.short	0x0101
        /*0a92*/ 	.byte	0x3f
	.zero		1


	//   ....[51]....
        /*0a94*/ 	.word	0x00009c80
        /*0a98*/ 	.word	0x00000007
        /*0a9c*/ 	.word	0x00016820
        /*0aa0*/ 	.short	0x010a
        /*0aa2*/ 	.byte	0x3f
	.zero		1


	//   ....[52]....
        /*0aa4*/ 	.word	0x00009e00
        /*0aa8*/ 	.word	0x00000005
        /*0aac*/ 	.word	0x00016840
        /*0ab0*/ 	.short	0x010a
        /*0ab2*/ 	.byte	0x3f
	.zero		1


	//   ....[53]....
        /*0ab4*/ 	.word	0x00009ea0
        /*0ab8*/ 	.word	0x00000003
        /*0abc*/ 	.word	0x00016840
        /*0ac0*/ 	.short	0x010a
        /*0ac2*/ 	.byte	0x3f
	.zero		1


	//   ....[54]....
        /*0ac4*/ 	.word	0x00009ee0
        /*0ac8*/ 	.word	0x00000005
        /*0acc*/ 	.word	0x00016860
        /*0ad0*/ 	.short	0x010a
        /*0ad2*/ 	.byte	0x3f
	.zero		1


	//   ....[55]....
        /*0ad4*/ 	.word	0x00009f20
        /*0ad8*/ 	.word	0x00000003
        /*0adc*/ 	.word	0x00016860
        /*0ae0*/ 	.short	0x010a
        /*0ae2*/ 	.byte	0x3f
	.zero		1


	//   ....[56]....
        /*0ae4*/ 	.word	0x00009f90
        /*0ae8*/ 	.word	0x00000003
        /*0aec*/ 	.word	0x00016800
        /*0af0*/ 	.short	0x010a
        /*0af2*/ 	.byte	0x3f
	.zero		1


	//   ....[57]....
        /*0af4*/ 	.word	0x00009fe0
        /*0af8*/ 	.word	0x00000004
        /*0afc*/ 	.word	0x00016830
        /*0b00*/ 	.short	0x010a
        /*0b02*/ 	.byte	0x3f
	.zero		1


	//   ....[58]....
        /*0b04*/ 	.word	0x0000a040
        /*0b08*/ 	.word	0x00000003
        /*0b0c*/ 	.word	0x00016830
        /*0b10*/ 	.short	0x010a
        /*0b12*/ 	.byte	0x3f
	.zero		1


	//   ....[59]....
        /*0b14*/ 	.word	0x0000a0a0
        /*0b18*/ 	.word	0x00000003
        /*0b1c*/ 	.word	0x00016850
        /*0b20*/ 	.short	0x010a
        /*0b22*/ 	.byte	0x3f
	.zero		1


	//   ....[60]....
        /*0b24*/ 	.word	0x0000a100
        /*0b28*/ 	.word	0x0000000b
        /*0b2c*/ 	.word	0x00016850
        /*0b30*/ 	.short	0x010a
        /*0b32*/ 	.byte	0x3f
	.zero		1


	//   ....[61]....
        /*0b34*/ 	.word	0x0000a220
        /*0b38*/ 	.word	0x00000000
        /*0b3c*/ 	.word	0x00016840
        /*0b40*/ 	.short	0x010a
        /*0b42*/ 	.byte	0x3f
	.zero		1


	//   ....[62]....
        /*0b44*/ 	.word	0x0000bcb0
        /*0b48*/ 	.word	0x00000003
        /*0b4c*/ 	.word	0x00016820
        /*0b50*/ 	.short	0x010a
        /*0b52*/ 	.byte	0x3f
	.zero		1


	//   ....[63]....
        /*0b54*/ 	.word	0x0000bd00
        /*0b58*/ 	.word	0x00000005
        /*0b5c*/ 	.word	0x00016840
        /*0b60*/ 	.short	0x010a
        /*0b62*/ 	.byte	0x3f
	.zero		1


	//   ....[64]....
        /*0b64*/ 	.word	0x0000c640
        /*0b68*/ 	.word	0x00000005
        /*0b6c*/ 	.word	0x00016860
        /*0b70*/ 	.short	0x010a
        /*0b72*/ 	.byte	0x3f
	.zero		1


	//   ....[65]....
        /*0b74*/ 	.word	0x0000cfb0
        /*0b78*/ 	.word	0x00000004
        /*0b7c*/ 	.word	0x00016860
        /*0b80*/ 	.short	0x010a
        /*0b82*/ 	.byte	0x3f
	.zero		1


	//   ....[66]....
        /*0b84*/ 	.word	0x0000d920
        /*0b88*/ 	.word	0x00000007
        /*0b8c*/ 	.word	0x00016820
        /*0b90*/ 	.short	0x010a
        /*0b92*/ 	.byte	0x3f
	.zero		1


	//   ....[67]....
        /*0b94*/ 	.word	0x0000dac0
        /*0b98*/ 	.word	0x00000005
        /*0b9c*/ 	.word	0x00016840
        /*0ba0*/ 	.short	0x010a
        /*0ba2*/ 	.byte	0x3f
	.zero		1


	//   ....[68]....
        /*0ba4*/ 	.word	0x0000db10
        /*0ba8*/ 	.word	0x00000003
        /*0bac*/ 	.word	0x00016840
        /*0bb0*/ 	.short	0x010a
        /*0bb2*/ 	.byte	0x3f
	.zero		1


	//   ....[69]....
        /*0bb4*/ 	.word	0x0000db60
        /*0bb8*/ 	.word	0x00000005
        /*0bbc*/ 	.word	0x00016860
        /*0bc0*/ 	.short	0x010a
        /*0bc2*/ 	.byte	0x3f
	.zero		1


	//----- nvinfo : EIATTR_NUM_MBARRIERS
	.align		4
.L_1379:
        /*0bc4*/ 	.byte	0x03, 0x38
        /*0bc6*/ 	.short	0x0016


	//----- nvinfo : EIATTR_EXIT_INSTR_OFFSETS
	.align		4
        /*0bc8*/ 	.byte	0x04, 0x1c
        /*0bca*/ 	.short	(.L_1381 - .L_1380)


	//   ....[0]....
.L_1380:
        /*0bcc*/ 	.word	0x00000960


	//   ....[1]....
        /*0bd0*/ 	.word	0x00006290


	//   ....[2]....
        /*0bd4*/ 	.word	0x00009f70


	//----- nvinfo : EIATTR_MAX_THREADS
	.align		4
.L_1381:
        /*0bd8*/ 	.byte	0x04, 0x05
        /*0bda*/ 	.short	(.L_1383 - .L_1382)
.L_1382:
        /*0bdc*/ 	.word	0x00000200
        /*0be0*/ 	.word	0x00000001
        /*0be4*/ 	.word	0x00000001


	//----- nvinfo : EIATTR_CRS_STACK_SIZE
	.align		4
.L_1383:
        /*0be8*/ 	.byte	0x04, 0x1e
        /*0bea*/ 	.short	(.L_1385 - .L_1384)
.L_1384:
        /*0bec*/ 	.word	0x00000000


	//----- nvinfo : EIATTR_CBANK_PARAM_SIZE
	.align		4
.L_1385:
        /*0bf0*/ 	.byte	0x03, 0x19
        /*0bf2*/ 	.short	0x0a70


	//----- nvinfo : EIATTR_PARAM_CBANK
	.align		4
        /*0bf4*/ 	.byte	0x04, 0x0a
        /*0bf6*/ 	.short	(.L_1387 - .L_1386)
	.align		4
.L_1386:
        /*0bf8*/ 	.word	index@(.nv.constant0._ZN7cutlass13device_kernelIN5flash11enable_sm90INS1_16FlashAttnFwdSm90INS1_25CollectiveMainloopFwdSm90ILi2EN4cute5tupleIJNS5_1CILi1EEES8_S8_EEENS6_IJNS7_ILi192EEENS7_ILi128EEENS7_ILi64EEEEEELi64ENS_10bfloat16_tEfNS_4arch4Sm90ELb0ELb0ELb0ELb0ELb1ELb0ELb0ELb1ELb1ELb1ELb0ELb0EEENS1_21CollectiveEpilogueFwdINS6_IJSA_SC_SB_EEES9_SE_SG_Li384ELb0ELb1ELb0ELb0EEENS1_29StaticPersistentTileSchedulerILb0EEEEEEEEEvNT_6ParamsE)
        /*0bfc*/ 	.short	0x0210
        /*0bfe*/ 	.short	0x0a70


	//----- nvinfo : EIATTR_SW_WAR
	.align		4
.L_1387:
        /*0c00*/ 	.byte	0x04, 0x36
        /*0c02*/ 	.short	(.L_1389 - .L_1388)
.L_1388:
        /*0c04*/ 	.word	0x00000008
.L_1389:


//--------------------- .nv.info._ZN7cutlass13device_kernelIN5flash11enable_sm90INS1_16FlashAttnFwdSm90INS1_25CollectiveMainloopFwdSm90ILi2EN4cute5tupleIJNS5_1CILi1EEES8_S8_EEENS6_IJNS7_ILi192EEENS7_ILi128EEENS7_ILi64EEEEEELi64ENS_10bfloat16_tEfNS_4arch4Sm90ELb0ELb0ELb0ELb1ELb1ELb0ELb0ELb1ELb1ELb1ELb0ELb0EEENS1_21CollectiveEpilogueFwdINS6_IJSA_SC_SB_EEES9_SE_SG_Li384ELb1ELb1ELb0ELb0EEENS1_36VarlenDynamicPersistentTileSchedulerILi192ELi128ELi384ELi128ELb0ELb1ELb1ELb0ELb1ELb1EEEEEEEEEvNT_6ParamsE --------------------------
	.section	.nv.info._ZN7cutlass13device_kernelIN5flash11enable_sm90INS1_16FlashAttnFwdSm90INS1_25CollectiveMainloopFwdSm90ILi2EN4cute5tupleIJNS5_1CILi1EEES8_S8_EEENS6_IJNS7_ILi192EEENS7_ILi128EEENS7_ILi64EEEEEELi64ENS_10bfloat16_tEfNS_4arch4Sm90ELb0ELb0ELb0ELb1ELb1ELb0ELb0ELb1ELb1ELb1ELb0ELb0EEENS1_21CollectiveEpilogueFwdINS6_IJSA_SC_SB_EEES9_SE_SG_Li384ELb1ELb1ELb0ELb0EEENS1_36VarlenDynamicPersistentTileSchedulerILi192ELi128ELi384ELi128ELb0ELb1ELb1ELb0ELb1ELb1EEEEEEEEEvNT_6ParamsE,"",@"SHT_CUDA_INFO"
	.sectionflags	@""
	.align	4


	//----- nvinfo : EIATTR_CUDA_API_VERSION
	.align		4
        /*0000*/ 	.byte	0x04, 0x37
        /*0002*/ 	.short	(.L_1391 - .L_1390)
.L_1390:
        /*0004*/ 	.word	0x00000082


	//----- nvinfo : EIATTR_KPARAM_INFO
	.align		4
.L_1391:
        /*0008*/ 	.byte	0x04, 0x17
        /*000a*/ 	.short	(.L_1393 - .L_1392)
.L_1392:
        /*000c*/ 	.word	0x00000000
        /*0010*/ 	.short	0x0000
        /*0012*/ 	.short	0x0070
        /*0014*/ 	.byte	0x00, 0xf0, 0x01, 0x2a


	//----- nvinfo : EIATTR_SPARSE_MMA_MASK
	.align		4
.L_1393:
        /*0018*/ 	.byte	0x03, 0x50
        /*001a*/ 	.short	0x0000


	//----- nvinfo : EIATTR_MAXREG_COUNT
	.align		4
        /*001c*/ 	.byte	0x03, 0x1b
        /*001e*/ 	.short	0x0080


	//----- nvinfo : EIATTR_NUM_BARRIERS
	.align		4
        /*0020*/ 	.byte	0x02, 0x4c
        /*0022*/ 	.byte	0x10
	.zero		1


	//----- nvinfo : EIATTR_EXTERNS
	.align		4
        /*0024*/ 	.byte	0x04, 0x0f
        /*0026*/ 	.short	(.L_1395 - .L_1394)


	//   ....[0]....
	.align		4
.L_1394:
        /*0028*/ 	.word	index@(__assertfail)


	//----- nvinfo : EIATTR_ANNOTATIONS
	.align		4
.L_1395:
        /*002c*/ 	.byte	0x04, 0x55
        /*002e*/ 	.short	(.L_1397 - .L_1396)


	//   ....[0]....
.L_1396:
        /* <DEDUP_REMOVED lines=29> */


	//----- nvinfo : EIATTR_MERCURY_ISA_VERSION
	.align		4
.L_1397:
        /*01e8*/ 	.byte	0x03, 0x5f
        /*01ea*/ 	.short	0x0101


	//----- nvinfo : EIATTR_UNUSED_LOAD_BYTE_OFFSET
	.align		4
        /*01ec*/ 	.byte	0x04, 0x44
        /*01ee*/ 	.short	(.L_1399 - .L_1398)


	//   ....[0]....
.L_1398:
        /*01f0*/ 	.word	0x00000970
        /*01f4*/ 	.word	0x0000fff0


	//   ....[1]....
        /*01f8*/ 	.word	0x00005b10
        /*01fc*/ 	.word	0x0000fff0


	//----- nvinfo : EIATTR_INT_WARP_WIDE_INSTR_OFFSETS
	.align		4
.L_1399:
        /*0200*/ 	.byte	0x04, 0x31
        /*0202*/ 	.short	(.L_1401 - .L_1400)


	//   ....[0]....
.L_1400:
        /*0204*/ 	.word	0x000000c0


	//   ....[1]....
        /*0208*/ 	.word	0x000000d0


	//   ....[2]....
        /*020c*/ 	.word	0x00000170


	//   ....[3]....
        /*0210*/ 	.word	0x00008450


	//   ....[4]....
        /*0214*/ 	.word	0x000084e0


	//   ....[5]....
        /*0218*/ 	.word	0x0000b6d0


	//   ....[6]....
        /*021c*/ 	.word	0x0000b760


	//----- nvinfo : EIATTR_COOP_GROUP_MASK_REGIDS
	.align		4
.L_1401:
        /*0220*/ 	.byte	0x04, 0x29
        /*0222*/ 	.short	(.L_1403 - .L_1402)


	//   ....[0]....
.L_1402:
        /*0224*/ 	.word	0xffffffff


	//   ....[1]....
        /*0228*/ 	.word	0xffffffff


	//   ....[2]....
        /*022c*/ 	.word	0xffffffff


	//   ....[3]....
        /*0230*/ 	.word	0xffffffff


	//   ....[4]....
        /*0234*/ 	.word	0xffffffff


	//   ....[5]....
        /*0238*/ 	.word	0xffffffff


	//   ....[6]....
        /*023c*/ 	.word	0xffffffff


	//   ....[7]....
        /*0240*/ 	.word	0xffffffff


	//   ....[8]....
        /*0244*/ 	.word	0xffffffff


	//   ....[9]....
        /*0248*/ 	.word	0xffffffff


	//   ....[10]....
        /*024c*/ 	.word	0xffffffff


	//   ....[11]....
        /*0250*/ 	.word	0xffffffff


	//   ....[12]....
        /*0254*/ 	.word	0xffffffff


	//   ....[13]....
        /*0258*/ 	.word	0xffffffff


	//   ....[14]....
        /*025c*/ 	.word	0xffffffff


	//   ....[15]....
        /*0260*/ 	.word	0xffffffff


	//   ....[16]....
        /*0264*/ 	.word	0xffffffff


	//   ....[17]....
        /*0268*/ 	.word	0xffffffff


	//   ....[18]....
        /*026c*/ 	.word	0xffffffff


	//   ....[19]....
        /*0270*/ 	.word	0xffffffff


	//   ....[20]....
        /*0274*/ 	.word	0xffffffff


	//   ....[21]....
        /*0278*/ 	.word	0xffffffff


	//   ....[22]....
        /*027c*/ 	.word	0xffffffff


	//   ....[23]....
        /*0280*/ 	.word	0xffffffff


	//   ....[24]....
        /*0284*/ 	.word	0xffffffff


	//   ....[25]....
        /*0288*/ 	.word	0xffffffff


	//   ....[26]....
        /*028c*/ 	.word	0xffffffff


	//   ....[27]....
        /*0290*/ 	.word	0xffffffff


	//   ....[28]....
        /*0294*/ 	.word	0xffffffff


	//   ....[29]....
        /*0298*/ 	.word	0xffffffff


	//   ....[30]....
        /*029c*/ 	.word	0xffffffff


	//   ....[31]....
        /*02a0*/ 	.word	0xffffffff


	//   ....[32]....
        /*02a4*/ 	.word	0xffffffff


	//   ....[33]....
        /*02a8*/ 	.word	0xffffffff


	//   ....[34]....
        /*02ac*/ 	.word	0xffffffff


	//   ....[35]....
        /*02b0*/ 	.word	0xffffffff


	//   ....[36]....
        /*02b4*/ 	.word	0xffffffff


	//   ....[37]....
        /*02b8*/ 	.word	0xffffffff


	//   ....[38]....
        /*02bc*/ 	.word	0xffffffff


	//   ....[39]....
        /*02c0*/ 	.word	0xffffffff


	//   ....[40]....
        /*02c4*/ 	.word	0xffffffff


	//   ....[41]....
        /*02c8*/ 	.word	0xffffffff


	//   ....[42]....
        /*02cc*/ 	.word	0xffffffff


	//   ....[43]....
        /*02d0*/ 	.word	0xffffffff


	//   ....[44]....
        /*02d4*/ 	.word	0xffffffff


	//   ....[45]....
        /*02d8*/ 	.word	0xffffffff


	//   ....[46]....
        /*02dc*/ 	.word	0xffffffff


	//   ....[47]....
        /*02e0*/ 	.word	0xffffffff


	//   ....[48]....
        /*02e4*/ 	.word	0xffffffff


	//   ....[49]....
        /*02e8*/ 	.word	0xffffffff


	//   ....[50]....
        /*02ec*/ 	.word	0xffffffff


	//   ....[51]....
        /*02f0*/ 	.word	0xffffffff


	//   ....[52]....
        /*02f4*/ 	.word	0xffffffff


	//   ....[53]....
        /*02f8*/ 	.word	0xffffffff


	//   ....[54]....
        /*02fc*/ 	.word	0xffffffff


	//   ....[55]....
        /*0300*/ 	.word	0xffffffff


	//   ....[56]....
        /*0304*/ 	.word	0xffffffff


	//   ....[57]....
        /*0308*/ 	.word	0xffffffff


	//   ....[58]....
        /*030c*/ 	.word	0xffffffff


	//   ....[59]....
        /*0310*/ 	.word	0xffffffff


	//   ....[60]....
        /*0314*/ 	.word	0xffffffff


	//   ....[61]....
        /*0318*/ 	.word	0xffffffff


	//   ....[62]....
        /*031c*/ 	.word	0xffffffff


	//   ....[63]....
        /*0320*/ 	.word	0xffffffff


	//   ....[64]....
        /*0324*/ 	.word	0xffffffff


	//   ....[65]....
        /*0328*/ 	.word	0xffffffff


	//   ....[66]....
        /*032c*/ 	.word	0xffffffff


	//   ....[67]....
        /*0330*/ 	.word	0xffffffff


	//   ....[68]....
        /*0334*/ 	.word	0xffffffff


	//   ....[69]....
        /*0338*/ 	.word	0xffffffff


	//   ....[70]....
        /*033c*/ 	.word	0xffffffff


	//   ....[71]....
        /*0340*/ 	.word	0xffffffff


	//   ....[72]....
        /*0344*/ 	.word	0xffffffff


	//   ....[73]....
        /*0348*/ 	.word	0xffffffff


	//   ....[74]....
        /*034c*/ 	.word	0xffffffff


	//   ....[75]....
        /*0350*/ 	.word	0xffffffff


	//   ....[76]....
        /*0354*/ 	.word	0xffffffff


	//   ....[77]....
        /*0358*/ 	.word	0xffffffff


	//   ....[78]....
        /*035c*/ 	.word	0xffffffff


	//   ....[79]....
        /*0360*/ 	.word	0xffffffff


	//   ....[80]....
        /*0364*/ 	.word	0xffffffff


	//   ....[81]....
        /*0368*/ 	.word	0xffffffff


	//   ....[82]....
        /*036c*/ 	.word	0xffffffff


	//   ....[83]....
        /*0370*/ 	.word	0xffffffff


	//   ....[84]....
        /*0374*/ 	.word	0xffffffff


	//   ....[85]....
        /*0378*/ 	.word	0xffffffff


	//   ....[86]....
        /*037c*/ 	.word	0xffffffff


	//   ....[87]....
        /*0380*/ 	.word	0xffffffff


	//   ....[88]....
        /*0384*/ 	.word	0xffffffff


	//   ....[89]....
        /*0388*/ 	.word	0xffffffff


	//   ....[90]....
        /*038c*/ 	.word	0xffffffff


	//   ....[91]....
        /*0390*/ 	.word	0xffffffff


	//   ....[92]....
        /*0394*/ 	.word	0xffffffff


	//   ....[93]....
        /*0398*/ 	.word	0xffffffff


	//   ....[94]....
        /*039c*/ 	.word	0xffffffff


	//   ....[95]....
        /*03a0*/ 	.word	0xffffffff


	//   ....[96]....
        /*03a4*/ 	.word	0xffffffff


	//   ....[97]....
        /*03a8*/ 	.word	0xffffffff


	//   ....[98]....
        /*03ac*/ 	.word	0xffffffff


	//   ....[99]....
        /*03b0*/ 	.word	0xffffffff


	//   ....[100]....
        /*03b4*/ 	.word	0xffffffff


	//   ....[101]....
        /*03b8*/ 	.word	0xffffffff


	//   ....[102]....
        /*03bc*/ 	.word	0xffffffff


	//   ....[103]....
        /*03c0*/ 	.word	0xffffffff


	//   ....[104]....
        /*03c4*/ 	.word	0xffffffff


	//   ....[105]....
        /*03c8*/ 	.word	0xffffffff


	//   ....[106]....
        /*03cc*/ 	.word	0xffffffff


	//   ....[107]....
        /*03d0*/ 	.word	0xffffffff


	//   ....[108]....
        /*03d4*/ 	.word	0xffffffff


	//   ....[109]....
        /*03d8*/ 	.word	0xffffffff


	//   ....[110]....
        /*03dc*/ 	.word	0xffffffff


	//   ....[111]....
        /*03e0*/ 	.word	0xffffffff


	//   ....[112]....
        /*03e4*/ 	.word	0xffffffff


	//   ....[113]....
        /*03e8*/ 	.word	0xffffffff


	//   ....[114]....
        /*03ec*/ 	.word	0xffffffff


	//   ....[115]....
        /*03f0*/ 	.word	0xffffffff


	//   ....[116]....
        /*03f4*/ 	.word	0xffffffff


	//   ....[117]....
        /*03f8*/ 	.word	0xffffffff


	//   ....[118]....
        /*03fc*/ 	.word	0xffffffff


	//   ....[119]....
        /*0400*/ 	.word	0xffffffff


	//   ....[120]....
        /*0404*/ 	.word	0xffffffff


	//   ....[121]....
        /*0408*/ 	.word	0xffffffff


	//   ....[122]....
        /*040c*/ 	.word	0xffffffff


	//   ....[123]....
        /*0410*/ 	.word	0xffffffff


	//   ....[124]....
        /*0414*/ 	.word	0xffffffff


	//   ....[125]....
        /*0418*/ 	.word	0xffffffff


	//   ....[126]....
        /*041c*/ 	.word	0xffffffff


	//   ....[127]....
        /*0420*/ 	.word	0xffffffff


	//   ....[128]....
        /*0424*/ 	.word	0xffffffff


	//   ....[129]....
        /*0428*/ 	.word	0xffffffff


	//   ....[130]....
        /*042c*/ 	.word	0xffffffff


	//   ....[131]....
        /*0430*/ 	.word	0xffffffff


	//   ....[132]....
        /*0434*/ 	.word	0xffffffff


	//   ....[133]....
        /*0438*/ 	.word	0xffffffff


	//   ....[134]....
        /*043c*/ 	.word	0xffffffff


	//   ....[135]....
        /*0440*/ 	.word	0xffffffff


	//   ....[136]....
        /*0444*/ 	.word	0xffffffff


	//   ....[137]....
        /*0448*/ 	.word	0xffffffff


	//   ....[138]....
        /*044c*/ 	.word	0xffffffff


	//   ....[139]....
        /*0450*/ 	.word	0xffffffff


	//   ....[140]....
        /*0454*/ 	.word	0xffffffff


	//   ....[141]....
        /*0458*/ 	.word	0xffffffff


	//   ....[142]....
        /*045c*/ 	.word	0xffffffff


	//   ....[143]....
        /*0460*/ 	.word	0xffffffff


	//   ....[144]....
        /*0464*/ 	.word	0xffffffff


	//   ....[145]....
        /*0468*/ 	.word	0xffffffff


	//   ....[146]....
        /*046c*/ 	.word	0xffffffff


	//   ....[147]....
        /*0470*/ 	.word	0xffffffff


	//   ....[148]....
        /*0474*/ 	.word	0xffffffff


	//   ....[149]....
        /*0478*/ 	.word	0xffffffff


	//   ....[150]....
        /*047c*/ 	.word	0xffffffff


	//   ....[151]....
        /*0480*/ 	.word	0xffffffff


	//   ....[152]....
        /*0484*/ 	.word	0xffffffff


	//   ....[153]....
        /*0488*/ 	.word	0xffffffff


	//   ....[154]....
        /*048c*/ 	.word	0xffffffff


	//   ....[155]....
        /*0490*/ 	.word	0xffffffff


	//   ....[156]....
        /*0494*/ 	.word	0xffffffff


	//   ....[157]....
        /*0498*/ 	.word	0xffffffff


	//   ....[158]....
        /*049c*/ 	.word	0xffffffff


	//   ....[159]....
        /*04a0*/ 	.word	0xffffffff


	//   ....[160]....
        /*04a4*/ 	.word	0xffffffff


	//   ....[161]....
        /*04a8*/ 	.word	0x0500000f


	//   ....[162]....
        /*04ac*/ 	.word	0x0500000f


	//   ....[163]....
        /*04b0*/ 	.word	0x0500000f


	//   ....[164]....
        /*04b4*/ 	.word	0x0500000f


	//   ....[165]....
        /*04b8*/ 	.word	0x0500000f


	//   ....[166]....
        /*04bc*/ 	.word	0x0500000f


	//   ....[167]....
        /*04c0*/ 	.word	0x0500000f


	//   ....[168]....
        /*04c4*/ 	.word	0x0500000f


	//   ....[169]....
        /*04c8*/ 	.word	0x0500000f


	//   ....[170]....
        /*04cc*/ 	.word	0x0500000f


	//   ....[171]....
        /*04d0*/ 	.word	0x0500000f


	//   ....[172]....
        /*04d4*/ 	.word	0x0500000f


	//   ....[173]....
        /*04d8*/ 	.word	0x0500000f


	//   ....[174]....
        /*04dc*/ 	.word	0x0500000f


	//   ....[175]....
        /*04e0*/ 	.word	0x0500000f


	//   ....[176]....
        /*04e4*/ 	.word	0x0500000f


	//   ....[177]....
        /*04e8*/ 	.word	0x0500000f


	//   ....[178]....
        /*04ec*/ 	.word	0x0500000f


	//   ....[179]....
        /*04f0*/ 	.word	0x0500000f


	//   ....[180]....
        /*04f4*/ 	.word	0x0500000f


	//   ....[181]....
        /*04f8*/ 	.word	0x0500000f


	//   ....[182]....
        /*04fc*/ 	.word	0x0500000f


	//   ....[183]....
        /*0500*/ 	.word	0x0500000f


	//   ....[184]....
        /*0504*/ 	.word	0x0500000f


	//   ....[185]....
        /*0508*/ 	.word	0x0500000f


	//   ....[186]....
        /*050c*/ 	.word	0x0500000f


	//   ....[187]....
        /*0510*/ 	.word	0x0500000f


	//   ....[188]....
        /*0514*/ 	.word	0x0500000f


	//   ....[189]....
        /*0518*/ 	.word	0x0500000f


	//   ....[190]....
        /*051c*/ 	.word	0x0500000f


	//   ....[191]....
        /*0520*/ 	.word	0x0500000f


	//   ....[192]....
        /*0524*/ 	.word	0x0500000f


	//   ....[193]....
        /*0528*/ 	.word	0x0500000f


	//   ....[194]....
        /*052c*/ 	.word	0x0500000f


	//   ....[195]....
        /*0530*/ 	.word	0x0500000f


	//   ....[196]....
        /*0534*/ 	.word	0x0500000f


	//   ....[197]....
        /*0538*/ 	.word	0x0500000f


	//   ....[198]....
        /*053c*/ 	.word	0x0500000f


	//   ....[199]....
        /*0540*/ 	.word	0x0500000f


	//   ....[200]....
        /*0544*/ 	.word	0x0500000f


	//   ....[201]....
        /*0548*/ 	.word	0x0500000f


	//   ....[202]....
        /*054c*/ 	.word	0x0500000f


	//   ....[203]....
        /*0550*/ 	.word	0x0500000f


	//   ....[204]....
        /*0554*/ 	.word	0x0500000f


	//   ....[205]....
        /*0558*/ 	.word	0x0500000f


	//   ....[206]....
        /*055c*/ 	.word	0x0500000f


	//   ....[207]....
        /*0560*/ 	.word	0x0500000f


	//   ....[208]....
        /*0564*/ 	.word	0x0500000f


	//   ....[209]....
        /*0568*/ 	.word	0x0500000f


	//   ....[210]....
        /*056c*/ 	.word	0x0500000f


	//   ....[211]....
        /*0570*/ 	.word	0x0500000f


	//   ....[212]....
        /*0574*/ 	.word	0x0500000f


	//   ....[213]....
        /*0578*/ 	.word	0x0500000f


	//   ....[214]....
        /*057c*/ 	.word	0x0500000f


	//   ....[215]....
        /*0580*/ 	.word	0x0500000f


	//   ....[216]....
        /*0584*/ 	.word	0x0500000f


	//   ....[217]....
        /*0588*/ 	.word	0x0500000f


	//   ....[218]....
        /*058c*/ 	.word	0x0500000f


	//   ....[219]....
        /*0590*/ 	.word	0x0500000f


	//   ....[220]....
        /*0594*/ 	.word	0x0500000f


	//   ....[221]....
        /*0598*/ 	.word	0x0500000f


	//   ....[222]....
        /*059c*/ 	.word	0x0500000f


	//   ....[223]....
        /*05a0*/ 	.word	0x0500000f


	//   ....[224]....
        /*05a4*/ 	.word	0x0500000f


	//   ....[225]....
        /*05a8*/ 	.word	0x0500000f


	//   ....[226]....
        /*05ac*/ 	.word	0x0500000f


	//   ....[227]....
        /*05b0*/ 	.word	0x0500000f


	//   ....[228]....
        /*05b4*/ 	.word	0x0500000f


	//   ....[229]....
        /*05b8*/ 	.word	0x0500000f


	//   ....[230]....
        /*05bc*/ 	.word	0x0500000f


	//   ....[231]....
        /*05c0*/ 	.word	0x0500000f


	//   ....[232]....
        /*05c4*/ 	.word	0x0500000f


	//   ....[233]....
        /*05c8*/ 	.word	0x0500000f


	//   ....[234]....
        /*05cc*/ 	.word	0x0500000f


	//   ....[235]....
        /*05d0*/ 	.word	0x0500000f


	//   ....[236]....
        /*05d4*/ 	.word	0x0500000f


	//   ....[237]....
        /*05d8*/ 	.word	0x0500000f


	//   ....[238]....
        /*05dc*/ 	.word	0x0500000f


	//   ....[239]....
        /*05e0*/ 	.word	0x0500000f


	//   ....[240]....
        /*05e4*/ 	.word	0x0500000f


	//   ....[241]....
        /*05e8*/ 	.word	0x0500000f


	//   ....[242]....
        /*05ec*/ 	.word	0x0500000f


	//   ....[243]....
        /*05f0*/ 	.word	0x0500000f


	//   ....[244]....
        /*05f4*/ 	.word	0x0500000f


	//   ....[245]....
        /*05f8*/ 	.word	0x0500000f


	//   ....[246]....
        /*05fc*/ 	.word	0x0500000f


	//   ....[247]....
        /*0600*/ 	.word	0x0500000f


	//   ....[248]....
        /*0604*/ 	.word	0x0500000f


	//   ....[249]....
        /*0608*/ 	.word	0x0500000f


	//   ....[250]....
        /*060c*/ 	.word	0x0500000f


	//   ....[251]....
        /*0610*/ 	.word	0x0500000f


	//   ....[252]....
        /*0614*/ 	.word	0x0500000f


	//   ....[253]....
        /*0618*/ 	.word	0x0500000f


	//   ....[254]....
        /*061c*/ 	.word	0x0500000f


	//   ....[255]....
        /*0620*/ 	.word	0x0500000f


	//   ....[0]....
        /*0624*/ 	.word	0x0500000f


	//   ....[1]....
        /*0628*/ 	.word	0x0500000f


	//   ....[2]....
        /*062c*/ 	.word	0x0500000f


	//   ....[3]....
        /*0630*/ 	.word	0x0500000f


	//   ....[4]....
        /*0634*/ 	.word	0x0500000f


	//   ....[5]....
        /*0638*/ 	.word	0x0500000f


	//   ....[6]....
        /*063c*/ 	.word	0x0500000f


	//   ....[7]....
        /*0640*/ 	.word	0x0500000f


	//   ....[8]....
        /*0644*/ 	.word	0x0500000f


	//   ....[9]....
        /*0648*/ 	.word	0x0500000f


	//   ....[10]....
        /*064c*/ 	.word	0x0500000f


	//   ....[11]....
        /*0650*/ 	.word	0x0500000f


	//----- nvinfo : EIATTR_COOP_GROUP_INSTR_OFFSETS
	.align		4
.L_1403:
        /*0654*/ 	.byte	0x04, 0x28
        /*0656*/ 	.short	(.L_1405 - .L_1404)


	//   ....[0]....
.L_1404:
        /*0658*/ 	.word	0x00000080


	//   ....[1]....
        /*065c*/ 	.word	0x00000090


	//   ....[2]....
        /*0660*/ 	.word	0x000002d0


	//   ....[3]....
        /*0664*/ 	.word	0x00000430


	//   ....[4]....
        /*0668*/ 	.word	0x00000550


	//   ....[5]....
        /*066c*/ 	.word	0x000006b0


	//   ....[6]....
        /*0670*/ 	.word	0x00001200


	//   ....[7]....
        /*0674*/ 	.word	0x00002070


	//   ....[8]....
        /*0678*/ 	.word	0x00002170


	//   ....[9]....
        /*067c*/ 	.word	0x00002770


	//   ....[10]....
        /*0680*/ 	.word	0x000027c0


	//   ....[11]....
        /*0684*/ 	.word	0x00004090


	//   ....[12]....
        /*0688*/ 	.word	0x000040a0


	//   ....[13]....
        /*068c*/ 	.word	0x000040d0


	//   ....[14]....
        /*0690*/ 	.word	0x000040e0


	//   ....[15]....
        /*0694*/ 	.word	0x00005390


	//   ....[16]....
        /*0698*/ 	.word	0x000053d0


	//   ....[17]....
        /*069c*/ 	.word	0x00005480


	//   ....[18]....
        /*06a0*/ 	.word	0x00005490


	//   ....[19]....
        /*06a4*/ 	.word	0x00006290


	//   ....[20]....
        /*06a8*/ 	.word	0x000062d0


	//   ....[21]....
        /*06ac*/ 	.word	0x00006300


	//   ....[22]....
        /*06b0*/ 	.word	0x00006330


	//   ....[23]....
        /*06b4*/ 	.word	0x00006830


	//   ....[24]....
        /*06b8*/ 	.word	0x00006870


	//   ....[25]....
        /*06bc*/ 	.word	0x000068b0


	//   ....[26]....
        /*06c0*/ 	.word	0x000068e0


	//   ....[27]....
        /*06c4*/ 	.word	0x00006900


	//   ....[28]....
        /*06c8*/ 	.word	0x00006910


	//   ....[29]....
        /*06cc*/ 	.word	0x00006930


	//   ....[30]....
        /*06d0*/ 	.word	0x00006950


	//   ....[31]....
        /*06d4*/ 	.word	0x00007200


	//   ....[32]....
        /*06d8*/ 	.word	0x00007230


	//   ....[33]....
        /*06dc*/ 	.word	0x00007270


	//   ....[34]....
        /*06e0*/ 	.word	0x000072a0


	//   ....[35]....
        /*06e4*/ 	.word	0x000072c0


	//   ....[36]....
        /*06e8*/ 	.word	0x000072d0


	//   ....[37]....
        /*06ec*/ 	.word	0x000072e0


	//   ....[38]....
        /*06f0*/ 	.word	0x00007300


	//   ....[39]....
        /*06f4*/ 	.word	0x00007450


	//   ....[40]....
        /*06f8*/ 	.word	0x00007640


	//   ....[41]....
        /*06fc*/ 	.word	0x00007670


	//   ....[42]....
        /*0700*/ 	.word	0x000076a0


	//   ....[43]....
        /*0704*/ 	.word	0x000076d0


	//   ....[44]....
        /*0708*/ 	.word	0x00007700


	//   ....[45]....
        /*070c*/ 	.word	0x00007730


	//   ....[46]....
        /*0710*/ 	.word	0x00007880


	//   ....[47]....
        /*0714*/ 	.word	0x000078b0


	//   ....[48]....
        /*0718*/ 	.word	0x000078e0


	//   ....[49]....
        /*071c*/ 	.word	0x00007910


	//   ....[50]....
        /*0720*/ 	.word	0x00007940


	//   ....[51]....
        /*0724*/ 	.word	0x00007970


	//   ....[52]....
        /*0728*/ 	.word	0x00007a00


	//   ....[53]....
        /*072c*/ 	.word	0x00007a30


	//   ....[54]....
        /*0730*/ 	.word	0x00007ab0


	//   ....[55]....
        /*0734*/ 	.word	0x00009060


	//   ....[56]....
        /*0738*/ 	.word	0x00009080


	//   ....[57]....
        /*073c*/ 	.word	0x00009110


	//   ....[58]....
        /*0740*/ 	.word	0x00009130


	//   ....[59]....
        /*0744*/ 	.word	0x000091b0


	//   ....[60]....
        /*0748*/ 	.word	0x000091d0


	//   ....[61]....
        /*074c*/ 	.word	0x00009250


	//   ....[62]....
        /*0750*/ 	.word	0x00009270


	//   ....[63]....
        /*0754*/ 	.word	0x000092f0


	//   ....[64]....
        /*0758*/ 	.word	0x00009310


	//   ....[65]....
        /*075c*/ 	.word	0x00009390


	//   ....[66]....
        /*0760*/ 	.word	0x000093b0


	//   ....[67]....
        /*0764*/ 	.word	0x00009430


	//   ....[68]....
        /*0768*/ 	.word	0x00009450


	//   ....[69]....
        /*076c*/ 	.word	0x00009460


	//   ....[70]....
        /*0770*/ 	.word	0x00009470


	//   ....[71]....
        /*0774*/ 	.word	0x00009d70


	//   ....[72]....
        /*0778*/ 	.word	0x00009da0


	//   ....[73]....
        /*077c*/ 	.word	0x00009e40


	//   ....[74]....
        /*0780*/ 	.word	0x00009e60


	//   ....[75]....
        /*0784*/ 	.word	0x00009ee0


	//   ....[76]....
        /*0788*/ 	.word	0x00009f00


	//   ....[77]....
        /*078c*/ 	.word	0x00009f80


	//   ....[78]....
        /*0790*/ 	.word	0x00009fa0


	//   ....[79]....
        /*0794*/ 	.word	0x0000a020


	//   ....[80]....
        /*0798*/ 	.word	0x0000a040


	//   ....[81]....
        /*079c*/ 	.word	0x0000a0c0


	//   ....[82]....
        /*07a0*/ 	.word	0x0000a0e0


	//   ....[83]....
        /*07a4*/ 	.word	0x0000a160


	//   ....[84]....
        /*07a8*/ 	.word	0x0000a180


	//   ....[85]....
        /*07ac*/ 	.word	0x0000a190


	//   ....[86]....
        /*07b0*/ 	.word	0x0000a200


	//   ....[87]....
        /*07b4*/ 	.word	0x0000a250


	//   ....[88]....
        /*07b8*/ 	.word	0x0000a280


	//   ....[89]....
        /*07bc*/ 	.word	0x0000a310


	//   ....[90]....
        /*07c0*/ 	.word	0x0000a320


	//   ....[91]....
        /*07c4*/ 	.word	0x0000a390


	//   ....[92]....
        /*07c8*/ 	.word	0x0000a3a0


	//   ....[93]....
        /*07cc*/ 	.word	0x0000a3e0


	//   ....[94]....
        /*07d0*/ 	.word	0x0000a400


	//   ....[95]....
        /*07d4*/ 	.word	0x0000ab80


	//   ....[96]....
        /*07d8*/ 	.word	0x0000abb0


	//   ....[97]....
        /*07dc*/ 	.word	0x0000ac00


	//   ....[98]....
        /*07e0*/ 	.word	0x0000ac10


	//   ....[99]....
        /*07e4*/ 	.word	0x0000ac50


	//   ....[100]....
        /*07e8*/ 	.word	0x0000ac60


	//   ....[101]....
        /*07ec*/ 	.word	0x0000aca0


	//   ....[102]....
        /*07f0*/ 	.word	0x0000acb0


	//   ....[103]....
        /*07f4*/ 	.word	0x0000acf0


	//   ....[104]....
        /*07f8*/ 	.word	0x0000ad00


	//   ....[105]....
        /*07fc*/ 	.word	0x0000ad40


	//   ....[106]....
        /*0800*/ 	.word	0x0000ad50


	//   ....[107]....
        /*0804*/ 	.word	0x0000ad90


	//   ....[108]....
        /*0808*/ 	.word	0x0000ada0


	//   ....[109]....
        /*080c*/ 	.word	0x0000adb0


	//   ....[110]....
        /*0810*/ 	.word	0x0000adf0


	//   ....[111]....
        /*0814*/ 	.word	0x0000b0a0


	//   ....[112]....
        /*0818*/ 	.word	0x0000b0d0


	//   ....[113]....
        /*081c*/ 	.word	0x0000b130


	//   ....[114]....
        /*0820*/ 	.word	0x0000b140


	//   ....[115]....
        /*0824*/ 	.word	0x0000b190


	//   ....[116]....
        /*0828*/ 	.word	0x0000b1a0


	//   ....[117]....
        /*082c*/ 	.word	0x0000b1f0


	//   ....[118]....
        /*0830*/ 	.word	0x0000b200


	//   ....[119]....
        /*0834*/ 	.word	0x0000b250


	//   ....[120]....
        /*0838*/ 	.word	0x0000b260


	//   ....[121]....
        /*083c*/ 	.word	0x0000b2b0


	//   ....[122]....
        /*0840*/ 	.word	0x0000b2c0


	//   ....[123]....
        /*0844*/ 	.word	0x0000b310


	//   ....[124]....
        /*0848*/ 	.word	0x0000b320


	//   ....[125]....
        /*084c*/ 	.word	0x0000b330


	//   ....[126]....
        /*0850*/ 	.word	0x0000b370


	//   ....[127]....
        /*0854*/ 	.word	0x0000b920


	//   ....[128]....
        /*0858*/ 	.word	0x0000b960


	//   ....[129]....
        /*085c*/ 	.word	0x0000b990


	//   ....[130]....
        /*0860*/ 	.word	0x0000b9a0


	//   ....[131]....
        /*0864*/ 	.word	0x0000b9b0


	//   ....[132]....
        /*0868*/ 	.word	0x0000b9c0


	//   ....[133]....
        /*086c*/ 	.word	0x0000b9e0


	//   ....[134]....
        /*0870*/ 	.word	0x0000ba30


	//   ....[135]....
        /*0874*/ 	.word	0x0000ba50


	//   ....[136]....
        /*0878*/ 	.word	0x0000ba90


	//   ....[137]....
        /*087c*/ 	.word	0x0000bab0


	//   ....[138]....
        /*0880*/ 	.word	0x0000baf0


	//   ....[139]....
        /*0884*/ 	.word	0x0000bb10


	//   ....[140]....
        /*0888*/ 	.word	0x0000bb60


	//   ....[141]....
        /*088c*/ 	.word	0x0000bb90


	//   ....[142]....
        /*0890*/ 	.word	0x0000bbf0


	//   ....[143]....
        /*0894*/ 	.word	0x0000bf70


	//   ....[144]....
        /*0898*/ 	.word	0x0000bfa0


	//   ....[145]....
        /*089c*/ 	.word	0x0000bfd0


	//   ....[146]....
        /*08a0*/ 	.word	0x0000c000


	//   ....[147]....
        /*08a4*/ 	.word	0x0000c030


	//   ....[148]....
        /*08a8*/ 	.word	0x0000c060


	//   ....[149]....
        /*08ac*/ 	.word	0x0000c090


	//   ....[150]....
        /*08b0*/ 	.word	0x0000c0c0


	//   ....[151]....
        /*08b4*/ 	.word	0x0000c240


	//   ....[152]....
        /*08b8*/ 	.word	0x0000c270


	//   ....[153]....
        /*08bc*/ 	.word	0x0000c2a0


	//   ....[154]....
        /*08c0*/ 	.word	0x0000c2d0


	//   ....[155]....
        /*08c4*/ 	.word	0x0000c300


	//   ....[156]....
        /*08c8*/ 	.word	0x0000c330


	//   ....[157]....
        /*08cc*/ 	.word	0x0000c3f0


	//   ....[158]....
        /*08d0*/ 	.word	0x0000c410


	//   ....[159]....
        /*08d4*/ 	.word	0x0000c480


	//   ....[160]....
        /*08d8*/ 	.word	0x0000c8f0


	//   ....[161]....
        /*08dc*/ 	.word	0x0000cdd0


	//   ....[162]....
        /*08e0*/ 	.word	0x0000cec0


	//   ....[163]....
        /*08e4*/ 	.word	0x0000cf60


	//   ....[164]....
        /*08e8*/ 	.word	0x0000cfc0


	//   ....[165]....
        /*08ec*/ 	.word	0x0000d0b0


	//   ....[166]....
        /*08f0*/ 	.word	0x0000d120


	//   ....[167]....
        /*08f4*/ 	.word	0x0000d210


	//   ....[168]....
        /*08f8*/ 	.word	0x0000d280


	//   ....[169]....
        /*08fc*/ 	.word	0x0000d370


	//   ....[170]....
        /*0900*/ 	.word	0x0000d3e0


	//   ....[171]....
        /*0904*/ 	.word	0x0000d4d0


	//   ....[172]....
        /*0908*/ 	.word	0x0000d540


	//   ....[173]....
        /*090c*/ 	.word	0x0000d630


	//   ....[174]....
        /*0910*/ 	.word	0x0000d6a0


	//   ....[175]....
        /*0914*/ 	.word	0x0000d790


	//   ....[176]....
        /*0918*/ 	.word	0x0000d800


	//   ....[177]....
        /*091c*/ 	.word	0x0000d8a0


	//   ....[178]....
        /*0920*/ 	.word	0x0000d990


	//   ....[179]....
        /*0924*/ 	.word	0x0000da00


	//   ....[180]....
        /*0928*/ 	.word	0x0000da60


	//   ....[181]....
        /*092c*/ 	.word	0x0000db50


	//   ....[182]....
        /*0930*/ 	.word	0x0000dbb0


	//   ....[183]....
        /*0934*/ 	.word	0x0000dcb0


	//   ....[184]....
        /*0938*/ 	.word	0x0000dd10


	//   ....[185]....
        /*093c*/ 	.word	0x0000de10


	//   ....[186]....
        /*0940*/ 	.word	0x0000de70


	//   ....[187]....
        /*0944*/ 	.word	0x0000df70


	//   ....[188]....
        /*0948*/ 	.word	0x0000dfd0


	//   ....[189]....
        /*094c*/ 	.word	0x0000e0d0


	//   ....[190]....
        /*0950*/ 	.word	0x0000e130


	//   ....[191]....
        /*0954*/ 	.word	0x0000e230


	//   ....[192]....
        /*0958*/ 	.word	0x0000e290


	//   ....[193]....
        /*095c*/ 	.word	0x0000e340


	//   ....[194]....
        /*0960*/ 	.word	0x0000e400


	//   ....[195]....
        /*0964*/ 	.word	0x0000e4c0


	//   ....[196]....
        /*0968*/ 	.word	0x0000e520


	//   ....[197]....
        /*096c*/ 	.word	0x0000e620


	//   ....[198]....
        /*0970*/ 	.word	0x0000e680


	//   ....[199]....
        /*0974*/ 	.word	0x0000e750


	//   ....[200]....
        /*0978*/ 	.word	0x0000e7b0


	//   ....[201]....
        /*097c*/ 	.word	0x0000e870


	//   ....[202]....
        /*0980*/ 	.word	0x0000e9b0


	//   ....[203]....
        /*0984*/ 	.word	0x0000ea50


	//   ....[204]....
        /*0988*/ 	.word	0x0000eac0


	//   ....[205]....
        /*098c*/ 	.word	0x0000eb70


	//   ....[206]....
        /*0990*/ 	.word	0x0000ebd0


	//   ....[207]....
        /*0994*/ 	.word	0x0000ec80


	//   ....[208]....
        /*0998*/ 	.word	0x0000ece0


	//   ....[209]....
        /*099c*/ 	.word	0x0000ed90


	//   ....[210]....
        /*09a0*/ 	.word	0x0000edf0


	//   ....[211]....
        /*09a4*/ 	.word	0x0000eea0


	//   ....[212]....
        /*09a8*/ 	.word	0x0000ef00


	//   ....[213]....
        /*09ac*/ 	.word	0x0000efb0


	//   ....[214]....
        /*09b0*/ 	.word	0x0000f010


	//   ....[215]....
        /*09b4*/ 	.word	0x0000f0c0


	//   ....[216]....
        /*09b8*/ 	.word	0x0000f120


	//   ....[217]....
        /*09bc*/ 	.word	0x0000f1d0


	//   ....[218]....
        /*09c0*/ 	.word	0x0000f2c0


	//   ....[219]....
        /*09c4*/ 	.word	0x0000f370


	//   ....[220]....
        /*09c8*/ 	.word	0x0000f3d0


	//   ....[221]....
        /*09cc*/ 	.word	0x0000f490


	//   ....[222]....
        /*09d0*/ 	.word	0x0000f4f0


	//   ....[223]....
        /*09d4*/ 	.word	0x0000f5b0


	//   ....[224]....
        /*09d8*/ 	.word	0x0000f610


	//   ....[225]....
        /*09dc*/ 	.word	0x0000f6d0


	//   ....[226]....
        /*09e0*/ 	.word	0x0000f730


	//   ....[227]....
        /*09e4*/ 	.word	0x0000f7f0


	//   ....[228]....
        /*09e8*/ 	.word	0x0000f850


	//   ....[229]....
        /*09ec*/ 	.word	0x0000f910


	//   ....[230]....
        /*09f0*/ 	.word	0x0000f970


	//   ....[231]....
        /*09f4*/ 	.word	0x0000fa30


	//   ....[232]....
        /*09f8*/ 	.word	0x0000fa90


	//   ....[233]....
        /*09fc*/ 	.word	0x0000fb40


	//   ....[234]....
        /*0a00*/ 	.word	0x0000fc30


	//   ....[235]....
        /*0a04*/ 	.word	0x0000fcd0


	//   ....[236]....
        /*0a08*/ 	.word	0x0000fd70


	//   ....[237]....
        /*0a0c*/ 	.word	0x0000fe20


	//   ....[238]....
        /*0a10*/ 	.word	0x0000fe80


	//   ....[239]....
        /*0a14*/ 	.word	0x0000ff40


	//   ....[240]....
        /*0a18*/ 	.word	0x0000ffa0


	//   ....[241]....
        /*0a1c*/ 	.word	0x00010060


	//   ....[242]....
        /*0a20*/ 	.word	0x000100c0


	//   ....[243]....
        /*0a24*/ 	.word	0x00010180


	//   ....[244]....
        /*0a28*/ 	.word	0x000101e0


	//   ....[245]....
        /*0a2c*/ 	.word	0x000102a0


	//   ....[246]....
        /*0a30*/ 	.word	0x00010300


	//   ....[247]....
        /*0a34*/ 	.word	0x000103c0


	//   ....[248]....
        /*0a38*/ 	.word	0x00010420


	//   ....[249]....
        /*0a3c*/ 	.word	0x000104c0


	//   ....[250]....
        /*0a40*/ 	.word	0x00010550


	//   ....[251]....
        /*0a44*/ 	.word	0x000105f0


	//   ....[252]....
        /*0a48*/ 	.word	0x00010710


	//   ....[253]....
        /*0a4c*/ 	.word	0x00010780


	//   ....[254]....
        /*0a50*/ 	.word	0x000107f0


	//   ....[255]....
        /*0a54*/ 	.word	0x00010860


	//   ....[0]....
        /*0a58*/ 	.word	0x000108d0


	//   ....[1]....
        /*0a5c*/ 	.word	0x00010950


	//   ....[2]....
        /*0a60*/ 	.word	0x000109e0


	//   ....[3]....
        /*0a64*/ 	.word	0x00010a70


	//   ....[4]....
        /*0a68*/ 	.word	0x00010ae0


	//   ....[5]....
        /*0a6c*/ 	.word	0x00010b50


	//   ....[6]....
        /*0a70*/ 	.word	0x00010bc0


	//   ....[7]....
        /*0a74*/ 	.word	0x00010c40


	//   ....[8]....
        /*0a78*/ 	.word	0x00010cb0


	//   ....[9]....
        /*0a7c*/ 	.word	0x00010d50


	//   ....[10]....
        /*0a80*/ 	.word	0x00010de0


	//   ....[11]....
        /*0a84*/ 	.word	0x00010f00


	//----- nvinfo : EIATTR_REG_RECONFIG
	.align		4
.L_1405:
        /*0a88*/ 	.byte	0x01, 0x54
	.zero		2


	//----- nvinfo : EIATTR_SYSCALL_OFFSETS
	.align		4
        /*0a8c*/ 	.byte	0x04, 0x46
        /*0a8e*/ 	.short	(.L_1407 - .L_1406)


	//   ....[0]....
.L_1406:
        /*0a90*/ 	.word	0x000013f0


	//   ....[1]....
        /*0a94*/ 	.word	0x00008640


	//   ....[2]....
        /*0a98*/ 	.word	0x00008790


	//   ....[3]....
        /*0a9c*/ 	.word	0x00008880


	//   ....[4]....
        /*0aa0*/ 	.word	0x00009880


	//----- nvinfo : EIATTR_MBARRIER_INSTR_OFFSETS
	.align		4
.L_1407:
        /*0aa4*/ 	.byte	0x04, 0x39
        /*0aa6*/ 	.short	(.L_1409 - .L_1408)


	//   ....[0]....
.L_1408:
        /*0aa8*/ 	.word	0x00000180
        /*0aac*/ 	.word	0x000000ff
        /*0ab0*/ 	.word	0x00016800
        /*0ab4*/ 	.short	0x0100
        /*0ab6*/ 	.byte	0x08
	.zero		1


	//   ....[1]....
        /*0ab8*/ 	.word	0x00000190
        /*0abc*/ 	.word	0x000000ff
        /*0ac0*/ 	.word	0x00016820
        /*0ac4*/ 	.short	0x0100
        /*0ac6*/ 	.byte	0x08
	.zero		1


	//   ....[2]....
        /*0ac8*/ 	.word	0x00000280
        /*0acc*/ 	.word	0x000000ff
        /*0ad0*/ 	.word	0x00016830
        /*0ad4*/ 	.short	0x0100
        /*0ad6*/ 	.byte	0x08
	.zero		1


	//   ....[3]....
        /*0ad8*/ 	.word	0x00000290
        /*0adc*/ 	.word	0x000000ff
        /*0ae0*/ 	.word	0x00016840
        /*0ae4*/ 	.short	0x0100
        /*0ae6*/ 	.byte	0x08
	.zero		1


	//   ....[4]....
        /*0ae8*/ 	.word	0x000002a0
        /*0aec*/ 	.word	0x000000ff
        /*0af0*/ 	.word	0x00016838
        /*0af4*/ 	.short	0x0100
        /*0af6*/ 	.byte	0x08
	.zero		1


	//   ....[5]....
        /*0af8*/ 	.word	0x000002b0
        /*0afc*/ 	.word	0x000000ff
        /*0b00*/ 	.word	0x00016848
        /*0b04*/ 	.short	0x0100
        /*0b06*/ 	.byte	0x08
	.zero		1


	//   ....[6]....
        /*0b08*/ 	.word	0x000003e0
        /*0b0c*/ 	.word	0x000000ff
        /*0b10*/ 	.word	0x00016850
        /*0b14*/ 	.short	0x0100
        /*0b16*/ 	.byte	0x08
	.zero		1


	//   ....[7]....
        /*0b18*/ 	.word	0x000003f0
        /*0b1c*/ 	.word	0x000000ff
        /*0b20*/ 	.word	0x00016860
        /*0b24*/ 	.short	0x0100
        /*0b26*/ 	.byte	0x08
	.zero		1


	//   ....[8]....
        /*0b28*/ 	.word	0x00000400
        /*0b2c*/ 	.word	0x000000ff
        /*0b30*/ 	.word	0x00016858
        /*0b34*/ 	.short	0x0100
        /*0b36*/ 	.byte	0x08
	.zero		1


	//   ....[9]....
        /*0b38*/ 	.word	0x00000410
        /*0b3c*/ 	.word	0x000000ff
        /*0b40*/ 	.word	0x00016868
        /*0b44*/ 	.short	0x0100
        /*0b46*/ 	.byte	0x08
	.zero		1


	//   ....[10]....
        /*0b48*/ 	.word	0x00000500
        /*0b4c*/ 	.word	0x000000ff
        /*0b50*/ 	.word	0x00016870
        /*0b54*/ 	.short	0x0100
        /*0b56*/ 	.byte	0x06
	.zero		1


	//   ....[11]....
        /*0b58*/ 	.word	0x00000510
        /*0b5c*/ 	.word	0x000000ff
        /*0b60*/ 	.word	0x00016880
        /*0b64*/ 	.short	0x0100
        /*0b66*/ 	.byte	0x06
	.zero		1


	//   ....[12]....
        /*0b68*/ 	.word	0x00000520
        /*0b6c*/ 	.word	0x000000ff
        /*0b70*/ 	.word	0x00016878
        /*0b74*/ 	.short	0x0100
        /*0b76*/ 	.byte	0x06
	.zero		1


	//   ....[13]....
        /*0b78*/ 	.word	0x00000530
        /*0b7c*/ 	.word	0x000000ff
        /*0b80*/ 	.word	0x00016888
        /*0b84*/ 	.short	0x0100
        /*0b86*/ 	.byte	0x06
	.zero		1


	//   ....[14]....
        /*0b88*/ 	.word	0x00000660
        /*0b8c*/ 	.word	0x000000ff
        /*0b90*/ 	.word	0x00016890
        /*0b94*/ 	.short	0x0100
        /*0b96*/ 	.byte	0x08
	.zero		1


	//   ....[15]....
        /*0b98*/ 	.word	0x00000670
        /*0b9c*/ 	.word	0x000000ff
        /*0ba0*/ 	.word	0x000168a0
        /*0ba4*/ 	.short	0x0100
        /*0ba6*/ 	.byte	0x08
	.zero		1


	//   ....[16]....
        /*0ba8*/ 	.word	0x00000680
        /*0bac*/ 	.word	0x000000ff
        /*0bb0*/ 	.word	0x00016898
        /*0bb4*/ 	.short	0x0100
        /*0bb6*/ 	.byte	0x08
	.zero		1


	//   ....[17]....
        /*0bb8*/ 	.word	0x00000690
        /*0bbc*/ 	.word	0x000000ff
        /*0bc0*/ 	.word	0x000168a8
        /*0bc4*/ 	.short	0x0100
        /*0bc6*/ 	.byte	0x08
	.zero		1


	//   ....[18]....
        /*0bc8*/ 	.word	0x000007d0
        /*0bcc*/ 	.word	0x000000ff
        /*0bd0*/ 	.word	0x000168b0
        /*0bd4*/ 	.short	0x0100
        /*0bd6*/ 	.byte	0x08
	.zero		1


	//   ....[19]....
        /*0bd8*/ 	.word	0x000007e0
        /*0bdc*/ 	.word	0x000000ff
        /*0be0*/ 	.word	0x000168c0
        /*0be4*/ 	.short	0x0100
        /*0be6*/ 	.byte	0x08
	.zero		1


	//   ....[20]....
        /*0be8*/ 	.word	0x000007f0
        /*0bec*/ 	.word	0x000000ff
        /*0bf0*/ 	.word	0x000168b8
        /*0bf4*/ 	.short	0x0100
        /*0bf6*/ 	.byte	0x08
	.zero		1


	//   ....[21]....
        /*0bf8*/ 	.word	0x00000800
        /*0bfc*/ 	.word	0x000000ff
        /*0c00*/ 	.word	0x000168c8
        /*0c04*/ 	.short	0x0100
        /*0c06*/ 	.byte	0x08
	.zero		1


	//   ....[22]....
        /*0c08*/ 	.word	0x00001470
        /*0c0c*/ 	.word	0x000000ff
        /*0c10*/ 	.word	0x00016800
        /*0c14*/ 	.short	0x010a
        /*0c16*/ 	.byte	0x31
	.zero		1


	//   ....[23]....
        /*0c18*/ 	.word	0x000014f0
        /*0c1c*/ 	.word	0x00000004
        /*0c20*/ 	.word	0x00016830
        /*0c24*/ 	.short	0x010a
        /*0c26*/ 	.byte	0x3f
	.zero		1


	//   ....[24]....
        /*0c28*/ 	.word	0x00001540
        /*0c2c*/ 	.word	0x00000004
        /*0c30*/ 	.word	0x00016830
        /*0c34*/ 	.short	0x010a
        /*0c36*/ 	.byte	0x3f
	.zero		1


	//   ....[25]....
        /*0c38*/ 	.word	0x000021a0
        /*0c3c*/ 	.word	0x000000ff
        /*0c40*/ 	.word	0x00000000
        /*0c44*/ 	.short	0x0101
        /*0c46*/ 	.byte	0x06
	.zero		1


	//   ....[26]....
        /*0c48*/ 	.word	0x00003600
        /*0c4c*/ 	.word	0x000000ff
        /*0c50*/ 	.word	0x00016830
        /*0c54*/ 	.short	0x010a
        /*0c56*/ 	.byte	0x06
	.zero		1


	//   ....[27]....
        /*0c58*/ 	.word	0x00003640
        /*0c5c*/ 	.word	0x000000ff
        /*0c60*/ 	.word	0x00016830
        /*0c64*/ 	.short	0x010a
        /*0c66*/ 	.byte	0x06
	.zero		1


	//   ....[28]....
        /*0c68*/ 	.word	0x00003880
        /*0c6c*/ 	.word	0x000000ff
        /*0c70*/ 	.word	0x00016850
        /*0c74*/ 	.short	0x010a
        /*0c76*/ 	.byte	0x06
	.zero		1


	//   ....[29]....
        /*0c78*/ 	.word	0x000038c0
        /*0c7c*/ 	.word	0x000000ff
        /*0c80*/ 	.word	0x00016850
        /*0c84*/ 	.short	0x010a
        /*0c86*/ 	.byte	0x06
	.zero		1


	//   ....[30]....
        /*0c88*/ 	.word	0x00003d10
        /*0c8c*/ 	.word	0x000000ff
        /*0c90*/ 	.word	0x00000000
        /*0c94*/ 	.short	0x0101
        /*0c96*/ 	.byte	0x06
	.zero		1


	//   ....[31]....
        /*0c98*/ 	.word	0x00004ec0
        /*0c9c*/ 	.word	0x000000ff
        /*0ca0*/ 	.word	0x00000000
        /*0ca4*/ 	.short	0x0101
        /*0ca6*/ 	.byte	0x06
	.zero		1


	//   ....[32]....
        /*0ca8*/ 	.word	0x00005300
        /*0cac*/ 	.word	0x000000ff
        /*0cb0*/ 	.word	0x00016850
        /*0cb4*/ 	.short	0x010a
        /*0cb6*/ 	.byte	0x05
	.zero		1


	//   ....[33]....
        /*0cb8*/ 	.word	0x00005340
        /*0cbc*/ 	.word	0x000000ff
        /*0cc0*/ 	.word	0x00016850
        /*0cc4*/ 	.short	0x010a
        /*0cc6*/ 	.byte	0x05
	.zero		1


	//   ....[34]....
        /*0cc8*/ 	.word	0x000058f0
        /*0ccc*/ 	.word	0x000000ff
        /*0cd0*/ 	.word	0x00000000
        /*0cd4*/ 	.short	0x0101
        /*0cd6*/ 	.byte	0x04
	.zero		1


	//   ....[35]....
        /*0cd8*/ 	.word	0x00006750
        /*0cdc*/ 	.word	0x00000000
        /*0ce0*/ 	.word	0x00000000
        /*0ce4*/ 	.short	0x0101
        /*0ce6*/ 	.byte	0x3f
	.zero		1


	//   ....[36]....
        /*0ce8*/ 	.word	0x00008db0
        /*0cec*/ 	.word	0x00000003
        /*0cf0*/ 	.word	0x00016840
        /*0cf4*/ 	.short	0x010a
        /*0cf6*/ 	.byte	0x3f
	.zero		1


	//   ....[37]....
        /*0cf8*/ 	.word	0x00009570
        /*0cfc*/ 	.word	0x00000003
        /*0d00*/ 	.word	0x00016830
        /*0d04*/ 	.short	0x0107
        /*0d06*/ 	.byte	0x3f
	.zero		1


	//   ....[38]....
        /*0d08*/ 	.word	0x00009640
        /*0d0c*/ 	.word	0x00000003
        /*0d10*/ 	.word	0x00016830
        /*0d14*/ 	.short	0x0101
        /*0d16*/ 	.byte	0x3f
	.zero		1


	//   ....[39]....
        /*0d18*/ 	.word	0x0000a4a0
        /*0d1c*/ 	.word	0x00000016
        /*0d20*/ 	.word	0x00016800
        /*0d24*/ 	.short	0x0107
        /*0d26*/ 	.byte	0x3f
	.zero		1


	//   ....[40]....
        /*0d28*/ 	.word	0x0000a5a0
        /*0d2c*/ 	.word	0x00000016
        /*0d30*/ 	.word	0x00016800
        /*0d34*/ 	.short	0x0101
        /*0d36*/ 	.byte	0x3f
	.zero		1


	//   ....[41]....
        /*0d38*/ 	.word	0x0000a5c0
        /*0d3c*/ 	.word	0x00000016
        /*0d40*/ 	.word	0x00016820
        /*0d44*/ 	.short	0x010a
        /*0d46*/ 	.byte	0x3f
	.zero		1


	//   ....[42]....
        /*0d48*/ 	.word	0x0000a960
        /*0d4c*/ 	.word	0x00000005
        /*0d50*/ 	.word	0x00016840
        /*0d54*/ 	.short	0x010a
        /*0d56*/ 	.byte	0x3f
	.zero		1


	//   ....[43]....
        /*0d58*/ 	.word	0x0000ae70
        /*0d5c*/ 	.word	0x00000005
        /*0d60*/ 	.word	0x00016830
        /*0d64*/ 	.short	0x0107
        /*0d66*/ 	.byte	0x3f
	.zero		1


	//   ....[44]....
        /*0d68*/ 	.word	0x0000af30
        /*0d6c*/ 	.word	0x00000005
        /*0d70*/ 	.word	0x00016830
        /*0d74*/ 	.short	0x0101
        /*0d76*/ 	.byte	0x3f
	.zero		1


	//   ....[45]....
        /*0d78*/ 	.word	0x0000af90
        /*0d7c*/ 	.word	0x00000005
        /*0d80*/ 	.word	0x00016860
        /*0d84*/ 	.short	0x010a
        /*0d86*/ 	.byte	0x3f
	.zero		1


	//   ....[46]....
        /*0d88*/ 	.word	0x0000b460
        /*0d8c*/ 	.word	0x00000005
        /*0d90*/ 	.word	0x00016850
        /*0d94*/ 	.short	0x0107
        /*0d96*/ 	.byte	0x3f
	.zero		1


	//   ....[47]....
        /*0d98*/ 	.word	0x0000b600
        /*0d9c*/ 	.word	0x00000005
        /*0da0*/ 	.word	0x00016850
        /*0da4*/ 	.short	0x0101
        /*0da6*/ 	.byte	0x3f
	.zero		1


	//   ....[48]....
        /*0da8*/ 	.word	0x0000b810
        /*0dac*/ 	.word	0x00000000
        /*0db0*/ 	.word	0x00016860
        /*0db4*/ 	.short	0x010a
        /*0db6*/ 	.byte	0x3f
	.zero		1


	//   ....[49]....
        /*0db8*/ 	.word	0x0000bca0
        /*0dbc*/ 	.word	0x00000000
        /*0dc0*/ 	.word	0x00016850
        /*0dc4*/ 	.short	0x0107
        /*0dc6*/ 	.byte	0x3f
	.zero		1


	//   ....[50]....
        /*0dc8*/ 	.word	0x0000bd70
        /*0dcc*/ 	.word	0x00000000
        /*0dd0*/ 	.word	0x00016850
        /*0dd4*/ 	.short	0x0101
        /*0dd6*/ 	.byte	0x3f
	.zero		1


	//   ....[51]....
        /*0dd8*/ 	.word	0x0000c870
        /*0ddc*/ 	.word	0x00000005
        /*0de0*/ 	.word	0x00016820
        /*0de4*/ 	.short	0x010a
        /*0de6*/ 	.byte	0x3f
	.zero		1


	//   ....[52]....
        /*0de8*/ 	.word	0x0000c9f0
        /*0dec*/ 	.word	0x00000003
        /*0df0*/ 	.word	0x00016840
        /*0df4*/ 	.short	0x010a
        /*0df6*/ 	.byte	0x3f
	.zero		1


	//   ....[53]....
        /*0df8*/ 	.word	0x0000ca90
        /*0dfc*/ 	.word	0x00000019
        /*0e00*/ 	.word	0x00016840
        /*0e04*/ 	.short	0x010a
        /*0e06*/ 	.byte	0x3f
	.zero		1


	//   ....[54]....
        /*0e08*/ 	.word	0x0000cad0
        /*0e0c*/ 	.word	0x00000003
        /*0e10*/ 	.word	0x00016860
        /*0e14*/ 	.short	0x010a
        /*0e16*/ 	.byte	0x3f
	.zero		1


	//   ....[55]....
        /*0e18*/ 	.word	0x0000cb10
        /*0e1c*/ 	.word	0x00000019
        /*0e20*/ 	.word	0x00016860
        /*0e24*/ 	.short	0x010a
        /*0e26*/ 	.byte	0x3f
	.zero		1


	//   ....[56]....
        /*0e28*/ 	.word	0x0000cb80
        /*0e2c*/ 	.word	0x00000003
        /*0e30*/ 	.word	0x00016800
        /*0e34*/ 	.short	0x010a
        /*0e36*/ 	.byte	0x3f
	.zero		1


	//   ....[57]....
        /*0e38*/ 	.word	0x0000cbd0
        /*0e3c*/ 	.word	0x00000004
        /*0e40*/ 	.word	0x00016830
        /*0e44*/ 	.short	0x010a
        /*0e46*/ 	.byte	0x3f
	.zero		1


	//   ....[58]....
        /*0e48*/ 	.word	0x0000cc30
        /*0e4c*/ 	.word	0x00000003
        /*0e50*/ 	.word	0x00016830
        /*0e54*/ 	.short	0x010a
        /*0e56*/ 	.byte	0x3f
	.zero		1


	//   ....[59]....
        /*0e58*/ 	.word	0x0000cc90
        /*0e5c*/ 	.word	0x00000003
        /*0e60*/ 	.word	0x00016850
        /*0e64*/ 	.short	0x010a
        /*0e66*/ 	.byte	0x3f
	.zero		1


	//   ....[60]....
        /*0e68*/ 	.word	0x0000ccf0
        /*0e6c*/ 	.word	0x0000000b
        /*0e70*/ 	.word	0x00016850
        /*0e74*/ 	.short	0x010a
        /*0e76*/ 	.byte	0x3f
	.zero		1


	//   ....[61]....
        /*0e78*/ 	.word	0x0000ce10
        /*0e7c*/ 	.word	0x00000003
        /*0e80*/ 	.word	0x00016840
        /*0e84*/ 	.short	0x010a
        /*0e86*/ 	.byte	0x3f
	.zero		1


	//   ....[62]....
        /*0e88*/ 	.word	0x0000e8b0
        /*0e8c*/ 	.word	0x00000016
        /*0e90*/ 	.word	0x00016820
        /*0e94*/ 	.short	0x010a
        /*0e96*/ 	.byte	0x3f
	.zero		1


	//   ....[63]....
        /*0e98*/ 	.word	0x0000e900
        /*0e9c*/ 	.word	0x00000005
        /*0ea0*/ 	.word	0x00016840
        /*0ea4*/ 	.short	0x010a
        /*0ea6*/ 	.byte	0x3f
	.zero		1


	//   ....[64]....
        /*0ea8*/ 	.word	0x0000f210
        /*0eac*/ 	.word	0x00000005
        /*0eb0*/ 	.word	0x00016860
        /*0eb4*/ 	.short	0x010a
        /*0eb6*/ 	.byte	0x3f
	.zero		1


	//   ....[65]....
        /*0eb8*/ 	.word	0x0000fb80
        /*0ebc*/ 	.word	0x00000000
        /*0ec0*/ 	.word	0x00016860
        /*0ec4*/ 	.short	0x010a
        /*0ec6*/ 	.byte	0x3f
	.zero		1


	//   ....[66]....
        /*0ec8*/ 	.word	0x00010e20
        /*0ecc*/ 	.word	0x00000005
        /*0ed0*/ 	.word	0x00016820
        /*0ed4*/ 	.short	0x010a
        /*0ed6*/ 	.byte	0x3f
	.zero		1


	//   ....[67]....
        /*0ed8*/ 	.word	0x00010fc0
        /*0edc*/ 	.word	0x00000003
        /*0ee0*/ 	.word	0x00016840
        /*0ee4*/ 	.short	0x010a
        /*0ee6*/ 	.byte	0x3f
	.zero		1


	//   ....[68]....
        /*0ee8*/ 	.word	0x00011010
        /*0eec*/ 	.word	0x00000019
        /*0ef0*/ 	.word	0x00016840
        /*0ef4*/ 	.short	0x010a
        /*0ef6*/ 	.byte	0x3f
	.zero		1


	//   ....[69]....
        /*0ef8*/ 	.word	0x00011060
        /*0efc*/ 	.word	0x00000003
        /*0f00*/ 	.word	0x00016860
        /*0f04*/ 	.short	0x010a
        /*0f06*/ 	.byte	0x3f
	.zero		1


	//----- nvinfo : EIATTR_NUM_MBARRIERS
	.align		4
.L_1409:
        /*0f08*/ 	.byte	0x03, 0x38
        /*0f0a*/ 	.short	0x0016


	//----- nvinfo : EIATTR_EXIT_INSTR_OFFSETS
	.align		4
        /*0f0c*/ 	.byte	0x04, 0x1c
        /*0f0e*/ 	.short	(.L_1411 - .L_1410)


	//   ....[0]....
.L_1410:
        /*0f10*/ 	.word	0x000009b0


	//   ....[1]....
        /*0f14*/ 	.word	0x00007400


	//   ....[2]....
        /*0f18*/ 	.word	0x0000cb60


	//----- nvinfo : EIATTR_MAX_THREADS
	.align		4
.L_1411:
        /*0f1c*/ 	.byte	0x04, 0x05
        /*0f1e*/ 	.short	(.L_1413 - .L_1412)
.L_1412:
        /*0f20*/ 	.word	0x00000200
        /*0f24*/ 	.word	0x00000001
        /*0f28*/ 	.word	0x00000001


	//----- nvinfo : EIATTR_CRS_STACK_SIZE
	.align		4
.L_1413:
        /*0f2c*/ 	.byte	0x04, 0x1e
        /*0f2e*/ 	.short	(.L_1415 - .L_1414)
.L_1414:
        /*0f30*/ 	.word	0x00000000


	//----- nvinfo : EIATTR_CBANK_PARAM_SIZE
	.align		4
.L_1415:
        /*0f34*/ 	.byte	0x03, 0x19
        /*0f36*/ 	.short	0x0af0


	//----- nvinfo : EIATTR_PARAM_CBANK
	.align		4
        /*0f38*/ 	.byte	0x04, 0x0a
        /*0f3a*/ 	.short	(.L_1417 - .L_1416)
	.align		4
.L_1416:
        /*0f3c*/ 	.word	index@(.nv.constant0._ZN7cutlass13device_kernelIN5flash11enable_sm90INS1_16FlashAttnFwdSm90INS1_25CollectiveMainloopFwdSm90ILi2EN4cute5tupleIJNS5_1CILi1EEES8_S8_EEENS6_IJNS7_ILi192EEENS7_ILi128EEENS7_ILi64EEEEEELi64ENS_10bfloat16_tEfNS_4arch4Sm90ELb0ELb0ELb0ELb1ELb1ELb0ELb0ELb1ELb1ELb1ELb0ELb0EEENS1_21CollectiveEpilogueFwdINS6_IJSA_SC_SB_EEES9_SE_SG_Li384ELb1ELb1ELb0ELb0EEENS1_36VarlenDynamicPersistentTileSchedulerILi192ELi128ELi384ELi128ELb0ELb1ELb1ELb0ELb1ELb1EEEEEEEEEvNT_6ParamsE)
        /*0f40*/ 	.short	0x0210
        /*0f42*/ 	.short	0x0af0


	//----- nvinfo : EIATTR_SW_WAR
	.align		4
.L_1417:
        /*0f44*/ 	.byte	0x04, 0x36
        /*0f46*/ 	.short	(.L_1419 - .L_1418)
.L_1418:
        /*0f48*/ 	.word	0x00000008
.L_1419:


//--------------------- .nv.info._ZN7cutlass13device_kernelIN5flash11enable_sm90INS1_16FlashAttnFwdSm90INS1_25CollectiveMainloopFwdSm90ILi2EN4cute5tupleIJNS5_1CILi1EEES8_S8_EEENS6_IJNS7_ILi192EEENS7_ILi128EEENS7_ILi64EEEEEELi64ENS_10bfloat16_tEfNS_4arch4Sm90ELb0ELb0ELb0ELb1ELb1ELb1ELb0ELb1ELb1ELb1ELb0ELb0EEENS1_21CollectiveEpilogueFwdINS6_IJSA_SC_SB_EEES9_SE_SG_Li384ELb1ELb1ELb0ELb0EEENS1_36VarlenDynamicPersistentTileSchedulerILi192ELi128ELi384ELi128ELb0ELb1ELb1ELb0ELb1ELb1EEEEEEEEEvNT_6ParamsE --------------------------
	.section	.nv.info._ZN7cutlass13device_kernelIN5flash11enable_sm90INS1_16FlashAttnFwdSm90INS1_25CollectiveMainloopFwdSm90ILi2EN4cute5tupleIJNS5_1CILi1EEES8_S8_EEENS6_IJNS7_ILi192EEENS7_ILi128EEENS7_ILi64EEEEEELi64ENS_10bfloat16_tEfNS_4arch4Sm90ELb0ELb0ELb0ELb1ELb1ELb1ELb0ELb1ELb1ELb1ELb0ELb0EEENS1_21CollectiveEpilogueFwdINS6_IJSA_SC_SB_EEES9_SE_SG_Li384ELb1ELb1ELb0ELb0EEENS1_36VarlenDynamicPersistentTileSchedulerILi192ELi128ELi384ELi128ELb0ELb1ELb1ELb0ELb1ELb1EEEEEEEEEvNT_6ParamsE,"",@"SHT_CUDA_INFO"
	.sectionflags	@""
	.align	4


	//----- nvinfo : EIATTR_CUDA_API_VERSION
	.align		4
        /*0000*/ 	.byte	0x04, 0x37
        /*0002*/ 	.short	(.L_1421 - .L_1420)
.L_1420:
        /*0004*/ 	.word	0x00000082


	//----- nvinfo : EIATTR_KPARAM_INFO
	.align		4
.L_1421:
        /*0008*/ 	.byte	0x04, 0x17
        /*000a*/ 	.short	(.L_1423 - .L_1422)
.L_1422:
        /*000c*/ 	.word	0x00000000
        /*0010*/ 	.short	0x0000
        /*0012*/ 	.short	0x0070
        /*0014*/ 	.byte	0x00, 0xf0, 0x01, 0x2a


	//----- nvinfo : EIATTR_SPARSE_MMA_MASK
	.align		4
.L_1423:
        /*0018*/ 	.byte	0x03, 0x50
        /*001a*/ 	.short	0x0000


	//----- nvinfo : EIATTR_MAXREG_COUNT
	.align		4
        /*001c*/ 	.byte	0x03, 0x1b
        /*001e*/ 	.short	0x0080


	//----- nvinfo : EIATTR_NUM_BARRIERS
	.align		4
        /*0020*/ 	.byte	0x02, 0x4c
        /*0022*/ 	.byte	0x10
	.zero		1


	//----- nvinfo : EIATTR_EXTERNS
	.align		4
        /*0024*/ 	.byte	0x04, 0x0f
        /*0026*/ 	.short	(.L_1425 - .L_1424)


	//   ....[0]....
	.align		4
.L_1424:
        /*0028*/ 	.word	index@(__assertfail)


	//----- nvinfo : EIATTR_ANNOTATIONS
	.align		4
.L_1425:
        /*002c*/ 	.byte	0x04, 0x55
        /*002e*/ 	.short	(.L_1427 - .L_1426)


	//   ....[0]....
.L_1426:
        /* <DEDUP_REMOVED lines=65> */


	//----- nvinfo : EIATTR_MERCURY_ISA_VERSION
	.align		4
.L_1427:
        /*0430*/ 	.byte	0x03, 0x5f
        /*0432*/ 	.short	0x0101


	//----- nvinfo : EIATTR_UNUSED_LOAD_BYTE_OFFSET
	.align		4
        /*0434*/ 	.byte	0x04, 0x44
        /*0436*/ 	.short	(.L_1429 - .L_1428)


	//   ....[0]....
.L_1428:
        /*0438*/ 	.word	0x00000a80
        /*043c*/ 	.word	0x0000fff0


	//   ....[1]....
        /*0440*/ 	.word	0x0000cdf0
        /*0444*/ 	.word	0x0000fff0


	//----- nvinfo : EIATTR_INT_WARP_WIDE_INSTR_OFFSETS
	.align		4
.L_1429:
        /*0448*/ 	.byte	0x04, 0x31
        /*044a*/ 	.short	(.L_1431 - .L_1430)


	//   ....[0]....
.L_1430:
        /*044c*/ 	.word	0x00000130


	//   ....[1]....
        /*0450*/ 	.word	0x00000170


	//   ....[2]....
        /*0454*/ 	.word	0x000001e0


	//   ....[3]....
        /*0458*/ 	.word	0x00010680


	//   ....[4]....
        /*045c*/ 	.word	0x00010710


	//   ....[5]....
        /*0460*/ 	.word	0x000139e0


	//   ....[6]....
        /*0464*/ 	.word	0x00013a70


	//----- nvinfo : EIATTR_COOP_GROUP_MASK_REGIDS
	.align		4
.L_1431:
        /*0468*/ 	.byte	0x04, 0x29
        /*046a*/ 	.short	(.L_1433 - .L_1432)


	//   ....[0]....
.L_1432:
        /*046c*/ 	.word	0xffffffff


	//   ....[1]....
        /*0470*/ 	.word	0xffffffff


	//   ....[2]....
        /*0474*/ 	.word	0xffffffff


	//   ....[3]....
        /*0478*/ 	.word	0xffffffff


	//   ....[4]....
        /*047c*/ 	.word	0xffffffff


	//   ....[5]....
        /*0480*/ 	.word	0xffffffff


	//   ....[6]....
        /*0484*/ 	.word	0xffffffff


	//   ....[7]....
        /*0488*/ 	.word	0xffffffff


	//   ....[8]....
        /*048c*/ 	.word	0xffffffff


	//   ....[9]....
        /*0490*/ 	.word	0xffffffff


	//   ....[10]....
        /*0494*/ 	.word	0xffffffff


	//   ....[11]....
        /*0498*/ 	.word	0xffffffff


	//   ....[12]....
        /*049c*/ 	.word	0xffffffff


	//   ....[13]....
        /*04a0*/ 	.word	0xffffffff


	//   ....[14]....
        /*04a4*/ 	.word	0xffffffff


	//   ....[15]....
        /*04a8*/ 	.word	0xffffffff


	//   ....[16]....
        /*04ac*/ 	.word	0xffffffff


	//   ....[17]....
        /*04b0*/ 	.word	0xffffffff


	//   ....[18]....
        /*04b4*/ 	.word	0xffffffff


	//   ....[19]....
        /*04b8*/ 	.word	0xffffffff


	//   ....[20]....
        /*04bc*/ 	.word	0xffffffff


	//   ....[21]....
        /*04c0*/ 	.word	0xffffffff


	//   ....[22]....
        /*04c4*/ 	.word	0xffffffff


	//   ....[23]....
        /*04c8*/ 	.word	0xffffffff


	//   ....[24]....
        /*04cc*/ 	.word	0xffffffff


	//   ....[25]....
        /*04d0*/ 	.word	0xffffffff


	//   ....[26]....
        /*04d4*/ 	.word	0xffffffff


	//   ....[27]....
        /*04d8*/ 	.word	0xffffffff


	//   ....[28]....
        /*04dc*/ 	.word	0xffffffff


	//   ....[29]....
        /*04e0*/ 	.word	0xffffffff


	//   ....[30]....
        /*04e4*/ 	.word	0xffffffff


	//   ....[31]....
        /*04e8*/ 	.word	0xffffffff


	//   ....[32]....
        /*04ec*/ 	.word	0xffffffff


	//   ....[33]....
        /*04f0*/ 	.word	0xffffffff


	//   ....[34]....
        /*04f4*/ 	.word	0xffffffff


	//   ....[35]....
        /*04f8*/ 	.word	0xffffffff


	//   ....[36]....
        /*04fc*/ 	.word	0xffffffff


	//   ....[37]....
        /*0500*/ 	.word	0xffffffff


	//   ....[38]....
        /*0504*/ 	.word	0xffffffff


	//   ....[39]....
        /*0508*/ 	.word	0xffffffff


	//   ....[40]....
        /*050c*/ 	.word	0xffffffff


	//   ....[41]....
        /*0510*/ 	.word	0xffffffff


	//   ....[42]....
        /*0514*/ 	.word	0xffffffff


	//   ....[43]....
        /*0518*/ 	.word	0xffffffff


	//   ....[44]....
        /*051c*/ 	.word	0xffffffff


	//   ....[45]....
        /*0520*/ 	.word	0xffffffff


	//   ....[46]....
        /*0524*/ 	.word	0xffffffff


	//   ....[47]....
        /*0528*/ 	.word	0xffffffff


	//   ....[48]....
        /*052c*/ 	.word	0xffffffff


	//   ....[49]....
        /*0530*/ 	.word	0xffffffff


	//   ....[50]....
        /*0534*/ 	.word	0xffffffff


	//   ....[51]....
        /*0538*/ 	.word	0xffffffff


	//   ....[52]....
        /*053c*/ 	.word	0xffffffff


	//   ....[53]....
        /*0540*/ 	.word	0xffffffff


	//   ....[54]....
        /*0544*/ 	.word	0xffffffff


	//   ....[55]....
        /*0548*/ 	.word	0xffffffff


	//   ....[56]....
        /*054c*/ 	.word	0xffffffff


	//   ....[57]....
        /*0550*/ 	.word	0xffffffff


	//   ....[58]....
        /*0554*/ 	.word	0xffffffff


	//   ....[59]....
        /*0558*/ 	.word	0xffffffff


	//   ....[60]....
        /*055c*/ 	.word	0xffffffff


	//   ....[61]....
        /*0560*/ 	.word	0xffffffff


	//   ....[62]....
        /*0564*/ 	.word	0xffffffff


	//   ....[63]....
        /*0568*/ 	.word	0xffffffff


	//   ....[64]....
        /*056c*/ 	.word	0xffffffff


	//   ....[65]....
        /*0570*/ 	.word	0xffffffff


	//   ....[66]....
        /*0574*/ 	.word	0xffffffff


	//   ....[67]....
        /*0578*/ 	.word	0xffffffff


	//   ....[68]....
        /*057c*/ 	.word	0xffffffff


	//   ....[69]....
        /*0580*/ 	.word	0xffffffff


	//   ....[70]....
        /*0584*/ 	.word	0xffffffff


	//   ....[71]....
        /*0588*/ 	.word	0xffffffff


	//   ....[72]....
        /*058c*/ 	.word	0xffffffff


	//   ....[73]....
        /*0590*/ 	.word	0xffffffff


	//   ....[74]....
        /*0594*/ 	.word	0xffffffff


	//   ....[75]....
        /*0598*/ 	.word	0xffffffff


	//   ....[76]....
        /*059c*/ 	.word	0xffffffff


	//   ....[77]....
        /*05a0*/ 	.word	0xffffffff


	//   ....[78]....
        /*05a4*/ 	.word	0xffffffff


	//   ....[79]....
        /*05a8*/ 	.word	0xffffffff


	//   ....[80]....
        /*05ac*/ 	.word	0xffffffff


	//   ....[81]....
        /*05b0*/ 	.word	0xffffffff


	//   ....[82]....
        /*05b4*/ 	.word	0xffffffff


	//   ....[83]....
        /*05b8*/ 	.word	0xffffffff


	//   ....[84]....
        /*05bc*/ 	.word	0xffffffff


	//   ....[85]....
        /*05c0*/ 	.word	0xffffffff


	//   ....[86]....
        /*05c4*/ 	.word	0xffffffff


	//   ....[87]....
        /*05c8*/ 	.word	0xffffffff


	//   ....[88]....
        /*05cc*/ 	.word	0xffffffff


	//   ....[89]....
        /*05d0*/ 	.word	0xffffffff


	//   ....[90]....
        /*05d4*/ 	.word	0xffffffff


	//   ....[91]....
        /*05d8*/ 	.word	0xffffffff


	//   ....[92]....
        /*05dc*/ 	.word	0xffffffff


	//   ....[93]....
        /*05e0*/ 	.word	0xffffffff


	//   ....[94]....
        /*05e4*/ 	.word	0xffffffff


	//   ....[95]....
        /*05e8*/ 	.word	0xffffffff


	//   ....[96]....
        /*05ec*/ 	.word	0xffffffff


	//   ....[97]....
        /*05f0*/ 	.word	0xffffffff


	//   ....[98]....
        /*05f4*/ 	.word	0xffffffff


	//   ....[99]....
        /*05f8*/ 	.word	0xffffffff


	//   ....[100]....
        /*05fc*/ 	.word	0xffffffff


	//   ....[101]....
        /*0600*/ 	.word	0xffffffff


	//   ....[102]....
        /*0604*/ 	.word	0xffffffff


	//   ....[103]....
        /*0608*/ 	.word	0xffffffff


	//   ....[104]....
        /*060c*/ 	.word	0xffffffff


	//   ....[105]....
        /*0610*/ 	.word	0xffffffff


	//   ....[106]....
        /*0614*/ 	.word	0xffffffff


	//   ....[107]....
        /*0618*/ 	.word	0xffffffff


	//   ....[108]....
        /*061c*/ 	.word	0xffffffff


	//   ....[109]....
        /*0620*/ 	.word	0xffffffff


	//   ....[110]....
        /*0624*/ 	.word	0xffffffff


	//   ....[111]....
        /*0628*/ 	.word	0xffffffff


	//   ....[112]....
        /*062c*/ 	.word	0xffffffff


	//   ....[113]....
        /*0630*/ 	.word	0xffffffff


	//   ....[114]....
        /*0634*/ 	.word	0xffffffff


	//   ....[115]....
        /*0638*/ 	.word	0xffffffff


	//   ....[116]....
        /*063c*/ 	.word	0xffffffff


	//   ....[117]....
        /*0640*/ 	.word	0xffffffff


	//   ....[118]....
        /*0644*/ 	.word	0xffffffff


	//   ....[119]....
        /*0648*/ 	.word	0xffffffff


	//   ....[120]....
        /*064c*/ 	.word	0xffffffff


	//   ....[121]....
        /*0650*/ 	.word	0xffffffff


	//   ....[122]....
        /*0654*/ 	.word	0xffffffff


	//   ....[123]....
        /*0658*/ 	.word	0xffffffff


	//   ....[124]....
        /*065c*/ 	.word	0xffffffff


	//   ....[125]....
        /*0660*/ 	.word	0xffffffff


	//   ....[126]....
        /*0664*/ 	.word	0xffffffff


	//   ....[127]....
        /*0668*/ 	.word	0xffffffff


	//   ....[128]....
        /*066c*/ 	.word	0xffffffff


	//   ....[129]....
        /*0670*/ 	.word	0xffffffff


	//   ....[130]....
        /*0674*/ 	.word	0xffffffff


	//   ....[131]....
        /*0678*/ 	.word	0xffffffff


	//   ....[132]....
        /*067c*/ 	.word	0xffffffff


	//   ....[133]....
        /*0680*/ 	.word	0xffffffff


	//   ....[134]....
        /*0684*/ 	.word	0xffffffff


	//   ....[135]....
        /*0688*/ 	.word	0xffffffff


	//   ....[136]....
        /*068c*/ 	.word	0xffffffff


	//   ....[137]....
        /*0690*/ 	.word	0xffffffff


	//   ....[138]....
        /*0694*/ 	.word	0xffffffff


	//   ....[139]....
        /*0698*/ 	.word	0xffffffff


	//   ....[140]....
        /*069c*/ 	.word	0xffffffff


	//   ....[141]....
        /*06a0*/ 	.word	0xffffffff


	//   ....[142]....
        /*06a4*/ 	.word	0xffffffff


	//   ....[143]....
        /*06a8*/ 	.word	0xffffffff


	//   ....[144]....
        /*06ac*/ 	.word	0xffffffff


	//   ....[145]....
        /*06b0*/ 	.word	0xffffffff


	//   ....[146]....
        /*06b4*/ 	.word	0xffffffff


	//   ....[147]....
        /*06b8*/ 	.word	0xffffffff


	//   ....[148]....
        /*06bc*/ 	.word	0xffffffff


	//   ....[149]....
        /*06c0*/ 	.word	0xffffffff


	//   ....[150]....
        /*06c4*/ 	.word	0xffffffff


	//   ....[151]....
        /*06c8*/ 	.word	0xffffffff


	//   ....[152]....
        /*06cc*/ 	.word	0xffffffff


	//   ....[153]....
        /*06d0*/ 	.word	0xffffffff


	//   ....[154]....
        /*06d4*/ 	.word	0xffffffff


	//   ....[155]....
        /*06d8*/ 	.word	0xffffffff


	//   ....[156]....
        /*06dc*/ 	.word	0xffffffff


	//   ....[157]....
        /*06e0*/ 	.word	0xffffffff


	//   ....[158]....
        /*06e4*/ 	.word	0xffffffff


	//   ....[159]....
        /*06e8*/ 	.word	0xffffffff


	//   ....[160]....
        /*06ec*/ 	.word	0xffffffff


	//   ....[161]....
        /*06f0*/ 	.word	0xffffffff


	//   ....[162]....
        /*06f4*/ 	.word	0xffffffff


	//   ....[163]....
        /*06f8*/ 	.word	0xffffffff


	//   ....[164]....
        /*06fc*/ 	.word	0xffffffff


	//   ....[165]....
        /*0700*/ 	.word	0xffffffff


	//   ....[166]....
        /*0704*/ 	.word	0xffffffff


	//   ....[167]....
        /*0708*/ 	.word	0xffffffff


	//   ....[168]....
        /*070c*/ 	.word	0xffffffff


	//   ....[169]....
        /*0710*/ 	.word	0xffffffff


	//   ....[170]....
        /*0714*/ 	.word	0xffffffff


	//   ....[171]....
        /*0718*/ 	.word	0xffffffff


	//   ....[172]....
        /*071c*/ 	.word	0xffffffff


	//   ....[173]....
        /*0720*/ 	.word	0xffffffff


	//   ....[174]....
        /*0724*/ 	.word	0xffffffff


	//   ....[175]....
        /*0728*/ 	.word	0xffffffff


	//   ....[176]....
        /*072c*/ 	.word	0xffffffff


	//   ....[177]....
        /*0730*/ 	.word	0xffffffff


	//   ....[178]....
        /*0734*/ 	.word	0xffffffff


	//   ....[179]....
        /*0738*/ 	.word	0xffffffff


	//   ....[180]....
        /*073c*/ 	.word	0xffffffff


	//   ....[181]....
        /*0740*/ 	.word	0xffffffff


	//   ....[182]....
        /*0744*/ 	.word	0xffffffff


	//   ....[183]....
        /*0748*/ 	.word	0xffffffff


	//   ....[184]....
        /*074c*/ 	.word	0xffffffff


	//   ....[185]....
        /*0750*/ 	.word	0xffffffff


	//   ....[186]....
        /*0754*/ 	.word	0xffffffff


	//   ....[187]....
        /*0758*/ 	.word	0x0500000f


	//   ....[188]....
        /*075c*/ 	.word	0x0500000f


	//   ....[189]....
        /*0760*/ 	.word	0x0500000f


	//   ....[190]....
        /*0764*/ 	.word	0x0500000f


	//   ....[191]....
        /*0768*/ 	.word	0x0500000f


	//   ....[192]....
        /*076c*/ 	.word	0x0500000f


	//   ....[193]....
        /*0770*/ 	.word	0x0500000f


	//   ....[194]....
        /*0774*/ 	.word	0x0500000f


	//   ....[195]....
        /*0778*/ 	.word	0x0500000f


	//   ....[196]....
        /*077c*/ 	.word	0x0500000f


	//   ....[197]....
        /*0780*/ 	.word	0x0500000f


	//   ....[198]....
        /*0784*/ 	.word	0x0500000f


	//   ....[199]....
        /*0788*/ 	.word	0x0500000f


	//   ....[200]....
        /*078c*/ 	.word	0x0500000f


	//   ....[201]....
        /*0790*/ 	.word	0x0500000f


	//   ....[202]....
        /*0794*/ 	.word	0x0500000f


	//   ....[203]....
        /*0798*/ 	.word	0x0500000f


	//   ....[204]....
        /*079c*/ 	.word	0x0500000f


	//   ....[205]....
        /*07a0*/ 	.word	0x0500000f


	//   ....[206]....
        /*07a4*/ 	.word	0x0500000f


	//   ....[207]....
        /*07a8*/ 	.word	0x0500000f


	//   ....[208]....
        /*07ac*/ 	.word	0x0500000f


	//   ....[209]....
        /*07b0*/ 	.word	0x0500000f


	//   ....[210]....
        /*07b4*/ 	.word	0x0500000f


	//   ....[211]....
        /*07b8*/ 	.word	0x0500000f


	//   ....[212]....
        /*07bc*/ 	.word	0x0500000f


	//   ....[213]....
        /*07c0*/ 	.word	0x0500000f


	//   ....[214]....
        /*07c4*/ 	.word	0x0500000f


	//   ....[215]....
        /*07c8*/ 	.word	0x0500000f


	//   ....[216]....
        /*07cc*/ 	.word	0x0500000f


	//   ....[217]....
        /*07d0*/ 	.word	0x0500000f


	//   ....[218]....
        /*07d4*/ 	.word	0x0500000f


	//   ....[219]....
        /*07d8*/ 	.word	0x0500000f


	//   ....[220]....
        /*07dc*/ 	.word	0x0500000f


	//   ....[221]....
        /*07e0*/ 	.word	0x0500000f


	//   ....[222]....
        /*07e4*/ 	.word	0x0500000f


	//   ....[223]....
        /*07e8*/ 	.word	0x0500000f


	//   ....[224]....
        /*07ec*/ 	.word	0x0500000f


	//   ....[225]....
        /*07f0*/ 	.word	0x0500000f


	//   ....[226]....
        /*07f4*/ 	.word	0x0500000f


	//   ....[227]....
        /*07f8*/ 	.word	0x0500000f


	//   ....[228]....
        /*07fc*/ 	.word	0x0500000f


	//   ....[229]....
        /*0800*/ 	.word	0x0500000f


	//   ....[230]....
        /*0804*/ 	.word	0x0500000f


	//   ....[231]....
        /*0808*/ 	.word	0x0500000f


	//   ....[232]....
        /*080c*/ 	.word	0x0500000f


	//   ....[233]....
        /*0810*/ 	.word	0x0500000f


	//   ....[234]....
        /*0814*/ 	.word	0x0500000f


	//   ....[235]....
        /*0818*/ 	.word	0x0500000f


	//   ....[236]....
        /*081c*/ 	.word	0x0500000f


	//   ....[237]....
        /*0820*/ 	.word	0x0500000f


	//   ....[238]....
        /*0824*/ 	.word	0x0500000f


	//   ....[239]....
        /*0828*/ 	.word	0x0500000f


	//   ....[240]....
        /*082c*/ 	.word	0x0500000f


	//   ....[241]....
        /*0830*/ 	.word	0x0500000f


	//   ....[242]....
        /*0834*/ 	.word	0x0500000f


	//   ....[243]....
        /*0838*/ 	.word	0x0500000f


	//   ....[244]....
        /*083c*/ 	.word	0x0500000f


	//   ....[245]....
        /*0840*/ 	.word	0x0500000f


	//   ....[246]....
        /*0844*/ 	.word	0x0500000f


	//   ....[247]....
        /*0848*/ 	.word	0x0500000f


	//   ....[248]....
        /*084c*/ 	.word	0x0500000f


	//   ....[249]....
        /*0850*/ 	.word	0x0500000f


	//   ....[250]....
        /*0854*/ 	.word	0x0500000f


	//   ....[251]....
        /*0858*/ 	.word	0x0500000f


	//   ....[252]....
        /*085c*/ 	.word	0x0500000f


	//   ....[253]....
        /*0860*/ 	.word	0x0500000f


	//   ....[254]....
        /*0864*/ 	.word	0x0500000f


	//   ....[255]....
        /*0868*/ 	.word	0x0500000f


	//   ....[0]....
        /*086c*/ 	.word	0x0500000f


	//   ....[1]....
        /*0870*/ 	.word	0x0500000f


	//   ....[2]....
        /*0874*/ 	.word	0x0500000f


	//   ....[3]....
        /*0878*/ 	.word	0x0500000f


	//   ....[4]....
        /*087c*/ 	.word	0x0500000f


	//   ....[5]....
        /*0880*/ 	.word	0x0500000f


	//   ....[6]....
        /*0884*/ 	.word	0x0500000f


	//   ....[7]....
        /*0888*/ 	.word	0x0500000f


	//   ....[8]....
        /*088c*/ 	.word	0x0500000f


	//   ....[9]....
        /*0890*/ 	.word	0x0500000f


	//   ....[10]....
        /*0894*/ 	.word	0x0500000f


	//   ....[11]....
        /*0898*/ 	.word	0x0500000f


	//   ....[12]....
        /*089c*/ 	.word	0x0500000f


	//   ....[13]....
        /*08a0*/ 	.word	0x0500000f


	//   ....[14]....
        /*08a4*/ 	.word	0x0500000f


	//   ....[15]....
        /*08a8*/ 	.word	0x0500000f


	//   ....[16]....
        /*08ac*/ 	.word	0x0500000f


	//   ....[17]....
        /*08b0*/ 	.word	0x0500000f


	//   ....[18]....
        /*08b4*/ 	.word	0x0500000f


	//   ....[19]....
        /*08b8*/ 	.word	0x0500000f


	//   ....[20]....
        /*08bc*/ 	.word	0x0500000f


	//   ....[21]....
        /*08c0*/ 	.word	0x0500000f


	//   ....[22]....
        /*08c4*/ 	.word	0x0500000f


	//   ....[23]....
        /*08c8*/ 	.word	0x0500000f


	//   ....[24]....
        /*08cc*/ 	.word	0x0500000f


	//   ....[25]....
        /*08d0*/ 	.word	0x0500000f


	//   ....[26]....
        /*08d4*/ 	.word	0x0500000f


	//   ....[27]....
        /*08d8*/ 	.word	0x0500000f


	//   ....[28]....
        /*08dc*/ 	.word	0x0500000f


	//   ....[29]....
        /*08e0*/ 	.word	0x0500000f


	//   ....[30]....
        /*08e4*/ 	.word	0x0500000f


	//   ....[31]....
        /*08e8*/ 	.word	0x0500000f


	//   ....[32]....
        /*08ec*/ 	.word	0x0500000f


	//   ....[33]....
        /*08f0*/ 	.word	0x0500000f


	//   ....[34]....
        /*08f4*/ 	.word	0x0500000f


	//   ....[35]....
        /*08f8*/ 	.word	0x0500000f


	//   ....[36]....
        /*08fc*/ 	.word	0x0500000f


	//   ....[37]....
        /*0900*/ 	.word	0x0500000f


	//   ....[38]....
        /*0904*/ 	.word	0x0500000f


	//   ....[39]....
        /*0908*/ 	.word	0x0500000f


	//   ....[40]....
        /*090c*/ 	.word	0x0500000f


	//   ....[41]....
        /*0910*/ 	.word	0x0500000f


	//   ....[42]....
        /*0914*/ 	.word	0x0500000f


	//   ....[43]....
        /*0918*/ 	.word	0x0500000f


	//   ....[44]....
        /*091c*/ 	.word	0x0500000f


	//   ....[45]....
        /*0920*/ 	.word	0x0500000f


	//   ....[46]....
        /*0924*/ 	.word	0x0500000f


	//   ....[47]....
        /*0928*/ 	.word	0x0500000f


	//   ....[48]....
        /*092c*/ 	.word	0x0500000f


	//   ....[49]....
        /*0930*/ 	.word	0x0500000f


	//   ....[50]....
        /*0934*/ 	.word	0x0500000f


	//   ....[51]....
        /*0938*/ 	.word	0x0500000f


	//   ....[52]....
        /*093c*/ 	.word	0x0500000f


	//   ....[53]....
        /*0940*/ 	.word	0x0500000f


	//   ....[54]....
        /*0944*/ 	.word	0x0500000f


	//   ....[55]....
        /*0948*/ 	.word	0x0500000f


	//   ....[56]....
        /*094c*/ 	.word	0x0500000f


	//   ....[57]....
        /*0950*/ 	.word	0x0500000f


	//   ....[58]....
        /*0954*/ 	.word	0x0500000f


	//   ....[59]....
        /*0958*/ 	.word	0x0500000f


	//   ....[60]....
        /*095c*/ 	.word	0x0500000f


	//   ....[61]....
        /*0960*/ 	.word	0x0500000f


	//   ....[62]....
        /*0964*/ 	.word	0x0500000f


	//   ....[63]....
        /*0968*/ 	.word	0x0500000f


	//   ....[64]....
        /*096c*/ 	.word	0x0500000f


	//   ....[65]....
        /*0970*/ 	.word	0x0500000f


	//   ....[66]....
        /*0974*/ 	.word	0x0500000f


	//   ....[67]....
        /*0978*/ 	.word	0x0500000f


	//----- nvinfo : EIATTR_COOP_GROUP_INSTR_OFFSETS
	.align		4
.L_1433:
        /*097c*/ 	.byte	0x04, 0x28
        /*097e*/ 	.short	(.L_1435 - .L_1434)


	//   ....[0]....
.L_1434:
        /*0980*/ 	.word	0x00000070


	//   ....[1]....
        /*0984*/ 	.word	0x00000140


	//   ....[2]....
        /*0988*/ 	.word	0x00000190


	//   ....[3]....
        /*098c*/ 	.word	0x000003c0


	//   ....[4]....
        /*0990*/ 	.word	0x00000520


	//   ....[5]....
        /*0994*/ 	.word	0x00000640


	//   ....[6]....
        /*0998*/ 	.word	0x000007a0


	//   ....[7]....
        /*099c*/ 	.word	0x00002b50


	//   ....[8]....
        /*09a0*/ 	.word	0x00002b60


	//   ....[9]....
        /*09a4*/ 	.word	0x000032a0


	//   ....[10]....
        /*09a8*/ 	.word	0x000032b0


	//   ....[11]....
        /*09ac*/ 	.word	0x00003fd0


	//   ....[12]....
        /*09b0*/ 	.word	0x00003fe0


	//   ....[13]....
        /*09b4*/ 	.word	0x000047f0


	//   ....[14]....
        /*09b8*/ 	.word	0x00004800


	//   ....[15]....
        /*09bc*/ 	.word	0x00005280


	//   ....[16]....
        /*09c0*/ 	.word	0x00005290


	//   ....[17]....
        /*09c4*/ 	.word	0x000053a0


	//   ....[18]....
        /*09c8*/ 	.word	0x000053b0


	//   ....[19]....
        /*09cc*/ 	.word	0x00005740


	//   ....[20]....
        /*09d0*/ 	.word	0x00005760


	//   ....[21]....
        /*09d4*/ 	.word	0x00005840


	//   ....[22]....
        /*09d8*/ 	.word	0x00005860


	//   ....[23]....
        /*09dc*/ 	.word	0x00005cd0


	//   ....[24]....
        /*09e0*/ 	.word	0x000062b0


	//   ....[25]....
        /*09e4*/ 	.word	0x000062c0


	//   ....[26]....
        /*09e8*/ 	.word	0x000062d0


	//   ....[27]....
        /*09ec*/ 	.word	0x000062e0


	//   ....[28]....
        /*09f0*/ 	.word	0x00007330


	//   ....[29]....
        /*09f4*/ 	.word	0x00007340


	//   ....[30]....
        /*09f8*/ 	.word	0x00007350


	//   ....[31]....
        /*09fc*/ 	.word	0x00007360


	//   ....[32]....
        /*0a00*/ 	.word	0x000091b0


	//   ....[33]....
        /*0a04*/ 	.word	0x000092a0


	//   ....[34]....
        /*0a08*/ 	.word	0x000097f0


	//   ....[35]....
        /*0a0c*/ 	.word	0x00009860


	//   ....[36]....
        /*0a10*/ 	.word	0x0000b0c0


	//   ....[37]....
        /*0a14*/ 	.word	0x0000b0f0


	//   ....[38]....
        /*0a18*/ 	.word	0x0000b5b0


	//   ....[39]....
        /*0a1c*/ 	.word	0x0000b610


	//   ....[40]....
        /*0a20*/ 	.word	0x0000c5f0


	//   ....[41]....
        /*0a24*/ 	.word	0x0000c8c0


	//   ....[42]....
        /*0a28*/ 	.word	0x0000c8f0


	//   ....[43]....
        /*0a2c*/ 	.word	0x0000c9c0


	//   ....[44]....
        /*0a30*/ 	.word	0x0000d600


	//   ....[45]....
        /*0a34*/ 	.word	0x0000d630


	//   ....[46]....
        /*0a38*/ 	.word	0x0000d640


	//   ....[47]....
        /*0a3c*/ 	.word	0x0000d650


	//   ....[48]....
        /*0a40*/ 	.word	0x0000db60


	//   ....[49]....
        /*0a44*/ 	.word	0x0000db80


	//   ....[50]....
        /*0a48*/ 	.word	0x0000dba0


	//   ....[51]....
        /*0a4c*/ 	.word	0x0000dbb0


	//   ....[52]....
        /*0a50*/ 	.word	0x0000dbd0


	//   ....[53]....
        /*0a54*/ 	.word	0x0000dc00


	//   ....[54]....
        /*0a58*/ 	.word	0x0000dca0


	//   ....[55]....
        /*0a5c*/ 	.word	0x0000dcb0


	//   ....[56]....
        /*0a60*/ 	.word	0x0000e5b0


	//   ....[57]....
        /*0a64*/ 	.word	0x0000e5e0


	//   ....[58]....
        /*0a68*/ 	.word	0x0000e600


	//   ....[59]....
        /*0a6c*/ 	.word	0x0000e630


	//   ....[60]....
        /*0a70*/ 	.word	0x0000e660


	//   ....[61]....
        /*0a74*/ 	.word	0x0000e670


	//   ....[62]....
        /*0a78*/ 	.word	0x0000e6a0


	//   ....[63]....
        /*0a7c*/ 	.word	0x0000e710


	//   ....[64]....
        /*0a80*/ 	.word	0x0000e830


	//   ....[65]....
        /*0a84*/ 	.word	0x0000ea20


	//   ....[66]....
        /*0a88*/ 	.word	0x0000ea50


	//   ....[67]....
        /*0a8c*/ 	.word	0x0000ea80


	//   ....[68]....
        /*0a90*/ 	.word	0x0000eab0


	//   ....[69]....
        /*0a94*/ 	.word	0x0000eae0


	//   ....[70]....
        /*0a98*/ 	.word	0x0000eb10


	//   ....[71]....
        /*0a9c*/ 	.word	0x0000ec80


	//   ....[72]....
        /*0aa0*/ 	.word	0x0000ecb0


	//   ....[73]....
        /*0aa4*/ 	.word	0x0000ece0


	//   ....[74]....
        /*0aa8*/ 	.word	0x0000ed10


	//   ....[75]....
        /*0aac*/ 	.word	0x0000ed40


	//   ....[76]....
        /*0ab0*/ 	.word	0x0000ed70


	//   ....[77]....
        /*0ab4*/ 	.word	0x0000ee00


	//   ....[78]....
        /*0ab8*/ 	.word	0x0000ee30


	//   ....[79]....
        /*0abc*/ 	.word	0x0000eeb0


	//   ....[80]....
        /*0ac0*/ 	.word	0x0000f9c0


	//   ....[81]....
        /*0ac4*/ 	.word	0x00011290


	//   ....[82]....
        /*0ac8*/ 	.word	0x000112b0


	//   ....[83]....
        /*0acc*/ 	.word	0x00011340


	//   ....[84]....
        /*0ad0*/ 	.word	0x00011360


	//   ....[85]....
        /*0ad4*/ 	.word	0x000113e0


	//   ....[86]....
        /*0ad8*/ 	.word	0x00011400


	//   ....[87]....
        /*0adc*/ 	.word	0x00011480


	//   ....[88]....
        /*0ae0*/ 	.word	0x000114a0


	//   ....[89]....
        /*0ae4*/ 	.word	0x00011520


	//   ....[90]....
        /*0ae8*/ 	.word	0x00011540


	//   ....[91]....
        /*0aec*/ 	.word	0x000115c0


	//   ....[92]....
        /*0af0*/ 	.word	0x000115e0


	//   ....[93]....
        /*0af4*/ 	.word	0x00011660


	//   ....[94]....
        /*0af8*/ 	.word	0x00011680


	//   ....[95]....
        /*0afc*/ 	.word	0x00011690


	//   ....[96]....
        /*0b00*/ 	.word	0x000116a0


	//   ....[97]....
        /*0b04*/ 	.word	0x00012010


	//   ....[98]....
        /*0b08*/ 	.word	0x00012020


	//   ....[99]....
        /*0b0c*/ 	.word	0x00012040


	//   ....[100]....
        /*0b10*/ 	.word	0x000120d0


	//   ....[101]....
        /*0b14*/ 	.word	0x000120f0


	//   ....[102]....
        /*0b18*/ 	.word	0x00012170


	//   ....[103]....
        /*0b1c*/ 	.word	0x00012190


	//   ....[104]....
        /*0b20*/ 	.word	0x00012210


	//   ....[105]....
        /*0b24*/ 	.word	0x00012230


	//   ....[106]....
        /*0b28*/ 	.word	0x000122b0


	//   ....[107]....
        /*0b2c*/ 	.word	0x000122d0


	//   ....[108]....
        /*0b30*/ 	.word	0x00012350


	//   ....[109]....
        /*0b34*/ 	.word	0x00012370


	//   ....[110]....
        /*0b38*/ 	.word	0x000123f0


	//   ....[111]....
        /*0b3c*/ 	.word	0x00012410


	//   ....[112]....
        /*0b40*/ 	.word	0x00012420


	//   ....[113]....
        /*0b44*/ 	.word	0x00012490


	//   ....[114]....
        /*0b48*/ 	.word	0x000124e0


	//   ....[115]....
        /*0b4c*/ 	.word	0x00012570


	//   ....[116]....
        /*0b50*/ 	.word	0x000125a0


	//   ....[117]....
        /*0b54*/ 	.word	0x000125b0


	//   ....[118]....
        /*0b58*/ 	.word	0x00012620


	//   ....[119]....
        /*0b5c*/ 	.word	0x00012630


	//   ....[120]....
        /*0b60*/ 	.word	0x00012640


	//   ....[121]....
        /*0b64*/ 	.word	0x00012e60


	//   ....[122]....
        /*0b68*/ 	.word	0x00012e80


	//   ....[123]....
        /*0b6c*/ 	.word	0x00012ef0


	//   ....[124]....
        /*0b70*/ 	.word	0x00012f00


	//   ....[125]....
        /*0b74*/ 	.word	0x00012f40


	//   ....[126]....
        /*0b78*/ 	.word	0x00012f50


	//   ....[127]....
        /*0b7c*/ 	.word	0x00012f90


	//   ....[128]....
        /*0b80*/ 	.word	0x00012fa0


	//   ....[129]....
        /*0b84*/ 	.word	0x00012fe0


	//   ....[130]....
        /*0b88*/ 	.word	0x00012ff0


	//   ....[131]....
        /*0b8c*/ 	.word	0x00013030


	//   ....[132]....
        /*0b90*/ 	.word	0x00013040


	//   ....[133]....
        /*0b94*/ 	.word	0x00013080


	//   ....[134]....
        /*0b98*/ 	.word	0x00013090


	//   ....[135]....
        /*0b9c*/ 	.word	0x000130a0


	//   ....[136]....
        /*0ba0*/ 	.word	0x000130e0


	//   ....[137]....
        /*0ba4*/ 	.word	0x000133a0


	//   ....[138]....
        /*0ba8*/ 	.word	0x000133d0


	//   ....[139]....
        /*0bac*/ 	.word	0x00013430


	//   ....[140]....
        /*0bb0*/ 	.word	0x00013440


	//   ....[141]....
        /*0bb4*/ 	.word	0x00013490


	//   ....[142]....
        /*0bb8*/ 	.word	0x000134a0


	//   ....[143]....
        /*0bbc*/ 	.word	0x000134f0


	//   ....[144]....
        /*0bc0*/ 	.word	0x00013500


	//   ....[145]....
        /*0bc4*/ 	.word	0x00013550


	//   ....[146]....
        /*0bc8*/ 	.word	0x00013560


	//   ....[147]....
        /*0bcc*/ 	.word	0x000135b0


	//   ....[148]....
        /*0bd0*/ 	.word	0x000135c0


	//   ....[149]....
        /*0bd4*/ 	.word	0x00013610


	//   ....[150]....
        /*0bd8*/ 	.word	0x00013620


	//   ....[151]....
        /*0bdc*/ 	.word	0x00013630


	//   ....[152]....
        /*0be0*/ 	.word	0x00013670


	//   ....[153]....
        /*0be4*/ 	.word	0x00013c60


	//   ....[154]....
        /*0be8*/ 	.word	0x00013c70


	//   ....[155]....
        /*0bec*/ 	.word	0x00013ce0


	//   ....[156]....
        /*0bf0*/ 	.word	0x00013d20


	//   ....[157]....
        /*0bf4*/ 	.word	0x00013d40


	//   ....[158]....
        /*0bf8*/ 	.word	0x00013d80


	//   ....[159]....
        /*0bfc*/ 	.word	0x00013da0


	//   ....[160]....
        /*0c00*/ 	.word	0x00013de0


	//   ....[161]....
        /*0c04*/ 	.word	0x00013e00


	//   ....[162]....
        /*0c08*/ 	.word	0x00013e40


	//   ....[163]....
        /*0c0c*/ 	.word	0x00013e60


	//   ....[164]....
        /*0c10*/ 	.word	0x00013ea0


	//   ....[165]....
        /*0c14*/ 	.word	0x00013ec0


	//   ....[166]....
        /*0c18*/ 	.word	0x00013f00


	//   ....[167]....
        /*0c1c*/ 	.word	0x00013f20


	//   ....[168]....
        /*0c20*/ 	.word	0x00013f30


	//   ....[169]....
        /*0c24*/ 	.word	0x000142a0


	//   ....[170]....
        /*0c28*/ 	.word	0x000142d0


	//   ....[171]....
        /*0c2c*/ 	.word	0x00014310


	//   ....[172]....
        /*0c30*/ 	.word	0x00014340


	//   ....[173]....
        /*0c34*/ 	.word	0x00014370


	//   ....[174]....
        /*0c38*/ 	.word	0x000143a0


	//   ....[175]....
        /*0c3c*/ 	.word	0x000143d0


	//   ....[176]....
        /*0c40*/ 	.word	0x00014400


	//   ....[177]....
        /*0c44*/ 	.word	0x00014580


	//   ....[178]....
        /*0c48*/ 	.word	0x000145b0


	//   ....[179]....
        /*0c4c*/ 	.word	0x000145e0


	//   ....[180]....
        /*0c50*/ 	.word	0x00014610


	//   ....[181]....
        /*0c54*/ 	.word	0x00014640


	//   ....[182]....
        /*0c58*/ 	.word	0x00014670


	//   ....[183]....
        /*0c5c*/ 	.word	0x00014730


	//   ....[184]....
        /*0c60*/ 	.word	0x00014750


	//   ....[185]....
        /*0c64*/ 	.word	0x000147c0


	//   ....[186]....
        /*0c68*/ 	.word	0x00014c30


	//   ....[187]....
        /*0c6c*/ 	.word	0x00014f50


	//   ....[188]....
        /*0c70*/ 	.word	0x00014fe0


	//   ....[189]....
        /*0c74*/ 	.word	0x00015070


	//   ....[190]....
        /*0c78*/ 	.word	0x00015100


	//   ....[191]....
        /*0c7c*/ 	.word	0x000151e0


	//   ....[192]....
        /*0c80*/ 	.word	0x00015270


	//   ....[193]....
        /*0c84*/ 	.word	0x00015310


	//   ....[194]....
        /*0c88*/ 	.word	0x000153a0


	//   ....[195]....
        /*0c8c*/ 	.word	0x00015490


	//   ....[196]....
        /*0c90*/ 	.word	0x00015520


	//   ....[197]....
        /*0c94*/ 	.word	0x000155c0


	//   ....[198]....
        /*0c98*/ 	.word	0x00015650


	//   ....[199]....
        /*0c9c*/ 	.word	0x00015790


	//   ....[200]....
        /*0ca0*/ 	.word	0x00015840


	//   ....[201]....
        /*0ca4*/ 	.word	0x000158d0


	//   ....[202]....
        /*0ca8*/ 	.word	0x00015920


	//   ....[203]....
        /*0cac*/ 	.word	0x00015970


	//   ....[204]....
        /*0cb0*/ 	.word	0x00015a50


	//   ....[205]....
        /*0cb4*/ 	.word	0x00015ae0


	//   ....[206]....
        /*0cb8*/ 	.word	0x00015b30


	//   ....[207]....
        /*0cbc*/ 	.word	0x00015b80


	//   ....[208]....
        /*0cc0*/ 	.word	0x00015db0


	//   ....[209]....
        /*0cc4*/ 	.word	0x00015e50


	//   ....[210]....
        /*0cc8*/ 	.word	0x00015eb0


	//   ....[211]....
        /*0ccc*/ 	.word	0x00015f20


	//   ....[212]....
        /*0cd0*/ 	.word	0x00015f80


	//   ....[213]....
        /*0cd4*/ 	.word	0x00015ff0


	//   ....[214]....
        /*0cd8*/ 	.word	0x000160b0


	//   ....[215]....
        /*0cdc*/ 	.word	0x00016110


	//   ....[216]....
        /*0ce0*/ 	.word	0x000161d0


	//   ....[217]....
        /*0ce4*/ 	.word	0x000164b0


	//   ....[218]....
        /*0ce8*/ 	.word	0x000165a0


	//   ....[219]....
        /*0cec*/ 	.word	0x00016640


	//   ....[220]....
        /*0cf0*/ 	.word	0x000166a0


	//   ....[221]....
        /*0cf4*/ 	.word	0x00016790


	//   ....[222]....
        /*0cf8*/ 	.word	0x00016800


	//   ....[223]....
        /*0cfc*/ 	.word	0x000168f0


	//   ....[224]....
        /*0d00*/ 	.word	0x00016960


	//   ....[225]....
        /*0d04*/ 	.word	0x00016a50


	//   ....[226]....
        /*0d08*/ 	.word	0x00016ac0


	//   ....[227]....
        /*0d0c*/ 	.word	0x00016bb0


	//   ....[228]....
        /*0d10*/ 	.word	0x00016c20


	//   ....[229]....
        /*0d14*/ 	.word	0x00016d10


	//   ....[230]....
        /*0d18*/ 	.word	0x00016d80


	//   ....[231]....
        /*0d1c*/ 	.word	0x00016e70


	//   ....[232]....
        /*0d20*/ 	.word	0x00016ee0


	//   ....[233]....
        /*0d24*/ 	.word	0x00016f80


	//   ....[234]....
        /*0d28*/ 	.word	0x000170a0


	//   ....[235]....
        /*0d2c*/ 	.word	0x000170f0


	//   ....[236]....
        /*0d30*/ 	.word	0x00017150


	//   ....[237]....
        /*0d34*/ 	.word	0x00017240


	//   ....[238]....
        /*0d38*/ 	.word	0x000172a0


	//   ....[239]....
        /*0d3c*/ 	.word	0x000173a0


	//   ....[240]....
        /*0d40*/ 	.word	0x00017400


	//   ....[241]....
        /*0d44*/ 	.word	0x00017500


	//   ....[242]....
        /*0d48*/ 	.word	0x00017560


	//   ....[243]....
        /*0d4c*/ 	.word	0x00017660


	//   ....[244]....
        /*0d50*/ 	.word	0x000176c0


	//   ....[245]....
        /*0d54*/ 	.word	0x000177c0


	//   ....[246]....
        /*0d58*/ 	.word	0x00017820


	//   ....[247]....
        /*0d5c*/ 	.word	0x00017920


	//   ....[248]....
        /*0d60*/ 	.word	0x00017980


	//   ....[249]....
        /*0d64*/ 	.word	0x00017a80


	//   ....[250]....
        /*0d68*/ 	.word	0x00017ae0


	//   ....[251]....
        /*0d6c*/ 	.word	0x00017bd0


	//   ....[252]....
        /*0d70*/ 	.word	0x00017c30


	//   ....[253]....
        /*0d74*/ 	.word	0x00017d10


	//   ....[254]....
        /*0d78*/ 	.word	0x00017d70


	//   ....[255]....
        /*0d7c*/ 	.word	0x00017e40


	//   ....[0]....
        /*0d80*/ 	.word	0x00017ea0


	//   ....[1]....
        /*0d84*/ 	.word	0x00017f60


	//   ....[2]....
        /*0d88*/ 	.word	0x000180a0


	//   ....[3]....
        /*0d8c*/ 	.word	0x00018150


	//   ....[4]....
        /*0d90*/ 	.word	0x000181c0


	//   ....[5]....
        /*0d94*/ 	.word	0x00018290


	//   ....[6]....
        /*0d98*/ 	.word	0x000182f0


	//   ....[7]....
        /*0d9c*/ 	.word	0x000183a0


	//   ....[8]....
        /*0da0*/ 	.word	0x00018400


	//   ....[9]....
        /*0da4*/ 	.word	0x000184b0


	//   ....[10]....
        /*0da8*/ 	.word	0x00018510


	//   ....[11]....
        /*0dac*/ 	.word	0x000185c0


	//   ....[12]....
        /*0db0*/ 	.word	0x00018620


	//   ....[13]....
        /*0db4*/ 	.word	0x000186d0


	//   ....[14]....
        /*0db8*/ 	.word	0x00018730


	//   ....[15]....
        /*0dbc*/ 	.word	0x000187e0


	//   ....[16]....
        /*0dc0*/ 	.word	0x00018840


	//   ....[17]....
        /*0dc4*/ 	.word	0x000188f0


	//   ....[18]....
        /*0dc8*/ 	.word	0x000189e0


	//   ....[19]....
        /*0dcc*/ 	.word	0x00018a90


	//   ....[20]....
        /*0dd0*/ 	.word	0x00018af0


	//   ....[21]....
        /*0dd4*/ 	.word	0x00018bb0


	//   ....[22]....
        /*0dd8*/ 	.word	0x00018c10


	//   ....[23]....
        /*0ddc*/ 	.word	0x00018cd0


	//   ....[24]....
        /*0de0*/ 	.word	0x00018d30


	//   ....[25]....
        /*0de4*/ 	.word	0x00018df0


	//   ....[26]....
        /*0de8*/ 	.word	0x00018e50


	//   ....[27]....
        /*0dec*/ 	.word	0x00018f10


	//   ....[28]....
        /*0df0*/ 	.word	0x00018f70


	//   ....[29]....
        /*0df4*/ 	.word	0x00019030


	//   ....[30]....
        /*0df8*/ 	.word	0x00019090


	//   ....[31]....
        /*0dfc*/ 	.word	0x00019150


	//   ....[32]....
        /*0e00*/ 	.word	0x000191b0


	//   ....[33]....
        /*0e04*/ 	.word	0x00019260


	//   ....[34]....
        /*0e08*/ 	.word	0x00019350


	//   ....[35]....
        /*0e0c*/ 	.word	0x00019400


	//   ....[36]....
        /*0e10*/ 	.word	0x000194c0


	//   ....[37]....
        /*0e14*/ 	.word	0x00019570


	//   ....[38]....
        /*0e18*/ 	.word	0x000195d0


	//   ....[39]....
        /*0e1c*/ 	.word	0x00019680


	//   ....[40]....
        /*0e20*/ 	.word	0x000196e0


	//   ....[41]....
        /*0e24*/ 	.word	0x00019790


	//   ....[42]....
        /*0e28*/ 	.word	0x000197f0


	//   ....[43]....
        /*0e2c*/ 	.word	0x000198a0


	//   ....[44]....
        /*0e30*/ 	.word	0x00019900


	//   ....[45]....
        /*0e34*/ 	.word	0x000199b0


	//   ....[46]....
        /*0e38*/ 	.word	0x00019a10


	//   ....[47]....
        /*0e3c*/ 	.word	0x00019ac0


	//   ....[48]....
        /*0e40*/ 	.word	0x00019b20


	//   ....[49]....
        /*0e44*/ 	.word	0x00019bc0


	//   ....[50]....
        /*0e48*/ 	.word	0x00019c50


	//   ....[51]....
        /*0e4c*/ 	.word	0x00019cf0


	//   ....[52]....
        /*0e50*/ 	.word	0x00019e10


	//   ....[53]....
        /*0e54*/ 	.word	0x00019e80


	//   ....[54]....
        /*0e58*/ 	.word	0x00019ef0


	//   ....[55]....
        /*0e5c*/ 	.word	0x00019f60


	//   ....[56]....
        /*0e60*/ 	.word	0x00019fd0


	//   ....[57]....
        /*0e64*/ 	.word	0x0001a050


	//   ....[58]....
        /*0e68*/ 	.word	0x0001a0e0


	//   ....[59]....
        /*0e6c*/ 	.word	0x0001a170


	//   ....[60]....
        /*0e70*/ 	.word	0x0001a1e0


	//   ....[61]....
        /*0e74*/ 	.word	0x0001a250


	//   ....[62]....
        /*0e78*/ 	.word	0x0001a2c0


	//   ....[63]....
        /*0e7c*/ 	.word	0x0001a340


	//   ....[64]....
        /*0e80*/ 	.word	0x0001a3b0


	//   ....[65]....
        /*0e84*/ 	.word	0x0001a450


	//   ....[66]....
        /*0e88*/ 	.word	0x0001a4e0


	//   ....[67]....
        /*0e8c*/ 	.word	0x0001a600


	//----- nvinfo : EIATTR_REG_RECONFIG
	.align		4
.L_1435:
        /*0e90*/ 	.byte	0x01, 0x54
	.zero		2


	//----- nvinfo : EIATTR_SYSCALL_OFFSETS
	.align		4
        /*0e94*/ 	.byte	0x04, 0x46
        /*0e96*/ 	.short	(.L_1437 - .L_1436)


	//   ....[0]....
.L_1436:
        /*0e98*/ 	.word	0x00001850


	//   ....[1]....
        /*0e9c*/ 	.word	0x000019a0


	//   ....[2]....
        /*0ea0*/ 	.word	0x00005ea0


	//   ....[3]....
        /*0ea4*/ 	.word	0x00006220


	//   ....[4]....
        /*0ea8*/ 	.word	0x00010870


	//   ....[5]....
        /*0eac*/ 	.word	0x000109c0


	//   ....[6]....
        /*0eb0*/ 	.word	0x00010ab0


	//   ....[7]....
        /*0eb4*/ 	.word	0x00011ae0


	//----- nvinfo : EIATTR_MBARRIER_INSTR_OFFSETS
	.align		4
.L_1437:
        /*0eb8*/ 	.byte	0x04, 0x39
        /*0eba*/ 	.short	(.L_1439 - .L_1438)


	//   ....[0]....
.L_1438:
        /*0ebc*/ 	.word	0x00000270
        /*0ec0*/ 	.word	0x000000ff
        /*0ec4*/ 	.word	0x00016800
        /*0ec8*/ 	.short	0x0100
        /*0eca*/ 	.byte	0x08
	.zero		1


	//   ....[1]....
        /*0ecc*/ 	.word	0x00000280
        /*0ed0*/ 	.word	0x000000ff
        /*0ed4*/ 	.word	0x00016820
        /*0ed8*/ 	.short	0x0100
        /*0eda*/ 	.byte	0x08
	.zero		1


	//   ....[2]....
        /*0edc*/ 	.word	0x00000370
        /*0ee0*/ 	.word	0x000000ff
        /*0ee4*/ 	.word	0x00016830
        /*0ee8*/ 	.short	0x0100
        /*0eea*/ 	.byte	0x08
	.zero		1


	//   ....[3]....
        /*0eec*/ 	.word	0x00000380
        /*0ef0*/ 	.word	0x000000ff
        /*0ef4*/ 	.word	0x00016840
        /*0ef8*/ 	.short	0x0100
        /*0efa*/ 	.byte	0x08
	.zero		1


	//   ....[4]....
        /*0efc*/ 	.word	0x00000390
        /*0f00*/ 	.word	0x000000ff
        /*0f04*/ 	.word	0x00016838
        /*0f08*/ 	.short	0x0100
        /*0f0a*/ 	.byte	0x08
	.zero		1


	//   ....[5]....
        /*0f0c*/ 	.word	0x000003a0
        /*0f10*/ 	.word	0x000000ff
        /*0f14*/ 	.word	0x00016848
        /*0f18*/ 	.short	0x0100
        /*0f1a*/ 	.byte	0x08
	.zero		1


	//   ....[6]....
        /*0f1c*/ 	.word	0x000004d0
        /*0f20*/ 	.word	0x000000ff
        /*0f24*/ 	.word	0x00016850
        /*0f28*/ 	.short	0x0100
        /*0f2a*/ 	.byte	0x08
	.zero		1


	//   ....[7]....
        /*0f2c*/ 	.word	0x000004e0
        /*0f30*/ 	.word	0x000000ff
        /*0f34*/ 	.word	0x00016860
        /*0f38*/ 	.short	0x0100
        /*0f3a*/ 	.byte	0x08
	.zero		1


	//   ....[8]....
        /*0f3c*/ 	.word	0x000004f0
        /*0f40*/ 	.word	0x000000ff
        /*0f44*/ 	.word	0x00016858
        /*0f48*/ 	.short	0x0100
        /*0f4a*/ 	.byte	0x08
	.zero		1


	//   ....[9]....
        /*0f4c*/ 	.word	0x00000500
        /*0f50*/ 	.word	0x000000ff
        /*0f54*/ 	.word	0x00016868
        /*0f58*/ 	.short	0x0100
        /*0f5a*/ 	.byte	0x08
	.zero		1


	//   ....[10]....
        /*0f5c*/ 	.word	0x000005f0
        /*0f60*/ 	.word	0x000000ff
        /*0f64*/ 	.word	0x00016870
        /*0f68*/ 	.short	0x0100
        /*0f6a*/ 	.byte	0x06
	.zero		1


	//   ....[11]....
        /*0f6c*/ 	.word	0x00000600
        /*0f70*/ 	.word	0x000000ff
        /*0f74*/ 	.word	0x00016880
        /*0f78*/ 	.short	0x0100
        /*0f7a*/ 	.byte	0x06
	.zero		1


	//   ....[12]....
        /*0f7c*/ 	.word	0x00000610
        /*0f80*/ 	.word	0x000000ff
        /*0f84*/ 	.word	0x00016878
        /*0f88*/ 	.short	0x0100
        /*0f8a*/ 	.byte	0x06
	.zero		1


	//   ....[13]....
        /*0f8c*/ 	.word	0x00000620
        /*0f90*/ 	.word	0x000000ff
        /*0f94*/ 	.word	0x00016888
        /*0f98*/ 	.short	0x0100
        /*0f9a*/ 	.byte	0x06
	.zero		1


	//   ....[14]....
        /*0f9c*/ 	.word	0x00000750
        /*0fa0*/ 	.word	0x000000ff
        /*0fa4*/ 	.word	0x00016890
        /*0fa8*/ 	.short	0x0100
        /*0faa*/ 	.byte	0x08
	.zero		1


	//   ....[15]....
        /*0fac*/ 	.word	0x00000760
        /*0fb0*/ 	.word	0x000000ff
        /*0fb4*/ 	.word	0x000168a0
        /*0fb8*/ 	.short	0x0100
        /*0fba*/ 	.byte	0x08
	.zero		1


	//   ....[16]....
        /*0fbc*/ 	.word	0x00000770
        /*0fc0*/ 	.word	0x000000ff
        /*0fc4*/ 	.word	0x00016898
        /*0fc8*/ 	.short	0x0100
        /*0fca*/ 	.byte	0x08
	.zero		1


	//   ....[17]....
        /*0fcc*/ 	.word	0x00000780
        /*0fd0*/ 	.word	0x000000ff
        /*0fd4*/ 	.word	0x000168a8
        /*0fd8*/ 	.short	0x0100
        /*0fda*/ 	.byte	0x08
	.zero		1


	//   ....[18]....
        /*0fdc*/ 	.word	0x000008b0
        /*0fe0*/ 	.word	0x000000ff
        /*0fe4*/ 	.word	0x000168b0
        /*0fe8*/ 	.short	0x0100
        /*0fea*/ 	.byte	0x08
	.zero		1


	//   ....[19]....
        /*0fec*/ 	.word	0x000008c0
        /*0ff0*/ 	.word	0x000000ff
        /*0ff4*/ 	.word	0x000168c0
        /*0ff8*/ 	.short	0x0100
        /*0ffa*/ 	.byte	0x08
	.zero		1


	//   ....[20]....
        /*0ffc*/ 	.word	0x000008d0
        /*1000*/ 	.word	0x000000ff
        /*1004*/ 	.word	0x000168b8
        /*1008*/ 	.short	0x0100
        /*100a*/ 	.byte	0x08
	.zero		1


	//   ....[21]....
        /*100c*/ 	.word	0x000008e0
        /*1010*/ 	.word	0x000000ff
        /*1014*/ 	.word	0x000168c8
        /*1018*/ 	.short	0x0100
        /*101a*/ 	.byte	0x08
	.zero		1


	//   ....[22]....
        /*101c*/ 	.word	0x00002b00
        /*1020*/ 	.word	0x00000047
        /*1024*/ 	.word	0x00016890
        /*1028*/ 	.short	0x010a
        /*102a*/ 	.byte	0x3f
	.zero		1


	//   ....[23]....
        /*102c*/ 	.word	0x00003f70
        /*1030*/ 	.word	0x00000047
        /*1034*/ 	.word	0x00016890
        /*1038*/ 	.short	0x010a
        /*103a*/ 	.byte	0x3f
	.zero		1


	//   ....[24]....
        /*103c*/ 	.word	0x000050c0
        /*1040*/ 	.word	0x00000047
        /*1044*/ 	.word	0x00016890
        /*1048*/ 	.short	0x010a
        /*104a*/ 	.byte	0x3f
	.zero		1


	//   ....[25]....
        /*104c*/ 	.word	0x00005570
        /*1050*/ 	.word	0x00000008
        /*1054*/ 	.word	0x00000000
        /*1058*/ 	.short	0x0101
        /*105a*/ 	.byte	0x3f
	.zero		1


	//   ....[26]....
        /*105c*/ 	.word	0x000055b0
        /*1060*/ 	.word	0x00000047
        /*1064*/ 	.word	0x000168b0
        /*1068*/ 	.short	0x010a
        /*106a*/ 	.byte	0x3f
	.zero		1


	//   ....[27]....
        /*106c*/ 	.word	0x000059e0
        /*1070*/ 	.word	0x00000047
        /*1074*/ 	.word	0x00000000
        /*1078*/ 	.short	0x0101
        /*107a*/ 	.byte	0x3f
	.zero		1


	//   ....[28]....
        /*107c*/ 	.word	0x00005f40
        /*1080*/ 	.word	0x00000012
        /*1084*/ 	.word	0x00016800
        /*1088*/ 	.short	0x010a
        /*108a*/ 	.byte	0x3f
	.zero		1


	//   ....[29]....
        /*108c*/ 	.word	0x00005f90
        /*1090*/ 	.word	0x00000012
        /*1094*/ 	.word	0x00016800
        /*1098*/ 	.short	0x010a
        /*109a*/ 	.byte	0x3f
	.zero		1


	//   ....[30]....
        /*109c*/ 	.word	0x00006640
        /*10a0*/ 	.word	0x00000012
        /*10a4*/ 	.word	0x00016800
        /*10a8*/ 	.short	0x010a
        /*10aa*/ 	.byte	0x3f
	.zero		1


	//   ....[31]....
        /*10ac*/ 	.word	0x00007640
        /*10b0*/ 	.word	0x00000012
        /*10b4*/ 	.word	0x00016800
        /*10b8*/ 	.short	0x010a
        /*10ba*/ 	.byte	0x3f
	.zero		1


	//   ....[32]....
        /*10bc*/ 	.word	0x00008400
        /*10c0*/ 	.word	0x00000003
        /*10c4*/ 	.word	0x00016830
        /*10c8*/ 	.short	0x010a
        /*10ca*/ 	.byte	0x3f
	.zero		1


	//   ....[33]....
        /*10cc*/ 	.word	0x000084a0
        /*10d0*/ 	.word	0x00000003
        /*10d4*/ 	.word	0x00016830
        /*10d8*/ 	.short	0x010a
        /*10da*/ 	.byte	0x3f
	.zero		1


	//   ....[34]....
        /*10dc*/ 	.word	0x000095d0
        /*10e0*/ 	.word	0x00000003
        /*10e4*/ 	.word	0x00000000
        /*10e8*/ 	.short	0x0101
        /*10ea*/ 	.byte	0x3f
	.zero		1


	//   ....[35]....
        /*10ec*/ 	.word	0x0000a5f0
        /*10f0*/ 	.word	0x00000009
        /*10f4*/ 	.word	0x00016830
        /*10f8*/ 	.short	0x010a
        /*10fa*/ 	.byte	0x3f
	.zero		1


	//   ....[36]....
        /*10fc*/ 	.word	0x0000a640
        /*1100*/ 	.word	0x00000009
        /*1104*/ 	.word	0x00016830
        /*1108*/ 	.short	0x010a
        /*110a*/ 	.byte	0x3f
	.zero		1


	//   ....[37]....
        /*110c*/ 	.word	0x0000a9b0
        /*1110*/ 	.word	0x00000004
        /*1114*/ 	.word	0x00016850
        /*1118*/ 	.short	0x010a
        /*111a*/ 	.byte	0x3f
	.zero		1


	//   ....[38]....
        /*111c*/ 	.word	0x0000a9f0
        /*1120*/ 	.word	0x00000004
        /*1124*/ 	.word	0x00016850
        /*1128*/ 	.short	0x010a
        /*112a*/ 	.byte	0x3f
	.zero		1


	//   ....[39]....
        /*112c*/ 	.word	0x0000aeb0
        /*1130*/ 	.word	0x00000000
        /*1134*/ 	.word	0x00000000
        /*1138*/ 	.short	0x0101
        /*113a*/ 	.byte	0x3f
	.zero		1


	//   ....[40]....
        /*113c*/ 	.word	0x0000c0a0
        /*1140*/ 	.word	0x0000000a
        /*1144*/ 	.word	0x00000000
        /*1148*/ 	.short	0x0101
        /*114a*/ 	.byte	0x3f
	.zero		1


	//   ....[41]....
        /*114c*/ 	.word	0x0000c4f0
        /*1150*/ 	.word	0x0000000c
        /*1154*/ 	.word	0x00016850
        /*1158*/ 	.short	0x010a
        /*115a*/ 	.byte	0x3f
	.zero		1


	//   ....[42]....
        /*115c*/ 	.word	0x0000c560
        /*1160*/ 	.word	0x0000000c
        /*1164*/ 	.word	0x00016850
        /*1168*/ 	.short	0x010a
        /*116a*/ 	.byte	0x3f
	.zero		1


	//   ....[43]....
        /*116c*/ 	.word	0x0000cc20
        /*1170*/ 	.word	0x00000000
        /*1174*/ 	.word	0x00000000
        /*1178*/ 	.short	0x0101
        /*117a*/ 	.byte	0x3f
	.zero		1


	//   ....[44]....
        /*117c*/ 	.word	0x0000dc70
        /*1180*/ 	.word	0x00000000
        /*1184*/ 	.word	0x00000000
        /*1188*/ 	.short	0x0101
        /*118a*/ 	.byte	0x3f
	.zero		1


	//   ....[45]....
        /*118c*/ 	.word	0x0000faa0
        /*1190*/ 	.word	0x00000016
        /*1194*/ 	.word	0x00016820
        /*1198*/ 	.short	0x010a
        /*119a*/ 	.byte	0x3f
	.zero		1


	//   ....[46]....
        /*119c*/ 	.word	0x0000fb50
        /*11a0*/ 	.word	0x00000005
        /*11a4*/ 	.word	0x000168a0
        /*11a8*/ 	.short	0x010a
        /*11aa*/ 	.byte	0x3f
	.zero		1


	//   ....[47]....
        /*11ac*/ 	.word	0x0000fd90
        /*11b0*/ 	.word	0x00000005
        /*11b4*/ 	.word	0x000168c0
        /*11b8*/ 	.short	0x010a
        /*11ba*/ 	.byte	0x3f
	.zero		1


	//   ....[48]....
        /*11bc*/ 	.word	0x000100f0
        /*11c0*/ 	.word	0x00000005
        /*11c4*/ 	.word	0x000168a0
        /*11c8*/ 	.short	0x010a
        /*11ca*/ 	.byte	0x3f
	.zero		1


	//   ....[49]....
        /*11cc*/ 	.word	0x00010310
        /*11d0*/ 	.word	0x00000005
        /*11d4*/ 	.word	0x000168c0
        /*11d8*/ 	.short	0x010a
        /*11da*/ 	.byte	0x3f
	.zero		1


	//   ....[50]....
        /*11dc*/ 	.word	0x00010fc0
        /*11e0*/ 	.word	0x00000003
        /*11e4*/ 	.word	0x00016840
        /*11e8*/ 	.short	0x010a
        /*11ea*/ 	.byte	0x3f
	.zero		1


	//   ....[51]....
        /*11ec*/ 	.word	0x000117a0
        /*11f0*/ 	.word	0x00000003
        /*11f4*/ 	.word	0x00016830
        /*11f8*/ 	.short	0x0107
        /*11fa*/ 	.byte	0x3f
	.zero		1


	//   ....[52]....
        /*11fc*/ 	.word	0x00011870
        /*1200*/ 	.word	0x00000003
        /*1204*/ 	.word	0x00016830
        /*1208*/ 	.short	0x0101
        /*120a*/ 	.byte	0x3f
	.zero		1


	//   ....[53]....
        /*120c*/ 	.word	0x00012720
        /*1210*/ 	.word	0x00000016
        /*1214*/ 	.word	0x00016800
        /*1218*/ 	.short	0x0107
        /*121a*/ 	.byte	0x3f
	.zero		1


	//   ....[54]....
        /*121c*/ 	.word	0x00012810
        /*1220*/ 	.word	0x00000016
        /*1224*/ 	.word	0x00016800
        /*1228*/ 	.short	0x0101
        /*122a*/ 	.byte	0x3f
	.zero		1


	//   ....[55]....
        /*122c*/ 	.word	0x00012830
        /*1230*/ 	.word	0x00000016
        /*1234*/ 	.word	0x00016820
        /*1238*/ 	.short	0x010a
        /*123a*/ 	.byte	0x3f
	.zero		1


	//   ....[56]....
        /*123c*/ 	.word	0x00012c00
        /*1240*/ 	.word	0x00000005
        /*1244*/ 	.word	0x00016840
        /*1248*/ 	.short	0x010a
        /*124a*/ 	.byte	0x3f
	.zero		1


	//   ....[57]....
        /*124c*/ 	.word	0x00013160
        /*1250*/ 	.word	0x00000005
        /*1254*/ 	.word	0x00016830
        /*1258*/ 	.short	0x0107
        /*125a*/ 	.byte	0x3f
	.zero		1


	//   ....[58]....
        /*125c*/ 	.word	0x00013220
        /*1260*/ 	.word	0x00000005
        /*1264*/ 	.word	0x00016830
        /*1268*/ 	.short	0x0101
        /*126a*/ 	.byte	0x3f
	.zero		1


	//   ....[59]....
        /*126c*/ 	.word	0x00013280
        /*1270*/ 	.word	0x00000005
        /*1274*/ 	.word	0x00016860
        /*1278*/ 	.short	0x010a
        /*127a*/ 	.byte	0x3f
	.zero		1


	//   ....[60]....
        /*127c*/ 	.word	0x00013760
        /*1280*/ 	.word	0x00000005
        /*1284*/ 	.word	0x00016850
        /*1288*/ 	.short	0x0107
        /*128a*/ 	.byte	0x3f
	.zero		1


	//   ....[61]....
        /*128c*/ 	.word	0x00013920
        /*1290*/ 	.word	0x00000005
        /*1294*/ 	.word	0x00016850
        /*1298*/ 	.short	0x0101
        /*129a*/ 	.byte	0x3f
	.zero		1


	//   ....[62]....
        /*129c*/ 	.word	0x00013b20
        /*12a0*/ 	.word	0x00000000
        /*12a4*/ 	.word	0x00016860
        /*12a8*/ 	.short	0x010a
        /*12aa*/ 	.byte	0x3f
	.zero		1


	//   ....[63]....
        /*12ac*/ 	.word	0x00013fe0
        /*12b0*/ 	.word	0x00000000
        /*12b4*/ 	.word	0x00016850
        /*12b8*/ 	.short	0x0107
        /*12ba*/ 	.byte	0x3f
	.zero		1


	//   ....[64]....
        /*12bc*/ 	.word	0x000140a0
        /*12c0*/ 	.word	0x00000000
        /*12c4*/ 	.word	0x00016850
        /*12c8*/ 	.short	0x0101
        /*12ca*/ 	.byte	0x3f
	.zero		1


	//   ....[65]....
        /*12cc*/ 	.word	0x00014bb0
        /*12d0*/ 	.word	0x00000004
        /*12d4*/ 	.word	0x00016820
        /*12d8*/ 	.short	0x010a
        /*12da*/ 	.byte	0x3f
	.zero		1


	//   ....[66]....
        /*12dc*/ 	.word	0x00014d20
        /*12e0*/ 	.word	0x00000005
        /*12e4*/ 	.word	0x00016840
        /*12e8*/ 	.short	0x010a
        /*12ea*/ 	.byte	0x3f
	.zero		1


	//   ....[67]....
        /*12ec*/ 	.word	0x00014dc0
        /*12f0*/ 	.word	0x00000019
        /*12f4*/ 	.word	0x00016840
        /*12f8*/ 	.short	0x010a
        /*12fa*/ 	.byte	0x3f
	.zero		1


	//   ....[68]....
        /*12fc*/ 	.word	0x00014e00
        /*1300*/ 	.word	0x00000005
        /*1304*/ 	.word	0x00016860
        /*1308*/ 	.short	0x010a
        /*130a*/ 	.byte	0x3f
	.zero		1


	//   ....[69]....
        /*130c*/ 	.word	0x00014e40
        /*1310*/ 	.word	0x00000019
        /*1314*/ 	.word	0x00016860
        /*1318*/ 	.short	0x010a
        /*131a*/ 	.byte	0x3f
	.zero		1


	//   ....[70]....
        /*131c*/ 	.word	0x00014ea0
        /*1320*/ 	.word	0x00000047
        /*1324*/ 	.word	0x00016890
        /*1328*/ 	.short	0x010a
        /*132a*/ 	.byte	0x3f
	.zero		1


	//   ....[71]....
        /*132c*/ 	.word	0x00015130
        /*1330*/ 	.word	0x00000047
        /*1334*/ 	.word	0x00016890
        /*1338*/ 	.short	0x010a
        /*133a*/ 	.byte	0x3f
	.zero		1


	//   ....[72]....
        /*133c*/ 	.word	0x000153e0
        /*1340*/ 	.word	0x00000047
        /*1344*/ 	.word	0x00016890
        /*1348*/ 	.short	0x010a
        /*134a*/ 	.byte	0x3f
	.zero		1


	//   ....[73]....
        /*134c*/ 	.word	0x00015690
        /*1350*/ 	.word	0x00000047
        /*1354*/ 	.word	0x000168b0
        /*1358*/ 	.short	0x010a
        /*135a*/ 	.byte	0x3f
	.zero		1


	//   ....[74]....
        /*135c*/ 	.word	0x000159a0
        /*1360*/ 	.word	0x00000012
        /*1364*/ 	.word	0x00016800
        /*1368*/ 	.short	0x010a
        /*136a*/ 	.byte	0x3f
	.zero		1


	//   ....[75]....
        /*136c*/ 	.word	0x00015bb0
        /*1370*/ 	.word	0x00000012
        /*1374*/ 	.word	0x00016800
        /*1378*/ 	.short	0x010a
        /*137a*/ 	.byte	0x3f
	.zero		1


	//   ....[76]....
        /*137c*/ 	.word	0x00015c00
        /*1380*/ 	.word	0x00000003
        /*1384*/ 	.word	0x00016830
        /*1388*/ 	.short	0x010a
        /*138a*/ 	.byte	0x3f
	.zero		1


	//   ....[77]....
        /*138c*/ 	.word	0x00015c50
        /*1390*/ 	.word	0x00000009
        /*1394*/ 	.word	0x00016830
        /*1398*/ 	.short	0x010a
        /*139a*/ 	.byte	0x3f
	.zero		1


	//   ....[78]....
        /*139c*/ 	.word	0x00015ca0
        /*13a0*/ 	.word	0x00000004
        /*13a4*/ 	.word	0x00016850
        /*13a8*/ 	.short	0x010a
        /*13aa*/ 	.byte	0x3f
	.zero		1


	//   ....[79]....
        /*13ac*/ 	.word	0x00015cf0
        /*13b0*/ 	.word	0x0000000c
        /*13b4*/ 	.word	0x00016850
        /*13b8*/ 	.short	0x010a
        /*13ba*/ 	.byte	0x3f
	.zero		1


	//   ....[80]....
        /*13bc*/ 	.word	0x00016290
        /*13c0*/ 	.word	0x00000016
        /*13c4*/ 	.word	0x00016820
        /*13c8*/ 	.short	0x010a
        /*13ca*/ 	.byte	0x3f
	.zero		1


	//   ....[81]....
        /*13cc*/ 	.word	0x000162e0
        /*13d0*/ 	.word	0x00000005
        /*13d4*/ 	.word	0x000168a0
        /*13d8*/ 	.short	0x010a
        /*13da*/ 	.byte	0x3f
	.zero		1


	//   ....[82]....
        /*13dc*/ 	.word	0x00016330
        /*13e0*/ 	.word	0x00000005
        /*13e4*/ 	.word	0x000168c0
        /*13e8*/ 	.short	0x010a
        /*13ea*/ 	.byte	0x3f
	.zero		1


	//   ....[83]....
        /*13ec*/ 	.word	0x00016380
        /*13f0*/ 	.word	0x00000005
        /*13f4*/ 	.word	0x000168a0
        /*13f8*/ 	.short	0x010a
        /*13fa*/ 	.byte	0x3f
	.zero		1


	//   ....[84]....
        /*13fc*/ 	.word	0x000163d0
        /*1400*/ 	.word	0x00000005
        /*1404*/ 	.word	0x000168c0
        /*1408*/ 	.short	0x010a
        /*140a*/ 	.byte	0x3f
	.zero		1


	//   ....[85]....
        /*140c*/ 	.word	0x000164f0
        /*1410*/ 	.word	0x00000003
        /*1414*/ 	.word	0x00016840
        /*1418*/ 	.short	0x010a
        /*141a*/ 	.byte	0x3f
	.zero		1


	//   ....[86]....
        /*141c*/ 	.word	0x00017fa0
        /*1420*/ 	.word	0x00000016
        /*1424*/ 	.word	0x00016820
        /*1428*/ 	.short	0x010a
        /*142a*/ 	.byte	0x3f
	.zero		1


	//   ....[87]....
        /*142c*/ 	.word	0x00017ff0
        /*1430*/ 	.word	0x00000005
        /*1434*/ 	.word	0x00016840
        /*1438*/ 	.short	0x010a
        /*143a*/ 	.byte	0x3f
	.zero		1


	//   ....[88]....
        /*143c*/ 	.word	0x00018930
        /*1440*/ 	.word	0x00000005
        /*1444*/ 	.word	0x00016860
        /*1448*/ 	.short	0x010a
        /*144a*/ 	.byte	0x3f
	.zero		1


	//   ....[89]....
        /*144c*/ 	.word	0x000192a0
        /*1450*/ 	.word	0x00000000
        /*1454*/ 	.word	0x00016860
        /*1458*/ 	.short	0x010a
        /*145a*/ 	.byte	0x3f
	.zero		1


	//   ....[90]....
        /*145c*/ 	.word	0x0001a520
        /*1460*/ 	.word	0x00000004
        /*1464*/ 	.word	0x00016820
        /*1468*/ 	.short	0x010a
        /*146a*/ 	.byte	0x3f
	.zero		1


	//   ....[91]....
        /*146c*/ 	.word	0x0001a6c0
        /*1470*/ 	.word	0x00000005
        /*1474*/ 	.word	0x00016840
        /*1478*/ 	.short	0x010a
        /*147a*/ 	.byte	0x3f
	.zero		1


	//   ....[92]....
        /*147c*/ 	.word	0x0001a710
        /*1480*/ 	.word	0x00000019
        /*1484*/ 	.word	0x00016840
        /*1488*/ 	.short	0x010a
        /*148a*/ 	.byte	0x3f
	.zero		1


	//   ....[93]....
        /*148c*/ 	.word	0x0001a760
        /*1490*/ 	.word	0x00000005
        /*1494*/ 	.word	0x00016860
        /*1498*/ 	.short	0x010a
        /*149a*/ 	.byte	0x3f
	.zero		1


	//----- nvinfo : EIATTR_NUM_MBARRIERS
	.align		4
.L_1439:
        /*149c*/ 	.byte	0x03, 0x38
        /*149e*/ 	.short	0x0016


	//----- nvinfo : EIATTR_EXIT_INSTR_OFFSETS
	.align		4
        /*14a0*/ 	.byte	0x04, 0x1c
        /*14a2*/ 	.short	(.L_1441 - .L_1440)


	//   ....[0]....
.L_1440:
        /*14a4*/ 	.word	0x00014e90


	//----- nvinfo : EIATTR_MAX_THREADS
	.align		4
.L_1441:
        /*14a8*/ 	.byte	0x04, 0x05
        /*14aa*/ 	.short	(.L_1443 - .L_1442)
.L_1442:
        /*14ac*/ 	.word	0x00000200
        /*14b0*/ 	.word	0x00000001
        /*14b4*/ 	.word	0x00000001


	//----- nvinfo : EIATTR_CRS_STACK_SIZE
	.align		4
.L_1443:
        /*14b8*/ 	.byte	0x04, 0x1e
        /*14ba*/ 	.short	(.L_1445 - .L_1444)
.L_1444:
        /*14bc*/ 	.word	0x00000000


	//----- nvinfo : EIATTR_CBANK_PARAM_SIZE
	.align		4
.L_1445:
        /*14c0*/ 	.byte	0x03, 0x19
        /*14c2*/ 	.short	0x0af0


	//----- nvinfo : EIATTR_PARAM_CBANK
	.align		4
        /*14c4*/ 	.byte	0x04, 0x0a
        /*14c6*/ 	.short	(.L_1447 - .L_1446)
	.align		4
.L_1446:
        /*14c8*/ 	.word	index@(.nv.constant0._ZN7cutlass13device_kernelIN5flash11enable_sm90INS1_16FlashAttnFwdSm90INS1_25CollectiveMainloopFwdSm90ILi2EN4cute5tupleIJNS5_1CILi1EEES8_S8_EEENS6_IJNS7_ILi192EEENS7_ILi128EEENS7_ILi64EEEEEELi64ENS_10bfloat16_tEfNS_4arch4Sm90ELb0ELb0ELb0ELb1ELb1ELb1ELb0ELb1ELb1ELb1ELb0ELb0EEENS1_21CollectiveEpilogueFwdINS6_IJSA_SC_SB_EEES9_SE_SG_Li384ELb1ELb1ELb0ELb0EEENS1_36VarlenDynamicPersistentTileSchedulerILi192ELi128ELi384ELi128ELb0ELb1ELb1ELb0ELb1ELb1EEEEEEEEEvNT_6ParamsE)
        /*14cc*/ 	.short	0x0210
        /*14ce*/ 	.short	0x0af0


	//----- nvinfo : EIATTR_SW_WAR
	.align		4
.L_1447:
        /*14d0*/ 	.byte	0x04, 0x36
        /*14d2*/ 	.short	(.L_1449 - .L_1448)
.L_1448:
        /*14d4*/ 	.word	0x00000008
.L_1449:


//--------------------- .nv.info._ZN7cutlass13device_kernelIN5flash11enable_sm90INS1_16FlashAttnFwdSm90INS1_25CollectiveMainloopFwdSm90ILi2EN4cute5tupleIJNS5_1CILi1EEES8_S8_EEENS6_IJNS7_ILi192EEENS7_ILi128EEENS7_ILi64EEEEEELi64ENS_10bfloat16_tEfNS_4arch4Sm90ELb0ELb1ELb0ELb0ELb1ELb0ELb0ELb1ELb1ELb1ELb0ELb0EEENS1_21CollectiveEpilogueFwdINS6_IJSA_SC_SB_EEES9_SE_SG_Li384ELb0ELb1ELb0ELb0EEENS1_30DynamicPersistentTileSchedulerILi384ELi128ELb0ELb1ELb1EEEEEEEEEvNT_6ParamsE --------------------------
	.section	.nv.info._ZN7cutlass13device_kernelIN5flash11enable_sm90INS1_16FlashAttnFwdSm90INS1_25CollectiveMainloopFwdSm90ILi2EN4cute5tupleIJNS5_1CILi1EEES8_S8_EEENS6_IJNS7_ILi192EEENS7_ILi128EEENS7_ILi64EEEEEELi64ENS_10bfloat16_tEfNS_4arch4Sm90ELb0ELb1ELb0ELb0ELb1ELb0ELb0ELb1ELb1ELb1ELb0ELb0EEENS1_21CollectiveEpilogueFwdINS6_IJSA_SC_SB_EEES9_SE_SG_Li384ELb0ELb1ELb0ELb0EEENS1_30DynamicPersistentTileSchedulerILi384ELi128ELb0ELb1ELb1EEEEEEEEEvNT_6ParamsE,"",@"SHT_CUDA_INFO"
	.sectionflags	@""
	.align	4


	//----- nvinfo : EIATTR_CUDA_API_VERSION
	.align		4
        /*0000*/ 	.byte	0x04, 0x37
        /*0002*/ 	.short	(.L_1451 - .L_1450)
.L_1450:
        /*0004*/ 	.word	0x00000082


	//----- nvinfo : EIATTR_KPARAM_INFO
	.align		4
.L_1451:
        /*0008*/ 	.byte	0x04, 0x17
        /*000a*/ 	.short	(.L_1453 - .L_1452)
.L_1452:
        /*000c*/ 	.word	0x00000000
        /*0010*/ 	.short	0x0000
        /*0012*/ 	.short	0x0070
        /*0014*/ 	.byte	0x00, 0xf0, 0x01, 0x2a


	//----- nvinfo : EIATTR_SPARSE_MMA_MASK
	.align		4
.L_1453:
        /*0018*/ 	.byte	0x03, 0x50
        /*001a*/ 	.short	0x0000


	//----- nvinfo : EIATTR_MAXREG_COUNT
	.align		4
        /*001c*/ 	.byte	0x03, 0x1b
        /*001e*/ 	.short	0x0080


	//----- nvinfo : EIATTR_NUM_BARRIERS
	.align		4
        /*0020*/ 	.byte	0x02, 0x4c
        /*0022*/ 	.byte	0x10
	.zero		1


	//----- nvinfo : EIATTR_EXTERNS
	.align		4
        /*0024*/ 	.byte	0x04, 0x0f
        /*0026*/ 	.short	(.L_1455 - .L_1454)


	//   ....[0]....
	.align		4
.L_1454:
        /*0028*/ 	.word	index@(__assertfail)


	//----- nvinfo : EIATTR_ANNOTATIONS
	.align		4
.L_1455:
        /*002c*/ 	.byte	0x04, 0x55
        /*002e*/ 	.short	(.L_1457 - .L_1456)


	//   ....[0]....
.L_1456:
        /* <DEDUP_REMOVED lines=11> */


	//----- nvinfo : EIATTR_MERCURY_ISA_VERSION
	.align		4
.L_1457:
        /*00c8*/ 	.byte	0x03, 0x5f
        /*00ca*/ 	.short	0x0101


	//----- nvinfo : EIATTR_INT_WARP_WIDE_INSTR_OFFSETS
	.align		4
        /*00cc*/ 	.byte	0x04, 0x31
        /*00ce*/ 	.short	(.L_1459 - .L_1458)


	//   ....[0]....
.L_1458:
        /*00d0*/ 	.word	0x000000c0


	//   ....[1]....
        /*00d4*/ 	.word	0x000000d0


	//   ....[2]....
        /*00d8*/ 	.word	0x00000170


	//   ....[3]....
        /*00dc*/ 	.word	0x0000efa0


	//   ....[4]....
        /*00e0*/ 	.word	0x0000f030


	//   ....[5]....
        /*00e4*/ 	.word	0x000120c0


	//   ....[6]....
        /*00e8*/ 	.word	0x00012150


	//----- nvinfo : EIATTR_COOP_GROUP_MASK_REGIDS
	.align		4
.L_1459:
        /*00ec*/ 	.byte	0x04, 0x29
        /*00ee*/ 	.short	(.L_1461 - .L_1460)


	//   ....[0]....
.L_1460:
        /*00f0*/ 	.word	0xffffffff


	//   ....[1]....
        /*00f4*/ 	.word	0xffffffff


	//   ....[2]....
        /*00f8*/ 	.word	0xffffffff


	//   ....[3]....
        /*00fc*/ 	.word	0xffffffff


	//   ....[4]....
        /*0100*/ 	.word	0xffffffff


	//   ....[5]....
        /*0104*/ 	.word	0xffffffff


	//   ....[6]....
        /*0108*/ 	.word	0xffffffff


	//   ....[7]....
        /*010c*/ 	.word	0xffffffff


	//   ....[8]....
        /*0110*/ 	.word	0xffffffff


	//   ....[9]....
        /*0114*/ 	.word	0xffffffff


	//   ....[10]....
        /*0118*/ 	.word	0xffffffff


	//   ....[11]....
        /*011c*/ 	.word	0xffffffff


	//   ....[12]....
        /*0120*/ 	.word	0xffffffff


	//   ....[13]....
        /*0124*/ 	.word	0xffffffff


	//   ....[14]....
        /*0128*/ 	.word	0xffffffff


	//   ....[15]....
        /*012c*/ 	.word	0xffffffff


	//   ....[16]....
        /*0130*/ 	.word	0xffffffff


	//   ....[17]....
        /*0134*/ 	.word	0xffffffff


	//   ....[18]....
        /*0138*/ 	.word	0xffffffff


	//   ....[19]....
        /*013c*/ 	.word	0xffffffff


	//   ....[20]....
        /*0140*/ 	.word	0xffffffff


	//   ....[21]....
        /*0144*/ 	.word	0xffffffff


	//   ....[22]....
        /*0148*/ 	.word	0xffffffff


	//   ....[23]....
        /*014c*/ 	.word	0xffffffff


	//   ....[24]....
        /*0150*/ 	.word	0xffffffff


	//   ....[25]....
        /*0154*/ 	.word	0xffffffff


	//   ....[26]....
        /*0158*/ 	.word	0xffffffff


	//   ....[27]....
        /*015c*/ 	.word	0xffffffff


	//   ....[28]....
        /*0160*/ 	.word	0xffffffff


	//   ....[29]....
        /*0164*/ 	.word	0xffffffff


	//   ....[30]....
        /*0168*/ 	.word	0xffffffff


	//   ....[31]....
        /*016c*/ 	.word	0xffffffff


	//   ....[32]....
        /*0170*/ 	.word	0xffffffff


	//   ....[33]....
        /*0174*/ 	.word	0xffffffff


	//   ....[34]....
        /*0178*/ 	.word	0xffffffff


	//   ....[35]....
        /*017c*/ 	.word	0xffffffff


	//   ....[36]....
        /*0180*/ 	.word	0xffffffff


	//   ....[37]....
        /*0184*/ 	.word	0xffffffff


	//   ....[38]....
        /*0188*/ 	.word	0xffffffff


	//   ....[39]....
        /*018c*/ 	.word	0xffffffff


	//   ....[40]....
        /*0190*/ 	.word	0xffffffff


	//   ....[41]....
        /*0194*/ 	.word	0xffffffff


	//   ....[42]....
        /*0198*/ 	.word	0xffffffff


	//   ....[43]....
        /*019c*/ 	.word	0xffffffff


	//   ....[44]....
        /*01a0*/ 	.word	0xffffffff


	//   ....[45]....
        /*01a4*/ 	.word	0xffffffff


	//   ....[46]....
        /*01a8*/ 	.word	0xffffffff


	//   ....[47]....
        /*01ac*/ 	.word	0xffffffff


	//   ....[48]....
        /*01b0*/ 	.word	0xffffffff


	//   ....[49]....
        /*01b4*/ 	.word	0xffffffff


	//   ....[50]....
        /*01b8*/ 	.word	0xffffffff


	//   ....[51]....
        /*01bc*/ 	.word	0xffffffff


	//   ....[52]....
        /*01c0*/ 	.word	0xffffffff


	//   ....[53]....
        /*01c4*/ 	.word	0xffffffff


	//   ....[54]....
        /*01c8*/ 	.word	0xffffffff


	//   ....[55]....
        /*01cc*/ 	.word	0xffffffff


	//   ....[56]....
        /*01d0*/ 	.word	0xffffffff


	//   ....[57]....
        /*01d4*/ 	.word	0xffffffff


	//   ....[58]....
        /*01d8*/ 	.word	0xffffffff


	//   ....[59]....
        /*01dc*/ 	.word	0xffffffff


	//   ....[60]....
        /*01e0*/ 	.word	0xffffffff


	//   ....[61]....
        /*01e4*/ 	.word	0xffffffff


	//   ....[62]....
        /*01e8*/ 	.word	0xffffffff


	//   ....[63]....
        /*01ec*/ 	.word	0xffffffff


	//   ....[64]....
        /*01f0*/ 	.word	0xffffffff


	//   ....[65]....
        /*01f4*/ 	.word	0xffffffff


	//   ....[66]....
        /*01f8*/ 	.word	0xffffffff


	//   ....[67]....
        /*01fc*/ 	.word	0xffffffff


	//   ....[68]....
        /*0200*/ 	.word	0xffffffff


	//   ....[69]....
        /*0204*/ 	.word	0xffffffff


	//   ....[70]....
        /*0208*/ 	.word	0xffffffff


	//   ....[71]....
        /*020c*/ 	.word	0xffffffff


	//   ....[72]....
        /*0210*/ 	.word	0xffffffff


	//   ....[73]....
        /*0214*/ 	.word	0xffffffff


	//   ....[74]....
        /*0218*/ 	.word	0xffffffff


	//   ....[75]....
        /*021c*/ 	.word	0xffffffff


	//   ....[76]....
        /*0220*/ 	.word	0xffffffff


	//   ....[77]....
        /*0224*/ 	.word	0xffffffff


	//   ....[78]....
        /*0228*/ 	.word	0xffffffff


	//   ....[79]....
        /*022c*/ 	.word	0xffffffff


	//   ....[80]....
        /*0230*/ 	.word	0xffffffff


	//   ....[81]....
        /*0234*/ 	.word	0xffffffff


	//   ....[82]....
        /*0238*/ 	.word	0xffffffff


	//   ....[83]....
        /*023c*/ 	.word	0xffffffff


	//   ....[84]....
        /*0240*/ 	.word	0xffffffff


	//   ....[85]....
        /*0244*/ 	.word	0xffffffff


	//   ....[86]....
        /*0248*/ 	.word	0xffffffff


	//   ....[87]....
        /*024c*/ 	.word	0xffffffff


	//   ....[88]....
        /*0250*/ 	.word	0xffffffff


	//   ....[89]....
        /*0254*/ 	.word	0xffffffff


	//   ....[90]....
        /*0258*/ 	.word	0xffffffff


	//   ....[91]....
        /*025c*/ 	.word	0xffffffff


	//   ....[92]....
        /*0260*/ 	.word	0xffffffff


	//   ....[93]....
        /*0264*/ 	.word	0xffffffff


	//   ....[94]....
        /*0268*/ 	.word	0xffffffff


	//   ....[95]....
        /*026c*/ 	.word	0xffffffff


	//   ....[96]....
        /*0270*/ 	.word	0xffffffff


	//   ....[97]....
        /*0274*/ 	.word	0xffffffff


	//   ....[98]....
        /*0278*/ 	.word	0xffffffff


	//   ....[99]....
        /*027c*/ 	.word	0xffffffff


	//   ....[100]....
        /*0280*/ 	.word	0xffffffff


	//   ....[101]....
        /*0284*/ 	.word	0xffffffff


	//   ....[102]....
        /*0288*/ 	.word	0xffffffff


	//   ....[103]....
        /*028c*/ 	.word	0xffffffff


	//   ....[104]....
        /*0290*/ 	.word	0xffffffff


	//   ....[105]....
        /*0294*/ 	.word	0xffffffff


	//   ....[106]....
        /*0298*/ 	.word	0xffffffff


	//   ....[107]....
        /*029c*/ 	.word	0xffffffff


	//   ....[108]....
        /*02a0*/ 	.word	0xffffffff


	//   ....[109]....
        /*02a4*/ 	.word	0xffffffff


	//   ....[110]....
        /*02a8*/ 	.word	0xffffffff


	//   ....[111]....
        /*02ac*/ 	.word	0xffffffff


	//   ....[112]....
        /*02b0*/ 	.word	0xffffffff


	//   ....[113]....
        /*02b4*/ 	.word	0xffffffff


	//   ....[114]....
        /*02b8*/ 	.word	0xffffffff


	//   ....[115]....
        /*02bc*/ 	.word	0xffffffff


	//   ....[116]....
        /*02c0*/ 	.word	0xffffffff


	//   ....[117]....
        /*02c4*/ 	.word	0xffffffff


	//   ....[118]....
        /*02c8*/ 	.word	0xffffffff


	//   ....[119]....
        /*02cc*/ 	.word	0xffffffff


	//   ....[120]....
        /*02d0*/ 	.word	0xffffffff


	//   ....[121]....
        /*02d4*/ 	.word	0xffffffff


	//   ....[122]....
        /*02d8*/ 	.word	0xffffffff


	//   ....[123]....
        /*02dc*/ 	.word	0xffffffff


	//   ....[124]....
        /*02e0*/ 	.word	0xffffffff


	//   ....[125]....
        /*02e4*/ 	.word	0xffffffff


	//   ....[126]....
        /*02e8*/ 	.word	0xffffffff


	//   ....[127]....
        /*02ec*/ 	.word	0xffffffff


	//   ....[128]....
        /*02f0*/ 	.word	0xffffffff


	//   ....[129]....
        /*02f4*/ 	.word	0xffffffff


	//   ....[130]....
        /*02f8*/ 	.word	0xffffffff


	//   ....[131]....
        /*02fc*/ 	.word	0xffffffff


	//   ....[132]....
        /*0300*/ 	.word	0xffffffff


	//   ....[133]....
        /*0304*/ 	.word	0xffffffff


	//   ....[134]....
        /*0308*/ 	.word	0xffffffff


	//   ....[135]....
        /*030c*/ 	.word	0xffffffff


	//   ....[136]....
        /*0310*/ 	.word	0xffffffff


	//   ....[137]....
        /*0314*/ 	.word	0xffffffff


	//   ....[138]....
        /*0318*/ 	.word	0xffffffff


	//   ....[139]....
        /*031c*/ 	.word	0xffffffff


	//   ....[140]....
        /*0320*/ 	.word	0xffffffff


	//   ....[141]....
        /*0324*/ 	.word	0xffffffff


	//   ....[142]....
        /*0328*/ 	.word	0xffffffff


	//   ....[143]....
        /*032c*/ 	.word	0xffffffff


	//   ....[144]....
        /*0330*/ 	.word	0x0500000f


	//   ....[145]....
        /*0334*/ 	.word	0x0500000f


	//   ....[146]....
        /*0338*/ 	.word	0x0500000f


	//   ....[147]....
        /*033c*/ 	.word	0x0500000f


	//   ....[148]....
        /*0340*/ 	.word	0x0500000f


	//   ....[149]....
        /*0344*/ 	.word	0x0500000f


	//   ....[150]....
        /*0348*/ 	.word	0x0500000f


	//   ....[151]....
        /*034c*/ 	.word	0x0500000f


	//   ....[152]....
        /*0350*/ 	.word	0x0500000f


	//   ....[153]....
        /*0354*/ 	.word	0x0500000f


	//   ....[154]....
        /*0358*/ 	.word	0x0500000f


	//   ....[155]....
        /*035c*/ 	.word	0x0500000f


	//   ....[156]....
        /*0360*/ 	.word	0x0500000f


	//   ....[157]....
        /*0364*/ 	.word	0x0500000f


	//   ....[158]....
        /*0368*/ 	.word	0x0500000f


	//   ....[159]....
        /*036c*/ 	.word	0x0500000f


	//   ....[160]....
        /*0370*/ 	.word	0x0500000f


	//   ....[161]....
        /*0374*/ 	.word	0x0500000f


	//   ....[162]....
        /*0378*/ 	.word	0x0500000f


	//   ....[163]....
        /*037c*/ 	.word	0x0500000f


	//   ....[164]....
        /*0380*/ 	.word	0x0500000f


	//   ....[165]....
        /*0384*/ 	.word	0x0500000f


	//   ....[166]....
        /*0388*/ 	.word	0x0500000f


	//   ....[167]....
        /*038c*/ 	.word	0x0500000f


	//   ....[168]....
        /*0390*/ 	.word	0x0500000f


	//   ....[169]....
        /*0394*/ 	.word	0x0500000f


	//   ....[170]....
        /*0398*/ 	.word	0x0500000f


	//   ....[171]....
        /*039c*/ 	.word	0x0500000f


	//   ....[172]....
        /*03a0*/ 	.word	0x0500000f


	//   ....[173]....
        /*03a4*/ 	.word	0x0500000f


	//   ....[174]....
        /*03a8*/ 	.word	0x0500000f


	//   ....[175]....
        /*03ac*/ 	.word	0x0500000f


	//   ....[176]....
        /*03b0*/ 	.word	0x0500000f


	//   ....[177]....
        /*03b4*/ 	.word	0x0500000f


	//   ....[178]....
        /*03b8*/ 	.word	0x0500000f


	//   ....[179]....
        /*03bc*/ 	.word	0x0500000f


	//   ....[180]....
        /*03c0*/ 	.word	0x0500000f


	//   ....[181]....
        /*03c4*/ 	.word	0x0500000f


	//   ....[182]....
        /*03c8*/ 	.word	0x0500000f


	//   ....[183]....
        /*03cc*/ 	.word	0x0500000f


	//   ....[184]....
        /*03d0*/ 	.word	0x0500000f


	//   ....[185]....
        /*03d4*/ 	.word	0x0500000f


	//   ....[186]....
        /*03d8*/ 	.word	0x0500000f


	//   ....[187]....
        /*03dc*/ 	.word	0x0500000f


	//   ....[188]....
        /*03e0*/ 	.word	0x0500000f


	//   ....[189]....
        /*03e4*/ 	.word	0x0500000f


	//   ....[190]....
        /*03e8*/ 	.word	0x0500000f


	//   ....[191]....
        /*03ec*/ 	.word	0x0500000f


	//   ....[192]....
        /*03f0*/ 	.word	0x0500000f


	//   ....[193]....
        /*03f4*/ 	.word	0x0500000f


	//   ....[194]....
        /*03f8*/ 	.word	0x0500000f


	//   ....[195]....
        /*03fc*/ 	.word	0x0500000f


	//   ....[196]....
        /*0400*/ 	.word	0x0500000f


	//   ....[197]....
        /*0404*/ 	.word	0x0500000f


	//   ....[198]....
        /*0408*/ 	.word	0x0500000f


	//   ....[199]....
        /*040c*/ 	.word	0x0500000f


	//   ....[200]....
        /*0410*/ 	.word	0x0500000f


	//   ....[201]....
        /*0414*/ 	.word	0x0500000f


	//   ....[202]....
        /*0418*/ 	.word	0x0500000f


	//   ....[203]....
        /*041c*/ 	.word	0x0500000f


	//   ....[204]....
        /*0420*/ 	.word	0x0500000f


	//   ....[205]....
        /*0424*/ 	.word	0x0500000f


	//   ....[206]....
        /*0428*/ 	.word	0x0500000f


	//   ....[207]....
        /*042c*/ 	.word	0x0500000f


	//   ....[208]....
        /*0430*/ 	.word	0x0500000f


	//   ....[209]....
        /*0434*/ 	.word	0x0500000f


	//   ....[210]....
        /*0438*/ 	.word	0x0500000f


	//   ....[211]....
        /*043c*/ 	.word	0x0500000f


	//   ....[212]....
        /*0440*/ 	.word	0x0500000f


	//   ....[213]....
        /*0444*/ 	.word	0x0500000f


	//   ....[214]....
        /*0448*/ 	.word	0x0500000f


	//   ....[215]....
        /*044c*/ 	.word	0x0500000f


	//   ....[216]....
        /*0450*/ 	.word	0x0500000f


	//   ....[217]....
        /*0454*/ 	.word	0x0500000f


	//   ....[218]....
        /*0458*/ 	.word	0x0500000f


	//   ....[219]....
        /*045c*/ 	.word	0x0500000f


	//   ....[220]....
        /*0460*/ 	.word	0x0500000f


	//   ....[221]....
        /*0464*/ 	.word	0x0500000f


	//   ....[222]....
        /*0468*/ 	.word	0x0500000f


	//   ....[223]....
        /*046c*/ 	.word	0x0500000f


	//   ....[224]....
        /*0470*/ 	.word	0x0500000f


	//   ....[225]....
        /*0474*/ 	.word	0x0500000f


	//   ....[226]....
        /*0478*/ 	.word	0x0500000f


	//   ....[227]....
        /*047c*/ 	.word	0x0500000f


	//   ....[228]....
        /*0480*/ 	.word	0x0500000f


	//   ....[229]....
        /*0484*/ 	.word	0x0500000f


	//   ....[230]....
        /*0488*/ 	.word	0x0500000f


	//   ....[231]....
        /*048c*/ 	.word	0x0500000f


	//   ....[232]....
        /*0490*/ 	.word	0x0500000f


	//   ....[233]....
        /*0494*/ 	.word	0x0500000f


	//   ....[234]....
        /*0498*/ 	.word	0x0500000f


	//----- nvinfo : EIATTR_COOP_GROUP_INSTR_OFFSETS
	.align		4
.L_1461:
        /*049c*/ 	.byte	0x04, 0x28
        /*049e*/ 	.short	(.L_1463 - .L_1462)


	//   ....[0]....
.L_1462:
        /*04a0*/ 	.word	0x00000080


	//   ....[1]....
        /*04a4*/ 	.word	0x00000090


	//   ....[2]....
        /*04a8*/ 	.word	0x000002d0


	//   ....[3]....
        /*04ac*/ 	.word	0x00000430


	//   ....[4]....
        /*04b0*/ 	.word	0x00000550


	//   ....[5]....
        /*04b4*/ 	.word	0x000006b0


	//   ....[6]....
        /*04b8*/ 	.word	0x00001650


	//   ....[7]....
        /*04bc*/ 	.word	0x00001d30


	//   ....[8]....
        /*04c0*/ 	.word	0x00001f80


	//   ....[9]....
        /*04c4*/ 	.word	0x000032c0


	//   ....[10]....
        /*04c8*/ 	.word	0x00003410


	//   ....[11]....
        /*04cc*/ 	.word	0x00003c60


	//   ....[12]....
        /*04d0*/ 	.word	0x00003cc0


	//   ....[13]....
        /*04d4*/ 	.word	0x000052e0


	//   ....[14]....
        /*04d8*/ 	.word	0x00005500


	//   ....[15]....
        /*04dc*/ 	.word	0x000060e0


	//   ....[16]....
        /*04e0*/ 	.word	0x000061e0


	//   ....[17]....
        /*04e4*/ 	.word	0x00006a30


	//   ....[18]....
        /*04e8*/ 	.word	0x00006aa0


	//   ....[19]....
        /*04ec*/ 	.word	0x000086a0


	//   ....[20]....
        /*04f0*/ 	.word	0x000086b0


	//   ....[21]....
        /*04f4*/ 	.word	0x000086e0


	//   ....[22]....
        /*04f8*/ 	.word	0x000086f0


	//   ....[23]....
        /*04fc*/ 	.word	0x0000a090


	//   ....[24]....
        /*0500*/ 	.word	0x0000a2b0


	//   ....[25]....
        /*0504*/ 	.word	0x0000ae90


	//   ....[26]....
        /*0508*/ 	.word	0x0000af90


	//   ....[27]....
        /*050c*/ 	.word	0x0000b7e0


	//   ....[28]....
        /*0510*/ 	.word	0x0000b840


	//   ....[29]....
        /*0514*/ 	.word	0x0000c7b0


	//   ....[30]....
        /*0518*/ 	.word	0x0000c7f0


	//   ....[31]....
        /*051c*/ 	.word	0x0000c890


	//   ....[32]....
        /*0520*/ 	.word	0x0000c8a0


	//   ....[33]....
        /*0524*/ 	.word	0x0000d460


	//   ....[34]....
        /*0528*/ 	.word	0x0000d4c0


	//   ....[35]....
        /*052c*/ 	.word	0x0000d4f0


	//   ....[36]....
        /*0530*/ 	.word	0x0000d570


	//   ....[37]....
        /*0534*/ 	.word	0x0000d9a0


	//   ....[38]....
        /*0538*/ 	.word	0x0000d9e0


	//   ....[39]....
        /*053c*/ 	.word	0x0000da00


	//   ....[40]....
        /*0540*/ 	.word	0x0000da30


	//   ....[41]....
        /*0544*/ 	.word	0x0000da50


	//   ....[42]....
        /*0548*/ 	.word	0x0000da60


	//   ....[43]....
        /*054c*/ 	.word	0x0000da80


	//   ....[44]....
        /*0550*/ 	.word	0x0000daa0


	//   ....[45]....
        /*0554*/ 	.word	0x0000e110


	//   ....[46]....
        /*0558*/ 	.word	0x0000e150


	//   ....[47]....
        /*055c*/ 	.word	0x0000e190


	//   ....[48]....
        /*0560*/ 	.word	0x0000e1c0


	//   ....[49]....
        /*0564*/ 	.word	0x0000e1e0


	//   ....[50]....
        /*0568*/ 	.word	0x0000e1f0


	//   ....[51]....
        /*056c*/ 	.word	0x0000e200


	//   ....[52]....
        /*0570*/ 	.word	0x0000e220


	//   ....[53]....
        /*0574*/ 	.word	0x0000e3c0


	//   ....[54]....
        /*0578*/ 	.word	0x0000fba0


	//   ....[55]....
        /*057c*/ 	.word	0x0000fbc0


	//   ....[56]....
        /*0580*/ 	.word	0x0000fbd0


	//   ....[57]....
        /*0584*/ 	.word	0x0000fc50


	//   ....[58]....
        /*0588*/ 	.word	0x0000fc70


	//   ....[59]....
        /*058c*/ 	.word	0x0000fcf0


	//   ....[60]....
        /*0590*/ 	.word	0x0000fd10


	//   ....[61]....
        /*0594*/ 	.word	0x0000fd90


	//   ....[62]....
        /*0598*/ 	.word	0x0000fdb0


	//   ....[63]....
        /*059c*/ 	.word	0x0000fe30


	//   ....[64]....
        /*05a0*/ 	.word	0x0000fe50


	//   ....[65]....
        /*05a4*/ 	.word	0x0000fed0


	//   ....[66]....
        /*05a8*/ 	.word	0x0000fef0


	//   ....[67]....
        /*05ac*/ 	.word	0x0000ff70


	//   ....[68]....
        /*05b0*/ 	.word	0x0000ff90


	//   ....[69]....
        /*05b4*/ 	.word	0x0000ffa0


	//   ....[70]....
        /*05b8*/ 	.word	0x000107e0


	//   ....[71]....
        /*05bc*/ 	.word	0x00010800


	//   ....[72]....
        /*05c0*/ 	.word	0x00010830


	//   ....[73]....
        /*05c4*/ 	.word	0x000108b0


	//   ....[74]....
        /*05c8*/ 	.word	0x000108d0


	//   ....[75]....
        /*05cc*/ 	.word	0x00010950


	//   ....[76]....
        /*05d0*/ 	.word	0x00010970


	//   ....[77]....
        /*05d4*/ 	.word	0x000109f0


	//   ....[78]....
        /*05d8*/ 	.word	0x00010a10


	//   ....[79]....
        /*05dc*/ 	.word	0x00010a90


	//   ....[80]....
        /*05e0*/ 	.word	0x00010ab0


	//   ....[81]....
        /*05e4*/ 	.word	0x00010b30


	//   ....[82]....
        /*05e8*/ 	.word	0x00010b50


	//   ....[83]....
        /*05ec*/ 	.word	0x00010bd0


	//   ....[84]....
        /*05f0*/ 	.word	0x00010bf0


	//   ....[85]....
        /*05f4*/ 	.word	0x00010c00


	//   ....[86]....
        /*05f8*/ 	.word	0x00010c10


	//   ....[87]....
        /*05fc*/ 	.word	0x00010cb0


	//   ....[88]....
        /*0600*/ 	.word	0x00010d00


	//   ....[89]....
        /*0604*/ 	.word	0x00010d20


	//   ....[90]....
        /*0608*/ 	.word	0x00010d40


	//   ....[91]....
        /*060c*/ 	.word	0x00010d90


	//   ....[92]....
        /*0610*/ 	.word	0x00010db0


	//   ....[93]....
        /*0614*/ 	.word	0x00010dc0


	//   ....[94]....
        /*0618*/ 	.word	0x00011560


	//   ....[95]....
        /*061c*/ 	.word	0x00011580


	//   ....[96]....
        /*0620*/ 	.word	0x000115f0


	//   ....[97]....
        /*0624*/ 	.word	0x00011600


	//   ....[98]....
        /*0628*/ 	.word	0x00011640


	//   ....[99]....
        /*062c*/ 	.word	0x00011650


	//   ....[100]....
        /*0630*/ 	.word	0x00011690


	//   ....[101]....
        /*0634*/ 	.word	0x000116a0


	//   ....[102]....
        /*0638*/ 	.word	0x000116e0


	//   ....[103]....
        /*063c*/ 	.word	0x000116f0


	//   ....[104]....
        /*0640*/ 	.word	0x00011730


	//   ....[105]....
        /*0644*/ 	.word	0x00011740


	//   ....[106]....
        /*0648*/ 	.word	0x00011780


	//   ....[107]....
        /*064c*/ 	.word	0x00011790


	//   ....[108]....
        /*0650*/ 	.word	0x000117a0


	//   ....[109]....
        /*0654*/ 	.word	0x000117e0


	//   ....[110]....
        /*0658*/ 	.word	0x00011aa0


	//   ....[111]....
        /*065c*/ 	.word	0x00011ac0


	//   ....[112]....
        /*0660*/ 	.word	0x00011b20


	//   ....[113]....
        /*0664*/ 	.word	0x00011b30


	//   ....[114]....
        /*0668*/ 	.word	0x00011b80


	//   ....[115]....
        /*066c*/ 	.word	0x00011b90


	//   ....[116]....
        /*0670*/ 	.word	0x00011be0


	//   ....[117]....
        /*0674*/ 	.word	0x00011bf0


	//   ....[118]....
        /*0678*/ 	.word	0x00011c40


	//   ....[119]....
        /*067c*/ 	.word	0x00011c50


	//   ....[120]....
        /*0680*/ 	.word	0x00011ca0


	//   ....[121]....
        /*0684*/ 	.word	0x00011cb0


	//   ....[122]....
        /*0688*/ 	.word	0x00011d00


	//   ....[123]....
        /*068c*/ 	.word	0x00011d10


	//   ....[124]....
        /*0690*/ 	.word	0x00011d20


	//   ....[125]....
        /*0694*/ 	.word	0x00011d70


	//   ....[126]....
        /*0698*/ 	.word	0x00012340


	//   ....[127]....
        /*069c*/ 	.word	0x00012350


	//   ....[128]....
        /*06a0*/ 	.word	0x00012360


	//   ....[129]....
        /*06a4*/ 	.word	0x00012370


	//   ....[130]....
        /*06a8*/ 	.word	0x00012380


	//   ....[131]....
        /*06ac*/ 	.word	0x000123d0


	//   ....[132]....
        /*06b0*/ 	.word	0x00012420


	//   ....[133]....
        /*06b4*/ 	.word	0x00012450


	//   ....[134]....
        /*06b8*/ 	.word	0x00012480


	//   ....[135]....
        /*06bc*/ 	.word	0x000124b0


	//   ....[136]....
        /*06c0*/ 	.word	0x000124e0


	//   ....[137]....
        /*06c4*/ 	.word	0x00012510


	//   ....[138]....
        /*06c8*/ 	.word	0x00012540


	//   ....[139]....
        /*06cc*/ 	.word	0x00012570


	//   ....[140]....
        /*06d0*/ 	.word	0x000125a0


	//   ....[141]....
        /*06d4*/ 	.word	0x000125d0


	//   ....[142]....
        /*06d8*/ 	.word	0x000128d0


	//   ....[143]....
        /*06dc*/ 	.word	0x00012ac0


	//   ....[144]....
        /*06e0*/ 	.word	0x00013110


	//   ....[145]....
        /*06e4*/ 	.word	0x000131f0


	//   ....[146]....
        /*06e8*/ 	.word	0x00013290


	//   ....[147]....
        /*06ec*/ 	.word	0x000132f0


	//   ....[148]....
        /*06f0*/ 	.word	0x000133e0


	//   ....[149]....
        /*06f4*/ 	.word	0x00013450


	//   ....[150]....
        /*06f8*/ 	.word	0x00013540


	//   ....[151]....
        /*06fc*/ 	.word	0x000135b0


	//   ....[152]....
        /*0700*/ 	.word	0x000136a0


	//   ....[153]....
        /*0704*/ 	.word	0x00013710


	//   ....[154]....
        /*0708*/ 	.word	0x00013800


	//   ....[155]....
        /*070c*/ 	.word	0x00013870


	//   ....[156]....
        /*0710*/ 	.word	0x00013960


	//   ....[157]....
        /*0714*/ 	.word	0x000139d0


	//   ....[158]....
        /*0718*/ 	.word	0x00013ac0


	//   ....[159]....
        /*071c*/ 	.word	0x00013b30


	//   ....[160]....
        /*0720*/ 	.word	0x00013c10


	//   ....[161]....
        /*0724*/ 	.word	0x00013ca0


	//   ....[162]....
        /*0728*/ 	.word	0x00013d10


	//   ....[163]....
        /*072c*/ 	.word	0x00013d70


	//   ....[164]....
        /*0730*/ 	.word	0x00013e60


	//   ....[165]....
        /*0734*/ 	.word	0x00013ec0


	//   ....[166]....
        /*0738*/ 	.word	0x00013fc0


	//   ....[167]....
        /*073c*/ 	.word	0x00014020


	//   ....[168]....
        /*0740*/ 	.word	0x00014120


	//   ....[169]....
        /*0744*/ 	.word	0x00014180


	//   ....[170]....
        /*0748*/ 	.word	0x00014280


	//   ....[171]....
        /*074c*/ 	.word	0x000142e0


	//   ....[172]....
        /*0750*/ 	.word	0x000143e0


	//   ....[173]....
        /*0754*/ 	.word	0x00014440


	//   ....[174]....
        /*0758*/ 	.word	0x00014540


	//   ....[175]....
        /*075c*/ 	.word	0x000145a0


	//   ....[176]....
        /*0760*/ 	.word	0x00014640


	//   ....[177]....
        /*0764*/ 	.word	0x00014700


	//   ....[178]....
        /*0768*/ 	.word	0x000147d0


	//   ....[179]....
        /*076c*/ 	.word	0x00014830


	//   ....[180]....
        /*0770*/ 	.word	0x000148f0


	//   ....[181]....
        /*0774*/ 	.word	0x00014950


	//   ....[182]....
        /*0778*/ 	.word	0x00014a00


	//   ....[183]....
        /*077c*/ 	.word	0x00014a80


	//   ....[184]....
        /*0780*/ 	.word	0x00014b30


	//   ....[185]....
        /*0784*/ 	.word	0x00014c60


	//   ....[186]....
        /*0788*/ 	.word	0x00014d10


	//   ....[187]....
        /*078c*/ 	.word	0x00014d90


	//   ....[188]....
        /*0790*/ 	.word	0x00014e50


	//   ....[189]....
        /*0794*/ 	.word	0x00014eb0


	//   ....[190]....
        /*0798*/ 	.word	0x00014f60


	//   ....[191]....
        /*079c*/ 	.word	0x00014fc0


	//   ....[192]....
        /*07a0*/ 	.word	0x00015070


	//   ....[193]....
        /*07a4*/ 	.word	0x000150d0


	//   ....[194]....
        /*07a8*/ 	.word	0x00015180


	//   ....[195]....
        /*07ac*/ 	.word	0x000151e0


	//   ....[196]....
        /*07b0*/ 	.word	0x00015290


	//   ....[197]....
        /*07b4*/ 	.word	0x000152f0


	//   ....[198]....
        /*07b8*/ 	.word	0x000153a0


	//   ....[199]....
        /*07bc*/ 	.word	0x00015400


	//   ....[200]....
        /*07c0*/ 	.word	0x000154b0


	//   ....[201]....
        /*07c4*/ 	.word	0x000155a0


	//   ....[202]....
        /*07c8*/ 	.word	0x00015640


	//   ....[203]....
        /*07cc*/ 	.word	0x000156a0


	//   ....[204]....
        /*07d0*/ 	.word	0x00015760


	//   ....[205]....
        /*07d4*/ 	.word	0x000157c0


	//   ....[206]....
        /*07d8*/ 	.word	0x00015880


	//   ....[207]....
        /*07dc*/ 	.word	0x000158e0


	//   ....[208]....
        /*07e0*/ 	.word	0x000159a0


	//   ....[209]....
        /*07e4*/ 	.word	0x00015a00


	//   ....[210]....
        /*07e8*/ 	.word	0x00015ac0


	//   ....[211]....
        /*07ec*/ 	.word	0x00015b20


	//   ....[212]....
        /*07f0*/ 	.word	0x00015be0


	//   ....[213]....
        /*07f4*/ 	.word	0x00015c40


	//   ....[214]....
        /*07f8*/ 	.word	0x00015d00


	//   ....[215]....
        /*07fc*/ 	.word	0x00015d60


	//   ....[216]....
        /*0800*/ 	.word	0x00015e20


	//   ....[217]....
        /*0804*/ 	.word	0x00015f10


	//   ....[218]....
        /*0808*/ 	.word	0x00015fc0


	//   ....[219]....
        /*080c*/ 	.word	0x00016050


	//   ....[220]....
        /*0810*/ 	.word	0x00016100


	//   ....[221]....
        /*0814*/ 	.word	0x00016160


	//   ....[222]....
        /*0818*/ 	.word	0x00016210


	//   ....[223]....
        /*081c*/ 	.word	0x00016270


	//   ....[224]....
        /*0820*/ 	.word	0x00016330


	//   ....[225]....
        /*0824*/ 	.word	0x00016390


	//   ....[226]....
        /*0828*/ 	.word	0x00016440


	//   ....[227]....
        /*082c*/ 	.word	0x000164a0


	//   ....[228]....
        /*0830*/ 	.word	0x00016560


	//   ....[229]....
        /*0834*/ 	.word	0x000165c0


	//   ....[230]....
        /*0838*/ 	.word	0x00016670


	//   ....[231]....
        /*083c*/ 	.word	0x000166d0


	//   ....[232]....
        /*0840*/ 	.word	0x00016790


	//   ....[233]....
        /*0844*/ 	.word	0x00016820


	//   ....[234]....
        /*0848*/ 	.word	0x00016940


	//----- nvinfo : EIATTR_REG_RECONFIG
	.align		4
.L_1463:
        /*084c*/ 	.byte	0x01, 0x54
	.zero		2


	//----- nvinfo : EIATTR_SYSCALL_OFFSETS
	.align		4
        /*0850*/ 	.byte	0x04, 0x46
        /*0852*/ 	.short	(.L_1465 - .L_1464)


	//   ....[0]....
.L_1464:
        /*0854*/ 	.word	0x00001830


	//   ....[1]....
        /*0858*/ 	.word	0x0000f1a0


	//   ....[2]....
        /*085c*/ 	.word	0x0000f2f0


	//   ....[3]....
        /*0860*/ 	.word	0x0000f3e0


	//   ....[4]....
        /*0864*/ 	.word	0x000102c0


	//----- nvinfo : EIATTR_MBARRIER_INSTR_OFFSETS
	.align		4
.L_1465:
        /*0868*/ 	.byte	0x04, 0x39
        /*086a*/ 	.short	(.L_1467 - .L_1466)


	//   ....[0]....
.L_1466:
        /*086c*/ 	.word	0x00000180
        /*0870*/ 	.word	0x000000ff
        /*0874*/ 	.word	0x00016800
        /*0878*/ 	.short	0x0100
        /*087a*/ 	.byte	0x08
	.zero		1


	//   ....[1]....
        /*087c*/ 	.word	0x00000190
        /*0880*/ 	.word	0x000000ff
        /*0884*/ 	.word	0x00016820
        /*0888*/ 	.short	0x0100
        /*088a*/ 	.byte	0x08
	.zero		1


	//   ....[2]....
        /*088c*/ 	.word	0x00000280
        /*0890*/ 	.word	0x000000ff
        /*0894*/ 	.word	0x00016830
        /*0898*/ 	.short	0x0100
        /*089a*/ 	.byte	0x08
	.zero		1


	//   ....[3]....
        /*089c*/ 	.word	0x00000290
        /*08a0*/ 	.word	0x000000ff
        /*08a4*/ 	.word	0x00016840
        /*08a8*/ 	.short	0x0100
        /*08aa*/ 	.byte	0x08
	.zero		1


	//   ....[4]....
        /*08ac*/ 	.word	0x000002a0
        /*08b0*/ 	.word	0x000000ff
        /*08b4*/ 	.word	0x00016838
        /*08b8*/ 	.short	0x0100
        /*08ba*/ 	.byte	0x08
	.zero		1


	//   ....[5]....
        /*08bc*/ 	.word	0x000002b0
        /*08c0*/ 	.word	0x000000ff
        /*08c4*/ 	.word	0x00016848
        /*08c8*/ 	.short	0x0100
        /*08ca*/ 	.byte	0x08
	.zero		1


	//   ....[6]....
        /*08cc*/ 	.word	0x000003e0
        /*08d0*/ 	.word	0x000000ff
        /*08d4*/ 	.word	0x00016850
        /*08d8*/ 	.short	0x0100
        /*08da*/ 	.byte	0x08
	.zero		1


	//   ....[7]....
        /*08dc*/ 	.word	0x000003f0
        /*08e0*/ 	.word	0x000000ff
        /*08e4*/ 	.word	0x00016860
        /*08e8*/ 	.short	0x0100
        /*08ea*/ 	.byte	0x08
	.zero		1


	//   ....[8]....
        /*08ec*/ 	.word	0x00000400
        /*08f0*/ 	.word	0x000000ff
        /*08f4*/ 	.word	0x00016858
        /*08f8*/ 	.short	0x0100
        /*08fa*/ 	.byte	0x08
	.zero		1


	//   ....[9]....
        /*08fc*/ 	.word	0x00000410
        /*0900*/ 	.word	0x000000ff
        /*0904*/ 	.word	0x00016868
        /*0908*/ 	.short	0x0100
        /*090a*/ 	.byte	0x08
	.zero		1


	//   ....[10]....
        /*090c*/ 	.word	0x00000500
        /*0910*/ 	.word	0x000000ff
        /*0914*/ 	.word	0x00016870
        /*0918*/ 	.short	0x0100
        /*091a*/ 	.byte	0x06
	.zero		1


	//   ....[11]....
        /*091c*/ 	.word	0x00000510
        /*0920*/ 	.word	0x000000ff
        /*0924*/ 	.word	0x00016880
        /*0928*/ 	.short	0x0100
        /*092a*/ 	.byte	0x06
	.zero		1


	//   ....[12]....
        /*092c*/ 	.word	0x00000520
        /*0930*/ 	.word	0x000000ff
        /*0934*/ 	.word	0x00016878
        /*0938*/ 	.short	0x0100
        /*093a*/ 	.byte	0x06
	.zero		1


	//   ....[13]....
        /*093c*/ 	.word	0x00000530
        /*0940*/ 	.word	0x000000ff
        /*0944*/ 	.word	0x00016888
        /*0948*/ 	.short	0x0100
        /*094a*/ 	.byte	0x06
	.zero		1


	//   ....[14]....
        /*094c*/ 	.word	0x00000660
        /*0950*/ 	.word	0x000000ff
        /*0954*/ 	.word	0x00016890
        /*0958*/ 	.short	0x0100
        /*095a*/ 	.byte	0x08
	.zero		1


	//   ....[15]....
        /*095c*/ 	.word	0x00000670
        /*0960*/ 	.word	0x000000ff
        /*0964*/ 	.word	0x000168a0
        /*0968*/ 	.short	0x0100
        /*096a*/ 	.byte	0x08
	.zero		1


	//   ....[16]....
        /*096c*/ 	.word	0x00000680
        /*0970*/ 	.word	0x000000ff
        /*0974*/ 	.word	0x00016898
        /*0978*/ 	.short	0x0100
        /*097a*/ 	.byte	0x08
	.zero		1


	//   ....[17]....
        /*097c*/ 	.word	0x00000690
        /*0980*/ 	.word	0x000000ff
        /*0984*/ 	.word	0x000168a8
        /*0988*/ 	.short	0x0100
        /*098a*/ 	.byte	0x08
	.zero		1


	//   ....[18]....
        /*098c*/ 	.word	0x000007d0
        /*0990*/ 	.word	0x000000ff
        /*0994*/ 	.word	0x000168b0
        /*0998*/ 	.short	0x0100
        /*099a*/ 	.byte	0x08
	.zero		1


	//   ....[19]....
        /*099c*/ 	.word	0x000007e0
        /*09a0*/ 	.word	0x000000ff
        /*09a4*/ 	.word	0x000168c0
        /*09a8*/ 	.short	0x0100
        /*09aa*/ 	.byte	0x08
	.zero		1


	//   ....[20]....
        /*09ac*/ 	.word	0x000007f0
        /*09b0*/ 	.word	0x000000ff
        /*09b4*/ 	.word	0x000168b8
        /*09b8*/ 	.short	0x0100
        /*09ba*/ 	.byte	0x08
	.zero		1


	//   ....[21]....
        /*09bc*/ 	.word	0x00000800
        /*09c0*/ 	.word	0x000000ff
        /*09c4*/ 	.word	0x000168c8
        /*09c8*/ 	.short	0x0100
        /*09ca*/ 	.byte	0x08
	.zero		1


	//   ....[22]....
        /*09cc*/ 	.word	0x000018b0
        /*09d0*/ 	.word	0x000000ff
        /*09d4*/ 	.word	0x00016800
        /*09d8*/ 	.short	0x010a
        /*09da*/ 	.byte	0x2d
	.zero		1


	//   ....[23]....
        /*09dc*/ 	.word	0x00001930
        /*09e0*/ 	.word	0x00000003
        /*09e4*/ 	.word	0x00016830
        /*09e8*/ 	.short	0x010a
        /*09ea*/ 	.byte	0x3f
	.zero		1


	//   ....[24]....
        /*09ec*/ 	.word	0x00001970
        /*09f0*/ 	.word	0x00000003
        /*09f4*/ 	.word	0x00016830
        /*09f8*/ 	.short	0x010a
        /*09fa*/ 	.byte	0x3f
	.zero		1


	//   ....[25]....
        /*09fc*/ 	.word	0x00001d50
        /*0a00*/ 	.word	0x000000ff
        /*0a04*/ 	.word	0x00000000
        /*0a08*/ 	.short	0x0101
        /*0a0a*/ 	.byte	0x06
	.zero		1


	//   ....[26]....
        /*0a0c*/ 	.word	0x00004be0
        /*0a10*/ 	.word	0x000000ff
        /*0a14*/ 	.word	0x00016830
        /*0a18*/ 	.short	0x010a
        /*0a1a*/ 	.byte	0x06
	.zero		1


	//   ....[27]....
        /*0a1c*/ 	.word	0x00004c20
        /*0a20*/ 	.word	0x000000ff
        /*0a24*/ 	.word	0x00016830
        /*0a28*/ 	.short	0x010a
        /*0a2a*/ 	.byte	0x06
	.zero		1


	//   ....[28]....
        /*0a2c*/ 	.word	0x00004e30
        /*0a30*/ 	.word	0x000000ff
        /*0a34*/ 	.word	0x00016850
        /*0a38*/ 	.short	0x010a
        /*0a3a*/ 	.byte	0x06
	.zero		1


	//   ....[29]....
        /*0a3c*/ 	.word	0x00004e70
        /*0a40*/ 	.word	0x000000ff
        /*0a44*/ 	.word	0x00016850
        /*0a48*/ 	.short	0x010a
        /*0a4a*/ 	.byte	0x06
	.zero		1


	//   ....[30]....
        /*0a4c*/ 	.word	0x000052a0
        /*0a50*/ 	.word	0x000000ff
        /*0a54*/ 	.word	0x00000000
        /*0a58*/ 	.short	0x0101
        /*0a5a*/ 	.byte	0x06
	.zero		1


	//   ....[31]....
        /*0a5c*/ 	.word	0x00007570
        /*0a60*/ 	.word	0x000000ff
        /*0a64*/ 	.word	0x00000000
        /*0a68*/ 	.short	0x0101
        /*0a6a*/ 	.byte	0x06
	.zero		1


	//   ....[32]....
        /*0a6c*/ 	.word	0x00007c70
        /*0a70*/ 	.word	0x000000ff
        /*0a74*/ 	.word	0x00016830
        /*0a78*/ 	.short	0x010a
        /*0a7a*/ 	.byte	0x06
	.zero		1


	//   ....[33]....
        /*0a7c*/ 	.word	0x00007cb0
        /*0a80*/ 	.word	0x000000ff
        /*0a84*/ 	.word	0x00016830
        /*0a88*/ 	.short	0x010a
        /*0a8a*/ 	.byte	0x06
	.zero		1


	//   ....[34]....
        /*0a8c*/ 	.word	0x00007ec0
        /*0a90*/ 	.word	0x000000ff
        /*0a94*/ 	.word	0x00016850
        /*0a98*/ 	.short	0x010a
        /*0a9a*/ 	.byte	0x06
	.zero		1


	//   ....[35]....
        /*0a9c*/ 	.word	0x00007f00
        /*0aa0*/ 	.word	0x000000ff
        /*0aa4*/ 	.word	0x00016850
        /*0aa8*/ 	.short	0x010a
        /*0aaa*/ 	.byte	0x06
	.zero		1


	//   ....[36]....
        /*0aac*/ 	.word	0x00008320
        /*0ab0*/ 	.word	0x000000ff
        /*0ab4*/ 	.word	0x00000000
        /*0ab8*/ 	.short	0x0101
        /*0aba*/ 	.byte	0x06
	.zero		1


	//   ....[37]....
        /*0abc*/ 	.word	0x000094d0
        /*0ac0*/ 	.word	0x000000ff
        /*0ac4*/ 	.word	0x00000000
        /*0ac8*/ 	.short	0x0101
        /*0aca*/ 	.byte	0x06
	.zero		1


	//   ....[38]....
        /*0acc*/ 	.word	0x000099d0
        /*0ad0*/ 	.word	0x000000ff
        /*0ad4*/ 	.word	0x00016830
        /*0ad8*/ 	.short	0x010a
        /*0ada*/ 	.byte	0x06
	.zero		1


	//   ....[39]....
        /*0adc*/ 	.word	0x00009a10
        /*0ae0*/ 	.word	0x000000ff
        /*0ae4*/ 	.word	0x00016830
        /*0ae8*/ 	.short	0x010a
        /*0aea*/ 	.byte	0x06
	.zero		1


	//   ....[40]....
        /*0aec*/ 	.word	0x00009bf0
        /*0af0*/ 	.word	0x000000ff
        /*0af4*/ 	.word	0x00016850
        /*0af8*/ 	.short	0x010a
        /*0afa*/ 	.byte	0x06
	.zero		1


	//   ....[41]....
        /*0afc*/ 	.word	0x00009c30
        /*0b00*/ 	.word	0x000000ff
        /*0b04*/ 	.word	0x00016850
        /*0b08*/ 	.short	0x010a
        /*0b0a*/ 	.byte	0x06
	.zero		1


	//   ....[42]....
        /*0b0c*/ 	.word	0x0000a050
        /*0b10*/ 	.word	0x000000ff
        /*0b14*/ 	.word	0x00000000
        /*0b18*/ 	.short	0x0101
        /*0b1a*/ 	.byte	0x06
	.zero		1


	//   ....[43]....
        /*0b1c*/ 	.word	0x0000c320
        /*0b20*/ 	.word	0x000000ff
        /*0b24*/ 	.word	0x00000000
        /*0b28*/ 	.short	0x0101
        /*0b2a*/ 	.byte	0x06
	.zero		1


	//   ....[44]....
        /*0b2c*/ 	.word	0x0000c720
        /*0b30*/ 	.word	0x000000ff
        /*0b34*/ 	.word	0x00016850
        /*0b38*/ 	.short	0x010a
        /*0b3a*/ 	.byte	0x05
	.zero		1


	//   ....[45]....
        /*0b3c*/ 	.word	0x0000c760
        /*0b40*/ 	.word	0x000000ff
        /*0b44*/ 	.word	0x00016850
        /*0b48*/ 	.short	0x010a
        /*0b4a*/ 	.byte	0x05
	.zero		1


	//   ....[46]....
        /*0b4c*/ 	.word	0x0000ccb0
        /*0b50*/ 	.word	0x000000ff
        /*0b54*/ 	.word	0x00000000
        /*0b58*/ 	.short	0x0101
        /*0b5a*/ 	.byte	0x04
	.zero		1


	//   ....[47]....
        /*0b5c*/ 	.word	0x0000d8e0
        /*0b60*/ 	.word	0x00000000
        /*0b64*/ 	.word	0x00000000
        /*0b68*/ 	.short	0x0101
        /*0b6a*/ 	.byte	0x3f
	.zero		1


	//   ....[48]....
        /*0b6c*/ 	.word	0x0000f940
        /*0b70*/ 	.word	0x00000000
        /*0b74*/ 	.word	0x00016840
        /*0b78*/ 	.short	0x010a
        /*0b7a*/ 	.byte	0x3f
	.zero		1


	//   ....[49]....
        /*0b7c*/ 	.word	0x000100a0
        /*0b80*/ 	.word	0x00000000
        /*0b84*/ 	.word	0x00016830
        /*0b88*/ 	.short	0x0107
        /*0b8a*/ 	.byte	0x3f
	.zero		1


	//   ....[50]....
        /*0b8c*/ 	.word	0x00010160
        /*0b90*/ 	.word	0x00000000
        /*0b94*/ 	.word	0x00016830
        /*0b98*/ 	.short	0x0101
        /*0b9a*/ 	.byte	0x3f
	.zero		1


	//   ....[51]....
        /*0b9c*/ 	.word	0x00010eb0
        /*0ba0*/ 	.word	0x00000010
        /*0ba4*/ 	.word	0x00016800
        /*0ba8*/ 	.short	0x0107
        /*0baa*/ 	.byte	0x3f
	.zero		1


	//   ....[52]....
        /*0bac*/ 	.word	0x00010fa0
        /*0bb0*/ 	.word	0x00000010
        /*0bb4*/ 	.word	0x00016800
        /*0bb8*/ 	.short	0x0101
        /*0bba*/ 	.byte	0x3f
	.zero		1


	//   ....[53]....
        /*0bbc*/ 	.word	0x00010fc0
        /*0bc0*/ 	.word	0x00000010
        /*0bc4*/ 	.word	0x00016820
        /*0bc8*/ 	.short	0x010a
        /*0bca*/ 	.byte	0x3f
	.zero		1


	//   ....[54]....
        /*0bcc*/ 	.word	0x00011340
        /*0bd0*/ 	.word	0x00000005
        /*0bd4*/ 	.word	0x00016840
        /*0bd8*/ 	.short	0x010a
        /*0bda*/ 	.byte	0x3f
	.zero		1


	//   ....[55]....
        /*0bdc*/ 	.word	0x00011860
        /*0be0*/ 	.word	0x00000005
        /*0be4*/ 	.word	0x00016830
        /*0be8*/ 	.short	0x0107
        /*0bea*/ 	.byte	0x3f
	.zero		1


	//   ....[56]....
        /*0bec*/ 	.word	0x00011920
        /*0bf0*/ 	.word	0x00000005
        /*0bf4*/ 	.word	0x00016830
        /*0bf8*/ 	.short	0x0101
        /*0bfa*/ 	.byte	0x3f
	.zero		1


	//   ....[57]....
        /*0bfc*/ 	.word	0x00011980
        /*0c00*/ 	.word	0x00000005
        /*0c04*/ 	.word	0x00016860
        /*0c08*/ 	.short	0x010a
        /*0c0a*/ 	.byte	0x3f
	.zero		1


	//   ....[58]....
        /*0c0c*/ 	.word	0x00011e40
        /*0c10*/ 	.word	0x00000005
        /*0c14*/ 	.word	0x00016850
        /*0c18*/ 	.short	0x0107
        /*0c1a*/ 	.byte	0x3f
	.zero		1


	//   ....[59]....
        /*0c1c*/ 	.word	0x00011ff0
        /*0c20*/ 	.word	0x00000005
        /*0c24*/ 	.word	0x00016850
        /*0c28*/ 	.short	0x0101
        /*0c2a*/ 	.byte	0x3f
	.zero		1


	//   ....[60]....
        /*0c2c*/ 	.word	0x00012200
        /*0c30*/ 	.word	0x00000004
        /*0c34*/ 	.word	0x00016860
        /*0c38*/ 	.short	0x010a
        /*0c3a*/ 	.byte	0x3f
	.zero		1


	//   ....[61]....
        /*0c3c*/ 	.word	0x000126b0
        /*0c40*/ 	.word	0x00000004
        /*0c44*/ 	.word	0x00016850
        /*0c48*/ 	.short	0x0107
        /*0c4a*/ 	.byte	0x3f
	.zero		1


	//   ....[62]....
        /*0c4c*/ 	.word	0x00012770
        /*0c50*/ 	.word	0x00000004
        /*0c54*/ 	.word	0x00016850
        /*0c58*/ 	.short	0x0101
        /*0c5a*/ 	.byte	0x3f
	.zero		1


	//   ....[63]....
        /*0c5c*/ 	.word	0x00012a40
        /*0c60*/ 	.word	0x00000004
        /*0c64*/ 	.word	0x00016820
        /*0c68*/ 	.short	0x010a
        /*0c6a*/ 	.byte	0x3f
	.zero		1


	//   ....[64]....
        /*0c6c*/ 	.word	0x00012bc0
        /*0c70*/ 	.word	0x00000005
        /*0c74*/ 	.word	0x00016840
        /*0c78*/ 	.short	0x010a
        /*0c7a*/ 	.byte	0x3f
	.zero		1


	//   ....[65]....
        /*0c7c*/ 	.word	0x00012c60
        /*0c80*/ 	.word	0x00000017
        /*0c84*/ 	.word	0x00016840
        /*0c88*/ 	.short	0x010a
        /*0c8a*/ 	.byte	0x3f
	.zero		1


	//   ....[66]....
        /*0c8c*/ 	.word	0x00012ca0
        /*0c90*/ 	.word	0x00000005
        /*0c94*/ 	.word	0x00016860
        /*0c98*/ 	.short	0x010a
        /*0c9a*/ 	.byte	0x3f
	.zero		1


	//   ....[67]....
        /*0c9c*/ 	.word	0x00012ce0
        /*0ca0*/ 	.word	0x00000017
        /*0ca4*/ 	.word	0x00016860
        /*0ca8*/ 	.short	0x010a
        /*0caa*/ 	.byte	0x3f
	.zero		1


	//   ....[68]....
        /*0cac*/ 	.word	0x00012d50
        /*0cb0*/ 	.word	0x00000003
        /*0cb4*/ 	.word	0x00016800
        /*0cb8*/ 	.short	0x010a
        /*0cba*/ 	.byte	0x3f
	.zero		1


	//   ....[69]....
        /*0cbc*/ 	.word	0x00012da0
        /*0cc0*/ 	.word	0x00000003
        /*0cc4*/ 	.word	0x00016830
        /*0cc8*/ 	.short	0x010a
        /*0cca*/ 	.byte	0x3f
	.zero		1


	//   ....[70]....
        /*0ccc*/ 	.word	0x00012e00
        /*0cd0*/ 	.word	0x00000005
        /*0cd4*/ 	.word	0x00016830
        /*0cd8*/ 	.short	0x010a
        /*0cda*/ 	.byte	0x3f
	.zero		1


	//   ....[71]....
        /*0cdc*/ 	.word	0x00012e60
        /*0ce0*/ 	.word	0x00000005
        /*0ce4*/ 	.word	0x00016850
        /*0ce8*/ 	.short	0x010a
        /*0cea*/ 	.byte	0x3f
	.zero		1


	//   ....[72]....
        /*0cec*/ 	.word	0x00012ec0
        /*0cf0*/ 	.word	0x0000000b
        /*0cf4*/ 	.word	0x00016830
        /*0cf8*/ 	.short	0x010a
        /*0cfa*/ 	.byte	0x3f
	.zero		1


	//   ....[73]....
        /*0cfc*/ 	.word	0x00012f20
        /*0d00*/ 	.word	0x0000000b
        /*0d04*/ 	.word	0x00016850
        /*0d08*/ 	.short	0x010a
        /*0d0a*/ 	.byte	0x3f
	.zero		1


	//   ....[74]....
        /*0d0c*/ 	.word	0x00012f80
        /*0d10*/ 	.word	0x00000007
        /*0d14*/ 	.word	0x00016830
        /*0d18*/ 	.short	0x010a
        /*0d1a*/ 	.byte	0x3f
	.zero		1


	//   ....[75]....
        /*0d1c*/ 	.word	0x00012fe0
        /*0d20*/ 	.word	0x00000007
        /*0d24*/ 	.word	0x00016850
        /*0d28*/ 	.short	0x010a
        /*0d2a*/ 	.byte	0x3f
	.zero		1


	//   ....[76]....
        /*0d2c*/ 	.word	0x00013040
        /*0d30*/ 	.word	0x00000006
        /*0d34*/ 	.word	0x00016850
        /*0d38*/ 	.short	0x010a
        /*0d3a*/ 	.byte	0x3f
	.zero		1


	//   ....[77]....
        /*0d3c*/ 	.word	0x00013140
        /*0d40*/ 	.word	0x00000000
        /*0d44*/ 	.word	0x00016840
        /*0d48*/ 	.short	0x010a
        /*0d4a*/ 	.byte	0x3f
	.zero		1


	//   ....[78]....
        /*0d4c*/ 	.word	0x00014b60
        /*0d50*/ 	.word	0x00000010
        /*0d54*/ 	.word	0x00016820
        /*0d58*/ 	.short	0x010a
        /*0d5a*/ 	.byte	0x3f
	.zero		1


	//   ....[79]....
        /*0d5c*/ 	.word	0x00014bb0
        /*0d60*/ 	.word	0x00000005
        /*0d64*/ 	.word	0x00016840
        /*0d68*/ 	.short	0x010a
        /*0d6a*/ 	.byte	0x3f
	.zero		1


	//   ....[80]....
        /*0d6c*/ 	.word	0x000154f0
        /*0d70*/ 	.word	0x00000005
        /*0d74*/ 	.word	0x00016860
        /*0d78*/ 	.short	0x010a
        /*0d7a*/ 	.byte	0x3f
	.zero		1


	//   ....[81]....
        /*0d7c*/ 	.word	0x00015e60
        /*0d80*/ 	.word	0x00000004
        /*0d84*/ 	.word	0x00016860
        /*0d88*/ 	.short	0x010a
        /*0d8a*/ 	.byte	0x3f
	.zero		1


	//   ....[82]....
        /*0d8c*/ 	.word	0x00016860
        /*0d90*/ 	.word	0x00000004
        /*0d94*/ 	.word	0x00016820
        /*0d98*/ 	.short	0x010a
        /*0d9a*/ 	.byte	0x3f
	.zero		1


	//   ....[83]....
        /*0d9c*/ 	.word	0x00016a00
        /*0da0*/ 	.word	0x00000005
        /*0da4*/ 	.word	0x00016840
        /*0da8*/ 	.short	0x010a
        /*0daa*/ 	.byte	0x3f
	.zero		1


	//   ....[84]....
        /*0dac*/ 	.word	0x00016a50
        /*0db0*/ 	.word	0x00000017
        /*0db4*/ 	.word	0x00016840
        /*0db8*/ 	.short	0x010a
        /*0dba*/ 	.byte	0x3f
	.zero		1


	//   ....[85]....
        /*0dbc*/ 	.word	0x00016aa0
        /*0dc0*/ 	.word	0x00000005
        /*0dc4*/ 	.word	0x00016860
        /*0dc8*/ 	.short	0x010a
        /*0dca*/ 	.byte	0x3f
	.zero		1


	//----- nvinfo : EIATTR_NUM_MBARRIERS
	.align		4
.L_1467:
        /*0dcc*/ 	.byte	0x03, 0x38
        /*0dce*/ 	.short	0x0016


	//----- nvinfo : EIATTR_EXIT_INSTR_OFFSETS
	.align		4
        /*0dd0*/ 	.byte	0x04, 0x1c
        /*0dd2*/ 	.short	(.L_1469 - .L_1468)


	//   ....[0]....
.L_1468:
        /*0dd4*/ 	.word	0x00000970


	//   ....[1]....
        /*0dd8*/ 	.word	0x0000e330


	//   ....[2]....
        /*0ddc*/ 	.word	0x00012d30


	//----- nvinfo : EIATTR_MAX_THREADS
	.align		4
.L_1469:
        /*0de0*/ 	.byte	0x04, 0x05
        /*0de2*/ 	.short	(.L_1471 - .L_1470)
.L_1470:
        /*0de4*/ 	.word	0x00000200
        /*0de8*/ 	.word	0x00000001
        /*0dec*/ 	.word	0x00000001


	//----- nvinfo : EIATTR_CRS_STACK_SIZE
	.align		4
.L_1471:
        /*0df0*/ 	.byte	0x04, 0x1e
        /*0df2*/ 	.short	(.L_1473 - .L_1472)
.L_1472:
        /*0df4*/ 	.word	0x00000000


	//----- nvinfo : EIATTR_CBANK_PARAM_SIZE
	.align		4
.L_1473:
        /*0df8*/ 	.byte	0x03, 0x19
        /*0dfa*/ 	.short	0x0af0


	//----- nvinfo : EIATTR_PARAM_CBANK
	.align		4
        /*0dfc*/ 	.byte	0x04, 0x0a
        /*0dfe*/ 	.short	(.L_1475 - .L_1474)
	.align		4
.L_1474:
        /*0e00*/ 	.word	index@(.nv.constant0._ZN7cutlass13device_kernelIN5flash11enable_sm90INS1_16FlashAttnFwdSm90INS1_25CollectiveMainloopFwdSm90ILi2EN4cute5tupleIJNS5_1CILi1EEES8_S8_EEENS6_IJNS7_ILi192EEENS7_ILi128EEENS7_ILi64EEEEEELi64ENS_10bfloat16_tEfNS_4arch4Sm90ELb0ELb1ELb0ELb0ELb1ELb0ELb0ELb1ELb1ELb1ELb0ELb0EEENS1_21CollectiveEpilogueFwdINS6_IJSA_SC_SB_EEES9_SE_SG_Li384ELb0ELb1ELb0ELb0EEENS1_30DynamicPersistentTileSchedulerILi384ELi128ELb0ELb1ELb1EEEEEEEEEvNT_6ParamsE)
        /*0e04*/ 	.short	0x0210
        /*0e06*/ 	.short	0x0af0


	//----- nvinfo : EIATTR_SW_WAR
	.align		4
.L_1475:
        /*0e08*/ 	.byte	0x04, 0x36
        /*0e0a*/ 	.short	(.L_1477 - .L_1476)
.L_1476:
        /*0e0c*/ 	.word	0x00000008
.L_1477:


//--------------------- .nv.info._ZN7cutlass13device_kernelIN5flash11enable_sm90INS1_16FlashAttnFwdSm90INS1_25CollectiveMainloopFwdSm90ILi2EN4cute5tupleIJNS5_1CILi1EEES8_S8_EEENS6_IJNS7_ILi192EEENS7_ILi128EEENS7_ILi64EEEEEELi64ENS_10bfloat16_tEfNS_4arch4Sm90ELb0ELb1ELb0ELb1ELb1ELb0ELb0ELb1ELb1ELb1ELb0ELb0EEENS1_21CollectiveEpilogueFwdINS6_IJSA_SC_SB_EEES9_SE_SG_Li384ELb1ELb1ELb0ELb0EEENS1_36VarlenDynamicPersistentTileSchedulerILi192ELi128ELi384ELi128ELb0ELb1ELb1ELb1ELb0ELb1EEEEEEEEEvNT_6ParamsE --------------------------
	.section	.nv.info._ZN7cutlass13device_kernelIN5flash11enable_sm90INS1_16FlashAttnFwdSm90INS1_25CollectiveMainloopFwdSm90ILi2EN4cute5tupleIJNS5_1CILi1EEES8_S8_EEENS6_IJNS7_ILi192EEENS7_ILi128EEENS7_ILi64EEEEEELi64ENS_10bfloat16_tEfNS_4arch4Sm90ELb0ELb1ELb0ELb1ELb1ELb0ELb0ELb1ELb1ELb1ELb0ELb0EEENS1_21CollectiveEpilogueFwdINS6_IJSA_SC_SB_EEES9_SE_SG_Li384ELb1ELb1ELb0ELb0EEENS1_36VarlenDynamicPersistentTileSchedulerILi192ELi128ELi384ELi128ELb0ELb1ELb1ELb1ELb0ELb1EEEEEEEEEvNT_6ParamsE,"",@"SHT_CUDA_INFO"
	.sectionflags	@""
	.align	4


	//----- nvinfo : EIATTR_CUDA_API_VERSION
	.align		4
        /*0000*/ 	.byte	0x04, 0x37
        /*0002*/ 	.short	(.L_1479 - .L_1478)
.L_1478:
        /*0004*/ 	.word	0x00000082


	//----- nvinfo : EIATTR_KPARAM_INFO
	.align		4
.L_1479:
        /*0008*/ 	.byte	0x04, 0x17
        /*000a*/ 	.short	(.L_1481 - .L_1480)
.L_1480:
        /*000c*/ 	.word	0x00000000
        /*0010*/ 	.short	0x0000
        /*0012*/ 	.short	0x0070
        /*0014*/ 	.byte	0x00, 0xf0, 0x01, 0x2a


	//----- nvinfo : EIATTR_SPARSE_MMA_MASK
	.align		4
.L_1481:
        /*0018*/ 	.byte	0x03, 0x50
        /*001a*/ 	.short	0x0000


	//----- nvinfo : EIATTR_MAXREG_COUNT
	.align		4
        /*001c*/ 	.byte	0x03, 0x1b
        /*001e*/ 	.short	0x0080


	//----- nvinfo : EIATTR_NUM_BARRIERS
	.align		4
        /*0020*/ 	.byte	0x02, 0x4c
        /*0022*/ 	.byte	0x10
	.zero		1


	//----- nvinfo : EIATTR_EXTERNS
	.align		4
        /*0024*/ 	.byte	0x04, 0x0f
        /*0026*/ 	.short	(.L_1483 - .L_1482)


	//   ....[0]....
	.align		4
.L_1482:
        /*0028*/ 	.word	index@(__assertfail)


	//----- nvinfo : EIATTR_ANNOTATIONS
	.align		4
.L_1483:
        /*002c*/ 	.byte	0x04, 0x55
        /*002e*/ 	.short	(.L_1485 - .L_1484)


	//   ....[0]....
.L_1484:
        /* <DEDUP_REMOVED lines=25> */


	//----- nvinfo : EIATTR_MERCURY_ISA_VERSION
	.align		4
.L_1485:
        /*01b0*/ 	.byte	0x03, 0x5f
        /*01b2*/ 	.short	0x0101


	//----- nvinfo : EIATTR_UNUSED_LOAD_BYTE_OFFSET
	.align		4
        /*01b4*/ 	.byte	0x04, 0x44
        /*01b6*/ 	.short	(.L_1487 - .L_1486)


	//   ....[0]....
.L_1486:
        /*01b8*/ 	.word	0x00000970
        /*01bc*/ 	.word	0x0000fff0


	//   ....[1]....
        /*01c0*/ 	.word	0x0000d030
        /*01c4*/ 	.word	0x0000fff0


	//----- nvinfo : EIATTR_INT_WARP_WIDE_INSTR_OFFSETS
	.align		4
.L_1487:
        /*01c8*/ 	.byte	0x04, 0x31
        /*01ca*/ 	.short	(.L_1489 - .L_1488)


	//   ....[0]....
.L_1488:
        /*01cc*/ 	.word	0x000000c0


	//   ....[1]....
        /*01d0*/ 	.word	0x000000d0


	//   ....[2]....
        /*01d4*/ 	.word	0x00000170


	//   ....[3]....
        /*01d8*/ 	.word	0x0000ff40


	//   ....[4]....
        /*01dc*/ 	.word	0x0000ffd0


	//   ....[5]....
        /*01e0*/ 	.word	0x000131b0


	//   ....[6]....
        /*01e4*/ 	.word	0x00013240


	//----- nvinfo : EIATTR_COOP_GROUP_MASK_REGIDS
	.align		4
.L_1489:
        /*01e8*/ 	.byte	0x04, 0x29
        /*01ea*/ 	.short	(.L_1491 - .L_1490)


	//   ....[0]....
.L_1490:
        /*01ec*/ 	.word	0xffffffff


	//   ....[1]....
        /*01f0*/ 	.word	0xffffffff


	//   ....[2]....
        /*01f4*/ 	.word	0xffffffff


	//   ....[3]....
        /*01f8*/ 	.word	0xffffffff


	//   ....[4]....
        /*01fc*/ 	.word	0xffffffff


	//   ....[5]....
        /*0200*/ 	.word	0xffffffff


	//   ....[6]....
        /*0204*/ 	.word	0xffffffff


	//   ....[7]....
        /*0208*/ 	.word	0xffffffff


	//   ....[8]....
        /*020c*/ 	.word	0xffffffff


	//   ....[9]....
        /*0210*/ 	.word	0xffffffff


	//   ....[10]....
        /*0214*/ 	.word	0xffffffff


	//   ....[11]....
        /*0218*/ 	.word	0xffffffff


	//   ....[12]....
        /*021c*/ 	.word	0xffffffff


	//   ....[13]....
        /*0220*/ 	.word	0xffffffff


	//   ....[14]....
        /*0224*/ 	.word	0xffffffff


	//   ....[15]....
        /*0228*/ 	.word	0xffffffff


	//   ....[16]....
        /*022c*/ 	.word	0xffffffff


	//   ....[17]....
        /*0230*/ 	.word	0xffffffff


	//   ....[18]....
        /*0234*/ 	.word	0xffffffff


	//   ....[19]....
        /*0238*/ 	.word	0xffffffff


	//   ....[20]....
        /*023c*/ 	.word	0xffffffff


	//   ....[21]....
        /*0240*/ 	.word	0xffffffff


	//   ....[22]....
        /*0244*/ 	.word	0xffffffff


	//   ....[23]....
        /*0248*/ 	.word	0xffffffff


	//   ....[24]....
        /*024c*/ 	.word	0xffffffff


	//   ....[25]....
        /*0250*/ 	.word	0xffffffff


	//   ....[26]....
        /*0254*/ 	.word	0xffffffff


	//   ....[27]....
        /*0258*/ 	.word	0xffffffff


	//   ....[28]....
        /*025c*/ 	.word	0xffffffff


	//   ....[29]....
        /*0260*/ 	.word	0xffffffff


	//   ....[30]....
        /*0264*/ 	.word	0xffffffff


	//   ....[31]....
        /*0268*/ 	.word	0xffffffff


	//   ....[32]....
        /*026c*/ 	.word	0xffffffff


	//   ....[33]....
        /*0270*/ 	.word	0xffffffff


	//   ....[34]....
        /*0274*/ 	.word	0xffffffff


	//   ....[35]....
        /*0278*/ 	.word	0xffffffff


	//   ....[36]....
        /*027c*/ 	.word	0xffffffff


	//   ....[37]....
        /*0280*/ 	.word	0xffffffff


	//   ....[38]....
        /*0284*/ 	.word	0xffffffff


	//   ....[39]....
        /*0288*/ 	.word	0xffffffff


	//   ....[40]....
        /*028c*/ 	.word	0xffffffff


	//   ....[41]....
        /*0290*/ 	.word	0xffffffff


	//   ....[42]....
        /*0294*/ 	.word	0xffffffff


	//   ....[43]....
        /*0298*/ 	.word	0xffffffff


	//   ....[44]....
        /*029c*/ 	.word	0xffffffff


	//   ....[45]....
        /*02a0*/ 	.word	0xffffffff


	//   ....[46]....
        /*02a4*/ 	.word	0xffffffff


	//   ....[47]....
        /*02a8*/ 	.word	0xffffffff


	//   ....[48]....
        /*02ac*/ 	.word	0xffffffff


	//   ....[49]....
        /*02b0*/ 	.word	0xffffffff


	//   ....[50]....
        /*02b4*/ 	.word	0xffffffff


	//   ....[51]....
        /*02b8*/ 	.word	0xffffffff


	//   ....[52]....
        /*02bc*/ 	.word	0xffffffff


	//   ....[53]....
        /*02c0*/ 	.word	0xffffffff


	//   ....[54]....
        /*02c4*/ 	.word	0xffffffff


	//   ....[55]....
        /*02c8*/ 	.word	0xffffffff


	//   ....[56]....
        /*02cc*/ 	.word	0xffffffff


	//   ....[57]....
        /*02d0*/ 	.word	0xffffffff


	//   ....[58]....
        /*02d4*/ 	.word	0xffffffff


	//   ....[59]....
        /*02d8*/ 	.word	0xffffffff


	//   ....[60]....
        /*02dc*/ 	.word	0xffffffff


	//   ....[61]....
        /*02e0*/ 	.word	0xffffffff


	//   ....[62]....
        /*02e4*/ 	.word	0xffffffff


	//   ....[63]....
        /*02e8*/ 	.word	0xffffffff


	//   ....[64]....
        /*02ec*/ 	.word	0xffffffff


	//   ....[65]....
        /*02f0*/ 	.word	0xffffffff


	//   ....[66]....
        /*02f4*/ 	.word	0xffffffff


	//   ....[67]....
        /*02f8*/ 	.word	0xffffffff


	//   ....[68]....
        /*02fc*/ 	.word	0xffffffff


	//   ....[69]....
        /*0300*/ 	.word	0xffffffff


	//   ....[70]....
        /*0304*/ 	.word	0xffffffff


	//   ....[71]....
        /*0308*/ 	.word	0xffffffff


	//   ....[72]....
        /*030c*/ 	.word	0xffffffff


	//   ....[73]....
        /*0310*/ 	.word	0xffffffff


	//   ....[74]....
        /*0314*/ 	.word	0xffffffff


	//   ....[75]....
        /*0318*/ 	.word	0xffffffff


	//   ....[76]....
        /*031c*/ 	.word	0xffffffff


	//   ....[77]....
        /*0320*/ 	.word	0xffffffff


	//   ....[78]....
        /*0324*/ 	.word	0xffffffff


	//   ....[79]....
        /*0328*/ 	.word	0xffffffff


	//   ....[80]....
        /*032c*/ 	.word	0xffffffff


	//   ....[81]....
        /*0330*/ 	.word	0xffffffff


	//   ....[82]....
        /*0334*/ 	.word	0xffffffff


	//   ....[83]....
        /*0338*/ 	.word	0xffffffff


	//   ....[84]....
        /*033c*/ 	.word	0xffffffff


	//   ....[85]....
        /*0340*/ 	.word	0xffffffff


	//   ....[86]....
        /*0344*/ 	.word	0xffffffff


	//   ....[87]....
        /*0348*/ 	.word	0xffffffff


	//   ....[88]....
        /*034c*/ 	.word	0xffffffff


	//   ....[89]....
        /*0350*/ 	.word	0xffffffff


	//   ....[90]....
        /*0354*/ 	.word	0xffffffff


	//   ....[91]....
        /*0358*/ 	.word	0xffffffff


	//   ....[92]....
        /*035c*/ 	.word	0xffffffff


	//   ....[93]....
        /*0360*/ 	.word	0xffffffff


	//   ....[94]....
        /*0364*/ 	.word	0xffffffff


	//   ....[95]....
        /*0368*/ 	.word	0xffffffff


	//   ....[96]....
        /*036c*/ 	.word	0xffffffff


	//   ....[97]....
        /*0370*/ 	.word	0xffffffff


	//   ....[98]....
        /*0374*/ 	.word	0xffffffff


	//   ....[99]....
        /*0378*/ 	.word	0xffffffff


	//   ....[100]....
        /*037c*/ 	.word	0xffffffff


	//   ....[101]....
        /*0380*/ 	.word	0xffffffff


	//   ....[102]....
        /*0384*/ 	.word	0xffffffff


	//   ....[103]....
        /*0388*/ 	.word	0xffffffff


	//   ....[104]....
        /*038c*/ 	.word	0xffffffff


	//   ....[105]....
        /*0390*/ 	.word	0xffffffff


	//   ....[106]....
        /*0394*/ 	.word	0xffffffff


	//   ....[107]....
        /*0398*/ 	.word	0xffffffff


	//   ....[108]....
        /*039c*/ 	.word	0xffffffff


	//   ....[109]....
        /*03a0*/ 	.word	0xffffffff


	//   ....[110]....
        /*03a4*/ 	.word	0xffffffff


	//   ....[111]....
        /*03a8*/ 	.word	0xffffffff


	//   ....[112]....
        /*03ac*/ 	.word	0xffffffff


	//   ....[113]....
        /*03b0*/ 	.word	0xffffffff


	//   ....[114]....
        /*03b4*/ 	.word	0xffffffff


	//   ....[115]....
        /*03b8*/ 	.word	0xffffffff


	//   ....[116]....
        /*03bc*/ 	.word	0xffffffff


	//   ....[117]....
        /*03c0*/ 	.word	0xffffffff


	//   ....[118]....
        /*03c4*/ 	.word	0xffffffff


	//   ....[119]....
        /*03c8*/ 	.word	0xffffffff


	//   ....[120]....
        /*03cc*/ 	.word	0xffffffff


	//   ....[121]....
        /*03d0*/ 	.word	0xffffffff


	//   ....[122]....
        /*03d4*/ 	.word	0xffffffff


	//   ....[123]....
        /*03d8*/ 	.word	0xffffffff


	//   ....[124]....
        /*03dc*/ 	.word	0xffffffff


	//   ....[125]....
        /*03e0*/ 	.word	0xffffffff


	//   ....[126]....
        /*03e4*/ 	.word	0xffffffff


	//   ....[127]....
        /*03e8*/ 	.word	0xffffffff


	//   ....[128]....
        /*03ec*/ 	.word	0xffffffff


	//   ....[129]....
        /*03f0*/ 	.word	0xffffffff


	//   ....[130]....
        /*03f4*/ 	.word	0xffffffff


	//   ....[131]....
        /*03f8*/ 	.word	0xffffffff


	//   ....[132]....
        /*03fc*/ 	.word	0xffffffff


	//   ....[133]....
        /*0400*/ 	.word	0xffffffff


	//   ....[134]....
        /*0404*/ 	.word	0xffffffff


	//   ....[135]....
        /*0408*/ 	.word	0xffffffff


	//   ....[136]....
        /*040c*/ 	.word	0xffffffff


	//   ....[137]....
        /*0410*/ 	.word	0xffffffff


	//   ....[138]....
        /*0414*/ 	.word	0xffffffff


	//   ....[139]....
        /*0418*/ 	.word	0xffffffff


	//   ....[140]....
        /*041c*/ 	.word	0xffffffff


	//   ....[141]....
        /*0420*/ 	.word	0xffffffff


	//   ....[142]....
        /*0424*/ 	.word	0xffffffff


	//   ....[143]....
        /*0428*/ 	.word	0xffffffff


	//   ....[144]....
        /*042c*/ 	.word	0xffffffff


	//   ....[145]....
        /*0430*/ 	.word	0xffffffff


	//   ....[146]....
        /*0434*/ 	.word	0xffffffff


	//   ....[147]....
        /*0438*/ 	.word	0xffffffff


	//   ....[148]....
        /*043c*/ 	.word	0xffffffff


	//   ....[149]....
        /*0440*/ 	.word	0xffffffff


	//   ....[150]....
        /*0444*/ 	.word	0xffffffff


	//   ....[151]....
        /*0448*/ 	.word	0xffffffff


	//   ....[152]....
        /*044c*/ 	.word	0xffffffff


	//   ....[153]....
        /*0450*/ 	.word	0xffffffff


	//   ....[154]....
        /*0454*/ 	.word	0xffffffff


	//   ....[155]....
        /*0458*/ 	.word	0xffffffff


	//   ....[156]....
        /*045c*/ 	.word	0xffffffff


	//   ....[157]....
        /*0460*/ 	.word	0xffffffff


	//   ....[158]....
        /*0464*/ 	.word	0xffffffff


	//   ....[159]....
        /*0468*/ 	.word	0xffffffff


	//   ....[160]....
        /*046c*/ 	.word	0xffffffff


	//   ....[161]....
        /*0470*/ 	.word	0xffffffff


	//   ....[162]....
        /*0474*/ 	.word	0xffffffff


	//   ....[163]....
        /*0478*/ 	.word	0xffffffff


	//   ....[164]....
        /*047c*/ 	.word	0xffffffff


	//   ....[165]....
        /*0480*/ 	.word	0xffffffff


	//   ....[166]....
        /*0484*/ 	.word	0xffffffff


	//   ....[167]....
        /*0488*/ 	.word	0xffffffff


	//   ....[168]....
        /*048c*/ 	.word	0xffffffff


	//   ....[169]....
        /*0490*/ 	.word	0xffffffff


	//   ....[170]....
        /*0494*/ 	.word	0xffffffff


	//   ....[171]....
        /*0498*/ 	.word	0xffffffff


	//   ....[172]....
        /*049c*/ 	.word	0xffffffff


	//   ....[173]....
        /*04a0*/ 	.word	0xffffffff


	//   ....[174]....
        /*04a4*/ 	.word	0xffffffff


	//   ....[175]....
        /*04a8*/ 	.word	0x0500000f


	//   ....[176]....
        /*04ac*/ 	.word	0x0500000f


	//   ....[177]....
        /*04b0*/ 	.word	0x0500000f


	//   ....[178]....
        /*04b4*/ 	.word	0x0500000f


	//   ....[179]....
        /*04b8*/ 	.word	0x0500000f


	//   ....[180]....
        /*04bc*/ 	.word	0x0500000f


	//   ....[181]....
        /*04c0*/ 	.word	0x0500000f


	//   ....[182]....
        /*04c4*/ 	.word	0x0500000f


	//   ....[183]....
        /*04c8*/ 	.word	0x0500000f


	//   ....[184]....
        /*04cc*/ 	.word	0x0500000f


	//   ....[185]....
        /*04d0*/ 	.word	0x0500000f


	//   ....[186]....
        /*04d4*/ 	.word	0x0500000f


	//   ....[187]....
        /*04d8*/ 	.word	0x0500000f


	//   ....[188]....
        /*04dc*/ 	.word	0x0500000f


	//   ....[189]....
        /*04e0*/ 	.word	0x0500000f


	//   ....[190]....
        /*04e4*/ 	.word	0x0500000f


	//   ....[191]....
        /*04e8*/ 	.word	0x0500000f


	//   ....[192]....
        /*04ec*/ 	.word	0x0500000f


	//   ....[193]....
        /*04f0*/ 	.word	0x0500000f


	//   ....[194]....
        /*04f4*/ 	.word	0x0500000f


	//   ....[195]....
        /*04f8*/ 	.word	0x0500000f


	//   ....[196]....
        /*04fc*/ 	.word	0x0500000f


	//   ....[197]....
        /*0500*/ 	.word	0x0500000f


	//   ....[198]....
        /*0504*/ 	.word	0x0500000f


	//   ....[199]....
        /*0508*/ 	.word	0x0500000f


	//   ....[200]....
        /*050c*/ 	.word	0x0500000f


	//   ....[201]....
        /*0510*/ 	.word	0x0500000f


	//   ....[202]....
        /*0514*/ 	.word	0x0500000f


	//   ....[203]....
        /*0518*/ 	.word	0x0500000f


	//   ....[204]....
        /*051c*/ 	.word	0x0500000f


	//   ....[205]....
        /*0520*/ 	.word	0x0500000f


	//   ....[206]....
        /*0524*/ 	.word	0x0500000f


	//   ....[207]....
        /*0528*/ 	.word	0x0500000f


	//   ....[208]....
        /*052c*/ 	.word	0x0500000f


	//   ....[209]....
        /*0530*/ 	.word	0x0500000f


	//   ....[210]....
        /*0534*/ 	.word	0x0500000f


	//   ....[211]....
        /*0538*/ 	.word	0x0500000f


	//   ....[212]....
        /*053c*/ 	.word	0x0500000f


	//   ....[213]....
        /*0540*/ 	.word	0x0500000f


	//   ....[214]....
        /*0544*/ 	.word	0x0500000f


	//   ....[215]....
        /*0548*/ 	.word	0x0500000f


	//   ....[216]....
        /*054c*/ 	.word	0x0500000f


	//   ....[217]....
        /*0550*/ 	.word	0x0500000f


	//   ....[218]....
        /*0554*/ 	.word	0x0500000f


	//   ....[219]....
        /*0558*/ 	.word	0x0500000f


	//   ....[220]....
        /*055c*/ 	.word	0x0500000f


	//   ....[221]....
        /*0560*/ 	.word	0x0500000f


	//   ....[222]....
        /*0564*/ 	.word	0x0500000f


	//   ....[223]....
        /*0568*/ 	.word	0x0500000f


	//   ....[224]....
        /*056c*/ 	.word	0x0500000f


	//   ....[225]....
        /*0570*/ 	.word	0x0500000f


	//   ....[226]....
        /*0574*/ 	.word	0x0500000f


	//   ....[227]....
        /*0578*/ 	.word	0x0500000f


	//   ....[228]....
        /*057c*/ 	.word	0x0500000f


	//   ....[229]....
        /*0580*/ 	.word	0x0500000f


	//   ....[230]....
        /*0584*/ 	.word	0x0500000f


	//   ....[231]....
        /*0588*/ 	.word	0x0500000f


	//   ....[232]....
        /*058c*/ 	.word	0x0500000f


	//   ....[233]....
        /*0590*/ 	.word	0x0500000f


	//   ....[234]....
        /*0594*/ 	.word	0x0500000f


	//   ....[235]....
        /*0598*/ 	.word	0x0500000f


	//   ....[236]....
        /*059c*/ 	.word	0x0500000f


	//   ....[237]....
        /*05a0*/ 	.word	0x0500000f


	//   ....[238]....
        /*05a4*/ 	.word	0x0500000f


	//   ....[239]....
        /*05a8*/ 	.word	0x0500000f


	//   ....[240]....
        /*05ac*/ 	.word	0x0500000f


	//   ....[241]....
        /*05b0*/ 	.word	0x0500000f


	//   ....[242]....
        /*05b4*/ 	.word	0x0500000f


	//   ....[243]....
        /*05b8*/ 	.word	0x0500000f


	//   ....[244]....
        /*05bc*/ 	.word	0x0500000f


	//   ....[245]....
        /*05c0*/ 	.word	0x0500000f


	//   ....[246]....
        /*05c4*/ 	.word	0x0500000f


	//   ....[247]....
        /*05c8*/ 	.word	0x0500000f


	//   ....[248]....
        /*05cc*/ 	.word	0x0500000f


	//   ....[249]....
        /*05d0*/ 	.word	0x0500000f


	//   ....[250]....
        /*05d4*/ 	.word	0x0500000f


	//   ....[251]....
        /*05d8*/ 	.word	0x0500000f


	//   ....[252]....
        /*05dc*/ 	.word	0x0500000f


	//   ....[253]....
        /*05e0*/ 	.word	0x0500000f


	//   ....[254]....
        /*05e4*/ 	.word	0x0500000f


	//   ....[255]....
        /*05e8*/ 	.word	0x0500000f


	//   ....[0]....
        /*05ec*/ 	.word	0x0500000f


	//   ....[1]....
        /*05f0*/ 	.word	0x0500000f


	//   ....[2]....
        /*05f4*/ 	.word	0x0500000f


	//   ....[3]....
        /*05f8*/ 	.word	0x0500000f


	//   ....[4]....
        /*05fc*/ 	.word	0x0500000f


	//   ....[5]....
        /*0600*/ 	.word	0x0500000f


	//   ....[6]....
        /*0604*/ 	.word	0x0500000f


	//   ....[7]....
        /*0608*/ 	.word	0x0500000f


	//   ....[8]....
        /*060c*/ 	.word	0x0500000f


	//   ....[9]....
        /*0610*/ 	.word	0x0500000f


	//   ....[10]....
        /*0614*/ 	.word	0x0500000f


	//   ....[11]....
        /*0618*/ 	.word	0x0500000f


	//   ....[12]....
        /*061c*/ 	.word	0x0500000f


	//   ....[13]....
        /*0620*/ 	.word	0x0500000f


	//   ....[14]....
        /*0624*/ 	.word	0x0500000f


	//   ....[15]....
        /*0628*/ 	.word	0x0500000f


	//   ....[16]....
        /*062c*/ 	.word	0x0500000f


	//   ....[17]....
        /*0630*/ 	.word	0x0500000f


	//   ....[18]....
        /*0634*/ 	.word	0x0500000f


	//   ....[19]....
        /*0638*/ 	.word	0x0500000f


	//   ....[20]....
        /*063c*/ 	.word	0x0500000f


	//   ....[21]....
        /*0640*/ 	.word	0x0500000f


	//   ....[22]....
        /*0644*/ 	.word	0x0500000f


	//   ....[23]....
        /*0648*/ 	.word	0x0500000f


	//   ....[24]....
        /*064c*/ 	.word	0x0500000f


	//   ....[25]....
        /*0650*/ 	.word	0x0500000f


	//----- nvinfo : EIATTR_COOP_GROUP_INSTR_OFFSETS
	.align		4
.L_1491:
        /*0654*/ 	.byte	0x04, 0x28
        /*0656*/ 	.short	(.L_1493 - .L_1492)


	//   ....[0]....
.L_1492:
        /*0658*/ 	.word	0x00000080


	//   ....[1]....
        /*065c*/ 	.word	0x00000090


	//   ....[2]....
        /*0660*/ 	.word	0x000002d0


	//   ....[3]....
        /*0664*/ 	.word	0x00000430


	//   ....[4]....
        /*0668*/ 	.word	0x00000550


	//   ....[5]....
        /*066c*/ 	.word	0x000006b0


	//   ....[6]....
        /*0670*/ 	.word	0x000017c0


	//   ....[7]....
        /*0674*/ 	.word	0x00001e90


	//   ....[8]....
        /*0678*/ 	.word	0x00002100


	//   ....[9]....
        /*067c*/ 	.word	0x00003430


	//   ....[10]....
        /*0680*/ 	.word	0x00003580


	//   ....[11]....
        /*0684*/ 	.word	0x00003dd0


	//   ....[12]....
        /*0688*/ 	.word	0x00003e30


	//   ....[13]....
        /*068c*/ 	.word	0x00005440


	//   ....[14]....
        /*0690*/ 	.word	0x00005650


	//   ....[15]....
        /*0694*/ 	.word	0x00006230


	//   ....[16]....
        /*0698*/ 	.word	0x00006330


	//   ....[17]....
        /*069c*/ 	.word	0x00006b80


	//   ....[18]....
        /*06a0*/ 	.word	0x00006bf0


	//   ....[19]....
        /*06a4*/ 	.word	0x00008810


	//   ....[20]....
        /*06a8*/ 	.word	0x00008820


	//   ....[21]....
        /*06ac*/ 	.word	0x00008850


	//   ....[22]....
        /*06b0*/ 	.word	0x00008860


	//   ....[23]....
        /*06b4*/ 	.word	0x0000a1f0


	//   ....[24]....
        /*06b8*/ 	.word	0x0000a400


	//   ....[25]....
        /*06bc*/ 	.word	0x0000afe0


	//   ....[26]....
        /*06c0*/ 	.word	0x0000b0e0


	//   ....[27]....
        /*06c4*/ 	.word	0x0000b930


	//   ....[28]....
        /*06c8*/ 	.word	0x0000b9a0


	//   ....[29]....
        /*06cc*/ 	.word	0x0000c900


	//   ....[30]....
        /*06d0*/ 	.word	0x0000c930


	//   ....[31]....
        /*06d4*/ 	.word	0x0000c9e0


	//   ....[32]....
        /*06d8*/ 	.word	0x0000c9f0


	//   ....[33]....
        /*06dc*/ 	.word	0x0000d7b0


	//   ....[34]....
        /*06e0*/ 	.word	0x0000d7f0


	//   ....[35]....
        /*06e4*/ 	.word	0x0000d830


	//   ....[36]....
        /*06e8*/ 	.word	0x0000d860


	//   ....[37]....
        /*06ec*/ 	.word	0x0000dd40


	//   ....[38]....
        /*06f0*/ 	.word	0x0000dd80


	//   ....[39]....
        /*06f4*/ 	.word	0x0000ddb0


	//   ....[40]....
        /*06f8*/ 	.word	0x0000dde0


	//   ....[41]....
        /*06fc*/ 	.word	0x0000de00


	//   ....[42]....
        /*0700*/ 	.word	0x0000de10


	//   ....[43]....
        /*0704*/ 	.word	0x0000de30


	//   ....[44]....
        /*0708*/ 	.word	0x0000de50


	//   ....[45]....
        /*070c*/ 	.word	0x0000e6f0


	//   ....[46]....
        /*0710*/ 	.word	0x0000e720


	//   ....[47]....
        /*0714*/ 	.word	0x0000e760


	//   ....[48]....
        /*0718*/ 	.word	0x0000e790


	//   ....[49]....
        /*071c*/ 	.word	0x0000e7a0


	//   ....[50]....
        /*0720*/ 	.word	0x0000e7b0


	//   ....[51]....
        /*0724*/ 	.word	0x0000e7c0


	//   ....[52]....
        /*0728*/ 	.word	0x0000e7e0


	//   ....[53]....
        /*072c*/ 	.word	0x0000e940


	//   ....[54]....
        /*0730*/ 	.word	0x0000eb30


	//   ....[55]....
        /*0734*/ 	.word	0x0000eb60


	//   ....[56]....
        /*0738*/ 	.word	0x0000eb90


	//   ....[57]....
        /*073c*/ 	.word	0x0000ebc0


	//   ....[58]....
        /*0740*/ 	.word	0x0000ebf0


	//   ....[59]....
        /*0744*/ 	.word	0x0000ec20


	//   ....[60]....
        /*0748*/ 	.word	0x0000ed70


	//   ....[61]....
        /*074c*/ 	.word	0x0000eda0


	//   ....[62]....
        /*0750*/ 	.word	0x0000edd0


	//   ....[63]....
        /*0754*/ 	.word	0x0000ee00


	//   ....[64]....
        /*0758*/ 	.word	0x0000ee30


	//   ....[65]....
        /*075c*/ 	.word	0x0000ee60


	//   ....[66]....
        /*0760*/ 	.word	0x0000eef0


	//   ....[67]....
        /*0764*/ 	.word	0x0000ef50


	//   ....[68]....
        /*0768*/ 	.word	0x0000efe0


	//   ....[69]....
        /*076c*/ 	.word	0x00010b40


	//   ....[70]....
        /*0770*/ 	.word	0x00010b60


	//   ....[71]....
        /*0774*/ 	.word	0x00010bf0


	//   ....[72]....
        /*0778*/ 	.word	0x00010c10


	//   ....[73]....
        /*077c*/ 	.word	0x00010c90


	//   ....[74]....
        /*0780*/ 	.word	0x00010cb0


	//   ....[75]....
        /*0784*/ 	.word	0x00010d30


	//   ....[76]....
        /*0788*/ 	.word	0x00010d50


	//   ....[77]....
        /*078c*/ 	.word	0x00010dd0


	//   ....[78]....
        /*0790*/ 	.word	0x00010df0


	//   ....[79]....
        /*0794*/ 	.word	0x00010e70


	//   ....[80]....
        /*0798*/ 	.word	0x00010e90


	//   ....[81]....
        /*079c*/ 	.word	0x00010f10


	//   ....[82]....
        /*07a0*/ 	.word	0x00010f30


	//   ....[83]....
        /*07a4*/ 	.word	0x00010f40


	//   ....[84]....
        /*07a8*/ 	.word	0x00010f50


	//   ....[85]....
        /*07ac*/ 	.word	0x00011830


	//   ....[86]....
        /*07b0*/ 	.word	0x00011860


	//   ....[87]....
        /*07b4*/ 	.word	0x00011900


	//   ....[88]....
        /*07b8*/ 	.word	0x00011920


	//   ....[89]....
        /*07bc*/ 	.word	0x000119a0


	//   ....[90]....
        /*07c0*/ 	.word	0x000119c0


	//   ....[91]....
        /*07c4*/ 	.word	0x00011a40


	//   ....[92]....
        /*07c8*/ 	.word	0x00011a60


	//   ....[93]....
        /*07cc*/ 	.word	0x00011ae0


	//   ....[94]....
        /*07d0*/ 	.word	0x00011b00


	//   ....[95]....
        /*07d4*/ 	.word	0x00011b80


	//   ....[96]....
        /*07d8*/ 	.word	0x00011ba0


	//   ....[97]....
        /*07dc*/ 	.word	0x00011c20


	//   ....[98]....
        /*07e0*/ 	.word	0x00011c40


	//   ....[99]....
        /*07e4*/ 	.word	0x00011c50


	//   ....[100]....
        /*07e8*/ 	.word	0x00011cc0


	//   ....[101]....
        /*07ec*/ 	.word	0x00011d10


	//   ....[102]....
        /*07f0*/ 	.word	0x00011d40


	//   ....[103]....
        /*07f4*/ 	.word	0x00011dd0


	//   ....[104]....
        /*07f8*/ 	.word	0x00011de0


	//   ....[105]....
        /*07fc*/ 	.word	0x00011e50


	//   ....[106]....
        /*0800*/ 	.word	0x00011e60


	//   ....[107]....
        /*0804*/ 	.word	0x00011ea0


	//   ....[108]....
        /*0808*/ 	.word	0x00011ec0


	//   ....[109]....
        /*080c*/ 	.word	0x00012640


	//   ....[110]....
        /*0810*/ 	.word	0x00012670


	//   ....[111]....
        /*0814*/ 	.word	0x000126c0


	//   ....[112]....
        /*0818*/ 	.word	0x000126d0


	//   ....[113]....
        /*081c*/ 	.word	0x00012710


	//   ....[114]....
        /*0820*/ 	.word	0x00012720


	//   ....[115]....
        /*0824*/ 	.word	0x00012760


	//   ....[116]....
        /*0828*/ 	.word	0x00012770


	//   ....[117]....
        /*082c*/ 	.word	0x000127b0


	//   ....[118]....
        /*0830*/ 	.word	0x000127c0


	//   ....[119]....
        /*0834*/ 	.word	0x00012800


	//   ....[120]....
        /*0838*/ 	.word	0x00012810


	//   ....[121]....
        /*083c*/ 	.word	0x00012850


	//   ....[122]....
        /*0840*/ 	.word	0x00012860


	//   ....[123]....
        /*0844*/ 	.word	0x00012870


	//   ....[124]....
        /*0848*/ 	.word	0x000128b0


	//   ....[125]....
        /*084c*/ 	.word	0x00012b60


	//   ....[126]....
        /*0850*/ 	.word	0x00012b90


	//   ....[127]....
        /*0854*/ 	.word	0x00012bf0


	//   ....[128]....
        /*0858*/ 	.word	0x00012c00


	//   ....[129]....
        /*085c*/ 	.word	0x00012c50


	//   ....[130]....
        /*0860*/ 	.word	0x00012c60


	//   ....[131]....
        /*0864*/ 	.word	0x00012cb0


	//   ....[132]....
        /*0868*/ 	.word	0x00012cc0


	//   ....[133]....
        /*086c*/ 	.word	0x00012d10


	//   ....[134]....
        /*0870*/ 	.word	0x00012d20


	//   ....[135]....
        /*0874*/ 	.word	0x00012d70


	//   ....[136]....
        /*0878*/ 	.word	0x00012d80


	//   ....[137]....
        /*087c*/ 	.word	0x00012dd0


	//   ....[138]....
        /*0880*/ 	.word	0x00012de0


	//   ....[139]....
        /*0884*/ 	.word	0x00012df0


	//   ....[140]....
        /*0888*/ 	.word	0x00012e30


	//   ....[141]....
        /*088c*/ 	.word	0x00013400


	//   ....[142]....
        /*0890*/ 	.word	0x00013440


	//   ....[143]....
        /*0894*/ 	.word	0x00013470


	//   ....[144]....
        /*0898*/ 	.word	0x00013480


	//   ....[145]....
        /*089c*/ 	.word	0x00013490


	//   ....[146]....
        /*08a0*/ 	.word	0x000134a0


	//   ....[147]....
        /*08a4*/ 	.word	0x000134c0


	//   ....[148]....
        /*08a8*/ 	.word	0x00013510


	//   ....[149]....
        /*08ac*/ 	.word	0x00013530


	//   ....[150]....
        /*08b0*/ 	.word	0x00013570


	//   ....[151]....
        /*08b4*/ 	.word	0x00013590


	//   ....[152]....
        /*08b8*/ 	.word	0x000135d0


	//   ....[153]....
        /*08bc*/ 	.word	0x000135f0


	//   ....[154]....
        /*08c0*/ 	.word	0x00013640


	//   ....[155]....
        /*08c4*/ 	.word	0x00013670


	//   ....[156]....
        /*08c8*/ 	.word	0x000136d0


	//   ....[157]....
        /*08cc*/ 	.word	0x00013a50


	//   ....[158]....
        /*08d0*/ 	.word	0x00013aa0


	//   ....[159]....
        /*08d4*/ 	.word	0x00013ad0


	//   ....[160]....
        /*08d8*/ 	.word	0x00013b00


	//   ....[161]....
        /*08dc*/ 	.word	0x00013b10


	//   ....[162]....
        /*08e0*/ 	.word	0x00013b40


	//   ....[163]....
        /*08e4*/ 	.word	0x00013b70


	//   ....[164]....
        /*08e8*/ 	.word	0x00013ba0


	//   ....[165]....
        /*08ec*/ 	.word	0x00013d20


	//   ....[166]....
        /*08f0*/ 	.word	0x00013d50


	//   ....[167]....
        /*08f4*/ 	.word	0x00013d80


	//   ....[168]....
        /*08f8*/ 	.word	0x00013db0


	//   ....[169]....
        /*08fc*/ 	.word	0x00013de0


	//   ....[170]....
        /*0900*/ 	.word	0x00013e10


	//   ....[171]....
        /*0904*/ 	.word	0x00013ed0


	//   ....[172]....
        /*0908*/ 	.word	0x00013ef0


	//   ....[173]....
        /*090c*/ 	.word	0x00013f60


	//   ....[174]....
        /*0910*/ 	.word	0x00014600


	//   ....[175]....
        /*0914*/ 	.word	0x00014c60


	//   ....[176]....
        /*0918*/ 	.word	0x00014d50


	//   ....[177]....
        /*091c*/ 	.word	0x00014df0


	//   ....[178]....
        /*0920*/ 	.word	0x00014e50


	//   ....[179]....
        /*0924*/ 	.word	0x00014f40


	//   ....[180]....
        /*0928*/ 	.word	0x00014fb0


	//   ....[181]....
        /*092c*/ 	.word	0x000150a0


	//   ....[182]....
        /*0930*/ 	.word	0x00015110


	//   ....[183]....
        /*0934*/ 	.word	0x00015200


	//   ....[184]....
        /*0938*/ 	.word	0x00015270


	//   ....[185]....
        /*093c*/ 	.word	0x00015360


	//   ....[186]....
        /*0940*/ 	.word	0x000153d0


	//   ....[187]....
        /*0944*/ 	.word	0x000154c0


	//   ....[188]....
        /*0948*/ 	.word	0x00015530


	//   ....[189]....
        /*094c*/ 	.word	0x00015620


	//   ....[190]....
        /*0950*/ 	.word	0x00015690


	//   ....[191]....
        /*0954*/ 	.word	0x00015730


	//   ....[192]....
        /*0958*/ 	.word	0x00015820


	//   ....[193]....
        /*095c*/ 	.word	0x00015890


	//   ....[194]....
        /*0960*/ 	.word	0x000158f0


	//   ....[195]....
        /*0964*/ 	.word	0x000159e0


	//   ....[196]....
        /*0968*/ 	.word	0x00015a40


	//   ....[197]....
        /*096c*/ 	.word	0x00015b40


	//   ....[198]....
        /*0970*/ 	.word	0x00015ba0


	//   ....[199]....
        /*0974*/ 	.word	0x00015ca0


	//   ....[200]....
        /*0978*/ 	.word	0x00015d00


	//   ....[201]....
        /*097c*/ 	.word	0x00015e00


	//   ....[202]....
        /*0980*/ 	.word	0x00015e60


	//   ....[203]....
        /*0984*/ 	.word	0x00015f60


	//   ....[204]....
        /*0988*/ 	.word	0x00015fc0


	//   ....[205]....
        /*098c*/ 	.word	0x000160c0


	//   ....[206]....
        /*0990*/ 	.word	0x00016120


	//   ....[207]....
        /*0994*/ 	.word	0x000161d0


	//   ....[208]....
        /*0998*/ 	.word	0x00016280


	//   ....[209]....
        /*099c*/ 	.word	0x00016350


	//   ....[210]....
        /*09a0*/ 	.word	0x000163b0


	//   ....[211]....
        /*09a4*/ 	.word	0x000164b0


	//   ....[212]....
        /*09a8*/ 	.word	0x00016510


	//   ....[213]....
        /*09ac*/ 	.word	0x000165e0


	//   ....[214]....
        /*09b0*/ 	.word	0x00016640


	//   ....[215]....
        /*09b4*/ 	.word	0x00016700


	//   ....[216]....
        /*09b8*/ 	.word	0x00016840


	//   ....[217]....
        /*09bc*/ 	.word	0x000168e0


	//   ....[218]....
        /*09c0*/ 	.word	0x00016950


	//   ....[219]....
        /*09c4*/ 	.word	0x00016a00


	//   ....[220]....
        /*09c8*/ 	.word	0x00016a60


	//   ....[221]....
        /*09cc*/ 	.word	0x00016b10


	//   ....[222]....
        /*09d0*/ 	.word	0x00016b70


	//   ....[223]....
        /*09d4*/ 	.word	0x00016c20


	//   ....[224]....
        /*09d8*/ 	.word	0x00016c80


	//   ....[225]....
        /*09dc*/ 	.word	0x00016d30


	//   ....[226]....
        /*09e0*/ 	.word	0x00016d90


	//   ....[227]....
        /*09e4*/ 	.word	0x00016e40


	//   ....[228]....
        /*09e8*/ 	.word	0x00016ea0


	//   ....[229]....
        /*09ec*/ 	.word	0x00016f50


	//   ....[230]....
        /*09f0*/ 	.word	0x00016fb0


	//   ....[231]....
        /*09f4*/ 	.word	0x00017060


	//   ....[232]....
        /*09f8*/ 	.word	0x00017150


	//   ....[233]....
        /*09fc*/ 	.word	0x00017200


	//   ....[234]....
        /*0a00*/ 	.word	0x00017260


	//   ....[235]....
        /*0a04*/ 	.word	0x00017320


	//   ....[236]....
        /*0a08*/ 	.word	0x00017380


	//   ....[237]....
        /*0a0c*/ 	.word	0x00017440


	//   ....[238]....
        /*0a10*/ 	.word	0x000174a0


	//   ....[239]....
        /*0a14*/ 	.word	0x00017560


	//   ....[240]....
        /*0a18*/ 	.word	0x000175c0


	//   ....[241]....
        /*0a1c*/ 	.word	0x00017680


	//   ....[242]....
        /*0a20*/ 	.word	0x000176e0


	//   ....[243]....
        /*0a24*/ 	.word	0x000177a0


	//   ....[244]....
        /*0a28*/ 	.word	0x00017800


	//   ....[245]....
        /*0a2c*/ 	.word	0x000178c0


	//   ....[246]....
        /*0a30*/ 	.word	0x00017920


	//   ....[247]....
        /*0a34*/ 	.word	0x000179d0


	//   ....[248]....
        /*0a38*/ 	.word	0x00017ac0


	//   ....[249]....
        /*0a3c*/ 	.word	0x00017b60


	//   ....[250]....
        /*0a40*/ 	.word	0x00017c00


	//   ....[251]....
        /*0a44*/ 	.word	0x00017cb0


	//   ....[252]....
        /*0a48*/ 	.word	0x00017d10


	//   ....[253]....
        /*0a4c*/ 	.word	0x00017dd0


	//   ....[254]....
        /*0a50*/ 	.word	0x00017e30


	//   ....[255]....
        /*0a54*/ 	.word	0x00017ef0


	//   ....[0]....
        /*0a58*/ 	.word	0x00017f50


	//   ....[1]....
        /*0a5c*/ 	.word	0x00018010


	//   ....[2]....
        /*0a60*/ 	.word	0x00018070


	//   ....[3]....
        /*0a64*/ 	.word	0x00018130


	//   ....[4]....
        /*0a68*/ 	.word	0x00018190


	//   ....[5]....
        /*0a6c*/ 	.word	0x00018250


	//   ....[6]....
        /*0a70*/ 	.word	0x000182b0


	//   ....[7]....
        /*0a74*/ 	.word	0x00018350


	//   ....[8]....
        /*0a78*/ 	.word	0x000183e0


	//   ....[9]....
        /*0a7c*/ 	.word	0x00018480


	//   ....[10]....
        /*0a80*/ 	.word	0x000185a0


	//   ....[11]....
        /*0a84*/ 	.word	0x00018610


	//   ....[12]....
        /*0a88*/ 	.word	0x00018680


	//   ....[13]....
        /*0a8c*/ 	.word	0x000186f0


	//   ....[14]....
        /*0a90*/ 	.word	0x00018760


	//   ....[15]....
        /*0a94*/ 	.word	0x000187e0


	//   ....[16]....
        /*0a98*/ 	.word	0x00018870


	//   ....[17]....
        /*0a9c*/ 	.word	0x00018900


	//   ....[18]....
        /*0aa0*/ 	.word	0x00018970


	//   ....[19]....
        /*0aa4*/ 	.word	0x000189e0


	//   ....[20]....
        /*0aa8*/ 	.word	0x00018a50


	//   ....[21]....
        /*0aac*/ 	.word	0x00018ad0


	//   ....[22]....
        /*0ab0*/ 	.word	0x00018b40


	//   ....[23]....
        /*0ab4*/ 	.word	0x00018be0


	//   ....[24]....
        /*0ab8*/ 	.word	0x00018c70


	//   ....[25]....
        /*0abc*/ 	.word	0x00018d90


	//----- nvinfo : EIATTR_REG_RECONFIG
	.align		4
.L_1493:
        /*0ac0*/ 	.byte	0x01, 0x54
	.zero		2


	//----- nvinfo : EIATTR_SYSCALL_OFFSETS
	.align		4
        /*0ac4*/ 	.byte	0x04, 0x46
        /*0ac6*/ 	.short	(.L_1495 - .L_1494)


	//   ....[0]....
.L_1494:
        /*0ac8*/ 	.word	0x000019a0


	//   ....[1]....
        /*0acc*/ 	.word	0x00010130


	//   ....[2]....
        /*0ad0*/ 	.word	0x00010280


	//   ....[3]....
        /*0ad4*/ 	.word	0x00010370


	//   ....[4]....
        /*0ad8*/ 	.word	0x00011300


	//----- nvinfo : EIATTR_MBARRIER_INSTR_OFFSETS
	.align		4
.L_1495:
        /*0adc*/ 	.byte	0x04, 0x39
        /*0ade*/ 	.short	(.L_1497 - .L_1496)


	//   ....[0]....
.L_1496:
        /*0ae0*/ 	.word	0x00000180
        /*0ae4*/ 	.word	0x000000ff
        /*0ae8*/ 	.word	0x00016800
        /*0aec*/ 	.short	0x0100
        /*0aee*/ 	.byte	0x08
	.zero		1


	//   ....[1]....
        /*0af0*/ 	.word	0x00000190
        /*0af4*/ 	.word	0x000000ff
        /*0af8*/ 	.word	0x00016820
        /*0afc*/ 	.short	0x0100
        /*0afe*/ 	.byte	0x08
	.zero		1


	//   ....[2]....
        /*0b00*/ 	.word	0x00000280
        /*0b04*/ 	.word	0x000000ff
        /*0b08*/ 	.word	0x00016830
        /*0b0c*/ 	.short	0x0100
        /*0b0e*/ 	.byte	0x08
	.zero		1


	//   ....[3]....
        /*0b10*/ 	.word	0x00000290
        /*0b14*/ 	.word	0x000000ff
        /*0b18*/ 	.word	0x00016840
        /*0b1c*/ 	.short	0x0100
        /*0b1e*/ 	.byte	0x08
	.zero		1


	//   ....[4]....
        /*0b20*/ 	.word	0x000002a0
        /*0b24*/ 	.word	0x000000ff
        /*0b28*/ 	.word	0x00016838
        /*0b2c*/ 	.short	0x0100
        /*0b2e*/ 	.byte	0x08
	.zero		1


	//   ....[5]....
        /*0b30*/ 	.word	0x000002b0
        /*0b34*/ 	.word	0x000000ff
        /*0b38*/ 	.word	0x00016848
        /*0b3c*/ 	.short	0x0100
        /*0b3e*/ 	.byte	0x08
	.zero		1


	//   ....[6]....
        /*0b40*/ 	.word	0x000003e0
        /*0b44*/ 	.word	0x000000ff
        /*0b48*/ 	.word	0x00016850
        /*0b4c*/ 	.short	0x0100
        /*0b4e*/ 	.byte	0x08
	.zero		1


	//   ....[7]....
        /*0b50*/ 	.word	0x000003f0
        /*0b54*/ 	.word	0x000000ff
        /*0b58*/ 	.word	0x00016860
        /*0b5c*/ 	.short	0x0100
        /*0b5e*/ 	.byte	0x08
	.zero		1


	//   ....[8]....
        /*0b60*/ 	.word	0x00000400
        /*0b64*/ 	.word	0x000000ff
        /*0b68*/ 	.word	0x00016858
        /*0b6c*/ 	.short	0x0100
        /*0b6e*/ 	.byte	0x08
	.zero		1


	//   ....[9]....
        /*0b70*/ 	.word	0x00000410
        /*0b74*/ 	.word	0x000000ff
        /*0b78*/ 	.word	0x00016868
        /*0b7c*/ 	.short	0x0100
        /*0b7e*/ 	.byte	0x08
	.zero		1


	//   ....[10]....
        /*0b80*/ 	.word	0x00000500
        /*0b84*/ 	.word	0x000000ff
        /*0b88*/ 	.word	0x00016870
        /*0b8c*/ 	.short	0x0100
        /*0b8e*/ 	.byte	0x06
	.zero		1


	//   ....[11]....
        /*0b90*/ 	.word	0x00000510
        /*0b94*/ 	.word	0x000000ff
        /*0b98*/ 	.word	0x00016880
        /*0b9c*/ 	.short	0x0100
        /*0b9e*/ 	.byte	0x06
	.zero		1


	//   ....[12]....
        /*0ba0*/ 	.word	0x00000520
        /*0ba4*/ 	.word	0x000000ff
        /*0ba8*/ 	.word	0x00016878
        /*0bac*/ 	.short	0x0100
        /*0bae*/ 	.byte	0x06
	.zero		1


	//   ....[13]....
        /*0bb0*/ 	.word	0x00000530
        /*0bb4*/ 	.word	0x000000ff
        /*0bb8*/ 	.word	0x00016888
        /*0bbc*/ 	.short	0x0100
        /*0bbe*/ 	.byte	0x06
	.zero		1


	//   ....[14]....
        /*0bc0*/ 	.word	0x00000660
        /*0bc4*/ 	.word	0x000000ff
        /*0bc8*/ 	.word	0x00016890
        /*0bcc*/ 	.short	0x0100
        /*0bce*/ 	.byte	0x08
	.zero		1


	//   ....[15]....
        /*0bd0*/ 	.word	0x00000670
        /*0bd4*/ 	.word	0x000000ff
        /*0bd8*/ 	.word	0x000168a0
        /*0bdc*/ 	.short	0x0100
        /*0bde*/ 	.byte	0x08
	.zero		1


	//   ....[16]....
        /*0be0*/ 	.word	0x00000680
        /*0be4*/ 	.word	0x000000ff
        /*0be8*/ 	.word	0x00016898
        /*0bec*/ 	.short	0x0100
        /*0bee*/ 	.byte	0x08
	.zero		1


	//   ....[17]....
        /*0bf0*/ 	.word	0x00000690
        /*0bf4*/ 	.word	0x000000ff
        /*0bf8*/ 	.word	0x000168a8
        /*0bfc*/ 	.short	0x0100
        /*0bfe*/ 	.byte	0x08
	.zero		1


	//   ....[18]....
        /*0c00*/ 	.word	0x000007d0
        /*0c04*/ 	.word	0x000000ff
        /*0c08*/ 	.word	0x000168b0
        /*0c0c*/ 	.short	0x0100
        /*0c0e*/ 	.byte	0x08
	.zero		1


	//   ....[19]....
        /*0c10*/ 	.word	0x000007e0
        /*0c14*/ 	.word	0x000000ff
        /*0c18*/ 	.word	0x000168c0
        /*0c1c*/ 	.short	0x0100
        /*0c1e*/ 	.byte	0x08
	.zero		1


	//   ....[20]....
        /*0c20*/ 	.word	0x000007f0
        /*0c24*/ 	.word	0x000000ff
        /*0c28*/ 	.word	0x000168b8
        /*0c2c*/ 	.short	0x0100
        /*0c2e*/ 	.byte	0x08
	.zero		1


	//   ....[21]....
        /*0c30*/ 	.word	0x00000800
        /*0c34*/ 	.word	0x000000ff
        /*0c38*/ 	.word	0x000168c8
        /*0c3c*/ 	.short	0x0100
        /*0c3e*/ 	.byte	0x08
	.zero		1


	//   ....[22]....
        /*0c40*/ 	.word	0x00001a20
        /*0c44*/ 	.word	0x000000ff
        /*0c48*/ 	.word	0x00016800
        /*0c4c*/ 	.short	0x010a
        /*0c4e*/ 	.byte	0x2d
	.zero		1


	//   ....[23]....
        /*0c50*/ 	.word	0x00001aa0
        /*0c54*/ 	.word	0x00000003
        /*0c58*/ 	.word	0x00016830
        /*0c5c*/ 	.short	0x010a
        /*0c5e*/ 	.byte	0x3f
	.zero		1


	//   ....[24]....
        /*0c60*/ 	.word	0x00001ae0
        /*0c64*/ 	.word	0x00000003
        /*0c68*/ 	.word	0x00016830
        /*0c6c*/ 	.short	0x010a
        /*0c6e*/ 	.byte	0x3f
	.zero		1


	//   ....[25]....
        /*0c70*/ 	.word	0x00001ea0
        /*0c74*/ 	.word	0x000000ff
        /*0c78*/ 	.word	0x00000000
        /*0c7c*/ 	.short	0x0101
        /*0c7e*/ 	.byte	0x06
	.zero		1


	//   ....[26]....
        /*0c80*/ 	.word	0x00004d50
        /*0c84*/ 	.word	0x000000ff
        /*0c88*/ 	.word	0x00016830
        /*0c8c*/ 	.short	0x010a
        /*0c8e*/ 	.byte	0x06
	.zero		1


	//   ....[27]....
        /*0c90*/ 	.word	0x00004d90
        /*0c94*/ 	.word	0x000000ff
        /*0c98*/ 	.word	0x00016830
        /*0c9c*/ 	.short	0x010a
        /*0c9e*/ 	.byte	0x06
	.zero		1


	//   ....[28]....
        /*0ca0*/ 	.word	0x00004fa0
        /*0ca4*/ 	.word	0x000000ff
        /*0ca8*/ 	.word	0x00016850
        /*0cac*/ 	.short	0x010a
        /*0cae*/ 	.byte	0x06
	.zero		1


	//   ....[29]....
        /*0cb0*/ 	.word	0x00004fe0
        /*0cb4*/ 	.word	0x000000ff
        /*0cb8*/ 	.word	0x00016850
        /*0cbc*/ 	.short	0x010a
        /*0cbe*/ 	.byte	0x06
	.zero		1


	//   ....[30]....
        /*0cc0*/ 	.word	0x00005400
        /*0cc4*/ 	.word	0x000000ff
        /*0cc8*/ 	.word	0x00000000
        /*0ccc*/ 	.short	0x0101
        /*0cce*/ 	.byte	0x06
	.zero		1


	//   ....[31]....
        /*0cd0*/ 	.word	0x000076c0
        /*0cd4*/ 	.word	0x000000ff
        /*0cd8*/ 	.word	0x00000000
        /*0cdc*/ 	.short	0x0101
        /*0cde*/ 	.byte	0x06
	.zero		1


	//   ....[32]....
        /*0ce0*/ 	.word	0x00007de0
        /*0ce4*/ 	.word	0x000000ff
        /*0ce8*/ 	.word	0x00016830
        /*0cec*/ 	.short	0x010a
        /*0cee*/ 	.byte	0x06
	.zero		1


	//   ....[33]....
        /*0cf0*/ 	.word	0x00007e20
        /*0cf4*/ 	.word	0x000000ff
        /*0cf8*/ 	.word	0x00016830
        /*0cfc*/ 	.short	0x010a
        /*0cfe*/ 	.byte	0x06
	.zero		1


	//   ....[34]....
        /*0d00*/ 	.word	0x00008030
        /*0d04*/ 	.word	0x000000ff
        /*0d08*/ 	.word	0x00016850
        /*0d0c*/ 	.short	0x010a
        /*0d0e*/ 	.byte	0x06
	.zero		1


	//   ....[35]....
        /*0d10*/ 	.word	0x00008070
        /*0d14*/ 	.word	0x000000ff
        /*0d18*/ 	.word	0x00016850
        /*0d1c*/ 	.short	0x010a
        /*0d1e*/ 	.byte	0x06
	.zero		1


	//   ....[36]....
        /*0d20*/ 	.word	0x00008490
        /*0d24*/ 	.word	0x000000ff
        /*0d28*/ 	.word	0x00000000
        /*0d2c*/ 	.short	0x0101
        /*0d2e*/ 	.byte	0x06
	.zero		1


	//   ....[37]....
        /*0d30*/ 	.word	0x00009640
        /*0d34*/ 	.word	0x000000ff
        /*0d38*/ 	.word	0x00000000
        /*0d3c*/ 	.short	0x0101
        /*0d3e*/ 	.byte	0x06
	.zero		1


	//   ....[38]....
        /*0d40*/ 	.word	0x00009b30
        /*0d44*/ 	.word	0x000000ff
        /*0d48*/ 	.word	0x00016830
        /*0d4c*/ 	.short	0x010a
        /*0d4e*/ 	.byte	0x06
	.zero		1


	//   ....[39]....
        /*0d50*/ 	.word	0x00009b70
        /*0d54*/ 	.word	0x000000ff
        /*0d58*/ 	.word	0x00016830
        /*0d5c*/ 	.short	0x010a
        /*0d5e*/ 	.byte	0x06
	.zero		1


	//   ....[40]....
        /*0d60*/ 	.word	0x00009d50
        /*0d64*/ 	.word	0x000000ff
        /*0d68*/ 	.word	0x00016850
        /*0d6c*/ 	.short	0x010a
        /*0d6e*/ 	.byte	0x06
	.zero		1


	//   ....[41]....
        /*0d70*/ 	.word	0x00009d90
        /*0d74*/ 	.word	0x000000ff
        /*0d78*/ 	.word	0x00016850
        /*0d7c*/ 	.short	0x010a
        /*0d7e*/ 	.byte	0x06
	.zero		1


	//   ....[42]....
        /*0d80*/ 	.word	0x0000a1b0
        /*0d84*/ 	.word	0x000000ff
        /*0d88*/ 	.word	0x00000000
        /*0d8c*/ 	.short	0x0101
        /*0d8e*/ 	.byte	0x06
	.zero		1


	//   ....[43]....
        /*0d90*/ 	.word	0x0000c470
        /*0d94*/ 	.word	0x000000ff
        /*0d98*/ 	.word	0x00000000
        /*0d9c*/ 	.short	0x0101
        /*0d9e*/ 	.byte	0x06
	.zero		1


	//   ....[44]....
        /*0da0*/ 	.word	0x0000c870
        /*0da4*/ 	.word	0x000000ff
        /*0da8*/ 	.word	0x00016850
        /*0dac*/ 	.short	0x010a
        /*0dae*/ 	.byte	0x05
	.zero		1


	//   ....[45]....
        /*0db0*/ 	.word	0x0000c8b0
        /*0db4*/ 	.word	0x000000ff
        /*0db8*/ 	.word	0x00016850
        /*0dbc*/ 	.short	0x010a
        /*0dbe*/ 	.byte	0x05
	.zero		1


	//   ....[46]....
        /*0dc0*/ 	.word	0x0000ce10
        /*0dc4*/ 	.word	0x000000ff
        /*0dc8*/ 	.word	0x00000000
        /*0dcc*/ 	.short	0x0101
        /*0dce*/ 	.byte	0x04
	.zero		1


	//   ....[47]....
        /*0dd0*/ 	.word	0x0000dcb0
        /*0dd4*/ 	.word	0x00000000
        /*0dd8*/ 	.word	0x00000000
        /*0ddc*/ 	.short	0x0101
        /*0dde*/ 	.byte	0x3f
	.zero		1


	//   ....[48]....
        /*0de0*/ 	.word	0x00010890
        /*0de4*/ 	.word	0x00000003
        /*0de8*/ 	.word	0x00016840
        /*0dec*/ 	.short	0x010a
        /*0dee*/ 	.byte	0x3f
	.zero		1


	//   ....[49]....
        /*0df0*/ 	.word	0x00011050
        /*0df4*/ 	.word	0x00000003
        /*0df8*/ 	.word	0x00016830
        /*0dfc*/ 	.short	0x0107
        /*0dfe*/ 	.byte	0x3f
	.zero		1


	//   ....[50]....
        /*0e00*/ 	.word	0x00011120
        /*0e04*/ 	.word	0x00000003
        /*0e08*/ 	.word	0x00016830
        /*0e0c*/ 	.short	0x0101
        /*0e0e*/ 	.byte	0x3f
	.zero		1


	//   ....[51]....
        /*0e10*/ 	.word	0x00011f60
        /*0e14*/ 	.word	0x00000016
        /*0e18*/ 	.word	0x00016800
        /*0e1c*/ 	.short	0x0107
        /*0e1e*/ 	.byte	0x3f
	.zero		1


	//   ....[52]....
        /*0e20*/ 	.word	0x00012050
        /*0e24*/ 	.word	0x00000016
        /*0e28*/ 	.word	0x00016800
        /*0e2c*/ 	.short	0x0101
        /*0e2e*/ 	.byte	0x3f
	.zero		1


	//   ....[53]....
        /*0e30*/ 	.word	0x00012070
        /*0e34*/ 	.word	0x00000016
        /*0e38*/ 	.word	0x00016820
        /*0e3c*/ 	.short	0x010a
        /*0e3e*/ 	.byte	0x3f
	.zero		1


	//   ....[54]....
        /*0e40*/ 	.word	0x00012420
        /*0e44*/ 	.word	0x00000005
        /*0e48*/ 	.word	0x00016840
        /*0e4c*/ 	.short	0x010a
        /*0e4e*/ 	.byte	0x3f
	.zero		1


	//   ....[55]....
        /*0e50*/ 	.word	0x00012930
        /*0e54*/ 	.word	0x00000005
        /*0e58*/ 	.word	0x00016830
        /*0e5c*/ 	.short	0x0107
        /*0e5e*/ 	.byte	0x3f
	.zero		1


	//   ....[56]....
        /*0e60*/ 	.word	0x000129f0
        /*0e64*/ 	.word	0x00000005
        /*0e68*/ 	.word	0x00016830
        /*0e6c*/ 	.short	0x0101
        /*0e6e*/ 	.byte	0x3f
	.zero		1


	//   ....[57]....
        /*0e70*/ 	.word	0x00012a50
        /*0e74*/ 	.word	0x00000005
        /*0e78*/ 	.word	0x00016860
        /*0e7c*/ 	.short	0x010a
        /*0e7e*/ 	.byte	0x3f
	.zero		1


	//   ....[58]....
        /*0e80*/ 	.word	0x00012f20
        /*0e84*/ 	.word	0x00000005
        /*0e88*/ 	.word	0x00016850
        /*0e8c*/ 	.short	0x0107
        /*0e8e*/ 	.byte	0x3f
	.zero		1


	//   ....[59]....
        /*0e90*/ 	.word	0x000130d0
        /*0e94*/ 	.word	0x00000005
        /*0e98*/ 	.word	0x00016850
        /*0e9c*/ 	.short	0x0101
        /*0e9e*/ 	.byte	0x3f
	.zero		1


	//   ....[60]....
        /*0ea0*/ 	.word	0x000132f0
        /*0ea4*/ 	.word	0x00000000
        /*0ea8*/ 	.word	0x00016860
        /*0eac*/ 	.short	0x010a
        /*0eae*/ 	.byte	0x3f
	.zero		1


	//   ....[61]....
        /*0eb0*/ 	.word	0x00013780
        /*0eb4*/ 	.word	0x00000000
        /*0eb8*/ 	.word	0x00016850
        /*0ebc*/ 	.short	0x0107
        /*0ebe*/ 	.byte	0x3f
	.zero		1


	//   ....[62]....
        /*0ec0*/ 	.word	0x00013850
        /*0ec4*/ 	.word	0x00000000
        /*0ec8*/ 	.word	0x00016850
        /*0ecc*/ 	.short	0x0101
        /*0ece*/ 	.byte	0x3f
	.zero		1


	//   ....[63]....
        /*0ed0*/ 	.word	0x00014580
        /*0ed4*/ 	.word	0x00000005
        /*0ed8*/ 	.word	0x00016820
        /*0edc*/ 	.short	0x010a
        /*0ede*/ 	.byte	0x3f
	.zero		1


	//   ....[64]....
        /*0ee0*/ 	.word	0x00014700
        /*0ee4*/ 	.word	0x00000003
        /*0ee8*/ 	.word	0x00016840
        /*0eec*/ 	.short	0x010a
        /*0eee*/ 	.byte	0x3f
	.zero		1


	//   ....[65]....
        /*0ef0*/ 	.word	0x000147a0
        /*0ef4*/ 	.word	0x00000005
        /*0ef8*/ 	.word	0x00016840
        /*0efc*/ 	.short	0x010a
        /*0efe*/ 	.byte	0x3f
	.zero		1


	//   ....[66]....
        /*0f00*/ 	.word	0x000147e0
        /*0f04*/ 	.word	0x00000003
        /*0f08*/ 	.word	0x00016860
        /*0f0c*/ 	.short	0x010a
        /*0f0e*/ 	.byte	0x3f
	.zero		1


	//   ....[67]....
        /*0f10*/ 	.word	0x00014820
        /*0f14*/ 	.word	0x00000005
        /*0f18*/ 	.word	0x00016860
        /*0f1c*/ 	.short	0x010a
        /*0f1e*/ 	.byte	0x3f
	.zero		1


	//   ....[68]....
        /*0f20*/ 	.word	0x00014890
        /*0f24*/ 	.word	0x00000003
        /*0f28*/ 	.word	0x00016800
        /*0f2c*/ 	.short	0x010a
        /*0f2e*/ 	.byte	0x3f
	.zero		1


	//   ....[69]....
        /*0f30*/ 	.word	0x000148e0
        /*0f34*/ 	.word	0x00000003
        /*0f38*/ 	.word	0x00016830
        /*0f3c*/ 	.short	0x010a
        /*0f3e*/ 	.byte	0x3f
	.zero		1


	//   ....[70]....
        /*0f40*/ 	.word	0x00014940
        /*0f44*/ 	.word	0x00000009
        /*0f48*/ 	.word	0x00016830
        /*0f4c*/ 	.short	0x010a
        /*0f4e*/ 	.byte	0x3f
	.zero		1


	//   ....[71]....
        /*0f50*/ 	.word	0x000149a0
        /*0f54*/ 	.word	0x00000009
        /*0f58*/ 	.word	0x00016850
        /*0f5c*/ 	.short	0x010a
        /*0f5e*/ 	.byte	0x3f
	.zero		1


	//   ....[72]....
        /*0f60*/ 	.word	0x00014a00
        /*0f64*/ 	.word	0x00000009
        /*0f68*/ 	.word	0x00016830
        /*0f6c*/ 	.short	0x010a
        /*0f6e*/ 	.byte	0x3f
	.zero		1


	//   ....[73]....
        /*0f70*/ 	.word	0x00014a60
        /*0f74*/ 	.word	0x00000009
        /*0f78*/ 	.word	0x00016850
        /*0f7c*/ 	.short	0x010a
        /*0f7e*/ 	.byte	0x3f
	.zero		1


	//   ....[74]....
        /*0f80*/ 	.word	0x00014ac0
        /*0f84*/ 	.word	0x00000009
        /*0f88*/ 	.word	0x00016830
        /*0f8c*/ 	.short	0x010a
        /*0f8e*/ 	.byte	0x3f
	.zero		1


	//   ....[75]....
        /*0f90*/ 	.word	0x00014b20
        /*0f94*/ 	.word	0x00000009
        /*0f98*/ 	.word	0x00016850
        /*0f9c*/ 	.short	0x010a
        /*0f9e*/ 	.byte	0x3f
	.zero		1


	//   ....[76]....
        /*0fa0*/ 	.word	0x00014b80
        /*0fa4*/ 	.word	0x00000006
        /*0fa8*/ 	.word	0x00016850
        /*0fac*/ 	.short	0x010a
        /*0fae*/ 	.byte	0x3f
	.zero		1


	//   ....[77]....
        /*0fb0*/ 	.word	0x00014ca0
        /*0fb4*/ 	.word	0x00000003
        /*0fb8*/ 	.word	0x00016840
        /*0fbc*/ 	.short	0x010a
        /*0fbe*/ 	.byte	0x3f
	.zero		1


	//   ....[78]....
        /*0fc0*/ 	.word	0x00016740
        /*0fc4*/ 	.word	0x00000016
        /*0fc8*/ 	.word	0x00016820
        /*0fcc*/ 	.short	0x010a
        /*0fce*/ 	.byte	0x3f
	.zero		1


	//   ....[79]....
        /*0fd0*/ 	.word	0x00016790
        /*0fd4*/ 	.word	0x00000005
        /*0fd8*/ 	.word	0x00016840
        /*0fdc*/ 	.short	0x010a
        /*0fde*/ 	.byte	0x3f
	.zero		1


	//   ....[80]....
        /*0fe0*/ 	.word	0x000170a0
        /*0fe4*/ 	.word	0x00000005
        /*0fe8*/ 	.word	0x00016860
        /*0fec*/ 	.short	0x010a
        /*0fee*/ 	.byte	0x3f
	.zero		1


	//   ....[81]....
        /*0ff0*/ 	.word	0x00017a10
        /*0ff4*/ 	.word	0x00000000
        /*0ff8*/ 	.word	0x00016860
        /*0ffc*/ 	.short	0x010a
        /*0ffe*/ 	.byte	0x3f
	.zero		1


	//   ....[82]....
        /*1000*/ 	.word	0x00018cb0
        /*1004*/ 	.word	0x00000005
        /*1008*/ 	.word	0x00016820
        /*100c*/ 	.short	0x010a
        /*100e*/ 	.byte	0x3f
	.zero		1


	//   ....[83]....
        /*1010*/ 	.word	0x00018e50
        /*1014*/ 	.word	0x00000003
        /*1018*/ 	.word	0x00016840
        /*101c*/ 	.short	0x010a
        /*101e*/ 	.byte	0x3f
	.zero		1


	//   ....[84]....
        /*1020*/ 	.word	0x00018ea0
        /*1024*/ 	.word	0x00000005
        /*1028*/ 	.word	0x00016840
        /*102c*/ 	.short	0x010a
        /*102e*/ 	.byte	0x3f
	.zero		1


	//   ....[85]....
        /*1030*/ 	.word	0x00018ef0
        /*1034*/ 	.word	0x00000003
        /*1038*/ 	.word	0x00016860
        /*103c*/ 	.short	0x010a
        /*103e*/ 	.byte	0x3f
	.zero		1


	//----- nvinfo : EIATTR_NUM_MBARRIERS
	.align		4
.L_1497:
        /*1040*/ 	.byte	0x03, 0x38
        /*1042*/ 	.short	0x0016


	//----- nvinfo : EIATTR_EXIT_INSTR_OFFSETS
	.align		4
        /*1044*/ 	.byte	0x04, 0x1c
        /*1046*/ 	.short	(.L_1499 - .L_1498)


	//   ....[0]....
.L_1498:
        /*1048*/ 	.word	0x000009b0


	//   ....[1]....
        /*104c*/ 	.word	0x0000e8f0


	//   ....[2]....
        /*1050*/ 	.word	0x00014870


	//----- nvinfo : EIATTR_MAX_THREADS
	.align		4
.L_1499:
        /*1054*/ 	.byte	0x04, 0x05
        /*1056*/ 	.short	(.L_1501 - .L_1500)
.L_1500:
        /*1058*/ 	.word	0x00000200
        /*105c*/ 	.word	0x00000001
        /*1060*/ 	.word	0x00000001


	//----- nvinfo : EIATTR_CRS_STACK_SIZE
	.align		4
.L_1501:
        /*1064*/ 	.byte	0x04, 0x1e
        /*1066*/ 	.short	(.L_1503 - .L_1502)
.L_1502:
        /*1068*/ 	.word	0x00000000


	//----- nvinfo : EIATTR_CBANK_PARAM_SIZE
	.align		4
.L_1503:
        /*106c*/ 	.byte	0x03, 0x19
        /*106e*/ 	.short	0x0af0


	//----- nvinfo : EIATTR_PARAM_CBANK
	.align		4
        /*1070*/ 	.byte	0x04, 0x0a
        /*1072*/ 	.short	(.L_1505 - .L_1504)
	.align		4
.L_1504:
        /*1074*/ 	.word	index@(.nv.constant0._ZN7cutlass13device_kernelIN5flash11enable_sm90INS1_16FlashAttnFwdSm90INS1_25CollectiveMainloopFwdSm90ILi2EN4cute5tupleIJNS5_1CILi1EEES8_S8_EEENS6_IJNS7_ILi192EEENS7_ILi128EEENS7_ILi64EEEEEELi64ENS_10bfloat16_tEfNS_4arch4Sm90ELb0ELb1ELb0ELb1ELb1ELb0ELb0ELb1ELb1ELb1ELb0ELb0EEENS1_21CollectiveEpilogueFwdINS6_IJSA_SC_SB_EEES9_SE_SG_Li384ELb1ELb1ELb0ELb0EEENS1_36VarlenDynamicPersistentTileSchedulerILi192ELi128ELi384ELi128ELb0ELb1ELb1ELb1ELb0ELb1EEEEEEEEEvNT_6ParamsE)
        /*1078*/ 	.short	0x0210
        /*107a*/ 	.short	0x0af0


	//----- nvinfo : EIATTR_SW_WAR
	.align		4
.L_1505:
        /*107c*/ 	.byte	0x04, 0x36
        /*107e*/ 	.short	(.L_1507 - .L_1506)
.L_1506:
        /*1080*/ 	.word	0x00000008
.L_1507:


//--------------------- .nv.info._ZN7cutlass13device_kernelIN5flash11enable_sm90INS1_16FlashAttnFwdSm90INS1_25CollectiveMainloopFwdSm90ILi2EN4cute5tupleIJNS5_1CILi1EEES8_S8_EEENS6_IJNS7_ILi192EEENS7_ILi128EEENS7_ILi64EEEEEELi64ENS_10bfloat16_tEfNS_4arch4Sm90ELb0ELb1ELb0ELb1ELb1ELb1ELb0ELb1ELb1ELb1ELb0ELb0EEENS1_21CollectiveEpilogueFwdINS6_IJSA_SC_SB_EEES9_SE_SG_Li384ELb1ELb1ELb0ELb0EEENS1_36VarlenDynamicPersistentTileSchedulerILi192ELi128ELi384ELi128ELb0ELb1ELb1ELb1ELb0ELb1EEEEEEEEEvNT_6ParamsE --------------------------
	.section	.nv.info._ZN7cutlass13device_kernelIN5flash11enable_sm90INS1_16FlashAttnFwdSm90INS1_25CollectiveMainloopFwdSm90ILi2EN4cute5tupleIJNS5_1CILi1EEES8_S8_EEENS6_IJNS7_ILi192EEENS7_ILi128EEENS7_ILi64EEEEEELi64ENS_10bfloat16_tEfNS_4arch4Sm90ELb0ELb1ELb0ELb1ELb1ELb1ELb0ELb1ELb1ELb1ELb0ELb0EEENS1_21CollectiveEpilogueFwdINS6_IJSA_SC_SB_EEES9_SE_SG_Li384ELb1ELb1ELb0ELb0EEENS1_36VarlenDynamicPersistentTileSchedulerILi192ELi128ELi384ELi128ELb0ELb1ELb1ELb1ELb0ELb1EEEEEEEEEvNT_6ParamsE,"",@"SHT_CUDA_INFO"
	.sectionflags	@""
	.align	4


	//----- nvinfo : EIATTR_CUDA_API_VERSION
	.align		4
        /*0000*/ 	.byte	0x04, 0x37
        /*0002*/ 	.short	(.L_1509 - .L_1508)
.L_1508:
        /*0004*/ 	.word	0x00000082


	//----- nvinfo : EIATTR_KPARAM_INFO
	.align		4
.L_1509:
        /*0008*/ 	.byte	0x04, 0x17
        /*000a*/ 	.short	(.L_1511 - .L_1510)
.L_1510:
        /*000c*/ 	.word	0x00000000
        /*0010*/ 	.short	0x0000
        /*0012*/ 	.short	0x0070
        /*0014*/ 	.byte	0x00, 0xf0, 0x01, 0x2a


	//----- nvinfo : EIATTR_SPARSE_MMA_MASK
	.align		4
.L_1511:
        /*0018*/ 	.byte	0x03, 0x50
        /*001a*/ 	.short	0x0000


	//----- nvinfo : EIATTR_MAXREG_COUNT
	.align		4
        /*001c*/ 	.byte	0x03, 0x1b
        /*001e*/ 	.short	0x0080


	//----- nvinfo : EIATTR_NUM_BARRIERS
	.align		4
        /*0020*/ 	.byte	0x02, 0x4c
        /*0022*/ 	.byte	0x10
	.zero		1


	//----- nvinfo : EIATTR_EXTERNS
	.align		4
        /*0024*/ 	.byte	0x04, 0x0f
        /*0026*/ 	.short	(.L_1513 - .L_1512)


	//   ....[0]....
	.align		4
.L_1512:
        /*0028*/ 	.word	index@(__assertfail)


	//----- nvinfo : EIATTR_ANNOTATIONS
	.align		4
.L_1513:
        /*002c*/ 	.byte	0x04, 0x55
        /*002e*/ 	.short	(.L_1515 - .L_1514)


	//   ....[0]....
.L_1514:
        /* <DEDUP_REMOVED lines=78> */


	//----- nvinfo : EIATTR_MERCURY_ISA_VERSION
	.align		4
.L_1515:
        /*0500*/ 	.byte	0x03, 0x5f
        /*0502*/ 	.short	0x0101


	//----- nvinfo : EIATTR_UNUSED_LOAD_BYTE_OFFSET
	.align		4
        /*0504*/ 	.byte	0x04, 0x44
        /*0506*/ 	.short	(.L_1517 - .L_1516)


	//   ....[0]....
.L_1516:
        /*0508*/ 	.word	0x00000a90
        /*050c*/ 	.word	0x0000fff0


	//   ....[1]....
        /*0510*/ 	.word	0x00015990
        /*0514*/ 	.word	0x0000fff0


	//----- nvinfo : EIATTR_INT_WARP_WIDE_INSTR_OFFSETS
	.align		4
.L_1517:
        /*0518*/ 	.byte	0x04, 0x31
        /*051a*/ 	.short	(.L_1519 - .L_1518)


	//   ....[0]....
.L_1518:
        /*051c*/ 	.word	0x00000130


	//   ....[1]....
        /*0520*/ 	.word	0x00000170


	//   ....[2]....
        /*0524*/ 	.word	0x000001e0


	//   ....[3]....
        /*0528*/ 	.word	0x00019c00


	//   ....[4]....
        /*052c*/ 	.word	0x00019c90


	//   ....[5]....
        /*0530*/ 	.word	0x0001ced0


	//   ....[6]....
        /*0534*/ 	.word	0x0001cf60


	//----- nvinfo : EIATTR_COOP_GROUP_MASK_REGIDS
	.align		4
.L_1519:
        /*0538*/ 	.byte	0x04, 0x29
        /*053a*/ 	.short	(.L_1521 - .L_1520)


	//   ....[0]....
.L_1520:
        /*053c*/ 	.word	0xffffffff


	//   ....[1]....
        /*0540*/ 	.word	0xffffffff


	//   ....[2]....
        /*0544*/ 	.word	0xffffffff


	//   ....[3]....
        /*0548*/ 	.word	0xffffffff


	//   ....[4]....
        /*054c*/ 	.word	0xffffffff


	//   ....[5]....
        /*0550*/ 	.word	0xffffffff


	//   ....[6]....
        /*0554*/ 	.word	0xffffffff


	//   ....[7]....
        /*0558*/ 	.word	0xffffffff


	//   ....[8]....
        /*055c*/ 	.word	0xffffffff


	//   ....[9]....
        /*0560*/ 	.word	0xffffffff


	//   ....[10]....
        /*0564*/ 	.word	0xffffffff


	//   ....[11]....
        /*0568*/ 	.word	0xffffffff


	//   ....[12]....
        /*056c*/ 	.word	0xffffffff


	//   ....[13]....
        /*0570*/ 	.word	0xffffffff


	//   ....[14]....
        /*0574*/ 	.word	0xffffffff


	//   ....[15]....
        /*0578*/ 	.word	0xffffffff


	//   ....[16]....
        /*057c*/ 	.word	0xffffffff


	//   ....[17]....
        /*0580*/ 	.word	0xffffffff


	//   ....[18]....
        /*0584*/ 	.word	0xffffffff


	//   ....[19]....
        /*0588*/ 	.word	0xffffffff


	//   ....[20]....
        /*058c*/ 	.word	0xffffffff


	//   ....[21]....
        /*0590*/ 	.word	0xffffffff


	//   ....[22]....
        /*0594*/ 	.word	0xffffffff


	//   ....[23]....
        /*0598*/ 	.word	0xffffffff


	//   ....[24]....
        /*059c*/ 	.word	0xffffffff


	//   ....[25]....
        /*05a0*/ 	.word	0xffffffff


	//   ....[26]....
        /*05a4*/ 	.word	0xffffffff


	//   ....[27]....
        /*05a8*/ 	.word	0xffffffff


	//   ....[28]....
        /*05ac*/ 	.word	0xffffffff


	//   ....[29]....
        /*05b0*/ 	.word	0xffffffff


	//   ....[30]....
        /*05b4*/ 	.word	0xffffffff


	//   ....[31]....
        /*05b8*/ 	.word	0xffffffff


	//   ....[32]....
        /*05bc*/ 	.word	0xffffffff


	//   ....[33]....
        /*05c0*/ 	.word	0xffffffff


	//   ....[34]....
        /*05c4*/ 	.word	0xffffffff


	//   ....[35]....
        /*05c8*/ 	.word	0xffffffff


	//   ....[36]....
        /*05cc*/ 	.word	0xffffffff


	//   ....[37]....
        /*05d0*/ 	.word	0xffffffff


	//   ....[38]....
        /*05d4*/ 	.word	0xffffffff


	//   ....[39]....
        /*05d8*/ 	.word	0xffffffff


	//   ....[40]....
        /*05dc*/ 	.word	0xffffffff


	//   ....[41]....
        /*05e0*/ 	.word	0xffffffff


	//   ....[42]....
        /*05e4*/ 	.word	0xffffffff


	//   ....[43]....
        /*05e8*/ 	.word	0xffffffff


	//   ....[44]....
        /*05ec*/ 	.word	0xffffffff


	//   ....[45]....
        /*05f0*/ 	.word	0xffffffff


	//   ....[46]....
        /*05f4*/ 	.word	0xffffffff


	//   ....[47]....
        /*05f8*/ 	.word	0xffffffff


	//   ....[48]....
        /*05fc*/ 	.word	0xffffffff


	//   ....[49]....
        /*0600*/ 	.word	0xffffffff


	//   ....[50]....
        /*0604*/ 	.word	0xffffffff


	//   ....[51]....
        /*0608*/ 	.word	0xffffffff


	//   ....[52]....
        /*060c*/ 	.word	0xffffffff


	//   ....[53]....
        /*0610*/ 	.word	0xffffffff


	//   ....[54]....
        /*0614*/ 	.word	0xffffffff


	//   ....[55]....
        /*0618*/ 	.word	0xffffffff


	//   ....[56]....
        /*061c*/ 	.word	0xffffffff


	//   ....[57]....
        /*0620*/ 	.word	0xffffffff


	//   ....[58]....
        /*0624*/ 	.word	0xffffffff


	//   ....[59]....
        /*0628*/ 	.word	0xffffffff


	//   ....[60]....
        /*062c*/ 	.word	0xffffffff


	//   ....[61]....
        /*0630*/ 	.word	0xffffffff


	//   ....[62]....
        /*0634*/ 	.word	0xffffffff


	//   ....[63]....
        /*0638*/ 	.word	0xffffffff


	//   ....[64]....
        /*063c*/ 	.word	0xffffffff


	//   ....[65]....
        /*0640*/ 	.word	0xffffffff


	//   ....[66]....
        /*0644*/ 	.word	0xffffffff


	//   ....[67]....
        /*0648*/ 	.word	0xffffffff


	//   ....[68]....
        /*064c*/ 	.word	0xffffffff


	//   ....[69]....
        /*0650*/ 	.word	0xffffffff


	//   ....[70]....
        /*0654*/ 	.word	0xffffffff


	//   ....[71]....
        /*0658*/ 	.word	0xffffffff


	//   ....[72]....
        /*065c*/ 	.word	0xffffffff


	//   ....[73]....
        /*0660*/ 	.word	0xffffffff


	//   ....[74]....
        /*0664*/ 	.word	0xffffffff


	//   ....[75]....
        /*0668*/ 	.word	0xffffffff


	//   ....[76]....
        /*066c*/ 	.word	0xffffffff


	//   ....[77]....
        /*0670*/ 	.word	0xffffffff


	//   ....[78]....
        /*0674*/ 	.word	0xffffffff


	//   ....[79]....
        /*0678*/ 	.word	0xffffffff


	//   ....[80]....
        /*067c*/ 	.word	0xffffffff


	//   ....[81]....
        /*0680*/ 	.word	0xffffffff


	//   ....[82]....
        /*0684*/ 	.word	0xffffffff


	//   ....[83]....
        /*0688*/ 	.word	0xffffffff


	//   ....[84]....
        /*068c*/ 	.word	0xffffffff


	//   ....[85]....
        /*0690*/ 	.word	0xffffffff


	//   ....[86]....
        /*0694*/ 	.word	0xffffffff


	//   ....[87]....
        /*0698*/ 	.word	0xffffffff


	//   ....[88]....
        /*069c*/ 	.word	0xffffffff


	//   ....[89]....
        /*06a0*/ 	.word	0xffffffff


	//   ....[90]....
        /*06a4*/ 	.word	0xffffffff


	//   ....[91]....
        /*06a8*/ 	.word	0xffffffff


	//   ....[92]....
        /*06ac*/ 	.word	0xffffffff


	//   ....[93]....
        /*06b0*/ 	.word	0xffffffff


	//   ....[94]....
        /*06b4*/ 	.word	0xffffffff


	//   ....[95]....
        /*06b8*/ 	.word	0xffffffff


	//   ....[96]....
        /*06bc*/ 	.word	0xffffffff


	//   ....[97]....
        /*06c0*/ 	.word	0xffffffff


	//   ....[98]....
        /*06c4*/ 	.word	0xffffffff


	//   ....[99]....
        /*06c8*/ 	.word	0xffffffff


	//   ....[100]....
        /*06cc*/ 	.word	0xffffffff


	//   ....[101]....
        /*06d0*/ 	.word	0xffffffff


	//   ....[102]....
        /*06d4*/ 	.word	0xffffffff


	//   ....[103]....
        /*06d8*/ 	.word	0xffffffff


	//   ....[104]....
        /*06dc*/ 	.word	0xffffffff


	//   ....[105]....
        /*06e0*/ 	.word	0xffffffff


	//   ....[106]....
        /*06e4*/ 	.word	0xffffffff


	//   ....[107]....
        /*06e8*/ 	.word	0xffffffff


	//   ....[108]....
        /*06ec*/ 	.word	0xffffffff


	//   ....[109]....
        /*06f0*/ 	.word	0xffffffff


	//   ....[110]....
        /*06f4*/ 	.word	0xffffffff


	//   ....[111]....
        /*06f8*/ 	.word	0xffffffff


	//   ....[112]....
        /*06fc*/ 	.word	0xffffffff


	//   ....[113]....
        /*0700*/ 	.word	0xffffffff


	//   ....[114]....
        /*0704*/ 	.word	0xffffffff


	//   ....[115]....
        /*0708*/ 	.word	0xffffffff


	//   ....[116]....
        /*070c*/ 	.word	0xffffffff


	//   ....[117]....
        /*0710*/ 	.word	0xffffffff


	//   ....[118]....
        /*0714*/ 	.word	0xffffffff


	//   ....[119]....
        /*0718*/ 	.word	0xffffffff


	//   ....[120]....
        /*071c*/ 	.word	0xffffffff


	//   ....[121]....
        /*0720*/ 	.word	0xffffffff


	//   ....[122]....
        /*0724*/ 	.word	0xffffffff


	//   ....[123]....
        /*0728*/ 	.word	0xffffffff


	//   ....[124]....
        /*072c*/ 	.word	0xffffffff


	//   ....[125]....
        /*0730*/ 	.word	0xffffffff


	//   ....[126]....
        /*0734*/ 	.word	0xffffffff


	//   ....[127]....
        /*0738*/ 	.word	0xffffffff


	//   ....[128]....
        /*073c*/ 	.word	0xffffffff


	//   ....[129]....
        /*0740*/ 	.word	0xffffffff


	//   ....[130]....
        /*0744*/ 	.word	0xffffffff


	//   ....[131]....
        /*0748*/ 	.word	0xffffffff


	//   ....[132]....
        /*074c*/ 	.word	0xffffffff


	//   ....[133]....
        /*0750*/ 	.word	0xffffffff


	//   ....[134]....
        /*0754*/ 	.word	0xffffffff


	//   ....[135]....
        /*0758*/ 	.word	0xffffffff


	//   ....[136]....
        /*075c*/ 	.word	0xffffffff


	//   ....[137]....
        /*0760*/ 	.word	0xffffffff


	//   ....[138]....
        /*0764*/ 	.word	0xffffffff


	//   ....[139]....
        /*0768*/ 	.word	0xffffffff


	//   ....[140]....
        /*076c*/ 	.word	0xffffffff


	//   ....[141]....
        /*0770*/ 	.word	0xffffffff


	//   ....[142]....
        /*0774*/ 	.word	0xffffffff


	//   ....[143]....
        /*0778*/ 	.word	0xffffffff


	//   ....[144]....
        /*077c*/ 	.word	0xffffffff


	//   ....[145]....
        /*0780*/ 	.word	0xffffffff


	//   ....[146]....
        /*0784*/ 	.word	0xffffffff


	//   ....[147]....
        /*0788*/ 	.word	0xffffffff


	//   ....[148]....
        /*078c*/ 	.word	0xffffffff


	//   ....[149]....
        /*0790*/ 	.word	0xffffffff


	//   ....[150]....
        /*0794*/ 	.word	0xffffffff


	//   ....[151]....
        /*0798*/ 	.word	0xffffffff


	//   ....[152]....
        /*079c*/ 	.word	0xffffffff


	//   ....[153]....
        /*07a0*/ 	.word	0xffffffff


	//   ....[154]....
        /*07a4*/ 	.word	0xffffffff


	//   ....[155]....
        /*07a8*/ 	.word	0xffffffff


	//   ....[156]....
        /*07ac*/ 	.word	0xffffffff


	//   ....[157]....
        /*07b0*/ 	.word	0xffffffff


	//   ....[158]....
        /*07b4*/ 	.word	0xffffffff


	//   ....[159]....
        /*07b8*/ 	.word	0xffffffff


	//   ....[160]....
        /*07bc*/ 	.word	0xffffffff


	//   ....[161]....
        /*07c0*/ 	.word	0xffffffff


	//   ....[162]....
        /*07c4*/ 	.word	0xffffffff


	//   ....[163]....
        /*07c8*/ 	.word	0xffffffff


	//   ....[164]....
        /*07cc*/ 	.word	0xffffffff


	//   ....[165]....
        /*07d0*/ 	.word	0xffffffff


	//   ....[166]....
        /*07d4*/ 	.word	0xffffffff


	//   ....[167]....
        /*07d8*/ 	.word	0xffffffff


	//   ....[168]....
        /*07dc*/ 	.word	0xffffffff


	//   ....[169]....
        /*07e0*/ 	.word	0xffffffff


	//   ....[170]....
        /*07e4*/ 	.word	0xffffffff


	//   ....[171]....
        /*07e8*/ 	.word	0xffffffff


	//   ....[172]....
        /*07ec*/ 	.word	0xffffffff


	//   ....[173]....
        /*07f0*/ 	.word	0xffffffff


	//   ....[174]....
        /*07f4*/ 	.word	0xffffffff


	//   ....[175]....
        /*07f8*/ 	.word	0xffffffff


	//   ....[176]....
        /*07fc*/ 	.word	0xffffffff


	//   ....[177]....
        /*0800*/ 	.word	0xffffffff


	//   ....[178]....
        /*0804*/ 	.word	0xffffffff


	//   ....[179]....
        /*0808*/ 	.word	0xffffffff


	//   ....[180]....
        /*080c*/ 	.word	0xffffffff


	//   ....[181]....
        /*0810*/ 	.word	0xffffffff


	//   ....[182]....
        /*0814*/ 	.word	0xffffffff


	//   ....[183]....
        /*0818*/ 	.word	0xffffffff


	//   ....[184]....
        /*081c*/ 	.word	0xffffffff


	//   ....[185]....
        /*0820*/ 	.word	0xffffffff


	//   ....[186]....
        /*0824*/ 	.word	0xffffffff


	//   ....[187]....
        /*0828*/ 	.word	0xffffffff


	//   ....[188]....
        /*082c*/ 	.word	0xffffffff


	//   ....[189]....
        /*0830*/ 	.word	0xffffffff


	//   ....[190]....
        /*0834*/ 	.word	0xffffffff


	//   ....[191]....
        /*0838*/ 	.word	0xffffffff


	//   ....[192]....
        /*083c*/ 	.word	0xffffffff


	//   ....[193]....
        /*0840*/ 	.word	0xffffffff


	//   ....[194]....
        /*0844*/ 	.word	0xffffffff


	//   ....[195]....
        /*0848*/ 	.word	0xffffffff


	//   ....[196]....
        /*084c*/ 	.word	0xffffffff


	//   ....[197]....
        /*0850*/ 	.word	0xffffffff


	//   ....[198]....
        /*0854*/ 	.word	0xffffffff


	//   ....[199]....
        /*0858*/ 	.word	0xffffffff


	//   ....[200]....
        /*085c*/ 	.word	0xffffffff


	//   ....[201]....
        /*0860*/ 	.word	0xffffffff


	//   ....[202]....
        /*0864*/ 	.word	0xffffffff


	//   ....[203]....
        /*0868*/ 	.word	0xffffffff


	//   ....[204]....
        /*086c*/ 	.word	0xffffffff


	//   ....[205]....
        /*0870*/ 	.word	0xffffffff


	//   ....[206]....
        /*0874*/ 	.word	0xffffffff


	//   ....[207]....
        /*0878*/ 	.word	0xffffffff


	//   ....[208]....
        /*087c*/ 	.word	0xffffffff


	//   ....[209]....
        /*0880*/ 	.word	0x0500000f


	//   ....[210]....
        /*0884*/ 	.word	0x0500000f


	//   ....[211]....
        /*0888*/ 	.word	0x0500000f


	//   ....[212]....
        /*088c*/ 	.word	0x0500000f


	//   ....[213]....
        /*0890*/ 	.word	0x0500000f


	//   ....[214]....
        /*0894*/ 	.word	0x0500000f


	//   ....[215]....
        /*0898*/ 	.word	0x0500000f


	//   ....[216]....
        /*089c*/ 	.word	0x0500000f


	//   ....[217]....
        /*08a0*/ 	.word	0x0500000f


	//   ....[218]....
        /*08a4*/ 	.word	0x0500000f


	//   ....[219]....
        /*08a8*/ 	.word	0x0500000f


	//   ....[220]....
        /*08ac*/ 	.word	0x0500000f


	//   ....[221]....
        /*08b0*/ 	.word	0x0500000f


	//   ....[222]....
        /*08b4*/ 	.word	0x0500000f


	//   ....[223]....
        /*08b8*/ 	.word	0x0500000f


	//   ....[224]....
        /*08bc*/ 	.word	0x0500000f


	//   ....[225]....
        /*08c0*/ 	.word	0x0500000f


	//   ....[226]....
        /*08c4*/ 	.word	0x0500000f


	//   ....[227]....
        /*08c8*/ 	.word	0x0500000f


	//   ....[228]....
        /*08cc*/ 	.word	0x0500000f


	//   ....[229]....
        /*08d0*/ 	.word	0x0500000f


	//   ....[230]....
        /*08d4*/ 	.word	0x0500000f


	//   ....[231]....
        /*08d8*/ 	.word	0x0500000f


	//   ....[232]....
        /*08dc*/ 	.word	0x0500000f


	//   ....[233]....
        /*08e0*/ 	.word	0x0500000f


	//   ....[234]....
        /*08e4*/ 	.word	0x0500000f


	//   ....[235]....
        /*08e8*/ 	.word	0x0500000f


	//   ....[236]....
        /*08ec*/ 	.word	0x0500000f


	//   ....[237]....
        /*08f0*/ 	.word	0x0500000f


	//   ....[238]....
        /*08f4*/ 	.word	0x0500000f


	//   ....[239]....
        /*08f8*/ 	.word	0x0500000f


	//   ....[240]....
        /*08fc*/ 	.word	0x0500000f


	//   ....[241]....
        /*0900*/ 	.word	0x0500000f


	//   ....[242]....
        /*0904*/ 	.word	0x0500000f


	//   ....[243]....
        /*0908*/ 	.word	0x0500000f


	//   ....[244]....
        /*090c*/ 	.word	0x0500000f


	//   ....[245]....
        /*0910*/ 	.word	0x0500000f


	//   ....[246]....
        /*0914*/ 	.word	0x0500000f


	//   ....[247]....
        /*0918*/ 	.word	0x0500000f


	//   ....[248]....
        /*091c*/ 	.word	0x0500000f


	//   ....[249]....
        /*0920*/ 	.word	0x0500000f


	//   ....[250]....
        /*0924*/ 	.word	0x0500000f


	//   ....[251]....
        /*0928*/ 	.word	0x0500000f


	//   ....[252]....
        /*092c*/ 	.word	0x0500000f


	//   ....[253]....
        /*0930*/ 	.word	0x0500000f


	//   ....[254]....
        /*0934*/ 	.word	0x0500000f


	//   ....[255]....
        /*0938*/ 	.word	0x0500000f


	//   ....[0]....
        /*093c*/ 	.word	0x0500000f


	//   ....[1]....
        /*0940*/ 	.word	0x0500000f


	//   ....[2]....
        /*0944*/ 	.word	0x0500000f


	//   ....[3]....
        /*0948*/ 	.word	0x0500000f


	//   ....[4]....
        /*094c*/ 	.word	0x0500000f


	//   ....[5]....
        /*0950*/ 	.word	0x0500000f


	//   ....[6]....
        /*0954*/ 	.word	0x0500000f


	//   ....[7]....
        /*0958*/ 	.word	0x0500000f


	//   ....[8]....
        /*095c*/ 	.word	0x0500000f


	//   ....[9]....
        /*0960*/ 	.word	0x0500000f


	//   ....[10]....
        /*0964*/ 	.word	0x0500000f


	//   ....[11]....
        /*0968*/ 	.word	0x0500000f


	//   ....[12]....
        /*096c*/ 	.word	0x0500000f


	//   ....[13]....
        /*0970*/ 	.word	0x0500000f


	//   ....[14]....
        /*0974*/ 	.word	0x0500000f


	//   ....[15]....
        /*0978*/ 	.word	0x0500000f


	//   ....[16]....
        /*097c*/ 	.word	0x0500000f


	//   ....[17]....
        /*0980*/ 	.word	0x0500000f


	//   ....[18]....
        /*0984*/ 	.word	0x0500000f


	//   ....[19]....
        /*0988*/ 	.word	0x0500000f


	//   ....[20]....
        /*098c*/ 	.word	0x0500000f


	//   ....[21]....
        /*0990*/ 	.word	0x0500000f


	//   ....[22]....
        /*0994*/ 	.word	0x0500000f


	//   ....[23]....
        /*0998*/ 	.word	0x0500000f


	//   ....[24]....
        /*099c*/ 	.word	0x0500000f


	//   ....[25]....
        /*09a0*/ 	.word	0x0500000f


	//   ....[26]....
        /*09a4*/ 	.word	0x0500000f


	//   ....[27]....
        /*09a8*/ 	.word	0x0500000f


	//   ....[28]....
        /*09ac*/ 	.word	0x0500000f


	//   ....[29]....
        /*09b0*/ 	.word	0x0500000f


	//   ....[30]....
        /*09b4*/ 	.word	0x0500000f


	//   ....[31]....
        /*09b8*/ 	.word	0x0500000f


	//   ....[32]....
        /*09bc*/ 	.word	0x0500000f


	//   ....[33]....
        /*09c0*/ 	.word	0x0500000f


	//   ....[34]....
        /*09c4*/ 	.word	0x0500000f


	//   ....[35]....
        /*09c8*/ 	.word	0x0500000f


	//   ....[36]....
        /*09cc*/ 	.word	0x0500000f


	//   ....[37]....
        /*09d0*/ 	.word	0x0500000f


	//   ....[38]....
        /*09d4*/ 	.word	0x0500000f


	//   ....[39]....
        /*09d8*/ 	.word	0x0500000f


	//   ....[40]....
        /*09dc*/ 	.word	0x0500000f


	//   ....[41]....
        /*09e0*/ 	.word	0x0500000f


	//   ....[42]....
        /*09e4*/ 	.word	0x0500000f


	//   ....[43]....
        /*09e8*/ 	.word	0x0500000f


	//   ....[44]....
        /*09ec*/ 	.word	0x0500000f


	//   ....[45]....
        /*09f0*/ 	.word	0x0500000f


	//   ....[46]....
        /*09f4*/ 	.word	0x0500000f


	//   ....[47]....
        /*09f8*/ 	.word	0x0500000f


	//   ....[48]....
        /*09fc*/ 	.word	0x0500000f


	//   ....[49]....
        /*0a00*/ 	.word	0x0500000f


	//   ....[50]....
        /*0a04*/ 	.word	0x0500000f


	//   ....[51]....
        /*0a08*/ 	.word	0x0500000f


	//   ....[52]....
        /*0a0c*/ 	.word	0x0500000f


	//   ....[53]....
        /*0a10*/ 	.word	0x0500000f


	//   ....[54]....
        /*0a14*/ 	.word	0x0500000f


	//   ....[55]....
        /*0a18*/ 	.word	0x0500000f


	//   ....[56]....
        /*0a1c*/ 	.word	0x0500000f


	//   ....[57]....
        /*0a20*/ 	.word	0x0500000f


	//   ....[58]....
        /*0a24*/ 	.word	0x0500000f


	//   ....[59]....
        /*0a28*/ 	.word	0x0500000f


	//   ....[60]....
        /*0a2c*/ 	.word	0x0500000f


	//   ....[61]....
        /*0a30*/ 	.word	0x0500000f


	//   ....[62]....
        /*0a34*/ 	.word	0x0500000f


	//   ....[63]....
        /*0a38*/ 	.word	0x0500000f


	//   ....[64]....
        /*0a3c*/ 	.word	0x0500000f


	//   ....[65]....
        /*0a40*/ 	.word	0x0500000f


	//   ....[66]....
        /*0a44*/ 	.word	0x0500000f


	//   ....[67]....
        /*0a48*/ 	.word	0x0500000f


	//   ....[68]....
        /*0a4c*/ 	.word	0x0500000f


	//   ....[69]....
        /*0a50*/ 	.word	0x0500000f


	//   ....[70]....
        /*0a54*/ 	.word	0x0500000f


	//   ....[71]....
        /*0a58*/ 	.word	0x0500000f


	//   ....[72]....
        /*0a5c*/ 	.word	0x0500000f


	//   ....[73]....
        /*0a60*/ 	.word	0x0500000f


	//   ....[74]....
        /*0a64*/ 	.word	0x0500000f


	//   ....[75]....
        /*0a68*/ 	.word	0x0500000f


	//   ....[76]....
        /*0a6c*/ 	.word	0x0500000f


	//   ....[77]....
        /*0a70*/ 	.word	0x0500000f


	//   ....[78]....
        /*0a74*/ 	.word	0x0500000f


	//   ....[79]....
        /*0a78*/ 	.word	0x0500000f


	//   ....[80]....
        /*0a7c*/ 	.word	0x0500000f


	//   ....[81]....
        /*0a80*/ 	.word	0x0500000f


	//   ....[82]....
        /*0a84*/ 	.word	0x0500000f


	//   ....[83]....
        /*0a88*/ 	.word	0x0500000f


	//   ....[84]....
        /*0a8c*/ 	.word	0x0500000f


	//   ....[85]....
        /*0a90*/ 	.word	0x0500000f


	//   ....[86]....
        /*0a94*/ 	.word	0x0500000f


	//   ....[87]....
        /*0a98*/ 	.word	0x0500000f


	//   ....[88]....
        /*0a9c*/ 	.word	0x0500000f


	//   ....[89]....
        /*0aa0*/ 	.word	0x0500000f


	//   ....[90]....
        /*0aa4*/ 	.word	0x0500000f


	//   ....[91]....
        /*0aa8*/ 	.word	0x0500000f


	//   ....[92]....
        /*0aac*/ 	.word	0x0500000f


	//   ....[93]....
        /*0ab0*/ 	.word	0x0500000f


	//   ....[94]....
        /*0ab4*/ 	.word	0x0500000f


	//   ....[95]....
        /*0ab8*/ 	.word	0x0500000f


	//   ....[96]....
        /*0abc*/ 	.word	0x0500000f


	//   ....[97]....
        /*0ac0*/ 	.word	0x0500000f


	//----- nvinfo : EIATTR_COOP_GROUP_INSTR_OFFSETS
	.align		4
.L_1521:
        /*0ac4*/ 	.byte	0x04, 0x28
        /*0ac6*/ 	.short	(.L_1523 - .L_1522)


	//   ....[0]....
.L_1522:
        /*0ac8*/ 	.word	0x00000070


	//   ....[1]....
        /*0acc*/ 	.word	0x00000140


	//   ....[2]....
        /*0ad0*/ 	.word	0x00000190


	//   ....[3]....
        /*0ad4*/ 	.word	0x000003c0


	//   ....[4]....
        /*0ad8*/ 	.word	0x00000520


	//   ....[5]....
        /*0adc*/ 	.word	0x00000640


	//   ....[6]....
        /*0ae0*/ 	.word	0x000007a0


	//   ....[7]....
        /*0ae4*/ 	.word	0x00002eb0


	//   ....[8]....
        /*0ae8*/ 	.word	0x00002ec0


	//   ....[9]....
        /*0aec*/ 	.word	0x00003630


	//   ....[10]....
        /*0af0*/ 	.word	0x00003640


	//   ....[11]....
        /*0af4*/ 	.word	0x00004390


	//   ....[12]....
        /*0af8*/ 	.word	0x000043a0


	//   ....[13]....
        /*0afc*/ 	.word	0x00004b70


	//   ....[14]....
        /*0b00*/ 	.word	0x00004b80


	//   ....[15]....
        /*0b04*/ 	.word	0x000055e0


	//   ....[16]....
        /*0b08*/ 	.word	0x000055f0


	//   ....[17]....
        /*0b0c*/ 	.word	0x00005710


	//   ....[18]....
        /*0b10*/ 	.word	0x00005720


	//   ....[19]....
        /*0b14*/ 	.word	0x00005ad0


	//   ....[20]....
        /*0b18*/ 	.word	0x00005af0


	//   ....[21]....
        /*0b1c*/ 	.word	0x00005bd0


	//   ....[22]....
        /*0b20*/ 	.word	0x00005bf0


	//   ....[23]....
        /*0b24*/ 	.word	0x000064a0


	//   ....[24]....
        /*0b28*/ 	.word	0x00006c50


	//   ....[25]....
        /*0b2c*/ 	.word	0x00006c60


	//   ....[26]....
        /*0b30*/ 	.word	0x00006c70


	//   ....[27]....
        /*0b34*/ 	.word	0x00006c80


	//   ....[28]....
        /*0b38*/ 	.word	0x00006fd0


	//   ....[29]....
        /*0b3c*/ 	.word	0x00006fe0


	//   ....[30]....
        /*0b40*/ 	.word	0x00006ff0


	//   ....[31]....
        /*0b44*/ 	.word	0x00007000


	//   ....[32]....
        /*0b48*/ 	.word	0x00008420


	//   ....[33]....
        /*0b4c*/ 	.word	0x00008440


	//   ....[34]....
        /*0b50*/ 	.word	0x00008450


	//   ....[35]....
        /*0b54*/ 	.word	0x00008460


	//   ....[36]....
        /*0b58*/ 	.word	0x00008550


	//   ....[37]....
        /*0b5c*/ 	.word	0x00008570


	//   ....[38]....
        /*0b60*/ 	.word	0x00008600


	//   ....[39]....
        /*0b64*/ 	.word	0x00008630


	//   ....[40]....
        /*0b68*/ 	.word	0x00009e20


	//   ....[41]....
        /*0b6c*/ 	.word	0x0000ab90


	//   ....[42]....
        /*0b70*/ 	.word	0x0000b300


	//   ....[43]....
        /*0b74*/ 	.word	0x0000b400


	//   ....[44]....
        /*0b78*/ 	.word	0x0000bbf0


	//   ....[45]....
        /*0b7c*/ 	.word	0x0000bc60


	//   ....[46]....
        /*0b80*/ 	.word	0x0000d590


	//   ....[47]....
        /*0b84*/ 	.word	0x0000d7b0


	//   ....[48]....
        /*0b88*/ 	.word	0x0000e7a0


	//   ....[49]....
        /*0b8c*/ 	.word	0x0000e7c0


	//   ....[50]....
        /*0b90*/ 	.word	0x0000ed60


	//   ....[51]....
        /*0b94*/ 	.word	0x0000edc0


	//   ....[52]....
        /*0b98*/ 	.word	0x00010b00


	//   ....[53]....
        /*0b9c*/ 	.word	0x00010b20


	//   ....[54]....
        /*0ba0*/ 	.word	0x00011080


	//   ....[55]....
        /*0ba4*/ 	.word	0x000110e0


	//   ....[56]....
        /*0ba8*/ 	.word	0x000129b0


	//   ....[57]....
        /*0bac*/ 	.word	0x00012be0


	//   ....[58]....
        /*0bb0*/ 	.word	0x00013ad0


	//   ....[59]....
        /*0bb4*/ 	.word	0x00013bd0


	//   ....[60]....
        /*0bb8*/ 	.word	0x00014190


	//   ....[61]....
        /*0bbc*/ 	.word	0x000141f0


	//   ....[62]....
        /*0bc0*/ 	.word	0x00015190


	//   ....[63]....
        /*0bc4*/ 	.word	0x000151d0


	//   ....[64]....
        /*0bc8*/ 	.word	0x00015280


	//   ....[65]....
        /*0bcc*/ 	.word	0x00015520


	//   ....[66]....
        /*0bd0*/ 	.word	0x000161b0


	//   ....[67]....
        /*0bd4*/ 	.word	0x000161e0


	//   ....[68]....
        /*0bd8*/ 	.word	0x000161f0


	//   ....[69]....
        /*0bdc*/ 	.word	0x00016200


	//   ....[70]....
        /*0be0*/ 	.word	0x000166a0


	//   ....[71]....
        /*0be4*/ 	.word	0x000166c0


	//   ....[72]....
        /*0be8*/ 	.word	0x000166d0


	//   ....[73]....
        /*0bec*/ 	.word	0x000166e0


	//   ....[74]....
        /*0bf0*/ 	.word	0x00016700


	//   ....[75]....
        /*0bf4*/ 	.word	0x00016730


	//   ....[76]....
        /*0bf8*/ 	.word	0x000167f0


	//   ....[77]....
        /*0bfc*/ 	.word	0x00016800


	//   ....[78]....
        /*0c00*/ 	.word	0x000170d0


	//   ....[79]....
        /*0c04*/ 	.word	0x00017100


	//   ....[80]....
        /*0c08*/ 	.word	0x00017120


	//   ....[81]....
        /*0c0c*/ 	.word	0x00017150


	//   ....[82]....
        /*0c10*/ 	.word	0x00017180


	//   ....[83]....
        /*0c14*/ 	.word	0x00017190


	//   ....[84]....
        /*0c18*/ 	.word	0x000171c0


	//   ....[85]....
        /*0c1c*/ 	.word	0x00017230


	//   ....[86]....
        /*0c20*/ 	.word	0x00017350


	//   ....[87]....
        /*0c24*/ 	.word	0x00017520


	//   ....[88]....
        /*0c28*/ 	.word	0x00017550


	//   ....[89]....
        /*0c2c*/ 	.word	0x00017580


	//   ....[90]....
        /*0c30*/ 	.word	0x000175b0


	//   ....[91]....
        /*0c34*/ 	.word	0x000175e0


	//   ....[92]....
        /*0c38*/ 	.word	0x00017610


	//   ....[93]....
        /*0c3c*/ 	.word	0x00017780


	//   ....[94]....
        /*0c40*/ 	.word	0x000177b0


	//   ....[95]....
        /*0c44*/ 	.word	0x000177e0


	//   ....[96]....
        /*0c48*/ 	.word	0x00017810


	//   ....[97]....
        /*0c4c*/ 	.word	0x00017840


	//   ....[98]....
        /*0c50*/ 	.word	0x00017870


	//   ....[99]....
        /*0c54*/ 	.word	0x00017910


	//   ....[100]....
        /*0c58*/ 	.word	0x00017970


	//   ....[101]....
        /*0c5c*/ 	.word	0x00017a10


	//   ....[102]....
        /*0c60*/ 	.word	0x00018ac0


	//   ....[103]....
        /*0c64*/ 	.word	0x0001a7c0


	//   ....[104]....
        /*0c68*/ 	.word	0x0001a7e0


	//   ....[105]....
        /*0c6c*/ 	.word	0x0001a870


	//   ....[106]....
        /*0c70*/ 	.word	0x0001a890


	//   ....[107]....
        /*0c74*/ 	.word	0x0001a910


	//   ....[108]....
        /*0c78*/ 	.word	0x0001a930


	//   ....[109]....
        /*0c7c*/ 	.word	0x0001a9b0


	//   ....[110]....
        /*0c80*/ 	.word	0x0001a9d0


	//   ....[111]....
        /*0c84*/ 	.word	0x0001aa50


	//   ....[112]....
        /*0c88*/ 	.word	0x0001aa70


	//   ....[113]....
        /*0c8c*/ 	.word	0x0001aaf0


	//   ....[114]....
        /*0c90*/ 	.word	0x0001ab10


	//   ....[115]....
        /*0c94*/ 	.word	0x0001ab90


	//   ....[116]....
        /*0c98*/ 	.word	0x0001abb0


	//   ....[117]....
        /*0c9c*/ 	.word	0x0001abc0


	//   ....[118]....
        /*0ca0*/ 	.word	0x0001abd0


	//   ....[119]....
        /*0ca4*/ 	.word	0x0001b530


	//   ....[120]....
        /*0ca8*/ 	.word	0x0001b540


	//   ....[121]....
        /*0cac*/ 	.word	0x0001b560


	//   ....[122]....
        /*0cb0*/ 	.word	0x0001b5c0


	//   ....[123]....
        /*0cb4*/ 	.word	0x0001b5e0


	//   ....[124]....
        /*0cb8*/ 	.word	0x0001b660


	//   ....[125]....
        /*0cbc*/ 	.word	0x0001b680


	//   ....[126]....
        /*0cc0*/ 	.word	0x0001b700


	//   ....[127]....
        /*0cc4*/ 	.word	0x0001b720


	//   ....[128]....
        /*0cc8*/ 	.word	0x0001b7a0


	//   ....[129]....
        /*0ccc*/ 	.word	0x0001b7c0


	//   ....[130]....
        /*0cd0*/ 	.word	0x0001b840


	//   ....[131]....
        /*0cd4*/ 	.word	0x0001b860


	//   ....[132]....
        /*0cd8*/ 	.word	0x0001b8e0


	//   ....[133]....
        /*0cdc*/ 	.word	0x0001b900


	//   ....[134]....
        /*0ce0*/ 	.word	0x0001b910


	//   ....[135]....
        /*0ce4*/ 	.word	0x0001b980


	//   ....[136]....
        /*0ce8*/ 	.word	0x0001b9d0


	//   ....[137]....
        /*0cec*/ 	.word	0x0001ba70


	//   ....[138]....
        /*0cf0*/ 	.word	0x0001baa0


	//   ....[139]....
        /*0cf4*/ 	.word	0x0001bab0


	//   ....[140]....
        /*0cf8*/ 	.word	0x0001bb20


	//   ....[141]....
        /*0cfc*/ 	.word	0x0001bb30


	//   ....[142]....
        /*0d00*/ 	.word	0x0001bb40


	//   ....[143]....
        /*0d04*/ 	.word	0x0001c340


	//   ....[144]....
        /*0d08*/ 	.word	0x0001c360


	//   ....[145]....
        /*0d0c*/ 	.word	0x0001c3d0


	//   ....[146]....
        /*0d10*/ 	.word	0x0001c3e0


	//   ....[147]....
        /*0d14*/ 	.word	0x0001c420


	//   ....[148]....
        /*0d18*/ 	.word	0x0001c430


	//   ....[149]....
        /*0d1c*/ 	.word	0x0001c470


	//   ....[150]....
        /*0d20*/ 	.word	0x0001c480


	//   ....[151]....
        /*0d24*/ 	.word	0x0001c4c0


	//   ....[152]....
        /*0d28*/ 	.word	0x0001c4d0


	//   ....[153]....
        /*0d2c*/ 	.word	0x0001c510


	//   ....[154]....
        /*0d30*/ 	.word	0x0001c520


	//   ....[155]....
        /*0d34*/ 	.word	0x0001c560


	//   ....[156]....
        /*0d38*/ 	.word	0x0001c570


	//   ....[157]....
        /*0d3c*/ 	.word	0x0001c580


	//   ....[158]....
        /*0d40*/ 	.word	0x0001c5c0


	//   ....[159]....
        /*0d44*/ 	.word	0x0001c880


	//   ....[160]....
        /*0d48*/ 	.word	0x0001c8b0


	//   ....[161]....
        /*0d4c*/ 	.word	0x0001c910


	//   ....[162]....
        /*0d50*/ 	.word	0x0001c920


	//   ....[163]....
        /*0d54*/ 	.word	0x0001c970


	//   ....[164]....
        /*0d58*/ 	.word	0x0001c980


	//   ....[165]....
        /*0d5c*/ 	.word	0x0001c9d0


	//   ....[166]....
        /*0d60*/ 	.word	0x0001c9e0


	//   ....[167]....
        /*0d64*/ 	.word	0x0001ca30


	//   ....[168]....
        /*0d68*/ 	.word	0x0001ca40


	//   ....[169]....
        /*0d6c*/ 	.word	0x0001ca90


	//   ....[170]....
        /*0d70*/ 	.word	0x0001caa0


	//   ....[171]....
        /*0d74*/ 	.word	0x0001caf0


	//   ....[172]....
        /*0d78*/ 	.word	0x0001cb00


	//   ....[173]....
        /*0d7c*/ 	.word	0x0001cb10


	//   ....[174]....
        /*0d80*/ 	.word	0x0001cb50


	//   ....[175]....
        /*0d84*/ 	.word	0x0001d150


	//   ....[176]....
        /*0d88*/ 	.word	0x0001d160


	//   ....[177]....
        /*0d8c*/ 	.word	0x0001d1d0


	//   ....[178]....
        /*0d90*/ 	.word	0x0001d210


	//   ....[179]....
        /*0d94*/ 	.word	0x0001d230


	//   ....[180]....
        /*0d98*/ 	.word	0x0001d270


	//   ....[181]....
        /*0d9c*/ 	.word	0x0001d290


	//   ....[182]....
        /*0da0*/ 	.word	0x0001d2d0


	//   ....[183]....
        /*0da4*/ 	.word	0x0001d2f0


	//   ....[184]....
        /*0da8*/ 	.word	0x0001d330


	//   ....[185]....
        /*0dac*/ 	.word	0x0001d350


	//   ....[186]....
        /*0db0*/ 	.word	0x0001d390


	//   ....[187]....
        /*0db4*/ 	.word	0x0001d3b0


	//   ....[188]....
        /*0db8*/ 	.word	0x0001d3f0


	//   ....[189]....
        /*0dbc*/ 	.word	0x0001d410


	//   ....[190]....
        /*0dc0*/ 	.word	0x0001d420


	//   ....[191]....
        /*0dc4*/ 	.word	0x0001d780


	//   ....[192]....
        /*0dc8*/ 	.word	0x0001d7b0


	//   ....[193]....
        /*0dcc*/ 	.word	0x0001d7f0


	//   ....[194]....
        /*0dd0*/ 	.word	0x0001d820


	//   ....[195]....
        /*0dd4*/ 	.word	0x0001d850


	//   ....[196]....
        /*0dd8*/ 	.word	0x0001d880


	//   ....[197]....
        /*0ddc*/ 	.word	0x0001d8b0


	//   ....[198]....
        /*0de0*/ 	.word	0x0001d8e0


	//   ....[199]....
        /*0de4*/ 	.word	0x0001da60


	//   ....[200]....
        /*0de8*/ 	.word	0x0001da90


	//   ....[201]....
        /*0dec*/ 	.word	0x0001dac0


	//   ....[202]....
        /*0df0*/ 	.word	0x0001daf0


	//   ....[203]....
        /*0df4*/ 	.word	0x0001db20


	//   ....[204]....
        /*0df8*/ 	.word	0x0001db50


	//   ....[205]....
        /*0dfc*/ 	.word	0x0001dc10


	//   ....[206]....
        /*0e00*/ 	.word	0x0001dc30


	//   ....[207]....
        /*0e04*/ 	.word	0x0001dca0


	//   ....[208]....
        /*0e08*/ 	.word	0x0001e340


	//   ....[209]....
        /*0e0c*/ 	.word	0x0001e660


	//   ....[210]....
        /*0e10*/ 	.word	0x0001e6f0


	//   ....[211]....
        /*0e14*/ 	.word	0x0001e780


	//   ....[212]....
        /*0e18*/ 	.word	0x0001e810


	//   ....[213]....
        /*0e1c*/ 	.word	0x0001e8f0


	//   ....[214]....
        /*0e20*/ 	.word	0x0001e980


	//   ....[215]....
        /*0e24*/ 	.word	0x0001ea20


	//   ....[216]....
        /*0e28*/ 	.word	0x0001eab0


	//   ....[217]....
        /*0e2c*/ 	.word	0x0001eba0


	//   ....[218]....
        /*0e30*/ 	.word	0x0001ec30


	//   ....[219]....
        /*0e34*/ 	.word	0x0001ecd0


	//   ....[220]....
        /*0e38*/ 	.word	0x0001ed60


	//   ....[221]....
        /*0e3c*/ 	.word	0x0001eea0


	//   ....[222]....
        /*0e40*/ 	.word	0x0001ef50


	//   ....[223]....
        /*0e44*/ 	.word	0x0001efe0


	//   ....[224]....
        /*0e48*/ 	.word	0x0001f030


	//   ....[225]....
        /*0e4c*/ 	.word	0x0001f080


	//   ....[226]....
        /*0e50*/ 	.word	0x0001f110


	//   ....[227]....
        /*0e54*/ 	.word	0x0001f1a0


	//   ....[228]....
        /*0e58*/ 	.word	0x0001f1f0


	//   ....[229]....
        /*0e5c*/ 	.word	0x0001f240


	//   ....[230]....
        /*0e60*/ 	.word	0x0001f330


	//   ....[231]....
        /*0e64*/ 	.word	0x0001f3e0


	//   ....[232]....
        /*0e68*/ 	.word	0x0001f460


	//   ....[233]....
        /*0e6c*/ 	.word	0x0001f4d0


	//   ....[234]....
        /*0e70*/ 	.word	0x0001f600


	//   ....[235]....
        /*0e74*/ 	.word	0x0001f720


	//   ....[236]....
        /*0e78*/ 	.word	0x0001f800


	//   ....[237]....
        /*0e7c*/ 	.word	0x0001f850


	//   ....[238]....
        /*0e80*/ 	.word	0x0001fbc0


	//   ....[239]....
        /*0e84*/ 	.word	0x0001fc60


	//   ....[240]....
        /*0e88*/ 	.word	0x0001fcc0


	//   ....[241]....
        /*0e8c*/ 	.word	0x0001fd30


	//   ....[242]....
        /*0e90*/ 	.word	0x0001fd90


	//   ....[243]....
        /*0e94*/ 	.word	0x0001fe00


	//   ....[244]....
        /*0e98*/ 	.word	0x0001fec0


	//   ....[245]....
        /*0e9c*/ 	.word	0x0001ff20


	//   ....[246]....
        /*0ea0*/ 	.word	0x0001ffe0


	//   ....[247]....
        /*0ea4*/ 	.word	0x000202c0


	//   ....[248]....
        /*0ea8*/ 	.word	0x000203b0


	//   ....[249]....
        /*0eac*/ 	.word	0x00020450


	//   ....[250]....
        /*0eb0*/ 	.word	0x000204b0


	//   ....[251]....
        /*0eb4*/ 	.word	0x000205a0


	//   ....[252]....
        /*0eb8*/ 	.word	0x00020610


	//   ....[253]....
        /*0ebc*/ 	.word	0x00020700


	//   ....[254]....
        /*0ec0*/ 	.word	0x00020770


	//   ....[255]....
        /*0ec4*/ 	.word	0x00020860


	//   ....[0]....
        /*0ec8*/ 	.word	0x000208d0


	//   ....[1]....
        /*0ecc*/ 	.word	0x000209c0


	//   ....[2]....
        /*0ed0*/ 	.word	0x00020a30


	//   ....[3]....
        /*0ed4*/ 	.word	0x00020b20


	//   ....[4]....
        /*0ed8*/ 	.word	0x00020b90


	//   ....[5]....
        /*0edc*/ 	.word	0x00020c80


	//   ....[6]....
        /*0ee0*/ 	.word	0x00020cf0


	//   ....[7]....
        /*0ee4*/ 	.word	0x00020d90


	//   ....[8]....
        /*0ee8*/ 	.word	0x00020eb0


	//   ....[9]....
        /*0eec*/ 	.word	0x00020f00


	//   ....[10]....
        /*0ef0*/ 	.word	0x00020f60


	//   ....[11]....
        /*0ef4*/ 	.word	0x00021020


	//   ....[12]....
        /*0ef8*/ 	.word	0x00021080


	//   ....[13]....
        /*0efc*/ 	.word	0x00021180


	//   ....[14]....
        /*0f00*/ 	.word	0x000211e0


	//   ....[15]....
        /*0f04*/ 	.word	0x000212e0


	//   ....[16]....
        /*0f08*/ 	.word	0x00021340


	//   ....[17]....
        /*0f0c*/ 	.word	0x00021440


	//   ....[18]....
        /*0f10*/ 	.word	0x000214a0


	//   ....[19]....
        /*0f14*/ 	.word	0x000215a0


	//   ....[20]....
        /*0f18*/ 	.word	0x00021600


	//   ....[21]....
        /*0f1c*/ 	.word	0x00021700


	//   ....[22]....
        /*0f20*/ 	.word	0x00021760


	//   ....[23]....
        /*0f24*/ 	.word	0x00021810


	//   ....[24]....
        /*0f28*/ 	.word	0x000218c0


	//   ....[25]....
        /*0f2c*/ 	.word	0x000219b0


	//   ....[26]....
        /*0f30*/ 	.word	0x00021a10


	//   ....[27]....
        /*0f34*/ 	.word	0x00021b00


	//   ....[28]....
        /*0f38*/ 	.word	0x00021b60


	//   ....[29]....
        /*0f3c*/ 	.word	0x00021c30


	//   ....[30]....
        /*0f40*/ 	.word	0x00021c90


	//   ....[31]....
        /*0f44*/ 	.word	0x00021d50


	//   ....[32]....
        /*0f48*/ 	.word	0x00021e90


	//   ....[33]....
        /*0f4c*/ 	.word	0x00021f40


	//   ....[34]....
        /*0f50*/ 	.word	0x00021fc0


	//   ....[35]....
        /*0f54*/ 	.word	0x00022080


	//   ....[36]....
        /*0f58*/ 	.word	0x000220e0


	//   ....[37]....
        /*0f5c*/ 	.word	0x00022190


	//   ....[38]....
        /*0f60*/ 	.word	0x000221f0


	//   ....[39]....
        /*0f64*/ 	.word	0x000222a0


	//   ....[40]....
        /*0f68*/ 	.word	0x00022300


	//   ....[41]....
        /*0f6c*/ 	.word	0x000223b0


	//   ....[42]....
        /*0f70*/ 	.word	0x00022410


	//   ....[43]....
        /*0f74*/ 	.word	0x000224c0


	//   ....[44]....
        /*0f78*/ 	.word	0x00022520


	//   ....[45]....
        /*0f7c*/ 	.word	0x000225d0


	//   ....[46]....
        /*0f80*/ 	.word	0x00022630


	//   ....[47]....
        /*0f84*/ 	.word	0x000226e0


	//   ....[48]....
        /*0f88*/ 	.word	0x000227d0


	//   ....[49]....
        /*0f8c*/ 	.word	0x00022880


	//   ....[50]....
        /*0f90*/ 	.word	0x000228e0


	//   ....[51]....
        /*0f94*/ 	.word	0x000229a0


	//   ....[52]....
        /*0f98*/ 	.word	0x00022a00


	//   ....[53]....
        /*0f9c*/ 	.word	0x00022ac0


	//   ....[54]....
        /*0fa0*/ 	.word	0x00022b20


	//   ....[55]....
        /*0fa4*/ 	.word	0x00022be0


	//   ....[56]....
        /*0fa8*/ 	.word	0x00022c40


	//   ....[57]....
        /*0fac*/ 	.word	0x00022d00


	//   ....[58]....
        /*0fb0*/ 	.word	0x00022d60


	//   ....[59]....
        /*0fb4*/ 	.word	0x00022e20


	//   ....[60]....
        /*0fb8*/ 	.word	0x00022e80


	//   ....[61]....
        /*0fbc*/ 	.word	0x00022f40


	//   ....[62]....
        /*0fc0*/ 	.word	0x00022fa0


	//   ....[63]....
        /*0fc4*/ 	.word	0x00023050


	//   ....[64]....
        /*0fc8*/ 	.word	0x00023140


	//   ....[65]....
        /*0fcc*/ 	.word	0x000231f0


	//   ....[66]....
        /*0fd0*/ 	.word	0x000232b0


	//   ....[67]....
        /*0fd4*/ 	.word	0x00023360


	//   ....[68]....
        /*0fd8*/ 	.word	0x000233c0


	//   ....[69]....
        /*0fdc*/ 	.word	0x00023470


	//   ....[70]....
        /*0fe0*/ 	.word	0x000234d0


	//   ....[71]....
        /*0fe4*/ 	.word	0x00023580


	//   ....[72]....
        /*0fe8*/ 	.word	0x000235e0


	//   ....[73]....
        /*0fec*/ 	.word	0x00023690


	//   ....[74]....
        /*0ff0*/ 	.word	0x000236f0


	//   ....[75]....
        /*0ff4*/ 	.word	0x000237a0


	//   ....[76]....
        /*0ff8*/ 	.word	0x00023800


	//   ....[77]....
        /*0ffc*/ 	.word	0x000238b0


	//   ....[78]....
        /*1000*/ 	.word	0x00023910


	//   ....[79]....
        /*1004*/ 	.word	0x000239b0


	//   ....[80]....
        /*1008*/ 	.word	0x00023a40


	//   ....[81]....
        /*100c*/ 	.word	0x00023ae0


	//   ....[82]....
        /*1010*/ 	.word	0x00023c00


	//   ....[83]....
        /*1014*/ 	.word	0x00023c70


	//   ....[84]....
        /*1018*/ 	.word	0x00023ce0


	//   ....[85]....
        /*101c*/ 	.word	0x00023d50


	//   ....[86]....
        /*1020*/ 	.word	0x00023dc0


	//   ....[87]....
        /*1024*/ 	.word	0x00023e40


	//   ....[88]....
        /*1028*/ 	.word	0x00023ed0


	//   ....[89]....
        /*102c*/ 	.word	0x00023f60


	//   ....[90]....
        /*1030*/ 	.word	0x00023fd0


	//   ....[91]....
        /*1034*/ 	.word	0x00024040


	//   ....[92]....
        /*1038*/ 	.word	0x000240b0


	//   ....[93]....
        /*103c*/ 	.word	0x00024130


	//   ....[94]....
        /*1040*/ 	.word	0x000241a0


	//   ....[95]....
        /*1044*/ 	.word	0x00024240


	//   ....[96]....
        /*1048*/ 	.word	0x000242d0


	//   ....[97]....
        /*104c*/ 	.word	0x00024400


	//----- nvinfo : EIATTR_REG_RECONFIG
	.align		4
.L_1523:
        /*1050*/ 	.byte	0x01, 0x54
	.zero		2


	//----- nvinfo : EIATTR_SYSCALL_OFFSETS
	.align		4
        /*1054*/ 	.byte	0x04, 0x46
        /*1056*/ 	.short	(.L_1525 - .L_1524)


	//   ....[0]....
.L_1524:
        /*1058*/ 	.word	0x00001bb0


	//   ....[1]....
        /*105c*/ 	.word	0x00001d00


	//   ....[2]....
        /*1060*/ 	.word	0x00006670


	//   ....[3]....
        /*1064*/ 	.word	0x00006990


	//   ....[4]....
        /*1068*/ 	.word	0x00019df0


	//   ....[5]....
        /*106c*/ 	.word	0x00019f40


	//   ....[6]....
        /*1070*/ 	.word	0x0001a030


	//   ....[7]....
        /*1074*/ 	.word	0x0001b000


	//----- nvinfo : EIATTR_MBARRIER_INSTR_OFFSETS
	.align		4
.L_1525:
        /*1078*/ 	.byte	0x04, 0x39
        /*107a*/ 	.short	(.L_1527 - .L_1526)


	//   ....[0]....
.L_1526:
        /*107c*/ 	.word	0x00000270
        /*1080*/ 	.word	0x000000ff
        /*1084*/ 	.word	0x00016800
        /*1088*/ 	.short	0x0100
        /*108a*/ 	.byte	0x08
	.zero		1


	//   ....[1]....
        /*108c*/ 	.word	0x00000280
        /*1090*/ 	.word	0x000000ff
        /*1094*/ 	.word	0x00016820
        /*1098*/ 	.short	0x0100
        /*109a*/ 	.byte	0x08
	.zero		1


	//   ....[2]....
        /*109c*/ 	.word	0x00000370
        /*10a0*/ 	.word	0x000000ff
        /*10a4*/ 	.word	0x00016830
        /*10a8*/ 	.short	0x0100
        /*10aa*/ 	.byte	0x08
	.zero		1


	//   ....[3]....
        /*10ac*/ 	.word	0x00000380
        /*10b0*/ 	.word	0x000000ff
        /*10b4*/ 	.word	0x00016840
        /*10b8*/ 	.short	0x0100
        /*10ba*/ 	.byte	0x08
	.zero		1


	//   ....[4]....
        /*10bc*/ 	.word	0x00000390
        /*10c0*/ 	.word	0x000000ff
        /*10c4*/ 	.word	0x00016838
        /*10c8*/ 	.short	0x0100
        /*10ca*/ 	.byte	0x08
	.zero		1


	//   ....[5]....
        /*10cc*/ 	.word	0x000003a0
        /*10d0*/ 	.word	0x000000ff
        /*10d4*/ 	.word	0x00016848
        /*10d8*/ 	.short	0x0100
        /*10da*/ 	.byte	0x08
	.zero		1


	//   ....[6]....
        /*10dc*/ 	.word	0x000004d0
        /*10e0*/ 	.word	0x000000ff
        /*10e4*/ 	.word	0x00016850
        /*10e8*/ 	.short	0x0100
        /*10ea*/ 	.byte	0x08
	.zero		1


	//   ....[7]....
        /*10ec*/ 	.word	0x000004e0
        /*10f0*/ 	.word	0x000000ff
        /*10f4*/ 	.word	0x00016860
        /*10f8*/ 	.short	0x0100
        /*10fa*/ 	.byte	0x08
	.zero		1


	//   ....[8]....
        /*10fc*/ 	.word	0x000004f0
        /*1100*/ 	.word	0x000000ff
        /*1104*/ 	.word	0x00016858
        /*1108*/ 	.short	0x0100
        /*110a*/ 	.byte	0x08
	.zero		1


	//   ....[9]....
        /*110c*/ 	.word	0x00000500
        /*1110*/ 	.word	0x000000ff
        /*1114*/ 	.word	0x00016868
        /*1118*/ 	.short	0x0100
        /*111a*/ 	.byte	0x08
	.zero		1


	//   ....[10]....
        /*111c*/ 	.word	0x000005f0
        /*1120*/ 	.word	0x000000ff
        /*1124*/ 	.word	0x00016870
        /*1128*/ 	.short	0x0100
        /*112a*/ 	.byte	0x06
	.zero		1


	//   ....[11]....
        /*112c*/ 	.word	0x00000600
        /*1130*/ 	.word	0x000000ff
        /*1134*/ 	.word	0x00016880
        /*1138*/ 	.short	0x0100
        /*113a*/ 	.byte	0x06
	.zero		1


	//   ....[12]....
        /*113c*/ 	.word	0x00000610
        /*1140*/ 	.word	0x000000ff
        /*1144*/ 	.word	0x00016878
        /*1148*/ 	.short	0x0100
        /*114a*/ 	.byte	0x06
	.zero		1


	//   ....[13]....
        /*114c*/ 	.word	0x00000620
        /*1150*/ 	.word	0x000000ff
        /*1154*/ 	.word	0x00016888
        /*1158*/ 	.short	0x0100
        /*115a*/ 	.byte	0x06
	.zero		1


	//   ....[14]....
        /*115c*/ 	.word	0x00000750
        /*1160*/ 	.word	0x000000ff
        /*1164*/ 	.word	0x00016890
        /*1168*/ 	.short	0x0100
        /*116a*/ 	.byte	0x08
	.zero		1


	//   ....[15]....
        /*116c*/ 	.word	0x00000760
        /*1170*/ 	.word	0x000000ff
        /*1174*/ 	.word	0x000168a0
        /*1178*/ 	.short	0x0100
        /*117a*/ 	.byte	0x08
	.zero		1


	//   ....[16]....
        /*117c*/ 	.word	0x00000770
        /*1180*/ 	.word	0x000000ff
        /*1184*/ 	.word	0x00016898
        /*1188*/ 	.short	0x0100
        /*118a*/ 	.byte	0x08
	.zero		1


	//   ....[17]....
        /*118c*/ 	.word	0x00000780
        /*1190*/ 	.word	0x000000ff
        /*1194*/ 	.word	0x000168a8
        /*1198*/ 	.short	0x0100
        /*119a*/ 	.byte	0x08
	.zero		1


	//   ....[18]....
        /*119c*/ 	.word	0x000008b0
        /*11a0*/ 	.word	0x000000ff
        /*11a4*/ 	.word	0x000168b0
        /*11a8*/ 	.short	0x0100
        /*11aa*/ 	.byte	0x08
	.zero		1


	//   ....[19]....
        /*11ac*/ 	.word	0x000008c0
        /*11b0*/ 	.word	0x000000ff
        /*11b4*/ 	.word	0x000168c0
        /*11b8*/ 	.short	0x0100
        /*11ba*/ 	.byte	0x08
	.zero		1


	//   ....[20]....
        /*11bc*/ 	.word	0x000008d0
        /*11c0*/ 	.word	0x000000ff
        /*11c4*/ 	.word	0x000168b8
        /*11c8*/ 	.short	0x0100
        /*11ca*/ 	.byte	0x08
	.zero		1


	//   ....[21]....
        /*11cc*/ 	.word	0x000008e0
        /*11d0*/ 	.word	0x000000ff
        /*11d4*/ 	.word	0x000168c8
        /*11d8*/ 	.short	0x0100
        /*11da*/ 	.byte	0x08
	.zero		1


	//   ....[22]....
        /*11dc*/ 	.word	0x00002e60
        /*11e0*/ 	.word	0x00000046
        /*11e4*/ 	.word	0x00016890
        /*11e8*/ 	.short	0x010a
        /*11ea*/ 	.byte	0x3f
	.zero		1


	//   ....[23]....
        /*11ec*/ 	.word	0x00004330
        /*11f0*/ 	.word	0x00000046
        /*11f4*/ 	.word	0x00016890
        /*11f8*/ 	.short	0x010a
        /*11fa*/ 	.byte	0x3f
	.zero		1


	//   ....[24]....
        /*11fc*/ 	.word	0x00005420
        /*1200*/ 	.word	0x00000046
        /*1204*/ 	.word	0x00016890
        /*1208*/ 	.short	0x010a
        /*120a*/ 	.byte	0x3f
	.zero		1


	//   ....[25]....
        /*120c*/ 	.word	0x000058f0
        /*1210*/ 	.word	0x00000008
        /*1214*/ 	.word	0x00000000
        /*1218*/ 	.short	0x0101
        /*121a*/ 	.byte	0x3f
	.zero		1


	//   ....[26]....
        /*121c*/ 	.word	0x00005930
        /*1220*/ 	.word	0x00000046
        /*1224*/ 	.word	0x000168b0
        /*1228*/ 	.short	0x010a
        /*122a*/ 	.byte	0x3f
	.zero		1


	//   ....[27]....
        /*122c*/ 	.word	0x00005d80
        /*1230*/ 	.word	0x00000046
        /*1234*/ 	.word	0x00000000
        /*1238*/ 	.short	0x0101
        /*123a*/ 	.byte	0x3f
	.zero		1


	//   ....[28]....
        /*123c*/ 	.word	0x00006710
        /*1240*/ 	.word	0x00000002
        /*1244*/ 	.word	0x00016800
        /*1248*/ 	.short	0x010a
        /*124a*/ 	.byte	0x3f
	.zero		1


	//   ....[29]....
        /*124c*/ 	.word	0x00006760
        /*1250*/ 	.word	0x00000002
        /*1254*/ 	.word	0x00016800
        /*1258*/ 	.short	0x010a
        /*125a*/ 	.byte	0x3f
	.zero		1


	//   ....[30]....
        /*125c*/ 	.word	0x00007370
        /*1260*/ 	.word	0x00000002
        /*1264*/ 	.word	0x00016800
        /*1268*/ 	.short	0x010a
        /*126a*/ 	.byte	0x3f
	.zero		1


	//   ....[31]....
        /*126c*/ 	.word	0x000089d0
        /*1270*/ 	.word	0x00000002
        /*1274*/ 	.word	0x00016800
        /*1278*/ 	.short	0x010a
        /*127a*/ 	.byte	0x3f
	.zero		1


	//   ....[32]....
        /*127c*/ 	.word	0x00009900
        /*1280*/ 	.word	0x0000000e
        /*1284*/ 	.word	0x00016830
        /*1288*/ 	.short	0x010a
        /*128a*/ 	.byte	0x3f
	.zero		1


	//   ....[33]....
        /*128c*/ 	.word	0x000099b0
        /*1290*/ 	.word	0x0000000e
        /*1294*/ 	.word	0x00016830
        /*1298*/ 	.short	0x010a
        /*129a*/ 	.byte	0x3f
	.zero		1


	//   ....[34]....
        /*129c*/ 	.word	0x00009e70
        /*12a0*/ 	.word	0x00000000
        /*12a4*/ 	.word	0x00000000
        /*12a8*/ 	.short	0x0101
        /*12aa*/ 	.byte	0x3f
	.zero		1


	//   ....[35]....
        /*12ac*/ 	.word	0x0000cc60
        /*12b0*/ 	.word	0x0000000b
        /*12b4*/ 	.word	0x00016830
        /*12b8*/ 	.short	0x010a
        /*12ba*/ 	.byte	0x3f
	.zero		1


	//   ....[36]....
        /*12bc*/ 	.word	0x0000ccb0
        /*12c0*/ 	.word	0x0000000b
        /*12c4*/ 	.word	0x00016830
        /*12c8*/ 	.short	0x010a
        /*12ca*/ 	.byte	0x3f
	.zero		1


	//   ....[37]....
        /*12cc*/ 	.word	0x0000cfe0
        /*12d0*/ 	.word	0x0000000b
        /*12d4*/ 	.word	0x00016850
        /*12d8*/ 	.short	0x010a
        /*12da*/ 	.byte	0x3f
	.zero		1


	//   ....[38]....
        /*12dc*/ 	.word	0x0000d020
        /*12e0*/ 	.word	0x0000000b
        /*12e4*/ 	.word	0x00016850
        /*12e8*/ 	.short	0x010a
        /*12ea*/ 	.byte	0x3f
	.zero		1


	//   ....[39]....
        /*12ec*/ 	.word	0x0000d5a0
        /*12f0*/ 	.word	0x0000000a
        /*12f4*/ 	.word	0x00000000
        /*12f8*/ 	.short	0x0101
        /*12fa*/ 	.byte	0x3f
	.zero		1


	//   ....[40]....
        /*12fc*/ 	.word	0x0000f820
        /*1300*/ 	.word	0x0000000e
        /*1304*/ 	.word	0x00000000
        /*1308*/ 	.short	0x0101
        /*130a*/ 	.byte	0x3f
	.zero		1


	//   ....[41]....
        /*130c*/ 	.word	0x00010030
        /*1310*/ 	.word	0x00000003
        /*1314*/ 	.word	0x00016830
        /*1318*/ 	.short	0x010a
        /*131a*/ 	.byte	0x3f
	.zero		1


	//   ....[42]....
        /*131c*/ 	.word	0x00010080
        /*1320*/ 	.word	0x00000003
        /*1324*/ 	.word	0x00016830
        /*1328*/ 	.short	0x010a
        /*132a*/ 	.byte	0x3f
	.zero		1


	//   ....[43]....
        /*132c*/ 	.word	0x00010400
        /*1330*/ 	.word	0x00000003
        /*1334*/ 	.word	0x00016850
        /*1338*/ 	.short	0x010a
        /*133a*/ 	.byte	0x3f
	.zero		1


	//   ....[44]....
        /*133c*/ 	.word	0x00010440
        /*1340*/ 	.word	0x00000003
        /*1344*/ 	.word	0x00016850
        /*1348*/ 	.short	0x010a
        /*134a*/ 	.byte	0x3f
	.zero		1


	//   ....[45]....
        /*134c*/ 	.word	0x000108f0
        /*1350*/ 	.word	0x00000000
        /*1354*/ 	.word	0x00000000
        /*1358*/ 	.short	0x0101
        /*135a*/ 	.byte	0x3f
	.zero		1


	//   ....[46]....
        /*135c*/ 	.word	0x00011b00
        /*1360*/ 	.word	0x0000000f
        /*1364*/ 	.word	0x00000000
        /*1368*/ 	.short	0x0101
        /*136a*/ 	.byte	0x3f
	.zero		1


	//   ....[47]....
        /*136c*/ 	.word	0x00012040
        /*1370*/ 	.word	0x00000003
        /*1374*/ 	.word	0x00016830
        /*1378*/ 	.short	0x010a
        /*137a*/ 	.byte	0x3f
	.zero		1


	//   ....[48]....
        /*137c*/ 	.word	0x00012090
        /*1380*/ 	.word	0x00000003
        /*1384*/ 	.word	0x00016830
        /*1388*/ 	.short	0x010a
        /*138a*/ 	.byte	0x3f
	.zero		1


	//   ....[49]....
        /*138c*/ 	.word	0x00012410
        /*1390*/ 	.word	0x00000003
        /*1394*/ 	.word	0x00016850
        /*1398*/ 	.short	0x010a
        /*139a*/ 	.byte	0x3f
	.zero		1


	//   ....[50]....
        /*139c*/ 	.word	0x00012450
        /*13a0*/ 	.word	0x00000003
        /*13a4*/ 	.word	0x00016850
        /*13a8*/ 	.short	0x010a
        /*13aa*/ 	.byte	0x3f
	.zero		1


	//   ....[51]....
        /*13ac*/ 	.word	0x000129c0
        /*13b0*/ 	.word	0x00000000
        /*13b4*/ 	.word	0x00000000
        /*13b8*/ 	.short	0x0101
        /*13ba*/ 	.byte	0x3f
	.zero		1


	//   ....[52]....
        /*13bc*/ 	.word	0x00014c50
        /*13c0*/ 	.word	0x0000000b
        /*13c4*/ 	.word	0x00000000
        /*13c8*/ 	.short	0x0101
        /*13ca*/ 	.byte	0x3f
	.zero		1


	//   ....[53]....
        /*13cc*/ 	.word	0x000150a0
        /*13d0*/ 	.word	0x0000000b
        /*13d4*/ 	.word	0x00016850
        /*13d8*/ 	.short	0x010a
        /*13da*/ 	.byte	0x3f
	.zero		1


	//   ....[54]....
        /*13dc*/ 	.word	0x00015110
        /*13e0*/ 	.word	0x0000000b
        /*13e4*/ 	.word	0x00016850
        /*13e8*/ 	.short	0x010a
        /*13ea*/ 	.byte	0x3f
	.zero		1


	//   ....[55]....
        /*13ec*/ 	.word	0x00015720
        /*13f0*/ 	.word	0x00000002
        /*13f4*/ 	.word	0x00000000
        /*13f8*/ 	.short	0x0101
        /*13fa*/ 	.byte	0x3f
	.zero		1


	//   ....[56]....
        /*13fc*/ 	.word	0x000167c0
        /*1400*/ 	.word	0x00000000
        /*1404*/ 	.word	0x00000000
        /*1408*/ 	.short	0x0101
        /*140a*/ 	.byte	0x3f
	.zero		1


	//   ....[57]....
        /*140c*/ 	.word	0x00018ba0
        /*1410*/ 	.word	0x00000017
        /*1414*/ 	.word	0x00016820
        /*1418*/ 	.short	0x010a
        /*141a*/ 	.byte	0x3f
	.zero		1


	//   ....[58]....
        /*141c*/ 	.word	0x00018c60
        /*1420*/ 	.word	0x0000000a
        /*1424*/ 	.word	0x000168a0
        /*1428*/ 	.short	0x010a
        /*142a*/ 	.byte	0x3f
	.zero		1


	//   ....[59]....
        /*142c*/ 	.word	0x00018ea0
        /*1430*/ 	.word	0x0000000a
        /*1434*/ 	.word	0x000168c0
        /*1438*/ 	.short	0x010a
        /*143a*/ 	.byte	0x3f
	.zero		1


	//   ....[60]....
        /*143c*/ 	.word	0x00019230
        /*1440*/ 	.word	0x00000005
        /*1444*/ 	.word	0x000168a0
        /*1448*/ 	.short	0x010a
        /*144a*/ 	.byte	0x3f
	.zero		1


	//   ....[61]....
        /*144c*/ 	.word	0x00019450
        /*1450*/ 	.word	0x00000005
        /*1454*/ 	.word	0x000168c0
        /*1458*/ 	.short	0x010a
        /*145a*/ 	.byte	0x3f
	.zero		1


	//   ....[62]....
        /*145c*/ 	.word	0x0001a510
        /*1460*/ 	.word	0x00000003
        /*1464*/ 	.word	0x00016840
        /*1468*/ 	.short	0x010a
        /*146a*/ 	.byte	0x3f
	.zero		1


	//   ....[63]....
        /*146c*/ 	.word	0x0001acd0
        /*1470*/ 	.word	0x00000003
        /*1474*/ 	.word	0x00016830
        /*1478*/ 	.short	0x0107
        /*147a*/ 	.byte	0x3f
	.zero		1


	//   ....[64]....
        /*147c*/ 	.word	0x0001ada0
        /*1480*/ 	.word	0x00000003
        /*1484*/ 	.word	0x00016830
        /*1488*/ 	.short	0x0101
        /*148a*/ 	.byte	0x3f
	.zero		1


	//   ....[65]....
        /*148c*/ 	.word	0x0001bc20
        /*1490*/ 	.word	0x00000017
        /*1494*/ 	.word	0x00016800
        /*1498*/ 	.short	0x0107
        /*149a*/ 	.byte	0x3f
	.zero		1


	//   ....[66]....
        /*149c*/ 	.word	0x0001bd10
        /*14a0*/ 	.word	0x00000017
        /*14a4*/ 	.word	0x00016800
        /*14a8*/ 	.short	0x0101
        /*14aa*/ 	.byte	0x3f
	.zero		1


	//   ....[67]....
        /*14ac*/ 	.word	0x0001bd30
        /*14b0*/ 	.word	0x00000017
        /*14b4*/ 	.word	0x00016820
        /*14b8*/ 	.short	0x010a
        /*14ba*/ 	.byte	0x3f
	.zero		1


	//   ....[68]....
        /*14bc*/ 	.word	0x0001c100
        /*14c0*/ 	.word	0x00000005
        /*14c4*/ 	.word	0x00016840
        /*14c8*/ 	.short	0x010a
        /*14ca*/ 	.byte	0x3f
	.zero		1


	//   ....[69]....
        /*14cc*/ 	.word	0x0001c640
        /*14d0*/ 	.word	0x00000005
        /*14d4*/ 	.word	0x00016830
        /*14d8*/ 	.short	0x0107
        /*14da*/ 	.byte	0x3f
	.zero		1


	//   ....[70]....
        /*14dc*/ 	.word	0x0001c700
        /*14e0*/ 	.word	0x00000005
        /*14e4*/ 	.word	0x00016830
        /*14e8*/ 	.short	0x0101
        /*14ea*/ 	.byte	0x3f
	.zero		1


	//   ....[71]....
        /*14ec*/ 	.word	0x0001c760
        /*14f0*/ 	.word	0x00000005
        /*14f4*/ 	.word	0x00016860
        /*14f8*/ 	.short	0x010a
        /*14fa*/ 	.byte	0x3f
	.zero		1


	//   ....[72]....
        /*14fc*/ 	.word	0x0001cc40
        /*1500*/ 	.word	0x00000005
        /*1504*/ 	.word	0x00016850
        /*1508*/ 	.short	0x0107
        /*150a*/ 	.byte	0x3f
	.zero		1


	//   ....[73]....
        /*150c*/ 	.word	0x0001cdf0
        /*1510*/ 	.word	0x00000005
        /*1514*/ 	.word	0x00016850
        /*1518*/ 	.short	0x0101
        /*151a*/ 	.byte	0x3f
	.zero		1


	//   ....[74]....
        /*151c*/ 	.word	0x0001d010
        /*1520*/ 	.word	0x00000000
        /*1524*/ 	.word	0x00016860
        /*1528*/ 	.short	0x010a
        /*152a*/ 	.byte	0x3f
	.zero		1


	//   ....[75]....
        /*152c*/ 	.word	0x0001d4d0
        /*1530*/ 	.word	0x00000000
        /*1534*/ 	.word	0x00016850
        /*1538*/ 	.short	0x0107
        /*153a*/ 	.byte	0x3f
	.zero		1


	//   ....[76]....
        /*153c*/ 	.word	0x0001d5a0
        /*1540*/ 	.word	0x00000000
        /*1544*/ 	.word	0x00016850
        /*1548*/ 	.short	0x0101
        /*154a*/ 	.byte	0x3f
	.zero		1


	//   ....[77]....
        /*154c*/ 	.word	0x0001e2c0
        /*1550*/ 	.word	0x00000005
        /*1554*/ 	.word	0x00016820
        /*1558*/ 	.short	0x010a
        /*155a*/ 	.byte	0x3f
	.zero		1


	//   ....[78]....
        /*155c*/ 	.word	0x0001e430
        /*1560*/ 	.word	0x00000003
        /*1564*/ 	.word	0x00016840
        /*1568*/ 	.short	0x010a
        /*156a*/ 	.byte	0x3f
	.zero		1


	//   ....[79]....
        /*156c*/ 	.word	0x0001e4d0
        /*1570*/ 	.word	0x00000019
        /*1574*/ 	.word	0x00016840
        /*1578*/ 	.short	0x010a
        /*157a*/ 	.byte	0x3f
	.zero		1


	//   ....[80]....
        /*157c*/ 	.word	0x0001e510
        /*1580*/ 	.word	0x00000003
        /*1584*/ 	.word	0x00016860
        /*1588*/ 	.short	0x010a
        /*158a*/ 	.byte	0x3f
	.zero		1


	//   ....[81]....
        /*158c*/ 	.word	0x0001e550
        /*1590*/ 	.word	0x00000019
        /*1594*/ 	.word	0x00016860
        /*1598*/ 	.short	0x010a
        /*159a*/ 	.byte	0x3f
	.zero		1


	//   ....[82]....
        /*159c*/ 	.word	0x0001e5b0
        /*15a0*/ 	.word	0x00000046
        /*15a4*/ 	.word	0x00016890
        /*15a8*/ 	.short	0x010a
        /*15aa*/ 	.byte	0x3f
	.zero		1


	//   ....[83]....
        /*15ac*/ 	.word	0x0001e840
        /*15b0*/ 	.word	0x00000046
        /*15b4*/ 	.word	0x00016890
        /*15b8*/ 	.short	0x010a
        /*15ba*/ 	.byte	0x3f
	.zero		1


	//   ....[84]....
        /*15bc*/ 	.word	0x0001eaf0
        /*15c0*/ 	.word	0x00000046
        /*15c4*/ 	.word	0x00016890
        /*15c8*/ 	.short	0x010a
        /*15ca*/ 	.byte	0x3f
	.zero		1


	//   ....[85]....
        /*15cc*/ 	.word	0x0001eda0
        /*15d0*/ 	.word	0x00000046
        /*15d4*/ 	.word	0x000168b0
        /*15d8*/ 	.short	0x010a
        /*15da*/ 	.byte	0x3f
	.zero		1


	//   ....[86]....
        /*15dc*/ 	.word	0x0001f270
        /*15e0*/ 	.word	0x00000002
        /*15e4*/ 	.word	0x00016800
        /*15e8*/ 	.short	0x010a
        /*15ea*/ 	.byte	0x3f
	.zero		1


	//   ....[87]....
        /*15ec*/ 	.word	0x0001f880
        /*15f0*/ 	.word	0x00000002
        /*15f4*/ 	.word	0x00016800
        /*15f8*/ 	.short	0x010a
        /*15fa*/ 	.byte	0x3f
	.zero		1


	//   ....[88]....
        /*15fc*/ 	.word	0x0001f8d0
        /*1600*/ 	.word	0x0000000e
        /*1604*/ 	.word	0x00016830
        /*1608*/ 	.short	0x010a
        /*160a*/ 	.byte	0x3f
	.zero		1


	//   ....[89]....
        /*160c*/ 	.word	0x0001f920
        /*1610*/ 	.word	0x0000000b
        /*1614*/ 	.word	0x00016830
        /*1618*/ 	.short	0x010a
        /*161a*/ 	.byte	0x3f
	.zero		1


	//   ....[90]....
        /*161c*/ 	.word	0x0001f970
        /*1620*/ 	.word	0x0000000b
        /*1624*/ 	.word	0x00016850
        /*1628*/ 	.short	0x010a
        /*162a*/ 	.byte	0x3f
	.zero		1


	//   ....[91]....
        /*162c*/ 	.word	0x0001f9c0
        /*1630*/ 	.word	0x00000003
        /*1634*/ 	.word	0x00016830
        /*1638*/ 	.short	0x010a
        /*163a*/ 	.byte	0x3f
	.zero		1


	//   ....[92]....
        /*163c*/ 	.word	0x0001fa10
        /*1640*/ 	.word	0x00000003
        /*1644*/ 	.word	0x00016850
        /*1648*/ 	.short	0x010a
        /*164a*/ 	.byte	0x3f
	.zero		1


	//   ....[93]....
        /*164c*/ 	.word	0x0001fa60
        /*1650*/ 	.word	0x00000003
        /*1654*/ 	.word	0x00016830
        /*1658*/ 	.short	0x010a
        /*165a*/ 	.byte	0x3f
	.zero		1


	//   ....[94]....
        /*165c*/ 	.word	0x0001fab0
        /*1660*/ 	.word	0x00000003
        /*1664*/ 	.word	0x00016850
        /*1668*/ 	.short	0x010a
        /*166a*/ 	.byte	0x3f
	.zero		1


	//   ....[95]....
        /*166c*/ 	.word	0x0001fb00
        /*1670*/ 	.word	0x0000000b
        /*1674*/ 	.word	0x00016850
        /*1678*/ 	.short	0x010a
        /*167a*/ 	.byte	0x3f
	.zero		1


	//   ....[96]....
        /*167c*/ 	.word	0x000200a0
        /*1680*/ 	.word	0x00000017
        /*1684*/ 	.word	0x00016820
        /*1688*/ 	.short	0x010a
        /*168a*/ 	.byte	0x3f
	.zero		1


	//   ....[97]....
        /*168c*/ 	.word	0x000200f0
        /*1690*/ 	.word	0x0000000a
        /*1694*/ 	.word	0x000168a0
        /*1698*/ 	.short	0x010a
        /*169a*/ 	.byte	0x3f
	.zero		1


	//   ....[98]....
        /*169c*/ 	.word	0x00020140
        /*16a0*/ 	.word	0x0000000a
        /*16a4*/ 	.word	0x000168c0
        /*16a8*/ 	.short	0x010a
        /*16aa*/ 	.byte	0x3f
	.zero		1


	//   ....[99]....
        /*16ac*/ 	.word	0x00020190
        /*16b0*/ 	.word	0x00000005
        /*16b4*/ 	.word	0x000168a0
        /*16b8*/ 	.short	0x010a
        /*16ba*/ 	.byte	0x3f
	.zero		1


	//   ....[100]....
        /*16bc*/ 	.word	0x000201e0
        /*16c0*/ 	.word	0x00000005
        /*16c4*/ 	.word	0x000168c0
        /*16c8*/ 	.short	0x010a
        /*16ca*/ 	.byte	0x3f
	.zero		1


	//   ....[101]....
        /*16cc*/ 	.word	0x00020300
        /*16d0*/ 	.word	0x00000003
        /*16d4*/ 	.word	0x00016840
        /*16d8*/ 	.short	0x010a
        /*16da*/ 	.byte	0x3f
	.zero		1


	//   ....[102]....
        /*16dc*/ 	.word	0x00021d90
        /*16e0*/ 	.word	0x00000017
        /*16e4*/ 	.word	0x00016820
        /*16e8*/ 	.short	0x010a
        /*16ea*/ 	.byte	0x3f
	.zero		1


	//   ....[103]....
        /*16ec*/ 	.word	0x00021de0
        /*16f0*/ 	.word	0x00000005
        /*16f4*/ 	.word	0x00016840
        /*16f8*/ 	.short	0x010a
        /*16fa*/ 	.byte	0x3f
	.zero		1


	//   ....[104]....
        /*16fc*/ 	.word	0x00022720
        /*1700*/ 	.word	0x00000005
        /*1704*/ 	.word	0x00016860
        /*1708*/ 	.short	0x010a
        /*170a*/ 	.byte	0x3f
	.zero		1


	//   ....[105]....
        /*170c*/ 	.word	0x00023090
        /*1710*/ 	.word	0x00000000
        /*1714*/ 	.word	0x00016860
        /*1718*/ 	.short	0x010a
        /*171a*/ 	.byte	0x3f
	.zero		1


	//   ....[106]....
        /*171c*/ 	.word	0x00024320
        /*1720*/ 	.word	0x00000005
        /*1724*/ 	.word	0x00016820
        /*1728*/ 	.short	0x010a
        /*172a*/ 	.byte	0x3f
	.zero		1


	//   ....[107]....
        /*172c*/ 	.word	0x000244c0
        /*1730*/ 	.word	0x00000003
        /*1734*/ 	.word	0x00016840
        /*1738*/ 	.short	0x010a
        /*173a*/ 	.byte	0x3f
	.zero		1


	//   ....[108]....
        /*173c*/ 	.word	0x00024510
        /*1740*/ 	.word	0x00000019
        /*1744*/ 	.word	0x00016840
        /*1748*/ 	.short	0x010a
        /*174a*/ 	.byte	0x3f
	.zero		1


	//   ....[109]....
        /*174c*/ 	.word	0x00024560
        /*1750*/ 	.word	0x00000003
        /*1754*/ 	.word	0x00016860
        /*1758*/ 	.short	0x010a
        /*175a*/ 	.byte	0x3f
	.zero		1


	//----- nvinfo : EIATTR_NUM_MBARRIERS
	.align		4
.L_1527:
        /*175c*/ 	.byte	0x03, 0x38
        /*175e*/ 	.short	0x0016


	//----- nvinfo : EIATTR_EXIT_INSTR_OFFSETS
	.align		4
        /*1760*/ 	.byte	0x04, 0x1c
        /*1762*/ 	.short	(.L_1529 - .L_1528)


	//   ....[0]....
.L_1528:
        /*1764*/ 	.word	0x0001e5a0


	//----- nvinfo : EIATTR_MAX_THREADS
	.align		4
.L_1529:
        /*1768*/ 	.byte	0x04, 0x05
        /*176a*/ 	.short	(.L_1531 - .L_1530)
.L_1530:
        /*176c*/ 	.word	0x00000200
        /*1770*/ 	.word	0x00000001
        /*1774*/ 	.word	0x00000001


	//----- nvinfo : EIATTR_CRS_STACK_SIZE
	.align		4
.L_1531:
        /*1778*/ 	.byte	0x04, 0x1e
        /*177a*/ 	.short	(.L_1533 - .L_1532)
.L_1532:
        /*177c*/ 	.word	0x00000000


	//----- nvinfo : EIATTR_CBANK_PARAM_SIZE
	.align		4
.L_1533:
        /*1780*/ 	.byte	0x03, 0x19
        /*1782*/ 	.short	0x0af0


	//----- nvinfo : EIATTR_PARAM_CBANK
	.align		4
        /*1784*/ 	.byte	0x04, 0x0a
        /*1786*/ 	.short	(.L_1535 - .L_1534)
	.align		4
.L_1534:
        /*1788*/ 	.word	index@(.nv.constant0._ZN7cutlass13device_kernelIN5flash11enable_sm90INS1_16FlashAttnFwdSm90INS1_25CollectiveMainloopFwdSm90ILi2EN4cute5tupleIJNS5_1CILi1EEES8_S8_EEENS6_IJNS7_ILi192EEENS7_ILi128EEENS7_ILi64EEEEEELi64ENS_10bfloat16_tEfNS_4arch4Sm90ELb0ELb1ELb0ELb1ELb1ELb1ELb0ELb1ELb1ELb1ELb0ELb0EEENS1_21CollectiveEpilogueFwdINS6_IJSA_SC_SB_EEES9_SE_SG_Li384ELb1ELb1ELb0ELb0EEENS1_36VarlenDynamicPersistentTileSchedulerILi192ELi128ELi384ELi128ELb0ELb1ELb1ELb1ELb0ELb1EEEEEEEEEvNT_6ParamsE)
        /*178c*/ 	.short	0x0210
        /*178e*/ 	.short	0x0af0


	//----- nvinfo : EIATTR_SW_WAR
	.align		4
.L_1535:
        /*1790*/ 	.byte	0x04, 0x36
        /*1792*/ 	.short	(.L_1537 - .L_1536)
.L_1536:
        /*1794*/ 	.word	0x00000008
.L_1537:


//--------------------- .nv.info._ZN7cutlass13device_kernelIN5flash11enable_sm90INS1_16FlashAttnFwdSm90INS1_25CollectiveMainloopFwdSm90ILi2EN4cute5tupleIJNS5_1CILi1EEES8_S8_EEENS6_IJNS7_ILi192EEENS7_ILi128EEENS7_ILi64EEEEEELi64ENS_10bfloat16_tEfNS_4arch4Sm90ELb1ELb0ELb0ELb0ELb1ELb0ELb0ELb1ELb1ELb1ELb0ELb0EEENS1_21CollectiveEpilogueFwdINS6_IJSA_SC_SB_EEES9_SE_SG_Li384ELb0ELb1ELb0ELb0EEENS1_30DynamicPersistentTileSchedulerILi384ELi128ELb0ELb1ELb1EEEEEEEEEvNT_6ParamsE --------------------------
	.section	.nv.info._ZN7cutlass13device_kernelIN5flash11enable_sm90INS1_16FlashAttnFwdSm90INS1_25CollectiveMainloopFwdSm90ILi2EN4cute5tupleIJNS5_1CILi1EEES8_S8_EEENS6_IJNS7_ILi192EEENS7_ILi128EEENS7_ILi64EEEEEELi64ENS_10bfloat16_tEfNS_4arch4Sm90ELb1ELb0ELb0ELb0ELb1ELb0ELb0ELb1ELb1ELb1ELb0ELb0EEENS1_21CollectiveEpilogueFwdINS6_IJSA_SC_SB_EEES9_SE_SG_Li384ELb0ELb1ELb0ELb0EEENS1_30DynamicPersistentTileSchedulerILi384ELi128ELb0ELb1ELb1EEEEEEEEEvNT_6ParamsE,"",@"SHT_CUDA_INFO"
	.sectionflags	@""
	.align	4


	//----- nvinfo : EIATTR_CUDA_API_VERSION
	.align		4
        /*0000*/ 	.byte	0x04, 0x37
        /*0002*/ 	.short	(.L_1539 - .L_1538)
.L_1538:
        /*0004*/ 	.word	0x00000082


	//----- nvinfo : EIATTR_KPARAM_INFO
	.align		4
.L_1539:
        /*0008*/ 	.byte	0x04, 0x17
        /*000a*/ 	.short	(.L_1541 - .L_1540)
.L_1540:
        /*000c*/ 	.word	0x00000000
        /*0010*/ 	.short	0x0000
        /*0012*/ 	.short	0x0070
        /*0014*/ 	.byte	0x00, 0xf0, 0x01, 0x2a


	//----- nvinfo : EIATTR_SPARSE_MMA_MASK
	.align		4
.L_1541:
        /*0018*/ 	.byte	0x03, 0x50
        /*001a*/ 	.short	0x0000


	//----- nvinfo : EIATTR_MAXREG_COUNT
	.align		4
        /*001c*/ 	.byte	0x03, 0x1b
        /*001e*/ 	.short	0x0080


	//----- nvinfo : EIATTR_NUM_BARRIERS
	.align		4
        /*0020*/ 	.byte	0x02, 0x4c
        /*0022*/ 	.byte	0x10
	.zero		1


	//----- nvinfo : EIATTR_EXTERNS
	.align		4
        /*0024*/ 	.byte	0x04, 0x0f
        /*0026*/ 	.short	(.L_1543 - .L_1542)


	//   ....[0]....
	.align		4
.L_1542:
        /*0028*/ 	.word	index@(__assertfail)


	//----- nvinfo : EIATTR_ANNOTATIONS
	.align		4
.L_1543:
        /*002c*/ 	.byte	0x04, 0x55
        /*002e*/ 	.short	(.L_1545 - .L_1544)


	//   ....[0]....
.L_1544:
        /* <DEDUP_REMOVED lines=11> */


	//----- nvinfo : EIATTR_MERCURY_ISA_VERSION
	.align		4
.L_1545:
        /*00c8*/ 	.byte	0x03, 0x5f
        /*00ca*/ 	.short	0x0101


	//----- nvinfo : EIATTR_INT_WARP_WIDE_INSTR_OFFSETS
	.align		4
        /*00cc*/ 	.byte	0x04, 0x31
        /*00ce*/ 	.short	(.L_1547 - .L_1546)


	//   ....[0]....
.L_1546:
        /*00d0*/ 	.word	0x000000c0


	//   ....[1]....
        /*00d4*/ 	.word	0x000000d0


	//   ....[2]....
        /*00d8*/ 	.word	0x00000170


	//   ....[3]....
        /*00dc*/ 	.word	0x0000a000


	//   ....[4]....
        /*00e0*/ 	.word	0x0000a090


	//   ....[5]....
        /*00e4*/ 	.word	0x0000d140


	//   ....[6]....
        /*00e8*/ 	.word	0x0000d1d0


	//----- nvinfo : EIATTR_COOP_GROUP_MASK_REGIDS
	.align		4
.L_1547:
        /*00ec*/ 	.byte	0x04, 0x29
        /*00ee*/ 	.short	(.L_1549 - .L_1548)


	//   ....[0]....
.L_1548:
        /*00f0*/ 	.word	0xffffffff


	//   ....[1]....
        /*00f4*/ 	.word	0xffffffff


	//   ....[2]....
        /*00f8*/ 	.word	0xffffffff


	//   ....[3]....
        /*00fc*/ 	.word	0xffffffff


	//   ....[4]....
        /*0100*/ 	.word	0xffffffff


	//   ....[5]....
        /*0104*/ 	.word	0xffffffff


	//   ....[6]....
        /*0108*/ 	.word	0xffffffff


	//   ....[7]....
        /*010c*/ 	.word	0xffffffff


	//   ....[8]....
        /*0110*/ 	.word	0xffffffff


	//   ....[9]....
        /*0114*/ 	.word	0xffffffff


	//   ....[10]....
        /*0118*/ 	.word	0xffffffff


	//   ....[11]....
        /*011c*/ 	.word	0xffffffff


	//   ....[12]....
        /*0120*/ 	.word	0xffffffff


	//   ....[13]....
        /*0124*/ 	.word	0xffffffff


	//   ....[14]....
        /*0128*/ 	.word	0xffffffff


	//   ....[15]....
        /*012c*/ 	.word	0xffffffff


	//   ....[16]....
        /*0130*/ 	.word	0xffffffff


	//   ....[17]....
        /*0134*/ 	.word	0xffffffff


	//   ....[18]....
        /*0138*/ 	.word	0xffffffff


	//   ....[19]....
        /*013c*/ 	.word	0xffffffff


	//   ....[20]....
        /*0140*/ 	.word	0xffffffff


	//   ....[21]....
        /*0144*/ 	.word	0xffffffff


	//   ....[22]....
        /*0148*/ 	.word	0xffffffff


	//   ....[23]....
        /*014c*/ 	.word	0xffffffff


	//   ....[24]....
        /*0150*/ 	.word	0xffffffff


	//   ....[25]....
        /*0154*/ 	.word	0xffffffff


	//   ....[26]....
        /*0158*/ 	.word	0xffffffff


	//   ....[27]....
        /*015c*/ 	.word	0xffffffff


	//   ....[28]....
        /*0160*/ 	.word	0xffffffff


	//   ....[29]....
        /*0164*/ 	.word	0xffffffff


	//   ....[30]....
        /*0168*/ 	.word	0xffffffff


	//   ....[31]....
        /*016c*/ 	.word	0xffffffff


	//   ....[32]....
        /*0170*/ 	.word	0xffffffff


	//   ....[33]....
        /*0174*/ 	.word	0xffffffff


	//   ....[34]....
        /*0178*/ 	.word	0xffffffff


	//   ....[35]....
        /*017c*/ 	.word	0xffffffff


	//   ....[36]....
        /*0180*/ 	.word	0xffffffff


	//   ....[37]....
        /*0184*/ 	.word	0xffffffff


	//   ....[38]....
        /*0188*/ 	.word	0xffffffff


	//   ....[39]....
        /*018c*/ 	.word	0xffffffff


	//   ....[40]....
        /*0190*/ 	.word	0xffffffff


	//   ....[41]....
        /*0194*/ 	.word	0xffffffff


	//   ....[42]....
        /*0198*/ 	.word	0xffffffff


	//   ....[43]....
        /*019c*/ 	.word	0xffffffff


	//   ....[44]....
        /*01a0*/ 	.word	0xffffffff


	//   ....[45]....
        /*01a4*/ 	.word	0xffffffff


	//   ....[46]....
        /*01a8*/ 	.word	0xffffffff


	//   ....[47]....
        /*01ac*/ 	.word	0xffffffff


	//   ....[48]....
        /*01b0*/ 	.word	0xffffffff


	//   ....[49]....
        /*01b4*/ 	.word	0xffffffff


	//   ....[50]....
        /*01b8*/ 	.word	0xffffffff


	//   ....[51]....
        /*01bc*/ 	.word	0xffffffff


	//   ....[52]....
        /*01c0*/ 	.word	0xffffffff


	//   ....[53]....
        /*01c4*/ 	.word	0xffffffff


	//   ....[54]....
        /*01c8*/ 	.word	0xffffffff


	//   ....[55]....
        /*01cc*/ 	.word	0xffffffff


	//   ....[56]....
        /*01d0*/ 	.word	0xffffffff


	//   ....[57]....
        /*01d4*/ 	.word	0xffffffff


	//   ....[58]....
        /*01d8*/ 	.word	0xffffffff


	//   ....[59]....
        /*01dc*/ 	.word	0xffffffff


	//   ....[60]....
        /*01e0*/ 	.word	0xffffffff


	//   ....[61]....
        /*01e4*/ 	.word	0xffffffff


	//   ....[62]....
        /*01e8*/ 	.word	0xffffffff


	//   ....[63]....
        /*01ec*/ 	.word	0xffffffff


	//   ....[64]....
        /*01f0*/ 	.word	0xffffffff


	//   ....[65]....
        /*01f4*/ 	.word	0xffffffff


	//   ....[66]....
        /*01f8*/ 	.word	0xffffffff


	//   ....[67]....
        /*01fc*/ 	.word	0xffffffff


	//   ....[68]....
        /*0200*/ 	.word	0xffffffff


	//   ....[69]....
        /*0204*/ 	.word	0xffffffff


	//   ....[70]....
        /*0208*/ 	.word	0xffffffff


	//   ....[71]....
        /*020c*/ 	.word	0xffffffff


	//   ....[72]....
        /*0210*/ 	.word	0xffffffff


	//   ....[73]....
        /*0214*/ 	.word	0xffffffff


	//   ....[74]....
        /*0218*/ 	.word	0xffffffff


	//   ....[75]....
        /*021c*/ 	.word	0xffffffff


	//   ....[76]....
        /*0220*/ 	.word	0xffffffff


	//   ....[77]....
        /*0224*/ 	.word	0xffffffff


	//   ....[78]....
        /*0228*/ 	.word	0xffffffff


	//   ....[79]....
        /*022c*/ 	.word	0xffffffff


	//   ....[80]....
        /*0230*/ 	.word	0xffffffff


	//   ....[81]....
        /*0234*/ 	.word	0xffffffff


	//   ....[82]....
        /*0238*/ 	.word	0xffffffff


	//   ....[83]....
        /*023c*/ 	.word	0xffffffff


	//   ....[84]....
        /*0240*/ 	.word	0xffffffff


	//   ....[85]....
        /*0244*/ 	.word	0xffffffff


	//   ....[86]....
        /*0248*/ 	.word	0xffffffff


	//   ....[87]....
        /*024c*/ 	.word	0xffffffff


	//   ....[88]....
        /*0250*/ 	.word	0xffffffff


	//   ....[89]....
        /*0254*/ 	.word	0xffffffff


	//   ....[90]....
        /*0258*/ 	.word	0xffffffff


	//   ....[91]....
        /*025c*/ 	.word	0xffffffff


	//   ....[92]....
        /*0260*/ 	.word	0xffffffff


	//   ....[93]....
        /*0264*/ 	.word	0xffffffff


	//   ....[94]....
        /*0268*/ 	.word	0xffffffff


	//   ....[95]....
        /*026c*/ 	.word	0xffffffff


	//   ....[96]....
        /*0270*/ 	.word	0xffffffff


	//   ....[97]....
        /*0274*/ 	.word	0xffffffff


	//   ....[98]....
        /*0278*/ 	.word	0xffffffff


	//   ....[99]....
        /*027c*/ 	.word	0xffffffff


	//   ....[100]....
        /*0280*/ 	.word	0xffffffff


	//   ....[101]....
        /*0284*/ 	.word	0xffffffff


	//   ....[102]....
        /*0288*/ 	.word	0xffffffff


	//   ....[103]....
        /*028c*/ 	.word	0xffffffff


	//   ....[104]....
        /*0290*/ 	.word	0xffffffff


	//   ....[105]....
        /*0294*/ 	.word	0xffffffff


	//   ....[106]....
        /*0298*/ 	.word	0xffffffff


	//   ....[107]....
        /*029c*/ 	.word	0xffffffff


	//   ....[108]....
        /*02a0*/ 	.word	0xffffffff


	//   ....[109]....
        /*02a4*/ 	.word	0xffffffff


	//   ....[110]....
        /*02a8*/ 	.word	0xffffffff


	//   ....[111]....
        /*02ac*/ 	.word	0xffffffff


	//   ....[112]....
        /*02b0*/ 	.word	0xffffffff


	//   ....[113]....
        /*02b4*/ 	.word	0xffffffff


	//   ....[114]....
        /*02b8*/ 	.word	0xffffffff


	//   ....[115]....
        /*02bc*/ 	.word	0xffffffff


	//   ....[116]....
        /*02c0*/ 	.word	0xffffffff


	//   ....[117]....
        /*02c4*/ 	.word	0xffffffff


	//   ....[118]....
        /*02c8*/ 	.word	0xffffffff


	//   ....[119]....
        /*02cc*/ 	.word	0xffffffff


	//   ....[120]....
        /*02d0*/ 	.word	0xffffffff


	//   ....[121]....
        /*02d4*/ 	.word	0xffffffff


	//   ....[122]....
        /*02d8*/ 	.word	0xffffffff


	//   ....[123]....
        /*02dc*/ 	.word	0xffffffff


	//   ....[124]....
        /*02e0*/ 	.word	0xffffffff


	//   ....[125]....
        /*02e4*/ 	.word	0xffffffff


	//   ....[126]....
        /*02e8*/ 	.word	0xffffffff


	//   ....[127]....
        /*02ec*/ 	.word	0xffffffff


	//   ....[128]....
        /*02f0*/ 	.word	0xffffffff


	//   ....[129]....
        /*02f4*/ 	.word	0xffffffff


	//   ....[130]....
        /*02f8*/ 	.word	0xffffffff


	//   ....[131]....
        /*02fc*/ 	.word	0xffffffff


	//   ....[132]....
        /*0300*/ 	.word	0xffffffff


	//   ....[133]....
        /*0304*/ 	.word	0xffffffff


	//   ....[134]....
        /*0308*/ 	.word	0xffffffff


	//   ....[135]....
        /*030c*/ 	.word	0xffffffff


	//   ....[136]....
        /*0310*/ 	.word	0xffffffff


	//   ....[137]....
        /*0314*/ 	.word	0xffffffff


	//   ....[138]....
        /*0318*/ 	.word	0x0500000f


	//   ....[139]....
        /*031c*/ 	.word	0x0500000f


	//   ....[140]....
        /*0320*/ 	.word	0x0500000f


	//   ....[141]....
        /*0324*/ 	.word	0x0500000f


	//   ....[142]....
        /*0328*/ 	.word	0x0500000f


	//   ....[143]....
        /*032c*/ 	.word	0x0500000f


	//   ....[144]....
        /*0330*/ 	.word	0x0500000f


	//   ....[145]....
        /*0334*/ 	.word	0x0500000f


	//   ....[146]....
        /*0338*/ 	.word	0x0500000f


	//   ....[147]....
        /*033c*/ 	.word	0x0500000f


	//   ....[148]....
        /*0340*/ 	.word	0x0500000f


	//   ....[149]....
        /*0344*/ 	.word	0x0500000f


	//   ....[150]....
        /*0348*/ 	.word	0x0500000f


	//   ....[151]....
        /*034c*/ 	.word	0x0500000f


	//   ....[152]....
        /*0350*/ 	.word	0x0500000f


	//   ....[153]....
        /*0354*/ 	.word	0x0500000f


	//   ....[154]....
        /*0358*/ 	.word	0x0500000f


	//   ....[155]....
        /*035c*/ 	.word	0x0500000f


	//   ....[156]....
        /*0360*/ 	.word	0x0500000f


	//   ....[157]....
        /*0364*/ 	.word	0x0500000f


	//   ....[158]....
        /*0368*/ 	.word	0x0500000f


	//   ....[159]....
        /*036c*/ 	.word	0x0500000f


	//   ....[160]....
        /*0370*/ 	.word	0x0500000f


	//   ....[161]....
        /*0374*/ 	.word	0x0500000f


	//   ....[162]....
        /*0378*/ 	.word	0x0500000f


	//   ....[163]....
        /*037c*/ 	.word	0x0500000f


	//   ....[164]....
        /*0380*/ 	.word	0x0500000f


	//   ....[165]....
        /*0384*/ 	.word	0x0500000f


	//   ....[166]....
        /*0388*/ 	.word	0x0500000f


	//   ....[167]....
        /*038c*/ 	.word	0x0500000f


	//   ....[168]....
        /*0390*/ 	.word	0x0500000f


	//   ....[169]....
        /*0394*/ 	.word	0x0500000f


	//   ....[170]....
        /*0398*/ 	.word	0x0500000f


	//   ....[171]....
        /*039c*/ 	.word	0x0500000f


	//   ....[172]....
        /*03a0*/ 	.word	0x0500000f


	//   ....[173]....
        /*03a4*/ 	.word	0x0500000f


	//   ....[174]....
        /*03a8*/ 	.word	0x0500000f


	//   ....[175]....
        /*03ac*/ 	.word	0x0500000f


	//   ....[176]....
        /*03b0*/ 	.word	0x0500000f


	//   ....[177]....
        /*03b4*/ 	.word	0x0500000f


	//   ....[178]....
        /*03b8*/ 	.word	0x0500000f


	//   ....[179]....
        /*03bc*/ 	.word	0x0500000f


	//   ....[180]....
        /*03c0*/ 	.word	0x0500000f


	//   ....[181]....
        /*03c4*/ 	.word	0x0500000f


	//   ....[182]....
        /*03c8*/ 	.word	0x0500000f


	//   ....[183]....
        /*03cc*/ 	.word	0x0500000f


	//   ....[184]....
        /*03d0*/ 	.word	0x0500000f


	//   ....[185]....
        /*03d4*/ 	.word	0x0500000f


	//   ....[186]....
        /*03d8*/ 	.word	0x0500000f


	//   ....[187]....
        /*03dc*/ 	.word	0x0500000f


	//   ....[188]....
        /*03e0*/ 	.word	0x0500000f


	//   ....[189]....
        /*03e4*/ 	.word	0x0500000f


	//   ....[190]....
        /*03e8*/ 	.word	0x0500000f


	//   ....[191]....
        /*03ec*/ 	.word	0x0500000f


	//   ....[192]....
        /*03f0*/ 	.word	0x0500000f


	//   ....[193]....
        /*03f4*/ 	.word	0x0500000f


	//   ....[194]....
        /*03f8*/ 	.word	0x0500000f


	//   ....[195]....
        /*03fc*/ 	.word	0x0500000f


	//   ....[196]....
        /*0400*/ 	.word	0x0500000f


	//   ....[197]....
        /*0404*/ 	.word	0x0500000f


	//   ....[198]....
        /*0408*/ 	.word	0x0500000f


	//   ....[199]....
        /*040c*/ 	.word	0x0500000f


	//   ....[200]....
        /*0410*/ 	.word	0x0500000f


	//   ....[201]....
        /*0414*/ 	.word	0x0500000f


	//   ....[202]....
        /*0418*/ 	.word	0x0500000f


	//   ....[203]....
        /*041c*/ 	.word	0x0500000f


	//   ....[204]....
        /*0420*/ 	.word	0x0500000f


	//   ....[205]....
        /*0424*/ 	.word	0x0500000f


	//   ....[206]....
        /*0428*/ 	.word	0x0500000f


	//   ....[207]....
        /*042c*/ 	.word	0x0500000f


	//   ....[208]....
        /*0430*/ 	.word	0x0500000f


	//   ....[209]....
        /*0434*/ 	.word	0x0500000f


	//   ....[210]....
        /*0438*/ 	.word	0x0500000f


	//   ....[211]....
        /*043c*/ 	.word	0x0500000f


	//   ....[212]....
        /*0440*/ 	.word	0x0500000f


	//   ....[213]....
        /*0444*/ 	.word	0x0500000f


	//   ....[214]....
        /*0448*/ 	.word	0x0500000f


	//   ....[215]....
        /*044c*/ 	.word	0x0500000f


	//   ....[216]....
        /*0450*/ 	.word	0x0500000f


	//   ....[217]....
        /*0454*/ 	.word	0x0500000f


	//   ....[218]....
        /*0458*/ 	.word	0x0500000f


	//   ....[219]....
        /*045c*/ 	.word	0x0500000f


	//   ....[220]....
        /*0460*/ 	.word	0x0500000f


	//   ....[221]....
        /*0464*/ 	.word	0x0500000f


	//   ....[222]....
        /*0468*/ 	.word	0x0500000f


	//   ....[223]....
        /*046c*/ 	.word	0x0500000f


	//   ....[224]....
        /*0470*/ 	.word	0x0500000f


	//   ....[225]....
        /*0474*/ 	.word	0x0500000f


	//   ....[226]....
        /*0478*/ 	.word	0x0500000f


	//   ....[227]....
        /*047c*/ 	.word	0x0500000f


	//   ....[228]....
        /*0480*/ 	.word	0x0500000f


	//----- nvinfo : EIATTR_COOP_GROUP_INSTR_OFFSETS
	.align		4
.L_1549:
        /*0484*/ 	.byte	0x04, 0x28
        /*0486*/ 	.short	(.L_1551 - .L_1550)


	//   ....[0]....
.L_1550:
        /*0488*/ 	.word	0x00000080


	//   ....[1]....
        /*048c*/ 	.word	0x00000090


	//   ....[2]....
        /*0490*/ 	.word	0x000002d0


	//   ....[3]....
        /*0494*/ 	.word	0x00000430


	//   ....[4]....
        /*0498*/ 	.word	0x00000550


	//   ....[5]....
        /*049c*/ 	.word	0x000006b0


	//   ....[6]....
        /*04a0*/ 	.word	0x00001290


	//   ....[7]....
        /*04a4*/ 	.word	0x00001960


	//   ....[8]....
        /*04a8*/ 	.word	0x00001990


	//   ....[9]....
        /*04ac*/ 	.word	0x00002070


	//   ....[10]....
        /*04b0*/ 	.word	0x000020d0


	//   ....[11]....
        /*04b4*/ 	.word	0x00002b70


	//   ....[12]....
        /*04b8*/ 	.word	0x00002bd0


	//   ....[13]....
        /*04bc*/ 	.word	0x00003e60


	//   ....[14]....
        /*04c0*/ 	.word	0x00003e80


	//   ....[15]....
        /*04c4*/ 	.word	0x00004540


	//   ....[16]....
        /*04c8*/ 	.word	0x00004590


	//   ....[17]....
        /*04cc*/ 	.word	0x00004e90


	//   ....[18]....
        /*04d0*/ 	.word	0x00004ef0


	//   ....[19]....
        /*04d4*/ 	.word	0x000068d0


	//   ....[20]....
        /*04d8*/ 	.word	0x000068e0


	//   ....[21]....
        /*04dc*/ 	.word	0x00006910


	//   ....[22]....
        /*04e0*/ 	.word	0x00006930


	//   ....[23]....
        /*04e4*/ 	.word	0x00007bb0


	//   ....[24]....
        /*04e8*/ 	.word	0x00007be0


	//   ....[25]....
        /*04ec*/ 	.word	0x00007c90


	//   ....[26]....
        /*04f0*/ 	.word	0x00007ca0


	//   ....[27]....
        /*04f4*/ 	.word	0x000088a0


	//   ....[28]....
        /*04f8*/ 	.word	0x000088d0


	//   ....[29]....
        /*04fc*/ 	.word	0x00008900


	//   ....[30]....
        /*0500*/ 	.word	0x00008930


	//   ....[31]....
        /*0504*/ 	.word	0x00008db0


	//   ....[32]....
        /*0508*/ 	.word	0x00008df0


	//   ....[33]....
        /*050c*/ 	.word	0x00008e10


	//   ....[34]....
        /*0510*/ 	.word	0x00008e40


	//   ....[35]....
        /*0514*/ 	.word	0x00008e60


	//   ....[36]....
        /*0518*/ 	.word	0x00008e70


	//   ....[37]....
        /*051c*/ 	.word	0x00008e90


	//   ....[38]....
        /*0520*/ 	.word	0x00008eb0


	//   ....[39]....
        /*0524*/ 	.word	0x00009510


	//   ....[40]....
        /*0528*/ 	.word	0x00009550


	//   ....[41]....
        /*052c*/ 	.word	0x00009580


	//   ....[42]....
        /*0530*/ 	.word	0x000095b0


	//   ....[43]....
        /*0534*/ 	.word	0x000095d0


	//   ....[44]....
        /*0538*/ 	.word	0x000095e0


	//   ....[45]....
        /*053c*/ 	.word	0x000095f0


	//   ....[46]....
        /*0540*/ 	.word	0x00009610


	//   ....[47]....
        /*0544*/ 	.word	0x000097b0


	//   ....[48]....
        /*0548*/ 	.word	0x0000ac00


	//   ....[49]....
        /*054c*/ 	.word	0x0000ac20


	//   ....[50]....
        /*0550*/ 	.word	0x0000ac30


	//   ....[51]....
        /*0554*/ 	.word	0x0000acb0


	//   ....[52]....
        /*0558*/ 	.word	0x0000acd0


	//   ....[53]....
        /*055c*/ 	.word	0x0000ad50


	//   ....[54]....
        /*0560*/ 	.word	0x0000ad70


	//   ....[55]....
        /*0564*/ 	.word	0x0000adf0


	//   ....[56]....
        /*0568*/ 	.word	0x0000ae10


	//   ....[57]....
        /*056c*/ 	.word	0x0000ae90


	//   ....[58]....
        /*0570*/ 	.word	0x0000aeb0


	//   ....[59]....
        /*0574*/ 	.word	0x0000af30


	//   ....[60]....
        /*0578*/ 	.word	0x0000af50


	//   ....[61]....
        /*057c*/ 	.word	0x0000afd0


	//   ....[62]....
        /*0580*/ 	.word	0x0000aff0


	//   ....[63]....
        /*0584*/ 	.word	0x0000b000


	//   ....[64]....
        /*0588*/ 	.word	0x0000b850


	//   ....[65]....
        /*058c*/ 	.word	0x0000b870


	//   ....[66]....
        /*0590*/ 	.word	0x0000b890


	//   ....[67]....
        /*0594*/ 	.word	0x0000b930


	//   ....[68]....
        /*0598*/ 	.word	0x0000b950


	//   ....[69]....
        /*059c*/ 	.word	0x0000b9d0


	//   ....[70]....
        /*05a0*/ 	.word	0x0000b9f0


	//   ....[71]....
        /*05a4*/ 	.word	0x0000ba70


	//   ....[72]....
        /*05a8*/ 	.word	0x0000ba90


	//   ....[73]....
        /*05ac*/ 	.word	0x0000bb10


	//   ....[74]....
        /*05b0*/ 	.word	0x0000bb30


	//   ....[75]....
        /*05b4*/ 	.word	0x0000bbb0


	//   ....[76]....
        /*05b8*/ 	.word	0x0000bbd0


	//   ....[77]....
        /*05bc*/ 	.word	0x0000bc50


	//   ....[78]....
        /*05c0*/ 	.word	0x0000bc70


	//   ....[79]....
        /*05c4*/ 	.word	0x0000bc80


	//   ....[80]....
        /*05c8*/ 	.word	0x0000bc90


	//   ....[81]....
        /*05cc*/ 	.word	0x0000bd30


	//   ....[82]....
        /*05d0*/ 	.word	0x0000bd80


	//   ....[83]....
        /*05d4*/ 	.word	0x0000bda0


	//   ....[84]....
        /*05d8*/ 	.word	0x0000bdc0


	//   ....[85]....
        /*05dc*/ 	.word	0x0000be10


	//   ....[86]....
        /*05e0*/ 	.word	0x0000be30


	//   ....[87]....
        /*05e4*/ 	.word	0x0000be40


	//   ....[88]....
        /*05e8*/ 	.word	0x0000c5e0


	//   ....[89]....
        /*05ec*/ 	.word	0x0000c600


	//   ....[90]....
        /*05f0*/ 	.word	0x0000c670


	//   ....[91]....
        /*05f4*/ 	.word	0x0000c680


	//   ....[92]....
        /*05f8*/ 	.word	0x0000c6c0


	//   ....[93]....
        /*05fc*/ 	.word	0x0000c6d0


	//   ....[94]....
        /*0600*/ 	.word	0x0000c710


	//   ....[95]....
        /*0604*/ 	.word	0x0000c720


	//   ....[96]....
        /*0608*/ 	.word	0x0000c760


	//   ....[97]....
        /*060c*/ 	.word	0x0000c770


	//   ....[98]....
        /*0610*/ 	.word	0x0000c7b0


	//   ....[99]....
        /*0614*/ 	.word	0x0000c7c0


	//   ....[100]....
        /*0618*/ 	.word	0x0000c800


	//   ....[101]....
        /*061c*/ 	.word	0x0000c810


	//   ....[102]....
        /*0620*/ 	.word	0x0000c820


	//   ....[103]....
        /*0624*/ 	.word	0x0000c860


	//   ....[104]....
        /*0628*/ 	.word	0x0000cb20


	//   ....[105]....
        /*062c*/ 	.word	0x0000cb40


	//   ....[106]....
        /*0630*/ 	.word	0x0000cba0


	//   ....[107]....
        /*0634*/ 	.word	0x0000cbb0


	//   ....[108]....
        /*0638*/ 	.word	0x0000cc00


	//   ....[109]....
        /*063c*/ 	.word	0x0000cc10


	//   ....[110]....
        /*0640*/ 	.word	0x0000cc60


	//   ....[111]....
        /*0644*/ 	.word	0x0000cc70


	//   ....[112]....
        /*0648*/ 	.word	0x0000ccc0


	//   ....[113]....
        /*064c*/ 	.word	0x0000ccd0


	//   ....[114]....
        /*0650*/ 	.word	0x0000cd20


	//   ....[115]....
        /*0654*/ 	.word	0x0000cd30


	//   ....[116]....
        /*0658*/ 	.word	0x0000cd80


	//   ....[117]....
        /*065c*/ 	.word	0x0000cd90


	//   ....[118]....
        /*0660*/ 	.word	0x0000cda0


	//   ....[119]....
        /*0664*/ 	.word	0x0000cdf0


	//   ....[120]....
        /*0668*/ 	.word	0x0000d3c0


	//   ....[121]....
        /*066c*/ 	.word	0x0000d3d0


	//   ....[122]....
        /*0670*/ 	.word	0x0000d3e0


	//   ....[123]....
        /*0674*/ 	.word	0x0000d3f0


	//   ....[124]....
        /*0678*/ 	.word	0x0000d400


	//   ....[125]....
        /*067c*/ 	.word	0x0000d450


	//   ....[126]....
        /*0680*/ 	.word	0x0000d4a0


	//   ....[127]....
        /*0684*/ 	.word	0x0000d4d0


	//   ....[128]....
        /*0688*/ 	.word	0x0000d500


	//   ....[129]....
        /*068c*/ 	.word	0x0000d530


	//   ....[130]....
        /*0690*/ 	.word	0x0000d560


	//   ....[131]....
        /*0694*/ 	.word	0x0000d590


	//   ....[132]....
        /*0698*/ 	.word	0x0000d5c0


	//   ....[133]....
        /*069c*/ 	.word	0x0000d5f0


	//   ....[134]....
        /*06a0*/ 	.word	0x0000d620


	//   ....[135]....
        /*06a4*/ 	.word	0x0000d650


	//   ....[136]....
        /*06a8*/ 	.word	0x0000d950


	//   ....[137]....
        /*06ac*/ 	.word	0x0000db40


	//   ....[138]....
        /*06b0*/ 	.word	0x0000e0d0


	//   ....[139]....
        /*06b4*/ 	.word	0x0000e1b0


	//   ....[140]....
        /*06b8*/ 	.word	0x0000e250


	//   ....[141]....
        /*06bc*/ 	.word	0x0000e2b0


	//   ....[142]....
        /*06c0*/ 	.word	0x0000e3a0


	//   ....[143]....
        /*06c4*/ 	.word	0x0000e410


	//   ....[144]....
        /*06c8*/ 	.word	0x0000e500


	//   ....[145]....
        /*06cc*/ 	.word	0x0000e570


	//   ....[146]....
        /*06d0*/ 	.word	0x0000e660


	//   ....[147]....
        /*06d4*/ 	.word	0x0000e6d0


	//   ....[148]....
        /*06d8*/ 	.word	0x0000e7c0


	//   ....[149]....
        /*06dc*/ 	.word	0x0000e830


	//   ....[150]....
        /*06e0*/ 	.word	0x0000e920


	//   ....[151]....
        /*06e4*/ 	.word	0x0000e990


	//   ....[152]....
        /*06e8*/ 	.word	0x0000ea80


	//   ....[153]....
        /*06ec*/ 	.word	0x0000eaf0


	//   ....[154]....
        /*06f0*/ 	.word	0x0000ebd0


	//   ....[155]....
        /*06f4*/ 	.word	0x0000ec60


	//   ....[156]....
        /*06f8*/ 	.word	0x0000ecd0


	//   ....[157]....
        /*06fc*/ 	.word	0x0000ed30


	//   ....[158]....
        /*0700*/ 	.word	0x0000ee30


	//   ....[159]....
        /*0704*/ 	.word	0x0000ee90


	//   ....[160]....
        /*0708*/ 	.word	0x0000ef90


	//   ....[161]....
        /*070c*/ 	.word	0x0000eff0


	//   ....[162]....
        /*0710*/ 	.word	0x0000f0f0


	//   ....[163]....
        /*0714*/ 	.word	0x0000f150


	//   ....[164]....
        /*0718*/ 	.word	0x0000f250


	//   ....[165]....
        /*071c*/ 	.word	0x0000f2b0


	//   ....[166]....
        /*0720*/ 	.word	0x0000f3b0


	//   ....[167]....
        /*0724*/ 	.word	0x0000f410


	//   ....[168]....
        /*0728*/ 	.word	0x0000f510


	//   ....[169]....
        /*072c*/ 	.word	0x0000f570


	//   ....[170]....
        /*0730*/ 	.word	0x0000f610


	//   ....[171]....
        /*0734*/ 	.word	0x0000f6d0


	//   ....[172]....
        /*0738*/ 	.word	0x0000f7a0


	//   ....[173]....
        /*073c*/ 	.word	0x0000f800


	//   ....[174]....
        /*0740*/ 	.word	0x0000f8c0


	//   ....[175]....
        /*0744*/ 	.word	0x0000f920


	//   ....[176]....
        /*0748*/ 	.word	0x0000f9d0


	//   ....[177]....
        /*074c*/ 	.word	0x0000fa50


	//   ....[178]....
        /*0750*/ 	.word	0x0000fb00


	//   ....[179]....
        /*0754*/ 	.word	0x0000fc30


	//   ....[180]....
        /*0758*/ 	.word	0x0000fce0


	//   ....[181]....
        /*075c*/ 	.word	0x0000fd60


	//   ....[182]....
        /*0760*/ 	.word	0x0000fe20


	//   ....[183]....
        /*0764*/ 	.word	0x0000fe80


	//   ....[184]....
        /*0768*/ 	.word	0x0000ff30


	//   ....[185]....
        /*076c*/ 	.word	0x0000ff90


	//   ....[186]....
        /*0770*/ 	.word	0x00010040


	//   ....[187]....
        /*0774*/ 	.word	0x000100a0


	//   ....[188]....
        /*0778*/ 	.word	0x00010150


	//   ....[189]....
        /*077c*/ 	.word	0x000101b0


	//   ....[190]....
        /*0780*/ 	.word	0x00010260


	//   ....[191]....
        /*0784*/ 	.word	0x000102c0


	//   ....[192]....
        /*0788*/ 	.word	0x00010370


	//   ....[193]....
        /*078c*/ 	.word	0x000103d0


	//   ....[194]....
        /*0790*/ 	.word	0x00010480


	//   ....[195]....
        /*0794*/ 	.word	0x00010570


	//   ....[196]....
        /*0798*/ 	.word	0x00010610


	//   ....[197]....
        /*079c*/ 	.word	0x00010670


	//   ....[198]....
        /*07a0*/ 	.word	0x00010730


	//   ....[199]....
        /*07a4*/ 	.word	0x00010790


	//   ....[200]....
        /*07a8*/ 	.word	0x00010850


	//   ....[201]....
        /*07ac*/ 	.word	0x000108b0


	//   ....[202]....
        /*07b0*/ 	.word	0x00010970


	//   ....[203]....
        /*07b4*/ 	.word	0x000109d0


	//   ....[204]....
        /*07b8*/ 	.word	0x00010a90


	//   ....[205]....
        /*07bc*/ 	.word	0x00010af0


	//   ....[206]....
        /*07c0*/ 	.word	0x00010bb0


	//   ....[207]....
        /*07c4*/ 	.word	0x00010c10


	//   ....[208]....
        /*07c8*/ 	.word	0x00010cd0


	//   ....[209]....
        /*07cc*/ 	.word	0x00010d30


	//   ....[210]....
        /*07d0*/ 	.word	0x00010df0


	//   ....[211]....
        /*07d4*/ 	.word	0x00010ee0


	//   ....[212]....
        /*07d8*/ 	.word	0x00010f90


	//   ....[213]....
        /*07dc*/ 	.word	0x00011020


	//   ....[214]....
        /*07e0*/ 	.word	0x000110d0


	//   ....[215]....
        /*07e4*/ 	.word	0x00011130


	//   ....[216]....
        /*07e8*/ 	.word	0x000111e0


	//   ....[217]....
        /*07ec*/ 	.word	0x00011240


	//   ....[218]....
        /*07f0*/ 	.word	0x00011300


	//   ....[219]....
        /*07f4*/ 	.word	0x00011360


	//   ....[220]....
        /*07f8*/ 	.word	0x00011410


	//   ....[221]....
        /*07fc*/ 	.word	0x00011470


	//   ....[222]....
        /*0800*/ 	.word	0x00011530


	//   ....[223]....
        /*0804*/ 	.word	0x00011590


	//   ....[224]....
        /*0808*/ 	.word	0x00011640


	//   ....[225]....
        /*080c*/ 	.word	0x000116a0


	//   ....[226]....
        /*0810*/ 	.word	0x00011760


	//   ....[227]....
        /*0814*/ 	.word	0x000117f0


	//   ....[228]....
        /*0818*/ 	.word	0x00011910


	//----- nvinfo : EIATTR_REG_RECONFIG
	.align		4
.L_1551:
        /*081c*/ 	.byte	0x01, 0x54
	.zero		2


	//----- nvinfo : EIATTR_SYSCALL_OFFSETS
	.align		4
        /*0820*/ 	.byte	0x04, 0x46
        /*0822*/ 	.short	(.L_1553 - .L_1552)


	//   ....[0]....
.L_1552:
        /*0824*/ 	.word	0x00001470


	//   ....[1]....
        /*0828*/ 	.word	0x0000a200


	//   ....[2]....
        /*082c*/ 	.word	0x0000a350


	//   ....[3]....
        /*0830*/ 	.word	0x0000a440


	//   ....[4]....
        /*0834*/ 	.word	0x0000b320


	//----- nvinfo : EIATTR_MBARRIER_INSTR_OFFSETS
	.align		4
.L_1553:
        /*0838*/ 	.byte	0x04, 0x39
        /*083a*/ 	.short	(.L_1555 - .L_1554)


	//   ....[0]....
.L_1554:
        /*083c*/ 	.word	0x00000180
        /*0840*/ 	.word	0x000000ff
        /*0844*/ 	.word	0x00016800
        /*0848*/ 	.short	0x0100
        /*084a*/ 	.byte	0x08
	.zero		1


	//   ....[1]....
        /*084c*/ 	.word	0x00000190
        /*0850*/ 	.word	0x000000ff
        /*0854*/ 	.word	0x00016820
        /*0858*/ 	.short	0x0100
        /*085a*/ 	.byte	0x08
	.zero		1


	//   ....[2]....
        /*085c*/ 	.word	0x00000280
        /*0860*/ 	.word	0x000000ff
        /*0864*/ 	.word	0x00016830
        /*0868*/ 	.short	0x0100
        /*086a*/ 	.byte	0x08
	.zero		1


	//   ....[3]....
        /*086c*/ 	.word	0x00000290
        /*0870*/ 	.word	0x000000ff
        /*0874*/ 	.word	0x00016840
        /*0878*/ 	.short	0x0100
        /*087a*/ 	.byte	0x08
	.zero		1


	//   ....[4]....
        /*087c*/ 	.word	0x000002a0
        /*0880*/ 	.word	0x000000ff
        /*0884*/ 	.word	0x00016838
        /*0888*/ 	.short	0x0100
        /*088a*/ 	.byte	0x08
	.zero		1


	//   ....[5]....
        /*088c*/ 	.word	0x000002b0
        /*0890*/ 	.word	0x000000ff
        /*0894*/ 	.word	0x00016848
        /*0898*/ 	.short	0x0100
        /*089a*/ 	.byte	0x08
	.zero		1


	//   ....[6]....
        /*089c*/ 	.word	0x000003e0
        /*08a0*/ 	.word	0x000000ff
        /*08a4*/ 	.word	0x00016850
        /*08a8*/ 	.short	0x0100
        /*08aa*/ 	.byte	0x08
	.zero		1


	//   ....[7]....
        /*08ac*/ 	.word	0x000003f0
        /*08b0*/ 	.word	0x000000ff
        /*08b4*/ 	.word	0x00016860
        /*08b8*/ 	.short	0x0100
        /*08ba*/ 	.byte	0x08
	.zero		1


	//   ....[8]....
        /*08bc*/ 	.word	0x00000400
        /*08c0*/ 	.word	0x000000ff
        /*08c4*/ 	.word	0x00016858
        /*08c8*/ 	.short	0x0100
        /*08ca*/ 	.byte	0x08
	.zero		1


	//   ....[9]....
        /*08cc*/ 	.word	0x00000410
        /*08d0*/ 	.word	0x000000ff
        /*08d4*/ 	.word	0x00016868
        /*08d8*/ 	.short	0x0100
        /*08da*/ 	.byte	0x08
	.zero		1


	//   ....[10]....
        /*08dc*/ 	.word	0x00000500
        /*08e0*/ 	.word	0x000000ff
        /*08e4*/ 	.word	0x00016870
        /*08e8*/ 	.short	0x0100
        /*08ea*/ 	.byte	0x06
	.zero		1


	//   ....[11]....
        /*08ec*/ 	.word	0x00000510
        /*08f0*/ 	.word	0x000000ff
        /*08f4*/ 	.word	0x00016880
        /*08f8*/ 	.short	0x0100
        /*08fa*/ 	.byte	0x06
	.zero		1


	//   ....[12]....
        /*08fc*/ 	.word	0x00000520
        /*0900*/ 	.word	0x000000ff
        /*0904*/ 	.word	0x00016878
        /*0908*/ 	.short	0x0100
        /*090a*/ 	.byte	0x06
	.zero		1


	//   ....[13]....
        /*090c*/ 	.word	0x00000530
        /*0910*/ 	.word	0x000000ff
        /*0914*/ 	.word	0x00016888
        /*0918*/ 	.short	0x0100
        /*091a*/ 	.byte	0x06
	.zero		1


	//   ....[14]....
        /*091c*/ 	.word	0x00000660
        /*0920*/ 	.word	0x000000ff
        /*0924*/ 	.word	0x00016890
        /*0928*/ 	.short	0x0100
        /*092a*/ 	.byte	0x08
	.zero		1


	//   ....[15]....
        /*092c*/ 	.word	0x00000670
        /*0930*/ 	.word	0x000000ff
        /*0934*/ 	.word	0x000168a0
        /*0938*/ 	.short	0x0100
        /*093a*/ 	.byte	0x08
	.zero		1


	//   ....[16]....
        /*093c*/ 	.word	0x00000680
        /*0940*/ 	.word	0x000000ff
        /*0944*/ 	.word	0x00016898
        /*0948*/ 	.short	0x0100
        /*094a*/ 	.byte	0x08
	.zero		1


	//   ....[17]....
        /*094c*/ 	.word	0x00000690
        /*0950*/ 	.word	0x000000ff
        /*0954*/ 	.word	0x000168a8
        /*0958*/ 	.short	0x0100
        /*095a*/ 	.byte	0x08
	.zero		1


	//   ....[18]....
        /*095c*/ 	.word	0x000007d0
        /*0960*/ 	.word	0x000000ff
        /*0964*/ 	.word	0x000168b0
        /*0968*/ 	.short	0x0100
        /*096a*/ 	.byte	0x08
	.zero		1


	//   ....[19]....
        /*096c*/ 	.word	0x000007e0
        /*0970*/ 	.word	0x000000ff
        /*0974*/ 	.word	0x000168c0
        /*0978*/ 	.short	0x0100
        /*097a*/ 	.byte	0x08
	.zero		1


	//   ....[20]....
        /*097c*/ 	.word	0x000007f0
        /*0980*/ 	.word	0x000000ff
        /*0984*/ 	.word	0x000168b8
        /*0988*/ 	.short	0x0100
        /*098a*/ 	.byte	0x08
	.zero		1


	//   ....[21]....
        /*098c*/ 	.word	0x00000800
        /*0990*/ 	.word	0x000000ff
        /*0994*/ 	.word	0x000168c8
        /*0998*/ 	.short	0x0100
        /*099a*/ 	.byte	0x08
	.zero		1


	//   ....[22]....
        /*099c*/ 	.word	0x000014f0
        /*09a0*/ 	.word	0x000000ff
        /*09a4*/ 	.word	0x00016800
        /*09a8*/ 	.short	0x010a
        /*09aa*/ 	.byte	0x2d
	.zero		1


	//   ....[23]....
        /*09ac*/ 	.word	0x00001570
        /*09b0*/ 	.word	0x00000004
        /*09b4*/ 	.word	0x00016830
        /*09b8*/ 	.short	0x010a
        /*09ba*/ 	.byte	0x3f
	.zero		1


	//   ....[24]....
        /*09bc*/ 	.word	0x000015b0
        /*09c0*/ 	.word	0x00000004
        /*09c4*/ 	.word	0x00016830
        /*09c8*/ 	.short	0x010a
        /*09ca*/ 	.byte	0x3f
	.zero		1


	//   ....[25]....
        /*09cc*/ 	.word	0x00002140
        /*09d0*/ 	.word	0x000000ff
        /*09d4*/ 	.word	0x00000000
        /*09d8*/ 	.short	0x0101
        /*09da*/ 	.byte	0x06
	.zero		1


	//   ....[26]....
        /*09dc*/ 	.word	0x000037d0
        /*09e0*/ 	.word	0x000000ff
        /*09e4*/ 	.word	0x00016830
        /*09e8*/ 	.short	0x010a
        /*09ea*/ 	.byte	0x06
	.zero		1


	//   ....[27]....
        /*09ec*/ 	.word	0x00003810
        /*09f0*/ 	.word	0x000000ff
        /*09f4*/ 	.word	0x00016830
        /*09f8*/ 	.short	0x010a
        /*09fa*/ 	.byte	0x06
	.zero		1


	//   ....[28]....
        /*09fc*/ 	.word	0x00003a20
        /*0a00*/ 	.word	0x000000ff
        /*0a04*/ 	.word	0x00016850
        /*0a08*/ 	.short	0x010a
        /*0a0a*/ 	.byte	0x06
	.zero		1


	//   ....[29]....
        /*0a0c*/ 	.word	0x00003a60
        /*0a10*/ 	.word	0x000000ff
        /*0a14*/ 	.word	0x00016850
        /*0a18*/ 	.short	0x010a
        /*0a1a*/ 	.byte	0x06
	.zero		1


	//   ....[30]....
        /*0a1c*/ 	.word	0x00003ee0
        /*0a20*/ 	.word	0x000000ff
        /*0a24*/ 	.word	0x00000000
        /*0a28*/ 	.short	0x0101
        /*0a2a*/ 	.byte	0x06
	.zero		1


	//   ....[31]....
        /*0a2c*/ 	.word	0x000059d0
        /*0a30*/ 	.word	0x000000ff
        /*0a34*/ 	.word	0x00000000
        /*0a38*/ 	.short	0x0101
        /*0a3a*/ 	.byte	0x06
	.zero		1


	//   ....[32]....
        /*0a3c*/ 	.word	0x00005eb0
        /*0a40*/ 	.word	0x000000ff
        /*0a44*/ 	.word	0x00016830
        /*0a48*/ 	.short	0x010a
        /*0a4a*/ 	.byte	0x06
	.zero		1


	//   ....[33]....
        /*0a4c*/ 	.word	0x00005ef0
        /*0a50*/ 	.word	0x000000ff
        /*0a54*/ 	.word	0x00016830
        /*0a58*/ 	.short	0x010a
        /*0a5a*/ 	.byte	0x06
	.zero		1


	//   ....[34]....
        /*0a5c*/ 	.word	0x00006100
        /*0a60*/ 	.word	0x000000ff
        /*0a64*/ 	.word	0x00016850
        /*0a68*/ 	.short	0x010a
        /*0a6a*/ 	.byte	0x06
	.zero		1


	//   ....[35]....
        /*0a6c*/ 	.word	0x00006140
        /*0a70*/ 	.word	0x000000ff
        /*0a74*/ 	.word	0x00016850
        /*0a78*/ 	.short	0x010a
        /*0a7a*/ 	.byte	0x06
	.zero		1


	//   ....[36]....
        /*0a7c*/ 	.word	0x00006560
        /*0a80*/ 	.word	0x000000ff
        /*0a84*/ 	.word	0x00000000
        /*0a88*/ 	.short	0x0101
        /*0a8a*/ 	.byte	0x06
	.zero		1


	//   ....[37]....
        /*0a8c*/ 	.word	0x00007710
        /*0a90*/ 	.word	0x000000ff
        /*0a94*/ 	.word	0x00000000
        /*0a98*/ 	.short	0x0101
        /*0a9a*/ 	.byte	0x06
	.zero		1


	//   ....[38]....
        /*0a9c*/ 	.word	0x00007b20
        /*0aa0*/ 	.word	0x000000ff
        /*0aa4*/ 	.word	0x00016850
        /*0aa8*/ 	.short	0x010a
        /*0aaa*/ 	.byte	0x05
	.zero		1


	//   ....[39]....
        /*0aac*/ 	.word	0x00007b60
        /*0ab0*/ 	.word	0x000000ff
        /*0ab4*/ 	.word	0x00016850
        /*0ab8*/ 	.short	0x010a
        /*0aba*/ 	.byte	0x05
	.zero		1


	//   ....[40]....
        /*0abc*/ 	.word	0x000080c0
        /*0ac0*/ 	.word	0x000000ff
        /*0ac4*/ 	.word	0x00000000
        /*0ac8*/ 	.short	0x0101
        /*0aca*/ 	.byte	0x04
	.zero		1


	//   ....[41]....
        /*0acc*/ 	.word	0x00008cd0
        /*0ad0*/ 	.word	0x00000000
        /*0ad4*/ 	.word	0x00000000
        /*0ad8*/ 	.short	0x0101
        /*0ada*/ 	.byte	0x3f
	.zero		1


	//   ....[42]....
        /*0adc*/ 	.word	0x0000a9a0
        /*0ae0*/ 	.word	0x00000000
        /*0ae4*/ 	.word	0x00016840
        /*0ae8*/ 	.short	0x010a
        /*0aea*/ 	.byte	0x3f
	.zero		1


	//   ....[43]....
        /*0aec*/ 	.word	0x0000b100
        /*0af0*/ 	.word	0x00000000
        /*0af4*/ 	.word	0x00016830
        /*0af8*/ 	.short	0x0107
        /*0afa*/ 	.byte	0x3f
	.zero		1


	//   ....[44]....
        /*0afc*/ 	.word	0x0000b1c0
        /*0b00*/ 	.word	0x00000000
        /*0b04*/ 	.word	0x00016830
        /*0b08*/ 	.short	0x0101
        /*0b0a*/ 	.byte	0x3f
	.zero		1


	//   ....[45]....
        /*0b0c*/ 	.word	0x0000bf30
        /*0b10*/ 	.word	0x00000010
        /*0b14*/ 	.word	0x00016800
        /*0b18*/ 	.short	0x0107
        /*0b1a*/ 	.byte	0x3f
	.zero		1


	//   ....[46]....
        /*0b1c*/ 	.word	0x0000c020
        /*0b20*/ 	.word	0x00000010
        /*0b24*/ 	.word	0x00016800
        /*0b28*/ 	.short	0x0101
        /*0b2a*/ 	.byte	0x3f
	.zero		1


	//   ....[47]....
        /*0b2c*/ 	.word	0x0000c040
        /*0b30*/ 	.word	0x00000010
        /*0b34*/ 	.word	0x00016820
        /*0b38*/ 	.short	0x010a
        /*0b3a*/ 	.byte	0x3f
	.zero		1


	//   ....[48]....
        /*0b3c*/ 	.word	0x0000c3c0
        /*0b40*/ 	.word	0x00000005
        /*0b44*/ 	.word	0x00016840
        /*0b48*/ 	.short	0x010a
        /*0b4a*/ 	.byte	0x3f
	.zero		1


	//   ....[49]....
        /*0b4c*/ 	.word	0x0000c8e0
        /*0b50*/ 	.word	0x00000005
        /*0b54*/ 	.word	0x00016830
        /*0b58*/ 	.short	0x0107
        /*0b5a*/ 	.byte	0x3f
	.zero		1


	//   ....[50]....
        /*0b5c*/ 	.word	0x0000c9a0
        /*0b60*/ 	.word	0x00000005
        /*0b64*/ 	.word	0x00016830
        /*0b68*/ 	.short	0x0101
        /*0b6a*/ 	.byte	0x3f
	.zero		1


	//   ....[51]....
        /*0b6c*/ 	.word	0x0000ca00
        /*0b70*/ 	.word	0x00000005
        /*0b74*/ 	.word	0x00016860
        /*0b78*/ 	.short	0x010a
        /*0b7a*/ 	.byte	0x3f
	.zero		1


	//   ....[52]....
        /*0b7c*/ 	.word	0x0000cf10
        /*0b80*/ 	.word	0x00000005
        /*0b84*/ 	.word	0x00016850
        /*0b88*/ 	.short	0x0107
        /*0b8a*/ 	.byte	0x3f
	.zero		1


	//   ....[53]....
        /*0b8c*/ 	.word	0x0000d070
        /*0b90*/ 	.word	0x00000005
        /*0b94*/ 	.word	0x00016850
        /*0b98*/ 	.short	0x0101
        /*0b9a*/ 	.byte	0x3f
	.zero		1


	//   ....[54]....
        /*0b9c*/ 	.word	0x0000d280
        /*0ba0*/ 	.word	0x00000004
        /*0ba4*/ 	.word	0x00016860
        /*0ba8*/ 	.short	0x010a
        /*0baa*/ 	.byte	0x3f
	.zero		1


	//   ....[55]....
        /*0bac*/ 	.word	0x0000d730
        /*0bb0*/ 	.word	0x00000004
        /*0bb4*/ 	.word	0x00016850
        /*0bb8*/ 	.short	0x0107
        /*0bba*/ 	.byte	0x3f
	.zero		1


	//   ....[56]....
        /*0bbc*/ 	.word	0x0000d7f0
        /*0bc0*/ 	.word	0x00000004
        /*0bc4*/ 	.word	0x00016850
        /*0bc8*/ 	.short	0x0101
        /*0bca*/ 	.byte	0x3f
	.zero		1


	//   ....[57]....
        /*0bcc*/ 	.word	0x0000dac0
        /*0bd0*/ 	.word	0x00000005
        /*0bd4*/ 	.word	0x00016820
        /*0bd8*/ 	.short	0x010a
        /*0bda*/ 	.byte	0x3f
	.zero		1


	//   ....[58]....
        /*0bdc*/ 	.word	0x0000dc40
        /*0be0*/ 	.word	0x00000003
        /*0be4*/ 	.word	0x00016840
        /*0be8*/ 	.short	0x010a
        /*0bea*/ 	.byte	0x3f
	.zero		1


	//   ....[59]....
        /*0bec*/ 	.word	0x0000dce0
        /*0bf0*/ 	.word	0x00000005
        /*0bf4*/ 	.word	0x00016840
        /*0bf8*/ 	.short	0x010a
        /*0bfa*/ 	.byte	0x3f
	.zero		1


	//   ....[60]....
        /*0bfc*/ 	.word	0x0000dd20
        /*0c00*/ 	.word	0x00000003
        /*0c04*/ 	.word	0x00016860
        /*0c08*/ 	.short	0x010a
        /*0c0a*/ 	.byte	0x3f
	.zero		1


	//   ....[61]....
        /*0c0c*/ 	.word	0x0000dd60
        /*0c10*/ 	.word	0x00000005
        /*0c14*/ 	.word	0x00016860
        /*0c18*/ 	.short	0x010a
        /*0c1a*/ 	.byte	0x3f
	.zero		1


	//   ....[62]....
        /*0c1c*/ 	.word	0x0000ddd0
        /*0c20*/ 	.word	0x00000003
        /*0c24*/ 	.word	0x00016800
        /*0c28*/ 	.short	0x010a
        /*0c2a*/ 	.byte	0x3f
	.zero		1


	//   ....[63]....
        /*0c2c*/ 	.word	0x0000de20
        /*0c30*/ 	.word	0x00000004
        /*0c34*/ 	.word	0x00016830
        /*0c38*/ 	.short	0x010a
        /*0c3a*/ 	.byte	0x3f
	.zero		1


	//   ....[64]....
        /*0c3c*/ 	.word	0x0000de80
        /*0c40*/ 	.word	0x00000003
        /*0c44*/ 	.word	0x00016830
        /*0c48*/ 	.short	0x010a
        /*0c4a*/ 	.byte	0x3f
	.zero		1


	//   ....[65]....
        /*0c4c*/ 	.word	0x0000dee0
        /*0c50*/ 	.word	0x00000003
        /*0c54*/ 	.word	0x00016850
        /*0c58*/ 	.short	0x010a
        /*0c5a*/ 	.byte	0x3f
	.zero		1


	//   ....[66]....
        /*0c5c*/ 	.word	0x0000df40
        /*0c60*/ 	.word	0x00000003
        /*0c64*/ 	.word	0x00016830
        /*0c68*/ 	.short	0x010a
        /*0c6a*/ 	.byte	0x3f
	.zero		1


	//   ....[67]....
        /*0c6c*/ 	.word	0x0000dfa0
        /*0c70*/ 	.word	0x00000003
        /*0c74*/ 	.word	0x00016850
        /*0c78*/ 	.short	0x010a
        /*0c7a*/ 	.byte	0x3f
	.zero		1


	//   ....[68]....
        /*0c7c*/ 	.word	0x0000e000
        /*0c80*/ 	.word	0x00000007
        /*0c84*/ 	.word	0x00016850
        /*0c88*/ 	.short	0x010a
        /*0c8a*/ 	.byte	0x3f
	.zero		1


	//   ....[69]....
        /*0c8c*/ 	.word	0x0000e100
        /*0c90*/ 	.word	0x00000000
        /*0c94*/ 	.word	0x00016840
        /*0c98*/ 	.short	0x010a
        /*0c9a*/ 	.byte	0x3f
	.zero		1


	//   ....[70]....
        /*0c9c*/ 	.word	0x0000fb30
        /*0ca0*/ 	.word	0x00000010
        /*0ca4*/ 	.word	0x00016820
        /*0ca8*/ 	.short	0x010a
        /*0caa*/ 	.byte	0x3f
	.zero		1


	//   ....[71]....
        /*0cac*/ 	.word	0x0000fb80
        /*0cb0*/ 	.word	0x00000005
        /*0cb4*/ 	.word	0x00016840
        /*0cb8*/ 	.short	0x010a
        /*0cba*/ 	.byte	0x3f
	.zero		1


	//   ....[72]....
        /*0cbc*/ 	.word	0x000104c0
        /*0cc0*/ 	.word	0x00000005
        /*0cc4*/ 	.word	0x00016860
        /*0cc8*/ 	.short	0x010a
        /*0cca*/ 	.byte	0x3f
	.zero		1


	//   ....[73]....
        /*0ccc*/ 	.word	0x00010e30
        /*0cd0*/ 	.word	0x00000004
        /*0cd4*/ 	.word	0x00016860
        /*0cd8*/ 	.short	0x010a
        /*0cda*/ 	.byte	0x3f
	.zero		1


	//   ....[74]....
        /*0cdc*/ 	.word	0x00011830
        /*0ce0*/ 	.word	0x00000005
        /*0ce4*/ 	.word	0x00016820
        /*0ce8*/ 	.short	0x010a
        /*0cea*/ 	.byte	0x3f
	.zero		1


	//   ....[75]....
        /*0cec*/ 	.word	0x000119d0
        /*0cf0*/ 	.word	0x00000003
        /*0cf4*/ 	.word	0x00016840
        /*0cf8*/ 	.short	0x010a
        /*0cfa*/ 	.byte	0x3f
	.zero		1


	//   ....[76]....
        /*0cfc*/ 	.word	0x00011a20
        /*0d00*/ 	.word	0x00000005
        /*0d04*/ 	.word	0x00016840
        /*0d08*/ 	.short	0x010a
        /*0d0a*/ 	.byte	0x3f
	.zero		1


	//   ....[77]....
        /*0d0c*/ 	.word	0x00011a70
        /*0d10*/ 	.word	0x00000003
        /*0d14*/ 	.word	0x00016860
        /*0d18*/ 	.short	0x010a
        /*0d1a*/ 	.byte	0x3f
	.zero		1


	//----- nvinfo : EIATTR_NUM_MBARRIERS
	.align		4
.L_1555:
        /*0d1c*/ 	.byte	0x03, 0x38
        /*0d1e*/ 	.short	0x0016


	//----- nvinfo : EIATTR_EXIT_INSTR_OFFSETS
	.align		4
        /*0d20*/ 	.byte	0x04, 0x1c
        /*0d22*/ 	.short	(.L_1557 - .L_1556)


	//   ....[0]....
.L_1556:
        /*0d24*/ 	.word	0x00000970


	//   ....[1]....
        /*0d28*/ 	.word	0x00009720


	//   ....[2]....
        /*0d2c*/ 	.word	0x0000ddb0


	//----- nvinfo : EIATTR_MAX_THREADS
	.align		4
.L_1557:
        /*0d30*/ 	.byte	0x04, 0x05
        /*0d32*/ 	.short	(.L_1559 - .L_1558)
.L_1558:
        /*0d34*/ 	.word	0x00000200
        /*0d38*/ 	.word	0x00000001
        /*0d3c*/ 	.word	0x00000001


	//----- nvinfo : EIATTR_CRS_STACK_SIZE
	.align		4
.L_1559:
        /*0d40*/ 	.byte	0x04, 0x1e
        /*0d42*/ 	.short	(.L_1561 - .L_1560)
.L_1560:
        /*0d44*/ 	.word	0x00000000


	//----- nvinfo : EIATTR_CBANK_PARAM_SIZE
	.align		4
.L_1561:
        /*0d48*/ 	.byte	0x03, 0x19
        /*0d4a*/ 	.short	0x0af0


	//----- nvinfo : EIATTR_PARAM_CBANK
	.align		4
        /*0d4c*/ 	.byte	0x04, 0x0a
        /*0d4e*/ 	.short	(.L_1563 - .L_1562)
	.align		4
.L_1562:
        /*0d50*/ 	.word	index@(.nv.constant0._ZN7cutlass13device_kernelIN5flash11enable_sm90INS1_16FlashAttnFwdSm90INS1_25CollectiveMainloopFwdSm90ILi2EN4cute5tupleIJNS5_1CILi1EEES8_S8_EEENS6_IJNS7_ILi192EEENS7_ILi128EEENS7_ILi64EEEEEELi64ENS_10bfloat16_tEfNS_4arch4Sm90ELb1ELb0ELb0ELb0ELb1ELb0ELb0ELb1ELb1ELb1ELb0ELb0EEENS1_21CollectiveEpilogueFwdINS6_IJSA_SC_SB_EEES9_SE_SG_Li384ELb0ELb1ELb0ELb0EEENS1_30DynamicPersistentTileSchedulerILi384ELi128ELb0ELb1ELb1EEEEEEEEEvNT_6ParamsE)
        /*0d54*/ 	.short	0x0210
        /*0d56*/ 	.short	0x0af0


	//----- nvinfo : EIATTR_SW_WAR
	.align		4
.L_1563:
        /*0d58*/ 	.byte	0x04, 0x36
        /*0d5a*/ 	.short	(.L_1565 - .L_1564)
.L_1564:
        /*0d5c*/ 	.word	0x00000008
.L_1565:


//--------------------- .nv.info._ZN7cutlass13device_kernelIN5flash11enable_sm90INS1_16FlashAttnFwdSm90INS1_25CollectiveMainloopFwdSm90ILi2EN4cute5tupleIJNS5_1CILi1EEES8_S8_EEENS6_IJNS7_ILi192EEENS7_ILi128EEENS7_ILi64EEEEEELi64ENS_10bfloat16_tEfNS_4arch4Sm90ELb1ELb0ELb0ELb1ELb1ELb0ELb0ELb1ELb1ELb1ELb0ELb0EEENS1_21CollectiveEpilogueFwdINS6_IJSA_SC_SB_EEES9_SE_SG_Li384ELb1ELb1ELb0ELb0EEENS1_36VarlenDynamicPersistentTileSchedulerILi192ELi128ELi384ELi128ELb0ELb1ELb1ELb1ELb1ELb1EEEEEEEEEvNT_6ParamsE --------------------------
	.section	.nv.info._ZN7cutlass13device_kernelIN5flash11enable_sm90INS1_16FlashAttnFwdSm90INS1_25CollectiveMainloopFwdSm90ILi2EN4cute5tupleIJNS5_1CILi1EEES8_S8_EEENS6_IJNS7_ILi192EEENS7_ILi128EEENS7_ILi64EEEEEELi64ENS_10bfloat16_tEfNS_4arch4Sm90ELb1ELb0ELb0ELb1ELb1ELb0ELb0ELb1ELb1ELb1ELb0ELb0EEENS1_21CollectiveEpilogueFwdINS6_IJSA_SC_SB_EEES9_SE_SG_Li384ELb1ELb1ELb0ELb0EEENS1_36VarlenDynamicPersistentTileSchedulerILi192ELi128ELi384ELi128ELb0ELb1ELb1ELb1ELb1ELb1EEEEEEEEEvNT_6ParamsE,"",@"SHT_CUDA_INFO"
	.sectionflags	@""
	.align	4


	//----- nvinfo : EIATTR_CUDA_API_VERSION
	.align		4
        /*0000*/ 	.byte	0x04, 0x37
        /*0002*/ 	.short	(.L_1567 - .L_1566)
.L_1566:
        /*0004*/ 	.word	0x00000082


	//----- nvinfo : EIATTR_KPARAM_INFO
	.align		4
.L_1567:
        /*0008*/ 	.byte	0x04, 0x17
        /*000a*/ 	.short	(.L_1569 - .L_1568)
.L_1568:
        /*000c*/ 	.word	0x00000000
        /*0010*/ 	.short	0x0000
        /*0012*/ 	.short	0x0070
        /*0014*/ 	.byte	0x00, 0xf0, 0x01, 0x2a


	//----- nvinfo : EIATTR_SPARSE_MMA_MASK
	.align		4
.L_1569:
        /*0018*/ 	.byte	0x03, 0x50
        /*001a*/ 	.short	0x0000


	//----- nvinfo : EIATTR_MAXREG_COUNT
	.align		4
        /*001c*/ 	.byte	0x03, 0x1b
        /*001e*/ 	.short	0x0080


	//----- nvinfo : EIATTR_NUM_BARRIERS
	.align		4
        /*0020*/ 	.byte	0x02, 0x4c
        /*0022*/ 	.byte	0x10
	.zero		1


	//----- nvinfo : EIATTR_EXTERNS
	.align		4
        /*0024*/ 	.byte	0x04, 0x0f
        /*0026*/ 	.short	(.L_1571 - .L_1570)


	//   ....[0]....
	.align		4
.L_1570:
        /*0028*/ 	.word	index@(__assertfail)


	//----- nvinfo : EIATTR_ANNOTATIONS
	.align		4
.L_1571:
        /*002c*/ 	.byte	0x04, 0x55
        /*002e*/ 	.short	(.L_1573 - .L_1572)


	//   ....[0]....
.L_1572:
        /* <DEDUP_REMOVED lines=30> */


	//----- nvinfo : EIATTR_MERCURY_ISA_VERSION
	.align		4
.L_1573:
        /*01f8*/ 	.byte	0x03, 0x5f
        /*01fa*/ 	.short	0x0101


	//----- nvinfo : EIATTR_UNUSED_LOAD_BYTE_OFFSET
	.align		4
        /*01fc*/ 	.byte	0x04, 0x44
        /*01fe*/ 	.short	(.L_1575 - .L_1574)


	//   ....[0]....
.L_1574:
        /*0200*/ 	.word	0x00000970
        /*0204*/ 	.word	0x0000fff0


	//   ....[1]....
        /*0208*/ 	.word	0x00008410
        /*020c*/ 	.word	0x0000fff0


	//----- nvinfo : EIATTR_INT_WARP_WIDE_INSTR_OFFSETS
	.align		4
.L_1575:
        /*0210*/ 	.byte	0x04, 0x31
        /*0212*/ 	.short	(.L_1577 - .L_1576)


	//   ....[0]....
.L_1576:
        /*0214*/ 	.word	0x000000c0


	//   ....[1]....
        /*0218*/ 	.word	0x000000d0


	//   ....[2]....
        /*021c*/ 	.word	0x00000170


	//   ....[3]....
        /*0220*/ 	.word	0x0000b050


	//   ....[4]....
        /*0224*/ 	.word	0x0000b0e0


	//   ....[5]....
        /*0228*/ 	.word	0x0000e2d0


	//   ....[6]....
        /*022c*/ 	.word	0x0000e360


	//----- nvinfo : EIATTR_COOP_GROUP_MASK_REGIDS
	.align		4
.L_1577:
        /*0230*/ 	.byte	0x04, 0x29
        /*0232*/ 	.short	(.L_1579 - .L_1578)


	//   ....[0]....
.L_1578:
        /*0234*/ 	.word	0xffffffff


	//   ....[1]....
        /*0238*/ 	.word	0xffffffff


	//   ....[2]....
        /*023c*/ 	.word	0xffffffff


	//   ....[3]....
        /*0240*/ 	.word	0xffffffff


	//   ....[4]....
        /*0244*/ 	.word	0xffffffff


	//   ....[5]....
        /*0248*/ 	.word	0xffffffff


	//   ....[6]....
        /*024c*/ 	.word	0xffffffff


	//   ....[7]....
        /*0250*/ 	.word	0xffffffff


	//   ....[8]....
        /*0254*/ 	.word	0xffffffff


	//   ....[9]....
        /*0258*/ 	.word	0xffffffff


	//   ....[10]....
        /*025c*/ 	.word	0xffffffff


	//   ....[11]....
        /*0260*/ 	.word	0xffffffff


	//   ....[12]....
        /*0264*/ 	.word	0xffffffff


	//   ....[13]....
        /*0268*/ 	.word	0xffffffff


	//   ....[14]....
        /*026c*/ 	.word	0xffffffff


	//   ....[15]....
        /*0270*/ 	.word	0xffffffff


	//   ....[16]....
        /*0274*/ 	.word	0xffffffff


	//   ....[17]....
        /*0278*/ 	.word	0xffffffff


	//   ....[18]....
        /*027c*/ 	.word	0xffffffff


	//   ....[19]....
        /*0280*/ 	.word	0xffffffff


	//   ....[20]....
        /*0284*/ 	.word	0xffffffff


	//   ....[21]....
        /*0288*/ 	.word	0xffffffff


	//   ....[22]....
        /*028c*/ 	.word	0xffffffff


	//   ....[23]....
        /*0290*/ 	.word	0xffffffff


	//   ....[24]....
        /*0294*/ 	.word	0xffffffff


	//   ....[25]....
        /*0298*/ 	.word	0xffffffff


	//   ....[26]....
        /*029c*/ 	.word	0xffffffff


	//   ....[27]....
        /*02a0*/ 	.word	0xffffffff


	//   ....[28]....
        /*02a4*/ 	.word	0xffffffff


	//   ....[29]....
        /*02a8*/ 	.word	0xffffffff


	//   ....[30]....
        /*02ac*/ 	.word	0xffffffff


	//   ....[31]....
        /*02b0*/ 	.word	0xffffffff


	//   ....[32]....
        /*02b4*/ 	.word	0xffffffff


	//   ....[33]....
        /*02b8*/ 	.word	0xffffffff


	//   ....[34]....
        /*02bc*/ 	.word	0xffffffff


	//   ....[35]....
        /*02c0*/ 	.word	0xffffffff


	//   ....[36]....
        /*02c4*/ 	.word	0xffffffff


	//   ....[37]....
        /*02c8*/ 	.word	0xffffffff


	//   ....[38]....
        /*02cc*/ 	.word	0xffffffff


	//   ....[39]....
        /*02d0*/ 	.word	0xffffffff


	//   ....[40]....
        /*02d4*/ 	.word	0xffffffff


	//   ....[41]....
        /*02d8*/ 	.word	0xffffffff


	//   ....[42]....
        /*02dc*/ 	.word	0xffffffff


	//   ....[43]....
        /*02e0*/ 	.word	0xffffffff


	//   ....[44]....
        /*02e4*/ 	.word	0xffffffff


	//   ....[45]....
        /*02e8*/ 	.word	0xffffffff


	//   ....[46]....
        /*02ec*/ 	.word	0xffffffff


	//   ....[47]....
        /*02f0*/ 	.word	0xffffffff


	//   ....[48]....
        /*02f4*/ 	.word	0xffffffff


	//   ....[49]....
        /*02f8*/ 	.word	0xffffffff


	//   ....[50]....
        /*02fc*/ 	.word	0xffffffff


	//   ....[51]....
        /*0300*/ 	.word	0xffffffff


	//   ....[52]....
        /*0304*/ 	.word	0xffffffff


	//   ....[53]....
        /*0308*/ 	.word	0xffffffff


	//   ....[54]....
        /*030c*/ 	.word	0xffffffff


	//   ....[55]....
        /*0310*/ 	.word	0xffffffff


	//   ....[56]....
        /*0314*/ 	.word	0xffffffff


	//   ....[57]....
        /*0318*/ 	.word	0xffffffff


	//   ....[58]....
        /*031c*/ 	.word	0xffffffff


	//   ....[59]....
        /*0320*/ 	.word	0xffffffff


	//   ....[60]....
        /*0324*/ 	.word	0xffffffff


	//   ....[61]....
        /*0328*/ 	.word	0xffffffff


	//   ....[62]....
        /*032c*/ 	.word	0xffffffff


	//   ....[63]....
        /*0330*/ 	.word	0xffffffff


	//   ....[64]....
        /*0334*/ 	.word	0xffffffff


	//   ....[65]....
        /*0338*/ 	.word	0xffffffff


	//   ....[66]....
        /*033c*/ 	.word	0xffffffff


	//   ....[67]....
        /*0340*/ 	.word	0xffffffff


	//   ....[68]....
        /*0344*/ 	.word	0xffffffff


	//   ....[69]....
        /*0348*/ 	.word	0xffffffff


	//   ....[70]....
        /*034c*/ 	.word	0xffffffff


	//   ....[71]....
        /*0350*/ 	.word	0xffffffff


	//   ....[72]....
        /*0354*/ 	.word	0xffffffff


	//   ....[73]....
        /*0358*/ 	.word	0xffffffff


	//   ....[74]....
        /*035c*/ 	.word	0xffffffff


	//   ....[75]....
        /*0360*/ 	.word	0xffffffff


	//   ....[76]....
        /*0364*/ 	.word	0xffffffff


	//   ....[77]....
        /*0368*/ 	.word	0xffffffff


	//   ....[78]....
        /*036c*/ 	.word	0xffffffff


	//   ....[79]....
        /*0370*/ 	.word	0xffffffff


	//   ....[80]....
        /*0374*/ 	.word	0xffffffff


	//   ....[81]....
        /*0378*/ 	.word	0xffffffff


	//   ....[82]....
        /*037c*/ 	.word	0xffffffff


	//   ....[83]....
        /*0380*/ 	.word	0xffffffff


	//   ....[84]....
        /*0384*/ 	.word	0xffffffff


	//   ....[85]....
        /*0388*/ 	.word	0xffffffff


	//   ....[86]....
        /*038c*/ 	.word	0xffffffff


	//   ....[87]....
        /*0390*/ 	.word	0xffffffff


	//   ....[88]....
        /*0394*/ 	.word	0xffffffff


	//   ....[89]....
        /*0398*/ 	.word	0xffffffff


	//   ....[90]....
        /*039c*/ 	.word	0xffffffff


	//   ....[91]....
        /*03a0*/ 	.word	0xffffffff


	//   ....[92]....
        /*03a4*/ 	.word	0xffffffff


	//   ....[93]....
        /*03a8*/ 	.word	0xffffffff


	//   ....[94]....
        /*03ac*/ 	.word	0xffffffff


	//   ....[95]....
        /*03b0*/ 	.word	0xffffffff


	//   ....[96]....
        /*03b4*/ 	.word	0xffffffff


	//   ....[97]....
        /*03b8*/ 	.word	0xffffffff


	//   ....[98]....
        /*03bc*/ 	.word	0xffffffff


	//   ....[99]....
        /*03c0*/ 	.word	0xffffffff


	//   ....[100]....
        /*03c4*/ 	.word	0xffffffff


	//   ....[101]....
        /*03c8*/ 	.word	0xffffffff


	//   ....[102]....
        /*03cc*/ 	.word	0xffffffff


	//   ....[103]....
        /*03d0*/ 	.word	0xffffffff


	//   ....[104]....
        /*03d4*/ 	.word	0xffffffff


	//   ....[105]....
        /*03d8*/ 	.word	0xffffffff


	//   ....[106]....
        /*03dc*/ 	.word	0xffffffff


	//   ....[107]....
        /*03e0*/ 	.word	0xffffffff


	//   ....[108]....
        /*03e4*/ 	.word	0xffffffff


	//   ....[109]....
        /*03e8*/ 	.word	0xffffffff


	//   ....[110]....
        /*03ec*/ 	.word	0xffffffff


	//   ....[111]....
        /*03f0*/ 	.word	0xffffffff


	//   ....[112]....
        /*03f4*/ 	.word	0xffffffff


	//   ....[113]....
        /*03f8*/ 	.word	0xffffffff


	//   ....[114]....
        /*03fc*/ 	.word	0xffffffff


	//   ....[115]....
        /*0400*/ 	.word	0xffffffff


	//   ....[116]....
        /*0404*/ 	.word	0xffffffff


	//   ....[117]....
        /*0408*/ 	.word	0xffffffff


	//   ....[118]....
        /*040c*/ 	.word	0xffffffff


	//   ....[119]....
        /*0410*/ 	.word	0xffffffff


	//   ....[120]....
        /*0414*/ 	.word	0xffffffff


	//   ....[121]....
        /*0418*/ 	.word	0xffffffff


	//   ....[122]....
        /*041c*/ 	.word	0xffffffff


	//   ....[123]....
        /*0420*/ 	.word	0xffffffff


	//   ....[124]....
        /*0424*/ 	.word	0xffffffff


	//   ....[125]....
        /*0428*/ 	.word	0xffffffff


	//   ....[126]....
        /*042c*/ 	.word	0xffffffff


	//   ....[127]....
        /*0430*/ 	.word	0xffffffff


	//   ....[128]....
        /*0434*/ 	.word	0xffffffff


	//   ....[129]....
        /*0438*/ 	.word	0xffffffff


	//   ....[130]....
        /*043c*/ 	.word	0xffffffff


	//   ....[131]....
        /*0440*/ 	.word	0xffffffff


	//   ....[132]....
        /*0444*/ 	.word	0xffffffff


	//   ....[133]....
        /*0448*/ 	.word	0xffffffff


	//   ....[134]....
        /*044c*/ 	.word	0xffffffff


	//   ....[135]....
        /*0450*/ 	.word	0xffffffff


	//   ....[136]....
        /*0454*/ 	.word	0xffffffff


	//   ....[137]....
        /*0458*/ 	.word	0xffffffff


	//   ....[138]....
        /*045c*/ 	.word	0xffffffff


	//   ....[139]....
        /*0460*/ 	.word	0xffffffff


	//   ....[140]....
        /*0464*/ 	.word	0xffffffff


	//   ....[141]....
        /*0468*/ 	.word	0xffffffff


	//   ....[142]....
        /*046c*/ 	.word	0xffffffff


	//   ....[143]....
        /*0470*/ 	.word	0xffffffff


	//   ....[144]....
        /*0474*/ 	.word	0xffffffff


	//   ....[145]....
        /*0478*/ 	.word	0xffffffff


	//   ....[146]....
        /*047c*/ 	.word	0xffffffff


	//   ....[147]....
        /*0480*/ 	.word	0xffffffff


	//   ....[148]....
        /*0484*/ 	.word	0xffffffff


	//   ....[149]....
        /*0488*/ 	.word	0xffffffff


	//   ....[150]....
        /*048c*/ 	.word	0xffffffff


	//   ....[151]....
        /*0490*/ 	.word	0xffffffff


	//   ....[152]....
        /*0494*/ 	.word	0xffffffff


	//   ....[153]....
        /*0498*/ 	.word	0xffffffff


	//   ....[154]....
        /*049c*/ 	.word	0xffffffff


	//   ....[155]....
        /*04a0*/ 	.word	0xffffffff


	//   ....[156]....
        /*04a4*/ 	.word	0xffffffff


	//   ....[157]....
        /*04a8*/ 	.word	0xffffffff


	//   ....[158]....
        /*04ac*/ 	.word	0xffffffff


	//   ....[159]....
        /*04b0*/ 	.word	0xffffffff


	//   ....[160]....
        /*04b4*/ 	.word	0xffffffff


	//   ....[161]....
        /*04b8*/ 	.word	0xffffffff


	//   ....[162]....
        /*04bc*/ 	.word	0xffffffff


	//   ....[163]....
        /*04c0*/ 	.word	0xffffffff


	//   ....[164]....
        /*04c4*/ 	.word	0xffffffff


	//   ....[165]....
        /*04c8*/ 	.word	0xffffffff


	//   ....[166]....
        /*04cc*/ 	.word	0xffffffff


	//   ....[167]....
        /*04d0*/ 	.word	0xffffffff


	//   ....[168]....
        /*04d4*/ 	.word	0xffffffff


	//   ....[169]....
        /*04d8*/ 	.word	0x0500000f


	//   ....[170]....
        /*04dc*/ 	.word	0x0500000f


	//   ....[171]....
        /*04e0*/ 	.word	0x0500000f


	//   ....[172]....
        /*04e4*/ 	.word	0x0500000f


	//   ....[173]....
        /*04e8*/ 	.word	0x0500000f


	//   ....[174]....
        /*04ec*/ 	.word	0x0500000f


	//   ....[175]....
        /*04f0*/ 	.word	0x0500000f


	//   ....[176]....
        /*04f4*/ 	.word	0x0500000f


	//   ....[177]....
        /*04f8*/ 	.word	0x0500000f


	//   ....[178]....
        /*04fc*/ 	.word	0x0500000f


	//   ....[179]....
        /*0500*/ 	.word	0x0500000f


	//   ....[180]....
        /*0504*/ 	.word	0x0500000f


	//   ....[181]....
        /*0508*/ 	.word	0x0500000f


	//   ....[182]....
        /*050c*/ 	.word	0x0500000f


	//   ....[183]....
        /*0510*/ 	.word	0x0500000f


	//   ....[184]....
        /*0514*/ 	.word	0x0500000f


	//   ....[185]....
        /*0518*/ 	.word	0x0500000f


	//   ....[186]....
        /*051c*/ 	.word	0x0500000f


	//   ....[187]....
        /*0520*/ 	.word	0x0500000f


	//   ....[188]....
        /*0524*/ 	.word	0x0500000f


	//   ....[189]....
        /*0528*/ 	.word	0x0500000f


	//   ....[190]....
        /*052c*/ 	.word	0x0500000f


	//   ....[191]....
        /*0530*/ 	.word	0x0500000f


	//   ....[192]....
        /*0534*/ 	.word	0x0500000f


	//   ....[193]....
        /*0538*/ 	.word	0x0500000f


	//   ....[194]....
        /*053c*/ 	.word	0x0500000f


	//   ....[195]....
        /*0540*/ 	.word	0x0500000f


	//   ....[196]....
        /*0544*/ 	.word	0x0500000f


	//   ....[197]....
        /*0548*/ 	.word	0x0500000f


	//   ....[198]....
        /*054c*/ 	.word	0x0500000f


	//   ....[199]....
        /*0550*/ 	.word	0x0500000f


	//   ....[200]....
        /*0554*/ 	.word	0x0500000f


	//   ....[201]....
        /*0558*/ 	.word	0x0500000f


	//   ....[202]....
        /*055c*/ 	.word	0x0500000f


	//   ....[203]....
        /*0560*/ 	.word	0x0500000f


	//   ....[204]....
        /*0564*/ 	.word	0x0500000f


	//   ....[205]....
        /*0568*/ 	.word	0x0500000f


	//   ....[206]....
        /*056c*/ 	.word	0x0500000f


	//   ....[207]....
        /*0570*/ 	.word	0x0500000f


	//   ....[208]....
        /*0574*/ 	.word	0x0500000f


	//   ....[209]....
        /*0578*/ 	.word	0x0500000f


	//   ....[210]....
        /*057c*/ 	.word	0x0500000f


	//   ....[211]....
        /*0580*/ 	.word	0x0500000f


	//   ....[212]....
        /*0584*/ 	.word	0x0500000f


	//   ....[213]....
        /*0588*/ 	.word	0x0500000f


	//   ....[214]....
        /*058c*/ 	.word	0x0500000f


	//   ....[215]....
        /*0590*/ 	.word	0x0500000f


	//   ....[216]....
        /*0594*/ 	.word	0x0500000f


	//   ....[217]....
        /*0598*/ 	.word	0x0500000f


	//   ....[218]....
        /*059c*/ 	.word	0x0500000f


	//   ....[219]....
        /*05a0*/ 	.word	0x0500000f


	//   ....[220]....
        /*05a4*/ 	.word	0x0500000f


	//   ....[221]....
        /*05a8*/ 	.word	0x0500000f


	//   ....[222]....
        /*05ac*/ 	.word	0x0500000f


	//   ....[223]....
        /*05b0*/ 	.word	0x0500000f


	//   ....[224]....
        /*05b4*/ 	.word	0x0500000f


	//   ....[225]....
        /*05b8*/ 	.word	0x0500000f


	//   ....[226]....
        /*05bc*/ 	.word	0x0500000f


	//   ....[227]....
        /*05c0*/ 	.word	0x0500000f


	//   ....[228]....
        /*05c4*/ 	.word	0x0500000f


	//   ....[229]....
        /*05c8*/ 	.word	0x0500000f


	//   ....[230]....
        /*05cc*/ 	.word	0x0500000f


	//   ....[231]....
        /*05d0*/ 	.word	0x0500000f


	//   ....[232]....
        /*05d4*/ 	.word	0x0500000f


	//   ....[233]....
        /*05d8*/ 	.word	0x0500000f


	//   ....[234]....
        /*05dc*/ 	.word	0x0500000f


	//   ....[235]....
        /*05e0*/ 	.word	0x0500000f


	//   ....[236]....
        /*05e4*/ 	.word	0x0500000f


	//   ....[237]....
        /*05e8*/ 	.word	0x0500000f


	//   ....[238]....
        /*05ec*/ 	.word	0x0500000f


	//   ....[239]....
        /*05f0*/ 	.word	0x0500000f


	//   ....[240]....
        /*05f4*/ 	.word	0x0500000f


	//   ....[241]....
        /*05f8*/ 	.word	0x0500000f


	//   ....[242]....
        /*05fc*/ 	.word	0x0500000f


	//   ....[243]....
        /*0600*/ 	.word	0x0500000f


	//   ....[244]....
        /*0604*/ 	.word	0x0500000f


	//   ....[245]....
        /*0608*/ 	.word	0x0500000f


	//   ....[246]....
        /*060c*/ 	.word	0x0500000f


	//   ....[247]....
        /*0610*/ 	.word	0x0500000f


	//   ....[248]....
        /*0614*/ 	.word	0x0500000f


	//   ....[249]....
        /*0618*/ 	.word	0x0500000f


	//   ....[250]....
        /*061c*/ 	.word	0x0500000f


	//   ....[251]....
        /*0620*/ 	.word	0x0500000f


	//   ....[252]....
        /*0624*/ 	.word	0x0500000f


	//   ....[253]....
        /*0628*/ 	.word	0x0500000f


	//   ....[254]....
        /*062c*/ 	.word	0x0500000f


	//   ....[255]....
        /*0630*/ 	.word	0x0500000f


	//   ....[0]....
        /*0634*/ 	.word	0x0500000f


	//   ....[1]....
        /*0638*/ 	.word	0x0500000f


	//   ....[2]....
        /*063c*/ 	.word	0x0500000f


	//   ....[3]....
        /*0640*/ 	.word	0x0500000f


	//   ....[4]....
        /*0644*/ 	.word	0x0500000f


	//   ....[5]....
        /*0648*/ 	.word	0x0500000f


	//   ....[6]....
        /*064c*/ 	.word	0x0500000f


	//   ....[7]....
        /*0650*/ 	.word	0x0500000f


	//   ....[8]....
        /*0654*/ 	.word	0x0500000f


	//   ....[9]....
        /*0658*/ 	.word	0x0500000f


	//   ....[10]....
        /*065c*/ 	.word	0x0500000f


	//   ....[11]....
        /*0660*/ 	.word	0x0500000f


	//   ....[12]....
        /*0664*/ 	.word	0x0500000f


	//   ....[13]....
        /*0668*/ 	.word	0x0500000f


	//   ....[14]....
        /*066c*/ 	.word	0x0500000f


	//   ....[15]....
        /*0670*/ 	.word	0x0500000f


	//   ....[16]....
        /*0674*/ 	.word	0x0500000f


	//   ....[17]....
        /*0678*/ 	.word	0x0500000f


	//   ....[18]....
        /*067c*/ 	.word	0x0500000f


	//   ....[19]....
        /*0680*/ 	.word	0x0500000f


	//----- nvinfo : EIATTR_COOP_GROUP_INSTR_OFFSETS
	.align		4
.L_1579:
        /*0684*/ 	.byte	0x04, 0x28
        /*0686*/ 	.short	(.L_1581 - .L_1580)


	//   ....[0]....
.L_1580:
        /*0688*/ 	.word	0x00000080


	//   ....[1]....
        /*068c*/ 	.word	0x00000090


	//   ....[2]....
        /*0690*/ 	.word	0x000002d0


	//   ....[3]....
        /*0694*/ 	.word	0x00000430


	//   ....[4]....
        /*0698*/ 	.word	0x00000550


	//   ....[5]....
        /*069c*/ 	.word	0x000006b0


	//   ....[6]....
        /*06a0*/ 	.word	0x00001460


	//   ....[7]....
        /*06a4*/ 	.word	0x00001b00


	//   ....[8]....
        /*06a8*/ 	.word	0x00001b30


	//   ....[9]....
        /*06ac*/ 	.word	0x000021e0


	//   ....[10]....
        /*06b0*/ 	.word	0x00002250


	//   ....[11]....
        /*06b4*/ 	.word	0x00002d10


	//   ....[12]....
        /*06b8*/ 	.word	0x00002d60


	//   ....[13]....
        /*06bc*/ 	.word	0x00003fc0


	//   ....[14]....
        /*06c0*/ 	.word	0x00003fe0


	//   ....[15]....
        /*06c4*/ 	.word	0x000046c0


	//   ....[16]....
        /*06c8*/ 	.word	0x00004700


	//   ....[17]....
        /*06cc*/ 	.word	0x00005000


	//   ....[18]....
        /*06d0*/ 	.word	0x00005060


	//   ....[19]....
        /*06d4*/ 	.word	0x00006a00


	//   ....[20]....
        /*06d8*/ 	.word	0x00006a10


	//   ....[21]....
        /*06dc*/ 	.word	0x00006a40


	//   ....[22]....
        /*06e0*/ 	.word	0x00006a60


	//   ....[23]....
        /*06e4*/ 	.word	0x00007ce0


	//   ....[24]....
        /*06e8*/ 	.word	0x00007d10


	//   ....[25]....
        /*06ec*/ 	.word	0x00007dc0


	//   ....[26]....
        /*06f0*/ 	.word	0x00007dd0


	//   ....[27]....
        /*06f4*/ 	.word	0x00008b70


	//   ....[28]....
        /*06f8*/ 	.word	0x00008bb0


	//   ....[29]....
        /*06fc*/ 	.word	0x00008bf0


	//   ....[30]....
        /*0700*/ 	.word	0x00008c20


	//   ....[31]....
        /*0704*/ 	.word	0x00009100


	//   ....[32]....
        /*0708*/ 	.word	0x00009140


	//   ....[33]....
        /*070c*/ 	.word	0x00009170


	//   ....[34]....
        /*0710*/ 	.word	0x000091a0


	//   ....[35]....
        /*0714*/ 	.word	0x000091c0


	//   ....[36]....
        /*0718*/ 	.word	0x000091d0


	//   ....[37]....
        /*071c*/ 	.word	0x000091f0


	//   ....[38]....
        /*0720*/ 	.word	0x00009210


	//   ....[39]....
        /*0724*/ 	.word	0x00009aa0


	//   ....[40]....
        /*0728*/ 	.word	0x00009ad0


	//   ....[41]....
        /*072c*/ 	.word	0x00009b10


	//   ....[42]....
        /*0730*/ 	.word	0x00009b40


	//   ....[43]....
        /*0734*/ 	.word	0x00009b50


	//   ....[44]....
        /*0738*/ 	.word	0x00009b60


	//   ....[45]....
        /*073c*/ 	.word	0x00009b70


	//   ....[46]....
        /*0740*/ 	.word	0x00009b90


	//   ....[47]....
        /*0744*/ 	.word	0x00009ce0


	//   ....[48]....
        /*0748*/ 	.word	0x00009ed0


	//   ....[49]....
        /*074c*/ 	.word	0x00009f00


	//   ....[50]....
        /*0750*/ 	.word	0x00009f30


	//   ....[51]....
        /*0754*/ 	.word	0x00009f60


	//   ....[52]....
        /*0758*/ 	.word	0x00009f90


	//   ....[53]....
        /*075c*/ 	.word	0x00009fc0


	//   ....[54]....
        /*0760*/ 	.word	0x0000a110


	//   ....[55]....
        /*0764*/ 	.word	0x0000a140


	//   ....[56]....
        /*0768*/ 	.word	0x0000a170


	//   ....[57]....
        /*076c*/ 	.word	0x0000a1a0


	//   ....[58]....
        /*0770*/ 	.word	0x0000a1d0


	//   ....[59]....
        /*0774*/ 	.word	0x0000a200


	//   ....[60]....
        /*0778*/ 	.word	0x0000a290


	//   ....[61]....
        /*077c*/ 	.word	0x0000a2f0


	//   ....[62]....
        /*0780*/ 	.word	0x0000a380


	//   ....[63]....
        /*0784*/ 	.word	0x0000bc60


	//   ....[64]....
        /*0788*/ 	.word	0x0000bc80


	//   ....[65]....
        /*078c*/ 	.word	0x0000bd10


	//   ....[66]....
        /*0790*/ 	.word	0x0000bd30


	//   ....[67]....
        /*0794*/ 	.word	0x0000bdb0


	//   ....[68]....
        /*0798*/ 	.word	0x0000bdd0


	//   ....[69]....
        /*079c*/ 	.word	0x0000be50


	//   ....[70]....
        /*07a0*/ 	.word	0x0000be70


	//   ....[71]....
        /*07a4*/ 	.word	0x0000bef0


	//   ....[72]....
        /*07a8*/ 	.word	0x0000bf10


	//   ....[73]....
        /*07ac*/ 	.word	0x0000bf90


	//   ....[74]....
        /*07b0*/ 	.word	0x0000bfb0


	//   ....[75]....
        /*07b4*/ 	.word	0x0000c030


	//   ....[76]....
        /*07b8*/ 	.word	0x0000c050


	//   ....[77]....
        /*07bc*/ 	.word	0x0000c060


	//   ....[78]....
        /*07c0*/ 	.word	0x0000c070


	//   ....[79]....
        /*07c4*/ 	.word	0x0000c970


	//   ....[80]....
        /*07c8*/ 	.word	0x0000c9a0


	//   ....[81]....
        /*07cc*/ 	.word	0x0000ca40


	//   ....[82]....
        /*07d0*/ 	.word	0x0000ca60


	//   ....[83]....
        /*07d4*/ 	.word	0x0000cae0


	//   ....[84]....
        /*07d8*/ 	.word	0x0000cb00


	//   ....[85]....
        /*07dc*/ 	.word	0x0000cb80


	//   ....[86]....
        /*07e0*/ 	.word	0x0000cba0


	//   ....[87]....
        /*07e4*/ 	.word	0x0000cc20


	//   ....[88]....
        /*07e8*/ 	.word	0x0000cc40


	//   ....[89]....
        /*07ec*/ 	.word	0x0000ccc0


	//   ....[90]....
        /*07f0*/ 	.word	0x0000cce0


	//   ....[91]....
        /*07f4*/ 	.word	0x0000cd60


	//   ....[92]....
        /*07f8*/ 	.word	0x0000cd80


	//   ....[93]....
        /*07fc*/ 	.word	0x0000cd90


	//   ....[94]....
        /*0800*/ 	.word	0x0000ce00


	//   ....[95]....
        /*0804*/ 	.word	0x0000ce50


	//   ....[96]....
        /*0808*/ 	.word	0x0000ce80


	//   ....[97]....
        /*080c*/ 	.word	0x0000cf10


	//   ....[98]....
        /*0810*/ 	.word	0x0000cf20


	//   ....[99]....
        /*0814*/ 	.word	0x0000cf90


	//   ....[100]....
        /*0818*/ 	.word	0x0000cfa0


	//   ....[101]....
        /*081c*/ 	.word	0x0000cfe0


	//   ....[102]....
        /*0820*/ 	.word	0x0000d000


	//   ....[103]....
        /*0824*/ 	.word	0x0000d780


	//   ....[104]....
        /*0828*/ 	.word	0x0000d7b0


	//   ....[105]....
        /*082c*/ 	.word	0x0000d800


	//   ....[106]....
        /*0830*/ 	.word	0x0000d810


	//   ....[107]....
        /*0834*/ 	.word	0x0000d850


	//   ....[108]....
        /*0838*/ 	.word	0x0000d860


	//   ....[109]....
        /*083c*/ 	.word	0x0000d8a0


	//   ....[110]....
        /*0840*/ 	.word	0x0000d8b0


	//   ....[111]....
        /*0844*/ 	.word	0x0000d8f0


	//   ....[112]....
        /*0848*/ 	.word	0x0000d900


	//   ....[113]....
        /*084c*/ 	.word	0x0000d940


	//   ....[114]....
        /*0850*/ 	.word	0x0000d950


	//   ....[115]....
        /*0854*/ 	.word	0x0000d990


	//   ....[116]....
        /*0858*/ 	.word	0x0000d9a0


	//   ....[117]....
        /*085c*/ 	.word	0x0000d9b0


	//   ....[118]....
        /*0860*/ 	.word	0x0000d9f0


	//   ....[119]....
        /*0864*/ 	.word	0x0000dca0


	//   ....[120]....
        /*0868*/ 	.word	0x0000dcd0


	//   ....[121]....
        /*086c*/ 	.word	0x0000dd30


	//   ....[122]....
        /*0870*/ 	.word	0x0000dd40


	//   ....[123]....
        /*0874*/ 	.word	0x0000dd90


	//   ....[124]....
        /*0878*/ 	.word	0x0000dda0


	//   ....[125]....
        /*087c*/ 	.word	0x0000ddf0


	//   ....[126]....
        /*0880*/ 	.word	0x0000de00


	//   ....[127]....
        /*0884*/ 	.word	0x0000de50


	//   ....[128]....
        /*0888*/ 	.word	0x0000de60


	//   ....[129]....
        /*088c*/ 	.word	0x0000deb0


	//   ....[130]....
        /*0890*/ 	.word	0x0000dec0


	//   ....[131]....
        /*0894*/ 	.word	0x0000df10


	//   ....[132]....
        /*0898*/ 	.word	0x0000df20


	//   ....[133]....
        /*089c*/ 	.word	0x0000df30


	//   ....[134]....
        /*08a0*/ 	.word	0x0000df70


	//   ....[135]....
        /*08a4*/ 	.word	0x0000e520


	//   ....[136]....
        /*08a8*/ 	.word	0x0000e560


	//   ....[137]....
        /*08ac*/ 	.word	0x0000e590


	//   ....[138]....
        /*08b0*/ 	.word	0x0000e5a0


	//   ....[139]....
        /*08b4*/ 	.word	0x0000e5b0


	//   ....[140]....
        /*08b8*/ 	.word	0x0000e5c0


	//   ....[141]....
        /*08bc*/ 	.word	0x0000e5e0


	//   ....[142]....
        /*08c0*/ 	.word	0x0000e630


	//   ....[143]....
        /*08c4*/ 	.word	0x0000e650


	//   ....[144]....
        /*08c8*/ 	.word	0x0000e690


	//   ....[145]....
        /*08cc*/ 	.word	0x0000e6b0


	//   ....[146]....
        /*08d0*/ 	.word	0x0000e6f0


	//   ....[147]....
        /*08d4*/ 	.word	0x0000e710


	//   ....[148]....
        /*08d8*/ 	.word	0x0000e760


	//   ....[149]....
        /*08dc*/ 	.word	0x0000e790


	//   ....[150]....
        /*08e0*/ 	.word	0x0000e7f0


	//   ....[151]....
        /*08e4*/ 	.word	0x0000eb70


	//   ....[152]....
        /*08e8*/ 	.word	0x0000ebc0


	//   ....[153]....
        /*08ec*/ 	.word	0x0000ebf0


	//   ....[154]....
        /*08f0*/ 	.word	0x0000ec20


	//   ....[155]....
        /*08f4*/ 	.word	0x0000ec30


	//   ....[156]....
        /*08f8*/ 	.word	0x0000ec60


	//   ....[157]....
        /*08fc*/ 	.word	0x0000ec90


	//   ....[158]....
        /*0900*/ 	.word	0x0000ecc0


	//   ....[159]....
        /*0904*/ 	.word	0x0000ee40


	//   ....[160]....
        /*0908*/ 	.word	0x0000ee70


	//   ....[161]....
        /*090c*/ 	.word	0x0000eea0


	//   ....[162]....
        /*0910*/ 	.word	0x0000eed0


	//   ....[163]....
        /*0914*/ 	.word	0x0000ef00


	//   ....[164]....
        /*0918*/ 	.word	0x0000ef30


	//   ....[165]....
        /*091c*/ 	.word	0x0000eff0


	//   ....[166]....
        /*0920*/ 	.word	0x0000f010


	//   ....[167]....
        /*0924*/ 	.word	0x0000f080


	//   ....[168]....
        /*0928*/ 	.word	0x0000f720


	//   ....[169]....
        /*092c*/ 	.word	0x0000fcc0


	//   ....[170]....
        /*0930*/ 	.word	0x0000fdb0


	//   ....[171]....
        /*0934*/ 	.word	0x0000fe50


	//   ....[172]....
        /*0938*/ 	.word	0x0000feb0


	//   ....[173]....
        /*093c*/ 	.word	0x0000ffa0


	//   ....[174]....
        /*0940*/ 	.word	0x00010010


	//   ....[175]....
        /*0944*/ 	.word	0x00010100


	//   ....[176]....
        /*0948*/ 	.word	0x00010170


	//   ....[177]....
        /*094c*/ 	.word	0x00010260


	//   ....[178]....
        /*0950*/ 	.word	0x000102d0


	//   ....[179]....
        /*0954*/ 	.word	0x000103c0


	//   ....[180]....
        /*0958*/ 	.word	0x00010430


	//   ....[181]....
        /*095c*/ 	.word	0x00010520


	//   ....[182]....
        /*0960*/ 	.word	0x00010590


	//   ....[183]....
        /*0964*/ 	.word	0x00010680


	//   ....[184]....
        /*0968*/ 	.word	0x000106f0


	//   ....[185]....
        /*096c*/ 	.word	0x00010790


	//   ....[186]....
        /*0970*/ 	.word	0x00010880


	//   ....[187]....
        /*0974*/ 	.word	0x000108f0


	//   ....[188]....
        /*0978*/ 	.word	0x00010950


	//   ....[189]....
        /*097c*/ 	.word	0x00010a40


	//   ....[190]....
        /*0980*/ 	.word	0x00010aa0


	//   ....[191]....
        /*0984*/ 	.word	0x00010ba0


	//   ....[192]....
        /*0988*/ 	.word	0x00010c00


	//   ....[193]....
        /*098c*/ 	.word	0x00010d00


	//   ....[194]....
        /*0990*/ 	.word	0x00010d60


	//   ....[195]....
        /*0994*/ 	.word	0x00010e60


	//   ....[196]....
        /*0998*/ 	.word	0x00010ec0


	//   ....[197]....
        /*099c*/ 	.word	0x00010fc0


	//   ....[198]....
        /*09a0*/ 	.word	0x00011020


	//   ....[199]....
        /*09a4*/ 	.word	0x00011120


	//   ....[200]....
        /*09a8*/ 	.word	0x00011180


	//   ....[201]....
        /*09ac*/ 	.word	0x00011230


	//   ....[202]....
        /*09b0*/ 	.word	0x000112f0


	//   ....[203]....
        /*09b4*/ 	.word	0x000113b0


	//   ....[204]....
        /*09b8*/ 	.word	0x00011410


	//   ....[205]....
        /*09bc*/ 	.word	0x00011510


	//   ....[206]....
        /*09c0*/ 	.word	0x00011570


	//   ....[207]....
        /*09c4*/ 	.word	0x00011640


	//   ....[208]....
        /*09c8*/ 	.word	0x000116a0


	//   ....[209]....
        /*09cc*/ 	.word	0x00011760


	//   ....[210]....
        /*09d0*/ 	.word	0x000118a0


	//   ....[211]....
        /*09d4*/ 	.word	0x00011950


	//   ....[212]....
        /*09d8*/ 	.word	0x000119b0


	//   ....[213]....
        /*09dc*/ 	.word	0x00011a60


	//   ....[214]....
        /*09e0*/ 	.word	0x00011ac0


	//   ....[215]....
        /*09e4*/ 	.word	0x00011b70


	//   ....[216]....
        /*09e8*/ 	.word	0x00011bd0


	//   ....[217]....
        /*09ec*/ 	.word	0x00011c80


	//   ....[218]....
        /*09f0*/ 	.word	0x00011ce0


	//   ....[219]....
        /*09f4*/ 	.word	0x00011d90


	//   ....[220]....
        /*09f8*/ 	.word	0x00011df0


	//   ....[221]....
        /*09fc*/ 	.word	0x00011ea0


	//   ....[222]....
        /*0a00*/ 	.word	0x00011f00


	//   ....[223]....
        /*0a04*/ 	.word	0x00011fb0


	//   ....[224]....
        /*0a08*/ 	.word	0x00012010


	//   ....[225]....
        /*0a0c*/ 	.word	0x000120c0


	//   ....[226]....
        /*0a10*/ 	.word	0x000121b0


	//   ....[227]....
        /*0a14*/ 	.word	0x00012260


	//   ....[228]....
        /*0a18*/ 	.word	0x000122c0


	//   ....[229]....
        /*0a1c*/ 	.word	0x00012380


	//   ....[230]....
        /*0a20*/ 	.word	0x000123e0


	//   ....[231]....
        /*0a24*/ 	.word	0x000124a0


	//   ....[232]....
        /*0a28*/ 	.word	0x00012500


	//   ....[233]....
        /*0a2c*/ 	.word	0x000125c0


	//   ....[234]....
        /*0a30*/ 	.word	0x00012620


	//   ....[235]....
        /*0a34*/ 	.word	0x000126e0


	//   ....[236]....
        /*0a38*/ 	.word	0x00012740


	//   ....[237]....
        /*0a3c*/ 	.word	0x00012800


	//   ....[238]....
        /*0a40*/ 	.word	0x00012860


	//   ....[239]....
        /*0a44*/ 	.word	0x00012920


	//   ....[240]....
        /*0a48*/ 	.word	0x00012980


	//   ....[241]....
        /*0a4c*/ 	.word	0x00012a30


	//   ....[242]....
        /*0a50*/ 	.word	0x00012b20


	//   ....[243]....
        /*0a54*/ 	.word	0x00012bd0


	//   ....[244]....
        /*0a58*/ 	.word	0x00012c60


	//   ....[245]....
        /*0a5c*/ 	.word	0x00012d10


	//   ....[246]....
        /*0a60*/ 	.word	0x00012d70


	//   ....[247]....
        /*0a64*/ 	.word	0x00012e30


	//   ....[248]....
        /*0a68*/ 	.word	0x00012e90


	//   ....[249]....
        /*0a6c*/ 	.word	0x00012f50


	//   ....[250]....
        /*0a70*/ 	.word	0x00012fb0


	//   ....[251]....
        /*0a74*/ 	.word	0x00013070


	//   ....[252]....
        /*0a78*/ 	.word	0x000130d0


	//   ....[253]....
        /*0a7c*/ 	.word	0x00013190


	//   ....[254]....
        /*0a80*/ 	.word	0x000131f0


	//   ....[255]....
        /*0a84*/ 	.word	0x000132b0


	//   ....[0]....
        /*0a88*/ 	.word	0x00013310


	//   ....[1]....
        /*0a8c*/ 	.word	0x000133b0


	//   ....[2]....
        /*0a90*/ 	.word	0x00013440


	//   ....[3]....
        /*0a94*/ 	.word	0x000134e0


	//   ....[4]....
        /*0a98*/ 	.word	0x00013600


	//   ....[5]....
        /*0a9c*/ 	.word	0x00013670


	//   ....[6]....
        /*0aa0*/ 	.word	0x000136e0


	//   ....[7]....
        /*0aa4*/ 	.word	0x00013750


	//   ....[8]....
        /*0aa8*/ 	.word	0x000137c0


	//   ....[9]....
        /*0aac*/ 	.word	0x00013840


	//   ....[10]....
        /*0ab0*/ 	.word	0x000138d0


	//   ....[11]....
        /*0ab4*/ 	.word	0x00013960


	//   ....[12]....
        /*0ab8*/ 	.word	0x000139d0


	//   ....[13]....
        /*0abc*/ 	.word	0x00013a40


	//   ....[14]....
        /*0ac0*/ 	.word	0x00013ab0


	//   ....[15]....
        /*0ac4*/ 	.word	0x00013b30


	//   ....[16]....
        /*0ac8*/ 	.word	0x00013ba0


	//   ....[17]....
        /*0acc*/ 	.word	0x00013c40


	//   ....[18]....
        /*0ad0*/ 	.word	0x00013cd0


	//   ....[19]....
        /*0ad4*/ 	.word	0x00013df0


	//----- nvinfo : EIATTR_REG_RECONFIG
	.align		4
.L_1581:
        /*0ad8*/ 	.byte	0x01, 0x54
	.zero		2


	//----- nvinfo : EIATTR_SYSCALL_OFFSETS
	.align		4
        /*0adc*/ 	.byte	0x04, 0x46
        /*0ade*/ 	.short	(.L_1583 - .L_1582)


	//   ....[0]....
.L_1582:
        /*0ae0*/ 	.word	0x00001640


	//   ....[1]....
        /*0ae4*/ 	.word	0x0000b240


	//   ....[2]....
        /*0ae8*/ 	.word	0x0000b390


	//   ....[3]....
        /*0aec*/ 	.word	0x0000b480


	//   ....[4]....
        /*0af0*/ 	.word	0x0000c480


	//----- nvinfo : EIATTR_MBARRIER_INSTR_OFFSETS
	.align		4
.L_1583:
        /*0af4*/ 	.byte	0x04, 0x39
        /*0af6*/ 	.short	(.L_1585 - .L_1584)


	//   ....[0]....
.L_1584:
        /*0af8*/ 	.word	0x00000180
        /*0afc*/ 	.word	0x000000ff
        /*0b00*/ 	.word	0x00016800
        /*0b04*/ 	.short	0x0100
        /*0b06*/ 	.byte	0x08
	.zero		1


	//   ....[1]....
        /*0b08*/ 	.word	0x00000190
        /*0b0c*/ 	.word	0x000000ff
        /*0b10*/ 	.word	0x00016820
        /*0b14*/ 	.short	0x0100
        /*0b16*/ 	.byte	0x08
	.zero		1


	//   ....[2]....
        /*0b18*/ 	.word	0x00000280
        /*0b1c*/ 	.word	0x000000ff
        /*0b20*/ 	.word	0x00016830
        /*0b24*/ 	.short	0x0100
        /*0b26*/ 	.byte	0x08
	.zero		1


	//   ....[3]....
        /*0b28*/ 	.word	0x00000290
        /*0b2c*/ 	.word	0x000000ff
        /*0b30*/ 	.word	0x00016840
        /*0b34*/ 	.short	0x0100
        /*0b36*/ 	.byte	0x08
	.zero		1


	//   ....[4]....
        /*0b38*/ 	.word	0x000002a0
        /*0b3c*/ 	.word	0x000000ff
        /*0b40*/ 	.word	0x00016838
        /*0b44*/ 	.short	0x0100
        /*0b46*/ 	.byte	0x08
	.zero		1


	//   ....[5]....
        /*0b48*/ 	.word	0x000002b0
        /*0b4c*/ 	.word	0x000000ff
        /*0b50*/ 	.word	0x00016848
        /*0b54*/ 	.short	0x0100
        /*0b56*/ 	.byte	0x08
	.zero		1


	//   ....[6]....
        /*0b58*/ 	.word	0x000003e0
        /*0b5c*/ 	.word	0x000000ff
        /*0b60*/ 	.word	0x00016850
        /*0b64*/ 	.short	0x0100
        /*0b66*/ 	.byte	0x08
	.zero		1


	//   ....[7]....
        /*0b68*/ 	.word	0x000003f0
        /*0b6c*/ 	.word	0x000000ff
        /*0b70*/ 	.word	0x00016860
        /*0b74*/ 	.short	0x0100
        /*0b76*/ 	.byte	0x08
	.zero		1


	//   ....[8]....
        /*0b78*/ 	.word	0x00000400
        /*0b7c*/ 	.word	0x000000ff
        /*0b80*/ 	.word	0x00016858
        /*0b84*/ 	.short	0x0100
        /*0b86*/ 	.byte	0x08
	.zero		1


	//   ....[9]....
        /*0b88*/ 	.word	0x00000410
        /*0b8c*/ 	.word	0x000000ff
        /*0b90*/ 	.word	0x00016868
        /*0b94*/ 	.short	0x0100
        /*0b96*/ 	.byte	0x08
	.zero		1


	//   ....[10]....
        /*0b98*/ 	.word	0x00000500
        /*0b9c*/ 	.word	0x000000ff
        /*0ba0*/ 	.word	0x00016870
        /*0ba4*/ 	.short	0x0100
        /*0ba6*/ 	.byte	0x06
	.zero		1


	//   ....[11]....
        /*0ba8*/ 	.word	0x00000510
        /*0bac*/ 	.word	0x000000ff
        /*0bb0*/ 	.word	0x00016880
        /*0bb4*/ 	.short	0x0100
        /*0bb6*/ 	.byte	0x06
	.zero		1


	//   ....[12]....
        /*0bb8*/ 	.word	0x00000520
        /*0bbc*/ 	.word	0x000000ff
        /*0bc0*/ 	.word	0x00016878
        /*0bc4*/ 	.short	0x0100
        /*0bc6*/ 	.byte	0x06
	.zero		1


	//   ....[13]....
        /*0bc8*/ 	.word	0x00000530
        /*0bcc*/ 	.word	0x000000ff
        /*0bd0*/ 	.word	0x00016888
        /*0bd4*/ 	.short	0x0100
        /*0bd6*/ 	.byte	0x06
	.zero		1


	//   ....[14]....
        /*0bd8*/ 	.word	0x00000660
        /*0bdc*/ 	.word	0x000000ff
        /*0be0*/ 	.word	0x00016890
        /*0be4*/ 	.short	0x0100
        /*0be6*/ 	.byte	0x08
	.zero		1


	//   ....[15]....
        /*0be8*/ 	.word	0x00000670
        /*0bec*/ 	.word	0x000000ff
        /*0bf0*/ 	.word	0x000168a0
        /*0bf4*/ 	.short	0x0100
        /*0bf6*/ 	.byte	0x08
	.zero		1


	//   ....[16]....
        /*0bf8*/ 	.word	0x00000680
        /*0bfc*/ 	.word	0x000000ff
        /*0c00*/ 	.word	0x00016898
        /*0c04*/ 	.short	0x0100
        /*0c06*/ 	.byte	0x08
	.zero		1


	//   ....[17]....
        /*0c08*/ 	.word	0x00000690
        /*0c0c*/ 	.word	0x000000ff
        /*0c10*/ 	.word	0x000168a8
        /*0c14*/ 	.short	0x0100
        /*0c16*/ 	.byte	0x08
	.zero		1


	//   ....[18]....
        /*0c18*/ 	.word	0x000007d0
        /*0c1c*/ 	.word	0x000000ff
        /*0c20*/ 	.word	0x000168b0
        /*0c24*/ 	.short	0x0100
        /*0c26*/ 	.byte	0x08
	.zero		1


	//   ....[19]....
        /*0c28*/ 	.word	0x000007e0
        /*0c2c*/ 	.word	0x000000ff
        /*0c30*/ 	.word	0x000168c0
        /*0c34*/ 	.short	0x0100
        /*0c36*/ 	.byte	0x08
	.zero		1


	//   ....[20]....
        /*0c38*/ 	.word	0x000007f0
        /*0c3c*/ 	.word	0x000000ff
        /*0c40*/ 	.word	0x000168b8
        /*0c44*/ 	.short	0x0100
        /*0c46*/ 	.byte	0x08
	.zero		1


	//   ....[21]....
        /*0c48*/ 	.word	0x00000800
        /*0c4c*/ 	.word	0x000000ff
        /*0c50*/ 	.word	0x000168c8
        /*0c54*/ 	.short	0x0100
        /*0c56*/ 	.byte	0x08
	.zero		1


	//   ....[22]....
        /*0c58*/ 	.word	0x000016c0
        /*0c5c*/ 	.word	0x000000ff
        /*0c60*/ 	.word	0x00016800
        /*0c64*/ 	.short	0x010a
        /*0c66*/ 	.byte	0x2d
	.zero		1


	//   ....[23]....
        /*0c68*/ 	.word	0x00001740
        /*0c6c*/ 	.word	0x00000004
        /*0c70*/ 	.word	0x00016830
        /*0c74*/ 	.short	0x010a
        /*0c76*/ 	.byte	0x3f
	.zero		1


	//   ....[24]....
        /*0c78*/ 	.word	0x00001780
        /*0c7c*/ 	.word	0x00000004
        /*0c80*/ 	.word	0x00016830
        /*0c84*/ 	.short	0x010a
        /*0c86*/ 	.byte	0x3f
	.zero		1


	//   ....[25]....
        /*0c88*/ 	.word	0x000022c0
        /*0c8c*/ 	.word	0x000000ff
        /*0c90*/ 	.word	0x00000000
        /*0c94*/ 	.short	0x0101
        /*0c96*/ 	.byte	0x06
	.zero		1


	//   ....[26]....
        /*0c98*/ 	.word	0x00003940
        /*0c9c*/ 	.word	0x000000ff
        /*0ca0*/ 	.word	0x00016830
        /*0ca4*/ 	.short	0x010a
        /*0ca6*/ 	.byte	0x06
	.zero		1


	//   ....[27]....
        /*0ca8*/ 	.word	0x00003980
        /*0cac*/ 	.word	0x000000ff
        /*0cb0*/ 	.word	0x00016830
        /*0cb4*/ 	.short	0x010a
        /*0cb6*/ 	.byte	0x06
	.zero		1


	//   ....[28]....
        /*0cb8*/ 	.word	0x00003b90
        /*0cbc*/ 	.word	0x000000ff
        /*0cc0*/ 	.word	0x00016850
        /*0cc4*/ 	.short	0x010a
        /*0cc6*/ 	.byte	0x06
	.zero		1


	//   ....[29]....
        /*0cc8*/ 	.word	0x00003bd0
        /*0ccc*/ 	.word	0x000000ff
        /*0cd0*/ 	.word	0x00016850
        /*0cd4*/ 	.short	0x010a
        /*0cd6*/ 	.byte	0x06
	.zero		1


	//   ....[30]....
        /*0cd8*/ 	.word	0x00004060
        /*0cdc*/ 	.word	0x000000ff
        /*0ce0*/ 	.word	0x00000000
        /*0ce4*/ 	.short	0x0101
        /*0ce6*/ 	.byte	0x06
	.zero		1


	//   ....[31]....
        /*0ce8*/ 	.word	0x00005b40
        /*0cec*/ 	.word	0x000000ff
        /*0cf0*/ 	.word	0x00000000
        /*0cf4*/ 	.short	0x0101
        /*0cf6*/ 	.byte	0x06
	.zero		1


	//   ....[32]....
        /*0cf8*/ 	.word	0x00006010
        /*0cfc*/ 	.word	0x000000ff
        /*0d00*/ 	.word	0x00016830
        /*0d04*/ 	.short	0x010a
        /*0d06*/ 	.byte	0x06
	.zero		1


	//   ....[33]....
        /*0d08*/ 	.word	0x00006050
        /*0d0c*/ 	.word	0x000000ff
        /*0d10*/ 	.word	0x00016830
        /*0d14*/ 	.short	0x010a
        /*0d16*/ 	.byte	0x06
	.zero		1


	//   ....[34]....
        /*0d18*/ 	.word	0x00006230
        /*0d1c*/ 	.word	0x000000ff
        /*0d20*/ 	.word	0x00016850
        /*0d24*/ 	.short	0x010a
        /*0d26*/ 	.byte	0x06
	.zero		1


	//   ....[35]....
        /*0d28*/ 	.word	0x00006270
        /*0d2c*/ 	.word	0x000000ff
        /*0d30*/ 	.word	0x00016850
        /*0d34*/ 	.short	0x010a
        /*0d36*/ 	.byte	0x06
	.zero		1


	//   ....[36]....
        /*0d38*/ 	.word	0x00006690
        /*0d3c*/ 	.word	0x000000ff
        /*0d40*/ 	.word	0x00000000
        /*0d44*/ 	.short	0x0101
        /*0d46*/ 	.byte	0x06
	.zero		1


	//   ....[37]....
        /*0d48*/ 	.word	0x00007840
        /*0d4c*/ 	.word	0x000000ff
        /*0d50*/ 	.word	0x00000000
        /*0d54*/ 	.short	0x0101
        /*0d56*/ 	.byte	0x06
	.zero		1


	//   ....[38]....
        /*0d58*/ 	.word	0x00007c50
        /*0d5c*/ 	.word	0x000000ff
        /*0d60*/ 	.word	0x00016850
        /*0d64*/ 	.short	0x010a
        /*0d66*/ 	.byte	0x05
	.zero		1


	//   ....[39]....
        /*0d68*/ 	.word	0x00007c90
        /*0d6c*/ 	.word	0x000000ff
        /*0d70*/ 	.word	0x00016850
        /*0d74*/ 	.short	0x010a
        /*0d76*/ 	.byte	0x05
	.zero		1


	//   ....[40]....
        /*0d78*/ 	.word	0x000081f0
        /*0d7c*/ 	.word	0x000000ff
        /*0d80*/ 	.word	0x00000000
        /*0d84*/ 	.short	0x0101
        /*0d86*/ 	.byte	0x04
	.zero		1


	//   ....[41]....
        /*0d88*/ 	.word	0x00009070
        /*0d8c*/ 	.word	0x00000000
        /*0d90*/ 	.word	0x00000000
        /*0d94*/ 	.short	0x0101
        /*0d96*/ 	.byte	0x3f
	.zero		1


	//   ....[42]....
        /*0d98*/ 	.word	0x0000b9b0
        /*0d9c*/ 	.word	0x00000003
        /*0da0*/ 	.word	0x00016840
        /*0da4*/ 	.short	0x010a
        /*0da6*/ 	.byte	0x3f
	.zero		1


	//   ....[43]....
        /*0da8*/ 	.word	0x0000c170
        /*0dac*/ 	.word	0x00000003
        /*0db0*/ 	.word	0x00016830
        /*0db4*/ 	.short	0x0107
        /*0db6*/ 	.byte	0x3f
	.zero		1


	//   ....[44]....
        /*0db8*/ 	.word	0x0000c240
        /*0dbc*/ 	.word	0x00000003
        /*0dc0*/ 	.word	0x00016830
        /*0dc4*/ 	.short	0x0101
        /*0dc6*/ 	.byte	0x3f
	.zero		1


	//   ....[45]....
        /*0dc8*/ 	.word	0x0000d0a0
        /*0dcc*/ 	.word	0x00000016
        /*0dd0*/ 	.word	0x00016800
        /*0dd4*/ 	.short	0x0107
        /*0dd6*/ 	.byte	0x3f
	.zero		1


	//   ....[46]....
        /*0dd8*/ 	.word	0x0000d1a0
        /*0ddc*/ 	.word	0x00000016
        /*0de0*/ 	.word	0x00016800
        /*0de4*/ 	.short	0x0101
        /*0de6*/ 	.byte	0x3f
	.zero		1


	//   ....[47]....
        /*0de8*/ 	.word	0x0000d1c0
        /*0dec*/ 	.word	0x00000016
        /*0df0*/ 	.word	0x00016820
        /*0df4*/ 	.short	0x010a
        /*0df6*/ 	.byte	0x3f
	.zero		1


	//   ....[48]....
        /*0df8*/ 	.word	0x0000d560
        /*0dfc*/ 	.word	0x00000005
        /*0e00*/ 	.word	0x00016840
        /*0e04*/ 	.short	0x010a
        /*0e06*/ 	.byte	0x3f
	.zero		1


	//   ....[49]....
        /*0e08*/ 	.word	0x0000da70
        /*0e0c*/ 	.word	0x00000005
        /*0e10*/ 	.word	0x00016830
        /*0e14*/ 	.short	0x0107
        /*0e16*/ 	.byte	0x3f
	.zero		1


	//   ....[50]....
        /*0e18*/ 	.word	0x0000db30
        /*0e1c*/ 	.word	0x00000005
        /*0e20*/ 	.word	0x00016830
        /*0e24*/ 	.short	0x0101
        /*0e26*/ 	.byte	0x3f
	.zero		1


	//   ....[51]....
        /*0e28*/ 	.word	0x0000db90
        /*0e2c*/ 	.word	0x00000005
        /*0e30*/ 	.word	0x00016860
        /*0e34*/ 	.short	0x010a
        /*0e36*/ 	.byte	0x3f
	.zero		1


	//   ....[52]....
        /*0e38*/ 	.word	0x0000e060
        /*0e3c*/ 	.word	0x00000005
        /*0e40*/ 	.word	0x00016850
        /*0e44*/ 	.short	0x0107
        /*0e46*/ 	.byte	0x3f
	.zero		1


	//   ....[53]....
        /*0e48*/ 	.word	0x0000e200
        /*0e4c*/ 	.word	0x00000005
        /*0e50*/ 	.word	0x00016850
        /*0e54*/ 	.short	0x0101
        /*0e56*/ 	.byte	0x3f
	.zero		1


	//   ....[54]....
        /*0e58*/ 	.word	0x0000e410
        /*0e5c*/ 	.word	0x00000000
        /*0e60*/ 	.word	0x00016860
        /*0e64*/ 	.short	0x010a
        /*0e66*/ 	.byte	0x3f
	.zero		1


	//   ....[55]....
        /*0e68*/ 	.word	0x0000e8a0
        /*0e6c*/ 	.word	0x00000000
        /*0e70*/ 	.word	0x00016850
        /*0e74*/ 	.short	0x0107
        /*0e76*/ 	.byte	0x3f
	.zero		1


	//   ....[56]....
        /*0e78*/ 	.word	0x0000e970
        /*0e7c*/ 	.word	0x00000000
        /*0e80*/ 	.word	0x00016850
        /*0e84*/ 	.short	0x0101
        /*0e86*/ 	.byte	0x3f
	.zero		1


	//   ....[57]....
        /*0e88*/ 	.word	0x0000f6a0
        /*0e8c*/ 	.word	0x00000005
        /*0e90*/ 	.word	0x00016820
        /*0e94*/ 	.short	0x010a
        /*0e96*/ 	.byte	0x3f
	.zero		1


	//   ....[58]....
        /*0e98*/ 	.word	0x0000f820
        /*0e9c*/ 	.word	0x00000003
        /*0ea0*/ 	.word	0x00016840
        /*0ea4*/ 	.short	0x010a
        /*0ea6*/ 	.byte	0x3f
	.zero		1


	//   ....[59]....
        /*0ea8*/ 	.word	0x0000f8c0
        /*0eac*/ 	.word	0x00000019
        /*0eb0*/ 	.word	0x00016840
        /*0eb4*/ 	.short	0x010a
        /*0eb6*/ 	.byte	0x3f
	.zero		1


	//   ....[60]....
        /*0eb8*/ 	.word	0x0000f900
        /*0ebc*/ 	.word	0x00000003
        /*0ec0*/ 	.word	0x00016860
        /*0ec4*/ 	.short	0x010a
        /*0ec6*/ 	.byte	0x3f
	.zero		1


	//   ....[61]....
        /*0ec8*/ 	.word	0x0000f940
        /*0ecc*/ 	.word	0x00000019
        /*0ed0*/ 	.word	0x00016860
        /*0ed4*/ 	.short	0x010a
        /*0ed6*/ 	.byte	0x3f
	.zero		1


	//   ....[62]....
        /*0ed8*/ 	.word	0x0000f9b0
        /*0edc*/ 	.word	0x00000003
        /*0ee0*/ 	.word	0x00016800
        /*0ee4*/ 	.short	0x010a
        /*0ee6*/ 	.byte	0x3f
	.zero		1


	//   ....[63]....
        /*0ee8*/ 	.word	0x0000fa00
        /*0eec*/ 	.word	0x00000004
        /*0ef0*/ 	.word	0x00016830
        /*0ef4*/ 	.short	0x010a
        /*0ef6*/ 	.byte	0x3f
	.zero		1


	//   ....[64]....
        /*0ef8*/ 	.word	0x0000fa60
        /*0efc*/ 	.word	0x00000003
        /*0f00*/ 	.word	0x00016830
        /*0f04*/ 	.short	0x010a
        /*0f06*/ 	.byte	0x3f
	.zero		1


	//   ....[65]....
        /*0f08*/ 	.word	0x0000fac0
        /*0f0c*/ 	.word	0x00000003
        /*0f10*/ 	.word	0x00016850
        /*0f14*/ 	.short	0x010a
        /*0f16*/ 	.byte	0x3f
	.zero		1


	//   ....[66]....
        /*0f18*/ 	.word	0x0000fb20
        /*0f1c*/ 	.word	0x00000003
        /*0f20*/ 	.word	0x00016830
        /*0f24*/ 	.short	0x010a
        /*0f26*/ 	.byte	0x3f
	.zero		1


	//   ....[67]....
        /*0f28*/ 	.word	0x0000fb80
        /*0f2c*/ 	.word	0x00000003
        /*0f30*/ 	.word	0x00016850
        /*0f34*/ 	.short	0x010a
        /*0f36*/ 	.byte	0x3f
	.zero		1


	//   ....[68]....
        /*0f38*/ 	.word	0x0000fbe0
        /*0f3c*/ 	.word	0x00000007
        /*0f40*/ 	.word	0x00016850
        /*0f44*/ 	.short	0x010a
        /*0f46*/ 	.byte	0x3f
	.zero		1


	//   ....[69]....
        /*0f48*/ 	.word	0x0000fd00
        /*0f4c*/ 	.word	0x00000003
        /*0f50*/ 	.word	0x00016840
        /*0f54*/ 	.short	0x010a
        /*0f56*/ 	.byte	0x3f
	.zero		1


	//   ....[70]....
        /*0f58*/ 	.word	0x000117a0
        /*0f5c*/ 	.word	0x00000016
        /*0f60*/ 	.word	0x00016820
        /*0f64*/ 	.short	0x010a
        /*0f66*/ 	.byte	0x3f
	.zero		1


	//   ....[71]....
        /*0f68*/ 	.word	0x000117f0
        /*0f6c*/ 	.word	0x00000005
        /*0f70*/ 	.word	0x00016840
        /*0f74*/ 	.short	0x010a
        /*0f76*/ 	.byte	0x3f
	.zero		1


	//   ....[72]....
        /*0f78*/ 	.word	0x00012100
        /*0f7c*/ 	.word	0x00000005
        /*0f80*/ 	.word	0x00016860
        /*0f84*/ 	.short	0x010a
        /*0f86*/ 	.byte	0x3f
	.zero		1


	//   ....[73]....
        /*0f88*/ 	.word	0x00012a70
        /*0f8c*/ 	.word	0x00000000
        /*0f90*/ 	.word	0x00016860
        /*0f94*/ 	.short	0x010a
        /*0f96*/ 	.byte	0x3f
	.zero		1


	//   ....[74]....
        /*0f98*/ 	.word	0x00013d10
        /*0f9c*/ 	.word	0x00000005
        /*0fa0*/ 	.word	0x00016820
        /*0fa4*/ 	.short	0x010a
        /*0fa6*/ 	.byte	0x3f
	.zero		1


	//   ....[75]....
        /*0fa8*/ 	.word	0x00013eb0
        /*0fac*/ 	.word	0x00000003
        /*0fb0*/ 	.word	0x00016840
        /*0fb4*/ 	.short	0x010a
        /*0fb6*/ 	.byte	0x3f
	.zero		1


	//   ....[76]....
        /*0fb8*/ 	.word	0x00013f00
        /*0fbc*/ 	.word	0x00000019
        /*0fc0*/ 	.word	0x00016840
        /*0fc4*/ 	.short	0x010a
        /*0fc6*/ 	.byte	0x3f
	.zero		1


	//   ....[77]....
        /*0fc8*/ 	.word	0x00013f50
        /*0fcc*/ 	.word	0x00000003
        /*0fd0*/ 	.word	0x00016860
        /*0fd4*/ 	.short	0x010a
        /*0fd6*/ 	.byte	0x3f
	.zero		1


	//----- nvinfo : EIATTR_NUM_MBARRIERS
	.align		4
.L_1585:
        /*0fd8*/ 	.byte	0x03, 0x38
        /*0fda*/ 	.short	0x0016


	//----- nvinfo : EIATTR_EXIT_INSTR_OFFSETS
	.align		4
        /*0fdc*/ 	.byte	0x04, 0x1c
        /*0fde*/ 	.short	(.L_1587 - .L_1586)


	//   ....[0]....
.L_1586:
        /*0fe0*/ 	.word	0x000009b0


	//   ....[1]....
        /*0fe4*/ 	.word	0x00009c90


	//   ....[2]....
        /*0fe8*/ 	.word	0x0000f990


	//----- nvinfo : EIATTR_MAX_THREADS
	.align		4
.L_1587:
        /*0fec*/ 	.byte	0x04, 0x05
        /*0fee*/ 	.short	(.L_1589 - .L_1588)
.L_1588:
        /*0ff0*/ 	.word	0x00000200
        /*0ff4*/ 	.word	0x00000001
        /*0ff8*/ 	.word	0x00000001


	//----- nvinfo : EIATTR_CRS_STACK_SIZE
	.align		4
.L_1589:
        /*0ffc*/ 	.byte	0x04, 0x1e
        /*0ffe*/ 	.short	(.L_1591 - .L_1590)
.L_1590:
        /*1000*/ 	.word	0x00000000


	//----- nvinfo : EIATTR_CBANK_PARAM_SIZE
	.align		4
.L_1591:
        /*1004*/ 	.byte	0x03, 0x19
        /*1006*/ 	.short	0x0af0


	//----- nvinfo : EIATTR_PARAM_CBANK
	.align		4
        /*1008*/ 	.byte	0x04, 0x0a
        /*100a*/ 	.short	(.L_1593 - .L_1592)
	.align		4
.L_1592:
        /*100c*/ 	.word	index@(.nv.constant0._ZN7cutlass13device_kernelIN5flash11enable_sm90INS1_16FlashAttnFwdSm90INS1_25CollectiveMainloopFwdSm90ILi2EN4cute5tupleIJNS5_1CILi1EEES8_S8_EEENS6_IJNS7_ILi192EEENS7_ILi128EEENS7_ILi64EEEEEELi64ENS_10bfloat16_tEfNS_4arch4Sm90ELb1ELb0ELb0ELb1ELb1ELb0ELb0ELb1ELb1ELb1ELb0ELb0EEENS1_21CollectiveEpilogueFwdINS6_IJSA_SC_SB_EEES9_SE_SG_Li384ELb1ELb1ELb0ELb0EEENS1_36VarlenDynamicPersistentTileSchedulerILi192ELi128ELi384ELi128ELb0ELb1ELb1ELb1ELb1ELb1EEEEEEEEEvNT_6ParamsE)
        /*1010*/ 	.short	0x0210
        /*1012*/ 	.short	0x0af0


	//----- nvinfo : EIATTR_SW_WAR
	.align		4
.L_1593:
        /*1014*/ 	.byte	0x04, 0x36
        /*1016*/ 	.short	(.L_1595 - .L_1594)
.L_1594:
        /*1018*/ 	.word	0x00000008
.L_1595:


//--------------------- .nv.info._ZN7cutlass13device_kernelIN5flash11enable_sm90INS1_16FlashAttnFwdSm90INS1_25CollectiveMainloopFwdSm90ILi2EN4cute5tupleIJNS5_1CILi1EEES8_S8_EEENS6_IJNS7_ILi192EEENS7_ILi128EEENS7_ILi64EEEEEELi64ENS_10bfloat16_tEfNS_4arch4Sm90ELb1ELb0ELb0ELb1ELb1ELb1ELb0ELb1ELb1ELb1ELb0ELb0EEENS1_21CollectiveEpilogueFwdINS6_IJSA_SC_SB_EEES9_SE_SG_Li384ELb1ELb1ELb0ELb0EEENS1_36VarlenDynamicPersistentTileSchedulerILi192ELi128ELi384ELi128ELb0ELb1ELb1ELb1ELb1ELb1EEEEEEEEEvNT_6ParamsE --------------------------
	.section	.nv.info._ZN7cutlass13device_kernelIN5flash11enable_sm90INS1_16FlashAttnFwdSm90INS1_25CollectiveMainloopFwdSm90ILi2EN4cute5tupleIJNS5_1CILi1EEES8_S8_EEENS6_IJNS7_ILi192EEENS7_ILi128EEENS7_ILi64EEEEEELi64ENS_10bfloat16_tEfNS_4arch4Sm90ELb1ELb0ELb0ELb1ELb1ELb1ELb0ELb1ELb1ELb1ELb0ELb0EEENS1_21CollectiveEpilogueFwdINS6_IJSA_SC_SB_EEES9_SE_SG_Li384ELb1ELb1ELb0ELb0EEENS1_36VarlenDynamicPersistentTileSchedulerILi192ELi128ELi384ELi128ELb0ELb1ELb1ELb1ELb1ELb1EEEEEEEEEvNT_6ParamsE,"",@"SHT_CUDA_INFO"
	.sectionflags	@""
	.align	4


	//----- nvinfo : EIATTR_CUDA_API_VERSION
	.align		4
        /*0000*/ 	.byte	0x04, 0x37
        /*0002*/ 	.short	(.L_1597 - .L_1596)
.L_1596:
        /*0004*/ 	.word	0x00000082


	//----- nvinfo : EIATTR_KPARAM_INFO
	.align		4
.L_1597:
        /*0008*/ 	.byte	0x04, 0x17
        /*000a*/ 	.short	(.L_1599 - .L_1598)
.L_1598:
        /*000c*/ 	.word	0x00000000
        /*0010*/ 	.short	0x0000
        /*0012*/ 	.short	0x0070
        /*0014*/ 	.byte	0x00, 0xf0, 0x01, 0x2a


	//----- nvinfo : EIATTR_SPARSE_MMA_MASK
	.align		4
.L_1599:
        /*0018*/ 	.byte	0x03, 0x50
        /*001a*/ 	.short	0x0000


	//----- nvinfo : EIATTR_MAXREG_COUNT
	.align		4
        /*001c*/ 	.byte	0x03, 0x1b
        /*001e*/ 	.short	0x0080


	//----- nvinfo : EIATTR_NUM_BARRIERS
	.align		4
        /*0020*/ 	.byte	0x02, 0x4c
        /*0022*/ 	.byte	0x10
	.zero		1


	//----- nvinfo : EIATTR_EXTERNS
	.align		4
        /*0024*/ 	.byte	0x04, 0x0f
        /*0026*/ 	.short	(.L_1601 - .L_1600)


	//   ....[0]....
	.align		4
.L_1600:
        /*0028*/ 	.word	index@(__assertfail)


	//----- nvinfo : EIATTR_ANNOTATIONS
	.align		4
.L_1601:
        /*002c*/ 	.byte	0x04, 0x55
        /*002e*/ 	.short	(.L_1603 - .L_1602)


	//   ....[0]....
.L_1602:
        /* <DEDUP_REMOVED lines=85> */


	//----- nvinfo : EIATTR_MERCURY_ISA_VERSION
	.align		4
.L_1603:
        /*0570*/ 	.byte	0x03, 0x5f
        /*0572*/ 	.short	0x0101


	//----- nvinfo : EIATTR_UNUSED_LOAD_BYTE_OFFSET
	.align		4
        /*0574*/ 	.byte	0x04, 0x44
        /*0576*/ 	.short	(.L_1605 - .L_1604)


	//   ....[0]....
.L_1604:
        /*0578*/ 	.word	0x00000a70
        /*057c*/ 	.word	0x0000fff0


	//   ....[1]....
        /*0580*/ 	.word	0x000107c0
        /*0584*/ 	.word	0x0000fff0


	//----- nvinfo : EIATTR_INT_WARP_WIDE_INSTR_OFFSETS
	.align		4
.L_1605:
        /*0588*/ 	.byte	0x04, 0x31
        /*058a*/ 	.short	(.L_1607 - .L_1606)


	//   ....[0]....
.L_1606:
        /*058c*/ 	.word	0x00000120


	//   ....[1]....
        /*0590*/ 	.word	0x000001c0


	//   ....[2]....
        /*0594*/ 	.word	0x00000230


	//   ....[3]....
        /*0598*/ 	.word	0x00014380


	//   ....[4]....
        /*059c*/ 	.word	0x00014410


	//   ....[5]....
        /*05a0*/ 	.word	0x000176a0


	//   ....[6]....
        /*05a4*/ 	.word	0x00017730


	//----- nvinfo : EIATTR_COOP_GROUP_MASK_REGIDS
	.align		4
.L_1607:
        /*05a8*/ 	.byte	0x04, 0x29
        /*05aa*/ 	.short	(.L_1609 - .L_1608)


	//   ....[0]....
.L_1608:
        /*05ac*/ 	.word	0xffffffff


	//   ....[1]....
        /*05b0*/ 	.word	0xffffffff


	//   ....[2]....
        /*05b4*/ 	.word	0xffffffff


	//   ....[3]....
        /*05b8*/ 	.word	0xffffffff


	//   ....[4]....
        /*05bc*/ 	.word	0xffffffff


	//   ....[5]....
        /*05c0*/ 	.word	0xffffffff


	//   ....[6]....
        /*05c4*/ 	.word	0xffffffff


	//   ....[7]....
        /*05c8*/ 	.word	0xffffffff


	//   ....[8]....
        /*05cc*/ 	.word	0xffffffff


	//   ....[9]....
        /*05d0*/ 	.word	0xffffffff


	//   ....[10]....
        /*05d4*/ 	.word	0xffffffff


	//   ....[11]....
        /*05d8*/ 	.word	0xffffffff


	//   ....[12]....
        /*05dc*/ 	.word	0xffffffff


	//   ....[13]....
        /*05e0*/ 	.word	0xffffffff


	//   ....[14]....
        /*05e4*/ 	.word	0xffffffff


	//   ....[15]....
        /*05e8*/ 	.word	0xffffffff


	//   ....[16]....
        /*05ec*/ 	.word	0xffffffff


	//   ....[17]....
        /*05f0*/ 	.word	0xffffffff


	//   ....[18]....
        /*05f4*/ 	.word	0xffffffff


	//   ....[19]....
        /*05f8*/ 	.word	0xffffffff


	//   ....[20]....
        /*05fc*/ 	.word	0xffffffff


	//   ....[21]....
        /*0600*/ 	.word	0xffffffff


	//   ....[22]....
        /*0604*/ 	.word	0xffffffff


	//   ....[23]....
        /*0608*/ 	.word	0xffffffff


	//   ....[24]....
        /*060c*/ 	.word	0xffffffff


	//   ....[25]....
        /*0610*/ 	.word	0xffffffff


	//   ....[26]....
        /*0614*/ 	.word	0xffffffff


	//   ....[27]....
        /*0618*/ 	.word	0xffffffff


	//   ....[28]....
        /*061c*/ 	.word	0xffffffff


	//   ....[29]....
        /*0620*/ 	.word	0xffffffff


	//   ....[30]....
        /*0624*/ 	.word	0xffffffff


	//   ....[31]....
        /*0628*/ 	.word	0xffffffff


	//   ....[32]....
        /*062c*/ 	.word	0xffffffff


	//   ....[33]....
        /*0630*/ 	.word	0xffffffff


	//   ....[34]....
        /*0634*/ 	.word	0xffffffff


	//   ....[35]....
        /*0638*/ 	.word	0xffffffff


	//   ....[36]....
        /*063c*/ 	.word	0xffffffff


	//   ....[37]....
        /*0640*/ 	.word	0xffffffff


	//   ....[38]....
        /*0644*/ 	.word	0xffffffff


	//   ....[39]....
        /*0648*/ 	.word	0xffffffff


	//   ....[40]....
        /*064c*/ 	.word	0xffffffff


	//   ....[41]....
        /*0650*/ 	.word	0xffffffff


	//   ....[42]....
        /*0654*/ 	.word	0xffffffff


	//   ....[43]....
        /*0658*/ 	.word	0xffffffff


	//   ....[44]....
        /*065c*/ 	.word	0xffffffff


	//   ....[45]....
        /*0660*/ 	.word	0xffffffff


	//   ....[46]....
        /*0664*/ 	.word	0xffffffff


	//   ....[47]....
        /*0668*/ 	.word	0xffffffff


	//   ....[48]....
        /*066c*/ 	.word	0xffffffff


	//   ....[49]....
        /*0670*/ 	.word	0xffffffff


	//   ....[50]....
        /*0674*/ 	.word	0xffffffff


	//   ....[51]....
        /*0678*/ 	.word	0xffffffff


	//   ....[52]....
        /*067c*/ 	.word	0xffffffff


	//   ....[53]....
        /*0680*/ 	.word	0xffffffff


	//   ....[54]....
        /*0684*/ 	.word	0xffffffff


	//   ....[55]....
        /*0688*/ 	.word	0xffffffff


	//   ....[56]....
        /*068c*/ 	.word	0xffffffff


	//   ....[57]....
        /*0690*/ 	.word	0xffffffff


	//   ....[58]....
        /*0694*/ 	.word	0xffffffff


	//   ....[59]....
        /*0698*/ 	.word	0xffffffff


	//   ....[60]....
        /*069c*/ 	.word	0xffffffff


	//   ....[61]....
        /*06a0*/ 	.word	0xffffffff


	//   ....[62]....
        /*06a4*/ 	.word	0xffffffff


	//   ....[63]....
        /*06a8*/ 	.word	0xffffffff


	//   ....[64]....
        /*06ac*/ 	.word	0xffffffff


	//   ....[65]....
        /*06b0*/ 	.word	0xffffffff


	//   ....[66]....
        /*06b4*/ 	.word	0xffffffff


	//   ....[67]....
        /*06b8*/ 	.word	0xffffffff


	//   ....[68]....
        /*06bc*/ 	.word	0xffffffff


	//   ....[69]....
        /*06c0*/ 	.word	0xffffffff


	//   ....[70]....
        /*06c4*/ 	.word	0xffffffff


	//   ....[71]....
        /*06c8*/ 	.word	0xffffffff


	//   ....[72]....
        /*06cc*/ 	.word	0xffffffff


	//   ....[73]....
        /*06d0*/ 	.word	0xffffffff


	//   ....[74]....
        /*06d4*/ 	.word	0xffffffff


	//   ....[75]....
        /*06d8*/ 	.word	0xffffffff


	//   ....[76]....
        /*06dc*/ 	.word	0xffffffff


	//   ....[77]....
        /*06e0*/ 	.word	0xffffffff


	//   ....[78]....
        /*06e4*/ 	.word	0xffffffff


	//   ....[79]....
        /*06e8*/ 	.word	0xffffffff


	//   ....[80]....
        /*06ec*/ 	.word	0xffffffff


	//   ....[81]....
        /*06f0*/ 	.word	0xffffffff


	//   ....[82]....
        /*06f4*/ 	.word	0xffffffff


	//   ....[83]....
        /*06f8*/ 	.word	0xffffffff


	//   ....[84]....
        /*06fc*/ 	.word	0xffffffff


	//   ....[85]....
        /*0700*/ 	.word	0xffffffff


	//   ....[86]....
        /*0704*/ 	.word	0xffffffff


	//   ....[87]....
        /*0708*/ 	.word	0xffffffff


	//   ....[88]....
        /*070c*/ 	.word	0xffffffff


	//   ....[89]....
        /*0710*/ 	.word	0xffffffff


	//   ....[90]....
        /*0714*/ 	.word	0xffffffff


	//   ....[91]....
        /*0718*/ 	.word	0xffffffff


	//   ....[92]....
        /*071c*/ 	.word	0xffffffff


	//   ....[93]....
        /*0720*/ 	.word	0xffffffff


	//   ....[94]....
        /*0724*/ 	.word	0xffffffff


	//   ....[95]....
        /*0728*/ 	.word	0xffffffff


	//   ....[96]....
        /*072c*/ 	.word	0xffffffff


	//   ....[97]....
        /*0730*/ 	.word	0xffffffff


	//   ....[98]....
        /*0734*/ 	.word	0xffffffff


	//   ....[99]....
        /*0738*/ 	.word	0xffffffff


	//   ....[100]....
        /*073c*/ 	.word	0xffffffff


	//   ....[101]....
        /*0740*/ 	.word	0xffffffff


	//   ....[102]....
        /*0744*/ 	.word	0xffffffff


	//   ....[103]....
        /*0748*/ 	.word	0xffffffff


	//   ....[104]....
        /*074c*/ 	.word	0xffffffff


	//   ....[105]....
        /*0750*/ 	.word	0xffffffff


	//   ....[106]....
        /*0754*/ 	.word	0xffffffff


	//   ....[107]....
        /*0758*/ 	.word	0xffffffff


	//   ....[108]....
        /*075c*/ 	.word	0xffffffff


	//   ....[109]....
        /*0760*/ 	.word	0xffffffff


	//   ....[110]....
        /*0764*/ 	.word	0xffffffff


	//   ....[111]....
        /*0768*/ 	.word	0xffffffff


	//   ....[112]....
        /*076c*/ 	.word	0xffffffff


	//   ....[113]....
        /*0770*/ 	.word	0xffffffff


	//   ....[114]....
        /*0774*/ 	.word	0xffffffff


	//   ....[115]....
        /*0778*/ 	.word	0xffffffff


	//   ....[116]....
        /*077c*/ 	.word	0xffffffff


	//   ....[117]....
        /*0780*/ 	.word	0xffffffff


	//   ....[118]....
        /*0784*/ 	.word	0xffffffff


	//   ....[119]....
        /*0788*/ 	.word	0xffffffff


	//   ....[120]....
        /*078c*/ 	.word	0xffffffff


	//   ....[121]....
        /*0790*/ 	.word	0xffffffff


	//   ....[122]....
        /*0794*/ 	.word	0xffffffff


	//   ....[123]....
        /*0798*/ 	.word	0xffffffff


	//   ....[124]....
        /*079c*/ 	.word	0xffffffff


	//   ....[125]....
        /*07a0*/ 	.word	0xffffffff


	//   ....[126]....
        /*07a4*/ 	.word	0xffffffff


	//   ....[127]....
        /*07a8*/ 	.word	0xffffffff


	//   ....[128]....
        /*07ac*/ 	.word	0xffffffff


	//   ....[129]....
        /*07b0*/ 	.word	0xffffffff


	//   ....[130]....
        /*07b4*/ 	.word	0xffffffff


	//   ....[131]....
        /*07b8*/ 	.word	0xffffffff


	//   ....[132]....
        /*07bc*/ 	.word	0xffffffff


	//   ....[133]....
        /*07c0*/ 	.word	0xffffffff


	//   ....[134]....
        /*07c4*/ 	.word	0xffffffff


	//   ....[135]....
        /*07c8*/ 	.word	0xffffffff


	//   ....[136]....
        /*07cc*/ 	.word	0xffffffff


	//   ....[137]....
        /*07d0*/ 	.word	0xffffffff


	//   ....[138]....
        /*07d4*/ 	.word	0xffffffff


	//   ....[139]....
        /*07d8*/ 	.word	0xffffffff


	//   ....[140]....
        /*07dc*/ 	.word	0xffffffff


	//   ....[141]....
        /*07e0*/ 	.word	0xffffffff


	//   ....[142]....
        /*07e4*/ 	.word	0xffffffff


	//   ....[143]....
        /*07e8*/ 	.word	0xffffffff


	//   ....[144]....
        /*07ec*/ 	.word	0xffffffff


	//   ....[145]....
        /*07f0*/ 	.word	0xffffffff


	//   ....[146]....
        /*07f4*/ 	.word	0xffffffff


	//   ....[147]....
        /*07f8*/ 	.word	0xffffffff


	//   ....[148]....
        /*07fc*/ 	.word	0xffffffff


	//   ....[149]....
        /*0800*/ 	.word	0xffffffff


	//   ....[150]....
        /*0804*/ 	.word	0xffffffff


	//   ....[151]....
        /*0808*/ 	.word	0xffffffff


	//   ....[152]....
        /*080c*/ 	.word	0xffffffff


	//   ....[153]....
        /*0810*/ 	.word	0xffffffff


	//   ....[154]....
        /*0814*/ 	.word	0xffffffff


	//   ....[155]....
        /*0818*/ 	.word	0xffffffff


	//   ....[156]....
        /*081c*/ 	.word	0xffffffff


	//   ....[157]....
        /*0820*/ 	.word	0xffffffff


	//   ....[158]....
        /*0824*/ 	.word	0xffffffff


	//   ....[159]....
        /*0828*/ 	.word	0xffffffff


	//   ....[160]....
        /*082c*/ 	.word	0xffffffff


	//   ....[161]....
        /*0830*/ 	.word	0xffffffff


	//   ....[162]....
        /*0834*/ 	.word	0xffffffff


	//   ....[163]....
        /*0838*/ 	.word	0xffffffff


	//   ....[164]....
        /*083c*/ 	.word	0xffffffff


	//   ....[165]....
        /*0840*/ 	.word	0xffffffff


	//   ....[166]....
        /*0844*/ 	.word	0xffffffff


	//   ....[167]....
        /*0848*/ 	.word	0xffffffff


	//   ....[168]....
        /*084c*/ 	.word	0xffffffff


	//   ....[169]....
        /*0850*/ 	.word	0xffffffff


	//   ....[170]....
        /*0854*/ 	.word	0xffffffff


	//   ....[171]....
        /*0858*/ 	.word	0xffffffff


	//   ....[172]....
        /*085c*/ 	.word	0xffffffff


	//   ....[173]....
        /*0860*/ 	.word	0xffffffff


	//   ....[174]....
        /*0864*/ 	.word	0xffffffff


	//   ....[175]....
        /*0868*/ 	.word	0xffffffff


	//   ....[176]....
        /*086c*/ 	.word	0xffffffff


	//   ....[177]....
        /*0870*/ 	.word	0xffffffff


	//   ....[178]....
        /*0874*/ 	.word	0xffffffff


	//   ....[179]....
        /*0878*/ 	.word	0xffffffff


	//   ....[180]....
        /*087c*/ 	.word	0xffffffff


	//   ....[181]....
        /*0880*/ 	.word	0xffffffff


	//   ....[182]....
        /*0884*/ 	.word	0xffffffff


	//   ....[183]....
        /*0888*/ 	.word	0xffffffff


	//   ....[184]....
        /*088c*/ 	.word	0xffffffff


	//   ....[185]....
        /*0890*/ 	.word	0xffffffff


	//   ....[186]....
        /*0894*/ 	.word	0xffffffff


	//   ....[187]....
        /*0898*/ 	.word	0xffffffff


	//   ....[188]....
        /*089c*/ 	.word	0xffffffff


	//   ....[189]....
        /*08a0*/ 	.word	0xffffffff


	//   ....[190]....
        /*08a4*/ 	.word	0xffffffff


	//   ....[191]....
        /*08a8*/ 	.word	0xffffffff


	//   ....[192]....
        /*08ac*/ 	.word	0xffffffff


	//   ....[193]....
        /*08b0*/ 	.word	0xffffffff


	//   ....[194]....
        /*08b4*/ 	.word	0xffffffff


	//   ....[195]....
        /*08b8*/ 	.word	0xffffffff


	//   ....[196]....
        /*08bc*/ 	.word	0xffffffff


	//   ....[197]....
        /*08c0*/ 	.word	0xffffffff


	//   ....[198]....
        /*08c4*/ 	.word	0xffffffff


	//   ....[199]....
        /*08c8*/ 	.word	0xffffffff


	//   ....[200]....
        /*08cc*/ 	.word	0xffffffff


	//   ....[201]....
        /*08d0*/ 	.word	0xffffffff


	//   ....[202]....
        /*08d4*/ 	.word	0xffffffff


	//   ....[203]....
        /*08d8*/ 	.word	0x0500000f


	//   ....[204]....
        /*08dc*/ 	.word	0x0500000f


	//   ....[205]....
        /*08e0*/ 	.word	0x0500000f


	//   ....[206]....
        /*08e4*/ 	.word	0x0500000f


	//   ....[207]....
        /*08e8*/ 	.word	0x0500000f


	//   ....[208]....
        /*08ec*/ 	.word	0x0500000f


	//   ....[209]....
        /*08f0*/ 	.word	0x0500000f


	//   ....[210]....
        /*08f4*/ 	.word	0x0500000f


	//   ....[211]....
        /*08f8*/ 	.word	0x0500000f


	//   ....[212]....
        /*08fc*/ 	.word	0x0500000f


	//   ....[213]....
        /*0900*/ 	.word	0x0500000f


	//   ....[214]....
        /*0904*/ 	.word	0x0500000f


	//   ....[215]....
        /*0908*/ 	.word	0x0500000f


	//   ....[216]....
        /*090c*/ 	.word	0x0500000f


	//   ....[217]....
        /*0910*/ 	.word	0x0500000f


	//   ....[218]....
        /*0914*/ 	.word	0x0500000f


	//   ....[219]....
        /*0918*/ 	.word	0x0500000f


	//   ....[220]....
        /*091c*/ 	.word	0x0500000f


	//   ....[221]....
        /*0920*/ 	.word	0x0500000f


	//   ....[222]....
        /*0924*/ 	.word	0x0500000f


	//   ....[223]....
        /*0928*/ 	.word	0x0500000f


	//   ....[224]....
        /*092c*/ 	.word	0x0500000f


	//   ....[225]....
        /*0930*/ 	.word	0x0500000f


	//   ....[226]....
        /*0934*/ 	.word	0x0500000f


	//   ....[227]....
        /*0938*/ 	.word	0x0500000f


	//   ....[228]....
        /*093c*/ 	.word	0x0500000f


	//   ....[229]....
        /*0940*/ 	.word	0x0500000f


	//   ....[230]....
        /*0944*/ 	.word	0x0500000f


	//   ....[231]....
        /*0948*/ 	.word	0x0500000f


	//   ....[232]....
        /*094c*/ 	.word	0x0500000f


	//   ....[233]....
        /*0950*/ 	.word	0x0500000f


	//   ....[234]....
        /*0954*/ 	.word	0x0500000f


	//   ....[235]....
        /*0958*/ 	.word	0x0500000f


	//   ....[236]....
        /*095c*/ 	.word	0x0500000f


	//   ....[237]....
        /*0960*/ 	.word	0x0500000f


	//   ....[238]....
        /*0964*/ 	.word	0x0500000f


	//   ....[239]....
        /*0968*/ 	.word	0x0500000f


	//   ....[240]....
        /*096c*/ 	.word	0x0500000f


	//   ....[241]....
        /*0970*/ 	.word	0x0500000f


	//   ....[242]....
        /*0974*/ 	.word	0x0500000f


	//   ....[243]....
        /*0978*/ 	.word	0x0500000f


	//   ....[244]....
        /*097c*/ 	.word	0x0500000f


	//   ....[245]....
        /*0980*/ 	.word	0x0500000f


	//   ....[246]....
        /*0984*/ 	.word	0x0500000f


	//   ....[247]....
        /*0988*/ 	.word	0x0500000f


	//   ....[248]....
        /*098c*/ 	.word	0x0500000f


	//   ....[249]....
        /*0990*/ 	.word	0x0500000f


	//   ....[250]....
        /*0994*/ 	.word	0x0500000f


	//   ....[251]....
        /*0998*/ 	.word	0x0500000f


	//   ....[252]....
        /*099c*/ 	.word	0x0500000f


	//   ....[253]....
        /*09a0*/ 	.word	0x0500000f


	//   ....[254]....
        /*09a4*/ 	.word	0x0500000f


	//   ....[255]....
        /*09a8*/ 	.word	0x0500000f


	//   ....[0]....
        /*09ac*/ 	.word	0x0500000f


	//   ....[1]....
        /*09b0*/ 	.word	0x0500000f


	//   ....[2]....
        /*09b4*/ 	.word	0x0500000f


	//   ....[3]....
        /*09b8*/ 	.word	0x0500000f


	//   ....[4]....
        /*09bc*/ 	.word	0x0500000f


	//   ....[5]....
        /*09c0*/ 	.word	0x0500000f


	//   ....[6]....
        /*09c4*/ 	.word	0x0500000f


	//   ....[7]....
        /*09c8*/ 	.word	0x0500000f


	//   ....[8]....
        /*09cc*/ 	.word	0x0500000f


	//   ....[9]....
        /*09d0*/ 	.word	0x0500000f


	//   ....[10]....
        /*09d4*/ 	.word	0x0500000f


	//   ....[11]....
        /*09d8*/ 	.word	0x0500000f


	//   ....[12]....
        /*09dc*/ 	.word	0x0500000f


	//   ....[13]....
        /*09e0*/ 	.word	0x0500000f


	//   ....[14]....
        /*09e4*/ 	.word	0x0500000f


	//   ....[15]....
        /*09e8*/ 	.word	0x0500000f


	//   ....[16]....
        /*09ec*/ 	.word	0x0500000f


	//   ....[17]....
        /*09f0*/ 	.word	0x0500000f


	//   ....[18]....
        /*09f4*/ 	.word	0x0500000f


	//   ....[19]....
        /*09f8*/ 	.word	0x0500000f


	//   ....[20]....
        /*09fc*/ 	.word	0x0500000f


	//   ....[21]....
        /*0a00*/ 	.word	0x0500000f


	//   ....[22]....
        /*0a04*/ 	.word	0x0500000f


	//   ....[23]....
        /*0a08*/ 	.word	0x0500000f


	//   ....[24]....
        /*0a0c*/ 	.word	0x0500000f


	//   ....[25]....
        /*0a10*/ 	.word	0x0500000f


	//   ....[26]....
        /*0a14*/ 	.word	0x0500000f


	//   ....[27]....
        /*0a18*/ 	.word	0x0500000f


	//   ....[28]....
        /*0a1c*/ 	.word	0x0500000f


	//   ....[29]....
        /*0a20*/ 	.word	0x0500000f


	//   ....[30]....
        /*0a24*/ 	.word	0x0500000f


	//   ....[31]....
        /*0a28*/ 	.word	0x0500000f


	//   ....[32]....
        /*0a2c*/ 	.word	0x0500000f


	//   ....[33]....
        /*0a30*/ 	.word	0x0500000f


	//   ....[34]....
        /*0a34*/ 	.word	0x0500000f


	//   ....[35]....
        /*0a38*/ 	.word	0x0500000f


	//   ....[36]....
        /*0a3c*/ 	.word	0x0500000f


	//   ....[37]....
        /*0a40*/ 	.word	0x0500000f


	//   ....[38]....
        /*0a44*/ 	.word	0x0500000f


	//   ....[39]....
        /*0a48*/ 	.word	0x0500000f


	//   ....[40]....
        /*0a4c*/ 	.word	0x0500000f


	//   ....[41]....
        /*0a50*/ 	.word	0x0500000f


	//   ....[42]....
        /*0a54*/ 	.word	0x0500000f


	//   ....[43]....
        /*0a58*/ 	.word	0x0500000f


	//   ....[44]....
        /*0a5c*/ 	.word	0x0500000f


	//   ....[45]....
        /*0a60*/ 	.word	0x0500000f


	//   ....[46]....
        /*0a64*/ 	.word	0x0500000f


	//   ....[47]....
        /*0a68*/ 	.word	0x0500000f


	//   ....[48]....
        /*0a6c*/ 	.word	0x0500000f


	//   ....[49]....
        /*0a70*/ 	.word	0x0500000f


	//   ....[50]....
        /*0a74*/ 	.word	0x0500000f


	//   ....[51]....
        /*0a78*/ 	.word	0x0500000f


	//   ....[52]....
        /*0a7c*/ 	.word	0x0500000f


	//   ....[53]....
        /*0a80*/ 	.word	0x0500000f


	//   ....[54]....
        /*0a84*/ 	.word	0x0500000f


	//   ....[55]....
        /*0a88*/ 	.word	0x0500000f


	//   ....[56]....
        /*0a8c*/ 	.word	0x0500000f


	//   ....[57]....
        /*0a90*/ 	.word	0x0500000f


	//   ....[58]....
        /*0a94*/ 	.word	0x0500000f


	//   ....[59]....
        /*0a98*/ 	.word	0x0500000f


	//   ....[60]....
        /*0a9c*/ 	.word	0x0500000f


	//   ....[61]....
        /*0aa0*/ 	.word	0x0500000f


	//   ....[62]....
        /*0aa4*/ 	.word	0x0500000f


	//   ....[63]....
        /*0aa8*/ 	.word	0x0500000f


	//   ....[64]....
        /*0aac*/ 	.word	0x0500000f


	//   ....[65]....
        /*0ab0*/ 	.word	0x0500000f


	//   ....[66]....
        /*0ab4*/ 	.word	0x0500000f


	//   ....[67]....
        /*0ab8*/ 	.word	0x0500000f


	//   ....[68]....
        /*0abc*/ 	.word	0x0500000f


	//   ....[69]....
        /*0ac0*/ 	.word	0x0500000f


	//   ....[70]....
        /*0ac4*/ 	.word	0x0500000f


	//   ....[71]....
        /*0ac8*/ 	.word	0x0500000f


	//   ....[72]....
        /*0acc*/ 	.word	0x0500000f


	//   ....[73]....
        /*0ad0*/ 	.word	0x0500000f


	//   ....[74]....
        /*0ad4*/ 	.word	0x0500000f


	//   ....[75]....
        /*0ad8*/ 	.word	0x0500000f


	//   ....[76]....
        /*0adc*/ 	.word	0x0500000f


	//   ....[77]....
        /*0ae0*/ 	.word	0x0500000f


	//   ....[78]....
        /*0ae4*/ 	.word	0x0500000f


	//   ....[79]....
        /*0ae8*/ 	.word	0x0500000f


	//   ....[80]....
        /*0aec*/ 	.word	0x0500000f


	//   ....[81]....
        /*0af0*/ 	.word	0x0500000f


	//   ....[82]....
        /*0af4*/ 	.word	0x0500000f


	//   ....[83]....
        /*0af8*/ 	.word	0x0500000f


	//   ....[84]....
        /*0afc*/ 	.word	0x0500000f


	//   ....[85]....
        /*0b00*/ 	.word	0x0500000f


	//   ....[86]....
        /*0b04*/ 	.word	0x0500000f


	//   ....[87]....
        /*0b08*/ 	.word	0x0500000f


	//   ....[88]....
        /*0b0c*/ 	.word	0x0500000f


	//   ....[89]....
        /*0b10*/ 	.word	0x0500000f


	//   ....[90]....
        /*0b14*/ 	.word	0x0500000f


	//   ....[91]....
        /*0b18*/ 	.word	0x0500000f


	//----- nvinfo : EIATTR_COOP_GROUP_INSTR_OFFSETS
	.align		4
.L_1609:
        /*0b1c*/ 	.byte	0x04, 0x28
        /*0b1e*/ 	.short	(.L_1611 - .L_1610)


	//   ....[0]....
.L_1610:
        /*0b20*/ 	.word	0x00000060


	//   ....[1]....
        /*0b24*/ 	.word	0x00000130


	//   ....[2]....
        /*0b28*/ 	.word	0x000001e0


	//   ....[3]....
        /*0b2c*/ 	.word	0x000003a0


	//   ....[4]....
        /*0b30*/ 	.word	0x00000500


	//   ....[5]....
        /*0b34*/ 	.word	0x00000620


	//   ....[6]....
        /*0b38*/ 	.word	0x00000780


	//   ....[7]....
        /*0b3c*/ 	.word	0x00002b80


	//   ....[8]....
        /*0b40*/ 	.word	0x00002b90


	//   ....[9]....
        /*0b44*/ 	.word	0x000032d0


	//   ....[10]....
        /*0b48*/ 	.word	0x000032e0


	//   ....[11]....
        /*0b4c*/ 	.word	0x00004010


	//   ....[12]....
        /*0b50*/ 	.word	0x00004020


	//   ....[13]....
        /*0b54*/ 	.word	0x00004840


	//   ....[14]....
        /*0b58*/ 	.word	0x00004850


	//   ....[15]....
        /*0b5c*/ 	.word	0x000052b0


	//   ....[16]....
        /*0b60*/ 	.word	0x000052c0


	//   ....[17]....
        /*0b64*/ 	.word	0x000053d0


	//   ....[18]....
        /*0b68*/ 	.word	0x000053e0


	//   ....[19]....
        /*0b6c*/ 	.word	0x00005770


	//   ....[20]....
        /*0b70*/ 	.word	0x00005790


	//   ....[21]....
        /*0b74*/ 	.word	0x00005870


	//   ....[22]....
        /*0b78*/ 	.word	0x00005890


	//   ....[23]....
        /*0b7c*/ 	.word	0x00005dd0


	//   ....[24]....
        /*0b80*/ 	.word	0x00006580


	//   ....[25]....
        /*0b84*/ 	.word	0x00006590


	//   ....[26]....
        /*0b88*/ 	.word	0x000065a0


	//   ....[27]....
        /*0b8c*/ 	.word	0x000065b0


	//   ....[28]....
        /*0b90*/ 	.word	0x00006900


	//   ....[29]....
        /*0b94*/ 	.word	0x00006910


	//   ....[30]....
        /*0b98*/ 	.word	0x00006920


	//   ....[31]....
        /*0b9c*/ 	.word	0x00006930


	//   ....[32]....
        /*0ba0*/ 	.word	0x00007d60


	//   ....[33]....
        /*0ba4*/ 	.word	0x00007d70


	//   ....[34]....
        /*0ba8*/ 	.word	0x00007d80


	//   ....[35]....
        /*0bac*/ 	.word	0x00007d90


	//   ....[36]....
        /*0bb0*/ 	.word	0x00007e90


	//   ....[37]....
        /*0bb4*/ 	.word	0x00007eb0


	//   ....[38]....
        /*0bb8*/ 	.word	0x00007f40


	//   ....[39]....
        /*0bbc*/ 	.word	0x00007f70


	//   ....[40]....
        /*0bc0*/ 	.word	0x000096e0


	//   ....[41]....
        /*0bc4*/ 	.word	0x00009d50


	//   ....[42]....
        /*0bc8*/ 	.word	0x00009d60


	//   ....[43]....
        /*0bcc*/ 	.word	0x00009d80


	//   ....[44]....
        /*0bd0*/ 	.word	0x0000a500


	//   ....[45]....
        /*0bd4*/ 	.word	0x0000a520


	//   ....[46]....
        /*0bd8*/ 	.word	0x0000bf20


	//   ....[47]....
        /*0bdc*/ 	.word	0x0000bf40


	//   ....[48]....
        /*0be0*/ 	.word	0x0000c760


	//   ....[49]....
        /*0be4*/ 	.word	0x0000c860


	//   ....[50]....
        /*0be8*/ 	.word	0x0000cfa0


	//   ....[51]....
        /*0bec*/ 	.word	0x0000cff0


	//   ....[52]....
        /*0bf0*/ 	.word	0x0000ea10


	//   ....[53]....
        /*0bf4*/ 	.word	0x0000ea40


	//   ....[54]....
        /*0bf8*/ 	.word	0x0000ec60


	//   ....[55]....
        /*0bfc*/ 	.word	0x0000ec80


	//   ....[56]....
        /*0c00*/ 	.word	0x0000ff40


	//   ....[57]....
        /*0c04*/ 	.word	0x0000ff80


	//   ....[58]....
        /*0c08*/ 	.word	0x00010290


	//   ....[59]....
        /*0c0c*/ 	.word	0x000102b0


	//   ....[60]....
        /*0c10*/ 	.word	0x00010f90


	//   ....[61]....
        /*0c14*/ 	.word	0x00010fc0


	//   ....[62]....
        /*0c18*/ 	.word	0x00010fe0


	//   ....[63]....
        /*0c1c*/ 	.word	0x00010ff0


	//   ....[64]....
        /*0c20*/ 	.word	0x000114a0


	//   ....[65]....
        /*0c24*/ 	.word	0x000114c0


	//   ....[66]....
        /*0c28*/ 	.word	0x000114e0


	//   ....[67]....
        /*0c2c*/ 	.word	0x000114f0


	//   ....[68]....
        /*0c30*/ 	.word	0x00011510


	//   ....[69]....
        /*0c34*/ 	.word	0x00011540


	//   ....[70]....
        /*0c38*/ 	.word	0x00011620


	//   ....[71]....
        /*0c3c*/ 	.word	0x00011630


	//   ....[72]....
        /*0c40*/ 	.word	0x00011e60


	//   ....[73]....
        /*0c44*/ 	.word	0x00011e90


	//   ....[74]....
        /*0c48*/ 	.word	0x00011eb0


	//   ....[75]....
        /*0c4c*/ 	.word	0x00011ee0


	//   ....[76]....
        /*0c50*/ 	.word	0x00011f10


	//   ....[77]....
        /*0c54*/ 	.word	0x00011f20


	//   ....[78]....
        /*0c58*/ 	.word	0x00011f50


	//   ....[79]....
        /*0c5c*/ 	.word	0x00011fc0


	//   ....[80]....
        /*0c60*/ 	.word	0x000120e0


	//   ....[81]....
        /*0c64*/ 	.word	0x000122b0


	//   ....[82]....
        /*0c68*/ 	.word	0x000122e0


	//   ....[83]....
        /*0c6c*/ 	.word	0x00012310


	//   ....[84]....
        /*0c70*/ 	.word	0x00012340


	//   ....[85]....
        /*0c74*/ 	.word	0x00012370


	//   ....[86]....
        /*0c78*/ 	.word	0x000123a0


	//   ....[87]....
        /*0c7c*/ 	.word	0x00012510


	//   ....[88]....
        /*0c80*/ 	.word	0x00012540


	//   ....[89]....
        /*0c84*/ 	.word	0x00012570


	//   ....[90]....
        /*0c88*/ 	.word	0x000125a0


	//   ....[91]....
        /*0c8c*/ 	.word	0x000125d0


	//   ....[92]....
        /*0c90*/ 	.word	0x00012600


	//   ....[93]....
        /*0c94*/ 	.word	0x000126b0


	//   ....[94]....
        /*0c98*/ 	.word	0x00012710


	//   ....[95]....
        /*0c9c*/ 	.word	0x000127b0


	//   ....[96]....
        /*0ca0*/ 	.word	0x00013590


	//   ....[97]....
        /*0ca4*/ 	.word	0x00014f50


	//   ....[98]....
        /*0ca8*/ 	.word	0x00014f70


	//   ....[99]....
        /*0cac*/ 	.word	0x00015000


	//   ....[100]....
        /*0cb0*/ 	.word	0x00015020


	//   ....[101]....
        /*0cb4*/ 	.word	0x000150a0


	//   ....[102]....
        /*0cb8*/ 	.word	0x000150c0


	//   ....[103]....
        /*0cbc*/ 	.word	0x00015140


	//   ....[104]....
        /*0cc0*/ 	.word	0x00015160


	//   ....[105]....
        /*0cc4*/ 	.word	0x000151e0


	//   ....[106]....
        /*0cc8*/ 	.word	0x00015200


	//   ....[107]....
        /*0ccc*/ 	.word	0x00015280


	//   ....[108]....
        /*0cd0*/ 	.word	0x000152a0


	//   ....[109]....
        /*0cd4*/ 	.word	0x00015320


	//   ....[110]....
        /*0cd8*/ 	.word	0x00015340


	//   ....[111]....
        /*0cdc*/ 	.word	0x00015350


	//   ....[112]....
        /*0ce0*/ 	.word	0x00015360


	//   ....[113]....
        /*0ce4*/ 	.word	0x00015ce0


	//   ....[114]....
        /*0ce8*/ 	.word	0x00015cf0


	//   ....[115]....
        /*0cec*/ 	.word	0x00015d10


	//   ....[116]....
        /*0cf0*/ 	.word	0x00015da0


	//   ....[117]....
        /*0cf4*/ 	.word	0x00015dc0


	//   ....[118]....
        /*0cf8*/ 	.word	0x00015e40


	//   ....[119]....
        /*0cfc*/ 	.word	0x00015e60


	//   ....[120]....
        /*0d00*/ 	.word	0x00015ee0


	//   ....[121]....
        /*0d04*/ 	.word	0x00015f00


	//   ....[122]....
        /*0d08*/ 	.word	0x00015f80


	//   ....[123]....
        /*0d0c*/ 	.word	0x00015fa0


	//   ....[124]....
        /*0d10*/ 	.word	0x00016020


	//   ....[125]....
        /*0d14*/ 	.word	0x00016040


	//   ....[126]....
        /*0d18*/ 	.word	0x000160c0


	//   ....[127]....
        /*0d1c*/ 	.word	0x000160e0


	//   ....[128]....
        /*0d20*/ 	.word	0x000160f0


	//   ....[129]....
        /*0d24*/ 	.word	0x00016180


	//   ....[130]....
        /*0d28*/ 	.word	0x000161b0


	//   ....[131]....
        /*0d2c*/ 	.word	0x00016210


	//   ....[132]....
        /*0d30*/ 	.word	0x00016290


	//   ....[133]....
        /*0d34*/ 	.word	0x000162a0


	//   ....[134]....
        /*0d38*/ 	.word	0x00016310


	//   ....[135]....
        /*0d3c*/ 	.word	0x00016320


	//   ....[136]....
        /*0d40*/ 	.word	0x00016330


	//   ....[137]....
        /*0d44*/ 	.word	0x00016b20


	//   ....[138]....
        /*0d48*/ 	.word	0x00016b40


	//   ....[139]....
        /*0d4c*/ 	.word	0x00016bb0


	//   ....[140]....
        /*0d50*/ 	.word	0x00016bc0


	//   ....[141]....
        /*0d54*/ 	.word	0x00016c00


	//   ....[142]....
        /*0d58*/ 	.word	0x00016c10


	//   ....[143]....
        /*0d5c*/ 	.word	0x00016c50


	//   ....[144]....
        /*0d60*/ 	.word	0x00016c60


	//   ....[145]....
        /*0d64*/ 	.word	0x00016ca0


	//   ....[146]....
        /*0d68*/ 	.word	0x00016cb0


	//   ....[147]....
        /*0d6c*/ 	.word	0x00016cf0


	//   ....[148]....
        /*0d70*/ 	.word	0x00016d00


	//   ....[149]....
        /*0d74*/ 	.word	0x00016d40


	//   ....[150]....
        /*0d78*/ 	.word	0x00016d50


	//   ....[151]....
        /*0d7c*/ 	.word	0x00016d60


	//   ....[152]....
        /*0d80*/ 	.word	0x00016da0


	//   ....[153]....
        /*0d84*/ 	.word	0x00017060


	//   ....[154]....
        /*0d88*/ 	.word	0x00017090


	//   ....[155]....
        /*0d8c*/ 	.word	0x000170f0


	//   ....[156]....
        /*0d90*/ 	.word	0x00017100


	//   ....[157]....
        /*0d94*/ 	.word	0x00017150


	//   ....[158]....
        /*0d98*/ 	.word	0x00017160


	//   ....[159]....
        /*0d9c*/ 	.word	0x000171b0


	//   ....[160]....
        /*0da0*/ 	.word	0x000171c0


	//   ....[161]....
        /*0da4*/ 	.word	0x00017210


	//   ....[162]....
        /*0da8*/ 	.word	0x00017220


	//   ....[163]....
        /*0dac*/ 	.word	0x00017270


	//   ....[164]....
        /*0db0*/ 	.word	0x00017280


	//   ....[165]....
        /*0db4*/ 	.word	0x000172d0


	//   ....[166]....
        /*0db8*/ 	.word	0x000172e0


	//   ....[167]....
        /*0dbc*/ 	.word	0x000172f0


	//   ....[168]....
        /*0dc0*/ 	.word	0x00017330


	//   ....[169]....
        /*0dc4*/ 	.word	0x00017920


	//   ....[170]....
        /*0dc8*/ 	.word	0x00017930


	//   ....[171]....
        /*0dcc*/ 	.word	0x000179a0


	//   ....[172]....
        /*0dd0*/ 	.word	0x000179e0


	//   ....[173]....
        /*0dd4*/ 	.word	0x00017a00


	//   ....[174]....
        /*0dd8*/ 	.word	0x00017a40


	//   ....[175]....
        /*0ddc*/ 	.word	0x00017a60


	//   ....[176]....
        /*0de0*/ 	.word	0x00017aa0


	//   ....[177]....
        /*0de4*/ 	.word	0x00017ac0


	//   ....[178]....
        /*0de8*/ 	.word	0x00017b00


	//   ....[179]....
        /*0dec*/ 	.word	0x00017b20


	//   ....[180]....
        /*0df0*/ 	.word	0x00017b60


	//   ....[181]....
        /*0df4*/ 	.word	0x00017b80


	//   ....[182]....
        /*0df8*/ 	.word	0x00017bc0


	//   ....[183]....
        /*0dfc*/ 	.word	0x00017be0


	//   ....[184]....
        /*0e00*/ 	.word	0x00017bf0


	//   ....[185]....
        /*0e04*/ 	.word	0x00017f50


	//   ....[186]....
        /*0e08*/ 	.word	0x00017f80


	//   ....[187]....
        /*0e0c*/ 	.word	0x00017fc0


	//   ....[188]....
        /*0e10*/ 	.word	0x00017ff0


	//   ....[189]....
        /*0e14*/ 	.word	0x00018020


	//   ....[190]....
        /*0e18*/ 	.word	0x00018050


	//   ....[191]....
        /*0e1c*/ 	.word	0x00018080


	//   ....[192]....
        /*0e20*/ 	.word	0x000180b0


	//   ....[193]....
        /*0e24*/ 	.word	0x00018230


	//   ....[194]....
        /*0e28*/ 	.word	0x00018260


	//   ....[195]....
        /*0e2c*/ 	.word	0x00018290


	//   ....[196]....
        /*0e30*/ 	.word	0x000182c0


	//   ....[197]....
        /*0e34*/ 	.word	0x000182f0


	//   ....[198]....
        /*0e38*/ 	.word	0x00018320


	//   ....[199]....
        /*0e3c*/ 	.word	0x000183e0


	//   ....[200]....
        /*0e40*/ 	.word	0x00018400


	//   ....[201]....
        /*0e44*/ 	.word	0x00018470


	//   ....[202]....
        /*0e48*/ 	.word	0x00018b10


	//   ....[203]....
        /*0e4c*/ 	.word	0x00018e30


	//   ....[204]....
        /*0e50*/ 	.word	0x00018ec0


	//   ....[205]....
        /*0e54*/ 	.word	0x00018f50


	//   ....[206]....
        /*0e58*/ 	.word	0x00018fe0


	//   ....[207]....
        /*0e5c*/ 	.word	0x000190c0


	//   ....[208]....
        /*0e60*/ 	.word	0x00019150


	//   ....[209]....
        /*0e64*/ 	.word	0x000191f0


	//   ....[210]....
        /*0e68*/ 	.word	0x00019280


	//   ....[211]....
        /*0e6c*/ 	.word	0x00019370


	//   ....[212]....
        /*0e70*/ 	.word	0x00019400


	//   ....[213]....
        /*0e74*/ 	.word	0x000194a0


	//   ....[214]....
        /*0e78*/ 	.word	0x00019530


	//   ....[215]....
        /*0e7c*/ 	.word	0x00019670


	//   ....[216]....
        /*0e80*/ 	.word	0x00019720


	//   ....[217]....
        /*0e84*/ 	.word	0x000197b0


	//   ....[218]....
        /*0e88*/ 	.word	0x00019800


	//   ....[219]....
        /*0e8c*/ 	.word	0x00019850


	//   ....[220]....
        /*0e90*/ 	.word	0x000198e0


	//   ....[221]....
        /*0e94*/ 	.word	0x00019970


	//   ....[222]....
        /*0e98*/ 	.word	0x000199c0


	//   ....[223]....
        /*0e9c*/ 	.word	0x00019a10


	//   ....[224]....
        /*0ea0*/ 	.word	0x00019b00


	//   ....[225]....
        /*0ea4*/ 	.word	0x00019bb0


	//   ....[226]....
        /*0ea8*/ 	.word	0x00019c00


	//   ....[227]....
        /*0eac*/ 	.word	0x00019c50


	//   ....[228]....
        /*0eb0*/ 	.word	0x00019de0


	//   ....[229]....
        /*0eb4*/ 	.word	0x00019f30


	//   ....[230]....
        /*0eb8*/ 	.word	0x00019fe0


	//   ....[231]....
        /*0ebc*/ 	.word	0x0001a030


	//   ....[232]....
        /*0ec0*/ 	.word	0x0001a300


	//   ....[233]....
        /*0ec4*/ 	.word	0x0001a3a0


	//   ....[234]....
        /*0ec8*/ 	.word	0x0001a400


	//   ....[235]....
        /*0ecc*/ 	.word	0x0001a470


	//   ....[236]....
        /*0ed0*/ 	.word	0x0001a4d0


	//   ....[237]....
        /*0ed4*/ 	.word	0x0001a540


	//   ....[238]....
        /*0ed8*/ 	.word	0x0001a600


	//   ....[239]....
        /*0edc*/ 	.word	0x0001a660


	//   ....[240]....
        /*0ee0*/ 	.word	0x0001a720


	//   ....[241]....
        /*0ee4*/ 	.word	0x0001aa00


	//   ....[242]....
        /*0ee8*/ 	.word	0x0001aaf0


	//   ....[243]....
        /*0eec*/ 	.word	0x0001ab90


	//   ....[244]....
        /*0ef0*/ 	.word	0x0001abf0


	//   ....[245]....
        /*0ef4*/ 	.word	0x0001ace0


	//   ....[246]....
        /*0ef8*/ 	.word	0x0001ad50


	//   ....[247]....
        /*0efc*/ 	.word	0x0001ae40


	//   ....[248]....
        /*0f00*/ 	.word	0x0001aeb0


	//   ....[249]....
        /*0f04*/ 	.word	0x0001afa0


	//   ....[250]....
        /*0f08*/ 	.word	0x0001b010


	//   ....[251]....
        /*0f0c*/ 	.word	0x0001b100


	//   ....[252]....
        /*0f10*/ 	.word	0x0001b170


	//   ....[253]....
        /*0f14*/ 	.word	0x0001b260


	//   ....[254]....
        /*0f18*/ 	.word	0x0001b2d0


	//   ....[255]....
        /*0f1c*/ 	.word	0x0001b3c0


	//   ....[0]....
        /*0f20*/ 	.word	0x0001b430


	//   ....[1]....
        /*0f24*/ 	.word	0x0001b4d0


	//   ....[2]....
        /*0f28*/ 	.word	0x0001b5f0


	//   ....[3]....
        /*0f2c*/ 	.word	0x0001b640


	//   ....[4]....
        /*0f30*/ 	.word	0x0001b6a0


	//   ....[5]....
        /*0f34*/ 	.word	0x0001b790


	//   ....[6]....
        /*0f38*/ 	.word	0x0001b7f0


	//   ....[7]....
        /*0f3c*/ 	.word	0x0001b8f0


	//   ....[8]....
        /*0f40*/ 	.word	0x0001b950


	//   ....[9]....
        /*0f44*/ 	.word	0x0001ba50


	//   ....[10]....
        /*0f48*/ 	.word	0x0001bab0


	//   ....[11]....
        /*0f4c*/ 	.word	0x0001bbb0


	//   ....[12]....
        /*0f50*/ 	.word	0x0001bc10


	//   ....[13]....
        /*0f54*/ 	.word	0x0001bd10


	//   ....[14]....
        /*0f58*/ 	.word	0x0001bd70


	//   ....[15]....
        /*0f5c*/ 	.word	0x0001be70


	//   ....[16]....
        /*0f60*/ 	.word	0x0001bee0


	//   ....[17]....
        /*0f64*/ 	.word	0x0001bfe0


	//   ....[18]....
        /*0f68*/ 	.word	0x0001c040


	//   ....[19]....
        /*0f6c*/ 	.word	0x0001c130


	//   ....[20]....
        /*0f70*/ 	.word	0x0001c190


	//   ....[21]....
        /*0f74*/ 	.word	0x0001c280


	//   ....[22]....
        /*0f78*/ 	.word	0x0001c2e0


	//   ....[23]....
        /*0f7c*/ 	.word	0x0001c3b0


	//   ....[24]....
        /*0f80*/ 	.word	0x0001c410


	//   ....[25]....
        /*0f84*/ 	.word	0x0001c4d0


	//   ....[26]....
        /*0f88*/ 	.word	0x0001c610


	//   ....[27]....
        /*0f8c*/ 	.word	0x0001c6c0


	//   ....[28]....
        /*0f90*/ 	.word	0x0001c740


	//   ....[29]....
        /*0f94*/ 	.word	0x0001c800


	//   ....[30]....
        /*0f98*/ 	.word	0x0001c860


	//   ....[31]....
        /*0f9c*/ 	.word	0x0001c910


	//   ....[32]....
        /*0fa0*/ 	.word	0x0001c970


	//   ....[33]....
        /*0fa4*/ 	.word	0x0001ca20


	//   ....[34]....
        /*0fa8*/ 	.word	0x0001ca80


	//   ....[35]....
        /*0fac*/ 	.word	0x0001cb30


	//   ....[36]....
        /*0fb0*/ 	.word	0x0001cb90


	//   ....[37]....
        /*0fb4*/ 	.word	0x0001cc40


	//   ....[38]....
        /*0fb8*/ 	.word	0x0001cca0


	//   ....[39]....
        /*0fbc*/ 	.word	0x0001cd50


	//   ....[40]....
        /*0fc0*/ 	.word	0x0001cdb0


	//   ....[41]....
        /*0fc4*/ 	.word	0x0001ce60


	//   ....[42]....
        /*0fc8*/ 	.word	0x0001cf50


	//   ....[43]....
        /*0fcc*/ 	.word	0x0001d000


	//   ....[44]....
        /*0fd0*/ 	.word	0x0001d060


	//   ....[45]....
        /*0fd4*/ 	.word	0x0001d120


	//   ....[46]....
        /*0fd8*/ 	.word	0x0001d180


	//   ....[47]....
        /*0fdc*/ 	.word	0x0001d240


	//   ....[48]....
        /*0fe0*/ 	.word	0x0001d2a0


	//   ....[49]....
        /*0fe4*/ 	.word	0x0001d360


	//   ....[50]....
        /*0fe8*/ 	.word	0x0001d3c0


	//   ....[51]....
        /*0fec*/ 	.word	0x0001d480


	//   ....[52]....
        /*0ff0*/ 	.word	0x0001d4e0


	//   ....[53]....
        /*0ff4*/ 	.word	0x0001d5a0


	//   ....[54]....
        /*0ff8*/ 	.word	0x0001d600


	//   ....[55]....
        /*0ffc*/ 	.word	0x0001d6c0


	//   ....[56]....
        /*1000*/ 	.word	0x0001d720


	//   ....[57]....
        /*1004*/ 	.word	0x0001d7d0


	//   ....[58]....
        /*1008*/ 	.word	0x0001d8c0


	//   ....[59]....
        /*100c*/ 	.word	0x0001d970


	//   ....[60]....
        /*1010*/ 	.word	0x0001da30


	//   ....[61]....
        /*1014*/ 	.word	0x0001dae0


	//   ....[62]....
        /*1018*/ 	.word	0x0001db40


	//   ....[63]....
        /*101c*/ 	.word	0x0001dbf0


	//   ....[64]....
        /*1020*/ 	.word	0x0001dc50


	//   ....[65]....
        /*1024*/ 	.word	0x0001dd00


	//   ....[66]....
        /*1028*/ 	.word	0x0001dd60


	//   ....[67]....
        /*102c*/ 	.word	0x0001de10


	//   ....[68]....
        /*1030*/ 	.word	0x0001de70


	//   ....[69]....
        /*1034*/ 	.word	0x0001df20


	//   ....[70]....
        /*1038*/ 	.word	0x0001df80


	//   ....[71]....
        /*103c*/ 	.word	0x0001e030


	//   ....[72]....
        /*1040*/ 	.word	0x0001e090


	//   ....[73]....
        /*1044*/ 	.word	0x0001e130


	//   ....[74]....
        /*1048*/ 	.word	0x0001e1c0


	//   ....[75]....
        /*104c*/ 	.word	0x0001e260


	//   ....[76]....
        /*1050*/ 	.word	0x0001e380


	//   ....[77]....
        /*1054*/ 	.word	0x0001e3f0


	//   ....[78]....
        /*1058*/ 	.word	0x0001e460


	//   ....[79]....
        /*105c*/ 	.word	0x0001e4d0


	//   ....[80]....
        /*1060*/ 	.word	0x0001e540


	//   ....[81]....
        /*1064*/ 	.word	0x0001e5c0


	//   ....[82]....
        /*1068*/ 	.word	0x0001e650


	//   ....[83]....
        /*106c*/ 	.word	0x0001e6e0


	//   ....[84]....
        /*1070*/ 	.word	0x0001e750


	//   ....[85]....
        /*1074*/ 	.word	0x0001e7c0


	//   ....[86]....
        /*1078*/ 	.word	0x0001e830


	//   ....[87]....
        /*107c*/ 	.word	0x0001e8b0


	//   ....[88]....
        /*1080*/ 	.word	0x0001e920


	//   ....[89]....
        /*1084*/ 	.word	0x0001e9c0


	//   ....[90]....
        /*1088*/ 	.word	0x0001ea50


	//   ....[91]....
        /*108c*/ 	.word	0x0001eb80


	//----- nvinfo : EIATTR_REG_RECONFIG
	.align		4
.L_1611:
        /*1090*/ 	.byte	0x01, 0x54
	.zero		2


	//----- nvinfo : EIATTR_SYSCALL_OFFSETS
	.align		4
        /*1094*/ 	.byte	0x04, 0x46
        /*1096*/ 	.short	(.L_1613 - .L_1612)


	//   ....[0]....
.L_1612:
        /*1098*/ 	.word	0x000018b0


	//   ....[1]....
        /*109c*/ 	.word	0x00001a00


	//   ....[2]....
        /*10a0*/ 	.word	0x00005fa0


	//   ....[3]....
        /*10a4*/ 	.word	0x000062c0


	//   ....[4]....
        /*10a8*/ 	.word	0x00014570


	//   ....[5]....
        /*10ac*/ 	.word	0x000146c0


	//   ....[6]....
        /*10b0*/ 	.word	0x000147b0


	//   ....[7]....
        /*10b4*/ 	.word	0x000157a0


	//----- nvinfo : EIATTR_MBARRIER_INSTR_OFFSETS
	.align		4
.L_1613:
        /*10b8*/ 	.byte	0x04, 0x39
        /*10ba*/ 	.short	(.L_1615 - .L_1614)


	//   ....[0]....
.L_1614:
        /*10bc*/ 	.word	0x00000250
        /*10c0*/ 	.word	0x000000ff
        /*10c4*/ 	.word	0x00016800
        /*10c8*/ 	.short	0x0100
        /*10ca*/ 	.byte	0x08
	.zero		1


	//   ....[1]....
        /*10cc*/ 	.word	0x00000260
        /*10d0*/ 	.word	0x000000ff
        /*10d4*/ 	.word	0x00016820
        /*10d8*/ 	.short	0x0100
        /*10da*/ 	.byte	0x08
	.zero		1


	//   ....[2]....
        /*10dc*/ 	.word	0x00000350
        /*10e0*/ 	.word	0x000000ff
        /*10e4*/ 	.word	0x00016830
        /*10e8*/ 	.short	0x0100
        /*10ea*/ 	.byte	0x08
	.zero		1


	//   ....[3]....
        /*10ec*/ 	.word	0x00000360
        /*10f0*/ 	.word	0x000000ff
        /*10f4*/ 	.word	0x00016840
        /*10f8*/ 	.short	0x0100
        /*10fa*/ 	.byte	0x08
	.zero		1


	//   ....[4]....
        /*10fc*/ 	.word	0x00000370
        /*1100*/ 	.word	0x000000ff
        /*1104*/ 	.word	0x00016838
        /*1108*/ 	.short	0x0100
        /*110a*/ 	.byte	0x08
	.zero		1


	//   ....[5]....
        /*110c*/ 	.word	0x00000380
        /*1110*/ 	.word	0x000000ff
        /*1114*/ 	.word	0x00016848
        /*1118*/ 	.short	0x0100
        /*111a*/ 	.byte	0x08
	.zero		1


	//   ....[6]....
        /*111c*/ 	.word	0x000004b0
        /*1120*/ 	.word	0x000000ff
        /*1124*/ 	.word	0x00016850
        /*1128*/ 	.short	0x0100
        /*112a*/ 	.byte	0x08
	.zero		1


	//   ....[7]....
        /*112c*/ 	.word	0x000004c0
        /*1130*/ 	.word	0x000000ff
        /*1134*/ 	.word	0x00016860
        /*1138*/ 	.short	0x0100
        /*113a*/ 	.byte	0x08
	.zero		1


	//   ....[8]....
        /*113c*/ 	.word	0x000004d0
        /*1140*/ 	.word	0x000000ff
        /*1144*/ 	.word	0x00016858
        /*1148*/ 	.short	0x0100
        /*114a*/ 	.byte	0x08
	.zero		1


	//   ....[9]....
        /*114c*/ 	.word	0x000004e0
        /*1150*/ 	.word	0x000000ff
        /*1154*/ 	.word	0x00016868
        /*1158*/ 	.short	0x0100
        /*115a*/ 	.byte	0x08
	.zero		1


	//   ....[10]....
        /*115c*/ 	.word	0x000005d0
        /*1160*/ 	.word	0x000000ff
        /*1164*/ 	.word	0x00016870
        /*1168*/ 	.short	0x0100
        /*116a*/ 	.byte	0x06
	.zero		1


	//   ....[11]....
        /*116c*/ 	.word	0x000005e0
        /*1170*/ 	.word	0x000000ff
        /*1174*/ 	.word	0x00016880
        /*1178*/ 	.short	0x0100
        /*117a*/ 	.byte	0x06
	.zero		1


	//   ....[12]....
        /*117c*/ 	.word	0x000005f0
        /*1180*/ 	.word	0x000000ff
        /*1184*/ 	.word	0x00016878
        /*1188*/ 	.short	0x0100
        /*118a*/ 	.byte	0x06
	.zero		1


	//   ....[13]....
        /*118c*/ 	.word	0x00000600
        /*1190*/ 	.word	0x000000ff
        /*1194*/ 	.word	0x00016888
        /*1198*/ 	.short	0x0100
        /*119a*/ 	.byte	0x06
	.zero		1


	//   ....[14]....
        /*119c*/ 	.word	0x00000730
        /*11a0*/ 	.word	0x000000ff
        /*11a4*/ 	.word	0x00016890
        /*11a8*/ 	.short	0x0100
        /*11aa*/ 	.byte	0x08
	.zero		1


	//   ....[15]....
        /*11ac*/ 	.word	0x00000740
        /*11b0*/ 	.word	0x000000ff
        /*11b4*/ 	.word	0x000168a0
        /*11b8*/ 	.short	0x0100
        /*11ba*/ 	.byte	0x08
	.zero		1


	//   ....[16]....
        /*11bc*/ 	.word	0x00000750
        /*11c0*/ 	.word	0x000000ff
        /*11c4*/ 	.word	0x00016898
        /*11c8*/ 	.short	0x0100
        /*11ca*/ 	.byte	0x08
	.zero		1


	//   ....[17]....
        /*11cc*/ 	.word	0x00000760
        /*11d0*/ 	.word	0x000000ff
        /*11d4*/ 	.word	0x000168a8
        /*11d8*/ 	.short	0x0100
        /*11da*/ 	.byte	0x08
	.zero		1


	//   ....[18]....
        /*11dc*/ 	.word	0x00000890
        /*11e0*/ 	.word	0x000000ff
        /*11e4*/ 	.word	0x000168b0
        /*11e8*/ 	.short	0x0100
        /*11ea*/ 	.byte	0x08
	.zero		1


	//   ....[19]....
        /*11ec*/ 	.word	0x000008a0
        /*11f0*/ 	.word	0x000000ff
        /*11f4*/ 	.word	0x000168c0
        /*11f8*/ 	.short	0x0100
        /*11fa*/ 	.byte	0x08
	.zero		1


	//   ....[20]....
        /*11fc*/ 	.word	0x000008b0
        /*1200*/ 	.word	0x000000ff
        /*1204*/ 	.word	0x000168b8
        /*1208*/ 	.short	0x0100
        /*120a*/ 	.byte	0x08
	.zero		1


	//   ....[21]....
        /*120c*/ 	.word	0x000008c0
        /*1210*/ 	.word	0x000000ff
        /*1214*/ 	.word	0x000168c8
        /*1218*/ 	.short	0x0100
        /*121a*/ 	.byte	0x08
	.zero		1


	//   ....[22]....
        /*121c*/ 	.word	0x00002b30
        /*1220*/ 	.word	0x00000045
        /*1224*/ 	.word	0x00016890
        /*1228*/ 	.short	0x010a
        /*122a*/ 	.byte	0x3f
	.zero		1


	//   ....[23]....
        /*122c*/ 	.word	0x00003fb0
        /*1230*/ 	.word	0x00000045
        /*1234*/ 	.word	0x00016890
        /*1238*/ 	.short	0x010a
        /*123a*/ 	.byte	0x3f
	.zero		1


	//   ....[24]....
        /*123c*/ 	.word	0x000050f0
        /*1240*/ 	.word	0x00000045
        /*1244*/ 	.word	0x00016890
        /*1248*/ 	.short	0x010a
        /*124a*/ 	.byte	0x3f
	.zero		1


	//   ....[25]....
        /*124c*/ 	.word	0x000055a0
        /*1250*/ 	.word	0x00000008
        /*1254*/ 	.word	0x00000000
        /*1258*/ 	.short	0x0101
        /*125a*/ 	.byte	0x3f
	.zero		1


	//   ....[26]....
        /*125c*/ 	.word	0x000055e0
        /*1260*/ 	.word	0x00000045
        /*1264*/ 	.word	0x000168b0
        /*1268*/ 	.short	0x010a
        /*126a*/ 	.byte	0x3f
	.zero		1


	//   ....[27]....
        /*126c*/ 	.word	0x00005a20
        /*1270*/ 	.word	0x00000045
        /*1274*/ 	.word	0x00000000
        /*1278*/ 	.short	0x0101
        /*127a*/ 	.byte	0x3f
	.zero		1


	//   ....[28]....
        /*127c*/ 	.word	0x00006040
        /*1280*/ 	.word	0x00000002
        /*1284*/ 	.word	0x00016800
        /*1288*/ 	.short	0x010a
        /*128a*/ 	.byte	0x3f
	.zero		1


	//   ....[29]....
        /*128c*/ 	.word	0x00006090
        /*1290*/ 	.word	0x00000002
        /*1294*/ 	.word	0x00016800
        /*1298*/ 	.short	0x010a
        /*129a*/ 	.byte	0x3f
	.zero		1


	//   ....[30]....
        /*129c*/ 	.word	0x00006bc0
        /*12a0*/ 	.word	0x00000002
        /*12a4*/ 	.word	0x00016800
        /*12a8*/ 	.short	0x010a
        /*12aa*/ 	.byte	0x3f
	.zero		1


	//   ....[31]....
        /*12ac*/ 	.word	0x00008200
        /*12b0*/ 	.word	0x00000002
        /*12b4*/ 	.word	0x00016800
        /*12b8*/ 	.short	0x010a
        /*12ba*/ 	.byte	0x3f
	.zero		1


	//   ....[32]....
        /*12bc*/ 	.word	0x00009230
        /*12c0*/ 	.word	0x00000008
        /*12c4*/ 	.word	0x00016830
        /*12c8*/ 	.short	0x010a
        /*12ca*/ 	.byte	0x3f
	.zero		1


	//   ....[33]....
        /*12cc*/ 	.word	0x000092e0
        /*12d0*/ 	.word	0x00000008
        /*12d4*/ 	.word	0x00016830
        /*12d8*/ 	.short	0x010a
        /*12da*/ 	.byte	0x3f
	.zero		1


	//   ....[34]....
        /*12dc*/ 	.word	0x0000a6a0
        /*12e0*/ 	.word	0x00000008
        /*12e4*/ 	.word	0x00000000
        /*12e8*/ 	.short	0x0101
        /*12ea*/ 	.byte	0x3f
	.zero		1


	//   ....[35]....
        /*12ec*/ 	.word	0x0000b5a0
        /*12f0*/ 	.word	0x00000003
        /*12f4*/ 	.word	0x00016830
        /*12f8*/ 	.short	0x010a
        /*12fa*/ 	.byte	0x3f
	.zero		1


	//   ....[36]....
        /*12fc*/ 	.word	0x0000b5f0
        /*1300*/ 	.word	0x00000003
        /*1304*/ 	.word	0x00016830
        /*1308*/ 	.short	0x010a
        /*130a*/ 	.byte	0x3f
	.zero		1


	//   ....[37]....
        /*130c*/ 	.word	0x0000b970
        /*1310*/ 	.word	0x00000003
        /*1314*/ 	.word	0x00016850
        /*1318*/ 	.short	0x010a
        /*131a*/ 	.byte	0x3f
	.zero		1


	//   ....[38]....
        /*131c*/ 	.word	0x0000b9b0
        /*1320*/ 	.word	0x00000003
        /*1324*/ 	.word	0x00016850
        /*1328*/ 	.short	0x010a
        /*132a*/ 	.byte	0x3f
	.zero		1


	//   ....[39]....
        /*132c*/ 	.word	0x0000d1c0
        /*1330*/ 	.word	0x0000000a
        /*1334*/ 	.word	0x00000000
        /*1338*/ 	.short	0x0101
        /*133a*/ 	.byte	0x3f
	.zero		1


	//   ....[40]....
        /*133c*/ 	.word	0x0000d9f0
        /*1340*/ 	.word	0x0000000a
        /*1344*/ 	.word	0x00000000
        /*1348*/ 	.short	0x0101
        /*134a*/ 	.byte	0x3f
	.zero		1


	//   ....[41]....
        /*134c*/ 	.word	0x0000df80
        /*1350*/ 	.word	0x00000000
        /*1354*/ 	.word	0x00016830
        /*1358*/ 	.short	0x010a
        /*135a*/ 	.byte	0x3f
	.zero		1


	//   ....[42]....
        /*135c*/ 	.word	0x0000dfd0
        /*1360*/ 	.word	0x00000000
        /*1364*/ 	.word	0x00016830
        /*1368*/ 	.short	0x010a
        /*136a*/ 	.byte	0x3f
	.zero		1


	//   ....[43]....
        /*136c*/ 	.word	0x0000e320
        /*1370*/ 	.word	0x00000003
        /*1374*/ 	.word	0x00016850
        /*1378*/ 	.short	0x010a
        /*137a*/ 	.byte	0x3f
	.zero		1


	//   ....[44]....
        /*137c*/ 	.word	0x0000e360
        /*1380*/ 	.word	0x00000003
        /*1384*/ 	.word	0x00016850
        /*1388*/ 	.short	0x010a
        /*138a*/ 	.byte	0x3f
	.zero		1


	//   ....[45]....
        /*138c*/ 	.word	0x0000e800
        /*1390*/ 	.word	0x00000000
        /*1394*/ 	.word	0x00000000
        /*1398*/ 	.short	0x0101
        /*139a*/ 	.byte	0x3f
	.zero		1


	//   ....[46]....
        /*139c*/ 	.word	0x0000fa10
        /*13a0*/ 	.word	0x0000000a
        /*13a4*/ 	.word	0x00000000
        /*13a8*/ 	.short	0x0101
        /*13aa*/ 	.byte	0x3f
	.zero		1


	//   ....[47]....
        /*13ac*/ 	.word	0x0000fe50
        /*13b0*/ 	.word	0x0000000a
        /*13b4*/ 	.word	0x00016850
        /*13b8*/ 	.short	0x010a
        /*13ba*/ 	.byte	0x3f
	.zero		1


	//   ....[48]....
        /*13bc*/ 	.word	0x0000fec0
        /*13c0*/ 	.word	0x0000000a
        /*13c4*/ 	.word	0x00016850
        /*13c8*/ 	.short	0x010a
        /*13ca*/ 	.byte	0x3f
	.zero		1


	//   ....[49]....
        /*13cc*/ 	.word	0x000105a0
        /*13d0*/ 	.word	0x00000000
        /*13d4*/ 	.word	0x00000000
        /*13d8*/ 	.short	0x0101
        /*13da*/ 	.byte	0x3f
	.zero		1


	//   ....[50]....
        /*13dc*/ 	.word	0x000115f0
        /*13e0*/ 	.word	0x00000000
        /*13e4*/ 	.word	0x00000000
        /*13e8*/ 	.short	0x0101
        /*13ea*/ 	.byte	0x3f
	.zero		1


	//   ....[51]....
        /*13ec*/ 	.word	0x00013670
        /*13f0*/ 	.word	0x00000016
        /*13f4*/ 	.word	0x00016820
        /*13f8*/ 	.short	0x010a
        /*13fa*/ 	.byte	0x3f
	.zero		1


	//   ....[52]....
        /*13fc*/ 	.word	0x00013730
        /*1400*/ 	.word	0x00000005
        /*1404*/ 	.word	0x000168a0
        /*1408*/ 	.short	0x010a
        /*140a*/ 	.byte	0x3f
	.zero		1


	//   ....[53]....
        /*140c*/ 	.word	0x00013970
        /*1410*/ 	.word	0x00000005
        /*1414*/ 	.word	0x000168c0
        /*1418*/ 	.short	0x010a
        /*141a*/ 	.byte	0x3f
	.zero		1


	//   ....[54]....
        /*141c*/ 	.word	0x00013d00
        /*1420*/ 	.word	0x00000005
        /*1424*/ 	.word	0x000168a0
        /*1428*/ 	.short	0x010a
        /*142a*/ 	.byte	0x3f
	.zero		1


	//   ....[55]....
        /*142c*/ 	.word	0x00013f20
        /*1430*/ 	.word	0x00000005
        /*1434*/ 	.word	0x000168c0
        /*1438*/ 	.short	0x010a
        /*143a*/ 	.byte	0x3f
	.zero		1


	//   ....[56]....
        /*143c*/ 	.word	0x00014ca0
        /*1440*/ 	.word	0x00000003
        /*1444*/ 	.word	0x00016840
        /*1448*/ 	.short	0x010a
        /*144a*/ 	.byte	0x3f
	.zero		1


	//   ....[57]....
        /*144c*/ 	.word	0x00015460
        /*1450*/ 	.word	0x00000003
        /*1454*/ 	.word	0x00016830
        /*1458*/ 	.short	0x0107
        /*145a*/ 	.byte	0x3f
	.zero		1


	//   ....[58]....
        /*145c*/ 	.word	0x00015530
        /*1460*/ 	.word	0x00000003
        /*1464*/ 	.word	0x00016830
        /*1468*/ 	.short	0x0101
        /*146a*/ 	.byte	0x3f
	.zero		1


	//   ....[59]....
        /*146c*/ 	.word	0x00016410
        /*1470*/ 	.word	0x00000016
        /*1474*/ 	.word	0x00016800
        /*1478*/ 	.short	0x0107
        /*147a*/ 	.byte	0x3f
	.zero		1


	//   ....[60]....
        /*147c*/ 	.word	0x00016500
        /*1480*/ 	.word	0x00000016
        /*1484*/ 	.word	0x00016800
        /*1488*/ 	.short	0x0101
        /*148a*/ 	.byte	0x3f
	.zero		1


	//   ....[61]....
        /*148c*/ 	.word	0x00016520
        /*1490*/ 	.word	0x00000016
        /*1494*/ 	.word	0x00016820
        /*1498*/ 	.short	0x010a
        /*149a*/ 	.byte	0x3f
	.zero		1


	//   ....[62]....
        /*149c*/ 	.word	0x000168e0
        /*14a0*/ 	.word	0x00000005
        /*14a4*/ 	.word	0x00016840
        /*14a8*/ 	.short	0x010a
        /*14aa*/ 	.byte	0x3f
	.zero		1


	//   ....[63]....
        /*14ac*/ 	.word	0x00016e20
        /*14b0*/ 	.word	0x00000005
        /*14b4*/ 	.word	0x00016830
        /*14b8*/ 	.short	0x0107
        /*14ba*/ 	.byte	0x3f
	.zero		1


	//   ....[64]....
        /*14bc*/ 	.word	0x00016ee0
        /*14c0*/ 	.word	0x00000005
        /*14c4*/ 	.word	0x00016830
        /*14c8*/ 	.short	0x0101
        /*14ca*/ 	.byte	0x3f
	.zero		1


	//   ....[65]....
        /*14cc*/ 	.word	0x00016f40
        /*14d0*/ 	.word	0x00000005
        /*14d4*/ 	.word	0x00016860
        /*14d8*/ 	.short	0x010a
        /*14da*/ 	.byte	0x3f
	.zero		1


	//   ....[66]....
        /*14dc*/ 	.word	0x00017420
        /*14e0*/ 	.word	0x00000005
        /*14e4*/ 	.word	0x00016850
        /*14e8*/ 	.short	0x0107
        /*14ea*/ 	.byte	0x3f
	.zero		1


	//   ....[67]....
        /*14ec*/ 	.word	0x000175e0
        /*14f0*/ 	.word	0x00000005
        /*14f4*/ 	.word	0x00016850
        /*14f8*/ 	.short	0x0101
        /*14fa*/ 	.byte	0x3f
	.zero		1


	//   ....[68]....
        /*14fc*/ 	.word	0x000177e0
        /*1500*/ 	.word	0x00000000
        /*1504*/ 	.word	0x00016860
        /*1508*/ 	.short	0x010a
        /*150a*/ 	.byte	0x3f
	.zero		1


	//   ....[69]....
        /*150c*/ 	.word	0x00017ca0
        /*1510*/ 	.word	0x00000000
        /*1514*/ 	.word	0x00016850
        /*1518*/ 	.short	0x0107
        /*151a*/ 	.byte	0x3f
	.zero		1


	//   ....[70]....
        /*151c*/ 	.word	0x00017d70
        /*1520*/ 	.word	0x00000000
        /*1524*/ 	.word	0x00016850
        /*1528*/ 	.short	0x0101
        /*152a*/ 	.byte	0x3f
	.zero		1


	//   ....[71]....
        /*152c*/ 	.word	0x00018a90
        /*1530*/ 	.word	0x00000005
        /*1534*/ 	.word	0x00016820
        /*1538*/ 	.short	0x010a
        /*153a*/ 	.byte	0x3f
	.zero		1


	//   ....[72]....
        /*153c*/ 	.word	0x00018c00
        /*1540*/ 	.word	0x00000003
        /*1544*/ 	.word	0x00016840
        /*1548*/ 	.short	0x010a
        /*154a*/ 	.byte	0x3f
	.zero		1


	//   ....[73]....
        /*154c*/ 	.word	0x00018ca0
        /*1550*/ 	.word	0x00000005
        /*1554*/ 	.word	0x00016840
        /*1558*/ 	.short	0x010a
        /*155a*/ 	.byte	0x3f
	.zero		1


	//   ....[74]....
        /*155c*/ 	.word	0x00018ce0
        /*1560*/ 	.word	0x00000003
        /*1564*/ 	.word	0x00016860
        /*1568*/ 	.short	0x010a
        /*156a*/ 	.byte	0x3f
	.zero		1


	//   ....[75]....
        /*156c*/ 	.word	0x00018d20
        /*1570*/ 	.word	0x00000005
        /*1574*/ 	.word	0x00016860
        /*1578*/ 	.short	0x010a
        /*157a*/ 	.byte	0x3f
	.zero		1


	//   ....[76]....
        /*157c*/ 	.word	0x00018d80
        /*1580*/ 	.word	0x00000045
        /*1584*/ 	.word	0x00016890
        /*1588*/ 	.short	0x010a
        /*158a*/ 	.byte	0x3f
	.zero		1


	//   ....[77]....
        /*158c*/ 	.word	0x00019010
        /*1590*/ 	.word	0x00000045
        /*1594*/ 	.word	0x00016890
        /*1598*/ 	.short	0x010a
        /*159a*/ 	.byte	0x3f
	.zero		1


	//   ....[78]....
        /*159c*/ 	.word	0x000192c0
        /*15a0*/ 	.word	0x00000045
        /*15a4*/ 	.word	0x00016890
        /*15a8*/ 	.short	0x010a
        /*15aa*/ 	.byte	0x3f
	.zero		1


	//   ....[79]....
        /*15ac*/ 	.word	0x00019570
        /*15b0*/ 	.word	0x00000045
        /*15b4*/ 	.word	0x000168b0
        /*15b8*/ 	.short	0x010a
        /*15ba*/ 	.byte	0x3f
	.zero		1


	//   ....[80]....
        /*15bc*/ 	.word	0x00019a40
        /*15c0*/ 	.word	0x00000002
        /*15c4*/ 	.word	0x00016800
        /*15c8*/ 	.short	0x010a
        /*15ca*/ 	.byte	0x3f
	.zero		1


	//   ....[81]....
        /*15cc*/ 	.word	0x0001a060
        /*15d0*/ 	.word	0x00000002
        /*15d4*/ 	.word	0x00016800
        /*15d8*/ 	.short	0x010a
        /*15da*/ 	.byte	0x3f
	.zero		1


	//   ....[82]....
        /*15dc*/ 	.word	0x0001a0b0
        /*15e0*/ 	.word	0x00000008
        /*15e4*/ 	.word	0x00016830
        /*15e8*/ 	.short	0x010a
        /*15ea*/ 	.byte	0x3f
	.zero		1


	//   ....[83]....
        /*15ec*/ 	.word	0x0001a100
        /*15f0*/ 	.word	0x00000003
        /*15f4*/ 	.word	0x00016830
        /*15f8*/ 	.short	0x010a
        /*15fa*/ 	.byte	0x3f
	.zero		1


	//   ....[84]....
        /*15fc*/ 	.word	0x0001a150
        /*1600*/ 	.word	0x00000003
        /*1604*/ 	.word	0x00016850
        /*1608*/ 	.short	0x010a
        /*160a*/ 	.byte	0x3f
	.zero		1


	//   ....[85]....
        /*160c*/ 	.word	0x0001a1a0
        /*1610*/ 	.word	0x00000000
        /*1614*/ 	.word	0x00016830
        /*1618*/ 	.short	0x010a
        /*161a*/ 	.byte	0x3f
	.zero		1


	//   ....[86]....
        /*161c*/ 	.word	0x0001a1f0
        /*1620*/ 	.word	0x00000003
        /*1624*/ 	.word	0x00016850
        /*1628*/ 	.short	0x010a
        /*162a*/ 	.byte	0x3f
	.zero		1


	//   ....[87]....
        /*162c*/ 	.word	0x0001a240
        /*1630*/ 	.word	0x0000000a
        /*1634*/ 	.word	0x00016850
        /*1638*/ 	.short	0x010a
        /*163a*/ 	.byte	0x3f
	.zero		1


	//   ....[88]....
        /*163c*/ 	.word	0x0001a7e0
        /*1640*/ 	.word	0x00000016
        /*1644*/ 	.word	0x00016820
        /*1648*/ 	.short	0x010a
        /*164a*/ 	.byte	0x3f
	.zero		1


	//   ....[89]....
        /*164c*/ 	.word	0x0001a830
        /*1650*/ 	.word	0x00000005
        /*1654*/ 	.word	0x000168a0
        /*1658*/ 	.short	0x010a
        /*165a*/ 	.byte	0x3f
	.zero		1


	//   ....[90]....
        /*165c*/ 	.word	0x0001a880
        /*1660*/ 	.word	0x00000005
        /*1664*/ 	.word	0x000168c0
        /*1668*/ 	.short	0x010a
        /*166a*/ 	.byte	0x3f
	.zero		1


	//   ....[91]....
        /*166c*/ 	.word	0x0001a8d0
        /*1670*/ 	.word	0x00000005
        /*1674*/ 	.word	0x000168a0
        /*1678*/ 	.short	0x010a
        /*167a*/ 	.byte	0x3f
	.zero		1


	//   ....[92]....
        /*167c*/ 	.word	0x0001a920
        /*1680*/ 	.word	0x00000005
        /*1684*/ 	.word	0x000168c0
        /*1688*/ 	.short	0x010a
        /*168a*/ 	.byte	0x3f
	.zero		1


	//   ....[93]....
        /*168c*/ 	.word	0x0001aa40
        /*1690*/ 	.word	0x00000003
        /*1694*/ 	.word	0x00016840
        /*1698*/ 	.short	0x010a
        /*169a*/ 	.byte	0x3f
	.zero		1


	//   ....[94]....
        /*169c*/ 	.word	0x0001c510
        /*16a0*/ 	.word	0x00000016
        /*16a4*/ 	.word	0x00016820
        /*16a8*/ 	.short	0x010a
        /*16aa*/ 	.byte	0x3f
	.zero		1


	//   ....[95]....
        /*16ac*/ 	.word	0x0001c560
        /*16b0*/ 	.word	0x00000005
        /*16b4*/ 	.word	0x00016840
        /*16b8*/ 	.short	0x010a
        /*16ba*/ 	.byte	0x3f
	.zero		1


	//   ....[96]....
        /*16bc*/ 	.word	0x0001cea0
        /*16c0*/ 	.word	0x00000005
        /*16c4*/ 	.word	0x00016860
        /*16c8*/ 	.short	0x010a
        /*16ca*/ 	.byte	0x3f
	.zero		1


	//   ....[97]....
        /*16cc*/ 	.word	0x0001d810
        /*16d0*/ 	.word	0x00000000
        /*16d4*/ 	.word	0x00016860
        /*16d8*/ 	.short	0x010a
        /*16da*/ 	.byte	0x3f
	.zero		1


	//   ....[98]....
        /*16dc*/ 	.word	0x0001eaa0
        /*16e0*/ 	.word	0x00000005
        /*16e4*/ 	.word	0x00016820
        /*16e8*/ 	.short	0x010a
        /*16ea*/ 	.byte	0x3f
	.zero		1


	//   ....[99]....
        /*16ec*/ 	.word	0x0001ec40
        /*16f0*/ 	.word	0x00000003
        /*16f4*/ 	.word	0x00016840
        /*16f8*/ 	.short	0x010a
        /*16fa*/ 	.byte	0x3f
	.zero		1


	//   ....[100]....
        /*16fc*/ 	.word	0x0001ec90
        /*1700*/ 	.word	0x00000005
        /*1704*/ 	.word	0x00016840
        /*1708*/ 	.short	0x010a
        /*170a*/ 	.byte	0x3f
	.zero		1


	//   ....[101]....
        /*170c*/ 	.word	0x0001ece0
        /*1710*/ 	.word	0x00000003
        /*1714*/ 	.word	0x00016860
        /*1718*/ 	.short	0x010a
        /*171a*/ 	.byte	0x3f
	.zero		1


	//----- nvinfo : EIATTR_NUM_MBARRIERS
	.align		4
.L_1615:
        /*171c*/ 	.byte	0x03, 0x38
        /*171e*/ 	.short	0x0016


	//----- nvinfo : EIATTR_EXIT_INSTR_OFFSETS
	.align		4
        /*1720*/ 	.byte	0x04, 0x1c
        /*1722*/ 	.short	(.L_1617 - .L_1616)


	//   ....[0]....
.L_1616:
        /*1724*/ 	.word	0x00018d70


	//----- nvinfo : EIATTR_MAX_THREADS
	.align		4
.L_1617:
        /*1728*/ 	.byte	0x04, 0x05
        /*172a*/ 	.short	(.L_1619 - .L_1618)
.L_1618:
        /*172c*/ 	.word	0x00000200
        /*1730*/ 	.word	0x00000001
        /*1734*/ 	.word	0x00000001


	//----- nvinfo : EIATTR_CRS_STACK_SIZE
	.align		4
.L_1619:
        /*1738*/ 	.byte	0x04, 0x1e
        /*173a*/ 	.short	(.L_1621 - .L_1620)
.L_1620:
        /*173c*/ 	.word	0x00000000


	//----- nvinfo : EIATTR_CBANK_PARAM_SIZE
	.align		4
.L_1621:
        /*1740*/ 	.byte	0x03, 0x19
        /*1742*/ 	.short	0x0af0


	//----- nvinfo : EIATTR_PARAM_CBANK
	.align		4
        /*1744*/ 	.byte	0x04, 0x0a
        /*1746*/ 	.short	(.L_1623 - .L_1622)
	.align		4
.L_1622:
        /*1748*/ 	.word	index@(.nv.constant0._ZN7cutlass13device_kernelIN5flash11enable_sm90INS1_16FlashAttnFwdSm90INS1_25CollectiveMainloopFwdSm90ILi2EN4cute5tupleIJNS5_1CILi1EEES8_S8_EEENS6_IJNS7_ILi192EEENS7_ILi128EEENS7_ILi64EEEEEELi64ENS_10bfloat16_tEfNS_4arch4Sm90ELb1ELb0ELb0ELb1ELb1ELb1ELb0ELb1ELb1ELb1ELb0ELb0EEENS1_21CollectiveEpilogueFwdINS6_IJSA_SC_SB_EEES9_SE_SG_Li384ELb1ELb1ELb0ELb0EEENS1_36VarlenDynamicPersistentTileSchedulerILi192ELi128ELi384ELi128ELb0ELb1ELb1ELb1ELb1ELb1EEEEEEEEEvNT_6ParamsE)
        /*174c*/ 	.short	0x0210
        /*174e*/ 	.short	0x0af0


	//----- nvinfo : EIATTR_SW_WAR
	.align		4
.L_1623:
        /*1750*/ 	.byte	0x04, 0x36
        /*1752*/ 	.short	(.L_1625 - .L_1624)
.L_1624:
        /*1754*/ 	.word	0x00000008
.L_1625:


//--------------------- .nv.callgraph             --------------------------
	.section	.nv.callgraph,"",@"SHT_CUDA_CALLGRAPH"
	.align	4
	.sectionentsize	8
	.align		4
        /*0000*/ 	.word	0x00000000
	.align		4
        /*0004*/ 	.word	0xffffffff
	.align		4
        /*0008*/ 	.word	index@(_ZN7cutlass13device_kernelIN5flash11enable_sm90INS1_16FlashAttnFwdSm90INS1_25CollectiveMainloopFwdSm90ILi2EN4cute5tupleIJNS5_1CILi1EEES8_S8_EEENS6_IJNS7_ILi128EEENS7_ILi80EEENS7_ILi256EEEEEELi256ENS_10bfloat16_tEfNS_4arch4Sm90ELb0ELb0ELb0ELb0ELb1ELb0ELb0ELb1ELb1ELb1ELb0ELb0EEENS1_21CollectiveEpilogueFwdINS6_IJSA_SC_SB_EEES9_SE_SG_Li256ELb0ELb1ELb0ELb0EEENS1_29StaticPersistentTileSchedulerILb0EEEEEEEEEvNT_6ParamsE)
	.align		4
        /*000c*/ 	.word	index@(__assertfail)
	.align		4
        /*0010*/ 	.word	index@(_ZN7cutlass13device_kernelIN5flash11enable_sm90INS1_16FlashAttnFwdSm90INS1_25CollectiveMainloopFwdSm90ILi2EN4cute5tupleIJNS5_1CILi1EEES8_S8_EEENS6_IJNS7_ILi128EEENS7_ILi80EEENS7_ILi256EEEEEELi256ENS_10bfloat16_tEfNS_4arch4Sm90ELb0ELb0ELb0ELb1ELb1ELb0ELb0ELb1ELb1ELb1ELb0ELb0EEENS1_21CollectiveEpilogueFwdINS6_IJSA_SC_SB_EEES9_SE_SG_Li256ELb1ELb1ELb0ELb0EEENS1_36VarlenDynamicPersistentTileSchedulerILi128ELi80ELi256ELi128ELb0ELb1ELb1ELb0ELb1ELb1EEEEEEEEEvNT_6ParamsE)
	.align		4
        /*0014*/ 	.word	index@(__assertfail)
	.align		4
        /*0018*/ 	.word	index@(_ZN7cutlass13device_kernelIN5flash11enable_sm90INS1_16FlashAttnFwdSm90INS1_25CollectiveMainloopFwdSm90ILi2EN4cute5tupleIJNS5_1CILi1EEES8_S8_EEENS6_IJNS7_ILi128EEENS7_ILi80EEENS7_ILi256EEEEEELi256ENS_10bfloat16_tEfNS_4arch4Sm90ELb0ELb0ELb0ELb1ELb1ELb1ELb0ELb1ELb1ELb1ELb0ELb0EEENS1_21CollectiveEpilogueFwdINS6_IJSA_SC_SB_EEES9_SE_SG_Li256ELb1ELb1ELb0ELb0EEENS1_36VarlenDynamicPersistentTileSchedulerILi128ELi80ELi256ELi128ELb0ELb1ELb1ELb0ELb1ELb1EEEEEEEEEvNT_6ParamsE)
	.align		4
        /*001c*/ 	.word	index@(__assertfail)
	.align		4
        /*0020*/ 	.word	index@(_ZN7cutlass13device_kernelIN5flash11enable_sm90INS1_16FlashAttnFwdSm90INS1_25CollectiveMainloopFwdSm90ILi2EN4cute5tupleIJNS5_1CILi1EEES8_S8_EEENS6_IJNS7_ILi128EEENS7_ILi64EEENS7_ILi256EEEEEELi256ENS_10bfloat16_tEfNS_4arch4Sm90ELb0ELb1ELb0ELb0ELb1ELb0ELb0ELb1ELb1ELb1ELb0ELb0EEENS1_21CollectiveEpilogueFwdINS6_IJSA_SC_SB_EEES9_SE_SG_Li256ELb0ELb1ELb0ELb0EEENS1_30DynamicPersistentTileSchedulerILi256ELi128ELb0ELb1ELb1EEEEEEEEEvNT_6ParamsE)
	.align		4
        /*0024*/ 	.word	index@(__assertfail)
	.align		4
        /*0028*/ 	.word	index@(_ZN7cutlass13device_kernelIN5flash11enable_sm90INS1_16FlashAttnFwdSm90INS1_25CollectiveMainloopFwdSm90ILi2EN4cute5tupleIJNS5_1CILi1EEES8_S8_EEENS6_IJNS7_ILi128EEENS7_ILi64EEENS7_ILi256EEEEEELi256ENS_10bfloat16_tEfNS_4arch4Sm90ELb0ELb1ELb0ELb1ELb1ELb0ELb0ELb1ELb1ELb1ELb0ELb0EEENS1_21CollectiveEpilogueFwdINS6_IJSA_SC_SB_EEES9_SE_SG_Li256ELb1ELb1ELb0ELb0EEENS1_36VarlenDynamicPersistentTileSchedulerILi128ELi64ELi256ELi128ELb0ELb1ELb1ELb1ELb0ELb1EEEEEEEEEvNT_6ParamsE)
	.align		4
        /*002c*/ 	.word	index@(__assertfail)
	.align		4
        /*0030*/ 	.word	index@(_ZN7cutlass13device_kernelIN5flash11enable_sm90INS1_16FlashAttnFwdSm90INS1_25CollectiveMainloopFwdSm90ILi2EN4cute5tupleIJNS5_1CILi1EEES8_S8_EEENS6_IJNS7_ILi128EEENS7_ILi64EEENS7_ILi256EEEEEELi256ENS_10bfloat16_tEfNS_4arch4Sm90ELb0ELb1ELb0ELb1ELb1ELb1ELb0ELb1ELb1ELb1ELb0ELb0EEENS1_21CollectiveEpilogueFwdINS6_IJSA_SC_SB_EEES9_SE_SG_Li256ELb1ELb1ELb0ELb0EEENS1_36VarlenDynamicPersistentTileSchedulerILi128ELi64ELi256ELi128ELb0ELb1ELb1ELb1ELb0ELb1EEEEEEEEEvNT_6ParamsE)
	.align		4
        /*0034*/ 	.word	index@(__assertfail)
	.align		4
        /*0038*/ 	.word	index@(_ZN7cutlass13device_kernelIN5flash11enable_sm90INS1_16FlashAttnFwdSm90INS1_25CollectiveMainloopFwdSm90ILi2EN4cute5tupleIJNS5_1CILi1EEES8_S8_EEENS6_IJNS7_ILi128EEENS7_ILi80EEENS7_ILi256EEEEEELi256ENS_10bfloat16_tEfNS_4arch4Sm90ELb1ELb0ELb0ELb0ELb1ELb0ELb0ELb1ELb1ELb1ELb0ELb0EEENS1_21CollectiveEpilogueFwdINS6_IJSA_SC_SB_EEES9_SE_SG_Li256ELb0ELb1ELb0ELb0EEENS1_30DynamicPersistentTileSchedulerILi256ELi128ELb0ELb1ELb1EEEEEEEEEvNT_6ParamsE)
	.align		4
        /*003c*/ 	.word	index@(__assertfail)
	.align		4
        /*0040*/ 	.word	index@(_ZN7cutlass13device_kernelIN5flash11enable_sm90INS1_16FlashAttnFwdSm90INS1_25CollectiveMainloopFwdSm90ILi2EN4cute5tupleIJNS5_1CILi1EEES8_S8_EEENS6_IJNS7_ILi128EEENS7_ILi80EEENS7_ILi256EEEEEELi256ENS_10bfloat16_tEfNS_4arch4Sm90ELb1ELb0ELb0ELb1ELb1ELb0ELb0ELb1ELb1ELb1ELb0ELb0EEENS1_21CollectiveEpilogueFwdINS6_IJSA_SC_SB_EEES9_SE_SG_Li256ELb1ELb1ELb0ELb0EEENS1_36VarlenDynamicPersistentTileSchedulerILi128ELi80ELi256ELi128ELb0ELb1ELb1ELb1ELb1ELb1EEEEEEEEEvNT_6ParamsE)
	.align		4
        /*0044*/ 	.word	index@(__assertfail)
	.align		4
        /*0048*/ 	.word	index@(_ZN7cutlass13device_kernelIN5flash11enable_sm90INS1_16FlashAttnFwdSm90INS1_25CollectiveMainloopFwdSm90ILi2EN4cute5tupleIJNS5_1CILi1EEES8_S8_EEENS6_IJNS7_ILi128EEENS7_ILi80EEENS7_ILi256EEEEEELi256ENS_10bfloat16_tEfNS_4arch4Sm90ELb1ELb0ELb0ELb1ELb1ELb1ELb0ELb1ELb1ELb1ELb0ELb0EEENS1_21CollectiveEpilogueFwdINS6_IJSA_SC_SB_EEES9_SE_SG_Li256ELb1ELb1ELb0ELb0EEENS1_36VarlenDynamicPersistentTileSchedulerILi128ELi80ELi256ELi128ELb0ELb1ELb1ELb1ELb1ELb1EEEEEEEEEvNT_6ParamsE)
	.align		4
        /*004c*/ 	.word	index@(__assertfail)
	.align		4
        /*0050*/ 	.word	index@(_ZN7cutlass13device_kernelIN5flash11enable_sm90INS1_16FlashAttnFwdSm90INS1_25CollectiveMainloopFwdSm90ILi2EN4cute5tupleIJNS5_1CILi1EEES8_S8_EEENS6_IJNS7_ILi128EEENS7_ILi96EEENS7_ILi192EEEEEELi192ENS_10bfloat16_tEfNS_4arch4Sm90ELb0ELb0ELb0ELb0ELb1ELb0ELb0ELb1ELb1ELb1ELb0ELb0EEENS1_21CollectiveEpilogueFwdINS6_IJSA_SC_SB_EEES9_SE_SG_Li256ELb0ELb1ELb0ELb0EEENS1_29StaticPersistentTileSchedulerILb0EEEEEEEEEvNT_6ParamsE)
	.align		4
        /*0054*/ 	.word	index@(__assertfail)
	.align		4
        /*0058*/ 	.word	index@(_ZN7cutlass13device_kernelIN5flash11enable_sm90INS1_16FlashAttnFwdSm90INS1_25CollectiveMainloopFwdSm90ILi2EN4cute5tupleIJNS5_1CILi1EEES8_S8_EEENS6_IJNS7_ILi128EEENS7_ILi96EEENS7_ILi192EEEEEELi192ENS_10bfloat16_tEfNS_4arch4Sm90ELb0ELb0ELb0ELb1ELb1ELb0ELb0ELb1ELb1ELb1ELb0ELb0EEENS1_21CollectiveEpilogueFwdINS6_IJSA_SC_SB_EEES9_SE_SG_Li256ELb1ELb1ELb0ELb0EEENS1_36VarlenDynamicPersistentTileSchedulerILi128ELi96ELi256ELi128ELb0ELb1ELb1ELb0ELb1ELb1EEEEEEEEEvNT_6ParamsE)
	.align		4
        /*005c*/ 	.word	index@(__assertfail)
	.align		4
        /*0060*/ 	.word	index@(_ZN7cutlass13device_kernelIN5flash11enable_sm90INS1_16FlashAttnFwdSm90INS1_25CollectiveMainloopFwdSm90ILi2EN4cute5tupleIJNS5_1CILi1EEES8_S8_EEENS6_IJNS7_ILi128EEENS7_ILi96EEENS7_ILi192EEEEEELi192ENS_10bfloat16_tEfNS_4arch4Sm90ELb0ELb0ELb0ELb1ELb1ELb1ELb0ELb1ELb1ELb1ELb0ELb0EEENS1_21CollectiveEpilogueFwdINS6_IJSA_SC_SB_EEES9_SE_SG_Li256ELb1ELb1ELb0ELb0EEENS1_36VarlenDynamicPersistentTileSchedulerILi128ELi96ELi256ELi128ELb0ELb1ELb1ELb0ELb1ELb1EEEEEEEEEvNT_6ParamsE)
	.align		4
        /*0064*/ 	.word	index@(__assertfail)
	.align		4
        /*0068*/ 	.word	index@(_ZN7cutlass13device_kernelIN5flash11enable_sm90INS1_16FlashAttnFwdSm90INS1_25CollectiveMainloopFwdSm90ILi2EN4cute5tupleIJNS5_1CILi1EEES8_S8_EEENS6_IJNS7_ILi128EEENS7_ILi96EEENS7_ILi192EEEEEELi192ENS_10bfloat16_tEfNS_4arch4Sm90ELb0ELb1ELb0ELb0ELb1ELb0ELb0ELb1ELb1ELb1ELb0ELb0EEENS1_21CollectiveEpilogueFwdINS6_IJSA_SC_SB_EEES9_SE_SG_Li256ELb0ELb1ELb0ELb0EEENS1_30DynamicPersistentTileSchedulerILi256ELi128ELb0ELb1ELb1EEEEEEEEEvNT_6ParamsE)
	.align		4
        /*006c*/ 	.word	index@(__assertfail)
	.align		4
        /*0070*/ 	.word	index@(_ZN7cutlass13device_kernelIN5flash11enable_sm90INS1_16FlashAttnFwdSm90INS1_25CollectiveMainloopFwdSm90ILi2EN4cute5tupleIJNS5_1CILi1EEES8_S8_EEENS6_IJNS7_ILi128EEENS7_ILi96EEENS7_ILi192EEEEEELi192ENS_10bfloat16_tEfNS_4arch4Sm90ELb0ELb1ELb0ELb1ELb1ELb0ELb0ELb1ELb1ELb1ELb0ELb0EEENS1_21CollectiveEpilogueFwdINS6_IJSA_SC_SB_EEES9_SE_SG_Li256ELb1ELb1ELb0ELb0EEENS1_36VarlenDynamicPersistentTileSchedulerILi128ELi96ELi256ELi128ELb0ELb1ELb1ELb1ELb0ELb1EEEEEEEEEvNT_6ParamsE)
	.align		4
        /*0074*/ 	.word	index@(__assertfail)
	.align		4
        /*0078*/ 	.word	index@(_ZN7cutlass13device_kernelIN5flash11enable_sm90INS1_16FlashAttnFwdSm90INS1_25CollectiveMainloopFwdSm90ILi2EN4cute5tupleIJNS5_1CILi1EEES8_S8_EEENS6_IJNS7_ILi128EEENS7_ILi96EEENS7_ILi192EEEEEELi192ENS_10bfloat16_tEfNS_4arch4Sm90ELb0ELb1ELb0ELb1ELb1ELb1ELb0ELb1ELb1ELb1ELb0ELb0EEENS1_21CollectiveEpilogueFwdINS6_IJSA_SC_SB_EEES9_SE_SG_Li256ELb1ELb1ELb0ELb0EEENS1_36VarlenDynamicPersistentTileSchedulerILi128ELi96ELi256ELi128ELb0ELb1ELb1ELb1ELb0ELb1EEEEEEEEEvNT_6ParamsE)
	.align		4
        /*007c*/ 	.word	index@(__assertfail)
	.align		4
        /*0080*/ 	.word	index@(_ZN7cutlass13device_kernelIN5flash11enable_sm90INS1_16FlashAttnFwdSm90INS1_25CollectiveMainloopFwdSm90ILi2EN4cute5tupleIJNS5_1CILi1EEES8_S8_EEENS6_IJNS7_ILi128EEENS7_ILi96EEENS7_ILi192EEEEEELi192ENS_10bfloat16_tEfNS_4arch4Sm90ELb1ELb0ELb0ELb0ELb1ELb0ELb0ELb1ELb1ELb1ELb0ELb0EEENS1_21CollectiveEpilogueFwdINS6_IJSA_SC_SB_EEES9_SE_SG_Li256ELb0ELb1ELb0ELb0EEENS1_30DynamicPersistentTileSchedulerILi256ELi128ELb0ELb1ELb1EEEEEEEEEvNT_6ParamsE)
	.align		4
        /*0084*/ 	.word	index@(__assertfail)
	.align		4
        /*0088*/ 	.word	index@(_ZN7cutlass13device_kernelIN5flash11enable_sm90INS1_16FlashAttnFwdSm90INS1_25CollectiveMainloopFwdSm90ILi2EN4cute5tupleIJNS5_1CILi1EEES8_S8_EEENS6_IJNS7_ILi128EEENS7_ILi96EEENS7_ILi192EEEEEELi192ENS_10bfloat16_tEfNS_4arch4Sm90ELb1ELb0ELb0ELb1ELb1ELb0ELb0ELb1ELb1ELb1ELb0ELb0EEENS1_21CollectiveEpilogueFwdINS6_IJSA_SC_SB_EEES9_SE_SG_Li256ELb1ELb1ELb0ELb0EEENS1_36VarlenDynamicPersistentTileSchedulerILi128ELi96ELi256ELi128ELb0ELb1ELb1ELb1ELb1ELb1EEEEEEEEEvNT_6ParamsE)
	.align		4
        /*008c*/ 	.word	index@(__assertfail)
	.align		4
        /*0090*/ 	.word	index@(_ZN7cutlass13device_kernelIN5flash11enable_sm90INS1_16FlashAttnFwdSm90INS1_25CollectiveMainloopFwdSm90ILi2EN4cute5tupleIJNS5_1CILi1EEES8_S8_EEENS6_IJNS7_ILi128EEENS7_ILi96EEENS7_ILi192EEEEEELi192ENS_10bfloat16_tEfNS_4arch4Sm90ELb1ELb0ELb0ELb1ELb1ELb1ELb0ELb1ELb1ELb1ELb0ELb0EEENS1_21CollectiveEpilogueFwdINS6_IJSA_SC_SB_EEES9_SE_SG_Li256ELb1ELb1ELb0ELb0EEENS1_36VarlenDynamicPersistentTileSchedulerILi128ELi96ELi256ELi128ELb0ELb1ELb1ELb1ELb1ELb1EEEEEEEEEvNT_6ParamsE)
	.align		4
        /*0094*/ 	.word	index@(__assertfail)
	.align		4
        /*0098*/ 	.word	index@(_ZN7cutlass13device_kernelIN5flash11enable_sm90INS1_16FlashAttnFwdSm90INS1_25CollectiveMainloopFwdSm90ILi2EN4cute5tupleIJNS5_1CILi1EEES8_S8_EEENS6_IJNS7_ILi128EEESA_SA_EEELi128ENS_10bfloat16_tEfNS_4arch4Sm90ELb0ELb0ELb0ELb0ELb1ELb0ELb0ELb1ELb1ELb1ELb0ELb0EEENS1_21CollectiveEpilogueFwdISB_S9_SC_SE_Li256ELb0ELb1ELb0ELb0EEENS1_29StaticPersistentTileSchedulerILb0EEEEEEEEEvNT_6ParamsE)
	.align		4
        /*009c*/ 	.word	index@(__assertfail)
	.align		4
        /*00a0*/ 	.word	index@(_ZN7cutlass13device_kernelIN5flash11enable_sm90INS1_16FlashAttnFwdSm90INS1_25CollectiveMainloopFwdSm90ILi2EN4cute5tupleIJNS5_1CILi1EEES8_S8_EEENS6_IJNS7_ILi128EEESA_SA_EEELi128ENS_10bfloat16_tEfNS_4arch4Sm90ELb0ELb0ELb0ELb1ELb1ELb0ELb0ELb1ELb1ELb1ELb0ELb0EEENS1_21CollectiveEpilogueFwdISB_S9_SC_SE_Li256ELb1ELb1ELb0ELb0EEENS1_36VarlenDynamicPersistentTileSchedulerILi128ELi128ELi256ELi128ELb0ELb1ELb1ELb0ELb1ELb1EEEEEEEEEvNT_6ParamsE)
	.align		4
        /*00a4*/ 	.word	index@(__assertfail)
	.align		4
        /*00a8*/ 	.word	index@(_ZN7cutlass13device_kernelIN5flash11enable_sm90INS1_16FlashAttnFwdSm90INS1_25CollectiveMainloopFwdSm90ILi2EN4cute5tupleIJNS5_1CILi1EEES8_S8_EEENS6_IJNS7_ILi128EEESA_SA_EEELi128ENS_10bfloat16_tEfNS_4arch4Sm90ELb0ELb0ELb0ELb1ELb1ELb1ELb0ELb1ELb1ELb1ELb0ELb0EEENS1_21CollectiveEpilogueFwdISB_S9_SC_SE_Li256ELb1ELb1ELb0ELb0EEENS1_36VarlenDynamicPersistentTileSchedulerILi128ELi128ELi256ELi128ELb0ELb1ELb1ELb0ELb1ELb1EEEEEEEEEvNT_6ParamsE)
	.align		4
        /*00ac*/ 	.word	index@(__assertfail)
	.align		4
        /*00b0*/ 	.word	index@(_ZN7cutlass13device_kernelIN5flash11enable_sm90INS1_16FlashAttnFwdSm90INS1_25CollectiveMainloopFwdSm90ILi2EN4cute5tupleIJNS5_1CILi1EEES8_S8_EEENS6_IJNS7_ILi128EEESA_SA_EEELi128ENS_10bfloat16_tEfNS_4arch4Sm90ELb0ELb1ELb0ELb0ELb1ELb0ELb0ELb1ELb1ELb1ELb0ELb0EEENS1_21CollectiveEpilogueFwdISB_S9_SC_SE_Li256ELb0ELb1ELb0ELb0EEENS1_30DynamicPersistentTileSchedulerILi256ELi128ELb0ELb1ELb1EEEEEEEEEvNT_6ParamsE)
	.align		4
        /*00b4*/ 	.word	index@(__assertfail)
	.align		4
        /*00b8*/ 	.word	index@(_ZN7cutlass13device_kernelIN5flash11enable_sm90INS1_16FlashAttnFwdSm90INS1_25CollectiveMainloopFwdSm90ILi2EN4cute5tupleIJNS5_1CILi1EEES8_S8_EEENS6_IJNS7_ILi128EEESA_SA_EEELi128ENS_10bfloat16_tEfNS_4arch4Sm90ELb0ELb1ELb0ELb1ELb1ELb0ELb0ELb1ELb1ELb1ELb0ELb0EEENS1_21CollectiveEpilogueFwdISB_S9_SC_SE_Li256ELb1ELb1ELb0ELb0EEENS1_36VarlenDynamicPersistentTileSchedulerILi128ELi128ELi256ELi128ELb0ELb1ELb1ELb1ELb0ELb1EEEEEEEEEvNT_6ParamsE)
	.align		4
        /*00bc*/ 	.word	index@(__assertfail)
	.align		4
        /*00c0*/ 	.word	index@(_ZN7cutlass13device_kernelIN5flash11enable_sm90INS1_16FlashAttnFwdSm90INS1_25CollectiveMainloopFwdSm90ILi2EN4cute5tupleIJNS5_1CILi1EEES8_S8_EEENS6_IJNS7_ILi128EEESA_SA_EEELi128ENS_10bfloat16_tEfNS_4arch4Sm90ELb0ELb1ELb0ELb1ELb1ELb1ELb0ELb1ELb1ELb1ELb0ELb0EEENS1_21CollectiveEpilogueFwdISB_S9_SC_SE_Li256ELb1ELb1ELb0ELb0EEENS1_36VarlenDynamicPersistentTileSchedulerILi128ELi128ELi256ELi128ELb0ELb1ELb1ELb1ELb0ELb1EEEEEEEEEvNT_6ParamsE)
	.align		4
        /*00c4*/ 	.word	index@(__assertfail)
	.align		4
        /*00c8*/ 	.word	index@(_ZN7cutlass13device_kernelIN5flash11enable_sm90INS1_16FlashAttnFwdSm90INS1_25CollectiveMainloopFwdSm90ILi2EN4cute5tupleIJNS5_1CILi1EEES8_S8_EEENS6_IJNS7_ILi128EEESA_SA_EEELi128ENS_10bfloat16_tEfNS_4arch4Sm90ELb1ELb0ELb0ELb0ELb1ELb0ELb0ELb1ELb1ELb1ELb0ELb0EEENS1_21CollectiveEpilogueFwdISB_S9_SC_SE_Li256ELb0ELb1ELb0ELb0EEENS1_30DynamicPersistentTileSchedulerILi256ELi128ELb0ELb1ELb1EEEEEEEEEvNT_6ParamsE)
	.align		4
        /*00cc*/ 	.word	index@(__assertfail)
	.align		4
        /*00d0*/ 	.word	index@(_ZN7cutlass13device_kernelIN5flash11enable_sm90INS1_16FlashAttnFwdSm90INS1_25CollectiveMainloopFwdSm90ILi2EN4cute5tupleIJNS5_1CILi1EEES8_S8_EEENS6_IJNS7_ILi128EEESA_SA_EEELi128ENS_10bfloat16_tEfNS_4arch4Sm90ELb1ELb0ELb0ELb1ELb1ELb0ELb0ELb1ELb1ELb1ELb0ELb0EEENS1_21CollectiveEpilogueFwdISB_S9_SC_SE_Li256ELb1ELb1ELb0ELb0EEENS1_36VarlenDynamicPersistentTileSchedulerILi128ELi128ELi256ELi128ELb0ELb1ELb1ELb1ELb1ELb1EEEEEEEEEvNT_6ParamsE)
	.align		4
        /*00d4*/ 	.word	index@(__assertfail)
	.align		4
        /*00d8*/ 	.word	index@(_ZN7cutlass13device_kernelIN5flash11enable_sm90INS1_16FlashAttnFwdSm90INS1_25CollectiveMainloopFwdSm90ILi2EN4cute5tupleIJNS5_1CILi1EEES8_S8_EEENS6_IJNS7_ILi128EEESA_SA_EEELi128ENS_10bfloat16_tEfNS_4arch4Sm90ELb1ELb0ELb0ELb1ELb1ELb1ELb0ELb1ELb1ELb1ELb0ELb0EEENS1_21CollectiveEpilogueFwdISB_S9_SC_SE_Li256ELb1ELb1ELb0ELb0EEENS1_36VarlenDynamicPersistentTileSchedulerILi128ELi128ELi256ELi128ELb0ELb1ELb1ELb1ELb1ELb1EEEEEEEEEvNT_6ParamsE)
	.align		4
        /*00dc*/ 	.word	index@(__assertfail)
	.align		4
        /*00e0*/ 	.word	index@(_ZN7cutlass13device_kernelIN5flash11enable_sm90INS1_16FlashAttnFwdSm90INS1_25CollectiveMainloopFwdSm90ILi2EN4cute5tupleIJNS5_1CILi1EEES8_S8_EEENS6_IJNS7_ILi192EEENS7_ILi128EEENS7_ILi96EEEEEELi96ENS_10bfloat16_tEfNS_4arch4Sm90ELb0ELb0ELb0ELb0ELb1ELb0ELb0ELb0ELb1ELb1ELb0ELb0EEENS1_21CollectiveEpilogueFwdINS6_IJSA_SC_SB_EEES9_SE_SG_Li384ELb0ELb1ELb0ELb0EEENS1_29StaticPersistentTileSchedulerILb0EEEEEEEEEvNT_6ParamsE)
	.align		4
        /*00e4*/ 	.word	index@(__assertfail)
	.align		4
        /*00e8*/ 	.word	index@(_ZN7cutlass13device_kernelIN5flash11enable_sm90INS1_16FlashAttnFwdSm90INS1_25CollectiveMainloopFwdSm90ILi2EN4cute5tupleIJNS5_1CILi1EEES8_S8_EEENS6_IJNS7_ILi192EEENS7_ILi128EEENS7_ILi96EEEEEELi96ENS_10bfloat16_tEfNS_4arch4Sm90ELb0ELb0ELb0ELb1ELb1ELb0ELb0ELb0ELb1ELb1ELb0ELb0EEENS1_21CollectiveEpilogueFwdINS6_IJSA_SC_SB_EEES9_SE_SG_Li384ELb1ELb1ELb0ELb0EEENS1_36VarlenDynamicPersistentTileSchedulerILi192ELi128ELi384ELi128ELb0ELb1ELb1ELb0ELb1ELb1EEEEEEEEEvNT_6ParamsE)
	.align		4
        /*00ec*/ 	.word	index@(__assertfail)
	.align		4
        /*00f0*/ 	.word	index@(_ZN7cutlass13device_kernelIN5flash11enable_sm90INS1_16FlashAttnFwdSm90INS1_25CollectiveMainloopFwdSm90ILi2EN4cute5tupleIJNS5_1CILi1EEES8_S8_EEENS6_IJNS7_ILi192EEENS7_ILi128EEENS7_ILi96EEEEEELi96ENS_10bfloat16_tEfNS_4arch4Sm90ELb0ELb0ELb0ELb1ELb1ELb1ELb0ELb0ELb1ELb1ELb0ELb0EEENS1_21CollectiveEpilogueFwdINS6_IJSA_SC_SB_EEES9_SE_SG_Li384ELb1ELb1ELb0ELb0EEENS1_36VarlenDynamicPersistentTileSchedulerILi192ELi128ELi384ELi128ELb0ELb1ELb1ELb0ELb1ELb1EEEEEEEEEvNT_6ParamsE)
	.align		4
        /*00f4*/ 	.word	index@(__assertfail)
	.align		4
        /*00f8*/ 	.word	index@(_ZN7cutlass13device_kernelIN5flash11enable_sm90INS1_16FlashAttnFwdSm90INS1_25CollectiveMainloopFwdSm90ILi2EN4cute5tupleIJNS5_1CILi1EEES8_S8_EEENS6_IJNS7_ILi192EEENS7_ILi128EEENS7_ILi96EEEEEELi96ENS_10bfloat16_tEfNS_4arch4Sm90ELb0ELb1ELb0ELb0ELb1ELb0ELb0ELb0ELb1ELb1ELb0ELb0EEENS1_21CollectiveEpilogueFwdINS6_IJSA_SC_SB_EEES9_SE_SG_Li384ELb0ELb1ELb0ELb0EEENS1_30DynamicPersistentTileSchedulerILi384ELi128ELb0ELb1ELb1EEEEEEEEEvNT_6ParamsE)
	.align		4
        /*00fc*/ 	.word	index@(__assertfail)
	.align		4
        /*0100*/ 	.word	index@(_ZN7cutlass13device_kernelIN5flash11enable_sm90INS1_16FlashAttnFwdSm90INS1_25CollectiveMainloopFwdSm90ILi2EN4cute5tupleIJNS5_1CILi1EEES8_S8_EEENS6_IJNS7_ILi192EEENS7_ILi128EEENS7_ILi96EEEEEELi96ENS_10bfloat16_tEfNS_4arch4Sm90ELb0ELb1ELb0ELb1ELb1ELb0ELb0ELb0ELb1ELb1ELb0ELb0EEENS1_21CollectiveEpilogueFwdINS6_IJSA_SC_SB_EEES9_SE_SG_Li384ELb1ELb1ELb0ELb0EEENS1_36VarlenDynamicPersistentTileSchedulerILi192ELi128ELi384ELi128ELb0ELb1ELb1ELb1ELb0ELb1EEEEEEEEEvNT_6ParamsE)
	.align		4
        /*0104*/ 	.word	index@(__assertfail)
	.align		4
        /*0108*/ 	.word	index@(_ZN7cutlass13device_kernelIN5flash11enable_sm90INS1_16FlashAttnFwdSm90INS1_25CollectiveMainloopFwdSm90ILi2EN4cute5tupleIJNS5_1CILi1EEES8_S8_EEENS6_IJNS7_ILi192EEENS7_ILi128EEENS7_ILi96EEEEEELi96ENS_10bfloat16_tEfNS_4arch4Sm90ELb0ELb1ELb0ELb1ELb1ELb1ELb0ELb0ELb1ELb1ELb0ELb0EEENS1_21CollectiveEpilogueFwdINS6_IJSA_SC_SB_EEES9_SE_SG_Li384ELb1ELb1ELb0ELb0EEENS1_36VarlenDynamicPersistentTileSchedulerILi192ELi128ELi384ELi128ELb0ELb1ELb1ELb1ELb0ELb1EEEEEEEEEvNT_6ParamsE)
	.align		4
        /*010c*/ 	.word	index@(__assertfail)
	.align		4
        /*0110*/ 	.word	index@(_ZN7cutlass13device_kernelIN5flash11enable_sm90INS1_16FlashAttnFwdSm90INS1_25CollectiveMainloopFwdSm90ILi2EN4cute5tupleIJNS5_1CILi1EEES8_S8_EEENS6_IJNS7_ILi192EEENS7_ILi128EEENS7_ILi96EEEEEELi96ENS_10bfloat16_tEfNS_4arch4Sm90ELb1ELb0ELb0ELb0ELb1ELb0ELb0ELb0ELb1ELb1ELb0ELb0EEENS1_21CollectiveEpilogueFwdINS6_IJSA_SC_SB_EEES9_SE_SG_Li384ELb0ELb1ELb0ELb0EEENS1_30DynamicPersistentTileSchedulerILi384ELi128ELb0ELb1ELb1EEEEEEEEEvNT_6ParamsE)
	.align		4
        /*0114*/ 	.word	index@(__assertfail)
	.align		4
        /*0118*/ 	.word	index@(_ZN7cutlass13device_kernelIN5flash11enable_sm90INS1_16FlashAttnFwdSm90INS1_25CollectiveMainloopFwdSm90ILi2EN4cute5tupleIJNS5_1CILi1EEES8_S8_EEENS6_IJNS7_ILi192EEENS7_ILi128EEENS7_ILi96EEEEEELi96ENS_10bfloat16_tEfNS_4arch4Sm90ELb1ELb0ELb0ELb1ELb1ELb0ELb0ELb0ELb1ELb1ELb0ELb0EEENS1_21CollectiveEpilogueFwdINS6_IJSA_SC_SB_EEES9_SE_SG_Li384ELb1ELb1ELb0ELb0EEENS1_36VarlenDynamicPersistentTileSchedulerILi192ELi128ELi384ELi128ELb0ELb1ELb1ELb1ELb1ELb1EEEEEEEEEvNT_6ParamsE)
	.align		4
        /*011c*/ 	.word	index@(__assertfail)
	.align		4
        /*0120*/ 	.word	index@(_ZN7cutlass13device_kernelIN5flash11enable_sm90INS1_16FlashAttnFwdSm90INS1_25CollectiveMainloopFwdSm90ILi2EN4cute5tupleIJNS5_1CILi1EEES8_S8_EEENS6_IJNS7_ILi192EEENS7_ILi128EEENS7_ILi96EEEEEELi96ENS_10bfloat16_tEfNS_4arch4Sm90ELb1ELb0ELb0ELb1ELb1ELb1ELb0ELb0ELb1ELb1ELb0ELb0EEENS1_21CollectiveEpilogueFwdINS6_IJSA_SC_SB_EEES9_SE_SG_Li384ELb1ELb1ELb0ELb0EEENS1_36VarlenDynamicPersistentTileSchedulerILi192ELi128ELi384ELi128ELb0ELb1ELb1ELb1ELb1ELb1EEEEEEEEEvNT_6ParamsE)
	.align		4
        /*0124*/ 	.word	index@(__assertfail)
	.align		4
        /*0128*/ 	.word	index@(_ZN7cutlass13device_kernelIN5flash11enable_sm90INS1_16FlashAttnFwdSm90INS1_25CollectiveMainloopFwdSm90ILi2EN4cute5tupleIJNS5_1CILi1EEES8_S8_EEENS6_IJNS7_ILi192EEENS7_ILi128EEENS7_ILi64EEEEEELi64ENS_10bfloat16_tEfNS_4arch4Sm90ELb0ELb0ELb0ELb0ELb1ELb0ELb0ELb1ELb1ELb1ELb0ELb0EEENS1_21CollectiveEpilogueFwdINS6_IJSA_SC_SB_EEES9_SE_SG_Li384ELb0ELb1ELb0ELb0EEENS1_29StaticPersistentTileSchedulerILb0EEEEEEEEEvNT_6ParamsE)
	.align		4
        /*012c*/ 	.word	index@(__assertfail)
	.align		4
        /*0130*/ 	.word	index@(_ZN7cutlass13device_kernelIN5flash11enable_sm90INS1_16FlashAttnFwdSm90INS1_25CollectiveMainloopFwdSm90ILi2EN4cute5tupleIJNS5_1CILi1EEES8_S8_EEENS6_IJNS7_ILi192EEENS7_ILi128EEENS7_ILi64EEEEEELi64ENS_10bfloat16_tEfNS_4arch4Sm90ELb0ELb0ELb0ELb1ELb1ELb0ELb0ELb1ELb1ELb1ELb0ELb0EEENS1_21CollectiveEpilogueFwdINS6_IJSA_SC_SB_EEES9_SE_SG_Li384ELb1ELb1ELb0ELb0EEENS1_36VarlenDynamicPersistentTileSchedulerILi192ELi128ELi384ELi128ELb0ELb1ELb1ELb0ELb1ELb1EEEEEEEEEvNT_6ParamsE)
	.align		4
        /*0134*/ 	.word	index@(__assertfail)
	.align		4
        /*0138*/ 	.word	index@(_ZN7cutlass13device_kernelIN5flash11enable_sm90INS1_16FlashAttnFwdSm90INS1_25CollectiveMainloopFwdSm90ILi2EN4cute5tupleIJNS5_1CILi1EEES8_S8_EEENS6_IJNS7_ILi192EEENS7_ILi128EEENS7_ILi64EEEEEELi64ENS_10bfloat16_tEfNS_4arch4Sm90ELb0ELb0ELb0ELb1ELb1ELb1ELb0ELb1ELb1ELb1ELb0ELb0EEENS1_21CollectiveEpilogueFwdINS6_IJSA_SC_SB_EEES9_SE_SG_Li384ELb1ELb1ELb0ELb0EEENS1_36VarlenDynamicPersistentTileSchedulerILi192ELi128ELi384ELi128ELb0ELb1ELb1ELb0ELb1ELb1EEEEEEEEEvNT_6ParamsE)
	.align		4
        /*013c*/ 	.word	index@(__assertfail)
	.align		4
        /*0140*/ 	.word	index@(_ZN7cutlass13device_kernelIN5flash11enable_sm90INS1_16FlashAttnFwdSm90INS1_25CollectiveMainloopFwdSm90ILi2EN4cute5tupleIJNS5_1CILi1EEES8_S8_EEENS6_IJNS7_ILi192EEENS7_ILi128EEENS7_ILi64EEEEEELi64ENS_10bfloat16_tEfNS_4arch4Sm90ELb0ELb1ELb0ELb0ELb1ELb0ELb0ELb1ELb1ELb1ELb0ELb0EEENS1_21CollectiveEpilogueFwdINS6_IJSA_SC_SB_EEES9_SE_SG_Li384ELb0ELb1ELb0ELb0EEENS1_30DynamicPersistentTileSchedulerILi384ELi128ELb0ELb1ELb1EEEEEEEEEvNT_6ParamsE)
	.align		4
        /*0144*/ 	.word	index@(__assertfail)
	.align		4
        /*0148*/ 	.word	index@(_ZN7cutlass13device_kernelIN5flash11enable_sm90INS1_16FlashAttnFwdSm90INS1_25CollectiveMainloopFwdSm90ILi2EN4cute5tupleIJNS5_1CILi1EEES8_S8_EEENS6_IJNS7_ILi192EEENS7_ILi128EEENS7_ILi64EEEEEELi64ENS_10bfloat16_tEfNS_4arch4Sm90ELb0ELb1ELb0ELb1ELb1ELb0ELb0ELb1ELb1ELb1ELb0ELb0EEENS1_21CollectiveEpilogueFwdINS6_IJSA_SC_SB_EEES9_SE_SG_Li384ELb1ELb1ELb0ELb0EEENS1_36VarlenDynamicPersistentTileSchedulerILi192ELi128ELi384ELi128ELb0ELb1ELb1ELb1ELb0ELb1EEEEEEEEEvNT_6ParamsE)
	.align		4
        /*014c*/ 	.word	index@(__assertfail)
	.align		4
        /*0150*/ 	.word	index@(_ZN7cutlass13device_kernelIN5flash11enable_sm90INS1_16FlashAttnFwdSm90INS1_25CollectiveMainloopFwdSm90ILi2EN4cute5tupleIJNS5_1CILi1EEES8_S8_EEENS6_IJNS7_ILi192EEENS7_ILi128EEENS7_ILi64EEEEEELi64ENS_10bfloat16_tEfNS_4arch4Sm90ELb0ELb1ELb0ELb1ELb1ELb1ELb0ELb1ELb1ELb1ELb0ELb0EEENS1_21CollectiveEpilogueFwdINS6_IJSA_SC_SB_EEES9_SE_SG_Li384ELb1ELb1ELb0ELb0EEENS1_36VarlenDynamicPersistentTileSchedulerILi192ELi128ELi384ELi128ELb0ELb1ELb1ELb1ELb0ELb1EEEEEEEEEvNT_6ParamsE)
	.align		4
        /*0154*/ 	.word	index@(__assertfail)
	.align		4
        /*0158*/ 	.word	index@(_ZN7cutlass13device_kernelIN5flash11enable_sm90INS1_16FlashAttnFwdSm90INS1_25CollectiveMainloopFwdSm90ILi2EN4cute5tupleIJNS5_1CILi1EEES8_S8_EEENS6_IJNS7_ILi192EEENS7_ILi128EEENS7_ILi64EEEEEELi64ENS_10bfloat16_tEfNS_4arch4Sm90ELb1ELb0ELb0ELb0ELb1ELb0ELb0ELb1ELb1ELb1ELb0ELb0EEENS1_21CollectiveEpilogueFwdINS6_IJSA_SC_SB_EEES9_SE_SG_Li384ELb0ELb1ELb0ELb0EEENS1_30DynamicPersistentTileSchedulerILi384ELi128ELb0ELb1ELb1EEEEEEEEEvNT_6ParamsE)
	.align		4
        /*015c*/ 	.word	index@(__assertfail)
	.align		4
        /*0160*/ 	.word	index@(_ZN7cutlass13device_kernelIN5flash11enable_sm90INS1_16FlashAttnFwdSm90INS1_25CollectiveMainloopFwdSm90ILi2EN4cute5tupleIJNS5_1CILi1EEES8_S8_EEENS6_IJNS7_ILi192EEENS7_ILi128EEENS7_ILi64EEEEEELi64ENS_10bfloat16_tEfNS_4arch4Sm90ELb1ELb0ELb0ELb1ELb1ELb0ELb0ELb1ELb1ELb1ELb0ELb0EEENS1_21CollectiveEpilogueFwdINS6_IJSA_SC_SB_EEES9_SE_SG_Li384ELb1ELb1ELb0ELb0EEENS1_36VarlenDynamicPersistentTileSchedulerILi192ELi128ELi384ELi128ELb0ELb1ELb1ELb1ELb1ELb1EEEEEEEEEvNT_6ParamsE)
	.align		4
        /*0164*/ 	.word	index@(__assertfail)
	.align		4
        /*0168*/ 	.word	index@(_ZN7cutlass13device_kernelIN5flash11enable_sm90INS1_16FlashAttnFwdSm90INS1_25CollectiveMainloopFwdSm90ILi2EN4cute5tupleIJNS5_1CILi1EEES8_S8_EEENS6_IJNS7_ILi192EEENS7_ILi128EEENS7_ILi64EEEEEELi64ENS_10bfloat16_tEfNS_4arch4Sm90ELb1ELb0ELb0ELb1ELb1ELb1ELb0ELb1ELb1ELb1ELb0ELb0EEENS1_21CollectiveEpilogueFwdINS6_IJSA_SC_SB_EEES9_SE_SG_Li384ELb1ELb1ELb0ELb0EEENS1_36VarlenDynamicPersistentTileSchedulerILi192ELi128ELi384ELi128ELb0ELb1ELb1ELb1ELb1ELb1EEEEEEEEEvNT_6ParamsE)
	.align		4
        /*016c*/ 	.word	index@(__assertfail)
	.align		4
        /*0170*/ 	.word	0x00000000
	.align		4
        /*0174*/ 	.word	0xfffffffe
	.align		4
        /*0178*/ 	.word	0x00000000
	.align		4
        /*017c*/ 	.word	0xfffffffd
	.align		4
        /*0180*/ 	.word	0x00000000
	.align		4
        /*0184*/ 	.word	0xfffffffc


//--------------------- .nv.constant4             --------------------------
	.section	.nv.constant4,"a",@progbits
	.align	8
	.align		8
.nv.constant4:
        /*0000*/ 	.dword	__assertfail
	.align		8
        /*0008*/ 	.dword	__unnamed_1
	.align		8
        /*0010*/ 	.dword	__unnamed_2
	.align		8
        /*0018*/ 	.dword	__unnamed_3
	.align		8
        /*0020*/ 	.dword	__unnamed_4
	.align		8
        /*0028*/ 	.dword	__unnamed_5
	.align		8
        /*0030*/ 	.dword	__unnamed_6
	.align		8
        /*0038*/ 	.dword	__unnamed_7
	.align		8
        /*0040*/ 	.dword	__unnamed_8
	.align		8
        /*0048*/ 	.dword	__unnamed_9
	.align		8
        /*0050*/ 	.dword	__unnamed_10
	.align		8
        /*0058*/ 	.dword	__unnamed_11
	.align		8
        /*0060*/ 	.dword	__unnamed_12
	.align		8
        /*0068*/ 	.dword	__unnamed_13
	.align		8
        /*0070*/ 	.dword	__unnamed_14
	.align		8
        /*0078*/ 	.dword	__unnamed_15
	.align		8
        /*0080*/ 	.dword	__unnamed_16
	.align		8
        /*0088*/ 	.dword	__unnamed_17
	.align		8
        /*0090*/ 	.dword	__unnamed_18
	.align		8
        /*0098*/ 	.dword	__unnamed_19
	.align		8
        /*00a0*/ 	.dword	__unnamed_20
	.align		8
        /*00a8*/ 	.dword	__unnamed_21
	.align		8
        /*00b0*/ 	.dword	__unnamed_22
	.align		8
        /*00b8*/ 	.dword	__unnamed_23
	.align		8
        /*00c0*/ 	.dword	__unnamed_24
	.align		8
        /*00c8*/ 	.dword	__unnamed_25
	.align		8
        /*00d0*/ 	.dword	__unnamed_26
	.align		8
        /*00d8*/ 	.dword	__unnamed_27
	.align		8
        /*00e0*/ 	.dword	_ZN72_INTERNAL_1a4724fc_36_flash_fwd_hdimall_bf16_paged_sm90_cu_0106449f_39994cuda3std3__45__cpo5beginE
	.align		8
        /*00e8*/ 	.dword	_ZN72_INTERNAL_1a4724fc_36_flash_fwd_hdimall_bf16_paged_sm90_cu_0106449f_39994cuda3std3__45__cpo3endE
	.align		8
        /*00f0*/ 	.dword	_ZN72_INTERNAL_1a4724fc_36_flash_fwd_hdimall_bf16_paged_sm90_cu_0106449f_39994cuda3std3__45__cpo6cbeginE
	.align		8
        /*00f8*/ 	.dword	_ZN72_INTERNAL_1a4724fc_36_flash_fwd_hdimall_bf16_paged_sm90_cu_0106449f_39994cuda3std3__45__cpo4cendE
	.align		8
        /*0100*/ 	.dword	_ZN72_INTERNAL_1a4724fc_36_flash_fwd_hdimall_bf16_paged_sm90_cu_0106449f_39994cuda3std3__474_GLOBAL__N__1a4724fc_36_flash_fwd_hdimall_bf16_paged_sm90_cu_0106449f_39996ignoreE
	.align		8
        /*0108*/ 	.dword	_ZN72_INTERNAL_1a4724fc_36_flash_fwd_hdimall_bf16_paged_sm90_cu_0106449f_39994cuda3std3__419piecewise_constructE
	.align		8
        /*0110*/ 	.dword	_ZN72_INTERNAL_1a4724fc_36_flash_fwd_hdimall_bf16_paged_sm90_cu_0106449f_39994cuda3std3__48in_placeE
	.align		8
        /*0118*/ 	.dword	_ZN72_INTERNAL_1a4724fc_36_flash_fwd_hdimall_bf16_paged_sm90_cu_0106449f_39994cuda3std6ranges3__45__cpo4swapE
	.align		8
        /*0120*/ 	.dword	_ZN72_INTERNAL_1a4724fc_36_flash_fwd_hdimall_bf16_paged_sm90_cu_0106449f_39994cuda3std6ranges3__45__cpo9iter_moveE
	.align		8
        /*0128*/ 	.dword	_ZN72_INTERNAL_1a4724fc_36_flash_fwd_hdimall_bf16_paged_sm90_cu_0106449f_39994cute7productE
	.align		8
        /*0130*/ 	.dword	_ZN72_INTERNAL_1a4724fc_36_flash_fwd_hdimall_bf16_paged_sm90_cu_0106449f_39994cute1_E
	.align		8
        /*0138*/ 	.dword	$str$23
	.align		8
        /*0140*/ 	.dword	$str$24


//--------------------- .text._ZN7cutlass13device_kernelIN5flash11enable_sm90INS1_16FlashAttnFwdSm90INS1_25CollectiveMainloopFwdSm90ILi2EN4cute5tupleIJNS5_1CILi1EEES8_S8_EEENS6_IJNS7_ILi128EEENS7_ILi80EEENS7_ILi256EEEEEELi256ENS_10bfloat16_tEfNS_4arch4Sm90ELb0ELb0ELb0ELb0ELb1ELb0ELb0ELb1ELb1ELb1ELb0ELb0EEENS1_21CollectiveEpilogueFwdINS6_IJSA_SC_SB_EEES9_SE_SG_Li256ELb0ELb1ELb0ELb0EEENS1_29StaticPersistentTileSchedulerILb0EEEEEEEEEvNT_6ParamsE --------------------------
	.section	.text._ZN7cutlass13device_kernelIN5flash11enable_sm90INS1_16FlashAttnFwdSm90INS1_25CollectiveMainloopFwdSm90ILi2EN4cute5tupleIJNS5_1CILi1EEES8_S8_EEENS6_IJNS7_ILi128EEENS7_ILi80EEENS7_ILi256EEEEEELi256ENS_10bfloat16_tEfNS_4arch4Sm90ELb0ELb0ELb0ELb0ELb1ELb0ELb0ELb1ELb1ELb1ELb0ELb0EEENS1_21CollectiveEpilogueFwdINS6_IJSA_SC_SB_EEES9_SE_SG_Li256ELb0ELb1ELb0ELb0EEENS1_29StaticPersistentTileSchedulerILb0EEEEEEEEEvNT_6ParamsE,"ax",@progbits
	.align	128
.text._ZN7cutlass13device_kernelIN5flash11enable_sm90INS1_16FlashAttnFwdSm90INS1_25CollectiveMainloopFwdSm90ILi2EN4cute5tupleIJNS5_1CILi1EEES8_S8_EEENS6_IJNS7_ILi128EEENS7_ILi80EEENS7_ILi256EEEEEELi256ENS_10bfloat16_tEfNS_4arch4Sm90ELb0ELb0ELb0ELb0ELb1ELb0ELb0ELb1ELb1ELb1ELb0ELb0EEENS1_21CollectiveEpilogueFwdINS6_IJSA_SC_SB_EEES9_SE_SG_Li256ELb0ELb1ELb0ELb0EEENS1_29StaticPersistentTileSchedulerILb0EEEEEEEEEvNT_6ParamsE:
        .type           _ZN7cutlass13device_kernelIN5flash11enable_sm90INS1_16FlashAttnFwdSm90INS1_25CollectiveMainloopFwdSm90ILi2EN4cute5tupleIJNS5_1CILi1EEES8_S8_EEENS6_IJNS7_ILi128EEENS7_ILi80EEENS7_ILi256EEEEEELi256ENS_10bfloat16_tEfNS_4arch4Sm90ELb0ELb0ELb0ELb0ELb1ELb0ELb0ELb1ELb1ELb1ELb0ELb0EEENS1_21CollectiveEpilogueFwdINS6_IJSA_SC_SB_EEES9_SE_SG_Li256ELb0ELb1ELb0ELb0EEENS1_29StaticPersistentTileSchedulerILb0EEEEEEEEEvNT_6ParamsE,@function
        .size           _ZN7cutlass13device_kernelIN5flash11enable_sm90INS1_16FlashAttnFwdSm90INS1_25CollectiveMainloopFwdSm90ILi2EN4cute5tupleIJNS5_1CILi1EEES8_S8_EEENS6_IJNS7_ILi128EEENS7_ILi80EEENS7_ILi256EEEEEELi256ENS_10bfloat16_tEfNS_4arch4Sm90ELb0ELb0ELb0ELb0ELb1ELb0ELb0ELb1ELb1ELb1ELb0ELb0EEENS1_21CollectiveEpilogueFwdINS6_IJSA_SC_SB_EEES9_SE_SG_Li256ELb0ELb1ELb0ELb0EEENS1_29StaticPersistentTileSchedulerILb0EEEEEEEEEvNT_6ParamsE,(.L_x_15824 - _ZN7cutlass13device_kernelIN5flash11enable_sm90INS1_16FlashAttnFwdSm90INS1_25CollectiveMainloopFwdSm90ILi2EN4cute5tupleIJNS5_1CILi1EEES8_S8_EEENS6_IJNS7_ILi128EEENS7_ILi80EEENS7_ILi256EEEEEELi256ENS_10bfloat16_tEfNS_4arch4Sm90ELb0ELb0ELb0ELb0ELb1ELb0ELb0ELb1ELb1ELb1ELb0ELb0EEENS1_21CollectiveEpilogueFwdINS6_IJSA_SC_SB_EEES9_SE_SG_Li256ELb0ELb1ELb0ELb0EEENS1_29StaticPersistentTileSchedulerILb0EEEEEEEEEvNT_6ParamsE)
        .other          _ZN7cutlass13device_kernelIN5flash11enable_sm90INS1_16FlashAttnFwdSm90INS1_25CollectiveMainloopFwdSm90ILi2EN4cute5tupleIJNS5_1CILi1EEES8_S8_EEENS6_IJNS7_ILi128EEENS7_ILi80EEENS7_ILi256EEEEEELi256ENS_10bfloat16_tEfNS_4arch4Sm90ELb0ELb0ELb0ELb0ELb1ELb0ELb0ELb1ELb1ELb1ELb0ELb0EEENS1_21CollectiveEpilogueFwdINS6_IJSA_SC_SB_EEES9_SE_SG_Li256ELb0ELb1ELb0ELb0EEENS1_29StaticPersistentTileSchedulerILb0EEEEEEEEEvNT_6ParamsE,@"STO_CUDA_ENTRY STV_DEFAULT"
_ZN7cutlass13device_kernelIN5flash11enable_sm90INS1_16FlashAttnFwdSm90INS1_25CollectiveMainloopFwdSm90ILi2EN4cute5tupleIJNS5_1CILi1EEES8_S8_EEENS6_IJNS7_ILi128EEENS7_ILi80EEENS7_ILi256EEEEEELi256ENS_10bfloat16_tEfNS_4arch4Sm90ELb0ELb0ELb0ELb0ELb1ELb0ELb0ELb1ELb1ELb1ELb0ELb0EEENS1_21CollectiveEpilogueFwdINS6_IJSA_SC_SB_EEES9_SE_SG_Li256ELb0ELb1ELb0ELb0EEENS1_29StaticPersistentTileSchedulerILb0EEEEEEEEEvNT_6ParamsE:
[----:B------:R-:W0:Y:S02]  /*0000*/  LDC R1, c[0x0][0x28] ;  /* 0x00000a00ff017b82 */ /* 0x000e240000000800 */
[----:B0-----:R-:W-:Y:S01]  /*0010*/  VIADD R1, R1, 0xfffffff0 ;  /* 0xfffffff001017836 */ /* 0x001fe20000000000 */
[----:B------:R-:W0:Y:S01]  /*0020*/  S2R R27, SR_TID.X ;  /* 0x00000000001b7919 */ /* 0x000e220000002100 */
[----:B------:R-:W-:Y:S01]  /*0030*/  ELECT P0, URZ, PT ;  /* 0x00000000003f782f */ /* 0x000fe20003800000 */
[----:B------:R-:W-:Y:S01]  /*0040*/  UMOV UR4, 0x80 ;  /* 0x0000008000047882 */ /* 0x000fe20000000000 */
[----:B------:R-:W-:Y:S01]  /*0050*/  UMOV UR7, 0x100 ;  /* 0x0000010000077882 */ /* 0x000fe20000000000 */
[----:B0-----:R-:W-:-:S05]  /*0060*/  SHF.R.U32.HI R0, RZ, 0x5, R27 ;  /* 0x00000005ff007819 */ /* 0x001fca000001161b */
[----:B------:R-:W0:Y:S02]  /*0070*/  SHFL.IDX PT, R2, R0, RZ, 0x1f ;  /* 0x00001fff00027589 */ /* 0x000e2400000e0000 */
[C---:B0-----:R-:W-:Y:S02]  /*0080*/  ISETP.NE.OR P0, PT, R2.reuse, RZ, !P0 ;  /* 0x000000ff0200720c */ /* 0x041fe40004705670 */
[----:B------:R-:W-:Y:S02]  /*0090*/  ISETP.NE.AND P1, PT, R2, RZ, PT ;  /* 0x000000ff0200720c */ /* 0x000fe40003f25270 */
[----:B------:R-:W-:-:S06]  /*00a0*/  SHF.R.U32.HI R2, RZ, 0x7, R27 ;  /* 0x00000007ff027819 */ /* 0x000fcc000001161b */
[----:B------:R-:W0:Y:S03]  /*00b0*/  SHFL.IDX PT, R2, R2, RZ, 0x1f ;  /* 0x00001fff02027589 */ /* 0x000e2600000e0000 */
[----:B------:R-:W-:Y:S01]  /*00c0*/  VOTEU.ALL UP0, P0 ;  /* 0x00000000003f7886 */ /* 0x000fe20000000000 */
[----:B------:R-:W-:-:S04]  /*00d0*/  VOTEU.ALL UP1, P0 ;  /* 0x00000000003f7886 */ /* 0x000fc80000020000 */
[----:B------:R-:W1:Y:S01]  /*00e0*/  @!UP0 S2UR UR8, SR_CgaCtaId ;  /* 0x00000000000889c3 */ /* 0x000e620000008800 */
[----:B------:R-:W-:Y:S01]  /*00f0*/  @!UP0 UMOV UR6, 0x400 ;  /* 0x0000040000068882 */ /* 0x000fe20000000000 */
[----:B------:R-:W-:-:S04]  /*0100*/  @!UP0 UIADD3 UR4, -UR4, 0x100000, URZ ;  /* 0x0010000004048890 */ /* 0x000fc8000fffe13f */
[----:B------:R-:W-:Y:S02]  /*0110*/  @!UP0 USHF.L.U32 UR5, UR4, 0xb, URZ ;  /* 0x0000000b04058899 */ /* 0x000fe4000800063f */
[----:B------:R-:W-:Y:S02]  /*0120*/  @!UP0 USHF.L.U32 UR4, UR4, 0x1, URZ ;  /* 0x0000000104048899 */ /* 0x000fe4000800063f */
[----:B-1----:R-:W-:Y:S02]  /*0130*/  @!UP0 ULEA UR8, UR8, UR6, 0x18 ;  /* 0x0000000608088291 */ /* 0x002fe4000f8ec03f */
[----:B------:R-:W-:-:S04]  /*0140*/  @!UP0 UIADD3 UR6, -UR7, 0x100000, URZ ;  /* 0x0010000007068890 */ /* 0x000fc8000fffe13f */
[----:B------:R-:W-:Y:S02]  /*0150*/  @!UP0 USHF.L.U32 UR7, UR6, 0xb, URZ ;  /* 0x0000000b06078899 */ /* 0x000fe4000800063f */
[----:B------:R-:W-:Y:S01]  /*0160*/  @!UP0 USHF.L.U32 UR6, UR6, 0x1, URZ ;  /* 0x0000000106068899 */ /* 0x000fe2000800063f */
[----:B------:R-:W-:-:S05]  /*0170*/  VOTEU.ALL UP0, P0 ;  /* 0x00000000003f7886 */ /* 0x000fca0000000000 */
[----:B------:R1:W2:Y:S06]  /*0180*/  @!UP0 SYNCS.EXCH.64 URZ, [UR8+0x38800], UR4 ;  /* 0x03880004083f85b2 */ /* 0x0002ac0008000100 */
[----:B------:R1:W3:Y:S02]  /*0190*/  @!UP1 SYNCS.EXCH.64 URZ, [UR8+0x38820], UR6 ;  /* 0x03882006083f95b2 */ /* 0x0002e40008000100 */
[----:B01----:R-:W-:Y:S05]  /*01a0*/  @P1 BRA `(.L_x_0) ;  /* 0x0000000000481947 */ /* 0x003fea0003800000 */
[----:B------:R-:W0:Y:S01]  /*01b0*/  S2UR UR5, SR_CgaCtaId ;  /* 0x00000000000579c3 */ /* 0x000e220000008800 */
[----:B------:R-:W-:Y:S01]  /*01c0*/  UMOV UR4, 0x400 ;  /* 0x0000040000047882 */ /* 0x000fe20000000000 */
[----:B------:R-:W-:Y:S01]  /*01d0*/  UMOV UR6, 0x80 ;  /* 0x0000008000067882 */ /* 0x000fe20000000000 */
[----:B------:R-:W-:Y:S01]  /*01e0*/  UMOV UR7, 0x100 ;  /* 0x0000010000077882 */ /* 0x000fe20000000000 */
[----:B------:R-:W-:Y:S01]  /*01f0*/  ELECT P0, URZ, PT ;  /* 0x00000000003f782f */ /* 0x000fe20003800000 */
[----:B0-----:R-:W-:Y:S02]  /*0200*/  ULEA UR8, UR5, UR4, 0x18 ;  /* 0x0000000405087291 */ /* 0x001fe4000f8ec03f */
[----:B------:R-:W-:-:S04]  /*0210*/  UIADD3 UR4, -UR6, 0x100000, URZ ;  /* 0x0010000006047890 */ /* 0x000fc8000fffe13f */
[----:B------:R-:W-:Y:S02]  /*0220*/  USHF.L.U32 UR5, UR4, 0xb, URZ ;  /* 0x0000000b04057899 */ /* 0x000fe4000800063f */
[----:B------:R-:W-:Y:S02]  /*0230*/  USHF.L.U32 UR4, UR4, 0x1, URZ ;  /* 0x0000000104047899 */ /* 0x000fe4000800063f */
[----:B------:R-:W-:-:S04]  /*0240*/  UIADD3 UR6, -UR7, 0x100000, URZ ;  /* 0x0010000007067890 */ /* 0x000fc8000fffe13f */
[----:B------:R-:W-:Y:S02]  /*0250*/  USHF.L.U32 UR7, UR6, 0xb, URZ ;  /* 0x0000000b06077899 */ /* 0x000fe4000800063f */
[----:B------:R-:W-:Y:S01]  /*0260*/  USHF.L.U32 UR6, UR6, 0x1, URZ ;  /* 0x0000000106067899 */ /* 0x000fe2000800063f */
[----:B------:R-:W0:Y:S03]  /*0270*/  FENCE.VIEW.ASYNC.S ;  /* 0x00000000000073c6 */ /* 0x000e260000000000 */
[----:B0-----:R0:W1:Y:S08]  /*0280*/  SYNCS.EXCH.64 URZ, [UR8+0x38830], UR4 ;  /* 0x03883004083f75b2 */ /* 0x0010700008000100 */
[----:B------:R0:W4:Y:S01]  /*0290*/  SYNCS.EXCH.64 URZ, [UR8+0x38840], UR6 ;  /* 0x03884006083f75b2 */ /* 0x0001220008000100 */
[----:B------:R0:W0:Y:S01]  /*02a0*/  SYNCS.EXCH.64 URZ, [UR8+0x38838], UR4 ;  /* 0x03883804083f75b2 */ /* 0x0000220008000100 */
[----:B------:R0:W0:Y:S01]  /*02b0*/  SYNCS.EXCH.64 URZ, [UR8+0x38848], UR6 ;  /* 0x03884806083f75b2 */ /* 0x0000220008000100 */
[----:B------:R-:W-:Y:S01]  /*02c0*/  NOP ;  /* 0x0000000000007918 */ /* 0x000fe20000000000 */
.L_x_0:
[----:B------:R-:W5:Y:S01]  /*02d0*/  SHFL.IDX PT, R3, R0, RZ, 0x1f ;  /* 0x00001fff00037589 */ /* 0x000f6200000e0000 */
[----:B------:R-:W-:Y:S01]  /*02e0*/  NOP ;  /* 0x0000000000007918 */ /* 0x000fe20000000000 */
[----:B-----5:R-:W-:-:S13]  /*02f0*/  ISETP.NE.AND P0, PT, R3, RZ, PT ;  /* 0x000000ff0300720c */ /* 0x020fda0003f05270 */
[----:B------:R-:W-:Y:S05]  /*0300*/  @P0 BRA `(.L_x_1) ;  /* 0x0000000000480947 */ /* 0x000fea0003800000 */
[----:B0-----:R-:W0:Y:S01]  /*0310*/  S2UR UR5, SR_CgaCtaId ;  /* 0x00000000000579c3 */ /* 0x001e220000008800 */
        /* <DEDUP_REMOVED lines=12> */
[----:B0-----:R0:W0:Y:S08]  /*03e0*/  SYNCS.EXCH.64 URZ, [UR8+0x38850], UR4 ;  /* 0x03885004083f75b2 */ /* 0x0010300008000100 */
[----:B------:R0:W0:Y:S01]  /*03f0*/  SYNCS.EXCH.64 URZ, [UR8+0x38860], UR6 ;  /* 0x03886006083f75b2 */ /* 0x0000220008000100 */
[----:B------:R0:W0:Y:S01]  /*0400*/  SYNCS.EXCH.64 URZ, [UR8+0x38858], UR4 ;  /* 0x03885804083f75b2 */ /* 0x0000220008000100 */
[----:B------:R0:W0:Y:S01]  /*0410*/  SYNCS.EXCH.64 URZ, [UR8+0x38868], UR6 ;  /* 0x03886806083f75b2 */ /* 0x0000220008000100 */
[----:B------:R-:W-:Y:S01]  /*0420*/  NOP ;  /* 0x0000000000007918 */ /* 0x000fe20000000000 */
.L_x_1:
[----:B------:R-:W5:Y:S01]  /*0430*/  SHFL.IDX PT, R3, R0, RZ, 0x1f ;  /* 0x00001fff00037589 */ /* 0x000f6200000e0000 */
[----:B------:R-:W-:Y:S01]  /*0440*/  NOP ;  /* 0x0000000000007918 */ /* 0x000fe20000000000 */
[----:B-----5:R-:W-:-:S13]  /*0450*/  ISETP.NE.AND P0, PT, R3, RZ, PT ;  /* 0x000000ff0300720c */ /* 0x020fda0003f05270 */
[----:B------:R-:W-:Y:S05]  /*0460*/  @P0 BRA `(.L_x_2) ;  /* 0x0000000000380947 */ /* 0x000fea0003800000 */
[----:B0-----:R-:W0:Y:S01]  /*0470*/  S2UR UR5, SR_CgaCtaId ;  /* 0x00000000000579c3 */ /* 0x001e220000008800 */
[----:B------:R-:W-:Y:S01]  /*0480*/  UMOV UR4, 0x400 ;  /* 0x0000040000047882 */ /* 0x000fe20000000000 */
[----:B------:R-:W-:Y:S01]  /*0490*/  UMOV UR7, 0x80 ;  /* 0x0000008000077882 */ /* 0x000fe20000000000 */
[----:B------:R-:W-:Y:S01]  /*04a0*/  ELECT P0, URZ, PT ;  /* 0x00000000003f782f */ /* 0x000fe20003800000 */
[----:B0-----:R-:W-:Y:S02]  /*04b0*/  ULEA UR6, UR5, UR4, 0x18 ;  /* 0x0000000405067291 */ /* 0x001fe4000f8ec03f */
[----:B------:R-:W-:-:S04]  /*04c0*/  UIADD3 UR4, -UR7, 0x100000, URZ ;  /* 0x0010000007047890 */ /* 0x000fc8000fffe13f */
[----:B------:R-:W-:Y:S02]  /*04d0*/  USHF.L.U32 UR5, UR4, 0xb, URZ ;  /* 0x0000000b04057899 */ /* 0x000fe4000800063f */
[----:B------:R-:W-:Y:S01]  /*04e0*/  USHF.L.U32 UR4, UR4, 0x1, URZ ;  /* 0x0000000104047899 */ /* 0x000fe2000800063f */
[----:B------:R-:W0:Y:S11]  /*04f0*/  FENCE.VIEW.ASYNC.S ;  /* 0x00000000000073c6 */ /* 0x000e360000000000 */
[----:B0-----:R0:W0:Y:S01]  /*0500*/  SYNCS.EXCH.64 URZ, [UR6+0x38870], UR4 ;  /* 0x03887004063f75b2 */ /* 0x0010220008000100 */
[----:B------:R0:W0:Y:S01]  /*0510*/  SYNCS.EXCH.64 URZ, [UR6+0x38880], UR4 ;  /* 0x03888004063f75b2 */ /* 0x0000220008000100 */
[----:B------:R0:W0:Y:S01]  /*0520*/  SYNCS.EXCH.64 URZ, [UR6+0x38878], UR4 ;  /* 0x03887804063f75b2 */ /* 0x0000220008000100 */
[----:B------:R0:W0:Y:S01]  /*0530*/  SYNCS.EXCH.64 URZ, [UR6+0x38888], UR4 ;  /* 0x03888804063f75b2 */ /* 0x0000220008000100 */
[----:B------:R-:W-:Y:S01]  /*0540*/  NOP ;  /* 0x0000000000007918 */ /* 0x000fe20000000000 */
.L_x_2:
        /* <DEDUP_REMOVED lines=22> */
.L_x_3:
[----:B------:R-:W5:Y:S01]  /*06b0*/  SHFL.IDX PT, R3, R0, RZ, 0x1f ;  /* 0x00001fff00037589 */ /* 0x000f6200000e0000 */
[----:B------:R-:W-:Y:S01]  /*06c0*/  R2UR UR9, R2 ;  /* 0x00000000020972ca */ /* 0x000fe200000e0000 */
        /* <DEDUP_REMOVED lines=21> */
.L_x_4:
[----:B------:R-:W-:Y:S01]  /*0820*/  UISETP.NE.AND UP0, UPT, UR9, URZ, UPT ;  /* 0x0000003f0900728c */ /* 0x000fe2000bf05270 */
[----:B------:R-:W-:Y:S01]  /*0830*/  NOP ;  /* 0x0000000000007918 */ /* 0x000fe20000000000 */
[----:B0-----:R-:W-:Y:S01]  /*0840*/  UMOV UR4, 0x1 ;  /* 0x0000000100047882 */ /* 0x001fe20000000000 */
[----:B------:R-:W-:Y:S01]  /*0850*/  ULDC.64 UR36, c[0x0][0x208] ;  /* 0x0000820000247ab9 */ /* 0x000fe20000000a00 */
[----:B------:R-:W-:Y:S01]  /*0860*/  USEL UR4, UR4, 0x2, !UP0 ;  /* 0x0000000204047887 */ /* 0x000fe2000c000000 */
[----:B-1234-:R-:W-:Y:S01]  /*0870*/  BAR.SYNC.DEFER_BLOCKING 0x0 ;  /* 0x0000000000007b1d */ /* 0x01efe20000010000 */
[----:B------:R-:W-:-:S04]  /*0880*/  PLOP3.LUT P0, PT, PT, PT, UP0, 0x80, 0x0 ;  /* 0x000000000000781c */ /* 0x000fc80003f0f008 */
[----:B------:R-:W-:-:S05]  /*0890*/  IMAD.U32 R2, RZ, RZ, UR4 ;  /* 0x00000004ff027e24 */ /* 0x000fca000f8e00ff */
[----:B------:R0:W-:Y:S04]  /*08a0*/  STL [R1+0xc], R2 ;  /* 0x00000c0201007387 */ /* 0x0001e80000100800 */
[----:B------:R-:W-:Y:S05]  /*08b0*/  @!P0 BRA `(.L_x_5) ;  /* 0x000000b8006c8947 */ /* 0x000fea0003800000 */
.L_x_6:
[----:B------:R-:W-:-:S08]  /*08c0*/  NOP ;  /* 0x0000000000007918 */ /* 0x000fd00000000000 */
[----:B------:R-:W1:Y:S02]  /*08d0*/  USETMAXREG.TRY_ALLOC.CTAPOOL UP0, 0xe8 ;  /* 0x000000e8000079c8 */ /* 0x000e640008000600 */
[----:B-1----:R-:W-:-:S13]  /*08e0*/  PLOP3.LUT P0, PT, PT, PT, UP0, 0x80, 0x0 ;  /* 0x000000000000781c */ /* 0x002fda0003f0f008 */
[----:B------:R-:W-:Y:S05]  /*08f0*/  @!P0 BRA `(.L_x_6) ;  /* 0xfffffffc00f08947 */ /* 0x000fea000383ffff */
[----:B------:R-:W1:Y:S08]  /*0900*/  S2UR UR4, SR_CTAID.X ;  /* 0x00000000000479c3 */ /* 0x000e700000002500 */
[----:B------:R-:W-:Y:S08]  /*0910*/  BAR.ARV 0x8, 0x180 ;  /* 0x0206000000007b1d */ /* 0x000ff00000002000 */
[----:B------:R-:W1:Y:S02]  /*0920*/  LDC R0, c[0x0][0xc34] ;  /* 0x00030d00ff007b82 */ /* 0x000e640000000800 */
[----:B-1----:R-:W-:-:S13]  /*0930*/  ISETP.LE.AND P0, PT, R0, UR4, PT ;  /* 0x0000000400007c0c */ /* 0x002fda000bf03270 */
[----:B------:R-:W-:Y:S05]  /*0940*/  @P0 EXIT ;  /* 0x000000000000094d */ /* 0x000fea0003800000 */
[----:B0-----:R-:W2:Y:S01]  /*0950*/  LDL R2, [R1+0xc] ;  /* 0x00000c0001027983 */ /* 0x001ea20000100800 */
[----:B------:R-:W-:Y:S01]  /*0960*/  VIADD R213, R27, 0xffffff80 ;  /* 0xffffff801bd57836 */ /* 0x000fe20000000000 */
[----:B------:R-:W-:Y:S01]  /*0970*/  UMOV UR38, URZ ;  /* 0x0000003f00267c82 */ /* 0x000fe20008000000 */
[----:B------:R-:W-:Y:S01]  /*0980*/  IMAD.U32 R214, RZ, RZ, UR4 ;  /* 0x00000004ffd67e24 */ /* 0x000fe2000f8e00ff */
[----:B------:R-:W-:Y:S02]  /*0990*/  UMOV UR4, URZ ;  /* 0x0000003f00047c82 */ /* 0x000fe40008000000 */
[----:B------:R-:W-:Y:S01]  /*09a0*/  SHF.R.S32.HI R0, RZ, 0x1f, R213 ;  /* 0x0000001fff007819 */ /* 0x000fe200000114d5 */
[----:B------:R-:W-:Y:S02]  /*09b0*/  IMAD.U32 R219, RZ, RZ, UR4 ;  /* 0x00000004ffdb7e24 */ /* 0x000fe4000f8e00ff */
[----:B------:R-:W-:Y:S01]  /*09c0*/  IMAD.U32 R16, RZ, RZ, UR4 ;  /* 0x00000004ff107e24 */ /* 0x000fe2000f8e00ff */
[----:B------:R-:W-:-:S02]  /*09d0*/  LEA.HI R5, R0, R213, RZ, 0x5 ;  /* 0x000000d500057211 */ /* 0x000fc400078f28ff */
[CC--:B------:R-:W-:Y:S02]  /*09e0*/  LEA.HI R4, R0.reuse, R213.reuse, RZ, 0x4 ;  /* 0x000000d500047211 */ /* 0x0c0fe400078f20ff */
[CC--:B------:R-:W-:Y:S02]  /*09f0*/  LEA.HI R6, R0.reuse, R213.reuse, RZ, 0x2 ;  /* 0x000000d500067211 */ /* 0x0c0fe400078f10ff */
[----:B------:R-:W-:Y:S02]  /*0a00*/  SHF.L.U32 R7, R5, 0x5, RZ ;  /* 0x0000000505077819 */ /* 0x000fe400000006ff */
[----:B------:R-:W-:Y:S02]  /*0a10*/  LEA.HI R218, R0, R213, RZ, 0x3 ;  /* 0x000000d500da7211 */ /* 0x000fe400078f18ff */
[----:B------:R-:W-:Y:S02]  /*0a20*/  SHF.R.S32.HI R5, RZ, 0x4, R4 ;  /* 0x00000004ff057819 */ /* 0x000fe40000011404 */
[----:B------:R-:W-:-:S02]  /*0a30*/  LOP3.LUT R10, R6, 0xfffffffc, RZ, 0xc0, !PT ;  /* 0xfffffffc060a7812 */ /* 0x000fc400078ec0ff */
[C---:B------:R-:W-:Y:S02]  /*0a40*/  LOP3.LUT R6, R4.reuse, 0x3fffff0, RZ, 0xc0, !PT ;  /* 0x03fffff004067812 */ /* 0x040fe400078ec0ff */
[----:B------:R-:W-:Y:S01]  /*0a50*/  LEA.HI R4, R4, R5, RZ, 0x1 ;  /* 0x0000000504047211 */ /* 0x000fe200078f08ff */
[----:B------:R-:W-:Y:S01]  /*0a60*/  IMAD.IADD R10, R213, 0x1, -R10 ;  /* 0x00000001d50a7824 */ /* 0x000fe200078e0a0a */
[----:B------:R-:W-:Y:S01]  /*0a70*/  LOP3.LUT R7, R7, 0xfffffc00, RZ, 0xc0, !PT ;  /* 0xfffffc0007077812 */ /* 0x000fe200078ec0ff */
[----:B------:R-:W-:Y:S01]  /*0a80*/  IMAD.IADD R6, R213, 0x1, -R6 ;  /* 0x00000001d5067824 */ /* 0x000fe200078e0a06 */
[----:B------:R-:W-:Y:S02]  /*0a90*/  LOP3.LUT R4, R4, 0x1ffffffe, RZ, 0xc0, !PT ;  /* 0x1ffffffe04047812 */ /* 0x000fe400078ec0ff */
[----:B------:R-:W-:Y:S01]  /*0aa0*/  LOP3.LUT R12, R218, 0xfffffff8, RZ, 0xc0, !PT ;  /* 0xfffffff8da0c7812 */ /* 0x000fe200078ec0ff */
[----:B------:R-:W-:Y:S01]  /*0ab0*/  IMAD R7, R6, 0x40, R7 ;  /* 0x0000004006077824 */ /* 0x000fe200078e0207 */
[----:B------:R-:W-:-:S02]  /*0ac0*/  IADD3 R4, R5, -R4, RZ ;  /* 0x8000000405047210 */ /* 0x000fc40007ffe0ff */
[----:B------:R-:W-:Y:S02]  /*0ad0*/  LEA.HI R6, R10, R10, RZ, 0x1 ;  /* 0x0000000a0a067211 */ /* 0x000fe400078f08ff */
[----:B------:R-:W-:Y:S01]  /*0ae0*/  SHF.R.S32.HI R218, RZ, 0x3, R218 ;  /* 0x00000003ffda7819 */ /* 0x000fe200000114da */
[----:B------:R-:W-:Y:S01]  /*0af0*/  IMAD R224, R4, 0x8, R7 ;  /* 0x0000000804e07824 */ /* 0x000fe200078e0207 */
[----:B--2---:R-:W-:Y:S02]  /*0b00*/  R2UR UR5, R2 ;  /* 0x00000000020572ca */ /* 0x004fe400000e0000 */
[----:B------:R-:W-:-:S04]  /*0b10*/  LEA.HI R2, R0, R213, RZ, 0x7 ;  /* 0x000000d500027211 */ /* 0x000fc800078f38ff */
[----:B------:R-:W-:Y:S02]  /*0b20*/  LOP3.LUT R220, R2, 0xffffff80, RZ, 0xc0, !PT ;  /* 0xffffff8002dc7812 */ /* 0x000fe400078ec0ff */
[----:B------:R-:W-:-:S03]  /*0b30*/  SHF.R.S32.HI R221, RZ, 0x7, R2 ;  /* 0x00000007ffdd7819 */ /* 0x000fc60000011402 */
[C---:B------:R-:W-:Y:S01]  /*0b40*/  IMAD.IADD R220, R213.reuse, 0x1, -R220 ;  /* 0x00000001d5dc7824 */ /* 0x040fe200078e0adc */
[----:B------:R-:W-:Y:S01]  /*0b50*/  LEA.HI R2, R2, R221, RZ, 0x1 ;  /* 0x000000dd02027211 */ /* 0x000fe200078f08ff */
[----:B------:R-:W-:Y:S01]  /*0b60*/  IMAD.IADD R213, R213, 0x1, -R12 ;  /* 0x00000001d5d57824 */ /* 0x000fe200078e0a0c */
[----:B------:R-:W-:Y:S01]  /*0b70*/  ULOP3.LUT UR5, UR5, 0x1, URZ, 0xfc, !UPT ;  /* 0x0000000105057892 */ /* 0x000fe2000f8efc3f */
[----:B------:R-:W-:Y:S01]  /*0b80*/  IMAD.MOV.U32 R12, RZ, RZ, -0x2 ;  /* 0xfffffffeff0c7424 */ /* 0x000fe200078e00ff */
[----:B------:R-:W-:Y:S01]  /*0b90*/  SHF.R.S32.HI R3, RZ, 0x1f, R220 ;  /* 0x0000001fff037819 */ /* 0x000fe200000114dc */
[----:B------:R-:W-:Y:S01]  /*0ba0*/  IMAD.SHL.U32 R19, R213, 0x8, RZ ;  /* 0x00000008d5137824 */ /* 0x000fe200078e00ff */
[----:B------:R-:W-:Y:S02]  /*0bb0*/  LOP3.LUT R2, R2, 0x3fffffe, RZ, 0xc0, !PT ;  /* 0x03fffffe02027812 */ /* 0x000fe400078ec0ff */
[-C--:B------:R-:W-:Y:S01]  /*0bc0*/  LEA.HI R0, R3, R220.reuse, RZ, 0x2 ;  /* 0x000000dc03007211 */ /* 0x080fe200078f10ff */
[----:B------:R-:W-:Y:S01]  /*0bd0*/  VIADD R212, R19, 0x40 ;  /* 0x0000004013d47836 */ /* 0x000fe20000000000 */
[----:B------:R-:W-:Y:S01]  /*0be0*/  LEA.HI R5, R3, R220, RZ, 0x5 ;  /* 0x000000dc03057211 */ /* 0x000fe200078f28ff */
[----:B------:R-:W-:Y:S01]  /*0bf0*/  IMAD.IADD R2, R221, 0x1, -R2 ;  /* 0x00000001dd027824 */ /* 0x000fe200078e0a02 */
[--C-:B------:R-:W-:Y:S01]  /*0c00*/  SHF.R.S32.HI R8, RZ, 0x2, R0.reuse ;  /* 0x00000002ff087819 */ /* 0x100fe20000011400 */
[----:B------:R-:W-:Y:S01]  /*0c10*/  VIADD R23, R19, 0x80 ;  /* 0x0000008013177836 */ /* 0x000fe20000000000 */
[----:B------:R-:W-:Y:S01]  /*0c20*/  SHF.R.S32.HI R9, RZ, 0x1f, R0 ;  /* 0x0000001fff097819 */ /* 0x000fe20000011400 */
[----:B------:R-:W-:Y:S01]  /*0c30*/  IMAD.U32 R226, RZ, RZ, UR5 ;  /* 0x00000005ffe27e24 */ /* 0x000fe2000f8e00ff */
[----:B------:R-:W-:-:S02]  /*0c40*/  SHF.R.S32.HI R5, RZ, 0x5, R5 ;  /* 0x00000005ff057819 */ /* 0x000fc40000011405 */
[----:B------:R-:W-:Y:S02]  /*0c50*/  LEA.HI R9, R9, R8, RZ, 0x3 ;  /* 0x0000000809097211 */ /* 0x000fe400078f18ff */
[----:B------:R-:W-:Y:S02]  /*0c60*/  LOP3.LUT R3, R0, 0x7ffffffc, RZ, 0xc0, !PT ;  /* 0x7ffffffc00037812 */ /* 0x000fe400078ec0ff */
[----:B------:R-:W-:Y:S02]  /*0c70*/  LOP3.LUT R9, R9, 0xfffffff8, RZ, 0xc0, !PT ;  /* 0xfffffff809097812 */ /* 0x000fe400078ec0ff */
[----:B------:R-:W-:Y:S01]  /*0c80*/  IADD3 R22, R19, 0xc0, RZ ;  /* 0x000000c013167810 */ /* 0x000fe20007ffe0ff */
[----:B------:R-:W-:Y:S01]  /*0c90*/  IMAD.IADD R3, R220, 0x1, -R3 ;  /* 0x00000001dc037824 */ /* 0x000fe200078e0a03 */
[----:B------:R-:W-:Y:S01]  /*0ca0*/  SHF.R.S32.HI R0, RZ, 0x1f, R23 ;  /* 0x0000001fff007819 */ /* 0x000fe20000011417 */
[----:B------:R-:W-:Y:S01]  /*0cb0*/  IMAD.IADD R8, R8, 0x1, -R9 ;  /* 0x0000000108087824 */ /* 0x000fe200078e0a09 */
[----:B------:R-:W-:Y:S01]  /*0cc0*/  LOP3.LUT R9, R6, 0x1ffffffe, RZ, 0xc0, !PT ;  /* 0x1ffffffe06097812 */ /* 0x000fe200078ec0ff */
[----:B------:R-:W-:Y:S01]  /*0cd0*/  IMAD R225, R3, R12, 0x50 ;  /* 0x0000005003e17424 */ /* 0x000fe200078e020c */
[----:B------:R-:W-:Y:S01]  /*0ce0*/  SHF.R.S32.HI R227, RZ, 0x1f, R22 ;  /* 0x0000001fffe37819 */ /* 0x000fe20000011416 */
[----:B------:R-:W-:Y:S01]  /*0cf0*/  IMAD R5, R5, 0x10, R8 ;  /* 0x0000001005057824 */ /* 0x000fe200078e0208 */
[----:B------:R-:W-:-:S04]  /*0d00*/  IADD3 R9, R10, -R9, RZ ;  /* 0x800000090a097210 */ /* 0x000fc80007ffe0ff */
[----:B------:R-:W-:Y:S02]  /*0d10*/  LEA R222, R2, R5, 0x6 ;  /* 0x0000000502de7211 */ /* 0x000fe400078e30ff */
[----:B------:R-:W-:-:S03]  /*0d20*/  SHF.R.S32.HI R2, RZ, 0x1f, R212 ;  /* 0x0000001fff027819 */ /* 0x000fc600000114d4 */
[----:B------:R-:W-:-:S07]  /*0d30*/  IMAD R223, R9, 0x8, R222 ;  /* 0x0000000809df7824 */ /* 0x000fce00078e02de */
.L_x_39:
[----:B0-----:R-:W0:Y:S01]  /*0d40*/  SHFL.IDX PT, R0, R221, RZ, 0x1f ;  /* 0x00001fffdd007589 */ /* 0x001e2200000e0000 */
[----:B-1----:R-:W1:Y:S01]  /*0d50*/  S2UR UR61, SR_CgaCtaId ;  /* 0x00000000003d79c3 */ /* 0x002e620000008800 */
[----:B------:R-:W-:Y:S01]  /*0d60*/  ULDC.64 UR6, c[0x0][0x418] ;  /* 0x0001060000067ab9 */ /* 0x000fe20000000a00 */
[----:B------:R-:W-:Y:S01]  /*0d70*/  ULDC UR4, c[0x0][0xc38] ;  /* 0x00030e0000047ab9 */ /* 0x000fe20000000800 */
[----:B------:R-:W-:Y:S01]  /*0d80*/  UISETP.NE.U32.AND UP0, UPT, UR6, URZ, UPT ;  /* 0x0000003f0600728c */ /* 0x000fe2000bf05070 */
[----:B------:R-:W-:Y:S01]  /*0d90*/  R2UR UR13, R214 ;  /* 0x00000000d60d72ca */ /* 0x000fe200000e0000 */
[----:B------:R-:W-:Y:S01]  /*0da0*/  UISETP.NE.AND UP1, UPT, UR4, 0x1, UPT ;  /* 0x000000010400788c */ /* 0x000fe2000bf25270 */
[----:B------:R-:W-:Y:S02]  /*0db0*/  UMOV UR40, 0x400 ;  /* 0x0000040000287882 */ /* 0x000fe40000000000 */
[----:B------:R-:W-:Y:S01]  /*0dc0*/  ULDC UR4, c[0x0][0xc44] ;  /* 0x0003110000047ab9 */ /* 0x000fe20000000800 */
[----:B------:R-:W-:-:S02]  /*0dd0*/  UISETP.NE.AND.EX UP0, UPT, UR7, URZ, UPT, UP0 ;  /* 0x0000003f0700728c */ /* 0x000fc4000bf05300 */
[----:B------:R-:W-:Y:S01]  /*0de0*/  UISETP.NE.AND UP2, UPT, UR4, 0x1, UPT ;  /* 0x000000010400788c */ /* 0x000fe2000bf45270 */
[----:B------:R-:W-:Y:S01]  /*0df0*/  ULDC UR39, c[0x0][0x424] ;  /* 0x0001090000277ab9 */ /* 0x000fe20000000800 */
[----:B------:R-:W-:Y:S01]  /*0e00*/  ULDC UR10, c[0x0][0x2f0] ;  /* 0x0000bc00000a7ab9 */ /* 0x000fe20000000800 */
[----:B------:R-:W-:Y:S02]  /*0e10*/  USEL UR39, UR39, 0x1, UP0 ;  /* 0x0000000127277887 */ /* 0x000fe40008000000 */
[----:B------:R-:W-:Y:S01]  /*0e20*/  @UP1 ULDC UR4, c[0x0][0xc3c] ;  /* 0x00030f0000041ab9 */ /* 0x000fe20000000800 */
[----:B------:R-:W-:Y:S01]  /*0e30*/  @UP1 ULDC UR12, c[0x0][0xc40] ;  /* 0x00031000000c1ab9 */ /* 0x000fe20000000800 */
[----:B------:R-:W-:Y:S02]  /*0e40*/  UIMAD.WIDE.U32 UR4, UR13, UR4, URZ ;  /* 0x000000040d0472a5 */ /* 0x000fe4000f8e003f */
[----:B------:R-:W-:Y:S01]  /*0e50*/  UIMAD UR39, UR39, UR10, URZ ;  /* 0x0000000a272772a4 */ /* 0x000fe2000f8e023f */
[----:B0-----:R-:W-:Y:S01]  /*0e60*/  R2UR UR6, R0 ;  /* 0x00000000000672ca */ /* 0x001fe200000e0000 */
[----:B-1----:R-:W-:Y:S01]  /*0e70*/  ULEA UR40, UR61, UR40, 0x18 ;  /* 0x000000283d287291 */ /* 0x002fe2000f8ec03f */
[----:B------:R-:W-:Y:S01]  /*0e80*/  UMOV UR14, UR13 ;  /* 0x0000000d000e7c82 */ /* 0x000fe20008000000 */
[----:B------:R-:W-:-:S02]  /*0e90*/  @UP1 USHF.R.U32.HI UR14, URZ, UR12, UR5 ;  /* 0x0000000c3f0e1299 */ /* 0x000fc40008011605 */
[----:B------:R-:W-:Y:S01]  /*0ea0*/  UIADD3 UR11, UR40, 0x14400, URZ ;  /* 0x00014400280b7890 */ /* 0x000fe2000fffe03f */
[----:B------:R-:W-:-:S03]  /*0eb0*/  @UP2 ULDC.64 UR8, c[0x0][0xc48] ;  /* 0x0003120000082ab9 */ /* 0x000fc60000000a00 */
[----:B------:R-:W-:Y:S01]  /*0ec0*/  ULOP3.LUT UP0, URZ, UR11, 0x9f, URZ, 0xc0, !UPT ;  /* 0x0000009f0b3f7892 */ /* 0x000fe2000f80c03f */
[----:B------:R-:W-:Y:S01]  /*0ed0*/  IMAD.U32 R217, RZ, RZ, UR14 ;  /* 0x0000000effd97e24 */ /* 0x000fe2000f8e00ff */
[----:B------:R-:W-:Y:S02]  /*0ee0*/  UIMAD.WIDE.U32 UR4, UR14, UR8, URZ ;  /* 0x000000080e0472a5 */ /* 0x000fe4000f8e003f */
[----:B------:R-:W-:Y:S02]  /*0ef0*/  ULEA.HI UR7, UR6, UR6, URZ, 0x1 ;  /* 0x0000000606077291 */ /* 0x000fe4000f8f083f */
[----:B------:R-:W-:Y:S01]  /*0f00*/  PLOP3.LUT P0, PT, PT, PT, UP0, 0x80, 0x0 ;  /* 0x000000000000781c */ /* 0x000fe20003f0f008 */
[----:B------:R-:W-:Y:S01]  /*0f10*/  UMOV UR10, UR14 ;  /* 0x0000000e000a7c82 */ /* 0x000fe20008000000 */
[----:B------:R-:W-:Y:S02]  /*0f20*/  ULOP3.LUT UR7, UR7, 0x1e, URZ, 0xc0, !UPT ;  /* 0x0000001e07077892 */ /* 0x000fe4000f8ec03f */
[----:B------:R-:W-:-:S02]  /*0f30*/  @UP2 USHF.R.U32.HI UR10, URZ, UR9, UR5 ;  /* 0x000000093f0a2299 */ /* 0x000fc40008011605 */
[----:B------:R-:W-:Y:S02]  /*0f40*/  UIADD3 UR7, UR6, -UR7, URZ ;  /* 0x8000000706077290 */ /* 0x000fe4000fffe03f */
[----:B------:R-:W-:Y:S02]  /*0f50*/  UIADD3 UR6, UR39, 0x4f, URZ ;  /* 0x0000004f27067890 */ /* 0x000fe4000fffe03f */
[----:B------:R-:W-:Y:S01]  /*0f60*/  ULEA UR8, UR7, UR11, 0xd ;  /* 0x0000000b07087291 */ /* 0x000fe2000f8e683f */
[----:B------:R-:W-:Y:S01]  /*0f70*/  IMAD.U32 R216, RZ, RZ, UR10 ;  /* 0x0000000affd87e24 */ /* 0x000fe2000f8e00ff */
[----:B------:R-:W-:Y:S02]  /*0f80*/  UIMAD.WIDE UR6, UR6, 0x66666667, URZ ;  /* 0x66666667060678a5 */ /* 0x000fe4000f8e023f */
[----:B------:R-:W-:Y:S02]  /*0f90*/  USHF.R.U32.HI UR8, URZ, 0x4, UR8 ;  /* 0x000000043f087899 */ /* 0x000fe40008011608 */
[----:B------:R-:W-:Y:S01]  /*0fa0*/  USHF.R.U32.HI UR60, URZ, 0x1f, UR7 ;  /* 0x0000001f3f3c7899 */ /* 0x000fe20008011607 */
[----:B------:R-:W-:Y:S01]  /*0fb0*/  UMOV UR4, UR13 ;  /* 0x0000000d00047c82 */ /* 0x000fe20008000000 */
[----:B------:R-:W-:Y:S01]  /*0fc0*/  ULOP3.LUT UR41, UR8, 0x3fff, URZ, 0xc0, !UPT ;  /* 0x00003fff08297892 */ /* 0x000fe2000f8ec03f */
[----:B------:R-:W-:Y:S01]  /*0fd0*/  MOV R215, UR4 ;  /* 0x0000000400d77c02 */ /* 0x000fe20008000f00 */
[----:B------:R-:W-:Y:S01]  /*0fe0*/  ULEA.HI.SX32 UR60, UR7, UR60, 0x1b ;  /* 0x0000003c073c7291 */ /* 0x000fe2000f8fda3f */
[----:B--234-:R-:W-:Y:S11]  /*0ff0*/  @!P0 BRA `(.L_x_7) ;  /* 0x0000000000408947 */ /* 0x01cff60003800000 */
[----:B------:R-:W-:Y:S01]  /*1000*/  MOV R0, 0x0 ;  /* 0x0000000000007802 */ /* 0x000fe20000000f00 */
[----:B------:R-:W-:Y:S01]  /*1010*/  ULDC.64 UR4, c[0x4][0x138] ;  /* 0x01004e0000047ab9 */ /* 0x000fe20000000a00 */
[----:B------:R-:W-:Y:S01]  /*1020*/  ULDC.64 UR6, c[0x4][0xb8] ;  /* 0x01002e0000067ab9 */ /* 0x000fe20000000a00 */
[----:B------:R-:W-:Y:S01]  /*1030*/  IMAD.U32 R4, RZ, RZ, UR4 ;  /* 0x00000004ff047e24 */ /* 0x000fe2000f8e00ff */
[----:B------:R0:W1:Y:S01]  /*1040*/  LDC.64 R2, c[0x4][R0] ;  /* 0x0100000000027b82 */ /* 0x0000620000000a00 */
[----:B------:R-:W-:Y:S01]  /*1050*/  IMAD.U32 R5, RZ, RZ, UR5 ;  /* 0x00000005ff057e24 */ /* 0x000fe2000f8e00ff */
[----:B------:R-:W-:Y:S01]  /*1060*/  ULDC.64 UR4, c[0x4][0x140] ;  /* 0x0100500000047ab9 */ /* 0x000fe20000000a00 */
[----:B------:R-:W-:Y:S01]  /*1070*/  MOV R10, UR6 ;  /* 0x00000006000a7c02 */ /* 0x000fe20008000f00 */
[----:B------:R-:W-:Y:S02]  /*1080*/  IMAD.U32 R6, RZ, RZ, UR4 ;  /* 0x00000004ff067e24 */ /* 0x000fe4000f8e00ff */
[----:B------:R-:W-:-:S02]  /*1090*/  IMAD.U32 R7, RZ, RZ, UR5 ;  /* 0x00000005ff077e24 */ /* 0x000fc4000f8e00ff */
[----:B------:R-:W-:Y:S02]  /*10a0*/  IMAD.U32 R11, RZ, RZ, UR7 ;  /* 0x00000007ff0b7e24 */ /* 0x000fe4000f8e00ff */
[----:B------:R-:W-:Y:S02]  /*10b0*/  IMAD.MOV.U32 R8, RZ, RZ, 0x70 ;  /* 0x00000070ff087424 */ /* 0x000fe400078e00ff */
[----:B------:R-:W-:Y:S02]  /*10c0*/  IMAD.MOV.U32 R12, RZ, RZ, 0x1 ;  /* 0x00000001ff0c7424 */ /* 0x000fe400078e00ff */
[----:B0-----:R-:W-:-:S07]  /*10d0*/  IMAD.MOV.U32 R13, RZ, RZ, RZ ;  /* 0x000000ffff0d7224 */ /* 0x001fce00078e00ff */
[----:B------:R-:W-:-:S07]  /*10e0*/  LEPC R20, `(.L_x_7) ;  /* 0x000000001014794e */ /* 0x000fce0000000000 */
[----:B-1----:R-:W-:Y:S05]  /*10f0*/  CALL.ABS.NOINC R2 ;  /* 0x0000000002007343 */ /* 0x002fea0003c00000 */
.L_x_7:
[----:B------:R-:W-:Y:S02]  /*1100*/  R2UR UR4, R219 ;  /* 0x00000000db0472ca */ /* 0x000fe400000e0000 */
[----:B------:R-:W-:-:S11]  /*1110*/  R2UR UR5, R226 ;  /* 0x00000000e20572ca */ /* 0x000fd600000e0000 */
[----:B------:R-:W-:Y:S02]  /*1120*/  ULOP3.LUT UR4, UR4, 0x1, URZ, 0xc0, !UPT ;  /* 0x0000000104047892 */ /* 0x000fe4000f8ec03f */
[----:B------:R-:W-:-:S04]  /*1130*/  IMAD.U32 R2, RZ, RZ, UR5 ;  /* 0x00000005ff027e24 */ /* 0x000fc8000f8e00ff */
[----:B------:R-:W-:Y:S02]  /*1140*/  MOV R0, UR4 ;  /* 0x0000000400007c02 */ /* 0x000fe40008000f00 */
[----:B------:R-:W-:Y:S02]  /*1150*/  ISETP.NE.AND P0, PT, R2, 0x3, PT ;  /* 0x000000030200780c */ /* 0x000fe40003f05270 */
[----:B------:R-:W-:-:S04]  /*1160*/  SHF.L.U32 R0, R0, 0x1f, RZ ;  /* 0x0000001f00007819 */ /* 0x000fc800000006ff */
[----:B------:R-:W0:Y:S02]  /*1170*/  SYNCS.PHASECHK.TRANS64.TRYWAIT P1, [UR40+0x38800], R0 ;  /* 0x03880000ff0075a7 */ /* 0x000e240008020168 */
[----:B0-----:R-:W-:Y:S05]  /*1180*/  @!P1 BRA `(.L_x_8) ;  /* 0x000000e800fc9947 */ /* 0x001fea0003800000 */
.L_x_91:
[----:B------:R-:W-:Y:S05]  /*1190*/  @!P0 BRA `(.L_x_9) ;  /* 0x0000000000048947 */ /* 0x000fea0003800000 */
[----:B------:R-:W-:Y:S01]  /*11a0*/  BPT.TRAP 0x1 ;  /* 0x000000040000795c */ /* 0x000fe20000300000 */
.L_x_9:
[----:B------:R-:W-:Y:S01]  /*11b0*/  R2UR UR4, R16 ;  /* 0x00000000100472ca */ /* 0x000fe200000e0000 */
[----:B0-----:R-:W-:-:S05]  /*11c0*/  IMAD.U32 R0, RZ, RZ, UR38 ;  /* 0x00000026ff007e24 */ /* 0x001fca000f8e00ff */
[----:B------:R-:W-:-:S07]  /*11d0*/  LEA R0, R0, UR40, 0x3 ;  /* 0x0000002800007c11 */ /* 0x000fce000f8e18ff */
[----:B------:R-:W-:-:S05]  /*11e0*/  IMAD.U32 R3, RZ, RZ, UR4 ;  /* 0x00000004ff037e24 */ /* 0x000fca000f8e00ff */
[----:B------:R-:W-:-:S04]  /*11f0*/  SHF.L.U32 R3, R3, 0x1f, RZ ;  /* 0x0000001f03037819 */ /* 0x000fc800000006ff */
[----:B------:R0:W1:Y:S01]  /*1200*/  SYNCS.PHASECHK.TRANS64.TRYWAIT P1, [R0+URZ+0x38830], R3 ;  /* 0x03883003000075a7 */ /* 0x000062000802017f */
[----:B------:R-:W-:Y:S05]  /*1210*/  @!P0 BRA `(.L_x_10) ;  /* 0x0000000000048947 */ /* 0x000fea0003800000 */
[----:B------:R-:W-:Y:S01]  /*1220*/  BPT.TRAP 0x1 ;  /* 0x000000040000795c */ /* 0x000fe20000300000 */
.L_x_10:
[----:B------:R-:W-:Y:S01]  /*1230*/  IMAD.MOV.U32 R151, RZ, RZ, RZ ;  /* 0x000000ffff977224 */ /* 0x000fe200078e00ff */
[----:B-1----:R-:W-:Y:S06]  /*1240*/  @P1 BRA `(.L_x_11) ;  /* 0x0000000000081947 */ /* 0x002fec0003800000 */
[----:B------:R-:W1:Y:S02]  /*1250*/  SYNCS.PHASECHK.TRANS64.TRYWAIT P1, [R0+URZ+0x38830], R3 ;  /* 0x03883003000075a7 */ /* 0x000e64000802017f */
[----:B-1----:R-:W-:Y:S05]  /*1260*/  @!P1 BRA `(.L_x_12) ;  /* 0x000000e800dc9947 */ /* 0x002fea0003800000 */
.L_x_11:
[----:B------:R-:W-:Y:S05]  /*1270*/  WARPSYNC.ALL ;  /* 0x0000000000007948 */ /* 0x000fea0003800000 */
[----:B------:R-:W-:Y:S01]  /*1280*/  UIADD3 UR40, UR40, 0x24400, URZ ;  /* 0x0002440028287890 */ /* 0x000fe2000fffe03f */
[----:B------:R-:W-:Y:S01]  /*1290*/  WARPGROUP.ARRIVE ;  /* 0x00000000000079c5 */ /* 0x000fe20000000000 */
[----:B------:R-:W-:Y:S01]  /*12a0*/  ULOP3.LUT UR5, UR41, 0x10000, URZ, 0xfc, !UPT ;  /* 0x0001000029057892 */ /* 0x000fe2000f8efc3f */
[----:B------:R-:W-:Y:S01]  /*12b0*/  MOV R4, UR39 ;  /* 0x0000002700047c02 */ /* 0x000fe20008000f00 */
[----:B------:R-:W-:Y:S01]  /*12c0*/  USHF.R.U32.HI UR40, URZ, 0x4, UR40 ;  /* 0x000000043f287899 */ /* 0x000fe20008011628 */
[----:B------:R-:W-:Y:S01]  /*12d0*/  MOV R5, UR38 ;  /* 0x0000002600057c02 */ /* 0x000fe20008000f00 */
[----:B------:R-:W-:Y:S01]  /*12e0*/  UMOV UR17, 0x40000040 ;  /* 0x4000004000117882 */ /* 0x000fe20000000000 */
[----:B------:R-:W-:Y:S01]  /*12f0*/  UMOV UR19, 0x40000040 ;  /* 0x4000004000137882 */ /* 0x000fe20000000000 */
[----:B------:R-:W-:Y:S01]  /*1300*/  ULOP3.LUT UR40, UR40, 0x3fff, URZ, 0xc0, !UPT ;  /* 0x00003fff28287892 */ /* 0x000fe2000f8ec03f */
[----:B------:R-:W-:Y:S01]  /*1310*/  IMAD.U32 R15, RZ, RZ, UR17 ;  /* 0x00000011ff0f7e24 */ /* 0x000fe2000f8e00ff */
[----:B------:R-:W-:Y:S01]  /*1320*/  UMOV UR16, UR5 ;  /* 0x0000000500107c82 */ /* 0x000fe20008000000 */
[----:B------:R-:W-:Y:S01]  /*1330*/  UMOV UR9, UR17 ;  /* 0x0000001100097c82 */ /* 0x000fe20008000000 */
[----:B------:R-:W-:Y:S01]  /*1340*/  ULOP3.LUT UR4, UR40, 0x10000, URZ, 0xfc, !UPT ;  /* 0x0001000028047892 */ /* 0x000fe2000f8efc3f */
[----:B------:R-:W-:Y:S01]  /*1350*/  IMAD.U32 R14, RZ, RZ, UR16 ;  /* 0x00000010ff0e7e24 */ /* 0x000fe2000f8e00ff */
[----:B------:R-:W-:Y:S01]  /*1360*/  UMOV UR8, UR16 ;  /* 0x0000001000087c82 */ /* 0x000fe20008000000 */
[----:B------:R-:W-:Y:S01]  /*1370*/  UMOV UR11, 0x40000040 ;  /* 0x40000040000b7882 */ /* 0x000fe20000000000 */
[----:B------:R-:W-:Y:S01]  /*1380*/  UMOV UR12, UR16 ;  /* 0x00000010000c7c82 */ /* 0x000fe20008000000 */
[----:B------:R-:W-:Y:S01]  /*1390*/  UMOV UR13, UR17 ;  /* 0x00000011000d7c82 */ /* 0x000fe20008000000 */
[----:B------:R-:W-:Y:S01]  /*13a0*/  MOV R18, UR4 ;  /* 0x0000000400127c02 */ /* 0x000fe20008000f00 */
[----:B------:R-:W-:Y:S01]  /*13b0*/  UIMAD UR4, UR38, 0xa00, UR4 ;  /* 0x00000a00260478a4 */ /* 0x000fe2000f8e0204 */
[----:B------:R-:W-:Y:S01]  /*13c0*/  MOV R17, UR37 ;  /* 0x0000002500117c02 */ /* 0x000fe20008000f00 */
[----:B------:R-:W-:Y:S01]  /*13d0*/  UMOV UR15, 0x40000040 ;  /* 0x40000040000f7882 */ /* 0x000fe20000000000 */
[----:B------:R-:W-:Y:S01]  /*13e0*/  UMOV UR23, 0x40000040 ;  /* 0x4000004000177882 */ /* 0x000fe20000000000 */
[----:B------:R-:W-:Y:S01]  /*13f0*/  UIADD3 UR10, UR4, 0x80, URZ ;  /* 0x00000080040a7890 */ /* 0x000fe2000fffe03f */
[----:B------:R-:W-:Y:S01]  /*1400*/  MOV R20, UR36 ;  /* 0x0000002400147c02 */ /* 0x000fe20008000f00 */
[----:B------:R-:W-:-:S02]  /*1410*/  UIADD3 UR14, UR4, 0x100, URZ ;  /* 0x00000100040e7890 */ /* 0x000fc4000fffe03f */
[----:B------:R-:W-:Y:S01]  /*1420*/  UMOV UR18, UR4 ;  /* 0x0000000400127c82 */ /* 0x000fe20008000000 */
[----:B------:R-:W-:Y:S01]  /*1430*/  UIADD3 UR6, UR4, 0x180, URZ ;  /* 0x0000018004067890 */ /* 0x000fe2000fffe03f */
[----:B------:R-:W-:Y:S01]  /*1440*/  HGMMA.64x16x16.F32.BF16 R56, gdesc[UR16], RZ, !UPT, gsb0 ;  /* 0x00200000103879f0 */ /* 0x000fe2000c0018ff */
[----:B------:R-:W-:Y:S01]  /*1450*/  UIADD3 UR7, UR4, 0x200, URZ ;  /* 0x0000020004077890 */ /* 0x000fe2000fffe03f */
[----:B------:R-:W-:Y:S01]  /*1460*/  UMOV UR19, 0x40000040 ;  /* 0x4000004000137882 */ /* 0x000fe20000000000 */
[----:B------:R-:W-:Y:S02]  /*1470*/  UIADD3 UR22, UR4, 0x384, URZ ;  /* 0x0000038404167890 */ /* 0x000fe4000fffe03f */
[----:B------:R-:W-:Y:S01]  /*1480*/  UIADD3 UR26, UR4, 0x386, URZ ;  /* 0x00000386041a7890 */ /* 0x000fe2000fffe03f */
[----:B------:R-:W-:Y:S01]  /*1490*/  UMOV UR27, 0x40000040 ;  /* 0x40000040001b7882 */ /* 0x000fe20000000000 */
        /* <DEDUP_REMOVED lines=14> */
[----:B------:R-:W-:Y:S01]  /*1580*/  UMOV UR39, 0x40000040 ;  /* 0x4000004000277882 */ /* 0x000fe20000000000 */
[----:B------:R-:W-:-:S02]  /*1590*/  WARPGROUP.DEPBAR.LE gsb0, 0x0 ;  /* 0x00008000000079c5 */ /* 0x000fc40000010000 */
[----:B------:R-:W-:-:S06]  /*15a0*/  WARPGROUP.ARRIVE ;  /* 0x00000000000079c5 */ /* 0x000fcc0000000000 */
[----:B------:R-:W-:Y:S01]  /*15b0*/  HGMMA.64x16x16.F32.BF16 R48, gdesc[UR8], RZ, !UPT, gsb0 ;  /* 0x00200000083079f0 */ /* 0x000fe2000c0018ff */
[----:B------:R-:W-:Y:S01]  /*15c0*/  UMOV UR8, UR16 ;  /* 0x0000001000087c82 */ /* 0x000fe20008000000 */
[----:B------:R-:W-:Y:S01]  /*15d0*/  UMOV UR9, UR17 ;  /* 0x0000001100097c82 */ /* 0x000fe20008000000 */
[----:B------:R-:W-:Y:S01]  /*15e0*/  UMOV UR10, UR6 ;  /* 0x00000006000a7c82 */ /* 0x000fe20008000000 */
[----:B------:R-:W-:Y:S01]  /*15f0*/  UMOV UR11, 0x40000040 ;  /* 0x40000040000b7882 */ /* 0x000fe20000000000 */
[----:B------:R-:W-:Y:S01]  /*1600*/  UIADD3 UR6, UR5, 0x2, URZ ;  /* 0x0000000205067890 */ /* 0x000fe2000fffe03f */
[----:B------:R-:W-:Y:S02]  /*1610*/  WARPGROUP.DEPBAR.LE gsb0, 0x0 ;  /* 0x00008000000079c5 */ /* 0x000fe40000010000 */
[----:B------:R-:W-:-:S06]  /*1620*/  WARPGROUP.ARRIVE ;  /* 0x00000000000079c5 */ /* 0x000fcc0000000000 */
[----:B------:R-:W-:Y:S01]  /*1630*/  HGMMA.64x16x16.F32.BF16 R40, gdesc[UR12], RZ, !UPT, gsb0 ;  /* 0x002000000c2879f0 */ /* 0x000fe2000c0018ff */
[----:B------:R-:W-:Y:S01]  /*1640*/  UIADD3 UR14, UR4, 0x102, URZ ;  /* 0x00000102040e7890 */ /* 0x000fe2000fffe03f */
[----:B------:R-:W-:Y:S01]  /*1650*/  UMOV UR15, 0x40000040 ;  /* 0x40000040000f7882 */ /* 0x000fe20000000000 */
[----:B------:R-:W-:Y:S02]  /*1660*/  WARPGROUP.DEPBAR.LE gsb0, 0x0 ;  /* 0x00008000000079c5 */ /* 0x000fe40000010000 */
[----:B------:R-:W-:-:S06]  /*1670*/  WARPGROUP.ARRIVE ;  /* 0x00000000000079c5 */ /* 0x000fcc0000000000 */
[----:B------:R-:W-:Y:S01]  /*1680*/  HGMMA.64x16x16.F32.BF16 R32, gdesc[UR8], RZ, !UPT, gsb0 ;  /* 0x00200000082079f0 */ /* 0x000fe2000c0018ff */
[----:B------:R-:W-:Y:S01]  /*1690*/  UMOV UR8, UR16 ;  /* 0x0000001000087c82 */ /* 0x000fe20008000000 */
[----:B------:R-:W-:Y:S01]  /*16a0*/  UMOV UR9, UR17 ;  /* 0x0000001100097c82 */ /* 0x000fe20008000000 */
[----:B------:R-:W-:Y:S01]  /*16b0*/  UMOV UR10, UR7 ;  /* 0x00000007000a7c82 */ /* 0x000fe20008000000 */
[----:B------:R-:W-:Y:S01]  /*16c0*/  UMOV UR11, 0x40000040 ;  /* 0x40000040000b7882 */ /* 0x000fe20000000000 */
[----:B------:R-:W-:Y:S01]  /*16d0*/  UMOV UR16, UR6 ;  /* 0x0000000600107c82 */ /* 0x000fe20008000000 */
[----:B------:R-:W-:Y:S01]  /*16e0*/  UIADD3 UR6, UR4, 0x2, URZ ;  /* 0x0000000204067890 */ /* 0x000fe2000fffe03f */
[----:B------:R-:W-:Y:S01]  /*16f0*/  IMAD.U32 R12, RZ, RZ, UR16 ;  /* 0x00000010ff0c7e24 */ /* 0x000fe2000f8e00ff */
[----:B------:R-:W-:Y:S01]  /*1700*/  UMOV UR17, 0x40000040 ;  /* 0x4000004000117882 */ /* 0x000fe20000000000 */
[----:B------:R-:W-:Y:S01]  /*1710*/  UMOV UR12, UR16 ;  /* 0x00000010000c7c82 */ /* 0x000fe20008000000 */
[----:B------:R-:W-:Y:S01]  /*1720*/  UMOV UR13, UR17 ;  /* 0x00000011000d7c82 */ /* 0x000fe20008000000 */
[----:B------:R-:W-:Y:S01]  /*1730*/  UIADD3 UR7, UR4, 0x202, URZ ;  /* 0x0000020204077890 */ /* 0x000fe2000fffe03f */
[----:B------:R-:W-:Y:S01]  /*1740*/  IMAD.U32 R13, RZ, RZ, UR17 ;  /* 0x00000011ff0d7e24 */ /* 0x000fe2000f8e00ff */
[----:B------:R-:W-:Y:S01]  /*1750*/  UMOV UR18, UR6 ;  /* 0x0000000600127c82 */ /* 0x000fe20008000000 */
[----:B------:R-:W-:Y:S01]  /*1760*/  UIADD3 UR6, UR4, 0x182, URZ ;  /* 0x0000018204067890 */ /* 0x000fe2000fffe03f */
[----:B------:R-:W-:-:S02]  /*1770*/  WARPGROUP.DEPBAR.LE gsb0, 0x0 ;  /* 0x00008000000079c5 */ /* 0x000fc40000010000 */
[----:B------:R-:W-:-:S06]  /*1780*/  WARPGROUP.ARRIVE ;  /* 0x00000000000079c5 */ /* 0x000fcc0000000000 */
[----:B------:R-:W-:Y:S01]  /*1790*/  HGMMA.64x16x16.F32.BF16 R24, gdesc[UR8], RZ, !UPT, gsb0 ;  /* 0x00200000081879f0 */ /* 0x000fe2000c0018ff */
[----:B------:R-:W-:Y:S01]  /*17a0*/  UIADD3 UR10, UR4, 0x82, URZ ;  /* 0x00000082040a7890 */ /* 0x000fe2000fffe03f */
[----:B------:R-:W-:Y:S01]  /*17b0*/  UMOV UR8, UR16 ;  /* 0x0000001000087c82 */ /* 0x000fe20008000000 */
[----:B------:R-:W-:Y:S01]  /*17c0*/  UMOV UR9, UR17 ;  /* 0x0000001100097c82 */ /* 0x000fe20008000000 */
[----:B------:R-:W-:Y:S01]  /*17d0*/  UMOV UR11, 0x40000040 ;  /* 0x40000040000b7882 */ /* 0x000fe20000000000 */
[----:B------:R-:W-:Y:S02]  /*17e0*/  WARPGROUP.DEPBAR.LE gsb0, 0x0 ;  /* 0x00008000000079c5 */ /* 0x000fe40000010000 */
[----:B------:R-:W-:-:S06]  /*17f0*/  WARPGROUP.ARRIVE ;  /* 0x00000000000079c5 */ /* 0x000fcc0000000000 */
[----:B------:R-:W-:Y:S01]  /*1800*/  HGMMA.64x16x16.F32.BF16 R56, gdesc[UR16], R56, gsb0 ;  /* 0x00200000103879f0 */ /* 0x000fe20008001838 */
[----:B------:R-:W-:Y:S02]  /*1810*/  UMOV UR19, 0x40000040 ;  /* 0x4000004000137882 */ /* 0x000fe40000000000 */
[----:B------:R-:W-:Y:S02]  /*1820*/  WARPGROUP.DEPBAR.LE gsb0, 0x0 ;  /* 0x00008000000079c5 */ /* 0x000fe40000010000 */
[----:B------:R-:W-:-:S06]  /*1830*/  WARPGROUP.ARRIVE ;  /* 0x00000000000079c5 */ /* 0x000fcc0000000000 */
[----:B------:R-:W-:Y:S01]  /*1840*/  HGMMA.64x16x16.F32.BF16 R48, gdesc[UR8], R48, gsb0 ;  /* 0x00200000083079f0 */ /* 0x000fe20008001830 */
[----:B------:R-:W-:Y:S01]  /*1850*/  UMOV UR8, UR16 ;  /* 0x0000001000087c82 */ /* 0x000fe20008000000 */
[----:B------:R-:W-:Y:S01]  /*1860*/  UMOV UR9, UR17 ;  /* 0x0000001100097c82 */ /* 0x000fe20008000000 */
[----:B------:R-:W-:Y:S01]  /*1870*/  UMOV UR10, UR6 ;  /* 0x00000006000a7c82 */ /* 0x000fe20008000000 */
[----:B------:R-:W-:Y:S01]  /*1880*/  UMOV UR11, 0x40000040 ;  /* 0x40000040000b7882 */ /* 0x000fe20000000000 */
[----:B------:R-:W-:Y:S01]  /*1890*/  UIADD3 UR6, UR5, 0x4, URZ ;  /* 0x0000000405067890 */ /* 0x000fe2000fffe03f */
[----:B------:R-:W-:Y:S02]  /*18a0*/  WARPGROUP.DEPBAR.LE gsb0, 0x0 ;  /* 0x00008000000079c5 */ /* 0x000fe40000010000 */
[----:B------:R-:W-:-:S06]  /*18b0*/  WARPGROUP.ARRIVE ;  /* 0x00000000000079c5 */ /* 0x000fcc0000000000 */
[----:B------:R-:W-:Y:S01]  /*18c0*/  HGMMA.64x16x16.F32.BF16 R40, gdesc[UR12], R40, gsb0 ;  /* 0x002000000c2879f0 */ /* 0x000fe20008001828 */
[----:B------:R-:W-:Y:S01]  /*18d0*/  UIADD3 UR14, UR4, 0x104, URZ ;  /* 0x00000104040e7890 */ /* 0x000fe2000fffe03f */
[----:B------:R-:W-:Y:S01]  /*18e0*/  UMOV UR15, 0x40000040 ;  /* 0x40000040000f7882 */ /* 0x000fe20000000000 */
[----:B------:R-:W-:Y:S02]  /*18f0*/  WARPGROUP.DEPBAR.LE gsb0, 0x0 ;  /* 0x00008000000079c5 */ /* 0x000fe40000010000 */
[----:B------:R-:W-:-:S06]  /*1900*/  WARPGROUP.ARRIVE ;  /* 0x00000000000079c5 */ /* 0x000fcc0000000000 */
[----:B------:R-:W-:Y:S01]  /*1910*/  HGMMA.64x16x16.F32.BF16 R32, gdesc[UR8], R32, gsb0 ;  /* 0x00200000082079f0 */ /* 0x000fe20008001820 */
[----:B------:R-:W-:Y:S01]  /*1920*/  UMOV UR8, UR16 ;  /* 0x0000001000087c82 */ /* 0x000fe20008000000 */
[----:B------:R-:W-:Y:S01]  /*1930*/  UMOV UR9, UR17 ;  /* 0x0000001100097c82 */ /* 0x000fe20008000000 */
[----:B------:R-:W-:Y:S01]  /*1940*/  UMOV UR10, UR7 ;  /* 0x00000007000a7c82 */ /* 0x000fe20008000000 */
[----:B------:R-:W-:Y:S01]  /*1950*/  UMOV UR11, 0x40000040 ;  /* 0x40000040000b7882 */ /* 0x000fe20000000000 */
[----:B------:R-:W-:Y:S01]  /*1960*/  UMOV UR16, UR6 ;  /* 0x0000000600107c82 */ /* 0x000fe20008000000 */
[----:B------:R-:W-:Y:S01]  /*1970*/  UIADD3 UR6, UR4, 0x4, URZ ;  /* 0x0000000404067890 */ /* 0x000fe2000fffe03f */
[----:B------:R-:W-:Y:S01]  /*1980*/  MOV R10, UR16 ;  /* 0x00000010000a7c02 */ /* 0x000fe20008000f00 */
        /* <DEDUP_REMOVED lines=9> */
[----:B------:R-:W-:Y:S01]  /*1a20*/  HGMMA.64x16x16.F32.BF16 R24, gdesc[UR8], R24, gsb0 ;  /* 0x00200000081879f0 */ /* 0x000fe20008001818 */
        /* <DEDUP_REMOVED lines=74> */
[----:B------:R-:W-:Y:S02]  /*1ed0*/  UIADD3 UR8, UR5, 0x400, URZ ;  /* 0x0000040005087890 */ /* 0x000fe4000fffe03f */
[----:B------:R-:W-:Y:S01]  /*1ee0*/  UIADD3 UR10, UR4, 0x280, URZ ;  /* 0x00000280040a7890 */ /* 0x000fe2000fffe03f */
[----:B------:R-:W-:Y:S01]  /*1ef0*/  UMOV UR9, 0x40000040 ;  /* 0x4000004000097882 */ /* 0x000fe20000000000 */
[----:B------:R-:W-:Y:S01]  /*1f00*/  UMOV UR11, 0x40000040 ;  /* 0x40000040000b7882 */ /* 0x000fe20000000000 */
[----:B------:R-:W-:Y:S02]  /*1f10*/  UMOV UR13, UR9 ;  /* 0x00000009000d7c82 */ /* 0x000fe40008000000 */
[----:B------:R-:W-:Y:S01]  /*1f20*/  UMOV UR12, UR8 ;  /* 0x00000008000c7c82 */ /* 0x000fe20008000000 */
[----:B------:R-:W-:Y:S02]  /*1f30*/  WARPGROUP.DEPBAR.LE gsb0, 0x0 ;  /* 0x00008000000079c5 */ /* 0x000fe40000010000 */
[----:B------:R-:W-:-:S06]  /*1f40*/  WARPGROUP.ARRIVE ;  /* 0x00000000000079c5 */ /* 0x000fcc0000000000 */
[----:B------:R-:W-:Y:S01]  /*1f50*/  HGMMA.64x16x16.F32.BF16 R56, gdesc[UR8], R56, gsb0 ;  /* 0x00200000083879f0 */ /* 0x000fe20008001838 */
[----:B------:R-:W-:Y:S01]  /*1f60*/  UMOV UR10, UR6 ;  /* 0x00000006000a7c82 */ /* 0x000fe20008000000 */
[----:B------:R-:W-:Y:S01]  /*1f70*/  UMOV UR11, 0x40000040 ;  /* 0x40000040000b7882 */ /* 0x000fe20000000000 */
[----:B------:R-:W-:Y:S01]  /*1f80*/  UIADD3 UR6, UR4, 0x480, URZ ;  /* 0x0000048004067890 */ /* 0x000fe2000fffe03f */
        /* <DEDUP_REMOVED lines=15> */
[----:B01----:R-:W-:Y:S02]  /*2080*/  MOV R3, UR12 ;  /* 0x0000000c00037c02 */ /* 0x003fe40008000f00 */
[----:B------:R-:W-:Y:S01]  /*2090*/  MOV R2, UR13 ;  /* 0x0000000d00027c02 */ /* 0x000fe20008000f00 */
[----:B------:R-:W-:-:S02]  /*20a0*/  WARPGROUP.DEPBAR.LE gsb0, 0x0 ;  /* 0x00008000000079c5 */ /* 0x000fc40000010000 */
        /* <DEDUP_REMOVED lines=39> */
[----:B------:R-:W-:Y:S01]  /*2320*/  UMOV UR13, 0x40000040 ;  /* 0x40000040000d7882 */ /* 0x000fe20000000000 */
[----:B------:R-:W-:Y:S01]  /*2330*/  UMOV UR15, 0x40000040 ;  /* 0x40000040000f7882 */ /* 0x000fe20000000000 */
[----:B------:R-:W-:Y:S01]  /*2340*/  UMOV UR37, UR13 ;  /* 0x0000000d00257c82 */ /* 0x000fe20008000000 */
[----:B------:R-:W-:Y:S01]  /*2350*/  MOV R7, UR13 ;  /* 0x0000000d00077c02 */ /* 0x000fe20008000f00 */
        /* <DEDUP_REMOVED lines=29> */
[----:B------:R-:W-:Y:S03]  /*2530*/  HGMMA.64x16x16.F32.BF16 R24, gdesc[UR16], R24, gsb0 ;  /* 0x00200000101879f0 */ /* 0x000fe60008001818 */
        /* <DEDUP_REMOVED lines=195> */
[----:B------:R-:W-:-:S07]  /*3170*/  UIADD3 UR5, UR5, 0xc06, URZ ;  /* 0x00000c0605057890 */ /* 0x000fce000fffe03f */
[----:B------:R-:W-:Y:S01]  /*3180*/  UMOV UR12, UR5 ;  /* 0x00000005000c7c82 */ /* 0x000fe20008000000 */
[----:B------:R-:W-:Y:S01]  /*3190*/  UIADD3 UR5, UR4, 0x786, URZ ;  /* 0x0000078604057890 */ /* 0x000fe2000fffe03f */
[----:B------:R-:W-:Y:S01]  /*31a0*/  IMAD.U32 R6, RZ, RZ, UR12 ;  /* 0x0000000cff067e24 */ /* 0x000fe2000f8e00ff */
[----:B------:R-:W-:-:S05]  /*31b0*/  UMOV UR36, UR12 ;  /* 0x0000000c00247c82 */ /* 0x000fca0008000000 */
        /* <DEDUP_REMOVED lines=40> */
[----:B------:R-:W-:-:S07]  /*3440*/  UIADD3 UR7, UR4, 0x806, URZ ;  /* 0x0000080604077890 */ /* 0x000fce000fffe03f */
[----:B------:R-:W-:Y:S01]  /*3450*/  UMOV UR38, UR7 ;  /* 0x0000000700267c82 */ /* 0x000fe20008000000 */
[----:B------:R-:W-:Y:S01]  /*3460*/  UMOV UR7, 0x40000040 ;  /* 0x4000004000077882 */ /* 0x000fe20000000000 */
[----:B------:R-:W-:Y:S02]  /*3470*/  WARPGROUP.DEPBAR.LE gsb0, 0x0 ;  /* 0x00008000000079c5 */ /* 0x000fe40000010000 */
[----:B------:R-:W-:-:S06]  /*3480*/  WARPGROUP.ARRIVE ;  /* 0x00000000000079c5 */ /* 0x000fcc0000000000 */
[----:B------:R-:W-:Y:S03]  /*3490*/  HGMMA.64x16x16.F32.BF16 R24, gdesc[UR52], R24, gsb0 ;  /* 0x00200000341879f0 */ /* 0x000fe60008001818 */
[----:B------:R-:W-:Y:S02]  /*34a0*/  WARPGROUP.DEPBAR.LE gsb0, 0x0 ;  /* 0x00008000000079c5 */ /* 0x000fe40000010000 */
[----:B------:R-:W-:-:S06]  /*34b0*/  WARPGROUP.ARRIVE ;  /* 0x00000000000079c5 */ /* 0x000fcc0000000000 */
[----:B------:R-:W-:Y:S01]  /*34c0*/  HGMMA.64x16x16.F32.BF16 R56, gdesc[UR12], R56, gsb0 ;  /* 0x002000000c3879f0 */ /* 0x000fe20008001838 */
[----:B------:R-:W-:Y:S01]  /*34d0*/  UMOV UR14, UR12 ;  /* 0x0000000c000e7c82 */ /* 0x000fe20008000000 */
[----:B------:R-:W-:Y:S01]  /*34e0*/  UMOV UR15, UR13 ;  /* 0x0000000d000f7c82 */ /* 0x000fe20008000000 */
[----:B------:R-:W-:Y:S01]  /*34f0*/  UMOV UR4, UR14 ;  /* 0x0000000e00047c82 */ /* 0x000fe20008000000 */
[----:B------:R-:W-:Y:S01]  /*3500*/  UMOV UR5, UR15 ;  /* 0x0000000f00057c82 */ /* 0x000fe20008000000 */
[----:B------:R-:W-:Y:S02]  /*3510*/  R2UR UR13, R2 ;  /* 0x00000000020d72ca */ /* 0x000fe400000e0000 */
[----:B------:R-:W-:Y:S01]  /*3520*/  R2UR UR12, R3 ;  /* 0x00000000030c72ca */ /* 0x000fe200000e0000 */
[----:B------:R-:W-:Y:S02]  /*3530*/  WARPGROUP.DEPBAR.LE gsb0, 0x0 ;  /* 0x00008000000079c5 */ /* 0x000fe40000010000 */
[----:B------:R-:W-:-:S06]  /*3540*/  WARPGROUP.ARRIVE ;  /* 0x00000000000079c5 */ /* 0x000fcc0000000000 */
[----:B------:R-:W-:Y:S01]  /*3550*/  HGMMA.64x16x16.F32.BF16 R48, gdesc[UR36], R48, gsb0 ;  /* 0x00200000243079f0 */ /* 0x000fe20008001830 */
[----:B------:R-:W-:Y:S02]  /*3560*/  R2UR UR39, R4 ;  /* 0x00000000042772ca */ /* 0x000fe400000e0000 */
[----:B------:R-:W-:Y:S02]  /*3570*/  R2UR UR38, R5 ;  /* 0x00000000052672ca */ /* 0x000fe400000e0000 */
[----:B------:R-:W-:Y:S02]  /*3580*/  R2UR UR37, R17 ;  /* 0x00000000112572ca */ /* 0x000fe400000e0000 */
[----:B------:R-:W-:Y:S01]  /*3590*/  R2UR UR36, R20 ;  /* 0x00000000142472ca */ /* 0x000fe200000e0000 */
        /* <DEDUP_REMOVED lines=9> */
[----:B------:R-:W-:Y:S01]  /*3630*/  UMOV UR7, 0x40000040 ;  /* 0x4000004000077882 */ /* 0x000fe20000000000 */
[----:B------:R-:W-:Y:S02]  /*3640*/  WARPGROUP.DEPBAR.LE gsb0, 0x0 ;  /* 0x00008000000079c5 */ /* 0x000fe40000010000 */
[----:B------:R-:W-:-:S06]  /*3650*/  WARPGROUP.ARRIVE ;  /* 0x00000000000079c5 */ /* 0x000fcc0000000000 */
[----:B------:R-:W-:Y:S03]  /*3660*/  HGMMA.64x16x16.F32.BF16 R24, gdesc[UR4], R24, gsb0 ;  /* 0x00200000041879f0 */ /* 0x000fe60008001818 */
[----:B------:R-:W-:Y:S02]  /*3670*/  WARPGROUP.DEPBAR.LE gsb0, 0x0 ;  /* 0x00008000000079c5 */ /* 0x000fe40000010000 */
[----:B------:R-:W-:Y:S05]  /*3680*/  @!P0 BRA `(.L_x_13) ;  /* 0x0000000000048947 */ /* 0x000fea0003800000 */
[----:B------:R-:W-:Y:S01]  /*3690*/  BPT.TRAP 0x1 ;  /* 0x000000040000795c */ /* 0x000fe20000300000 */
.L_x_13:
[----:B------:R-:W-:Y:S01]  /*36a0*/  VIADD R2, R225, UR39 ;  /* 0x00000027e1027c36 */ /* 0x000fe20008000000 */
[----:B------:R-:W-:Y:S01]  /*36b0*/  ULDC UR5, c[0x0][0x988] ;  /* 0x0002620000057ab9 */ /* 0x000fe20000000800 */
[----:B------:R-:W-:Y:S01]  /*36c0*/  IMAD.U32 R3, RZ, RZ, UR60 ;  /* 0x0000003cff037e24 */ /* 0x000fe2000f8e00ff */
[----:B------:R-:W-:Y:S01]  /*36d0*/  P2R R21, PR, RZ, 0x1 ;  /* 0x00000001ff157803 */ /* 0x000fe20000000000 */
[----:B------:R-:W-:Y:S01]  /*36e0*/  UISETP.GE.AND UP0, UPT, UR39, 0x51, UPT ;  /* 0x000000512700788c */ /* 0x000fe2000bf06270 */
[----:B------:R-:W-:Y:S01]  /*36f0*/  R2UR UR4, R0 ;  /* 0x00000000000472ca */ /* 0x000fe200000e0000 */
[----:B------:R-:W-:Y:S01]  /*3700*/  IMAD R2, R3, -0x50, R2 ;  /* 0xffffffb003027824 */ /* 0x000fe200078e0202 */
[-C--:B------:R-:W-:Y:S01]  /*3710*/  MOV R150, R151.reuse ;  /* 0x0000009700967202 */ /* 0x080fe20000000f00 */
[--C-:B------:R-:W-:Y:S01]  /*3720*/  IMAD.MOV.U32 R149, RZ, RZ, R151.reuse ;  /* 0x000000ffff957224 */ /* 0x100fe200078e0097 */
[----:B------:R-:W-:Y:S01]  /*3730*/  MOV R145, R151 ;  /* 0x0000009700917202 */ /* 0x000fe20000000f00 */
[--C-:B------:R-:W-:Y:S01]  /*3740*/  IMAD.MOV.U32 R148, RZ, RZ, R151.reuse ;  /* 0x000000ffff947224 */ /* 0x100fe200078e0097 */
[C---:B------:R-:W-:Y:S01]  /*3750*/  ISETP.GT.AND P2, PT, R2.reuse, RZ, PT ;  /* 0x000000ff0200720c */ /* 0x040fe20003f44270 */
[--C-:B------:R-:W-:Y:S01]  /*3760*/  IMAD.MOV.U32 R147, RZ, RZ, R151.reuse ;  /* 0x000000ffff937224 */ /* 0x100fe200078e0097 */
[C---:B------:R-:W-:Y:S01]  /*3770*/  ISETP.GT.AND P1, PT, R2.reuse, 0x1, PT ;  /* 0x000000010200780c */ /* 0x040fe20003f24270 */
[--C-:B------:R-:W-:Y:S01]  /*3780*/  IMAD.MOV.U32 R146, RZ, RZ, R151.reuse ;  /* 0x000000ffff927224 */ /* 0x100fe200078e0097 */
[----:B------:R-:W-:Y:S01]  /*3790*/  ISETP.GT.AND P6, PT, R2, 0x8, PT ;  /* 0x000000080200780c */ /* 0x000fe20003fc4270 */
[--C-:B------:R-:W-:Y:S01]  /*37a0*/  IMAD.MOV.U32 R144, RZ, RZ, R151.reuse ;  /* 0x000000ffff907224 */ /* 0x100fe200078e0097 */
[----:B------:R-:W-:Y:S01]  /*37b0*/  FSEL R56, R56, -INF , P2 ;  /* 0xff80000038387808 */ /* 0x000fe20001000000 */
[----:B------:R-:W-:Y:S01]  /*37c0*/  UIADD3 UR4, UR4, 0x38840, URZ ;  /* 0x0003884004047890 */ /* 0x000fe2000fffe03f */
[----:B------:R-:W-:Y:S01]  /*37d0*/  FSEL R57, R57, -INF , P1 ;  /* 0xff80000039397808 */ /* 0x000fe20000800000 */
[--C-:B------:R-:W-:Y:S01]  /*37e0*/  IMAD.MOV.U32 R143, RZ, RZ, R151.reuse ;  /* 0x000000ffff8f7224 */ /* 0x100fe200078e0097 */
[----:B------:R-:W-:Y:S01]  /*37f0*/  ISETP.GT.AND P5, PT, R2, 0x9, PT ;  /* 0x000000090200780c */ /* 0x000fe20003fa4270 */
[----:B------:R-:W-:Y:S01]  /*3800*/  UPRMT UR4, UR61, 0x654, UR4 ;  /* 0x000006543d047896 */ /* 0x000fe20008000004 */
[----:B------:R-:W-:Y:S01]  /*3810*/  FSEL R60, R60, -INF , P6 ;  /* 0xff8000003c3c7808 */ /* 0x000fe20003000000 */
[--C-:B------:R-:W-:Y:S01]  /*3820*/  IMAD.MOV.U32 R142, RZ, RZ, R151.reuse ;  /* 0x000000ffff8e7224 */ /* 0x100fe200078e0097 */
[----:B------:R-:W-:Y:S01]  /*3830*/  FMNMX.FTZ R3, R56, R57, !PT ;  /* 0x0000003938037209 */ /* 0x000fe20007810000 */
[--C-:B------:R-:W-:Y:S01]  /*3840*/  IMAD.MOV.U32 R141, RZ, RZ, R151.reuse ;  /* 0x000000ffff8d7224 */ /* 0x100fe200078e0097 */
[----:B------:R-:W-:Y:S01]  /*3850*/  ISETP.GT.AND P4, PT, R2, 0x10, PT ;  /* 0x000000100200780c */ /* 0x000fe20003f84270 */
[--C-:B------:R-:W-:Y:S01]  /*3860*/  IMAD.MOV.U32 R139, RZ, RZ, R151.reuse ;  /* 0x000000ffff8b7224 */ /* 0x100fe200078e0097 */
[----:B------:R-:W-:Y:S01]  /*3870*/  FSEL R61, R61, -INF , P5 ;  /* 0xff8000003d3d7808 */ /* 0x000fe20002800000 */
[--C-:B------:R-:W-:Y:S01]  /*3880*/  IMAD.MOV.U32 R138, RZ, RZ, R151.reuse ;  /* 0x000000ffff8a7224 */ /* 0x100fe200078e0097 */
[----:B------:R-:W-:Y:S01]  /*3890*/  FMNMX.FTZ R4, R60, R3, !PT ;  /* 0x000000033c047209 */ /* 0x000fe20007810000 */
[----:B------:R-:W-:Y:S01]  /*38a0*/  SYNCS.ARRIVE.TRANS64.RED.A1T0 RZ, [UR4], RZ ;  /* 0x000000ffffff79a7 */ /* 0x000fe20008100404 */
[----:B------:R-:W-:Y:S01]  /*38b0*/  ISETP.GT.AND P3, PT, R2, 0x11, PT ;  /* 0x000000110200780c */ /* 0x000fe20003f64270 */
[--C-:B------:R-:W-:Y:S01]  /*38c0*/  IMAD.MOV.U32 R137, RZ, RZ, R151.reuse ;  /* 0x000000ffff897224 */ /* 0x100fe200078e0097 */
[----:B------:R-:W-:Y:S01]  /*38d0*/  FSEL R48, R48, -INF , P4 ;  /* 0xff80000030307808 */ /* 0x000fe20002000000 */
[--C-:B------:R-:W-:Y:S01]  /*38e0*/  IMAD.MOV.U32 R136, RZ, RZ, R151.reuse ;  /* 0x000000ffff887224 */ /* 0x100fe200078e0097 */
[----:B------:R-:W-:Y:S01]  /*38f0*/  FMNMX.FTZ R3, R61, R4, !PT ;  /* 0x000000043d037209 */ /* 0x000fe20007810000 */
[--C-:B------:R-:W-:Y:S01]  /*3900*/  IMAD.MOV.U32 R134, RZ, RZ, R151.reuse ;  /* 0x000000ffff867224 */ /* 0x100fe200078e0097 */
[----:B------:R-:W-:Y:S01]  /*3910*/  FSEL R58, R58, -INF , P2 ;  /* 0xff8000003a3a7808 */ /* 0x000fe20001000000 */
[--C-:B------:R-:W-:Y:S01]  /*3920*/  IMAD.MOV.U32 R133, RZ, RZ, R151.reuse ;  /* 0x000000ffff857224 */ /* 0x100fe200078e0097 */
        /* <DEDUP_REMOVED lines=107> */
[----:B------:R-:W-:Y:S01]  /*3fe0*/  IMAD.MOV.U32 R66, RZ, RZ, R151 ;  /* 0x000000ffff427224 */ /* 0x000fe200078e0097 */
[----:B------:R-:W-:-:S02]  /*3ff0*/  FMNMX.FTZ R3, R25, R4, !PT ;  /* 0x0000000419037209 */ /* 0x000fc40007810000 */
[----:B------:R-:W-:Y:S02]  /*4000*/  FSEL R29, R29, -INF , P1 ;  /* 0xff8000001d1d7808 */ /* 0x000fe40000800000 */
[----:B------:R-:W-:Y:S02]  /*4010*/  FMNMX.FTZ R2, R28, R3, !PT ;  /* 0x000000031c027209 */ /* 0x000fe40007810000 */
[----:B------:R-:W-:Y:S02]  /*4020*/  FMNMX.FTZ R3, R58, R59, !PT ;  /* 0x0000003b3a037209 */ /* 0x000fe40007810000 */
[----:B------:R-:W-:Y:S02]  /*4030*/  FMNMX.FTZ R5, R29, R2, !PT ;  /* 0x000000021d057209 */ /* 0x000fe40007810000 */
[----:B------:R-:W-:Y:S02]  /*4040*/  FSEL R38, R38, -INF , P6 ;  /* 0xff80000026267808 */ /* 0x000fe40003000000 */
[----:B------:R-:W-:Y:S01]  /*4050*/  FSEL R39, R39, -INF , P5 ;  /* 0xff80000027277808 */ /* 0x000fe20002800000 */
[----:B------:R-:W0:Y:S01]  /*4060*/  SHFL.BFLY PT, R2, R5, 0x2, 0x1f ;  /* 0x0c401f0005027f89 */ /* 0x000e2200000e0000 */
[----:B------:R-:W-:-:S02]  /*4070*/  FSEL R26, R26, -INF , P4 ;  /* 0xff8000001a1a7808 */ /* 0x000fc40002000000 */
[----:B------:R-:W-:Y:S02]  /*4080*/  FSEL R27, R27, -INF , P3 ;  /* 0xff8000001b1b7808 */ /* 0x000fe40001800000 */
[----:B------:R-:W-:Y:S02]  /*4090*/  FSEL R30, R30, -INF , P2 ;  /* 0xff8000001e1e7808 */ /* 0x000fe40001000000 */
[----:B------:R-:W-:Y:S02]  /*40a0*/  FSEL R31, R31, -INF , P1 ;  /* 0xff8000001f1f7808 */ /* 0x000fe40000800000 */
[-C--:B------:R-:W-:Y:S02]  /*40b0*/  MOV R140, R151.reuse ;  /* 0x00000097008c7202 */ /* 0x080fe40000000f00 */
[-C--:B------:R-:W-:Y:S02]  /*40c0*/  MOV R135, R151.reuse ;  /* 0x0000009700877202 */ /* 0x080fe40000000f00 */
[----:B------:R-:W-:-:S02]  /*40d0*/  MOV R130, R151 ;  /* 0x0000009700827202 */ /* 0x000fc40000000f00 */
[-C--:B------:R-:W-:Y:S02]  /*40e0*/  MOV R125, R151.reuse ;  /* 0x00000097007d7202 */ /* 0x080fe40000000f00 */
[-C--:B------:R-:W-:Y:S02]  /*40f0*/  MOV R120, R151.reuse ;  /* 0x0000009700787202 */ /* 0x080fe40000000f00 */
[-C--:B------:R-:W-:Y:S02]  /*4100*/  MOV R115, R151.reuse ;  /* 0x0000009700737202 */ /* 0x080fe40000000f00 */
[-C--:B------:R-:W-:Y:S02]  /*4110*/  MOV R110, R151.reuse ;  /* 0x00000097006e7202 */ /* 0x080fe40000000f00 */
[----:B------:R-:W-:Y:S02]  /*4120*/  MOV R105, R151 ;  /* 0x0000009700697202 */ /* 0x000fe40000000f00 */
[----:B0-----:R-:W-:-:S02]  /*4130*/  FMNMX.FTZ R17, R5, R2, !PT ;  /* 0x0000000205117209 */ /* 0x001fc40007810000 */
[-C--:B------:R-:W-:Y:S02]  /*4140*/  MOV R100, R151.reuse ;  /* 0x0000009700647202 */ /* 0x080fe40000000f00 */
[-C--:B------:R-:W-:Y:S01]  /*4150*/  MOV R95, R151.reuse ;  /* 0x00000097005f7202 */ /* 0x080fe20000000f00 */
[----:B------:R-:W0:Y:S01]  /*4160*/  SHFL.BFLY PT, R4, R17, 0x1, 0x1f ;  /* 0x0c201f0011047f89 */ /* 0x000e2200000e0000 */
[-C--:B------:R-:W-:Y:S02]  /*4170*/  MOV R90, R151.reuse ;  /* 0x00000097005a7202 */ /* 0x080fe40000000f00 */
[-C--:B------:R-:W-:Y:S02]  /*4180*/  MOV R85, R151.reuse ;  /* 0x0000009700557202 */ /* 0x080fe40000000f00 */
[-C--:B------:R-:W-:Y:S02]  /*4190*/  MOV R80, R151.reuse ;  /* 0x0000009700507202 */ /* 0x080fe40000000f00 */
[----:B------:R-:W-:-:S02]  /*41a0*/  MOV R75, R151 ;  /* 0x00000097004b7202 */ /* 0x000fc40000000f00 */
[-C--:B------:R-:W-:Y:S02]  /*41b0*/  MOV R70, R151.reuse ;  /* 0x0000009700467202 */ /* 0x080fe40000000f00 */
[----:B------:R-:W-:Y:S02]  /*41c0*/  MOV R65, R151 ;  /* 0x0000009700417202 */ /* 0x000fe40000000f00 */
[----:B0-----:R-:W-:-:S04]  /*41d0*/  FMNMX.FTZ R4, R17, R4, !PT ;  /* 0x0000000411047209 */ /* 0x001fc80007810000 */
[C---:B------:R-:W-:Y:S01]  /*41e0*/  FSETP.NEU.FTZ.AND P0, PT, R4.reuse, -INF , PT ;  /* 0xff8000000400780b */ /* 0x040fe20003f1d000 */
[----:B------:R-:W-:-:S05]  /*41f0*/  FMUL.FTZ R2, R4, UR5 ;  /* 0x0000000504027c20 */ /* 0x000fca0008410000 */
[----:B------:R-:W-:Y:S02]  /*4200*/  FSEL R20, R2, RZ, P0 ;  /* 0x000000ff02147208 */ /* 0x000fe40000000000 */
[----:B------:R-:W-:Y:S02]  /*4210*/  FMNMX.FTZ R2, R62, R3, !PT ;  /* 0x000000033e027209 */ /* 0x000fe40007810000 */
[----:B------:R-:W-:Y:S01]  /*4220*/  ISETP.NE.AND P0, PT, R21, RZ, PT ;  /* 0x000000ff1500720c */ /* 0x000fe20003f05270 */
[--C-:B------:R-:W-:Y:S01]  /*4230*/  FFMA.FTZ R56, R56, UR5, -R20.reuse ;  /* 0x0000000538387c23 */ /* 0x100fe20008010814 */
[----:B------:R-:W-:Y:S01]  /*4240*/  FMNMX.FTZ R3, R63, R2, !PT ;  /* 0x000000023f037209 */ /* 0x000fe20007810000 */
[--C-:B------:R-:W-:Y:S01]  /*4250*/  FFMA.FTZ R57, R57, UR5, -R20.reuse ;  /* 0x0000000539397c23 */ /* 0x100fe20008010814 */
[--C-:B------:R-:W-:Y:S01]  /*4260*/  FFMA.FTZ R60, R60, UR5, -R20.reuse ;  /* 0x000000053c3c7c23 */ /* 0x100fe20008010814 */
[--C-:B------:R-:W-:Y:S01]  /*4270*/  FFMA.FTZ R61, R61, UR5, -R20.reuse ;  /* 0x000000053d3d7c23 */ /* 0x100fe20008010814 */
[----:B------:R-:W-:Y:S01]  /*4280*/  FMNMX.FTZ R2, R50, R3, !PT ;  /* 0x0000000332027209 */ /* 0x000fe20007810000 */
[----:B------:R-:W-:Y:S01]  /*4290*/  MUFU.EX2 R56, R56 ;  /* 0x0000003800387308 */ /* 0x000fe20000000800 */
[--C-:B------:R-:W-:Y:S01]  /*42a0*/  FFMA.FTZ R48, R48, UR5, -R20.reuse ;  /* 0x0000000530307c23 */ /* 0x100fe20008010814 */
[--C-:B------:R-:W-:Y:S01]  /*42b0*/  FFMA.FTZ R49, R49, UR5, -R20.reuse ;  /* 0x0000000531317c23 */ /* 0x100fe20008010814 */
[----:B------:R-:W-:Y:S01]  /*42c0*/  FMNMX.FTZ R3, R51, R2, !PT ;  /* 0x0000000233037209 */ /* 0x000fe20007810000 */
[--C-:B------:R-:W-:Y:S01]  /*42d0*/  FFMA.FTZ R52, R52, UR5, -R20.reuse ;  /* 0x0000000534347c23 */ /* 0x100fe20008010814 */
[--C-:B------:R-:W-:Y:S01]  /*42e0*/  FFMA.FTZ R53, R53, UR5, -R20.reuse ;  /* 0x0000000535357c23 */ /* 0x100fe20008010814 */
[--C-:B------:R-:W-:Y:S01]  /*42f0*/  FFMA.FTZ R40, R40, UR5, -R20.reuse ;  /* 0x0000000528287c23 */ /* 0x100fe20008010814 */
[----:B------:R-:W-:Y:S01]  /*4300*/  FMNMX.FTZ R2, R54, R3, !PT ;  /* 0x0000000336027209 */ /* 0x000fe20007810000 */
[----:B------:R-:W0:Y:S01]  /*4310*/  MUFU.EX2 R57, R57 ;  /* 0x0000003900397308 */ /* 0x000e220000000800 */
[--C-:B------:R-:W-:Y:S01]  /*4320*/  FFMA.FTZ R41, R41, UR5, -R20.reuse ;  /* 0x0000000529297c23 */ /* 0x100fe20008010814 */
        /* <DEDUP_REMOVED lines=14> */
[----:B------:R-:W1:Y:S01]  /*4410*/  MUFU.EX2 R61, R61 ;  /* 0x0000003d003d7308 */ /* 0x000e620000000800 */
[----:B------:R-:W-:Y:S01]  /*4420*/  FFMA.FTZ R20, R29, UR5, -R20 ;  /* 0x000000051d147c23 */ /* 0x000fe20008010814 */
[----:B0-----:R-:W-:Y:S01]  /*4430*/  FADD.FTZ R17, R56, R57 ;  /* 0x0000003938117221 */ /* 0x001fe20000010000 */
[----:B------:R-:W-:Y:S01]  /*4440*/  FMNMX.FTZ R3, R47, R2, !PT ;  /* 0x000000022f037209 */ /* 0x000fe20007810000 */
[--C-:B------:R-:W-:Y:S01]  /*4450*/  IMAD.MOV.U32 R29, RZ, RZ, R151.reuse ;  /* 0x000000ffff1d7224 */ /* 0x100fe200078e0097 */
[----:B------:R-:W-:Y:S01]  /*4460*/  F2FP.BF16.F32.PACK_AB R208, R57, R56 ;  /* 0x0000003839d0723e */ /* 0x000fe200000010ff */
[--C-:B------:R-:W-:Y:S01]  /*4470*/  IMAD.MOV.U32 R57, RZ, RZ, R151.reuse ;  /* 0x000000ffff397224 */ /* 0x100fe200078e0097 */
[----:B------:R-:W-:Y:S01]  /*4480*/  FMNMX.FTZ R2, R34, R3, !PT ;  /* 0x0000000322027209 */ /* 0x000fe20007810000 */
[----:B------:R-:W-:Y:S01]  /*4490*/  MUFU.EX2 R48, R48 ;  /* 0x0000003000307308 */ /* 0x000fe20000000800 */
[----:B------:R-:W-:-:S02]  /*44a0*/  IMAD.MOV.U32 R56, RZ, RZ, R151 ;  /* 0x000000ffff387224 */ /* 0x000fc400078e0097 */
[----:B------:R-:W-:-:S04]  /*44b0*/  FMNMX.FTZ R3, R35, R2, !PT ;  /* 0x0000000223037209 */ /* 0x000fc80007810000 */
[----:B------:R-:W-:Y:S01]  /*44c0*/  FMNMX.FTZ R2, R38, R3, !PT ;  /* 0x0000000326027209 */ /* 0x000fe20007810000 */
[----:B------:R-:W0:Y:S01]  /*44d0*/  MUFU.EX2 R49, R49 ;  /* 0x0000003100317308 */ /* 0x000e220000000800 */
[----:B-1----:R-:W-:Y:S02]  /*44e0*/  F2FP.BF16.F32.PACK_AB R210, R61, R60 ;  /* 0x0000003c3dd2723e */ /* 0x002fe400000010ff */
[----:B------:R-:W-:-:S04]  /*44f0*/  FMNMX.FTZ R3, R39, R2, !PT ;  /* 0x0000000227037209 */ /* 0x000fc80007810000 */
[----:B------:R-:W-:Y:S01]  /*4500*/  FMNMX.FTZ R2, R26, R3, !PT ;  /* 0x000000031a027209 */ /* 0x000fe20007810000 */
[----:B------:R-:W-:Y:S03]  /*4510*/  MUFU.EX2 R52, R52 ;  /* 0x0000003400347308 */ /* 0x000fe60000000800 */
[----:B------:R-:W-:-:S04]  /*4520*/  FMNMX.FTZ R3, R27, R2, !PT ;  /* 0x000000021b037209 */ /* 0x000fc80007810000 */
[----:B------:R-:W-:Y:S01]  /*4530*/  FMNMX.FTZ R2, R30, R3, !PT ;  /* 0x000000031e027209 */ /* 0x000fe20007810000 */
[----:B------:R-:W1:Y:S01]  /*4540*/  MUFU.EX2 R53, R53 ;  /* 0x0000003500357308 */ /* 0x000e620000000800 */
[----:B0-----:R-:W-:Y:S02]  /*4550*/  F2FP.BF16.F32.PACK_AB R204, R49, R48 ;  /* 0x0000003031cc723e */ /* 0x001fe400000010ff */
[----:B------:R-:W-:-:S05]  /*4560*/  FMNMX.FTZ R2, R31, R2, !PT ;  /* 0x000000021f027209 */ /* 0x000fca0007810000 */
[----:B------:R-:W0:Y:S01]  /*4570*/  SHFL.BFLY PT, R3, R2, 0x2, 0x1f ;  /* 0x0c401f0002037f89 */ /* 0x000e2200000e0000 */
[----:B------:R-:W-:Y:S08]  /*4580*/  MUFU.EX2 R40, R40 ;  /* 0x0000002800287308 */ /* 0x000ff00000000800 */
[----:B------:R-:W2:Y:S01]  /*4590*/  MUFU.EX2 R41, R41 ;  /* 0x0000002900297308 */ /* 0x000ea20000000800 */
[----:B-1----:R-:W-:-:S07]  /*45a0*/  F2FP.BF16.F32.PACK_AB R206, R53, R52 ;  /* 0x0000003435ce723e */ /* 0x002fce00000010ff */
[----:B------:R-:W-:Y:S01]  /*45b0*/  MUFU.EX2 R44, R44 ;  /* 0x0000002c002c7308 */ /* 0x000fe20000000800 */
[----:B0-----:R-:W-:-:S07]  /*45c0*/  FMNMX.FTZ R5, R2, R3, !PT ;  /* 0x0000000302057209 */ /* 0x001fce0007810000 */
[----:B------:R-:W0:Y:S01]  /*45d0*/  MUFU.EX2 R45, R45 ;  /* 0x0000002d002d7308 */ /* 0x000e220000000800 */
[----:B--2---:R-:W-:Y:S01]  /*45e0*/  F2FP.BF16.F32.PACK_AB R200, R41, R40 ;  /* 0x0000002829c8723e */ /* 0x004fe200000010ff */
[----:B------:R-:W1:Y:S06]  /*45f0*/  SHFL.BFLY PT, R2, R5, 0x1, 0x1f ;  /* 0x0c201f0005027f89 */ /* 0x000e6c00000e0000 */
[----:B------:R-:W-:Y:S08]  /*4600*/  MUFU.EX2 R32, R32 ;  /* 0x0000002000207308 */ /* 0x000ff00000000800 */
[----:B------:R-:W2:Y:S01]  /*4610*/  MUFU.EX2 R33, R33 ;  /* 0x0000002100217308 */ /* 0x000ea20000000800 */
[----:B0-----:R-:W-:-:S07]  /*4620*/  F2FP.BF16.F32.PACK_AB R202, R45, R44 ;  /* 0x0000002c2dca723e */ /* 0x001fce00000010ff */
[----:B------:R-:W-:Y:S01]  /*4630*/  MUFU.EX2 R36, R36 ;  /* 0x0000002400247308 */ /* 0x000fe20000000800 */
[----:B-1----:R-:W-:-:S04]  /*4640*/  FMNMX.FTZ R3, R5, R2, !PT ;  /* 0x0000000205037209 */ /* 0x002fc80007810000 */
[C---:B------:R-:W-:Y:S01]  /*4650*/  FSETP.NEU.FTZ.AND P1, PT, R3.reuse, -INF , PT ;  /* 0xff8000000300780b */ /* 0x040fe20003f3d000 */
[----:B------:R-:W-:Y:S02]  /*4660*/  FMUL.FTZ R2, R3, UR5 ;  /* 0x0000000503027c20 */ /* 0x000fe40008410000 */
[----:B------:R0:W-:Y:S01]  /*4670*/  MUFU.EX2 R5, R20 ;  /* 0x0000001400057308 */ /* 0x0001e20000000800 */
[----:B--2---:R-:W-:Y:S02]  /*4680*/  F2FP.BF16.F32.PACK_AB R196, R33, R32 ;  /* 0x0000002021c4723e */ /* 0x004fe400000010ff */
[----:B------:R-:W-:Y:S02]  /*4690*/  FSEL R2, R2, RZ, P1 ;  /* 0x000000ff02027208 */ /* 0x000fe40000800000 */
[----:B------:R-:W-:-:S03]  /*46a0*/  PLOP3.LUT P1, PT, PT, PT, UP0, 0x80, 0x0 ;  /* 0x000000000000781c */ /* 0x000fc60003f2f008 */
[----:B------:R-:W1:Y:S01]  /*46b0*/  MUFU.EX2 R37, R37 ;  /* 0x0000002500257308 */ /* 0x000e620000000800 */
[--C-:B------:R-:W-:Y:S01]  /*46c0*/  FFMA.FTZ R58, R58, UR5, -R2.reuse ;  /* 0x000000053a3a7c23 */ /* 0x100fe20008010802 */
[--C-:B------:R-:W-:Y:S01]  /*46d0*/  FFMA.FTZ R59, R59, UR5, -R2.reuse ;  /* 0x000000053b3b7c23 */ /* 0x100fe20008010802 */
[--C-:B------:R-:W-:Y:S01]  /*46e0*/  FFMA.FTZ R62, R62, UR5, -R2.reuse ;  /* 0x000000053e3e7c23 */ /* 0x100fe20008010802 */
[--C-:B------:R-:W-:Y:S01]  /*46f0*/  FFMA.FTZ R63, R63, UR5, -R2.reuse ;  /* 0x000000053f3f7c23 */ /* 0x100fe20008010802 */
[--C-:B------:R-:W-:Y:S01]  /*4700*/  FFMA.FTZ R50, R50, UR5, -R2.reuse ;  /* 0x0000000532327c23 */ /* 0x100fe20008010802 */
[----:B0-----:R-:W-:Y:S01]  /*4710*/  FADD.FTZ R20, R60, R17 ;  /* 0x000000113c147221 */ /* 0x001fe20000010000 */
[--C-:B------:R-:W-:Y:S01]  /*4720*/  FFMA.FTZ R51, R51, UR5, -R2.reuse ;  /* 0x0000000533337c23 */ /* 0x100fe20008010802 */
[----:B------:R-:W-:Y:S01]  /*4730*/  MUFU.EX2 R58, R58 ;  /* 0x0000003a003a7308 */ /* 0x000fe20000000800 */
[----:B------:R-:W-:Y:S01]  /*4740*/  FFMA.FTZ R54, R54, UR5, -R2 ;  /* 0x0000000536367c23 */ /* 0x000fe20008010802 */
[----:B------:R-:W-:Y:S01]  /*4750*/  FADD.FTZ R17, R61, R20 ;  /* 0x000000143d117221 */ /* 0x000fe20000010000 */
[--C-:B------:R-:W-:Y:S01]  /*4760*/  FFMA.FTZ R55, R55, UR5, -R2.reuse ;  /* 0x0000000537377c23 */ /* 0x100fe20008010802 */
[--C-:B------:R-:W-:Y:S01]  /*4770*/  FFMA.FTZ R42, R42, UR5, -R2.reuse ;  /* 0x000000052a2a7c23 */ /* 0x100fe20008010802 */
[--C-:B------:R-:W-:Y:S01]  /*4780*/  FFMA.FTZ R43, R43, UR5, -R2.reuse ;  /* 0x000000052b2b7c23 */ /* 0x100fe20008010802 */
[----:B------:R-:W-:Y:S01]  /*4790*/  FADD.FTZ R20, R48, R17 ;  /* 0x0000001130147221 */ /* 0x000fe20000010000 */
[--C-:B------:R-:W-:Y:S01]  /*47a0*/  FFMA.FTZ R46, R46, UR5, -R2.reuse ;  /* 0x000000052e2e7c23 */ /* 0x100fe20008010802 */
[----:B------:R-:W0:Y:S01]  /*47b0*/  MUFU.EX2 R59, R59 ;  /* 0x0000003b003b7308 */ /* 0x000e220000000800 */
[----:B------:R-:W-:Y:S01]  /*47c0*/  FFMA.FTZ R47, R47, UR5, -R2 ;  /* 0x000000052f2f7c23 */ /* 0x000fe20008010802 */
[----:B------:R-:W-:Y:S01]  /*47d0*/  FADD.FTZ R21, R49, R20 ;  /* 0x0000001431157221 */ /* 0x000fe20000010000 */
[--C-:B------:R-:W-:Y:S01]  /*47e0*/  FFMA.FTZ R34, R34, UR5, -R2.reuse ;  /* 0x0000000522227c23 */ /* 0x100fe20008010802 */
[--C-:B------:R-:W-:Y:S01]  /*47f0*/  FFMA.FTZ R35, R35, UR5, -R2.reuse ;  /* 0x0000000523237c23 */ /* 0x100fe20008010802 */
[--C-:B------:R-:W-:Y:S01]  /*4800*/  FFMA.FTZ R38, R38, UR5, -R2.reuse ;  /* 0x0000000526267c23 */ /* 0x100fe20008010802 */
[----:B------:R-:W-:Y:S01]  /*4810*/  FADD.FTZ R64, R52, R21 ;  /* 0x0000001534407221 */ /* 0x000fe20000010000 */
[--C-:B------:R-:W-:Y:S01]  /*4820*/  FFMA.FTZ R39, R39, UR5, -R2.reuse ;  /* 0x0000000527277c23 */ /* 0x100fe20008010802 */
[----:B------:R-:W2:Y:S01]  /*4830*/  MUFU.EX2 R62, R62 ;  /* 0x0000003e003e7308 */ /* 0x000ea20000000800 */
[----:B------:R-:W-:Y:S01]  /*4840*/  FFMA.FTZ R26, R26, UR5, -R2 ;  /* 0x000000051a1a7c23 */ /* 0x000fe20008010802 */
[----:B------:R-:W-:Y:S01]  /*4850*/  FADD.FTZ R21, R53, R64 ;  /* 0x0000004035157221 */ /* 0x000fe20000010000 */
[--C-:B------:R-:W-:Y:S01]  /*4860*/  FFMA.FTZ R27, R27, UR5, -R2.reuse ;  /* 0x000000051b1b7c23 */ /* 0x100fe20008010802 */
[--C-:B------:R-:W-:Y:S01]  /*4870*/  FFMA.FTZ R30, R30, UR5, -R2.reuse ;  /* 0x000000051e1e7c23 */ /* 0x100fe20008010802 */
[----:B------:R-:W-:Y:S01]  /*4880*/  FFMA.FTZ R2, R31, UR5, -R2 ;  /* 0x000000051f027c23 */ /* 0x000fe20008010802 */
[----:B------:R-:W-:Y:S01]  /*4890*/  FADD.FTZ R64, R40, R21 ;  /* 0x0000001528407221 */ /* 0x000fe20000010000 */
[----:B-1----:R-:W-:Y:S01]  /*48a0*/  F2FP.BF16.F32.PACK_AB R198, R37, R36 ;  /* 0x0000002425c6723e */ /* 0x002fe200000010ff */
[----:B------:R-:W1:Y:S01]  /*48b0*/  MUFU.EX2 R63, R63 ;  /* 0x0000003f003f7308 */ /* 0x000e620000000800 */
[----:B0-----:R-:W-:Y:S01]  /*48c0*/  FADD.FTZ R17, R58, R59 ;  /* 0x0000003b3a117221 */ /* 0x001fe20000010000 */
[----:B------:R-:W-:Y:S01]  /*48d0*/  FADD.FTZ R21, R41, R64 ;  /* 0x0000004029157221 */ /* 0x000fe20000010000 */
[----:B------:R-:W-:Y:S01]  /*48e0*/  F2FP.BF16.F32.PACK_AB R209, R59, R58 ;  /* 0x0000003a3bd1723e */ /* 0x000fe200000010ff */
[----:B------:R-:W-:Y:S01]  /*48f0*/  IMAD.MOV.U32 R64, RZ, RZ, R151 ;  /* 0x000000ffff407224 */ /* 0x000fe200078e0097 */
[-C--:B------:R-:W-:Y:S01]  /*4900*/  MOV R60, R151.reuse ;  /* 0x00000097003c7202 */ /* 0x080fe20000000f00 */
[----:B------:R-:W-:Y:S01]  /*4910*/  FADD.FTZ R0, R44, R21 ;  /* 0x000000152c007221 */ /* 0x000fe20000010000 */
[----:B------:R-:W-:Y:S01]  /*4920*/  IMAD.MOV.U32 R61, RZ, RZ, R151 ;  /* 0x000000ffff3d7224 */ /* 0x000fe200078e0097 */
[----:B------:R-:W0:Y:S01]  /*4930*/  MUFU.EX2 R50, R50 ;  /* 0x0000003200327308 */ /* 0x000e220000000800 */
[----:B--2---:R-:W-:Y:S01]  /*4940*/  FADD.FTZ R20, R62, R17 ;  /* 0x000000113e147221 */ /* 0x004fe20000010000 */
[----:B------:R-:W-:Y:S01]  /*4950*/  FADD.FTZ R21, R45, R0 ;  /* 0x000000002d157221 */ /* 0x000fe20000010000 */
[--C-:B------:R-:W-:Y:S01]  /*4960*/  IMAD.MOV.U32 R59, RZ, RZ, R151.reuse ;  /* 0x000000ffff3b7224 */ /* 0x100fe200078e0097 */
[-C--:B------:R-:W-:Y:S01]  /*4970*/  MOV R45, R151.reuse ;  /* 0x00000097002d7202 */ /* 0x080fe20000000f00 */
[--C-:B------:R-:W-:Y:S01]  /*4980*/  IMAD.MOV.U32 R58, RZ, RZ, R151.reuse ;  /* 0x000000ffff3a7224 */ /* 0x100fe200078e0097 */
[----:B------:R-:W-:Y:S01]  /*4990*/  MOV R40, R151 ;  /* 0x0000009700287202 */ /* 0x000fe20000000f00 */
[--C-:B------:R-:W-:Y:S01]  /*49a0*/  IMAD.MOV.U32 R53, RZ, RZ, R151.reuse ;  /* 0x000000ffff357224 */ /* 0x100fe200078e0097 */
[----:B------:R-:W2:Y:S01]  /*49b0*/  MUFU.EX2 R51, R51 ;  /* 0x0000003300337308 */ /* 0x000ea20000000800 */
[C---:B-1----:R-:W-:Y:S01]  /*49c0*/  FADD.FTZ R17, R63.reuse, R20 ;  /* 0x000000143f117221 */ /* 0x042fe20000010000 */
[----:B------:R-:W-:Y:S01]  /*49d0*/  F2FP.BF16.F32.PACK_AB R211, R63, R62 ;  /* 0x0000003e3fd3723e */ /* 0x000fe200000010ff */
[----:B------:R-:W-:-:S02]  /*49e0*/  IMAD.MOV.U32 R63, RZ, RZ, R151 ;  /* 0x000000ffff3f7224 */ /* 0x000fc400078e0097 */
[--C-:B------:R-:W-:Y:S02]  /*49f0*/  IMAD.MOV.U32 R62, RZ, RZ, R151.reuse ;  /* 0x000000ffff3e7224 */ /* 0x100fe400078e0097 */
[----:B------:R-:W-:Y:S01]  /*4a00*/  IMAD.MOV.U32 R52, RZ, RZ, R151 ;  /* 0x000000ffff347224 */ /* 0x000fe200078e0097 */
[----:B------:R-:W1:Y:S01]  /*4a10*/  MUFU.EX2 R54, R54 ;  /* 0x0000003600367308 */ /* 0x000e620000000800 */
[----:B0-----:R-:W-:Y:S01]  /*4a20*/  FADD.FTZ R20, R50, R17 ;  /* 0x0000001132147221 */ /* 0x001fe20000010000 */
[--C-:B------:R-:W-:Y:S02]  /*4a30*/  IMAD.MOV.U32 R49, RZ, RZ, R151.reuse ;  /* 0x000000ffff317224 */ /* 0x100fe400078e0097 */
[--C-:B------:R-:W-:Y:S02]  /*4a40*/  IMAD.MOV.U32 R48, RZ, RZ, R151.reuse ;  /* 0x000000ffff307224 */ /* 0x100fe400078e0097 */
[--C-:B------:R-:W-:Y:S02]  /*4a50*/  IMAD.MOV.U32 R44, RZ, RZ, R151.reuse ;  /* 0x000000ffff2c7224 */ /* 0x100fe400078e0097 */
[----:B------:R-:W0:Y:S01]  /*4a60*/  MUFU.EX2 R55, R55 ;  /* 0x0000003700377308 */ /* 0x000e220000000800 */
[C---:B--2---:R-:W-:Y:S01]  /*4a70*/  FADD.FTZ R17, R51.reuse, R20 ;  /* 0x0000001433117221 */ /* 0x044fe20000010000 */
[----:B------:R-:W-:Y:S01]  /*4a80*/  F2FP.BF16.F32.PACK_AB R205, R51, R50 ;  /* 0x0000003233cd723e */ /* 0x000fe200000010ff */
[--C-:B------:R-:W-:Y:S01]  /*4a90*/  IMAD.MOV.U32 R51, RZ, RZ, R151.reuse ;  /* 0x000000ffff337224 */ /* 0x100fe200078e0097 */
[----:B------:R-:W-:Y:S01]  /*4aa0*/  MOV R50, R151 ;  /* 0x0000009700327202 */ /* 0x000fe20000000f00 */
[----:B------:R-:W-:-:S02]  /*4ab0*/  IMAD.MOV.U32 R41, RZ, RZ, R151 ;  /* 0x000000ffff297224 */ /* 0x000fc400078e0097 */
[----:B------:R-:W-:Y:S01]  /*4ac0*/  IMAD.MOV.U32 R31, RZ, RZ, R151 ;  /* 0x000000ffff1f7224 */ /* 0x000fe200078e0097 */
[----:B------:R-:W2:Y:S01]  /*4ad0*/  MUFU.EX2 R42, R42 ;  /* 0x0000002a002a7308 */ /* 0x000ea20000000800 */
[----:B-1----:R-:W-:-:S07]  /*4ae0*/  FADD.FTZ R20, R54, R17 ;  /* 0x0000001136147221 */ /* 0x002fce0000010000 */
[----:B------:R-:W1:Y:S01]  /*4af0*/  MUFU.EX2 R43, R43 ;  /* 0x0000002b002b7308 */ /* 0x000e620000000800 */
[C---:B0-----:R-:W-:Y:S01]  /*4b00*/  FADD.FTZ R17, R55.reuse, R20 ;  /* 0x0000001437117221 */ /* 0x041fe20000010000 */
[----:B------:R-:W-:Y:S01]  /*4b10*/  FADD.FTZ R20, R32, R21 ;  /* 0x0000001520147221 */ /* 0x000fe20000010000 */
[----:B------:R-:W-:Y:S01]  /*4b20*/  F2FP.BF16.F32.PACK_AB R207, R55, R54 ;  /* 0x0000003637cf723e */ /* 0x000fe200000010ff */
[--C-:B------:R-:W-:Y:S01]  /*4b30*/  IMAD.MOV.U32 R54, RZ, RZ, R151.reuse ;  /* 0x000000ffff367224 */ /* 0x100fe200078e0097 */
[----:B------:R-:W-:Y:S01]  /*4b40*/  MOV R55, R151 ;  /* 0x0000009700377202 */ /* 0x000fe20000000f00 */
[----:B------:R-:W-:Y:S01]  /*4b50*/  FADD.FTZ R21, R33, R20 ;  /* 0x0000001421157221 */ /* 0x000fe20000010000 */
[----:B------:R-:W-:Y:S01]  /*4b60*/  IMAD.MOV.U32 R33, RZ, RZ, R151 ;  /* 0x000000ffff217224 */ /* 0x000fe200078e0097 */
[----:B------:R-:W0:Y:S01]  /*4b70*/  MUFU.EX2 R46, R46 ;  /* 0x0000002e002e7308 */ /* 0x000e220000000800 */
[----:B--2---:R-:W-:Y:S01]  /*4b80*/  FADD.FTZ R0, R42, R17 ;  /* 0x000000112a007221 */ /* 0x004fe20000010000 */
[----:B------:R-:W-:Y:S01]  /*4b90*/  FADD.FTZ R20, R36, R21 ;  /* 0x0000001524147221 */ /* 0x000fe20000010000 */
[----:B------:R-:W-:-:S02]  /*4ba0*/  IMAD.MOV.U32 R36, RZ, RZ, R151 ;  /* 0x000000ffff247224 */ /* 0x000fc400078e0097 */
[--C-:B------:R-:W-:Y:S02]  /*4bb0*/  IMAD.MOV.U32 R32, RZ, RZ, R151.reuse ;  /* 0x000000ffff207224 */ /* 0x100fe400078e0097 */
[----:B------:R-:W-:Y:S01]  /*4bc0*/  FADD.FTZ R21, R37, R20 ;  /* 0x0000001425157221 */ /* 0x000fe20000010000 */
[--C-:B------:R-:W-:Y:S01]  /*4bd0*/  IMAD.MOV.U32 R37, RZ, RZ, R151.reuse ;  /* 0x000000ffff257224 */ /* 0x100fe200078e0097 */
[----:B------:R-:W2:Y:S01]  /*4be0*/  MUFU.EX2 R47, R47 ;  /* 0x0000002f002f7308 */ /* 0x000ea20000000800 */
[C---:B-1----:R-:W-:Y:S01]  /*4bf0*/  FADD.FTZ R17, R43.reuse, R0 ;  /* 0x000000002b117221 */ /* 0x042fe20000010000 */
[----:B------:R-:W-:Y:S01]  /*4c00*/  F2FP.BF16.F32.PACK_AB R201, R43, R42 ;  /* 0x0000002a2bc9723e */ /* 0x000fe200000010ff */
[--C-:B------:R-:W-:Y:S02]  /*4c10*/  IMAD.MOV.U32 R43, RZ, RZ, R151.reuse ;  /* 0x000000ffff2b7224 */ /* 0x100fe400078e0097 */
[----:B------:R-:W-:-:S03]  /*4c20*/  IMAD.MOV.U32 R42, RZ, RZ, R151 ;  /* 0x000000ffff2a7224 */ /* 0x000fc600078e0097 */
[----:B------:R-:W1:Y:S01]  /*4c30*/  MUFU.EX2 R34, R34 ;  /* 0x0000002200227308 */ /* 0x000e620000000800 */
[----:B0-----:R-:W-:-:S07]  /*4c40*/  FADD.FTZ R0, R46, R17 ;  /* 0x000000112e007221 */ /* 0x001fce0000010000 */
[----:B------:R-:W0:Y:S01]  /*4c50*/  MUFU.EX2 R24, R24 ;  /* 0x0000001800187308 */ /* 0x000e220000000800 */
[C---:B--2---:R-:W-:Y:S01]  /*4c60*/  FADD.FTZ R17, R47.reuse, R0 ;  /* 0x000000002f117221 */ /* 0x044fe20000010000 */
[----:B------:R-:W-:Y:S01]  /*4c70*/  F2FP.BF16.F32.PACK_AB R203, R47, R46 ;  /* 0x0000002e2fcb723e */ /* 0x000fe200000010ff */
[--C-:B------:R-:W-:Y:S02]  /*4c80*/  IMAD.MOV.U32 R47, RZ, RZ, R151.reuse ;  /* 0x000000ffff2f7224 */ /* 0x100fe400078e0097 */
[----:B------:R-:W-:-:S03]  /*4c90*/  IMAD.MOV.U32 R46, RZ, RZ, R151 ;  /* 0x000000ffff2e7224 */ /* 0x000fc600078e0097 */
[----:B------:R-:W2:Y:S01]  /*4ca0*/  MUFU.EX2 R35, R35 ;  /* 0x0000002300237308 */ /* 0x000ea20000000800 */
[----:B-1----:R-:W-:-:S07]  /*4cb0*/  FADD.FTZ R0, R34, R17 ;  /* 0x0000001122007221 */ /* 0x002fce0000010000 */
[----:B------:R-:W1:Y:S01]  /*4cc0*/  MUFU.EX2 R25, R25 ;  /* 0x0000001900197308 */ /* 0x000e620000000800 */
[----:B0-----:R-:W-:-:S07]  /*4cd0*/  FADD.FTZ R20, R24, R21 ;  /* 0x0000001518147221 */ /* 0x001fce0000010000 */
[----:B------:R-:W0:Y:S01]  /*4ce0*/  MUFU.EX2 R38, R38 ;  /* 0x0000002600267308 */ /* 0x000e220000000800 */
[C---:B--2---:R-:W-:Y:S01]  /*4cf0*/  FADD.FTZ R17, R35.reuse, R0 ;  /* 0x0000000023117221 */ /* 0x044fe20000010000 */
[----:B------:R-:W-:Y:S01]  /*4d00*/  F2FP.BF16.F32.PACK_AB R197, R35, R34 ;  /* 0x0000002223c5723e */ /* 0x000fe200000010ff */
[----:B------:R-:W-:Y:S01]  /*4d10*/  IMAD.MOV.U32 R34, RZ, RZ, R151 ;  /* 0x000000ffff227224 */ /* 0x000fe200078e0097 */
[----:B------:R-:W-:-:S04]  /*4d20*/  MOV R35, R151 ;  /* 0x0000009700237202 */ /* 0x000fc80000000f00 */
        /* <DEDUP_REMOVED lines=8> */
[----:B--2---:R-:W-:Y:S01]  /*4db0*/  FADD.FTZ R20, R28, R21 ;  /* 0x000000151c147221 */ /* 0x004fe20000010000 */
[C---:B------:R-:W-:Y:S01]  /*4dc0*/  F2FP.BF16.F32.PACK_AB R194, R5.reuse, R28 ;  /* 0x0000001c05c2723e */ /* 0x040fe200000010ff */
[----:B------:R-:W-:Y:S02]  /*4dd0*/  IMAD.MOV.U32 R28, RZ, RZ, R151 ;  /* 0x000000ffff1c7224 */ /* 0x000fe400078e0097 */
[----:B------:R-:W-:-:S03]  /*4de0*/  FADD.FTZ R17, R5, R20 ;  /* 0x0000001405117221 */ /* 0x000fc60000010000 */
[----:B------:R-:W2:Y:S01]  /*4df0*/  MUFU.EX2 R27, R27 ;  /* 0x0000001b001b7308 */ /* 0x000ea20000000800 */
[C---:B-1----:R-:W-:Y:S01]  /*4e00*/  FADD.FTZ R21, R39.reuse, R0 ;  /* 0x0000000027157221 */ /* 0x042fe20000010000 */
[----:B------:R-:W-:Y:S01]  /*4e10*/  F2FP.BF16.F32.PACK_AB R199, R39, R38 ;  /* 0x0000002627c7723e */ /* 0x000fe200000010ff */
[--C-:B------:R-:W-:Y:S02]  /*4e20*/  IMAD.MOV.U32 R39, RZ, RZ, R151.reuse ;  /* 0x000000ffff277224 */ /* 0x100fe400078e0097 */
[----:B------:R-:W-:-:S03]  /*4e30*/  IMAD.MOV.U32 R38, RZ, RZ, R151 ;  /* 0x000000ffff267224 */ /* 0x000fc600078e0097 */
[----:B------:R-:W1:Y:S01]  /*4e40*/  MUFU.EX2 R30, R30 ;  /* 0x0000001e001e7308 */ /* 0x000e620000000800 */
[----:B0-----:R-:W-:-:S07]  /*4e50*/  FADD.FTZ R0, R26, R21 ;  /* 0x000000151a007221 */ /* 0x001fce0000010000 */
[----:B------:R0:W3:Y:S01]  /*4e60*/  MUFU.EX2 R195, R2 ;  /* 0x0000000200c37308 */ /* 0x0000e20000000800 */
[C---:B--2---:R-:W-:Y:S01]  /*4e70*/  FADD.FTZ R5, R27.reuse, R0 ;  /* 0x000000001b057221 */ /* 0x044fe20000010000 */
[----:B------:R-:W-:Y:S01]  /*4e80*/  F2FP.BF16.F32.PACK_AB R193, R27, R26 ;  /* 0x0000001a1bc1723e */ /* 0x000fe200000010ff */
[----:B------:R-:W-:Y:S01]  /*4e90*/  IMAD.MOV.U32 R27, RZ, RZ, R151 ;  /* 0x000000ffff1b7224 */ /* 0x000fe200078e0097 */
[----:B------:R-:W-:Y:S01]  /*4ea0*/  MOV R26, R151 ;  /* 0x00000097001a7202 */ /* 0x000fe20000000f00 */
[----:B-1----:R-:W-:Y:S01]  /*4eb0*/  FADD.FTZ R0, R30, R5 ;  /* 0x000000051e007221 */ /* 0x002fe20000010000 */
[----:B0-----:R-:W-:-:S03]  /*4ec0*/  IMAD.MOV.U32 R2, RZ, RZ, 0x3f800000 ;  /* 0x3f800000ff027424 */ /* 0x001fc600078e00ff */
[C---:B---3--:R-:W-:Y:S01]  /*4ed0*/  FADD.FTZ R5, R195.reuse, R0 ;  /* 0x00000000c3057221 */ /* 0x048fe20000010000 */
[----:B------:R-:W-:Y:S01]  /*4ee0*/  F2FP.BF16.F32.PACK_AB R195, R195, R30 ;  /* 0x0000001ec3c3723e */ /* 0x000fe200000010ff */
[----:B------:R-:W-:Y:S01]  /*4ef0*/  IMAD.MOV.U32 R0, RZ, RZ, 0x3f800000 ;  /* 0x3f800000ff007424 */ /* 0x000fe200078e00ff */
[----:B------:R-:W-:Y:S01]  /*4f00*/  MOV R30, R151 ;  /* 0x00000097001e7202 */ /* 0x000fe20000000f00 */
[----:B------:R-:W-:Y:S06]  /*4f10*/  @!P1 BRA `(.L_x_14) ;  /* 0x0000003c00d49947 */ /* 0x000fec0003800000 */
[----:B------:R-:W-:Y:S01]  /*4f20*/  UIADD3 UR4, UR60, -0x2, URZ ;  /* 0xfffffffe3c047890 */ /* 0x000fe2000fffe03f */
[----:B------:R-:W-:Y:S01]  /*4f30*/  IMAD.MOV.U32 R20, RZ, RZ, R3 ;  /* 0x000000ffff147224 */ /* 0x000fe200078e0003 */
[----:B------:R-:W-:Y:S01]  /*4f40*/  MOV R21, R4 ;  /* 0x0000000400157202 */ /* 0x000fe20000000f00 */
[----:B------:R-:W-:Y:S01]  /*4f50*/  IMAD.MOV.U32 R2, RZ, RZ, 0x3f800000 ;  /* 0x3f800000ff027424 */ /* 0x000fe200078e00ff */
[----:B------:R-:W-:Y:S02]  /*4f60*/  CS2R R150, SRZ ;  /* 0x0000000000967805 */ /* 0x000fe4000001ff00 */
[----:B------:R-:W-:Y:S01]  /*4f70*/  CS2R R146, SRZ ;  /* 0x0000000000927805 */ /* 0x000fe2000001ff00 */
[----:B------:R-:W-:Y:S01]  /*4f80*/  IMAD.U32 R228, RZ, RZ, UR4 ;  /* 0x00000004ffe47e24 */ /* 0x000fe2000f8e00ff */
[----:B------:R-:W-:Y:S02]  /*4f90*/  R2UR UR4, R16 ;  /* 0x00000000100472ca */ /* 0x000fe400000e0000 */
[----:B------:R-:W-:-:S02]  /*4fa0*/  CS2R R142, SRZ ;  /* 0x00000000008e7805 */ /* 0x000fc4000001ff00 */
[----:B------:R-:W-:Y:S02]  /*4fb0*/  CS2R R138, SRZ ;  /* 0x00000000008a7805 */ /* 0x000fe4000001ff00 */
[----:B------:R-:W-:Y:S02]  /*4fc0*/  CS2R R134, SRZ ;  /* 0x0000000000867805 */ /* 0x000fe4000001ff00 */
[----:B------:R-:W-:Y:S02]  /*4fd0*/  CS2R R130, SRZ ;  /* 0x0000000000827805 */ /* 0x000fe4000001ff00 */
[----:B------:R-:W-:Y:S02]  /*4fe0*/  CS2R R126, SRZ ;  /* 0x00000000007e7805 */ /* 0x000fe4000001ff00 */
[----:B------:R-:W-:Y:S02]  /*4ff0*/  CS2R R122, SRZ ;  /* 0x00000000007a7805 */ /* 0x000fe4000001ff00 */
[----:B------:R-:W-:-:S02]  /*5000*/  CS2R R118, SRZ ;  /* 0x0000000000767805 */ /* 0x000fc4000001ff00 */
[----:B------:R-:W-:Y:S02]  /*5010*/  CS2R R114, SRZ ;  /* 0x0000000000727805 */ /* 0x000fe4000001ff00 */
[----:B------:R-:W-:Y:S02]  /*5020*/  CS2R R110, SRZ ;  /* 0x00000000006e7805 */ /* 0x000fe4000001ff00 */
[----:B------:R-:W-:Y:S02]  /*5030*/  CS2R R106, SRZ ;  /* 0x00000000006a7805 */ /* 0x000fe4000001ff00 */
[----:B------:R-:W-:Y:S02]  /*5040*/  CS2R R102, SRZ ;  /* 0x0000000000667805 */ /* 0x000fe4000001ff00 */
[----:B------:R-:W-:Y:S01]  /*5050*/  CS2R R98, SRZ ;  /* 0x0000000000627805 */ /* 0x000fe2000001ff00 */
[----:B------:R-:W-:Y:S01]  /*5060*/  IMAD.U32 R229, RZ, RZ, UR4 ;  /* 0x00000004ffe57e24 */ /* 0x000fe2000f8e00ff */
        /* <DEDUP_REMOVED lines=49> */
[----:B------:R-:W-:Y:S01]  /*5380*/  CS2R R24, SRZ ;  /* 0x0000000000187805 */ /* 0x000fe2000001ff00 */
[----:B------:R-:W-:-:S06]  /*5390*/  UMOV UR39, UR38 ;  /* 0x0000002600277c82 */ /* 0x000fcc0008000000 */
.L_x_25:
[----:B------:R-:W-:Y:S01]  /*53a0*/  R2UR UR5, R229 ;  /* 0x00000000e50572ca */ /* 0x000fe200000e0000 */
[----:B------:R-:W-:-:S04]  /*53b0*/  UISETP.NE.AND UP0, UPT, UR39, 0x1, UPT ;  /* 0x000000012700788c */ /* 0x000fc8000bf05270 */
[----:B------:R-:W-:-:S08]  /*53c0*/  USEL UR4, URZ, 0x1, UP0 ;  /* 0x000000013f047887 */ /* 0x000fd00008000000 */
[----:B------:R-:W-:-:S06]  /*53d0*/  ULOP3.LUT UR4, UR5, UR4, URZ, 0x3c, !UPT ;  /* 0x0000000405047292 */ /* 0x000fcc000f8e3c3f */
[----:B------:R-:W-:Y:S01]  /*53e0*/  MOV R16, UR4 ;  /* 0x0000000400107c02 */ /* 0x000fe20008000f00 */
[----:B------:R-:W-:Y:S06]  /*53f0*/  @!P0 BRA `(.L_x_15) ;  /* 0x0000000000048947 */ /* 0x000fec0003800000 */
[----:B------:R-:W-:Y:S01]  /*5400*/  BPT.TRAP 0x1 ;  /* 0x000000040000795c */ /* 0x000fe20000300000 */
.L_x_15:
[----:B------:R-:W0:Y:S01]  /*5410*/  S2UR UR5, SR_CgaCtaId ;  /* 0x00000000000579c3 */ /* 0x000e220000008800 */
[----:B------:R-:W-:Y:S01]  /*5420*/  R2UR UR4, R16 ;  /* 0x00000000100472ca */ /* 0x000fe200000e0000 */
[----:B------:R-:W-:Y:S01]  /*5430*/  UIADD3 UR38, UR39, 0x1, URZ ;  /* 0x0000000127267890 */ /* 0x000fe2000fffe03f */
[----:B------:R-:W-:-:S03]  /*5440*/  UMOV UR61, 0x400 ;  /* 0x00000400003d7882 */ /* 0x000fc60000000000 */
[----:B------:R-:W-:-:S04]  /*5450*/  UISETP.NE.AND UP0, UPT, UR38, 0x2, UPT ;  /* 0x000000022600788c */ /* 0x000fc8000bf05270 */
[----:B------:R-:W-:-:S04]  /*5460*/  USEL UR38, UR38, URZ, UP0 ;  /* 0x0000003f26267287 */ /* 0x000fc80008000000 */
[----:B------:R-:W-:-:S05]  /*5470*/  IMAD.U32 R3, RZ, RZ, UR4 ;  /* 0x00000004ff037e24 */ /* 0x000fca000f8e00ff */
[----:B------:R-:W-:Y:S01]  /*5480*/  SHF.L.U32 R3, R3, 0x1f, RZ ;  /* 0x0000001f03037819 */ /* 0x000fe200000006ff */
[----:B0-----:R-:W-:-:S04]  /*5490*/  ULEA UR61, UR5, UR61, 0x18 ;  /* 0x0000003d053d7291 */ /* 0x001fc8000f8ec03f */
[----:B------:R-:W-:-:S09]  /*54a0*/  ULEA UR60, UR38, UR61, 0x3 ;  /* 0x0000003d263c7291 */ /* 0x000fd2000f8e183f */
[----:B------:R0:W1:Y:S01]  /*54b0*/  SYNCS.PHASECHK.TRANS64.TRYWAIT P1, [UR60+0x38830], R3 ;  /* 0x03883003ff0075a7 */ /* 0x000062000802017c */
[----:B------:R-:W-:Y:S05]  /*54c0*/  @!P0 BRA `(.L_x_16) ;  /* 0x0000000000048947 */ /* 0x000fea0003800000 */
[----:B------:R-:W-:Y:S01]  /*54d0*/  BPT.TRAP 0x1 ;  /* 0x000000040000795c */ /* 0x000fe20000300000 */
.L_x_16:
[----:B-1----:R-:W-:Y:S05]  /*54e0*/  @P1 BRA `(.L_x_17) ;  /* 0x0000000000081947 */ /* 0x002fea0003800000 */
[----:B------:R-:W1:Y:S02]  /*54f0*/  SYNCS.PHASECHK.TRANS64.TRYWAIT P1, [UR60+0x38830], R3 ;  /* 0x03883003ff0075a7 */ /* 0x000e64000802017c */
[----:B-1----:R-:W-:Y:S05]  /*5500*/  @!P1 BRA `(.L_x_18) ;  /* 0x000000a800489947 */ /* 0x002fea0003800000 */
.L_x_17:
[----:B------:R-:W-:Y:S01]  /*5510*/  R2UR UR4, R18 ;  /* 0x00000000120472ca */ /* 0x000fe200000e0000 */
[----:B------:R-:W-:Y:S01]  /*5520*/  WARPGROUP.ARRIVE ;  /* 0x00000000000079c5 */ /* 0x000fe20000000000 */
[----:B------:R-:W-:Y:S01]  /*5530*/  R2UR UR10, R14 ;  /* 0x000000000e0a72ca */ /* 0x000fe200000e0000 */
[----:B------:R-:W-:Y:S01]  /*5540*/  UMOV UR59, 0x40000040 ;  /* 0x40000040003b7882 */ /* 0x000fe20000000000 */
        /* <DEDUP_REMOVED lines=9> */
[----:B------:R-:W-:Y:S01]  /*55e0*/  UIMAD UR4, UR38, 0xa00, UR4 ;  /* 0x00000a00260478a4 */ /* 0x000fe2000f8e0204 */
[-C--:B------:R-:W-:Y:S01]  /*55f0*/  FMUL.FTZ R24, R24, R0.reuse ;  /* 0x0000000018187220 */ /* 0x080fe20000410000 */
[----:B------:R-:W-:Y:S01]  /*5600*/  UMOV UR56, UR10 ;  /* 0x0000000a00387c82 */ /* 0x000fe20008000000 */
[----:B------:R-:W-:Y:S01]  /*5610*/  UMOV UR43, 0x40000040 ;  /* 0x40000040002b7882 */ /* 0x000fe20000000000 */
[----:B------:R-:W-:Y:S01]  /*5620*/  UMOV UR57, UR11 ;  /* 0x0000000b00397c82 */ /* 0x000fe20008000000 */
[----:B------:R-:W-:Y:S01]  /*5630*/  UIADD3 UR6, UR4, 0x80, URZ ;  /* 0x0000008004067890 */ /* 0x000fe2000fffe03f */
[-C--:B------:R-:W-:Y:S01]  /*5640*/  FMUL.FTZ R25, R25, R0.reuse ;  /* 0x0000000019197220 */ /* 0x080fe20000410000 */
[----:B------:R-:W-:Y:S01]  /*5650*/  UMOV UR58, UR4 ;  /* 0x00000004003a7c82 */ /* 0x000fe20008000000 */
[----:B------:R-:W-:Y:S01]  /*5660*/  UIADD3 UR5, UR4, 0x100, URZ ;  /* 0x0000010004057890 */ /* 0x000fe2000fffe03f */
[----:B------:R-:W-:Y:S01]  /*5670*/  HGMMA.64x16x16.F32.BF16 R184, gdesc[UR56], RZ, !UPT, gsb0 ;  /* 0x0020000038b879f0 */ /* 0x000fe2000c0018ff */
[----:B------:R-:W-:Y:S01]  /*5680*/  UMOV UR56, UR10 ;  /* 0x0000000a00387c82 */ /* 0x000fe20008000000 */
[----:B------:R-:W-:Y:S01]  /*5690*/  UMOV UR57, UR11 ;  /* 0x0000000b00397c82 */ /* 0x000fe20008000000 */
[----:B------:R-:W-:Y:S01]  /*56a0*/  UMOV UR58, UR6 ;  /* 0x00000006003a7c82 */ /* 0x000fe20008000000 */
[----:B------:R-:W-:Y:S01]  /*56b0*/  UMOV UR59, 0x40000040 ;  /* 0x40000040003b7882 */ /* 0x000fe20000000000 */
[----:B------:R-:W-:Y:S01]  /*56c0*/  UIADD3 UR6, UR4, 0x180, URZ ;  /* 0x0000018004067890 */ /* 0x000fe2000fffe03f */
[-C--:B------:R-:W-:Y:S01]  /*56d0*/  FMUL.FTZ R28, R28, R0.reuse ;  /* 0x000000001c1c7220 */ /* 0x080fe20000410000 */
        /* <DEDUP_REMOVED lines=12> */
[----:B------:R-:W-:Y:S01]  /*57a0*/  UMOV UR47, 0x40000040 ;  /* 0x40000040002f7882 */ /* 0x000fe20000000000 */
[----:B------:R-:W-:Y:S01]  /*57b0*/  UIADD3 UR50, UR4, 0x782, URZ ;  /* 0x0000078204327890 */ /* 0x000fe2000fffe03f */
[-C--:B------:R-:W-:Y:S01]  /*57c0*/  FMUL.FTZ R41, R41, R0.reuse ;  /* 0x0000000029297220 */ /* 0x080fe20000410000 */
[----:B------:R-:W-:Y:S01]  /*57d0*/  UMOV UR51, 0x40000040 ;  /* 0x4000004000337882 */ /* 0x000fe20000000000 */
[----:B------:R-:W-:Y:S01]  /*57e0*/  UIADD3 UR54, UR4, 0x784, URZ ;  /* 0x0000078404367890 */ /* 0x000fe2000fffe03f */
[-C--:B------:R-:W-:Y:S01]  /*57f0*/  FMUL.FTZ R44, R44, R0.reuse ;  /* 0x000000002c2c7220 */ /* 0x080fe20000410000 */
[----:B------:R-:W-:Y:S01]  /*5800*/  UMOV UR55, 0x40000040 ;  /* 0x4000004000377882 */ /* 0x000fe20000000000 */
[----:B------:R-:W-:Y:S01]  /*5810*/  UMOV UR7, 0x40000040 ;  /* 0x4000004000077882 */ /* 0x000fe20000000000 */
[-C--:B------:R-:W-:Y:S01]  /*5820*/  FMUL.FTZ R45, R45, R0.reuse ;  /* 0x000000002d2d7220 */ /* 0x080fe20000410000 */
        /* <DEDUP_REMOVED lines=23> */
[----:B------:R-:W-:Y:S01]  /*59a0*/  FMUL.FTZ R93, R93, R0 ;  /* 0x000000005d5d7220 */ /* 0x000fe20000410000 */
[----:B------:R-:W-:-:S02]  /*59b0*/  WARPGROUP.DEPBAR.LE gsb0, 0x0 ;  /* 0x00008000000079c5 */ /* 0x000fc40000010000 */
[----:B------:R-:W-:Y:S01]  /*59c0*/  WARPGROUP.ARRIVE ;  /* 0x00000000000079c5 */ /* 0x000fe20000000000 */
[-C--:B------:R-:W-:Y:S01]  /*59d0*/  FMUL.FTZ R96, R96, R0.reuse ;  /* 0x0000000060607220 */ /* 0x080fe20000410000 */
[-C--:B------:R-:W-:Y:S01]  /*59e0*/  FMUL.FTZ R97, R97, R0.reuse ;  /* 0x0000000061617220 */ /* 0x080fe20000410000 */
[-C--:B------:R-:W-:Y:S01]  /*59f0*/  FMUL.FTZ R100, R100, R0.reuse ;  /* 0x0000000064647220 */ /* 0x080fe20000410000 */
[-C--:B------:R-:W-:Y:S01]  /*5a00*/  FMUL.FTZ R101, R101, R0.reuse ;  /* 0x0000000065657220 */ /* 0x080fe20000410000 */
[-C--:B------:R-:W-:Y:S01]  /*5a10*/  FMUL.FTZ R104, R104, R0.reuse ;  /* 0x0000000068687220 */ /* 0x080fe20000410000 */
[----:B------:R-:W-:Y:S01]  /*5a20*/  HGMMA.64x16x16.F32.BF16 R176, gdesc[UR56], RZ, !UPT, gsb0 ;  /* 0x0020000038b079f0 */ /* 0x000fe2000c0018ff */
[----:B------:R-:W-:Y:S01]  /*5a30*/  UMOV UR56, UR10 ;  /* 0x0000000a00387c82 */ /* 0x000fe20008000000 */
[----:B------:R-:W-:Y:S01]  /*5a40*/  UMOV UR57, UR11 ;  /* 0x0000000b00397c82 */ /* 0x000fe20008000000 */
[----:B------:R-:W-:Y:S01]  /*5a50*/  UMOV UR58, UR5 ;  /* 0x00000005003a7c82 */ /* 0x000fe20008000000 */
[----:B------:R-:W-:Y:S01]  /*5a60*/  UMOV UR59, 0x40000040 ;  /* 0x40000040003b7882 */ /* 0x000fe20000000000 */
[----:B------:R-:W-:Y:S01]  /*5a70*/  UIADD3 UR5, UR4, 0x200, URZ ;  /* 0x0000020004057890 */ /* 0x000fe2000fffe03f */
        /* <DEDUP_REMOVED lines=103> */
[----:B------:R-:W-:Y:S02]  /*60f0*/  R2UR UR10, R8 ;  /* 0x00000000080a72ca */ /* 0x000fe400000e0000 */
[----:B------:R-:W-:Y:S01]  /*6100*/  R2UR UR11, R9 ;  /* 0x00000000090b72ca */ /* 0x000fe200000e0000 */
[----:B------:R-:W-:Y:S02]  /*6110*/  WARPGROUP.DEPBAR.LE gsb0, 0x0 ;  /* 0x00008000000079c5 */ /* 0x000fe40000010000 */
        /* <DEDUP_REMOVED lines=37> */
[----:B------:R-:W-:Y:S02]  /*6370*/  UIADD3 UR5, UR4, 0x104, URZ ;  /* 0x0000010404057890 */ /* 0x000fe4000fffe03f */
[----:B------:R-:W-:Y:S01]  /*6380*/  UIADD3 UR18, UR4, 0x284, URZ ;  /* 0x0000028404127890 */ /* 0x000fe2000fffe03f */
[----:B------:R-:W-:Y:S01]  /*6390*/  UMOV UR19, 0x40000040 ;  /* 0x4000004000137882 */ /* 0x000fe20000000000 */
        /* <DEDUP_REMOVED lines=142> */
[----:B------:R-:W-:Y:S02]  /*6c80*/  R2UR UR14, R6 ;  /* 0x00000000060e72ca */ /* 0x000fe400000e0000 */
[----:B------:R-:W-:-:S11]  /*6c90*/  R2UR UR15, R7 ;  /* 0x00000000070f72ca */ /* 0x000fd600000e0000 */
        /* <DEDUP_REMOVED lines=252> */
[----:B------:R-:W-:-:S03]  /*7c60*/  UIADD3 UR6, UR4, 0x906, URZ ;  /* 0x0000090604067890 */ /* 0x000fc6000fffe03f */
[----:B------:R-:W-:Y:S01]  /*7c70*/  UMOV UR4, UR14 ;  /* 0x0000000e00047c82 */ /* 0x000fe20008000000 */
        /* <DEDUP_REMOVED lines=24> */
.L_x_19:
[----:B------:R-:W-:Y:S01]  /*7e00*/  R2UR UR5, R229 ;  /* 0x00000000e50572ca */ /* 0x000fe200000e0000 */
[----:B------:R-:W-:-:S12]  /*7e10*/  ULEA UR4, UR39, UR61, 0x3 ;  /* 0x0000003d27047291 */ /* 0x000fd8000f8e183f */
[----:B------:R-:W-:-:S05]  /*7e20*/  IMAD.U32 R0, RZ, RZ, UR5 ;  /* 0x00000005ff007e24 */ /* 0x000fca000f8e00ff */
[----:B------:R-:W-:-:S04]  /*7e30*/  SHF.L.U32 R0, R0, 0x1f, RZ ;  /* 0x0000001f00007819 */ /* 0x000fc800000006ff */
[----:B------:R2:W3:Y:S01]  /*7e40*/  SYNCS.PHASECHK.TRANS64.TRYWAIT P1, [UR4+0x38850], R0 ;  /* 0x03885000ff0075a7 */ /* 0x0004e20008020144 */
[----:B------:R-:W-:Y:S05]  /*7e50*/  @!P0 BRA `(.L_x_20) ;  /* 0x0000000000048947 */ /* 0x000fea0003800000 */
[----:B------:R-:W-:Y:S01]  /*7e60*/  BPT.TRAP 0x1 ;  /* 0x000000040000795c */ /* 0x000fe20000300000 */
.L_x_20:
[----:B---3--:R-:W-:Y:S05]  /*7e70*/  @P1 BRA `(.L_x_21) ;  /* 0x0000000000081947 */ /* 0x008fea0003800000 */
[----:B------:R-:W3:Y:S02]  /*7e80*/  SYNCS.PHASECHK.TRANS64.TRYWAIT P1, [UR4+0x38850], R0 ;  /* 0x03885000ff0075a7 */ /* 0x000ee40008020144 */
[----:B---3--:R-:W-:Y:S05]  /*7e90*/  @!P1 BRA `(.L_x_22) ;  /* 0x0000007c00fc9947 */ /* 0x008fea0003800000 */
.L_x_21:
[----:B------:R-:W-:Y:S01]  /*7ea0*/  UIADD3 UR61, UR61, 0x400, URZ ;  /* 0x000004003d3d7890 */ /* 0x000fe2000fffe03f */
[----:B------:R-:W-:Y:S01]  /*7eb0*/  WARPGROUP.ARRIVE ;  /* 0x00000000000079c5 */ /* 0x000fe20000000000 */
[----:B------:R-:W-:Y:S02]  /*7ec0*/  UMOV UR7, 0x40000040 ;  /* 0x4000004000077882 */ /* 0x000fe40000000000 */
[----:B------:R-:W-:-:S04]  /*7ed0*/  USHF.R.U32.HI UR61, URZ, 0x4, UR61 ;  /* 0x000000043f3d7899 */ /* 0x000fc8000801163d */
[----:B------:R-:W-:-:S04]  /*7ee0*/  ULOP3.LUT UR61, UR61, 0x3fff, URZ, 0xc0, !UPT ;  /* 0x00003fff3d3d7892 */ /* 0x000fc8000f8ec03f */
[----:B------:R-:W-:-:S04]  /*7ef0*/  ULOP3.LUT UR5, UR61, 0x2800000, URZ, 0xfc, !UPT ;  /* 0x028000003d057892 */ /* 0x000fc8000f8efc3f */
[----:B------:R-:W-:-:S07]  /*7f00*/  UIMAD UR5, UR39, 0xa00, UR5 ;  /* 0x00000a00270578a4 */ /* 0x000fce000f8e0205 */
[----:B------:R-:W-:Y:S02]  /*7f10*/  UMOV UR6, UR5 ;  /* 0x0000000500067c82 */ /* 0x000fe40008000000 */
[----:B------:R-:W-:Y:S01]  /*7f20*/  HGMMA.64x256x16.F32.BF16 R24, R208, gdesc[UR4].tnspB, R24, gsb0 ;  /* 0x43e00004d0187df0 */ /* 0x000fe20008001818 */
[----:B------:R-:W-:Y:S01]  /*7f30*/  UIADD3 UR6, UR5, 0x80, URZ ;  /* 0x0000008005067890 */ /* 0x000fe2000fffe03f */
[----:B------:R-:W-:Y:S01]  /*7f40*/  UMOV UR7, 0x40000040 ;  /* 0x4000004000077882 */ /* 0x000fe20000000000 */
[----:B------:R-:W-:Y:S02]  /*7f50*/  WARPGROUP.DEPBAR.LE gsb0, 0x0 ;  /* 0x00008000000079c5 */ /* 0x000fe40000010000 */
[----:B------:R-:W-:-:S15]  /*7f60*/  WARPGROUP.ARRIVE ;  /* 0x00000000000079c5 */ /* 0x000fde0000000000 */
[----:B------:R-:W-:-:S08]  /*7f70*/  NOP ;  /* 0x0000000000007918 */ /* 0x000fd00000000000 */
        /* <DEDUP_REMOVED lines=18> */
[----:B------:R-:W-:Y:S03]  /*80a0*/  HGMMA.64x256x16.F32.BF16 R24, R192, gdesc[UR4].tnspB, R24, gsb0 ;  /* 0x43e00004c0187df0 */ /* 0x000fe60008001818 */
[----:B------:R-:W-:Y:S02]  /*80b0*/  WARPGROUP.DEPBAR.LE gsb0, 0x0 ;  /* 0x00008000000079c5 */ /* 0x000fe40000010000 */
[----:B------:R-:W-:Y:S05]  /*80c0*/  @!P0 BRA `(.L_x_23) ;  /* 0x0000000000048947 */ /* 0x000fea0003800000 */
[----:B------:R-:W-:Y:S01]  /*80d0*/  BPT.TRAP 0x1 ;  /* 0x000000040000795c */ /* 0x000fe20000300000 */
.L_x_23:
[----:B0-2---:R-:W-:Y:S01]  /*80e0*/  FMNMX.FTZ R0, R184, R21, !PT ;  /* 0x00000015b8007209 */ /* 0x005fe20007810000 */
[----:B------:R-:W-:Y:S01]  /*80f0*/  ULDC UR5, c[0x0][0x988] ;  /* 0x0002620000057ab9 */ /* 0x000fe20000000800 */
[----:B------:R-:W-:Y:S01]  /*8100*/  FMNMX.FTZ R2, R186, R20, !PT ;  /* 0x00000014ba027209 */ /* 0x000fe20007810000 */
[----:B------:R-:W0:Y:S01]  /*8110*/  S2UR UR6, SR_CgaCtaId ;  /* 0x00000000000679c3 */ /* 0x000e220000008800 */
[----:B-1----:R-:W-:Y:S01]  /*8120*/  FMNMX.FTZ R3, R185, R0, !PT ;  /* 0x00000000b9037209 */ /* 0x002fe20007810000 */
[----:B------:R-:W-:Y:S01]  /*8130*/  UIADD3 UR60, UR60, 0x38840, URZ ;  /* 0x000388403c3c7890 */ /* 0x000fe2000fffe03f */
[----:B------:R-:W-:Y:S02]  /*8140*/  FMNMX.FTZ R193, R187, R2, !PT ;  /* 0x00000002bbc17209 */ /* 0x000fe40007810000 */
[----:B------:R-:W-:Y:S02]  /*8150*/  FMNMX.FTZ R0, R188, R3, !PT ;  /* 0x00000003bc007209 */ /* 0x000fe40007810000 */
[----:B------:R-:W-:-:S02]  /*8160*/  FMNMX.FTZ R2, R190, R193, !PT ;  /* 0x000000c1be027209 */ /* 0x000fc40007810000 */
[----:B------:R-:W-:Y:S02]  /*8170*/  FMNMX.FTZ R3, R189, R0, !PT ;  /* 0x00000000bd037209 */ /* 0x000fe40007810000 */
[----:B------:R-:W-:Y:S02]  /*8180*/  FMNMX.FTZ R193, R191, R2, !PT ;  /* 0x00000002bfc17209 */ /* 0x000fe40007810000 */
[----:B------:R-:W-:Y:S02]  /*8190*/  FMNMX.FTZ R0, R176, R3, !PT ;  /* 0x00000003b0007209 */ /* 0x000fe40007810000 */
[----:B------:R-:W-:Y:S02]  /*81a0*/  FMNMX.FTZ R2, R178, R193, !PT ;  /* 0x000000c1b2027209 */ /* 0x000fe40007810000 */
[----:B------:R-:W-:Y:S02]  /*81b0*/  FMNMX.FTZ R3, R177, R0, !PT ;  /* 0x00000000b1037209 */ /* 0x000fe40007810000 */
[----:B------:R-:W-:-:S02]  /*81c0*/  FMNMX.FTZ R193, R179, R2, !PT ;  /* 0x00000002b3c17209 */ /* 0x000fc40007810000 */
[----:B------:R-:W-:Y:S02]  /*81d0*/  FMNMX.FTZ R0, R180, R3, !PT ;  /* 0x00000003b4007209 */ /* 0x000fe40007810000 */
[----:B------:R-:W-:Y:S01]  /*81e0*/  FMNMX.FTZ R2, R182, R193, !PT ;  /* 0x000000c1b6027209 */ /* 0x000fe20007810000 */
[----:B0-----:R-:W-:Y:S01]  /*81f0*/  UPRMT UR60, UR6, 0x654, UR60 ;  /* 0x00000654063c7896 */ /* 0x001fe2000800003c */
[----:B------:R-:W-:Y:S02]  /*8200*/  FMNMX.FTZ R3, R181, R0, !PT ;  /* 0x00000000b5037209 */ /* 0x000fe40007810000 */
[----:B------:R-:W-:Y:S02]  /*8210*/  FMNMX.FTZ R193, R183, R2, !PT ;  /* 0x00000002b7c17209 */ /* 0x000fe40007810000 */
[----:B------:R-:W-:Y:S02]  /*8220*/  FMNMX.FTZ R0, R168, R3, !PT ;  /* 0x00000003a8007209 */ /* 0x000fe40007810000 */
[----:B------:R-:W-:-:S02]  /*8230*/  FMNMX.FTZ R2, R170, R193, !PT ;  /* 0x000000c1aa027209 */ /* 0x000fc40007810000 */
[----:B------:R-:W-:Y:S01]  /*8240*/  FMNMX.FTZ R3, R169, R0, !PT ;  /* 0x00000000a9037209 */ /* 0x000fe20007810000 */
[----:B------:R-:W-:Y:S01]  /*8250*/  SYNCS.ARRIVE.TRANS64.RED.A1T0 RZ, [UR60], RZ ;  /* 0x000000ffffff79a7 */ /* 0x000fe2000810043c */
[----:B------:R-:W-:Y:S02]  /*8260*/  FMNMX.FTZ R193, R171, R2, !PT ;  /* 0x00000002abc17209 */ /* 0x000fe40007810000 */
[----:B------:R-:W-:Y:S02]  /*8270*/  FMNMX.FTZ R0, R172, R3, !PT ;  /* 0x00000003ac007209 */ /* 0x000fe40007810000 */
        /* <DEDUP_REMOVED lines=18> */
[----:B------:R-:W-:-:S03]  /*83a0*/  FMNMX.FTZ R2, R159, R2, !PT ;  /* 0x000000029f027209 */ /* 0x000fc60007810000 */
[----:B------:R-:W0:Y:S04]  /*83b0*/  SHFL.BFLY PT, R3, R0, 0x2, 0x1f ;  /* 0x0c401f0000037f89 */ /* 0x000e2800000e0000 */
[----:B------:R-:W1:Y:S01]  /*83c0*/  SHFL.BFLY PT, R193, R2, 0x2, 0x1f ;  /* 0x0c401f0002c17f89 */ /* 0x000e6200000e0000 */
[----:B0-----:R-:W-:Y:S02]  /*83d0*/  FMNMX.FTZ R192, R0, R3, !PT ;  /* 0x0000000300c07209 */ /* 0x001fe40007810000 */
[----:B-1----:R-:W-:-:S03]  /*83e0*/  FMNMX.FTZ R193, R2, R193, !PT ;  /* 0x000000c102c17209 */ /* 0x002fc60007810000 */
[----:B------:R-:W0:Y:S04]  /*83f0*/  SHFL.BFLY PT, R3, R192, 0x1, 0x1f ;  /* 0x0c201f00c0037f89 */ /* 0x000e2800000e0000 */
[----:B------:R-:W1:Y:S01]  /*8400*/  SHFL.BFLY PT, R194, R193, 0x1, 0x1f ;  /* 0x0c201f00c1c27f89 */ /* 0x000e6200000e0000 */
[----:B0-----:R-:W-:Y:S02]  /*8410*/  FMNMX.FTZ R4, R192, R3, !PT ;  /* 0x00000003c0047209 */ /* 0x001fe40007810000 */
[----:B-1----:R-:W-:-:S03]  /*8420*/  FMNMX.FTZ R3, R193, R194, !PT ;  /* 0x000000c2c1037209 */ /* 0x002fc60007810000 */
[----:B------:R-:W-:Y:S02]  /*8430*/  FADD.FTZ R21, -R4, R21 ;  /* 0x0000001504157221 */ /* 0x000fe40000010100 */
[----:B------:R-:W-:Y:S02]  /*8440*/  FADD.FTZ R20, -R3, R20 ;  /* 0x0000001403147221 */ /* 0x000fe40000010100 */
[----:B------:R-:W-:Y:S02]  /*8450*/  FMUL.FTZ R194, R21, UR5 ;  /* 0x0000000515c27c20 */ /* 0x000fe40008410000 */
[----:B------:R-:W-:Y:S01]  /*8460*/  FMUL.FTZ R2, R20, UR5 ;  /* 0x0000000514027c20 */ /* 0x000fe20008410000 */
[----:B------:R-:W-:Y:S01]  /*8470*/  FMUL.FTZ R20, R4, UR5 ;  /* 0x0000000504147c20 */ /* 0x000fe20008410000 */
[----:B------:R0:W-:Y:S03]  /*8480*/  MUFU.EX2 R0, R194 ;  /* 0x000000c200007308 */ /* 0x0001e60000000800 */
[--C-:B------:R-:W-:Y:S01]  /*8490*/  FFMA.FTZ R208, R185, UR5, -R20.reuse ;  /* 0x00000005b9d07c23 */ /* 0x100fe20008010814 */
        /* <DEDUP_REMOVED lines=17> */
[--C-:B0-----:R-:W-:Y:S01]  /*85b0*/  FFMA.FTZ R194, R156, UR5, -R20.reuse ;  /* 0x000000059cc27c23 */ /* 0x101fe20008010814 */
[----:B------:R-:W-:Y:S01]  /*85c0*/  FFMA.FTZ R153, R157, UR5, -R20 ;  /* 0x000000059d997c23 */ /* 0x000fe20008010814 */
[----:B------:R-:W-:Y:S01]  /*85d0*/  FMUL.FTZ R20, R3, UR5 ;  /* 0x0000000503147c20 */ /* 0x000fe20008410000 */
[----:B------:R-:W0:Y:S03]  /*85e0*/  MUFU.EX2 R21, R21 ;  /* 0x0000001500157308 */ /* 0x000e260000000800 */
[--C-:B------:R-:W-:Y:S01]  /*85f0*/  FFMA.FTZ R209, R186, UR5, -R20.reuse ;  /* 0x00000005bad17c23 */ /* 0x100fe20008010814 */
[--C-:B------:R-:W-:Y:S01]  /*8600*/  FFMA.FTZ R152, R187, UR5, -R20.reuse ;  /* 0x00000005bb987c23 */ /* 0x100fe20008010814 */
[--C-:B------:R-:W-:Y:S01]  /*8610*/  FFMA.FTZ R211, R190, UR5, -R20.reuse ;  /* 0x00000005bed37c23 */ /* 0x100fe20008010814 */
[--C-:B------:R-:W-:Y:S01]  /*8620*/  FFMA.FTZ R156, R191, UR5, -R20.reuse ;  /* 0x00000005bf9c7c23 */ /* 0x100fe20008010814 */
[--C-:B------:R-:W-:Y:S01]  /*8630*/  FFMA.FTZ R205, R178, UR5, -R20.reuse ;  /* 0x00000005b2cd7c23 */ /* 0x100fe20008010814 */
[----:B------:R-:W-:Y:S01]  /*8640*/  MUFU.EX2 R2, R2 ;  /* 0x0000000200027308 */ /* 0x000fe20000000800 */
[--C-:B------:R-:W-:Y:S01]  /*8650*/  FFMA.FTZ R160, R179, UR5, -R20.reuse ;  /* 0x00000005b3a07c23 */ /* 0x100fe20008010814 */
[--C-:B------:R-:W-:Y:S01]  /*8660*/  FFMA.FTZ R207, R182, UR5, -R20.reuse ;  /* 0x00000005b6cf7c23 */ /* 0x100fe20008010814 */
[--C-:B------:R-:W-:Y:S01]  /*8670*/  FFMA.FTZ R164, R183, UR5, -R20.reuse ;  /* 0x00000005b7a47c23 */ /* 0x100fe20008010814 */
[--C-:B------:R-:W-:Y:S01]  /*8680*/  FFMA.FTZ R203, R174, UR5, -R20.reuse ;  /* 0x00000005aecb7c23 */ /* 0x100fe20008010814 */
[--C-:B------:R-:W-:Y:S01]  /*8690*/  FFMA.FTZ R201, R170, UR5, -R20.reuse ;  /* 0x00000005aac97c23 */ /* 0x100fe20008010814 */
[--C-:B------:R-:W-:Y:S01]  /*86a0*/  FFMA.FTZ R168, R171, UR5, -R20.reuse ;  /* 0x00000005aba87c23 */ /* 0x100fe20008010814 */
[--C-:B------:R-:W-:Y:S01]  /*86b0*/  FFMA.FTZ R199, R166, UR5, -R20.reuse ;  /* 0x00000005a6c77c23 */ /* 0x100fe20008010814 */
[----:B------:R-:W1:Y:S01]  /*86c0*/  MUFU.EX2 R209, R209 ;  /* 0x000000d100d17308 */ /* 0x000e620000000800 */
[----:B0-----:R-:W-:Y:S01]  /*86d0*/  FFMA.FTZ R17, R0, R17, R21 ;  /* 0x0000001100117223 */ /* 0x001fe20000010015 */
[--C-:B------:R-:W-:Y:S01]  /*86e0*/  FFMA.FTZ R170, R175, UR5, -R20.reuse ;  /* 0x00000005afaa7c23 */ /* 0x100fe20008010814 */
[--C-:B------:R-:W-:Y:S01]  /*86f0*/  FFMA.FTZ R197, R162, UR5, -R20.reuse ;  /* 0x00000005a2c57c23 */ /* 0x100fe20008010814 */
[--C-:B------:R-:W-:Y:S01]  /*8700*/  FFMA.FTZ R162, R163, UR5, -R20.reuse ;  /* 0x00000005a3a27c23 */ /* 0x100fe20008010814 */
[--C-:B------:R-:W-:Y:S01]  /*8710*/  FFMA.FTZ R193, R154, UR5, -R20.reuse ;  /* 0x000000059ac17c23 */ /* 0x100fe20008010814 */
[----:B------:R-:W-:-:S02]  /*8720*/  FFMA.FTZ R195, R158, UR5, -R20 ;  /* 0x000000059ec37c23 */ /* 0x000fc40008010814 */
[----:B------:R-:W0:Y:S08]  /*8730*/  MUFU.EX2 R208, R208 ;  /* 0x000000d000d07308 */ /* 0x000e300000000800 */
[----:B------:R-:W2:Y:S01]  /*8740*/  MUFU.EX2 R152, R152 ;  /* 0x0000009800987308 */ /* 0x000ea20000000800 */
[----:B-1----:R-:W-:-:S07]  /*8750*/  FFMA.FTZ R5, R2, R5, R209 ;  /* 0x0000000502057223 */ /* 0x002fce00000100d1 */
[----:B------:R-:W1:Y:S01]  /*8760*/  MUFU.EX2 R210, R210 ;  /* 0x000000d200d27308 */ /* 0x000e620000000800 */
[----:B0-----:R-:W-:-:S07]  /*8770*/  FADD.FTZ R17, R208, R17 ;  /* 0x00000011d0117221 */ /* 0x001fce0000010000 */
[----:B------:R-:W0:Y:S01]  /*8780*/  MUFU.EX2 R211, R211 ;  /* 0x000000d300d37308 */ /* 0x000e220000000800 */
[----:B--2---:R-:W-:-:S07]  /*8790*/  FADD.FTZ R172, R152, R5 ;  /* 0x0000000598ac7221 */ /* 0x004fce0000010000 */
[----:B------:R-:W2:Y:S01]  /*87a0*/  MUFU.EX2 R189, R189 ;  /* 0x000000bd00bd7308 */ /* 0x000ea20000000800 */
[----:B-1----:R-:W-:-:S07]  /*87b0*/  FADD.FTZ R174, R210, R17 ;  /* 0x00000011d2ae7221 */ /* 0x002fce0000010000 */
        /* <DEDUP_REMOVED lines=11> */
[----:B-1----:R-:W-:Y:S01]  /*8870*/  FADD.FTZ R17, R185, R166 ;  /* 0x000000a6b9117221 */ /* 0x002fe20000010000 */
[----:B------:R-:W-:-:S06]  /*8880*/  FFMA.FTZ R166, R167, UR5, -R20 ;  /* 0x00000005a7a67c23 */ /* 0x000fcc0008010814 */
        /* <DEDUP_REMOVED lines=15> */
[----:B--2---:R-:W-:Y:S01]  /*8980*/  FADD.FTZ R17, R177, R154 ;  /* 0x0000009ab1117221 */ /* 0x004fe20000010000 */
[--C-:B------:R-:W-:Y:S01]  /*8990*/  FFMA.FTZ R154, R155, UR5, -R20.reuse ;  /* 0x000000059b9a7c23 */ /* 0x100fe20008010814 */
[----:B------:R-:W-:-:S05]  /*89a0*/  FFMA.FTZ R20, R159, UR5, -R20 ;  /* 0x000000059f147c23 */ /* 0x000fca0008010814 */
        /* <DEDUP_REMOVED lines=38> */
[----:B0-----:R-:W-:-:S03]  /*8c10*/  FADD.FTZ R17, R153, R172 ;  /* 0x000000ac99117221 */ /* 0x001fc60000010000 */
[----:B--2---:R-:W-:Y:S01]  /*8c20*/  FADD.FTZ R5, R20, R5 ;  /* 0x0000000514057221 */ /* 0x004fe20000010000 */
[----:B------:R-:W-:Y:S06]  /*8c30*/  @!P0 BRA `(.L_x_24) ;  /* 0x0000000000048947 */ /* 0x000fec0003800000 */
[----:B------:R-:W-:Y:S01]  /*8c40*/  BPT.TRAP 0x1 ;  /* 0x000000040000795c */ /* 0x000fe20000300000 */
.L_x_24:
[----:B------:R-:W0:Y:S01]  /*8c50*/  S2UR UR7, SR_CgaCtaId ;  /* 0x00000000000779c3 */ /* 0x000e220000008800 */
[----:B------:R-:W-:Y:S01]  /*8c60*/  UIADD3 UR4, UR4, 0x38860, URZ ;  /* 0x0003886004047890 */ /* 0x000fe2000fffe03f */
[----:B------:R-:W-:Y:S01]  /*8c70*/  R2UR UR6, R228 ;  /* 0x00000000e40672ca */ /* 0x000fe200000e0000 */
[----:B------:R-:W-:Y:S01]  /*8c80*/  UMOV UR39, UR38 ;  /* 0x0000002600277c82 */ /* 0x000fe20008000000 */
[----:B------:R-:W-:Y:S02]  /*8c90*/  F2FP.BF16.F32.PACK_AB R208, R208, R21 ;  /* 0x00000015d0d0723e */ /* 0x000fe400000010ff */
[----:B------:R-:W-:Y:S01]  /*8ca0*/  F2FP.BF16.F32.PACK_AB R195, R20, R195 ;  /* 0x000000c314c3723e */ /* 0x000fe200000010ff */
[----:B------:R-:W-:Y:S01]  /*8cb0*/  IMAD.MOV.U32 R20, RZ, RZ, R3 ;  /* 0x000000ffff147224 */ /* 0x000fe200078e0003 */
[----:B------:R-:W-:Y:S02]  /*8cc0*/  F2FP.BF16.F32.PACK_AB R209, R152, R209 ;  /* 0x000000d198d1723e */ /* 0x000fe400000010ff */
[----:B------:R-:W-:-:S02]  /*8cd0*/  F2FP.BF16.F32.PACK_AB R210, R189, R210 ;  /* 0x000000d2bdd2723e */ /* 0x000fc400000010ff */
[----:B------:R-:W-:Y:S02]  /*8ce0*/  F2FP.BF16.F32.PACK_AB R211, R156, R211 ;  /* 0x000000d39cd3723e */ /* 0x000fe400000010ff */
[----:B------:R-:W-:Y:S02]  /*8cf0*/  F2FP.BF16.F32.PACK_AB R204, R185, R204 ;  /* 0x000000ccb9cc723e */ /* 0x000fe400000010ff */
[----:B------:R-:W-:Y:S02]  /*8d00*/  ISETP.LT.AND P1, PT, RZ, UR6, PT ;  /* 0x00000006ff007c0c */ /* 0x000fe4000bf21270 */
[----:B------:R-:W-:Y:S02]  /*8d10*/  F2FP.BF16.F32.PACK_AB R205, R160, R205 ;  /* 0x000000cda0cd723e */ /* 0x000fe400000010ff */
[----:B------:R-:W-:Y:S02]  /*8d20*/  F2FP.BF16.F32.PACK_AB R206, R181, R206 ;  /* 0x000000ceb5ce723e */ /* 0x000fe400000010ff */
[----:B------:R-:W-:Y:S01]  /*8d30*/  F2FP.BF16.F32.PACK_AB R207, R164, R207 ;  /* 0x000000cfa4cf723e */ /* 0x000fe200000010ff */
[----:B0-----:R-:W-:Y:S01]  /*8d40*/  UPRMT UR4, UR7, 0x654, UR4 ;  /* 0x0000065407047896 */ /* 0x001fe20008000004 */
[----:B------:R-:W-:-:S02]  /*8d50*/  F2FP.BF16.F32.PACK_AB R200, R177, R200 ;  /* 0x000000c8b1c8723e */ /* 0x000fc400000010ff */
[----:B------:R-:W-:Y:S02]  /*8d60*/  F2FP.BF16.F32.PACK_AB R201, R168, R201 ;  /* 0x000000c9a8c9723e */ /* 0x000fe400000010ff */
[----:B------:R-:W-:Y:S02]  /*8d70*/  F2FP.BF16.F32.PACK_AB R202, R173, R202 ;  /* 0x000000caadca723e */ /* 0x000fe400000010ff */
[----:B------:R-:W-:Y:S02]  /*8d80*/  F2FP.BF16.F32.PACK_AB R203, R170, R203 ;  /* 0x000000cbaacb723e */ /* 0x000fe400000010ff */
[----:B------:R-:W-:Y:S01]  /*8d90*/  SYNCS.ARRIVE.TRANS64.RED.A1T0 RZ, [UR4], RZ ;  /* 0x000000ffffff79a7 */ /* 0x000fe20008100404 */
[----:B------:R-:W-:Y:S01]  /*8da0*/  UIADD3 UR4, UR6, -0x1, URZ ;  /* 0xffffffff06047890 */ /* 0x000fe2000fffe03f */
[----:B------:R-:W-:Y:S02]  /*8db0*/  R2UR UR6, R16 ;  /* 0x00000000100672ca */ /* 0x000fe400000e0000 */
[----:B------:R-:W-:-:S02]  /*8dc0*/  F2FP.BF16.F32.PACK_AB R196, R169, R196 ;  /* 0x000000c4a9c4723e */ /* 0x000fc400000010ff */
[----:B------:R-:W-:Y:S01]  /*8dd0*/  F2FP.BF16.F32.PACK_AB R197, R162, R197 ;  /* 0x000000c5a2c5723e */ /* 0x000fe200000010ff */
[----:B------:R-:W-:Y:S01]  /*8de0*/  IMAD.U32 R228, RZ, RZ, UR4 ;  /* 0x00000004ffe47e24 */ /* 0x000fe2000f8e00ff */
[----:B------:R-:W-:Y:S02]  /*8df0*/  F2FP.BF16.F32.PACK_AB R198, R165, R198 ;  /* 0x000000c6a5c6723e */ /* 0x000fe400000010ff */
[----:B------:R-:W-:Y:S02]  /*8e00*/  F2FP.BF16.F32.PACK_AB R199, R166, R199 ;  /* 0x000000c7a6c7723e */ /* 0x000fe400000010ff */
[----:B------:R-:W-:Y:S02]  /*8e10*/  F2FP.BF16.F32.PACK_AB R192, R161, R192 ;  /* 0x000000c0a1c0723e */ /* 0x000fe400000010ff */
[----:B------:R-:W-:Y:S01]  /*8e20*/  F2FP.BF16.F32.PACK_AB R193, R154, R193 ;  /* 0x000000c19ac1723e */ /* 0x000fe200000010ff */
[----:B------:R-:W-:Y:S01]  /*8e30*/  IMAD.U32 R229, RZ, RZ, UR6 ;  /* 0x00000006ffe57e24 */ /* 0x000fe2000f8e00ff */
[----:B------:R-:W-:-:S02]  /*8e40*/  F2FP.BF16.F32.PACK_AB R194, R153, R194 ;  /* 0x000000c299c2723e */ /* 0x000fc400000010ff */
[----:B------:R-:W-:Y:S01]  /*8e50*/  MOV R21, R4 ;  /* 0x0000000400157202 */ /* 0x000fe20000000f00 */
[----:B------:R-:W-:Y:S06]  /*8e60*/  @P1 BRA `(.L_x_25) ;  /* 0xffffffc4004c1947 */ /* 0x000fec000383ffff */
.L_x_14:
[----:B------:R-:W-:Y:S06]  /*8e70*/  BAR.ARV 0x8, 0x180 ;  /* 0x0206000000007b1d */ /* 0x000fec0000002000 */
        /* <DEDUP_REMOVED lines=128> */
[----:B------:R-:W-:Y:S06]  /*9680*/  @!P0 BRA `(.L_x_26) ;  /* 0x0000000000048947 */ /* 0x000fec0003800000 */
[----:B------:R-:W-:Y:S01]  /*9690*/  BPT.TRAP 0x1 ;  /* 0x000000040000795c */ /* 0x000fe20000300000 */
.L_x_26:
[----:B------:R-:W0:Y:S01]  /*96a0*/  S2UR UR13, SR_CgaCtaId ;  /* 0x00000000000d79c3 */ /* 0x000e220000008800 */
[----:B------:R-:W-:Y:S01]  /*96b0*/  R2UR UR6, R16 ;  /* 0x00000000100672ca */ /* 0x000fe200000e0000 */
[----:B------:R-:W-:-:S12]  /*96c0*/  UMOV UR4, 0x400 ;  /* 0x0000040000047882 */ /* 0x000fd80000000000 */
[----:B------:R-:W-:-:S05]  /*96d0*/  IMAD.U32 R0, RZ, RZ, UR6 ;  /* 0x00000006ff007e24 */ /* 0x000fca000f8e00ff */
[----:B------:R-:W-:Y:S01]  /*96e0*/  SHF.L.U32 R0, R0, 0x1f, RZ ;  /* 0x0000001f00007819 */ /* 0x000fe200000006ff */
[----:B0-----:R-:W-:-:S04]  /*96f0*/  ULEA UR4, UR13, UR4, 0x18 ;  /* 0x000000040d047291 */ /* 0x001fc8000f8ec03f */
[----:B------:R-:W-:-:S09]  /*9700*/  ULEA UR12, UR38, UR4, 0x3 ;  /* 0x00000004260c7291 */ /* 0x000fd2000f8e183f */
[----:B------:R0:W1:Y:S01]  /*9710*/  SYNCS.PHASECHK.TRANS64.TRYWAIT P1, [UR12+0x38850], R0 ;  /* 0x03885000ff0075a7 */ /* 0x000062000802014c */
[----:B------:R-:W-:Y:S05]  /*9720*/  @!P0 BRA `(.L_x_27) ;  /* 0x0000000000048947 */ /* 0x000fea0003800000 */
[----:B------:R-:W-:Y:S01]  /*9730*/  BPT.TRAP 0x1 ;  /* 0x000000040000795c */ /* 0x000fe20000300000 */
.L_x_27:
[----:B-1----:R-:W-:Y:S05]  /*9740*/  @P1 BRA `(.L_x_28) ;  /* 0x0000000000081947 */ /* 0x002fea0003800000 */
[----:B------:R-:W1:Y:S02]  /*9750*/  SYNCS.PHASECHK.TRANS64.TRYWAIT P1, [UR12+0x38850], R0 ;  /* 0x03885000ff0075a7 */ /* 0x000e64000802014c */
[----:B-1----:R-:W-:Y:S05]  /*9760*/  @!P1 BRA `(.L_x_29) ;  /* 0x0000006400e09947 */ /* 0x002fea0003800000 */
.L_x_28:
[----:B------:R-:W-:Y:S01]  /*9770*/  UIADD3 UR6, UR4, 0x400, URZ ;  /* 0x0000040004067890 */ /* 0x000fe2000fffe03f */
[----:B------:R-:W-:Y:S01]  /*9780*/  WARPGROUP.ARRIVE ;  /* 0x00000000000079c5 */ /* 0x000fe20000000000 */
[----:B------:R-:W-:Y:S01]  /*9790*/  UMOV UR7, 0x40000040 ;  /* 0x4000004000077882 */ /* 0x000fe20000000000 */
[----:B------:R-:W-:Y:S01]  /*97a0*/  UMOV UR11, 0x40000040 ;  /* 0x40000040000b7882 */ /* 0x000fe20000000000 */
[----:B------:R-:W-:Y:S01]  /*97b0*/  USHF.R.U32.HI UR6, URZ, 0x4, UR6 ;  /* 0x000000043f067899 */ /* 0x000fe20008011606 */
[----:B01----:R-:W0:Y:S01]  /*97c0*/  SHFL.BFLY PT, R0, R17, 0x2, 0x1f ;  /* 0x0c401f0011007f89 */ /* 0x003e2200000e0000 */
[----:B------:R-:W-:Y:S01]  /*97d0*/  MOV R6, RZ ;  /* 0x000000ff00067202 */ /* 0x000fe20000000f00 */
[----:B------:R-:W-:Y:S01]  /*97e0*/  IMAD.U32 R13, RZ, RZ, UR5 ;  /* 0x00000005ff0d7e24 */ /* 0x000fe2000f8e00ff */
[----:B------:R-:W-:Y:S01]  /*97f0*/  ULOP3.LUT UR6, UR6, 0x3fff, URZ, 0xc0, !UPT ;  /* 0x00003fff06067892 */ /* 0x000fe2000f8ec03f */
[----:B------:R-:W1:Y:S03]  /*9800*/  SHFL.BFLY PT, R2, R5, 0x2, 0x1f ;  /* 0x0c401f0005027f89 */ /* 0x000e6600000e0000 */
[----:B------:R-:W-:-:S04]  /*9810*/  ULOP3.LUT UR6, UR6, 0x2800000, URZ, 0xfc, !UPT ;  /* 0x0280000006067892 */ /* 0x000fc8000f8efc3f */
[----:B------:R-:W-:-:S04]  /*9820*/  UIMAD UR6, UR38, 0xa00, UR6 ;  /* 0x00000a00260678a4 */ /* 0x000fc8000f8e0206 */
[----:B------:R-:W-:-:S05]  /*9830*/  UIADD3 UR8, UR6, 0x80, URZ ;  /* 0x0000008006087890 */ /* 0x000fca000fffe03f */
[----:B------:R-:W-:Y:S01]  /*9840*/  HGMMA.64x256x16.F32.BF16 R24, R208, gdesc[UR4].tnspB, R24, gsb0 ;  /* 0x43e00004d0187df0 */ /* 0x000fe20008001818 */
[----:B------:R-:W-:Y:S01]  /*9850*/  UMOV UR7, 0x40000040 ;  /* 0x4000004000077882 */ /* 0x000fe20000000000 */
[----:B------:R-:W-:Y:S01]  /*9860*/  UMOV UR10, UR8 ;  /* 0x00000008000a7c82 */ /* 0x000fe20008000000 */
[----:B------:R-:W-:Y:S01]  /*9870*/  UIADD3 UR8, UR6, 0x100, URZ ;  /* 0x0000010006087890 */ /* 0x000fe2000fffe03f */
[----:B0-----:R-:W-:Y:S01]  /*9880*/  FADD.FTZ R0, R0, R17 ;  /* 0x0000001100007221 */ /* 0x001fe20000010000 */
[----:B-1----:R-:W-:-:S04]  /*9890*/  FADD.FTZ R2, R2, R5 ;  /* 0x0000000502027221 */ /* 0x002fc80000010000 */
[----:B------:R-:W0:Y:S01]  /*98a0*/  SHFL.BFLY PT, R7, R0, 0x1, 0x1f ;  /* 0x0c201f0000077f89 */ /* 0x000e2200000e0000 */
[----:B------:R-:W-:-:S03]  /*98b0*/  IMAD.MOV.U32 R5, RZ, RZ, RZ ;  /* 0x000000ffff057224 */ /* 0x000fc600078e00ff */
[----:B------:R-:W1:Y:S01]  /*98c0*/  SHFL.BFLY PT, R9, R2, 0x1, 0x1f ;  /* 0x0c201f0002097f89 */ /* 0x000e6200000e0000 */
[----:B0-----:R-:W-:Y:S01]  /*98d0*/  FADD.FTZ R11, R0, R7 ;  /* 0x00000007000b7221 */ /* 0x001fe20000010000 */
[----:B------:R-:W-:Y:S02]  /*98e0*/  IMAD.U32 R7, RZ, RZ, UR5 ;  /* 0x00000005ff077e24 */ /* 0x000fe4000f8e00ff */
[----:B------:R-:W-:Y:S02]  /*98f0*/  IMAD.MOV.U32 R0, RZ, RZ, -0x800000 ;  /* 0xff800000ff007424 */ /* 0x000fe400078e00ff */
[----:B-1----:R-:W-:Y:S01]  /*9900*/  FADD.FTZ R12, R2, R9 ;  /* 0x00000009020c7221 */ /* 0x002fe20000010000 */
[----:B------:R-:W-:Y:S02]  /*9910*/  FSETP.NE.FTZ.AND P1, PT, R11, RZ, PT ;  /* 0x000000ff0b00720b */ /* 0x000fe40003f35000 */
[----:B------:R-:W-:Y:S02]  /*9920*/  MOV R2, 0xff800000 ;  /* 0xff80000000027802 */ /* 0x000fe40000000f00 */
[----:B------:R-:W-:-:S09]  /*9930*/  FSETP.NE.FTZ.AND P2, PT, R12, RZ, PT ;  /* 0x000000ff0c00720b */ /* 0x000fd20003f55000 */
[----:B------:R-:W0:Y:S01]  /*9940*/  @P1 MUFU.LG2 R8, R11 ;  /* 0x0000000b00081308 */ /* 0x000e220000000c00 */
[----:B------:R-:W-:-:S03]  /*9950*/  @P1 FMUL.FTZ R7, R7, 0.69314718246459960938 ;  /* 0x3f31721807071820 */ /* 0x000fc60000410000 */
[----:B------:R-:W-:-:S04]  /*9960*/  @P2 FMUL.FTZ R13, R13, 0.69314718246459960938 ;  /* 0x3f3172180d0d2820 */ /* 0x000fc80000410000 */
[----:B------:R-:W1:Y:S08]  /*9970*/  @P2 MUFU.LG2 R9, R12 ;  /* 0x0000000c00092308 */ /* 0x000e700000000c00 */
[----:B------:R2:W3:Y:S01]  /*9980*/  @P1 MUFU.RCP R6, R11 ;  /* 0x0000000b00061308 */ /* 0x0004e20000001000 */
[----:B0-----:R-:W-:-:S04]  /*9990*/  @P1 FMUL.FTZ R8, R8, 0.69314718246459960938 ;  /* 0x3f31721808081820 */ /* 0x001fc80000410000 */
[----:B------:R-:W-:-:S03]  /*99a0*/  @P1 FFMA.FTZ R2, R7, R4, R8 ;  /* 0x0000000407021223 */ /* 0x000fc60000010008 */
[----:B------:R2:W0:Y:S01]  /*99b0*/  @P2 MUFU.RCP R5, R12 ;  /* 0x0000000c00052308 */ /* 0x0004220000001000 */
[----:B-1----:R-:W-:-:S04]  /*99c0*/  @P2 FMUL.FTZ R10, R9, 0.69314718246459960938 ;  /* 0x3f317218090a2820 */ /* 0x002fc80000410000 */
[----:B------:R-:W-:Y:S01]  /*99d0*/  @P2 FFMA.FTZ R0, R13, R3, R10 ;  /* 0x000000030d002223 */ /* 0x000fe2000001000a */
[----:B------:R-:W-:Y:S02]  /*99e0*/  WARPGROUP.DEPBAR.LE gsb0, 0x0 ;  /* 0x00008000000079c5 */ /* 0x000fe40000010000 */
[----:B------:R-:W-:-:S06]  /*99f0*/  WARPGROUP.ARRIVE ;  /* 0x00000000000079c5 */ /* 0x000fcc0000000000 */
[----:B------:R-:W-:Y:S01]  /*9a00*/  HGMMA.64x256x16.F32.BF16 R24, R204, gdesc[UR8].tnspB, R24, gsb0 ;  /* 0x43e00008cc187df0 */ /* 0x000fe20008001818 */
[----:B------:R-:W-:Y:S01]  /*9a10*/  UMOV UR10, UR8 ;  /* 0x00000008000a7c82 */ /* 0x000fe20008000000 */
[----:B------:R-:W-:Y:S01]  /*9a20*/  UMOV UR11, 0x40000040 ;  /* 0x40000040000b7882 */ /* 0x000fe20000000000 */
[----:B------:R-:W-:Y:S02]  /*9a30*/  UIADD3 UR8, UR6, 0x180, URZ ;  /* 0x0000018006087890 */ /* 0x000fe4000fffe03f */
[----:B------:R-:W-:Y:S01]  /*9a40*/  UIADD3 UR6, UR6, 0x200, URZ ;  /* 0x0000020006067890 */ /* 0x000fe2000fffe03f */
[----:B------:R-:W-:Y:S02]  /*9a50*/  WARPGROUP.DEPBAR.LE gsb0, 0x0 ;  /* 0x00008000000079c5 */ /* 0x000fe40000010000 */
[----:B------:R-:W-:-:S15]  /*9a60*/  WARPGROUP.ARRIVE ;  /* 0x00000000000079c5 */ /* 0x000fde0000000000 */
[----:B------:R-:W-:-:S05]  /*9a70*/  NOP ;  /* 0x0000000000007918 */ /* 0x000fca0000000000 */
[----:B------:R-:W-:Y:S01]  /*9a80*/  HGMMA.64x256x16.F32.BF16 R24, R200, gdesc[UR8].tnspB, R24, gsb0 ;  /* 0x43e00008c8187df0 */ /* 0x000fe20008001818 */
[----:B------:R-:W-:Y:S01]  /*9a90*/  UMOV UR10, UR8 ;  /* 0x00000008000a7c82 */ /* 0x000fe20008000000 */
[----:B------:R-:W-:Y:S01]  /*9aa0*/  UMOV UR11, 0x40000040 ;  /* 0x40000040000b7882 */ /* 0x000fe20000000000 */
[----:B------:R-:W-:Y:S02]  /*9ab0*/  WARPGROUP.DEPBAR.LE gsb0, 0x0 ;  /* 0x00008000000079c5 */ /* 0x000fe40000010000 */
[----:B------:R-:W-:-:S15]  /*9ac0*/  WARPGROUP.ARRIVE ;  /* 0x00000000000079c5 */ /* 0x000fde0000000000 */
[----:B------:R-:W-:-:S08]  /*9ad0*/  NOP ;  /* 0x0000000000007918 */ /* 0x000fd00000000000 */
[----:B------:R-:W-:Y:S03]  /*9ae0*/  HGMMA.64x256x16.F32.BF16 R24, R196, gdesc[UR8].tnspB, R24, gsb0 ;  /* 0x43e00008c4187df0 */ /* 0x000fe60008001818 */
[----:B------:R-:W-:Y:S02]  /*9af0*/  WARPGROUP.DEPBAR.LE gsb0, 0x0 ;  /* 0x00008000000079c5 */ /* 0x000fe40000010000 */
[----:B------:R-:W-:-:S15]  /*9b00*/  WARPGROUP.ARRIVE ;  /* 0x00000000000079c5 */ /* 0x000fde0000000000 */
[----:B------:R-:W-:-:S08]  /*9b10*/  NOP ;  /* 0x0000000000007918 */ /* 0x000fd00000000000 */
[----:B------:R-:W-:Y:S03]  /*9b20*/  HGMMA.64x256x16.F32.BF16 R24, R192, gdesc[UR4].tnspB, R24, gsb0 ;  /* 0x43e00004c0187df0 */ /* 0x000fe60008001818 */
[----:B------:R-:W-:Y:S02]  /*9b30*/  WARPGROUP.DEPBAR.LE gsb0, 0x0 ;  /* 0x00008000000079c5 */ /* 0x000fe40000010000 */
[----:B0-23--:R-:W-:Y:S05]  /*9b40*/  @!P0 BRA `(.L_x_30) ;  /* 0x0000000000048947 */ /* 0x00dfea0003800000 */
[----:B------:R-:W-:Y:S01]  /*9b50*/  BPT.TRAP 0x1 ;  /* 0x000000040000795c */ /* 0x000fe20000300000 */
.L_x_30:
[----:B------:R-:W0:Y:S01]  /*9b60*/  S2UR UR5, SR_SWINHI ;  /* 0x00000000000579c3 */ /* 0x000e220000002f00 */
        /* <DEDUP_REMOVED lines=23> */
[----:B------:R-:W-:Y:S01]  /*9ce0*/  UMOV UR6, UR4 ;  /* 0x0000000400067c82 */ /* 0x000fe20008000000 */
[----:B0-----:R-:W-:Y:S01]  /*9cf0*/  UMOV UR7, UR5 ;  /* 0x0000000500077c82 */ /* 0x001fe20008000000 */
[----:B------:R-:W-:Y:S01]  /*9d00*/  FMUL.FTZ R43, R43, R5 ;  /* 0x000000052b2b7220 */ /* 0x000fe20000410000 */
[----:B------:R-:W-:-:S02]  /*9d10*/  IMAD.U32 R160, RZ, RZ, UR6 ;  /* 0x00000006ffa07e24 */ /* 0x000fc4000f8e00ff */
[-C--:B------:R-:W-:Y:S01]  /*9d20*/  FMUL.FTZ R42, R42, R5.reuse ;  /* 0x000000052a2a7220 */ /* 0x080fe20000410000 */
[----:B------:R-:W-:Y:S02]  /*9d30*/  IMAD.U32 R161, RZ, RZ, UR7 ;  /* 0x00000007ffa17e24 */ /* 0x000fe4000f8e00ff */
[-C--:B------:R-:W-:Y:S01]  /*9d40*/  FMUL.FTZ R47, R47, R5.reuse ;  /* 0x000000052f2f7220 */ /* 0x080fe20000410000 */
[-C--:B------:R-:W-:Y:S01]  /*9d50*/  FMUL.FTZ R46, R46, R5.reuse ;  /* 0x000000052e2e7220 */ /* 0x080fe20000410000 */
[----:B------:R-:W-:Y:S01]  /*9d60*/  FMUL.FTZ R51, R51, R5 ;  /* 0x0000000533337220 */ /* 0x000fe20000410000 */
[----:B------:R-:W-:-:S04]  /*9d70*/  IMAD.WIDE R20, R224, 0x2, R160 ;  /* 0x00000002e0147825 */ /* 0x000fc800078e02a0 */
[-C--:B------:R-:W-:Y:S01]  /*9d80*/  FMUL.FTZ R50, R50, R5.reuse ;  /* 0x0000000532327220 */ /* 0x080fe20000410000 */
[-C--:B------:R-:W-:Y:S01]  /*9d90*/  FMUL.FTZ R55, R55, R5.reuse ;  /* 0x0000000537377220 */ /* 0x080fe20000410000 */
[-C--:B------:R-:W-:Y:S01]  /*9da0*/  FMUL.FTZ R54, R54, R5.reuse ;  /* 0x0000000536367220 */ /* 0x080fe20000410000 */
[-C--:B------:R-:W-:Y:S01]  /*9db0*/  FMUL.FTZ R59, R59, R5.reuse ;  /* 0x000000053b3b7220 */ /* 0x080fe20000410000 */
[----:B------:R-:W-:Y:S01]  /*9dc0*/  IADD3 R9, P3, R20, 0xc060, RZ ;  /* 0x0000c06014097810 */ /* 0x000fe20007f7e0ff */
[-C--:B------:R-:W-:Y:S01]  /*9dd0*/  FMUL.FTZ R58, R58, R5.reuse ;  /* 0x000000053a3a7220 */ /* 0x080fe20000410000 */
[-C--:B------:R-:W-:Y:S01]  /*9de0*/  FMUL.FTZ R63, R63, R5.reuse ;  /* 0x000000053f3f7220 */ /* 0x080fe20000410000 */
[-C--:B------:R-:W-:Y:S01]  /*9df0*/  FMUL.FTZ R62, R62, R5.reuse ;  /* 0x000000053e3e7220 */ /* 0x080fe20000410000 */
[----:B------:R-:W-:Y:S01]  /*9e00*/  LOP3.LUT R4, R9, 0x380, RZ, 0xc0, !PT ;  /* 0x0000038009047812 */ /* 0x000fe200078ec0ff */
        /* <DEDUP_REMOVED lines=41> */
[----:B------:R-:W-:Y:S01]  /*a0a0*/  LEA R7, R218, R19, 0x6 ;  /* 0x00000013da077211 */ /* 0x000fe200078e30ff */
[-C--:B------:R-:W-:Y:S01]  /*a0b0*/  FMUL.FTZ R169, R146, R5.reuse ;  /* 0x0000000592a97220 */ /* 0x080fe20000410000 */
[-C--:B------:R-:W-:Y:S01]  /*a0c0*/  FMUL.FTZ R170, R151, R5.reuse ;  /* 0x0000000597aa7220 */ /* 0x080fe20000410000 */
[----:B------:R-:W-:Y:S01]  /*a0d0*/  FMUL.FTZ R172, R150, R5 ;  /* 0x0000000596ac7220 */ /* 0x000fe20000410000 */
[-C--:B------:R-:W-:Y:S01]  /*a0e0*/  FMUL.FTZ R195, R61, R6.reuse ;  /* 0x000000063dc37220 */ /* 0x080fe20000410000 */
[-C--:B------:R-:W-:Y:S01]  /*a0f0*/  FMUL.FTZ R194, R65, R6.reuse ;  /* 0x0000000641c27220 */ /* 0x080fe20000410000 */
[----:B------:R-:W-:Y:S01]  /*a100*/  FMUL.FTZ R193, R69, R6 ;  /* 0x0000000645c17220 */ /* 0x000fe20000410000 */
[----:B------:R-:W-:Y:S01]  /*a110*/  SHF.R.U64 R4, R4, 0x3, RZ ;  /* 0x0000000304047819 */ /* 0x000fe200000012ff */
[----:B------:R-:W-:Y:S01]  /*a120*/  IMAD.X R5, RZ, RZ, R21, P3 ;  /* 0x000000ffff057224 */ /* 0x000fe200018e0615 */
[C---:B------:R-:W-:Y:S01]  /*a130*/  IADD3 R107, P4, R20.reuse, 0xc040, RZ ;  /* 0x0000c040146b7810 */ /* 0x040fe20007f9e0ff */
[----:B------:R-:W-:Y:S01]  /*a140*/  IMAD.WIDE R160, R7, 0x2, R160 ;  /* 0x0000000207a07825 */ /* 0x000fe200078e02a0 */
[----:B------:R-:W-:-:S03]  /*a150*/  IADD3 R73, P5, R20, 0xc020, RZ ;  /* 0x0000c02014497810 */ /* 0x000fc60007fbe0ff */
[-C--:B------:R-:W-:Y:S01]  /*a160*/  FMUL.FTZ R171, R32, R6.reuse ;  /* 0x0000000620ab7220 */ /* 0x080fe20000410000 */
[C---:B------:R-:W-:Y:S01]  /*a170*/  IADD3 R33, P1, R20.reuse, 0x20, RZ ;  /* 0x0000002014217810 */ /* 0x040fe20007f3e0ff */
[-C--:B------:R-:W-:Y:S01]  /*a180*/  FMUL.FTZ R197, R53, R6.reuse ;  /* 0x0000000635c57220 */ /* 0x080fe20000410000 */
[----:B------:R-:W-:Y:S01]  /*a190*/  IADD3 R64, P2, R20, 0x8040, RZ ;  /* 0x0000804014407810 */ /* 0x000fe20007f5e0ff */
[-C--:B------:R-:W-:Y:S01]  /*a1a0*/  FMUL.FTZ R181, R52, R6.reuse ;  /* 0x0000000634b57220 */ /* 0x080fe20000410000 */
[C---:B------:R-:W-:Y:S01]  /*a1b0*/  IADD3 R69, P6, R20.reuse, 0xc000, RZ ;  /* 0x0000c00014457810 */ /* 0x040fe20007fde0ff */
[-C--:B------:R-:W-:Y:S01]  /*a1c0*/  FMUL.FTZ R196, R57, R6.reuse ;  /* 0x0000000639c47220 */ /* 0x080fe20000410000 */
[----:B------:R-:W-:Y:S01]  /*a1d0*/  IADD3 R65, P0, R20, 0x8060, RZ ;  /* 0x0000806014417810 */ /* 0x000fe20007f1e0ff */
[-C--:B------:R-:W-:Y:S01]  /*a1e0*/  FMUL.FTZ R179, R60, R6.reuse ;  /* 0x000000063cb37220 */ /* 0x080fe20000410000 */
[C---:B------:R-:W-:Y:S01]  /*a1f0*/  IADD3 R61, P3, R20.reuse, 0x8020, RZ ;  /* 0x00008020143d7810 */ /* 0x040fe20007f7e0ff */
[--C-:B------:R-:W-:Y:S01]  /*a200*/  IMAD.X R7, RZ, RZ, R21.reuse, P4 ;  /* 0x000000ffff077224 */ /* 0x100fe200020e0615 */
[----:B------:R-:W-:Y:S01]  /*a210*/  LOP3.LUT R131, R20, 0x380, RZ, 0xc0, !PT ;  /* 0x0000038014837812 */ /* 0x000fe200078ec0ff */
[--C-:B------:R-:W-:Y:S01]  /*a220*/  IMAD.X R15, RZ, RZ, R21.reuse, P1 ;  /* 0x000000ffff0f7224 */ /* 0x100fe200008e0615 */
[----:B------:R-:W-:Y:S01]  /*a230*/  LOP3.LUT R4, R4, R9, RZ, 0x3c, !PT ;  /* 0x0000000904047212 */ /* 0x000fe200078e3cff */
[--C-:B------:R-:W-:Y:S01]  /*a240*/  IMAD.X R9, RZ, RZ, R21.reuse, P5 ;  /* 0x000000ffff097224 */ /* 0x100fe200028e0615 */
[-C--:B------:R-:W-:Y:S01]  /*a250*/  IADD3.X R11, RZ, R21.reuse, RZ, P6, !PT ;  /* 0x00000015ff0b7210 */ /* 0x080fe200037fe4ff */
[--C-:B------:R-:W-:Y:S01]  /*a260*/  IMAD.X R135, RZ, RZ, R21.reuse, P2 ;  /* 0x000000ffff877224 */ /* 0x100fe200010e0615 */
[-C--:B------:R-:W-:Y:S01]  /*a270*/  IADD3.X R139, RZ, R21.reuse, RZ, P3, !PT ;  /* 0x00000015ff8b7210 */ /* 0x080fe20001ffe4ff */
[----:B------:R-:W-:Y:S01]  /*a280*/  FMUL.FTZ R180, R56, R6 ;  /* 0x0000000638b47220 */ /* 0x000fe20000410000 */
[C---:B------:R-:W-:Y:S01]  /*a290*/  IADD3 R60, P4, R20.reuse, 0x8000, RZ ;  /* 0x00008000143c7810 */ /* 0x040fe20007f9e0ff */
[--C-:B------:R-:W-:Y:S01]  /*a2a0*/  IMAD.X R13, RZ, RZ, R21.reuse, P0 ;  /* 0x000000ffff0d7224 */ /* 0x100fe200000e0615 */
[C---:B------:R-:W-:Y:S01]  /*a2b0*/  IADD3 R57, P5, R20.reuse, 0x4060, RZ ;  /* 0x0000406014397810 */ /* 0x040fe20007fbe0ff */
[----:B------:R-:W-:Y:S01]  /*a2c0*/  ULDC UR10, c[0x0][0xc44] ;  /* 0x00031100000a7ab9 */ /* 0x000fe20000000800 */
[C---:B------:R-:W-:Y:S01]  /*a2d0*/  IADD3 R53, P6, R20.reuse, 0x40, RZ ;  /* 0x0000004014357810 */ /* 0x040fe20007fde0ff */
[--C-:B------:R-:W-:Y:S01]  /*a2e0*/  IMAD.X R143, RZ, RZ, R21.reuse, P4 ;  /* 0x000000ffff8f7224 */ /* 0x100fe200020e0615 */
[C---:B------:R-:W-:Y:S01]  /*a2f0*/  IADD3 R52, P1, R20.reuse, 0x4020, RZ ;  /* 0x0000402014347810 */ /* 0x040fe20007f3e0ff */
[--C-:B------:R-:W-:Y:S01]  /*a300*/  IMAD.X R147, RZ, RZ, R21.reuse, P5 ;  /* 0x000000ffff937224 */ /* 0x100fe200028e0615 */
[C---:B------:R-:W-:Y:S01]  /*a310*/  IADD3 R32, P2, R20.reuse, 0x4000, RZ ;  /* 0x0000400014207810 */ /* 0x040fe20007f5e0ff */
[--C-:B------:R-:W-:Y:S01]  /*a320*/  IMAD.X R151, RZ, RZ, R21.reuse, P6 ;  /* 0x000000ffff977224 */ /* 0x100fe200030e0615 */
[----:B------:R-:W-:Y:S01]  /*a330*/  IADD3 R30, P3, R20, 0x60, RZ ;  /* 0x00000060141e7810 */ /* 0x000fe20007f7e0ff */
[--C-:B------:R-:W-:Y:S01]  /*a340*/  IMAD.X R155, RZ, RZ, R21.reuse, P1 ;  /* 0x000000ffff9b7224 */ /* 0x100fe200008e0615 */
[----:B------:R-:W-:Y:S01]  /*a350*/  SHF.R.U64 R131, R131, 0x3, RZ ;  /* 0x0000000383837819 */ /* 0x000fe200000012ff */
[--C-:B------:R-:W-:Y:S01]  /*a360*/  IMAD.X R157, RZ, RZ, R21.reuse, P2 ;  /* 0x000000ffff9d7224 */ /* 0x100fe200010e0615 */
[----:B------:R-:W-:Y:S01]  /*a370*/  R2UR UR14, R216 ;  /* 0x00000000d80e72ca */ /* 0x000fe200000e0000 */
[----:B------:R-:W-:Y:S01]  /*a380*/  IMAD.X R159, RZ, RZ, R21, P3 ;  /* 0x000000ffff9f7224 */ /* 0x000fe200018e0615 */
[----:B------:R-:W-:Y:S01]  /*a390*/  IADD3 R56, P0, R20, 0x4040, RZ ;  /* 0x0000404014387810 */ /* 0x000fe20007f1e0ff */
[----:B------:R-:W-:Y:S01]  /*a3a0*/  ULDC.64 UR8, c[0x0][0xb90] ;  /* 0x0002e40000087ab9 */ /* 0x000fe20000000a00 */
[----:B------:R-:W-:Y:S01]  /*a3b0*/  LOP3.LUT R130, R131, R20, RZ, 0x3c, !PT ;  /* 0x0000001483827212 */ /* 0x000fe200078e3cff */
[-C--:B------:R-:W-:Y:S01]  /*a3c0*/  FMUL.FTZ R177, R68, R6.reuse ;  /* 0x0000000644b17220 */ /* 0x080fe20000410000 */
[----:B------:R-:W-:Y:S01]  /*a3d0*/  R2UR UR16, R217 ;  /* 0x00000000d91072ca */ /* 0x000fe200000e0000 */
[----:B------:R-:W0:Y:S01]  /*a3e0*/  LDC R198, c[0x0][0xbe8] ;  /* 0x0002fa00ffc67b82 */ /* 0x000e220000000800 */
[-C--:B------:R-:W-:Y:S01]  /*a3f0*/  IADD3.X R153, RZ, R21.reuse, RZ, P0, !PT ;  /* 0x00000015ff997210 */ /* 0x080fe200007fe4ff */
[-C--:B------:R-:W-:Y:S01]  /*a400*/  FMUL.FTZ R25, R25, R6.reuse ;  /* 0x0000000619197220 */ /* 0x080fe20000410000 */
[----:B------:R-:W-:Y:S01]  /*a410*/  MOV R131, R21 ;  /* 0x0000001500837202 */ /* 0x000fe20000000f00 */
[-C--:B------:R-:W-:Y:S01]  /*a420*/  FMUL.FTZ R24, R24, R6.reuse ;  /* 0x0000000618187220 */ /* 0x080fe20000410000 */
[----:B------:R-:W-:Y:S01]  /*a430*/  LOP3.LUT R21, R64, 0x380, RZ, 0xc0, !PT ;  /* 0x0000038040157812 */ /* 0x000fe200078ec0ff */
[----:B------:R-:W-:Y:S01]  /*a440*/  UIADD3 UR5, -UR14, URZ, URZ ;  /* 0x0000003f0e057290 */ /* 0x000fe2000fffe13f */
[----:B------:R-:W-:Y:S01]  /*a450*/  LOP3.LUT R20, R61, 0x380, RZ, 0xc0, !PT ;  /* 0x000003803d147812 */ /* 0x000fe200078ec0ff */
[-C--:B------:R-:W-:Y:S01]  /*a460*/  FMUL.FTZ R29, R29, R6.reuse ;  /* 0x000000061d1d7220 */ /* 0x080fe20000410000 */
[----:B------:R-:W-:Y:S01]  /*a470*/  SHF.R.U64 R21, R21, 0x3, RZ ;  /* 0x0000000315157819 */ /* 0x000fe200000012ff */
[----:B------:R-:W-:Y:S01]  /*a480*/  FMUL.FTZ R28, R28, R6 ;  /* 0x000000061c1c7220 */ /* 0x000fe20000410000 */
[----:B------:R-:W-:Y:S01]  /*a490*/  SHF.R.U64 R20, R20, 0x3, RZ ;  /* 0x0000000314147819 */ /* 0x000fe200000012ff */
[----:B------:R-:W-:Y:S01]  /*a4a0*/  UIMAD UR10, UR10, UR5, UR16 ;  /* 0x000000050a0a72a4 */ /* 0x000fe2000f8e0210 */
[----:B------:R-:W-:Y:S01]  /*a4b0*/  LOP3.LUT R134, R21, R64, RZ, 0x3c, !PT ;  /* 0x0000004015867212 */ /* 0x000fe200078e3cff */
[-C--:B------:R-:W-:Y:S01]  /*a4c0*/  FMUL.FTZ R36, R36, R6.reuse ;  /* 0x0000000624247220 */ /* 0x080fe20000410000 */
[----:B------:R-:W-:Y:S01]  /*a4d0*/  LOP3.LUT R21, R60, 0x380, RZ, 0xc0, !PT ;  /* 0x000003803c157812 */ /* 0x000fe200078ec0ff */
[----:B------:R-:W-:Y:S01]  /*a4e0*/  USHF.R.S32.HI UR11, URZ, 0x1f, UR10 ;  /* 0x0000001f3f0b7899 */ /* 0x000fe2000801140a */
[----:B------:R-:W-:Y:S01]  /*a4f0*/  LOP3.LUT R138, R20, R61, RZ, 0x3c, !PT ;  /* 0x0000003d148a7212 */ /* 0x000fe200078e3cff */
[----:B------:R-:W-:Y:S01]  /*a500*/  UIMAD.WIDE.U32 UR6, UR10, UR8, URZ ;  /* 0x000000080a0672a5 */ /* 0x000fe2000f8e003f */
[----:B------:R-:W-:Y:S01]  /*a510*/  LOP3.LUT R20, R57, 0x380, RZ, 0xc0, !PT ;  /* 0x0000038039147812 */ /* 0x000fe200078ec0ff */
[----:B------:R-:W-:Y:S01]  /*a520*/  UIMAD UR5, UR11, UR8, URZ ;  /* 0x000000080b0572a4 */ /* 0x000fe2000f8e023f */
[----:B------:R-:W-:Y:S01]  /*a530*/  LOP3.LUT R14, R33, 0x380, RZ, 0xc0, !PT ;  /* 0x00000380210e7812 */ /* 0x000fe200078ec0ff */
[----:B------:R-:W-:Y:S01]  /*a540*/  FMUL.FTZ R41, R41, R6 ;  /* 0x0000000629297220 */ /* 0x000fe20000410000 */
[----:B------:R-:W-:Y:S01]  /*a550*/  SHF.R.U64 R21, R21, 0x3, RZ ;  /* 0x0000000315157819 */ /* 0x000fe200000012ff */
[----:B------:R-:W-:Y:S01]  /*a560*/  UIMAD UR5, UR10, UR9, UR5 ;  /* 0x000000090a0572a4 */ /* 0x000fe2000f8e0205 */
[----:B------:R-:W-:Y:S01]  /*a570*/  SHF.R.U64 R20, R20, 0x3, RZ ;  /* 0x0000000314147819 */ /* 0x000fe200000012ff */
[----:B------:R-:W-:Y:S01]  /*a580*/  IMAD.U32 R126, RZ, RZ, UR6 ;  /* 0x00000006ff7e7e24 */ /* 0x000fe2000f8e00ff */
[----:B------:R-:W-:Y:S01]  /*a590*/  SHF.R.U64 R14, R14, 0x3, RZ ;  /* 0x000000030e0e7819 */ /* 0x000fe200000012ff */
[----:B------:R-:W-:Y:S01]  /*a5a0*/  UIADD3 UR6, UR7, UR5, URZ ;  /* 0x0000000507067290 */ /* 0x000fe2000fffe03f */
[----:B------:R-:W-:Y:S01]  /*a5b0*/  LOP3.LUT R142, R21, R60, RZ, 0x3c, !PT ;  /* 0x0000003c158e7212 */ /* 0x000fe200078e3cff */
[----:B------:R-:W-:Y:S01]  /*a5c0*/  UIADD3 UR5, UR12, 0x38860, URZ ;  /* 0x000388600c057890 */ /* 0x000fe2000fffe03f */
[----:B------:R-:W-:Y:S01]  /*a5d0*/  LOP3.LUT R146, R20, R57, RZ, 0x3c, !PT ;  /* 0x0000003914927212 */ /* 0x000fe200078e3cff */
[-C--:B------:R-:W-:Y:S01]  /*a5e0*/  FMUL.FTZ R40, R40, R6.reuse ;  /* 0x0000000628287220 */ /* 0x080fe20000410000 */
[----:B------:R-:W-:Y:S01]  /*a5f0*/  LOP3.LUT R21, R52, 0x380, RZ, 0xc0, !PT ;  /* 0x0000038034157812 */ /* 0x000fe200078ec0ff */
[----:B------:R-:W-:Y:S01]  /*a600*/  UPRMT UR5, UR13, 0x654, UR5 ;  /* 0x000006540d057896 */ /* 0x000fe20008000005 */
[----:B------:R-:W-:Y:S01]  /*a610*/  LOP3.LUT R10, R69, 0x380, RZ, 0xc0, !PT ;  /* 0x00000380450a7812 */ /* 0x000fe200078ec0ff */
[-C--:B------:R-:W-:Y:S01]  /*a620*/  FMUL.FTZ R44, R44, R6.reuse ;  /* 0x000000062c2c7220 */ /* 0x080fe20000410000 */
[----:B------:R-:W-:Y:S01]  /*a630*/  LOP3.LUT R57, R32, 0x380, RZ, 0xc0, !PT ;  /* 0x0000038020397812 */ /* 0x000fe200078ec0ff */
[-C--:B------:R-:W-:Y:S01]  /*a640*/  FMUL.FTZ R49, R49, R6.reuse ;  /* 0x0000000631317220 */ /* 0x080fe20000410000 */
[----:B------:R-:W-:Y:S01]  /*a650*/  LOP3.LUT R14, R14, R33, RZ, 0x3c, !PT ;  /* 0x000000210e0e7212 */ /* 0x000fe200078e3cff */
[-C--:B------:R-:W-:Y:S01]  /*a660*/  FMUL.FTZ R48, R48, R6.reuse ;  /* 0x0000000630307220 */ /* 0x080fe20000410000 */
[----:B------:R-:W-:Y:S01]  /*a670*/  LOP3.LUT R33, R56, 0x380, RZ, 0xc0, !PT ;  /* 0x0000038038217812 */ /* 0x000fe200078ec0ff */
[-C--:B------:R-:W-:Y:S01]  /*a680*/  FMUL.FTZ R176, R72, R6.reuse ;  /* 0x0000000648b07220 */ /* 0x080fe20000410000 */
[----:B------:R-:W-:Y:S01]  /*a690*/  SHF.R.U64 R21, R21, 0x3, RZ ;  /* 0x0000000315157819 */ /* 0x000fe200000012ff */
[----:B------:R-:W-:Y:S01]  /*a6a0*/  SYNCS.ARRIVE.TRANS64.RED.A1T0 RZ, [UR5], RZ ;  /* 0x000000ffffff79a7 */ /* 0x000fe20008100405 */
[----:B------:R-:W-:Y:S01]  /*a6b0*/  SHF.R.U64 R10, R10, 0x3, RZ ;  /* 0x000000030a0a7819 */ /* 0x000fe200000012ff */
[-C--:B------:R-:W-:Y:S01]  /*a6c0*/  FMUL.FTZ R76, R76, R6.reuse ;  /* 0x000000064c4c7220 */ /* 0x080fe20000410000 */
[----:B------:R-:W-:Y:S01]  /*a6d0*/  SHF.R.U64 R57, R57, 0x3, RZ ;  /* 0x0000000339397819 */ /* 0x000fe200000012ff */
[-C--:B------:R-:W-:Y:S01]  /*a6e0*/  FMUL.FTZ R81, R81, R6.reuse ;  /* 0x0000000651517220 */ /* 0x080fe20000410000 */
[----:B------:R-:W-:Y:S01]  /*a6f0*/  LOP3.LUT R20, R53, 0x380, RZ, 0xc0, !PT ;  /* 0x0000038035147812 */ /* 0x000fe200078ec0ff */
[-C--:B------:R-:W-:Y:S01]  /*a700*/  FMUL.FTZ R80, R80, R6.reuse ;  /* 0x0000000650507220 */ /* 0x080fe20000410000 */
[----:B------:R-:W-:Y:S01]  /*a710*/  SHF.R.U64 R33, R33, 0x3, RZ ;  /* 0x0000000321217819 */ /* 0x000fe200000012ff */
[----:B------:R-:W-:Y:S01]  /*a720*/  FMUL.FTZ R84, R84, R6 ;  /* 0x0000000654547220 */ /* 0x000fe20000410000 */
[----:B------:R-:W-:Y:S01]  /*a730*/  LOP3.LUT R154, R21, R52, RZ, 0x3c, !PT ;  /* 0x00000034159a7212 */ /* 0x000fe200078e3cff */
[-C--:B------:R-:W-:Y:S01]  /*a740*/  FMUL.FTZ R89, R89, R6.reuse ;  /* 0x0000000659597220 */ /* 0x080fe20000410000 */
[----:B------:R-:W-:Y:S01]  /*a750*/  LOP3.LUT R10, R10, R69, RZ, 0x3c, !PT ;  /* 0x000000450a0a7212 */ /* 0x000fe200078e3cff */
[-C--:B------:R-:W-:Y:S01]  /*a760*/  FMUL.FTZ R88, R88, R6.reuse ;  /* 0x0000000658587220 */ /* 0x080fe20000410000 */
[----:B------:R-:W-:Y:S01]  /*a770*/  IADD3 R52, P3, R160, 0x1000, RZ ;  /* 0x00001000a0347810 */ /* 0x000fe20007f7e0ff */
[----:B------:R-:W-:Y:S01]  /*a780*/  FMUL.FTZ R92, R92, R6 ;  /* 0x000000065c5c7220 */ /* 0x000fe20000410000 */
[----:B------:R-:W-:Y:S01]  /*a790*/  LOP3.LUT R156, R57, R32, RZ, 0x3c, !PT ;  /* 0x00000020399c7212 */ /* 0x000fe200078e3cff */
[-C--:B------:R-:W-:Y:S01]  /*a7a0*/  FMUL.FTZ R97, R97, R6.reuse ;  /* 0x0000000661617220 */ /* 0x080fe20000410000 */
[----:B------:R-:W-:Y:S01]  /*a7b0*/  IADD3 R57, P6, R160, 0x4000, RZ ;  /* 0x00004000a0397810 */ /* 0x000fe20007fde0ff */
[-C--:B------:R-:W-:Y:S01]  /*a7c0*/  FMUL.FTZ R96, R96, R6.reuse ;  /* 0x0000000660607220 */ /* 0x080fe20000410000 */
[----:B------:R-:W-:Y:S01]  /*a7d0*/  IADD3 R69, P2, R160, 0x7000, RZ ;  /* 0x00007000a0457810 */ /* 0x000fe20007f5e0ff */
[-C--:B------:R-:W-:Y:S01]  /*a7e0*/  FMUL.FTZ R100, R100, R6.reuse ;  /* 0x0000000664647220 */ /* 0x080fe20000410000 */
[----:B------:R-:W-:Y:S01]  /*a7f0*/  SHF.R.U64 R20, R20, 0x3, RZ ;  /* 0x0000000314147819 */ /* 0x000fe200000012ff */
[----:B------:R-:W-:Y:S01]  /*a800*/  FMUL.FTZ R104, R104, R6 ;  /* 0x0000000668687220 */ /* 0x000fe20000410000 */
[----:B------:R-:W-:Y:S01]  /*a810*/  LOP3.LUT R152, R33, R56, RZ, 0x3c, !PT ;  /* 0x0000003821987212 */ /* 0x000fe200078e3cff */
[-C--:B------:R-:W-:Y:S01]  /*a820*/  FMUL.FTZ R108, R108, R6.reuse ;  /* 0x000000066c6c7220 */ /* 0x080fe20000410000 */
[----:B------:R-:W-:Y:S01]  /*a830*/  IADD3 R33, P4, R160, 0x2000, RZ ;  /* 0x00002000a0217810 */ /* 0x000fe20007f9e0ff */
[-C--:B------:R-:W-:Y:S01]  /*a840*/  FMUL.FTZ R112, R112, R6.reuse ;  /* 0x0000000670707220 */ /* 0x080fe20000410000 */
[----:B------:R-:W-:Y:S01]  /*a850*/  LOP3.LUT R21, R52, 0x380, RZ, 0xc0, !PT ;  /* 0x0000038034157812 */ /* 0x000fe200078ec0ff */
[-C--:B------:R-:W-:Y:S01]  /*a860*/  FMUL.FTZ R116, R116, R6.reuse ;  /* 0x0000000674747220 */ /* 0x080fe20000410000 */
        /* <DEDUP_REMOVED lines=9> */
[-C--:B------:R-:W-:Y:S01]  /*a900*/  FMUL.FTZ R133, R133, R6.reuse ;  /* 0x0000000685857220 */ /* 0x080fe20000410000 */
[----:B------:R-:W-:Y:S01]  /*a910*/  SHF.R.U64 R56, R56, 0x3, RZ ;  /* 0x0000000338387819 */ /* 0x000fe200000012ff */
[-C--:B------:R-:W-:Y:S01]  /*a920*/  FMUL.FTZ R132, R132, R6.reuse ;  /* 0x0000000684847220 */ /* 0x080fe20000410000 */
[----:B------:R-:W-:Y:S01]  /*a930*/  SHF.R.U64 R68, R68, 0x3, RZ ;  /* 0x0000000344447819 */ /* 0x000fe200000012ff */
[-C--:B------:R-:W-:Y:S01]  /*a940*/  FMUL.FTZ R137, R137, R6.reuse ;  /* 0x0000000689897220 */ /* 0x080fe20000410000 */
[----:B------:R-:W-:Y:S01]  /*a950*/  SHF.R.U64 R32, R20, 0x3, RZ ;  /* 0x0000000314207819 */ /* 0x000fe200000012ff */
[----:B------:R-:W-:Y:S01]  /*a960*/  FMUL.FTZ R136, R136, R6 ;  /* 0x0000000688887220 */ /* 0x000fe20000410000 */
[----:B------:R-:W-:Y:S01]  /*a970*/  LOP3.LUT R20, R21, R52, RZ, 0x3c, !PT ;  /* 0x0000003415147212 */ /* 0x000fe200078e3cff */
[-C--:B------:R-:W-:Y:S01]  /*a980*/  FMUL.FTZ R141, R141, R6.reuse ;  /* 0x000000068d8d7220 */ /* 0x080fe20000410000 */
[----:B------:R-:W-:Y:S01]  /*a990*/  LOP3.LUT R56, R56, R57, RZ, 0x3c, !PT ;  /* 0x0000003938387212 */ /* 0x000fe200078e3cff */
[-C--:B------:R-:W-:Y:S01]  /*a9a0*/  FMUL.FTZ R140, R140, R6.reuse ;  /* 0x000000068c8c7220 */ /* 0x080fe20000410000 */
[----:B------:R-:W-:Y:S01]  /*a9b0*/  IADD3.X R21, RZ, R161, RZ, P3, !PT ;  /* 0x000000a1ff157210 */ /* 0x000fe20001ffe4ff */
[-C--:B------:R-:W-:Y:S01]  /*a9c0*/  FMUL.FTZ R145, R145, R6.reuse ;  /* 0x0000000691917220 */ /* 0x080fe20000410000 */
[----:B------:R-:W-:Y:S01]  /*a9d0*/  LOP3.LUT R68, R68, R69, RZ, 0x3c, !PT ;  /* 0x0000004544447212 */ /* 0x000fe200078e3cff */
[--C-:B------:R-:W-:Y:S01]  /*a9e0*/  IMAD.X R69, RZ, RZ, R161.reuse, P2 ;  /* 0x000000ffff457224 */ /* 0x100fe200010e06a1 */
[----:B------:R-:W-:Y:S01]  /*a9f0*/  IADD3 R57, P3, R160, 0x8000, RZ ;  /* 0x00008000a0397810 */ /* 0x000fe20007f7e0ff */
[-C--:B------:R-:W-:Y:S01]  /*aa00*/  FMUL.FTZ R144, R144, R6.reuse ;  /* 0x0000000690907220 */ /* 0x080fe20000410000 */
[----:B------:R-:W-:Y:S01]  /*aa10*/  IADD3 R123, P2, R160, 0xe000, RZ ;  /* 0x0000e000a07b7810 */ /* 0x000fe20007f5e0ff */
[----:B------:R-:W-:Y:S01]  /*aa20*/  FMUL.FTZ R149, R149, R6 ;  /* 0x0000000695957220 */ /* 0x000fe20000410000 */
[----:B------:R-:W-:Y:S01]  /*aa30*/  F2FP.BF16.F32.PACK_AB R24, R25, R24 ;  /* 0x000000181918723e */ /* 0x000fe200000010ff */
[----:B------:R-:W-:Y:S01]  /*aa40*/  FMUL.FTZ R148, R148, R6 ;  /* 0x0000000694947220 */ /* 0x000fe20000410000 */
[----:B------:R-:W-:Y:S01]  /*aa50*/  F2FP.BF16.F32.PACK_AB R25, R27, R26 ;  /* 0x0000001a1b19723e */ /* 0x000fe200000010ff */
[----:B------:R-:W-:Y:S01]  /*aa60*/  USHF.R.S32.HI UR12, URZ, 0x1f, UR14 ;  /* 0x0000001f3f0c7899 */ /* 0x000fe2000801140e */
[----:B------:R-:W-:Y:S01]  /*aa70*/  F2FP.BF16.F32.PACK_AB R27, R31, R17 ;  /* 0x000000111f1b723e */ /* 0x000fe200000010ff */
[--C-:B------:R-:W-:Y:S01]  /*aa80*/  IMAD.X R31, RZ, RZ, R161.reuse, P3 ;  /* 0x000000ffff1f7224 */ /* 0x100fe200018e06a1 */
[----:B------:R-:W-:Y:S01]  /*aa90*/  LOP3.LUT R122, R123, 0x380, RZ, 0xc0, !PT ;  /* 0x000003807b7a7812 */ /* 0x000fe200078ec0ff */
[----:B------:R-:W-:Y:S01]  /*aaa0*/  IMAD.U32 R127, RZ, RZ, UR7 ;  /* 0x00000007ff7f7e24 */ /* 0x000fe2000f8e00ff */
[----:B------:R-:W-:Y:S01]  /*aab0*/  MOV R199, R130 ;  /* 0x0000008200c77202 */ /* 0x000fe20000000f00 */
[----:B------:R-:W-:Y:S01]  /*aac0*/  IMAD.U32 R127, RZ, RZ, UR6 ;  /* 0x00000006ff7f7e24 */ /* 0x000fe2000f8e00ff */
[----:B------:R-:W-:Y:S01]  /*aad0*/  IADD3 R130, P3, R160, 0xf000, RZ ;  /* 0x0000f000a0827810 */ /* 0x000fe20007f7e0ff */
[----:B------:R-:W-:Y:S01]  /*aae0*/  ULDC.64 UR6, c[0x0][0xb88] ;  /* 0x0002e20000067ab9 */ /* 0x000fe20000000a00 */
[----:B------:R-:W-:Y:S01]  /*aaf0*/  SHF.R.U64 R122, R122, 0x3, RZ ;  /* 0x000000037a7a7819 */ /* 0x000fe200000012ff */
[----:B------:R-:W-:Y:S01]  /*ab00*/  ULDC UR5, c[0x0][0xa88] ;  /* 0x0002a20000057ab9 */ /* 0x000fe20000000800 */
[----:B------:R-:W-:Y:S01]  /*ab10*/  LOP3.LUT R17, R130, 0x380, RZ, 0xc0, !PT ;  /* 0x0000038082117812 */ /* 0x000fe200078ec0ff */
[--C-:B------:R-:W-:Y:S01]  /*ab20*/  IMAD.X R131, RZ, RZ, R161.reuse, P3 ;  /* 0x000000ffff837224 */ /* 0x100fe200018e06a1 */
[----:B------:R-:W-:Y:S01]  /*ab30*/  LOP3.LUT R122, R122, R123, RZ, 0x3c, !PT ;  /* 0x0000007b7a7a7212 */ /* 0x000fe200078e3cff */
[----:B------:R-:W-:Y:S01]  /*ab40*/  IMAD.X R123, RZ, RZ, R161, P2 ;  /* 0x000000ffff7b7224 */ /* 0x000fe200010e06a1 */
[----:B------:R-:W-:Y:S01]  /*ab50*/  LOP3.LUT R8, R73, 0x380, RZ, 0xc0, !PT ;  /* 0x0000038049087812 */ /* 0x000fe200078ec0ff */
[----:B------:R-:W-:Y:S01]  /*ab60*/  ULDC.64 UR8, c[0x0][0xae8] ;  /* 0x0002ba0000087ab9 */ /* 0x000fe20000000a00 */
[----:B------:R-:W-:-:S02]  /*ab70*/  SHF.R.U64 R17, R17, 0x3, RZ ;  /* 0x0000000311117819 */ /* 0x000fc400000012ff */
[----:B0-----:R-:W-:Y:S02]  /*ab80*/  ISETP.NE.AND P2, PT, R198, 0x1, PT ;  /* 0x00000001c600780c */ /* 0x001fe40003f45270 */
[----:B------:R-:W-:Y:S02]  /*ab90*/  SHF.R.U64 R8, R8, 0x3, RZ ;  /* 0x0000000308087819 */ /* 0x000fe400000012ff */
[----:B------:R-:W-:Y:S02]  /*aba0*/  LOP3.LUT R130, R17, R130, RZ, 0x3c, !PT ;  /* 0x0000008211827212 */ /* 0x000fe400078e3cff */
[----:B------:R-:W-:Y:S02]  /*abb0*/  MOV R17, R4 ;  /* 0x0000000400117202 */ /* 0x000fe40000000f00 */
[----:B------:R-:W0:Y:S01]  /*abc0*/  LDC R4, c[0x0][0xc38] ;  /* 0x00030e00ff047b82 */ /* 0x000e220000000800 */
[----:B------:R-:W-:-:S07]  /*abd0*/  F2FP.BF16.F32.PACK_AB R26, R29, R28 ;  /* 0x0000001c1d1a723e */ /* 0x000fce00000010ff */
[----:B------:R-:W-:Y:S01]  /*abe0*/  BAR.SYNC.DEFER_BLOCKING 0x1, 0x100 ;  /* 0x0044000000007b1d */ /* 0x000fe20000010000 */
[----:B------:R-:W-:Y:S02]  /*abf0*/  LOP3.LUT R8, R8, R73, RZ, 0x3c, !PT ;  /* 0x0000004908087212 */ /* 0x000fe400078e3cff */
[----:B------:R-:W-:Y:S02]  /*ac00*/  LOP3.LUT R12, R65, 0x380, RZ, 0xc0, !PT ;  /* 0x00000380410c7812 */ /* 0x000fe400078ec0ff */
[----:B------:R-:W-:Y:S02]  /*ac10*/  LOP3.LUT R53, R30, 0x380, RZ, 0xc0, !PT ;  /* 0x000003801e357812 */ /* 0x000fe400078ec0ff */
[----:B------:R-:W-:Y:S02]  /*ac20*/  SHF.R.U64 R12, R12, 0x3, RZ ;  /* 0x000000030c0c7819 */ /* 0x000fe400000012ff */
[----:B------:R-:W-:Y:S02]  /*ac30*/  SHF.R.U64 R53, R53, 0x3, RZ ;  /* 0x0000000335357819 */ /* 0x000fe400000012ff */
[----:B------:R-:W-:-:S02]  /*ac40*/  R2UR UR15, R215 ;  /* 0x00000000d70f72ca */ /* 0x000fc400000e0000 */
[----:B------:R-:W-:Y:S02]  /*ac50*/  LOP3.LUT R12, R12, R65, RZ, 0x3c, !PT ;  /* 0x000000410c0c7212 */ /* 0x000fe400078e3cff */
[----:B------:R-:W-:Y:S02]  /*ac60*/  LOP3.LUT R158, R53, R30, RZ, 0x3c, !PT ;  /* 0x0000001e359e7212 */ /* 0x000fe400078e3cff */
[C---:B------:R-:W-:Y:S02]  /*ac70*/  IADD3 R53, P5, R160.reuse, 0x3000, RZ ;  /* 0x00003000a0357810 */ /* 0x040fe40007fbe0ff */
[C---:B------:R-:W-:Y:S02]  /*ac80*/  IADD3 R61, P0, R160.reuse, 0x5000, RZ ;  /* 0x00005000a03d7810 */ /* 0x040fe40007f1e0ff */
[----:B------:R-:W-:Y:S02]  /*ac90*/  IADD3 R65, P1, R160, 0x6000, RZ ;  /* 0x00006000a0417810 */ /* 0x000fe40007f3e0ff */
[----:B------:R-:W-:Y:S01]  /*aca0*/  MOV R134, R134 ;  /* 0x0000008600867202 */ /* 0x000fe20000000f00 */
[----:B------:R1:W-:Y:S01]  /*acb0*/  STSM.16.M88.4 [R199], R24 ;  /* 0x00000018c7007844 */ /* 0x0003e20000000200 */
[----:B------:R-:W-:-:S02]  /*acc0*/  LOP3.LUT R52, R53, 0x380, RZ, 0xc0, !PT ;  /* 0x0000038035347812 */ /* 0x000fc400078ec0ff */
[----:B------:R-:W-:Y:S02]  /*acd0*/  LOP3.LUT R60, R61, 0x380, RZ, 0xc0, !PT ;  /* 0x000003803d3c7812 */ /* 0x000fe400078ec0ff */
[----:B------:R-:W-:Y:S02]  /*ace0*/  LOP3.LUT R64, R65, 0x380, RZ, 0xc0, !PT ;  /* 0x0000038041407812 */ /* 0x000fe400078ec0ff */
[----:B------:R-:W-:Y:S02]  /*acf0*/  LOP3.LUT R30, R57, 0x380, RZ, 0xc0, !PT ;  /* 0x00000380391e7812 */ /* 0x000fe400078ec0ff */
[----:B------:R-:W-:Y:S02]  /*ad00*/  IADD3 R135, RZ, -UR16, RZ ;  /* 0x80000010ff877c10 */ /* 0x000fe4000fffe0ff */
[----:B------:R-:W-:Y:S02]  /*ad10*/  LOP3.LUT R6, R107, 0x380, RZ, 0xc0, !PT ;  /* 0x000003806b067812 */ /* 0x000fe400078ec0ff */
[----:B------:R-:W-:Y:S01]  /*ad20*/  SHF.R.U64 R52, R52, 0x3, RZ ;  /* 0x0000000334347819 */ /* 0x000fe200000012ff */
[----:B0-----:R-:W-:Y:S01]  /*ad30*/  IMAD R135, R4, R135, UR15 ;  /* 0x0000000f04877e24 */ /* 0x001fe2000f8e0287 */
[----:B------:R-:W-:Y:S01]  /*ad40*/  SHF.R.U64 R60, R60, 0x3, RZ ;  /* 0x000000033c3c7819 */ /* 0x000fe200000012ff */
[----:B-1----:R-:W0:Y:S01]  /*ad50*/  LDC.64 R24, c[0x0][0xb98] ;  /* 0x0002e600ff187b82 */ /* 0x002e220000000a00 */
[----:B------:R-:W-:-:S02]  /*ad60*/  MOV R27, R8 ;  /* 0x00000008001b7202 */ /* 0x000fc40000000f00 */
[----:B------:R-:W-:Y:S02]  /*ad70*/  SHF.R.U64 R64, R64, 0x3, RZ ;  /* 0x0000000340407819 */ /* 0x000fe400000012ff */
[----:B------:R-:W-:Y:S02]  /*ad80*/  SHF.R.U64 R30, R30, 0x3, RZ ;  /* 0x000000031e1e7819 */ /* 0x000fe400000012ff */
[----:B------:R-:W-:Y:S01]  /*ad90*/  SHF.R.U64 R6, R6, 0x3, RZ ;  /* 0x0000000306067819 */ /* 0x000fe200000012ff */
[----:B------:R-:W1:Y:S01]  /*ada0*/  @P2 LDC R8, c[0x0][0xbec] ;  /* 0x0002fb00ff082b82 */ /* 0x000e620000000800 */
[----:B------:R-:W-:Y:S02]  /*adb0*/  F2FP.BF16.F32.PACK_AB R40, R41, R40 ;  /* 0x000000282928723e */ /* 0x000fe400000010ff */
[----:B------:R-:W-:Y:S02]  /*adc0*/  F2FP.BF16.F32.PACK_AB R41, R43, R42 ;  /* 0x0000002a2b29723e */ /* 0x000fe400000010ff */
[----:B------:R-:W-:Y:S01]  /*add0*/  LOP3.LUT R32, R32, R33, RZ, 0x3c, !PT ;  /* 0x0000002120207212 */ /* 0x000fe200078e3cff */
[--C-:B------:R-:W-:Y:S01]  /*ade0*/  IMAD.X R33, RZ, RZ, R161.reuse, P4 ;  /* 0x000000ffff217224 */ /* 0x100fe200020e06a1 */
[----:B------:R-:W-:Y:S01]  /*adf0*/  LOP3.LUT R52, R52, R53, RZ, 0x3c, !PT ;  /* 0x0000003534347212 */ /* 0x000fe200078e3cff */
[----:B------:R-:W2:Y:S01]  /*ae00*/  @P2 LDC R9, c[0x0][0xbf0] ;  /* 0x0002fc00ff092b82 */ /* 0x000ea20000000800 */
[----:B------:R-:W-:Y:S01]  /*ae10*/  LOP3.LUT R60, R60, R61, RZ, 0x3c, !PT ;  /* 0x0000003d3c3c7212 */ /* 0x000fe200078e3cff */
[--C-:B------:R-:W-:Y:S01]  /*ae20*/  IMAD.X R53, RZ, RZ, R161.reuse, P5 ;  /* 0x000000ffff357224 */ /* 0x100fe200028e06a1 */
[----:B------:R-:W-:Y:S01]  /*ae30*/  LOP3.LUT R64, R64, R65, RZ, 0x3c, !PT ;  /* 0x0000004140407212 */ /* 0x000fe200078e3cff */
[--C-:B------:R-:W-:Y:S01]  /*ae40*/  IMAD.X R65, RZ, RZ, R161.reuse, P1 ;  /* 0x000000ffff417224 */ /* 0x100fe200008e06a1 */
[----:B------:R-:W-:Y:S01]  /*ae50*/  LOP3.LUT R30, R30, R57, RZ, 0x3c, !PT ;  /* 0x000000391e1e7212 */ /* 0x000fe200078e3cff */
[----:B------:R-:W-:Y:S01]  /*ae60*/  IMAD.X R57, RZ, RZ, R161, P6 ;  /* 0x000000ffff397224 */ /* 0x000fe200030e06a1 */
[----:B------:R-:W-:Y:S01]  /*ae70*/  F2FP.BF16.F32.PACK_AB R43, R47, R46 ;  /* 0x0000002e2f2b723e */ /* 0x000fe200000010ff */
[----:B------:R-:W-:Y:S01]  /*ae80*/  IMAD R47, R135, 0x80, R223 ;  /* 0x00000080872f7824 */ /* 0x000fe200078e02df */
[----:B------:R-:W-:-:S02]  /*ae90*/  LOP3.LUT R6, R6, R107, RZ, 0x3c, !PT ;  /* 0x0000006b06067212 */ /* 0x000fc400078e3cff */
[----:B------:R-:W-:Y:S02]  /*aea0*/  IADD3.X R61, RZ, R161, RZ, P0, !PT ;  /* 0x000000a1ff3d7210 */ /* 0x000fe400007fe4ff */
[C---:B------:R-:W-:Y:S02]  /*aeb0*/  IADD3 R73, P4, R160.reuse, 0x9000, RZ ;  /* 0x00009000a0497810 */ /* 0x040fe40007f9e0ff */
[C---:B------:R-:W-:Y:S01]  /*aec0*/  IADD3 R107, P5, R160.reuse, 0xa000, RZ ;  /* 0x0000a000a06b7810 */ /* 0x040fe20007fbe0ff */
[----:B-1----:R-:W-:Y:S01]  /*aed0*/  @P2 IMAD.HI.U32 R8, R47, R8, RZ ;  /* 0x000000082f082227 */ /* 0x002fe200078e00ff */
[C---:B------:R-:W-:Y:S02]  /*aee0*/  IADD3 R111, P6, R160.reuse, 0xb000, RZ ;  /* 0x0000b000a06f7810 */ /* 0x040fe40007fde0ff */
[C---:B------:R-:W-:Y:S02]  /*aef0*/  IADD3 R115, P0, R160.reuse, 0xc000, RZ ;  /* 0x0000c000a0737810 */ /* 0x040fe40007f1e0ff */
[----:B------:R-:W-:-:S02]  /*af00*/  IADD3 R119, P1, R160, 0xd000, RZ ;  /* 0x0000d000a0777810 */ /* 0x000fc40007f3e0ff */
[----:B------:R-:W-:Y:S02]  /*af10*/  LOP3.LUT R72, R73, 0x380, RZ, 0xc0, !PT ;  /* 0x0000038049487812 */ /* 0x000fe400078ec0ff */
[----:B------:R-:W-:Y:S02]  /*af20*/  LOP3.LUT R106, R107, 0x380, RZ, 0xc0, !PT ;  /* 0x000003806b6a7812 */ /* 0x000fe400078ec0ff */
[----:B------:R-:W-:Y:S02]  /*af30*/  LOP3.LUT R110, R111, 0x380, RZ, 0xc0, !PT ;  /* 0x000003806f6e7812 */ /* 0x000fe400078ec0ff */
[----:B------:R-:W-:Y:S02]  /*af40*/  LOP3.LUT R114, R115, 0x380, RZ, 0xc0, !PT ;  /* 0x0000038073727812 */ /* 0x000fe400078ec0ff */
[----:B------:R-:W-:Y:S02]  /*af50*/  LOP3.LUT R118, R119, 0x380, RZ, 0xc0, !PT ;  /* 0x0000038077767812 */ /* 0x000fe400078ec0ff */
[----:B------:R-:W-:-:S02]  /*af60*/  LOP3.LUT R29, R160, 0x380, RZ, 0xc0, !PT ;  /* 0x00000380a01d7812 */ /* 0x000fc400078ec0ff */
[----:B------:R-:W-:Y:S01]  /*af70*/  F2FP.BF16.F32.PACK_AB R5, R35, R34 ;  /* 0x000000222305723e */ /* 0x000fe200000010ff */
[----:B------:R-:W-:Y:S01]  /*af80*/  IMAD.MOV.U32 R35, RZ, RZ, R47 ;  /* 0x000000ffff237224 */ /* 0x000fe200078e002f */
[----:B------:R-:W-:Y:S01]  /*af90*/  SHF.R.U64 R72, R72, 0x3, RZ ;  /* 0x0000000348487819 */ /* 0x000fe200000012ff */
[----:B0-----:R-:W-:Y:S01]  /*afa0*/  IMAD R34, R24, UR12, RZ ;  /* 0x0000000c18227c24 */ /* 0x001fe2000f8e02ff */
[----:B------:R-:W-:Y:S02]  /*afb0*/  SHF.R.U64 R106, R106, 0x3, RZ ;  /* 0x000000036a6a7819 */ /* 0x000fe400000012ff */
[----:B------:R-:W-:Y:S01]  /*afc0*/  SHF.R.U64 R110, R110, 0x3, RZ ;  /* 0x000000036e6e7819 */ /* 0x000fe200000012ff */
[----:B------:R-:W-:Y:S01]  /*afd0*/  IMAD R34, R25, UR14, R34 ;  /* 0x0000000e19227c24 */ /* 0x000fe2000f8e0222 */
[----:B------:R-:W-:Y:S01]  /*afe0*/  SHF.R.U64 R114, R114, 0x3, RZ ;  /* 0x0000000372727819 */ /* 0x000fe200000012ff */
[----:B------:R-:W-:Y:S01]  /*aff0*/  IMAD.WIDE.U32 R24, R24, UR14, R126 ;  /* 0x0000000e18187c25 */ /* 0x000fe2000f8e007e */
[----:B------:R-:W-:-:S02]  /*b000*/  SHF.R.U64 R118, R118, 0x3, RZ ;  /* 0x0000000376767819 */ /* 0x000fc400000012ff */
[----:B------:R-:W-:Y:S02]  /*b010*/  SHF.R.U64 R29, R29, 0x3, RZ ;  /* 0x000000031d1d7819 */ /* 0x000fe400000012ff */
[----:B------:R-:W-:Y:S02]  /*b020*/  MOV R26, R6 ;  /* 0x00000006001a7202 */ /* 0x000fe40000000f00 */
[----:B--2---:R-:W-:Y:S02]  /*b030*/  @P2 SHF.R.U32.HI R35, RZ, R9, R8 ;  /* 0x00000009ff232219 */ /* 0x004fe40000011608 */
[----:B------:R-:W-:Y:S02]  /*b040*/  MOV R15, R14 ;  /* 0x0000000e000f7202 */ /* 0x000fe40000000f00 */
[----:B------:R-:W-:Y:S02]  /*b050*/  F2FP.BF16.F32.PACK_AB R4, R175, R171 ;  /* 0x000000abaf04723e */ /* 0x000fe400000010ff */
[----:B------:R-:W-:-:S02]  /*b060*/  F2FP.BF16.F32.PACK_AB R6, R174, R36 ;  /* 0x00000024ae06723e */ /* 0x000fc400000010ff */
[----:B------:R-:W-:Y:S01]  /*b070*/  F2FP.BF16.F32.PACK_AB R7, R39, R38 ;  /* 0x000000262707723e */ /* 0x000fe200000010ff */
[----:B------:R-:W-:Y:S01]  /*b080*/  IMAD.MOV R39, RZ, RZ, -R35 ;  /* 0x000000ffff277224 */ /* 0x000fe200078e0a23 */
[----:B------:R-:W-:Y:S02]  /*b090*/  F2FP.BF16.F32.PACK_AB R48, R49, R48 ;  /* 0x000000303130723e */ /* 0x000fe400000010ff */
[----:B------:R-:W-:Y:S01]  /*b0a0*/  LOP3.LUT R72, R72, R73, RZ, 0x3c, !PT ;  /* 0x0000004948487212 */ /* 0x000fe200078e3cff */
[----:B------:R0:W-:Y:S01]  /*b0b0*/  STSM.16.M88.4 [R15], R4 ;  /* 0x000000040f007844 */ /* 0x0001e20000000200 */
[----:B------:R-:W-:Y:S01]  /*b0c0*/  LOP3.LUT R106, R106, R107, RZ, 0x3c, !PT ;  /* 0x0000006b6a6a7212 */ /* 0x000fe200078e3cff */
[--C-:B------:R-:W-:Y:S01]  /*b0d0*/  IMAD.X R107, RZ, RZ, R161.reuse, P5 ;  /* 0x000000ffff6b7224 */ /* 0x100fe200028e06a1 */
[----:B------:R-:W-:Y:S01]  /*b0e0*/  LOP3.LUT R110, R110, R111, RZ, 0x3c, !PT ;  /* 0x0000006f6e6e7212 */ /* 0x000fe200078e3cff */
[--C-:B------:R-:W-:Y:S01]  /*b0f0*/  IMAD.X R111, RZ, RZ, R161.reuse, P6 ;  /* 0x000000ffff6f7224 */ /* 0x100fe200030e06a1 */
[----:B------:R-:W-:Y:S01]  /*b100*/  LOP3.LUT R114, R114, R115, RZ, 0x3c, !PT ;  /* 0x0000007372727212 */ /* 0x000fe200078e3cff */
[----:B------:R-:W-:Y:S01]  /*b110*/  IMAD.X R115, RZ, RZ, R161, P0 ;  /* 0x000000ffff737224 */ /* 0x000fe200000e06a1 */
[----:B------:R-:W-:Y:S01]  /*b120*/  LOP3.LUT R118, R118, R119, RZ, 0x3c, !PT ;  /* 0x0000007776767212 */ /* 0x000fe200078e3cff */
[----:B------:R-:W-:Y:S01]  /*b130*/  IMAD R39, R198, R39, R47 ;  /* 0x00000027c6277224 */ /* 0x000fe200078e022f */
[----:B------:R-:W-:Y:S01]  /*b140*/  LOP3.LUT R28, R29, R160, RZ, 0x3c, !PT ;  /* 0x000000a01d1c7212 */ /* 0x000fe200078e3cff */
[----:B------:R-:W-:Y:S01]  /*b150*/  IMAD.MOV.U32 R29, RZ, RZ, R161 ;  /* 0x000000ffff1d7224 */ /* 0x000fe200078e00a1 */
[----:B------:R-:W-:-:S02]  /*b160*/  MOV R150, R150 ;  /* 0x0000009600967202 */ /* 0x000fc40000000f00 */
[----:B------:R-:W-:Y:S02]  /*b170*/  F2FP.BF16.F32.PACK_AB R42, R173, R44 ;  /* 0x0000002cad2a723e */ /* 0x000fe400000010ff */
[----:B------:R-:W-:Y:S02]  /*b180*/  F2FP.BF16.F32.PACK_AB R49, R51, R50 ;  /* 0x000000323331723e */ /* 0x000fe400000010ff */
[-C--:B------:R-:W-:Y:S01]  /*b190*/  IADD3.X R73, RZ, R161.reuse, RZ, P4, !PT ;  /* 0x000000a1ff497210 */ /* 0x080fe200027fe4ff */
[----:B------:R-:W-:Y:S01]  /*b1a0*/  STSM.16.M88.4 [R150], R40 ;  /* 0x0000002896007844 */ /* 0x000fe20000000200 */
[----:B------:R-:W-:Y:S02]  /*b1b0*/  IADD3.X R119, RZ, R161, RZ, P1, !PT ;  /* 0x000000a1ff777210 */ /* 0x000fe40000ffe4ff */
[----:B------:R-:W-:Y:S02]  /*b1c0*/  MOV R160, R10 ;  /* 0x0000000a00a07202 */ /* 0x000fe40000000f00 */
[----:B------:R-:W-:-:S02]  /*b1d0*/  MOV R158, R158 ;  /* 0x0000009e009e7202 */ /* 0x000fc40000000f00 */
[----:B------:R-:W-:Y:S02]  /*b1e0*/  F2FP.BF16.F32.PACK_AB R50, R197, R181 ;  /* 0x000000b5c532723e */ /* 0x000fe400000010ff */
[----:B------:R-:W-:Y:S02]  /*b1f0*/  F2FP.BF16.F32.PACK_AB R51, R55, R54 ;  /* 0x000000363733723e */ /* 0x000fe400000010ff */
[----:B------:R-:W-:Y:S02]  /*b200*/  MOV R161, R12 ;  /* 0x0000000c00a17202 */ /* 0x000fe40000000f00 */
[----:B------:R-:W-:Y:S01]  /*b210*/  MOV R156, R156 ;  /* 0x0000009c009c7202 */ /* 0x000fe20000000f00 */
[----:B------:R-:W-:Y:S01]  /*b220*/  STSM.16.M88.4 [R158], R48 ;  /* 0x000000309e007844 */ /* 0x000fe20000000200 */
[----:B------:R-:W-:Y:S02]  /*b230*/  F2FP.BF16.F32.PACK_AB R8, R196, R180 ;  /* 0x000000b4c408723e */ /* 0x000fe400000010ff */
[----:B------:R-:W-:-:S02]  /*b240*/  F2FP.BF16.F32.PACK_AB R9, R59, R58 ;  /* 0x0000003a3b09723e */ /* 0x000fc400000010ff */
[----:B------:R-:W-:Y:S02]  /*b250*/  F2FP.BF16.F32.PACK_AB R10, R195, R179 ;  /* 0x000000b3c30a723e */ /* 0x000fe400000010ff */
[----:B------:R-:W-:Y:S02]  /*b260*/  F2FP.BF16.F32.PACK_AB R11, R63, R62 ;  /* 0x0000003e3f0b723e */ /* 0x000fe400000010ff */
[----:B------:R-:W-:Y:S02]  /*b270*/  MOV R154, R154 ;  /* 0x0000009a009a7202 */ /* 0x000fe40000000f00 */
[----:B------:R-:W-:Y:S01]  /*b280*/  F2FP.BF16.F32.PACK_AB R12, R194, R178 ;  /* 0x000000b2c20c723e */ /* 0x000fe200000010ff */
[----:B------:R1:W-:Y:S01]  /*b290*/  STSM.16.M88.4 [R156], R8 ;  /* 0x000000089c007844 */ /* 0x0003e20000000200 */
[----:B------:R-:W-:Y:S02]  /*b2a0*/  F2FP.BF16.F32.PACK_AB R13, R67, R66 ;  /* 0x00000042430d723e */ /* 0x000fe400000010ff */
[----:B------:R-:W-:-:S02]  /*b2b0*/  F2FP.BF16.F32.PACK_AB R14, R193, R177 ;  /* 0x000000b1c10e723e */ /* 0x000fc400000010ff */
[----:B0-----:R-:W-:Y:S02]  /*b2c0*/  F2FP.BF16.F32.PACK_AB R15, R71, R70 ;  /* 0x00000046470f723e */ /* 0x001fe400000010ff */
[----:B------:R-:W-:Y:S02]  /*b2d0*/  MOV R152, R152 ;  /* 0x0000009800987202 */ /* 0x000fe40000000f00 */
[----:B------:R-:W-:Y:S01]  /*b2e0*/  F2FP.BF16.F32.PACK_AB R4, R192, R176 ;  /* 0x000000b0c004723e */ /* 0x000fe200000010ff */
[----:B------:R-:W-:Y:S01]  /*b2f0*/  STSM.16.M88.4 [R154], R12 ;  /* 0x0000000c9a007844 */ /* 0x000fe20000000200 */
[----:B------:R-:W-:Y:S02]  /*b300*/  F2FP.BF16.F32.PACK_AB R5, R75, R74 ;  /* 0x0000004a4b05723e */ /* 0x000fe400000010ff */
[----:B------:R-:W-:Y:S02]  /*b310*/  F2FP.BF16.F32.PACK_AB R6, R191, R76 ;  /* 0x0000004cbf06723e */ /* 0x000fe400000010ff */
[----:B------:R-:W-:-:S02]  /*b320*/  F2FP.BF16.F32.PACK_AB R7, R79, R78 ;  /* 0x0000004e4f07723e */ /* 0x000fc400000010ff */
[----:B-1----:R-:W-:Y:S02]  /*b330*/  IADD3 R8, P0, R35, R24, RZ ;  /* 0x0000001823087210 */ /* 0x002fe40007f1e0ff */
[----:B------:R-:W-:Y:S01]  /*b340*/  F2FP.BF16.F32.PACK_AB R80, R81, R80 ;  /* 0x000000505150723e */ /* 0x000fe200000010ff */
[----:B------:R0:W-:Y:S01]  /*b350*/  STSM.16.M88.4 [R152], R4 ;  /* 0x0000000498007844 */ /* 0x0001e20000000200 */
[----:B------:R-:W-:Y:S02]  /*b360*/  F2FP.BF16.F32.PACK_AB R81, R83, R82 ;  /* 0x000000525351723e */ /* 0x000fe400000010ff */
[----:B------:R-:W-:Y:S02]  /*b370*/  F2FP.BF16.F32.PACK_AB R88, R89, R88 ;  /* 0x000000585958723e */ /* 0x000fe400000010ff */
[----:B------:R-:W-:Y:S02]  /*b380*/  MOV R146, R146 ;  /* 0x0000009200927202 */ /* 0x000fe40000000f00 */
[----:B------:R-:W-:-:S02]  /*b390*/  F2FP.BF16.F32.PACK_AB R82, R190, R84 ;  /* 0x00000054be52723e */ /* 0x000fc400000010ff */
[----:B------:R-:W-:Y:S02]  /*b3a0*/  F2FP.BF16.F32.PACK_AB R83, R87, R86 ;  /* 0x000000565753723e */ /* 0x000fe400000010ff */
[----:B------:R-:W-:Y:S02]  /*b3b0*/  F2FP.BF16.F32.PACK_AB R89, R91, R90 ;  /* 0x0000005a5b59723e */ /* 0x000fe400000010ff */
[----:B------:R-:W-:Y:S01]  /*b3c0*/  F2FP.BF16.F32.PACK_AB R96, R97, R96 ;  /* 0x000000606160723e */ /* 0x000fe200000010ff */
[----:B------:R-:W-:Y:S01]  /*b3d0*/  STSM.16.M88.4 [R146], R80 ;  /* 0x0000005092007844 */ /* 0x000fe20000000200 */
[----:B------:R-:W-:Y:S02]  /*b3e0*/  MOV R142, R142 ;  /* 0x0000008e008e7202 */ /* 0x000fe40000000f00 */
[----:B0-----:R-:W-:Y:S02]  /*b3f0*/  SHF.R.S32.HI R4, RZ, 0x1f, R39 ;  /* 0x0000001fff047819 */ /* 0x001fe40000011427 */
[----:B------:R-:W-:-:S02]  /*b400*/  SHF.R.S32.HI R5, RZ, 0x1f, R35 ;  /* 0x0000001fff057819 */ /* 0x000fc40000011423 */
[----:B------:R-:W-:Y:S01]  /*b410*/  F2FP.BF16.F32.PACK_AB R90, R189, R92 ;  /* 0x0000005cbd5a723e */ /* 0x000fe200000010ff */
[----:B------:R-:W-:Y:S01]  /*b420*/  IMAD R4, R4, UR6, RZ ;  /* 0x0000000604047c24 */ /* 0x000fe2000f8e02ff */
[----:B------:R-:W-:Y:S02]  /*b430*/  IADD3.X R9, R5, R25, R34, P0, !PT ;  /* 0x0000001905097210 */ /* 0x000fe400007fe422 */
[----:B------:R-:W-:Y:S01]  /*b440*/  F2FP.BF16.F32.PACK_AB R91, R95, R94 ;  /* 0x0000005e5f5b723e */ /* 0x000fe200000010ff */
[----:B------:R-:W-:Y:S01]  /*b450*/  IMAD R11, R39, UR7, R4 ;  /* 0x00000007270b7c24 */ /* 0x000fe2000f8e0204 */
[----:B------:R-:W-:Y:S01]  /*b460*/  F2FP.BF16.F32.PACK_AB R97, R99, R98 ;  /* 0x000000626361723e */ /* 0x000fe200000010ff */
[----:B------:R-:W-:Y:S01]  /*b470*/  IMAD.WIDE.U32 R8, R39, UR6, R8 ;  /* 0x0000000627087c25 */ /* 0x000fe2000f8e0008 */
[----:B------:R-:W-:Y:S01]  /*b480*/  MOV R138, R138 ;  /* 0x0000008a008a7202 */ /* 0x000fe20000000f00 */
[----:B------:R-:W-:Y:S01]  /*b490*/  STSM.16.M88.4 [R142], R88 ;  /* 0x000000588e007844 */ /* 0x000fe20000000200 */
[----:B------:R-:W-:Y:S01]  /*b4a0*/  F2FP.BF16.F32.PACK_AB R98, R188, R100 ;  /* 0x00000064bc62723e */ /* 0x000fe200000010ff */
[----:B------:R-:W-:Y:S01]  /*b4b0*/  ULDC.64 UR6, c[0x0][0xb50] ;  /* 0x0002d40000067ab9 */ /* 0x000fe20000000a00 */
[----:B------:R-:W-:Y:S01]  /*b4c0*/  F2FP.BF16.F32.PACK_AB R99, R103, R102 ;  /* 0x000000666763723e */ /* 0x000fe200000010ff */
[----:B------:R-:W-:Y:S01]  /*b4d0*/  IMAD.IADD R9, R9, 0x1, R11 ;  /* 0x0000000109097824 */ /* 0x000fe200078e020b */
[----:B------:R-:W-:-:S02]  /*b4e0*/  F2FP.BF16.F32.PACK_AB R4, R187, R104 ;  /* 0x00000068bb04723e */ /* 0x000fc400000010ff */
[----:B------:R-:W-:Y:S01]  /*b4f0*/  F2FP.BF16.F32.PACK_AB R5, R3, R18 ;  /* 0x000000120305723e */ /* 0x000fe200000010ff */
[----:B------:R-:W-:Y:S01]  /*b500*/  STSM.16.M88.4 [R138], R96 ;  /* 0x000000608a007844 */ /* 0x000fe20000000200 */
[----:B------:R-:W-:Y:S01]  /*b510*/  F2FP.BF16.F32.PACK_AB R6, R186, R108 ;  /* 0x0000006cba06723e */ /* 0x000fe200000010ff */
[----:B------:R-:W-:Y:S01]  /*b520*/  IMAD R3, R198, UR5, RZ ;  /* 0x00000005c6037c24 */ /* 0x000fe2000f8e02ff */
[----:B------:R-:W-:Y:S02]  /*b530*/  F2FP.BF16.F32.PACK_AB R7, R37, R45 ;  /* 0x0000002d2507723e */ /* 0x000fe400000010ff */
[----:B------:R-:W-:Y:S02]  /*b540*/  F2FP.BF16.F32.PACK_AB R76, R185, R112 ;  /* 0x00000070b94c723e */ /* 0x000fe400000010ff */
[----:B------:R-:W-:Y:S01]  /*b550*/  F2FP.BF16.F32.PACK_AB R77, R77, R85 ;  /* 0x000000554d4d723e */ /* 0x000fe200000010ff */
[----:B------:R0:W-:Y:S01]  /*b560*/  STSM.16.M88.4 [R134], R4 ;  /* 0x0000000486007844 */ /* 0x0001e20000000200 */
[----:B------:R-:W-:-:S02]  /*b570*/  F2FP.BF16.F32.PACK_AB R78, R184, R116 ;  /* 0x00000074b84e723e */ /* 0x000fc400000010ff */
[----:B------:R-:W-:Y:S02]  /*b580*/  F2FP.BF16.F32.PACK_AB R79, R93, R101 ;  /* 0x000000655d4f723e */ /* 0x000fe400000010ff */
[----:B------:R-:W-:Y:S02]  /*b590*/  LEA R11, P3, R8, UR6, 0x2 ;  /* 0x00000006080b7c11 */ /* 0x000fe4000f8610ff */
[----:B------:R-:W-:Y:S01]  /*b5a0*/  F2FP.BF16.F32.PACK_AB R125, R121, R125 ;  /* 0x0000007d797d723e */ /* 0x000fe200000010ff */
[----:B------:R-:W-:Y:S01]  /*b5b0*/  STSM.16.M88.4 [R161], R76 ;  /* 0x0000004ca1007844 */ /* 0x000fe20000000200 */
[----:B------:R-:W-:Y:S02]  /*b5c0*/  F2FP.BF16.F32.PACK_AB R126, R133, R132 ;  /* 0x00000084857e723e */ /* 0x000fe400000010ff */
[----:B------:R-:W-:Y:S01]  /*b5d0*/  F2FP.BF16.F32.PACK_AB R127, R162, R163 ;  /* 0x000000a3a27f723e */ /* 0x000fe200000010ff */
[----:B------:R-:W-:Y:S01]  /*b5e0*/  SHFL.IDX PT, R24, R11, RZ, 0x1c1f ;  /* 0x001c1fff0b187589 */ /* 0x000fe200000e0000 */
[----:B------:R-:W-:-:S02]  /*b5f0*/  F2FP.BF16.F32.PACK_AB R136, R137, R136 ;  /* 0x000000888988723e */ /* 0x000fc400000010ff */
[----:B------:R-:W-:Y:S01]  /*b600*/  F2FP.BF16.F32.PACK_AB R137, R164, R165 ;  /* 0x000000a5a489723e */ /* 0x000fe200000010ff */
[----:B------:R-:W-:Y:S01]  /*b610*/  SHFL.IDX PT, R36, R11, 0x1, 0x1c1f ;  /* 0x003c1f000b247f89 */ /* 0x000fe200000e0000 */
[----:B0-----:R-:W-:Y:S02]  /*b620*/  F2FP.BF16.F32.PACK_AB R4, R183, R120 ;  /* 0x00000078b704723e */ /* 0x001fe400000010ff */
[----:B------:R-:W-:Y:S02]  /*b630*/  F2FP.BF16.F32.PACK_AB R5, R105, R109 ;  /* 0x0000006d6905723e */ /* 0x000fe400000010ff */
[----:B------:R-:W-:Y:S02]  /*b640*/  F2FP.BF16.F32.PACK_AB R6, R182, R124 ;  /* 0x0000007cb606723e */ /* 0x000fe400000010ff */
[----:B------:R-:W-:Y:S02]  /*b650*/  F2FP.BF16.F32.PACK_AB R7, R113, R117 ;  /* 0x000000757107723e */ /* 0x000fe400000010ff */
[----:B------:R-:W-:-:S02]  /*b660*/  F2FP.BF16.F32.PACK_AB R124, R129, R128 ;  /* 0x00000080817c723e */ /* 0x000fc400000010ff */
[----:B------:R-:W-:Y:S01]  /*b670*/  F2FP.BF16.F32.PACK_AB R138, R141, R140 ;  /* 0x0000008c8d8a723e */ /* 0x000fe200000010ff */
[----:B------:R-:W-:Y:S01]  /*b680*/  STSM.16.M88.4 [R160], R4 ;  /* 0x00000004a0007844 */ /* 0x000fe20000000200 */
[----:B------:R-:W-:Y:S02]  /*b690*/  F2FP.BF16.F32.PACK_AB R139, R166, R167 ;  /* 0x000000a7a68b723e */ /* 0x000fe400000010ff */
[----:B------:R-:W-:Y:S01]  /*b6a0*/  F2FP.BF16.F32.PACK_AB R144, R145, R144 ;  /* 0x000000909190723e */ /* 0x000fe200000010ff */
[----:B------:R-:W-:Y:S01]  /*b6b0*/  STSM.16.M88.4 [R27], R124 ;  /* 0x0000007c1b007844 */ /* 0x000fe20000000200 */
[----:B------:R-:W-:Y:S02]  /*b6c0*/  F2FP.BF16.F32.PACK_AB R145, R168, R169 ;  /* 0x000000a9a891723e */ /* 0x000fe400000010ff */
[----:B------:R-:W-:Y:S01]  /*b6d0*/  F2FP.BF16.F32.PACK_AB R146, R149, R148 ;  /* 0x000000949592723e */ /* 0x000fe200000010ff */
[----:B------:R0:W-:Y:S01]  /*b6e0*/  STSM.16.M88.4 [R26], R136 ;  /* 0x000000881a007844 */ /* 0x0001e20000000200 */
[----:B------:R-:W-:-:S02]  /*b6f0*/  F2FP.BF16.F32.PACK_AB R147, R170, R172 ;  /* 0x000000acaa93723e */ /* 0x000fc400000010ff */
[----:B------:R-:W-:Y:S02]  /*b700*/  LEA.HI.X R9, R8, UR7, R9, 0x2, P3 ;  /* 0x0000000708097c11 */ /* 0x000fe400098f1409 */
[----:B------:R-:W-:Y:S01]  /*b710*/  LEA R12, R135, R222, 0x7 ;  /* 0x000000de870c7211 */ /* 0x000fe200078e38ff */
[----:B------:R1:W-:Y:S01]  /*b720*/  STSM.16.M88.4 [R17], R144 ;  /* 0x0000009011007844 */ /* 0x0003e20000000200 */
[----:B------:R-:W-:-:S03]  /*b730*/  LOP3.LUT P0, RZ, R220, 0x3, RZ, 0xc0, !PT ;  /* 0x00000003dcff7812 */ /* 0x000fc6000780c0ff */
[----:B------:R-:W2:Y:S01]  /*b740*/  SHFL.IDX PT, R25, R9, RZ, 0x1c1f ;  /* 0x001c1fff09197589 */ /* 0x000ea200000e0000 */
[C---:B------:R-:W-:Y:S01]  /*b750*/  VIADD R10, R12.reuse, 0x8 ;  /* 0x000000080c0a7836 */ /* 0x040fe20000000000 */
[-C--:B------:R-:W-:Y:S01]  /*b760*/  ISETP.GE.OR P1, PT, R12, R3.reuse, P0 ;  /* 0x000000030c00720c */ /* 0x080fe20000726670 */
[----:B------:R-:W-:Y:S03]  /*b770*/  BAR.SYNC.DEFER_BLOCKING 0x1, 0x100 ;  /* 0x0044000000007b1d */ /* 0x000fe60000010000 */
[----:B------:R-:W-:-:S05]  /*b780*/  ISETP.GE.OR P0, PT, R10, R3, P0 ;  /* 0x000000030a00720c */ /* 0x000fca0000706670 */
[----:B0-----:R-:W0:Y:S01]  /*b790*/  LDC.64 R26, c[0x0][0xae0] ;  /* 0x0002b800ff1a7b82 */ /* 0x001e220000000a00 */
[----:B------:R-:W3:Y:S07]  /*b7a0*/  SHFL.IDX PT, R37, R9, 0x1, 0x1c1f ;  /* 0x003c1f0009257f89 */ /* 0x000eee00000e0000 */
[----:B-1----:R-:W1:Y:S01]  /*b7b0*/  @P2 LDC R17, c[0x0][0xbec] ;  /* 0x0002fb00ff112b82 */ /* 0x002e620000000800 */
[----:B--2---:R-:W-:Y:S04]  /*b7c0*/  @!P1 ST.E desc[UR36][R24.64], R2 ;  /* 0x0000000218009985 */ /* 0x004fe8000c101924 */
[----:B---3--:R2:W-:Y:S04]  /*b7d0*/  @!P0 ST.E desc[UR36][R36.64], R0 ;  /* 0x0000000024008985 */ /* 0x0085e8000c101924 */
[----:B------:R3:W5:Y:S01]  /*b7e0*/  LD.E.128 R12, desc[UR36][R20.64] ;  /* 0x00000024140c7980 */ /* 0x000762000c101d00 */
[----:B------:R-:W-:-:S02]  /*b7f0*/  UIMAD UR5, UR11, UR8, URZ ;  /* 0x000000080b0572a4 */ /* 0x000fc4000f8e023f */
[----:B------:R-:W-:Y:S01]  /*b800*/  UIMAD.WIDE.U32 UR6, UR10, UR8, URZ ;  /* 0x000000080a0672a5 */ /* 0x000fe2000f8e003f */
[----:B------:R4:W5:Y:S01]  /*b810*/  LD.E.128 R8, desc[UR36][R28.64] ;  /* 0x000000241c087980 */ /* 0x000962000c101d00 */
[----:B--2---:R-:W-:-:S03]  /*b820*/  IMAD R0, R213, 0x20, R218 ;  /* 0x00000020d5007824 */ /* 0x004fc600078e02da */
[----:B------:R-:W5:Y:S01]  /*b830*/  LD.E.128 R32, desc[UR36][R32.64] ;  /* 0x0000002420207980 */ /* 0x000f62000c101d00 */
[----:B---3--:R-:W2:Y:S01]  /*b840*/  @P2 LDC R21, c[0x0][0xbf0] ;  /* 0x0002fc00ff152b82 */ /* 0x008ea20000000800 */
[----:B------:R-:W-:Y:S01]  /*b850*/  LEA R2, R135, R0, 0x7 ;  /* 0x0000000087027211 */ /* 0x000fe200078e38ff */
[----:B------:R-:W-:Y:S01]  /*b860*/  UIMAD UR5, UR10, UR9, UR5 ;  /* 0x000000090a0572a4 */ /* 0x000fe2000f8e0205 */
[----:B------:R-:W5:Y:S02]  /*b870*/  LD.E.128 R52, desc[UR36][R52.64] ;  /* 0x0000002434347980 */ /* 0x000f64000c101d00 */
[----:B------:R-:W-:Y:S01]  /*b880*/  ULDC.64 UR8, c[0x0][0xaf0] ;  /* 0x0002bc0000087ab9 */ /* 0x000fe20000000a00 */
[----:B-1----:R-:W-:Y:S01]  /*b890*/  @P2 IMAD.HI.U32 R0, R2, R17, RZ ;  /* 0x0000001102002227 */ /* 0x002fe200078e00ff */
[----:B------:R-:W-:Y:S01]  /*b8a0*/  UIADD3 UR7, UR7, UR5, URZ ;  /* 0x0000000507077290 */ /* 0x000fe2000fffe03f */
[----:B------:R-:W5:Y:S01]  /*b8b0*/  LD.E.128 R56, desc[UR36][R56.64] ;  /* 0x0000002438387980 */ /* 0x000f62000c101d00 */
[----:B------:R-:W-:Y:S01]  /*b8c0*/  UIMAD UR5, UR12, UR8, URZ ;  /* 0x000000080c0572a4 */ /* 0x000fe2000f8e023f */
[----:B------:R-:W-:Y:S01]  /*b8d0*/  IMAD.MOV.U32 R17, RZ, RZ, R2 ;  /* 0x000000ffff117224 */ /* 0x000fe200078e0002 */
[----:B------:R-:W-:Y:S01]  /*b8e0*/  UIMAD.WIDE.U32 UR6, UR14, UR8, UR6 ;  /* 0x000000080e0672a5 */ /* 0x000fe2000f8e0006 */
[----:B------:R-:W5:Y:S01]  /*b8f0*/  LD.E.128 R60, desc[UR36][R60.64] ;  /* 0x000000243c3c7980 */ /* 0x000f62000c101d00 */
[----:B------:R-:W-:-:S03]  /*b900*/  UIMAD UR5, UR14, UR9, UR5 ;  /* 0x000000090e0572a4 */ /* 0x000fc6000f8e0205 */
[----:B------:R-:W5:Y:S04]  /*b910*/  LD.E.128 R64, desc[UR36][R64.64] ;  /* 0x0000002440407980 */ /* 0x000f68000c101d00 */
[----:B------:R-:W5:Y:S01]  /*b920*/  LD.E.128 R68, desc[UR36][R68.64] ;  /* 0x0000002444447980 */ /* 0x000f62000c101d00 */
[----:B--2---:R-:W-:-:S03]  /*b930*/  @P2 SHF.R.U32.HI R17, RZ, R21, R0 ;  /* 0x00000015ff112219 */ /* 0x004fc60000011600 */
[----:B------:R4:W5:Y:S01]  /*b940*/  LD.E.128 R4, desc[UR36][R30.64] ;  /* 0x000000241e047980 */ /* 0x000962000c101d00 */
[--C-:B------:R-:W-:Y:S01]  /*b950*/  SHF.R.S32.HI R21, RZ, 0x1f, R17.reuse ;  /* 0x0000001fff157819 */ /* 0x100fe20000011411 */
[----:B------:R-:W-:Y:S01]  /*b960*/  IMAD.MOV R25, RZ, RZ, -R17 ;  /* 0x000000ffff197224 */ /* 0x000fe200078e0a11 */
[----:B------:R-:W-:Y:S01]  /*b970*/  UIADD3 UR7, UR7, UR5, URZ ;  /* 0x0000000507077290 */ /* 0x000fe2000fffe03f */
[----:B------:R-:W5:Y:S02]  /*b980*/  LD.E.128 R72, desc[UR36][R72.64] ;  /* 0x0000002448487980 */ /* 0x000f64000c101d00 */
[----:B0-----:R-:W-:Y:S02]  /*b990*/  IMAD R0, R21, R26, RZ ;  /* 0x0000001a15007224 */ /* 0x001fe400078e02ff */
[----:B------:R-:W-:Y:S01]  /*b9a0*/  IMAD R21, R198, R25, R2 ;  /* 0x00000019c6157224 */ /* 0x000fe200078e0202 */
[----:B------:R-:W5:Y:S01]  /*b9b0*/  LD.E.128 R104, desc[UR36][R106.64] ;  /* 0x000000246a687980 */ /* 0x000f62000c101d00 */
[----:B------:R-:W-:Y:S01]  /*b9c0*/  R2UR UR9, R16 ;  /* 0x00000000100972ca */ /* 0x000fe200000e0000 */
[----:B------:R-:W-:-:S02]  /*b9d0*/  IMAD R25, R17, R27, R0 ;  /* 0x0000001b11197224 */ /* 0x000fc400078e0200 */
[----:B------:R-:W5:Y:S01]  /*b9e0*/  LD.E.128 R108, desc[UR36][R110.64] ;  /* 0x000000246e6c7980 */ /* 0x000f62000c101d00 */
[----:B------:R-:W-:Y:S01]  /*b9f0*/  IMAD.WIDE.U32 R16, R17, R26, UR6 ;  /* 0x0000000611107e25 */ /* 0x000fe2000f8e001a */
[----:B------:R-:W-:Y:S01]  /*ba00*/  SHF.R.S32.HI R0, RZ, 0x1f, R21 ;  /* 0x0000001fff007819 */ /* 0x000fe20000011415 */
[----:B------:R-:W-:Y:S01]  /*ba10*/  ULDC.64 UR6, c[0x0][0xad8] ;  /* 0x0002b60000067ab9 */ /* 0x000fe20000000a00 */
[----:B------:R-:W5:Y:S04]  /*ba20*/  LD.E.128 R112, desc[UR36][R114.64] ;  /* 0x0000002472707980 */ /* 0x000f68000c101d00 */
[----:B------:R-:W5:Y:S04]  /*ba30*/  LD.E.128 R116, desc[UR36][R118.64] ;  /* 0x0000002476747980 */ /* 0x000f68000c101d00 */
[----:B------:R-:W5:Y:S04]  /*ba40*/  LD.E.128 R120, desc[UR36][R122.64] ;  /* 0x000000247a787980 */ /* 0x000f68000c101d00 */
[----:B------:R-:W5:Y:S01]  /*ba50*/  LD.E.128 R128, desc[UR36][R130.64] ;  /* 0x0000002482807980 */ /* 0x000f62000c101d00 */
[----:B------:R-:W-:Y:S01]  /*ba60*/  @!PT LDS RZ, [RZ] ;  /* 0x00000000fffff984 */ /* 0x000fe20000000800 */
[----:B------:R-:W-:Y:S01]  /*ba70*/  @!PT LDS RZ, [RZ] ;  /* 0x00000000fffff984 */ /* 0x000fe20000000800 */
[----:B------:R-:W-:Y:S01]  /*ba80*/  @!PT LDS RZ, [RZ] ;  /* 0x00000000fffff984 */ /* 0x000fe20000000800 */
[----:B------:R-:W-:Y:S01]  /*ba90*/  @!PT LDS RZ, [RZ] ;  /* 0x00000000fffff984 */ /* 0x000fe20000000800 */
[----:B------:R0:W-:Y:S06]  /*baa0*/  MEMBAR.ALL.CTA ;  /* 0x0000000000007992 */ /* 0x0001ec0000008000 */
[----:B0-----:R-:W0:Y:S01]  /*bab0*/  FENCE.VIEW.ASYNC.S ;  /* 0x00000000000073c6 */ /* 0x001e220000000000 */
[----:B------:R-:W-:Y:S01]  /*bac0*/  IMAD.IADD R17, R17, 0x1, R25 ;  /* 0x0000000111117824 */ /* 0x000fe200078e0219 */
[----:B------:R-:W-:Y:S01]  /*bad0*/  R2UR UR10, R214 ;  /* 0x00000000d60a72ca */ /* 0x000fe200000e0000 */
[----:B------:R-:W-:Y:S01]  /*bae0*/  IMAD R2, R0, UR6, RZ ;  /* 0x0000000600027c24 */ /* 0x000fe2000f8e02ff */
[----:B------:R-:W-:Y:S01]  /*baf0*/  UIADD3 UR38, UR38, 0x1, URZ ;  /* 0x0000000126267890 */ /* 0x000fe2000fffe03f */
[----:B------:R-:W-:Y:S01]  /*bb00*/  LEA R18, R135, R218, 0x7 ;  /* 0x000000da87127211 */ /* 0x000fe200078e38ff */
[----:B------:R-:W-:Y:S01]  /*bb10*/  IMAD.WIDE.U32 R16, R21, UR6, R16 ;  /* 0x0000000615107c25 */ /* 0x000fe2000f8e0010 */
[----:B------:R-:W-:-:S02]  /*bb20*/  UIADD3 UR4, UR4, 0x38820, URZ ;  /* 0x0003882004047890 */ /* 0x000fc4000fffe03f */
[----:B------:R-:W-:Y:S01]  /*bb30*/  UISETP.NE.AND UP0, UPT, UR38, 0x2, UPT ;  /* 0x000000022600788c */ /* 0x000fe2000bf05270 */
[----:B------:R-:W-:Y:S01]  /*bb40*/  IMAD R25, R21, UR7, R2 ;  /* 0x0000000715197c24 */ /* 0x000fe2000f8e0202 */
[----:B------:R-:W-:Y:S01]  /*bb50*/  ULDC.64 UR6, c[0x0][0xa80] ;  /* 0x0002a00000067ab9 */ /* 0x000fe20000000a00 */
[-C--:B------:R-:W-:Y:S02]  /*bb60*/  ISETP.GE.AND P2, PT, R18, R3.reuse, PT ;  /* 0x000000031200720c */ /* 0x080fe40003f46270 */
[----:B------:R-:W-:Y:S01]  /*bb70*/  LEA R2, P3, R16, UR6, 0x1 ;  /* 0x0000000610027c11 */ /* 0x000fe2000f8608ff */
[----:B------:R-:W-:Y:S01]  /*bb80*/  IMAD.IADD R17, R17, 0x1, R25 ;  /* 0x0000000111117824 */ /* 0x000fe200078e0219 */
[----:B------:R-:W-:Y:S01]  /*bb90*/  USEL UR6, URZ, 0x1, UP0 ;  /* 0x000000013f067887 */ /* 0x000fe20008000000 */
[----:B------:R-:W-:Y:S01]  /*bba0*/  VIADD R0, R18, 0x20 ;  /* 0x0000002012007836 */ /* 0x000fe20000000000 */
[----:B------:R-:W-:Y:S01]  /*bbb0*/  UPRMT UR4, URZ, 0x654, UR4 ;  /* 0x000006543f047896 */ /* 0x000fe20008000004 */
[----:B------:R-:W-:Y:S01]  /*bbc0*/  ULDC UR5, c[0x0][0xc] ;  /* 0x0000030000057ab9 */ /* 0x000fe20000000800 */
[----:B------:R-:W-:Y:S01]  /*bbd0*/  ULOP3.LUT UR9, UR9, UR6, URZ, 0x3c, !UPT ;  /* 0x0000000609097292 */ /* 0x000fe2000f8e3c3f */
[----:B------:R-:W-:Y:S01]  /*bbe0*/  LEA.HI.X R17, R16, UR7, R17, 0x1, P3 ;  /* 0x0000000710117c11 */ /* 0x000fe200098f0c11 */
[----:B------:R-:W-:Y:S01]  /*bbf0*/  UIADD3 UR10, UR5, UR10, URZ ;  /* 0x0000000a050a7290 */ /* 0x000fe2000fffe03f */
[-C--:B------:R-:W-:Y:S01]  /*bc00*/  ISETP.GE.AND P1, PT, R0, R3.reuse, PT ;  /* 0x000000030000720c */ /* 0x080fe20003f26270 */
[----:B------:R-:W-:Y:S01]  /*bc10*/  VIADD R0, R18, 0x40 ;  /* 0x0000004012007836 */ /* 0x000fe20000000000 */
[----:B------:R-:W-:Y:S01]  /*bc20*/  USEL UR38, UR38, URZ, UP0 ;  /* 0x0000003f26267287 */ /* 0x000fe20008000000 */
[----:B0-----:R4:W0:Y:S01]  /*bc30*/  SHFL.IDX PT, R24, R2, RZ, 0x181f ;  /* 0x00181fff02187589 */ /* 0x00182200000e0000 */
[----:B------:R-:W-:Y:S01]  /*bc40*/  IMAD.U32 R16, RZ, RZ, UR9 ;  /* 0x00000009ff107e24 */ /* 0x000fe2000f8e00ff */
[----:B------:R-:W-:Y:S01]  /*bc50*/  MOV R214, UR10 ;  /* 0x0000000a00d67c02 */ /* 0x000fe20008000f00 */
[----:B------:R-:W-:Y:S01]  /*bc60*/  SYNCS.ARRIVE.TRANS64.RED.A1T0 RZ, [UR4], RZ ;  /* 0x000000ffffff79a7 */ /* 0x000fe20008100404 */
[----:B------:R4:W1:Y:S01]  /*bc70*/  SHFL.IDX PT, R25, R17, RZ, 0x181f ;  /* 0x00181fff11197589 */ /* 0x00086200000e0000 */
[----:B------:R-:W-:Y:S01]  /*bc80*/  BSSY B0, `(.L_x_31) ;  /* 0x0000015000007945 */ /* 0x000fe20003800000 */
[----:B------:R-:W-:-:S02]  /*bc90*/  ISETP.GE.AND P0, PT, R0, R3, PT ;  /* 0x000000030000720c */ /* 0x000fc40003f06270 */
[----:B------:R-:W-:Y:S02]  /*bca0*/  SHF.R.S32.HI R200, RZ, 0x1f, R23 ;  /* 0x0000001fffc87819 */ /* 0x000fe40000011417 */
[----:B------:R-:W-:Y:S01]  /*bcb0*/  SHF.R.S32.HI R201, RZ, 0x1f, R212 ;  /* 0x0000001fffc97819 */ /* 0x000fe200000114d4 */
[----:B------:R-:W-:Y:S08]  /*bcc0*/  @P2 BRA `(.L_x_32) ;  /* 0x0000000000402947 */ /* 0x000ff00003800000 */
[----:B------:R-:W-:Y:S02]  /*bcd0*/  ULDC UR4, c[0x0][0xac8] ;  /* 0x0002b20000047ab9 */ /* 0x000fe40000000800 */
[----:B------:R-:W-:Y:S02]  /*bce0*/  ISETP.GE.AND P4, PT, R212, UR4, PT ;  /* 0x00000004d4007c0c */ /* 0x000fe4000bf86270 */
[----:B------:R-:W-:Y:S02]  /*bcf0*/  ISETP.GE.AND P3, PT, R23, UR4, PT ;  /* 0x0000000417007c0c */ /* 0x000fe4000bf66270 */
[----:B------:R-:W-:Y:S02]  /*bd00*/  ISETP.GE.AND P2, PT, R22, UR4, PT ;  /* 0x0000000416007c0c */ /* 0x000fe4000bf46270 */
[----:B------:R-:W-:-:S07]  /*bd10*/  ISETP.GE.AND P5, PT, R19, UR4, PT ;  /* 0x0000000413007c0c */ /* 0x000fce000bfa6270 */
[----:B0-----:R-:W-:-:S04]  /*bd20*/  @!P4 LEA R26, P6, R212, R24, 0x1 ;  /* 0x00000018d41ac211 */ /* 0x001fc800078c08ff */
[----:B-1----:R-:W-:Y:S02]  /*bd30*/  @!P4 LEA.HI.X R27, R212, R25, R201, 0x1, P6 ;  /* 0x00000019d41bc211 */ /* 0x002fe400030f0cc9 */
[----:B----4-:R-:W-:Y:S01]  /*bd40*/  @!P3 LEA R28, P6, R23, R24, 0x1 ;  /* 0x00000018171cb211 */ /* 0x010fe200078c08ff */
[----:B------:R-:W-:-:S03]  /*bd50*/  @!P5 IMAD.WIDE R20, R19, 0x2, R24 ;  /* 0x000000021314d825 */ /* 0x000fc600078e0218 */
[-C--:B------:R-:W-:Y:S02]  /*bd60*/  @!P3 LEA.HI.X R29, R23, R25.reuse, R200, 0x1, P6 ;  /* 0x00000019171db211 */ /* 0x080fe400030f0cc8 */
[C---:B------:R-:W-:Y:S01]  /*bd70*/  @!P2 LEA R30, P6, R22.reuse, R24, 0x1 ;  /* 0x00000018161ea211 */ /* 0x040fe200078c08ff */
[----:B-----5:R2:W-:Y:S03]  /*bd80*/  @!P5 ST.E.128 desc[UR36][R20.64], R8 ;  /* 0x000000081400d985 */ /* 0x0205e6000c101d24 */
[----:B------:R-:W-:Y:S01]  /*bd90*/  @!P2 LEA.HI.X R31, R22, R25, R227, 0x1, P6 ;  /* 0x00000019161fa211 */ /* 0x000fe200030f0ce3 */
[----:B------:R2:W-:Y:S04]  /*bda0*/  @!P4 ST.E.128 desc[UR36][R26.64], R56 ;  /* 0x000000381a00c985 */ /* 0x0005e8000c101d24 */
[----:B------:R2:W-:Y:S04]  /*bdb0*/  @!P3 ST.E.128 desc[UR36][R28.64], R4 ;  /* 0x000000041c00b985 */ /* 0x0005e8000c101d24 */
[----:B------:R2:W-:Y:S02]  /*bdc0*/  @!P2 ST.E.128 desc[UR36][R30.64], R112 ;  /* 0x000000701e00a985 */ /* 0x0005e4000c101d24 */
.L_x_32:
[----:B------:R-:W-:Y:S05]  /*bdd0*/  BSYNC B0 ;  /* 0x0000000000007941 */ /* 0x000fea0003800000 */
.L_x_31:
[----:B--2--5:R2:W3:Y:S01]  /*bde0*/  SHFL.IDX PT, R7, R17, 0x1, 0x181f ;  /* 0x00381f0011077f89 */ /* 0x0244e200000e0000 */
[----:B------:R-:W-:Y:S03]  /*bdf0*/  BSSY B0, `(.L_x_33) ;  /* 0x0000013000007945 */ /* 0x000fe60003800000 */
[----:B------:R2:W0:Y:S01]  /*be00*/  SHFL.IDX PT, R6, R2, 0x1, 0x181f ;  /* 0x00381f0002067f89 */ /* 0x00042200000e0000 */
[----:B------:R-:W-:Y:S05]  /*be10*/  @P1 BRA `(.L_x_34) ;  /* 0x0000000000401947 */ /* 0x000fea0003800000 */
[----:B------:R-:W-:Y:S02]  /*be20*/  ULDC UR4, c[0x0][0xac8] ;  /* 0x0002b20000047ab9 */ /* 0x000fe40000000800 */
[----:B------:R-:W-:Y:S02]  /*be30*/  ISETP.GE.AND P3, PT, R212, UR4, PT ;  /* 0x00000004d4007c0c */ /* 0x000fe4000bf66270 */
[----:B------:R-:W-:Y:S02]  /*be40*/  ISETP.GE.AND P2, PT, R23, UR4, PT ;  /* 0x0000000417007c0c */ /* 0x000fe4000bf46270 */
[----:B------:R-:W-:Y:S02]  /*be50*/  ISETP.GE.AND P1, PT, R22, UR4, PT ;  /* 0x0000000416007c0c */ /* 0x000fe4000bf26270 */
[----:B------:R-:W-:-:S07]  /*be60*/  ISETP.GE.AND P4, PT, R19, UR4, PT ;  /* 0x0000000413007c0c */ /* 0x000fce000bf86270 */
[CC--:B0-----:R-:W-:Y:S02]  /*be70*/  @!P3 LEA R8, P6, R212.reuse, R6.reuse, 0x1 ;  /* 0x00000006d408b211 */ /* 0x0c1fe400078c08ff */
[-C--:B------:R-:W-:Y:S02]  /*be80*/  @!P2 LEA R10, P5, R23, R6.reuse, 0x1 ;  /* 0x00000006170aa211 */ /* 0x080fe400078a08ff */
[-C--:B---3--:R-:W-:Y:S02]  /*be90*/  @!P3 LEA.HI.X R9, R212, R7.reuse, R201, 0x1, P6 ;  /* 0x00000007d409b211 */ /* 0x088fe400030f0cc9 */
[C---:B------:R-:W-:Y:S01]  /*bea0*/  @!P1 LEA R20, P6, R22.reuse, R6, 0x1 ;  /* 0x0000000616149211 */ /* 0x040fe200078c08ff */
[----:B------:R-:W-:Y:S01]  /*beb0*/  @!P4 IMAD.WIDE R4, R19, 0x2, R6 ;  /* 0x000000021304c825 */ /* 0x000fe200078e0206 */
[-C--:B------:R-:W-:Y:S02]  /*bec0*/  @!P2 LEA.HI.X R11, R23, R7.reuse, R200, 0x1, P5 ;  /* 0x00000007170ba211 */ /* 0x080fe400028f0cc8 */
[----:B------:R-:W-:-:S02]  /*bed0*/  @!P1 LEA.HI.X R21, R22, R7, R227, 0x1, P6 ;  /* 0x0000000716159211 */ /* 0x000fc400030f0ce3 */
[----:B------:R0:W-:Y:S04]  /*bee0*/  @!P4 ST.E.128 desc[UR36][R4.64], R12 ;  /* 0x0000000c0400c985 */ /* 0x0001e8000c101d24 */
[----:B------:R0:W-:Y:S04]  /*bef0*/  @!P3 ST.E.128 desc[UR36][R8.64], R60 ;  /* 0x0000003c0800b985 */ /* 0x0001e8000c101d24 */
[----:B------:R0:W-:Y:S04]  /*bf00*/  @!P2 ST.E.128 desc[UR36][R10.64], R72 ;  /* 0x000000480a00a985 */ /* 0x0001e8000c101d24 */
[----:B------:R0:W-:Y:S02]  /*bf10*/  @!P1 ST.E.128 desc[UR36][R20.64], R116 ;  /* 0x0000007414009985 */ /* 0x0001e4000c101d24 */
.L_x_34:
[----:B------:R-:W-:Y:S05]  /*bf20*/  BSYNC B0 ;  /* 0x0000000000007941 */ /* 0x000fea0003800000 */
.L_x_33:
[----:B---3--:R3:W1:Y:S01]  /*bf30*/  SHFL.IDX PT, R7, R17, 0x2, 0x181f ;  /* 0x00581f0011077f89 */ /* 0x00866200000e0000 */
[----:B------:R-:W-:Y:S03]  /*bf40*/  BSSY B0, `(.L_x_35) ;  /* 0x0000013000007945 */ /* 0x000fe60003800000 */
[----:B0-----:R3:W0:Y:S01]  /*bf50*/  SHFL.IDX PT, R6, R2, 0x2, 0x181f ;  /* 0x00581f0002067f89 */ /* 0x00162200000e0000 */
[----:B------:R-:W-:Y:S05]  /*bf60*/  @P0 BRA `(.L_x_36) ;  /* 0x0000000000400947 */ /* 0x000fea0003800000 */
[----:B------:R-:W-:Y:S02]  /*bf70*/  ULDC UR4, c[0x0][0xac8] ;  /* 0x0002b20000047ab9 */ /* 0x000fe40000000800 */
[----:B------:R-:W-:Y:S02]  /*bf80*/  ISETP.GE.AND P4, PT, R212, UR4, PT ;  /* 0x00000004d4007c0c */ /* 0x000fe4000bf86270 */
[----:B------:R-:W-:Y:S02]  /*bf90*/  ISETP.GE.AND P5, PT, R23, UR4, PT ;  /* 0x0000000417007c0c */ /* 0x000fe4000bfa6270 */
[----:B------:R-:W-:Y:S02]  /*bfa0*/  ISETP.GE.AND P6, PT, R22, UR4, PT ;  /* 0x0000000416007c0c */ /* 0x000fe4000bfc6270 */
[----:B------:R-:W-:-:S07]  /*bfb0*/  ISETP.GE.AND P3, PT, R19, UR4, PT ;  /* 0x0000000413007c0c */ /* 0x000fce000bf66270 */
[-C--:B0-----:R-:W-:Y:S02]  /*bfc0*/  @!P4 LEA R8, P0, R212, R6.reuse, 0x1 ;  /* 0x00000006d408c211 */ /* 0x081fe400078008ff */
[-C--:B------:R-:W-:Y:S02]  /*bfd0*/  @!P5 LEA R10, P1, R23, R6.reuse, 0x1 ;  /* 0x00000006170ad211 */ /* 0x080fe400078208ff */
[----:B------:R-:W-:Y:S02]  /*bfe0*/  @!P6 LEA R12, P2, R22, R6, 0x1 ;  /* 0x00000006160ce211 */ /* 0x000fe400078408ff */
[----:B-1----:R-:W-:Y:S01]  /*bff0*/  @!P3 IMAD.WIDE R4, R19, 0x2, R6 ;  /* 0x000000021304b825 */ /* 0x002fe200078e0206 */
[-C--:B------:R-:W-:Y:S02]  /*c000*/  @!P4 LEA.HI.X R9, R212, R7.reuse, R201, 0x1, P0 ;  /* 0x00000007d409c211 */ /* 0x080fe400000f0cc9 */
[-C--:B------:R-:W-:Y:S02]  /*c010*/  @!P5 LEA.HI.X R11, R23, R7.reuse, R200, 0x1, P1 ;  /* 0x00000007170bd211 */ /* 0x080fe400008f0cc8 */
[----:B------:R-:W-:Y:S01]  /*c020*/  @!P6 LEA.HI.X R13, R22, R7, R227, 0x1, P2 ;  /* 0x00000007160de211 */ /* 0x000fe200010f0ce3 */
[----:B------:R0:W-:Y:S04]  /*c030*/  @!P3 ST.E.128 desc[UR36][R4.64], R32 ;  /* 0x000000200400b985 */ /* 0x0001e8000c101d24 */
[----:B------:R0:W-:Y:S04]  /*c040*/  @!P4 ST.E.128 desc[UR36][R8.64], R64 ;  /* 0x000000400800c985 */ /* 0x0001e8000c101d24 */
[----:B------:R0:W-:Y:S04]  /*c050*/  @!P5 ST.E.128 desc[UR36][R10.64], R104 ;  /* 0x000000680a00d985 */ /* 0x0001e8000c101d24 */
[----:B------:R0:W-:Y:S02]  /*c060*/  @!P6 ST.E.128 desc[UR36][R12.64], R120 ;  /* 0x000000780c00e985 */ /* 0x0001e4000c101d24 */
.L_x_36:
[----:B------:R-:W-:Y:S05]  /*c070*/  BSYNC B0 ;  /* 0x0000000000007941 */ /* 0x000fea0003800000 */
.L_x_35:
[----:B------:R-:W-:Y:S01]  /*c080*/  R2UR UR4, R219 ;  /* 0x00000000db0472ca */ /* 0x000fe200000e0000 */
[----:B------:R-:W-:Y:S01]  /*c090*/  VIADD R0, R18, 0x60 ;  /* 0x0000006012007836 */ /* 0x000fe20000000000 */
[----:B0-----:R0:W0:Y:S01]  /*c0a0*/  SHFL.IDX PT, R5, R17, 0x3, 0x181f ;  /* 0x00781f0011057f89 */ /* 0x00102200000e0000 */
[----:B------:R-:W-:Y:S03]  /*c0b0*/  BSSY B0, `(.L_x_37) ;  /* 0x0000016000007945 */ /* 0x000fe60003800000 */
[----:B------:R-:W-:Y:S01]  /*c0c0*/  ISETP.GE.AND P0, PT, R0, R3, PT ;  /* 0x000000030000720c */ /* 0x000fe20003f06270 */
[----:B------:R0:W0:Y:S06]  /*c0d0*/  SHFL.IDX PT, R4, R2, 0x3, 0x181f ;  /* 0x00781f0002047f89 */ /* 0x00002c00000e0000 */
[----:B------:R-:W-:-:S06]  /*c0e0*/  UIADD3 UR4, UR4, 0x1, URZ ;  /* 0x0000000104047890 */ /* 0x000fcc000fffe03f */
[----:B------:R-:W-:Y:S01]  /*c0f0*/  IMAD.U32 R219, RZ, RZ, UR4 ;  /* 0x00000004ffdb7e24 */ /* 0x000fe2000f8e00ff */
[----:B------:R-:W-:Y:S06]  /*c100*/  @P0 BRA `(.L_x_38) ;  /* 0x0000000000400947 */ /* 0x000fec0003800000 */
        /* <DEDUP_REMOVED lines=8> */
[----:B--234-:R-:W-:Y:S01]  /*c190*/  @!P3 IMAD.WIDE R2, R19, 0x2, R4 ;  /* 0x000000021302b825 */ /* 0x01cfe200078e0204 */
[-C--:B-1----:R-:W-:Y:S02]  /*c1a0*/  @!P4 LEA.HI.X R7, R212, R5.reuse, R201, 0x1, P0 ;  /* 0x00000005d407c211 */ /* 0x082fe400000f0cc9 */
[-C--:B------:R-:W-:Y:S02]  /*c1b0*/  @!P5 LEA.HI.X R9, R23, R5.reuse, R200, 0x1, P1 ;  /* 0x000000051709d211 */ /* 0x080fe400008f0cc8 */
[----:B------:R-:W-:Y:S01]  /*c1c0*/  @!P6 LEA.HI.X R11, R22, R5, R227, 0x1, P2 ;  /* 0x00000005160be211 */ /* 0x000fe200010f0ce3 */
[----:B------:R0:W-:Y:S04]  /*c1d0*/  @!P3 ST.E.128 desc[UR36][R2.64], R52 ;  /* 0x000000340200b985 */ /* 0x0001e8000c101d24 */
[----:B------:R0:W-:Y:S04]  /*c1e0*/  @!P4 ST.E.128 desc[UR36][R6.64], R68 ;  /* 0x000000440600c985 */ /* 0x0001e8000c101d24 */
[----:B------:R0:W-:Y:S04]  /*c1f0*/  @!P5 ST.E.128 desc[UR36][R8.64], R108 ;  /* 0x0000006c0800d985 */ /* 0x0001e8000c101d24 */
[----:B------:R0:W-:Y:S02]  /*c200*/  @!P6 ST.E.128 desc[UR36][R10.64], R128 ;  /* 0x000000800a00e985 */ /* 0x0001e4000c101d24 */
.L_x_38:
[----:B------:R-:W-:Y:S05]  /*c210*/  BSYNC B0 ;  /* 0x0000000000007941 */ /* 0x000fea0003800000 */
.L_x_37:
[----:B------:R-:W5:Y:S01]  /*c220*/  LDC R0, c[0x0][0xc34] ;  /* 0x00030d00ff007b82 */ /* 0x000f620000000800 */
[----:B------:R-:W-:-:S13]  /*c230*/  R2UR UR4, R214 ;  /* 0x00000000d60472ca */ /* 0x000fda00000e0000 */
[----:B-----5:R-:W-:-:S13]  /*c240*/  ISETP.LE.AND P0, PT, R0, UR4, PT ;  /* 0x0000000400007c0c */ /* 0x020fda000bf03270 */
[----:B------:R-:W-:Y:S05]  /*c250*/  @!P0 BRA `(.L_x_39) ;  /* 0xffffff4800b88947 */ /* 0x000fea000383ffff */
[----:B------:R-:W-:Y:S05]  /*c260*/  EXIT ;  /* 0x000000000000794d */ /* 0x000fea0003800000 */
.L_x_5:
[----:B------:R-:W-:-:S08]  /*c270*/  NOP ;  /* 0x0000000000007918 */ /* 0x000fd00000000000 */
[----:B0-----:R-:W0:-:S00]  /*c280*/  USETMAXREG.DEALLOC.CTAPOOL 0x28 ;  /* 0x00000028000079c8 */ /* 0x001e0000080e0500 */
[----:B------:R-:W1:Y:S01]  /*c290*/  S2UR UR9, SR_CTAID.X ;  /* 0x00000000000979c3 */ /* 0x000e620000002500 */
[----:B0-----:R-:W-:Y:S01]  /*c2a0*/  MOV R25, 0x1 ;  /* 0x0000000100197802 */ /* 0x001fe20000000f00 */
[----:B------:R-:W-:Y:S02]  /*c2b0*/  IMAD.MOV.U32 R22, RZ, RZ, RZ ;  /* 0x000000ffff167224 */ /* 0x000fe400078e00ff */
[----:B------:R-:W-:-:S04]  /*c2c0*/  IMAD.MOV.U32 R0, RZ, RZ, 0x1 ;  /* 0x00000001ff007424 */ /* 0x000fc800078e00ff */
[----:B------:R-:W1:Y:S02]  /*c2d0*/  LDC R2, c[0x0][0xc34] ;  /* 0x00030d00ff027b82 */ /* 0x000e640000000800 */
[----:B-1----:R-:W-:-:S13]  /*c2e0*/  ISETP.LE.AND P0, PT, R2, UR9, PT ;  /* 0x0000000902007c0c */ /* 0x002fda000bf03270 */
[----:B------:R-:W-:Y:S05]  /*c2f0*/  @P0 BRA `(.L_x_40) ;  /* 0x0000003400c40947 */ /* 0x000fea0003800000 */
[----:B------:R-:W2:Y:S01]  /*c300*/  LDL R3, [R1+0xc] ;  /* 0x00000c0001037983 */ /* 0x000ea20000100800 */
[----:B------:R-:W-:Y:S01]  /*c310*/  IMAD.SHL.U32 R26, R27, 0x8, RZ ;  /* 0x000000081b1a7824 */ /* 0x000fe200078e00ff */
[----:B------:R-:W-:Y:S01]  /*c320*/  ULDC.64 UR6, c[0x0][0x2f0] ;  /* 0x0000bc0000067ab9 */ /* 0x000fe20000000a00 */
[----:B------:R-:W-:Y:S01]  /*c330*/  ULDC.64 UR4, c[0x0][0x418] ;  /* 0x0001060000047ab9 */ /* 0x000fe20000000a00 */
[----:B------:R-:W-:Y:S01]  /*c340*/  ULDC UR8, c[0x0][0x2b8] ;  /* 0x0000ae0000087ab9 */ /* 0x000fe20000000800 */
[----:B------:R-:W-:Y:S01]  /*c350*/  UISETP.NE.U32.AND UP0, UPT, UR4, URZ, UPT ;  /* 0x0000003f0400728c */ /* 0x000fe2000bf05070 */
[C---:B------:R-:W-:Y:S01]  /*c360*/  LOP3.LUT R0, R26.reuse, 0x1f8, RZ, 0xc0, !PT ;  /* 0x000001f81a007812 */ /* 0x040fe200078ec0ff */
[----:B------:R-:W-:Y:S01]  /*c370*/  UMOV UR39, 0x400 ;  /* 0x0000040000277882 */ /* 0x000fe20000000000 */
[----:B------:R-:W-:Y:S01]  /*c380*/  LOP3.LUT R37, R26, 0x38, RZ, 0xc0, !PT ;  /* 0x000000381a257812 */ /* 0x000fe200078ec0ff */
[----:B------:R-:W-:Y:S01]  /*c390*/  UISETP.NE.AND.EX UP0, UPT, UR5, URZ, UPT, UP0 ;  /* 0x0000003f0500728c */ /* 0x000fe2000bf05300 */
[----:B------:R-:W-:Y:S01]  /*c3a0*/  LOP3.LUT R16, R16, 0xfffffffb, RZ, 0xc0, !PT ;  /* 0xfffffffb10107812 */ /* 0x000fe200078ec0ff */
[----:B------:R-:W-:Y:S01]  /*c3b0*/  ULDC UR4, c[0x0][0x424] ;  /* 0x0001090000047ab9 */ /* 0x000fe20000000800 */
[----:B------:R-:W-:Y:S01]  /*c3c0*/  SHF.R.U32.HI R34, RZ, 0x3, R27 ;  /* 0x00000003ff227819 */ /* 0x000fe2000001161b */
[----:B------:R-:W-:Y:S01]  /*c3d0*/  USEL UR4, UR4, 0x1, UP0 ;  /* 0x0000000104047887 */ /* 0x000fe20008000000 */
[----:B------:R-:W-:Y:S01]  /*c3e0*/  STL [R1], RZ ;  /* 0x000000ff01007387 */ /* 0x000fe20000100800 */
[----:B------:R-:W-:Y:S01]  /*c3f0*/  IMAD.U32 R36, RZ, RZ, UR9 ;  /* 0x00000009ff247e24 */ /* 0x000fe2000f8e00ff */
[----:B------:R-:W-:Y:S01]  /*c400*/  LOP3.LUT R34, R34, 0xf, RZ, 0xc0, !PT ;  /* 0x0000000f22227812 */ /* 0x000fe200078ec0ff */
[----:B------:R-:W-:Y:S01]  /*c410*/  UIMAD UR38, UR4, UR6, URZ ;  /* 0x00000006042672a4 */ /* 0x000fe2000f8e023f */
[----:B------:R-:W0:Y:S01]  /*c420*/  S2UR UR6, SR_CgaCtaId ;  /* 0x00000000000679c3 */ /* 0x000e220000008800 */
[----:B------:R-:W-:Y:S01]  /*c430*/  IMAD.MOV.U32 R25, RZ, RZ, 0x1 ;  /* 0x00000001ff197424 */ /* 0x000fe200078e00ff */
[----:B------:R-:W-:Y:S01]  /*c440*/  MOV R22, RZ ;  /* 0x000000ff00167202 */ /* 0x000fe20000000f00 */
[----:B------:R-:W-:Y:S01]  /*c450*/  UIADD3 UR4, UR38, 0x4f, URZ ;  /* 0x0000004f26047890 */ /* 0x000fe2000fffe03f */
[----:B------:R-:W-:Y:S01]  /*c460*/  ULDC UR40, c[0x0][0x448] ;  /* 0x0001120000287ab9 */ /* 0x000fe20000000800 */
[----:B------:R-:W-:-:S02]  /*c470*/  ULDC UR43, c[0x0][0xc] ;  /* 0x00000300002b7ab9 */ /* 0x000fc40000000800 */
[----:B------:R-:W-:-:S04]  /*c480*/  UIMAD.WIDE UR4, UR4, 0x66666667, URZ ;  /* 0x66666667040478a5 */ /* 0x000fc8000f8e023f */
[----:B------:R-:W-:-:S04]  /*c490*/  USHF.R.U32.HI UR4, URZ, 0x1f, UR5 ;  /* 0x0000001f3f047899 */ /* 0x000fc80008011605 */
[----:B------:R-:W-:-:S03]  /*c4a0*/  ULEA.HI.SX32 UR5, UR5, UR4, 0x1b ;  /* 0x0000000405057291 */ /* 0x000fc6000f8fda3f */
[----:B------:R-:W-:Y:S01]  /*c4b0*/  ULDC UR4, c[0x0][0x288] ;  /* 0x0000a20000047ab9 */ /* 0x000fe20000000800 */
[----:B------:R-:W-:Y:S02]  /*c4c0*/  UIADD3 UR44, UR5, -0x1, URZ ;  /* 0xffffffff052c7890 */ /* 0x000fe4000fffe03f */
[----:B------:R-:W-:Y:S02]  /*c4d0*/  UIMAD UR40, UR40, UR4, URZ ;  /* 0x00000004282872a4 */ /* 0x000fe4000f8e023f */
[----:B------:R-:W-:Y:S02]  /*c4e0*/  UIADD3 UR41, UR5, -0x2, URZ ;  /* 0xfffffffe05297890 */ /* 0x000fe4000fffe03f */
[----:B0-----:R-:W-:Y:S02]  /*c4f0*/  ULEA UR39, UR6, UR39, 0x18 ;  /* 0x0000002706277291 */ /* 0x001fe4000f8ec03f */
[----:B------:R-:W-:-:S06]  /*c500*/  UIMAD UR6, UR44, -0x50, UR38 ;  /* 0xffffffb02c0678a4 */ /* 0x000fcc000f8e0226 */
[----:B------:R-:W-:Y:S02]  /*c510*/  IADD3 R33, -R34, UR6, RZ ;  /* 0x0000000622217c10 */ /* 0x000fe4000fffe1ff */
[----:B--2---:R-:W-:Y:S02]  /*c520*/  R2UR UR10, R3 ;  /* 0x00000000030a72ca */ /* 0x004fe400000e0000 */
[----:B------:R-:W-:Y:S02]  /*c530*/  LOP3.LUT R3, R0, 0x38, R27, 0x78, !PT ;  /* 0x0000003800037812 */ /* 0x000fe400078e781b */
[----:B------:R-:W-:Y:S02]  /*c540*/  LOP3.LUT R0, R37, 0x40, RZ, 0xfc, !PT ;  /* 0x0000004025007812 */ /* 0x000fe400078efcff */
[----:B------:R-:W-:Y:S02]  /*c550*/  SHF.L.U32 R27, R27, 0x4, RZ ;  /* 0x000000041b1b7819 */ /* 0x000fe400000006ff */
[----:B------:R-:W-:-:S02]  /*c560*/  ISETP.GE.AND P2, PT, R0, UR7, PT ;  /* 0x0000000700007c0c */ /* 0x000fc4000bf46270 */
[C---:B------:R-:W-:Y:S02]  /*c570*/  ISETP.GE.AND P1, PT, R0.reuse, UR8, PT ;  /* 0x0000000800007c0c */ /* 0x040fe4000bf26270 */
[----:B------:R-:W-:Y:S01]  /*c580*/  ISETP.GE.AND P0, PT, R0, UR7, PT ;  /* 0x0000000700007c0c */ /* 0x000fe2000bf06270 */
[----:B------:R-:W-:Y:S01]  /*c590*/  ULOP3.LUT UR42, UR10, 0x2, URZ, 0xfc, !UPT ;  /* 0x000000020a2a7892 */ /* 0x000fe2000f8efc3f */
[----:B------:R-:W-:Y:S02]  /*c5a0*/  LOP3.LUT R0, R37, 0x80, RZ, 0xfc, !PT ;  /* 0x0000008025007812 */ /* 0x000fe400078efcff */
[----:B------:R-:W-:Y:S02]  /*c5b0*/  LOP3.LUT R27, R34, 0x70, R27, 0xf8, !PT ;  /* 0x00000070221b7812 */ /* 0x000fe400078ef81b */
[----:B------:R-:W-:-:S03]  /*c5c0*/  LOP3.LUT R26, R3, 0x200, R26, 0xf8, !PT ;  /* 0x00000200031a7812 */ /* 0x000fc600078ef81a */
[----:B------:R-:W-:Y:S02]  /*c5d0*/  @P2 LOP3.LUT R16, R16, 0x4, RZ, 0xfc, !PT ;  /* 0x0000000410102812 */ /* 0x000fe400078efcff */
[----:B------:R-:W-:Y:S02]  /*c5e0*/  ISETP.GE.AND P2, PT, R0, UR7, PT ;  /* 0x0000000700007c0c */ /* 0x000fe4000bf46270 */
[----:B------:R-:W-:-:S04]  /*c5f0*/  LOP3.LUT R16, R16, 0xffffdfff, RZ, 0xc0, !PT ;  /* 0xffffdfff10107812 */ /* 0x000fc800078ec0ff */
[----:B------:R-:W-:Y:S02]  /*c600*/  @P1 LOP3.LUT R16, R16, 0x2000, RZ, 0xfc, !PT ;  /* 0x0000200010101812 */ /* 0x000fe400078efcff */
[----:B------:R-:W-:Y:S02]  /*c610*/  ISETP.GE.AND P1, PT, R0, UR8, PT ;  /* 0x0000000800007c0c */ /* 0x000fe4000bf26270 */
[----:B------:R-:W-:-:S04]  /*c620*/  LOP3.LUT R16, R16, 0xffffffbf, RZ, 0xc0, !PT ;  /* 0xffffffbf10107812 */ /* 0x000fc800078ec0ff */
[----:B------:R-:W-:Y:S02]  /*c630*/  @P0 LOP3.LUT R16, R16, 0x40, RZ, 0xfc, !PT ;  /* 0x0000004010100812 */ /* 0x000fe400078efcff */
[----:B------:R-:W-:Y:S01]  /*c640*/  ISETP.GE.AND P0, PT, R0, UR7, PT ;  /* 0x0000000700007c0c */ /* 0x000fe2000bf06270 */
[----:B------:R-:W-:Y:S01]  /*c650*/  IMAD.U32 R0, RZ, RZ, UR44 ;  /* 0x0000002cff007e24 */ /* 0x000fe2000f8e00ff */
[----:B------:R-:W-:-:S03]  /*c660*/  LOP3.LUT R16, R16, 0xfffffffd, RZ, 0xc0, !PT ;  /* 0xfffffffd10107812 */ /* 0x000fc600078ec0ff */
[----:B------:R-:W-:Y:S01]  /*c670*/  IMAD R2, R0, 0x50, R27 ;  /* 0x0000005000027824 */ /* 0x000fe200078e021b */
[----:B------:R-:W-:Y:S02]  /*c680*/  @P2 LOP3.LUT R16, R16, 0x2, RZ, 0xfc, !PT ;  /* 0x0000000210102812 */ /* 0x000fe400078efcff */
[C---:B------:R-:W-:Y:S02]  /*c690*/  LOP3.LUT R0, R37.reuse, 0xc0, RZ, 0xfc, !PT ;  /* 0x000000c025007812 */ /* 0x040fe400078efcff */
[----:B------:R-:W-:Y:S01]  /*c6a0*/  LOP3.LUT R16, R16, 0xffffefff, RZ, 0xc0, !PT ;  /* 0xffffefff10107812 */ /* 0x000fe200078ec0ff */
[----:B------:R0:W-:Y:S01]  /*c6b0*/  STL [R1+0x8], R2 ;  /* 0x0000080201007387 */ /* 0x0001e20000100800 */
[----:B------:R-:W-:Y:S02]  /*c6c0*/  ISETP.GE.AND P2, PT, R37, UR7, PT ;  /* 0x0000000725007c0c */ /* 0x000fe4000bf46270 */
[----:B------:R-:W-:-:S04]  /*c6d0*/  @P1 LOP3.LUT R16, R16, 0x1000, RZ, 0xfc, !PT ;  /* 0x0000100010101812 */ /* 0x000fc800078efcff */
[----:B------:R-:W-:-:S04]  /*c6e0*/  LOP3.LUT R16, R16, 0xffffffdf, RZ, 0xc0, !PT ;  /* 0xffffffdf10107812 */ /* 0x000fc800078ec0ff */
[----:B------:R-:W-:Y:S02]  /*c6f0*/  @P0 LOP3.LUT R16, R16, 0x20, RZ, 0xfc, !PT ;  /* 0x0000002010100812 */ /* 0x000fe400078efcff */
[----:B------:R-:W-:Y:S02]  /*c700*/  ISETP.GE.AND P0, PT, R2, UR38, PT ;  /* 0x0000002602007c0c */ /* 0x000fe4000bf06270 */
[----:B------:R-:W-:Y:S02]  /*c710*/  LOP3.LUT R16, R16, 0xfffffffe, RZ, 0xc0, !PT ;  /* 0xfffffffe10107812 */ /* 0x000fe400078ec0ff */
[----:B------:R-:W-:Y:S02]  /*c720*/  ISETP.LT.U32.AND P1, PT, R27, 0x50, !P0 ;  /* 0x000000501b00780c */ /* 0x000fe40004721070 */
[----:B------:R-:W-:Y:S02]  /*c730*/  ISETP.GE.AND P0, PT, R0, UR7, PT ;  /* 0x0000000700007c0c */ /* 0x000fe4000bf06270 */
[----:B------:R-:W-:-:S02]  /*c740*/  LOP3.LUT R16, R16, 0xfffffbff, RZ, 0xc0, !PT ;  /* 0xfffffbff10107812 */ /* 0x000fc400078ec0ff */
[----:B0-----:R-:W-:-:S05]  /*c750*/  LEA R2, R26, UR39, 0x1 ;  /* 0x000000271a027c11 */ /* 0x001fca000f8e08ff */
[----:B------:R0:W-:Y:S02]  /*c760*/  STL [R1+0x4], R2 ;  /* 0x0000040201007387 */ /* 0x0001e40000100800 */
[----:B------:R-:W-:Y:S02]  /*c770*/  @P1 LOP3.LUT R16, R16, 0x400, RZ, 0xfc, !PT ;  /* 0x0000040010101812 */ /* 0x000fe400078efcff */
[----:B------:R-:W-:Y:S02]  /*c780*/  ISETP.GE.AND P1, PT, R0, UR8, PT ;  /* 0x0000000800007c0c */ /* 0x000fe4000bf26270 */
[----:B------:R-:W-:Y:S02]  /*c790*/  @P0 LOP3.LUT R16, R16, 0x1, RZ, 0xfc, !PT ;  /* 0x0000000110100812 */ /* 0x000fe400078efcff */
[----:B------:R-:W-:Y:S02]  /*c7a0*/  ISETP.GE.AND P0, PT, R0, UR7, PT ;  /* 0x0000000700007c0c */ /* 0x000fe4000bf06270 */
[----:B------:R-:W-:-:S07]  /*c7b0*/  LOP3.LUT R16, R16, 0xfffff7ff, RZ, 0xc0, !PT ;  /* 0xfffff7ff10107812 */ /* 0x000fce00078ec0ff */
[----:B------:R-:W-:Y:S02]  /*c7c0*/  @P1 LOP3.LUT R16, R16, 0x800, RZ, 0xfc, !PT ;  /* 0x0000080010101812 */ /* 0x000fe400078efcff */
[----:B------:R-:W-:Y:S02]  /*c7d0*/  ISETP.GE.AND P1, PT, R37, UR7, PT ;  /* 0x0000000725007c0c */ /* 0x000fe4000bf26270 */
[----:B------:R-:W-:-:S04]  /*c7e0*/  LOP3.LUT R16, R16, 0xffffffef, RZ, 0xc0, !PT ;  /* 0xffffffef10107812 */ /* 0x000fc800078ec0ff */
[----:B------:R-:W-:Y:S02]  /*c7f0*/  @P0 LOP3.LUT R16, R16, 0x10, RZ, 0xfc, !PT ;  /* 0x0000001010100812 */ /* 0x000fe400078efcff */
[----:B------:R-:W-:Y:S02]  /*c800*/  ISETP.GE.AND P0, PT, R37, UR8, PT ;  /* 0x0000000825007c0c */ /* 0x000fe4000bf06270 */
[----:B------:R-:W-:-:S04]  /*c810*/  LOP3.LUT R16, R16, 0xfffffff7, RZ, 0xc0, !PT ;  /* 0xfffffff710107812 */ /* 0x000fc800078ec0ff */
[----:B------:R-:W-:-:S04]  /*c820*/  @P2 LOP3.LUT R16, R16, 0x8, RZ, 0xfc, !PT ;  /* 0x0000000810102812 */ /* 0x000fc800078efcff */
[----:B------:R-:W-:-:S04]  /*c830*/  LOP3.LUT R16, R16, 0xffffbfff, RZ, 0xc0, !PT ;  /* 0xffffbfff10107812 */ /* 0x000fc800078ec0ff */
[----:B------:R-:W-:-:S04]  /*c840*/  LOP3.LUT R16, R16, 0xffffff7f, RZ, 0xc0, !PT ;  /* 0xffffff7f10107812 */ /* 0x000fc800078ec0ff */
[----:B------:R-:W-:-:S04]  /*c850*/  @P1 LOP3.LUT R16, R16, 0x80, RZ, 0xfc, !PT ;  /* 0x0000008010101812 */ /* 0x000fc800078efcff */
[----:B0-----:R-:W-:-:S07]  /*c860*/  @P0 LOP3.LUT R16, R16, 0x4000, RZ, 0xfc, !PT ;  /* 0x0000400010100812 */ /* 0x001fce00078efcff */
.L_x_77:
[----:B0-----:R-:W0:Y:S01]  /*c870*/  LDC R0, c[0x0][0xc38] ;  /* 0x00030e00ff007b82 */ /* 0x001e220000000800 */
[----:B------:R-:W-:Y:S01]  /*c880*/  IMAD.MOV.U32 R24, RZ, RZ, R36 ;  /* 0x000000ffff187224 */ /* 0x000fe200078e0024 */
[----:B------:R-:W-:Y:S05]  /*c890*/  YIELD ;  /* 0x0000000000007946 */ /* 0x000fea0003800000 */
[----:B------:R-:W-:Y:S01]  /*c8a0*/  ULDC.64 UR4, c[0x0][0xa28] ;  /* 0x00028a0000047ab9 */ /* 0x000fe20000000a00 */
[----:B------:R-:W-:Y:S01]  /*c8b0*/  IMAD.MOV.U32 R31, RZ, RZ, RZ ;  /* 0x000000ffff1f7224 */ /* 0x000fe200078e00ff */
[----:B0-----:R-:W-:-:S13]  /*c8c0*/  ISETP.NE.AND P0, PT, R0, 0x1, PT ;  /* 0x000000010000780c */ /* 0x001fda0003f05270 */
[----:B------:R-:W0:Y:S08]  /*c8d0*/  @P0 LDC R3, c[0x0][0xc3c] ;  /* 0x00030f00ff030b82 */ /* 0x000e300000000800 */
[----:B------:R-:W1:Y:S01]  /*c8e0*/  @P0 LDC R5, c[0x0][0xc40] ;  /* 0x00031000ff050b82 */ /* 0x000e620000000800 */
[----:B0-----:R-:W-:-:S05]  /*c8f0*/  @P0 IMAD.HI.U32 R0, R36, R3, RZ ;  /* 0x0000000324000227 */ /* 0x001fca00078e00ff */
[----:B-1----:R-:W-:Y:S02]  /*c900*/  @P0 SHF.R.U32.HI R24, RZ, R5, R0 ;  /* 0x00000005ff180219 */ /* 0x002fe40000011600 */
[----:B------:R-:W0:Y:S03]  /*c910*/  LDC R0, c[0x0][0xc44] ;  /* 0x00031100ff007b82 */ /* 0x000e260000000800 */
[----:B------:R-:W-:Y:S01]  /*c920*/  IMAD.MOV.U32 R23, RZ, RZ, R24 ;  /* 0x000000ffff177224 */ /* 0x000fe200078e0018 */
[----:B0-----:R-:W-:-:S13]  /*c930*/  ISETP.NE.AND P0, PT, R0, 0x1, PT ;  /* 0x000000010000780c */ /* 0x001fda0003f05270 */
[----:B------:R-:W0:Y:S02]  /*c940*/  @P0 LDC.64 R2, c[0x0][0xc48] ;  /* 0x00031200ff020b82 */ /* 0x000e240000000a00 */
[----:B0-----:R-:W-:-:S05]  /*c950*/  @P0 IMAD.HI.U32 R0, R24, R2, RZ ;  /* 0x0000000218000227 */ /* 0x001fca00078e00ff */
[----:B------:R-:W-:Y:S02]  /*c960*/  @P0 SHF.R.U32.HI R23, RZ, R3, R0 ;  /* 0x00000003ff170219 */ /* 0x000fe40000011600 */
[----:B------:R-:W-:-:S04]  /*c970*/  ISETP.NE.U32.AND P0, PT, RZ, UR4, PT ;  /* 0x00000004ff007c0c */ /* 0x000fc8000bf05070 */
[----:B------:R-:W-:-:S13]  /*c980*/  ISETP.NE.AND.EX P0, PT, RZ, UR5, PT, P0 ;  /* 0x00000005ff007c0c */ /* 0x000fda000bf05300 */
[----:B------:R-:W0:Y:S01]  /*c990*/  @P0 LDC.64 R2, c[0x0][0xa28] ;  /* 0x00028a00ff020b82 */ /* 0x000e220000000a00 */
[----:B------:R-:W-:-:S04]  /*c9a0*/  UIADD3 UR4, UR39, 0x24400, URZ ;  /* 0x0002440027047890 */ /* 0x000fc8000fffe03f */
[----:B------:R-:W-:Y:S01]  /*c9b0*/  ULOP3.LUT UP0, URZ, UR4, 0x3ff, URZ, 0xc0, !UPT ;  /* 0x000003ff043f7892 */ /* 0x000fe2000f80c03f */
[----:B0-----:R-:W-:-:S05]  /*c9c0*/  @P0 IMAD.WIDE R2, R23, 0x4, R2 ;  /* 0x0000000417020825 */ /* 0x001fca00078e0202 */
[----:B------:R0:W5:Y:S01]  /*c9d0*/  @P0 LDG.E R31, desc[UR36][R2.64] ;  /* 0x00000024021f0981 */ /* 0x000162000c1e1900 */
[----:B------:R-:W-:-:S13]  /*c9e0*/  PLOP3.LUT P0, PT, PT, PT, UP0, 0x80, 0x0 ;  /* 0x000000000000781c */ /* 0x000fda0003f0f008 */
[----:B0-----:R-:W-:Y:S05]  /*c9f0*/  @!P0 BRA `(.L_x_41) ;  /* 0x0000000000408947 */ /* 0x001fea0003800000 */
[----:B------:R-:W-:Y:S01]  /*ca00*/  MOV R2, 0x0 ;  /* 0x0000000000027802 */ /* 0x000fe20000000f00 */
[----:B------:R-:W-:Y:S01]  /*ca10*/  ULDC.64 UR4, c[0x4][0x138] ;  /* 0x01004e0000047ab9 */ /* 0x000fe20000000a00 */
[----:B------:R-:W-:Y:S01]  /*ca20*/  ULDC.64 UR6, c[0x4][0x140] ;  /* 0x0100500000067ab9 */ /* 0x000fe20000000a00 */
[----:B------:R-:W-:Y:S01]  /*ca30*/  MOV R4, UR4 ;  /* 0x0000000400047c02 */ /* 0x000fe20008000f00 */
[----:B------:R-:W-:Y:S01]  /*ca40*/  IMAD.U32 R5, RZ, RZ, UR5 ;  /* 0x00000005ff057e24 */ /* 0x000fe2000f8e00ff */
[----:B------:R-:W-:Y:S01]  /*ca50*/  ULDC.64 UR4, c[0x4][0x98] ;  /* 0x0100260000047ab9 */ /* 0x000fe20000000a00 */
[----:B------:R-:W0:Y:S01]  /*ca60*/  LDC.64 R2, c[0x4][R2] ;  /* 0x0100000002027b82 */ /* 0x000e220000000a00 */
[----:B------:R-:W-:Y:S01]  /*ca70*/  IMAD.U32 R6, RZ, RZ, UR6 ;  /* 0x00000006ff067e24 */ /* 0x000fe2000f8e00ff */
[----:B------:R-:W-:Y:S01]  /*ca80*/  MOV R10, UR4 ;  /* 0x00000004000a7c02 */ /* 0x000fe20008000f00 */
[----:B------:R-:W-:Y:S01]  /*ca90*/  IMAD.U32 R7, RZ, RZ, UR7 ;  /* 0x00000007ff077e24 */ /* 0x000fe2000f8e00ff */
[----:B------:R-:W-:Y:S01]  /*caa0*/  MOV R13, RZ ;  /* 0x000000ff000d7202 */ /* 0x000fe20000000f00 */
[----:B------:R-:W-:-:S02]  /*cab0*/  IMAD.U32 R11, RZ, RZ, UR5 ;  /* 0x00000005ff0b7e24 */ /* 0x000fc4000f8e00ff */
[----:B------:R-:W-:Y:S02]  /*cac0*/  IMAD.MOV.U32 R8, RZ, RZ, 0x70 ;  /* 0x00000070ff087424 */ /* 0x000fe400078e00ff */
[----:B------:R-:W-:-:S07]  /*cad0*/  IMAD.MOV.U32 R12, RZ, RZ, 0x1 ;  /* 0x00000001ff0c7424 */ /* 0x000fce00078e00ff */
[----:B------:R-:W-:-:S07]  /*cae0*/  LEPC R20, `(.L_x_41) ;  /* 0x000000001014794e */ /* 0x000fce0000000000 */
[----:B0----5:R-:W-:Y:S05]  /*caf0*/  CALL.ABS.NOINC R2 ;  /* 0x0000000002007343 */ /* 0x021fea0003c00000 */
.L_x_41:
[----:B------:R-:W-:-:S04]  /*cb00*/  UIADD3 UR4, UR39, 0x400, URZ ;  /* 0x0000040027047890 */ /* 0x000fc8000fffe03f */
[----:B------:R-:W-:-:S06]  /*cb10*/  ULOP3.LUT UP0, URZ, UR4, 0x3ff, URZ, 0xc0, !UPT ;  /* 0x000003ff043f7892 */ /* 0x000fcc000f80c03f */
[----:B------:R-:W-:-:S13]  /*cb20*/  PLOP3.LUT P0, PT, PT, PT, UP0, 0x80, 0x0 ;  /* 0x000000000000781c */ /* 0x000fda0003f0f008 */
[----:B------:R-:W-:Y:S05]  /*cb30*/  @!P0 BRA `(.L_x_42) ;  /* 0x00000000007c8947 */ /* 0x000fea0003800000 */
[----:B------:R-:W-:Y:S01]  /*cb40*/  MOV R17, 0x0 ;  /* 0x0000000000117802 */ /* 0x000fe20000000f00 */
[----:B------:R-:W-:Y:S01]  /*cb50*/  ULDC.64 UR6, c[0x4][0x138] ;  /* 0x01004e0000067ab9 */ /* 0x000fe20000000a00 */
[----:B------:R-:W-:Y:S01]  /*cb60*/  ULDC.64 UR8, c[0x4][0x140] ;  /* 0x0100500000087ab9 */ /* 0x000fe20000000a00 */
[----:B------:R-:W-:Y:S01]  /*cb70*/  ULDC.64 UR4, c[0x4][0xa0] ;  /* 0x0100280000047ab9 */ /* 0x000fe20000000a00 */
[----:B------:R0:W1:Y:S01]  /*cb80*/  LDC.64 R2, c[0x4][R17] ;  /* 0x0100000011027b82 */ /* 0x0000620000000a00 */
[----:B------:R-:W-:Y:S01]  /*cb90*/  IMAD.U32 R4, RZ, RZ, UR6 ;  /* 0x00000006ff047e24 */ /* 0x000fe2000f8e00ff */
[----:B------:R-:W-:Y:S01]  /*cba0*/  MOV R7, UR9 ;  /* 0x0000000900077c02 */ /* 0x000fe20008000f00 */
[----:B------:R-:W-:Y:S01]  /*cbb0*/  IMAD.U32 R5, RZ, RZ, UR7 ;  /* 0x00000007ff057e24 */ /* 0x000fe2000f8e00ff */
[----:B------:R-:W-:Y:S01]  /*cbc0*/  MOV R12, 0x1 ;  /* 0x00000001000c7802 */ /* 0x000fe20000000f00 */
[----:B------:R-:W-:Y:S02]  /*cbd0*/  IMAD.U32 R6, RZ, RZ, UR8 ;  /* 0x00000008ff067e24 */ /* 0x000fe4000f8e00ff */
[----:B------:R-:W-:-:S02]  /*cbe0*/  IMAD.U32 R10, RZ, RZ, UR4 ;  /* 0x00000004ff0a7e24 */ /* 0x000fc4000f8e00ff */
[----:B------:R-:W-:Y:S02]  /*cbf0*/  IMAD.U32 R11, RZ, RZ, UR5 ;  /* 0x00000005ff0b7e24 */ /* 0x000fe4000f8e00ff */
[----:B------:R-:W-:Y:S02]  /*cc00*/  IMAD.MOV.U32 R8, RZ, RZ, 0x70 ;  /* 0x00000070ff087424 */ /* 0x000fe400078e00ff */
[----:B0-----:R-:W-:-:S07]  /*cc10*/  IMAD.MOV.U32 R13, RZ, RZ, RZ ;  /* 0x000000ffff0d7224 */ /* 0x001fce00078e00ff */
[----:B------:R-:W-:-:S07]  /*cc20*/  LEPC R20, `(.L_x_43) ;  /* 0x000000001014794e */ /* 0x000fce0000000000 */
[----:B-1---5:R-:W-:Y:S05]  /*cc30*/  CALL.ABS.NOINC R2 ;  /* 0x0000000002007343 */ /* 0x022fea0003c00000 */
.L_x_43:
[----:B------:R0:W1:Y:S01]  /*cc40*/  LDC.64 R2, c[0x4][R17] ;  /* 0x0100000011027b82 */ /* 0x0000620000000a00 */
[----:B------:R-:W-:Y:S01]  /*cc50*/  ULDC.64 UR4, c[0x4][0x138] ;  /* 0x01004e0000047ab9 */ /* 0x000fe20000000a00 */
[----:B------:R-:W-:Y:S01]  /*cc60*/  ULDC.64 UR6, c[0x4][0x140] ;  /* 0x0100500000067ab9 */ /* 0x000fe20000000a00 */
[----:B------:R-:W-:Y:S01]  /*cc70*/  IMAD.U32 R4, RZ, RZ, UR4 ;  /* 0x00000004ff047e24 */ /* 0x000fe2000f8e00ff */
[----:B------:R-:W-:Y:S01]  /*cc80*/  MOV R6, UR6 ;  /* 0x0000000600067c02 */ /* 0x000fe20008000f00 */
[----:B------:R-:W-:Y:S01]  /*cc90*/  IMAD.U32 R5, RZ, RZ, UR5 ;  /* 0x00000005ff057e24 */ /* 0x000fe2000f8e00ff */
[----:B------:R-:W-:Y:S01]  /*cca0*/  ULDC.64 UR4, c[0x4][0xa8] ;  /* 0x01002a0000047ab9 */ /* 0x000fe20000000a00 */
[----:B------:R-:W-:Y:S01]  /*ccb0*/  IMAD.U32 R7, RZ, RZ, UR7 ;  /* 0x00000007ff077e24 */ /* 0x000fe2000f8e00ff */
[----:B------:R-:W-:Y:S01]  /*ccc0*/  MOV R8, 0x70 ;  /* 0x0000007000087802 */ /* 0x000fe20000000f00 */
[----:B------:R-:W-:Y:S02]  /*ccd0*/  IMAD.U32 R10, RZ, RZ, UR4 ;  /* 0x00000004ff0a7e24 */ /* 0x000fe4000f8e00ff */
[----:B------:R-:W-:-:S02]  /*cce0*/  IMAD.U32 R11, RZ, RZ, UR5 ;  /* 0x00000005ff0b7e24 */ /* 0x000fc4000f8e00ff */
[----:B------:R-:W-:Y:S02]  /*ccf0*/  IMAD.MOV.U32 R12, RZ, RZ, 0x1 ;  /* 0x00000001ff0c7424 */ /* 0x000fe400078e00ff */
[----:B0-----:R-:W-:-:S07]  /*cd00*/  IMAD.MOV.U32 R13, RZ, RZ, RZ ;  /* 0x000000ffff0d7224 */ /* 0x001fce00078e00ff */
[----:B------:R-:W-:-:S07]  /*cd10*/  LEPC R20, `(.L_x_42) ;  /* 0x000000001014794e */ /* 0x000fce0000000000 */
[----:B-1----:R-:W-:Y:S05]  /*cd20*/  CALL.ABS.NOINC R2 ;  /* 0x0000000002007343 */ /* 0x002fea0003c00000 */
.L_x_42:
[----:B------:R-:W-:Y:S01]  /*cd30*/  ULDC.64 UR4, c[0x0][0x9f8] ;  /* 0x00027e0000047ab9 */ /* 0x000fe20000000a00 */
[----:B------:R-:W-:Y:S01]  /*cd40*/  IMAD.MOV.U32 R30, RZ, RZ, R23 ;  /* 0x000000ffff1e7224 */ /* 0x000fe200078e0017 */
[----:B------:R-:W-:Y:S01]  /*cd50*/  ISETP.NE.U32.AND P0, PT, RZ, UR4, PT ;  /* 0x00000004ff007c0c */ /* 0x000fe2000bf05070 */
[----:B------:R-:W0:Y:S01]  /*cd60*/  LDC R8, c[0x0][0x430] ;  /* 0x00010c00ff087b82 */ /* 0x000e220000000800 */
[----:B------:R-:W-:Y:S01]  /*cd70*/  IADD3 R19, -R23, RZ, RZ ;  /* 0x000000ff17137210 */ /* 0x000fe20007ffe1ff */
[----:B------:R-:W-:Y:S01]  /*cd80*/  ULDC UR4, c[0x0][0xc44] ;  /* 0x0003110000047ab9 */ /* 0x000fe20000000800 */
[----:B------:R-:W-:-:S13]  /*cd90*/  ISETP.NE.AND.EX P0, PT, RZ, UR5, PT, P0 ;  /* 0x00000005ff007c0c */ /* 0x000fda000bf05300 */
[----:B------:R-:W1:Y:S02]  /*cda0*/  @P0 LDC.64 R2, c[0x0][0x9f8] ;  /* 0x00027e00ff020b82 */ /* 0x000e640000000a00 */
[----:B-1----:R-:W-:-:S05]  /*cdb0*/  @P0 IMAD.WIDE R2, R23, 0x4, R2 ;  /* 0x0000000417020825 */ /* 0x002fca00078e0202 */
[----:B------:R1:W5:Y:S01]  /*cdc0*/  @P0 LDG.E R30, desc[UR36][R2.64] ;  /* 0x00000024021e0981 */ /* 0x000362000c1e1900 */
[----:B------:R-:W-:Y:S01]  /*cdd0*/  UMOV UR5, 0xffffffff ;  /* 0xffffffff00057882 */ /* 0x000fe20000000000 */
[----:B------:R-:W-:Y:S02]  /*cde0*/  IMAD R19, R19, UR4, R24 ;  /* 0x0000000413137c24 */ /* 0x000fe4000f8e0218 */
[----:B0-----:R-:W-:Y:S05]  /*cdf0*/  BRA.DIV UR5, `(.L_x_44) ;  /* 0x0000003205547947 */ /* 0x001fea000b800000 */
.L_x_94:
[----:B------:R-:W2:Y:S01]  /*ce00*/  LDL R0, [R1+0x8] ;  /* 0x0000080001007983 */ /* 0x000ea20000100800 */
[----:B------:R-:W-:Y:S02]  /*ce10*/  ISETP.NE.AND P0, PT, R8, 0x1, PT ;  /* 0x000000010800780c */ /* 0x000fe40003f05270 */
[C---:B------:R-:W-:Y:S02]  /*ce20*/  LOP3.LUT P1, RZ, R16.reuse, 0x400, RZ, 0xc0, !PT ;  /* 0x0000040010ff7812 */ /* 0x040fe4000782c0ff */
[----:B-----5:R-:W-:Y:S02]  /*ce30*/  SHF.R.S32.HI R32, RZ, 0x1f, R30 ;  /* 0x0000001fff207819 */ /* 0x020fe4000001141e */
[----:B------:R-:W-:-:S07]  /*ce40*/  LOP3.LUT R16, R16, 0xfffffdff, RZ, 0xc0, !PT ;  /* 0xfffffdff10107812 */ /* 0x000fce00078ec0ff */
[----:B-1----:R-:W0:Y:S01]  /*ce50*/  @P0 LDC R3, c[0x0][0x434] ;  /* 0x00010d00ff030b82 */ /* 0x002e220000000800 */
[----:B------:R-:W-:-:S07]  /*ce60*/  @P0 LOP3.LUT R16, R16, 0x200, RZ, 0xfc, !PT ;  /* 0x0000020010100812 */ /* 0x000fce00078efcff */
[----:B------:R-:W1:Y:S08]  /*ce70*/  @P0 LDC R5, c[0x0][0x438] ;  /* 0x00010e00ff050b82 */ /* 0x000e700000000800 */
[----:B------:R-:W3:Y:S01]  /*ce80*/  @P1 LDC.64 R6, c[0x0][0x428] ;  /* 0x00010a00ff061b82 */ /* 0x000ee20000000a00 */
[----:B------:R-:W-:Y:S02]  /*ce90*/  LOP3.LUT R16, R16, 0xfffffeff, RZ, 0xc0, !PT ;  /* 0xfffffeff10107812 */ /* 0x000fe400078ec0ff */
[----:B------:R-:W-:Y:S01]  /*cea0*/  SHF.R.S32.HI R29, RZ, 0x1f, R19 ;  /* 0x0000001fff1d7819 */ /* 0x000fe20000011413 */
[----:B--2---:R-:W-:-:S04]  /*ceb0*/  IMAD.IADD R0, R0, 0x1, R31 ;  /* 0x0000000100007824 */ /* 0x004fc800078e021f */
[----:B0-----:R-:W-:-:S04]  /*cec0*/  @P0 IMAD.HI.U32 R2, R0, R3, RZ ;  /* 0x0000000300020227 */ /* 0x001fc800078e00ff */
[----:B------:R-:W-:Y:S01]  /*ced0*/  IMAD.MOV.U32 R9, RZ, RZ, R0 ;  /* 0x000000ffff097224 */ /* 0x000fe200078e0000 */
[----:B-1----:R-:W-:Y:S01]  /*cee0*/  @P0 SHF.R.U32.HI R9, RZ, R5, R2 ;  /* 0x00000005ff090219 */ /* 0x002fe20000011602 */
[----:B---3--:R-:W-:Y:S01]  /*cef0*/  @P1 IMAD R2, R32, R6, RZ ;  /* 0x0000000620021224 */ /* 0x008fe200078e02ff */
[----:B------:R-:W0:Y:S02]  /*cf00*/  @P1 LDC.64 R4, c[0x0][0x418] ;  /* 0x00010600ff041b82 */ /* 0x000e240000000a00 */
[--C-:B------:R-:W-:Y:S01]  /*cf10*/  @P1 SHF.R.S32.HI R3, RZ, 0x1f, R9.reuse ;  /* 0x0000001fff031819 */ /* 0x100fe20000011409 */
[----:B------:R-:W-:Y:S02]  /*cf20*/  @P1 IMAD R7, R30, R7, R2 ;  /* 0x000000071e071224 */ /* 0x000fe400078e0202 */
[----:B------:R-:W-:-:S04]  /*cf30*/  @P1 IMAD.MOV.U32 R2, RZ, RZ, R9 ;  /* 0x000000ffff021224 */ /* 0x000fc800078e0009 */
[----:B------:R-:W-:-:S04]  /*cf40*/  @P1 IMAD.WIDE.U32 R2, R30, R6, R2 ;  /* 0x000000061e021225 */ /* 0x000fc800078e0002 */
[----:B------:R-:W-:Y:S01]  /*cf50*/  IMAD.MOV.U32 R6, RZ, RZ, RZ ;  /* 0x000000ffff067224 */ /* 0x000fe200078e00ff */
[----:B------:R-:W-:Y:S02]  /*cf60*/  @P1 IADD3 R3, R3, R7, RZ ;  /* 0x0000000703031210 */ /* 0x000fe40007ffe0ff */
[----:B0-----:R-:W-:-:S04]  /*cf70*/  @P1 LEA R4, P0, R2, R4, 0x2 ;  /* 0x0000000402041211 */ /* 0x001fc800078010ff */
[----:B------:R-:W-:Y:S01]  /*cf80*/  @P1 LEA.HI.X R5, R2, R5, R3, 0x2, P0 ;  /* 0x0000000502051211 */ /* 0x000fe200000f1403 */
[----:B------:R-:W-:-:S04]  /*cf90*/  IMAD.MOV R3, RZ, RZ, -R9 ;  /* 0x000000ffff037224 */ /* 0x000fc800078e0a09 */
[----:B------:R0:W5:Y:S02]  /*cfa0*/  @P1 LDG.E R6, desc[UR36][R4.64] ;  /* 0x0000002404061981 */ /* 0x000164000c1e1900 */
[----:B0-----:R-:W-:Y:S02]  /*cfb0*/  IMAD R5, R8, R3, R0 ;  /* 0x0000000308057224 */ /* 0x001fe400078e0200 */
[----:B------:R-:W-:-:S05]  /*cfc0*/  IMAD.U32 R0, RZ, RZ, UR42 ;  /* 0x0000002aff007e24 */ /* 0x000fca000f8e00ff */
[----:B------:R-:W-:-:S13]  /*cfd0*/  ISETP.NE.AND P0, PT, R0, 0x3, PT ;  /* 0x000000030000780c */ /* 0x000fda0003f05270 */
[----:B------:R-:W-:Y:S01]  /*cfe0*/  @P0 LOP3.LUT R16, R16, 0x100, RZ, 0xfc, !PT ;  /* 0x0000010010100812 */ /* 0x000fe200078efcff */
[----:B------:R-:W-:Y:S06]  /*cff0*/  @!P0 BRA `(.L_x_45) ;  /* 0x0000000000048947 */ /* 0x000fec0003800000 */
[----:B------:R-:W-:Y:S01]  /*d000*/  BPT.TRAP 0x1 ;  /* 0x000000040000795c */ /* 0x000fe20000300000 */
.L_x_45:
[----:B------:R-:W-:Y:S01]  /*d010*/  SHF.R.S32.HI R7, RZ, 0x1f, R5 ;  /* 0x0000001fff077819 */ /* 0x000fe20000011405 */
[----:B------:R-:W-:Y:S01]  /*d020*/  ULDC.64 UR4, c[0x0][0x328] ;  /* 0x0000ca0000047ab9 */ /* 0x000fe20000000a00 */
[----:B-----5:R-:W-:Y:S01]  /*d030*/  SHF.R.S32.HI R4, RZ, 0x1f, R6 ;  /* 0x0000001fff047819 */ /* 0x020fe20000011406 */
[----:B------:R-:W-:Y:S01]  /*d040*/  IMAD.WIDE.U32 R2, R5, UR4, RZ ;  /* 0x0000000405027c25 */ /* 0x000fe2000f8e00ff */
[----:B------:R-:W-:Y:S03]  /*d050*/  BSSY B0, `(.L_x_46) ;  /* 0x0000015000007945 */ /* 0x000fe60003800000 */
[----:B------:R-:W-:-:S04]  /*d060*/  IMAD R0, R7, UR4, RZ ;  /* 0x0000000407007c24 */ /* 0x000fc8000f8e02ff */
[----:B------:R-:W-:Y:S01]  /*d070*/  IMAD R9, R5, UR5, R0 ;  /* 0x0000000505097c24 */ /* 0x000fe2000f8e0200 */
[----:B------:R-:W-:-:S04]  /*d080*/  ULDC.64 UR4, c[0x0][0x338] ;  /* 0x0000ce0000047ab9 */ /* 0x000fc80000000a00 */
[----:B------:R-:W-:Y:S01]  /*d090*/  IADD3 R3, R3, R9, RZ ;  /* 0x0000000903037210 */ /* 0x000fe20007ffe0ff */
[----:B------:R-:W-:-:S04]  /*d0a0*/  IMAD R9, R4, UR4, RZ ;  /* 0x0000000404097c24 */ /* 0x000fc8000f8e02ff */
[C---:B------:R-:W-:Y:S02]  /*d0b0*/  IMAD R9, R6.reuse, UR5, R9 ;  /* 0x0000000506097c24 */ /* 0x040fe4000f8e0209 */
[----:B------:R-:W-:Y:S01]  /*d0c0*/  IMAD.WIDE.U32 R2, R6, UR4, R2 ;  /* 0x0000000406027c25 */ /* 0x000fe2000f8e0002 */
[----:B------:R-:W-:-:S03]  /*d0d0*/  ULDC.64 UR4, c[0x0][0x330] ;  /* 0x0000cc0000047ab9 */ /* 0x000fc60000000a00 */
[----:B------:R-:W-:Y:S02]  /*d0e0*/  IMAD.IADD R3, R3, 0x1, R9 ;  /* 0x0000000103037824 */ /* 0x000fe400078e0209 */
[----:B------:R-:W-:Y:S02]  /*d0f0*/  IMAD R0, R29, UR4, RZ ;  /* 0x000000041d007c24 */ /* 0x000fe4000f8e02ff */
[----:B------:R-:W-:-:S04]  /*d100*/  IMAD.WIDE.U32 R2, R19, UR4, R2 ;  /* 0x0000000413027c25 */ /* 0x000fc8000f8e0002 */
[----:B------:R-:W-:Y:S01]  /*d110*/  IMAD R9, R19, UR5, R0 ;  /* 0x0000000513097c24 */ /* 0x000fe2000f8e0200 */
[----:B------:R-:W-:Y:S01]  /*d120*/  ULDC.64 UR4, c[0x0][0x318] ;  /* 0x0000c60000047ab9 */ /* 0x000fe20000000a00 */
[----:B------:R-:W-:Y:S02]  /*d130*/  LEA R0, R22, UR39, 0x3 ;  /* 0x0000002716007c11 */ /* 0x000fe4000f8e18ff */
[----:B------:R-:W-:Y:S01]  /*d140*/  LEA R17, P0, R2, UR4, 0x1 ;  /* 0x0000000402117c11 */ /* 0x000fe2000f8008ff */
[----:B------:R-:W-:-:S05]  /*d150*/  IMAD.IADD R3, R3, 0x1, R9 ;  /* 0x0000000103037824 */ /* 0x000fca00078e0209 */
[----:B------:R-:W-:Y:S02]  /*d160*/  LEA.HI.X R18, R2, UR5, R3, 0x1, P0 ;  /* 0x0000000502127c11 */ /* 0x000fe400080f0c03 */
[----:B------:R-:W-:-:S04]  /*d170*/  SHF.L.U32 R3, R25, 0x1f, RZ ;  /* 0x0000001f19037819 */ /* 0x000fc800000006ff */
[----:B------:R-:W0:Y:S02]  /*d180*/  SYNCS.PHASECHK.TRANS64.TRYWAIT P0, [R0+URZ+0x38840], R3 ;  /* 0x03884003000075a7 */ /* 0x000e24000800017f */
[----:B0-----:R-:W-:Y:S05]  /*d190*/  @!P0 BRA `(.L_x_47) ;  /* 0x0000002c00a08947 */ /* 0x001fea0003800000 */
.L_x_95:
[----:B------:R-:W-:Y:S05]  /*d1a0*/  BSYNC B0 ;  /* 0x0000000000007941 */ /* 0x000fea0003800000 */
.L_x_46:
[----:B------:R-:W-:Y:S02]  /*d1b0*/  ULDC.64 UR4, c[0x0][0x300] ;  /* 0x0000c00000047ab9 */ /* 0x000fe40000000a00 */
[----:B------:R-:W-:-:S04]  /*d1c0*/  IMAD R2, R7, UR4, RZ ;  /* 0x0000000407027c24 */ /* 0x000fc8000f8e02ff */
[C---:B------:R-:W-:Y:S02]  /*d1d0*/  IMAD R7, R5.reuse, UR5, R2 ;  /* 0x0000000505077c24 */ /* 0x040fe4000f8e0202 */
[----:B0-----:R-:W-:Y:S01]  /*d1e0*/  IMAD.WIDE.U32 R2, R5, UR4, RZ ;  /* 0x0000000405027c25 */ /* 0x001fe2000f8e00ff */
[----:B------:R-:W-:-:S03]  /*d1f0*/  ULDC.64 UR4, c[0x0][0x310] ;  /* 0x0000c40000047ab9 */ /* 0x000fc60000000a00 */
[----:B------:R-:W-:Y:S02]  /*d200*/  IMAD.IADD R3, R3, 0x1, R7 ;  /* 0x0000000103037824 */ /* 0x000fe400078e0207 */
[----:B------:R-:W-:Y:S02]  /*d210*/  IMAD R5, R4, UR4, RZ ;  /* 0x0000000404057c24 */ /* 0x000fe4000f8e02ff */
[----:B------:R-:W-:-:S04]  /*d220*/  IMAD.WIDE.U32 R2, R6, UR4, R2 ;  /* 0x0000000406027c25 */ /* 0x000fc8000f8e0002 */
[----:B------:R-:W-:Y:S01]  /*d230*/  IMAD R5, R6, UR5, R5 ;  /* 0x0000000506057c24 */ /* 0x000fe2000f8e0205 */
[----:B------:R-:W-:Y:S02]  /*d240*/  ULDC.64 UR4, c[0x0][0x308] ;  /* 0x0000c20000047ab9 */ /* 0x000fe40000000a00 */
[----:B------:R-:W-:Y:S02]  /*d250*/  IMAD R4, R29, UR4, RZ ;  /* 0x000000041d047c24 */ /* 0x000fe4000f8e02ff */
[----:B------:R-:W-:Y:S02]  /*d260*/  IADD3 R3, R3, R5, RZ ;  /* 0x0000000503037210 */ /* 0x000fe40007ffe0ff */
[C---:B------:R-:W-:Y:S02]  /*d270*/  IMAD R5, R19.reuse, UR5, R4 ;  /* 0x0000000513057c24 */ /* 0x040fe4000f8e0204 */
[----:B------:R-:W-:Y:S01]  /*d280*/  IMAD.WIDE.U32 R2, R19, UR4, R2 ;  /* 0x0000000413027c25 */ /* 0x000fe2000f8e0002 */
[----:B------:R-:W-:-:S03]  /*d290*/  ULDC.64 UR4, c[0x0][0x2e8] ;  /* 0x0000ba0000047ab9 */ /* 0x000fc60000000a00 */
[----:B------:R-:W-:Y:S01]  /*d2a0*/  IMAD.IADD R3, R3, 0x1, R5 ;  /* 0x0000000103037824 */ /* 0x000fe200078e0205 */
[----:B------:R-:W-:Y:S01]  /*d2b0*/  LEA R4, P0, R2, UR4, 0x1 ;  /* 0x0000000402047c11 */ /* 0x000fe2000f8008ff */
[----:B------:R-:W-:Y:S01]  /*d2c0*/  UMOV UR4, 0xffffffff ;  /* 0xffffffff00047882 */ /* 0x000fe20000000000 */
[----:B------:R-:W-:Y:S02]  /*d2d0*/  IMAD R5, R22, 0x5000, R26 ;  /* 0x0000500016057824 */ /* 0x000fe400078e021a */
[----:B------:R-:W-:Y:S01]  /*d2e0*/  LEA.HI.X R6, R2, UR5, R3, 0x1, P0 ;  /* 0x0000000502067c11 */ /* 0x000fe200080f0c03 */
[----:B------:R-:W-:Y:S08]  /*d2f0*/  BRA.DIV UR4, `(.L_x_48) ;  /* 0x0000002e045c7947 */ /* 0x000ff0000b800000 */
[----:B------:R-:W0:Y:S01]  /*d300*/  SHFL.IDX PT, R14, R4, RZ, 0x181f ;  /* 0x00181fff040e7589 */ /* 0x000e2200000e0000 */
[----:B------:R-:W-:Y:S02]  /*d310*/  ISETP.GE.AND P0, PT, R33, 0x1, PT ;  /* 0x000000012100780c */ /* 0x000fe40003f06270 */
[C---:B------:R-:W-:Y:S01]  /*d320*/  LOP3.LUT P5, RZ, R16.reuse, 0x8, RZ, 0xc0, !PT ;  /* 0x0000000810ff7812 */ /* 0x040fe200078ac0ff */
[----:B------:R-:W1:Y:S01]  /*d330*/  SHFL.IDX PT, R2, R6, RZ, 0x181f ;  /* 0x00181fff06027589 */ /* 0x000e6200000e0000 */
[C---:B------:R-:W-:Y:S02]  /*d340*/  LOP3.LUT P4, RZ, R16.reuse, 0x4, RZ, 0xc0, !PT ;  /* 0x0000000410ff7812 */ /* 0x040fe4000788c0ff */
[C---:B------:R-:W-:Y:S01]  /*d350*/  LOP3.LUT P3, RZ, R16.reuse, 0x2, RZ, 0xc0, !PT ;  /* 0x0000000210ff7812 */ /* 0x040fe2000786c0ff */
[----:B------:R-:W-:Y:S01]  /*d360*/  SHFL.IDX PT, R8, R6, 0x1, 0x181f ;  /* 0x00381f0006087f89 */ /* 0x000fe200000e0000 */
[----:B------:R-:W-:-:S05]  /*d370*/  LOP3.LUT P2, RZ, R16, 0x1, RZ, 0xc0, !PT ;  /* 0x0000000110ff7812 */ /* 0x000fca000784c0ff */
[----:B------:R-:W-:Y:S02]  /*d380*/  @P0 LEA R7, R5, UR39, 0x1 ;  /* 0x0000002705070c11 */ /* 0x000fe4000f8e08ff */
[----:B0-----:R-:W-:-:S05]  /*d390*/  @P0 LEA R14, P1, R37, R14, 0x1 ;  /* 0x0000000e250e0211 */ /* 0x001fca00078208ff */
[----:B-1----:R-:W-:Y:S02]  /*d3a0*/  @P0 IMAD.X R3, RZ, RZ, R2, P1 ;  /* 0x000000ffff030224 */ /* 0x002fe400008e0602 */
[----:B------:R-:W-:Y:S02]  /*d3b0*/  @P0 IMAD.MOV.U32 R2, RZ, RZ, R14 ;  /* 0x000000ffff020224 */ /* 0x000fe400078e000e */
[----:B------:R-:W0:Y:S04]  /*d3c0*/  SHFL.IDX PT, R14, R4, 0x1, 0x181f ;  /* 0x00381f00040e7f89 */ /* 0x000e2800000e0000 */
[----:B------:R-:W-:Y:S04]  /*d3d0*/  @P0 LDGSTS.E.BYPASS.LTC128B.128 [R7+0x24400], desc[UR36][R2.64], !P5 ;  /* 0x2440000002070fae */ /* 0x000fe8000e901d64 */
[----:B------:R-:W-:Y:S04]  /*d3e0*/  @P0 LDGSTS.E.BYPASS.LTC128B.128 [R7+0x26c00], desc[UR36][R2.64+0x80], !P4 ;  /* 0x26c0008002070fae */ /* 0x000fe8000e101d64 */
[----:B------:R-:W-:Y:S04]  /*d3f0*/  @P0 LDGSTS.E.BYPASS.LTC128B.128 [R7+0x29400], desc[UR36][R2.64+0x100], !P3 ;  /* 0x2940010002070fae */ /* 0x000fe8000d901d64 */
[----:B------:R1:W-:Y:S01]  /*d400*/  @P0 LDGSTS.E.BYPASS.LTC128B.128 [R7+0x2bc00], desc[UR36][R2.64+0x180], !P2 ;  /* 0x2bc0018002070fae */ /* 0x0003e2000d101d64 */
[----:B------:R-:W-:-:S03]  /*d410*/  ISETP.GE.AND P0, PT, R33, 0x11, PT ;  /* 0x000000112100780c */ /* 0x000fc60003f06270 */
[----:B-1----:R-:W-:Y:S10]  /*d420*/  SHFL.IDX PT, R7, R6, 0x2, 0x181f ;  /* 0x00581f0006077f89 */ /* 0x002ff400000e0000 */
[----:B0-----:R-:W-:-:S02]  /*d430*/  @P0 LEA R14, P1, R37, R14, 0x1 ;  /* 0x0000000e250e0211 */ /* 0x001fc400078208ff */
[----:B------:R-:W-:Y:S02]  /*d440*/  @P0 LEA R21, R5, UR39, 0x1 ;  /* 0x0000002705150c11 */ /* 0x000fe4000f8e08ff */
[----:B------:R-:W-:Y:S01]  /*d450*/  @P0 IADD3.X R9, RZ, R8, RZ, P1, !PT ;  /* 0x00000008ff090210 */ /* 0x000fe20000ffe4ff */
[----:B------:R-:W-:Y:S02]  /*d460*/  @P0 IMAD.MOV.U32 R2, RZ, RZ, R14 ;  /* 0x000000ffff020224 */ /* 0x000fe400078e000e */
[----:B------:R-:W0:Y:S02]  /*d470*/  SHFL.IDX PT, R14, R4, 0x2, 0x181f ;  /* 0x00581f00040e7f89 */ /* 0x000e2400000e0000 */
[----:B------:R-:W-:-:S05]  /*d480*/  @P0 IMAD.MOV.U32 R3, RZ, RZ, R9 ;  /* 0x000000ffff030224 */ /* 0x000fca00078e0009 */
[----:B------:R-:W-:Y:S04]  /*d490*/  @P0 LDGSTS.E.BYPASS.LTC128B.128 [R21+0x24c00], desc[UR36][R2.64], !P5 ;  /* 0x24c0000002150fae */ /* 0x000fe8000e901d64 */
[----:B------:R-:W-:Y:S04]  /*d4a0*/  @P0 LDGSTS.E.BYPASS.LTC128B.128 [R21+0x27400], desc[UR36][R2.64+0x80], !P4 ;  /* 0x2740008002150fae */ /* 0x000fe8000e101d64 */
[----:B------:R-:W-:Y:S04]  /*d4b0*/  @P0 LDGSTS.E.BYPASS.LTC128B.128 [R21+0x29c00], desc[UR36][R2.64+0x100], !P3 ;  /* 0x29c0010002150fae */ /* 0x000fe8000d901d64 */
[----:B------:R1:W-:Y:S01]  /*d4c0*/  @P0 LDGSTS.E.BYPASS.LTC128B.128 [R21+0x2c400], desc[UR36][R2.64+0x180], !P2 ;  /* 0x2c40018002150fae */ /* 0x0003e2000d101d64 */
[----:B------:R-:W-:-:S13]  /*d4d0*/  ISETP.GE.AND P0, PT, R33, 0x21, PT ;  /* 0x000000212100780c */ /* 0x000fda0003f06270 */
[----:B0-----:R-:W-:Y:S02]  /*d4e0*/  @P0 LEA R14, P1, R37, R14, 0x1 ;  /* 0x0000000e250e0211 */ /* 0x001fe400078208ff */
[----:B------:R-:W-:Y:S02]  /*d4f0*/  @P0 LEA R9, R5, UR39, 0x1 ;  /* 0x0000002705090c11 */ /* 0x000fe4000f8e08ff */
[----:B-1----:R-:W-:Y:S01]  /*d500*/  @P0 MOV R2, R14 ;  /* 0x0000000e00020202 */ /* 0x002fe20000000f00 */
[----:B------:R-:W-:Y:S01]  /*d510*/  @P0 IMAD.X R7, RZ, RZ, R7, P1 ;  /* 0x000000ffff070224 */ /* 0x000fe200008e0607 */
[----:B------:R-:W0:Y:S03]  /*d520*/  SHFL.IDX PT, R14, R4, 0x3, 0x181f ;  /* 0x00781f00040e7f89 */ /* 0x000e2600000e0000 */
[----:B------:R-:W-:Y:S02]  /*d530*/  @P0 IMAD.MOV.U32 R3, RZ, RZ, R7 ;  /* 0x000000ffff030224 */ /* 0x000fe400078e0007 */
[----:B------:R-:W1:Y:S04]  /*d540*/  SHFL.IDX PT, R7, R6, 0x3, 0x181f ;  /* 0x00781f0006077f89 */ /* 0x000e6800000e0000 */
[----:B------:R-:W-:Y:S04]  /*d550*/  @P0 LDGSTS.E.BYPASS.LTC128B.128 [R9+0x25400], desc[UR36][R2.64], !P5 ;  /* 0x2540000002090fae */ /* 0x000fe8000e901d64 */
[----:B------:R-:W-:Y:S04]  /*d560*/  @P0 LDGSTS.E.BYPASS.LTC128B.128 [R9+0x27c00], desc[UR36][R2.64+0x80], !P4 ;  /* 0x27c0008002090fae */ /* 0x000fe8000e101d64 */
[----:B------:R-:W-:Y:S04]  /*d570*/  @P0 LDGSTS.E.BYPASS.LTC128B.128 [R9+0x2a400], desc[UR36][R2.64+0x100], !P3 ;  /* 0x2a40010002090fae */ /* 0x000fe8000d901d64 */
[----:B------:R2:W-:Y:S01]  /*d580*/  @P0 LDGSTS.E.BYPASS.LTC128B.128 [R9+0x2cc00], desc[UR36][R2.64+0x180], !P2 ;  /* 0x2cc0018002090fae */ /* 0x0005e2000d101d64 */
[----:B------:R-:W-:-:S13]  /*d590*/  ISETP.GE.AND P0, PT, R33, 0x31, PT ;  /* 0x000000312100780c */ /* 0x000fda0003f06270 */
[----:B0-----:R-:W-:Y:S02]  /*d5a0*/  @P0 LEA R14, P1, R37, R14, 0x1 ;  /* 0x0000000e250e0211 */ /* 0x001fe400078208ff */
[----:B------:R-:W-:-:S03]  /*d5b0*/  @P0 LEA R21, R5, UR39, 0x1 ;  /* 0x0000002705150c11 */ /* 0x000fc6000f8e08ff */
[----:B-1----:R-:W-:Y:S02]  /*d5c0*/  @P0 IMAD.X R7, RZ, RZ, R7, P1 ;  /* 0x000000ffff070224 */ /* 0x002fe400008e0607 */
[----:B--2---:R-:W-:Y:S02]  /*d5d0*/  @P0 IMAD.MOV.U32 R2, RZ, RZ, R14 ;  /* 0x000000ffff020224 */ /* 0x004fe400078e000e */
[----:B------:R0:W1:Y:S01]  /*d5e0*/  SHFL.IDX PT, R14, R4, 0x4, 0x181f ;  /* 0x00981f00040e7f89 */ /* 0x00006200000e0000 */
[----:B------:R-:W-:-:S03]  /*d5f0*/  @P0 MOV R3, R7 ;  /* 0x0000000700030202 */ /* 0x000fc60000000f00 */
[----:B------:R0:W2:Y:S04]  /*d600*/  SHFL.IDX PT, R7, R6, 0x4, 0x181f ;  /* 0x00981f0006077f89 */ /* 0x0000a800000e0000 */
[----:B------:R0:W-:Y:S04]  /*d610*/  @P0 LDGSTS.E.BYPASS.LTC128B.128 [R21+0x25c00], desc[UR36][R2.64], !P5 ;  /* 0x25c0000002150fae */ /* 0x0001e8000e901d64 */
[----:B------:R0:W-:Y:S04]  /*d620*/  @P0 LDGSTS.E.BYPASS.LTC128B.128 [R21+0x28400], desc[UR36][R2.64+0x80], !P4 ;  /* 0x2840008002150fae */ /* 0x0001e8000e101d64 */
[----:B------:R0:W-:Y:S04]  /*d630*/  @P0 LDGSTS.E.BYPASS.LTC128B.128 [R21+0x2ac00], desc[UR36][R2.64+0x100], !P3 ;  /* 0x2ac0010002150fae */ /* 0x0001e8000d901d64 */
[----:B------:R0:W-:Y:S02]  /*d640*/  @P0 LDGSTS.E.BYPASS.LTC128B.128 [R21+0x2d400], desc[UR36][R2.64+0x180], !P2 ;  /* 0x2d40018002150fae */ /* 0x0001e4000d101d64 */
.L_x_107:
[----:B------:R-:W-:Y:S01]  /*d650*/  ISETP.GE.AND P0, PT, R33, 0x41, PT ;  /* 0x000000412100780c */ /* 0x000fe20003f06270 */
[----:B------:R-:W-:-:S12]  /*d660*/  BSSY B0, `(.L_x_49) ;  /* 0x0000010000007945 */ /* 0x000fd80003800000 */
[----:B------:R-:W-:Y:S05]  /*d670*/  @!P0 BRA `(.L_x_50) ;  /* 0x0000000000388947 */ /* 0x000fea0003800000 */
[C---:B------:R-:W-:Y:S02]  /*d680*/  LOP3.LUT P4, RZ, R16.reuse, 0x8, RZ, 0xc0, !PT ;  /* 0x0000000810ff7812 */ /* 0x040fe4000788c0ff */
[C---:B------:R-:W-:Y:S02]  /*d690*/  LOP3.LUT P3, RZ, R16.reuse, 0x4, RZ, 0xc0, !PT ;  /* 0x0000000410ff7812 */ /* 0x040fe4000786c0ff */
[C---:B------:R-:W-:Y:S02]  /*d6a0*/  LOP3.LUT P2, RZ, R16.reuse, 0x2, RZ, 0xc0, !PT ;  /* 0x0000000210ff7812 */ /* 0x040fe4000784c0ff */
[----:B------:R-:W-:Y:S02]  /*d6b0*/  LOP3.LUT P1, RZ, R16, 0x1, RZ, 0xc0, !PT ;  /* 0x0000000110ff7812 */ /* 0x000fe4000782c0ff */
[----:B01----:R-:W-:Y:S02]  /*d6c0*/  LEA R2, P0, R37, R14, 0x1 ;  /* 0x0000000e25027211 */ /* 0x003fe400078008ff */
[----:B------:R-:W-:-:S03]  /*d6d0*/  LEA R5, R5, UR39, 0x1 ;  /* 0x0000002705057c11 */ /* 0x000fc6000f8e08ff */
[----:B--2---:R-:W-:-:S05]  /*d6e0*/  IMAD.X R3, RZ, RZ, R7, P0 ;  /* 0x000000ffff037224 */ /* 0x004fca00000e0607 */
[----:B------:R-:W-:Y:S01]  /*d6f0*/  @!PT LDS RZ, [RZ] ;  /* 0x00000000fffff984 */ /* 0x000fe20000000800 */
[----:B------:R-:W-:Y:S01]  /*d700*/  @!PT LDS RZ, [RZ] ;  /* 0x00000000fffff984 */ /* 0x000fe20000000800 */
[----:B------:R-:W-:Y:S01]  /*d710*/  @!PT LDS RZ, [RZ] ;  /* 0x00000000fffff984 */ /* 0x000fe20000000800 */
[----:B------:R3:W-:Y:S04]  /*d720*/  LDGSTS.E.BYPASS.LTC128B.128 [R5+0x26400], desc[UR36][R2.64], !P4 ;  /* 0x2640000002057fae */ /* 0x0007e8000e101d64 */
[----:B------:R3:W-:Y:S04]  /*d730*/  LDGSTS.E.BYPASS.LTC128B.128 [R5+0x28c00], desc[UR36][R2.64+0x80], !P3 ;  /* 0x28c0008002057fae */ /* 0x0007e8000d901d64 */
[----:B------:R3:W-:Y:S04]  /*d740*/  LDGSTS.E.BYPASS.LTC128B.128 [R5+0x2b400], desc[UR36][R2.64+0x100], !P2 ;  /* 0x2b40010002057fae */ /* 0x0007e8000d101d64 */
[----:B------:R3:W-:Y:S02]  /*d750*/  LDGSTS.E.BYPASS.LTC128B.128 [R5+0x2dc00], desc[UR36][R2.64+0x180], !P1 ;  /* 0x2dc0018002057fae */ /* 0x0007e4000c901d64 */
.L_x_50:
[----:B------:R-:W-:Y:S05]  /*d760*/  BSYNC B0 ;  /* 0x0000000000007941 */ /* 0x000fea0003800000 */
.L_x_49:
[----:B------:R-:W-:Y:S01]  /*d770*/  NOP ;  /* 0x0000000000007918 */ /* 0x000fe20000000000 */
[----:B------:R-:W-:-:S13]  /*d780*/  PLOP3.LUT P0, PT, PT, PT, PT, 0x80, 0x0 ;  /* 0x000000000000781c */ /* 0x000fda0003f0f070 */
.L_x_51:
[----:B------:R-:W-:Y:S02]  /*d790*/  PLOP3.LUT P1, PT, P1, P0, PT, 0xa2, 0x0 ;  /* 0x000000000000781c */ /* 0x000fe40000f21472 */
[----:B------:R-:W-:-:S08]  /*d7a0*/  @P0 R2UR P1, UR4, R0 ;  /* 0x00000000000402ca */ /* 0x000fd00000020000 */
[----:B------:R-:W-:-:S05]  /*d7b0*/  @P0 PLOP3.LUT P0, PT, P1, PT, PT, 0x80, 0x0 ;  /* 0x000000000000081c */ /* 0x000fca0000f0f070 */
[----:B------:R-:W-:Y:S01]  /*d7c0*/  @!P1 SYNCS.ARRIVE.TRANS64.RED.A0T1 RZ, [UR4+0x38830], RZ ;  /* 0x038830ffffff99a7 */ /* 0x000fe20008200404 */
[----:B------:R-:W-:Y:S07]  /*d7d0*/  @!P1 ARRIVES.LDGSTSBAR.64.TRANSCNT [UR4+0x38830] ;  /* 0x03883000ff0099b0 */ /* 0x000fee0008000a84 */
[----:B------:R-:W-:Y:S05]  /*d7e0*/  @P0 BRA.U.ANY `(.L_x_51) ;  /* 0xfffffffd00e80947 */ /* 0x000fea000393ffff */
[----:B------:R-:W-:Y:S01]  /*d7f0*/  NOP ;  /* 0x0000000000007918 */ /* 0x000fe20000000000 */
[----:B------:R-:W-:-:S13]  /*d800*/  LOP3.LUT P2, RZ, R16, 0x100, RZ, 0xc0, !PT ;  /* 0x0000010010ff7812 */ /* 0x000fda000784c0ff */
[----:B------:R-:W-:Y:S05]  /*d810*/  @!P2 BRA `(.L_x_52) ;  /* 0x000000000004a947 */ /* 0x000fea0003800000 */
[----:B------:R-:W-:Y:S01]  /*d820*/  BPT.TRAP 0x1 ;  /* 0x000000040000795c */ /* 0x000fe20000300000 */
.L_x_52:
[----:B------:R4:W-:Y:S02]  /*d830*/  SYNCS.ARRIVE.TRANS64.A1T0 RZ, [R0+URZ+0x38830], RZ ;  /* 0x038830ff00ff79a7 */ /* 0x0009e4000810003f */
[----:B------:R-:W-:Y:S05]  /*d840*/  WARPSYNC.ALL ;  /* 0x0000000000007948 */ /* 0x000fea0003800000 */
[----:B------:R-:W-:-:S04]  /*d850*/  UIADD3 UR4, UR39, 0x14400, URZ ;  /* 0x0001440027047890 */ /* 0x000fc8000fffe03f */
[----:B------:R-:W-:Y:S01]  /*d860*/  ULOP3.LUT UP0, URZ, UR4, 0x3ff, URZ, 0xc0, !UPT ;  /* 0x000003ff043f7892 */ /* 0x000fe2000f80c03f */
[----:B------:R-:W-:Y:S05]  /*d870*/  BAR.SYNC.DEFER_BLOCKING 0x8, 0x180 ;  /* 0x0206000000007b1d */ /* 0x000fea0000010000 */
[----:B------:R-:W-:-:S13]  /*d880*/  PLOP3.LUT P0, PT, PT, PT, UP0, 0x80, 0x0 ;  /* 0x000000000000781c */ /* 0x000fda0003f0f008 */
[----:B------:R-:W-:Y:S05]  /*d890*/  @!P0 BRA `(.L_x_53) ;  /* 0x0000000000408947 */ /* 0x000fea0003800000 */
[----:B0--3--:R-:W-:Y:S01]  /*d8a0*/  MOV R2, 0x0 ;  /* 0x0000000000027802 */ /* 0x009fe20000000f00 */
[----:B------:R-:W-:Y:S01]  /*d8b0*/  ULDC.64 UR6, c[0x4][0x138] ;  /* 0x01004e0000067ab9 */ /* 0x000fe20000000a00 */
[----:B------:R-:W-:Y:S01]  /*d8c0*/  ULDC.64 UR8, c[0x4][0x140] ;  /* 0x0100500000087ab9 */ /* 0x000fe20000000a00 */
[----:B------:R-:W-:Y:S01]  /*d8d0*/  ULDC.64 UR4, c[0x4][0xb0] ;  /* 0x01002c0000047ab9 */ /* 0x000fe20000000a00 */
[----:B------:R-:W-:Y:S01]  /*d8e0*/  IMAD.U32 R4, RZ, RZ, UR6 ;  /* 0x00000006ff047e24 */ /* 0x000fe2000f8e00ff */
[----:B------:R-:W-:Y:S01]  /*d8f0*/  MOV R6, UR8 ;  /* 0x0000000800067c02 */ /* 0x000fe20008000f00 */
[----:B------:R-:W0:Y:S01]  /*d900*/  LDC.64 R2, c[0x4][R2] ;  /* 0x0100000002027b82 */ /* 0x000e220000000a00 */
[----:B------:R-:W-:Y:S01]  /*d910*/  IMAD.U32 R5, RZ, RZ, UR7 ;  /* 0x00000007ff057e24 */ /* 0x000fe2000f8e00ff */
[----:B------:R-:W-:Y:S01]  /*d920*/  MOV R8, 0x70 ;  /* 0x0000007000087802 */ /* 0x000fe20000000f00 */
[----:B--2---:R-:W-:Y:S02]  /*d930*/  IMAD.U32 R7, RZ, RZ, UR9 ;  /* 0x00000009ff077e24 */ /* 0x004fe4000f8e00ff */
[----:B------:R-:W-:-:S02]  /*d940*/  IMAD.U32 R10, RZ, RZ, UR4 ;  /* 0x00000004ff0a7e24 */ /* 0x000fc4000f8e00ff */
[----:B------:R-:W-:Y:S02]  /*d950*/  IMAD.U32 R11, RZ, RZ, UR5 ;  /* 0x00000005ff0b7e24 */ /* 0x000fe4000f8e00ff */
[----:B------:R-:W-:Y:S02]  /*d960*/  IMAD.MOV.U32 R12, RZ, RZ, 0x1 ;  /* 0x00000001ff0c7424 */ /* 0x000fe400078e00ff */
[----:B------:R-:W-:-:S07]  /*d970*/  IMAD.MOV.U32 R13, RZ, RZ, RZ ;  /* 0x000000ffff0d7224 */ /* 0x000fce00078e00ff */
[----:B------:R-:W-:-:S07]  /*d980*/  LEPC R20, `(.L_x_53) ;  /* 0x000000001014794e */ /* 0x000fce0000000000 */
[----:B01--4-:R-:W-:Y:S05]  /*d990*/  CALL.ABS.NOINC R2 ;  /* 0x0000000002007343 */ /* 0x013fea0003c00000 */
.L_x_53:
[----:B------:R1:W5:Y:S01]  /*d9a0*/  LDL R20, [R1+0x4] ;  /* 0x0000040001147983 */ /* 0x0003620000100800 */
[----:B----4-:R-:W4:Y:S01]  /*d9b0*/  LDC R0, c[0x0][0x448] ;  /* 0x00011200ff007b82 */ /* 0x010f220000000800 */
[----:B0--3--:R-:W-:Y:S01]  /*d9c0*/  IMAD.MOV R3, RZ, RZ, -R24 ;  /* 0x000000ffff037224 */ /* 0x009fe200078e0a18 */
[----:B------:R-:W-:Y:S01]  /*d9d0*/  ULDC UR4, c[0x0][0xc38] ;  /* 0x00030e0000047ab9 */ /* 0x000fe20000000800 */
[----:B------:R-:W-:Y:S02]  /*d9e0*/  SHF.R.S32.HI R6, RZ, 0x1f, R23 ;  /* 0x0000001fff067819 */ /* 0x000fe40000011417 */
[----:B------:R-:W-:Y:S01]  /*d9f0*/  IMAD R4, R3, UR4, R36 ;  /* 0x0000000403047c24 */ /* 0x000fe2000f8e0224 */
[----:B------:R-:W-:Y:S01]  /*da00*/  ULDC.64 UR4, c[0x0][0x2d8] ;  /* 0x0000b60000047ab9 */ /* 0x000fe20000000a00 */
[C---:B------:R-:W-:Y:S02]  /*da10*/  LOP3.LUT P2, RZ, R16.reuse, 0x4000, RZ, 0xc0, !PT ;  /* 0x0000400010ff7812 */ /* 0x040fe4000784c0ff */
[----:B------:R-:W-:-:S02]  /*da20*/  LOP3.LUT P3, RZ, R16, 0x2000, RZ, 0xc0, !PT ;  /* 0x0000200010ff7812 */ /* 0x000fc4000786c0ff */
[----:B------:R-:W-:Y:S02]  /*da30*/  SHF.L.U32 R4, R4, 0x7, RZ ;  /* 0x0000000704047819 */ /* 0x000fe400000006ff */
[C---:B------:R-:W-:Y:S02]  /*da40*/  LOP3.LUT P4, RZ, R16.reuse, 0x1000, RZ, 0xc0, !PT ;  /* 0x0000100010ff7812 */ /* 0x040fe4000788c0ff */
[----:B--2---:R-:W-:Y:S02]  /*da50*/  LOP3.LUT R7, R27, R4, RZ, 0xfc, !PT ;  /* 0x000000041b077212 */ /* 0x004fe400078efcff */
[----:B------:R-:W-:-:S03]  /*da60*/  LOP3.LUT P5, RZ, R16, 0x800, RZ, 0xc0, !PT ;  /* 0x0000080010ff7812 */ /* 0x000fc600078ac0ff */
[----:B------:R-:W-:Y:S01]  /*da70*/  IMAD.MOV.U32 R5, RZ, RZ, R7 ;  /* 0x000000ffff057224 */ /* 0x000fe200078e0007 */
[----:B----4-:R-:W-:-:S13]  /*da80*/  ISETP.NE.AND P0, PT, R0, 0x1, PT ;  /* 0x000000010000780c */ /* 0x010fda0003f05270 */
[----:B------:R-:W0:Y:S08]  /*da90*/  @P0 LDC R2, c[0x0][0x44c] ;  /* 0x00011300ff020b82 */ /* 0x000e300000000800 */
[----:B------:R-:W2:Y:S01]  /*daa0*/  @P0 LDC R9, c[0x0][0x450] ;  /* 0x00011400ff090b82 */ /* 0x000ea20000000800 */
[----:B0-----:R-:W-:-:S05]  /*dab0*/  @P0 IMAD.HI.U32 R2, R7, R2, RZ ;  /* 0x0000000207020227 */ /* 0x001fca00078e00ff */
[----:B--2---:R-:W-:Y:S01]  /*dac0*/  @P0 SHF.R.U32.HI R5, RZ, R9, R2 ;  /* 0x00000009ff050219 */ /* 0x004fe20000011602 */
[----:B------:R-:W-:-:S04]  /*dad0*/  IMAD R2, R29, UR4, RZ ;  /* 0x000000041d027c24 */ /* 0x000fc8000f8e02ff */
[C---:B------:R-:W-:Y:S02]  /*dae0*/  IMAD R9, R19.reuse, UR5, R2 ;  /* 0x0000000513097c24 */ /* 0x040fe4000f8e0202 */
[----:B------:R-:W-:Y:S01]  /*daf0*/  IMAD.WIDE.U32 R2, R19, UR4, RZ ;  /* 0x0000000413027c25 */ /* 0x000fe2000f8e00ff */
[----:B------:R-:W-:-:S03]  /*db00*/  ULDC.64 UR4, c[0x0][0x2e0] ;  /* 0x0000b80000047ab9 */ /* 0x000fc60000000a00 */
[----:B------:R-:W-:Y:S02]  /*db10*/  IMAD R6, R6, UR4, RZ ;  /* 0x0000000406067c24 */ /* 0x000fe4000f8e02ff */
[----:B------:R-:W-:Y:S02]  /*db20*/  IMAD.IADD R3, R3, 0x1, R9 ;  /* 0x0000000103037824 */ /* 0x000fe400078e0209 */
[C---:B------:R-:W-:Y:S02]  /*db30*/  IMAD R9, R23.reuse, UR5, R6 ;  /* 0x0000000517097c24 */ /* 0x040fe4000f8e0206 */
[----:B------:R-:W-:Y:S02]  /*db40*/  IMAD.MOV R6, RZ, RZ, -R5 ;  /* 0x000000ffff067224 */ /* 0x000fe400078e0a05 */
[----:B------:R-:W-:Y:S01]  /*db50*/  IMAD.WIDE.U32 R2, R23, UR4, R2 ;  /* 0x0000000417027c25 */ /* 0x000fe2000f8e0002 */
[----:B------:R-:W-:-:S03]  /*db60*/  ULDC.64 UR4, c[0x0][0x2d0] ;  /* 0x0000b40000047ab9 */ /* 0x000fc60000000a00 */
[----:B------:R-:W-:Y:S01]  /*db70*/  IMAD R7, R0, R6, R7 ;  /* 0x0000000600077224 */ /* 0x000fe200078e0207 */
[----:B------:R-:W-:Y:S02]  /*db80*/  SHF.R.S32.HI R0, RZ, 0x1f, R5 ;  /* 0x0000001fff007819 */ /* 0x000fe40000011405 */
[----:B------:R-:W-:-:S03]  /*db90*/  IADD3 R3, R3, R9, RZ ;  /* 0x0000000903037210 */ /* 0x000fc60007ffe0ff */
[----:B------:R-:W-:Y:S02]  /*dba0*/  IMAD R0, R0, UR4, RZ ;  /* 0x0000000400007c24 */ /* 0x000fe4000f8e02ff */
[----:B------:R-:W-:-:S04]  /*dbb0*/  IMAD.WIDE.U32 R2, R5, UR4, R2 ;  /* 0x0000000405027c25 */ /* 0x000fc8000f8e0002 */
[----:B------:R-:W-:Y:S01]  /*dbc0*/  IMAD R5, R5, UR5, R0 ;  /* 0x0000000505057c24 */ /* 0x000fe2000f8e0200 */
[----:B------:R-:W-:Y:S01]  /*dbd0*/  SHF.R.S32.HI R0, RZ, 0x1f, R7 ;  /* 0x0000001fff007819 */ /* 0x000fe20000011407 */
[----:B------:R-:W-:Y:S02]  /*dbe0*/  ULDC.64 UR4, c[0x0][0x2c8] ;  /* 0x0000b20000047ab9 */ /* 0x000fe40000000a00 */
[----:B------:R-:W-:Y:S02]  /*dbf0*/  IMAD.IADD R3, R3, 0x1, R5 ;  /* 0x0000000103037824 */ /* 0x000fe400078e0205 */
[----:B------:R-:W-:Y:S02]  /*dc00*/  IMAD R0, R0, UR4, RZ ;  /* 0x0000000400007c24 */ /* 0x000fe4000f8e02ff */
[----:B------:R-:W-:-:S04]  /*dc10*/  IMAD.WIDE.U32 R2, R7, UR4, R2 ;  /* 0x0000000407027c25 */ /* 0x000fc8000f8e0002 */
[----:B------:R-:W-:Y:S01]  /*dc20*/  IMAD R5, R7, UR5, R0 ;  /* 0x0000000507057c24 */ /* 0x000fe2000f8e0200 */
[----:B------:R-:W-:Y:S02]  /*dc30*/  ULDC.64 UR4, c[0x0][0x280] ;  /* 0x0000a00000047ab9 */ /* 0x000fe40000000a00 */
[----:B------:R-:W-:Y:S01]  /*dc40*/  LEA R0, P0, R2, UR4, 0x1 ;  /* 0x0000000402007c11 */ /* 0x000fe2000f8008ff */
[----:B------:R-:W-:Y:S01]  /*dc50*/  IMAD.IADD R5, R3, 0x1, R5 ;  /* 0x0000000103057824 */ /* 0x000fe200078e0205 */
[----:B------:R-:W-:-:S04]  /*dc60*/  UMOV UR4, 0xffffffff ;  /* 0xffffffff00047882 */ /* 0x000fc80000000000 */
[----:B------:R-:W-:Y:S01]  /*dc70*/  LEA.HI.X R5, R2, UR5, R5, 0x1, P0 ;  /* 0x0000000502057c11 */ /* 0x000fe200080f0c05 */
[----:B-1----:R-:W-:Y:S06]  /*dc80*/  BRA.DIV UR4, `(.L_x_54) ;  /* 0x0000002a04bc7947 */ /* 0x002fec000b800000 */
[----:B------:R-:W0:Y:S01]  /*dc90*/  SHFL.IDX PT, R14, R0, RZ, 0x181f ;  /* 0x00181fff000e7589 */ /* 0x000e2200000e0000 */
[----:B------:R-:W-:-:S03]  /*dca0*/  IMAD.IADD R4, R34, 0x1, R4 ;  /* 0x0000000122047824 */ /* 0x000fc600078e0204 */
[----:B------:R-:W1:Y:S01]  /*dcb0*/  SHFL.IDX PT, R2, R5, RZ, 0x181f ;  /* 0x00181fff05027589 */ /* 0x000e6200000e0000 */
[C---:B------:R-:W-:Y:S01]  /*dcc0*/  VIADD R7, R4.reuse, 0x10 ;  /* 0x0000001004077836 */ /* 0x040fe20000000000 */
[----:B------:R-:W-:Y:S02]  /*dcd0*/  ISETP.GE.AND P0, PT, R4, UR40, PT ;  /* 0x0000002804007c0c */ /* 0x000fe4000bf06270 */
[----:B------:R-:W-:Y:S11]  /*dce0*/  SHFL.IDX PT, R6, R5, 0x1, 0x181f ;  /* 0x00381f0005067f89 */ /* 0x000ff600000e0000 */
[----:B0-----:R-:W-:-:S04]  /*dcf0*/  @!P0 LEA R14, P1, R37, R14, 0x1 ;  /* 0x0000000e250e8211 */ /* 0x001fc800078208ff */
[----:B-1----:R-:W-:Y:S01]  /*dd00*/  @!P0 IADD3.X R3, RZ, R2, RZ, P1, !PT ;  /* 0x00000002ff038210 */ /* 0x002fe20000ffe4ff */
[----:B------:R-:W-:Y:S02]  /*dd10*/  @!P0 IMAD.MOV.U32 R2, RZ, RZ, R14 ;  /* 0x000000ffff028224 */ /* 0x000fe400078e000e */
[----:B------:R-:W0:Y:S04]  /*dd20*/  SHFL.IDX PT, R14, R0, 0x1, 0x181f ;  /* 0x00381f00000e7f89 */ /* 0x000e2800000e0000 */
[----:B-----5:R-:W-:Y:S04]  /*dd30*/  @!P0 LDGSTS.E.BYPASS.LTC128B.128 [R20+0x14400], desc[UR36][R2.64], !P2 ;  /* 0x1440000002148fae */ /* 0x020fe8000d101d64 */
[----:B------:R-:W-:Y:S04]  /*dd40*/  @!P0 LDGSTS.E.BYPASS.LTC128B.128 [R20+0x18400], desc[UR36][R2.64+0x80], !P3 ;  /* 0x1840008002148fae */ /* 0x000fe8000d901d64 */
[----:B------:R-:W-:Y:S04]  /*dd50*/  @!P0 LDGSTS.E.BYPASS.LTC128B.128 [R20+0x1c400], desc[UR36][R2.64+0x100], !P4 ;  /* 0x1c40010002148fae */ /* 0x000fe8000e101d64 */
[----:B------:R1:W-:Y:S01]  /*dd60*/  @!P0 LDGSTS.E.BYPASS.LTC128B.128 [R20+0x20400], desc[UR36][R2.64+0x180], !P5 ;  /* 0x2040018002148fae */ /* 0x0003e2000e901d64 */
[----:B------:R-:W-:-:S13]  /*dd70*/  ISETP.GE.AND P0, PT, R7, UR40, PT ;  /* 0x0000002807007c0c */ /* 0x000fda000bf06270 */
[----:B0-----:R-:W-:-:S04]  /*dd80*/  @!P0 LEA R14, P1, R37, R14, 0x1 ;  /* 0x0000000e250e8211 */ /* 0x001fc800078208ff */
[----:B-1----:R-:W-:Y:S01]  /*dd90*/  @!P0 MOV R2, R14 ;  /* 0x0000000e00028202 */ /* 0x002fe20000000f00 */
[----:B------:R-:W-:Y:S01]  /*dda0*/  @!P0 IMAD.X R7, RZ, RZ, R6, P1 ;  /* 0x000000ffff078224 */ /* 0x000fe200008e0606 */
[----:B------:R-:W0:Y:S03]  /*ddb0*/  SHFL.IDX PT, R14, R0, 0x2, 0x181f ;  /* 0x00581f00000e7f89 */ /* 0x000e2600000e0000 */
[----:B------:R-:W-:Y:S01]  /*ddc0*/  @!P0 IMAD.MOV.U32 R3, RZ, RZ, R7 ;  /* 0x000000ffff038224 */ /* 0x000fe200078e0007 */
[----:B------:R-:W1:Y:S01]  /*ddd0*/  SHFL.IDX PT, R6, R5, 0x2, 0x181f ;  /* 0x00581f0005067f89 */ /* 0x000e6200000e0000 */
[----:B------:R-:W-:-:S03]  /*dde0*/  VIADD R7, R4, 0x20 ;  /* 0x0000002004077836 */ /* 0x000fc60000000000 */
[----:B------:R-:W-:Y:S04]  /*ddf0*/  @!P0 LDGSTS.E.BYPASS.LTC128B.128 [R20+0x14c00], desc[UR36][R2.64], !P2 ;  /* 0x14c0000002148fae */ /* 0x000fe8000d101d64 */
[----:B------:R-:W-:Y:S04]  /*de00*/  @!P0 LDGSTS.E.BYPASS.LTC128B.128 [R20+0x18c00], desc[UR36][R2.64+0x80], !P3 ;  /* 0x18c0008002148fae */ /* 0x000fe8000d901d64 */
[----:B------:R-:W-:Y:S04]  /*de10*/  @!P0 LDGSTS.E.BYPASS.LTC128B.128 [R20+0x1cc00], desc[UR36][R2.64+0x100], !P4 ;  /* 0x1cc0010002148fae */ /* 0x000fe8000e101d64 */
[----:B------:R2:W-:Y:S01]  /*de20*/  @!P0 LDGSTS.E.BYPASS.LTC128B.128 [R20+0x20c00], desc[UR36][R2.64+0x180], !P5 ;  /* 0x20c0018002148fae */ /* 0x0005e2000e901d64 */
[----:B------:R-:W-:-:S13]  /*de30*/  ISETP.GE.AND P0, PT, R7, UR40, PT ;  /* 0x0000002807007c0c */ /* 0x000fda000bf06270 */
[----:B0-----:R-:W-:-:S04]  /*de40*/  @!P0 LEA R14, P1, R37, R14, 0x1 ;  /* 0x0000000e250e8211 */ /* 0x001fc800078208ff */
[----:B--2---:R-:W-:Y:S01]  /*de50*/  @!P0 MOV R2, R14 ;  /* 0x0000000e00028202 */ /* 0x004fe20000000f00 */
[----:B-1----:R-:W-:Y:S01]  /*de60*/  @!P0 IMAD.X R7, RZ, RZ, R6, P1 ;  /* 0x000000ffff078224 */ /* 0x002fe200008e0606 */
        /* <DEDUP_REMOVED lines=48> */
[----:B------:R0:W1:Y:S03]  /*e170*/  SHFL.IDX PT, R14, R0, 0x7, 0x181f ;  /* 0x00f81f00000e7f89 */ /* 0x00006600000e0000 */
[----:B------:R-:W-:Y:S01]  /*e180*/  @!P0 IMAD.MOV.U32 R3, RZ, RZ, R7 ;  /* 0x000000ffff038224 */ /* 0x000fe200078e0007 */
[----:B------:R0:W2:Y:S04]  /*e190*/  SHFL.IDX PT, R6, R5, 0x7, 0x181f ;  /* 0x00f81f0005067f89 */ /* 0x0000a800000e0000 */
[----:B------:R0:W-:Y:S04]  /*e1a0*/  @!P0 LDGSTS.E.BYPASS.LTC128B.128 [R20+0x17400], desc[UR36][R2.64], !P2 ;  /* 0x1740000002148fae */ /* 0x0001e8000d101d64 */
[----:B------:R0:W-:Y:S04]  /*e1b0*/  @!P0 LDGSTS.E.BYPASS.LTC128B.128 [R20+0x1b400], desc[UR36][R2.64+0x80], !P3 ;  /* 0x1b40008002148fae */ /* 0x0001e8000d901d64 */
[----:B------:R0:W-:Y:S04]  /*e1c0*/  @!P0 LDGSTS.E.BYPASS.LTC128B.128 [R20+0x1f400], desc[UR36][R2.64+0x100], !P4 ;  /* 0x1f40010002148fae */ /* 0x0001e8000e101d64 */
[----:B------:R0:W-:Y:S02]  /*e1d0*/  @!P0 LDGSTS.E.BYPASS.LTC128B.128 [R20+0x23400], desc[UR36][R2.64+0x180], !P5 ;  /* 0x2340018002148fae */ /* 0x0001e4000e901d64 */
.L_x_124:
[----:B0-----:R-:W3:Y:S01]  /*e1e0*/  LDL R0, [R1] ;  /* 0x0000000001007983 */ /* 0x001ee20000100800 */
[----:B------:R-:W-:-:S05]  /*e1f0*/  VIADD R4, R4, 0x70 ;  /* 0x0000007004047836 */ /* 0x000fca0000000000 */
[----:B------:R-:W-:-:S13]  /*e200*/  ISETP.GE.AND P0, PT, R4, UR40, PT ;  /* 0x0000002804007c0c */ /* 0x000fda000bf06270 */
[----:B-1----:R-:W-:-:S05]  /*e210*/  @!P0 LEA R2, P1, R37, R14, 0x1 ;  /* 0x0000000e25028211 */ /* 0x002fca00078208ff */
[----:B--2---:R-:W-:-:S05]  /*e220*/  @!P0 IMAD.X R3, RZ, RZ, R6, P1 ;  /* 0x000000ffff038224 */ /* 0x004fca00008e0606 */
[----:B------:R-:W-:Y:S01]  /*e230*/  @!PT LDS RZ, [RZ] ;  /* 0x00000000fffff984 */ /* 0x000fe20000000800 */
[----:B------:R-:W-:Y:S01]  /*e240*/  @!PT LDS RZ, [RZ] ;  /* 0x00000000fffff984 */ /* 0x000fe20000000800 */
[----:B------:R-:W-:Y:S01]  /*e250*/  @!PT LDS RZ, [RZ] ;  /* 0x00000000fffff984 */ /* 0x000fe20000000800 */
[----:B------:R0:W-:Y:S04]  /*e260*/  @!P0 LDGSTS.E.BYPASS.LTC128B.128 [R20+0x17c00], desc[UR36][R2.64], !P2 ;  /* 0x17c0000002148fae */ /* 0x0001e8000d101d64 */
[----:B------:R0:W-:Y:S04]  /*e270*/  @!P0 LDGSTS.E.BYPASS.LTC128B.128 [R20+0x1bc00], desc[UR36][R2.64+0x80], !P3 ;  /* 0x1bc0008002148fae */ /* 0x0001e8000d901d64 */
[----:B------:R0:W-:Y:S04]  /*e280*/  @!P0 LDGSTS.E.BYPASS.LTC128B.128 [R20+0x1fc00], desc[UR36][R2.64+0x100], !P4 ;  /* 0x1fc0010002148fae */ /* 0x0001e8000e101d64 */
[----:B------:R0:W-:Y:S01]  /*e290*/  @!P0 LDGSTS.E.BYPASS.LTC128B.128 [R20+0x23c00], desc[UR36][R2.64+0x180], !P5 ;  /* 0x23c0018002148fae */ /* 0x0001e2000e901d64 */
[----:B------:R-:W-:Y:S01]  /*e2a0*/  NOP ;  /* 0x0000000000007918 */ /* 0x000fe20000000000 */
[----:B------:R-:W-:Y:S02]  /*e2b0*/  SYNCS.ARRIVE.TRANS64.RED.A0T1 RZ, [UR39+0x38800], RZ ;  /* 0x038800ffffff79a7 */ /* 0x000fe40008200427 */
[----:B------:R-:W-:Y:S01]  /*e2c0*/  ARRIVES.LDGSTSBAR.64.TRANSCNT [UR39+0x38800] ;  /* 0x03880000ff0079b0 */ /* 0x000fe20008000aa7 */
[----:B---3--:R-:W-:-:S04]  /*e2d0*/  LOP3.LUT R0, R0, 0x1, RZ, 0xc, !PT ;  /* 0x0000000100007812 */ /* 0x008fc800078e0cff */
[----:B------:R-:W-:Y:S01]  /*e2e0*/  SHF.L.U32 R0, R0, 0x1f, RZ ;  /* 0x0000001f00007819 */ /* 0x000fe200000006ff */
[----:B------:R-:W-:Y:S01]  /*e2f0*/  NOP ;  /* 0x0000000000007918 */ /* 0x000fe20000000000 */
[----:B------:R-:W-:Y:S01]  /*e300*/  SYNCS.ARRIVE.TRANS64.A1T0 RZ, [UR39+0x38800], RZ ;  /* 0x038800ffffff79a7 */ /* 0x000fe20008100027 */
[----:B------:R-:W-:Y:S01]  /*e310*/  BSSY B0, `(.L_x_55) ;  /* 0x0000003000007945 */ /* 0x000fe20003800000 */
[----:B------:R-:W1:Y:S03]  /*e320*/  SYNCS.PHASECHK.TRANS64.TRYWAIT P0, [UR39+0x38820], R0 ;  /* 0x03882000ff0075a7 */ /* 0x000e660008000167 */
[----:B01----:R-:W-:Y:S05]  /*e330*/  @!P0 BRA `(.L_x_56) ;  /* 0x0000002c00c48947 */ /* 0x003fea0003800000 */
.L_x_125:
[----:B------:R-:W-:Y:S05]  /*e340*/  BSYNC B0 ;  /* 0x0000000000007941 */ /* 0x000fea0003800000 */
.L_x_55:
[----:B------:R-:W-:Y:S01]  /*e350*/  UISETP.GE.AND UP0, UPT, UR38, 0x51, UPT ;  /* 0x000000512600788c */ /* 0x000fe2000bf06270 */
[----:B------:R-:W-:-:S05]  /*e360*/  MOV R8, UR44 ;  /* 0x0000002c00087c02 */ /* 0x000fca0008000f00 */
[----:B------:R-:W-:-:S13]  /*e370*/  PLOP3.LUT P0, PT, PT, PT, UP0, 0x40, 0x0 ;  /* 0x000000000000781c */ /* 0x000fda0003f0e808 */
[----:B------:R-:W-:Y:S05]  /*e380*/  @P0 BRA `(.L_x_57) ;  /* 0x0000000c00e80947 */ /* 0x000fea0003800000 */
[----:B------:R-:W-:Y:S01]  /*e390*/  BSSY B0, `(.L_x_57) ;  /* 0x00000f9000007945 */ /* 0x000fe20003800000 */
[----:B------:R-:W-:Y:S01]  /*e3a0*/  IMAD.MOV.U32 R10, RZ, RZ, R25 ;  /* 0x000000ffff0a7224 */ /* 0x000fe200078e0019 */
[----:B------:R-:W-:Y:S01]  /*e3b0*/  MOV R28, UR44 ;  /* 0x0000002c001c7c02 */ /* 0x000fe20008000f00 */
[----:B------:R-:W-:Y:S02]  /*e3c0*/  IMAD.MOV.U32 R6, RZ, RZ, R22 ;  /* 0x000000ffff067224 */ /* 0x000fe400078e0016 */
[----:B0-----:R-:W-:-:S07]  /*e3d0*/  IMAD.U32 R0, RZ, RZ, UR41 ;  /* 0x00000029ff007e24 */ /* 0x001fce000f8e00ff */
.L_x_70:
[----:B------:R-:W0:Y:S01]  /*e3e0*/  LDC R2, c[0x0][0x430] ;  /* 0x00010c00ff027b82 */ /* 0x000e220000000800 */
[----:B------:R-:W-:Y:S02]  /*e3f0*/  ISETP.GT.U32.AND P0, PT, R27, 0x4f, PT ;  /* 0x0000004f1b00780c */ /* 0x000fe40003f04070 */
[----:B------:R-:W-:Y:S01]  /*e400*/  LOP3.LUT P2, RZ, R16, 0x100, RZ, 0xc0, !PT ;  /* 0x0000010010ff7812 */ /* 0x000fe2000784c0ff */
[----:B------:R-:W-:Y:S01]  /*e410*/  VIADD R22, R6, 0x1 ;  /* 0x0000000106167836 */ /* 0x000fe20000000000 */
[----:B------:R-:W-:-:S09]  /*e420*/  ULDC UR4, c[0x0][0x430] ;  /* 0x00010c0000047ab9 */ /* 0x000fd20000000800 */
[----:B------:R-:W1:Y:S01]  /*e430*/  @!P0 LDC.64 R4, c[0x0][0x428] ;  /* 0x00010a00ff048b82 */ /* 0x000e620000000a00 */
[----:B0-----:R-:W-:Y:S01]  /*e440*/  ISETP.NE.AND P1, PT, R2, 0x1, PT ;  /* 0x000000010200780c */ /* 0x001fe20003f25270 */
[----:B------:R-:W-:-:S04]  /*e450*/  IMAD R2, R0, 0x50, R31 ;  /* 0x0000005000027824 */ /* 0x000fc800078e021f */
[----:B------:R-:W-:-:S04]  /*e460*/  IMAD.IADD R7, R27, 0x1, R2 ;  /* 0x000000011b077824 */ /* 0x000fc800078e0202 */
[----:B------:R-:W-:-:S04]  /*e470*/  IMAD.MOV.U32 R11, RZ, RZ, R7 ;  /* 0x000000ffff0b7224 */ /* 0x000fc800078e0007 */
[----:B------:R-:W0:Y:S08]  /*e480*/  @P1 LDC R8, c[0x0][0x434] ;  /* 0x00010d00ff081b82 */ /* 0x000e300000000800 */
[----:B------:R-:W2:Y:S01]  /*e490*/  @P1 LDC R3, c[0x0][0x438] ;  /* 0x00010e00ff031b82 */ /* 0x000ea20000000800 */
[----:B0-----:R-:W-:-:S07]  /*e4a0*/  @P1 IMAD.HI.U32 R2, R7, R8, RZ ;  /* 0x0000000807021227 */ /* 0x001fce00078e00ff */
[----:B------:R-:W0:Y:S01]  /*e4b0*/  @!P0 LDC.64 R8, c[0x0][0x418] ;  /* 0x00010600ff088b82 */ /* 0x000e220000000a00 */
[----:B--2---:R-:W-:Y:S01]  /*e4c0*/  @P1 SHF.R.U32.HI R11, RZ, R3, R2 ;  /* 0x00000003ff0b1219 */ /* 0x004fe20000011602 */
[----:B-1----:R-:W-:-:S03]  /*e4d0*/  @!P0 IMAD R2, R32, R4, RZ ;  /* 0x0000000420028224 */ /* 0x002fc600078e02ff */
[--C-:B------:R-:W-:Y:S01]  /*e4e0*/  @!P0 SHF.R.S32.HI R3, RZ, 0x1f, R11.reuse ;  /* 0x0000001fff038819 */ /* 0x100fe2000001140b */
[----:B------:R-:W-:Y:S02]  /*e4f0*/  @!P0 IMAD R5, R30, R5, R2 ;  /* 0x000000051e058224 */ /* 0x000fe400078e0202 */
[----:B------:R-:W-:-:S04]  /*e500*/  @!P0 IMAD.MOV.U32 R2, RZ, RZ, R11 ;  /* 0x000000ffff028224 */ /* 0x000fc800078e000b */
[----:B------:R-:W-:-:S04]  /*e510*/  @!P0 IMAD.WIDE.U32 R2, R30, R4, R2 ;  /* 0x000000041e028225 */ /* 0x000fc800078e0002 */
[----:B------:R-:W-:Y:S01]  /*e520*/  IMAD.MOV.U32 R4, RZ, RZ, RZ ;  /* 0x000000ffff047224 */ /* 0x000fe200078e00ff */
[----:B------:R-:W-:Y:S02]  /*e530*/  @!P0 IADD3 R3, R5, R3, RZ ;  /* 0x0000000305038210 */ /* 0x000fe40007ffe0ff */
[----:B0-----:R-:W-:-:S04]  /*e540*/  @!P0 LEA R8, P1, R2, R8, 0x2 ;  /* 0x0000000802088211 */ /* 0x001fc800078210ff */
[----:B------:R-:W-:Y:S01]  /*e550*/  @!P0 LEA.HI.X R9, R2, R9, R3, 0x2, P1 ;  /* 0x0000000902098211 */ /* 0x000fe200008f1403 */
[----:B------:R-:W-:-:S04]  /*e560*/  IMAD.MOV R2, RZ, RZ, -R11 ;  /* 0x000000ffff027224 */ /* 0x000fc800078e0a0b */
[----:B------:R0:W5:Y:S01]  /*e570*/  @!P0 LDG.E R4, desc[UR36][R8.64] ;  /* 0x0000002408048981 */ /* 0x000162000c1e1900 */
[----:B------:R-:W-:Y:S01]  /*e580*/  ISETP.NE.AND P0, PT, R22, 0x2, PT ;  /* 0x000000021600780c */ /* 0x000fe20003f05270 */
[----:B------:R-:W-:-:S03]  /*e590*/  IMAD R5, R2, UR4, R7 ;  /* 0x0000000402057c24 */ /* 0x000fc6000f8e0207 */
[----:B------:R-:W-:Y:S02]  /*e5a0*/  SEL R25, RZ, 0x1, P0 ;  /* 0x00000001ff197807 */ /* 0x000fe40000000000 */
[----:B------:R-:W-:Y:S02]  /*e5b0*/  SEL R22, R22, RZ, P0 ;  /* 0x000000ff16167207 */ /* 0x000fe40000000000 */
[----:B------:R-:W-:Y:S02]  /*e5c0*/  LOP3.LUT R25, R10, R25, RZ, 0x3c, !PT ;  /* 0x000000190a197212 */ /* 0x000fe400078e3cff */
[----:B0-----:R-:W-:Y:S01]  /*e5d0*/  MOV R8, R0 ;  /* 0x0000000000087202 */ /* 0x001fe20000000f00 */
[----:B------:R-:W-:Y:S06]  /*e5e0*/  @!P2 BRA `(.L_x_58) ;  /* 0x000000000004a947 */ /* 0x000fec0003800000 */
[----:B------:R-:W-:Y:S01]  /*e5f0*/  BPT.TRAP 0x1 ;  /* 0x000000040000795c */ /* 0x000fe20000300000 */
.L_x_58:
[----:B------:R-:W-:Y:S01]  /*e600*/  LEA R7, R22, UR39, 0x3 ;  /* 0x0000002716077c11 */ /* 0x000fe2000f8e18ff */
[----:B------:R-:W-:Y:S01]  /*e610*/  BSSY B1, `(.L_x_59) ;  /* 0x0000004000017945 */ /* 0x000fe20003800000 */
[----:B------:R-:W-:-:S04]  /*e620*/  SHF.L.U32 R0, R25, 0x1f, RZ ;  /* 0x0000001f19007819 */ /* 0x000fc800000006ff */
[----:B------:R-:W0:Y:S02]  /*e630*/  SYNCS.PHASECHK.TRANS64.TRYWAIT P0, [R7+URZ+0x38840], R0 ;  /* 0x03884000070075a7 */ /* 0x000e24000800017f */
[----:B0-----:R-:W-:Y:S05]  /*e640*/  @!P0 BRA `(.L_x_60) ;  /* 0x0000002c00188947 */ /* 0x001fea0003800000 */
.L_x_126:
[----:B------:R-:W-:Y:S05]  /*e650*/  BSYNC B1 ;  /* 0x0000000000017941 */ /* 0x000fea0003800000 */
.L_x_59:
[----:B------:R-:W-:Y:S01]  /*e660*/  SHF.R.S32.HI R21, RZ, 0x1f, R5 ;  /* 0x0000001fff157819 */ /* 0x000fe20000011405 */
[----:B------:R-:W-:Y:S01]  /*e670*/  ULDC.64 UR4, c[0x0][0x300] ;  /* 0x0000c00000047ab9 */ /* 0x000fe20000000a00 */
[----:B-----5:R-:W-:Y:S01]  /*e680*/  SHF.R.S32.HI R24, RZ, 0x1f, R4 ;  /* 0x0000001fff187819 */ /* 0x020fe20000011404 */
[----:B------:R-:W-:Y:S01]  /*e690*/  IMAD.WIDE.U32 R2, R5, UR4, RZ ;  /* 0x0000000405027c25 */ /* 0x000fe2000f8e00ff */
[C---:B------:R-:W-:Y:S02]  /*e6a0*/  LOP3.LUT P4, RZ, R16.reuse, 0x8, RZ, 0xc0, !PT ;  /* 0x0000000810ff7812 */ /* 0x040fe4000788c0ff */
[C---:B------:R-:W-:Y:S01]  /*e6b0*/  LOP3.LUT P3, RZ, R16.reuse, 0x4, RZ, 0xc0, !PT ;  /* 0x0000000410ff7812 */ /* 0x040fe2000786c0ff */
[----:B0-----:R-:W-:Y:S01]  /*e6c0*/  IMAD R0, R21, UR4, RZ ;  /* 0x0000000415007c24 */ /* 0x001fe2000f8e02ff */
[----:B------:R-:W-:Y:S01]  /*e6d0*/  LOP3.LUT P2, RZ, R16, 0x2, RZ, 0xc0, !PT ;  /* 0x0000000210ff7812 */ /* 0x000fe2000784c0ff */
[----:B------:R-:W-:Y:S01]  /*e6e0*/  IMAD R20, R22, 0x5000, R26 ;  /* 0x0000500016147824 */ /* 0x000fe200078e021a */
[----:B------:R-:W-:Y:S01]  /*e6f0*/  LOP3.LUT P1, RZ, R16, 0x1, RZ, 0xc0, !PT ;  /* 0x0000000110ff7812 */ /* 0x000fe2000782c0ff */
[----:B------:R-:W-:Y:S01]  /*e700*/  IMAD R9, R5, UR5, R0 ;  /* 0x0000000505097c24 */ /* 0x000fe2000f8e0200 */
[----:B------:R-:W-:-:S03]  /*e710*/  ULDC.64 UR4, c[0x0][0x310] ;  /* 0x0000c40000047ab9 */ /* 0x000fc60000000a00 */
[----:B------:R-:W-:Y:S02]  /*e720*/  IMAD.IADD R3, R3, 0x1, R9 ;  /* 0x0000000103037824 */ /* 0x000fe400078e0209 */
[----:B------:R-:W-:Y:S02]  /*e730*/  IMAD R9, R24, UR4, RZ ;  /* 0x0000000418097c24 */ /* 0x000fe4000f8e02ff */
[----:B------:R-:W-:-:S04]  /*e740*/  IMAD.WIDE.U32 R2, R4, UR4, R2 ;  /* 0x0000000404027c25 */ /* 0x000fc8000f8e0002 */
[----:B------:R-:W-:Y:S01]  /*e750*/  IMAD R9, R4, UR5, R9 ;  /* 0x0000000504097c24 */ /* 0x000fe2000f8e0209 */
[----:B------:R-:W-:Y:S02]  /*e760*/  ULDC.64 UR4, c[0x0][0x308] ;  /* 0x0000c20000047ab9 */ /* 0x000fe40000000a00 */
[----:B------:R-:W-:Y:S02]  /*e770*/  IMAD R0, R29, UR4, RZ ;  /* 0x000000041d007c24 */ /* 0x000fe4000f8e02ff */
[----:B------:R-:W-:Y:S02]  /*e780*/  IMAD.IADD R3, R3, 0x1, R9 ;  /* 0x0000000103037824 */ /* 0x000fe400078e0209 */
[C---:B------:R-:W-:Y:S02]  /*e790*/  IMAD R23, R19.reuse, UR5, R0 ;  /* 0x0000000513177c24 */ /* 0x040fe4000f8e0200 */
[----:B------:R-:W-:Y:S01]  /*e7a0*/  IMAD.WIDE.U32 R2, R19, UR4, R2 ;  /* 0x0000000413027c25 */ /* 0x000fe2000f8e0002 */
[----:B------:R-:W-:-:S03]  /*e7b0*/  ULDC.64 UR4, c[0x0][0x2e8] ;  /* 0x0000ba0000047ab9 */ /* 0x000fc60000000a00 */
[----:B------:R-:W-:Y:S01]  /*e7c0*/  IMAD.IADD R23, R23, 0x1, R3 ;  /* 0x0000000117177824 */ /* 0x000fe200078e0203 */
[----:B------:R-:W-:Y:S01]  /*e7d0*/  LEA R9, P0, R2, UR4, 0x1 ;  /* 0x0000000402097c11 */ /* 0x000fe2000f8008ff */
[----:B------:R-:W-:-:S03]  /*e7e0*/  UMOV UR4, 0xffffffff ;  /* 0xffffffff00047882 */ /* 0x000fc60000000000 */
[----:B------:R-:W-:Y:S01]  /*e7f0*/  LEA.HI.X R23, R2, UR5, R23, 0x1, P0 ;  /* 0x0000000502177c11 */ /* 0x000fe200080f0c17 */
[----:B------:R-:W-:Y:S08]  /*e800*/  BRA.DIV UR4, `(.L_x_61) ;  /* 0x0000002a04bc7947 */ /* 0x000ff0000b800000 */
[----:B------:R-:W0:Y:S01]  /*e810*/  SHFL.IDX PT, R14, R9, RZ, 0x181f ;  /* 0x00181fff090e7589 */ /* 0x000e2200000e0000 */
[----:B------:R-:W-:Y:S02]  /*e820*/  SHF.L.U32 R0, R37, 0x1, RZ ;  /* 0x0000000125007819 */ /* 0x000fe400000006ff */
[----:B------:R-:W-:Y:S01]  /*e830*/  LEA R20, R20, UR39, 0x1 ;  /* 0x0000002714147c11 */ /* 0x000fe2000f8e08ff */
[----:B------:R-:W1:Y:S04]  /*e840*/  SHFL.IDX PT, R3, R23, RZ, 0x181f ;  /* 0x00181fff17037589 */ /* 0x000e6800000e0000 */
[----:B------:R-:W-:Y:S01]  /*e850*/  SHFL.IDX PT, R35, R23, 0x1, 0x181f ;  /* 0x00381f0017237f89 */ /* 0x000fe200000e0000 */
[----:B0-----:R-:W-:-:S03]  /*e860*/  IADD3 R2, P0, R14, R0, RZ ;  /* 0x000000000e027210 */ /* 0x001fc60007f1e0ff */
[----:B------:R-:W0:Y:S02]  /*e870*/  SHFL.IDX PT, R14, R9, 0x1, 0x181f ;  /* 0x00381f00090e7f89 */ /* 0x000e2400000e0000 */
[----:B-1----:R-:W-:-:S05]  /*e880*/  IMAD.X R3, RZ, RZ, R3, P0 ;  /* 0x000000ffff037224 */ /* 0x002fca00000e0603 */
[----:B------:R-:W-:Y:S04]  /*e890*/  LDGSTS.E.BYPASS.LTC128B.128 [R20+0x24400], desc[UR36][R2.64], !P4 ;  /* 0x2440000002147fae */ /* 0x000fe8000e101d64 */
[----:B------:R-:W-:Y:S04]  /*e8a0*/  LDGSTS.E.BYPASS.LTC128B.128 [R20+0x26c00], desc[UR36][R2.64+0x80], !P3 ;  /* 0x26c0008002147fae */ /* 0x000fe8000d901d64 */
[----:B------:R-:W-:Y:S04]  /*e8b0*/  LDGSTS.E.BYPASS.LTC128B.128 [R20+0x29400], desc[UR36][R2.64+0x100], !P2 ;  /* 0x2940010002147fae */ /* 0x000fe8000d101d64 */
[----:B------:R0:W-:Y:S02]  /*e8c0*/  LDGSTS.E.BYPASS.LTC128B.128 [R20+0x2bc00], desc[UR36][R2.64+0x180], !P1 ;  /* 0x2bc0018002147fae */ /* 0x0001e4000c901d64 */
[----:B0-----:R-:W-:-:S02]  /*e8d0*/  IADD3 R2, P0, R14, R0, RZ ;  /* 0x000000000e027210 */ /* 0x001fc40007f1e0ff */
[----:B------:R-:W0:Y:S03]  /*e8e0*/  SHFL.IDX PT, R14, R9, 0x2, 0x181f ;  /* 0x00581f00090e7f89 */ /* 0x000e2600000e0000 */
[----:B------:R-:W-:Y:S02]  /*e8f0*/  IMAD.X R3, RZ, RZ, R35, P0 ;  /* 0x000000ffff037224 */ /* 0x000fe400000e0623 */
[----:B------:R-:W1:Y:S04]  /*e900*/  SHFL.IDX PT, R35, R23, 0x2, 0x181f ;  /* 0x00581f0017237f89 */ /* 0x000e6800000e0000 */
[----:B------:R-:W-:Y:S04]  /*e910*/  LDGSTS.E.BYPASS.LTC128B.128 [R20+0x24c00], desc[UR36][R2.64], !P4 ;  /* 0x24c0000002147fae */ /* 0x000fe8000e101d64 */
[----:B------:R-:W-:Y:S04]  /*e920*/  LDGSTS.E.BYPASS.LTC128B.128 [R20+0x27400], desc[UR36][R2.64+0x80], !P3 ;  /* 0x2740008002147fae */ /* 0x000fe8000d901d64 */
[----:B------:R-:W-:Y:S04]  /*e930*/  LDGSTS.E.BYPASS.LTC128B.128 [R20+0x29c00], desc[UR36][R2.64+0x100], !P2 ;  /* 0x29c0010002147fae */ /* 0x000fe8000d101d64 */
[----:B------:R0:W-:Y:S02]  /*e940*/  LDGSTS.E.BYPASS.LTC128B.128 [R20+0x2c400], desc[UR36][R2.64+0x180], !P1 ;  /* 0x2c40018002147fae */ /* 0x0001e4000c901d64 */
[----:B0-----:R-:W-:-:S02]  /*e950*/  IADD3 R2, P0, R14, R0, RZ ;  /* 0x000000000e027210 */ /* 0x001fc40007f1e0ff */
[----:B------:R-:W0:Y:S03]  /*e960*/  SHFL.IDX PT, R14, R9, 0x3, 0x181f ;  /* 0x00781f00090e7f89 */ /* 0x000e2600000e0000 */
[----:B-1----:R-:W-:Y:S02]  /*e970*/  IMAD.X R3, RZ, RZ, R35, P0 ;  /* 0x000000ffff037224 */ /* 0x002fe400000e0623 */
[----:B------:R-:W1:Y:S04]  /*e980*/  SHFL.IDX PT, R35, R23, 0x3, 0x181f ;  /* 0x00781f0017237f89 */ /* 0x000e6800000e0000 */
[----:B------:R-:W-:Y:S04]  /*e990*/  LDGSTS.E.BYPASS.LTC128B.128 [R20+0x25400], desc[UR36][R2.64], !P4 ;  /* 0x2540000002147fae */ /* 0x000fe8000e101d64 */
[----:B------:R-:W-:Y:S04]  /*e9a0*/  LDGSTS.E.BYPASS.LTC128B.128 [R20+0x27c00], desc[UR36][R2.64+0x80], !P3 ;  /* 0x27c0008002147fae */ /* 0x000fe8000d901d64 */
[----:B------:R-:W-:Y:S04]  /*e9b0*/  LDGSTS.E.BYPASS.LTC128B.128 [R20+0x2a400], desc[UR36][R2.64+0x100], !P2 ;  /* 0x2a40010002147fae */ /* 0x000fe8000d101d64 */
[----:B------:R0:W-:Y:S02]  /*e9c0*/  LDGSTS.E.BYPASS.LTC128B.128 [R20+0x2cc00], desc[UR36][R2.64+0x180], !P1 ;  /* 0x2cc0018002147fae */ /* 0x0001e4000c901d64 */
[----:B0-----:R-:W-:-:S02]  /*e9d0*/  IADD3 R2, P0, R14, R0, RZ ;  /* 0x000000000e027210 */ /* 0x001fc40007f1e0ff */
[----:B------:R0:W2:Y:S02]  /*e9e0*/  SHFL.IDX PT, R14, R9, 0x4, 0x181f ;  /* 0x00981f00090e7f89 */ /* 0x0000a400000e0000 */
[----:B-1----:R-:W-:Y:S02]  /*e9f0*/  IADD3.X R3, RZ, R35, RZ, P0, !PT ;  /* 0x00000023ff037210 */ /* 0x002fe400007fe4ff */
[----:B------:R0:W1:Y:S04]  /*ea00*/  SHFL.IDX PT, R35, R23, 0x4, 0x181f ;  /* 0x00981f0017237f89 */ /* 0x00006800000e0000 */
[----:B------:R0:W-:Y:S04]  /*ea10*/  LDGSTS.E.BYPASS.LTC128B.128 [R20+0x25c00], desc[UR36][R2.64], !P4 ;  /* 0x25c0000002147fae */ /* 0x0001e8000e101d64 */
[----:B------:R0:W-:Y:S04]  /*ea20*/  LDGSTS.E.BYPASS.LTC128B.128 [R20+0x28400], desc[UR36][R2.64+0x80], !P3 ;  /* 0x2840008002147fae */ /* 0x0001e8000d901d64 */
[----:B------:R0:W-:Y:S04]  /*ea30*/  LDGSTS.E.BYPASS.LTC128B.128 [R20+0x2ac00], desc[UR36][R2.64+0x100], !P2 ;  /* 0x2ac0010002147fae */ /* 0x0001e8000d101d64 */
[----:B------:R0:W-:Y:S02]  /*ea40*/  LDGSTS.E.BYPASS.LTC128B.128 [R20+0x2d400], desc[UR36][R2.64+0x180], !P1 ;  /* 0x2d40018002147fae */ /* 0x0001e4000c901d64 */
.L_x_138:
[----:B0-2---:R-:W-:-:S05]  /*ea50*/  IADD3 R2, P0, R14, R0, RZ ;  /* 0x000000000e027210 */ /* 0x005fca0007f1e0ff */
[----:B-1----:R-:W-:Y:S01]  /*ea60*/  IMAD.X R3, RZ, RZ, R35, P0 ;  /* 0x000000ffff037224 */ /* 0x002fe200000e0623 */
[----:B------:R-:W-:-:S04]  /*ea70*/  PLOP3.LUT P0, PT, PT, PT, PT, 0x80, 0x0 ;  /* 0x000000000000781c */ /* 0x000fc80003f0f070 */
[----:B------:R-:W-:Y:S01]  /*ea80*/  @!PT LDS RZ, [RZ] ;  /* 0x00000000fffff984 */ /* 0x000fe20000000800 */
[----:B------:R-:W-:Y:S01]  /*ea90*/  @!PT LDS RZ, [RZ] ;  /* 0x00000000fffff984 */ /* 0x000fe20000000800 */
[----:B------:R-:W-:Y:S01]  /*eaa0*/  @!PT LDS RZ, [RZ] ;  /* 0x00000000fffff984 */ /* 0x000fe20000000800 */
[----:B------:R0:W-:Y:S04]  /*eab0*/  LDGSTS.E.BYPASS.LTC128B.128 [R20+0x26400], desc[UR36][R2.64], !P4 ;  /* 0x2640000002147fae */ /* 0x0001e8000e101d64 */
[----:B------:R0:W-:Y:S04]  /*eac0*/  LDGSTS.E.BYPASS.LTC128B.128 [R20+0x28c00], desc[UR36][R2.64+0x80], !P3 ;  /* 0x28c0008002147fae */ /* 0x0001e8000d901d64 */
[----:B------:R0:W-:Y:S04]  /*ead0*/  LDGSTS.E.BYPASS.LTC128B.128 [R20+0x2b400], desc[UR36][R2.64+0x100], !P2 ;  /* 0x2b40010002147fae */ /* 0x0001e8000d101d64 */
[----:B------:R0:W-:Y:S01]  /*eae0*/  LDGSTS.E.BYPASS.LTC128B.128 [R20+0x2dc00], desc[UR36][R2.64+0x180], !P1 ;  /* 0x2dc0018002147fae */ /* 0x0001e2000c901d64 */
[----:B------:R-:W-:Y:S01]  /*eaf0*/  NOP ;  /* 0x0000000000007918 */ /* 0x000fe20000000000 */
.L_x_62:
        /* <DEDUP_REMOVED lines=10> */
.L_x_63:
[----:B------:R1:W-:Y:S01]  /*eba0*/  SYNCS.ARRIVE.TRANS64.A1T0 RZ, [R7+URZ+0x38830], RZ ;  /* 0x038830ff07ff79a7 */ /* 0x0003e2000810003f */
[----:B------:R-:W-:Y:S05]  /*ebb0*/  @!P2 BRA `(.L_x_64) ;  /* 0x000000000004a947 */ /* 0x000fea0003800000 */
[----:B------:R-:W-:Y:S01]  /*ebc0*/  BPT.TRAP 0x1 ;  /* 0x000000040000795c */ /* 0x000fe20000300000 */
.L_x_64:
[----:B0-----:R-:W-:Y:S01]  /*ebd0*/  SHF.L.U32 R2, R10, 0x1f, RZ ;  /* 0x0000001f0a027819 */ /* 0x001fe200000006ff */
[----:B------:R-:W-:Y:S01]  /*ebe0*/  IMAD.MOV.U32 R9, RZ, RZ, -0x50 ;  /* 0xffffffb0ff097424 */ /* 0x000fe200078e00ff */
[----:B-1----:R-:W-:Y:S01]  /*ebf0*/  LEA R7, R6, UR39, 0x3 ;  /* 0x0000002706077c11 */ /* 0x002fe2000f8e18ff */
[----:B------:R-:W-:Y:S02]  /*ec00*/  BSSY B1, `(.L_x_65) ;  /* 0x0000004000017945 */ /* 0x000fe40003800000 */
[----:B------:R-:W-:Y:S01]  /*ec10*/  IMAD R9, R28, R9, UR38 ;  /* 0x000000261c097e24 */ /* 0x000fe2000f8e0209 */
[----:B------:R-:W0:Y:S02]  /*ec20*/  SYNCS.PHASECHK.TRANS64.TRYWAIT P0, [R7+URZ+0x38860], R2 ;  /* 0x03886002070075a7 */ /* 0x000e24000800017f */
[----:B0-----:R-:W-:Y:S05]  /*ec30*/  @!P0 BRA `(.L_x_66) ;  /* 0x0000002c00308947 */ /* 0x001fea0003800000 */
.L_x_139:
[----:B------:R-:W-:Y:S05]  /*ec40*/  BSYNC B1 ;  /* 0x0000000000017941 */ /* 0x000fea0003800000 */
.L_x_65:
[----:B------:R-:W-:Y:S01]  /*ec50*/  UMOV UR4, 0xffffffff ;  /* 0xffffffff00047882 */ /* 0x000fe20000000000 */
[----:B------:R-:W-:Y:S01]  /*ec60*/  LOP3.LUT P4, RZ, R16, 0x80, RZ, 0xc0, !PT ;  /* 0x0000008010ff7812 */ /* 0x000fe2000788c0ff */
[----:B------:R-:W-:Y:S01]  /*ec70*/  IMAD R6, R6, 0x5000, R26 ;  /* 0x0000500006067824 */ /* 0x000fe200078e021a */
[C---:B------:R-:W-:Y:S01]  /*ec80*/  LOP3.LUT P3, RZ, R16.reuse, 0x40, RZ, 0xc0, !PT ;  /* 0x0000004010ff7812 */ /* 0x040fe2000786c0ff */
[----:B------:R-:W-:Y:S01]  /*ec90*/  IMAD.IADD R9, R9, 0x1, -R34 ;  /* 0x0000000109097824 */ /* 0x000fe200078e0a22 */
[C---:B------:R-:W-:Y:S02]  /*eca0*/  LOP3.LUT P2, RZ, R16.reuse, 0x20, RZ, 0xc0, !PT ;  /* 0x0000002010ff7812 */ /* 0x040fe4000784c0ff */
[----:B------:R-:W-:Y:S01]  /*ecb0*/  LOP3.LUT P1, RZ, R16, 0x10, RZ, 0xc0, !PT ;  /* 0x0000001010ff7812 */ /* 0x000fe2000782c0ff */
[----:B------:R-:W-:-:S12]  /*ecc0*/  BRA.DIV UR4, `(.L_x_67) ;  /* 0x0000002e04207947 */ /* 0x000fd8000b800000 */
[----:B------:R-:W0:Y:S01]  /*ecd0*/  SHFL.IDX PT, R14, R17, RZ, 0x181f ;  /* 0x00181fff110e7589 */ /* 0x000e2200000e0000 */
[----:B------:R-:W-:-:S03]  /*ece0*/  LEA R6, R6, UR39, 0x1 ;  /* 0x0000002706067c11 */ /* 0x000fc6000f8e08ff */
[----:B------:R-:W1:Y:S01]  /*ecf0*/  SHFL.IDX PT, R3, R18, RZ, 0x181f ;  /* 0x00181fff12037589 */ /* 0x000e6200000e0000 */
[----:B0-----:R-:W-:-:S03]  /*ed00*/  IADD3 R2, P0, R14, R0, RZ ;  /* 0x000000000e027210 */ /* 0x001fc60007f1e0ff */
[----:B------:R-:W0:Y:S01]  /*ed10*/  SHFL.IDX PT, R14, R17, 0x1, 0x181f ;  /* 0x00381f00110e7f89 */ /* 0x000e2200000e0000 */
[----:B-1----:R-:W-:Y:S02]  /*ed20*/  IADD3.X R3, RZ, R3, RZ, P0, !PT ;  /* 0x00000003ff037210 */ /* 0x002fe400007fe4ff */
[----:B------:R-:W-:-:S13]  /*ed30*/  ISETP.LT.OR P0, PT, R9, 0x1, P4 ;  /* 0x000000010900780c */ /* 0x000fda0002701670 */
[----:B------:R-:W-:Y:S01]  /*ed40*/  LDGSTS.E.BYPASS.LTC128B.128 [R6+0x400], desc[UR36][R2.64], !P0 ;  /* 0x0040000002067fae */ /* 0x000fe2000c101d64 */
[----:B------:R-:W-:-:S13]  /*ed50*/  ISETP.LT.OR P0, PT, R9, 0x1, P3 ;  /* 0x000000010900780c */ /* 0x000fda0001f01670 */
[----:B------:R-:W-:Y:S01]  /*ed60*/  LDGSTS.E.BYPASS.LTC128B.128 [R6+0x2c00], desc[UR36][R2.64+0x80], !P0 ;  /* 0x02c0008002067fae */ /* 0x000fe2000c101d64 */
[----:B------:R-:W-:-:S13]  /*ed70*/  ISETP.LT.OR P0, PT, R9, 0x1, P2 ;  /* 0x000000010900780c */ /* 0x000fda0001701670 */
[----:B------:R-:W-:Y:S01]  /*ed80*/  LDGSTS.E.BYPASS.LTC128B.128 [R6+0x5400], desc[UR36][R2.64+0x100], !P0 ;  /* 0x0540010002067fae */ /* 0x000fe2000c101d64 */
[----:B------:R-:W-:-:S13]  /*ed90*/  ISETP.LT.OR P0, PT, R9, 0x1, P1 ;  /* 0x000000010900780c */ /* 0x000fda0000f01670 */
[----:B------:R1:W-:Y:S04]  /*eda0*/  LDGSTS.E.BYPASS.LTC128B.128 [R6+0x7c00], desc[UR36][R2.64+0x180], !P0 ;  /* 0x07c0018002067fae */ /* 0x0003e8000c101d64 */
[----:B-1----:R-:W1:Y:S01]  /*edb0*/  SHFL.IDX PT, R3, R18, 0x1, 0x181f ;  /* 0x00381f0012037f89 */ /* 0x002e6200000e0000 */
[----:B0-----:R-:W-:-:S03]  /*edc0*/  IADD3 R2, P0, R14, R0, RZ ;  /* 0x000000000e027210 */ /* 0x001fc60007f1e0ff */
[----:B------:R-:W0:Y:S02]  /*edd0*/  SHFL.IDX PT, R14, R17, 0x2, 0x181f ;  /* 0x00581f00110e7f89 */ /* 0x000e2400000e0000 */
[----:B-1----:R-:W-:Y:S01]  /*ede0*/  IMAD.X R3, RZ, RZ, R3, P0 ;  /* 0x000000ffff037224 */ /* 0x002fe200000e0603 */
        /* <DEDUP_REMOVED lines=22> */
[----:B------:R-:W2:Y:S04]  /*ef50*/  SHFL.IDX PT, R18, R18, 0x4, 0x181f ;  /* 0x00981f0012127f89 */ /* 0x000ea800000e0000 */
[----:B------:R3:W4:Y:S01]  /*ef60*/  SHFL.IDX PT, R14, R17, 0x4, 0x181f ;  /* 0x00981f00110e7f89 */ /* 0x00072200000e0000 */
[----:B-1----:R-:W-:Y:S01]  /*ef70*/  IMAD.X R3, RZ, RZ, R3, P0 ;  /* 0x000000ffff037224 */ /* 0x002fe200000e0603 */
[----:B------:R-:W-:-:S13]  /*ef80*/  ISETP.LT.OR P0, PT, R9, 0x31, P4 ;  /* 0x000000310900780c */ /* 0x000fda0002701670 */
[----:B------:R3:W-:Y:S01]  /*ef90*/  LDGSTS.E.BYPASS.LTC128B.128 [R6+0x1c00], desc[UR36][R2.64], !P0 ;  /* 0x01c0000002067fae */ /* 0x0007e2000c101d64 */
[----:B------:R-:W-:-:S13]  /*efa0*/  ISETP.LT.OR P0, PT, R9, 0x31, P3 ;  /* 0x000000310900780c */ /* 0x000fda0001f01670 */
[----:B------:R3:W-:Y:S01]  /*efb0*/  LDGSTS.E.BYPASS.LTC128B.128 [R6+0x4400], desc[UR36][R2.64+0x80], !P0 ;  /* 0x0440008002067fae */ /* 0x0007e2000c101d64 */
[----:B------:R-:W-:-:S13]  /*efc0*/  ISETP.LT.OR P0, PT, R9, 0x31, P2 ;  /* 0x000000310900780c */ /* 0x000fda0001701670 */
[----:B------:R3:W-:Y:S01]  /*efd0*/  LDGSTS.E.BYPASS.LTC128B.128 [R6+0x6c00], desc[UR36][R2.64+0x100], !P0 ;  /* 0x06c0010002067fae */ /* 0x0007e2000c101d64 */
[----:B------:R-:W-:-:S13]  /*efe0*/  ISETP.LT.OR P0, PT, R9, 0x31, P1 ;  /* 0x000000310900780c */ /* 0x000fda0000f01670 */
[----:B--2-4-:R3:W-:Y:S02]  /*eff0*/  LDGSTS.E.BYPASS.LTC128B.128 [R6+0x9400], desc[UR36][R2.64+0x180], !P0 ;  /* 0x0940018002067fae */ /* 0x0147e4000c101d64 */
.L_x_151:
[----:B0--3--:R-:W-:Y:S01]  /*f000*/  IADD3 R2, P0, R14, R0, RZ ;  /* 0x000000000e027210 */ /* 0x009fe20007f1e0ff */
[----:B------:R-:W-:Y:S02]  /*f010*/  ULDC.64 UR4, c[0x0][0x328] ;  /* 0x0000ca0000047ab9 */ /* 0x000fe40000000a00 */
[----:B------:R-:W-:Y:S01]  /*f020*/  IMAD R0, R21, UR4, RZ ;  /* 0x0000000415007c24 */ /* 0x000fe2000f8e02ff */
[----:B------:R-:W-:Y:S02]  /*f030*/  IADD3.X R3, RZ, R18, RZ, P0, !PT ;  /* 0x00000012ff037210 */ /* 0x000fe400007fe4ff */
[----:B------:R-:W-:-:S13]  /*f040*/  ISETP.LT.OR P0, PT, R9, 0x41, P4 ;  /* 0x000000410900780c */ /* 0x000fda0002701670 */
[----:B------:R-:W-:Y:S01]  /*f050*/  @!PT LDS RZ, [RZ] ;  /* 0x00000000fffff984 */ /* 0x000fe20000000800 */
[----:B------:R-:W-:Y:S01]  /*f060*/  @!PT LDS RZ, [RZ] ;  /* 0x00000000fffff984 */ /* 0x000fe20000000800 */
[----:B------:R-:W-:Y:S01]  /*f070*/  @!PT LDS RZ, [RZ] ;  /* 0x00000000fffff984 */ /* 0x000fe20000000800 */
[----:B------:R-:W-:Y:S01]  /*f080*/  LDGSTS.E.BYPASS.LTC128B.128 [R6+0x2400], desc[UR36][R2.64], !P0 ;  /* 0x0240000002067fae */ /* 0x000fe2000c101d64 */
[----:B------:R-:W-:-:S13]  /*f090*/  ISETP.LT.OR P0, PT, R9, 0x41, P3 ;  /* 0x000000410900780c */ /* 0x000fda0001f01670 */
[----:B------:R-:W-:Y:S01]  /*f0a0*/  LDGSTS.E.BYPASS.LTC128B.128 [R6+0x4c00], desc[UR36][R2.64+0x80], !P0 ;  /* 0x04c0008002067fae */ /* 0x000fe2000c101d64 */
[----:B------:R-:W-:-:S13]  /*f0b0*/  ISETP.LT.OR P0, PT, R9, 0x41, P2 ;  /* 0x000000410900780c */ /* 0x000fda0001701670 */
[----:B------:R-:W-:Y:S01]  /*f0c0*/  LDGSTS.E.BYPASS.LTC128B.128 [R6+0x7400], desc[UR36][R2.64+0x100], !P0 ;  /* 0x0740010002067fae */ /* 0x000fe2000c101d64 */
[----:B------:R-:W-:Y:S01]  /*f0d0*/  ISETP.LT.OR P0, PT, R9, 0x41, P1 ;  /* 0x000000410900780c */ /* 0x000fe20000f01670 */
[----:B------:R-:W-:-:S12]  /*f0e0*/  IMAD R9, R5, UR5, R0 ;  /* 0x0000000505097c24 */ /* 0x000fd8000f8e0200 */
[----:B------:R0:W-:Y:S02]  /*f0f0*/  LDGSTS.E.BYPASS.LTC128B.128 [R6+0x9c00], desc[UR36][R2.64+0x180], !P0 ;  /* 0x09c0018002067fae */ /* 0x0001e4000c101d64 */
        /* <DEDUP_REMOVED lines=9> */
[C---:B------:R-:W-:Y:S01]  /*f190*/  IMAD R5, R19.reuse, UR5, R0 ;  /* 0x0000000513057c24 */ /* 0x040fe2000f8e0200 */
[----:B------:R-:W-:Y:S01]  /*f1a0*/  NOP ;  /* 0x0000000000007918 */ /* 0x000fe20000000000 */
[----:B------:R-:W-:Y:S01]  /*f1b0*/  IMAD.WIDE.U32 R2, R19, UR4, R2 ;  /* 0x0000000413027c25 */ /* 0x000fe2000f8e0002 */
[----:B------:R-:W-:-:S03]  /*f1c0*/  ULDC.64 UR4, c[0x0][0x318] ;  /* 0x0000c60000047ab9 */ /* 0x000fc60000000a00 */
[----:B------:R-:W-:Y:S01]  /*f1d0*/  IMAD.IADD R3, R5, 0x1, R3 ;  /* 0x0000000105037824 */ /* 0x000fe200078e0203 */
[----:B------:R-:W-:-:S04]  /*f1e0*/  LEA R17, P0, R2, UR4, 0x1 ;  /* 0x0000000402117c11 */ /* 0x000fc8000f8008ff */
[----:B------:R-:W-:Y:S02]  /*f1f0*/  LEA.HI.X R18, R2, UR5, R3, 0x1, P0 ;  /* 0x0000000502127c11 */ /* 0x000fe400080f0c03 */
[----:B------:R-:W-:-:S13]  /*f200*/  PLOP3.LUT P0, PT, PT, PT, PT, 0x80, 0x0 ;  /* 0x000000000000781c */ /* 0x000fda0003f0f070 */
.L_x_68:
        /* <DEDUP_REMOVED lines=10> */
.L_x_69:
[C---:B------:R-:W-:Y:S01]  /*f2b0*/  ISETP.GT.AND P0, PT, R8.reuse, RZ, PT ;  /* 0x000000ff0800720c */ /* 0x040fe20003f04270 */
[----:B------:R0:W-:Y:S01]  /*f2c0*/  SYNCS.ARRIVE.TRANS64.A1T0 RZ, [R7+URZ+0x38850], RZ ;  /* 0x038850ff07ff79a7 */ /* 0x0001e2000810003f */
[----:B------:R-:W-:Y:S01]  /*f2d0*/  IADD3 R0, R8, -0x1, RZ ;  /* 0xffffffff08007810 */ /* 0x000fe20007ffe0ff */
[----:B------:R-:W-:Y:S02]  /*f2e0*/  IMAD.MOV.U32 R10, RZ, RZ, R25 ;  /* 0x000000ffff0a7224 */ /* 0x000fe400078e0019 */
[----:B------:R-:W-:Y:S02]  /*f2f0*/  IMAD.MOV.U32 R6, RZ, RZ, R22 ;  /* 0x000000ffff067224 */ /* 0x000fe400078e0016 */
[----:B------:R-:W-:-:S06]  /*f300*/  IMAD.MOV.U32 R28, RZ, RZ, R8 ;  /* 0x000000ffff1c7224 */ /* 0x000fcc00078e0008 */
[----:B0-----:R-:W-:Y:S05]  /*f310*/  @P0 BRA `(.L_x_70) ;  /* 0xfffffff000300947 */ /* 0x001fea000383ffff */
[----:B------:R-:W-:Y:S05]  /*f320*/  BSYNC B0 ;  /* 0x0000000000007941 */ /* 0x000fea0003800000 */
.L_x_57:
[----:B------:R-:W-:-:S13]  /*f330*/  LOP3.LUT P0, RZ, R16, 0x100, RZ, 0xc0, !PT ;  /* 0x0000010010ff7812 */ /* 0x000fda000780c0ff */
[----:B------:R-:W-:Y:S05]  /*f340*/  @!P0 BRA `(.L_x_71) ;  /* 0x0000000000048947 */ /* 0x000fea0003800000 */
[----:B------:R-:W-:Y:S01]  /*f350*/  BPT.TRAP 0x1 ;  /* 0x000000040000795c */ /* 0x000fe20000300000 */
.L_x_71:
[----:B------:R-:W-:Y:S01]  /*f360*/  LEA R4, R22, UR39, 0x3 ;  /* 0x0000002716047c11 */ /* 0x000fe2000f8e18ff */
[----:B------:R-:W-:Y:S01]  /*f370*/  BSSY B0, `(.L_x_72) ;  /* 0x0000006000007945 */ /* 0x000fe20003800000 */
[----:B0-----:R-:W-:Y:S02]  /*f380*/  SHF.L.U32 R3, R25, 0x1f, RZ ;  /* 0x0000001f19037819 */ /* 0x001fe400000006ff */
[----:B------:R-:W-:Y:S02]  /*f390*/  MOV R5, 0xffffffb0 ;  /* 0xffffffb000057802 */ /* 0x000fe40000000f00 */
[----:B------:R-:W0:Y:S03]  /*f3a0*/  SYNCS.PHASECHK.TRANS64.TRYWAIT P0, [R4+URZ+0x38860], R3 ;  /* 0x03886003040075a7 */ /* 0x000e26000800017f */
[----:B------:R-:W-:Y:S01]  /*f3b0*/  IMAD R5, R8, R5, UR38 ;  /* 0x0000002608057e24 */ /* 0x000fe2000f8e0205 */
[----:B0-----:R-:W-:Y:S06]  /*f3c0*/  @!P0 BRA `(.L_x_73) ;  /* 0x0000002c00288947 */ /* 0x001fec0003800000 */
.L_x_152:
[----:B------:R-:W-:Y:S05]  /*f3d0*/  BSYNC B0 ;  /* 0x0000000000007941 */ /* 0x000fea0003800000 */
.L_x_72:
        /* <DEDUP_REMOVED lines=8> */
[----:B------:R-:W1:Y:S01]  /*f460*/  SHFL.IDX PT, R14, R17, RZ, 0x181f ;  /* 0x00181fff110e7589 */ /* 0x000e6200000e0000 */
[----:B------:R-:W-:-:S03]  /*f470*/  IMAD.SHL.U32 R6, R37, 0x2, RZ ;  /* 0x0000000225067824 */ /* 0x000fc600078e00ff */
[----:B------:R-:W0:Y:S02]  /*f480*/  SHFL.IDX PT, R0, R18, RZ, 0x181f ;  /* 0x00181fff12007589 */ /* 0x000e2400000e0000 */
[----:B-1----:R-:W-:Y:S02]  /*f490*/  IADD3 R2, P0, R14, R6, RZ ;  /* 0x000000060e027210 */ /* 0x002fe40007f1e0ff */
[----:B------:R-:W1:Y:S03]  /*f4a0*/  SHFL.IDX PT, R14, R17, 0x1, 0x181f ;  /* 0x00381f00110e7f89 */ /* 0x000e6600000e0000 */
[----:B0-----:R-:W-:Y:S01]  /*f4b0*/  IMAD.X R3, RZ, RZ, R0, P0 ;  /* 0x000000ffff037224 */ /* 0x001fe200000e0600 */
[----:B------:R-:W-:Y:S02]  /*f4c0*/  ISETP.LT.OR P0, PT, R5, 0x1, P4 ;  /* 0x000000010500780c */ /* 0x000fe40002701670 */
[----:B------:R-:W-:-:S02]  /*f4d0*/  LEA R0, R7, UR39, 0x1 ;  /* 0x0000002707007c11 */ /* 0x000fc4000f8e08ff */
[----:B------:R-:W0:Y:S09]  /*f4e0*/  SHFL.IDX PT, R7, R18, 0x1, 0x181f ;  /* 0x00381f0012077f89 */ /* 0x000e3200000e0000 */
[----:B------:R-:W-:Y:S01]  /*f4f0*/  LDGSTS.E.BYPASS.LTC128B.128 [R0+0x400], desc[UR36][R2.64], !P0 ;  /* 0x0040000002007fae */ /* 0x000fe2000c101d64 */
[----:B------:R-:W-:-:S13]  /*f500*/  ISETP.LT.OR P0, PT, R5, 0x1, P3 ;  /* 0x000000010500780c */ /* 0x000fda0001f01670 */
[----:B------:R-:W-:Y:S01]  /*f510*/  LDGSTS.E.BYPASS.LTC128B.128 [R0+0x2c00], desc[UR36][R2.64+0x80], !P0 ;  /* 0x02c0008002007fae */ /* 0x000fe2000c101d64 */
[----:B------:R-:W-:-:S13]  /*f520*/  ISETP.LT.OR P0, PT, R5, 0x1, P2 ;  /* 0x000000010500780c */ /* 0x000fda0001701670 */
[----:B------:R-:W-:Y:S01]  /*f530*/  LDGSTS.E.BYPASS.LTC128B.128 [R0+0x5400], desc[UR36][R2.64+0x100], !P0 ;  /* 0x0540010002007fae */ /* 0x000fe2000c101d64 */
[----:B------:R-:W-:-:S13]  /*f540*/  ISETP.LT.OR P0, PT, R5, 0x1, P1 ;  /* 0x000000010500780c */ /* 0x000fda0000f01670 */
[----:B------:R1:W-:Y:S02]  /*f550*/  LDGSTS.E.BYPASS.LTC128B.128 [R0+0x7c00], desc[UR36][R2.64+0x180], !P0 ;  /* 0x07c0018002007fae */ /* 0x0003e4000c101d64 */
[----:B-1----:R-:W-:Y:S02]  /*f560*/  IADD3 R2, P0, R14, R6, RZ ;  /* 0x000000060e027210 */ /* 0x002fe40007f1e0ff */
[----:B------:R-:W1:Y:S02]  /*f570*/  SHFL.IDX PT, R14, R17, 0x2, 0x181f ;  /* 0x00581f00110e7f89 */ /* 0x000e6400000e0000 */
[----:B0-----:R-:W-:Y:S02]  /*f580*/  IADD3.X R3, RZ, R7, RZ, P0, !PT ;  /* 0x00000007ff037210 */ /* 0x001fe400007fe4ff */
[----:B------:R-:W-:Y:S01]  /*f590*/  ISETP.LT.OR P0, PT, R5, 0x11, P4 ;  /* 0x000000110500780c */ /* 0x000fe20002701670 */
[----:B------:R-:W0:-:S12]  /*f5a0*/  SHFL.IDX PT, R7, R18, 0x2, 0x181f ;  /* 0x00581f0012077f89 */ /* 0x000e1800000e0000 */
        /* <DEDUP_REMOVED lines=8> */
[----:B------:R-:W1:Y:S03]  /*f630*/  SHFL.IDX PT, R14, R17, 0x3, 0x181f ;  /* 0x00781f00110e7f89 */ /* 0x000e6600000e0000 */
[----:B0-----:R-:W-:Y:S01]  /*f640*/  IMAD.X R3, RZ, RZ, R7, P0 ;  /* 0x000000ffff037224 */ /* 0x001fe200000e0607 */
[C---:B------:R-:W-:Y:S01]  /*f650*/  ISETP.LT.OR P0, PT, R5.reuse, 0x21, P4 ;  /* 0x000000210500780c */ /* 0x040fe20002701670 */
[----:B------:R-:W0:Y:S04]  /*f660*/  SHFL.IDX PT, R7, R18, 0x3, 0x181f ;  /* 0x00781f0012077f89 */ /* 0x000e2800000e0000 */
[----:B------:R-:W2:Y:S08]  /*f670*/  SHFL.IDX PT, R18, R18, 0x4, 0x181f ;  /* 0x00981f0012127f89 */ /* 0x000eb000000e0000 */
        /* <DEDUP_REMOVED lines=8> */
[----:B------:R1:W3:Y:S03]  /*f700*/  SHFL.IDX PT, R14, R17, 0x4, 0x181f ;  /* 0x00981f00110e7f89 */ /* 0x0002e600000e0000 */
[----:B0-----:R-:W-:Y:S01]  /*f710*/  IMAD.X R3, RZ, RZ, R7, P0 ;  /* 0x000000ffff037224 */ /* 0x001fe200000e0607 */
[----:B------:R-:W-:-:S13]  /*f720*/  ISETP.LT.OR P0, PT, R5, 0x31, P4 ;  /* 0x000000310500780c */ /* 0x000fda0002701670 */
[----:B------:R1:W-:Y:S01]  /*f730*/  LDGSTS.E.BYPASS.LTC128B.128 [R0+0x1c00], desc[UR36][R2.64], !P0 ;  /* 0x01c0000002007fae */ /* 0x0003e2000c101d64 */
[----:B------:R-:W-:-:S13]  /*f740*/  ISETP.LT.OR P0, PT, R5, 0x31, P3 ;  /* 0x000000310500780c */ /* 0x000fda0001f01670 */
[----:B------:R1:W-:Y:S01]  /*f750*/  LDGSTS.E.BYPASS.LTC128B.128 [R0+0x4400], desc[UR36][R2.64+0x80], !P0 ;  /* 0x0440008002007fae */ /* 0x0003e2000c101d64 */
[----:B------:R-:W-:-:S13]  /*f760*/  ISETP.LT.OR P0, PT, R5, 0x31, P2 ;  /* 0x000000310500780c */ /* 0x000fda0001701670 */
[----:B------:R1:W-:Y:S01]  /*f770*/  LDGSTS.E.BYPASS.LTC128B.128 [R0+0x6c00], desc[UR36][R2.64+0x100], !P0 ;  /* 0x06c0010002007fae */ /* 0x0003e2000c101d64 */
[----:B------:R-:W-:-:S13]  /*f780*/  ISETP.LT.OR P0, PT, R5, 0x31, P1 ;  /* 0x000000310500780c */ /* 0x000fda0000f01670 */
[----:B--23--:R1:W-:Y:S02]  /*f790*/  LDGSTS.E.BYPASS.LTC128B.128 [R0+0x9400], desc[UR36][R2.64+0x180], !P0 ;  /* 0x0940018002007fae */ /* 0x00c3e4000c101d64 */
.L_x_164:
[----:B01----:R-:W-:-:S05]  /*f7a0*/  IADD3 R2, P0, R14, R6, RZ ;  /* 0x000000060e027210 */ /* 0x003fca0007f1e0ff */
[----:B------:R-:W-:Y:S01]  /*f7b0*/  IMAD.X R3, RZ, RZ, R18, P0 ;  /* 0x000000ffff037224 */ /* 0x000fe200000e0612 */
[----:B------:R-:W-:-:S13]  /*f7c0*/  ISETP.LT.OR P0, PT, R5, 0x41, P4 ;  /* 0x000000410500780c */ /* 0x000fda0002701670 */
[----:B------:R-:W-:Y:S01]  /*f7d0*/  @!PT LDS RZ, [RZ] ;  /* 0x00000000fffff984 */ /* 0x000fe20000000800 */
[----:B------:R-:W-:Y:S01]  /*f7e0*/  @!PT LDS RZ, [RZ] ;  /* 0x00000000fffff984 */ /* 0x000fe20000000800 */
[----:B------:R-:W-:Y:S01]  /*f7f0*/  @!PT LDS RZ, [RZ] ;  /* 0x00000000fffff984 */ /* 0x000fe20000000800 */
[----:B------:R0:W-:Y:S01]  /*f800*/  LDGSTS.E.BYPASS.LTC128B.128 [R0+0x2400], desc[UR36][R2.64], !P0 ;  /* 0x0240000002007fae */ /* 0x0001e2000c101d64 */
[----:B------:R-:W-:-:S13]  /*f810*/  ISETP.LT.OR P0, PT, R5, 0x41, P3 ;  /* 0x000000410500780c */ /* 0x000fda0001f01670 */
[----:B------:R0:W-:Y:S01]  /*f820*/  LDGSTS.E.BYPASS.LTC128B.128 [R0+0x4c00], desc[UR36][R2.64+0x80], !P0 ;  /* 0x04c0008002007fae */ /* 0x0001e2000c101d64 */
[----:B------:R-:W-:-:S13]  /*f830*/  ISETP.LT.OR P0, PT, R5, 0x41, P2 ;  /* 0x000000410500780c */ /* 0x000fda0001701670 */
[----:B------:R0:W-:Y:S01]  /*f840*/  LDGSTS.E.BYPASS.LTC128B.128 [R0+0x7400], desc[UR36][R2.64+0x100], !P0 ;  /* 0x0740010002007fae */ /* 0x0001e2000c101d64 */
[----:B------:R-:W-:-:S13]  /*f850*/  ISETP.LT.OR P0, PT, R5, 0x41, P1 ;  /* 0x000000410500780c */ /* 0x000fda0000f01670 */
[----:B------:R0:W-:Y:S01]  /*f860*/  LDGSTS.E.BYPASS.LTC128B.128 [R0+0x9c00], desc[UR36][R2.64+0x180], !P0 ;  /* 0x09c0018002007fae */ /* 0x0001e2000c101d64 */
[----:B------:R-:W-:Y:S01]  /*f870*/  PLOP3.LUT P0, PT, PT, PT, PT, 0x80, 0x0 ;  /* 0x000000000000781c */ /* 0x000fe20003f0f070 */
[----:B------:R-:W-:-:S12]  /*f880*/  NOP ;  /* 0x0000000000007918 */ /* 0x000fd80000000000 */
.L_x_75:
        /* <DEDUP_REMOVED lines=10> */
.L_x_76:
[----:B0-----:R-:W2:Y:S01]  /*f930*/  LDL.LU R2, [R1] ;  /* 0x0000000001027983 */ /* 0x001ea20000300800 */
[----:B------:R-:W-:Y:S01]  /*f940*/  IADD3 R22, R22, 0x1, RZ ;  /* 0x0000000116167810 */ /* 0x000fe20007ffe0ff */
[----:B------:R-:W-:Y:S01]  /*f950*/  VIADD R36, R36, UR43 ;  /* 0x0000002b24247c36 */ /* 0x000fe20008000000 */
[----:B------:R-:W-:Y:S01]  /*f960*/  ULDC UR4, c[0x0][0xc34] ;  /* 0x00030d0000047ab9 */ /* 0x000fe20000000800 */
[----:B------:R0:W-:Y:S01]  /*f970*/  SYNCS.ARRIVE.TRANS64.A1T0 RZ, [R4+URZ+0x38850], RZ ;  /* 0x038850ff04ff79a7 */ /* 0x0001e2000810003f */
[----:B------:R-:W-:-:S04]  /*f980*/  ISETP.NE.AND P0, PT, R22, 0x2, PT ;  /* 0x000000021600780c */ /* 0x000fc80003f05270 */
[----:B------:R-:W-:Y:S02]  /*f990*/  SEL R22, R22, RZ, P0 ;  /* 0x000000ff16167207 */ /* 0x000fe40000000000 */
[----:B------:R-:W-:Y:S02]  /*f9a0*/  SEL R0, RZ, 0x1, P0 ;  /* 0x00000001ff007807 */ /* 0x000fe40000000000 */
[----:B------:R-:W-:Y:S02]  /*f9b0*/  ISETP.GE.AND P0, PT, R36, UR4, PT ;  /* 0x0000000424007c0c */ /* 0x000fe4000bf06270 */
[----:B------:R-:W-:Y:S01]  /*f9c0*/  LOP3.LUT R25, R25, R0, RZ, 0x3c, !PT ;  /* 0x0000000019197212 */ /* 0x000fe200078e3cff */
[----:B--2---:R-:W-:-:S05]  /*f9d0*/  VIADD R2, R2, 0x1 ;  /* 0x0000000102027836 */ /* 0x004fca0000000000 */
[----:B------:R0:W-:Y:S05]  /*f9e0*/  STL [R1], R2 ;  /* 0x0000000201007387 */ /* 0x0001ea0000100800 */
[----:B------:R-:W-:Y:S05]  /*f9f0*/  @!P0 BRA `(.L_x_77) ;  /* 0xffffffcc009c8947 */ /* 0x000fea000383ffff */
[----:B------:R-:W-:-:S07]  /*fa00*/  LOP3.LUT R0, R2, 0x1, RZ, 0xc, !PT ;  /* 0x0000000102007812 */ /* 0x000fce00078e0cff */
.L_x_40:
[----:B------:R-:W1:Y:S01]  /*fa10*/  S2R R3, SR_CgaCtaId ;  /* 0x0000000000037919 */ /* 0x000e620000008800 */
[----:B0-----:R-:W-:Y:S01]  /*fa20*/  MOV R2, 0x400 ;  /* 0x0000040000027802 */ /* 0x001fe20000000f00 */
[----:B------:R-:W-:Y:S01]  /*fa30*/  BSSY B0, `(.L_x_78) ;  /* 0x0000005000007945 */ /* 0x000fe20003800000 */
[----:B------:R-:W-:Y:S02]  /*fa40*/  SHF.L.U32 R0, R0, 0x1f, RZ ;  /* 0x0000001f00007819 */ /* 0x000fe400000006ff */
[----:B-1----:R-:W-:-:S04]  /*fa50*/  LEA R5, R3, R2, 0x18 ;  /* 0x0000000203057211 */ /* 0x002fc800078ec0ff */
[----:B------:R-:W0:Y:S02]  /*fa60*/  SYNCS.PHASECHK.TRANS64.TRYWAIT P0, [R5+URZ+0x38820], R0 ;  /* 0x03882000050075a7 */ /* 0x000e24000800017f */
[----:B0-----:R-:W-:Y:S05]  /*fa70*/  @!P0 BRA `(.L_x_79) ;  /* 0x0000002c00808947 */ /* 0x001fea0003800000 */
.L_x_165:
[----:B------:R-:W-:Y:S05]  /*fa80*/  BSYNC B0 ;  /* 0x0000000000007941 */ /* 0x000fea0003800000 */
.L_x_78:
[----:B------:R-:W-:-:S03]  /*fa90*/  UMOV UR4, 0xffffffff ;  /* 0xffffffff00047882 */ /* 0x000fc60000000000 */
[----:B------:R-:W-:Y:S05]  /*faa0*/  BRA.DIV UR4, `(.L_x_80) ;  /* 0x0000002e04887947 */ /* 0x000fea000b800000 */
[----:B0-----:R-:W0:Y:S02]  /*fab0*/  S2R R0, SR_TID.X ;  /* 0x0000000000007919 */ /* 0x001e240000002100 */
[----:B0-----:R-:W-:-:S04]  /*fac0*/  SHF.R.U32.HI R0, RZ, 0x5, R0 ;  /* 0x00000005ff007819 */ /* 0x001fc80000011600 */
[----:B------:R-:W-:-:S05]  /*fad0*/  LOP3.LUT R0, R0, 0x3, RZ, 0xc0, !PT ;  /* 0x0000000300007812 */ /* 0x000fca00078ec0ff */
[----:B------:R0:W1:Y:S02]  /*fae0*/  SHFL.IDX PT, R14, R0, RZ, 0x1f ;  /* 0x00001fff000e7589 */ /* 0x00006400000e0000 */
.L_x_168:
[----:B-1----:R-:W-:Y:S01]  /*faf0*/  ISETP.NE.AND P0, PT, R14, RZ, PT ;  /* 0x000000ff0e00720c */ /* 0x002fe20003f05270 */
[----:B------:R-:W-:-:S12]  /*fb00*/  BSSY B0, `(.L_x_81) ;  /* 0x0000026000007945 */ /* 0x000fd80003800000 */
[----:B------:R-:W-:Y:S05]  /*fb10*/  @P0 BRA `(.L_x_82) ;  /* 0x0000000000900947 */ /* 0x000fea0003800000 */
[----:B------:R-:W-:-:S03]  /*fb20*/  UMOV UR4, 0xffffffff ;  /* 0xffffffff00047882 */ /* 0x000fc60000000000 */
[----:B------:R-:W-:Y:S05]  /*fb30*/  BRA.DIV UR4, `(.L_x_83) ;  /* 0x0000002e04987947 */ /* 0x000fea000b800000 */
[----:B------:R-:W-:-:S13]  /*fb40*/  ELECT P6, URZ, PT ;  /* 0x00000000003f782f */ /* 0x000fda00038c0000 */
.L_x_171:
[----:B------:R-:W-:Y:S05]  /*fb50*/  @!P6 BRA `(.L_x_82) ;  /* 0x000000000080e947 */ /* 0x000fea0003800000 */
[----:B0-----:R-:W2:Y:S02]  /*fb60*/  LDL R0, [R1+0xc] ;  /* 0x00000c0001007983 */ /* 0x001ea40000100800 */
[----:B--2---:R-:W-:-:S13]  /*fb70*/  R2UR UR4, R0 ;  /* 0x00000000000472ca */ /* 0x004fda00000e0000 */
[----:B------:R-:W-:-:S06]  /*fb80*/  ULOP3.LUT UR4, UR4, 0x2, URZ, 0xfc, !UPT ;  /* 0x0000000204047892 */ /* 0x000fcc000f8efc3f */
[----:B------:R-:W-:-:S05]  /*fb90*/  IMAD.U32 R0, RZ, RZ, UR4 ;  /* 0x00000004ff007e24 */ /* 0x000fca000f8e00ff */
[----:B------:R-:W-:-:S13]  /*fba0*/  ISETP.NE.AND P0, PT, R0, 0x3, PT ;  /* 0x000000030000780c */ /* 0x000fda0003f05270 */
[----:B------:R-:W-:Y:S05]  /*fbb0*/  @!P0 BRA `(.L_x_84) ;  /* 0x0000000000048947 */ /* 0x000fea0003800000 */
[----:B------:R-:W-:Y:S01]  /*fbc0*/  BPT.TRAP 0x1 ;  /* 0x000000040000795c */ /* 0x000fe20000300000 */
.L_x_84:
[C---:B------:R-:W-:Y:S01]  /*fbd0*/  LEA R3, R22.reuse, R5, 0x3 ;  /* 0x0000000516037211 */ /* 0x040fe200078e18ff */
[----:B------:R-:W-:Y:S01]  /*fbe0*/  VIADD R22, R22, 0x1 ;  /* 0x0000000116167836 */ /* 0x000fe20000000000 */
[----:B------:R-:W-:-:S04]  /*fbf0*/  SHF.L.U32 R2, R25, 0x1f, RZ ;  /* 0x0000001f19027819 */ /* 0x000fc800000006ff */
[----:B------:R-:W0:Y:S01]  /*fc00*/  SYNCS.PHASECHK.TRANS64.TRYWAIT P1, [R3+URZ+0x38840], R2 ;  /* 0x03884002030075a7 */ /* 0x000e22000802017f */
[----:B------:R-:W-:-:S04]  /*fc10*/  ISETP.NE.AND P2, PT, R22, 0x2, PT ;  /* 0x000000021600780c */ /* 0x000fc80003f45270 */
[----:B------:R-:W-:Y:S01]  /*fc20*/  SEL R0, RZ, 0x1, P2 ;  /* 0x00000001ff007807 */ /* 0x000fe20001000000 */
[----:B0-----:R-:W-:Y:S08]  /*fc30*/  @!P1 BRA `(.L_x_85) ;  /* 0x0000002c00789947 */ /* 0x001ff00003800000 */
.L_x_172:
[----:B------:R-:W-:Y:S02]  /*fc40*/  SEL R22, R22, RZ, P2 ;  /* 0x000000ff16167207 */ /* 0x000fe40001000000 */
[----:B------:R-:W-:Y:S01]  /*fc50*/  LOP3.LUT R0, R25, R0, RZ, 0x3c, !PT ;  /* 0x0000000019007212 */ /* 0x000fe200078e3cff */
[----:B------:R-:W-:Y:S06]  /*fc60*/  @!P0 BRA `(.L_x_86) ;  /* 0x0000000000048947 */ /* 0x000fec0003800000 */
[----:B------:R-:W-:Y:S01]  /*fc70*/  BPT.TRAP 0x1 ;  /* 0x000000040000795c */ /* 0x000fe20000300000 */
.L_x_86:
[----:B------:R-:W-:Y:S01]  /*fc80*/  IMAD R5, R22, 0x8, R5 ;  /* 0x0000000816057824 */ /* 0x000fe200078e0205 */
[----:B------:R-:W-:-:S04]  /*fc90*/  SHF.L.U32 R0, R0, 0x1f, RZ ;  /* 0x0000001f00007819 */ /* 0x000fc800000006ff */
[----:B------:R-:W1:Y:S02]  /*fca0*/  SYNCS.PHASECHK.TRANS64.TRYWAIT P1, [R5+URZ+0x38840], R0 ;  /* 0x03884000050075a7 */ /* 0x000e64000802017f */
[----:B-1----:R-:W-:Y:S05]  /*fcb0*/  @!P1 BRA `(.L_x_87) ;  /* 0x0000002c006c9947 */ /* 0x002fea0003800000 */
.L_x_173:
[----:B------:R-:W-:Y:S05]  /*fcc0*/  @!P0 BRA `(.L_x_88) ;  /* 0x0000000000048947 */ /* 0x000fea0003800000 */
[----:B------:R-:W-:Y:S01]  /*fcd0*/  BPT.TRAP 0x1 ;  /* 0x000000040000795c */ /* 0x000fe20000300000 */
.L_x_88:
[----:B------:R-:W2:Y:S02]  /*fce0*/  SYNCS.PHASECHK.TRANS64.TRYWAIT P1, [R3+URZ+0x38860], R2 ;  /* 0x03886002030075a7 */ /* 0x000ea4000802017f */
[----:B--2---:R-:W-:Y:S05]  /*fcf0*/  @!P1 BRA `(.L_x_89) ;  /* 0x0000002c00709947 */ /* 0x004fea0003800000 */
.L_x_174:
[----:B------:R-:W-:Y:S05]  /*fd00*/  @!P0 BRA `(.L_x_90) ;  /* 0x0000000000048947 */ /* 0x000fea0003800000 */
[----:B------:R-:W-:Y:S01]  /*fd10*/  BPT.TRAP 0x1 ;  /* 0x000000040000795c */ /* 0x000fe20000300000 */
.L_x_90:
[----:B---3--:R3:W4:Y:S02]  /*fd20*/  SYNCS.PHASECHK.TRANS64.TRYWAIT P0, [R5+URZ+0x38860], R0 ;  /* 0x03886000050075a7 */ /* 0x008724000800017f */
[----:B----4-:R-:W-:Y:S05]  /*fd30*/  @!P0 NANOSLEEP.SYNCS 0x989680 ;  /* 0x009896800000895d */ /* 0x010fea0003900000 */
[----:B------:R-:W4:Y:S02]  /*fd40*/  @!P0 SYNCS.PHASECHK.TRANS64 P0, [R5+URZ+0x38860], R0 ;  /* 0x03886000050085a7 */ /* 0x000f24000800007f */
[----:B----4-:R-:W-:Y:S05]  /*fd50*/  @!P0 BRA `(.L_x_90) ;  /* 0xfffffffc00f08947 */ /* 0x010fea000383ffff */
.L_x_82:
[----:B------:R-:W-:Y:S05]  /*fd60*/  BSYNC B0 ;  /* 0x0000000000007941 */ /* 0x000fea0003800000 */
.L_x_81:
[----:B------:R-:W-:Y:S05]  /*fd70*/  EXIT ;  /* 0x000000000000794d */ /* 0x000fea0003800000 */
.L_x_8:
[----:B0-----:R-:W-:-:S04]  /*fd80*/  IMAD.U32 R3, RZ, RZ, UR40 ;  /* 0x00000028ff037e24 */ /* 0x001fc8000f8e00ff */
[----:B------:R0:W1:Y:S03]  /*fd90*/  SYNCS.PHASECHK.TRANS64.TRYWAIT P1, [R3+URZ+0x38800], R0 ;  /* 0x03880000030075a7 */ /* 0x000066000802017f */
[----:B-1----:R-:W-:Y:S05]  /*fda0*/  @!P1 NANOSLEEP.SYNCS 0x989680 ;  /* 0x009896800000995d */ /* 0x002fea0003900000 */
[----:B------:R-:W1:Y:S02]  /*fdb0*/  @!P1 SYNCS.PHASECHK.TRANS64 P1, [R3+URZ+0x38800], R0 ;  /* 0x03880000030095a7 */ /* 0x000e64000802007f */
[----:B-1----:R-:W-:Y:S05]  /*fdc0*/  @!P1 BRA `(.L_x_8) ;  /* 0xfffffffc00ec9947 */ /* 0x002fea000383ffff */
[----:B------:R-:W-:Y:S05]  /*fdd0*/  BRA `(.L_x_91) ;  /* 0xffffff1000ec7947 */ /* 0x000fea000383ffff */
.L_x_12:
[----:B-1----:R1:W2:Y:S02]  /*fde0*/  SYNCS.PHASECHK.TRANS64.TRYWAIT P1, [R0+URZ+0x38830], R3 ;  /* 0x03883003000075a7 */ /* 0x0022a4000802017f */
[----:B--2---:R-:W-:Y:S05]  /*fdf0*/  @!P1 NANOSLEEP.SYNCS 0x989680 ;  /* 0x009896800000995d */ /* 0x004fea0003900000 */
[----:B------:R-:W2:Y:S02]  /*fe00*/  @!P1 SYNCS.PHASECHK.TRANS64 P1, [R0+URZ+0x38830], R3 ;  /* 0x03883003000095a7 */ /* 0x000ea4000802007f */
[----:B--2---:R-:W-:Y:S05]  /*fe10*/  @!P1 BRA `(.L_x_12) ;  /* 0xfffffffc00f09947 */ /* 0x004fea000383ffff */
[----:B------:R-:W-:Y:S05]  /*fe20*/  BRA `(.L_x_11) ;  /* 0xffffff1400107947 */ /* 0x000fea000383ffff */
.L_x_18:
[----:B-1----:R-:W-:-:S04]  /*fe30*/  MOV R4, UR60 ;  /* 0x0000003c00047c02 */ /* 0x002fc80008000f00 */
[----:B------:R1:W2:Y:S03]  /*fe40*/  SYNCS.PHASECHK.TRANS64.TRYWAIT P1, [R4+URZ+0x38830], R3 ;  /* 0x03883003040075a7 */ /* 0x0002a6000802017f */
[----:B--2---:R-:W-:Y:S05]  /*fe50*/  @!P1 NANOSLEEP.SYNCS 0x989680 ;  /* 0x009896800000995d */ /* 0x004fea0003900000 */
[----:B------:R-:W2:Y:S02]  /*fe60*/  @!P1 SYNCS.PHASECHK.TRANS64 P1, [R4+URZ+0x38830], R3 ;  /* 0x03883003040095a7 */ /* 0x000ea4000802007f */
[----:B--2---:R-:W-:Y:S05]  /*fe70*/  @!P1 BRA `(.L_x_18) ;  /* 0xfffffffc00ec9947 */ /* 0x004fea000383ffff */
[----:B------:R-:W-:Y:S05]  /*fe80*/  BRA `(.L_x_17) ;  /* 0xffffff5400a07947 */ /* 0x000fea000383ffff */
.L_x_22:
[----:B01----:R-:W-:-:S04]  /*fe90*/  IMAD.U32 R3, RZ, RZ, UR4 ;  /* 0x00000004ff037e24 */ /* 0x003fc8000f8e00ff */
[----:B------:R0:W1:Y:S03]  /*fea0*/  SYNCS.PHASECHK.TRANS64.TRYWAIT P1, [R3+URZ+0x38850], R0 ;  /* 0x03885000030075a7 */ /* 0x000066000802017f */
[----:B-1----:R-:W-:Y:S05]  /*feb0*/  @!P1 NANOSLEEP.SYNCS 0x989680 ;  /* 0x009896800000995d */ /* 0x002fea0003900000 */
[----:B------:R-:W1:Y:S02]  /*fec0*/  @!P1 SYNCS.PHASECHK.TRANS64 P1, [R3+URZ+0x38850], R0 ;  /* 0x03885000030095a7 */ /* 0x000e64000802007f */
[----:B-1----:R-:W-:Y:S05]  /*fed0*/  @!P1 BRA `(.L_x_22) ;  /* 0xfffffffc00ec9947 */ /* 0x002fea000383ffff */
[----:B------:R-:W-:Y:S05]  /*fee0*/  BRA `(.L_x_21) ;  /* 0xffffff7c00ec7947 */ /* 0x000fea000383ffff */
.L_x_29:
[----:B-1----:R-:W-:-:S04]  /*fef0*/  IMAD.U32 R7, RZ, RZ, UR12 ;  /* 0x0000000cff077e24 */ /* 0x002fc8000f8e00ff */
[----:B------:R1:W2:Y:S03]  /*ff00*/  SYNCS.PHASECHK.TRANS64.TRYWAIT P1, [R7+URZ+0x38850], R0 ;  /* 0x03885000070075a7 */ /* 0x0002a6000802017f */
[----:B--2---:R-:W-:Y:S05]  /*ff10*/  @!P1 NANOSLEEP.SYNCS 0x989680 ;  /* 0x009896800000995d */ /* 0x004fea0003900000 */
[----:B------:R-:W2:Y:S02]  /*ff20*/  @!P1 SYNCS.PHASECHK.TRANS64 P1, [R7+URZ+0x38850], R0 ;  /* 0x03885000070095a7 */ /* 0x000ea4000802007f */
[----:B--2---:R-:W-:Y:S05]  /*ff30*/  @!P1 BRA `(.L_x_29) ;  /* 0xfffffffc00ec9947 */ /* 0x004fea000383ffff */
[----:B------:R-:W-:Y:S05]  /*ff40*/  BRA `(.L_x_28) ;  /* 0xffffff9800087947 */ /* 0x000fea000383ffff */
.L_x_44:
[----:B------:R-:W0:Y:S01]  /*ff50*/  S2R R17, SR_TID.X ;  /* 0x0000000000117919 */ /* 0x000e220000002100 */
[----:B------:R-:W-:Y:S01]  /*ff60*/  BSSY B0, `(.L_x_92) ;  /* 0x000000a000007945 */ /* 0x000fe20003800000 */
[----:B------:R-:W-:Y:S01]  /*ff70*/  MOV R12, RZ ;  /* 0x000000ff000c7202 */ /* 0x000fe20000000f00 */
[----:B------:R-:W-:Y:S02]  /*ff80*/  IMAD.MOV.U32 R11, RZ, RZ, 0x1f ;  /* 0x0000001fff0b7424 */ /* 0x000fe400078e00ff */
[----:B------:R-:W-:Y:S01]  /*ff90*/  IMAD.MOV.U32 R15, RZ, RZ, -0x1 ;  /* 0xffffffffff0f7424 */ /* 0x000fe200078e00ff */
[----:B0-----:R-:W-:-:S04]  /*ffa0*/  SHF.R.U32.HI R17, RZ, 0x5, R17 ;  /* 0x00000005ff117819 */ /* 0x001fc80000011611 */
[----:B------:R-:W-:-:S05]  /*ffb0*/  LOP3.LUT R17, R17, 0x3, RZ, 0xc0, !PT ;  /* 0x0000000311117812 */ /* 0x000fca00078ec0ff */
[----:B------:R-:W-:-:S07]  /*ffc0*/  IMAD.MOV.U32 R13, RZ, RZ, R17 ;  /* 0x000000ffff0d7224 */ /* 0x000fce00078e0011 */
[----:B-1---5:R-:W-:Y:S05]  /*ffd0*/  WARPSYNC.COLLECTIVE R15, `(.L_x_93) ;  /* 0x000000000f087348 */ /* 0x022fea0003c00000 */
[----:B------:R0:W2:Y:S02]  /*ffe0*/  SHFL.IDX P6, R14, R13, R12, R11 ;  /* 0x0000000c0d0e7389 */ /* 0x0000a400000c000b */
[----:B012--5:R-:W-:Y:S01]  /*fff0*/  ENDCOLLECTIVE ;  /* 0x000000000000791b */ /* 0x027fe20003800000 */
.L_x_93:
[----:B------:R-:W-:Y:S05]  /*10000*/  BSYNC B0 ;  /* 0x0000000000007941 */ /* 0x000fea0003800000 */
.L_x_92:
[----:B------:R-:W-:Y:S05]  /*10010*/  BRA `(.L_x_94) ;  /* 0xffffffcc00787947 */ /* 0x000fea000383ffff */
.L_x_47:
[----:B0-----:R0:W1:Y:S02]  /*10020*/  SYNCS.PHASECHK.TRANS64.TRYWAIT P0, [R0+URZ+0x38840], R3 ;  /* 0x03884003000075a7 */ /* 0x001064000800017f */
[----:B-1----:R-:W-:Y:S05]  /*10030*/  @!P0 NANOSLEEP.SYNCS 0x989680 ;  /* 0x009896800000895d */ /* 0x002fea0003900000 */
[----:B------:R-:W1:Y:S02]  /*10040*/  @!P0 SYNCS.PHASECHK.TRANS64 P0, [R0+URZ+0x38840], R3 ;  /* 0x03884003000085a7 */ /* 0x000e64000800007f */
[----:B-1----:R-:W-:Y:S05]  /*10050*/  @!P0 BRA `(.L_x_47) ;  /* 0xfffffffc00f08947 */ /* 0x002fea000383ffff */
[----:B------:R-:W-:Y:S05]  /*10060*/  BRA `(.L_x_95) ;  /* 0xffffffd0004c7947 */ /* 0x000fea000383ffff */
.L_x_48:
[----:B------:R-:W-:Y:S01]  /*10070*/  BSSY B0, `(.L_x_96) ;  /* 0x0000008000007945 */ /* 0x000fe20003800000 */
[----:B------:R-:W-:Y:S01]  /*10080*/  IMAD.MOV.U32 R13, RZ, RZ, R6 ;  /* 0x000000ffff0d7224 */ /* 0x000fe200078e0006 */
[----:B------:R-:W-:Y:S01]  /*10090*/  MOV R12, RZ ;  /* 0x000000ff000c7202 */ /* 0x000fe20000000f00 */
[----:B------:R-:W-:Y:S02]  /*100a0*/  IMAD.MOV.U32 R11, RZ, RZ, 0x181f ;  /* 0x0000181fff0b7424 */ /* 0x000fe400078e00ff */
[----:B------:R-:W-:-:S07]  /*100b0*/  IMAD.MOV.U32 R15, RZ, RZ, -0x1 ;  /* 0xffffffffff0f7424 */ /* 0x000fce00078e00ff */
[----:B------:R-:W-:Y:S05]  /*100c0*/  WARPSYNC.COLLECTIVE R15, `(.L_x_97) ;  /* 0x000000000f087348 */ /* 0x000fea0003c00000 */
[----:B------:R0:W1:Y:S02]  /*100d0*/  SHFL.IDX P6, R14, R13, R12, R11 ;  /* 0x0000000c0d0e7389 */ /* 0x00006400000c000b */
[----:B01----:R-:W-:Y:S01]  /*100e0*/  ENDCOLLECTIVE ;  /* 0x000000000000791b */ /* 0x003fe20003800000 */
.L_x_97:
[----:B------:R-:W-:Y:S05]  /*100f0*/  BSYNC B0 ;  /* 0x0000000000007941 */ /* 0x000fea0003800000 */
.L_x_96:
[----:B------:R-:W-:Y:S01]  /*10100*/  MOV R13, R4 ;  /* 0x00000004000d7202 */ /* 0x000fe20000000f00 */
[----:B------:R-:W-:Y:S01]  /*10110*/  IMAD.MOV.U32 R12, RZ, RZ, RZ ;  /* 0x000000ffff0c7224 */ /* 0x000fe200078e00ff */
[----:B------:R-:W-:Y:S01]  /*10120*/  ISETP.GE.AND P0, PT, R33, 0x1, PT ;  /* 0x000000012100780c */ /* 0x000fe20003f06270 */
[----:B------:R-:W-:Y:S01]  /*10130*/  IMAD.MOV.U32 R11, RZ, RZ, 0x181f ;  /* 0x0000181fff0b7424 */ /* 0x000fe200078e00ff */
[C---:B------:R-:W-:Y:S01]  /*10140*/  LOP3.LUT P5, RZ, R16.reuse, 0x8, RZ, 0xc0, !PT ;  /* 0x0000000810ff7812 */ /* 0x040fe200078ac0ff */
[----:B------:R-:W-:Y:S01]  /*10150*/  IMAD.MOV.U32 R15, RZ, RZ, -0x1 ;  /* 0xffffffffff0f7424 */ /* 0x000fe200078e00ff */
[C---:B------:R-:W-:Y:S01]  /*10160*/  LOP3.LUT P4, RZ, R16.reuse, 0x4, RZ, 0xc0, !PT ;  /* 0x0000000410ff7812 */ /* 0x040fe2000788c0ff */
[----:B------:R-:W-:Y:S01]  /*10170*/  IMAD.MOV.U32 R2, RZ, RZ, R14 ;  /* 0x000000ffff027224 */ /* 0x000fe200078e000e */
[----:B------:R-:W-:-:S13]  /*10180*/  LOP3.LUT P3, RZ, R16, 0x2, RZ, 0xc0, !PT ;  /* 0x0000000210ff7812 */ /* 0x000fda000786c0ff */
[----:B------:R-:W-:Y:S05]  /*10190*/  WARPSYNC.COLLECTIVE R15, `(.L_x_98) ;  /* 0x000000000f087348 */ /* 0x000fea0003c00000 */
[----:B------:R0:W1:Y:S02]  /*101a0*/  SHFL.IDX P6, R14, R13, R12, R11 ;  /* 0x0000000c0d0e7389 */ /* 0x00006400000c000b */
[----:B01----:R-:W-:Y:S01]  /*101b0*/  ENDCOLLECTIVE ;  /* 0x000000000000791b */ /* 0x003fe20003800000 */
.L_x_98:
[----:B------:R-:W-:Y:S02]  /*101c0*/  LOP3.LUT P2, RZ, R16, 0x1, RZ, 0xc0, !PT ;  /* 0x0000000110ff7812 */ /* 0x000fe4000784c0ff */
[----:B------:R-:W-:Y:S01]  /*101d0*/  @P0 LEA R7, R5, UR39, 0x1 ;  /* 0x0000002705070c11 */ /* 0x000fe2000f8e08ff */
[----:B------:R-:W-:Y:S02]  /*101e0*/  IMAD.MOV.U32 R13, RZ, RZ, R6 ;  /* 0x000000ffff0d7224 */ /* 0x000fe400078e0006 */
[----:B------:R-:W-:Y:S01]  /*101f0*/  IMAD.MOV.U32 R12, RZ, RZ, 0x1 ;  /* 0x00000001ff0c7424 */ /* 0x000fe200078e00ff */
[----:B------:R-:W-:-:S04]  /*10200*/  @P0 LEA R14, P1, R37, R14, 0x1 ;  /* 0x0000000e250e0211 */ /* 0x000fc800078208ff */
[----:B------:R-:W-:Y:S01]  /*10210*/  @P0 IADD3.X R3, RZ, R2, RZ, P1, !PT ;  /* 0x00000002ff030210 */ /* 0x000fe20000ffe4ff */
[----:B------:R-:W-:-:S08]  /*10220*/  @P0 IMAD.MOV.U32 R2, RZ, RZ, R14 ;  /* 0x000000ffff020224 */ /* 0x000fd000078e000e */
[----:B------:R-:W-:Y:S05]  /*10230*/  WARPSYNC.COLLECTIVE R15, `(.L_x_99) ;  /* 0x000000000f087348 */ /* 0x000fea0003c00000 */
[----:B------:R0:W1:Y:S02]  /*10240*/  SHFL.IDX P6, R14, R13, R12, R11 ;  /* 0x0000000c0d0e7389 */ /* 0x00006400000c000b */
[----:B01----:R-:W-:Y:S01]  /*10250*/  ENDCOLLECTIVE ;  /* 0x000000000000791b */ /* 0x003fe20003800000 */
.L_x_99:
[----:B------:R-:W-:Y:S01]  /*10260*/  @!PT LDS RZ, [RZ] ;  /* 0x00000000fffff984 */ /* 0x000fe20000000800 */
[----:B------:R-:W-:Y:S01]  /*10270*/  @!PT LDS RZ, [RZ] ;  /* 0x00000000fffff984 */ /* 0x000fe20000000800 */
[----:B------:R-:W-:Y:S01]  /*10280*/  @!PT LDS RZ, [RZ] ;  /* 0x00000000fffff984 */ /* 0x000fe20000000800 */
[----:B------:R0:W-:Y:S04]  /*10290*/  @P0 LDGSTS.E.BYPASS.LTC128B.128 [R7+0x24400], desc[UR36][R2.64], !P5 ;  /* 0x2440000002070fae */ /* 0x0001e8000e901d64 */
[----:B------:R0:W-:Y:S04]  /*102a0*/  @P0 LDGSTS.E.BYPASS.LTC128B.128 [R7+0x26c00], desc[UR36][R2.64+0x80], !P4 ;  /* 0x26c0008002070fae */ /* 0x0001e8000e101d64 */
[----:B------:R0:W-:Y:S01]  /*102b0*/  @P0 LDGSTS.E.BYPASS.LTC128B.128 [R7+0x29400], desc[UR36][R2.64+0x100], !P3 ;  /* 0x2940010002070fae */ /* 0x0001e2000d901d64 */
[----:B------:R-:W-:-:S03]  /*102c0*/  IMAD.MOV.U32 R13, RZ, RZ, R4 ;  /* 0x000000ffff0d7224 */ /* 0x000fc600078e0004 */
[----:B------:R0:W-:Y:S01]  /*102d0*/  @P0 LDGSTS.E.BYPASS.LTC128B.128 [R7+0x2bc00], desc[UR36][R2.64+0x180], !P2 ;  /* 0x2bc0018002070fae */ /* 0x0001e2000d101d64 */
[----:B------:R-:W-:Y:S02]  /*102e0*/  ISETP.GE.AND P0, PT, R33, 0x11, PT ;  /* 0x000000112100780c */ /* 0x000fe40003f06270 */
[----:B------:R-:W-:-:S11]  /*102f0*/  MOV R8, R14 ;  /* 0x0000000e00087202 */ /* 0x000fd60000000f00 */
[----:B0-----:R-:W-:Y:S05]  /*10300*/  WARPSYNC.COLLECTIVE R15, `(.L_x_100) ;  /* 0x000000000f087348 */ /* 0x001fea0003c00000 */
[----:B------:R1:W2:Y:S02]  /*10310*/  SHFL.IDX P6, R14, R13, R12, R11 ;  /* 0x0000000c0d0e7389 */ /* 0x0002a400000c000b */
[----:B012---:R-:W-:Y:S01]  /*10320*/  ENDCOLLECTIVE ;  /* 0x000000000000791b */ /* 0x007fe20003800000 */
.L_x_100:
[----:B------:R-:W-:Y:S01]  /*10330*/  @P0 LEA R21, R5, UR39, 0x1 ;  /* 0x0000002705150c11 */ /* 0x000fe2000f8e08ff */
[----:B------:R-:W-:Y:S02]  /*10340*/  IMAD.MOV.U32 R13, RZ, RZ, R6 ;  /* 0x000000ffff0d7224 */ /* 0x000fe400078e0006 */
[----:B------:R-:W-:Y:S01]  /*10350*/  IMAD.MOV.U32 R12, RZ, RZ, 0x2 ;  /* 0x00000002ff0c7424 */ /* 0x000fe200078e00ff */
[----:B------:R-:W-:-:S05]  /*10360*/  @P0 LEA R14, P1, R37, R14, 0x1 ;  /* 0x0000000e250e0211 */ /* 0x000fca00078208ff */
[----:B------:R-:W-:-:S08]  /*10370*/  @P0 IMAD.MOV.U32 R2, RZ, RZ, R14 ;  /* 0x000000ffff020224 */ /* 0x000fd000078e000e */
[----:B------:R-:W-:Y:S05]  /*10380*/  WARPSYNC.COLLECTIVE R15, `(.L_x_101) ;  /* 0x000000000f087348 */ /* 0x000fea0003c00000 */
[----:B------:R0:W1:Y:S02]  /*10390*/  SHFL.IDX P6, R14, R13, R12, R11 ;  /* 0x0000000c0d0e7389 */ /* 0x00006400000c000b */
[----:B01----:R-:W-:Y:S01]  /*103a0*/  ENDCOLLECTIVE ;  /* 0x000000000000791b */ /* 0x003fe20003800000 */
.L_x_101:
[----:B------:R-:W-:-:S05]  /*103b0*/  @P0 IMAD.X R9, RZ, RZ, R8, P1 ;  /* 0x000000ffff090224 */ /* 0x000fca00008e0608 */
[----:B------:R-:W-:-:S05]  /*103c0*/  @P0 MOV R3, R9 ;  /* 0x0000000900030202 */ /* 0x000fca0000000f00 */
[----:B------:R-:W-:Y:S01]  /*103d0*/  @!PT LDS RZ, [RZ] ;  /* 0x00000000fffff984 */ /* 0x000fe20000000800 */
[----:B------:R-:W-:Y:S01]  /*103e0*/  @!PT LDS RZ, [RZ] ;  /* 0x00000000fffff984 */ /* 0x000fe20000000800 */
[----:B------:R-:W-:Y:S01]  /*103f0*/  @!PT LDS RZ, [RZ] ;  /* 0x00000000fffff984 */ /* 0x000fe20000000800 */
[----:B------:R0:W-:Y:S01]  /*10400*/  @P0 LDGSTS.E.BYPASS.LTC128B.128 [R21+0x24c00], desc[UR36][R2.64], !P5 ;  /* 0x24c0000002150fae */ /* 0x0001e2000e901d64 */
[----:B------:R-:W-:-:S03]  /*10410*/  MOV R13, R4 ;  /* 0x00000004000d7202 */ /* 0x000fc60000000f00 */
[----:B------:R0:W-:Y:S04]  /*10420*/  @P0 LDGSTS.E.BYPASS.LTC128B.128 [R21+0x27400], desc[UR36][R2.64+0x80], !P4 ;  /* 0x2740008002150fae */ /* 0x0001e8000e101d64 */
[----:B------:R0:W-:Y:S04]  /*10430*/  @P0 LDGSTS.E.BYPASS.LTC128B.128 [R21+0x29c00], desc[UR36][R2.64+0x100], !P3 ;  /* 0x29c0010002150fae */ /* 0x0001e8000d901d64 */
[----:B------:R0:W-:Y:S01]  /*10440*/  @P0 LDGSTS.E.BYPASS.LTC128B.128 [R21+0x2c400], desc[UR36][R2.64+0x180], !P2 ;  /* 0x2c40018002150fae */ /* 0x0001e2000d101d64 */
[----:B------:R-:W-:Y:S01]  /*10450*/  IMAD.MOV.U32 R7, RZ, RZ, R14 ;  /* 0x000000ffff077224 */ /* 0x000fe200078e000e */
[----:B------:R-:W-:-:S13]  /*10460*/  ISETP.GE.AND P0, PT, R33, 0x21, PT ;  /* 0x000000212100780c */ /* 0x000fda0003f06270 */
[----:B0-----:R-:W-:Y:S05]  /*10470*/  WARPSYNC.COLLECTIVE R15, `(.L_x_102) ;  /* 0x000000000f087348 */ /* 0x001fea0003c00000 */
[----:B------:R1:W2:Y:S02]  /*10480*/  SHFL.IDX P6, R14, R13, R12, R11 ;  /* 0x0000000c0d0e7389 */ /* 0x0002a400000c000b */
[----:B012---:R-:W-:Y:S01]  /*10490*/  ENDCOLLECTIVE ;  /* 0x000000000000791b */ /* 0x007fe20003800000 */
.L_x_102:
[----:B------:R-:W-:Y:S02]  /*104a0*/  @P0 LEA R9, R5, UR39, 0x1 ;  /* 0x0000002705090c11 */ /* 0x000fe4000f8e08ff */
[----:B------:R-:W-:Y:S01]  /*104b0*/  MOV R13, R6 ;  /* 0x00000006000d7202 */ /* 0x000fe20000000f00 */
[----:B------:R-:W-:Y:S01]  /*104c0*/  IMAD.MOV.U32 R12, RZ, RZ, 0x3 ;  /* 0x00000003ff0c7424 */ /* 0x000fe200078e00ff */
[----:B------:R-:W-:-:S05]  /*104d0*/  @P0 LEA R14, P1, R37, R14, 0x1 ;  /* 0x0000000e250e0211 */ /* 0x000fca00078208ff */
[----:B------:R-:W-:-:S08]  /*104e0*/  @P0 IMAD.MOV.U32 R2, RZ, RZ, R14 ;  /* 0x000000ffff020224 */ /* 0x000fd000078e000e */
[----:B------:R-:W-:Y:S05]  /*104f0*/  WARPSYNC.COLLECTIVE R15, `(.L_x_103) ;  /* 0x000000000f087348 */ /* 0x000fea0003c00000 */
[----:B------:R0:W1:Y:S02]  /*10500*/  SHFL.IDX P6, R14, R13, R12, R11 ;  /* 0x0000000c0d0e7389 */ /* 0x00006400000c000b */
[----:B01----:R-:W-:Y:S01]  /*10510*/  ENDCOLLECTIVE ;  /* 0x000000000000791b */ /* 0x003fe20003800000 */
.L_x_103:
[----:B------:R-:W-:-:S04]  /*10520*/  @P0 IMAD.X R7, RZ, RZ, R7, P1 ;  /* 0x000000ffff070224 */ /* 0x000fc800008e0607 */
[----:B------:R-:W-:-:S05]  /*10530*/  @P0 IMAD.MOV.U32 R3, RZ, RZ, R7 ;  /* 0x000000ffff030224 */ /* 0x000fca00078e0007 */
[----:B------:R-:W-:Y:S01]  /*10540*/  @!PT LDS RZ, [RZ] ;  /* 0x00000000fffff984 */ /* 0x000fe20000000800 */
[----:B------:R-:W-:Y:S01]  /*10550*/  @!PT LDS RZ, [RZ] ;  /* 0x00000000fffff984 */ /* 0x000fe20000000800 */
[----:B------:R-:W-:Y:S01]  /*10560*/  @!PT LDS RZ, [RZ] ;  /* 0x00000000fffff984 */ /* 0x000fe20000000800 */
[----:B------:R0:W-:Y:S01]  /*10570*/  @P0 LDGSTS.E.BYPASS.LTC128B.128 [R9+0x25400], desc[UR36][R2.64], !P5 ;  /* 0x2540000002090fae */ /* 0x0001e2000e901d64 */
[----:B------:R-:W-:-:S03]  /*10580*/  IMAD.MOV.U32 R13, RZ, RZ, R4 ;  /* 0x000000ffff0d7224 */ /* 0x000fc600078e0004 */
        /* <DEDUP_REMOVED lines=8> */
.L_x_104:
[----:B------:R-:W-:Y:S01]  /*10610*/  @P0 LEA R21, R5, UR39, 0x1 ;  /* 0x0000002705150c11 */ /* 0x000fe2000f8e08ff */
[----:B------:R-:W-:Y:S01]  /*10620*/  IMAD.MOV.U32 R13, RZ, RZ, R6 ;  /* 0x000000ffff0d7224 */ /* 0x000fe200078e0006 */
[----:B------:R-:W-:Y:S02]  /*10630*/  MOV R12, 0x4 ;  /* 0x00000004000c7802 */ /* 0x000fe40000000f00 */
[----:B------:R-:W-:-:S04]  /*10640*/  @P0 LEA R14, P1, R37, R14, 0x1 ;  /* 0x0000000e250e0211 */ /* 0x000fc800078208ff */
[----:B------:R-:W-:Y:S01]  /*10650*/  @P0 IADD3.X R7, RZ, R7, RZ, P1, !PT ;  /* 0x00000007ff070210 */ /* 0x000fe20000ffe4ff */
[----:B------:R-:W-:-:S08]  /*10660*/  @P0 IMAD.MOV.U32 R2, RZ, RZ, R14 ;  /* 0x000000ffff020224 */ /* 0x000fd000078e000e */
[----:B------:R-:W-:Y:S05]  /*10670*/  WARPSYNC.COLLECTIVE R15, `(.L_x_105) ;  /* 0x000000000f087348 */ /* 0x000fea0003c00000 */
[----:B------:R0:W1:Y:S02]  /*10680*/  SHFL.IDX P6, R14, R13, R12, R11 ;  /* 0x0000000c0d0e7389 */ /* 0x00006400000c000b */
[----:B01----:R-:W-:Y:S01]  /*10690*/  ENDCOLLECTIVE ;  /* 0x000000000000791b */ /* 0x003fe20003800000 */
.L_x_105:
[----:B------:R-:W-:-:S05]  /*106a0*/  @P0 IMAD.MOV.U32 R3, RZ, RZ, R7 ;  /* 0x000000ffff030224 */ /* 0x000fca00078e0007 */
[----:B------:R-:W-:Y:S01]  /*106b0*/  @!PT LDS RZ, [RZ] ;  /* 0x00000000fffff984 */ /* 0x000fe20000000800 */
[----:B------:R-:W-:Y:S01]  /*106c0*/  @!PT LDS RZ, [RZ] ;  /* 0x00000000fffff984 */ /* 0x000fe20000000800 */
[----:B------:R-:W-:Y:S01]  /*106d0*/  @!PT LDS RZ, [RZ] ;  /* 0x00000000fffff984 */ /* 0x000fe20000000800 */
[----:B------:R0:W-:Y:S04]  /*106e0*/  @P0 LDGSTS.E.BYPASS.LTC128B.128 [R21+0x25c00], desc[UR36][R2.64], !P5 ;  /* 0x25c0000002150fae */ /* 0x0001e8000e901d64 */
[----:B------:R0:W-:Y:S01]  /*106f0*/  @P0 LDGSTS.E.BYPASS.LTC128B.128 [R21+0x28400], desc[UR36][R2.64+0x80], !P4 ;  /* 0x2840008002150fae */ /* 0x0001e2000e101d64 */
[----:B------:R-:W-:-:S03]  /*10700*/  IMAD.MOV.U32 R13, RZ, RZ, R4 ;  /* 0x000000ffff0d7224 */ /* 0x000fc600078e0004 */
[----:B------:R0:W-:Y:S04]  /*10710*/  @P0 LDGSTS.E.BYPASS.LTC128B.128 [R21+0x2ac00], desc[UR36][R2.64+0x100], !P3 ;  /* 0x2ac0010002150fae */ /* 0x0001e8000d901d64 */
[----:B------:R0:W-:Y:S01]  /*10720*/  @P0 LDGSTS.E.BYPASS.LTC128B.128 [R21+0x2d400], desc[UR36][R2.64+0x180], !P2 ;  /* 0x2d40018002150fae */ /* 0x0001e2000d101d64 */
[----:B------:R-:W-:-:S07]  /*10730*/  IMAD.MOV.U32 R7, RZ, RZ, R14 ;  /* 0x000000ffff077224 */ /* 0x000fce00078e000e */
[----:B0-----:R-:W-:Y:S05]  /*10740*/  WARPSYNC.COLLECTIVE R15, `(.L_x_106) ;  /* 0x000000000f087348 */ /* 0x001fea0003c00000 */
[----:B------:R1:W2:Y:S02]  /*10750*/  SHFL.IDX P6, R14, R13, R12, R11 ;  /* 0x0000000c0d0e7389 */ /* 0x0002a400000c000b */
[----:B012---:R-:W-:Y:S01]  /*10760*/  ENDCOLLECTIVE ;  /* 0x000000000000791b */ /* 0x007fe20003800000 */
.L_x_106:
[----:B------:R-:W-:Y:S05]  /*10770*/  BRA `(.L_x_107) ;  /* 0xffffffcc00b47947 */ /* 0x000fea000383ffff */
.L_x_54:
[----:B------:R-:W-:Y:S01]  /*10780*/  IMAD.MOV.U32 R13, RZ, RZ, R5 ;  /* 0x000000ffff0d7224 */ /* 0x000fe200078e0005 */
[----:B------:R-:W-:Y:S01]  /*10790*/  MOV R12, RZ ;  /* 0x000000ff000c7202 */ /* 0x000fe20000000f00 */
[----:B------:R-:W-:Y:S02]  /*107a0*/  IMAD.MOV.U32 R11, RZ, RZ, 0x181f ;  /* 0x0000181fff0b7424 */ /* 0x000fe400078e00ff */
[----:B------:R-:W-:Y:S02]  /*107b0*/  IMAD.MOV.U32 R15, RZ, RZ, -0x1 ;  /* 0xffffffffff0f7424 */ /* 0x000fe400078e00ff */
[----:B------:R-:W-:-:S07]  /*107c0*/  IMAD.IADD R4, R34, 0x1, R4 ;  /* 0x0000000122047824 */ /* 0x000fce00078e0204 */
[----:B-----5:R-:W-:Y:S05]  /*107d0*/  WARPSYNC.COLLECTIVE R15, `(.L_x_108) ;  /* 0x000000000f087348 */ /* 0x020fea0003c00000 */
[----:B------:R0:W1:Y:S02]  /*107e0*/  SHFL.IDX P6, R14, R13, R12, R11 ;  /* 0x0000000c0d0e7389 */ /* 0x00006400000c000b */
[----:B01---5:R-:W-:Y:S01]  /*107f0*/  ENDCOLLECTIVE ;  /* 0x000000000000791b */ /* 0x023fe20003800000 */
.L_x_108:
[C---:B------:R-:W-:Y:S02]  /*10800*/  ISETP.GE.AND P0, PT, R4.reuse, UR40, PT ;  /* 0x0000002804007c0c */ /* 0x040fe4000bf06270 */
[----:B------:R-:W-:Y:S02]  /*10810*/  IADD3 R6, R4, 0x10, RZ ;  /* 0x0000001004067810 */ /* 0x000fe40007ffe0ff */
[----:B------:R-:W-:Y:S01]  /*10820*/  MOV R13, R0 ;  /* 0x00000000000d7202 */ /* 0x000fe20000000f00 */
[----:B------:R-:W-:-:S08]  /*10830*/  IMAD.MOV.U32 R2, RZ, RZ, R14 ;  /* 0x000000ffff027224 */ /* 0x000fd000078e000e */
[----:B------:R-:W-:Y:S05]  /*10840*/  WARPSYNC.COLLECTIVE R15, `(.L_x_109) ;  /* 0x000000000f087348 */ /* 0x000fea0003c00000 */
[----:B------:R0:W1:Y:S02]  /*10850*/  SHFL.IDX P6, R14, R13, R12, R11 ;  /* 0x0000000c0d0e7389 */ /* 0x00006400000c000b */
[----:B01----:R-:W-:Y:S01]  /*10860*/  ENDCOLLECTIVE ;  /* 0x000000000000791b */ /* 0x003fe20003800000 */
.L_x_109:
[----:B------:R-:W-:Y:S02]  /*10870*/  IMAD.MOV.U32 R13, RZ, RZ, R5 ;  /* 0x000000ffff0d7224 */ /* 0x000fe400078e0005 */
[----:B------:R-:W-:Y:S01]  /*10880*/  IMAD.MOV.U32 R12, RZ, RZ, 0x1 ;  /* 0x00000001ff0c7424 */ /* 0x000fe200078e00ff */
[----:B------:R-:W-:-:S05]  /*10890*/  @!P0 LEA R14, P1, R37, R14, 0x1 ;  /* 0x0000000e250e8211 */ /* 0x000fca00078208ff */
[----:B------:R-:W-:Y:S02]  /*108a0*/  @!P0 IMAD.X R3, RZ, RZ, R2, P1 ;  /* 0x000000ffff038224 */ /* 0x000fe400008e0602 */
[----:B------:R-:W-:-:S07]  /*108b0*/  @!P0 IMAD.MOV.U32 R2, RZ, RZ, R14 ;  /* 0x000000ffff028224 */ /* 0x000fce00078e000e */
[----:B------:R-:W-:Y:S05]  /*108c0*/  WARPSYNC.COLLECTIVE R15, `(.L_x_110) ;  /* 0x000000000f087348 */ /* 0x000fea0003c00000 */
[----:B------:R0:W1:Y:S02]  /*108d0*/  SHFL.IDX P6, R14, R13, R12, R11 ;  /* 0x0000000c0d0e7389 */ /* 0x00006400000c000b */
[----:B01----:R-:W-:Y:S01]  /*108e0*/  ENDCOLLECTIVE ;  /* 0x000000000000791b */ /* 0x003fe20003800000 */
.L_x_110:
[----:B------:R-:W-:Y:S01]  /*108f0*/  @!PT LDS RZ, [RZ] ;  /* 0x00000000fffff984 */ /* 0x000fe20000000800 */
[----:B------:R-:W-:Y:S01]  /*10900*/  @!PT LDS RZ, [RZ] ;  /* 0x00000000fffff984 */ /* 0x000fe20000000800 */
[----:B------:R-:W-:Y:S01]  /*10910*/  @!PT LDS RZ, [RZ] ;  /* 0x00000000fffff984 */ /* 0x000fe20000000800 */
[----:B------:R0:W-:Y:S04]  /*10920*/  @!P0 LDGSTS.E.BYPASS.LTC128B.128 [R20+0x14400], desc[UR36][R2.64], !P2 ;  /* 0x1440000002148fae */ /* 0x0001e8000d101d64 */
[----:B------:R0:W-:Y:S04]  /*10930*/  @!P0 LDGSTS.E.BYPASS.LTC128B.128 [R20+0x18400], desc[UR36][R2.64+0x80], !P3 ;  /* 0x1840008002148fae */ /* 0x0001e8000d901d64 */
[----:B------:R0:W-:Y:S01]  /*10940*/  @!P0 LDGSTS.E.BYPASS.LTC128B.128 [R20+0x1c400], desc[UR36][R2.64+0x100], !P4 ;  /* 0x1c40010002148fae */ /* 0x0001e2000e101d64 */
[----:B------:R-:W-:-:S03]  /*10950*/  MOV R13, R0 ;  /* 0x00000000000d7202 */ /* 0x000fc60000000f00 */
[----:B------:R0:W-:Y:S01]  /*10960*/  @!P0 LDGSTS.E.BYPASS.LTC128B.128 [R20+0x20400], desc[UR36][R2.64+0x180], !P5 ;  /* 0x2040018002148fae */ /* 0x0001e2000e901d64 */
[----:B------:R-:W-:Y:S01]  /*10970*/  ISETP.GE.AND P0, PT, R6, UR40, PT ;  /* 0x0000002806007c0c */ /* 0x000fe2000bf06270 */
[----:B------:R-:W-:-:S12]  /*10980*/  IMAD.MOV.U32 R6, RZ, RZ, R14 ;  /* 0x000000ffff067224 */ /* 0x000fd800078e000e */
[----:B0-----:R-:W-:Y:S05]  /*10990*/  WARPSYNC.COLLECTIVE R15, `(.L_x_111) ;  /* 0x000000000f087348 */ /* 0x001fea0003c00000 */
[----:B------:R1:W2:Y:S02]  /*109a0*/  SHFL.IDX P6, R14, R13, R12, R11 ;  /* 0x0000000c0d0e7389 */ /* 0x0002a400000c000b */
[----:B012---:R-:W-:Y:S01]  /*109b0*/  ENDCOLLECTIVE ;  /* 0x000000000000791b */ /* 0x007fe20003800000 */
.L_x_111:
[----:B------:R-:W-:Y:S02]  /*109c0*/  IMAD.MOV.U32 R13, RZ, RZ, R5 ;  /* 0x000000ffff0d7224 */ /* 0x000fe400078e0005 */
[----:B------:R-:W-:Y:S01]  /*109d0*/  IMAD.MOV.U32 R12, RZ, RZ, 0x2 ;  /* 0x00000002ff0c7424 */ /* 0x000fe200078e00ff */
[----:B------:R-:W-:-:S05]  /*109e0*/  @!P0 LEA R14, P1, R37, R14, 0x1 ;  /* 0x0000000e250e8211 */ /* 0x000fca00078208ff */
[----:B------:R-:W-:-:S08]  /*109f0*/  @!P0 IMAD.MOV.U32 R2, RZ, RZ, R14 ;  /* 0x000000ffff028224 */ /* 0x000fd000078e000e */
[----:B------:R-:W-:Y:S05]  /*10a00*/  WARPSYNC.COLLECTIVE R15, `(.L_x_112) ;  /* 0x000000000f087348 */ /* 0x000fea0003c00000 */
[----:B------:R0:W1:Y:S02]  /*10a10*/  SHFL.IDX P6, R14, R13, R12, R11 ;  /* 0x0000000c0d0e7389 */ /* 0x00006400000c000b */
[----:B01----:R-:W-:Y:S01]  /*10a20*/  ENDCOLLECTIVE ;  /* 0x000000000000791b */ /* 0x003fe20003800000 */
.L_x_112:
[----:B------:R-:W-:Y:S01]  /*10a30*/  @!P0 IMAD.X R7, RZ, RZ, R6, P1 ;  /* 0x000000ffff078224 */ /* 0x000fe200008e0606 */
[----:B------:R-:W-:-:S03]  /*10a40*/  IADD3 R6, R4, 0x20, RZ ;  /* 0x0000002004067810 */ /* 0x000fc60007ffe0ff */
[----:B------:R-:W-:-:S05]  /*10a50*/  @!P0 IMAD.MOV.U32 R3, RZ, RZ, R7 ;  /* 0x000000ffff038224 */ /* 0x000fca00078e0007 */
[----:B------:R-:W-:Y:S01]  /*10a60*/  @!PT LDS RZ, [RZ] ;  /* 0x00000000fffff984 */ /* 0x000fe20000000800 */
[----:B------:R-:W-:Y:S01]  /*10a70*/  @!PT LDS RZ, [RZ] ;  /* 0x00000000fffff984 */ /* 0x000fe20000000800 */
[----:B------:R-:W-:Y:S01]  /*10a80*/  @!PT LDS RZ, [RZ] ;  /* 0x00000000fffff984 */ /* 0x000fe20000000800 */
[----:B------:R0:W-:Y:S04]  /*10a90*/  @!P0 LDGSTS.E.BYPASS.LTC128B.128 [R20+0x14c00], desc[UR36][R2.64], !P2 ;  /* 0x14c0000002148fae */ /* 0x0001e8000d101d64 */
[----:B------:R0:W-:Y:S01]  /*10aa0*/  @!P0 LDGSTS.E.BYPASS.LTC128B.128 [R20+0x18c00], desc[UR36][R2.64+0x80], !P3 ;  /* 0x18c0008002148fae */ /* 0x0001e2000d901d64 */
[----:B------:R-:W-:-:S03]  /*10ab0*/  MOV R13, R0 ;  /* 0x00000000000d7202 */ /* 0x000fc60000000f00 */
[----:B------:R0:W-:Y:S04]  /*10ac0*/  @!P0 LDGSTS.E.BYPASS.LTC128B.128 [R20+0x1cc00], desc[UR36][R2.64+0x100], !P4 ;  /* 0x1cc0010002148fae */ /* 0x0001e8000e101d64 */
[----:B------:R0:W-:Y:S01]  /*10ad0*/  @!P0 LDGSTS.E.BYPASS.LTC128B.128 [R20+0x20c00], desc[UR36][R2.64+0x180], !P5 ;  /* 0x20c0018002148fae */ /* 0x0001e2000e901d64 */
[----:B------:R-:W-:Y:S01]  /*10ae0*/  ISETP.GE.AND P0, PT, R6, UR40, PT ;  /* 0x0000002806007c0c */ /* 0x000fe2000bf06270 */
[----:B------:R-:W-:-:S12]  /*10af0*/  IMAD.MOV.U32 R6, RZ, RZ, R14 ;  /* 0x000000ffff067224 */ /* 0x000fd800078e000e */
[----:B0-----:R-:W-:Y:S05]  /*10b00*/  WARPSYNC.COLLECTIVE R15, `(.L_x_113) ;  /* 0x000000000f087348 */ /* 0x001fea0003c00000 */
[----:B------:R1:W2:Y:S02]  /*10b10*/  SHFL.IDX P6, R14, R13, R12, R11 ;  /* 0x0000000c0d0e7389 */ /* 0x0002a400000c000b */
[----:B012---:R-:W-:Y:S01]  /*10b20*/  ENDCOLLECTIVE ;  /* 0x000000000000791b */ /* 0x007fe20003800000 */
.L_x_113:
[----:B------:R-:W-:Y:S02]  /*10b30*/  IMAD.MOV.U32 R13, RZ, RZ, R5 ;  /* 0x000000ffff0d7224 */ /* 0x000fe400078e0005 */
[----:B------:R-:W-:Y:S01]  /*10b40*/  IMAD.MOV.U32 R12, RZ, RZ, 0x3 ;  /* 0x00000003ff0c7424 */ /* 0x000fe200078e00ff */
[----:B------:R-:W-:-:S05]  /*10b50*/  @!P0 LEA R14, P1, R37, R14, 0x1 ;  /* 0x0000000e250e8211 */ /* 0x000fca00078208ff */
[----:B------:R-:W-:-:S08]  /*10b60*/  @!P0 IMAD.MOV.U32 R2, RZ, RZ, R14 ;  /* 0x000000ffff028224 */ /* 0x000fd000078e000e */
[----:B------:R-:W-:Y:S05]  /*10b70*/  WARPSYNC.COLLECTIVE R15, `(.L_x_114) ;  /* 0x000000000f087348 */ /* 0x000fea0003c00000 */
[----:B------:R0:W1:Y:S02]  /*10b80*/  SHFL.IDX P6, R14, R13, R12, R11 ;  /* 0x0000000c0d0e7389 */ /* 0x00006400000c000b */
[----:B01----:R-:W-:Y:S01]  /*10b90*/  ENDCOLLECTIVE ;  /* 0x000000000000791b */ /* 0x003fe20003800000 */
.L_x_114:
        /* <DEDUP_REMOVED lines=16> */
.L_x_115:
[----:B------:R-:W-:Y:S02]  /*10ca0*/  IMAD.MOV.U32 R13, RZ, RZ, R5 ;  /* 0x000000ffff0d7224 */ /* 0x000fe400078e0005 */
[----:B------:R-:W-:Y:S01]  /*10cb0*/  IMAD.MOV.U32 R12, RZ, RZ, 0x4 ;  /* 0x00000004ff0c7424 */ /* 0x000fe200078e00ff */
[----:B------:R-:W-:-:S05]  /*10cc0*/  @!P0 LEA R14, P1, R37, R14, 0x1 ;  /* 0x0000000e250e8211 */ /* 0x000fca00078208ff */
[----:B------:R-:W-:-:S08]  /*10cd0*/  @!P0 IMAD.MOV.U32 R2, RZ, RZ, R14 ;  /* 0x000000ffff028224 */ /* 0x000fd000078e000e */
[----:B------:R-:W-:Y:S05]  /*10ce0*/  WARPSYNC.COLLECTIVE R15, `(.L_x_116) ;  /* 0x000000000f087348 */ /* 0x000fea0003c00000 */
[----:B------:R0:W1:Y:S02]  /*10cf0*/  SHFL.IDX P6, R14, R13, R12, R11 ;  /* 0x0000000c0d0e7389 */ /* 0x00006400000c000b */
[----:B01----:R-:W-:Y:S01]  /*10d00*/  ENDCOLLECTIVE ;  /* 0x000000000000791b */ /* 0x003fe20003800000 */
.L_x_116:
        /* <DEDUP_REMOVED lines=16> */
.L_x_117:
[----:B------:R-:W-:Y:S02]  /*10e10*/  IMAD.MOV.U32 R13, RZ, RZ, R5 ;  /* 0x000000ffff0d7224 */ /* 0x000fe400078e0005 */
[----:B------:R-:W-:Y:S01]  /*10e20*/  IMAD.MOV.U32 R12, RZ, RZ, 0x5 ;  /* 0x00000005ff0c7424 */ /* 0x000fe200078e00ff */
[----:B------:R-:W-:-:S05]  /*10e30*/  @!P0 LEA R14, P1, R37, R14, 0x1 ;  /* 0x0000000e250e8211 */ /* 0x000fca00078208ff */
[----:B------:R-:W-:-:S08]  /*10e40*/  @!P0 IMAD.MOV.U32 R2, RZ, RZ, R14 ;  /* 0x000000ffff028224 */ /* 0x000fd000078e000e */
[----:B------:R-:W-:Y:S05]  /*10e50*/  WARPSYNC.COLLECTIVE R15, `(.L_x_118) ;  /* 0x000000000f087348 */ /* 0x000fea0003c00000 */
[----:B------:R0:W1:Y:S02]  /*10e60*/  SHFL.IDX P6, R14, R13, R12, R11 ;  /* 0x0000000c0d0e7389 */ /* 0x00006400000c000b */
[----:B01----:R-:W-:Y:S01]  /*10e70*/  ENDCOLLECTIVE ;  /* 0x000000000000791b */ /* 0x003fe20003800000 */
.L_x_118:
        /* <DEDUP_REMOVED lines=16> */
.L_x_119:
[----:B------:R-:W-:Y:S02]  /*10f80*/  IMAD.MOV.U32 R13, RZ, RZ, R5 ;  /* 0x000000ffff0d7224 */ /* 0x000fe400078e0005 */
[----:B------:R-:W-:Y:S01]  /*10f90*/  IMAD.MOV.U32 R12, RZ, RZ, 0x6 ;  /* 0x00000006ff0c7424 */ /* 0x000fe200078e00ff */
[----:B------:R-:W-:-:S05]  /*10fa0*/  @!P0 LEA R14, P1, R37, R14, 0x1 ;  /* 0x0000000e250e8211 */ /* 0x000fca00078208ff */
[----:B------:R-:W-:-:S08]  /*10fb0*/  @!P0 IMAD.MOV.U32 R2, RZ, RZ, R14 ;  /* 0x000000ffff028224 */ /* 0x000fd000078e000e */
[----:B------:R-:W-:Y:S05]  /*10fc0*/  WARPSYNC.COLLECTIVE R15, `(.L_x_120) ;  /* 0x000000000f087348 */ /* 0x000fea0003c00000 */
[----:B------:R0:W1:Y:S02]  /*10fd0*/  SHFL.IDX P6, R14, R13, R12, R11 ;  /* 0x0000000c0d0e7389 */ /* 0x00006400000c000b */
[----:B01----:R-:W-:Y:S01]  /*10fe0*/  ENDCOLLECTIVE ;  /* 0x000000000000791b */ /* 0x003fe20003800000 */
.L_x_120:
        /* <DEDUP_REMOVED lines=16> */
.L_x_121:
[----:B------:R-:W-:Y:S01]  /*110f0*/  MOV R13, R5 ;  /* 0x00000005000d7202 */ /* 0x000fe20000000f00 */
[----:B------:R-:W-:Y:S01]  /*11100*/  IMAD.MOV.U32 R12, RZ, RZ, 0x7 ;  /* 0x00000007ff0c7424 */ /* 0x000fe200078e00ff */
[----:B------:R-:W-:-:S05]  /*11110*/  @!P0 LEA R14, P1, R37, R14, 0x1 ;  /* 0x0000000e250e8211 */ /* 0x000fca00078208ff */
[----:B------:R-:W-:-:S08]  /*11120*/  @!P0 IMAD.MOV.U32 R2, RZ, RZ, R14 ;  /* 0x000000ffff028224 */ /* 0x000fd000078e000e */
[----:B------:R-:W-:Y:S05]  /*11130*/  WARPSYNC.COLLECTIVE R15, `(.L_x_122) ;  /* 0x000000000f087348 */ /* 0x000fea0003c00000 */
[----:B------:R0:W1:Y:S02]  /*11140*/  SHFL.IDX P6, R14, R13, R12, R11 ;  /* 0x0000000c0d0e7389 */ /* 0x00006400000c000b */
[----:B01----:R-:W-:Y:S01]  /*11150*/  ENDCOLLECTIVE ;  /* 0x000000000000791b */ /* 0x003fe20003800000 */
.L_x_122:
[----:B------:R-:W-:-:S04]  /*11160*/  @!P0 IMAD.X R7, RZ, RZ, R6, P1 ;  /* 0x000000ffff078224 */ /* 0x000fc800008e0606 */
[----:B------:R-:W-:-:S05]  /*11170*/  @!P0 IMAD.MOV.U32 R3, RZ, RZ, R7 ;  /* 0x000000ffff038224 */ /* 0x000fca00078e0007 */
[----:B------:R-:W-:Y:S01]  /*11180*/  @!PT LDS RZ, [RZ] ;  /* 0x00000000fffff984 */ /* 0x000fe20000000800 */
[----:B------:R-:W-:Y:S01]  /*11190*/  @!PT LDS RZ, [RZ] ;  /* 0x00000000fffff984 */ /* 0x000fe20000000800 */
[----:B------:R-:W-:Y:S01]  /*111a0*/  @!PT LDS RZ, [RZ] ;  /* 0x00000000fffff984 */ /* 0x000fe20000000800 */
[----:B------:R0:W-:Y:S01]  /*111b0*/  @!P0 LDGSTS.E.BYPASS.LTC128B.128 [R20+0x17400], desc[UR36][R2.64], !P2 ;  /* 0x1740000002148fae */ /* 0x0001e2000d101d64 */
[----:B------:R-:W-:-:S03]  /*111c0*/  IMAD.MOV.U32 R13, RZ, RZ, R0 ;  /* 0x000000ffff0d7224 */ /* 0x000fc600078e0000 */
[----:B------:R0:W-:Y:S04]  /*111d0*/  @!P0 LDGSTS.E.BYPASS.LTC128B.128 [R20+0x1b400], desc[UR36][R2.64+0x80], !P3 ;  /* 0x1b40008002148fae */ /* 0x0001e8000d901d64 */
[----:B------:R0:W-:Y:S04]  /*111e0*/  @!P0 LDGSTS.E.BYPASS.LTC128B.128 [R20+0x1f400], desc[UR36][R2.64+0x100], !P4 ;  /* 0x1f40010002148fae */ /* 0x0001e8000e101d64 */
[----:B------:R0:W-:Y:S01]  /*111f0*/  @!P0 LDGSTS.E.BYPASS.LTC128B.128 [R20+0x23400], desc[UR36][R2.64+0x180], !P5 ;  /* 0x2340018002148fae */ /* 0x0001e2000e901d64 */
[----:B------:R-:W-:-:S07]  /*11200*/  IMAD.MOV.U32 R6, RZ, RZ, R14 ;  /* 0x000000ffff067224 */ /* 0x000fce00078e000e */
[----:B0-----:R-:W-:Y:S05]  /*11210*/  WARPSYNC.COLLECTIVE R15, `(.L_x_123) ;  /* 0x000000000f087348 */ /* 0x001fea0003c00000 */
[----:B------:R1:W2:Y:S02]  /*11220*/  SHFL.IDX P6, R14, R13, R12, R11 ;  /* 0x0000000c0d0e7389 */ /* 0x0002a400000c000b */
[----:B012---:R-:W-:Y:S01]  /*11230*/  ENDCOLLECTIVE ;  /* 0x000000000000791b */ /* 0x007fe20003800000 */
.L_x_123:
[----:B------:R-:W-:Y:S05]  /*11240*/  BRA `(.L_x_124) ;  /* 0xffffffcc00e47947 */ /* 0x000fea000383ffff */
.L_x_56:
[----:B0-----:R-:W-:-:S04]  /*11250*/  MOV R3, UR39 ;  /* 0x0000002700037c02 */ /* 0x001fc80008000f00 */
[----:B------:R0:W1:Y:S03]  /*11260*/  SYNCS.PHASECHK.TRANS64.TRYWAIT P0, [R3+URZ+0x38820], R0 ;  /* 0x03882000030075a7 */ /* 0x000066000800017f */
[----:B-1----:R-:W-:Y:S05]  /*11270*/  @!P0 NANOSLEEP.SYNCS 0x989680 ;  /* 0x009896800000895d */ /* 0x002fea0003900000 */
[----:B------:R-:W1:Y:S02]  /*11280*/  @!P0 SYNCS.PHASECHK.TRANS64 P0, [R3+URZ+0x38820], R0 ;  /* 0x03882000030085a7 */ /* 0x000e64000800007f */
[----:B-1----:R-:W-:Y:S05]  /*11290*/  @!P0 BRA `(.L_x_56) ;  /* 0xfffffffc00ec8947 */ /* 0x002fea000383ffff */
[----:B------:R-:W-:Y:S05]  /*112a0*/  BRA `(.L_x_125) ;  /* 0xffffffd000247947 */ /* 0x000fea000383ffff */
.L_x_60:
[----:B0-----:R0:W1:Y:S02]  /*112b0*/  SYNCS.PHASECHK.TRANS64.TRYWAIT P0, [R7+URZ+0x38840], R0 ;  /* 0x03884000070075a7 */ /* 0x001064000800017f */
[----:B-1----:R-:W-:Y:S05]  /*112c0*/  @!P0 NANOSLEEP.SYNCS 0x989680 ;  /* 0x009896800000895d */ /* 0x002fea0003900000 */
[----:B------:R-:W1:Y:S02]  /*112d0*/  @!P0 SYNCS.PHASECHK.TRANS64 P0, [R7+URZ+0x38840], R0 ;  /* 0x03884000070085a7 */ /* 0x000e64000800007f */
[----:B-1----:R-:W-:Y:S05]  /*112e0*/  @!P0 BRA `(.L_x_60) ;  /* 0xfffffffc00f08947 */ /* 0x002fea000383ffff */
[----:B------:R-:W-:Y:S05]  /*112f0*/  BRA `(.L_x_126) ;  /* 0xffffffd000d47947 */ /* 0x000fea000383ffff */
.L_x_61:
[----:B------:R-:W-:Y:S01]  /*11300*/  BSSY B1, `(.L_x_127) ;  /* 0x0000008000017945 */ /* 0x000fe20003800000 */
[----:B------:R-:W-:Y:S01]  /*11310*/  IMAD.MOV.U32 R13, RZ, RZ, R23 ;  /* 0x000000ffff0d7224 */ /* 0x000fe200078e0017 */
[----:B------:R-:W-:Y:S01]  /*11320*/  MOV R15, 0xffffffff ;  /* 0xffffffff000f7802 */ /* 0x000fe20000000f00 */
[----:B------:R-:W-:Y:S02]  /*11330*/  IMAD.MOV.U32 R12, RZ, RZ, RZ ;  /* 0x000000ffff0c7224 */ /* 0x000fe400078e00ff */
[----:B------:R-:W-:-:S07]  /*11340*/  IMAD.MOV.U32 R11, RZ, RZ, 0x181f ;  /* 0x0000181fff0b7424 */ /* 0x000fce00078e00ff */
[----:B------:R-:W-:Y:S05]  /*11350*/  WARPSYNC.COLLECTIVE R15, `(.L_x_128) ;  /* 0x000000000f087348 */ /* 0x000fea0003c00000 */
[----:B------:R0:W1:Y:S02]  /*11360*/  SHFL.IDX P6, R14, R13, R12, R11 ;  /* 0x0000000c0d0e7389 */ /* 0x00006400000c000b */
[----:B01----:R-:W-:Y:S01]  /*11370*/  ENDCOLLECTIVE ;  /* 0x000000000000791b */ /* 0x003fe20003800000 */
.L_x_128:
[----:B------:R-:W-:Y:S05]  /*11380*/  BSYNC B1 ;  /* 0x0000000000017941 */ /* 0x000fea0003800000 */
.L_x_127:
[----:B------:R-:W-:Y:S01]  /*11390*/  IMAD.MOV.U32 R13, RZ, RZ, R9 ;  /* 0x000000ffff0d7224 */ /* 0x000fe200078e0009 */
[----:B------:R-:W-:Y:S01]  /*113a0*/  MOV R11, 0x181f ;  /* 0x0000181f000b7802 */ /* 0x000fe20000000f00 */
[----:B------:R-:W-:Y:S01]  /*113b0*/  IMAD.MOV.U32 R12, RZ, RZ, RZ ;  /* 0x000000ffff0c7224 */ /* 0x000fe200078e00ff */
[----:B------:R-:W-:Y:S01]  /*113c0*/  LEA R20, R20, UR39, 0x1 ;  /* 0x0000002714147c11 */ /* 0x000fe2000f8e08ff */
[----:B------:R-:W-:Y:S02]  /*113d0*/  IMAD.MOV.U32 R15, RZ, RZ, -0x1 ;  /* 0xffffffffff0f7424 */ /* 0x000fe400078e00ff */
[----:B------:R-:W-:Y:S02]  /*113e0*/  IMAD.MOV.U32 R3, RZ, RZ, R14 ;  /* 0x000000ffff037224 */ /* 0x000fe400078e000e */
[----:B------:R-:W-:-:S07]  /*113f0*/  IMAD.SHL.U32 R0, R37, 0x2, RZ ;  /* 0x0000000225007824 */ /* 0x000fce00078e00ff */
[----:B------:R-:W-:Y:S05]  /*11400*/  WARPSYNC.COLLECTIVE R15, `(.L_x_129) ;  /* 0x000000000f087348 */ /* 0x000fea0003c00000 */
[----:B------:R0:W1:Y:S02]  /*11410*/  SHFL.IDX P6, R14, R13, R12, R11 ;  /* 0x0000000c0d0e7389 */ /* 0x00006400000c000b */
[----:B01----:R-:W-:Y:S01]  /*11420*/  ENDCOLLECTIVE ;  /* 0x000000000000791b */ /* 0x003fe20003800000 */
.L_x_129:
[----:B------:R-:W-:Y:S01]  /*11430*/  MOV R13, R23 ;  /* 0x00000017000d7202 */ /* 0x000fe20000000f00 */
[----:B------:R-:W-:Y:S01]  /*11440*/  IMAD.MOV.U32 R12, RZ, RZ, 0x1 ;  /* 0x00000001ff0c7424 */ /* 0x000fe200078e00ff */
[----:B------:R-:W-:-:S13]  /*11450*/  IADD3 R2, P0, R14, R0, RZ ;  /* 0x000000000e027210 */ /* 0x000fda0007f1e0ff */
[----:B------:R-:W-:Y:S05]  /*11460*/  WARPSYNC.COLLECTIVE R15, `(.L_x_130) ;  /* 0x000000000f087348 */ /* 0x000fea0003c00000 */
[----:B------:R0:W1:Y:S02]  /*11470*/  SHFL.IDX P6, R14, R13, R12, R11 ;  /* 0x0000000c0d0e7389 */ /* 0x00006400000c000b */
[----:B01----:R-:W-:Y:S01]  /*11480*/  ENDCOLLECTIVE ;  /* 0x000000000000791b */ /* 0x003fe20003800000 */
.L_x_130:
[----:B------:R-:W-:-:S05]  /*11490*/  IMAD.X R3, RZ, RZ, R3, P0 ;  /* 0x000000ffff037224 */ /* 0x000fca00000e0603 */
[----:B------:R-:W-:Y:S01]  /*114a0*/  @!PT LDS RZ, [RZ] ;  /* 0x00000000fffff984 */ /* 0x000fe20000000800 */
[----:B------:R-:W-:Y:S01]  /*114b0*/  @!PT LDS RZ, [RZ] ;  /* 0x00000000fffff984 */ /* 0x000fe20000000800 */
[----:B------:R-:W-:Y:S01]  /*114c0*/  @!PT LDS RZ, [RZ] ;  /* 0x00000000fffff984 */ /* 0x000fe20000000800 */
[----:B------:R0:W-:Y:S04]  /*114d0*/  LDGSTS.E.BYPASS.LTC128B.128 [R20+0x24400], desc[UR36][R2.64], !P4 ;  /* 0x2440000002147fae */ /* 0x0001e8000e101d64 */
[----:B------:R0:W-:Y:S01]  /*114e0*/  LDGSTS.E.BYPASS.LTC128B.128 [R20+0x26c00], desc[UR36][R2.64+0x80], !P3 ;  /* 0x26c0008002147fae */ /* 0x0001e2000d901d64 */
[----:B------:R-:W-:-:S03]  /*114f0*/  IMAD.MOV.U32 R13, RZ, RZ, R9 ;  /* 0x000000ffff0d7224 */ /* 0x000fc600078e0009 */
[----:B------:R0:W-:Y:S04]  /*11500*/  LDGSTS.E.BYPASS.LTC128B.128 [R20+0x29400], desc[UR36][R2.64+0x100], !P2 ;  /* 0x2940010002147fae */ /* 0x0001e8000d101d64 */
[----:B------:R0:W-:Y:S01]  /*11510*/  LDGSTS.E.BYPASS.LTC128B.128 [R20+0x2bc00], desc[UR36][R2.64+0x180], !P1 ;  /* 0x2bc0018002147fae */ /* 0x0001e2000c901d64 */
[----:B------:R-:W-:-:S07]  /*11520*/  IMAD.MOV.U32 R35, RZ, RZ, R14 ;  /* 0x000000ffff237224 */ /* 0x000fce00078e000e */
[----:B0-----:R-:W-:Y:S05]  /*11530*/  WARPSYNC.COLLECTIVE R15, `(.L_x_131) ;  /* 0x000000000f087348 */ /* 0x001fea0003c00000 */
[----:B------:R1:W2:Y:S02]  /*11540*/  SHFL.IDX P6, R14, R13, R12, R11 ;  /* 0x0000000c0d0e7389 */ /* 0x0002a400000c000b */
[----:B012---:R-:W-:Y:S01]  /*11550*/  ENDCOLLECTIVE ;  /* 0x000000000000791b */ /* 0x007fe20003800000 */
.L_x_131:
[----:B------:R-:W-:Y:S02]  /*11560*/  IMAD.MOV.U32 R13, RZ, RZ, R23 ;  /* 0x000000ffff0d7224 */ /* 0x000fe400078e0017 */
[----:B------:R-:W-:Y:S01]  /*11570*/  IMAD.MOV.U32 R12, RZ, RZ, 0x2 ;  /* 0x00000002ff0c7424 */ /* 0x000fe200078e00ff */
[----:B------:R-:W-:-:S13]  /*11580*/  IADD3 R2, P0, R14, R0, RZ ;  /* 0x000000000e027210 */ /* 0x000fda0007f1e0ff */
[----:B------:R-:W-:Y:S05]  /*11590*/  WARPSYNC.COLLECTIVE R15, `(.L_x_132) ;  /* 0x000000000f087348 */ /* 0x000fea0003c00000 */
[----:B------:R0:W1:Y:S02]  /*115a0*/  SHFL.IDX P6, R14, R13, R12, R11 ;  /* 0x0000000c0d0e7389 */ /* 0x00006400000c000b */
[----:B01----:R-:W-:Y:S01]  /*115b0*/  ENDCOLLECTIVE ;  /* 0x000000000000791b */ /* 0x003fe20003800000 */
.L_x_132:
[----:B------:R-:W-:-:S05]  /*115c0*/  IADD3.X R3, RZ, R35, RZ, P0, !PT ;  /* 0x00000023ff037210 */ /* 0x000fca00007fe4ff */
[----:B------:R-:W-:Y:S01]  /*115d0*/  @!PT LDS RZ, [RZ] ;  /* 0x00000000fffff984 */ /* 0x000fe20000000800 */
[----:B------:R-:W-:Y:S01]  /*115e0*/  @!PT LDS RZ, [RZ] ;  /* 0x00000000fffff984 */ /* 0x000fe20000000800 */
[----:B------:R-:W-:Y:S01]  /*115f0*/  @!PT LDS RZ, [RZ] ;  /* 0x00000000fffff984 */ /* 0x000fe20000000800 */
[----:B------:R0:W-:Y:S04]  /*11600*/  LDGSTS.E.BYPASS.LTC128B.128 [R20+0x24c00], desc[UR36][R2.64], !P4 ;  /* 0x24c0000002147fae */ /* 0x0001e8000e101d64 */
[----:B------:R0:W-:Y:S01]  /*11610*/  LDGSTS.E.BYPASS.LTC128B.128 [R20+0x27400], desc[UR36][R2.64+0x80], !P3 ;  /* 0x2740008002147fae */ /* 0x0001e2000d901d64 */
[----:B------:R-:W-:-:S03]  /*11620*/  MOV R13, R9 ;  /* 0x00000009000d7202 */ /* 0x000fc60000000f00 */
[----:B------:R0:W-:Y:S04]  /*11630*/  LDGSTS.E.BYPASS.LTC128B.128 [R20+0x29c00], desc[UR36][R2.64+0x100], !P2 ;  /* 0x29c0010002147fae */ /* 0x0001e8000d101d64 */
[----:B------:R0:W-:Y:S01]  /*11640*/  LDGSTS.E.BYPASS.LTC128B.128 [R20+0x2c400], desc[UR36][R2.64+0x180], !P1 ;  /* 0x2c40018002147fae */ /* 0x0001e2000c901d64 */
[----:B------:R-:W-:-:S07]  /*11650*/  IMAD.MOV.U32 R35, RZ, RZ, R14 ;  /* 0x000000ffff237224 */ /* 0x000fce00078e000e */
[----:B0-----:R-:W-:Y:S05]  /*11660*/  WARPSYNC.COLLECTIVE R15, `(.L_x_133) ;  /* 0x000000000f087348 */ /* 0x001fea0003c00000 */
[----:B------:R1:W2:Y:S02]  /*11670*/  SHFL.IDX P6, R14, R13, R12, R11 ;  /* 0x0000000c0d0e7389 */ /* 0x0002a400000c000b */
[----:B012---:R-:W-:Y:S01]  /*11680*/  ENDCOLLECTIVE ;  /* 0x000000000000791b */ /* 0x007fe20003800000 */
.L_x_133:
[----:B------:R-:W-:Y:S02]  /*11690*/  IMAD.MOV.U32 R13, RZ, RZ, R23 ;  /* 0x000000ffff0d7224 */ /* 0x000fe400078e0017 */
[----:B------:R-:W-:Y:S01]  /*116a0*/  IMAD.MOV.U32 R12, RZ, RZ, 0x3 ;  /* 0x00000003ff0c7424 */ /* 0x000fe200078e00ff */
[----:B------:R-:W-:-:S13]  /*116b0*/  IADD3 R2, P0, R14, R0, RZ ;  /* 0x000000000e027210 */ /* 0x000fda0007f1e0ff */
[----:B------:R-:W-:Y:S05]  /*116c0*/  WARPSYNC.COLLECTIVE R15, `(.L_x_134) ;  /* 0x000000000f087348 */ /* 0x000fea0003c00000 */
[----:B------:R0:W1:Y:S02]  /*116d0*/  SHFL.IDX P6, R14, R13, R12, R11 ;  /* 0x0000000c0d0e7389 */ /* 0x00006400000c000b */
[----:B01----:R-:W-:Y:S01]  /*116e0*/  ENDCOLLECTIVE ;  /* 0x000000000000791b */ /* 0x003fe20003800000 */
.L_x_134:
        /* <DEDUP_REMOVED lines=9> */
[----:B------:R-:W-:-:S07]  /*11780*/  MOV R35, R14 ;  /* 0x0000000e00237202 */ /* 0x000fce0000000f00 */
[----:B0-----:R-:W-:Y:S05]  /*11790*/  WARPSYNC.COLLECTIVE R15, `(.L_x_135) ;  /* 0x000000000f087348 */ /* 0x001fea0003c00000 */
[----:B------:R1:W2:Y:S02]  /*117a0*/  SHFL.IDX P6, R14, R13, R12, R11 ;  /* 0x0000000c0d0e7389 */ /* 0x0002a400000c000b */
[----:B012---:R-:W-:Y:S01]  /*117b0*/  ENDCOLLECTIVE ;  /* 0x000000000000791b */ /* 0x007fe20003800000 */
.L_x_135:
[----:B------:R-:W-:Y:S01]  /*117c0*/  IMAD.MOV.U32 R13, RZ, RZ, R23 ;  /* 0x000000ffff0d7224 */ /* 0x000fe200078e0017 */
[----:B------:R-:W-:Y:S02]  /*117d0*/  MOV R12, 0x4 ;  /* 0x00000004000c7802 */ /* 0x000fe40000000f00 */
[----:B------:R-:W-:-:S13]  /*117e0*/  IADD3 R2, P0, R14, R0, RZ ;  /* 0x000000000e027210 */ /* 0x000fda0007f1e0ff */
[----:B------:R-:W-:Y:S05]  /*117f0*/  WARPSYNC.COLLECTIVE R15, `(.L_x_136) ;  /* 0x000000000f087348 */ /* 0x000fea0003c00000 */
[----:B------:R0:W1:Y:S02]  /*11800*/  SHFL.IDX P6, R14, R13, R12, R11 ;  /* 0x0000000c0d0e7389 */ /* 0x00006400000c000b */
[----:B01----:R-:W-:Y:S01]  /*11810*/  ENDCOLLECTIVE ;  /* 0x000000000000791b */ /* 0x003fe20003800000 */
.L_x_136:
        /* <DEDUP_REMOVED lines=13> */
.L_x_137:
[----:B------:R-:W-:Y:S05]  /*118f0*/  BRA `(.L_x_138) ;  /* 0xffffffd000547947 */ /* 0x000fea000383ffff */
.L_x_66:
[----:B0-----:R0:W1:Y:S02]  /*11900*/  SYNCS.PHASECHK.TRANS64.TRYWAIT P0, [R7+URZ+0x38860], R2 ;  /* 0x03886002070075a7 */ /* 0x001064000800017f */
[----:B-1----:R-:W-:Y:S05]  /*11910*/  @!P0 NANOSLEEP.SYNCS 0x989680 ;  /* 0x009896800000895d */ /* 0x002fea0003900000 */
[----:B------:R-:W1:Y:S02]  /*11920*/  @!P0 SYNCS.PHASECHK.TRANS64 P0, [R7+URZ+0x38860], R2 ;  /* 0x03886002070085a7 */ /* 0x000e64000800007f */
[----:B-1----:R-:W-:Y:S05]  /*11930*/  @!P0 BRA `(.L_x_66) ;  /* 0xfffffffc00f08947 */ /* 0x002fea000383ffff */
[----:B------:R-:W-:Y:S05]  /*11940*/  BRA `(.L_x_139) ;  /* 0xffffffd000bc7947 */ /* 0x000fea000383ffff */
.L_x_67:
[----:B------:R-:W-:Y:S01]  /*11950*/  BSSY B1, `(.L_x_140) ;  /* 0x0000008000017945 */ /* 0x000fe20003800000 */
[----:B------:R-:W-:Y:S01]  /*11960*/  IMAD.MOV.U32 R13, RZ, RZ, R18 ;  /* 0x000000ffff0d7224 */ /* 0x000fe200078e0012 */
[----:B------:R-:W-:Y:S01]  /*11970*/  MOV R12, RZ ;  /* 0x000000ff000c7202 */ /* 0x000fe20000000f00 */
[----:B------:R-:W-:Y:S02]  /*11980*/  IMAD.MOV.U32 R11, RZ, RZ, 0x181f ;  /* 0x0000181fff0b7424 */ /* 0x000fe400078e00ff */
[----:B------:R-:W-:-:S07]  /*11990*/  IMAD.MOV.U32 R15, RZ, RZ, -0x1 ;  /* 0xffffffffff0f7424 */ /* 0x000fce00078e00ff */
[----:B0-----:R-:W-:Y:S05]  /*119a0*/  WARPSYNC.COLLECTIVE R15, `(.L_x_141) ;  /* 0x000000000f087348 */ /* 0x001fea0003c00000 */
[----:B------:R1:W2:Y:S02]  /*119b0*/  SHFL.IDX P6, R14, R13, R12, R11 ;  /* 0x0000000c0d0e7389 */ /* 0x0002a400000c000b */
[----:B012---:R-:W-:Y:S01]  /*119c0*/  ENDCOLLECTIVE ;  /* 0x000000000000791b */ /* 0x007fe20003800000 */
.L_x_141:
[----:B------:R-:W-:Y:S05]  /*119d0*/  BSYNC B1 ;  /* 0x0000000000017941 */ /* 0x000fea0003800000 */
.L_x_140:
[----:B------:R-:W-:Y:S01]  /*119e0*/  MOV R13, R17 ;  /* 0x00000011000d7202 */ /* 0x000fe20000000f00 */
[----:B------:R-:W-:Y:S01]  /*119f0*/  IMAD.MOV.U32 R12, RZ, RZ, RZ ;  /* 0x000000ffff0c7224 */ /* 0x000fe200078e00ff */
[----:B------:R-:W-:Y:S01]  /*11a00*/  LEA R6, R6, UR39, 0x1 ;  /* 0x0000002706067c11 */ /* 0x000fe2000f8e08ff */
[----:B------:R-:W-:Y:S02]  /*11a10*/  IMAD.MOV.U32 R11, RZ, RZ, 0x181f ;  /* 0x0000181fff0b7424 */ /* 0x000fe400078e00ff */
[----:B------:R-:W-:Y:S02]  /*11a20*/  IMAD.MOV.U32 R15, RZ, RZ, -0x1 ;  /* 0xffffffffff0f7424 */ /* 0x000fe400078e00ff */
[----:B------:R-:W-:-:S07]  /*11a30*/  IMAD.MOV.U32 R3, RZ, RZ, R14 ;  /* 0x000000ffff037224 */ /* 0x000fce00078e000e */
[----:B------:R-:W-:Y:S05]  /*11a40*/  WARPSYNC.COLLECTIVE R15, `(.L_x_142) ;  /* 0x000000000f087348 */ /* 0x000fea0003c00000 */
[----:B------:R0:W1:Y:S02]  /*11a50*/  SHFL.IDX P6, R14, R13, R12, R11 ;  /* 0x0000000c0d0e7389 */ /* 0x00006400000c000b */
[----:B01----:R-:W-:Y:S01]  /*11a60*/  ENDCOLLECTIVE ;  /* 0x000000000000791b */ /* 0x003fe20003800000 */
.L_x_142:
[----:B------:R-:W-:Y:S02]  /*11a70*/  IMAD.MOV.U32 R13, RZ, RZ, R18 ;  /* 0x000000ffff0d7224 */ /* 0x000fe400078e0012 */
[----:B------:R-:W-:Y:S01]  /*11a80*/  IMAD.MOV.U32 R12, RZ, RZ, 0x1 ;  /* 0x00000001ff0c7424 */ /* 0x000fe200078e00ff */
[----:B------:R-:W-:-:S13]  /*11a90*/  IADD3 R2, P0, R14, R0, RZ ;  /* 0x000000000e027210 */ /* 0x000fda0007f1e0ff */
[----:B------:R-:W-:Y:S05]  /*11aa0*/  WARPSYNC.COLLECTIVE R15, `(.L_x_143) ;  /* 0x000000000f087348 */ /* 0x000fea0003c00000 */
[----:B------:R0:W1:Y:S02]  /*11ab0*/  SHFL.IDX P6, R14, R13, R12, R11 ;  /* 0x0000000c0d0e7389 */ /* 0x00006400000c000b */
[----:B01----:R-:W-:Y:S01]  /*11ac0*/  ENDCOLLECTIVE ;  /* 0x000000000000791b */ /* 0x003fe20003800000 */
.L_x_143:
[----:B------:R-:W-:Y:S02]  /*11ad0*/  IADD3.X R3, RZ, R3, RZ, P0, !PT ;  /* 0x00000003ff037210 */ /* 0x000fe400007fe4ff */
[----:B------:R-:W-:Y:S02]  /*11ae0*/  ISETP.LT.OR P0, PT, R9, 0x1, P4 ;  /* 0x000000010900780c */ /* 0x000fe40002701670 */
[----:B------:R-:W-:-:S11]  /*11af0*/  MOV R13, R17 ;  /* 0x00000011000d7202 */ /* 0x000fd60000000f00 */
        /* <DEDUP_REMOVED lines=8> */
[----:B------:R-:W-:-:S13]  /*11b80*/  ISETP.LT.OR P0, PT, R9, 0x1, P1 ;  /* 0x000000010900780c */ /* 0x000fda0000f01670 */
[----:B------:R0:W-:Y:S02]  /*11b90*/  LDGSTS.E.BYPASS.LTC128B.128 [R6+0x7c00], desc[UR36][R2.64+0x180], !P0 ;  /* 0x07c0018002067fae */ /* 0x0001e4000c101d64 */
[----:B0-----:R-:W-:-:S07]  /*11ba0*/  IMAD.MOV.U32 R3, RZ, RZ, R14 ;  /* 0x000000ffff037224 */ /* 0x001fce00078e000e */
[----:B------:R-:W-:Y:S05]  /*11bb0*/  WARPSYNC.COLLECTIVE R15, `(.L_x_144) ;  /* 0x000000000f087348 */ /* 0x000fea0003c00000 */
[----:B------:R0:W1:Y:S02]  /*11bc0*/  SHFL.IDX P6, R14, R13, R12, R11 ;  /* 0x0000000c0d0e7389 */ /* 0x00006400000c000b */
[----:B01----:R-:W-:Y:S01]  /*11bd0*/  ENDCOLLECTIVE ;  /* 0x000000000000791b */ /* 0x003fe20003800000 */
.L_x_144:
[----:B------:R-:W-:Y:S02]  /*11be0*/  IMAD.MOV.U32 R13, RZ, RZ, R18 ;  /* 0x000000ffff0d7224 */ /* 0x000fe400078e0012 */
[----:B------:R-:W-:Y:S01]  /*11bf0*/  IMAD.MOV.U32 R12, RZ, RZ, 0x2 ;  /* 0x00000002ff0c7424 */ /* 0x000fe200078e00ff */
[----:B------:R-:W-:-:S13]  /*11c00*/  IADD3 R2, P0, R14, R0, RZ ;  /* 0x000000000e027210 */ /* 0x000fda0007f1e0ff */
[----:B------:R-:W-:Y:S05]  /*11c10*/  WARPSYNC.COLLECTIVE R15, `(.L_x_145) ;  /* 0x000000000f087348 */ /* 0x000fea0003c00000 */
[----:B------:R0:W1:Y:S02]  /*11c20*/  SHFL.IDX P6, R14, R13, R12, R11 ;  /* 0x0000000c0d0e7389 */ /* 0x00006400000c000b */
[----:B01----:R-:W-:Y:S01]  /*11c30*/  ENDCOLLECTIVE ;  /* 0x000000000000791b */ /* 0x003fe20003800000 */
.L_x_145:
[----:B------:R-:W-:Y:S01]  /*11c40*/  IMAD.X R3, RZ, RZ, R3, P0 ;  /* 0x000000ffff037224 */ /* 0x000fe200000e0603 */
[----:B------:R-:W-:Y:S01]  /*11c50*/  ISETP.LT.OR P0, PT, R9, 0x11, P4 ;  /* 0x000000110900780c */ /* 0x000fe20002701670 */
[----:B------:R-:W-:-:S12]  /*11c60*/  IMAD.MOV.U32 R13, RZ, RZ, R17 ;  /* 0x000000ffff0d7224 */ /* 0x000fd800078e0011 */
        /* <DEDUP_REMOVED lines=10> */
[----:B0-----:R-:W-:-:S07]  /*11d10*/  MOV R3, R14 ;  /* 0x0000000e00037202 */ /* 0x001fce0000000f00 */
[----:B------:R-:W-:Y:S05]  /*11d20*/  WARPSYNC.COLLECTIVE R15, `(.L_x_146) ;  /* 0x000000000f087348 */ /* 0x000fea0003c00000 */
[----:B------:R0:W1:Y:S02]  /*11d30*/  SHFL.IDX P6, R14, R13, R12, R11 ;  /* 0x0000000c0d0e7389 */ /* 0x00006400000c000b */
[----:B01----:R-:W-:Y:S01]  /*11d40*/  ENDCOLLECTIVE ;  /* 0x000000000000791b */ /* 0x003fe20003800000 */
.L_x_146:
[----:B------:R-:W-:Y:S01]  /*11d50*/  IMAD.MOV.U32 R13, RZ, RZ, R18 ;  /* 0x000000ffff0d7224 */ /* 0x000fe200078e0012 */
[----:B------:R-:W-:Y:S02]  /*11d60*/  MOV R12, 0x3 ;  /* 0x00000003000c7802 */ /* 0x000fe40000000f00 */
[----:B------:R-:W-:-:S13]  /*11d70*/  IADD3 R2, P0, R14, R0, RZ ;  /* 0x000000000e027210 */ /* 0x000fda0007f1e0ff */
[----:B------:R-:W-:Y:S05]  /*11d80*/  WARPSYNC.COLLECTIVE R15, `(.L_x_147) ;  /* 0x000000000f087348 */ /* 0x000fea0003c00000 */
[----:B------:R0:W1:Y:S02]  /*11d90*/  SHFL.IDX P6, R14, R13, R12, R11 ;  /* 0x0000000c0d0e7389 */ /* 0x00006400000c000b */
[----:B01----:R-:W-:Y:S01]  /*11da0*/  ENDCOLLECTIVE ;  /* 0x000000000000791b */ /* 0x003fe20003800000 */
.L_x_147:
        /* <DEDUP_REMOVED lines=17> */
.L_x_148:
[----:B------:R-:W-:Y:S01]  /*11ec0*/  MOV R13, R18 ;  /* 0x00000012000d7202 */ /* 0x000fe20000000f00 */
[----:B------:R-:W-:Y:S01]  /*11ed0*/  IMAD.MOV.U32 R12, RZ, RZ, 0x4 ;  /* 0x00000004ff0c7424 */ /* 0x000fe200078e00ff */
[----:B------:R-:W-:-:S13]  /*11ee0*/  IADD3 R2, P0, R14, R0, RZ ;  /* 0x000000000e027210 */ /* 0x000fda0007f1e0ff */
[----:B------:R-:W-:Y:S05]  /*11ef0*/  WARPSYNC.COLLECTIVE R15, `(.L_x_149) ;  /* 0x000000000f087348 */ /* 0x000fea0003c00000 */
[----:B------:R0:W1:Y:S02]  /*11f00*/  SHFL.IDX P6, R14, R13, R12, R11 ;  /* 0x0000000c0d0e7389 */ /* 0x00006400000c000b */
[----:B01----:R-:W-:Y:S01]  /*11f10*/  ENDCOLLECTIVE ;  /* 0x000000000000791b */ /* 0x003fe20003800000 */
.L_x_149:
[----:B------:R-:W-:Y:S01]  /*11f20*/  IMAD.X R3, RZ, RZ, R3, P0 ;  /* 0x000000ffff037224 */ /* 0x000fe200000e0603 */
[----:B------:R-:W-:Y:S01]  /*11f30*/  ISETP.LT.OR P0, PT, R9, 0x31, P4 ;  /* 0x000000310900780c */ /* 0x000fe20002701670 */
[----:B------:R-:W-:-:S12]  /*11f40*/  IMAD.MOV.U32 R13, RZ, RZ, R17 ;  /* 0x000000ffff0d7224 */ /* 0x000fd800078e0011 */
[----:B------:R-:W-:Y:S01]  /*11f50*/  @!PT LDS RZ, [RZ] ;  /* 0x00000000fffff984 */ /* 0x000fe20000000800 */
[----:B------:R-:W-:Y:S01]  /*11f60*/  @!PT LDS RZ, [RZ] ;  /* 0x00000000fffff984 */ /* 0x000fe20000000800 */
[----:B------:R-:W-:Y:S01]  /*11f70*/  @!PT LDS RZ, [RZ] ;  /* 0x00000000fffff984 */ /* 0x000fe20000000800 */
[----:B------:R0:W-:Y:S01]  /*11f80*/  LDGSTS.E.BYPASS.LTC128B.128 [R6+0x1c00], desc[UR36][R2.64], !P0 ;  /* 0x01c0000002067fae */ /* 0x0001e2000c101d64 */
[----:B------:R-:W-:Y:S01]  /*11f90*/  ISETP.LT.OR P0, PT, R9, 0x31, P3 ;  /* 0x000000310900780c */ /* 0x000fe20001f01670 */
[----:B------:R-:W-:-:S12]  /*11fa0*/  IMAD.MOV.U32 R18, RZ, RZ, R14 ;  /* 0x000000ffff127224 */ /* 0x000fd800078e000e */
[----:B0-----:R-:W-:Y:S05]  /*11fb0*/  WARPSYNC.COLLECTIVE R15, `(.L_x_150) ;  /* 0x000000000f087348 */ /* 0x001fea0003c00000 */
[----:B------:R1:W2:Y:S02]  /*11fc0*/  SHFL.IDX P6, R14, R13, R12, R11 ;  /* 0x0000000c0d0e7389 */ /* 0x0002a400000c000b */
[----:B012---:R-:W-:Y:S01]  /*11fd0*/  ENDCOLLECTIVE ;  /* 0x000000000000791b */ /* 0x007fe20003800000 */
.L_x_150:
        /* <DEDUP_REMOVED lines=8> */
[----:B------:R-:W-:Y:S05]  /*12060*/  BRA `(.L_x_151) ;  /* 0xffffffcc00e47947 */ /* 0x000fea000383ffff */
.L_x_73:
[----:B0-----:R0:W1:Y:S02]  /*12070*/  SYNCS.PHASECHK.TRANS64.TRYWAIT P0, [R4+URZ+0x38860], R3 ;  /* 0x03886003040075a7 */ /* 0x001064000800017f */
[----:B-1----:R-:W-:Y:S05]  /*12080*/  @!P0 NANOSLEEP.SYNCS 0x989680 ;  /* 0x009896800000895d */ /* 0x002fea0003900000 */
[----:B------:R-:W1:Y:S02]  /*12090*/  @!P0 SYNCS.PHASECHK.TRANS64 P0, [R4+URZ+0x38860], R3 ;  /* 0x03886003040085a7 */ /* 0x000e64000800007f */
[----:B-1----:R-:W-:Y:S05]  /*120a0*/  @!P0 BRA `(.L_x_73) ;  /* 0xfffffffc00f08947 */ /* 0x002fea000383ffff */
[----:B------:R-:W-:Y:S05]  /*120b0*/  BRA `(.L_x_152) ;  /* 0xffffffd000c47947 */ /* 0x000fea000383ffff */
.L_x_74:
[----:B------:R-:W-:Y:S01]  /*120c0*/  BSSY B0, `(.L_x_153) ;  /* 0x0000008000007945 */ /* 0x000fe20003800000 */
[----:B------:R-:W-:Y:S01]  /*120d0*/  MOV R13, R18 ;  /* 0x00000012000d7202 */ /* 0x000fe20000000f00 */
[----:B------:R-:W-:Y:S02]  /*120e0*/  IMAD.MOV.U32 R12, RZ, RZ, RZ ;  /* 0x000000ffff0c7224 */ /* 0x000fe400078e00ff */
[----:B------:R-:W-:Y:S02]  /*120f0*/  IMAD.MOV.U32 R11, RZ, RZ, 0x181f ;  /* 0x0000181fff0b7424 */ /* 0x000fe400078e00ff */
[----:B------:R-:W-:-:S07]  /*12100*/  IMAD.MOV.U32 R15, RZ, RZ, -0x1 ;  /* 0xffffffffff0f7424 */ /* 0x000fce00078e00ff */
[----:B0-----:R-:W-:Y:S05]  /*12110*/  WARPSYNC.COLLECTIVE R15, `(.L_x_154) ;  /* 0x000000000f087348 */ /* 0x001fea0003c00000 */
[----:B------:R1:W2:Y:S02]  /*12120*/  SHFL.IDX P6, R14, R13, R12, R11 ;  /* 0x0000000c0d0e7389 */ /* 0x0002a400000c000b */
[----:B012---:R-:W-:Y:S01]  /*12130*/  ENDCOLLECTIVE ;  /* 0x000000000000791b */ /* 0x007fe20003800000 */
.L_x_154:
[----:B------:R-:W-:Y:S05]  /*12140*/  BSYNC B0 ;  /* 0x0000000000007941 */ /* 0x000fea0003800000 */
.L_x_153:
[----:B------:R-:W-:Y:S01]  /*12150*/  IMAD.MOV.U32 R13, RZ, RZ, R17 ;  /* 0x000000ffff0d7224 */ /* 0x000fe200078e0011 */
[----:B------:R-:W-:Y:S01]  /*12160*/  MOV R15, 0xffffffff ;  /* 0xffffffff000f7802 */ /* 0x000fe20000000f00 */
[----:B------:R-:W-:Y:S01]  /*12170*/  IMAD.MOV.U32 R12, RZ, RZ, RZ ;  /* 0x000000ffff0c7224 */ /* 0x000fe200078e00ff */
[----:B------:R-:W-:Y:S01]  /*12180*/  MOV R0, R14 ;  /* 0x0000000e00007202 */ /* 0x000fe20000000f00 */
[----:B------:R-:W-:Y:S02]  /*12190*/  IMAD.MOV.U32 R11, RZ, RZ, 0x181f ;  /* 0x0000181fff0b7424 */ /* 0x000fe400078e00ff */
[----:B------:R-:W-:-:S07]  /*121a0*/  IMAD.SHL.U32 R6, R37, 0x2, RZ ;  /* 0x0000000225067824 */ /* 0x000fce00078e00ff */
[----:B------:R-:W-:Y:S05]  /*121b0*/  WARPSYNC.COLLECTIVE R15, `(.L_x_155) ;  /* 0x000000000f087348 */ /* 0x000fea0003c00000 */
[----:B------:R0:W1:Y:S02]  /*121c0*/  SHFL.IDX P6, R14, R13, R12, R11 ;  /* 0x0000000c0d0e7389 */ /* 0x00006400000c000b */
[----:B01----:R-:W-:Y:S01]  /*121d0*/  ENDCOLLECTIVE ;  /* 0x000000000000791b */ /* 0x003fe20003800000 */
.L_x_155:
[----:B------:R-:W-:Y:S01]  /*121e0*/  IMAD.MOV.U32 R13, RZ, RZ, R18 ;  /* 0x000000ffff0d7224 */ /* 0x000fe200078e0012 */
[----:B------:R-:W-:Y:S02]  /*121f0*/  MOV R12, 0x1 ;  /* 0x00000001000c7802 */ /* 0x000fe40000000f00 */
[----:B------:R-:W-:-:S13]  /*12200*/  IADD3 R2, P0, R14, R6, RZ ;  /* 0x000000060e027210 */ /* 0x000fda0007f1e0ff */
[----:B------:R-:W-:Y:S05]  /*12210*/  WARPSYNC.COLLECTIVE R15, `(.L_x_156) ;  /* 0x000000000f087348 */ /* 0x000fea0003c00000 */
[----:B------:R0:W1:Y:S02]  /*12220*/  SHFL.IDX P6, R14, R13, R12, R11 ;  /* 0x0000000c0d0e7389 */ /* 0x00006400000c000b */
[----:B01----:R-:W-:Y:S01]  /*12230*/  ENDCOLLECTIVE ;  /* 0x000000000000791b */ /* 0x003fe20003800000 */
.L_x_156:
[----:B------:R-:W-:Y:S01]  /*12240*/  IMAD.X R3, RZ, RZ, R0, P0 ;  /* 0x000000ffff037224 */ /* 0x000fe200000e0600 */
[----:B------:R-:W-:Y:S02]  /*12250*/  ISETP.LT.OR P0, PT, R5, 0x1, P4 ;  /* 0x000000010500780c */ /* 0x000fe40002701670 */
[----:B------:R-:W-:Y:S01]  /*12260*/  LEA R0, R7, UR39, 0x1 ;  /* 0x0000002707007c11 */ /* 0x000fe2000f8e08ff */
[----:B------:R-:W-:-:S10]  /*12270*/  IMAD.MOV.U32 R13, RZ, RZ, R17 ;  /* 0x000000ffff0d7224 */ /* 0x000fd400078e0011 */
        /* <DEDUP_REMOVED lines=9> */
.L_x_157:
[----:B------:R-:W-:Y:S01]  /*12310*/  @!PT LDS RZ, [RZ] ;  /* 0x00000000fffff984 */ /* 0x000fe20000000800 */
[----:B------:R-:W-:Y:S01]  /*12320*/  @!PT LDS RZ, [RZ] ;  /* 0x00000000fffff984 */ /* 0x000fe20000000800 */
[----:B------:R-:W-:Y:S01]  /*12330*/  @!PT LDS RZ, [RZ] ;  /* 0x00000000fffff984 */ /* 0x000fe20000000800 */
[----:B------:R-:W-:Y:S01]  /*12340*/  LDGSTS.E.BYPASS.LTC128B.128 [R0+0x2c00], desc[UR36][R2.64+0x80], !P0 ;  /* 0x02c0008002007fae */ /* 0x000fe2000c101d64 */
[----:B------:R-:W-:Y:S02]  /*12350*/  ISETP.LT.OR P0, PT, R5, 0x1, P2 ;  /* 0x000000010500780c */ /* 0x000fe40001701670 */
[----:B------:R-:W-:Y:S01]  /*12360*/  MOV R13, R18 ;  /* 0x00000012000d7202 */ /* 0x000fe20000000f00 */
[----:B------:R-:W-:-:S10]  /*12370*/  IMAD.MOV.U32 R12, RZ, RZ, 0x2 ;  /* 0x00000002ff0c7424 */ /* 0x000fd400078e00ff */
[----:B------:R-:W-:Y:S01]  /*12380*/  LDGSTS.E.BYPASS.LTC128B.128 [R0+0x5400], desc[UR36][R2.64+0x100], !P0 ;  /* 0x0540010002007fae */ /* 0x000fe2000c101d64 */
[----:B------:R-:W-:-:S13]  /*12390*/  ISETP.LT.OR P0, PT, R5, 0x1, P1 ;  /* 0x000000010500780c */ /* 0x000fda0000f01670 */
[----:B------:R0:W-:Y:S02]  /*123a0*/  LDGSTS.E.BYPASS.LTC128B.128 [R0+0x7c00], desc[UR36][R2.64+0x180], !P0 ;  /* 0x07c0018002007fae */ /* 0x0001e4000c101d64 */
[----:B0-----:R-:W-:-:S13]  /*123b0*/  IADD3 R2, P0, R14, R6, RZ ;  /* 0x000000060e027210 */ /* 0x001fda0007f1e0ff */
[----:B------:R-:W-:Y:S05]  /*123c0*/  WARPSYNC.COLLECTIVE R15, `(.L_x_158) ;  /* 0x000000000f087348 */ /* 0x000fea0003c00000 */
[----:B------:R0:W1:Y:S02]  /*123d0*/  SHFL.IDX P6, R14, R13, R12, R11 ;  /* 0x0000000c0d0e7389 */ /* 0x00006400000c000b */
[----:B01----:R-:W-:Y:S01]  /*123e0*/  ENDCOLLECTIVE ;  /* 0x000000000000791b */ /* 0x003fe20003800000 */
.L_x_158:
        /* <DEDUP_REMOVED lines=12> */
.L_x_159:
[----:B------:R-:W-:Y:S01]  /*124b0*/  @!PT LDS RZ, [RZ] ;  /* 0x00000000fffff984 */ /* 0x000fe20000000800 */
[----:B------:R-:W-:Y:S01]  /*124c0*/  @!PT LDS RZ, [RZ] ;  /* 0x00000000fffff984 */ /* 0x000fe20000000800 */
[----:B------:R-:W-:Y:S01]  /*124d0*/  @!PT LDS RZ, [RZ] ;  /* 0x00000000fffff984 */ /* 0x000fe20000000800 */
[----:B------:R-:W-:Y:S01]  /*124e0*/  LDGSTS.E.BYPASS.LTC128B.128 [R0+0x3400], desc[UR36][R2.64+0x80], !P0 ;  /* 0x0340008002007fae */ /* 0x000fe2000c101d64 */
[----:B------:R-:W-:Y:S01]  /*124f0*/  ISETP.LT.OR P0, PT, R5, 0x11, P2 ;  /* 0x000000110500780c */ /* 0x000fe20001701670 */
[----:B------:R-:W-:Y:S02]  /*12500*/  IMAD.MOV.U32 R13, RZ, RZ, R18 ;  /* 0x000000ffff0d7224 */ /* 0x000fe400078e0012 */
        /* <DEDUP_REMOVED lines=8> */
.L_x_160:
[----:B------:R-:W-:Y:S02]  /*12590*/  IADD3.X R3, RZ, R7, RZ, P0, !PT ;  /* 0x00000007ff037210 */ /* 0x000fe400007fe4ff */
[----:B------:R-:W-:Y:S02]  /*125a0*/  ISETP.LT.OR P0, PT, R5, 0x21, P4 ;  /* 0x000000210500780c */ /* 0x000fe40002701670 */
[----:B------:R-:W-:-:S11]  /*125b0*/  MOV R13, R17 ;  /* 0x00000011000d7202 */ /* 0x000fd60000000f00 */
        /* <DEDUP_REMOVED lines=9> */
.L_x_161:
        /* <DEDUP_REMOVED lines=14> */
.L_x_162:
[----:B------:R-:W-:Y:S01]  /*12730*/  IMAD.X R3, RZ, RZ, R7, P0 ;  /* 0x000000ffff037224 */ /* 0x000fe200000e0607 */
[----:B------:R-:W-:Y:S01]  /*12740*/  ISETP.LT.OR P0, PT, R5, 0x31, P4 ;  /* 0x000000310500780c */ /* 0x000fe20002701670 */
[----:B------:R-:W-:-:S12]  /*12750*/  IMAD.MOV.U32 R13, RZ, RZ, R17 ;  /* 0x000000ffff0d7224 */ /* 0x000fd800078e0011 */
[----:B------:R-:W-:Y:S01]  /*12760*/  @!PT LDS RZ, [RZ] ;  /* 0x00000000fffff984 */ /* 0x000fe20000000800 */
[----:B------:R-:W-:Y:S01]  /*12770*/  @!PT LDS RZ, [RZ] ;  /* 0x00000000fffff984 */ /* 0x000fe20000000800 */
[----:B------:R-:W-:Y:S01]  /*12780*/  @!PT LDS RZ, [RZ] ;  /* 0x00000000fffff984 */ /* 0x000fe20000000800 */
[----:B------:R0:W-:Y:S01]  /*12790*/  LDGSTS.E.BYPASS.LTC128B.128 [R0+0x1c00], desc[UR36][R2.64], !P0 ;  /* 0x01c0000002007fae */ /* 0x0001e2000c101d64 */
[----:B------:R-:W-:Y:S02]  /*127a0*/  ISETP.LT.OR P0, PT, R5, 0x31, P3 ;  /* 0x000000310500780c */ /* 0x000fe40001f01670 */
[----:B------:R-:W-:-:S11]  /*127b0*/  MOV R18, R14 ;  /* 0x0000000e00127202 */ /* 0x000fd60000000f00 */
[----:B0-----:R-:W-:Y:S05]  /*127c0*/  WARPSYNC.COLLECTIVE R15, `(.L_x_163) ;  /* 0x000000000f087348 */ /* 0x001fea0003c00000 */
[----:B------:R1:W2:Y:S02]  /*127d0*/  SHFL.IDX P6, R14, R13, R12, R11 ;  /* 0x0000000c0d0e7389 */ /* 0x0002a400000c000b */
[----:B012---:R-:W-:Y:S01]  /*127e0*/  ENDCOLLECTIVE ;  /* 0x000000000000791b */ /* 0x007fe20003800000 */
.L_x_163:
        /* <DEDUP_REMOVED lines=9> */
.L_x_79:
[----:B0-----:R0:W1:Y:S02]  /*12880*/  SYNCS.PHASECHK.TRANS64.TRYWAIT P0, [R5+URZ+0x38820], R0 ;  /* 0x03882000050075a7 */ /* 0x001064000800017f */
[----:B-1----:R-:W-:Y:S05]  /*12890*/  @!P0 NANOSLEEP.SYNCS 0x989680 ;  /* 0x009896800000895d */ /* 0x002fea0003900000 */
[----:B------:R-:W1:Y:S02]  /*128a0*/  @!P0 SYNCS.PHASECHK.TRANS64 P0, [R5+URZ+0x38820], R0 ;  /* 0x03882000050085a7 */ /* 0x000e64000800007f */
[----:B-1----:R-:W-:Y:S05]  /*128b0*/  @!P0 BRA `(.L_x_79) ;  /* 0xfffffffc00f08947 */ /* 0x002fea000383ffff */
[----:B------:R-:W-:Y:S05]  /*128c0*/  BRA `(.L_x_165) ;  /* 0xffffffd0006c7947 */ /* 0x000fea000383ffff */
.L_x_80:
[----:B------:R-:W1:Y:S01]  /*128d0*/  S2R R2, SR_TID.X ;  /* 0x0000000000027919 */ /* 0x000e620000002100 */
[----:B------:R-:W-:Y:S01]  /*128e0*/  BSSY B0, `(.L_x_166) ;  /* 0x000000a000007945 */ /* 0x000fe20003800000 */
[----:B------:R-:W-:Y:S01]  /*128f0*/  IMAD.MOV.U32 R12, RZ, RZ, RZ ;  /* 0x000000ffff0c7224 */ /* 0x000fe200078e00ff */
[----:B------:R-:W-:Y:S01]  /*12900*/  MOV R11, 0x1f ;  /* 0x0000001f000b7802 */ /* 0x000fe20000000f00 */
[----:B------:R-:W-:Y:S01]  /*12910*/  IMAD.MOV.U32 R15, RZ, RZ, -0x1 ;  /* 0xffffffffff0f7424 */ /* 0x000fe200078e00ff */
[----:B-1----:R-:W-:-:S04]  /*12920*/  SHF.R.U32.HI R2, RZ, 0x5, R2 ;  /* 0x00000005ff027819 */ /* 0x002fc80000011602 */
[----:B------:R-:W-:-:S05]  /*12930*/  LOP3.LUT R2, R2, 0x3, RZ, 0xc0, !PT ;  /* 0x0000000302027812 */ /* 0x000fca00078ec0ff */
[----:B------:R-:W-:-:S07]  /*12940*/  IMAD.MOV.U32 R13, RZ, RZ, R2 ;  /* 0x000000ffff0d7224 */ /* 0x000fce00078e0002 */
[----:B0-----:R-:W-:Y:S05]  /*12950*/  WARPSYNC.COLLECTIVE R15, `(.L_x_167) ;  /* 0x000000000f087348 */ /* 0x001fea0003c00000 */
[----:B------:R1:W2:Y:S02]  /*12960*/  SHFL.IDX P6, R14, R13, R12, R11 ;  /* 0x0000000c0d0e7389 */ /* 0x0002a400000c000b */
[----:B012---:R-:W-:Y:S01]  /*12970*/  ENDCOLLECTIVE ;  /* 0x000000000000791b */ /* 0x007fe20003800000 */
.L_x_167:
[----:B------:R-:W-:Y:S05]  /*12980*/  BSYNC B0 ;  /* 0x0000000000007941 */ /* 0x000fea0003800000 */
.L_x_166:
[----:B------:R-:W-:Y:S05]  /*12990*/  BRA `(.L_x_168) ;  /* 0xffffffd000547947 */ /* 0x000fea000383ffff */
.L_x_83:
[----:B------:R-:W-:Y:S01]  /*129a0*/  BSSY B1, `(.L_x_169) ;  /* 0x0000006000017945 */ /* 0x000fe20003800000 */
[----:B------:R-:W-:-:S07]  /*129b0*/  IMAD.MOV.U32 R15, RZ, RZ, -0x1 ;  /* 0xffffffffff0f7424 */ /* 0x000fce00078e00ff */
[----:B0-----:R-:W-:Y:S05]  /*129c0*/  WARPSYNC.COLLECTIVE R15, `(.L_x_170) ;  /* 0x000000000f0c7348 */ /* 0x001fea0003c00000 */
[----:B------:R-:W-:Y:S02]  /*129d0*/  ELECT P6, UR62, PT ;  /* 0x00000000003e782f */ /* 0x000fe400038c0000 */
[----:B------:R-:W-:Y:S01]  /*129e0*/  MOV R14, UR62 ;  /* 0x0000003e000e7c02 */ /* 0x000fe20008000f00 */
[----:B0-----:R-:W-:Y:S10]  /*129f0*/  ENDCOLLECTIVE ;  /* 0x000000000000791b */ /* 0x001ff40003800000 */
.L_x_170:
[----:B------:R-:W-:Y:S05]  /*12a00*/  BSYNC B1 ;  /* 0x0000000000017941 */ /* 0x000fea0003800000 */
.L_x_169:
[----:B------:R-:W-:Y:S05]  /*12a10*/  BRA `(.L_x_171) ;  /* 0xffffffd0004c7947 */ /* 0x000fea000383ffff */
.L_x_85:
[----:B0-----:R0:W1:Y:S02]  /*12a20*/  SYNCS.PHASECHK.TRANS64.TRYWAIT P1, [R3+URZ+0x38840], R2 ;  /* 0x03884002030075a7 */ /* 0x001064000802017f */
[----:B-1----:R-:W-:Y:S05]  /*12a30*/  @!P1 NANOSLEEP.SYNCS 0x989680 ;  /* 0x009896800000995d */ /* 0x002fea0003900000 */
[----:B------:R-:W1:Y:S02]  /*12a40*/  @!P1 SYNCS.PHASECHK.TRANS64 P1, [R3+URZ+0x38840], R2 ;  /* 0x03884002030095a7 */ /* 0x000e64000802007f */
[----:B-1----:R-:W-:Y:S05]  /*12a50*/  @!P1 BRA `(.L_x_85) ;  /* 0xfffffffc00f09947 */ /* 0x002fea000383ffff */
[----:B------:R-:W-:Y:S05]  /*12a60*/  BRA `(.L_x_172) ;  /* 0xffffffd000747947 */ /* 0x000fea000383ffff */
.L_x_87:
[----:B-1----:R1:W2:Y:S02]  /*12a70*/  SYNCS.PHASECHK.TRANS64.TRYWAIT P1, [R5+URZ+0x38840], R0 ;  /* 0x03884000050075a7 */ /* 0x0022a4000802017f */
[----:B--2---:R-:W-:Y:S05]  /*12a80*/  @!P1 NANOSLEEP.SYNCS 0x989680 ;  /* 0x009896800000995d */ /* 0x004fea0003900000 */
[----:B------:R-:W2:Y:S02]  /*12a90*/  @!P1 SYNCS.PHASECHK.TRANS64 P1, [R5+URZ+0x38840], R0 ;  /* 0x03884000050095a7 */ /* 0x000ea4000802007f */
[----:B--2---:R-:W-:Y:S05]  /*12aa0*/  @!P1 BRA `(.L_x_87) ;  /* 0xfffffffc00f09947 */ /* 0x004fea000383ffff */
[----:B------:R-:W-:Y:S05]  /*12ab0*/  BRA `(.L_x_173) ;  /* 0xffffffd000807947 */ /* 0x000fea000383ffff */
.L_x_89:
[----:B--2---:R2:W3:Y:S02]  /*12ac0*/  SYNCS.PHASECHK.TRANS64.TRYWAIT P1, [R3+URZ+0x38860], R2 ;  /* 0x03886002030075a7 */ /* 0x0044e4000802017f */
[----:B---3--:R-:W-:Y:S05]  /*12ad0*/  @!P1 NANOSLEEP.SYNCS 0x989680 ;  /* 0x009896800000995d */ /* 0x008fea0003900000 */
[----:B------:R-:W3:Y:S02]  /*12ae0*/  @!P1 SYNCS.PHASECHK.TRANS64 P1, [R3+URZ+0x38860], R2 ;  /* 0x03886002030095a7 */ /* 0x000ee4000802007f */
[----:B---3--:R-:W-:Y:S05]  /*12af0*/  @!P1 BRA `(.L_x_89) ;  /* 0xfffffffc00f09947 */ /* 0x008fea000383ffff */
[----:B------:R-:W-:Y:S05]  /*12b00*/  BRA `(.L_x_174) ;  /* 0xffffffd0007c7947 */ /* 0x000fea000383ffff */
.L_x_175:
[----:B------:R-:W-:-:S00]  /*12b10*/  BRA `(.L_x_175) ;  /* 0xfffffffc00fc7947 */ /* 0x000fc0000383ffff */
[----:B------:R-:W-:-:S00]  /*12b20*/  NOP ;  /* 0x0000000000007918 */ /* 0x000fc00000000000 */
        /* <DEDUP_REMOVED lines=13> */
.L_x_15824:


//--------------------- .text._ZN7cutlass13device_kernelIN5flash11enable_sm90INS1_16FlashAttnFwdSm90INS1_25CollectiveMainloopFwdSm90ILi2EN4cute5tupleIJNS5_1CILi1EEES8_S8_EEENS6_IJNS7_ILi128EEENS7_ILi80EEENS7_ILi256EEEEEELi256ENS_10bfloat16_tEfNS_4arch4Sm90ELb0ELb0ELb0ELb1ELb1ELb0ELb0ELb1ELb1ELb1ELb0ELb0EEENS1_21CollectiveEpilogueFwdINS6_IJSA_SC_SB_EEES9_SE_SG_Li256ELb1ELb1ELb0ELb0EEENS1_36VarlenDynamicPersistentTileSchedulerILi128ELi80ELi256ELi128ELb0ELb1ELb1ELb0ELb1ELb1EEEEEEEEEvNT_6ParamsE --------------------------
	.section	.text._ZN7cutlass13device_kernelIN5flash11enable_sm90INS1_16FlashAttnFwdSm90INS1_25CollectiveMainloopFwdSm90ILi2EN4cute5tupleIJNS5_1CILi1EEES8_S8_EEENS6_IJNS7_ILi128EEENS7_ILi80EEENS7_ILi256EEEEEELi256ENS_10bfloat16_tEfNS_4arch4Sm90ELb0ELb0ELb0ELb1ELb1ELb0ELb0ELb1ELb1ELb1ELb0ELb0EEENS1_21CollectiveEpilogueFwdINS6_IJSA_SC_SB_EEES9_SE_SG_Li256ELb1ELb1ELb0ELb0EEENS1_36VarlenDynamicPersistentTileSchedulerILi128ELi80ELi256ELi128ELb0ELb1ELb1ELb0ELb1ELb1EEEEEEEEEvNT_6ParamsE,"ax",@progbits
	.align	128
.text._ZN7cutlass13device_kernelIN5flash11enable_sm90INS1_16FlashAttnFwdSm90INS1_25CollectiveMainloopFwdSm90ILi2EN4cute5tupleIJNS5_1CILi1EEES8_S8_EEENS6_IJNS7_ILi128EEENS7_ILi80EEENS7_ILi256EEEEEELi256ENS_10bfloat16_tEfNS_4arch4Sm90ELb0ELb0ELb0ELb1ELb1ELb0ELb0ELb1ELb1ELb1ELb0ELb0EEENS1_21CollectiveEpilogueFwdINS6_IJSA_SC_SB_EEES9_SE_SG_Li256ELb1ELb1ELb0ELb0EEENS1_36VarlenDynamicPersistentTileSchedulerILi128ELi80ELi256ELi128ELb0ELb1ELb1ELb0ELb1ELb1EEEEEEEEEvNT_6ParamsE:
        .type           _ZN7cutlass13device_kernelIN5flash11enable_sm90INS1_16FlashAttnFwdSm90INS1_25CollectiveMainloopFwdSm90ILi2EN4cute5tupleIJNS5_1CILi1EEES8_S8_EEENS6_IJNS7_ILi128EEENS7_ILi80EEENS7_ILi256EEEEEELi256ENS_10bfloat16_tEfNS_4arch4Sm90ELb0ELb0ELb0ELb1ELb1ELb0ELb0ELb1ELb1ELb1ELb0ELb0EEENS1_21CollectiveEpilogueFwdINS6_IJSA_SC_SB_EEES9_SE_SG_Li256ELb1ELb1ELb0ELb0EEENS1_36VarlenDynamicPersistentTileSchedulerILi128ELi80ELi256ELi128ELb0ELb1ELb1ELb0ELb1ELb1EEEEEEEEEvNT_6ParamsE,@function
        .size           _ZN7cutlass13device_kernelIN5flash11enable_sm90INS1_16FlashAttnFwdSm90INS1_25CollectiveMainloopFwdSm90ILi2EN4cute5tupleIJNS5_1CILi1EEES8_S8_EEENS6_IJNS7_ILi128EEENS7_ILi80EEENS7_ILi256EEEEEELi256ENS_10bfloat16_tEfNS_4arch4Sm90ELb0ELb0ELb0ELb1ELb1ELb0ELb0ELb1ELb1ELb1ELb0ELb0EEENS1_21CollectiveEpilogueFwdINS6_IJSA_SC_SB_EEES9_SE_SG_Li256ELb1ELb1ELb0ELb0EEENS1_36VarlenDynamicPersistentTileSchedulerILi128ELi80ELi256ELi128ELb0ELb1ELb1ELb0ELb1ELb1EEEEEEEEEvNT_6ParamsE,(.L_x_15825 - _ZN7cutlass13device_kernelIN5flash11enable_sm90INS1_16FlashAttnFwdSm90INS1_25CollectiveMainloopFwdSm90ILi2EN4cute5tupleIJNS5_1CILi1EEES8_S8_EEENS6_IJNS7_ILi128EEENS7_ILi80EEENS7_ILi256EEEEEELi256ENS_10bfloat16_tEfNS_4arch4Sm90ELb0ELb0ELb0ELb1ELb1ELb0ELb0ELb1ELb1ELb1ELb0ELb0EEENS1_21CollectiveEpilogueFwdINS6_IJSA_SC_SB_EEES9_SE_SG_Li256ELb1ELb1ELb0ELb0EEENS1_36VarlenDynamicPersistentTileSchedulerILi128ELi80ELi256ELi128ELb0ELb1ELb1ELb0ELb1ELb1EEEEEEEEEvNT_6ParamsE)
        .other          _ZN7cutlass13device_kernelIN5flash11enable_sm90INS1_16FlashAttnFwdSm90INS1_25CollectiveMainloopFwdSm90ILi2EN4cute5tupleIJNS5_1CILi1EEES8_S8_EEENS6_IJNS7_ILi128EEENS7_ILi80EEENS7_ILi256EEEEEELi256ENS_10bfloat16_tEfNS_4arch4Sm90ELb0ELb0ELb0ELb1ELb1ELb0ELb0ELb1ELb1ELb1ELb0ELb0EEENS1_21CollectiveEpilogueFwdINS6_IJSA_SC_SB_EEES9_SE_SG_Li256ELb1ELb1ELb0ELb0EEENS1_36VarlenDynamicPersistentTileSchedulerILi128ELi80ELi256ELi128ELb0ELb1ELb1ELb0ELb1ELb1EEEEEEEEEvNT_6ParamsE,@"STO_CUDA_ENTRY STV_DEFAULT"
_ZN7cutlass13device_kernelIN5flash11enable_sm90INS1_16FlashAttnFwdSm90INS1_25CollectiveMainloopFwdSm90ILi2EN4cute5tupleIJNS5_1CILi1EEES8_S8_EEENS6_IJNS7_ILi128EEENS7_ILi80EEENS7_ILi256EEEEEELi256ENS_10bfloat16_tEfNS_4arch4Sm90ELb0ELb0ELb0ELb1ELb1ELb0ELb0ELb1ELb1ELb1ELb0ELb0EEENS1_21CollectiveEpilogueFwdINS6_IJSA_SC_SB_EEES9_SE_SG_Li256ELb1ELb1ELb0ELb0EEENS1_36VarlenDynamicPersistentTileSchedulerILi128ELi80ELi256ELi128ELb0ELb1ELb1ELb0ELb1ELb1EEEEEEEEEvNT_6ParamsE:
        /* <DEDUP_REMOVED lines=45> */
.L_x_176:
        /* <DEDUP_REMOVED lines=22> */
.L_x_177:
        /* <DEDUP_REMOVED lines=18> */
.L_x_178:
        /* <DEDUP_REMOVED lines=22> */
.L_x_179:
        /* <DEDUP_REMOVED lines=23> */
.L_x_180:
        /* <DEDUP_REMOVED lines=10> */
.L_x_182:
[----:B------:R-:W-:-:S08]  /*08c0*/  NOP ;  /* 0x0000000000007918 */ /* 0x000fd00000000000 */
[----:B------:R-:W1:Y:S02]  /*08d0*/  USETMAXREG.TRY_ALLOC.CTAPOOL UP0, 0xe8 ;  /* 0x000000e8000079c8 */ /* 0x000e640008000600 */
[----:B-1----:R-:W-:-:S13]  /*08e0*/  PLOP3.LUT P0, PT, PT, PT, UP0, 0x80, 0x0 ;  /* 0x000000000000781c */ /* 0x002fda0003f0f008 */
[----:B------:R-:W-:Y:S05]  /*08f0*/  @!P0 BRA `(.L_x_182) ;  /* 0xfffffffc00f08947 */ /* 0x000fea000383ffff */
[----:B------:R-:W1:Y:S08]  /*0900*/  S2UR UR5, SR_CgaCtaId ;  /* 0x00000000000579c3 */ /* 0x000e700000008800 */
[----:B------:R-:W-:Y:S06]  /*0910*/  BAR.ARV 0x8, 0x180 ;  /* 0x0206000000007b1d */ /* 0x000fec0000002000 */
[----:B------:R-:W-:-:S02]  /*0920*/  UMOV UR4, 0x400 ;  /* 0x0000040000047882 */ /* 0x000fc40000000000 */
[----:B------:R-:W-:Y:S01]  /*0930*/  BAR.SYNC.DEFER_BLOCKING 0x5, 0x180 ;  /* 0x0146000000007b1d */ /* 0x000fe20000010000 */
[----:B-1----:R-:W-:-:S09]  /*0940*/  ULEA UR4, UR5, UR4, 0x18 ;  /* 0x0000000405047291 */ /* 0x002fd2000f8ec03f */
[----:B------:R-:W1:Y:S01]  /*0950*/  LDS.128 R12, [UR4+0x388d0] ;  /* 0x0388d004ff0c7984 */ /* 0x000e620008000c00 */
[----:B------:R-:W-:Y:S01]  /*0960*/  ULDC UR4, c[0x0][0xc3c] ;  /* 0x00030f0000047ab9 */ /* 0x000fe20000000800 */
[----:B------:R-:W-:Y:S06]  /*0970*/  BAR.ARV 0x4, 0x180 ;  /* 0x0106000000007b1d */ /* 0x000fec0000002000 */
[----:B-1----:R-:W-:-:S13]  /*0980*/  ISETP.GE.AND P0, PT, R15, UR4, PT ;  /* 0x000000040f007c0c */ /* 0x002fda000bf06270 */
[----:B------:R-:W-:Y:S05]  /*0990*/  @P0 EXIT ;  /* 0x000000000000094d */ /* 0x000fea0003800000 */
[----:B0-----:R-:W2:Y:S01]  /*09a0*/  LDL R2, [R1+0x24] ;  /* 0x0000240001027983 */ /* 0x001ea20000100800 */
[----:B------:R-:W-:Y:S01]  /*09b0*/  R2UR UR5, R13 ;  /* 0x000000000d0572ca */ /* 0x000fe200000e0000 */
[----:B------:R-:W-:Y:S01]  /*09c0*/  UMOV UR38, URZ ;  /* 0x0000003f00267c82 */ /* 0x000fe20008000000 */
[----:B------:R-:W-:Y:S01]  /*09d0*/  R2UR UR6, R14 ;  /* 0x000000000e0672ca */ /* 0x000fe200000e0000 */
[----:B------:R-:W0:Y:S01]  /*09e0*/  S2R R0, SR_TID.X ;  /* 0x0000000000007919 */ /* 0x000e220000002100 */
[----:B------:R-:W-:Y:S01]  /*09f0*/  R2UR UR7, R15 ;  /* 0x000000000f0772ca */ /* 0x000fe200000e0000 */
[----:B0-----:R-:W-:-:S05]  /*0a00*/  VIADD R11, R0, 0xffffff80 ;  /* 0xffffff80000b7836 */ /* 0x001fca0000000000 */
[----:B------:R-:W-:-:S04]  /*0a10*/  SHF.R.S32.HI R0, RZ, 0x1f, R11 ;  /* 0x0000001fff007819 */ /* 0x000fc8000001140b */
[CC--:B------:R-:W-:Y:S02]  /*0a20*/  LEA.HI R4, R0.reuse, R11.reuse, RZ, 0x5 ;  /* 0x0000000b00047211 */ /* 0x0c0fe400078f28ff */
[----:B------:R-:W-:-:S03]  /*0a30*/  LEA.HI R3, R0, R11, RZ, 0x4 ;  /* 0x0000000b00037211 */ /* 0x000fc600078f20ff */
[----:B------:R-:W-:Y:S01]  /*0a40*/  IMAD.SHL.U32 R5, R4, 0x20, RZ ;  /* 0x0000002004057824 */ /* 0x000fe200078e00ff */
[----:B------:R-:W-:Y:S02]  /*0a50*/  LOP3.LUT R4, R3, 0x3fffff0, RZ, 0xc0, !PT ;  /* 0x03fffff003047812 */ /* 0x000fe400078ec0ff */
[----:B------:R-:W-:Y:S02]  /*0a60*/  SHF.R.S32.HI R6, RZ, 0x4, R3 ;  /* 0x00000004ff067819 */ /* 0x000fe40000011403 */
[----:B------:R-:W-:Y:S01]  /*0a70*/  LOP3.LUT R5, R5, 0xfffffc00, RZ, 0xc0, !PT ;  /* 0xfffffc0005057812 */ /* 0x000fe200078ec0ff */
[----:B------:R-:W-:Y:S01]  /*0a80*/  IMAD.IADD R4, R11, 0x1, -R4 ;  /* 0x000000010b047824 */ /* 0x000fe200078e0a04 */
[----:B------:R-:W-:-:S03]  /*0a90*/  LEA.HI R3, R3, R6, RZ, 0x1 ;  /* 0x0000000603037211 */ /* 0x000fc600078f08ff */
[----:B------:R-:W-:Y:S01]  /*0aa0*/  IMAD R4, R4, 0x40, R5 ;  /* 0x0000004004047824 */ /* 0x000fe200078e0205 */
[----:B------:R-:W-:Y:S02]  /*0ab0*/  LEA.HI R5, R0, R11, RZ, 0x2 ;  /* 0x0000000b00057211 */ /* 0x000fe400078f10ff */
[----:B------:R-:W-:Y:S02]  /*0ac0*/  LOP3.LUT R3, R3, 0x1ffffffe, RZ, 0xc0, !PT ;  /* 0x1ffffffe03037812 */ /* 0x000fe400078ec0ff */
[----:B------:R-:W-:Y:S02]  /*0ad0*/  LOP3.LUT R5, R5, 0xfffffffc, RZ, 0xc0, !PT ;  /* 0xfffffffc05057812 */ /* 0x000fe400078ec0ff */
[----:B------:R-:W-:Y:S01]  /*0ae0*/  IADD3 R3, R6, -R3, RZ ;  /* 0x8000000306037210 */ /* 0x000fe20007ffe0ff */
[----:B------:R-:W-:Y:S02]  /*0af0*/  IMAD.MOV.U32 R6, RZ, RZ, -0x2 ;  /* 0xfffffffeff067424 */ /* 0x000fe400078e00ff */
[----:B------:R-:W-:-:S02]  /*0b00*/  IMAD.IADD R5, R11, 0x1, -R5 ;  /* 0x000000010b057824 */ /* 0x000fc400078e0a05 */
[----:B------:R-:W-:-:S03]  /*0b10*/  IMAD R225, R3, 0x8, R4 ;  /* 0x0000000803e17824 */ /* 0x000fc600078e0204 */
[----:B------:R-:W-:-:S04]  /*0b20*/  LEA.HI R3, R5, R5, RZ, 0x1 ;  /* 0x0000000505037211 */ /* 0x000fc800078f08ff */
[----:B------:R-:W-:-:S05]  /*0b30*/  LOP3.LUT R4, R3, 0x1ffffffe, RZ, 0xc0, !PT ;  /* 0x1ffffffe03047812 */ /* 0x000fca00078ec0ff */
[----:B------:R-:W-:Y:S01]  /*0b40*/  IMAD.IADD R5, R5, 0x1, -R4 ;  /* 0x0000000105057824 */ /* 0x000fe200078e0a04 */
[----:B--2---:R-:W-:Y:S02]  /*0b50*/  R2UR UR4, R2 ;  /* 0x00000000020472ca */ /* 0x004fe400000e0000 */
[CC--:B------:R-:W-:Y:S02]  /*0b60*/  LEA.HI R2, R0.reuse, R11.reuse, RZ, 0x7 ;  /* 0x0000000b00027211 */ /* 0x0c0fe400078f38ff */
[----:B------:R-:W-:Y:S02]  /*0b70*/  LEA.HI R0, R0, R11, RZ, 0x3 ;  /* 0x0000000b00007211 */ /* 0x000fe400078f18ff */
[----:B------:R-:W-:Y:S02]  /*0b80*/  LOP3.LUT R220, R2, 0xffffff80, RZ, 0xc0, !PT ;  /* 0xffffff8002dc7812 */ /* 0x000fe400078ec0ff */
[----:B------:R-:W-:Y:S02]  /*0b90*/  SHF.R.S32.HI R221, RZ, 0x7, R2 ;  /* 0x00000007ffdd7819 */ /* 0x000fe40000011402 */
[----:B------:R-:W-:Y:S01]  /*0ba0*/  LOP3.LUT R213, R0, 0xfffffff8, RZ, 0xc0, !PT ;  /* 0xfffffff800d57812 */ /* 0x000fe200078ec0ff */
[C---:B------:R-:W-:Y:S01]  /*0bb0*/  IMAD.IADD R220, R11.reuse, 0x1, -R220 ;  /* 0x000000010bdc7824 */ /* 0x040fe200078e0adc */
[----:B------:R-:W-:Y:S01]  /*0bc0*/  LEA.HI R2, R2, R221, RZ, 0x1 ;  /* 0x000000dd02027211 */ /* 0x000fe200078f08ff */
[----:B------:R-:W-:Y:S01]  /*0bd0*/  ULOP3.LUT UR8, UR4, 0x1, URZ, 0xfc, !UPT ;  /* 0x0000000104087892 */ /* 0x000fe2000f8efc3f */
[----:B------:R-:W-:-:S02]  /*0be0*/  IADD3 R213, R11, -R213, RZ ;  /* 0x800000d50bd57210 */ /* 0x000fc40007ffe0ff */
[----:B------:R-:W-:Y:S01]  /*0bf0*/  SHF.R.S32.HI R7, RZ, 0x1f, R220 ;  /* 0x0000001fff077819 */ /* 0x000fe200000114dc */
[----:B------:R-:W-:Y:S01]  /*0c00*/  UMOV UR4, URZ ;  /* 0x0000003f00047c82 */ /* 0x000fe20008000000 */
[----:B------:R-:W-:Y:S01]  /*0c10*/  LOP3.LUT R2, R2, 0x3fffffe, RZ, 0xc0, !PT ;  /* 0x03fffffe02027812 */ /* 0x000fe200078ec0ff */
[----:B------:R-:W-:Y:S01]  /*0c20*/  IMAD.SHL.U32 R17, R213, 0x8, RZ ;  /* 0x00000008d5117824 */ /* 0x000fe200078e00ff */
[CC--:B------:R-:W-:Y:S01]  /*0c30*/  LEA.HI R8, R7.reuse, R220.reuse, RZ, 0x2 ;  /* 0x000000dc07087211 */ /* 0x0c0fe200078f10ff */
[----:B------:R-:W-:Y:S01]  /*0c40*/  IMAD.U32 R226, RZ, RZ, UR8 ;  /* 0x00000008ffe27e24 */ /* 0x000fe2000f8e00ff */
[----:B------:R-:W-:Y:S01]  /*0c50*/  LEA.HI R7, R7, R220, RZ, 0x5 ;  /* 0x000000dc07077211 */ /* 0x000fe200078f28ff */
[----:B------:R-:W-:Y:S01]  /*0c60*/  IMAD.IADD R2, R221, 0x1, -R2 ;  /* 0x00000001dd027824 */ /* 0x000fe200078e0a02 */
[--C-:B------:R-:W-:Y:S01]  /*0c70*/  SHF.R.S32.HI R9, RZ, 0x2, R8.reuse ;  /* 0x00000002ff097819 */ /* 0x100fe20000011408 */
[C---:B------:R-:W-:Y:S01]  /*0c80*/  VIADD R23, R17.reuse, 0x40 ;  /* 0x0000004011177836 */ /* 0x040fe20000000000 */
[----:B------:R-:W-:Y:S01]  /*0c90*/  SHF.R.S32.HI R10, RZ, 0x1f, R8 ;  /* 0x0000001fff0a7819 */ /* 0x000fe20000011408 */
[C---:B------:R-:W-:Y:S01]  /*0ca0*/  VIADD R22, R17.reuse, 0x80 ;  /* 0x0000008011167836 */ /* 0x040fe20000000000 */
[----:B------:R-:W-:Y:S01]  /*0cb0*/  SHF.R.S32.HI R7, RZ, 0x5, R7 ;  /* 0x00000005ff077819 */ /* 0x000fe20000011407 */
[----:B------:R-:W-:Y:S01]  /*0cc0*/  IMAD.U32 R219, RZ, RZ, UR4 ;  /* 0x00000004ffdb7e24 */ /* 0x000fe2000f8e00ff */
[----:B------:R-:W-:Y:S01]  /*0cd0*/  LEA.HI R10, R10, R9, RZ, 0x3 ;  /* 0x000000090a0a7211 */ /* 0x000fe200078f18ff */
[----:B------:R-:W-:Y:S01]  /*0ce0*/  IMAD.U32 R16, RZ, RZ, UR4 ;  /* 0x00000004ff107e24 */ /* 0x000fe2000f8e00ff */
[----:B------:R-:W-:-:S02]  /*0cf0*/  IADD3 R212, R17, 0xc0, RZ ;  /* 0x000000c011d47810 */ /* 0x000fc40007ffe0ff */
[----:B------:R-:W-:Y:S02]  /*0d00*/  LOP3.LUT R10, R10, 0xfffffff8, RZ, 0xc0, !PT ;  /* 0xfffffff80a0a7812 */ /* 0x000fe400078ec0ff */
[----:B------:R-:W-:Y:S02]  /*0d10*/  SHF.R.S32.HI R218, RZ, 0x3, R0 ;  /* 0x00000003ffda7819 */ /* 0x000fe40000011400 */
[----:B------:R-:W-:Y:S01]  /*0d20*/  SHF.R.S32.HI R3, RZ, 0x1f, R17 ;  /* 0x0000001fff037819 */ /* 0x000fe20000011411 */
[----:B------:R-:W-:Y:S01]  /*0d30*/  IMAD.IADD R10, R9, 0x1, -R10 ;  /* 0x00000001090a7824 */ /* 0x000fe200078e0a0a */
[----:B------:R-:W-:Y:S02]  /*0d40*/  LOP3.LUT R9, R8, 0x7ffffffc, RZ, 0xc0, !PT ;  /* 0x7ffffffc08097812 */ /* 0x000fe400078ec0ff */
[----:B------:R-:W-:Y:S01]  /*0d50*/  SHF.R.S32.HI R0, RZ, 0x1f, R22 ;  /* 0x0000001fff007819 */ /* 0x000fe20000011416 */
[----:B------:R-:W-:Y:S01]  /*0d60*/  IMAD R7, R7, 0x10, R10 ;  /* 0x0000001007077824 */ /* 0x000fe200078e020a */
[----:B------:R-:W-:Y:S01]  /*0d70*/  SHF.R.S32.HI R227, RZ, 0x1f, R212 ;  /* 0x0000001fffe37819 */ /* 0x000fe200000114d4 */
[----:B------:R-:W-:-:S02]  /*0d80*/  IMAD.IADD R9, R220, 0x1, -R9 ;  /* 0x00000001dc097824 */ /* 0x000fc400078e0a09 */
[----:B------:R-:W-:Y:S01]  /*0d90*/  IMAD R222, R2, 0x40, R7 ;  /* 0x0000004002de7824 */ /* 0x000fe200078e0207 */
[----:B------:R-:W-:Y:S01]  /*0da0*/  SHF.R.S32.HI R2, RZ, 0x1f, R23 ;  /* 0x0000001fff027819 */ /* 0x000fe20000011417 */
[----:B------:R-:W-:Y:S02]  /*0db0*/  IMAD R223, R9, R6, 0x50 ;  /* 0x0000005009df7424 */ /* 0x000fe400078e0206 */
[----:B------:R-:W-:-:S07]  /*0dc0*/  IMAD R224, R5, 0x8, R222 ;  /* 0x0000000805e07824 */ /* 0x000fce00078e02de */
.L_x_228:
[----:B------:R-:W-:Y:S01]  /*0dd0*/  ULDC.64 UR8, c[0x0][0xc88] ;  /* 0x0003220000087ab9 */ /* 0x000fe20000000a00 */
[----:B------:R-:W-:Y:S01]  /*0de0*/  ULDC.64 UR10, c[0x0][0xa20] ;  /* 0x00028800000a7ab9 */ /* 0x000fe20000000a00 */
[----:B------:R-:W-:-:S06]  /*0df0*/  UIMAD.WIDE UR8, UR7, 0x4, UR8 ;  /* 0x00000004070878a5 */ /* 0x000fcc000f8e0208 */
[----:B01----:R-:W-:Y:S02]  /*0e00*/  IMAD.U32 R2, RZ, RZ, UR8 ;  /* 0x00000008ff027e24 */ /* 0x003fe4000f8e00ff */
[----:B------:R-:W-:Y:S01]  /*0e10*/  IMAD.U32 R3, RZ, RZ, UR9 ;  /* 0x00000009ff037e24 */ /* 0x000fe2000f8e00ff */
[----:B------:R-:W-:-:S04]  /*0e20*/  ULDC.64 UR8, c[0x0][0xa28] ;  /* 0x00028a0000087ab9 */ /* 0x000fc80000000a00 */
[----:B--2---:R-:W2:Y:S01]  /*0e30*/  LDG.E R2, desc[UR36][R2.64] ;  /* 0x0000002402027981 */ /* 0x004ea2000c1e1900 */
[----:B------:R-:W-:Y:S02]  /*0e40*/  UISETP.NE.U32.AND UP0, UPT, UR8, URZ, UPT ;  /* 0x0000003f0800728c */ /* 0x000fe4000bf05070 */
[----:B------:R-:W-:Y:S02]  /*0e50*/  UISETP.NE.U32.AND UP1, UPT, UR10, URZ, UPT ;  /* 0x0000003f0a00728c */ /* 0x000fe4000bf25070 */
[----:B------:R-:W-:Y:S02]  /*0e60*/  UISETP.NE.AND.EX UP0, UPT, UR9, URZ, UPT, UP0 ;  /* 0x0000003f0900728c */ /* 0x000fe4000bf05300 */
[----:B------:R-:W-:-:S04]  /*0e70*/  UISETP.NE.AND.EX UP1, UPT, UR11, URZ, UPT, UP1 ;  /* 0x0000003f0b00728c */ /* 0x000fc8000bf25310 */
[----:B------:R-:W-:Y:S02]  /*0e80*/  PLOP3.LUT P0, PT, PT, PT, UP0, 0x80, 0x0 ;  /* 0x000000000000781c */ /* 0x000fe40003f0f008 */
[----:B------:R-:W-:Y:S02]  /*0e90*/  PLOP3.LUT P1, PT, PT, PT, UP1, 0x80, 0x0 ;  /* 0x000000000000781c */ /* 0x000fe40003f2f018 */
[----:B--2---:R-:W-:-:S13]  /*0ea0*/  R2UR UR4, R2 ;  /* 0x00000000020472ca */ /* 0x004fda00000e0000 */
[----:B------:R-:W-:Y:S02]  /*0eb0*/  USHF.R.S32.HI UR12, URZ, 0x1f, UR4 ;  /* 0x0000001f3f0c7899 */ /* 0x000fe40008011404 */
[----:B------:R-:W-:Y:S01]  /*0ec0*/  IMAD.U32 R215, RZ, RZ, UR4 ;  /* 0x00000004ffd77e24 */ /* 0x000fe2000f8e00ff */
[----:B------:R-:W-:Y:S02]  /*0ed0*/  @UP0 ULEA UR8, UP2, UR4, UR8, 0x2 ;  /* 0x0000000804080291 */ /* 0x000fe4000f84103f */
[----:B------:R-:W-:Y:S02]  /*0ee0*/  @UP1 ULEA UR10, UP3, UR4, UR10, 0x2 ;  /* 0x0000000a040a1291 */ /* 0x000fe4000f86103f */
[----:B------:R-:W-:Y:S01]  /*0ef0*/  @UP0 ULEA.HI.X UR9, UR4, UR9, UR12, 0x2, UP2 ;  /* 0x0000000904090291 */ /* 0x000fe200090f140c */
[----:B------:R-:W-:Y:S01]  /*0f00*/  IMAD.U32 R216, RZ, RZ, UR5 ;  /* 0x00000005ffd87e24 */ /* 0x000fe2000f8e00ff */
[----:B------:R-:W-:Y:S01]  /*0f10*/  @UP1 ULEA.HI.X UR11, UR4, UR11, UR12, 0x2, UP3 ;  /* 0x0000000b040b1291 */ /* 0x000fe200098f140c */
[----:B------:R-:W-:Y:S01]  /*0f20*/  IMAD.U32 R2, RZ, RZ, UR8 ;  /* 0x00000008ff027e24 */ /* 0x000fe2000f8e00ff */
[----:B------:R-:W-:Y:S01]  /*0f30*/  ULDC UR5, c[0x0][0x2f0] ;  /* 0x0000bc0000057ab9 */ /* 0x000fe20000000800 */
[----:B----4-:R-:W-:Y:S01]  /*0f40*/  IMAD.U32 R4, RZ, RZ, UR10 ;  /* 0x0000000aff047e24 */ /* 0x010fe2000f8e00ff */
[----:B------:R-:W-:Y:S01]  /*0f50*/  MOV R3, UR9 ;  /* 0x0000000900037c02 */ /* 0x000fe20008000f00 */
[----:B------:R-:W-:Y:S01]  /*0f60*/  ULDC.64 UR8, c[0x0][0x418] ;  /* 0x0001060000087ab9 */ /* 0x000fe20000000a00 */
[----:B------:R-:W-:Y:S01]  /*0f70*/  IMAD.U32 R5, RZ, RZ, UR11 ;  /* 0x0000000bff057e24 */ /* 0x000fe2000f8e00ff */
[----:B------:R-:W-:Y:S01]  /*0f80*/  ULDC UR4, c[0x0][0x424] ;  /* 0x0001090000047ab9 */ /* 0x000fe20000000800 */
[----:B------:R-:W-:Y:S01]  /*0f90*/  UMOV UR39, URZ ;  /* 0x0000003f00277c82 */ /* 0x000fe20008000000 */
[----:B------:R-:W2:Y:S01]  /*0fa0*/  @P0 LDG.E R2, desc[UR36][R2.64] ;  /* 0x0000002402020981 */ /* 0x000ea2000c1e1900 */
[----:B------:R-:W-:-:S03]  /*0fb0*/  IMAD.U32 R217, RZ, RZ, UR12 ;  /* 0x0000000cffd97e24 */ /* 0x000fc6000f8e00ff */
[----:B---3--:R-:W3:Y:S01]  /*0fc0*/  @P1 LDG.E R4, desc[UR36][R4.64] ;  /* 0x0000002404041981 */ /* 0x008ee2000c1e1900 */
[----:B------:R-:W-:-:S04]  /*0fd0*/  UISETP.NE.U32.AND UP0, UPT, UR8, URZ, UPT ;  /* 0x0000003f0800728c */ /* 0x000fc8000bf05070 */
[----:B------:R-:W-:-:S04]  /*0fe0*/  UISETP.NE.AND.EX UP0, UPT, UR9, URZ, UPT, UP0 ;  /* 0x0000003f0900728c */ /* 0x000fc8000bf05300 */
[----:B------:R-:W-:-:S04]  /*0ff0*/  USEL UR4, UR4, 0x1, UP0 ;  /* 0x0000000104047887 */ /* 0x000fc80008000000 */
[----:B------:R-:W-:Y:S01]  /*1000*/  UIMAD UR4, UR4, UR5, URZ ;  /* 0x00000005040472a4 */ /* 0x000fe2000f8e023f */
[----:B------:R-:W-:Y:S01]  /*1010*/  IMAD.MOV.U32 R0, RZ, RZ, RZ ;  /* 0x000000ffff007224 */ /* 0x000fe200078e00ff */
        /* <DEDUP_REMOVED lines=28> */
[----:B------:R-:W-:Y:S01]  /*11e0*/  IMAD.MOV.U32 R166, RZ, RZ, RZ ;  /* 0x000000ffffa67224 */ /* 0x000fe200078e00ff */
        /* <DEDUP_REMOVED lines=26> */
[----:B------:R-:W-:Y:S02]  /*1390*/  IMAD.MOV.U32 R41, RZ, RZ, RZ ;  /* 0x000000ffff297224 */ /* 0x000fe400078e00ff */
[----:B------:R-:W-:Y:S01]  /*13a0*/  IMAD.U32 R214, RZ, RZ, UR6 ;  /* 0x00000006ffd67e24 */ /* 0x000fe2000f8e00ff */
[----:B--2---:R-:W-:Y:S02]  /*13b0*/  @P0 R2UR UR39, R2 ;  /* 0x00000000022702ca */ /* 0x004fe400000e0000 */
[----:B------:R-:W-:Y:S02]  /*13c0*/  CS2R R2, SRZ ;  /* 0x0000000000027805 */ /* 0x000fe4000001ff00 */
[----:B---3--:R-:W-:Y:S02]  /*13d0*/  @P1 R2UR UR4, R4 ;  /* 0x00000000040412ca */ /* 0x008fe400000e0000 */
[----:B------:R-:W-:Y:S01]  /*13e0*/  PLOP3.LUT P0, PT, PT, PT, PT, 0x80, 0x0 ;  /* 0x000000000000781c */ /* 0x000fe20003f0f070 */
[----:B------:R-:W-:-:S12]  /*13f0*/  @P1 BRA `(.L_x_183) ;  /* 0x0000000000381947 */ /* 0x000fd80003800000 */
[----:B------:R-:W-:Y:S02]  /*1400*/  ULDC.64 UR6, c[0x0][0xa08] ;  /* 0x0002820000067ab9 */ /* 0x000fe40000000a00 */
[----:B------:R-:W-:-:S04]  /*1410*/  ISETP.NE.U32.AND P1, PT, RZ, UR6, PT ;  /* 0x00000006ff007c0c */ /* 0x000fc8000bf25070 */
[----:B------:R-:W-:-:S13]  /*1420*/  ISETP.NE.AND.EX P1, PT, RZ, UR7, PT, P1 ;  /* 0x00000007ff007c0c */ /* 0x000fda000bf25310 */
[----:B------:R-:W-:Y:S05]  /*1430*/  @!P1 BRA `(.L_x_183) ;  /* 0x0000000000289947 */ /* 0x000fea0003800000 */
[----:B------:R-:W-:Y:S01]  /*1440*/  R2UR UR6, R215 ;  /* 0x00000000d70672ca */ /* 0x000fe200000e0000 */
[----:B------:R-:W-:-:S12]  /*1450*/  ULDC.64 UR4, c[0x0][0xa08] ;  /* 0x0002820000047ab9 */ /* 0x000fd80000000a00 */
[----:B------:R-:W-:-:S06]  /*1460*/  UIMAD.WIDE UR4, UR6, 0x4, UR4 ;  /* 0x00000004060478a5 */ /* 0x000fcc000f8e0204 */
[----:B------:R-:W-:Y:S01]  /*1470*/  MOV R4, UR4 ;  /* 0x0000000400047c02 */ /* 0x000fe20008000f00 */
[----:B------:R-:W-:-:S05]  /*1480*/  IMAD.U32 R5, RZ, RZ, UR5 ;  /* 0x00000005ff057e24 */ /* 0x000fca000f8e00ff */
[----:B------:R-:W2:Y:S04]  /*1490*/  LDG.E R7, desc[UR36][R4.64] ;  /* 0x0000002404077981 */ /* 0x000ea8000c1e1900 */
[----:B------:R-:W3:Y:S01]  /*14a0*/  LDG.E R6, desc[UR36][R4.64+0x4] ;  /* 0x0000042404067981 */ /* 0x000ee2000c1e1900 */
[----:B--2---:R-:W-:Y:S02]  /*14b0*/  R2UR UR4, R7 ;  /* 0x00000000070472ca */ /* 0x004fe400000e0000 */
[----:B---3--:R-:W-:-:S13]  /*14c0*/  R2UR UR5, R6 ;  /* 0x00000000060572ca */ /* 0x008fda00000e0000 */
[----:B------:R-:W-:-:S12]  /*14d0*/  UIADD3 UR4, -UR4, UR5, URZ ;  /* 0x0000000504047290 */ /* 0x000fd8000fffe13f */
.L_x_183:
[----:B------:R-:W-:Y:S01]  /*14e0*/  UIADD3 UR39, -UR39, UR4, URZ ;  /* 0x0000000427277290 */ /* 0x000fe2000fffe13f */
[----:B------:R-:W-:Y:S01]  /*14f0*/  IMAD.MOV.U32 R40, RZ, RZ, RZ ;  /* 0x000000ffff287224 */ /* 0x000fe200078e00ff */
[----:B------:R-:W-:Y:S02]  /*1500*/  CS2R R162, SRZ ;  /* 0x0000000000a27805 */ /* 0x000fe4000001ff00 */
[----:B------:R-:W-:Y:S01]  /*1510*/  CS2R R34, SRZ ;  /* 0x0000000000227805 */ /* 0x000fe2000001ff00 */
[----:B------:R-:W-:Y:S01]  /*1520*/  UISETP.GE.AND UP0, UPT, UR39, 0x1, UPT ;  /* 0x000000012700788c */ /* 0x000fe2000bf06270 */
[----:B------:R-:W-:Y:S01]  /*1530*/  CS2R R36, SRZ ;  /* 0x0000000000247805 */ /* 0x000fe2000001ff00 */
[----:B------:R-:W-:Y:S01]  /*1540*/  UIADD3 UR4, UR39, 0x4f, URZ ;  /* 0x0000004f27047890 */ /* 0x000fe2000fffe03f */
[----:B------:R-:W-:Y:S02]  /*1550*/  CS2R R32, SRZ ;  /* 0x0000000000207805 */ /* 0x000fe4000001ff00 */
[----:B------:R-:W-:-:S02]  /*1560*/  CS2R R164, SRZ ;  /* 0x0000000000a47805 */ /* 0x000fc4000001ff00 */
[----:B------:R-:W-:Y:S02]  /*1570*/  CS2R R26, SRZ ;  /* 0x00000000001a7805 */ /* 0x000fe4000001ff00 */
[----:B------:R-:W-:Y:S01]  /*1580*/  PLOP3.LUT P1, PT, PT, PT, UP0, 0x80, 0x0 ;  /* 0x000000000000781c */ /* 0x000fe20003f2f008 */
[----:B------:R-:W-:Y:S01]  /*1590*/  UIMAD.WIDE UR4, UR4, 0x66666667, URZ ;  /* 0x66666667040478a5 */ /* 0x000fe2000f8e023f */
[----:B------:R-:W-:Y:S02]  /*15a0*/  CS2R R28, SRZ ;  /* 0x00000000001c7805 */ /* 0x000fe4000001ff00 */
[----:B------:R-:W-:Y:S01]  /*15b0*/  CS2R R24, SRZ ;  /* 0x0000000000187805 */ /* 0x000fe2000001ff00 */
[----:B------:R-:W-:-:S04]  /*15c0*/  USHF.R.U32.HI UR60, URZ, 0x1f, UR5 ;  /* 0x0000001f3f3c7899 */ /* 0x000fc80008011605 */
[----:B------:R-:W-:-:S04]  /*15d0*/  ULEA.HI.SX32 UR60, UR5, UR60, 0x1b ;  /* 0x0000003c053c7291 */ /* 0x000fc8000f8fda3f */
[----:B------:R-:W-:Y:S08]  /*15e0*/  @!P1 BRA `(.L_x_184) ;  /* 0x00000094005c9947 */ /* 0x000ff00003800000 */
[----:B------:R-:W0:Y:S01]  /*15f0*/  SHFL.IDX PT, R0, R221, RZ, 0x1f ;  /* 0x00001fffdd007589 */ /* 0x000e2200000e0000 */
[----:B------:R-:W1:Y:S01]  /*1600*/  S2UR UR61, SR_CgaCtaId ;  /* 0x00000000003d79c3 */ /* 0x000e620000008800 */
[----:B------:R-:W-:Y:S01]  /*1610*/  UMOV UR40, 0x400 ;  /* 0x0000040000287882 */ /* 0x000fe20000000000 */
[----:B0-----:R-:W-:Y:S01]  /*1620*/  R2UR UR4, R0 ;  /* 0x00000000000472ca */ /* 0x001fe200000e0000 */
[----:B-1----:R-:W-:-:S04]  /*1630*/  ULEA UR40, UR61, UR40, 0x18 ;  /* 0x000000283d287291 */ /* 0x002fc8000f8ec03f */
[----:B------:R-:W-:-:S04]  /*1640*/  UIADD3 UR6, UR40, 0x14400, URZ ;  /* 0x0001440028067890 */ /* 0x000fc8000fffe03f */
[----:B------:R-:W-:-:S04]  /*1650*/  ULOP3.LUT UP0, URZ, UR6, 0x9f, URZ, 0xc0, !UPT ;  /* 0x0000009f063f7892 */ /* 0x000fc8000f80c03f */
[----:B------:R-:W-:Y:S02]  /*1660*/  ULEA.HI UR5, UR4, UR4, URZ, 0x1 ;  /* 0x0000000404057291 */ /* 0x000fe4000f8f083f */
[----:B------:R-:W-:Y:S02]  /*1670*/  PLOP3.LUT P0, PT, PT, PT, UP0, 0x80, 0x0 ;  /* 0x000000000000781c */ /* 0x000fe40003f0f008 */
[----:B------:R-:W-:-:S04]  /*1680*/  ULOP3.LUT UR5, UR5, 0x1e, URZ, 0xc0, !UPT ;  /* 0x0000001e05057892 */ /* 0x000fc8000f8ec03f */
[----:B------:R-:W-:-:S04]  /*1690*/  UIADD3 UR5, UR4, -UR5, URZ ;  /* 0x8000000504057290 */ /* 0x000fc8000fffe03f */
[----:B------:R-:W-:-:S04]  /*16a0*/  ULEA UR5, UR5, UR6, 0xd ;  /* 0x0000000605057291 */ /* 0x000fc8000f8e683f */
[----:B------:R-:W-:-:S04]  /*16b0*/  USHF.R.U32.HI UR5, URZ, 0x4, UR5 ;  /* 0x000000043f057899 */ /* 0x000fc80008011605 */
[----:B------:R-:W-:Y:S01]  /*16c0*/  ULOP3.LUT UR41, UR5, 0x3fff, URZ, 0xc0, !UPT ;  /* 0x00003fff05297892 */ /* 0x000fe2000f8ec03f */
[----:B------:R-:W-:Y:S11]  /*16d0*/  @!P0 BRA `(.L_x_185) ;  /* 0x0000000000408947 */ /* 0x000ff60003800000 */
[----:B------:R-:W-:Y:S01]  /*16e0*/  MOV R0, 0x0 ;  /* 0x0000000000007802 */ /* 0x000fe20000000f00 */
[----:B------:R-:W-:Y:S01]  /*16f0*/  ULDC.64 UR4, c[0x4][0x138] ;  /* 0x01004e0000047ab9 */ /* 0x000fe20000000a00 */
[----:B------:R-:W-:Y:S01]  /*1700*/  ULDC.64 UR6, c[0x4][0xb8] ;  /* 0x01002e0000067ab9 */ /* 0x000fe20000000a00 */
[----:B------:R-:W-:Y:S01]  /*1710*/  IMAD.U32 R4, RZ, RZ, UR4 ;  /* 0x00000004ff047e24 */ /* 0x000fe2000f8e00ff */
[----:B------:R0:W1:Y:S01]  /*1720*/  LDC.64 R2, c[0x4][R0] ;  /* 0x0100000000027b82 */ /* 0x0000620000000a00 */
[----:B------:R-:W-:Y:S01]  /*1730*/  IMAD.U32 R5, RZ, RZ, UR5 ;  /* 0x00000005ff057e24 */ /* 0x000fe2000f8e00ff */
[----:B------:R-:W-:Y:S01]  /*1740*/  ULDC.64 UR4, c[0x4][0x140] ;  /* 0x0100500000047ab9 */ /* 0x000fe20000000a00 */
[----:B------:R-:W-:Y:S01]  /*1750*/  IMAD.U32 R10, RZ, RZ, UR6 ;  /* 0x00000006ff0a7e24 */ /* 0x000fe2000f8e00ff */
[----:B------:R-:W-:Y:S01]  /*1760*/  MOV R11, UR7 ;  /* 0x00000007000b7c02 */ /* 0x000fe20008000f00 */
[----:B------:R-:W-:Y:S02]  /*1770*/  IMAD.U32 R6, RZ, RZ, UR4 ;  /* 0x00000004ff067e24 */ /* 0x000fe4000f8e00ff */
[----:B------:R-:W-:-:S02]  /*1780*/  IMAD.U32 R7, RZ, RZ, UR5 ;  /* 0x00000005ff077e24 */ /* 0x000fc4000f8e00ff */
[----:B------:R-:W-:Y:S02]  /*1790*/  IMAD.MOV.U32 R8, RZ, RZ, 0x70 ;  /* 0x00000070ff087424 */ /* 0x000fe400078e00ff */
[----:B------:R-:W-:Y:S02]  /*17a0*/  IMAD.MOV.U32 R12, RZ, RZ, 0x1 ;  /* 0x00000001ff0c7424 */ /* 0x000fe400078e00ff */
[----:B0-----:R-:W-:-:S07]  /*17b0*/  IMAD.MOV.U32 R13, RZ, RZ, RZ ;  /* 0x000000ffff0d7224 */ /* 0x001fce00078e00ff */
[----:B------:R-:W-:-:S07]  /*17c0*/  LEPC R20, `(.L_x_185) ;  /* 0x000000001014794e */ /* 0x000fce0000000000 */
[----:B-1----:R-:W-:Y:S05]  /*17d0*/  CALL.ABS.NOINC R2 ;  /* 0x0000000002007343 */ /* 0x002fea0003c00000 */
.L_x_185:
[----:B------:R-:W-:Y:S02]  /*17e0*/  R2UR UR6, R219 ;  /* 0x00000000db0672ca */ /* 0x000fe400000e0000 */
[----:B------:R-:W-:-:S11]  /*17f0*/  R2UR UR5, R226 ;  /* 0x00000000e20572ca */ /* 0x000fd600000e0000 */
[----:B------:R-:W-:Y:S02]  /*1800*/  ULEA.HI UR4, UR6, UR6, URZ, 0x1 ;  /* 0x0000000606047291 */ /* 0x000fe4000f8f083f */
[----:B------:R-:W-:Y:S02]  /*1810*/  IMAD.U32 R2, RZ, RZ, UR5 ;  /* 0x00000005ff027e24 */ /* 0x000fe4000f8e00ff */
[----:B------:R-:W-:-:S03]  /*1820*/  ULOP3.LUT UR4, UR4, 0xfffffffe, URZ, 0xc0, !UPT ;  /* 0xfffffffe04047892 */ /* 0x000fc6000f8ec03f */
[----:B------:R-:W-:Y:S01]  /*1830*/  ISETP.NE.AND P0, PT, R2, 0x3, PT ;  /* 0x000000030200780c */ /* 0x000fe20003f05270 */
[----:B------:R-:W-:-:S06]  /*1840*/  UIADD3 UR4, UR6, -UR4, URZ ;  /* 0x8000000406047290 */ /* 0x000fcc000fffe03f */
[----:B------:R-:W-:-:S05]  /*1850*/  IMAD.U32 R0, RZ, RZ, UR4 ;  /* 0x00000004ff007e24 */ /* 0x000fca000f8e00ff */
[----:B------:R-:W-:-:S04]  /*1860*/  SHF.L.U32 R0, R0, 0x1f, RZ ;  /* 0x0000001f00007819 */ /* 0x000fc800000006ff */
[----:B------:R-:W0:Y:S02]  /*1870*/  SYNCS.PHASECHK.TRANS64.TRYWAIT P1, [UR40+0x38800], R0 ;  /* 0x03880000ff0075a7 */ /* 0x000e240008020168 */
[----:B0-----:R-:W-:Y:S05]  /*1880*/  @!P1 BRA `(.L_x_186) ;  /* 0x0000011800049947 */ /* 0x001fea0003800000 */
.L_x_317:
[----:B------:R-:W-:Y:S05]  /*1890*/  @!P0 BRA `(.L_x_187) ;  /* 0x0000000000048947 */ /* 0x000fea0003800000 */
[----:B------:R-:W-:Y:S01]  /*18a0*/  BPT.TRAP 0x1 ;  /* 0x000000040000795c */ /* 0x000fe20000300000 */
.L_x_187:
        /* <DEDUP_REMOVED lines=8> */
.L_x_188:
[----:B------:R-:W-:Y:S01]  /*1930*/  MOV R151, RZ ;  /* 0x000000ff00977202 */ /* 0x000fe20000000f00 */
[----:B-1----:R-:W-:Y:S06]  /*1940*/  @P1 BRA `(.L_x_189) ;  /* 0x0000000000081947 */ /* 0x002fec0003800000 */
[----:B------:R-:W1:Y:S02]  /*1950*/  SYNCS.PHASECHK.TRANS64.TRYWAIT P1, [R0+URZ+0x38830], R3 ;  /* 0x03883003000075a7 */ /* 0x000e64000802017f */
[----:B-1----:R-:W-:Y:S05]  /*1960*/  @!P1 BRA `(.L_x_190) ;  /* 0x0000011400e49947 */ /* 0x002fea0003800000 */
.L_x_189:
        /* <DEDUP_REMOVED lines=19> */
[----:B------:R-:W-:Y:S01]  /*1aa0*/  IMAD.U32 R19, RZ, RZ, UR4 ;  /* 0x00000004ff137e24 */ /* 0x000fe2000f8e00ff */
        /* <DEDUP_REMOVED lines=250> */
[----:B------:R-:W-:Y:S01]  /*2a50*/  IMAD.U32 R7, RZ, RZ, UR13 ;  /* 0x0000000dff077e24 */ /* 0x000fe2000f8e00ff */
        /* <DEDUP_REMOVED lines=308> */
.L_x_191:
        /* <DEDUP_REMOVED lines=161> */
[----:B------:R-:W-:Y:S01]  /*47b0*/  FSEL R26, R26, -INF , P4 ;  /* 0xff8000001a1a7808 */ /* 0x000fe20002000000 */
[----:B------:R-:W0:Y:S01]  /*47c0*/  SHFL.BFLY PT, R2, R5, 0x2, 0x1f ;  /* 0x0c401f0005027f89 */ /* 0x000e2200000e0000 */
[----:B------:R-:W-:Y:S01]  /*47d0*/  FSEL R27, R27, -INF , P3 ;  /* 0xff8000001b1b7808 */ /* 0x000fe20001800000 */
[--C-:B------:R-:W-:Y:S01]  /*47e0*/  IMAD.MOV.U32 R65, RZ, RZ, R151.reuse ;  /* 0x000000ffff417224 */ /* 0x100fe200078e0097 */
[----:B------:R-:W-:Y:S01]  /*47f0*/  FSEL R30, R30, -INF , P2 ;  /* 0xff8000001e1e7808 */ /* 0x000fe20001000000 */
[----:B------:R-:W-:Y:S01]  /*4800*/  IMAD.MOV.U32 R64, RZ, RZ, R151 ;  /* 0x000000ffff407224 */ /* 0x000fe200078e0097 */
[----:B------:R-:W-:-:S02]  /*4810*/  FSEL R31, R31, -INF , P1 ;  /* 0xff8000001f1f7808 */ /* 0x000fc40000800000 */
[-C--:B------:R-:W-:Y:S02]  /*4820*/  MOV R134, R151.reuse ;  /* 0x0000009700867202 */ /* 0x080fe40000000f00 */
[-C--:B------:R-:W-:Y:S02]  /*4830*/  MOV R126, R151.reuse ;  /* 0x00000097007e7202 */ /* 0x080fe40000000f00 */
[-C--:B------:R-:W-:Y:S02]  /*4840*/  MOV R118, R151.reuse ;  /* 0x0000009700767202 */ /* 0x080fe40000000f00 */
[-C--:B------:R-:W-:Y:S02]  /*4850*/  MOV R110, R151.reuse ;  /* 0x00000097006e7202 */ /* 0x080fe40000000f00 */
[-C--:B------:R-:W-:Y:S02]  /*4860*/  MOV R102, R151.reuse ;  /* 0x0000009700667202 */ /* 0x080fe40000000f00 */
[----:B------:R-:W-:-:S02]  /*4870*/  MOV R94, R151 ;  /* 0x00000097005e7202 */ /* 0x000fc40000000f00 */
[-C--:B------:R-:W-:Y:S02]  /*4880*/  MOV R86, R151.reuse ;  /* 0x0000009700567202 */ /* 0x080fe40000000f00 */
[-C--:B------:R-:W-:Y:S02]  /*4890*/  MOV R78, R151.reuse ;  /* 0x00000097004e7202 */ /* 0x080fe40000000f00 */
[----:B------:R-:W-:Y:S02]  /*48a0*/  MOV R70, R151 ;  /* 0x0000009700467202 */ /* 0x000fe40000000f00 */
[----:B0-----:R-:W-:-:S05]  /*48b0*/  FMNMX.FTZ R18, R5, R2, !PT ;  /* 0x0000000205127209 */ /* 0x001fca0007810000 */
[----:B------:R-:W0:Y:S02]  /*48c0*/  SHFL.BFLY PT, R3, R18, 0x1, 0x1f ;  /* 0x0c201f0012037f89 */ /* 0x000e2400000e0000 */
[----:B0-----:R-:W-:Y:S02]  /*48d0*/  FMNMX.FTZ R4, R18, R3, !PT ;  /* 0x0000000312047209 */ /* 0x001fe40007810000 */
[----:B------:R-:W-:Y:S02]  /*48e0*/  FMNMX.FTZ R3, R58, R59, !PT ;  /* 0x0000003b3a037209 */ /* 0x000fe40007810000 */
        /* <DEDUP_REMOVED lines=28> */
[--C-:B------:R-:W-:Y:S01]  /*4ab0*/  FFMA.FTZ R36, R36, UR5, -R20.reuse ;  /* 0x0000000524247c23 */ /* 0x100fe20008010814 */
[--C-:B------:R-:W-:Y:S01]  /*4ac0*/  FFMA.FTZ R37, R37, UR5, -R20.reuse ;  /* 0x0000000525257c23 */ /* 0x100fe20008010814 */
[----:B------:R-:W-:Y:S01]  /*4ad0*/  FMNMX.FTZ R3, R43, R2, !PT ;  /* 0x000000022b037209 */ /* 0x000fe20007810000 */
[--C-:B------:R-:W-:Y:S01]  /*4ae0*/  FFMA.FTZ R24, R24, UR5, -R20.reuse ;  /* 0x0000000518187c23 */ /* 0x100fe20008010814 */
[--C-:B------:R-:W-:Y:S01]  /*4af0*/  FFMA.FTZ R25, R25, UR5, -R20.reuse ;  /* 0x0000000519197c23 */ /* 0x100fe20008010814 */
[--C-:B------:R-:W-:Y:S01]  /*4b00*/  FFMA.FTZ R28, R28, UR5, -R20.reuse ;  /* 0x000000051c1c7c23 */ /* 0x100fe20008010814 */
[----:B------:R-:W-:Y:S01]  /*4b10*/  FMNMX.FTZ R2, R46, R3, !PT ;  /* 0x000000032e027209 */ /* 0x000fe20007810000 */
[----:B------:R-:W2:Y:S01]  /*4b20*/  MUFU.EX2 R61, R61 ;  /* 0x0000003d003d7308 */ /* 0x000ea20000000800 */
[----:B0-----:R-:W-:Y:S01]  /*4b30*/  FADD.FTZ R21, R56, R57 ;  /* 0x0000003938157221 */ /* 0x001fe20000010000 */
[----:B------:R-:W-:Y:S01]  /*4b40*/  FFMA.FTZ R20, R29, UR5, -R20 ;  /* 0x000000051d147c23 */ /* 0x000fe20008010814 */
[----:B------:R-:W-:-:S02]  /*4b50*/  FMNMX.FTZ R3, R47, R2, !PT ;  /* 0x000000022f037209 */ /* 0x000fc40007810000 */
[----:B------:R-:W-:Y:S01]  /*4b60*/  F2FP.BF16.F32.PACK_AB R208, R57, R56 ;  /* 0x0000003839d0723e */ /* 0x000fe200000010ff */
[----:B------:R-:W-:Y:S01]  /*4b70*/  IMAD.MOV.U32 R57, RZ, RZ, R151 ;  /* 0x000000ffff397224 */ /* 0x000fe200078e0097 */
[----:B------:R-:W-:Y:S01]  /*4b80*/  FMNMX.FTZ R2, R34, R3, !PT ;  /* 0x0000000322027209 */ /* 0x000fe20007810000 */
[----:B------:R-:W0:Y:S01]  /*4b90*/  MUFU.EX2 R48, R48 ;  /* 0x0000003000307308 */ /* 0x000e220000000800 */
[----:B-1----:R-:W-:Y:S01]  /*4ba0*/  FADD.FTZ R18, R60, R21 ;  /* 0x000000153c127221 */ /* 0x002fe20000010000 */
[----:B------:R-:W-:Y:S01]  /*4bb0*/  IMAD.MOV.U32 R56, RZ, RZ, R151 ;  /* 0x000000ffff387224 */ /* 0x000fe200078e0097 */
[----:B------:R-:W-:-:S04]  /*4bc0*/  FMNMX.FTZ R3, R35, R2, !PT ;  /* 0x0000000223037209 */ /* 0x000fc80007810000 */
[----:B------:R-:W-:Y:S01]  /*4bd0*/  FMNMX.FTZ R2, R38, R3, !PT ;  /* 0x0000000326027209 */ /* 0x000fe20007810000 */
[----:B------:R-:W1:Y:S01]  /*4be0*/  MUFU.EX2 R49, R49 ;  /* 0x0000003100317308 */ /* 0x000e620000000800 */
[C---:B--2---:R-:W-:Y:S01]  /*4bf0*/  FADD.FTZ R21, R61.reuse, R18 ;  /* 0x000000123d157221 */ /* 0x044fe20000010000 */
[----:B------:R-:W-:Y:S01]  /*4c00*/  F2FP.BF16.F32.PACK_AB R210, R61, R60 ;  /* 0x0000003c3dd2723e */ /* 0x000fe200000010ff */
[--C-:B------:R-:W-:Y:S01]  /*4c10*/  IMAD.MOV.U32 R61, RZ, RZ, R151.reuse ;  /* 0x000000ffff3d7224 */ /* 0x100fe200078e0097 */
[----:B------:R-:W-:Y:S01]  /*4c20*/  FMNMX.FTZ R3, R39, R2, !PT ;  /* 0x0000000227037209 */ /* 0x000fe20007810000 */
[----:B------:R-:W-:-:S03]  /*4c30*/  IMAD.MOV.U32 R60, RZ, RZ, R151 ;  /* 0x000000ffff3c7224 */ /* 0x000fc600078e0097 */
[----:B------:R-:W-:Y:S01]  /*4c40*/  FMNMX.FTZ R2, R26, R3, !PT ;  /* 0x000000031a027209 */ /* 0x000fe20007810000 */
[----:B------:R-:W-:Y:S01]  /*4c50*/  MUFU.EX2 R52, R52 ;  /* 0x0000003400347308 */ /* 0x000fe20000000800 */
[----:B0-----:R-:W-:Y:S02]  /*4c60*/  FADD.FTZ R18, R48, R21 ;  /* 0x0000001530127221 */ /* 0x001fe40000010000 */
[----:B------:R-:W-:-:S04]  /*4c70*/  FMNMX.FTZ R3, R27, R2, !PT ;  /* 0x000000021b037209 */ /* 0x000fc80007810000 */
[----:B------:R-:W-:Y:S01]  /*4c80*/  FMNMX.FTZ R2, R30, R3, !PT ;  /* 0x000000031e027209 */ /* 0x000fe20007810000 */
[----:B------:R-:W0:Y:S01]  /*4c90*/  MUFU.EX2 R53, R53 ;  /* 0x0000003500357308 */ /* 0x000e220000000800 */
[C---:B-1----:R-:W-:Y:S01]  /*4ca0*/  FADD.FTZ R29, R49.reuse, R18 ;  /* 0x00000012311d7221 */ /* 0x042fe20000010000 */
[----:B------:R-:W-:Y:S01]  /*4cb0*/  F2FP.BF16.F32.PACK_AB R204, R49, R48 ;  /* 0x0000003031cc723e */ /* 0x000fe200000010ff */
[--C-:B------:R-:W-:Y:S01]  /*4cc0*/  IMAD.MOV.U32 R49, RZ, RZ, R151.reuse ;  /* 0x000000ffff317224 */ /* 0x100fe200078e0097 */
[----:B------:R-:W-:Y:S01]  /*4cd0*/  FMNMX.FTZ R2, R31, R2, !PT ;  /* 0x000000021f027209 */ /* 0x000fe20007810000 */
[----:B------:R-:W-:-:S03]  /*4ce0*/  IMAD.MOV.U32 R48, RZ, RZ, R151 ;  /* 0x000000ffff307224 */ /* 0x000fc600078e0097 */
[----:B------:R-:W-:Y:S01]  /*4cf0*/  MUFU.EX2 R40, R40 ;  /* 0x0000002800287308 */ /* 0x000fe20000000800 */
[----:B------:R-:W1:Y:S07]  /*4d00*/  SHFL.BFLY PT, R3, R2, 0x2, 0x1f ;  /* 0x0c401f0002037f89 */ /* 0x000e6e00000e0000 */
[----:B------:R-:W2:Y:S01]  /*4d10*/  MUFU.EX2 R41, R41 ;  /* 0x0000002900297308 */ /* 0x000ea20000000800 */
[----:B0-----:R-:W-:-:S07]  /*4d20*/  F2FP.BF16.F32.PACK_AB R206, R53, R52 ;  /* 0x0000003435ce723e */ /* 0x001fce00000010ff */
[----:B------:R-:W-:Y:S08]  /*4d30*/  MUFU.EX2 R44, R44 ;  /* 0x0000002c002c7308 */ /* 0x000ff00000000800 */
[----:B------:R-:W0:Y:S01]  /*4d40*/  MUFU.EX2 R45, R45 ;  /* 0x0000002d002d7308 */ /* 0x000e220000000800 */
[----:B-1----:R-:W-:Y:S02]  /*4d50*/  FMNMX.FTZ R5, R2, R3, !PT ;  /* 0x0000000302057209 */ /* 0x002fe40007810000 */
[----:B--2---:R-:W-:-:S03]  /*4d60*/  F2FP.BF16.F32.PACK_AB R200, R41, R40 ;  /* 0x0000002829c8723e */ /* 0x004fc600000010ff */
[----:B------:R-:W1:Y:S02]  /*4d70*/  SHFL.BFLY PT, R2, R5, 0x1, 0x1f ;  /* 0x0c201f0005027f89 */ /* 0x000e6400000e0000 */
[----:B------:R-:W-:Y:S08]  /*4d80*/  MUFU.EX2 R32, R32 ;  /* 0x0000002000207308 */ /* 0x000ff00000000800 */
[----:B------:R-:W2:Y:S01]  /*4d90*/  MUFU.EX2 R33, R33 ;  /* 0x0000002100217308 */ /* 0x000ea20000000800 */
[----:B0-----:R-:W-:-:S07]  /*4da0*/  F2FP.BF16.F32.PACK_AB R202, R45, R44 ;  /* 0x0000002c2dca723e */ /* 0x001fce00000010ff */
[----:B------:R-:W-:Y:S01]  /*4db0*/  MUFU.EX2 R36, R36 ;  /* 0x0000002400247308 */ /* 0x000fe20000000800 */
[----:B-1----:R-:W-:-:S07]  /*4dc0*/  FMNMX.FTZ R3, R5, R2, !PT ;  /* 0x0000000205037209 */ /* 0x002fce0007810000 */
[----:B------:R0:W-:Y:S01]  /*4dd0*/  MUFU.EX2 R5, R20 ;  /* 0x0000001400057308 */ /* 0x0001e20000000800 */
[----:B--2---:R-:W-:Y:S01]  /*4de0*/  F2FP.BF16.F32.PACK_AB R196, R33, R32 ;  /* 0x0000002021c4723e */ /* 0x004fe200000010ff */
[C---:B------:R-:W-:Y:S01]  /*4df0*/  FMUL.FTZ R2, R3.reuse, UR5 ;  /* 0x0000000503027c20 */ /* 0x040fe20008410000 */
[----:B------:R-:W-:-:S04]  /*4e00*/  FSETP.NEU.FTZ.AND P1, PT, R3, -INF , PT ;  /* 0xff8000000300780b */ /* 0x000fc80003f3d000 */
[----:B------:R-:W-:Y:S01]  /*4e10*/  FSEL R2, R2, RZ, P1 ;  /* 0x000000ff02027208 */ /* 0x000fe20000800000 */
[----:B0-----:R-:W-:Y:S01]  /*4e20*/  FADD.FTZ R20, R52, R29 ;  /* 0x0000001d34147221 */ /* 0x001fe20000010000 */
[----:B------:R-:W0:Y:S01]  /*4e30*/  MUFU.EX2 R37, R37 ;  /* 0x0000002500257308 */ /* 0x000e220000000800 */
[----:B------:R-:W-:Y:S01]  /*4e40*/  PLOP3.LUT P1, PT, PT, PT, UP0, 0x80, 0x0 ;  /* 0x000000000000781c */ /* 0x000fe20003f2f008 */
[----:B------:R-:W-:Y:S02]  /*4e50*/  IMAD.MOV.U32 R52, RZ, RZ, R151 ;  /* 0x000000ffff347224 */ /* 0x000fe400078e0097 */
[--C-:B------:R-:W-:Y:S01]  /*4e60*/  FFMA.FTZ R58, R58, UR5, -R2.reuse ;  /* 0x000000053a3a7c23 */ /* 0x100fe20008010802 */
        /* <DEDUP_REMOVED lines=9> */
[----:B------:R-:W-:Y:S01]  /*4f00*/  FFMA.FTZ R43, R43, UR5, -R2 ;  /* 0x000000052b2b7c23 */ /* 0x000fe20008010802 */
[----:B------:R-:W-:Y:S01]  /*4f10*/  FADD.FTZ R29, R53, R20 ;  /* 0x00000014351d7221 */ /* 0x000fe20000010000 */
[--C-:B------:R-:W-:Y:S01]  /*4f20*/  FFMA.FTZ R46, R46, UR5, -R2.reuse ;  /* 0x000000052e2e7c23 */ /* 0x100fe20008010802 */
[--C-:B------:R-:W-:Y:S01]  /*4f30*/  FFMA.FTZ R47, R47, UR5, -R2.reuse ;  /* 0x000000052f2f7c23 */ /* 0x100fe20008010802 */
[----:B------:R-:W1:Y:S01]  /*4f40*/  MUFU.EX2 R59, R59 ;  /* 0x0000003b003b7308 */ /* 0x000e620000000800 */
[----:B------:R-:W-:Y:S01]  /*4f50*/  FADD.FTZ R20, R40, R29 ;  /* 0x0000001d28147221 */ /* 0x000fe20000010000 */
[--C-:B------:R-:W-:Y:S01]  /*4f60*/  FFMA.FTZ R34, R34, UR5, -R2.reuse ;  /* 0x0000000522227c23 */ /* 0x100fe20008010802 */
[--C-:B------:R-:W-:Y:S01]  /*4f70*/  FFMA.FTZ R35, R35, UR5, -R2.reuse ;  /* 0x0000000523237c23 */ /* 0x100fe20008010802 */
[----:B------:R-:W-:Y:S01]  /*4f80*/  FFMA.FTZ R38, R38, UR5, -R2 ;  /* 0x0000000526267c23 */ /* 0x000fe20008010802 */
[----:B------:R-:W-:Y:S01]  /*4f90*/  FADD.FTZ R29, R41, R20 ;  /* 0x00000014291d7221 */ /* 0x000fe20000010000 */
[--C-:B------:R-:W-:Y:S01]  /*4fa0*/  FFMA.FTZ R39, R39, UR5, -R2.reuse ;  /* 0x0000000527277c23 */ /* 0x100fe20008010802 */
[--C-:B------:R-:W-:Y:S01]  /*4fb0*/  FFMA.FTZ R26, R26, UR5, -R2.reuse ;  /* 0x000000051a1a7c23 */ /* 0x100fe20008010802 */
[----:B------:R-:W2:Y:S01]  /*4fc0*/  MUFU.EX2 R62, R62 ;  /* 0x0000003e003e7308 */ /* 0x000ea20000000800 */
[----:B------:R-:W-:Y:S01]  /*4fd0*/  FADD.FTZ R0, R44, R29 ;  /* 0x0000001d2c007221 */ /* 0x000fe20000010000 */
[--C-:B------:R-:W-:Y:S01]  /*4fe0*/  FFMA.FTZ R27, R27, UR5, -R2.reuse ;  /* 0x000000051b1b7c23 */ /* 0x100fe20008010802 */
[--C-:B------:R-:W-:Y:S01]  /*4ff0*/  FFMA.FTZ R30, R30, UR5, -R2.reuse ;  /* 0x000000051e1e7c23 */ /* 0x100fe20008010802 */
[----:B------:R-:W-:Y:S01]  /*5000*/  FFMA.FTZ R2, R31, UR5, -R2 ;  /* 0x000000051f027c23 */ /* 0x000fe20008010802 */
[----:B------:R-:W-:Y:S01]  /*5010*/  FADD.FTZ R29, R45, R0 ;  /* 0x000000002d1d7221 */ /* 0x000fe20000010000 */
[----:B0-----:R-:W-:Y:S01]  /*5020*/  F2FP.BF16.F32.PACK_AB R198, R37, R36 ;  /* 0x0000002425c6723e */ /* 0x001fe200000010ff */
[----:B------:R-:W-:Y:S01]  /*5030*/  IMAD.MOV.U32 R53, RZ, RZ, R151 ;  /* 0x000000ffff357224 */ /* 0x000fe200078e0097 */
[----:B------:R-:W0:Y:S01]  /*5040*/  MUFU.EX2 R63, R63 ;  /* 0x0000003f003f7308 */ /* 0x000e220000000800 */
[----:B-1----:R-:W-:Y:S01]  /*5050*/  FADD.FTZ R21, R58, R59 ;  /* 0x0000003b3a157221 */ /* 0x002fe20000010000 */
[----:B------:R-:W-:Y:S01]  /*5060*/  F2FP.BF16.F32.PACK_AB R209, R59, R58 ;  /* 0x0000003a3bd1723e */ /* 0x000fe200000010ff */
[----:B------:R-:W-:-:S02]  /*5070*/  IMAD.MOV.U32 R59, RZ, RZ, R151 ;  /* 0x000000ffff3b7224 */ /* 0x000fc400078e0097 */
[--C-:B------:R-:W-:Y:S02]  /*5080*/  IMAD.MOV.U32 R58, RZ, RZ, R151.reuse ;  /* 0x000000ffff3a7224 */ /* 0x100fe400078e0097 */
[----:B------:R-:W-:Y:S01]  /*5090*/  IMAD.MOV.U32 R45, RZ, RZ, R151 ;  /* 0x000000ffff2d7224 */ /* 0x000fe200078e0097 */
[----:B------:R-:W1:Y:S01]  /*50a0*/  MUFU.EX2 R50, R50 ;  /* 0x0000003200327308 */ /* 0x000e620000000800 */
[----:B--2---:R-:W-:Y:S01]  /*50b0*/  FADD.FTZ R18, R62, R21 ;  /* 0x000000153e127221 */ /* 0x004fe20000010000 */
[--C-:B------:R-:W-:Y:S02]  /*50c0*/  IMAD.MOV.U32 R44, RZ, RZ, R151.reuse ;  /* 0x000000ffff2c7224 */ /* 0x100fe400078e0097 */
[--C-:B------:R-:W-:Y:S02]  /*50d0*/  IMAD.MOV.U32 R41, RZ, RZ, R151.reuse ;  /* 0x000000ffff297224 */ /* 0x100fe400078e0097 */
[--C-:B------:R-:W-:Y:S02]  /*50e0*/  IMAD.MOV.U32 R40, RZ, RZ, R151.reuse ;  /* 0x000000ffff287224 */ /* 0x100fe400078e0097 */
[----:B------:R-:W2:Y:S01]  /*50f0*/  MUFU.EX2 R51, R51 ;  /* 0x0000003300337308 */ /* 0x000ea20000000800 */
[C---:B0-----:R-:W-:Y:S01]  /*5100*/  FADD.FTZ R21, R63.reuse, R18 ;  /* 0x000000123f157221 */ /* 0x041fe20000010000 */
[----:B------:R-:W-:Y:S01]  /*5110*/  F2FP.BF16.F32.PACK_AB R211, R63, R62 ;  /* 0x0000003e3fd3723e */ /* 0x000fe200000010ff */
[--C-:B------:R-:W-:Y:S01]  /*5120*/  IMAD.MOV.U32 R63, RZ, RZ, R151.reuse ;  /* 0x000000ffff3f7224 */ /* 0x100fe200078e0097 */
[----:B------:R-:W-:Y:S01]  /*5130*/  MOV R62, R151 ;  /* 0x00000097003e7202 */ /* 0x000fe20000000f00 */
[----:B------:R-:W-:-:S03]  /*5140*/  IMAD.MOV.U32 R31, RZ, RZ, R151 ;  /* 0x000000ffff1f7224 */ /* 0x000fc600078e0097 */
[----:B------:R-:W0:Y:S01]  /*5150*/  MUFU.EX2 R54, R54 ;  /* 0x0000003600367308 */ /* 0x000e220000000800 */
[----:B-1----:R-:W-:-:S07]  /*5160*/  FADD.FTZ R18, R50, R21 ;  /* 0x0000001532127221 */ /* 0x002fce0000010000 */
[----:B------:R-:W1:Y:S01]  /*5170*/  MUFU.EX2 R55, R55 ;  /* 0x0000003700377308 */ /* 0x000e620000000800 */
[C---:B--2---:R-:W-:Y:S01]  /*5180*/  FADD.FTZ R21, R51.reuse, R18 ;  /* 0x0000001233157221 */ /* 0x044fe20000010000 */
[----:B------:R-:W-:Y:S01]  /*5190*/  F2FP.BF16.F32.PACK_AB R205, R51, R50 ;  /* 0x0000003233cd723e */ /* 0x000fe200000010ff */
[--C-:B------:R-:W-:Y:S02]  /*51a0*/  IMAD.MOV.U32 R51, RZ, RZ, R151.reuse ;  /* 0x000000ffff337224 */ /* 0x100fe400078e0097 */
[----:B------:R-:W-:-:S03]  /*51b0*/  IMAD.MOV.U32 R50, RZ, RZ, R151 ;  /* 0x000000ffff327224 */ /* 0x000fc600078e0097 */
[----:B------:R-:W2:Y:S01]  /*51c0*/  MUFU.EX2 R42, R42 ;  /* 0x0000002a002a7308 */ /* 0x000ea20000000800 */
[----:B0-----:R-:W-:-:S07]  /*51d0*/  FADD.FTZ R18, R54, R21 ;  /* 0x0000001536127221 */ /* 0x001fce0000010000 */
[----:B------:R-:W0:Y:S01]  /*51e0*/  MUFU.EX2 R43, R43 ;  /* 0x0000002b002b7308 */ /* 0x000e220000000800 */
[C---:B-1----:R-:W-:Y:S01]  /*51f0*/  FADD.FTZ R21, R55.reuse, R18 ;  /* 0x0000001237157221 */ /* 0x042fe20000010000 */
[----:B------:R-:W-:Y:S01]  /*5200*/  FADD.FTZ R18, R32, R29 ;  /* 0x0000001d20127221 */ /* 0x000fe20000010000 */
[----:B------:R-:W-:Y:S01]  /*5210*/  F2FP.BF16.F32.PACK_AB R207, R55, R54 ;  /* 0x0000003637cf723e */ /* 0x000fe200000010ff */
[--C-:B------:R-:W-:Y:S01]  /*5220*/  IMAD.MOV.U32 R55, RZ, RZ, R151.reuse ;  /* 0x000000ffff377224 */ /* 0x100fe200078e0097 */
[----:B------:R-:W-:Y:S01]  /*5230*/  MOV R54, R151 ;  /* 0x0000009700367202 */ /* 0x000fe20000000f00 */
[----:B------:R-:W-:Y:S01]  /*5240*/  FADD.FTZ R29, R33, R18 ;  /* 0x00000012211d7221 */ /* 0x000fe20000010000 */
[----:B------:R-:W-:Y:S01]  /*5250*/  IMAD.MOV.U32 R33, RZ, RZ, R151 ;  /* 0x000000ffff217224 */ /* 0x000fe200078e0097 */
[----:B------:R-:W1:Y:S01]  /*5260*/  MUFU.EX2 R46, R46 ;  /* 0x0000002e002e7308 */ /* 0x000e620000000800 */
[----:B--2---:R-:W-:Y:S01]  /*5270*/  FADD.FTZ R0, R42, R21 ;  /* 0x000000152a007221 */ /* 0x004fe20000010000 */
[----:B------:R-:W-:Y:S01]  /*5280*/  FADD.FTZ R18, R36, R29 ;  /* 0x0000001d24127221 */ /* 0x000fe20000010000 */
[----:B------:R-:W-:-:S02]  /*5290*/  IMAD.MOV.U32 R36, RZ, RZ, R151 ;  /* 0x000000ffff247224 */ /* 0x000fc400078e0097 */
[--C-:B------:R-:W-:Y:S02]  /*52a0*/  IMAD.MOV.U32 R32, RZ, RZ, R151.reuse ;  /* 0x000000ffff207224 */ /* 0x100fe400078e0097 */
[----:B------:R-:W-:Y:S01]  /*52b0*/  FADD.FTZ R29, R37, R18 ;  /* 0x00000012251d7221 */ /* 0x000fe20000010000 */
[--C-:B------:R-:W-:Y:S01]  /*52c0*/  IMAD.MOV.U32 R37, RZ, RZ, R151.reuse ;  /* 0x000000ffff257224 */ /* 0x100fe200078e0097 */
[----:B------:R-:W2:Y:S01]  /*52d0*/  MUFU.EX2 R47, R47 ;  /* 0x0000002f002f7308 */ /* 0x000ea20000000800 */
[C---:B0-----:R-:W-:Y:S01]  /*52e0*/  FADD.FTZ R21, R43.reuse, R0 ;  /* 0x000000002b157221 */ /* 0x041fe20000010000 */
[----:B------:R-:W-:Y:S01]  /*52f0*/  F2FP.BF16.F32.PACK_AB R201, R43, R42 ;  /* 0x0000002a2bc9723e */ /* 0x000fe200000010ff */
[--C-:B------:R-:W-:Y:S02]  /*5300*/  IMAD.MOV.U32 R43, RZ, RZ, R151.reuse ;  /* 0x000000ffff2b7224 */ /* 0x100fe400078e0097 */
[----:B------:R-:W-:-:S03]  /*5310*/  IMAD.MOV.U32 R42, RZ, RZ, R151 ;  /* 0x000000ffff2a7224 */ /* 0x000fc600078e0097 */
[----:B------:R-:W0:Y:S01]  /*5320*/  MUFU.EX2 R34, R34 ;  /* 0x0000002200227308 */ /* 0x000e220000000800 */
[----:B-1----:R-:W-:-:S07]  /*5330*/  FADD.FTZ R0, R46, R21 ;  /* 0x000000152e007221 */ /* 0x002fce0000010000 */
[----:B------:R-:W1:Y:S01]  /*5340*/  MUFU.EX2 R35, R35 ;  /* 0x0000002300237308 */ /* 0x000e620000000800 */
[C---:B--2---:R-:W-:Y:S01]  /*5350*/  FADD.FTZ R21, R47.reuse, R0 ;  /* 0x000000002f157221 */ /* 0x044fe20000010000 */
[----:B------:R-:W-:Y:S01]  /*5360*/  F2FP.BF16.F32.PACK_AB R203, R47, R46 ;  /* 0x0000002e2fcb723e */ /* 0x000fe200000010ff */
[----:B------:R-:W-:Y:S01]  /*5370*/  IMAD.MOV.U32 R47, RZ, RZ, R151 ;  /* 0x000000ffff2f7224 */ /* 0x000fe200078e0097 */
[----:B------:R-:W-:-:S04]  /*5380*/  MOV R46, R151 ;  /* 0x00000097002e7202 */ /* 0x000fc80000000f00 */
[----:B------:R-:W2:Y:S01]  /*5390*/  MUFU.EX2 R24, R24 ;  /* 0x0000001800187308 */ /* 0x000ea20000000800 */
[----:B0-----:R-:W-:-:S07]  /*53a0*/  FADD.FTZ R0, R34, R21 ;  /* 0x0000001522007221 */ /* 0x001fce0000010000 */
[----:B------:R-:W0:Y:S01]  /*53b0*/  MUFU.EX2 R38, R38 ;  /* 0x0000002600267308 */ /* 0x000e220000000800 */
[C---:B-1----:R-:W-:Y:S01]  /*53c0*/  FADD.FTZ R21, R35.reuse, R0 ;  /* 0x0000000023157221 */ /* 0x042fe20000010000 */
[----:B------:R-:W-:Y:S01]  /*53d0*/  F2FP.BF16.F32.PACK_AB R197, R35, R34 ;  /* 0x0000002223c5723e */ /* 0x000fe200000010ff */
[--C-:B------:R-:W-:Y:S02]  /*53e0*/  IMAD.MOV.U32 R35, RZ, RZ, R151.reuse ;  /* 0x000000ffff237224 */ /* 0x100fe400078e0097 */
[----:B------:R-:W-:-:S03]  /*53f0*/  IMAD.MOV.U32 R34, RZ, RZ, R151 ;  /* 0x000000ffff227224 */ /* 0x000fc600078e0097 */
[----:B------:R-:W1:Y:S01]  /*5400*/  MUFU.EX2 R25, R25 ;  /* 0x0000001900197308 */ /* 0x000e620000000800 */
[----:B--2---:R-:W-:-:S07]  /*5410*/  FADD.FTZ R18, R24, R29 ;  /* 0x0000001d18127221 */ /* 0x004fce0000010000 */
        /* <DEDUP_REMOVED lines=8> */
[C---:B--2---:R-:W-:Y:S01]  /*54a0*/  FADD.FTZ R21, R39.reuse, R0 ;  /* 0x0000000027157221 */ /* 0x044fe20000010000 */
[----:B------:R-:W-:Y:S01]  /*54b0*/  F2FP.BF16.F32.PACK_AB R199, R39, R38 ;  /* 0x0000002627c7723e */ /* 0x000fe200000010ff */
[----:B------:R-:W-:Y:S01]  /*54c0*/  IMAD.MOV.U32 R39, RZ, RZ, R151 ;  /* 0x000000ffff277224 */ /* 0x000fe200078e0097 */
[----:B------:R-:W-:-:S04]  /*54d0*/  MOV R38, R151 ;  /* 0x0000009700267202 */ /* 0x000fc80000000f00 */
[----:B------:R-:W2:Y:S01]  /*54e0*/  MUFU.EX2 R27, R27 ;  /* 0x0000001b001b7308 */ /* 0x000ea20000000800 */
[----:B0-----:R-:W-:Y:S01]  /*54f0*/  FADD.FTZ R18, R28, R29 ;  /* 0x0000001d1c127221 */ /* 0x001fe20000010000 */
[C---:B------:R-:W-:Y:S01]  /*5500*/  F2FP.BF16.F32.PACK_AB R194, R5.reuse, R28 ;  /* 0x0000001c05c2723e */ /* 0x040fe200000010ff */
[--C-:B------:R-:W-:Y:S02]  /*5510*/  IMAD.MOV.U32 R29, RZ, RZ, R151.reuse ;  /* 0x000000ffff1d7224 */ /* 0x100fe400078e0097 */
[----:B------:R-:W-:Y:S01]  /*5520*/  FADD.FTZ R18, R5, R18 ;  /* 0x0000001205127221 */ /* 0x000fe20000010000 */
[----:B------:R-:W-:Y:S02]  /*5530*/  IMAD.MOV.U32 R28, RZ, RZ, R151 ;  /* 0x000000ffff1c7224 */ /* 0x000fe400078e0097 */
[----:B------:R-:W0:Y:S01]  /*5540*/  MUFU.EX2 R30, R30 ;  /* 0x0000001e001e7308 */ /* 0x000e220000000800 */
[----:B-1----:R-:W-:-:S07]  /*5550*/  FADD.FTZ R0, R26, R21 ;  /* 0x000000151a007221 */ /* 0x002fce0000010000 */
[----:B------:R1:W3:Y:S01]  /*5560*/  MUFU.EX2 R195, R2 ;  /* 0x0000000200c37308 */ /* 0x0002e20000000800 */
[C---:B--2---:R-:W-:Y:S01]  /*5570*/  FADD.FTZ R5, R27.reuse, R0 ;  /* 0x000000001b057221 */ /* 0x044fe20000010000 */
[----:B------:R-:W-:Y:S01]  /*5580*/  F2FP.BF16.F32.PACK_AB R193, R27, R26 ;  /* 0x0000001a1bc1723e */ /* 0x000fe200000010ff */
[--C-:B------:R-:W-:Y:S02]  /*5590*/  IMAD.MOV.U32 R27, RZ, RZ, R151.reuse ;  /* 0x000000ffff1b7224 */ /* 0x100fe400078e0097 */
[----:B------:R-:W-:Y:S02]  /*55a0*/  IMAD.MOV.U32 R26, RZ, RZ, R151 ;  /* 0x000000ffff1a7224 */ /* 0x000fe400078e0097 */
[----:B0-----:R-:W-:Y:S01]  /*55b0*/  FADD.FTZ R0, R30, R5 ;  /* 0x000000051e007221 */ /* 0x001fe20000010000 */
[----:B-1----:R-:W-:-:S03]  /*55c0*/  IMAD.MOV.U32 R2, RZ, RZ, 0x3f800000 ;  /* 0x3f800000ff027424 */ /* 0x002fc600078e00ff */
        /* <DEDUP_REMOVED lines=77> */
.L_x_203:
[----:B------:R-:W-:Y:S01]  /*5aa0*/  R2UR UR5, R229 ;  /* 0x00000000e50572ca */ /* 0x000fe200000e0000 */
[----:B------:R-:W-:-:S04]  /*5ab0*/  UISETP.NE.AND UP0, UPT, UR39, 0x1, UPT ;  /* 0x000000012700788c */ /* 0x000fc8000bf05270 */
[----:B------:R-:W-:-:S08]  /*5ac0*/  USEL UR4, URZ, 0x1, UP0 ;  /* 0x000000013f047887 */ /* 0x000fd00008000000 */
[----:B------:R-:W-:-:S06]  /*5ad0*/  ULOP3.LUT UR4, UR5, UR4, URZ, 0x3c, !UPT ;  /* 0x0000000405047292 */ /* 0x000fcc000f8e3c3f */
[----:B------:R-:W-:Y:S01]  /*5ae0*/  IMAD.U32 R16, RZ, RZ, UR4 ;  /* 0x00000004ff107e24 */ /* 0x000fe2000f8e00ff */
[----:B------:R-:W-:Y:S06]  /*5af0*/  @!P0 BRA `(.L_x_193) ;  /* 0x0000000000048947 */ /* 0x000fec0003800000 */
[----:B------:R-:W-:Y:S01]  /*5b00*/  BPT.TRAP 0x1 ;  /* 0x000000040000795c */ /* 0x000fe20000300000 */
.L_x_193:
        /* <DEDUP_REMOVED lines=13> */
.L_x_194:
[----:B-1----:R-:W-:Y:S05]  /*5be0*/  @P1 BRA `(.L_x_195) ;  /* 0x0000000000081947 */ /* 0x002fea0003800000 */
[----:B------:R-:W1:Y:S02]  /*5bf0*/  SYNCS.PHASECHK.TRANS64.TRYWAIT P1, [UR60+0x38830], R3 ;  /* 0x03883003ff0075a7 */ /* 0x000e64000802017c */
[----:B-1----:R-:W-:Y:S05]  /*5c00*/  @!P1 BRA `(.L_x_196) ;  /* 0x000000d400509947 */ /* 0x002fea0003800000 */
.L_x_195:
        /* <DEDUP_REMOVED lines=655> */
.L_x_197:
[----:B------:R-:W-:Y:S01]  /*8500*/  R2UR UR5, R229 ;  /* 0x00000000e50572ca */ /* 0x000fe200000e0000 */
[----:B------:R-:W-:-:S12]  /*8510*/  ULEA UR4, UR39, UR61, 0x3 ;  /* 0x0000003d27047291 */ /* 0x000fd8000f8e183f */
[----:B------:R-:W-:-:S05]  /*8520*/  IMAD.U32 R0, RZ, RZ, UR5 ;  /* 0x00000005ff007e24 */ /* 0x000fca000f8e00ff */
[----:B------:R-:W-:-:S04]  /*8530*/  SHF.L.U32 R0, R0, 0x1f, RZ ;  /* 0x0000001f00007819 */ /* 0x000fc800000006ff */
[----:B------:R2:W3:Y:S01]  /*8540*/  SYNCS.PHASECHK.TRANS64.TRYWAIT P1, [UR4+0x38850], R0 ;  /* 0x03885000ff0075a7 */ /* 0x0004e20008020144 */
[----:B------:R-:W-:Y:S05]  /*8550*/  @!P0 BRA `(.L_x_198) ;  /* 0x0000000000048947 */ /* 0x000fea0003800000 */
[----:B------:R-:W-:Y:S01]  /*8560*/  BPT.TRAP 0x1 ;  /* 0x000000040000795c */ /* 0x000fe20000300000 */
.L_x_198:
[----:B---3--:R-:W-:Y:S05]  /*8570*/  @P1 BRA `(.L_x_199) ;  /* 0x0000000000081947 */ /* 0x008fea0003800000 */
[----:B------:R-:W3:Y:S02]  /*8580*/  SYNCS.PHASECHK.TRANS64.TRYWAIT P1, [UR4+0x38850], R0 ;  /* 0x03885000ff0075a7 */ /* 0x000ee40008020144 */
[----:B---3--:R-:W-:Y:S05]  /*8590*/  @!P1 BRA `(.L_x_200) ;  /* 0x000000ac00049947 */ /* 0x008fea0003800000 */
.L_x_199:
        /* <DEDUP_REMOVED lines=36> */
.L_x_201:
[----:B--23--:R-:W-:Y:S01]  /*87e0*/  FMNMX.FTZ R0, R184, R21, !PT ;  /* 0x00000015b8007209 */ /* 0x00cfe20007810000 */
[----:B------:R-:W-:Y:S01]  /*87f0*/  ULDC UR5, c[0x0][0x988] ;  /* 0x0002620000057ab9 */ /* 0x000fe20000000800 */
[----:B------:R-:W-:Y:S01]  /*8800*/  FMNMX.FTZ R2, R186, R20, !PT ;  /* 0x00000014ba027209 */ /* 0x000fe20007810000 */
[----:B------:R-:W2:Y:S01]  /*8810*/  S2UR UR6, SR_CgaCtaId ;  /* 0x00000000000679c3 */ /* 0x000ea20000008800 */
[----:B01----:R-:W-:Y:S01]  /*8820*/  FMNMX.FTZ R3, R185, R0, !PT ;  /* 0x00000000b9037209 */ /* 0x003fe20007810000 */
        /* <DEDUP_REMOVED lines=12> */
[----:B--2---:R-:W-:Y:S01]  /*88f0*/  UPRMT UR60, UR6, 0x654, UR60 ;  /* 0x00000654063c7896 */ /* 0x004fe2000800003c */
        /* <DEDUP_REMOVED lines=40> */
[----:B------:R-:W-:Y:S03]  /*8b80*/  MUFU.EX2 R0, R21 ;  /* 0x0000001500007308 */ /* 0x000fe60000000800 */
[--C-:B------:R-:W-:Y:S01]  /*8b90*/  FFMA.FTZ R192, R152, UR5, -R20.reuse ;  /* 0x0000000598c07c23 */ /* 0x100fe20008010814 */
[----:B------:R-:W-:Y:S01]  /*8ba0*/  FMUL.FTZ R152, R3, UR5 ;  /* 0x0000000503987c20 */ /* 0x000fe20008410000 */
[--C-:B------:R-:W-:Y:S01]  /*8bb0*/  FFMA.FTZ R208, R184, UR5, -R20.reuse ;  /* 0x00000005b8d07c23 */ /* 0x100fe20008010814 */
[--C-:B------:R-:W-:Y:S01]  /*8bc0*/  FFMA.FTZ R204, R176, UR5, -R20.reuse ;  /* 0x00000005b0cc7c23 */ /* 0x100fe20008010814 */
[----:B------:R-:W-:Y:S01]  /*8bd0*/  FFMA.FTZ R185, R185, UR5, -R20 ;  /* 0x00000005b9b97c23 */ /* 0x000fe20008010814 */
[----:B------:R-:W-:Y:S01]  /*8be0*/  FFMA.FTZ R209, R186, UR5, -R152 ;  /* 0x00000005bad17c23 */ /* 0x000fe20008010898 */
[----:B------:R-:W-:Y:S01]  /*8bf0*/  FFMA.FTZ R176, R181, UR5, -R20 ;  /* 0x00000005b5b07c23 */ /* 0x000fe20008010814 */
[----:B------:R-:W-:Y:S01]  /*8c00*/  FFMA.FTZ R181, R187, UR5, -R152 ;  /* 0x00000005bbb57c23 */ /* 0x000fe20008010898 */
[----:B------:R-:W0:Y:S01]  /*8c10*/  MUFU.EX2 R208, R208 ;  /* 0x000000d000d07308 */ /* 0x000e220000000800 */
[----:B------:R-:W-:Y:S01]  /*8c20*/  FFMA.FTZ R210, R188, UR5, -R20 ;  /* 0x00000005bcd27c23 */ /* 0x000fe20008010814 */
[----:B------:R-:W-:Y:S01]  /*8c30*/  FFMA.FTZ R211, R190, UR5, -R152 ;  /* 0x00000005bed37c23 */ /* 0x000fe20008010898 */
[--C-:B------:R-:W-:Y:S01]  /*8c40*/  FFMA.FTZ R184, R189, UR5, -R20.reuse ;  /* 0x00000005bdb87c23 */ /* 0x100fe20008010814 */
[----:B------:R-:W-:Y:S01]  /*8c50*/  FFMA.FTZ R206, R180, UR5, -R20 ;  /* 0x00000005b4ce7c23 */ /* 0x000fe20008010814 */
[--C-:B------:R-:W-:Y:S01]  /*8c60*/  FFMA.FTZ R180, R191, UR5, -R152.reuse ;  /* 0x00000005bfb47c23 */ /* 0x100fe20008010898 */
[----:B------:R-:W-:Y:S01]  /*8c70*/  FFMA.FTZ R205, R178, UR5, -R152 ;  /* 0x00000005b2cd7c23 */ /* 0x000fe20008010898 */
[--C-:B------:R-:W-:Y:S01]  /*8c80*/  FFMA.FTZ R200, R168, UR5, -R20.reuse ;  /* 0x00000005a8c87c23 */ /* 0x100fe20008010814 */
[----:B------:R-:W-:Y:S01]  /*8c90*/  MUFU.EX2 R2, R2 ;  /* 0x0000000200027308 */ /* 0x000fe20000000800 */
[--C-:B------:R-:W-:Y:S01]  /*8ca0*/  FFMA.FTZ R177, R177, UR5, -R20.reuse ;  /* 0x00000005b1b17c23 */ /* 0x100fe20008010814 */
[----:B------:R-:W-:Y:S01]  /*8cb0*/  FFMA.FTZ R168, R173, UR5, -R20 ;  /* 0x00000005ada87c23 */ /* 0x000fe20008010814 */
[----:B------:R-:W-:Y:S01]  /*8cc0*/  FFMA.FTZ R173, R179, UR5, -R152 ;  /* 0x00000005b3ad7c23 */ /* 0x000fe20008010898 */
[----:B------:R-:W-:Y:S01]  /*8cd0*/  FFMA.FTZ R194, R156, UR5, -R20 ;  /* 0x000000059cc27c23 */ /* 0x000fe20008010814 */
[----:B------:R-:W-:Y:S01]  /*8ce0*/  FFMA.FTZ R207, R182, UR5, -R152 ;  /* 0x00000005b6cf7c23 */ /* 0x000fe20008010898 */
[----:B------:R-:W-:Y:S01]  /*8cf0*/  FFMA.FTZ R202, R172, UR5, -R20 ;  /* 0x00000005acca7c23 */ /* 0x000fe20008010814 */
[----:B------:R-:W-:Y:S01]  /*8d00*/  FFMA.FTZ R172, R183, UR5, -R152 ;  /* 0x00000005b7ac7c23 */ /* 0x000fe20008010898 */
[----:B------:R-:W1:Y:S01]  /*8d10*/  MUFU.EX2 R209, R209 ;  /* 0x000000d100d17308 */ /* 0x000e620000000800 */
[----:B0-----:R-:W-:Y:S01]  /*8d20*/  FFMA.FTZ R18, R0, R18, R208 ;  /* 0x0000001200127223 */ /* 0x001fe200000100d0 */
[----:B------:R-:W-:Y:S01]  /*8d30*/  FFMA.FTZ R21, R153, UR5, -R20 ;  /* 0x0000000599157c23 */ /* 0x000fe20008010814 */
[----:B------:R-:W-:Y:S01]  /*8d40*/  FFMA.FTZ R201, R170, UR5, -R152 ;  /* 0x00000005aac97c23 */ /* 0x000fe20008010898 */
[--C-:B------:R-:W-:Y:S01]  /*8d50*/  FFMA.FTZ R196, R160, UR5, -R20.reuse ;  /* 0x00000005a0c47c23 */ /* 0x100fe20008010814 */
[--C-:B------:R-:W-:Y:S01]  /*8d60*/  FFMA.FTZ R169, R169, UR5, -R20.reuse ;  /* 0x00000005a9a97c23 */ /* 0x100fe20008010814 */
[----:B------:R-:W-:Y:S01]  /*8d70*/  FFMA.FTZ R160, R165, UR5, -R20 ;  /* 0x00000005a5a07c23 */ /* 0x000fe20008010814 */
[--C-:B------:R-:W-:Y:S01]  /*8d80*/  FFMA.FTZ R165, R171, UR5, -R152.reuse ;  /* 0x00000005aba57c23 */ /* 0x100fe20008010898 */
        /* <DEDUP_REMOVED lines=8> */
[----:B------:R-:W2:Y:S01]  /*8e10*/  MUFU.EX2 R181, R181 ;  /* 0x000000b500b57308 */ /* 0x000ea20000000800 */
[----:B-1----:R-:W-:Y:S01]  /*8e20*/  FFMA.FTZ R156, R2, R5, R209 ;  /* 0x00000005029c7223 */ /* 0x002fe200000100d1 */
[--C-:B------:R-:W-:Y:S01]  /*8e30*/  FFMA.FTZ R193, R154, UR5, -R152.reuse ;  /* 0x000000059ac17c23 */ /* 0x100fe20008010898 */
[--C-:B------:R-:W-:Y:S01]  /*8e40*/  FFMA.FTZ R199, R166, UR5, -R152.reuse ;  /* 0x00000005a6c77c23 */ /* 0x100fe20008010898 */
[----:B------:R-:W-:-:S04]  /*8e50*/  FFMA.FTZ R195, R158, UR5, -R152 ;  /* 0x000000059ec37c23 */ /* 0x000fc80008010898 */
        /* <DEDUP_REMOVED lines=79> */
.L_x_202:
        /* <DEDUP_REMOVED lines=34> */
.L_x_192:
        /* <DEDUP_REMOVED lines=131> */
.L_x_204:
        /* <DEDUP_REMOVED lines=10> */
.L_x_205:
[----:B-1----:R-:W-:Y:S05]  /*9e40*/  @P1 BRA `(.L_x_206) ;  /* 0x0000000000081947 */ /* 0x002fea0003800000 */
[----:B------:R-:W1:Y:S02]  /*9e50*/  SYNCS.PHASECHK.TRANS64.TRYWAIT P1, [UR7+0x38850], R0 ;  /* 0x03885000ff0075a7 */ /* 0x000e640008020147 */
[----:B-1----:R-:W-:Y:S05]  /*9e60*/  @!P1 BRA `(.L_x_207) ;  /* 0x0000009000e89947 */ /* 0x002fea0003800000 */
.L_x_206:
[----:B------:R-:W-:Y:S01]  /*9e70*/  UIADD3 UR4, UR4, 0x400, URZ ;  /* 0x0000040004047890 */ /* 0x000fe2000fffe03f */
[----:B------:R-:W-:Y:S01]  /*9e80*/  WARPGROUP.ARRIVE ;  /* 0x00000000000079c5 */ /* 0x000fe20000000000 */
[----:B------:R-:W-:Y:S01]  /*9e90*/  UMOV UR11, 0x40000040 ;  /* 0x40000040000b7882 */ /* 0x000fe20000000000 */
[----:B-1----:R-:W1:Y:S01]  /*9ea0*/  SHFL.BFLY PT, R7, R18, 0x2, 0x1f ;  /* 0x0c401f0012077f89 */ /* 0x002e6200000e0000 */
[----:B------:R-:W-:Y:S01]  /*9eb0*/  USHF.R.U32.HI UR4, URZ, 0x4, UR4 ;  /* 0x000000043f047899 */ /* 0x000fe20008011604 */
[----:B------:R-:W-:Y:S02]  /*9ec0*/  IMAD.MOV.U32 R6, RZ, RZ, RZ ;  /* 0x000000ffff067224 */ /* 0x000fe400078e00ff */
[----:B0-----:R-:W0:Y:S01]  /*9ed0*/  SHFL.BFLY PT, R0, R5, 0x2, 0x1f ;  /* 0x0c401f0005007f89 */ /* 0x001e2200000e0000 */
[----:B------:R-:W-:Y:S01]  /*9ee0*/  ULOP3.LUT UR4, UR4, 0x3fff, URZ, 0xc0, !UPT ;  /* 0x00003fff04047892 */ /* 0x000fe2000f8ec03f */
[----:B------:R-:W-:-:S03]  /*9ef0*/  IMAD.U32 R13, RZ, RZ, UR5 ;  /* 0x00000005ff0d7e24 */ /* 0x000fc6000f8e00ff */
[----:B------:R-:W-:-:S04]  /*9f00*/  ULOP3.LUT UR4, UR4, 0x2800000, URZ, 0xfc, !UPT ;  /* 0x0280000004047892 */ /* 0x000fc8000f8efc3f */
[----:B------:R-:W-:-:S04]  /*9f10*/  UIMAD UR4, UR38, 0xa00, UR4 ;  /* 0x00000a00260478a4 */ /* 0x000fc8000f8e0204 */
[----:B------:R-:W-:-:S03]  /*9f20*/  UIADD3 UR6, UR4, 0x80, URZ ;  /* 0x0000008004067890 */ /* 0x000fc6000fffe03f */
[----:B------:R-:W-:Y:S02]  /*9f30*/  UMOV UR10, UR4 ;  /* 0x00000004000a7c82 */ /* 0x000fe40008000000 */
[----:B------:R-:W-:Y:S01]  /*9f40*/  HGMMA.64x256x16.F32.BF16 R24, R208, gdesc[UR8].tnspB, R24, gsb0 ;  /* 0x43e00008d0187df0 */ /* 0x000fe20008001818 */
[----:B------:R-:W-:Y:S01]  /*9f50*/  UMOV UR11, 0x40000040 ;  /* 0x40000040000b7882 */ /* 0x000fe20000000000 */
[----:B------:R-:W-:Y:S01]  /*9f60*/  UMOV UR10, UR6 ;  /* 0x00000006000a7c82 */ /* 0x000fe20008000000 */
[----:B------:R-:W-:Y:S01]  /*9f70*/  UIADD3 UR6, UR4, 0x100, URZ ;  /* 0x0000010004067890 */ /* 0x000fe2000fffe03f */
[----:B-1----:R-:W-:Y:S01]  /*9f80*/  FADD.FTZ R7, R7, R18 ;  /* 0x0000001207077221 */ /* 0x002fe20000010000 */
[----:B0-----:R-:W-:Y:S01]  /*9f90*/  FADD.FTZ R2, R0, R5 ;  /* 0x0000000500027221 */ /* 0x001fe20000010000 */
[----:B------:R-:W-:-:S03]  /*9fa0*/  IMAD.MOV.U32 R5, RZ, RZ, RZ ;  /* 0x000000ffff057224 */ /* 0x000fc600078e00ff */
[----:B------:R-:W0:Y:S04]  /*9fb0*/  SHFL.BFLY PT, R0, R7, 0x1, 0x1f ;  /* 0x0c201f0007007f89 */ /* 0x000e2800000e0000 */
[----:B------:R-:W1:Y:S01]  /*9fc0*/  SHFL.BFLY PT, R9, R2, 0x1, 0x1f ;  /* 0x0c201f0002097f89 */ /* 0x000e6200000e0000 */
[----:B0-----:R-:W-:Y:S01]  /*9fd0*/  FADD.FTZ R11, R7, R0 ;  /* 0x00000000070b7221 */ /* 0x001fe20000010000 */
[----:B------:R-:W-:Y:S01]  /*9fe0*/  IMAD.U32 R7, RZ, RZ, UR5 ;  /* 0x00000005ff077e24 */ /* 0x000fe2000f8e00ff */
[----:B------:R-:W-:Y:S01]  /*9ff0*/  MOV R0, 0xff800000 ;  /* 0xff80000000007802 */ /* 0x000fe20000000f00 */
[----:B-1----:R-:W-:Y:S02]  /*a000*/  FADD.FTZ R12, R2, R9 ;  /* 0x00000009020c7221 */ /* 0x002fe40000010000 */
[----:B------:R-:W-:Y:S01]  /*a010*/  FSETP.NE.FTZ.AND P1, PT, R11, RZ, PT ;  /* 0x000000ff0b00720b */ /* 0x000fe20003f35000 */
[----:B------:R-:W-:-:S02]  /*a020*/  IMAD.MOV.U32 R2, RZ, RZ, -0x800000 ;  /* 0xff800000ff027424 */ /* 0x000fc400078e00ff */
[----:B------:R-:W-:-:S10]  /*a030*/  FSETP.NE.FTZ.AND P2, PT, R12, RZ, PT ;  /* 0x000000ff0c00720b */ /* 0x000fd40003f55000 */
[----:B------:R-:W0:Y:S01]  /*a040*/  @P1 MUFU.LG2 R8, R11 ;  /* 0x0000000b00081308 */ /* 0x000e220000000c00 */
[----:B------:R-:W-:Y:S02]  /*a050*/  @P1 FMUL.FTZ R7, R7, 0.69314718246459960938 ;  /* 0x3f31721807071820 */ /* 0x000fe40000410000 */
[----:B------:R-:W-:-:S05]  /*a060*/  @P2 FMUL.FTZ R13, R13, 0.69314718246459960938 ;  /* 0x3f3172180d0d2820 */ /* 0x000fca0000410000 */
        /* <DEDUP_REMOVED lines=31> */
[----:B0-23--:R-:W-:Y:S05]  /*a260*/  @!P0 BRA `(.L_x_208) ;  /* 0x0000000000048947 */ /* 0x00dfea0003800000 */
[----:B------:R-:W-:Y:S01]  /*a270*/  BPT.TRAP 0x1 ;  /* 0x000000040000795c */ /* 0x000fe20000300000 */
.L_x_208:
[----:B------:R-:W-:Y:S01]  /*a280*/  UIADD3 UR4, UR7, 0x38860, URZ ;  /* 0x0003886007047890 */ /* 0x000fe2000fffe03f */
[----:B------:R-:W-:Y:S01]  /*a290*/  R2UR UR6, R219 ;  /* 0x00000000db0672ca */ /* 0x000fe200000e0000 */
[----:B------:R-:W-:Y:S01]  /*a2a0*/  UIADD3 UR38, UR38, 0x1, URZ ;  /* 0x0000000126267890 */ /* 0x000fe2000fffe03f */
[----:B------:R-:W-:Y:S01]  /*a2b0*/  R2UR UR5, R16 ;  /* 0x00000000100572ca */ /* 0x000fe200000e0000 */
[----:B------:R-:W-:Y:S01]  /*a2c0*/  UPRMT UR4, UR8, 0x654, UR4 ;  /* 0x0000065408047896 */ /* 0x000fe20008000004 */
[-C--:B------:R-:W-:Y:S01]  /*a2d0*/  FMUL.FTZ R3, R83, R5.reuse ;  /* 0x0000000553037220 */ /* 0x080fe20000410000 */
[----:B------:R-:W-:Y:S01]  /*a2e0*/  UISETP.NE.AND UP0, UPT, UR38, 0x2, UPT ;  /* 0x000000022600788c */ /* 0x000fe2000bf05270 */
[-C--:B------:R-:W-:Y:S01]  /*a2f0*/  FMUL.FTZ R165, R27, R5.reuse ;  /* 0x000000051ba57220 */ /* 0x080fe20000410000 */
[-C--:B------:R-:W-:Y:S01]  /*a300*/  FMUL.FTZ R163, R35, R5.reuse ;  /* 0x0000000523a37220 */ /* 0x080fe20000410000 */
[-C--:B------:R-:W-:Y:S01]  /*a310*/  FMUL.FTZ R161, R43, R5.reuse ;  /* 0x000000052ba17220 */ /* 0x080fe20000410000 */
[-C--:B------:R-:W-:Y:S01]  /*a320*/  FMUL.FTZ R159, R51, R5.reuse ;  /* 0x00000005339f7220 */ /* 0x080fe20000410000 */
[-C--:B------:R-:W-:Y:S01]  /*a330*/  FMUL.FTZ R157, R59, R5.reuse ;  /* 0x000000053b9d7220 */ /* 0x080fe20000410000 */
[-C--:B------:R-:W-:Y:S01]  /*a340*/  FMUL.FTZ R155, R67, R5.reuse ;  /* 0x00000005439b7220 */ /* 0x080fe20000410000 */
[----:B------:R-:W-:Y:S01]  /*a350*/  SYNCS.ARRIVE.TRANS64.RED.A1T0 RZ, [UR4], RZ ;  /* 0x000000ffffff79a7 */ /* 0x000fe20008100404 */
[----:B------:R-:W-:Y:S01]  /*a360*/  USEL UR4, URZ, 0x1, UP0 ;  /* 0x000000013f047887 */ /* 0x000fe20008000000 */
[-C--:B------:R-:W-:Y:S01]  /*a370*/  FMUL.FTZ R153, R75, R5.reuse ;  /* 0x000000054b997220 */ /* 0x080fe20000410000 */
[----:B------:R-:W-:Y:S01]  /*a380*/  UIADD3 UR6, UR6, 0x1, URZ ;  /* 0x0000000106067890 */ /* 0x000fe2000fffe03f */
[-C--:B------:R-:W-:Y:S01]  /*a390*/  FMUL.FTZ R83, R87, R5.reuse ;  /* 0x0000000557537220 */ /* 0x080fe20000410000 */
[----:B------:R-:W-:Y:S01]  /*a3a0*/  ULOP3.LUT UR5, UR5, UR4, URZ, 0x3c, !UPT ;  /* 0x0000000405057292 */ /* 0x000fe2000f8e3c3f */
        /* <DEDUP_REMOVED lines=114> */
[----:B------:R-:W-:Y:S01]  /*aad0*/  IMAD.U32 R219, RZ, RZ, UR6 ;  /* 0x00000006ffdb7e24 */ /* 0x000fe2000f8e00ff */
[----:B------:R-:W-:Y:S01]  /*aae0*/  PLOP3.LUT P0, PT, PT, PT, PT, 0x8, 0x0 ;  /* 0x000000000000781c */ /* 0x000fe20003f0e170 */
[-C--:B------:R-:W-:Y:S01]  /*aaf0*/  FMUL.FTZ R143, R143, R5.reuse ;  /* 0x000000058f8f7220 */ /* 0x080fe20000410000 */
[-C--:B------:R-:W-:Y:S01]  /*ab00*/  FMUL.FTZ R146, R146, R5.reuse ;  /* 0x0000000592927220 */ /* 0x080fe20000410000 */
[----:B------:R-:W-:Y:S01]  /*ab10*/  FMUL.FTZ R147, R147, R5 ;  /* 0x0000000593937220 */ /* 0x000fe20000410000 */
[----:B------:R-:W-:-:S02]  /*ab20*/  IMAD.U32 R16, RZ, RZ, UR5 ;  /* 0x00000005ff107e24 */ /* 0x000fc4000f8e00ff */
[-C--:B------:R-:W-:Y:S01]  /*ab30*/  FMUL.FTZ R150, R150, R5.reuse ;  /* 0x0000000596967220 */ /* 0x080fe20000410000 */
[----:B------:R-:W-:Y:S01]  /*ab40*/  FMUL.FTZ R151, R151, R5 ;  /* 0x0000000597977220 */ /* 0x000fe20000410000 */
[----:B------:R-:W-:-:S12]  /*ab50*/  USEL UR38, UR38, URZ, UP0 ;  /* 0x0000003f26267287 */ /* 0x000fd80008000000 */
.L_x_184:
[----:B------:R-:W0:Y:S08]  /*ab60*/  S2UR UR4, SR_CgaCtaId ;  /* 0x00000000000479c3 */ /* 0x000e300000008800 */
[----:B------:R-:W-:Y:S06]  /*ab70*/  BAR.SYNC.DEFER_BLOCKING 0x5, 0x180 ;  /* 0x0146000000007b1d */ /* 0x000fec0000010000 */
[----:B------:R-:W-:Y:S01]  /*ab80*/  UMOV UR10, 0x400 ;  /* 0x00000400000a7882 */ /* 0x000fe20000000000 */
[----:B------:R-:W-:Y:S01]  /*ab90*/  BSSY B0, `(.L_x_209) ;  /* 0x00002f4000007945 */ /* 0x000fe20003800000 */
[----:B0-----:R-:W-:-:S09]  /*aba0*/  ULEA UR10, UR4, UR10, 0x18 ;  /* 0x0000000a040a7291 */ /* 0x001fd2000f8ec03f */
[----:B------:R-:W0:Y:S02]  /*abb0*/  LDS.128 R4, [UR10+0x388d0] ;  /* 0x0388d00aff047984 */ /* 0x000e240008000c00 */
[----:B0-----:R-:W-:Y:S02]  /*abc0*/  R2UR UR5, R5 ;  /* 0x00000000050572ca */ /* 0x001fe400000e0000 */
[----:B------:R-:W-:Y:S02]  /*abd0*/  R2UR UR6, R6 ;  /* 0x00000000060672ca */ /* 0x000fe400000e0000 */
[----:B------:R-:W-:Y:S01]  /*abe0*/  R2UR UR7, R7 ;  /* 0x00000000070772ca */ /* 0x000fe200000e0000 */
[----:B------:R-:W-:Y:S06]  /*abf0*/  BAR.ARV 0x4, 0x180 ;  /* 0x0106000000007b1d */ /* 0x000fec0000002000 */
[----:B------:R-:W-:Y:S08]  /*ac00*/  @P0 BRA `(.L_x_210) ;  /* 0x0000002000080947 */ /* 0x000ff00003800000 */
[----:B------:R-:W0:Y:S01]  /*ac10*/  S2UR UR4, SR_SWINHI ;  /* 0x00000000000479c3 */ /* 0x000e220000002f00 */
[----:B------:R-:W-:-:S07]  /*ac20*/  IMAD.MOV.U32 R94, RZ, RZ, 0x2 ;  /* 0x00000002ff5e7424 */ /* 0x000fce00078e00ff */
[----:B------:R-:W-:Y:S01]  /*ac30*/  BAR.SYNC.DEFER_BLOCKING 0x1, 0x100 ;  /* 0x0044000000007b1d */ /* 0x000fe20000010000 */
[----:B------:R-:W-:Y:S02]  /*ac40*/  F2FP.BF16.F32.PACK_AB R24, R25, R24 ;  /* 0x000000181918723e */ /* 0x000fe400000010ff */
[----:B------:R-:W-:Y:S02]  /*ac50*/  F2FP.BF16.F32.PACK_AB R25, R165, R26 ;  /* 0x0000001aa519723e */ /* 0x000fe400000010ff */
[----:B------:R-:W-:Y:S01]  /*ac60*/  F2FP.BF16.F32.PACK_AB R32, R33, R32 ;  /* 0x000000202120723e */ /* 0x000fe200000010ff */
[----:B------:R-:W-:Y:S01]  /*ac70*/  ULDC.64 UR12, c[0x0][0xc00] ;  /* 0x00030000000c7ab9 */ /* 0x000fe20000000a00 */
[----:B------:R-:W-:Y:S01]  /*ac80*/  F2FP.BF16.F32.PACK_AB R26, R29, R28 ;  /* 0x0000001c1d1a723e */ /* 0x000fe200000010ff */
[----:B------:R-:W-:Y:S01]  /*ac90*/  UISETP.NE.U32.AND UP0, UPT, UR12, URZ, UPT ;  /* 0x0000003f0c00728c */ /* 0x000fe2000bf05070 */
[----:B------:R-:W-:Y:S02]  /*aca0*/  F2FP.BF16.F32.PACK_AB R27, R164, R27 ;  /* 0x0000001ba41b723e */ /* 0x000fe400000010ff */
[----:B------:R-:W-:Y:S01]  /*acb0*/  F2FP.BF16.F32.PACK_AB R33, R163, R34 ;  /* 0x00000022a321723e */ /* 0x000fe200000010ff */
[----:B------:R-:W-:Y:S01]  /*acc0*/  UISETP.NE.AND.EX UP0, UPT, UR13, URZ, UPT, UP0 ;  /* 0x0000003f0d00728c */ /* 0x000fe2000bf05300 */
[----:B------:R-:W-:-:S02]  /*acd0*/  F2FP.BF16.F32.PACK_AB R40, R41, R40 ;  /* 0x000000282928723e */ /* 0x000fc400000010ff */
[----:B------:R-:W-:Y:S01]  /*ace0*/  F2FP.BF16.F32.PACK_AB R34, R37, R36 ;  /* 0x000000242522723e */ /* 0x000fe200000010ff */
[----:B------:R-:W-:Y:S01]  /*acf0*/  ULDC.64 UR12, c[0x0][0xc00] ;  /* 0x00030000000c7ab9 */ /* 0x000fe20000000a00 */
[----:B------:R-:W-:Y:S02]  /*ad00*/  F2FP.BF16.F32.PACK_AB R35, R162, R35 ;  /* 0x00000023a223723e */ /* 0x000fe400000010ff */
[----:B------:R-:W-:Y:S02]  /*ad10*/  F2FP.BF16.F32.PACK_AB R41, R161, R42 ;  /* 0x0000002aa129723e */ /* 0x000fe400000010ff */
[----:B------:R-:W-:Y:S01]  /*ad20*/  F2FP.BF16.F32.PACK_AB R48, R49, R48 ;  /* 0x000000303130723e */ /* 0x000fe200000010ff */
[----:B------:R-:W-:Y:S01]  /*ad30*/  UMOV UR8, UR10 ;  /* 0x0000000a00087c82 */ /* 0x000fe20008000000 */
[----:B0-----:R-:W-:Y:S01]  /*ad40*/  UMOV UR9, UR4 ;  /* 0x0000000400097c82 */ /* 0x001fe20008000000 */
[----:B------:R-:W-:Y:S01]  /*ad50*/  F2FP.BF16.F32.PACK_AB R42, R45, R44 ;  /* 0x0000002c2d2a723e */ /* 0x000fe200000010ff */
[----:B------:R-:W-:Y:S01]  /*ad60*/  IMAD.WIDE R94, R225, R94, UR8 ;  /* 0x00000008e15e7e25 */ /* 0x000fe2000f8e025e */
[----:B------:R-:W-:-:S02]  /*ad70*/  F2FP.BF16.F32.PACK_AB R43, R160, R43 ;  /* 0x0000002ba02b723e */ /* 0x000fc400000010ff */
[----:B------:R-:W-:Y:S02]  /*ad80*/  F2FP.BF16.F32.PACK_AB R49, R159, R50 ;  /* 0x000000329f31723e */ /* 0x000fe400000010ff */
[C---:B------:R-:W-:Y:S02]  /*ad90*/  IADD3 R169, P1, R94.reuse, 0x20, RZ ;  /* 0x000000205ea97810 */ /* 0x040fe40007f3e0ff */
[C---:B------:R-:W-:Y:S02]  /*ada0*/  IADD3 R171, P0, R94.reuse, 0x40, RZ ;  /* 0x000000405eab7810 */ /* 0x040fe40007f1e0ff */
[C---:B------:R-:W-:Y:S01]  /*adb0*/  IADD3 R173, P4, R94.reuse, 0x60, RZ ;  /* 0x000000605ead7810 */ /* 0x040fe20007f9e0ff */
[--C-:B------:R-:W-:Y:S01]  /*adc0*/  IMAD.X R9, RZ, RZ, R95.reuse, P1 ;  /* 0x000000ffff097224 */ /* 0x100fe200008e065f */
[C---:B------:R-:W-:Y:S01]  /*add0*/  IADD3 R175, P3, R94.reuse, 0x4000, RZ ;  /* 0x000040005eaf7810 */ /* 0x040fe20007f7e0ff */
[--C-:B------:R-:W-:Y:S01]  /*ade0*/  IMAD.X R11, RZ, RZ, R95.reuse, P0 ;  /* 0x000000ffff0b7224 */ /* 0x100fe200000e065f */
[----:B------:R-:W-:Y:S01]  /*adf0*/  LOP3.LUT R5, R94, 0x380, RZ, 0xc0, !PT ;  /* 0x000003805e057812 */ /* 0x000fe200078ec0ff */
[----:B------:R-:W-:Y:S01]  /*ae00*/  IMAD.X R13, RZ, RZ, R95, P4 ;  /* 0x000000ffff0d7224 */ /* 0x000fe200020e065f */
[----:B------:R-:W-:-:S02]  /*ae10*/  LOP3.LUT R8, R169, 0x380, RZ, 0xc0, !PT ;  /* 0x00000380a9087812 */ /* 0x000fc400078ec0ff */
[C---:B------:R-:W-:Y:S02]  /*ae20*/  IADD3 R177, P6, R94.reuse, 0x4020, RZ ;  /* 0x000040205eb17810 */ /* 0x040fe40007fde0ff */
[C---:B------:R-:W-:Y:S02]  /*ae30*/  IADD3 R179, P5, R94.reuse, 0x4040, RZ ;  /* 0x000040405eb37810 */ /* 0x040fe40007fbe0ff */
[C---:B------:R-:W-:Y:S01]  /*ae40*/  IADD3 R181, P2, R94.reuse, 0x4060, RZ ;  /* 0x000040605eb57810 */ /* 0x040fe20007f5e0ff */
[--C-:B------:R-:W-:Y:S01]  /*ae50*/  IMAD.X R19, RZ, RZ, R95.reuse, P6 ;  /* 0x000000ffff137224 */ /* 0x100fe200030e065f */
[----:B------:R-:W-:Y:S01]  /*ae60*/  IADD3 R183, P1, R94, 0x8000, RZ ;  /* 0x000080005eb77810 */ /* 0x000fe20007f3e0ff */
[--C-:B------:R-:W-:Y:S01]  /*ae70*/  IMAD.X R21, RZ, RZ, R95.reuse, P5 ;  /* 0x000000ffff157224 */ /* 0x100fe200028e065f */
[----:B------:R-:W-:Y:S01]  /*ae80*/  LOP3.LUT R10, R171, 0x380, RZ, 0xc0, !PT ;  /* 0x00000380ab0a7812 */ /* 0x000fe200078ec0ff */
[--C-:B------:R-:W-:Y:S01]  /*ae90*/  IMAD.X R31, RZ, RZ, R95.reuse, P2 ;  /* 0x000000ffff1f7224 */ /* 0x100fe200010e065f */
[----:B------:R-:W-:Y:S01]  /*aea0*/  LOP3.LUT R12, R173, 0x380, RZ, 0xc0, !PT ;  /* 0x00000380ad0c7812 */ /* 0x000fe200078ec0ff */
[----:B------:R-:W-:Y:S01]  /*aeb0*/  IMAD.X R39, RZ, RZ, R95, P1 ;  /* 0x000000ffff277224 */ /* 0x000fe200008e065f */
[----:B------:R-:W-:-:S02]  /*aec0*/  LOP3.LUT R14, R175, 0x380, RZ, 0xc0, !PT ;  /* 0x00000380af0e7812 */ /* 0x000fc400078ec0ff */
[----:B------:R-:W-:Y:S02]  /*aed0*/  SHF.R.U64 R5, R5, 0x3, RZ ;  /* 0x0000000305057819 */ /* 0x000fe400000012ff */
[----:B------:R-:W-:Y:S02]  /*aee0*/  SHF.R.U64 R8, R8, 0x3, RZ ;  /* 0x0000000308087819 */ /* 0x000fe400000012ff */
[----:B------:R-:W-:Y:S02]  /*aef0*/  IADD3 R46, P0, R94, 0x8020, RZ ;  /* 0x000080205e2e7810 */ /* 0x000fe40007f1e0ff */
[----:B------:R-:W-:Y:S02]  /*af00*/  SHF.R.U64 R10, R10, 0x3, RZ ;  /* 0x000000030a0a7819 */ /* 0x000fe400000012ff */
[----:B------:R-:W-:Y:S01]  /*af10*/  LOP3.LUT R18, R177, 0x380, RZ, 0xc0, !PT ;  /* 0x00000380b1127812 */ /* 0x000fe200078ec0ff */
[----:B------:R-:W-:Y:S01]  /*af20*/  IMAD.X R47, RZ, RZ, R95, P0 ;  /* 0x000000ffff2f7224 */ /* 0x000fe200000e065f */
[----:B------:R-:W-:-:S02]  /*af30*/  IADD3 R54, P4, R94, 0x8040, RZ ;  /* 0x000080405e367810 */ /* 0x000fc40007f9e0ff */
[----:B------:R-:W-:Y:S02]  /*af40*/  IADD3.X R15, RZ, R95, RZ, P3, !PT ;  /* 0x0000005fff0f7210 */ /* 0x000fe40001ffe4ff */
[----:B------:R-:W-:Y:S01]  /*af50*/  SHF.R.U64 R12, R12, 0x3, RZ ;  /* 0x000000030c0c7819 */ /* 0x000fe200000012ff */
[--C-:B------:R-:W-:Y:S01]  /*af60*/  IMAD.X R55, RZ, RZ, R95.reuse, P4 ;  /* 0x000000ffff377224 */ /* 0x100fe200020e065f */
[----:B------:R-:W-:Y:S02]  /*af70*/  LOP3.LUT R20, R179, 0x380, RZ, 0xc0, !PT ;  /* 0x00000380b3147812 */ /* 0x000fe400078ec0ff */
[C---:B------:R-:W-:Y:S02]  /*af80*/  IADD3 R62, P3, R94.reuse, 0x8060, RZ ;  /* 0x000080605e3e7810 */ /* 0x040fe40007f7e0ff */
[C---:B------:R-:W-:Y:S02]  /*af90*/  IADD3 R70, P6, R94.reuse, 0xc000, RZ ;  /* 0x0000c0005e467810 */ /* 0x040fe40007fde0ff */
[C---:B------:R-:W-:Y:S01]  /*afa0*/  IADD3 R4, P5, R94.reuse, 0xc020, RZ ;  /* 0x0000c0205e047810 */ /* 0x040fe20007fbe0ff */
[----:B------:R-:W-:Y:S01]  /*afb0*/  IMAD.X R63, RZ, RZ, R95, P3 ;  /* 0x000000ffff3f7224 */ /* 0x000fe200018e065f */
[----:B------:R-:W-:-:S02]  /*afc0*/  IADD3 R167, P2, R94, 0xc040, RZ ;  /* 0x0000c0405ea77810 */ /* 0x000fc40007f5e0ff */
[----:B------:R-:W-:Y:S01]  /*afd0*/  IADD3 R6, P1, R94, 0xc060, RZ ;  /* 0x0000c0605e067810 */ /* 0x000fe20007f3e0ff */
[--C-:B------:R-:W-:Y:S01]  /*afe0*/  IMAD.X R79, RZ, RZ, R95.reuse, P5 ;  /* 0x000000ffff4f7224 */ /* 0x100fe200028e065f */
[----:B------:R-:W-:Y:S02]  /*aff0*/  SHF.R.U64 R14, R14, 0x3, RZ ;  /* 0x000000030e0e7819 */ /* 0x000fe400000012ff */
[----:B------:R-:W-:Y:S01]  /*b000*/  LOP3.LUT R30, R181, 0x380, RZ, 0xc0, !PT ;  /* 0x00000380b51e7812 */ /* 0x000fe200078ec0ff */
[--C-:B------:R-:W-:Y:S01]  /*b010*/  IMAD.X R7, RZ, RZ, R95.reuse, P1 ;  /* 0x000000ffff077224 */ /* 0x100fe200008e065f */
[----:B------:R-:W-:Y:S01]  /*b020*/  LOP3.LUT R94, R5, R94, RZ, 0x3c, !PT ;  /* 0x0000005e055e7212 */ /* 0x000fe200078e3cff */
[----:B------:R-:W-:Y:S01]  /*b030*/  IMAD.X R5, RZ, RZ, R95, P2 ;  /* 0x000000ffff057224 */ /* 0x000fe200010e065f */
[----:B------:R-:W-:Y:S02]  /*b040*/  LOP3.LUT R8, R8, R169, RZ, 0x3c, !PT ;  /* 0x000000a908087212 */ /* 0x000fe400078e3cff */
[----:B------:R-:W-:-:S02]  /*b050*/  LOP3.LUT R38, R183, 0x380, RZ, 0xc0, !PT ;  /* 0x00000380b7267812 */ /* 0x000fc400078ec0ff */
[----:B------:R-:W-:Y:S02]  /*b060*/  LOP3.LUT R10, R10, R171, RZ, 0x3c, !PT ;  /* 0x000000ab0a0a7212 */ /* 0x000fe400078e3cff */
[----:B------:R-:W-:Y:S02]  /*b070*/  SHF.R.U64 R18, R18, 0x3, RZ ;  /* 0x0000000312127819 */ /* 0x000fe400000012ff */
[----:B------:R-:W-:Y:S02]  /*b080*/  LOP3.LUT R169, R46, 0x380, RZ, 0xc0, !PT ;  /* 0x000003802ea97812 */ /* 0x000fe400078ec0ff */
[----:B------:R-:W-:Y:S02]  /*b090*/  LOP3.LUT R12, R12, R173, RZ, 0x3c, !PT ;  /* 0x000000ad0c0c7212 */ /* 0x000fe400078e3cff */
[----:B------:R-:W-:Y:S02]  /*b0a0*/  SHF.R.U64 R20, R20, 0x3, RZ ;  /* 0x0000000314147819 */ /* 0x000fe400000012ff */
[----:B------:R-:W-:-:S02]  /*b0b0*/  LOP3.LUT R171, R54, 0x380, RZ, 0xc0, !PT ;  /* 0x0000038036ab7812 */ /* 0x000fc400078ec0ff */
[----:B------:R-:W-:Y:S02]  /*b0c0*/  LOP3.LUT R14, R14, R175, RZ, 0x3c, !PT ;  /* 0x000000af0e0e7212 */ /* 0x000fe400078e3cff */
[----:B------:R-:W-:Y:S02]  /*b0d0*/  SHF.R.U64 R30, R30, 0x3, RZ ;  /* 0x000000031e1e7819 */ /* 0x000fe400000012ff */
[----:B------:R-:W-:Y:S02]  /*b0e0*/  LOP3.LUT R173, R62, 0x380, RZ, 0xc0, !PT ;  /* 0x000003803ead7812 */ /* 0x000fe400078ec0ff */
[----:B------:R-:W-:Y:S02]  /*b0f0*/  SHF.R.U64 R38, R38, 0x3, RZ ;  /* 0x0000000326267819 */ /* 0x000fe400000012ff */
[----:B------:R-:W-:Y:S02]  /*b100*/  LOP3.LUT R175, R70, 0x380, RZ, 0xc0, !PT ;  /* 0x0000038046af7812 */ /* 0x000fe400078ec0ff */
[----:B------:R-:W-:-:S02]  /*b110*/  MOV R94, R94 ;  /* 0x0000005e005e7202 */ /* 0x000fc40000000f00 */
[----:B------:R-:W-:Y:S02]  /*b120*/  IADD3.X R71, RZ, R95, RZ, P6, !PT ;  /* 0x0000005fff477210 */ /* 0x000fe400037fe4ff */
[----:B------:R-:W-:Y:S01]  /*b130*/  LOP3.LUT R18, R18, R177, RZ, 0x3c, !PT ;  /* 0x000000b112127212 */ /* 0x000fe200078e3cff */
[----:B------:R-:W-:Y:S01]  /*b140*/  STSM.16.M88.4 [R94], R24 ;  /* 0x000000185e007844 */ /* 0x000fe20000000200 */
[----:B------:R-:W-:Y:S02]  /*b150*/  SHF.R.U64 R169, R169, 0x3, RZ ;  /* 0x00000003a9a97819 */ /* 0x000fe400000012ff */
[----:B------:R-:W-:Y:S02]  /*b160*/  LOP3.LUT R78, R4, 0x380, RZ, 0xc0, !PT ;  /* 0x00000380044e7812 */ /* 0x000fe400078ec0ff */
[----:B------:R-:W-:Y:S02]  /*b170*/  MOV R9, R8 ;  /* 0x0000000800097202 */ /* 0x000fe40000000f00 */
[----:B------:R-:W-:-:S02]  /*b180*/  LOP3.LUT R20, R20, R179, RZ, 0x3c, !PT ;  /* 0x000000b314147212 */ /* 0x000fc400078e3cff */
[----:B------:R-:W-:Y:S01]  /*b190*/  SHF.R.U64 R171, R171, 0x3, RZ ;  /* 0x00000003abab7819 */ /* 0x000fe200000012ff */
[----:B------:R-:W-:Y:S01]  /*b1a0*/  STSM.16.M88.4 [R9], R32 ;  /* 0x0000002009007844 */ /* 0x000fe20000000200 */
[----:B------:R-:W-:Y:S02]  /*b1b0*/  LOP3.LUT R95, R167, 0x380, RZ, 0xc0, !PT ;  /* 0x00000380a75f7812 */ /* 0x000fe400078ec0ff */
[----:B------:R-:W-:Y:S02]  /*b1c0*/  MOV R10, R10 ;  /* 0x0000000a000a7202 */ /* 0x000fe40000000f00 */
[----:B------:R-:W-:Y:S02]  /*b1d0*/  F2FP.BF16.F32.PACK_AB R56, R57, R56 ;  /* 0x000000383938723e */ /* 0x000fe400000010ff */
[----:B------:R-:W-:Y:S01]  /*b1e0*/  LOP3.LUT R30, R30, R181, RZ, 0x3c, !PT ;  /* 0x000000b51e1e7212 */ /* 0x000fe200078e3cff */
[----:B------:R0:W-:Y:S01]  /*b1f0*/  STSM.16.M88.4 [R10], R40 ;  /* 0x000000280a007844 */ /* 0x0001e20000000200 */
[----:B------:R-:W-:-:S02]  /*b200*/  SHF.R.U64 R173, R173, 0x3, RZ ;  /* 0x00000003adad7819 */ /* 0x000fc400000012ff */
[----:B------:R-:W-:Y:S02]  /*b210*/  LOP3.LUT R165, R6, 0x380, RZ, 0xc0, !PT ;  /* 0x0000038006a57812 */ /* 0x000fe400078ec0ff */
[----:B------:R-:W-:Y:S02]  /*b220*/  MOV R12, R12 ;  /* 0x0000000c000c7202 */ /* 0x000fe40000000f00 */
[----:B------:R-:W-:Y:S02]  /*b230*/  F2FP.BF16.F32.PACK_AB R50, R53, R52 ;  /* 0x000000343532723e */ /* 0x000fe400000010ff */
[----:B------:R-:W-:Y:S02]  /*b240*/  F2FP.BF16.F32.PACK_AB R51, R158, R51 ;  /* 0x000000339e33723e */ /* 0x000fe400000010ff */
[----:B------:R-:W-:Y:S02]  /*b250*/  F2FP.BF16.F32.PACK_AB R57, R157, R58 ;  /* 0x0000003a9d39723e */ /* 0x000fe400000010ff */
[----:B------:R-:W-:Y:S01]  /*b260*/  F2FP.BF16.F32.PACK_AB R64, R65, R64 ;  /* 0x000000404140723e */ /* 0x000fe200000010ff */
[----:B------:R1:W-:Y:S01]  /*b270*/  STSM.16.M88.4 [R12], R48 ;  /* 0x000000300c007844 */ /* 0x0003e20000000200 */
[----:B------:R-:W-:-:S02]  /*b280*/  LOP3.LUT R38, R38, R183, RZ, 0x3c, !PT ;  /* 0x000000b726267212 */ /* 0x000fc400078e3cff */
[----:B------:R-:W-:Y:S02]  /*b290*/  SHF.R.U64 R175, R175, 0x3, RZ ;  /* 0x00000003afaf7819 */ /* 0x000fe400000012ff */
        /* <DEDUP_REMOVED lines=22> */
[----:B------:R-:W-:-:S02]  /*b400*/  F2FP.BF16.F32.PACK_AB R81, R3, R82 ;  /* 0x000000520351723e */ /* 0x000fc400000010ff */
[----:B------:R-:W-:Y:S02]  /*b410*/  F2FP.BF16.F32.PACK_AB R87, R166, R87 ;  /* 0x00000057a657723e */ /* 0x000fe400000010ff */
[----:B------:R-:W-:Y:S02]  /*b420*/  F2FP.BF16.F32.PACK_AB R104, R105, R104 ;  /* 0x000000686968723e */ /* 0x000fe400000010ff */
[----:B------:R-:W-:Y:S02]  /*b430*/  F2FP.BF16.F32.PACK_AB R112, R113, R112 ;  /* 0x000000707170723e */ /* 0x000fe400000010ff */
[----:B------:R-:W-:Y:S02]  /*b440*/  F2FP.BF16.F32.PACK_AB R120, R121, R120 ;  /* 0x000000787978723e */ /* 0x000fe400000010ff */
[----:B------:R-:W-:Y:S02]  /*b450*/  F2FP.BF16.F32.PACK_AB R128, R129, R128 ;  /* 0x000000808180723e */ /* 0x000fe400000010ff */
[----:B------:R-:W-:-:S02]  /*b460*/  F2FP.BF16.F32.PACK_AB R136, R137, R136 ;  /* 0x000000888988723e */ /* 0x000fc400000010ff */
[----:B------:R-:W-:Y:S02]  /*b470*/  F2FP.BF16.F32.PACK_AB R144, R145, R144 ;  /* 0x000000909190723e */ /* 0x000fe400000010ff */
[----:B------:R-:W-:Y:S02]  /*b480*/  R2UR UR11, R215 ;  /* 0x00000000d70b72ca */ /* 0x000fe400000e0000 */
[----:B------:R-:W-:Y:S01]  /*b490*/  R2UR UR14, R217 ;  /* 0x00000000d90e72ca */ /* 0x000fe200000e0000 */
[----:B------:R-:W-:Y:S01]  /*b4a0*/  UMOV UR4, URZ ;  /* 0x0000003f00047c82 */ /* 0x000fe20008000000 */
[----:B------:R-:W-:Y:S01]  /*b4b0*/  LOP3.LUT R62, R173, R62, RZ, 0x3c, !PT ;  /* 0x0000003ead3e7212 */ /* 0x000fe200078e3cff */
[----:B------:R-:W2:Y:S01]  /*b4c0*/  LDC R76, c[0x0][0xbe8] ;  /* 0x0002fa00ff4c7b82 */ /* 0x000ea20000000800 */
[----:B------:R-:W-:Y:S02]  /*b4d0*/  SHF.R.U64 R95, R165, 0x3, RZ ;  /* 0x00000003a55f7819 */ /* 0x000fe400000012ff */
[----:B------:R-:W-:-:S02]  /*b4e0*/  MOV R30, R30 ;  /* 0x0000001e001e7202 */ /* 0x000fc40000000f00 */
[----:B------:R-:W-:Y:S02]  /*b4f0*/  F2FP.BF16.F32.PACK_AB R82, R85, R84 ;  /* 0x000000545552723e */ /* 0x000fe400000010ff */
[----:B------:R-:W-:Y:S01]  /*b500*/  LOP3.LUT R70, R175, R70, RZ, 0x3c, !PT ;  /* 0x00000046af467212 */ /* 0x000fe200078e3cff */
[----:B------:R-:W-:Y:S01]  /*b510*/  UIMAD.WIDE UR12, UR11, 0x4, UR12 ;  /* 0x000000040b0c78a5 */ /* 0x000fe2000f8e020c */
[----:B------:R-:W-:Y:S01]  /*b520*/  MOV R38, R38 ;  /* 0x0000002600267202 */ /* 0x000fe20000000f00 */
[----:B------:R1:W-:Y:S01]  /*b530*/  STSM.16.M88.4 [R30], R80 ;  /* 0x000000501e007844 */ /* 0x0003e20000000200 */
[----:B------:R-:W-:Y:S02]  /*b540*/  F2FP.BF16.F32.PACK_AB R84, R89, R88 ;  /* 0x000000585954723e */ /* 0x000fe400000010ff */
[----:B------:R-:W-:Y:S02]  /*b550*/  F2FP.BF16.F32.PACK_AB R85, R91, R90 ;  /* 0x0000005a5b55723e */ /* 0x000fe400000010ff */
[----:B------:R-:W-:-:S02]  /*b560*/  F2FP.BF16.F32.PACK_AB R86, R93, R92 ;  /* 0x0000005c5d56723e */ /* 0x000fc400000010ff */
[----:B------:R-:W-:Y:S02]  /*b570*/  F2FP.BF16.F32.PACK_AB R97, R99, R98 ;  /* 0x000000626361723e */ /* 0x000fe400000010ff */
[----:B------:R-:W-:Y:S01]  /*b580*/  LOP3.LUT R78, R29, R4, RZ, 0x3c, !PT ;  /* 0x000000041d4e7212 */ /* 0x000fe200078e3cff */
[----:B------:R1:W-:Y:S01]  /*b590*/  STSM.16.M88.4 [R38], R84 ;  /* 0x0000005426007844 */ /* 0x0003e20000000200 */
[----:B------:R-:W-:Y:S02]  /*b5a0*/  MOV R46, R46 ;  /* 0x0000002e002e7202 */ /* 0x000fe40000000f00 */
[----:B------:R-:W-:Y:S02]  /*b5b0*/  F2FP.BF16.F32.PACK_AB R98, R101, R100 ;  /* 0x000000646562723e */ /* 0x000fe400000010ff */
[----:B------:R-:W-:Y:S02]  /*b5c0*/  F2FP.BF16.F32.PACK_AB R99, R103, R102 ;  /* 0x000000666763723e */ /* 0x000fe400000010ff */
[----:B------:R-:W-:-:S02]  /*b5d0*/  F2FP.BF16.F32.PACK_AB R105, R107, R106 ;  /* 0x0000006a6b69723e */ /* 0x000fc400000010ff */
[----:B------:R-:W-:Y:S01]  /*b5e0*/  LOP3.LUT R4, R28, R167, RZ, 0x3c, !PT ;  /* 0x000000a71c047212 */ /* 0x000fe200078e3cff */
[----:B------:R1:W-:Y:S01]  /*b5f0*/  STSM.16.M88.4 [R46], R96 ;  /* 0x000000602e007844 */ /* 0x0003e20000000200 */
[----:B------:R-:W-:Y:S02]  /*b600*/  MOV R54, R54 ;  /* 0x0000003600367202 */ /* 0x000fe40000000f00 */
[----:B------:R-:W-:Y:S02]  /*b610*/  F2FP.BF16.F32.PACK_AB R106, R109, R108 ;  /* 0x0000006c6d6a723e */ /* 0x000fe400000010ff */
[----:B------:R-:W-:Y:S02]  /*b620*/  F2FP.BF16.F32.PACK_AB R107, R111, R110 ;  /* 0x0000006e6f6b723e */ /* 0x000fe400000010ff */
[----:B------:R-:W-:Y:S02]  /*b630*/  F2FP.BF16.F32.PACK_AB R113, R115, R114 ;  /* 0x000000727371723e */ /* 0x000fe400000010ff */
[----:B------:R-:W-:Y:S01]  /*b640*/  LOP3.LUT R6, R95, R6, RZ, 0x3c, !PT ;  /* 0x000000065f067212 */ /* 0x000fe200078e3cff */
[----:B------:R1:W-:Y:S01]  /*b650*/  STSM.16.M88.4 [R54], R104 ;  /* 0x0000006836007844 */ /* 0x0003e20000000200 */
[----:B------:R-:W-:-:S02]  /*b660*/  MOV R62, R62 ;  /* 0x0000003e003e7202 */ /* 0x000fc40000000f00 */
[----:B------:R-:W-:Y:S02]  /*b670*/  F2FP.BF16.F32.PACK_AB R114, R117, R116 ;  /* 0x000000747572723e */ /* 0x000fe400000010ff */
[----:B------:R-:W-:Y:S02]  /*b680*/  F2FP.BF16.F32.PACK_AB R115, R119, R118 ;  /* 0x000000767773723e */ /* 0x000fe400000010ff */
[----:B------:R-:W-:Y:S02]  /*b690*/  F2FP.BF16.F32.PACK_AB R121, R123, R122 ;  /* 0x0000007a7b79723e */ /* 0x000fe400000010ff */
[----:B------:R-:W-:Y:S01]  /*b6a0*/  MOV R70, R70 ;  /* 0x0000004600467202 */ /* 0x000fe20000000f00 */
[----:B------:R1:W-:Y:S01]  /*b6b0*/  STSM.16.M88.4 [R62], R112 ;  /* 0x000000703e007844 */ /* 0x0003e20000000200 */
[----:B------:R-:W-:Y:S02]  /*b6c0*/  F2FP.BF16.F32.PACK_AB R122, R125, R124 ;  /* 0x0000007c7d7a723e */ /* 0x000fe400000010ff */
[----:B------:R-:W-:-:S02]  /*b6d0*/  F2FP.BF16.F32.PACK_AB R123, R127, R126 ;  /* 0x0000007e7f7b723e */ /* 0x000fc400000010ff */
[----:B------:R-:W-:Y:S02]  /*b6e0*/  F2FP.BF16.F32.PACK_AB R129, R131, R130 ;  /* 0x000000828381723e */ /* 0x000fe400000010ff */
[----:B------:R-:W-:Y:S01]  /*b6f0*/  MOV R78, R78 ;  /* 0x0000004e004e7202 */ /* 0x000fe20000000f00 */
[----:B------:R1:W-:Y:S01]  /*b700*/  STSM.16.M88.4 [R70], R120 ;  /* 0x0000007846007844 */ /* 0x0003e20000000200 */
[----:B------:R-:W-:Y:S02]  /*b710*/  F2FP.BF16.F32.PACK_AB R130, R133, R132 ;  /* 0x000000848582723e */ /* 0x000fe400000010ff */
[----:B------:R-:W-:Y:S02]  /*b720*/  F2FP.BF16.F32.PACK_AB R131, R135, R134 ;  /* 0x000000868783723e */ /* 0x000fe400000010ff */
[----:B------:R-:W-:Y:S02]  /*b730*/  F2FP.BF16.F32.PACK_AB R137, R139, R138 ;  /* 0x0000008a8b89723e */ /* 0x000fe400000010ff */
[----:B------:R-:W-:Y:S01]  /*b740*/  MOV R8, R4 ;  /* 0x0000000400087202 */ /* 0x000fe20000000f00 */
[----:B------:R1:W-:Y:S01]  /*b750*/  STSM.16.M88.4 [R78], R128 ;  /* 0x000000804e007844 */ /* 0x0003e20000000200 */
[----:B------:R-:W-:Y:S01]  /*b760*/  F2FP.BF16.F32.PACK_AB R138, R141, R140 ;  /* 0x0000008c8d8a723e */ /* 0x000fe200000010ff */
[----:B------:R-:W-:Y:S01]  /*b770*/  IMAD.U32 R4, RZ, RZ, UR12 ;  /* 0x0000000cff047e24 */ /* 0x000fe2000f8e00ff */
[----:B------:R-:W-:Y:S01]  /*b780*/  F2FP.BF16.F32.PACK_AB R139, R143, R142 ;  /* 0x0000008e8f8b723e */ /* 0x000fe200000010ff */
[----:B------:R-:W-:Y:S01]  /*b790*/  IMAD.U32 R5, RZ, RZ, UR13 ;  /* 0x0000000dff057e24 */ /* 0x000fe2000f8e00ff */
[----:B------:R-:W-:Y:S01]  /*b7a0*/  F2FP.BF16.F32.PACK_AB R145, R147, R146 ;  /* 0x000000929391723e */ /* 0x000fe200000010ff */
[----:B------:R-:W-:Y:S01]  /*b7b0*/  ULDC.64 UR12, c[0x0][0xc08] ;  /* 0x00030200000c7ab9 */ /* 0x000fe20000000a00 */
[----:B------:R-:W-:Y:S01]  /*b7c0*/  MOV R6, R6 ;  /* 0x0000000600067202 */ /* 0x000fe20000000f00 */
[----:B------:R1:W-:Y:S01]  /*b7d0*/  STSM.16.M88.4 [R8], R136 ;  /* 0x0000008808007844 */ /* 0x0003e20000000200 */
[----:B------:R-:W-:-:S02]  /*b7e0*/  F2FP.BF16.F32.PACK_AB R146, R149, R148 ;  /* 0x000000949592723e */ /* 0x000fc400000010ff */
[----:B------:R-:W-:Y:S02]  /*b7f0*/  F2FP.BF16.F32.PACK_AB R147, R151, R150 ;  /* 0x000000969793723e */ /* 0x000fe400000010ff */
[----:B------:R-:W-:-:S03]  /*b800*/  PLOP3.LUT P0, PT, PT, PT, UP0, 0x80, 0x0 ;  /* 0x000000000000781c */ /* 0x000fc60003f0f008 */
[----:B------:R1:W-:Y:S01]  /*b810*/  STSM.16.M88.4 [R6], R144 ;  /* 0x0000009006007844 */ /* 0x0003e20000000200 */
[----:B------:R-:W-:Y:S09]  /*b820*/  BAR.SYNC.DEFER_BLOCKING 0x1, 0x100 ;  /* 0x0044000000007b1d */ /* 0x000ff20000010000 */
[----:B------:R-:W3:Y:S01]  /*b830*/  @P0 LDG.E R3, desc[UR36][R4.64] ;  /* 0x0000002404030981 */ /* 0x000ee2000c1e1900 */
[----:B------:R-:W-:Y:S01]  /*b840*/  UISETP.NE.U32.AND UP1, UPT, UR12, URZ, UPT ;  /* 0x0000003f0c00728c */ /* 0x000fe2000bf25070 */
[----:B--2---:R-:W-:-:S03]  /*b850*/  ISETP.NE.AND P1, PT, R76, 0x1, PT ;  /* 0x000000014c00780c */ /* 0x004fc60003f25270 */
[----:B------:R-:W-:-:S06]  /*b860*/  UISETP.NE.AND.EX UP1, UPT, UR13, URZ, UPT, UP1 ;  /* 0x0000003f0d00728c */ /* 0x000fcc000bf25310 */
[----:B------:R-:W-:-:S04]  /*b870*/  PLOP3.LUT P2, PT, PT, PT, UP1, 0x80, 0x0 ;  /* 0x000000000000781c */ /* 0x000fc80003f4f018 */
[----:B------:R-:W2:Y:S01]  /*b880*/  @P1 LDC R7, c[0x0][0xbec] ;  /* 0x0002fb00ff071b82 */ /* 0x000ea20000000800 */
[----:B------:R-:W-:-:S04]  /*b890*/  @UP1 ULEA UR12, UP2, UR11, UR12, 0x2 ;  /* 0x0000000c0b0c1291 */ /* 0x000fc8000f84103f */
[----:B------:R-:W-:Y:S02]  /*b8a0*/  @UP1 ULEA.HI.X UR13, UR11, UR13, UR14, 0x2, UP2 ;  /* 0x0000000d0b0d1291 */ /* 0x000fe400090f140e */
[----:B0-----:R-:W-:Y:S01]  /*b8b0*/  IMAD.U32 R10, RZ, RZ, UR12 ;  /* 0x0000000cff0a7e24 */ /* 0x001fe2000f8e00ff */
[----:B------:R-:W-:Y:S01]  /*b8c0*/  ULDC UR11, c[0x0][0xa88] ;  /* 0x0002a200000b7ab9 */ /* 0x000fe20000000800 */
[----:B------:R-:W0:Y:S02]  /*b8d0*/  @P1 LDC R9, c[0x0][0xbf0] ;  /* 0x0002fc00ff091b82 */ /* 0x000e240000000800 */
[----:B------:R-:W-:Y:S02]  /*b8e0*/  MOV R11, UR13 ;  /* 0x0000000d000b7c02 */ /* 0x000fe40008000f00 */
[----:B---3--:R-:W-:Y:S01]  /*b8f0*/  @P0 R2UR UR4, R3 ;  /* 0x00000000030402ca */ /* 0x008fe200000e0000 */
[----:B------:R-:W-:-:S06]  /*b900*/  IMAD.U32 R3, RZ, RZ, UR11 ;  /* 0x0000000bff037e24 */ /* 0x000fcc000f8e00ff */
[----:B------:R1:W5:Y:S01]  /*b910*/  @P2 LDG.E R3, desc[UR36][R10.64] ;  /* 0x000000240a032981 */ /* 0x000362000c1e1900 */
[----:B0-2---:R-:W-:Y:S07]  /*b920*/  @P2 BRA `(.L_x_211) ;  /* 0x0000000000102947 */ /* 0x005fee0003800000 */
[----:B------:R-:W-:Y:S05]  /*b930*/  @!P0 BRA `(.L_x_211) ;  /* 0x00000000000c8947 */ /* 0x000fea0003800000 */
[----:B-1----:R-:W2:Y:S04]  /*b940*/  LDG.E R6, desc[UR36][R4.64] ;  /* 0x0000002404067981 */ /* 0x002ea8000c1e1900 */
[----:B-----5:R-:W2:Y:S02]  /*b950*/  LDG.E R3, desc[UR36][R4.64+0x4] ;  /* 0x0000042404037981 */ /* 0x020ea4000c1e1900 */
[----:B--2---:R-:W-:-:S07]  /*b960*/  IMAD.IADD R3, R3, 0x1, -R6 ;  /* 0x0000000103037824 */ /* 0x004fce00078e0a06 */
.L_x_211:
[----:B------:R-:W-:Y:S01]  /*b970*/  R2UR UR22, R214 ;  /* 0x00000000d61672ca */ /* 0x000fe200000e0000 */
[----:B------:R-:W-:Y:S01]  /*b980*/  ULDC.64 UR16, c[0x0][0xb90] ;  /* 0x0002e40000107ab9 */ /* 0x000fe20000000a00 */
[----:B------:R-:W-:Y:S01]  /*b990*/  R2UR UR21, R216 ;  /* 0x00000000d81572ca */ /* 0x000fe200000e0000 */
[----:B------:R-:W-:Y:S01]  /*b9a0*/  USHF.R.S32.HI UR13, URZ, 0x1f, UR4 ;  /* 0x0000001f3f0d7899 */ /* 0x000fe20008011404 */
[----:B------:R-:W-:Y:S01]  /*b9b0*/  R2UR UR20, R217 ;  /* 0x00000000d91472ca */ /* 0x000fe200000e0000 */
[----:B------:R-:W-:Y:S01]  /*b9c0*/  UMOV UR12, UR4 ;  /* 0x00000004000c7c82 */ /* 0x000fe20008000000 */
[----:B------:R-:W-:Y:S01]  /*b9d0*/  R2UR UR19, R215 ;  /* 0x00000000d71372ca */ /* 0x000fe200000e0000 */
[----:B-----5:R-:W-:-:S06]  /*b9e0*/  IMAD R79, R3, R76, RZ ;  /* 0x0000004c034f7224 */ /* 0x020fcc00078e02ff */
[----:B------:R-:W-:Y:S02]  /*b9f0*/  USHF.R.S32.HI UR18, URZ, 0x1f, UR22 ;  /* 0x0000001f3f127899 */ /* 0x000fe40008011416 */
[----:B------:R-:W-:Y:S01]  /*ba00*/  IMAD.U32 R5, RZ, RZ, UR21 ;  /* 0x00000015ff057e24 */ /* 0x000fe2000f8e00ff */
[----:B------:R-:W-:Y:S02]  /*ba10*/  UIMAD.WIDE.U32 UR14, UR22, UR16, UR12 ;  /* 0x00000010160e72a5 */ /* 0x000fe4000f8e000c */
[----:B------:R-:W-:Y:S01]  /*ba20*/  UIMAD UR11, UR18, UR16, URZ ;  /* 0x00000010120b72a4 */ /* 0x000fe2000f8e023f */
[----:B-1----:R-:W-:Y:S01]  /*ba30*/  IMAD R8, R5, 0x80, R224 ;  /* 0x0000008005087824 */ /* 0x002fe200078e02e0 */
[----:B------:R-:W-:Y:S01]  /*ba40*/  USEL UR20, UR20, URZ, !UP0 ;  /* 0x0000003f14147287 */ /* 0x000fe2000c000000 */
[----:B------:R-:W-:Y:S01]  /*ba50*/  IMAD.MOV.U32 R5, RZ, RZ, 0x2 ;  /* 0x00000002ff057424 */ /* 0x000fe200078e00ff */
[----:B------:R-:W-:Y:S01]  /*ba60*/  UIMAD UR11, UR22, UR17, UR11 ;  /* 0x00000011160b72a4 */ /* 0x000fe2000f8e020b */
[----:B------:R-:W-:Y:S01]  /*ba70*/  @P1 IMAD.HI.U32 R4, R8, R7, RZ ;  /* 0x0000000708041227 */ /* 0x000fe200078e00ff */
[----:B------:R-:W-:Y:S01]  /*ba80*/  USEL UR19, UR19, URZ, !UP0 ;  /* 0x0000003f13137287 */ /* 0x000fe2000c000000 */
[----:B------:R-:W-:-:S02]  /*ba90*/  ULDC.64 UR16, c[0x0][0xb98] ;  /* 0x0002e60000107ab9 */ /* 0x000fc40000000a00 */
[----:B------:R-:W-:Y:S01]  /*baa0*/  IMAD.MOV.U32 R6, RZ, RZ, R8 ;  /* 0x000000ffff067224 */ /* 0x000fe200078e0008 */
[----:B------:R-:W-:Y:S01]  /*bab0*/  UIADD3 UR15, UR15, UR11, URZ ;  /* 0x0000000b0f0f7290 */ /* 0x000fe2000fffe03f */
[----:B------:R-:W-:Y:S01]  /*bac0*/  @P1 SHF.R.U32.HI R6, RZ, R9, R4 ;  /* 0x00000009ff061219 */ /* 0x000fe20000011604 */
[----:B------:R-:W-:Y:S01]  /*bad0*/  UIMAD UR11, UR20, UR16, URZ ;  /* 0x00000010140b72a4 */ /* 0x000fe2000f8e023f */
[----:B------:R-:W-:Y:S01]  /*bae0*/  IMAD R4, R218, 0x40, R17 ;  /* 0x00000040da047824 */ /* 0x000fe200078e0211 */
[----:B------:R-:W-:Y:S01]  /*baf0*/  UIMAD.WIDE.U32 UR14, UR19, UR16, UR14 ;  /* 0x00000010130e72a5 */ /* 0x000fe2000f8e000e */
[--C-:B------:R-:W-:Y:S01]  /*bb00*/  SHF.R.S32.HI R7, RZ, 0x1f, R6.reuse ;  /* 0x0000001fff077819 */ /* 0x100fe20000011406 */
[----:B------:R-:W-:Y:S01]  /*bb10*/  UIMAD UR11, UR19, UR17, UR11 ;  /* 0x00000011130b72a4 */ /* 0x000fe2000f8e020b */
[----:B------:R-:W-:Y:S02]  /*bb20*/  IMAD.MOV R9, RZ, RZ, -R6 ;  /* 0x000000ffff097224 */ /* 0x000fe400078e0a06 */
[----:B------:R-:W-:Y:S01]  /*bb30*/  IMAD.WIDE R4, R4, R5, UR8 ;  /* 0x0000000804047e25 */ /* 0x000fe2000f8e0205 */
[----:B------:R-:W-:Y:S01]  /*bb40*/  IADD3 R6, P0, R6, UR14, RZ ;  /* 0x0000000e06067c10 */ /* 0x000fe2000ff1e0ff */
[----:B------:R-:W-:-:S02]  /*bb50*/  ULDC.64 UR8, c[0x0][0xb88] ;  /* 0x0002e20000087ab9 */ /* 0x000fc40000000a00 */
[----:B------:R-:W-:Y:S01]  /*bb60*/  IMAD R9, R76, R9, R8 ;  /* 0x000000094c097224 */ /* 0x000fe200078e0208 */
[----:B------:R-:W-:Y:S02]  /*bb70*/  MOV R8, UR11 ;  /* 0x0000000b00087c02 */ /* 0x000fe40008000f00 */
[C---:B------:R-:W-:Y:S02]  /*bb80*/  IADD3 R11, P5, R4.reuse, 0x1000, RZ ;  /* 0x00001000040b7810 */ /* 0x040fe40007fbe0ff */
[----:B------:R-:W-:Y:S01]  /*bb90*/  IADD3.X R7, R7, UR15, R8, P0, !PT ;  /* 0x0000000f07077c10 */ /* 0x000fe200087fe408 */
[----:B------:R-:W-:Y:S01]  /*bba0*/  ULDC.64 UR14, c[0x0][0xaa0] ;  /* 0x0002a800000e7ab9 */ /* 0x000fe20000000a00 */
[----:B------:R-:W-:Y:S02]  /*bbb0*/  LOP3.LUT R10, R11, 0x380, RZ, 0xc0, !PT ;  /* 0x000003800b0a7812 */ /* 0x000fe400078ec0ff */
[----:B------:R-:W-:Y:S01]  /*bbc0*/  SHF.R.S32.HI R8, RZ, 0x1f, R9 ;  /* 0x0000001fff087819 */ /* 0x000fe20000011409 */
[----:B------:R-:W-:Y:S01]  /*bbd0*/  IMAD.WIDE.U32 R6, R9, UR8, R6 ;  /* 0x0000000809067c25 */ /* 0x000fe2000f8e0006 */
[----:B------:R-:W-:-:S02]  /*bbe0*/  IADD3 R25, P0, R4, 0x3000, RZ ;  /* 0x0000300004197810 */ /* 0x000fc40007f1e0ff */
[----:B------:R-:W-:Y:S01]  /*bbf0*/  IADD3 R29, P3, R4, 0x4000, RZ ;  /* 0x00004000041d7810 */ /* 0x000fe20007f7e0ff */
[----:B------:R-:W-:Y:S01]  /*bc00*/  IMAD R14, R8, UR8, RZ ;  /* 0x00000008080e7c24 */ /* 0x000fe2000f8e02ff */
[----:B------:R-:W-:Y:S02]  /*bc10*/  SHF.R.U64 R10, R10, 0x3, RZ ;  /* 0x000000030a0a7819 */ /* 0x000fe400000012ff */
[----:B------:R-:W-:Y:S02]  /*bc20*/  LOP3.LUT R24, R25, 0x380, RZ, 0xc0, !PT ;  /* 0x0000038019187812 */ /* 0x000fe400078ec0ff */
[----:B------:R-:W-:Y:S02]  /*bc30*/  IADD3 R33, P2, R4, 0x5000, RZ ;  /* 0x0000500004217810 */ /* 0x000fe40007f5e0ff */
[----:B------:R-:W-:Y:S02]  /*bc40*/  LOP3.LUT R28, R29, 0x380, RZ, 0xc0, !PT ;  /* 0x000003801d1c7812 */ /* 0x000fe400078ec0ff */
[----:B------:R-:W-:Y:S01]  /*bc50*/  LOP3.LUT R8, R10, R11, RZ, 0x3c, !PT ;  /* 0x0000000b0a087212 */ /* 0x000fe200078e3cff */
[----:B------:R-:W-:Y:S01]  /*bc60*/  IMAD R11, R9, UR9, R14 ;  /* 0x00000009090b7c24 */ /* 0x000fe2000f8e020e */
[----:B------:R-:W-:Y:S01]  /*bc70*/  SHF.R.U64 R24, R24, 0x3, RZ ;  /* 0x0000000318187819 */ /* 0x000fe200000012ff */
[----:B------:R-:W-:Y:S01]  /*bc80*/  ULDC.64 UR8, c[0x0][0xb50] ;  /* 0x0002d40000087ab9 */ /* 0x000fe20000000a00 */
[----:B------:R-:W-:Y:S01]  /*bc90*/  LOP3.LUT R32, R33, 0x380, RZ, 0xc0, !PT ;  /* 0x0000038021207812 */ /* 0x000fe200078ec0ff */
[----:B------:R-:W-:Y:S01]  /*bca0*/  IMAD.IADD R7, R7, 0x1, R11 ;  /* 0x0000000107077824 */ /* 0x000fe200078e020b */
[----:B------:R-:W-:Y:S01]  /*bcb0*/  SHF.R.U64 R28, R28, 0x3, RZ ;  /* 0x000000031c1c7819 */ /* 0x000fe200000012ff */
[----:B------:R-:W-:Y:S01]  /*bcc0*/  IMAD.X R9, RZ, RZ, R5, P5 ;  /* 0x000000ffff097224 */ /* 0x000fe200028e0605 */
[----:B------:R-:W-:-:S02]  /*bcd0*/  LEA R11, P6, R6, UR8, 0x2 ;  /* 0x00000008060b7c11 */ /* 0x000fc4000f8c10ff */
[----:B------:R-:W-:Y:S01]  /*bce0*/  LOP3.LUT R24, R24, R25, RZ, 0x3c, !PT ;  /* 0x0000001918187212 */ /* 0x000fe200078e3cff */
[--C-:B------:R-:W-:Y:S01]  /*bcf0*/  IMAD.X R25, RZ, RZ, R5.reuse, P0 ;  /* 0x000000ffff197224 */ /* 0x100fe200000e0605 */
[----:B------:R-:W-:Y:S01]  /*bd00*/  SHF.R.U64 R32, R32, 0x3, RZ ;  /* 0x0000000320207819 */ /* 0x000fe200000012ff */
[----:B------:R-:W-:Y:S01]  /*bd10*/  SHFL.IDX PT, R18, R11, RZ, 0x1c1f ;  /* 0x001c1fff0b127589 */ /* 0x000fe200000e0000 */
[----:B------:R-:W-:Y:S01]  /*bd20*/  LOP3.LUT R28, R28, R29, RZ, 0x3c, !PT ;  /* 0x0000001d1c1c7212 */ /* 0x000fe200078e3cff */
[----:B------:R-:W-:Y:S01]  /*bd30*/  IMAD.X R29, RZ, RZ, R5, P3 ;  /* 0x000000ffff1d7224 */ /* 0x000fe200018e0605 */
[C---:B------:R-:W-:Y:S01]  /*bd40*/  IADD3 R57, P0, R4.reuse, 0x9000, RZ ;  /* 0x0000900004397810 */ /* 0x040fe20007f1e0ff */
[----:B------:R-:W-:Y:S01]  /*bd50*/  SHFL.IDX PT, R20, R11, 0x1, 0x1c1f ;  /* 0x003c1f000b147f89 */ /* 0x000fe200000e0000 */
[----:B------:R-:W-:Y:S02]  /*bd60*/  IADD3 R45, P3, R4, 0xa000, RZ ;  /* 0x0000a000042d7810 */ /* 0x000fe40007f7e0ff */
[----:B------:R-:W-:Y:S01]  /*bd70*/  LEA.HI.X R14, R6, UR9, R7, 0x2, P6 ;  /* 0x00000009060e7c11 */ /* 0x000fe2000b0f1407 */
[----:B------:R-:W-:Y:S01]  /*bd80*/  IMAD.U32 R7, RZ, RZ, UR21 ;  /* 0x00000015ff077e24 */ /* 0x000fe2000f8e00ff */
[----:B------:R-:W-:Y:S01]  /*bd90*/  LOP3.LUT R32, R32, R33, RZ, 0x3c, !PT ;  /* 0x0000002120207212 */ /* 0x000fe200078e3cff */
[----:B------:R-:W-:Y:S01]  /*bda0*/  IMAD.X R33, RZ, RZ, R5, P2 ;  /* 0x000000ffff217224 */ /* 0x000fe200010e0605 */
[----:B------:R-:W-:Y:S01]  /*bdb0*/  LOP3.LUT R56, R57, 0x380, RZ, 0xc0, !PT ;  /* 0x0000038039387812 */ /* 0x000fe200078ec0ff */
[----:B------:R-:W0:Y:S01]  /*bdc0*/  SHFL.IDX PT, R19, R14, RZ, 0x1c1f ;  /* 0x001c1fff0e137589 */ /* 0x000e2200000e0000 */
[----:B------:R-:W-:Y:S01]  /*bdd0*/  IADD3 R49, P2, R4, 0xb000, RZ ;  /* 0x0000b00004317810 */ /* 0x000fe20007f5e0ff */
[----:B------:R-:W-:Y:S01]  /*bde0*/  IMAD R26, R7, 0x80, R222 ;  /* 0x00000080071a7824 */ /* 0x000fe200078e02de */
[----:B------:R-:W-:Y:S01]  /*bdf0*/  LOP3.LUT R44, R45, 0x380, RZ, 0xc0, !PT ;  /* 0x000003802d2c7812 */ /* 0x000fe200078ec0ff */
[----:B------:R-:W1:Y:S01]  /*be00*/  SHFL.IDX PT, R21, R14, 0x1, 0x1c1f ;  /* 0x003c1f000e157f89 */ /* 0x000e6200000e0000 */
[----:B------:R-:W-:Y:S01]  /*be10*/  SHF.R.U64 R56, R56, 0x3, RZ ;  /* 0x0000000338387819 */ /* 0x000fe200000012ff */
[----:B------:R-:W-:Y:S01]  /*be20*/  VIADD R6, R26, 0x8 ;  /* 0x000000081a067836 */ /* 0x000fe20000000000 */
[----:B------:R-:W-:-:S02]  /*be30*/  LOP3.LUT R48, R49, 0x380, RZ, 0xc0, !PT ;  /* 0x0000038031307812 */ /* 0x000fc400078ec0ff */
[----:B------:R-:W-:Y:S02]  /*be40*/  SHF.R.U64 R44, R44, 0x3, RZ ;  /* 0x000000032c2c7819 */ /* 0x000fe400000012ff */
[----:B------:R-:W-:Y:S01]  /*be50*/  LOP3.LUT R56, R56, R57, RZ, 0x3c, !PT ;  /* 0x0000003938387212 */ /* 0x000fe200078e3cff */
[--C-:B------:R-:W-:Y:S01]  /*be60*/  IMAD.X R57, RZ, RZ, R5.reuse, P0 ;  /* 0x000000ffff397224 */ /* 0x100fe200000e0605 */
[----:B------:R-:W-:Y:S02]  /*be70*/  SHF.R.U64 R48, R48, 0x3, RZ ;  /* 0x0000000330307819 */ /* 0x000fe400000012ff */
[----:B------:R-:W-:Y:S01]  /*be80*/  LOP3.LUT R44, R44, R45, RZ, 0x3c, !PT ;  /* 0x0000002d2c2c7212 */ /* 0x000fe200078e3cff */
[----:B------:R-:W-:Y:S01]  /*be90*/  IMAD.X R45, RZ, RZ, R5, P3 ;  /* 0x000000ffff2d7224 */ /* 0x000fe200018e0605 */
[----:B------:R-:W-:Y:S02]  /*bea0*/  LOP3.LUT P0, RZ, R220, 0x3, RZ, 0xc0, !PT ;  /* 0x00000003dcff7812 */ /* 0x000fe4000780c0ff */
[----:B------:R-:W-:-:S02]  /*beb0*/  IADD3 R10, P3, R4, 0xf000, RZ ;  /* 0x0000f000040a7810 */ /* 0x000fc40007f7e0ff */
[----:B------:R-:W-:Y:S01]  /*bec0*/  LOP3.LUT R48, R48, R49, RZ, 0x3c, !PT ;  /* 0x0000003130307212 */ /* 0x000fe200078e3cff */
[--C-:B------:R-:W-:Y:S01]  /*bed0*/  IMAD.X R49, RZ, RZ, R5.reuse, P2 ;  /* 0x000000ffff317224 */ /* 0x100fe200010e0605 */
[-C--:B------:R-:W-:Y:S02]  /*bee0*/  ISETP.GE.OR P2, PT, R26, R79.reuse, P0 ;  /* 0x0000004f1a00720c */ /* 0x080fe40000746670 */
[----:B------:R-:W-:Y:S01]  /*bef0*/  IADD3 R13, P4, R4, 0x2000, RZ ;  /* 0x00002000040d7810 */ /* 0x000fe20007f9e0ff */
[----:B------:R-:W-:Y:S01]  /*bf00*/  UIMAD UR11, UR13, UR14, URZ ;  /* 0x0000000e0d0b72a4 */ /* 0x000fe2000f8e023f */
[----:B------:R-:W-:Y:S02]  /*bf10*/  LOP3.LUT R3, R10, 0x380, RZ, 0xc0, !PT ;  /* 0x000003800a037812 */ /* 0x000fe400078ec0ff */
[----:B------:R-:W-:Y:S01]  /*bf20*/  IADD3 R41, P5, R4, 0x7000, RZ ;  /* 0x0000700004297810 */ /* 0x000fe20007fbe0ff */
[----:B------:R-:W-:Y:S01]  /*bf30*/  UIMAD.WIDE.U32 UR8, UR4, UR14, URZ ;  /* 0x0000000e040872a5 */ /* 0x000fe2000f8e003f */
[----:B------:R-:W-:Y:S01]  /*bf40*/  ISETP.GE.OR P0, PT, R6, R79, P0 ;  /* 0x0000004f0600720c */ /* 0x000fe20000706670 */
[----:B------:R-:W-:Y:S01]  /*bf50*/  ULDC.64 UR12, c[0x0][0xae8] ;  /* 0x0002ba00000c7ab9 */ /* 0x000fe20000000a00 */
[----:B------:R-:W-:Y:S01]  /*bf60*/  SHF.R.U64 R3, R3, 0x3, RZ ;  /* 0x0000000303037819 */ /* 0x000fe200000012ff */
[----:B------:R-:W-:Y:S01]  /*bf70*/  IMAD.X R53, RZ, RZ, R5, P3 ;  /* 0x000000ffff357224 */ /* 0x000fe200018e0605 */
[----:B------:R-:W-:Y:S01]  /*bf80*/  LOP3.LUT R12, R13, 0x380, RZ, 0xc0, !PT ;  /* 0x000003800d0c7812 */ /* 0x000fe200078ec0ff */
[----:B0-----:R0:W-:Y:S01]  /*bf90*/  @!P2 ST.E desc[UR36][R18.64], R0 ;  /* 0x000000001200a985 */ /* 0x0011e2000c101924 */
[----:B------:R-:W-:-:S02]  /*bfa0*/  LOP3.LUT R52, R3, R10, RZ, 0x3c, !PT ;  /* 0x0000000a03347212 */ /* 0x000fc400078e3cff */
[----:B------:R-:W2:Y:S01]  /*bfb0*/  @P1 LDC R3, c[0x0][0xbec] ;  /* 0x0002fb00ff031b82 */ /* 0x000ea20000000800 */
[----:B------:R-:W-:Y:S02]  /*bfc0*/  SHF.R.U64 R12, R12, 0x3, RZ ;  /* 0x000000030c0c7819 */ /* 0x000fe400000012ff */
[----:B------:R-:W-:Y:S02]  /*bfd0*/  IADD3 R37, P6, R4, 0x6000, RZ ;  /* 0x0000600004257810 */ /* 0x000fe40007fde0ff */
[----:B-1----:R1:W-:Y:S01]  /*bfe0*/  @!P0 ST.E desc[UR36][R20.64], R2 ;  /* 0x0000000214008985 */ /* 0x0023e2000c101924 */
[----:B------:R-:W-:Y:S01]  /*bff0*/  LOP3.LUT R12, R12, R13, RZ, 0x3c, !PT ;  /* 0x0000000d0c0c7212 */ /* 0x000fe200078e3cff */
[----:B------:R-:W-:Y:S01]  /*c000*/  IMAD.X R13, RZ, RZ, R5, P4 ;  /* 0x000000ffff0d7224 */ /* 0x000fe200020e0605 */
[----:B------:R-:W-:Y:S01]  /*c010*/  IADD3 R65, P4, R4, 0x8000, RZ ;  /* 0x0000800004417810 */ /* 0x000fe20007f9e0ff */
[----:B------:R-:W-:Y:S01]  /*c020*/  UIMAD UR11, UR4, UR15, UR11 ;  /* 0x0000000f040b72a4 */ /* 0x000fe2000f8e020b */
[----:B------:R-:W-:-:S02]  /*c030*/  LOP3.LUT R36, R37, 0x380, RZ, 0xc0, !PT ;  /* 0x0000038025247812 */ /* 0x000fc400078ec0ff */
[----:B------:R-:W-:Y:S01]  /*c040*/  LOP3.LUT R40, R41, 0x380, RZ, 0xc0, !PT ;  /* 0x0000038029287812 */ /* 0x000fe200078ec0ff */
[----:B0-----:R-:W-:Y:S01]  /*c050*/  IMAD R0, R213, 0x20, R218 ;  /* 0x00000020d5007824 */ /* 0x001fe200078e02da */
[----:B------:R-:W-:Y:S02]  /*c060*/  LOP3.LUT R64, R65, 0x380, RZ, 0xc0, !PT ;  /* 0x0000038041407812 */ /* 0x000fe400078ec0ff */
[----:B------:R-:W-:Y:S01]  /*c070*/  LOP3.LUT R7, R4, 0x380, RZ, 0xc0, !PT ;  /* 0x0000038004077812 */ /* 0x000fe200078ec0ff */
[----:B-1----:R-:W0:Y:S01]  /*c080*/  @P1 LDC R21, c[0x0][0xbf0] ;  /* 0x0002fc00ff151b82 */ /* 0x002e220000000800 */
[----:B------:R-:W-:Y:S01]  /*c090*/  SHF.R.U64 R36, R36, 0x3, RZ ;  /* 0x0000000324247819 */ /* 0x000fe200000012ff */
[----:B------:R-:W-:Y:S01]  /*c0a0*/  IMAD.U32 R19, RZ, RZ, UR21 ;  /* 0x00000015ff137e24 */ /* 0x000fe2000f8e00ff */
[----:B------:R-:W-:Y:S01]  /*c0b0*/  SHF.R.U64 R40, R40, 0x3, RZ ;  /* 0x0000000328287819 */ /* 0x000fe200000012ff */
[----:B------:R-:W-:Y:S01]  /*c0c0*/  UIADD3 UR9, UR9, UR11, URZ ;  /* 0x0000000b09097290 */ /* 0x000fe2000fffe03f */
[----:B------:R-:W-:Y:S01]  /*c0d0*/  SHF.R.U64 R64, R64, 0x3, RZ ;  /* 0x0000000340407819 */ /* 0x000fe200000012ff */
[----:B------:R-:W-:Y:S01]  /*c0e0*/  UIMAD UR4, UR18, UR12, URZ ;  /* 0x0000000c120472a4 */ /* 0x000fe2000f8e023f */
[----:B------:R-:W-:Y:S01]  /*c0f0*/  LOP3.LUT R36, R36, R37, RZ, 0x3c, !PT ;  /* 0x0000002524247212 */ /* 0x000fe200078e3cff */
[----:B------:R-:W-:Y:S01]  /*c100*/  IMAD R18, R19, 0x80, R0 ;  /* 0x0000008013127824 */ /* 0x000fe200078e0200 */
[----:B------:R-:W-:Y:S01]  /*c110*/  LOP3.LUT R40, R40, R41, RZ, 0x3c, !PT ;  /* 0x0000002928287212 */ /* 0x000fe200078e3cff */
[--C-:B------:R-:W-:Y:S01]  /*c120*/  IMAD.X R37, RZ, RZ, R5.reuse, P6 ;  /* 0x000000ffff257224 */ /* 0x100fe200030e0605 */
[----:B------:R-:W-:Y:S01]  /*c130*/  LOP3.LUT R64, R64, R65, RZ, 0x3c, !PT ;  /* 0x0000004140407212 */ /* 0x000fe200078e3cff */
[----:B------:R-:W-:Y:S01]  /*c140*/  IMAD.X R65, RZ, RZ, R5, P4 ;  /* 0x000000ffff417224 */ /* 0x000fe200020e0605 */
[----:B------:R-:W-:Y:S01]  /*c150*/  IADD3.X R41, RZ, R5, RZ, P5, !PT ;  /* 0x00000005ff297210 */ /* 0x000fe20002ffe4ff */
[----:B------:R-:W-:Y:S01]  /*c160*/  UIMAD UR4, UR22, UR13, UR4 ;  /* 0x0000000d160472a4 */ /* 0x000fe2000f8e0204 */
[C---:B------:R-:W-:Y:S01]  /*c170*/  IADD3 R73, P6, R4.reuse, 0xc000, RZ ;  /* 0x0000c00004497810 */ /* 0x040fe20007fde0ff */
[----:B------:R-:W-:Y:S01]  /*c180*/  UIMAD.WIDE.U32 UR8, UR22, UR12, UR8 ;  /* 0x0000000c160872a5 */ /* 0x000fe2000f8e0008 */
[----:B------:R-:W-:Y:S01]  /*c190*/  IADD3 R69, P5, R4, 0xd000, RZ ;  /* 0x0000d00004457810 */ /* 0x000fe20007fbe0ff */
[----:B--2---:R-:W-:Y:S01]  /*c1a0*/  @P1 IMAD.HI.U32 R0, R18, R3, RZ ;  /* 0x0000000312001227 */ /* 0x004fe200078e00ff */
[----:B------:R-:W-:Y:S01]  /*c1b0*/  IADD3 R61, P4, R4, 0xe000, RZ ;  /* 0x0000e000043d7810 */ /* 0x000fe20007f9e0ff */
[----:B------:R-:W-:Y:S01]  /*c1c0*/  ULDC.64 UR12, c[0x0][0xaf0] ;  /* 0x0002bc00000c7ab9 */ /* 0x000fe20000000a00 */
[----:B------:R-:W-:Y:S01]  /*c1d0*/  UIADD3 UR9, UR9, UR4, URZ ;  /* 0x0000000409097290 */ /* 0x000fe2000fffe03f */
[----:B------:R-:W-:Y:S01]  /*c1e0*/  LOP3.LUT R72, R73, 0x380, RZ, 0xc0, !PT ;  /* 0x0000038049487812 */ /* 0x000fe200078ec0ff */
[----:B------:R-:W-:Y:S01]  /*c1f0*/  UIMAD UR4, UR20, UR12, URZ ;  /* 0x0000000c140472a4 */ /* 0x000fe2000f8e023f */
[----:B------:R-:W-:Y:S01]  /*c200*/  LOP3.LUT R68, R69, 0x380, RZ, 0xc0, !PT ;  /* 0x0000038045447812 */ /* 0x000fe200078ec0ff */
[----:B------:R-:W-:Y:S01]  /*c210*/  IMAD.MOV.U32 R19, RZ, RZ, R18 ;  /* 0x000000ffff137224 */ /* 0x000fe200078e0012 */
[----:B------:R-:W-:Y:S01]  /*c220*/  LOP3.LUT R60, R61, 0x380, RZ, 0xc0, !PT ;  /* 0x000003803d3c7812 */ /* 0x000fe200078ec0ff */
[----:B------:R-:W-:Y:S01]  /*c230*/  UIMAD.WIDE.U32 UR8, UR19, UR12, UR8 ;  /* 0x0000000c130872a5 */ /* 0x000fe2000f8e0008 */
[----:B0-----:R-:W-:Y:S01]  /*c240*/  @P1 SHF.R.U32.HI R19, RZ, R21, R0 ;  /* 0x00000015ff131219 */ /* 0x001fe20000011600 */
[----:B------:R-:W-:Y:S01]  /*c250*/  UIMAD UR4, UR19, UR13, UR4 ;  /* 0x0000000d130472a4 */ /* 0x000fe2000f8e0204 */
[----:B------:R-:W-:Y:S01]  /*c260*/  SHF.R.U64 R72, R72, 0x3, RZ ;  /* 0x0000000348487819 */ /* 0x000fe200000012ff */
[----:B------:R-:W5:Y:S01]  /*c270*/  LD.E.128 R8, desc[UR36][R8.64] ;  /* 0x0000002408087980 */ /* 0x000f62000c101d00 */
[----:B------:R-:W-:-:S02]  /*c280*/  SHF.R.U64 R68, R68, 0x3, RZ ;  /* 0x0000000344447819 */ /* 0x000fc400000012ff */
[----:B------:R-:W-:Y:S01]  /*c290*/  SHF.R.U64 R60, R60, 0x3, RZ ;  /* 0x000000033c3c7819 */ /* 0x000fe200000012ff */
[----:B------:R-:W5:Y:S01]  /*c2a0*/  LD.E.128 R12, desc[UR36][R12.64] ;  /* 0x000000240c0c7980 */ /* 0x000f62000c101d00 */
[----:B------:R-:W-:Y:S01]  /*c2b0*/  SHF.R.U64 R7, R7, 0x3, RZ ;  /* 0x0000000307077819 */ /* 0x000fe200000012ff */
[----:B------:R-:W-:Y:S01]  /*c2c0*/  UIADD3 UR4, UR9, UR4, URZ ;  /* 0x0000000409047290 */ /* 0x000fe2000fffe03f */
[--C-:B------:R-:W-:Y:S01]  /*c2d0*/  SHF.R.S32.HI R0, RZ, 0x1f, R19.reuse ;  /* 0x0000001fff007819 */ /* 0x100fe20000011413 */
[----:B------:R-:W-:Y:S01]  /*c2e0*/  IMAD.MOV R21, RZ, RZ, -R19 ;  /* 0x000000ffff157224 */ /* 0x000fe200078e0a13 */
[----:B------:R-:W-:Y:S01]  /*c2f0*/  LOP3.LUT R72, R72, R73, RZ, 0x3c, !PT ;  /* 0x0000004948487212 */ /* 0x000fe200078e3cff */
[----:B------:R-:W-:Y:S01]  /*c300*/  IMAD.U32 R3, RZ, RZ, UR9 ;  /* 0x00000009ff037e24 */ /* 0x000fe2000f8e00ff */
[----:B------:R-:W-:Y:S01]  /*c310*/  LOP3.LUT R68, R68, R69, RZ, 0x3c, !PT ;  /* 0x0000004544447212 */ /* 0x000fe200078e3cff */
[--C-:B------:R-:W-:Y:S01]  /*c320*/  IMAD.X R69, RZ, RZ, R5.reuse, P5 ;  /* 0x000000ffff457224 */ /* 0x100fe200028e0605 */
[----:B------:R-:W-:Y:S01]  /*c330*/  LOP3.LUT R60, R60, R61, RZ, 0x3c, !PT ;  /* 0x0000003d3c3c7212 */ /* 0x000fe200078e3cff */
[----:B------:R-:W-:Y:S01]  /*c340*/  IMAD.X R61, RZ, RZ, R5, P4 ;  /* 0x000000ffff3d7224 */ /* 0x000fe200020e0605 */
[----:B------:R-:W-:Y:S01]  /*c350*/  IADD3.X R73, RZ, R5, RZ, P6, !PT ;  /* 0x00000005ff497210 */ /* 0x000fe200037fe4ff */
[----:B------:R-:W5:Y:S01]  /*c360*/  LD.E.128 R24, desc[UR36][R24.64] ;  /* 0x0000002418187980 */ /* 0x000f62000c101d00 */
[----:B------:R-:W-:-:S02]  /*c370*/  LOP3.LUT R4, R7, R4, RZ, 0x3c, !PT ;  /* 0x0000000407047212 */ /* 0x000fc400078e3cff */
[----:B------:R-:W-:Y:S01]  /*c380*/  MOV R2, UR8 ;  /* 0x0000000800027c02 */ /* 0x000fe20008000f00 */
[----:B------:R-:W-:Y:S01]  /*c390*/  ULDC.64 UR8, c[0x0][0xae0] ;  /* 0x0002b80000087ab9 */ /* 0x000fe20000000a00 */
[----:B------:R-:W-:Y:S01]  /*c3a0*/  IMAD R21, R76, R21, R18 ;  /* 0x000000154c157224 */ /* 0x000fe200078e0212 */
[----:B------:R-:W5:Y:S01]  /*c3b0*/  LD.E.128 R28, desc[UR36][R28.64] ;  /* 0x000000241c1c7980 */ /* 0x000f62000c101d00 */
[----:B------:R-:W-:Y:S02]  /*c3c0*/  IMAD R0, R0, UR8, RZ ;  /* 0x0000000800007c24 */ /* 0x000fe4000f8e02ff */
[----:B------:R-:W-:Y:S01]  /*c3d0*/  IMAD.U32 R3, RZ, RZ, UR4 ;  /* 0x00000004ff037e24 */ /* 0x000fe2000f8e00ff */
[----:B------:R-:W5:Y:S01]  /*c3e0*/  LD.E.128 R4, desc[UR36][R4.64] ;  /* 0x0000002404047980 */ /* 0x000f62000c101d00 */
[C---:B------:R-:W-:Y:S01]  /*c3f0*/  IMAD R77, R19.reuse, UR9, R0 ;  /* 0x00000009134d7c24 */ /* 0x040fe2000f8e0200 */
[----:B------:R-:W-:Y:S02]  /*c400*/  SHF.R.S32.HI R0, RZ, 0x1f, R21 ;  /* 0x0000001fff007819 */ /* 0x000fe40000011415 */
[----:B------:R-:W5:Y:S01]  /*c410*/  LD.E.128 R32, desc[UR36][R32.64] ;  /* 0x0000002420207980 */ /* 0x000f62000c101d00 */
[----:B------:R-:W-:Y:S01]  /*c420*/  IMAD.WIDE.U32 R2, R19, UR8, R2 ;  /* 0x0000000813027c25 */ /* 0x000fe2000f8e0002 */
[----:B------:R-:W-:-:S02]  /*c430*/  ULDC.64 UR8, c[0x0][0xad8] ;  /* 0x0002b60000087ab9 */ /* 0x000fc40000000a00 */
[----:B------:R-:W5:Y:S04]  /*c440*/  LD.E.128 R36, desc[UR36][R36.64] ;  /* 0x0000002424247980 */ /* 0x000f68000c101d00 */
        /* <DEDUP_REMOVED lines=8> */
[----:B------:R-:W5:Y:S01]  /*c4d0*/  LD.E.128 R52, desc[UR36][R52.64] ;  /* 0x0000002434347980 */ /* 0x000f62000c101d00 */
[----:B------:R-:W-:Y:S01]  /*c4e0*/  IMAD.U32 R81, RZ, RZ, UR21 ;  /* 0x00000015ff517e24 */ /* 0x000fe2000f8e00ff */
[----:B------:R-:W-:Y:S01]  /*c4f0*/  @!PT LDS RZ, [RZ] ;  /* 0x00000000fffff984 */ /* 0x000fe20000000800 */
[----:B------:R-:W-:Y:S01]  /*c500*/  @!PT LDS RZ, [RZ] ;  /* 0x00000000fffff984 */ /* 0x000fe20000000800 */
[----:B------:R-:W-:Y:S01]  /*c510*/  @!PT LDS RZ, [RZ] ;  /* 0x00000000fffff984 */ /* 0x000fe20000000800 */
[----:B------:R-:W-:Y:S01]  /*c520*/  @!PT LDS RZ, [RZ] ;  /* 0x00000000fffff984 */ /* 0x000fe20000000800 */
[----:B------:R0:W-:Y:S06]  /*c530*/  MEMBAR.ALL.CTA ;  /* 0x0000000000007992 */ /* 0x0001ec0000008000 */
[----:B0-----:R-:W0:Y:S01]  /*c540*/  FENCE.VIEW.ASYNC.S ;  /* 0x00000000000073c6 */ /* 0x001e220000000000 */
[----:B------:R-:W-:-:S02]  /*c550*/  IMAD.IADD R3, R3, 0x1, R77 ;  /* 0x0000000103037824 */ /* 0x000fc400078e024d */
[----:B------:R-:W-:Y:S02]  /*c560*/  IMAD R18, R0, UR8, RZ ;  /* 0x0000000800127c24 */ /* 0x000fe4000f8e02ff */
[----:B------:R-:W-:Y:S01]  /*c570*/  IMAD R82, R81, 0x80, R218 ;  /* 0x0000008051527824 */ /* 0x000fe200078e02da */
[----:B------:R-:W-:Y:S01]  /*c580*/  UIADD3 UR10, UR10, 0x38820, URZ ;  /* 0x000388200a0a7890 */ /* 0x000fe2000fffe03f */
[C---:B------:R-:W-:Y:S02]  /*c590*/  IMAD R19, R21.reuse, UR9, R18 ;  /* 0x0000000915137c24 */ /* 0x040fe4000f8e0212 */
[----:B------:R-:W-:Y:S01]  /*c5a0*/  IMAD.WIDE.U32 R2, R21, UR8, R2 ;  /* 0x0000000815027c25 */ /* 0x000fe2000f8e0002 */
[C---:B------:R-:W-:Y:S01]  /*c5b0*/  ISETP.GE.AND P2, PT, R82.reuse, R79, PT ;  /* 0x0000004f5200720c */ /* 0x040fe20003f46270 */
[----:B------:R-:W-:Y:S02]  /*c5c0*/  ULDC.64 UR8, c[0x0][0xa80] ;  /* 0x0002a00000087ab9 */ /* 0x000fe40000000a00 */
[----:B------:R-:W-:Y:S01]  /*c5d0*/  VIADD R0, R82, 0x20 ;  /* 0x0000002052007836 */ /* 0x000fe20000000000 */
[----:B------:R-:W-:Y:S01]  /*c5e0*/  LEA R78, P3, R2, UR8, 0x1 ;  /* 0x00000008024e7c11 */ /* 0x000fe2000f8608ff */
[----:B------:R-:W-:Y:S01]  /*c5f0*/  IMAD.IADD R3, R3, 0x1, R19 ;  /* 0x0000000103037824 */ /* 0x000fe200078e0213 */
[----:B------:R-:W-:-:S02]  /*c600*/  UPRMT UR10, URZ, 0x654, UR10 ;  /* 0x000006543f0a7896 */ /* 0x000fc4000800000a */
[-C--:B------:R-:W-:Y:S02]  /*c610*/  ISETP.GE.AND P1, PT, R0, R79.reuse, PT ;  /* 0x0000004f0000720c */ /* 0x080fe40003f26270 */
[----:B------:R-:W-:Y:S02]  /*c620*/  IADD3 R0, R82, 0x40, RZ ;  /* 0x0000004052007810 */ /* 0x000fe40007ffe0ff */
[----:B------:R-:W-:Y:S01]  /*c630*/  LEA.HI.X R80, R2, UR9, R3, 0x1, P3 ;  /* 0x0000000902507c11 */ /* 0x000fe200098f0c03 */
[----:B0-----:R0:W1:Y:S01]  /*c640*/  SHFL.IDX PT, R76, R78, RZ, 0x181f ;  /* 0x00181fff4e4c7589 */ /* 0x00106200000e0000 */
[----:B------:R-:W-:Y:S01]  /*c650*/  ISETP.GE.AND P0, PT, R0, R79, PT ;  /* 0x0000004f0000720c */ /* 0x000fe20003f06270 */
[----:B------:R-:W-:Y:S01]  /*c660*/  SYNCS.ARRIVE.TRANS64.RED.A1T0 RZ, [UR10], RZ ;  /* 0x000000ffffff79a7 */ /* 0x000fe2000810040a */
[----:B------:R-:W-:Y:S01]  /*c670*/  BSSY B1, `(.L_x_212) ;  /* 0x0000017000017945 */ /* 0x000fe20003800000 */
[----:B------:R0:W2:Y:S01]  /*c680*/  SHFL.IDX PT, R0, R80, RZ, 0x181f ;  /* 0x00181fff50007589 */ /* 0x0000a200000e0000 */
[----:B------:R-:W-:-:S02]  /*c690*/  SHF.R.S32.HI R83, RZ, 0x1f, R22 ;  /* 0x0000001fff537819 */ /* 0x000fc40000011416 */
[----:B------:R-:W-:Y:S02]  /*c6a0*/  SHF.R.S32.HI R84, RZ, 0x1f, R23 ;  /* 0x0000001fff547819 */ /* 0x000fe40000011417 */
[----:B------:R-:W-:Y:S01]  /*c6b0*/  SHF.R.S32.HI R85, RZ, 0x1f, R17 ;  /* 0x0000001fff557819 */ /* 0x000fe20000011411 */
[----:B------:R-:W-:Y:S06]  /*c6c0*/  @P2 BRA `(.L_x_213) ;  /* 0x0000000000442947 */ /* 0x000fec0003800000 */
[----:B------:R-:W-:Y:S02]  /*c6d0*/  ULDC UR4, c[0x0][0xac8] ;  /* 0x0002b20000047ab9 */ /* 0x000fe40000000800 */
[----:B------:R-:W-:Y:S02]  /*c6e0*/  ISETP.GE.AND P5, PT, R17, UR4, PT ;  /* 0x0000000411007c0c */ /* 0x000fe4000bfa6270 */
[----:B------:R-:W-:Y:S02]  /*c6f0*/  ISETP.GE.AND P4, PT, R23, UR4, PT ;  /* 0x0000000417007c0c */ /* 0x000fe4000bf86270 */
[----:B------:R-:W-:Y:S02]  /*c700*/  ISETP.GE.AND P3, PT, R22, UR4, PT ;  /* 0x0000000416007c0c */ /* 0x000fe4000bf66270 */
[----:B------:R-:W-:-:S07]  /*c710*/  ISETP.GE.AND P2, PT, R212, UR4, PT ;  /* 0x00000004d4007c0c */ /* 0x000fce000bf46270 */
[----:B-1----:R-:W-:-:S04]  /*c720*/  @!P5 LEA R2, P6, R17, R76, 0x1 ;  /* 0x0000004c1102d211 */ /* 0x002fc800078c08ff */
[----:B--2---:R-:W-:Y:S02]  /*c730*/  @!P5 LEA.HI.X R3, R17, R0, R85, 0x1, P6 ;  /* 0x000000001103d211 */ /* 0x004fe400030f0c55 */
[----:B------:R-:W-:-:S03]  /*c740*/  @!P4 LEA R18, P6, R23, R76, 0x1 ;  /* 0x0000004c1712c211 */ /* 0x000fc600078c08ff */
[----:B-----5:R3:W-:Y:S01]  /*c750*/  @!P5 ST.E.128 desc[UR36][R2.64], R4 ;  /* 0x000000040200d985 */ /* 0x0207e2000c101d24 */
[----:B------:R-:W-:Y:S02]  /*c760*/  @!P4 LEA.HI.X R19, R23, R0, R84, 0x1, P6 ;  /* 0x000000001713c211 */ /* 0x000fe400030f0c54 */
[----:B------:R-:W-:-:S03]  /*c770*/  @!P3 LEA R20, P6, R22, R76, 0x1 ;  /* 0x0000004c1614b211 */ /* 0x000fc600078c08ff */
[----:B------:R3:W-:Y:S01]  /*c780*/  @!P4 ST.E.128 desc[UR36][R18.64], R28 ;  /* 0x0000001c1200c985 */ /* 0x0007e2000c101d24 */
[----:B------:R-:W-:Y:S02]  /*c790*/  @!P3 LEA.HI.X R21, R22, R0, R83, 0x1, P6 ;  /* 0x000000001615b211 */ /* 0x000fe400030f0c53 */
[----:B------:R-:W-:-:S03]  /*c7a0*/  @!P2 LEA R76, P6, R212, R76, 0x1 ;  /* 0x0000004cd44ca211 */ /* 0x000fc600078c08ff */
[----:B------:R3:W-:Y:S01]  /*c7b0*/  @!P3 ST.E.128 desc[UR36][R20.64], R64 ;  /* 0x000000401400b985 */ /* 0x0007e2000c101d24 */
[----:B------:R-:W-:-:S05]  /*c7c0*/  @!P2 LEA.HI.X R77, R212, R0, R227, 0x1, P6 ;  /* 0x00000000d44da211 */ /* 0x000fca00030f0ce3 */
[----:B------:R3:W-:Y:S04]  /*c7d0*/  @!P2 ST.E.128 desc[UR36][R76.64], R72 ;  /* 0x000000484c00a985 */ /* 0x0007e8000c101d24 */
.L_x_213:
[----:B------:R-:W-:Y:S05]  /*c7e0*/  BSYNC B1 ;  /* 0x0000000000017941 */ /* 0x000fea0003800000 */
.L_x_212:
[----:B--2---:R2:W4:Y:S01]  /*c7f0*/  SHFL.IDX PT, R0, R80, 0x1, 0x181f ;  /* 0x00381f0050007f89 */ /* 0x00452200000e0000 */
[----:B------:R-:W-:Y:S03]  /*c800*/  BSSY B1, `(.L_x_214) ;  /* 0x0000014000017945 */ /* 0x000fe60003800000 */
[----:B---3--:R2:W3:Y:S01]  /*c810*/  SHFL.IDX PT, R18, R78, 0x1, 0x181f ;  /* 0x00381f004e127f89 */ /* 0x0084e200000e0000 */
[----:B------:R-:W-:Y:S05]  /*c820*/  @P1 BRA `(.L_x_215) ;  /* 0x0000000000441947 */ /* 0x000fea0003800000 */
[----:B------:R-:W-:Y:S02]  /*c830*/  ULDC UR4, c[0x0][0xac8] ;  /* 0x0002b20000047ab9 */ /* 0x000fe40000000800 */
[----:B------:R-:W-:Y:S02]  /*c840*/  ISETP.GE.AND P4, PT, R17, UR4, PT ;  /* 0x0000000411007c0c */ /* 0x000fe4000bf86270 */
[----:B------:R-:W-:Y:S02]  /*c850*/  ISETP.GE.AND P3, PT, R23, UR4, PT ;  /* 0x0000000417007c0c */ /* 0x000fe4000bf66270 */
[----:B------:R-:W-:Y:S02]  /*c860*/  ISETP.GE.AND P2, PT, R22, UR4, PT ;  /* 0x0000000416007c0c */ /* 0x000fe4000bf46270 */
[----:B------:R-:W-:-:S07]  /*c870*/  ISETP.GE.AND P1, PT, R212, UR4, PT ;  /* 0x00000004d4007c0c */ /* 0x000fce000bf26270 */
[-C--:B---3--:R-:W-:Y:S02]  /*c880*/  @!P4 LEA R2, P6, R17, R18.reuse, 0x1 ;  /* 0x000000121102c211 */ /* 0x088fe400078c08ff */
[----:B-----5:R-:W-:Y:S02]  /*c890*/  @!P3 LEA R4, P5, R23, R18, 0x1 ;  /* 0x000000121704b211 */ /* 0x020fe400078a08ff */
[----:B----4-:R-:W-:Y:S02]  /*c8a0*/  @!P4 LEA.HI.X R3, R17, R0, R85, 0x1, P6 ;  /* 0x000000001103c211 */ /* 0x010fe400030f0c55 */
[----:B------:R-:W-:Y:S02]  /*c8b0*/  @!P2 LEA R6, P6, R22, R18, 0x1 ;  /* 0x000000121606a211 */ /* 0x000fe400078c08ff */
[----:B------:R-:W-:Y:S01]  /*c8c0*/  @!P3 LEA.HI.X R5, R23, R0, R84, 0x1, P5 ;  /* 0x000000001705b211 */ /* 0x000fe200028f0c54 */
[----:B------:R3:W-:Y:S01]  /*c8d0*/  @!P4 ST.E.128 desc[UR36][R2.64], R8 ;  /* 0x000000080200c985 */ /* 0x0007e2000c101d24 */
[----:B------:R-:W-:-:S02]  /*c8e0*/  @!P1 LEA R18, P5, R212, R18, 0x1 ;  /* 0x00000012d4129211 */ /* 0x000fc400078a08ff */
[-C--:B------:R-:W-:Y:S01]  /*c8f0*/  @!P2 LEA.HI.X R7, R22, R0.reuse, R83, 0x1, P6 ;  /* 0x000000001607a211 */ /* 0x080fe200030f0c53 */
[----:B------:R3:W-:Y:S01]  /*c900*/  @!P3 ST.E.128 desc[UR36][R4.64], R32 ;  /* 0x000000200400b985 */ /* 0x0007e2000c101d24 */
[----:B------:R-:W-:-:S03]  /*c910*/  @!P1 LEA.HI.X R19, R212, R0, R227, 0x1, P5 ;  /* 0x00000000d4139211 */ /* 0x000fc600028f0ce3 */
[----:B------:R3:W-:Y:S04]  /*c920*/  @!P2 ST.E.128 desc[UR36][R6.64], R56 ;  /* 0x000000380600a985 */ /* 0x0007e8000c101d24 */
[----:B------:R3:W-:Y:S02]  /*c930*/  @!P1 ST.E.128 desc[UR36][R18.64], R68 ;  /* 0x0000004412009985 */ /* 0x0007e4000c101d24 */
.L_x_215:
[----:B------:R-:W-:Y:S05]  /*c940*/  BSYNC B1 ;  /* 0x0000000000017941 */ /* 0x000fea0003800000 */
.L_x_214:
[----:B----4-:R4:W0:Y:S01]  /*c950*/  SHFL.IDX PT, R0, R80, 0x2, 0x181f ;  /* 0x00581f0050007f89 */ /* 0x01082200000e0000 */
[----:B------:R-:W-:Y:S03]  /*c960*/  BSSY B1, `(.L_x_216) ;  /* 0x0000014000017945 */ /* 0x000fe60003800000 */
[----:B---3-5:R4:W3:Y:S01]  /*c970*/  SHFL.IDX PT, R8, R78, 0x2, 0x181f ;  /* 0x00581f004e087f89 */ /* 0x0288e200000e0000 */
[----:B------:R-:W-:Y:S05]  /*c980*/  @P0 BRA `(.L_x_217) ;  /* 0x0000000000440947 */ /* 0x000fea0003800000 */
[----:B------:R-:W-:Y:S02]  /*c990*/  ULDC UR4, c[0x0][0xac8] ;  /* 0x0002b20000047ab9 */ /* 0x000fe40000000800 */
[----:B------:R-:W-:Y:S02]  /*c9a0*/  ISETP.GE.AND P3, PT, R17, UR4, PT ;  /* 0x0000000411007c0c */ /* 0x000fe4000bf66270 */
[----:B------:R-:W-:Y:S02]  /*c9b0*/  ISETP.GE.AND P2, PT, R23, UR4, PT ;  /* 0x0000000417007c0c */ /* 0x000fe4000bf46270 */
[----:B------:R-:W-:Y:S02]  /*c9c0*/  ISETP.GE.AND P1, PT, R22, UR4, PT ;  /* 0x0000000416007c0c */ /* 0x000fe4000bf26270 */
[----:B------:R-:W-:-:S07]  /*c9d0*/  ISETP.GE.AND P0, PT, R212, UR4, PT ;  /* 0x00000004d4007c0c */ /* 0x000fce000bf06270 */
[-C--:B---3--:R-:W-:Y:S02]  /*c9e0*/  @!P3 LEA R2, P6, R17, R8.reuse, 0x1 ;  /* 0x000000081102b211 */ /* 0x088fe400078c08ff */
[-C--:B------:R-:W-:Y:S02]  /*c9f0*/  @!P2 LEA R4, P5, R23, R8.reuse, 0x1 ;  /* 0x000000081704a211 */ /* 0x080fe400078a08ff */
[----:B------:R-:W-:Y:S02]  /*ca00*/  @!P1 LEA R6, P4, R22, R8, 0x1 ;  /* 0x0000000816069211 */ /* 0x000fe400078808ff */
[----:B0-----:R-:W-:Y:S02]  /*ca10*/  @!P3 LEA.HI.X R3, R17, R0, R85, 0x1, P6 ;  /* 0x000000001103b211 */ /* 0x001fe400030f0c55 */
[----:B------:R-:W-:Y:S02]  /*ca20*/  @!P0 LEA R8, P6, R212, R8, 0x1 ;  /* 0x00000008d4088211 */ /* 0x000fe400078c08ff */
[-C--:B------:R-:W-:Y:S01]  /*ca30*/  @!P2 LEA.HI.X R5, R23, R0.reuse, R84, 0x1, P5 ;  /* 0x000000001705a211 */ /* 0x080fe200028f0c54 */
[----:B------:R0:W-:Y:S01]  /*ca40*/  @!P3 ST.E.128 desc[UR36][R2.64], R12 ;  /* 0x0000000c0200b985 */ /* 0x0001e2000c101d24 */
[----:B------:R-:W-:-:S02]  /*ca50*/  @!P1 LEA.HI.X R7, R22, R0, R83, 0x1, P4 ;  /* 0x0000000016079211 */ /* 0x000fc400020f0c53 */
[----:B------:R-:W-:Y:S01]  /*ca60*/  @!P0 LEA.HI.X R9, R212, R0, R227, 0x1, P6 ;  /* 0x00000000d4098211 */ /* 0x000fe200030f0ce3 */
[----:B------:R0:W-:Y:S04]  /*ca70*/  @!P2 ST.E.128 desc[UR36][R4.64], R36 ;  /* 0x000000240400a985 */ /* 0x0001e8000c101d24 */
[----:B------:R0:W-:Y:S04]  /*ca80*/  @!P1 ST.E.128 desc[UR36][R6.64], R44 ;  /* 0x0000002c06009985 */ /* 0x0001e8000c101d24 */
[----:B------:R0:W-:Y:S02]  /*ca90*/  @!P0 ST.E.128 desc[UR36][R8.64], R60 ;  /* 0x0000003c08008985 */ /* 0x0001e4000c101d24 */
.L_x_217:
[----:B------:R-:W-:Y:S05]  /*caa0*/  BSYNC B1 ;  /* 0x0000000000017941 */ /* 0x000fea0003800000 */
.L_x_216:
[----:B0-----:R-:W-:Y:S01]  /*cab0*/  VIADD R0, R82, 0x60 ;  /* 0x0000006052007836 */ /* 0x001fe20000000000 */
[----:B--2-4-:R-:W0:Y:S04]  /*cac0*/  SHFL.IDX PT, R80, R80, 0x3, 0x181f ;  /* 0x00781f0050507f89 */ /* 0x014e2800000e0000 */
[----:B------:R-:W-:Y:S01]  /*cad0*/  ISETP.GE.AND P0, PT, R0, R79, PT ;  /* 0x0000004f0000720c */ /* 0x000fe20003f06270 */
[----:B------:R-:W2:-:S12]  /*cae0*/  SHFL.IDX PT, R78, R78, 0x3, 0x181f ;  /* 0x00781f004e4e7f89 */ /* 0x000e9800000e0000 */
[----:B------:R-:W-:Y:S05]  /*caf0*/  @P0 BRA `(.L_x_218) ;  /* 0x0000000c00f40947 */ /* 0x000fea0003800000 */
[----:B------:R-:W-:Y:S02]  /*cb00*/  ULDC UR4, c[0x0][0xac8] ;  /* 0x0002b20000047ab9 */ /* 0x000fe40000000800 */
[----:B------:R-:W-:Y:S02]  /*cb10*/  ISETP.GE.AND P3, PT, R17, UR4, PT ;  /* 0x0000000411007c0c */ /* 0x000fe4000bf66270 */
[----:B------:R-:W-:Y:S02]  /*cb20*/  ISETP.GE.AND P4, PT, R23, UR4, PT ;  /* 0x0000000417007c0c */ /* 0x000fe4000bf86270 */
[----:B------:R-:W-:-:S09]  /*cb30*/  ISETP.GE.AND P5, PT, R22, UR4, PT ;  /* 0x0000000416007c0c */ /* 0x000fd2000bfa6270 */
[-C--:B--2---:R-:W-:Y:S02]  /*cb40*/  @!P3 LEA R2, P0, R17, R78.reuse, 0x1 ;  /* 0x0000004e1102b211 */ /* 0x084fe400078008ff */
[-C--:B------:R-:W-:Y:S02]  /*cb50*/  @!P4 LEA R4, P1, R23, R78.reuse, 0x1 ;  /* 0x0000004e1704c211 */ /* 0x080fe400078208ff */
[C---:B------:R-:W-:Y:S02]  /*cb60*/  @!P5 LEA R6, P2, R22.reuse, R78, 0x1 ;  /* 0x0000004e1606d211 */ /* 0x040fe400078408ff */
[-C--:B0-----:R-:W-:Y:S02]  /*cb70*/  @!P3 LEA.HI.X R3, R17, R80.reuse, R85, 0x1, P0 ;  /* 0x000000501103b211 */ /* 0x081fe400000f0c55 */
[-C--:B------:R-:W-:Y:S02]  /*cb80*/  @!P4 LEA.HI.X R5, R23, R80.reuse, R84, 0x1, P1 ;  /* 0x000000501705c211 */ /* 0x080fe400008f0c54 */
[----:B------:R-:W-:Y:S01]  /*cb90*/  @!P5 LEA.HI.X R7, R22, R80, R83, 0x1, P2 ;  /* 0x000000501607d211 */ /* 0x000fe200010f0c53 */
[----:B------:R0:W-:Y:S01]  /*cba0*/  @!P3 ST.E.128 desc[UR36][R2.64], R24 ;  /* 0x000000180200b985 */ /* 0x0001e2000c101d24 */
[----:B------:R-:W-:-:S03]  /*cbb0*/  ISETP.GE.AND P0, PT, R212, UR4, PT ;  /* 0x00000004d4007c0c */ /* 0x000fc6000bf06270 */
[----:B------:R0:W-:Y:S04]  /*cbc0*/  @!P4 ST.E.128 desc[UR36][R4.64], R40 ;  /* 0x000000280400c985 */ /* 0x0001e8000c101d24 */
[----:B------:R0:W-:Y:S06]  /*cbd0*/  @!P5 ST.E.128 desc[UR36][R6.64], R48 ;  /* 0x000000300600d985 */ /* 0x0001ec000c101d24 */
[----:B------:R-:W-:Y:S05]  /*cbe0*/  @P0 BRA `(.L_x_218) ;  /* 0x0000000c00b80947 */ /* 0x000fea0003800000 */
[----:B0-----:R-:W-:-:S04]  /*cbf0*/  LEA R2, P0, R212, R78, 0x1 ;  /* 0x0000004ed4027211 */ /* 0x001fc800078008ff */
[----:B------:R-:W-:-:S05]  /*cc00*/  LEA.HI.X R3, R212, R80, R227, 0x1, P0 ;  /* 0x00000050d4037211 */ /* 0x000fca00000f0ce3 */
[----:B------:R0:W-:Y:S01]  /*cc10*/  ST.E.128 desc[UR36][R2.64], R52 ;  /* 0x0000003402007985 */ /* 0x0001e2000c101d24 */
[----:B------:R-:W-:Y:S05]  /*cc20*/  BRA `(.L_x_218) ;  /* 0x0000000c00a87947 */ /* 0x000fea0003800000 */
.L_x_210:
[----:B------:R-:W-:Y:S01]  /*cc30*/  R2UR UR4, R215 ;  /* 0x00000000d70472ca */ /* 0x000fe200000e0000 */
[----:B------:R-:W-:Y:S01]  /*cc40*/  ULDC.64 UR10, c[0x0][0xc00] ;  /* 0x00030000000a7ab9 */ /* 0x000fe20000000a00 */
[----:B------:R-:W-:Y:S01]  /*cc50*/  R2UR UR8, R217 ;  /* 0x00000000d90872ca */ /* 0x000fe200000e0000 */
[----:B------:R-:W-:Y:S01]  /*cc60*/  UISETP.NE.U32.AND UP0, UPT, UR10, URZ, UPT ;  /* 0x0000003f0a00728c */ /* 0x000fe2000bf05070 */
[----:B------:R-:W0:Y:S01]  /*cc70*/  LDC R11, c[0x0][0xbe8] ;  /* 0x0002fa00ff0b7b82 */ /* 0x000e220000000800 */
[----:B------:R-:W-:Y:S02]  /*cc80*/  R2UR UR13, R214 ;  /* 0x00000000d60d72ca */ /* 0x000fe400000e0000 */
[----:B------:R-:W-:-:S06]  /*cc90*/  UISETP.NE.AND.EX UP0, UPT, UR11, URZ, UPT, UP0 ;  /* 0x0000003f0b00728c */ /* 0x000fcc000bf05300 */
[----:B------:R-:W-:Y:S01]  /*cca0*/  USHF.L.U32 UR9, UR4, 0x2, URZ ;  /* 0x0000000204097899 */ /* 0x000fe2000800063f */
[----:B------:R-:W-:Y:S01]  /*ccb0*/  PLOP3.LUT P2, PT, PT, PT, UP0, 0x80, 0x0 ;  /* 0x000000000000781c */ /* 0x000fe20003f4f008 */
[----:B------:R-:W-:Y:S02]  /*ccc0*/  USHF.L.U64.HI UR12, UR4, 0x2, UR8 ;  /* 0x00000002040c7899 */ /* 0x000fe40008010208 */
[----:B------:R-:W-:-:S04]  /*ccd0*/  UIADD3 UR4, UP1, UR9, UR10, URZ ;  /* 0x0000000a09047290 */ /* 0x000fc8000ff3e03f */
[----:B------:R-:W-:Y:S02]  /*cce0*/  UIADD3.X UR8, UR12, UR11, URZ, UP1, !UPT ;  /* 0x0000000b0c087290 */ /* 0x000fe40008ffe43f */
[----:B------:R-:W-:Y:S01]  /*ccf0*/  IMAD.U32 R2, RZ, RZ, UR4 ;  /* 0x00000004ff027e24 */ /* 0x000fe2000f8e00ff */
[----:B------:R-:W-:Y:S02]  /*cd00*/  ULDC.64 UR10, c[0x0][0xc08] ;  /* 0x00030200000a7ab9 */ /* 0x000fe40000000a00 */
[----:B------:R-:W-:Y:S01]  /*cd10*/  UISETP.NE.U32.AND UP1, UPT, UR10, URZ, UPT ;  /* 0x0000003f0a00728c */ /* 0x000fe2000bf25070 */
[----:B------:R-:W-:-:S03]  /*cd20*/  IMAD.U32 R3, RZ, RZ, UR8 ;  /* 0x00000008ff037e24 */ /* 0x000fc6000f8e00ff */
[----:B------:R-:W-:Y:S02]  /*cd30*/  UISETP.NE.AND.EX UP1, UPT, UR11, URZ, UPT, UP1 ;  /* 0x0000003f0b00728c */ /* 0x000fe4000bf25310 */
[----:B------:R-:W2:Y:S01]  /*cd40*/  @P2 LDG.E R6, desc[UR36][R2.64] ;  /* 0x0000002402062981 */ /* 0x000ea2000c1e1900 */
[----:B------:R-:W-:Y:S02]  /*cd50*/  ULDC UR4, c[0x0][0xa88] ;  /* 0x0002a20000047ab9 */ /* 0x000fe40000000800 */
[----:B------:R-:W-:Y:S01]  /*cd60*/  IMAD.U32 R0, RZ, RZ, UR4 ;  /* 0x00000004ff007e24 */ /* 0x000fe2000f8e00ff */
[----:B------:R-:W-:-:S05]  /*cd70*/  PLOP3.LUT P3, PT, PT, PT, UP1, 0x80, 0x0 ;  /* 0x000000000000781c */ /* 0x000fca0003f6f018 */
[----:B------:R-:W-:-:S04]  /*cd80*/  @UP1 UIADD3 UR8, UP2, UR9, UR10, URZ ;  /* 0x0000000a09081290 */ /* 0x000fc8000ff5e03f */
[----:B------:R-:W-:Y:S02]  /*cd90*/  @UP1 UIADD3.X UR9, UR12, UR11, URZ, UP2, !UPT ;  /* 0x0000000b0c091290 */ /* 0x000fe400097fe43f */
[----:B------:R-:W-:-:S04]  /*cda0*/  IMAD.U32 R4, RZ, RZ, UR8 ;  /* 0x00000008ff047e24 */ /* 0x000fc8000f8e00ff */
[----:B------:R-:W-:-:S05]  /*cdb0*/  IMAD.U32 R5, RZ, RZ, UR9 ;  /* 0x00000009ff057e24 */ /* 0x000fca000f8e00ff */
[----:B------:R1:W5:Y:S01]  /*cdc0*/  @P3 LDG.E R0, desc[UR36][R4.64] ;  /* 0x0000002404003981 */ /* 0x000362000c1e1900 */
[----:B0-----:R-:W-:Y:S01]  /*cdd0*/  ISETP.NE.AND P0, PT, R11, 0x1, PT ;  /* 0x000000010b00780c */ /* 0x001fe20003f05270 */
[----:B------:R-:W-:Y:S01]  /*cde0*/  UMOV UR4, URZ ;  /* 0x0000003f00047c82 */ /* 0x000fe20008000000 */
[----:B------:R-:W-:Y:S01]  /*cdf0*/  USHF.R.S32.HI UR12, URZ, 0x1f, UR13 ;  /* 0x0000001f3f0c7899 */ /* 0x000fe2000801140d */
[----:B------:R-:W0:Y:S10]  /*ce00*/  S2R R7, SR_TID.X ;  /* 0x0000000000077919 */ /* 0x000e340000002100 */
[----:B------:R-:W3:Y:S01]  /*ce10*/  @P0 LDC R9, c[0x0][0xbec] ;  /* 0x0002fb00ff090b82 */ /* 0x000ee20000000800 */
[----:B0-----:R-:W-:-:S04]  /*ce20*/  IADD3 R7, R7, -0x80, RZ ;  /* 0xffffff8007077810 */ /* 0x001fc80007ffe0ff */
[----:B------:R-:W-:Y:S02]  /*ce30*/  ISETP.GE.AND P1, PT, R7, 0x80, PT ;  /* 0x000000800700780c */ /* 0x000fe40003f26270 */
[----:B--2---:R-:W-:-:S13]  /*ce40*/  @P2 R2UR UR4, R6 ;  /* 0x00000000060422ca */ /* 0x004fda00000e0000 */
[----:B------:R-:W-:Y:S01]  /*ce50*/  USHF.R.S32.HI UR11, URZ, 0x1f, UR4 ;  /* 0x0000001f3f0b7899 */ /* 0x000fe20008011404 */
[----:B-1-3--:R-:W-:Y:S11]  /*ce60*/  @P3 BRA `(.L_x_219) ;  /* 0x0000000000103947 */ /* 0x00aff60003800000 */
[----:B------:R-:W-:Y:S05]  /*ce70*/  @!P2 BRA `(.L_x_219) ;  /* 0x00000000000ca947 */ /* 0x000fea0003800000 */
[----:B------:R-:W2:Y:S04]  /*ce80*/  LDG.E R5, desc[UR36][R2.64] ;  /* 0x0000002402057981 */ /* 0x000ea8000c1e1900 */
[----:B-----5:R-:W2:Y:S02]  /*ce90*/  LDG.E R0, desc[UR36][R2.64+0x4] ;  /* 0x0000042402007981 */ /* 0x020ea4000c1e1900 */
[----:B--2---:R-:W-:-:S07]  /*cea0*/  IMAD.IADD R0, R0, 0x1, -R5 ;  /* 0x0000000100007824 */ /* 0x004fce00078e0a05 */
.L_x_219:
[----:B------:R-:W-:Y:S01]  /*ceb0*/  R2UR UR9, R215 ;  /* 0x00000000d70972ca */ /* 0x000fe200000e0000 */
[----:B------:R-:W-:Y:S01]  /*cec0*/  BSSY B1, `(.L_x_220) ;  /* 0x0000031000017945 */ /* 0x000fe20003800000 */
[----:B------:R-:W-:-:S11]  /*ced0*/  R2UR UR8, R217 ;  /* 0x00000000d90872ca */ /* 0x000fd600000e0000 */
[----:B------:R-:W-:Y:S02]  /*cee0*/  USEL UR13, UR9, URZ, !UP0 ;  /* 0x0000003f090d7287 */ /* 0x000fe4000c000000 */
[----:B------:R-:W-:Y:S01]  /*cef0*/  USEL UR14, UR8, URZ, !UP0 ;  /* 0x0000003f080e7287 */ /* 0x000fe2000c000000 */
[----:B------:R-:W-:Y:S11]  /*cf00*/  @P1 BRA `(.L_x_221) ;  /* 0x0000000000b01947 */ /* 0x000ff60003800000 */
[----:B------:R-:W0:Y:S01]  /*cf10*/  S2R R3, SR_TID.X ;  /* 0x0000000000037919 */ /* 0x000e220000002100 */
[----:B------:R-:W1:Y:S01]  /*cf20*/  LDC R7, c[0x0][0xbe8] ;  /* 0x0002fa00ff077b82 */ /* 0x000e620000000800 */
[----:B------:R-:W-:-:S13]  /*cf30*/  R2UR UR8, R216 ;  /* 0x00000000d80872ca */ /* 0x000fda00000e0000 */
[----:B------:R-:W-:-:S04]  /*cf40*/  IMAD.U32 R2, RZ, RZ, UR8 ;  /* 0x00000008ff027e24 */ /* 0x000fc8000f8e00ff */
[----:B0-----:R-:W-:Y:S02]  /*cf50*/  IMAD R2, R2, 0x80, R3 ;  /* 0x0000008002027824 */ /* 0x001fe400078e0203 */
[----:B-1---5:R-:W-:Y:S02]  /*cf60*/  IMAD R3, R0, R7, RZ ;  /* 0x0000000700037224 */ /* 0x022fe400078e02ff */
[----:B------:R-:W-:-:S05]  /*cf70*/  VIADD R4, R2, 0xffffff80 ;  /* 0xffffff8002047836 */ /* 0x000fca0000000000 */
[----:B------:R-:W-:-:S13]  /*cf80*/  ISETP.GE.AND P1, PT, R4, R3, PT ;  /* 0x000000030400720c */ /* 0x000fda0003f26270 */
[----:B------:R-:W-:Y:S05]  /*cf90*/  @P1 BRA `(.L_x_221) ;  /* 0x00000000008c1947 */ /* 0x000fea0003800000 */
[----:B------:R-:W-:Y:S01]  /*cfa0*/  ISETP.NE.AND P1, PT, R7, 0x1, PT ;  /* 0x000000010700780c */ /* 0x000fe20003f25270 */
[----:B------:R-:W-:Y:S01]  /*cfb0*/  ULDC.64 UR16, c[0x0][0xb90] ;  /* 0x0002e40000107ab9 */ /* 0x000fe20000000a00 */
[----:B------:R-:W-:Y:S01]  /*cfc0*/  R2UR UR15, R214 ;  /* 0x00000000d60f72ca */ /* 0x000fe200000e0000 */
[----:B------:R-:W-:Y:S01]  /*cfd0*/  UIMAD UR10, UR12, UR16, URZ ;  /* 0x000000100c0a72a4 */ /* 0x000fe2000f8e023f */
[----:B------:R-:W-:Y:S01]  /*cfe0*/  IMAD.MOV.U32 R2, RZ, RZ, R4 ;  /* 0x000000ffff027224 */ /* 0x000fe200078e0004 */
[----:B------:R-:W-:Y:S01]  /*cff0*/  UMOV UR8, UR4 ;  /* 0x0000000400087c82 */ /* 0x000fe20008000000 */
[----:B------:R-:W-:-:S07]  /*d000*/  UMOV UR9, UR11 ;  /* 0x0000000b00097c82 */ /* 0x000fce0008000000 */
[----:B------:R-:W0:Y:S02]  /*d010*/  @P1 LDC R3, c[0x0][0xbec] ;  /* 0x0002fb00ff031b82 */ /* 0x000e240000000800 */
[----:B------:R-:W-:Y:S02]  /*d020*/  UIMAD.WIDE.U32 UR8, UR15, UR16, UR8 ;  /* 0x000000100f0872a5 */ /* 0x000fe4000f8e0008 */
[----:B------:R-:W-:-:S03]  /*d030*/  UIMAD UR10, UR15, UR17, UR10 ;  /* 0x000000110f0a72a4 */ /* 0x000fc6000f8e020a */
[----:B------:R-:W-:Y:S01]  /*d040*/  ULDC.64 UR16, c[0x0][0xb98] ;  /* 0x0002e60000107ab9 */ /* 0x000fe20000000a00 */
[----:B------:R-:W1:Y:S01]  /*d050*/  @P1 LDC R6, c[0x0][0xbf0] ;  /* 0x0002fc00ff061b82 */ /* 0x000e620000000800 */
[----:B------:R-:W-:Y:S02]  /*d060*/  UIADD3 UR9, UR9, UR10, URZ ;  /* 0x0000000a09097290 */ /* 0x000fe4000fffe03f */
[----:B------:R-:W-:Y:S02]  /*d070*/  UIMAD UR10, UR14, UR16, URZ ;  /* 0x000000100e0a72a4 */ /* 0x000fe4000f8e023f */
[----:B------:R-:W-:Y:S02]  /*d080*/  UIMAD.WIDE.U32 UR8, UR13, UR16, UR8 ;  /* 0x000000100d0872a5 */ /* 0x000fe4000f8e0008 */
[----:B------:R-:W-:-:S03]  /*d090*/  UIMAD UR10, UR13, UR17, UR10 ;  /* 0x000000110d0a72a4 */ /* 0x000fc6000f8e020a */
[----:B------:R-:W-:Y:S01]  /*d0a0*/  ULDC.64 UR16, c[0x0][0xb88] ;  /* 0x0002e20000107ab9 */ /* 0x000fe20000000a00 */
[----:B0-----:R-:W-:-:S05]  /*d0b0*/  @P1 IMAD.HI.U32 R3, R4, R3, RZ ;  /* 0x0000000304031227 */ /* 0x001fca00078e00ff */
[----:B-1----:R-:W-:Y:S01]  /*d0c0*/  @P1 SHF.R.U32.HI R2, RZ, R6, R3 ;  /* 0x00000006ff021219 */ /* 0x002fe20000011603 */
[----:B------:R-:W-:-:S03]  /*d0d0*/  IMAD.U32 R6, RZ, RZ, UR10 ;  /* 0x0000000aff067e24 */ /* 0x000fc6000f8e00ff */
[--C-:B------:R-:W-:Y:S01]  /*d0e0*/  SHF.R.S32.HI R3, RZ, 0x1f, R2.reuse ;  /* 0x0000001fff037819 */ /* 0x100fe20000011402 */
[----:B------:R-:W-:Y:S01]  /*d0f0*/  IMAD.MOV R5, RZ, RZ, -R2 ;  /* 0x000000ffff057224 */ /* 0x000fe200078e0a02 */
[----:B------:R-:W-:-:S03]  /*d100*/  IADD3 R2, P1, R2, UR8, RZ ;  /* 0x0000000802027c10 */ /* 0x000fc6000ff3e0ff */
[----:B------:R-:W-:Y:S01]  /*d110*/  IMAD R5, R7, R5, R4 ;  /* 0x0000000507057224 */ /* 0x000fe200078e0204 */
[----:B------:R-:W-:Y:S01]  /*d120*/  IADD3.X R3, R3, UR9, R6, P1, !PT ;  /* 0x0000000903037c10 */ /* 0x000fe20008ffe406 */
[----:B------:R-:W-:-:S03]  /*d130*/  ULDC.64 UR8, c[0x0][0xb50] ;  /* 0x0002d40000087ab9 */ /* 0x000fc60000000a00 */
[----:B------:R-:W-:Y:S01]  /*d140*/  SHF.R.S32.HI R4, RZ, 0x1f, R5 ;  /* 0x0000001fff047819 */ /* 0x000fe20000011405 */
[----:B------:R-:W-:-:S04]  /*d150*/  IMAD.WIDE.U32 R2, R5, UR16, R2 ;  /* 0x0000001005027c25 */ /* 0x000fc8000f8e0002 */
[----:B------:R-:W-:-:S04]  /*d160*/  IMAD R4, R4, UR16, RZ ;  /* 0x0000001004047c24 */ /* 0x000fc8000f8e02ff */
[----:B------:R-:W-:Y:S01]  /*d170*/  IMAD R7, R5, UR17, R4 ;  /* 0x0000001105077c24 */ /* 0x000fe2000f8e0204 */
[----:B------:R-:W-:-:S04]  /*d180*/  LEA R4, P1, R2, UR8, 0x2 ;  /* 0x0000000802047c11 */ /* 0x000fc8000f8210ff */
[----:B------:R-:W-:-:S04]  /*d190*/  IADD3 R3, R3, R7, RZ ;  /* 0x0000000703037210 */ /* 0x000fc80007ffe0ff */
[----:B------:R-:W-:Y:S01]  /*d1a0*/  LEA.HI.X R5, R2, UR9, R3, 0x2, P1 ;  /* 0x0000000902057c11 */ /* 0x000fe200088f1403 */
[----:B------:R-:W-:-:S05]  /*d1b0*/  IMAD.MOV.U32 R3, RZ, RZ, -0x800000 ;  /* 0xff800000ff037424 */ /* 0x000fca00078e00ff */
[----:B------:R0:W-:Y:S02]  /*d1c0*/  STG.E desc[UR36][R4.64], R3 ;  /* 0x0000000304007986 */ /* 0x0001e4000c101924 */
.L_x_221:
[----:B------:R-:W-:Y:S05]  /*d1d0*/  BSYNC B1 ;  /* 0x0000000000017941 */ /* 0x000fea0003800000 */
.L_x_220:
[----:B------:R-:W-:Y:S01]  /*d1e0*/  R2UR UR15, R216 ;  /* 0x00000000d80f72ca */ /* 0x000fe200000e0000 */
[----:B0-----:R-:W0:Y:S01]  /*d1f0*/  @P0 LDC R3, c[0x0][0xbf0] ;  /* 0x0002fc00ff030b82 */ /* 0x001e220000000800 */
[----:B------:R-:W-:Y:S01]  /*d200*/  ULDC.64 UR16, c[0x0][0xaa0] ;  /* 0x0002a80000107ab9 */ /* 0x000fe20000000a00 */
[----:B------:R-:W-:Y:S01]  /*d210*/  R2UR UR18, R214 ;  /* 0x00000000d61272ca */ /* 0x000fe200000e0000 */
[----:B------:R-:W-:Y:S01]  /*d220*/  UIMAD UR10, UR11, UR16, URZ ;  /* 0x000000100b0a72a4 */ /* 0x000fe2000f8e023f */
[----:B------:R-:W-:Y:S01]  /*d230*/  IMAD R2, R213, 0x20, R218 ;  /* 0x00000020d5027824 */ /* 0x000fe200078e02da */
[----:B------:R-:W-:Y:S01]  /*d240*/  UIMAD.WIDE.U32 UR8, UR4, UR16, URZ ;  /* 0x00000010040872a5 */ /* 0x000fe2000f8e003f */
[----:B------:R-:W-:Y:S01]  /*d250*/  BSSY B1, `(.L_x_222) ;  /* 0x0000045000017945 */ /* 0x000fe20003800000 */
[----:B------:R-:W-:Y:S01]  /*d260*/  UIMAD UR10, UR4, UR17, UR10 ;  /* 0x00000011040a72a4 */ /* 0x000fe2000f8e020a */
[----:B------:R-:W-:Y:S02]  /*d270*/  SHF.R.S32.HI R18, RZ, 0x1f, R22 ;  /* 0x0000001fff127819 */ /* 0x000fe40000011416 */
[----:B------:R-:W-:Y:S01]  /*d280*/  ULDC.64 UR16, c[0x0][0xae8] ;  /* 0x0002ba0000107ab9 */ /* 0x000fe20000000a00 */
[----:B------:R-:W-:Y:S01]  /*d290*/  UIADD3 UR9, UR9, UR10, URZ ;  /* 0x0000000a09097290 */ /* 0x000fe2000fffe03f */
[----:B------:R-:W-:Y:S01]  /*d2a0*/  IMAD.U32 R5, RZ, RZ, UR15 ;  /* 0x0000000fff057e24 */ /* 0x000fe2000f8e00ff */
[----:B------:R-:W-:Y:S01]  /*d2b0*/  UIMAD UR4, UR12, UR16, URZ ;  /* 0x000000100c0472a4 */ /* 0x000fe2000f8e023f */
[----:B------:R-:W-:Y:S01]  /*d2c0*/  SHF.R.S32.HI R19, RZ, 0x1f, R23 ;  /* 0x0000001fff137819 */ /* 0x000fe20000011417 */
[----:B------:R-:W-:Y:S01]  /*d2d0*/  UIMAD.WIDE.U32 UR8, UR18, UR16, UR8 ;  /* 0x00000010120872a5 */ /* 0x000fe2000f8e0008 */
[----:B------:R-:W-:Y:S01]  /*d2e0*/  IMAD R6, R5, 0x80, R2 ;  /* 0x0000008005067824 */ /* 0x000fe200078e0202 */
[----:B------:R-:W-:Y:S01]  /*d2f0*/  UIMAD UR4, UR18, UR17, UR4 ;  /* 0x00000011120472a4 */ /* 0x000fe2000f8e0204 */
[----:B------:R-:W-:Y:S01]  /*d300*/  SHF.R.S32.HI R20, RZ, 0x1f, R17 ;  /* 0x0000001fff147819 */ /* 0x000fe20000011411 */
[----:B------:R-:W-:Y:S01]  /*d310*/  ULDC.64 UR10, c[0x0][0xaf0] ;  /* 0x0002bc00000a7ab9 */ /* 0x000fe20000000a00 */
[----:B------:R-:W-:Y:S01]  /*d320*/  @P0 IMAD.HI.U32 R2, R6, R9, RZ ;  /* 0x0000000906020227 */ /* 0x000fe200078e00ff */
[----:B------:R-:W-:-:S02]  /*d330*/  UIADD3 UR9, UR9, UR4, URZ ;  /* 0x0000000409097290 */ /* 0x000fc4000fffe03f */
[----:B------:R-:W-:Y:S01]  /*d340*/  UIMAD UR4, UR14, UR10, URZ ;  /* 0x0000000a0e0472a4 */ /* 0x000fe2000f8e023f */
[----:B------:R-:W-:Y:S01]  /*d350*/  IMAD.MOV.U32 R5, RZ, RZ, R6 ;  /* 0x000000ffff057224 */ /* 0x000fe200078e0006 */
[----:B0-----:R-:W-:Y:S01]  /*d360*/  @P0 SHF.R.U32.HI R5, RZ, R3, R2 ;  /* 0x00000003ff050219 */ /* 0x001fe20000011602 */
[----:B------:R-:W-:Y:S02]  /*d370*/  UIMAD.WIDE.U32 UR8, UR13, UR10, UR8 ;  /* 0x0000000a0d0872a5 */ /* 0x000fe4000f8e0008 */
[----:B------:R-:W-:Y:S01]  /*d380*/  UIMAD UR4, UR13, UR11, UR4 ;  /* 0x0000000b0d0472a4 */ /* 0x000fe2000f8e0204 */
[--C-:B------:R-:W-:Y:S01]  /*d390*/  SHF.R.S32.HI R2, RZ, 0x1f, R5.reuse ;  /* 0x0000001fff027819 */ /* 0x100fe20000011405 */
[----:B------:R-:W-:Y:S01]  /*d3a0*/  IMAD.MOV R7, RZ, RZ, -R5 ;  /* 0x000000ffff077224 */ /* 0x000fe200078e0a05 */
[----:B------:R-:W-:Y:S01]  /*d3b0*/  ULDC.64 UR10, c[0x0][0xae0] ;  /* 0x0002b800000a7ab9 */ /* 0x000fe20000000a00 */
[----:B------:R-:W-:Y:S02]  /*d3c0*/  UIADD3 UR4, UR9, UR4, URZ ;  /* 0x0000000409047290 */ /* 0x000fe4000fffe03f */
[----:B------:R-:W-:Y:S01]  /*d3d0*/  MOV R3, UR9 ;  /* 0x0000000900037c02 */ /* 0x000fe20008000f00 */
[----:B------:R-:W-:-:S02]  /*d3e0*/  IMAD R4, R2, UR10, RZ ;  /* 0x0000000a02047c24 */ /* 0x000fc4000f8e02ff */
[----:B------:R-:W-:Y:S02]  /*d3f0*/  IMAD R7, R11, R7, R6 ;  /* 0x000000070b077224 */ /* 0x000fe400078e0206 */
[----:B------:R-:W-:Y:S01]  /*d400*/  IMAD.U32 R2, RZ, RZ, UR8 ;  /* 0x00000008ff027e24 */ /* 0x000fe2000f8e00ff */
[----:B------:R-:W-:Y:S01]  /*d410*/  ULDC.64 UR8, c[0x0][0xad8] ;  /* 0x0002b60000087ab9 */ /* 0x000fe20000000a00 */
[----:B------:R-:W-:Y:S02]  /*d420*/  IMAD.U32 R3, RZ, RZ, UR4 ;  /* 0x00000004ff037e24 */ /* 0x000fe4000f8e00ff */
[C---:B------:R-:W-:Y:S01]  /*d430*/  IMAD R9, R5.reuse, UR11, R4 ;  /* 0x0000000b05097c24 */ /* 0x040fe2000f8e0204 */
[----:B------:R-:W-:Y:S01]  /*d440*/  SHF.R.S32.HI R4, RZ, 0x1f, R7 ;  /* 0x0000001fff047819 */ /* 0x000fe20000011407 */
[----:B------:R-:W-:-:S04]  /*d450*/  IMAD.WIDE.U32 R2, R5, UR10, R2 ;  /* 0x0000000a05027c25 */ /* 0x000fc8000f8e0002 */
[----:B------:R-:W-:Y:S02]  /*d460*/  IMAD.U32 R5, RZ, RZ, UR15 ;  /* 0x0000000fff057e24 */ /* 0x000fe4000f8e00ff */
[----:B------:R-:W-:Y:S02]  /*d470*/  IMAD.IADD R3, R3, 0x1, R9 ;  /* 0x0000000103037824 */ /* 0x000fe400078e0209 */
[----:B------:R-:W-:Y:S02]  /*d480*/  IMAD R4, R4, UR8, RZ ;  /* 0x0000000804047c24 */ /* 0x000fe4000f8e02ff */
[----:B------:R-:W-:Y:S02]  /*d490*/  IMAD R8, R5, 0x80, R218 ;  /* 0x0000008005087824 */ /* 0x000fe400078e02da */
[----:B-----5:R-:W-:Y:S02]  /*d4a0*/  IMAD R11, R0, R11, RZ ;  /* 0x0000000b000b7224 */ /* 0x020fe400078e02ff */
[----:B------:R-:W-:-:S02]  /*d4b0*/  IMAD R5, R7, UR9, R4 ;  /* 0x0000000907057c24 */ /* 0x000fc4000f8e0204 */
[----:B------:R-:W-:Y:S01]  /*d4c0*/  IMAD.WIDE.U32 R2, R7, UR8, R2 ;  /* 0x0000000807027c25 */ /* 0x000fe2000f8e0002 */
[C---:B------:R-:W-:Y:S01]  /*d4d0*/  ISETP.GE.AND P2, PT, R8.reuse, R11, PT ;  /* 0x0000000b0800720c */ /* 0x040fe20003f46270 */
[----:B------:R-:W-:Y:S02]  /*d4e0*/  ULDC.64 UR8, c[0x0][0xa80] ;  /* 0x0002a00000087ab9 */ /* 0x000fe40000000a00 */
[----:B------:R-:W-:Y:S01]  /*d4f0*/  VIADD R0, R8, 0x20 ;  /* 0x0000002008007836 */ /* 0x000fe20000000000 */
[----:B------:R-:W-:Y:S01]  /*d500*/  LEA R4, P3, R2, UR8, 0x1 ;  /* 0x0000000802047c11 */ /* 0x000fe2000f8608ff */
[----:B------:R-:W-:-:S03]  /*d510*/  IMAD.IADD R3, R3, 0x1, R5 ;  /* 0x0000000103037824 */ /* 0x000fc600078e0205 */
[-C--:B------:R-:W-:Y:S01]  /*d520*/  ISETP.GE.AND P1, PT, R0, R11.reuse, PT ;  /* 0x0000000b0000720c */ /* 0x080fe20003f26270 */
[----:B------:R-:W-:Y:S01]  /*d530*/  VIADD R0, R8, 0x40 ;  /* 0x0000004008007836 */ /* 0x000fe20000000000 */
[----:B------:R-:W-:Y:S02]  /*d540*/  LEA.HI.X R5, R2, UR9, R3, 0x1, P3 ;  /* 0x0000000902057c11 */ /* 0x000fe400098f0c03 */
[----:B------:R0:W1:Y:S02]  /*d550*/  SHFL.IDX PT, R2, R4, RZ, 0x181f ;  /* 0x00181fff04027589 */ /* 0x00006400000e0000 */
[----:B------:R-:W-:Y:S02]  /*d560*/  ISETP.GE.AND P0, PT, R0, R11, PT ;  /* 0x0000000b0000720c */ /* 0x000fe40003f06270 */
[----:B------:R0:W2:Y:S01]  /*d570*/  SHFL.IDX PT, R0, R5, RZ, 0x181f ;  /* 0x00181fff05007589 */ /* 0x0000a200000e0000 */
[----:B------:R-:W-:Y:S10]  /*d580*/  @P2 BRA `(.L_x_223) ;  /* 0x0000000000442947 */ /* 0x000ff40003800000 */
        /* <DEDUP_REMOVED lines=8> */
[----:B------:R3:W-:Y:S01]  /*d610*/  @!P5 ST.E.128 desc[UR36][R6.64], RZ ;  /* 0x000000ff0600d985 */ /* 0x0007e2000c101d24 */
[----:B------:R-:W-:Y:S02]  /*d620*/  @!P4 LEA.HI.X R13, R23, R0, R19, 0x1, P6 ;  /* 0x00000000170dc211 */ /* 0x000fe400030f0c13 */
[----:B------:R-:W-:-:S03]  /*d630*/  @!P3 LEA R14, P6, R22, R2, 0x1 ;  /* 0x00000002160eb211 */ /* 0x000fc600078c08ff */
[----:B------:R3:W-:Y:S01]  /*d640*/  @!P4 ST.E.128 desc[UR36][R12.64], RZ ;  /* 0x000000ff0c00c985 */ /* 0x0007e2000c101d24 */
[----:B------:R-:W-:Y:S02]  /*d650*/  @!P3 LEA.HI.X R15, R22, R0, R18, 0x1, P6 ;  /* 0x00000000160fb211 */ /* 0x000fe400030f0c12 */
[----:B------:R-:W-:-:S03]  /*d660*/  @!P2 LEA R2, P6, R212, R2, 0x1 ;  /* 0x00000002d402a211 */ /* 0x000fc600078c08ff */
[----:B------:R3:W-:Y:S01]  /*d670*/  @!P3 ST.E.128 desc[UR36][R14.64], RZ ;  /* 0x000000ff0e00b985 */ /* 0x0007e2000c101d24 */
[----:B------:R-:W-:-:S05]  /*d680*/  @!P2 LEA.HI.X R3, R212, R0, R227, 0x1, P6 ;  /* 0x00000000d403a211 */ /* 0x000fca00030f0ce3 */
[----:B------:R3:W-:Y:S04]  /*d690*/  @!P2 ST.E.128 desc[UR36][R2.64], RZ ;  /* 0x000000ff0200a985 */ /* 0x0007e8000c101d24 */
.L_x_223:
[----:B------:R-:W-:Y:S05]  /*d6a0*/  BSYNC B1 ;  /* 0x0000000000017941 */ /* 0x000fea0003800000 */
.L_x_222:
[----:B--2---:R2:W4:Y:S01]  /*d6b0*/  SHFL.IDX PT, R0, R5, 0x1, 0x181f ;  /* 0x00381f0005007f89 */ /* 0x00452200000e0000 */
[----:B------:R-:W-:Y:S03]  /*d6c0*/  BSSY B1, `(.L_x_224) ;  /* 0x0000014000017945 */ /* 0x000fe60003800000 */
[----:B-1-3--:R2:W1:Y:S01]  /*d6d0*/  SHFL.IDX PT, R2, R4, 0x1, 0x181f ;  /* 0x00381f0004027f89 */ /* 0x00a46200000e0000 */
[----:B------:R-:W-:Y:S05]  /*d6e0*/  @P1 BRA `(.L_x_225) ;  /* 0x0000000000441947 */ /* 0x000fea0003800000 */
[----:B------:R-:W-:Y:S02]  /*d6f0*/  ULDC UR4, c[0x0][0xac8] ;  /* 0x0002b20000047ab9 */ /* 0x000fe40000000800 */
[----:B------:R-:W-:Y:S02]  /*d700*/  ISETP.GE.AND P4, PT, R17, UR4, PT ;  /* 0x0000000411007c0c */ /* 0x000fe4000bf86270 */
[----:B------:R-:W-:Y:S02]  /*d710*/  ISETP.GE.AND P3, PT, R23, UR4, PT ;  /* 0x0000000417007c0c */ /* 0x000fe4000bf66270 */
[----:B------:R-:W-:Y:S02]  /*d720*/  ISETP.GE.AND P2, PT, R22, UR4, PT ;  /* 0x0000000416007c0c */ /* 0x000fe4000bf46270 */
[----:B------:R-:W-:-:S07]  /*d730*/  ISETP.GE.AND P1, PT, R212, UR4, PT ;  /* 0x00000004d4007c0c */ /* 0x000fce000bf26270 */
[-C--:B-1----:R-:W-:Y:S02]  /*d740*/  @!P4 LEA R6, P6, R17, R2.reuse, 0x1 ;  /* 0x000000021106c211 */ /* 0x082fe400078c08ff */
[----:B------:R-:W-:Y:S02]  /*d750*/  @!P3 LEA R12, P5, R23, R2, 0x1 ;  /* 0x00000002170cb211 */ /* 0x000fe400078a08ff */
[----:B----4-:R-:W-:Y:S02]  /*d760*/  @!P4 LEA.HI.X R7, R17, R0, R20, 0x1, P6 ;  /* 0x000000001107c211 */ /* 0x010fe400030f0c14 */
[----:B------:R-:W-:Y:S02]  /*d770*/  @!P2 LEA R14, P6, R22, R2, 0x1 ;  /* 0x00000002160ea211 */ /* 0x000fe400078c08ff */
[----:B------:R-:W-:Y:S01]  /*d780*/  @!P3 LEA.HI.X R13, R23, R0, R19, 0x1, P5 ;  /* 0x00000000170db211 */ /* 0x000fe200028f0c13 */
[----:B------:R3:W-:Y:S01]  /*d790*/  @!P4 ST.E.128 desc[UR36][R6.64], RZ ;  /* 0x000000ff0600c985 */ /* 0x0007e2000c101d24 */
[----:B------:R-:W-:-:S02]  /*d7a0*/  @!P1 LEA R2, P5, R212, R2, 0x1 ;  /* 0x00000002d4029211 */ /* 0x000fc400078a08ff */
[-C--:B------:R-:W-:Y:S01]  /*d7b0*/  @!P2 LEA.HI.X R15, R22, R0.reuse, R18, 0x1, P6 ;  /* 0x00000000160fa211 */ /* 0x080fe200030f0c12 */
[----:B------:R3:W-:Y:S01]  /*d7c0*/  @!P3 ST.E.128 desc[UR36][R12.64], RZ ;  /* 0x000000ff0c00b985 */ /* 0x0007e2000c101d24 */
[----:B------:R-:W-:-:S03]  /*d7d0*/  @!P1 LEA.HI.X R3, R212, R0, R227, 0x1, P5 ;  /* 0x00000000d4039211 */ /* 0x000fc600028f0ce3 */
[----:B------:R3:W-:Y:S04]  /*d7e0*/  @!P2 ST.E.128 desc[UR36][R14.64], RZ ;  /* 0x000000ff0e00a985 */ /* 0x0007e8000c101d24 */
[----:B------:R3:W-:Y:S02]  /*d7f0*/  @!P1 ST.E.128 desc[UR36][R2.64], RZ ;  /* 0x000000ff02009985 */ /* 0x0007e4000c101d24 */
.L_x_225:
[----:B------:R-:W-:Y:S05]  /*d800*/  BSYNC B1 ;  /* 0x0000000000017941 */ /* 0x000fea0003800000 */
.L_x_224:
[----:B----4-:R4:W0:Y:S01]  /*d810*/  SHFL.IDX PT, R0, R5, 0x2, 0x181f ;  /* 0x00581f0005007f89 */ /* 0x01082200000e0000 */
        /* <DEDUP_REMOVED lines=9> */
[-C--:B------:R-:W-:Y:S02]  /*d8b0*/  @!P2 LEA R12, P5, R23, R2.reuse, 0x1 ;  /* 0x00000002170ca211 */ /* 0x080fe400078a08ff */
[----:B------:R-:W-:Y:S02]  /*d8c0*/  @!P1 LEA R14, P4, R22, R2, 0x1 ;  /* 0x00000002160e9211 */ /* 0x000fe400078808ff */
[----:B0-----:R-:W-:Y:S02]  /*d8d0*/  @!P3 LEA.HI.X R7, R17, R0, R20, 0x1, P6 ;  /* 0x000000001107b211 */ /* 0x001fe400030f0c14 */
[----:B------:R-:W-:Y:S02]  /*d8e0*/  @!P0 LEA R2, P6, R212, R2, 0x1 ;  /* 0x00000002d4028211 */ /* 0x000fe400078c08ff */
[-C--:B------:R-:W-:Y:S01]  /*d8f0*/  @!P2 LEA.HI.X R13, R23, R0.reuse, R19, 0x1, P5 ;  /* 0x00000000170da211 */ /* 0x080fe200028f0c13 */
[----:B------:R3:W-:Y:S01]  /*d900*/  @!P3 ST.E.128 desc[UR36][R6.64], RZ ;  /* 0x000000ff0600b985 */ /* 0x0007e2000c101d24 */
[----:B------:R-:W-:-:S02]  /*d910*/  @!P1 LEA.HI.X R15, R22, R0, R18, 0x1, P4 ;  /* 0x00000000160f9211 */ /* 0x000fc400020f0c12 */
[----:B------:R-:W-:Y:S01]  /*d920*/  @!P0 LEA.HI.X R3, R212, R0, R227, 0x1, P6 ;  /* 0x00000000d4038211 */ /* 0x000fe200030f0ce3 */
[----:B------:R3:W-:Y:S04]  /*d930*/  @!P2 ST.E.128 desc[UR36][R12.64], RZ ;  /* 0x000000ff0c00a985 */ /* 0x0007e8000c101d24 */
[----:B------:R3:W-:Y:S04]  /*d940*/  @!P1 ST.E.128 desc[UR36][R14.64], RZ ;  /* 0x000000ff0e009985 */ /* 0x0007e8000c101d24 */
[----:B------:R3:W-:Y:S02]  /*d950*/  @!P0 ST.E.128 desc[UR36][R2.64], RZ ;  /* 0x000000ff02008985 */ /* 0x0007e4000c101d24 */
.L_x_227:
[----:B------:R-:W-:Y:S05]  /*d960*/  BSYNC B1 ;  /* 0x0000000000017941 */ /* 0x000fea0003800000 */
.L_x_226:
[----:B0-----:R-:W-:Y:S01]  /*d970*/  IADD3 R0, R8, 0x60, RZ ;  /* 0x0000006008007810 */ /* 0x001fe20007ffe0ff */
[----:B---3--:R0:W3:Y:S03]  /*d980*/  SHFL.IDX PT, R6, R5, 0x3, 0x181f ;  /* 0x00781f0005067f89 */ /* 0x0080e600000e0000 */
[----:B------:R-:W-:Y:S01]  /*d990*/  ISETP.GE.AND P0, PT, R0, R11, PT ;  /* 0x0000000b0000720c */ /* 0x000fe20003f06270 */
[----:B-1----:R0:W1:-:S12]  /*d9a0*/  SHFL.IDX PT, R2, R4, 0x3, 0x181f ;  /* 0x00781f0004027f89 */ /* 0x00205800000e0000 */
[----:B0-----:R-:W-:Y:S05]  /*d9b0*/  @P0 BRA `(.L_x_218) ;  /* 0x0000000000440947 */ /* 0x001fea0003800000 */
[----:B------:R-:W-:Y:S02]  /*d9c0*/  ULDC UR4, c[0x0][0xac8] ;  /* 0x0002b20000047ab9 */ /* 0x000fe40000000800 */
[----:B------:R-:W-:Y:S02]  /*d9d0*/  ISETP.GE.AND P3, PT, R17, UR4, PT ;  /* 0x0000000411007c0c */ /* 0x000fe4000bf66270 */
[----:B------:R-:W-:Y:S02]  /*d9e0*/  ISETP.GE.AND P2, PT, R23, UR4, PT ;  /* 0x0000000417007c0c */ /* 0x000fe4000bf46270 */
[----:B------:R-:W-:Y:S02]  /*d9f0*/  ISETP.GE.AND P1, PT, R22, UR4, PT ;  /* 0x0000000416007c0c */ /* 0x000fe4000bf26270 */
[----:B------:R-:W-:-:S07]  /*da00*/  ISETP.GE.AND P0, PT, R212, UR4, PT ;  /* 0x00000004d4007c0c */ /* 0x000fce000bf06270 */
[-C--:B-12-4-:R-:W-:Y:S02]  /*da10*/  @!P3 LEA R4, P6, R17, R2.reuse, 0x1 ;  /* 0x000000021104b211 */ /* 0x096fe400078c08ff */
[-C--:B------:R-:W-:Y:S02]  /*da20*/  @!P2 LEA R8, P5, R23, R2.reuse, 0x1 ;  /* 0x000000021708a211 */ /* 0x080fe400078a08ff */
[----:B------:R-:W-:Y:S02]  /*da30*/  @!P1 LEA R10, P4, R22, R2, 0x1 ;  /* 0x00000002160a9211 */ /* 0x000fe400078808ff */
[----:B---3--:R-:W-:Y:S02]  /*da40*/  @!P3 LEA.HI.X R5, R17, R6, R20, 0x1, P6 ;  /* 0x000000061105b211 */ /* 0x008fe400030f0c14 */
        /* <DEDUP_REMOVED lines=8> */
.L_x_218:
[----:B------:R-:W-:Y:S05]  /*dad0*/  BSYNC B0 ;  /* 0x0000000000007941 */ /* 0x000fea0003800000 */
.L_x_209:
[----:B------:R-:W-:Y:S02]  /*dae0*/  ULDC UR4, c[0x0][0xc3c] ;  /* 0x00030f0000047ab9 */ /* 0x000fe40000000800 */
[----:B------:R-:W-:-:S06]  /*daf0*/  UISETP.GE.AND UP0, UPT, UR7, UR4, UPT ;  /* 0x000000040700728c */ /* 0x000fcc000bf06270 */
[----:B------:R-:W-:-:S13]  /*db00*/  PLOP3.LUT P0, PT, PT, PT, UP0, 0x80, 0x0 ;  /* 0x000000000000781c */ /* 0x000fda0003f0f008 */
[----:B------:R-:W-:Y:S05]  /*db10*/  @!P0 BRA `(.L_x_228) ;  /* 0xffffff3000ac8947 */ /* 0x000fea000383ffff */
[----:B------:R-:W-:Y:S05]  /*db20*/  EXIT ;  /* 0x000000000000794d */ /* 0x000fea0003800000 */
.L_x_181:
[----:B------:R-:W-:-:S08]  /*db30*/  NOP ;  /* 0x0000000000007918 */ /* 0x000fd00000000000 */
[----:B0-----:R-:W0:-:S00]  /*db40*/  USETMAXREG.DEALLOC.CTAPOOL 0x28 ;  /* 0x00000028000079c8 */ /* 0x001e0000080e0500 */
[----:B0-----:R-:W-:Y:S02]  /*db50*/  LOP3.LUT R0, R0, 0x3, RZ, 0xc0, !PT ;  /* 0x0000000300007812 */ /* 0x001fe400078ec0ff */
[----:B------:R-:W-:-:S04]  /*db60*/  LOP3.LUT R23, R23, 0xfffffeff, RZ, 0xc0, !PT ;  /* 0xfffffeff17177812 */ /* 0x000fc800078ec0ff */
[----:B------:R-:W0:Y:S02]  /*db70*/  SHFL.IDX PT, R0, R0, RZ, 0x1f ;  /* 0x00001fff00007589 */ /* 0x000e2400000e0000 */
[----:B0-----:R-:W-:Y:S01]  /*db80*/  ISETP.NE.AND P0, PT, R0, RZ, PT ;  /* 0x000000ff0000720c */ /* 0x001fe20003f05270 */
[----:B------:R-:W-:-:S12]  /*db90*/  IMAD.MOV.U32 R0, RZ, RZ, RZ ;  /* 0x000000ffff007224 */ /* 0x000fd800078e00ff */
[----:B------:R-:W-:Y:S01]  /*dba0*/  @P0 LOP3.LUT R23, R23, 0x100, RZ, 0xfc, !PT ;  /* 0x0000010017170812 */ /* 0x000fe200078efcff */
[----:B------:R-:W-:Y:S06]  /*dbb0*/  @!P0 BRA `(.L_x_229) ;  /* 0x00000000001c8947 */ /* 0x000fec0003800000 */
[----:B------:R-:W0:Y:S08]  /*dbc0*/  S2UR UR5, SR_CgaCtaId ;  /* 0x00000000000579c3 */ /* 0x000e300000008800 */
[----:B------:R-:W-:Y:S06]  /*dbd0*/  BAR.SYNC.DEFER_BLOCKING 0x5, 0x180 ;  /* 0x0146000000007b1d */ /* 0x000fec0000010000 */
[----:B------:R-:W-:-:S02]  /*dbe0*/  UMOV UR4, 0x400 ;  /* 0x0000040000047882 */ /* 0x000fc40000000000 */
[----:B0-----:R-:W-:-:S09]  /*dbf0*/  ULEA UR4, UR5, UR4, 0x18 ;  /* 0x0000000405047291 */ /* 0x001fd2000f8ec03f */
[----:B------:R-:W1:Y:S01]  /*dc00*/  LDS.128 R16, [UR4+0x388d0] ;  /* 0x0388d004ff107984 */ /* 0x000e620008000c00 */
[----:B------:R-:W-:Y:S06]  /*dc10*/  BAR.ARV 0x4, 0x180 ;  /* 0x0106000000007b1d */ /* 0x000fec0000002000 */
[----:B------:R-:W-:Y:S05]  /*dc20*/  BRA `(.L_x_230) ;  /* 0x0000000800007947 */ /* 0x000fea0003800000 */
.L_x_229:
[----:B------:R-:W0:Y:S01]  /*dc30*/  S2R R2, SR_TID.X ;  /* 0x0000000000027919 */ /* 0x000e220000002100 */
[----:B------:R-:W-:Y:S01]  /*dc40*/  ULDC UR4, c[0x0][0xc3c] ;  /* 0x00030f0000047ab9 */ /* 0x000fe20000000800 */
[----:B------:R-:W1:Y:S01]  /*dc50*/  S2UR UR6, SR_CTAID.X ;  /* 0x00000000000679c3 */ /* 0x000e620000002500 */
[----:B------:R-:W-:Y:S01]  /*dc60*/  ULDC UR5, c[0x0][0xc38] ;  /* 0x00030e0000057ab9 */ /* 0x000fe20000000800 */
[----:B0-----:R-:W-:-:S04]  /*dc70*/  LOP3.LUT R5, R2, 0x1f, RZ, 0xc0, !PT ;  /* 0x0000001f02057812 */ /* 0x001fc800078ec0ff */
[----:B------:R-:W-:-:S04]  /*dc80*/  ISETP.NE.AND P0, PT, R5, 0x1f, PT ;  /* 0x0000001f0500780c */ /* 0x000fc80003f05270 */
[----:B------:R-:W-:-:S13]  /*dc90*/  ISETP.GE.OR P1, PT, R5, UR4, !P0 ;  /* 0x0000000405007c0c */ /* 0x000fda000c726670 */
[----:B------:R-:W0:Y:S02]  /*dca0*/  @!P1 LDC.64 R2, c[0x0][0xc80] ;  /* 0x00032000ff029b82 */ /* 0x000e240000000a00 */
[----:B0-----:R-:W-:-:S05]  /*dcb0*/  @!P1 IMAD.WIDE.U32 R2, R5, 0x4, R2 ;  /* 0x0000000405029825 */ /* 0x001fca00078e0002 */
[----:B------:R-:W2:Y:S01]  /*dcc0*/  @!P1 LDG.E R0, desc[UR36][R2.64] ;  /* 0x0000002402009981 */ /* 0x000ea2000c1e1900 */
[C---:B------:R-:W-:Y:S01]  /*dcd0*/  ISETP.NE.AND P1, PT, R5.reuse, RZ, PT ;  /* 0x000000ff0500720c */ /* 0x040fe20003f25270 */
[----:B------:R-:W-:Y:S01]  /*dce0*/  UMOV UR4, URZ ;  /* 0x0000003f00047c82 */ /* 0x000fe20008000000 */
[C---:B------:R-:W-:Y:S01]  /*dcf0*/  ISETP.GE.U32.AND P2, PT, R5.reuse, 0x2, PT ;  /* 0x000000020500780c */ /* 0x040fe20003f46070 */
[----:B------:R-:W-:Y:S01]  /*dd00*/  IMAD.MOV.U32 R16, RZ, RZ, RZ ;  /* 0x000000ffff107224 */ /* 0x000fe200078e00ff */
[C---:B------:R-:W-:Y:S02]  /*dd10*/  ISETP.GE.U32.AND P3, PT, R5.reuse, 0x4, PT ;  /* 0x000000040500780c */ /* 0x040fe40003f66070 */
[C---:B------:R-:W-:Y:S02]  /*dd20*/  ISETP.GE.U32.AND P4, PT, R5.reuse, 0x8, PT ;  /* 0x000000080500780c */ /* 0x040fe40003f86070 */
[----:B------:R-:W-:Y:S01]  /*dd30*/  ISETP.GE.U32.AND P5, PT, R5, 0x10, PT ;  /* 0x000000100500780c */ /* 0x000fe20003fa6070 */
[----:B--2---:R-:W0:Y:S02]  /*dd40*/  SHFL.UP PT, R4, R0, 0x1, RZ ;  /* 0x0420000000047989 */ /* 0x004e2400000e00ff */
[----:B0-----:R-:W-:-:S05]  /*dd50*/  SEL R7, R4, RZ, P1 ;  /* 0x000000ff04077207 */ /* 0x001fca0000800000 */
[----:B------:R-:W-:-:S05]  /*dd60*/  IMAD.IADD R7, R0, 0x1, R7 ;  /* 0x0000000100077824 */ /* 0x000fca00078e0207 */
[----:B------:R-:W0:Y:S02]  /*dd70*/  SHFL.UP PT, R4, R7, 0x2, RZ ;  /* 0x0440000007047989 */ /* 0x000e2400000e00ff */
        /* <DEDUP_REMOVED lines=11> */
[----:B------:R-:W0:Y:S02]  /*de30*/  SHFL.IDX PT, R4, R7, 0x1f, 0x1f ;  /* 0x03e01f0007047f89 */ /* 0x000e2400000e0000 */
[----:B0-----:R-:W-:-:S05]  /*de40*/  IMAD R4, R4, UR5, RZ ;  /* 0x0000000504047c24 */ /* 0x001fca000f8e02ff */
[----:B-1----:R-:W-:Y:S02]  /*de50*/  ISETP.GT.AND P6, PT, R4, UR6, PT ;  /* 0x0000000604007c0c */ /* 0x002fe4000bfc4270 */
[----:B------:R-:W-:-:S11]  /*de60*/  MOV R3, R4 ;  /* 0x0000000400037202 */ /* 0x000fd60000000f00 */
[----:B------:R-:W-:Y:S05]  /*de70*/  @P6 BRA `(.L_x_231) ;  /* 0x0000000000946947 */ /* 0x000fea0003800000 */
[----:B------:R-:W-:Y:S01]  /*de80*/  IMAD.MOV.U32 R4, RZ, RZ, R3 ;  /* 0x000000ffff047224 */ /* 0x000fe200078e0003 */
[----:B------:R-:W-:Y:S01]  /*de90*/  UMOV UR4, URZ ;  /* 0x0000003f00047c82 */ /* 0x000fe20008000000 */
[----:B------:R-:W-:-:S05]  /*dea0*/  ULDC UR5, c[0x0][0xc38] ;  /* 0x00030e0000057ab9 */ /* 0x000fca0000000800 */
.L_x_235:
[----:B------:R-:W0:Y:S01]  /*deb0*/  LDC R2, c[0x0][0xc3c] ;  /* 0x00030f00ff027b82 */ /* 0x000e220000000800 */
[----:B------:R-:W-:-:S06]  /*dec0*/  UIADD3 UR4, UR4, 0x1f, URZ ;  /* 0x0000001f04047890 */ /* 0x000fcc000fffe03f */
[----:B0-----:R-:W-:-:S13]  /*ded0*/  ISETP.LE.AND P6, PT, R2, UR4, PT ;  /* 0x0000000402007c0c */ /* 0x001fda000bfc3270 */
[----:B------:R-:W-:Y:S05]  /*dee0*/  @P6 BRA `(.L_x_232) ;  /* 0x0000000400246947 */ /* 0x000fea0003800000 */
[----:B------:R-:W-:Y:S01]  /*def0*/  VIADD R7, R5, UR4 ;  /* 0x0000000405077c36 */ /* 0x000fe20008000000 */
[----:B------:R-:W-:Y:S01]  /*df00*/  BSSY B0, `(.L_x_233) ;  /* 0x0000007000007945 */ /* 0x000fe20003800000 */
[----:B------:R-:W-:-:S03]  /*df10*/  IMAD.MOV.U32 R0, RZ, RZ, RZ ;  /* 0x000000ffff007224 */ /* 0x000fc600078e00ff */
[----:B------:R-:W-:-:S13]  /*df20*/  ISETP.GE.OR P6, PT, R7, R2, !P0 ;  /* 0x000000020700720c */ /* 0x000fda00047c6670 */
[----:B------:R-:W-:Y:S05]  /*df30*/  @P6 BRA `(.L_x_234) ;  /* 0x00000000000c6947 */ /* 0x000fea0003800000 */
[----:B------:R-:W0:Y:S02]  /*df40*/  LDC.64 R2, c[0x0][0xc80] ;  /* 0x00032000ff027b82 */ /* 0x000e240000000a00 */
[----:B0-----:R-:W-:-:S05]  /*df50*/  IMAD.WIDE R2, R7, 0x4, R2 ;  /* 0x0000000407027825 */ /* 0x001fca00078e0202 */
[----:B------:R0:W5:Y:S02]  /*df60*/  LDG.E R0, desc[UR36][R2.64] ;  /* 0x0000002402007981 */ /* 0x000164000c1e1900 */
.L_x_234:
[----:B------:R-:W-:Y:S05]  /*df70*/  BSYNC B0 ;  /* 0x0000000000007941 */ /* 0x000fea0003800000 */
.L_x_233:
[----:B0----5:R-:W0:Y:S02]  /*df80*/  SHFL.UP PT, R2, R0, 0x1, RZ ;  /* 0x0420000000027989 */ /* 0x021e2400000e00ff */
        /* <DEDUP_REMOVED lines=12> */
[----:B0-----:R-:W-:-:S04]  /*e050*/  SEL R9, R8, RZ, P5 ;  /* 0x000000ff08097207 */ /* 0x001fc80002800000 */
[----:B------:R-:W-:-:S05]  /*e060*/  IADD3 R9, R6, R9, RZ ;  /* 0x0000000906097210 */ /* 0x000fca0007ffe0ff */
[----:B------:R-:W0:Y:S02]  /*e070*/  SHFL.IDX PT, R3, R9, 0x1f, 0x1f ;  /* 0x03e01f0009037f89 */ /* 0x000e2400000e0000 */
[----:B0-----:R-:W-:-:S04]  /*e080*/  IMAD R3, R3, UR5, RZ ;  /* 0x0000000503037c24 */ /* 0x001fc8000f8e02ff */
[----:B------:R-:W-:-:S05]  /*e090*/  IMAD.IADD R4, R3, 0x1, R4 ;  /* 0x0000000103047824 */ /* 0x000fca00078e0204 */
[----:B------:R-:W-:-:S13]  /*e0a0*/  ISETP.GT.AND P6, PT, R4, UR6, PT ;  /* 0x0000000604007c0c */ /* 0x000fda000bfc4270 */
[----:B------:R-:W-:Y:S05]  /*e0b0*/  @!P6 BRA `(.L_x_235) ;  /* 0xfffffffc007ce947 */ /* 0x000fea000383ffff */
[----:B------:R-:W-:-:S07]  /*e0c0*/  IMAD.MOV.U32 R7, RZ, RZ, R9 ;  /* 0x000000ffff077224 */ /* 0x000fce00078e0009 */
.L_x_231:
[----:B------:R-:W-:-:S04]  /*e0d0*/  IMAD.IADD R8, R4, 0x1, -R3 ;  /* 0x0000000104087824 */ /* 0x000fc800078e0a03 */
[----:B------:R-:W-:-:S05]  /*e0e0*/  IMAD R2, R7, UR5, R8 ;  /* 0x0000000507027c24 */ /* 0x000fca000f8e0208 */
[----:B------:R-:W-:-:S13]  /*e0f0*/  ISETP.GT.AND P0, PT, R2, UR6, PT ;  /* 0x0000000602007c0c */ /* 0x000fda000bf04270 */
[----:B------:R-:W-:-:S04]  /*e100*/  VOTE.ANY R4, PT, !P0 ;  /* 0x0000000000047806 */ /* 0x000fc800040e0100 */
[----:B------:R-:W0:Y:S01]  /*e110*/  POPC R19, R4 ;  /* 0x0000000400137309 */ /* 0x000e220000000000 */
[----:B------:R-:W-:Y:S01]  /*e120*/  ISETP.NE.AND P0, PT, R4, RZ, PT ;  /* 0x000000ff0400720c */ /* 0x000fe20003f05270 */
[----:B0-----:R-:W0:Y:S02]  /*e130*/  SHFL.IDX PT, R10, R0, R19, 0x1f ;  /* 0x00001f13000a7589 */ /* 0x001e2400000e0000 */
[----:B0-----:R-:W-:-:S04]  /*e140*/  IABS R9, R10 ;  /* 0x0000000a00097213 */ /* 0x001fc80000000000 */
[----:B------:R-:W0:Y:S08]  /*e150*/  I2F.RP R6, R9 ;  /* 0x0000000900067306 */ /* 0x000e300000209400 */
[----:B0-----:R-:W0:Y:S02]  /*e160*/  MUFU.RCP R6, R6 ;  /* 0x0000000600067308 */ /* 0x001e240000001000 */
[----:B0-----:R-:W-:-:S06]  /*e170*/  VIADD R2, R6, 0xffffffe ;  /* 0x0ffffffe06027836 */ /* 0x001fcc0000000000 */
[----:B------:R0:W1:Y:S01]  /*e180*/  F2I.FTZ.U32.TRUNC.NTZ R3, R2 ;  /* 0x0000000200037305 */ /* 0x000062000021f000 */
[----:B------:R-:W-:Y:S05]  /*e190*/  @!P0 BRA `(.L_x_236) ;  /* 0x0000000000088947 */ /* 0x000fea0003800000 */
[----:B------:R-:W-:-:S06]  /*e1a0*/  VIADD R16, R19, 0xffffffff ;  /* 0xffffffff13107836 */ /* 0x000fcc0000000000 */
[----:B------:R2:W3:Y:S02]  /*e1b0*/  SHFL.IDX PT, R16, R7, R16, 0x1f ;  /* 0x00001f1007107589 */ /* 0x0004e400000e0000 */
.L_x_236:
[----:B---3--:R-:W-:Y:S01]  /*e1c0*/  IMAD R16, R16, UR5, R8 ;  /* 0x0000000510107c24 */ /* 0x008fe2000f8e0208 */
[----:B0-----:R-:W-:Y:S01]  /*e1d0*/  IABS R2, R10 ;  /* 0x0000000a00027213 */ /* 0x001fe20000000000 */
[----:B-1----:R-:W-:Y:S01]  /*e1e0*/  IMAD.MOV R0, RZ, RZ, -R3 ;  /* 0x000000ffff007224 */ /* 0x002fe200078e0a03 */
[----:B------:R-:W-:Y:S02]  /*e1f0*/  IADD3 R19, R19, UR4, RZ ;  /* 0x0000000413137c10 */ /* 0x000fe4000fffe0ff */
[----:B------:R-:W-:Y:S01]  /*e200*/  IADD3 R11, -R16, UR6, RZ ;  /* 0x00000006100b7c10 */ /* 0x000fe2000fffe1ff */
[----:B------:R-:W-:Y:S01]  /*e210*/  IMAD.MOV R4, RZ, RZ, -R2 ;  /* 0x000000ffff047224 */ /* 0x000fe200078e0a02 */
[----:B------:R-:W-:Y:S01]  /*e220*/  MOV R2, RZ ;  /* 0x000000ff00027202 */ /* 0x000fe20000000f00 */
[----:B--2---:R-:W-:Y:S01]  /*e230*/  IMAD R7, R0, R9, RZ ;  /* 0x0000000900077224 */ /* 0x004fe200078e02ff */
[----:B------:R-:W-:-:S03]  /*e240*/  IABS R0, R11 ;  /* 0x0000000b00007213 */ /* 0x000fc60000000000 */
[----:B------:R-:W-:-:S04]  /*e250*/  IMAD.HI.U32 R2, R3, R7, R2 ;  /* 0x0000000703027227 */ /* 0x000fc800078e0002 */
[----:B------:R-:W-:Y:S02]  /*e260*/  IMAD.MOV.U32 R3, RZ, RZ, R0 ;  /* 0x000000ffff037224 */ /* 0x000fe400078e0000 */
[----:B------:R-:W-:Y:S02]  /*e270*/  IMAD.MOV.U32 R0, RZ, RZ, R4 ;  /* 0x000000ffff007224 */ /* 0x000fe400078e0004 */
[----:B------:R-:W-:-:S04]  /*e280*/  IMAD.HI.U32 R2, R2, R3, RZ ;  /* 0x0000000302027227 */ /* 0x000fc800078e00ff */
[----:B------:R-:W-:-:S05]  /*e290*/  IMAD R0, R2, R0, R3 ;  /* 0x0000000002007224 */ /* 0x000fca00078e0203 */
[----:B------:R-:W-:-:S13]  /*e2a0*/  ISETP.GT.U32.AND P1, PT, R9, R0, PT ;  /* 0x000000000900720c */ /* 0x000fda0003f24070 */
[----:B------:R-:W-:Y:S02]  /*e2b0*/  @!P1 IMAD.IADD R0, R0, 0x1, -R9 ;  /* 0x0000000100009824 */ /* 0x000fe400078e0a09 */
[----:B------:R-:W-:Y:S01]  /*e2c0*/  @!P1 VIADD R2, R2, 0x1 ;  /* 0x0000000102029836 */ /* 0x000fe20000000000 */
[----:B------:R-:W-:Y:S02]  /*e2d0*/  ISETP.NE.AND P1, PT, R10, RZ, PT ;  /* 0x000000ff0a00720c */ /* 0x000fe40003f25270 */
[----:B------:R-:W-:Y:S02]  /*e2e0*/  ISETP.GE.U32.AND P0, PT, R0, R9, PT ;  /* 0x000000090000720c */ /* 0x000fe40003f06070 */
[----:B------:R-:W-:-:S04]  /*e2f0*/  LOP3.LUT R0, R11, R10, RZ, 0x3c, !PT ;  /* 0x0000000a0b007212 */ /* 0x000fc800078e3cff */
[----:B------:R-:W-:-:S07]  /*e300*/  ISETP.GE.AND P2, PT, R0, RZ, PT ;  /* 0x000000ff0000720c */ /* 0x000fce0003f46270 */
[----:B------:R-:W-:-:S06]  /*e310*/  @P0 VIADD R2, R2, 0x1 ;  /* 0x0000000102020836 */ /* 0x000fcc0000000000 */
[----:B------:R-:W-:Y:S01]  /*e320*/  @!P2 IMAD.MOV R2, RZ, RZ, -R2 ;  /* 0x000000ffff02a224 */ /* 0x000fe200078e0a02 */
[----:B------:R-:W-:-:S05]  /*e330*/  @!P1 LOP3.LUT R2, RZ, R10, RZ, 0x33, !PT ;  /* 0x0000000aff029212 */ /* 0x000fca00078e33ff */
[--C-:B------:R-:W-:Y:S02]  /*e340*/  IMAD.MOV R17, RZ, RZ, -R2.reuse ;  /* 0x000000ffff117224 */ /* 0x100fe400078e0a02 */
[----:B------:R-:W-:Y:S02]  /*e350*/  IMAD.MOV.U32 R18, RZ, RZ, R2 ;  /* 0x000000ffff127224 */ /* 0x000fe400078e0002 */
[----:B------:R-:W-:Y:S01]  /*e360*/  IMAD R17, R10, R17, R11 ;  /* 0x000000110a117224 */ /* 0x000fe200078e020b */
[----:B------:R-:W-:Y:S06]  /*e370*/  BRA `(.L_x_237) ;  /* 0x0000000000147947 */ /* 0x000fec0003800000 */
.L_x_232:
[----:B------:R-:W-:Y:S01]  /*e380*/  ULDC UR4, c[0x0][0xc3c] ;  /* 0x00030f0000047ab9 */ /* 0x000fe20000000800 */
[----:B------:R-:W-:Y:S02]  /*e390*/  IMAD.MOV.U32 R17, RZ, RZ, RZ ;  /* 0x000000ffff117224 */ /* 0x000fe400078e00ff */
[----:B------:R-:W-:Y:S02]  /*e3a0*/  IMAD.U32 R16, RZ, RZ, UR6 ;  /* 0x00000006ff107e24 */ /* 0x000fe4000f8e00ff */
[----:B------:R-:W-:Y:S02]  /*e3b0*/  IMAD.MOV.U32 R18, RZ, RZ, RZ ;  /* 0x000000ffff127224 */ /* 0x000fe400078e00ff */
[----:B------:R-:W-:-:S07]  /*e3c0*/  IMAD.U32 R19, RZ, RZ, UR4 ;  /* 0x00000004ff137e24 */ /* 0x000fce000f8e00ff */
.L_x_237:
[----:B------:R-:W-:-:S13]  /*e3d0*/  ISETP.NE.AND P0, PT, R5, RZ, PT ;  /* 0x000000ff0500720c */ /* 0x000fda0003f05270 */
[----:B------:R-:W0:Y:S01]  /*e3e0*/  @!P0 S2R R3, SR_CgaCtaId ;  /* 0x0000000000038919 */ /* 0x000e220000008800 */
[----:B------:R-:W-:-:S04]  /*e3f0*/  @!P0 MOV R0, 0x400 ;  /* 0x0000040000008802 */ /* 0x000fc80000000f00 */
[----:B0-----:R-:W-:-:S05]  /*e400*/  @!P0 LEA R0, R3, R0, 0x18 ;  /* 0x0000000003008211 */ /* 0x001fca00078ec0ff */
[----:B------:R0:W-:Y:S01]  /*e410*/  @!P0 STS.128 [R0+0x388d0], R16 ;  /* 0x0388d01000008388 */ /* 0x0001e20000000c00 */
[----:B------:R-:W-:Y:S06]  /*e420*/  BAR.ARV 0x5, 0x180 ;  /* 0x0146000000007b1d */ /* 0x000fec0000002000 */
.L_x_230:
[----:B------:R2:W-:Y:S01]  /*e430*/  STL [R1+0x1c], RZ ;  /* 0x00001cff01007387 */ /* 0x0005e20000100800 */
[----:B------:R-:W-:Y:S01]  /*e440*/  ULDC UR4, c[0x0][0xc3c] ;  /* 0x00030f0000047ab9 */ /* 0x000fe20000000800 */
[----:B------:R-:W-:Y:S01]  /*e450*/  IMAD.MOV.U32 R28, RZ, RZ, 0x1 ;  /* 0x00000001ff1c7424 */ /* 0x000fe200078e00ff */
[----:B-1----:R-:W-:Y:S01]  /*e460*/  ISETP.GE.AND P0, PT, R19, UR4, PT ;  /* 0x0000000413007c0c */ /* 0x002fe2000bf06270 */
[----:B------:R-:W-:-:S12]  /*e470*/  IMAD.MOV.U32 R27, RZ, RZ, RZ ;  /* 0x000000ffff1b7224 */ /* 0x000fd800078e00ff */
[----:B--2---:R-:W-:Y:S05]  /*e480*/  @P0 BRA `(.L_x_238) ;  /* 0x0000004800140947 */ /* 0x004fea0003800000 */
[----:B0-----:R-:W2:Y:S01]  /*e490*/  LDL R0, [R1+0x24] ;  /* 0x0000240001007983 */ /* 0x001ea20000100800 */
[----:B------:R-:W0:Y:S01]  /*e4a0*/  S2UR UR5, SR_CgaCtaId ;  /* 0x00000000000579c3 */ /* 0x000e220000008800 */
[----:B------:R-:W-:Y:S01]  /*e4b0*/  BSSY B8, `(.L_x_238) ;  /* 0x0000482000087945 */ /* 0x000fe20003800000 */
[----:B------:R-:W-:Y:S01]  /*e4c0*/  IMAD.MOV.U32 R28, RZ, RZ, 0x1 ;  /* 0x00000001ff1c7424 */ /* 0x000fe200078e00ff */
[----:B------:R-:W1:Y:S01]  /*e4d0*/  S2R R2, SR_TID.X ;  /* 0x0000000000027919 */ /* 0x000e620000002100 */
[----:B------:R-:W-:Y:S01]  /*e4e0*/  IMAD.MOV.U32 R27, RZ, RZ, RZ ;  /* 0x000000ffff1b7224 */ /* 0x000fe200078e00ff */
[----:B------:R-:W-:Y:S01]  /*e4f0*/  ULDC UR39, c[0x0][0xc] ;  /* 0x0000030000277ab9 */ /* 0x000fe20000000800 */
[----:B------:R3:W-:Y:S01]  /*e500*/  STL [R1+0x1c], RZ ;  /* 0x00001cff01007387 */ /* 0x0007e20000100800 */
[C---:B-1----:R-:W-:Y:S02]  /*e510*/  SHF.L.U32 R33, R2.reuse, 0x3, RZ ;  /* 0x0000000302217819 */ /* 0x042fe400000006ff */
[----:B------:R-:W-:-:S04]  /*e520*/  LOP3.LUT R3, R2, 0x7f, RZ, 0xc0, !PT ;  /* 0x0000007f02037812 */ /* 0x000fc800078ec0ff */
[----:B------:R-:W-:Y:S02]  /*e530*/  SHF.R.U32.HI R3, RZ, 0x3, R3 ;  /* 0x00000003ff037819 */ /* 0x000fe40000011603 */
[----:B--2---:R-:W-:Y:S02]  /*e540*/  R2UR UR4, R0 ;  /* 0x00000000000472ca */ /* 0x004fe400000e0000 */
[----:B------:R-:W-:-:S04]  /*e550*/  LOP3.LUT R0, R33, 0x1f8, RZ, 0xc0, !PT ;  /* 0x000001f821007812 */ /* 0x000fc800078ec0ff */
[----:B------:R-:W-:Y:S01]  /*e560*/  LOP3.LUT R0, R0, 0x38, R2, 0x78, !PT ;  /* 0x0000003800007812 */ /* 0x000fe200078e7802 */
[----:B------:R-:W-:-:S03]  /*e570*/  IMAD.SHL.U32 R2, R2, 0x10, RZ ;  /* 0x0000001002027824 */ /* 0x000fc600078e00ff */
[----:B------:R-:W-:Y:S02]  /*e580*/  LOP3.LUT R32, R0, 0x200, R33, 0xf8, !PT ;  /* 0x0000020000207812 */ /* 0x000fe400078ef821 */
[----:B------:R-:W-:Y:S01]  /*e590*/  LOP3.LUT R33, R33, 0x38, RZ, 0xc0, !PT ;  /* 0x0000003821217812 */ /* 0x000fe200078ec0ff */
[----:B------:R-:W-:Y:S01]  /*e5a0*/  ULOP3.LUT UR38, UR4, 0x2, URZ, 0xfc, !UPT ;  /* 0x0000000204267892 */ /* 0x000fe2000f8efc3f */
[----:B------:R-:W-:Y:S02]  /*e5b0*/  LOP3.LUT R2, R3, 0x70, R2, 0xf8, !PT ;  /* 0x0000007003027812 */ /* 0x000fe400078ef802 */
[----:B------:R-:W-:Y:S01]  /*e5c0*/  UMOV UR4, 0x400 ;  /* 0x0000040000047882 */ /* 0x000fe20000000000 */
[C---:B------:R-:W-:Y:S01]  /*e5d0*/  LOP3.LUT R0, R33.reuse, 0x40, RZ, 0xfc, !PT ;  /* 0x0000004021007812 */ /* 0x040fe200078efcff */
[----:B0-----:R-:W-:Y:S01]  /*e5e0*/  ULEA UR4, UR5, UR4, 0x18 ;  /* 0x0000000405047291 */ /* 0x001fe2000f8ec03f */
[C---:B------:R-:W-:Y:S02]  /*e5f0*/  LOP3.LUT R37, R33.reuse, 0x80, RZ, 0xfc, !PT ;  /* 0x0000008021257812 */ /* 0x040fe400078efcff */
[----:B------:R-:W-:-:S03]  /*e600*/  LOP3.LUT R36, R33, 0xc0, RZ, 0xfc, !PT ;  /* 0x000000c021247812 */ /* 0x000fc600078efcff */
[----:B------:R-:W-:-:S04]  /*e610*/  IMAD.U32 R22, RZ, RZ, UR4 ;  /* 0x00000004ff167e24 */ /* 0x000fc8000f8e00ff */
[----:B---3--:R-:W-:-:S07]  /*e620*/  IMAD R34, R32, 0x2, R22 ;  /* 0x0000000220227824 */ /* 0x008fce00078e0216 */
.L_x_303:
[----:B0-----:R-:W0:Y:S02]  /*e630*/  LDC.64 R2, c[0x0][0xc88] ;  /* 0x00032200ff027b82 */ /* 0x001e240000000a00 */
[----:B0-----:R-:W-:-:S05]  /*e640*/  IMAD.WIDE R2, R19, 0x4, R2 ;  /* 0x0000000413027825 */ /* 0x001fca00078e0202 */
[----:B--2---:R-:W2:Y:S01]  /*e650*/  LDG.E R29, desc[UR36][R2.64] ;  /* 0x00000024021d7981 */ /* 0x004ea2000c1e1900 */
[----:B------:R-:W-:Y:S05]  /*e660*/  YIELD ;  /* 0x0000000000007946 */ /* 0x000fea0003800000 */
[----:B------:R-:W-:Y:S01]  /*e670*/  ULDC.64 UR4, c[0x0][0xa28] ;  /* 0x00028a0000047ab9 */ /* 0x000fe20000000a00 */
[----:B------:R-:W-:Y:S01]  /*e680*/  IMAD.MOV.U32 R30, RZ, RZ, RZ ;  /* 0x000000ffff1e7224 */ /* 0x000fe200078e00ff */
[----:B------:R-:W-:Y:S01]  /*e690*/  ISETP.NE.U32.AND P0, PT, RZ, UR4, PT ;  /* 0x00000004ff007c0c */ /* 0x000fe2000bf05070 */
[----:B------:R-:W-:-:S03]  /*e6a0*/  ULDC.64 UR6, c[0x0][0xa18] ;  /* 0x0002860000067ab9 */ /* 0x000fc60000000a00 */
[----:B------:R-:W-:Y:S02]  /*e6b0*/  ISETP.NE.AND.EX P0, PT, RZ, UR5, PT, P0 ;  /* 0x00000005ff007c0c */ /* 0x000fe4000bf05300 */
[----:B------:R-:W-:Y:S02]  /*e6c0*/  MOV R35, RZ ;  /* 0x000000ff00237202 */ /* 0x000fe40000000f00 */
[----:B--2---:R-:W-:-:S09]  /*e6d0*/  SHF.R.S32.HI R0, RZ, 0x1f, R29 ;  /* 0x0000001fff007819 */ /* 0x004fd2000001141d */
[C---:B------:R-:W-:Y:S01]  /*e6e0*/  @P0 LEA R2, P1, R29.reuse, UR4, 0x2 ;  /* 0x000000041d020c11 */ /* 0x040fe2000f8210ff */
[C---:B------:R-:W-:Y:S01]  /*e6f0*/  IMAD.SHL.U32 R24, R29.reuse, 0x4, RZ ;  /* 0x000000041d187824 */ /* 0x040fe200078e00ff */
[C-C-:B------:R-:W-:Y:S01]  /*e700*/  SHF.L.U64.HI R25, R29.reuse, 0x2, R0.reuse ;  /* 0x000000021d197819 */ /* 0x140fe20000010200 */
[----:B------:R0:W-:Y:S01]  /*e710*/  STL [R1+0xc], R0 ;  /* 0x00000c0001007387 */ /* 0x0001e20000100800 */
[----:B------:R-:W-:Y:S01]  /*e720*/  @P0 LEA.HI.X R3, R29, UR5, R0, 0x2, P1 ;  /* 0x000000051d030c11 */ /* 0x000fe200088f1400 */
[----:B------:R-:W-:-:S04]  /*e730*/  ULDC.64 UR4, c[0x0][0xa00] ;  /* 0x0002800000047ab9 */ /* 0x000fc80000000a00 */
[----:B-1----:R1:W2:Y:S01]  /*e740*/  @P0 LDG.E R30, desc[UR36][R2.64] ;  /* 0x00000024021e0981 */ /* 0x0022a2000c1e1900 */
[----:B------:R-:W-:Y:S02]  /*e750*/  ISETP.NE.U32.AND P0, PT, RZ, UR4, PT ;  /* 0x00000004ff007c0c */ /* 0x000fe4000bf05070 */
[----:B------:R-:W-:Y:S02]  /*e760*/  LOP3.LUT R23, R23, 0xffffff7f, RZ, 0xc0, !PT ;  /* 0xffffff7f17177812 */ /* 0x000fe400078ec0ff */
[----:B------:R-:W-:Y:S02]  /*e770*/  ISETP.NE.AND.EX P2, PT, RZ, UR5, PT, P0 ;  /* 0x00000005ff007c0c */ /* 0x000fe4000bf45300 */
[----:B------:R-:W-:Y:S02]  /*e780*/  ISETP.NE.U32.AND P0, PT, RZ, UR6, PT ;  /* 0x00000006ff007c0c */ /* 0x000fe4000bf05070 */
[----:B-1----:R-:W-:Y:S02]  /*e790*/  IADD3 R2, P1, R24, UR4, RZ ;  /* 0x0000000418027c10 */ /* 0x002fe4000ff3e0ff */
[----:B------:R-:W-:-:S02]  /*e7a0*/  ISETP.NE.AND.EX P0, PT, RZ, UR7, PT, P0 ;  /* 0x00000007ff007c0c */ /* 0x000fc4000bf05300 */
[----:B------:R-:W-:Y:S01]  /*e7b0*/  IADD3.X R3, R25, UR5, RZ, P1, !PT ;  /* 0x0000000519037c10 */ /* 0x000fe20008ffe4ff */
[----:B------:R-:W-:-:S04]  /*e7c0*/  ULDC.64 UR4, c[0x0][0x418] ;  /* 0x0001060000047ab9 */ /* 0x000fc80000000a00 */
[----:B------:R-:W-:Y:S01]  /*e7d0*/  @P2 LOP3.LUT R23, R23, 0x80, RZ, 0xfc, !PT ;  /* 0x0000008017172812 */ /* 0x000fe200078efcff */
[----:B------:R1:W5:Y:S05]  /*e7e0*/  @P2 LDG.E R35, desc[UR36][R2.64] ;  /* 0x0000002402232981 */ /* 0x00036a000c1e1900 */
[----:B------:R-:W-:-:S04]  /*e7f0*/  @P0 IADD3 R4, P1, R24, UR6, RZ ;  /* 0x0000000618040c10 */ /* 0x000fc8000ff3e0ff */
[----:B------:R-:W-:-:S05]  /*e800*/  @P0 IADD3.X R5, R25, UR7, RZ, P1, !PT ;  /* 0x0000000719050c10 */ /* 0x000fca0008ffe4ff */
[----:B------:R-:W3:Y:S01]  /*e810*/  @P0 LDG.E R4, desc[UR36][R4.64] ;  /* 0x0000002404040981 */ /* 0x000ee2000c1e1900 */
[----:B------:R-:W-:-:S03]  /*e820*/  UISETP.NE.U32.AND UP0, UPT, UR4, URZ, UPT ;  /* 0x0000003f0400728c */ /* 0x000fc6000bf05070 */
[----:B------:R-:W-:Y:S01]  /*e830*/  ULDC UR4, c[0x0][0x424] ;  /* 0x0001090000047ab9 */ /* 0x000fe20000000800 */
[----:B------:R-:W-:-:S03]  /*e840*/  UISETP.NE.AND.EX UP0, UPT, UR5, URZ, UPT, UP0 ;  /* 0x0000003f0500728c */ /* 0x000fc6000bf05300 */
[----:B------:R-:W-:Y:S01]  /*e850*/  ULDC UR5, c[0x0][0x2f0] ;  /* 0x0000bc0000057ab9 */ /* 0x000fe20000000800 */
[----:B------:R-:W-:-:S04]  /*e860*/  USEL UR4, UR4, 0x1, UP0 ;  /* 0x0000000104047887 */ /* 0x000fc80008000000 */
[----:B------:R-:W-:-:S06]  /*e870*/  UIMAD UR4, UR4, UR5, URZ ;  /* 0x00000005040472a4 */ /* 0x000fcc000f8e023f */
[----:B0-----:R-:W-:Y:S01]  /*e880*/  IMAD.U32 R0, RZ, RZ, UR4 ;  /* 0x00000004ff007e24 */ /* 0x001fe2000f8e00ff */
[----:B--2---:R1:W-:Y:S04]  /*e890*/  STL [R1+0x4], R30 ;  /* 0x0000041e01007387 */ /* 0x0043e80000100800 */
[----:B---3--:R1:W-:Y:S01]  /*e8a0*/  @P0 STL [R1+0x18], R4 ;  /* 0x0000180401000387 */ /* 0x0083e20000100800 */
[----:B------:R-:W-:Y:S05]  /*e8b0*/  @P0 BRA `(.L_x_239) ;  /* 0x0000000000200947 */ /* 0x000fea0003800000 */
[----:B------:R-:W-:Y:S02]  /*e8c0*/  ULDC UR4, c[0x0][0x288] ;  /* 0x0000a20000047ab9 */ /* 0x000fe40000000800 */
[----:B-1----:R-:W-:-:S05]  /*e8d0*/  IMAD.U32 R4, RZ, RZ, UR4 ;  /* 0x00000004ff047e24 */ /* 0x002fca000f8e00ff */
[----:B------:R0:W-:Y:S01]  /*e8e0*/  STL [R1+0x18], R4 ;  /* 0x0000180401007387 */ /* 0x0001e20000100800 */
[----:B------:R-:W-:Y:S05]  /*e8f0*/  @!P2 BRA `(.L_x_239) ;  /* 0x000000000010a947 */ /* 0x000fea0003800000 */
[----:B------:R-:W2:Y:S04]  /*e900*/  LDG.E R5, desc[UR36][R2.64] ;  /* 0x0000002402057981 */ /* 0x000ea8000c1e1900 */
[----:B0-----:R-:W2:Y:S02]  /*e910*/  LDG.E R4, desc[UR36][R2.64+0x4] ;  /* 0x0000042402047981 */ /* 0x001ea4000c1e1900 */
[----:B--2---:R-:W-:-:S05]  /*e920*/  IMAD.IADD R2, R4, 0x1, -R5 ;  /* 0x0000000104027824 */ /* 0x004fca00078e0a05 */
[----:B------:R2:W-:Y:S02]  /*e930*/  STL [R1+0x18], R2 ;  /* 0x0000180201007387 */ /* 0x0005e40000100800 */
.L_x_239:
[----:B------:R-:W-:Y:S01]  /*e940*/  ULDC.64 UR4, c[0x0][0xa20] ;  /* 0x0002880000047ab9 */ /* 0x000fe20000000a00 */
[----:B------:R-:W-:Y:S01]  /*e950*/  IMAD.MOV.U32 R31, RZ, RZ, R29 ;  /* 0x000000ffff1f7224 */ /* 0x000fe200078e001d */
[----:B------:R-:W-:-:S04]  /*e960*/  ISETP.NE.U32.AND P0, PT, RZ, UR4, PT ;  /* 0x00000004ff007c0c */ /* 0x000fc8000bf05070 */
[----:B------:R-:W-:-:S13]  /*e970*/  ISETP.NE.AND.EX P0, PT, RZ, UR5, PT, P0 ;  /* 0x00000005ff007c0c */ /* 0x000fda000bf05300 */
[----:B------:R-:W-:Y:S05]  /*e980*/  @!P0 BRA `(.L_x_240) ;  /* 0x0000000000108947 */ /* 0x000fea0003800000 */
[----:B-12---:R-:W-:-:S04]  /*e990*/  IADD3 R2, P0, R24, UR4, RZ ;  /* 0x0000000418027c10 */ /* 0x006fc8000ff1e0ff */
[----:B------:R-:W-:-:S05]  /*e9a0*/  IADD3.X R3, R25, UR5, RZ, P0, !PT ;  /* 0x0000000519037c10 */ /* 0x000fca00087fe4ff */
[----:B------:R3:W5:Y:S01]  /*e9b0*/  LDG.E R0, desc[UR36][R2.64] ;  /* 0x0000002402007981 */ /* 0x000762000c1e1900 */
[----:B------:R-:W-:Y:S05]  /*e9c0*/  BRA `(.L_x_241) ;  /* 0x0000000000247947 */ /* 0x000fea0003800000 */
.L_x_240:
[----:B------:R-:W-:Y:S02]  /*e9d0*/  ULDC.64 UR4, c[0x0][0xa08] ;  /* 0x0002820000047ab9 */ /* 0x000fe40000000a00 */
[----:B------:R-:W-:-:S04]  /*e9e0*/  ISETP.NE.U32.AND P0, PT, RZ, UR4, PT ;  /* 0x00000004ff007c0c */ /* 0x000fc8000bf05070 */
[----:B------:R-:W-:-:S13]  /*e9f0*/  ISETP.NE.AND.EX P0, PT, RZ, UR5, PT, P0 ;  /* 0x00000005ff007c0c */ /* 0x000fda000bf05300 */
[----:B------:R-:W-:Y:S05]  /*ea00*/  @!P0 BRA `(.L_x_241) ;  /* 0x0000000000148947 */ /* 0x000fea0003800000 */
[----:B-12---:R-:W1:Y:S02]  /*ea10*/  LDC.64 R2, c[0x0][0xa08] ;  /* 0x00028200ff027b82 */ /* 0x006e640000000a00 */
[----:B-1----:R-:W-:-:S05]  /*ea20*/  IMAD.WIDE R2, R31, 0x4, R2 ;  /* 0x000000041f027825 */ /* 0x002fca00078e0202 */
[----:B------:R-:W2:Y:S04]  /*ea30*/  LDG.E R0, desc[UR36][R2.64] ;  /* 0x0000002402007981 */ /* 0x000ea8000c1e1900 */
[----:B------:R-:W2:Y:S02]  /*ea40*/  LDG.E R5, desc[UR36][R2.64+0x4] ;  /* 0x0000042402057981 */ /* 0x000ea4000c1e1900 */
[----:B--2---:R-:W-:-:S07]  /*ea50*/  IMAD.IADD R0, R5, 0x1, -R0 ;  /* 0x0000000105007824 */ /* 0x004fce00078e0a00 */
.L_x_241:
[----:B-123-5:R-:W-:Y:S01]  /*ea60*/  IMAD.IADD R2, R0, 0x1, -R30 ;  /* 0x0000000100027824 */ /* 0x02efe200078e0a1e */
[----:B------:R-:W-:Y:S03]  /*ea70*/  BSSY B7, `(.L_x_242) ;  /* 0x0000387000077945 */ /* 0x000fe60003800000 */
[C---:B------:R-:W-:Y:S01]  /*ea80*/  VIADD R0, R2.reuse, 0x4f ;  /* 0x0000004f02007836 */ /* 0x040fe20000000000 */
[----:B------:R1:W-:Y:S01]  /*ea90*/  STL [R1], R2 ;  /* 0x0000000201007387 */ /* 0x0003e20000100800 */
[----:B------:R-:W-:Y:S02]  /*eaa0*/  ISETP.GT.AND P0, PT, R2, RZ, PT ;  /* 0x000000ff0200720c */ /* 0x000fe40003f04270 */
[----:B------:R-:W-:-:S05]  /*eab0*/  IMAD.HI R0, R0, 0x66666667, RZ ;  /* 0x6666666700007827 */ /* 0x000fca00078e02ff */
[----:B------:R-:W-:-:S04]  /*eac0*/  SHF.R.U32.HI R3, RZ, 0x1f, R0 ;  /* 0x0000001fff037819 */ /* 0x000fc80000011600 */
[----:B------:R-:W-:-:S05]  /*ead0*/  LEA.HI.SX32 R0, R0, R3, 0x1b ;  /* 0x0000000300007211 */ /* 0x000fca00078fdaff */
[----:B------:R1:W-:Y:S01]  /*eae0*/  STL [R1+0x20], R0 ;  /* 0x0000200001007387 */ /* 0x0003e20000100800 */
[----:B------:R-:W-:Y:S05]  /*eaf0*/  @P0 BRA `(.L_x_243) ;  /* 0x0000000000440947 */ /* 0x000fea0003800000 */
[----:B-1----:R-:W1:Y:S02]  /*eb00*/  S2R R2, SR_TID.X ;  /* 0x0000000000027919 */ /* 0x002e640000002100 */
[----:B-1----:R-:W-:-:S04]  /*eb10*/  LOP3.LUT R2, R2, 0x7f, RZ, 0xc0, !PT ;  /* 0x0000007f02027812 */ /* 0x002fc800078ec0ff */
[----:B------:R-:W-:-:S13]  /*eb20*/  ISETP.NE.AND P0, PT, R2, RZ, PT ;  /* 0x000000ff0200720c */ /* 0x000fda0003f05270 */
[----:B------:R-:W-:Y:S05]  /*eb30*/  @P0 BRA `(.L_x_244) ;  /* 0x0000003400e80947 */ /* 0x000fea0003800000 */
[----:B------:R-:W1:Y:S01]  /*eb40*/  S2R R5, SR_LANEID ;  /* 0x0000000000057919 */ /* 0x000e620000000000 */
[----:B------:R-:W-:Y:S01]  /*eb50*/  VOTEU.ANY UR4, UPT, PT ;  /* 0x0000000000047886 */ /* 0x000fe200038e0100 */
[----:B------:R-:W2:Y:S01]  /*eb60*/  LDC.64 R2, c[0x0][0xc60] ;  /* 0x00031800ff027b82 */ /* 0x000ea20000000a00 */
[----:B------:R-:W1:Y:S02]  /*eb70*/  FLO.U32 R0, UR4 ;  /* 0x0000000400007d00 */ /* 0x000e6400080e0000 */
[----:B-1----:R-:W-:-:S06]  /*eb80*/  ISETP.EQ.U32.AND P0, PT, R0, R5, PT ;  /* 0x000000050000720c */ /* 0x002fcc0003f02070 */
[----:B------:R-:W2:Y:S07]  /*eb90*/  POPC R5, UR4 ;  /* 0x0000000400057d09 */ /* 0x000eae0008000000 */
[----:B--2---:R-:W2:Y:S01]  /*eba0*/  @P0 ATOMG.E.ADD.STRONG.GPU PT, R3, desc[UR36][R2.64], R5 ;  /* 0x00000005020309a8 */ /* 0x004ea200081ee1e4 */
[----:B0-----:R-:W0:Y:S02]  /*ebb0*/  S2R R4, SR_LTMASK ;  /* 0x0000000000047919 */ /* 0x001e240000003900 */
[----:B0-----:R-:W-:-:S04]  /*ebc0*/  LOP3.LUT R4, R4, UR4, RZ, 0xc0, !PT ;  /* 0x0000000404047c12 */ /* 0x001fc8000f8ec0ff */
[----:B------:R-:W0:Y:S01]  /*ebd0*/  POPC R7, R4 ;  /* 0x0000000400077309 */ /* 0x000e220000000000 */
[----:B--2---:R-:W0:Y:S02]  /*ebe0*/  SHFL.IDX PT, R0, R3, R0, 0x1f ;  /* 0x00001f0003007589 */ /* 0x004e2400000e0000 */
[----:B0-----:R-:W-:Y:S01]  /*ebf0*/  IADD3 R16, R0, UR39, R7 ;  /* 0x0000002700107c10 */ /* 0x001fe2000fffe007 */
[----:B------:R-:W-:Y:S06]  /*ec00*/  BRA `(.L_x_244) ;  /* 0x0000003400b47947 */ /* 0x000fec0003800000 */
.L_x_243:
[----:B-1----:R-:W-:Y:S01]  /*ec10*/  IADD3 R0, R22, 0x24400, RZ ;  /* 0x0002440016007810 */ /* 0x002fe20007ffe0ff */
[----:B------:R-:W-:Y:S03]  /*ec20*/  BSSY B6, `(.L_x_245) ;  /* 0x0000013000067945 */ /* 0x000fe60003800000 */
[----:B------:R-:W-:-:S13]  /*ec30*/  LOP3.LUT P0, RZ, R0, 0x3ff, RZ, 0xc0, !PT ;  /* 0x000003ff00ff7812 */ /* 0x000fda000780c0ff */
[----:B------:R-:W-:Y:S05]  /*ec40*/  @!P0 BRA `(.L_x_246) ;  /* 0x0000000000408947 */ /* 0x000fea0003800000 */
[----:B------:R-:W-:Y:S01]  /*ec50*/  MOV R2, 0x0 ;  /* 0x0000000000027802 */ /* 0x000fe20000000f00 */
[----:B------:R-:W-:Y:S01]  /*ec60*/  ULDC.64 UR6, c[0x4][0x138] ;  /* 0x01004e0000067ab9 */ /* 0x000fe20000000a00 */
[----:B------:R-:W-:Y:S01]  /*ec70*/  ULDC.64 UR8, c[0x4][0x140] ;  /* 0x0100500000087ab9 */ /* 0x000fe20000000a00 */
[----:B------:R-:W-:Y:S01]  /*ec80*/  ULDC.64 UR4, c[0x4][0x98] ;  /* 0x0100260000047ab9 */ /* 0x000fe20000000a00 */
[----:B0-----:R-:W-:Y:S01]  /*ec90*/  IMAD.U32 R4, RZ, RZ, UR6 ;  /* 0x00000006ff047e24 */ /* 0x001fe2000f8e00ff */
[----:B------:R-:W-:Y:S01]  /*eca0*/  MOV R12, 0x1 ;  /* 0x00000001000c7802 */ /* 0x000fe20000000f00 */
[----:B------:R-:W0:Y:S01]  /*ecb0*/  LDC.64 R2, c[0x4][R2] ;  /* 0x0100000002027b82 */ /* 0x000e220000000a00 */
[----:B------:R-:W-:Y:S02]  /*ecc0*/  IMAD.U32 R5, RZ, RZ, UR7 ;  /* 0x00000007ff057e24 */ /* 0x000fe4000f8e00ff */
[----:B------:R-:W-:Y:S02]  /*ecd0*/  IMAD.U32 R6, RZ, RZ, UR8 ;  /* 0x00000008ff067e24 */ /* 0x000fe4000f8e00ff */
[----:B------:R-:W-:-:S02]  /*ece0*/  IMAD.U32 R7, RZ, RZ, UR9 ;  /* 0x00000009ff077e24 */ /* 0x000fc4000f8e00ff */
[----:B------:R-:W-:Y:S02]  /*ecf0*/  IMAD.U32 R10, RZ, RZ, UR4 ;  /* 0x00000004ff0a7e24 */ /* 0x000fe4000f8e00ff */
[----:B------:R-:W-:Y:S02]  /*ed00*/  IMAD.U32 R11, RZ, RZ, UR5 ;  /* 0x00000005ff0b7e24 */ /* 0x000fe4000f8e00ff */
[----:B------:R-:W-:Y:S02]  /*ed10*/  IMAD.MOV.U32 R8, RZ, RZ, 0x70 ;  /* 0x00000070ff087424 */ /* 0x000fe400078e00ff */
[----:B------:R-:W-:-:S07]  /*ed20*/  IMAD.MOV.U32 R13, RZ, RZ, RZ ;  /* 0x000000ffff0d7224 */ /* 0x000fce00078e00ff */
[----:B------:R-:W-:-:S07]  /*ed30*/  LEPC R20, `(.L_x_246) ;  /* 0x000000001014794e */ /* 0x000fce0000000000 */
[----:B0-----:R-:W-:Y:S05]  /*ed40*/  CALL.ABS.NOINC R2 ;  /* 0x0000000002007343 */ /* 0x001fea0003c00000 */
.L_x_246:
[----:B------:R-:W-:Y:S05]  /*ed50*/  BSYNC B6 ;  /* 0x0000000000067941 */ /* 0x000fea0003800000 */
.L_x_245:
[----:B------:R-:W-:Y:S01]  /*ed60*/  VIADD R0, R22, 0x400 ;  /* 0x0000040016007836 */ /* 0x000fe20000000000 */
[----:B------:R-:W-:Y:S04]  /*ed70*/  BSSY B6, `(.L_x_247) ;  /* 0x0000022000067945 */ /* 0x000fe80003800000 */
[----:B------:R-:W-:-:S13]  /*ed80*/  LOP3.LUT P0, RZ, R0, 0x3ff, RZ, 0xc0, !PT ;  /* 0x000003ff00ff7812 */ /* 0x000fda000780c0ff */
[----:B------:R-:W-:Y:S05]  /*ed90*/  @!P0 BRA `(.L_x_248) ;  /* 0x00000000007c8947 */ /* 0x000fea0003800000 */
[----:B------:R-:W-:Y:S01]  /*eda0*/  MOV R26, 0x0 ;  /* 0x00000000001a7802 */ /* 0x000fe20000000f00 */
[----:B------:R-:W-:Y:S01]  /*edb0*/  ULDC.64 UR6, c[0x4][0x138] ;  /* 0x01004e0000067ab9 */ /* 0x000fe20000000a00 */
[----:B------:R-:W-:Y:S01]  /*edc0*/  ULDC.64 UR8, c[0x4][0x140] ;  /* 0x0100500000087ab9 */ /* 0x000fe20000000a00 */
[----:B------:R-:W-:Y:S01]  /*edd0*/  ULDC.64 UR4, c[0x4][0xa0] ;  /* 0x0100280000047ab9 */ /* 0x000fe20000000a00 */
[----:B------:R1:W2:Y:S01]  /*ede0*/  LDC.64 R2, c[0x4][R26] ;  /* 0x010000001a027b82 */ /* 0x0002a20000000a00 */
[----:B0-----:R-:W-:Y:S01]  /*edf0*/  IMAD.U32 R4, RZ, RZ, UR6 ;  /* 0x00000006ff047e24 */ /* 0x001fe2000f8e00ff */
[----:B------:R-:W-:Y:S01]  /*ee00*/  MOV R11, UR5 ;  /* 0x00000005000b7c02 */ /* 0x000fe20008000f00 */
[----:B------:R-:W-:Y:S02]  /*ee10*/  IMAD.U32 R5, RZ, RZ, UR7 ;  /* 0x00000007ff057e24 */ /* 0x000fe4000f8e00ff */
[----:B------:R-:W-:Y:S02]  /*ee20*/  IMAD.U32 R6, RZ, RZ, UR8 ;  /* 0x00000008ff067e24 */ /* 0x000fe4000f8e00ff */
[----:B------:R-:W-:-:S02]  /*ee30*/  IMAD.U32 R7, RZ, RZ, UR9 ;  /* 0x00000009ff077e24 */ /* 0x000fc4000f8e00ff */
[----:B------:R-:W-:Y:S02]  /*ee40*/  IMAD.U32 R10, RZ, RZ, UR4 ;  /* 0x00000004ff0a7e24 */ /* 0x000fe4000f8e00ff */
[----:B------:R-:W-:Y:S02]  /*ee50*/  IMAD.MOV.U32 R8, RZ, RZ, 0x70 ;  /* 0x00000070ff087424 */ /* 0x000fe400078e00ff */
[----:B------:R-:W-:Y:S02]  /*ee60*/  IMAD.MOV.U32 R12, RZ, RZ, 0x1 ;  /* 0x00000001ff0c7424 */ /* 0x000fe400078e00ff */
[----:B-1----:R-:W-:-:S07]  /*ee70*/  IMAD.MOV.U32 R13, RZ, RZ, RZ ;  /* 0x000000ffff0d7224 */ /* 0x002fce00078e00ff */
[----:B------:R-:W-:-:S07]  /*ee80*/  LEPC R20, `(.L_x_249) ;  /* 0x000000001014794e */ /* 0x000fce0000000000 */
[----:B--2---:R-:W-:Y:S05]  /*ee90*/  CALL.ABS.NOINC R2 ;  /* 0x0000000002007343 */ /* 0x004fea0003c00000 */
.L_x_249:
[----:B------:R0:W1:Y:S01]  /*eea0*/  LDC.64 R2, c[0x4][R26] ;  /* 0x010000001a027b82 */ /* 0x0000620000000a00 */
[----:B------:R-:W-:Y:S01]  /*eeb0*/  ULDC.64 UR6, c[0x4][0x138] ;  /* 0x01004e0000067ab9 */ /* 0x000fe20000000a00 */
[----:B------:R-:W-:Y:S01]  /*eec0*/  ULDC.64 UR8, c[0x4][0x140] ;  /* 0x0100500000087ab9 */ /* 0x000fe20000000a00 */
[----:B------:R-:W-:Y:S01]  /*eed0*/  ULDC.64 UR4, c[0x4][0xa8] ;  /* 0x01002a0000047ab9 */ /* 0x000fe20000000a00 */
[----:B------:R-:W-:Y:S01]  /*eee0*/  IMAD.U32 R4, RZ, RZ, UR6 ;  /* 0x00000006ff047e24 */ /* 0x000fe2000f8e00ff */
[----:B------:R-:W-:Y:S01]  /*eef0*/  MOV R10, UR4 ;  /* 0x00000004000a7c02 */ /* 0x000fe20008000f00 */
[----:B------:R-:W-:Y:S02]  /*ef00*/  IMAD.U32 R5, RZ, RZ, UR7 ;  /* 0x00000007ff057e24 */ /* 0x000fe4000f8e00ff */
        /* <DEDUP_REMOVED lines=8> */
.L_x_248:
[----:B------:R-:W-:Y:S05]  /*ef90*/  BSYNC B6 ;  /* 0x0000000000067941 */ /* 0x000fea0003800000 */
.L_x_247:
[----:B------:R-:W2:Y:S01]  /*efa0*/  LDL R26, [R1+0x20] ;  /* 0x00002000011a7983 */ /* 0x000ea20000100800 */
[----:B------:R-:W-:Y:S01]  /*efb0*/  ULDC.64 UR4, c[0x0][0x9f8] ;  /* 0x00027e0000047ab9 */ /* 0x000fe20000000a00 */
[----:B------:R-:W1:Y:S02]  /*efc0*/  LDC R6, c[0x0][0x430] ;  /* 0x00010c00ff067b82 */ /* 0x000e640000000800 */
[----:B------:R-:W3:Y:S01]  /*efd0*/  LDL R2, [R1] ;  /* 0x0000000001027983 */ /* 0x000ee20000100800 */
[----:B------:R-:W-:Y:S01]  /*efe0*/  ISETP.NE.U32.AND P0, PT, RZ, UR4, PT ;  /* 0x00000004ff007c0c */ /* 0x000fe2000bf05070 */
[----:B------:R-:W4:Y:S03]  /*eff0*/  S2R R20, SR_TID.X ;  /* 0x0000000000147919 */ /* 0x000f260000002100 */
[----:B------:R-:W-:-:S13]  /*f000*/  ISETP.NE.AND.EX P0, PT, RZ, UR5, PT, P0 ;  /* 0x00000005ff007c0c */ /* 0x000fda000bf05300 */
[----:B------:R-:W-:Y:S01]  /*f010*/  @P0 IADD3 R24, P1, R24, UR4, RZ ;  /* 0x0000000418180c10 */ /* 0x000fe2000ff3e0ff */
[----:B------:R-:W0:Y:S01]  /*f020*/  S2R R21, SR_TID.X ;  /* 0x0000000000157919 */ /* 0x000e220000002100 */
[----:B------:R-:W-:Y:S02]  /*f030*/  ULDC UR4, c[0x0][0x2f4] ;  /* 0x0000bd0000047ab9 */ /* 0x000fe40000000800 */
[----:B------:R-:W-:-:S05]  /*f040*/  @P0 IADD3.X R25, R25, UR5, RZ, P1, !PT ;  /* 0x0000000519190c10 */ /* 0x000fca0008ffe4ff */
[----:B------:R-:W3:Y:S01]  /*f050*/  @P0 LDG.E R31, desc[UR36][R24.64] ;  /* 0x00000024181f0981 */ /* 0x000ee2000c1e1900 */
[----:B-1----:R-:W-:Y:S02]  /*f060*/  ISETP.NE.AND P2, PT, R6, 0x1, PT ;  /* 0x000000010600780c */ /* 0x002fe40003f45270 */
[----:B----4-:R-:W-:-:S04]  /*f070*/  LOP3.LUT R20, R20, 0x7f, RZ, 0xc0, !PT ;  /* 0x0000007f14147812 */ /* 0x010fc800078ec0ff */
[----:B------:R-:W-:-:S07]  /*f080*/  SHF.R.U32.HI R0, RZ, 0x3, R20 ;  /* 0x00000003ff007819 */ /* 0x000fce0000011614 */
[----:B0-----:R-:W0:Y:S01]  /*f090*/  @P2 LDC R4, c[0x0][0x434] ;  /* 0x00010d00ff042b82 */ /* 0x001e220000000800 */
[----:B------:R-:W-:-:S05]  /*f0a0*/  IMAD.SHL.U32 R20, R21, 0x10, RZ ;  /* 0x0000001015147824 */ /* 0x000fca00078e00ff */
[----:B------:R-:W-:Y:S02]  /*f0b0*/  LOP3.LUT R20, R0, 0x70, R20, 0xf8, !PT ;  /* 0x0000007000147812 */ /* 0x000fe400078ef814 */
[----:B------:R-:W1:Y:S01]  /*f0c0*/  @P2 LDC R0, c[0x0][0x438] ;  /* 0x00010e00ff002b82 */ /* 0x000e620000000800 */
[----:B------:R-:W-:Y:S02]  /*f0d0*/  LOP3.LUT R23, R23, 0xffffffbf, RZ, 0xc0, !PT ;  /* 0xffffffbf17177812 */ /* 0x000fe400078ec0ff */
[----:B------:R-:W-:Y:S02]  /*f0e0*/  LOP3.LUT R8, R33, 0x40, RZ, 0xfc, !PT ;  /* 0x0000004021087812 */ /* 0x000fe400078efcff */
[----:B------:R-:W-:-:S04]  /*f0f0*/  @P2 LOP3.LUT R23, R23, 0x40, RZ, 0xfc, !PT ;  /* 0x0000004017172812 */ /* 0x000fc800078efcff */
[----:B------:R-:W-:Y:S01]  /*f100*/  LOP3.LUT R23, R23, 0xffffffef, RZ, 0xc0, !PT ;  /* 0xffffffef17177812 */ /* 0x000fe200078ec0ff */
[----:B------:R-:W-:Y:S01]  /*f110*/  UMOV UR5, 0xffffffff ;  /* 0xffffffff00057882 */ /* 0x000fe20000000000 */
[----:B--2---:R-:W-:-:S04]  /*f120*/  VIADD R26, R26, 0xffffffff ;  /* 0xffffffff1a1a7836 */ /* 0x004fc80000000000 */
[----:B------:R-:W-:-:S05]  /*f130*/  IMAD R5, R26, 0x50, R20 ;  /* 0x000000501a057824 */ /* 0x000fca00078e0214 */
[----:B---3--:R-:W-:-:S04]  /*f140*/  ISETP.GE.AND P0, PT, R5, R2, PT ;  /* 0x000000020500720c */ /* 0x008fc80003f06270 */
[----:B------:R-:W-:Y:S01]  /*f150*/  ISETP.GT.U32.OR P0, PT, R20, 0x4f, P0 ;  /* 0x0000004f1400780c */ /* 0x000fe20000704470 */
[----:B------:R-:W-:-:S04]  /*f160*/  IMAD.IADD R5, R5, 0x1, R30 ;  /* 0x0000000105057824 */ /* 0x000fc800078e021e */
[----:B0-----:R-:W-:Y:S01]  /*f170*/  @P2 IMAD.HI.U32 R7, R5, R4, RZ ;  /* 0x0000000405072227 */ /* 0x001fe200078e00ff */
[----:B------:R-:W-:-:S07]  /*f180*/  MOV R4, R5 ;  /* 0x0000000500047202 */ /* 0x000fce0000000f00 */
[----:B------:R-:W0:Y:S01]  /*f190*/  @!P0 LDC.64 R2, c[0x0][0x428] ;  /* 0x00010a00ff028b82 */ /* 0x000e220000000a00 */
[----:B-1----:R-:W-:-:S05]  /*f1a0*/  @P2 SHF.R.U32.HI R4, RZ, R0, R7 ;  /* 0x00000000ff042219 */ /* 0x002fca0000011607 */
[----:B------:R-:W-:-:S04]  /*f1b0*/  IMAD.MOV R0, RZ, RZ, -R4 ;  /* 0x000000ffff007224 */ /* 0x000fc800078e0a04 */
[----:B------:R-:W-:Y:S01]  /*f1c0*/  IMAD R0, R6, R0, R5 ;  /* 0x0000000006007224 */ /* 0x000fe200078e0205 */
[----:B------:R-:W-:Y:S02]  /*f1d0*/  SHF.R.S32.HI R6, RZ, 0x1f, R31 ;  /* 0x0000001fff067819 */ /* 0x000fe4000001141f */
[----:B------:R-:W-:-:S03]  /*f1e0*/  @!P0 SHF.R.S32.HI R5, RZ, 0x1f, R4 ;  /* 0x0000001fff058819 */ /* 0x000fc60000011404 */
[----:B------:R0:W-:Y:S02]  /*f1f0*/  STL [R1+0x8], R6 ;  /* 0x0000080601007387 */ /* 0x0001e40000100800 */
[-C--:B0-----:R-:W-:Y:S02]  /*f200*/  @!P0 IMAD R6, R6, R2.reuse, RZ ;  /* 0x0000000206068224 */ /* 0x081fe400078e02ff */
[----:B------:R-:W-:-:S04]  /*f210*/  @!P0 IMAD.WIDE.U32 R4, R31, R2, R4 ;  /* 0x000000021f048225 */ /* 0x000fc800078e0004 */
[----:B------:R-:W-:Y:S02]  /*f220*/  @!P0 IMAD R6, R31, R3, R6 ;  /* 0x000000031f068224 */ /* 0x000fe400078e0206 */
[----:B------:R-:W0:Y:S02]  /*f230*/  @!P0 LDC.64 R2, c[0x0][0x418] ;  /* 0x00010600ff028b82 */ /* 0x000e240000000a00 */
[----:B------:R-:W-:Y:S01]  /*f240*/  @!P0 IMAD.IADD R6, R5, 0x1, R6 ;  /* 0x0000000105068824 */ /* 0x000fe200078e0206 */
[----:B------:R-:W-:Y:S02]  /*f250*/  ISETP.GE.AND P2, PT, R8, UR4, PT ;  /* 0x0000000408007c0c */ /* 0x000fe4000bf46270 */
[----:B0-----:R-:W-:-:S04]  /*f260*/  @!P0 LEA R2, P1, R4, R2, 0x2 ;  /* 0x0000000204028211 */ /* 0x001fc800078210ff */
[----:B------:R-:W-:Y:S01]  /*f270*/  @!P0 LEA.HI.X R3, R4, R3, R6, 0x2, P1 ;  /* 0x0000000304038211 */ /* 0x000fe200008f1406 */
[----:B------:R-:W-:-:S06]  /*f280*/  IMAD.MOV.U32 R4, RZ, RZ, RZ ;  /* 0x000000ffff047224 */ /* 0x000fcc00078e00ff */
[----:B------:R0:W5:Y:S01]  /*f290*/  @!P0 LDG.E R4, desc[UR36][R2.64] ;  /* 0x0000002402048981 */ /* 0x000162000c1e1900 */
[----:B------:R-:W-:Y:S02]  /*f2a0*/  ISETP.GE.AND P0, PT, R33, UR4, PT ;  /* 0x0000000421007c0c */ /* 0x000fe4000bf06270 */
[----:B------:R-:W-:-:S11]  /*f2b0*/  ISETP.GE.AND P1, PT, R37, UR4, PT ;  /* 0x0000000425007c0c */ /* 0x000fd6000bf26270 */
[----:B------:R-:W-:-:S04]  /*f2c0*/  @P0 LOP3.LUT R23, R23, 0x10, RZ, 0xfc, !PT ;  /* 0x0000001017170812 */ /* 0x000fc800078efcff */
[----:B------:R-:W-:-:S04]  /*f2d0*/  LOP3.LUT R23, R23, 0xfffffff7, RZ, 0xc0, !PT ;  /* 0xfffffff717177812 */ /* 0x000fc800078ec0ff */
[----:B------:R-:W-:Y:S02]  /*f2e0*/  @P2 LOP3.LUT R23, R23, 0x8, RZ, 0xfc, !PT ;  /* 0x0000000817172812 */ /* 0x000fe400078efcff */
[----:B------:R-:W-:Y:S02]  /*f2f0*/  ISETP.GE.AND P0, PT, R36, UR4, PT ;  /* 0x0000000424007c0c */ /* 0x000fe4000bf06270 */
[----:B------:R-:W-:-:S04]  /*f300*/  LOP3.LUT R23, R23, 0xfffffffb, RZ, 0xc0, !PT ;  /* 0xfffffffb17177812 */ /* 0x000fc800078ec0ff */
[----:B------:R-:W-:-:S04]  /*f310*/  @P1 LOP3.LUT R23, R23, 0x4, RZ, 0xfc, !PT ;  /* 0x0000000417171812 */ /* 0x000fc800078efcff */
[----:B------:R-:W-:Y:S01]  /*f320*/  LOP3.LUT R23, R23, 0xfffffffd, RZ, 0xc0, !PT ;  /* 0xfffffffd17177812 */ /* 0x000fe200078ec0ff */
[----:B0-----:R-:W-:-:S03]  /*f330*/  IMAD.U32 R2, RZ, RZ, UR38 ;  /* 0x00000026ff027e24 */ /* 0x001fc6000f8e00ff */
[----:B------:R-:W-:Y:S01]  /*f340*/  @P0 LOP3.LUT R23, R23, 0x2, RZ, 0xfc, !PT ;  /* 0x0000000217170812 */ /* 0x000fe200078efcff */
[----:B------:R-:W-:Y:S06]  /*f350*/  BRA.DIV UR5, `(.L_x_250) ;  /* 0x0000003e05c47947 */ /* 0x000fec000b800000 */
.L_x_320:
[----:B------:R-:W-:Y:S02]  /*f360*/  ISETP.NE.AND P0, PT, R2, 0x3, PT ;  /* 0x000000030200780c */ /* 0x000fe40003f05270 */
[----:B------:R-:W-:Y:S02]  /*f370*/  ISETP.GT.U32.AND P1, PT, R20, 0x4f, PT ;  /* 0x0000004f1400780c */ /* 0x000fe40003f24070 */
[----:B------:R-:W-:Y:S02]  /*f380*/  LOP3.LUT R23, R23, 0xffffffdf, RZ, 0xc0, !PT ;  /* 0xffffffdf17177812 */ /* 0x000fe400078ec0ff */
[----:B------:R-:W-:-:S07]  /*f390*/  SHF.R.S32.HI R30, RZ, 0x1f, R18 ;  /* 0x0000001fff1e7819 */ /* 0x000fce0000011412 */
[----:B------:R-:W-:-:S04]  /*f3a0*/  @P0 LOP3.LUT R23, R23, 0x20, RZ, 0xfc, !PT ;  /* 0x0000002017170812 */ /* 0x000fc800078efcff */
[----:B------:R-:W-:-:S04]  /*f3b0*/  LOP3.LUT R23, R23, 0xfffffffe, RZ, 0xc0, !PT ;  /* 0xfffffffe17177812 */ /* 0x000fc800078ec0ff */
[----:B------:R-:W-:Y:S01]  /*f3c0*/  @P1 LOP3.LUT R23, R23, 0x1, RZ, 0xfc, !PT ;  /* 0x0000000117171812 */ /* 0x000fe200078efcff */
[----:B------:R-:W-:Y:S06]  /*f3d0*/  @!P0 BRA `(.L_x_251) ;  /* 0x0000000000048947 */ /* 0x000fec0003800000 */
[----:B------:R-:W-:Y:S01]  /*f3e0*/  BPT.TRAP 0x1 ;  /* 0x000000040000795c */ /* 0x000fe20000300000 */
.L_x_251:
[----:B------:R-:W-:Y:S01]  /*f3f0*/  SHF.R.S32.HI R6, RZ, 0x1f, R0 ;  /* 0x0000001fff067819 */ /* 0x000fe20000011400 */
[----:B------:R-:W-:Y:S01]  /*f400*/  ULDC.64 UR4, c[0x0][0x328] ;  /* 0x0000ca0000047ab9 */ /* 0x000fe20000000a00 */
[----:B-----5:R-:W-:Y:S01]  /*f410*/  SHF.R.S32.HI R7, RZ, 0x1f, R4 ;  /* 0x0000001fff077819 */ /* 0x020fe20000011404 */
[----:B------:R-:W-:Y:S01]  /*f420*/  IMAD.WIDE.U32 R2, R0, UR4, RZ ;  /* 0x0000000400027c25 */ /* 0x000fe2000f8e00ff */
[----:B------:R-:W-:Y:S03]  /*f430*/  BSSY B0, `(.L_x_252) ;  /* 0x0000015000007945 */ /* 0x000fe60003800000 */
[----:B------:R-:W-:-:S04]  /*f440*/  IMAD R5, R6, UR4, RZ ;  /* 0x0000000406057c24 */ /* 0x000fc8000f8e02ff */
[----:B------:R-:W-:Y:S01]  /*f450*/  IMAD R5, R0, UR5, R5 ;  /* 0x0000000500057c24 */ /* 0x000fe2000f8e0205 */
[----:B------:R-:W-:-:S03]  /*f460*/  ULDC.64 UR4, c[0x0][0x338] ;  /* 0x0000ce0000047ab9 */ /* 0x000fc60000000a00 */
[----:B------:R-:W-:Y:S02]  /*f470*/  IMAD.IADD R3, R3, 0x1, R5 ;  /* 0x0000000103037824 */ /* 0x000fe400078e0205 */
[----:B------:R-:W-:Y:S02]  /*f480*/  IMAD R5, R7, UR4, RZ ;  /* 0x0000000407057c24 */ /* 0x000fe4000f8e02ff */
[----:B------:R-:W-:-:S04]  /*f490*/  IMAD.WIDE.U32 R2, R4, UR4, R2 ;  /* 0x0000000404027c25 */ /* 0x000fc8000f8e0002 */
[----:B------:R-:W-:Y:S01]  /*f4a0*/  IMAD R5, R4, UR5, R5 ;  /* 0x0000000504057c24 */ /* 0x000fe2000f8e0205 */
[----:B------:R-:W-:-:S03]  /*f4b0*/  ULDC.64 UR4, c[0x0][0x330] ;  /* 0x0000cc0000047ab9 */ /* 0x000fc60000000a00 */
[----:B------:R-:W-:Y:S02]  /*f4c0*/  IMAD.IADD R3, R3, 0x1, R5 ;  /* 0x0000000103037824 */ /* 0x000fe400078e0205 */
[----:B------:R-:W-:Y:S02]  /*f4d0*/  IMAD R5, R30, UR4, RZ ;  /* 0x000000041e057c24 */ /* 0x000fe4000f8e02ff */
[----:B------:R-:W-:-:S04]  /*f4e0*/  IMAD.WIDE.U32 R2, R18, UR4, R2 ;  /* 0x0000000412027c25 */ /* 0x000fc8000f8e0002 */
[----:B------:R-:W-:Y:S01]  /*f4f0*/  IMAD R5, R18, UR5, R5 ;  /* 0x0000000512057c24 */ /* 0x000fe2000f8e0205 */
[----:B------:R-:W-:Y:S02]  /*f500*/  ULDC.64 UR4, c[0x0][0x318] ;  /* 0x0000c60000047ab9 */ /* 0x000fe40000000a00 */
[----:B------:R-:W-:Y:S01]  /*f510*/  LEA R24, P0, R2, UR4, 0x1 ;  /* 0x0000000402187c11 */ /* 0x000fe2000f8008ff */
[----:B------:R-:W-:-:S05]  /*f520*/  IMAD.IADD R5, R3, 0x1, R5 ;  /* 0x0000000103057824 */ /* 0x000fca00078e0205 */
[----:B------:R-:W-:Y:S02]  /*f530*/  LEA.HI.X R25, R2, UR5, R5, 0x1, P0 ;  /* 0x0000000502197c11 */ /* 0x000fe400080f0c05 */
[----:B------:R-:W-:Y:S02]  /*f540*/  LEA R5, R27, R22, 0x3 ;  /* 0x000000161b057211 */ /* 0x000fe400078e18ff */
[----:B------:R-:W-:-:S04]  /*f550*/  SHF.L.U32 R2, R28, 0x1f, RZ ;  /* 0x0000001f1c027819 */ /* 0x000fc800000006ff */
[----:B------:R-:W0:Y:S02]  /*f560*/  SYNCS.PHASECHK.TRANS64.TRYWAIT P0, [R5+URZ+0x38840], R2 ;  /* 0x03884002050075a7 */ /* 0x000e24000800017f */
[----:B0-----:R-:W-:Y:S05]  /*f570*/  @!P0 BRA `(.L_x_253) ;  /* 0x0000003c006c8947 */ /* 0x001fea0003800000 */
.L_x_321:
[----:B------:R-:W-:Y:S05]  /*f580*/  BSYNC B0 ;  /* 0x0000000000007941 */ /* 0x000fea0003800000 */
.L_x_252:
[----:B------:R-:W2:Y:S01]  /*f590*/  LDL R9, [R1] ;  /* 0x0000000001097983 */ /* 0x000ea20000100800 */
[----:B------:R-:W-:Y:S02]  /*f5a0*/  ULDC.64 UR4, c[0x0][0x300] ;  /* 0x0000c00000047ab9 */ /* 0x000fe40000000a00 */
[----:B------:R-:W-:Y:S01]  /*f5b0*/  IMAD R6, R6, UR4, RZ ;  /* 0x0000000406067c24 */ /* 0x000fe2000f8e02ff */
[----:B------:R-:W1:Y:S01]  /*f5c0*/  S2R R8, SR_TID.X ;  /* 0x0000000000087919 */ /* 0x000e620000002100 */
[----:B0-----:R-:W-:-:S04]  /*f5d0*/  IMAD.WIDE.U32 R2, R0, UR4, RZ ;  /* 0x0000000400027c25 */ /* 0x001fc8000f8e00ff */
[----:B------:R-:W-:Y:S01]  /*f5e0*/  IMAD R6, R0, UR5, R6 ;  /* 0x0000000500067c24 */ /* 0x000fe2000f8e0206 */
[----:B------:R-:W-:Y:S02]  /*f5f0*/  ULDC.64 UR4, c[0x0][0x310] ;  /* 0x0000c40000047ab9 */ /* 0x000fe40000000a00 */
[----:B------:R-:W-:Y:S02]  /*f600*/  IMAD R7, R7, UR4, RZ ;  /* 0x0000000407077c24 */ /* 0x000fe4000f8e02ff */
[----:B------:R-:W-:Y:S02]  /*f610*/  IMAD.IADD R3, R3, 0x1, R6 ;  /* 0x0000000103037824 */ /* 0x000fe400078e0206 */
        /* <DEDUP_REMOVED lines=8> */
[----:B------:R-:W-:Y:S02]  /*f6a0*/  IMAD R7, R27, 0x5000, R32 ;  /* 0x000050001b077824 */ /* 0x000fe400078e0220 */
[----:B------:R-:W-:Y:S01]  /*f6b0*/  IMAD.IADD R6, R3, 0x1, R0 ;  /* 0x0000000103067824 */ /* 0x000fe200078e0200 */
[----:B------:R-:W-:Y:S01]  /*f6c0*/  LEA R0, P0, R2, UR4, 0x1 ;  /* 0x0000000402007c11 */ /* 0x000fe2000f8008ff */
[----:B------:R-:W-:Y:S01]  /*f6d0*/  UMOV UR4, 0xffffffff ;  /* 0xffffffff00047882 */ /* 0x000fe20000000000 */
[----:B-1----:R-:W-:Y:S02]  /*f6e0*/  LOP3.LUT R8, R8, 0x7f, RZ, 0xc0, !PT ;  /* 0x0000007f08087812 */ /* 0x002fe400078ec0ff */
[----:B------:R-:W-:Y:S02]  /*f6f0*/  LEA.HI.X R6, R2, UR5, R6, 0x1, P0 ;  /* 0x0000000502067c11 */ /* 0x000fe400080f0c06 */
[----:B------:R-:W-:Y:S01]  /*f700*/  SHF.R.U32.HI R8, RZ, 0x3, R8 ;  /* 0x00000003ff087819 */ /* 0x000fe20000011608 */
[----:B--2---:R-:W-:-:S04]  /*f710*/  IMAD R4, R26, -0x50, R9 ;  /* 0xffffffb01a047824 */ /* 0x004fc800078e0209 */
[----:B------:R-:W-:-:S05]  /*f720*/  IMAD.IADD R4, R4, 0x1, -R8 ;  /* 0x0000000104047824 */ /* 0x000fca00078e0a08 */
[----:B------:R-:W-:Y:S01]  /*f730*/  ISETP.GE.AND P0, PT, R4, 0x1, PT ;  /* 0x000000010400780c */ /* 0x000fe20003f06270 */
[----:B------:R-:W-:-:S12]  /*f740*/  BRA.DIV UR4, `(.L_x_254) ;  /* 0x0000003e040c7947 */ /* 0x000fd8000b800000 */
[----:B------:R-:W0:Y:S01]  /*f750*/  SHFL.IDX PT, R3, R0, RZ, 0x181f ;  /* 0x00181fff00037589 */ /* 0x000e2200000e0000 */
[----:B------:R-:W-:Y:S01]  /*f760*/  LOP3.LUT P5, RZ, R23, 0x10, RZ, 0xc0, !PT ;  /* 0x0000001017ff7812 */ /* 0x000fe200078ac0ff */
[----:B------:R-:W-:Y:S01]  /*f770*/  @P0 IMAD R9, R7, 0x2, R22 ;  /* 0x0000000207090824 */ /* 0x000fe200078e0216 */
[C---:B------:R-:W-:Y:S01]  /*f780*/  LOP3.LUT P4, RZ, R23.reuse, 0x8, RZ, 0xc0, !PT ;  /* 0x0000000817ff7812 */ /* 0x040fe2000788c0ff */
[----:B------:R-:W1:Y:S01]  /*f790*/  SHFL.IDX PT, R2, R6, RZ, 0x181f ;  /* 0x00181fff06027589 */ /* 0x000e6200000e0000 */
[C---:B------:R-:W-:Y:S02]  /*f7a0*/  LOP3.LUT P3, RZ, R23.reuse, 0x4, RZ, 0xc0, !PT ;  /* 0x0000000417ff7812 */ /* 0x040fe4000786c0ff */
[----:B------:R-:W-:Y:S01]  /*f7b0*/  LOP3.LUT P2, RZ, R23, 0x2, RZ, 0xc0, !PT ;  /* 0x0000000217ff7812 */ /* 0x000fe2000784c0ff */
[----:B------:R-:W-:Y:S01]  /*f7c0*/  SHFL.IDX PT, R8, R6, 0x1, 0x181f ;  /* 0x00381f0006087f89 */ /* 0x000fe200000e0000 */
[----:B0-----:R-:W-:-:S05]  /*f7d0*/  @P0 LEA R3, P1, R33, R3, 0x1 ;  /* 0x0000000321030211 */ /* 0x001fca00078208ff */
[----:B-1----:R-:W-:-:S05]  /*f7e0*/  @P0 IMAD.X R2, RZ, RZ, R2, P1 ;  /* 0x000000ffff020224 */ /* 0x002fca00008e0602 */
[----:B------:R-:W-:-:S04]  /*f7f0*/  @P0 LOP3.LUT R3, R3, R2, RZ, 0x3c, !PT ;  /* 0x0000000203030212 */ /* 0x000fc800078e3cff */
[----:B------:R-:W-:-:S04]  /*f800*/  @P0 LOP3.LUT R2, R3, R2, RZ, 0x3c, !PT ;  /* 0x0000000203020212 */ /* 0x000fc800078e3cff */
[----:B------:R-:W-:-:S05]  /*f810*/  @P0 LOP3.LUT R3, R3, R2, RZ, 0x3c, !PT ;  /* 0x0000000203030212 */ /* 0x000fca00078e3cff */
[----:B------:R-:W-:Y:S04]  /*f820*/  @P0 LDGSTS.E.BYPASS.LTC128B.128 [R9+0x24400], desc[UR36][R2.64], !P5 ;  /* 0x2440000002090fae */ /* 0x000fe8000e901d64 */
[----:B------:R-:W-:Y:S04]  /*f830*/  @P0 LDGSTS.E.BYPASS.LTC128B.128 [R9+0x26c00], desc[UR36][R2.64+0x80], !P4 ;  /* 0x26c0008002090fae */ /* 0x000fe8000e101d64 */
[----:B------:R-:W-:Y:S04]  /*f840*/  @P0 LDGSTS.E.BYPASS.LTC128B.128 [R9+0x29400], desc[UR36][R2.64+0x100], !P3 ;  /* 0x2940010002090fae */ /* 0x000fe8000d901d64 */
[----:B------:R0:W-:Y:S01]  /*f850*/  @P0 LDGSTS.E.BYPASS.LTC128B.128 [R9+0x2bc00], desc[UR36][R2.64+0x180], !P2 ;  /* 0x2bc0018002090fae */ /* 0x0001e2000d101d64 */
[----:B------:R-:W-:-:S03]  /*f860*/  ISETP.GE.AND P0, PT, R4, 0x11, PT ;  /* 0x000000110400780c */ /* 0x000fc60003f06270 */
[----:B0-----:R-:W0:Y:S10]  /*f870*/  SHFL.IDX PT, R2, R0, 0x1, 0x181f ;  /* 0x00381f0000027f89 */ /* 0x001e3400000e0000 */
[----:B------:R-:W-:-:S02]  /*f880*/  @P0 LEA R21, R7, R22, 0x1 ;  /* 0x0000001607150211 */ /* 0x000fc400078e08ff */
[----:B0-----:R-:W-:-:S05]  /*f890*/  @P0 LEA R2, P1, R33, R2, 0x1 ;  /* 0x0000000221020211 */ /* 0x001fca00078208ff */
[----:B------:R-:W-:Y:S02]  /*f8a0*/  @P0 IMAD.X R3, RZ, RZ, R8, P1 ;  /* 0x000000ffff030224 */ /* 0x000fe400008e0608 */
[----:B------:R-:W-:Y:S04]  /*f8b0*/  SHFL.IDX PT, R8, R6, 0x2, 0x181f ;  /* 0x00581f0006087f89 */ /* 0x000fe800000e0000 */
[----:B------:R-:W-:Y:S04]  /*f8c0*/  @P0 LDGSTS.E.BYPASS.LTC128B.128 [R21+0x24c00], desc[UR36][R2.64], !P5 ;  /* 0x24c0000002150fae */ /* 0x000fe8000e901d64 */
[----:B------:R-:W-:Y:S04]  /*f8d0*/  @P0 LDGSTS.E.BYPASS.LTC128B.128 [R21+0x27400], desc[UR36][R2.64+0x80], !P4 ;  /* 0x2740008002150fae */ /* 0x000fe8000e101d64 */
[----:B------:R-:W-:Y:S04]  /*f8e0*/  @P0 LDGSTS.E.BYPASS.LTC128B.128 [R21+0x29c00], desc[UR36][R2.64+0x100], !P3 ;  /* 0x29c0010002150fae */ /* 0x000fe8000d901d64 */
[----:B------:R0:W-:Y:S01]  /*f8f0*/  @P0 LDGSTS.E.BYPASS.LTC128B.128 [R21+0x2c400], desc[UR36][R2.64+0x180], !P2 ;  /* 0x2c40018002150fae */ /* 0x0001e2000d101d64 */
[----:B------:R-:W-:-:S03]  /*f900*/  ISETP.GE.AND P0, PT, R4, 0x21, PT ;  /* 0x000000210400780c */ /* 0x000fc60003f06270 */
[----:B0-----:R-:W0:Y:S10]  /*f910*/  SHFL.IDX PT, R2, R0, 0x2, 0x181f ;  /* 0x00581f0000027f89 */ /* 0x001e3400000e0000 */
[----:B------:R-:W-:Y:S01]  /*f920*/  @P0 IMAD R9, R7, 0x2, R22 ;  /* 0x0000000207090824 */ /* 0x000fe200078e0216 */
        /* <DEDUP_REMOVED lines=10> */
[----:B------:R-:W1:Y:S01]  /*f9d0*/  SHFL.IDX PT, R0, R0, 0x4, 0x181f ;  /* 0x00981f0000007f89 */ /* 0x000e6200000e0000 */
[----:B0-----:R-:W-:-:S05]  /*f9e0*/  @P0 LEA R2, P1, R33, R2, 0x1 ;  /* 0x0000000221020211 */ /* 0x001fca00078208ff */
[----:B------:R-:W-:Y:S02]  /*f9f0*/  @P0 IMAD.X R3, RZ, RZ, R8, P1 ;  /* 0x000000ffff030224 */ /* 0x000fe400008e0608 */
[----:B------:R0:W2:Y:S04]  /*fa00*/  SHFL.IDX PT, R8, R6, 0x4, 0x181f ;  /* 0x00981f0006087f89 */ /* 0x0000a800000e0000 */
[----:B------:R0:W-:Y:S04]  /*fa10*/  @P0 LDGSTS.E.BYPASS.LTC128B.128 [R21+0x25c00], desc[UR36][R2.64], !P5 ;  /* 0x25c0000002150fae */ /* 0x0001e8000e901d64 */
[----:B------:R0:W-:Y:S04]  /*fa20*/  @P0 LDGSTS.E.BYPASS.LTC128B.128 [R21+0x28400], desc[UR36][R2.64+0x80], !P4 ;  /* 0x2840008002150fae */ /* 0x0001e8000e101d64 */
[----:B------:R0:W-:Y:S04]  /*fa30*/  @P0 LDGSTS.E.BYPASS.LTC128B.128 [R21+0x2ac00], desc[UR36][R2.64+0x100], !P3 ;  /* 0x2ac0010002150fae */ /* 0x0001e8000d901d64 */
[----:B-1----:R0:W-:Y:S02]  /*fa40*/  @P0 LDGSTS.E.BYPASS.LTC128B.128 [R21+0x2d400], desc[UR36][R2.64+0x180], !P2 ;  /* 0x2d40018002150fae */ /* 0x0021e4000d101d64 */
.L_x_333:
[----:B------:R-:W-:Y:S01]  /*fa50*/  ISETP.GE.AND P0, PT, R4, 0x41, PT ;  /* 0x000000410400780c */ /* 0x000fe20003f06270 */
[----:B------:R-:W-:-:S12]  /*fa60*/  BSSY B0, `(.L_x_255) ;  /* 0x0000010000007945 */ /* 0x000fd80003800000 */
[----:B------:R-:W-:Y:S05]  /*fa70*/  @!P0 BRA `(.L_x_256) ;  /* 0x0000000000388947 */ /* 0x000fea0003800000 */
[----:B------:R-:W-:Y:S01]  /*fa80*/  LOP3.LUT P4, RZ, R23, 0x10, RZ, 0xc0, !PT ;  /* 0x0000001017ff7812 */ /* 0x000fe2000788c0ff */
[----:B------:R-:W-:Y:S01]  /*fa90*/  IMAD R7, R7, 0x2, R22 ;  /* 0x0000000207077824 */ /* 0x000fe200078e0216 */
[C---:B------:R-:W-:Y:S02]  /*faa0*/  LOP3.LUT P3, RZ, R23.reuse, 0x8, RZ, 0xc0, !PT ;  /* 0x0000000817ff7812 */ /* 0x040fe4000786c0ff */
[C---:B------:R-:W-:Y:S02]  /*fab0*/  LOP3.LUT P2, RZ, R23.reuse, 0x4, RZ, 0xc0, !PT ;  /* 0x0000000417ff7812 */ /* 0x040fe4000784c0ff */
[----:B------:R-:W-:Y:S02]  /*fac0*/  LOP3.LUT P1, RZ, R23, 0x2, RZ, 0xc0, !PT ;  /* 0x0000000217ff7812 */ /* 0x000fe4000782c0ff */
[----:B0-----:R-:W-:-:S05]  /*fad0*/  LEA R2, P0, R33, R0, 0x1 ;  /* 0x0000000021027211 */ /* 0x001fca00078008ff */
        /* <DEDUP_REMOVED lines=8> */
.L_x_256:
[----:B------:R-:W-:Y:S05]  /*fb60*/  BSYNC B0 ;  /* 0x0000000000007941 */ /* 0x000fea0003800000 */
.L_x_255:
[----:B------:R-:W-:Y:S01]  /*fb70*/  NOP ;  /* 0x0000000000007918 */ /* 0x000fe20000000000 */
[----:B------:R-:W-:-:S13]  /*fb80*/  PLOP3.LUT P0, PT, PT, PT, PT, 0x80, 0x0 ;  /* 0x000000000000781c */ /* 0x000fda0003f0f070 */
.L_x_257:
        /* <DEDUP_REMOVED lines=10> */
.L_x_258:
[----:B------:R3:W5:Y:S01]  /*fc30*/  LDL.LU R0, [R1+0xc] ;  /* 0x00000c0001007983 */ /* 0x0007620000300800 */
[----:B------:R-:W-:Y:S01]  /*fc40*/  LOP3.LUT P0, RZ, R23, 0x80, RZ, 0xc0, !PT ;  /* 0x0000008017ff7812 */ /* 0x000fe2000780c0ff */
[----:B------:R3:W-:-:S12]  /*fc50*/  SYNCS.ARRIVE.TRANS64.A1T0 RZ, [R5+URZ+0x38830], RZ ;  /* 0x038830ff05ff79a7 */ /* 0x0007d8000810003f */
[----:B------:R-:W-:Y:S05]  /*fc60*/  WARPSYNC.ALL ;  /* 0x0000000000007948 */ /* 0x000fea0003800000 */
[----:B------:R-:W-:Y:S01]  /*fc70*/  ULDC.64 UR4, c[0x0][0x298] ;  /* 0x0000a60000047ab9 */ /* 0x000fe20000000a00 */
[----:B01----:R-:W-:Y:S01]  /*fc80*/  VIADD R2, R22, 0x14400 ;  /* 0x0001440016027836 */ /* 0x003fe20000000000 */
[----:B------:R-:W-:Y:S01]  /*fc90*/  SEL R29, R29, RZ, !P0 ;  /* 0x000000ff1d1d7207 */ /* 0x000fe20004000000 */
[----:B------:R-:W-:Y:S01]  /*fca0*/  IMAD.WIDE.U32 R6, R35, UR4, RZ ;  /* 0x0000000423067c25 */ /* 0x000fe2000f8e00ff */
[----:B------:R-:W-:Y:S01]  /*fcb0*/  BSSY B6, `(.L_x_259) ;  /* 0x000001b000067945 */ /* 0x000fe20003800000 */
[----:B------:R-:W-:Y:S01]  /*fcc0*/  BAR.SYNC.DEFER_BLOCKING 0x8, 0x180 ;  /* 0x0206000000007b1d */ /* 0x000fe20000010000 */
[----:B-----5:R-:W-:-:S02]  /*fcd0*/  SEL R0, R0, RZ, !P0 ;  /* 0x000000ff00007207 */ /* 0x020fc40004000000 */
[----:B------:R-:W-:-:S03]  /*fce0*/  LOP3.LUT P0, RZ, R2, 0x3ff, RZ, 0xc0, !PT ;  /* 0x000003ff02ff7812 */ /* 0x000fc6000780c0ff */
[----:B------:R0:W-:Y:S04]  /*fcf0*/  STL [R1+0xc], R0 ;  /* 0x00000c0001007387 */ /* 0x0001e80000100800 */
[----:B------:R1:W-:Y:S01]  /*fd00*/  STL.64 [R1+0x10], R6 ;  /* 0x0000100601007387 */ /* 0x0003e20000100a00 */
[----:B0-----:R-:W-:-:S05]  /*fd10*/  SHF.R.S32.HI R0, RZ, 0x1f, R35 ;  /* 0x0000001fff007819 */ /* 0x001fca0000011423 */
[----:B------:R-:W-:-:S04]  /*fd20*/  IMAD R0, R0, UR4, RZ ;  /* 0x0000000400007c24 */ /* 0x000fc8000f8e02ff */
[----:B------:R-:W-:-:S05]  /*fd30*/  IMAD R0, R35, UR5, R0 ;  /* 0x0000000523007c24 */ /* 0x000fca000f8e0200 */
[----:B------:R-:W-:Y:S01]  /*fd40*/  IADD3 R35, R7, R0, RZ ;  /* 0x0000000007237210 */ /* 0x000fe20007ffe0ff */
[----:B-1----:R-:W-:Y:S06]  /*fd50*/  @!P0 BRA `(.L_x_260) ;  /* 0x0000000000408947 */ /* 0x002fec0003800000 */
[----:B------:R-:W-:Y:S01]  /*fd60*/  MOV R2, 0x0 ;  /* 0x0000000000027802 */ /* 0x000fe20000000f00 */
[----:B------:R-:W-:Y:S01]  /*fd70*/  ULDC.64 UR6, c[0x4][0x138] ;  /* 0x01004e0000067ab9 */ /* 0x000fe20000000a00 */
[----:B------:R-:W-:Y:S01]  /*fd80*/  ULDC.64 UR8, c[0x4][0x140] ;  /* 0x0100500000087ab9 */ /* 0x000fe20000000a00 */
[----:B------:R-:W-:Y:S01]  /*fd90*/  ULDC.64 UR4, c[0x4][0xb0] ;  /* 0x01002c0000047ab9 */ /* 0x000fe20000000a00 */
[----:B------:R-:W-:Y:S01]  /*fda0*/  IMAD.U32 R4, RZ, RZ, UR6 ;  /* 0x00000006ff047e24 */ /* 0x000fe2000f8e00ff */
[----:B------:R-:W-:Y:S01]  /*fdb0*/  MOV R12, 0x1 ;  /* 0x00000001000c7802 */ /* 0x000fe20000000f00 */
[----:B------:R-:W0:Y:S01]  /*fdc0*/  LDC.64 R2, c[0x4][R2] ;  /* 0x0100000002027b82 */ /* 0x000e220000000a00 */
[----:B---3--:R-:W-:Y:S02]  /*fdd0*/  IMAD.U32 R5, RZ, RZ, UR7 ;  /* 0x00000007ff057e24 */ /* 0x008fe4000f8e00ff */
[----:B------:R-:W-:Y:S02]  /*fde0*/  IMAD.U32 R6, RZ, RZ, UR8 ;  /* 0x00000008ff067e24 */ /* 0x000fe4000f8e00ff */
[----:B------:R-:W-:-:S02]  /*fdf0*/  IMAD.U32 R7, RZ, RZ, UR9 ;  /* 0x00000009ff077e24 */ /* 0x000fc4000f8e00ff */
[----:B------:R-:W-:Y:S02]  /*fe00*/  IMAD.U32 R10, RZ, RZ, UR4 ;  /* 0x00000004ff0a7e24 */ /* 0x000fe4000f8e00ff */
[----:B------:R-:W-:Y:S02]  /*fe10*/  IMAD.U32 R11, RZ, RZ, UR5 ;  /* 0x00000005ff0b7e24 */ /* 0x000fe4000f8e00ff */
[----:B--2---:R-:W-:Y:S02]  /*fe20*/  IMAD.MOV.U32 R8, RZ, RZ, 0x70 ;  /* 0x00000070ff087424 */ /* 0x004fe400078e00ff */
[----:B------:R-:W-:-:S07]  /*fe30*/  IMAD.MOV.U32 R13, RZ, RZ, RZ ;  /* 0x000000ffff0d7224 */ /* 0x000fce00078e00ff */
[----:B------:R-:W-:-:S07]  /*fe40*/  LEPC R20, `(.L_x_260) ;  /* 0x000000001014794e */ /* 0x000fce0000000000 */
[----:B0-----:R-:W-:Y:S05]  /*fe50*/  CALL.ABS.NOINC R2 ;  /* 0x0000000002007343 */ /* 0x001fea0003c00000 */
.L_x_260:
[----:B------:R-:W-:Y:S05]  /*fe60*/  BSYNC B6 ;  /* 0x0000000000067941 */ /* 0x000fea0003800000 */
.L_x_259:
[----:B------:R-:W4:Y:S01]  /*fe70*/  LDL.LU R20, [R1+0xc] ;  /* 0x00000c0001147983 */ /* 0x000f220000300800 */
[----:B------:R-:W0:Y:S01]  /*fe80*/  LDC R6, c[0x0][0x448] ;  /* 0x00011200ff067b82 */ /* 0x000e220000000800 */
[----:B------:R-:W-:Y:S02]  /*fe90*/  ULDC.64 UR4, c[0x0][0x2d8] ;  /* 0x0000b60000047ab9 */ /* 0x000fe40000000a00 */
[----:B------:R-:W2:Y:S01]  /*fea0*/  LDL.LU.64 R2, [R1+0x10] ;  /* 0x0000100001027983 */ /* 0x000ea20000300a00 */
[----:B------:R-:W-:-:S03]  /*feb0*/  IMAD R0, R30, UR4, RZ ;  /* 0x000000041e007c24 */ /* 0x000fc6000f8e02ff */
[----:B------:R1:W5:Y:S01]  /*fec0*/  LDL R10, [R1+0x18] ;  /* 0x00001800010a7983 */ /* 0x0003620000100800 */
[----:B---3--:R-:W-:Y:S01]  /*fed0*/  IMAD R5, R18, UR5, R0 ;  /* 0x0000000512057c24 */ /* 0x008fe2000f8e0200 */
[----:B0-----:R-:W-:-:S13]  /*fee0*/  ISETP.NE.AND P0, PT, R6, 0x1, PT ;  /* 0x000000010600780c */ /* 0x001fda0003f05270 */
[----:B------:R-:W0:Y:S01]  /*fef0*/  @P0 LDC R4, c[0x0][0x450] ;  /* 0x00011400ff040b82 */ /* 0x000e220000000800 */
[----:B------:R-:W-:Y:S01]  /*ff00*/  LOP3.LUT R9, R33, 0x40, RZ, 0xfc, !PT ;  /* 0x0000004021097812 */ /* 0x000fe200078efcff */
[----:B----4-:R-:W-:Y:S02]  /*ff10*/  IMAD.MOV.U32 R21, RZ, RZ, R20 ;  /* 0x000000ffff157224 */ /* 0x010fe400078e0014 */
[----:B------:R-:W3:Y:S01]  /*ff20*/  S2R R20, SR_TID.X ;  /* 0x0000000000147919 */ /* 0x000ee20000002100 */
[----:B--2---:R-:W-:Y:S02]  /*ff30*/  IMAD.MOV.U32 R3, RZ, RZ, R35 ;  /* 0x000000ffff037224 */ /* 0x004fe400078e0023 */
[----:B------:R-:W-:Y:S01]  /*ff40*/  IMAD.WIDE.U32 R2, R18, UR4, R2 ;  /* 0x0000000412027c25 */ /* 0x000fe2000f8e0002 */
[----:B------:R-:W-:-:S03]  /*ff50*/  ULDC.64 UR4, c[0x0][0x2e0] ;  /* 0x0000b80000047ab9 */ /* 0x000fc60000000a00 */
[----:B------:R-:W-:Y:S02]  /*ff60*/  IMAD.IADD R3, R3, 0x1, R5 ;  /* 0x0000000103037824 */ /* 0x000fe400078e0205 */
[----:B------:R-:W2:Y:S01]  /*ff70*/  @P0 LDC R5, c[0x0][0x44c] ;  /* 0x00011300ff050b82 */ /* 0x000ea20000000800 */
[----:B------:R-:W-:Y:S02]  /*ff80*/  IMAD R0, R21, UR4, RZ ;  /* 0x0000000415007c24 */ /* 0x000fe4000f8e02ff */
[----:B------:R-:W-:-:S04]  /*ff90*/  IMAD.WIDE.U32 R2, R29, UR4, R2 ;  /* 0x000000041d027c25 */ /* 0x000fc8000f8e0002 */
[----:B------:R-:W-:Y:S01]  /*ffa0*/  IMAD R0, R29, UR5, R0 ;  /* 0x000000051d007c24 */ /* 0x000fe2000f8e0200 */
[----:B------:R-:W-:-:S03]  /*ffb0*/  ULDC.64 UR4, c[0x0][0x2d0] ;  /* 0x0000b40000047ab9 */ /* 0x000fc60000000a00 */
[----:B------:R-:W-:Y:S02]  /*ffc0*/  IMAD.IADD R3, R3, 0x1, R0 ;  /* 0x0000000103037824 */ /* 0x000fe400078e0200 */
[----:B------:R-:W-:Y:S01]  /*ffd0*/  IMAD.SHL.U32 R0, R17, 0x80, RZ ;  /* 0x0000008011007824 */ /* 0x000fe200078e00ff */
[C---:B---3--:R-:W-:Y:S01]  /*ffe0*/  LOP3.LUT R21, R20.reuse, 0x7f, RZ, 0xc0, !PT ;  /* 0x0000007f14157812 */ /* 0x048fe200078ec0ff */
[----:B------:R-:W-:-:S03]  /*fff0*/  IMAD.SHL.U32 R20, R20, 0x10, RZ ;  /* 0x0000001014147824 */ /* 0x000fc600078e00ff */
[----:B------:R-:W-:-:S04]  /*10000*/  SHF.R.U32.HI R21, RZ, 0x3, R21 ;  /* 0x00000003ff157819 */ /* 0x000fc80000011615 */
[----:B------:R-:W-:-:S04]  /*10010*/  LOP3.LUT R20, R21, 0x70, R20, 0xf8, !PT ;  /* 0x0000007015147812 */ /* 0x000fc800078ef814 */
[----:B------:R-:W-:-:S05]  /*10020*/  LOP3.LUT R7, R20, R0, RZ, 0xfc, !PT ;  /* 0x0000000014077212 */ /* 0x000fca00078efcff */
[----:B--2---:R-:W-:Y:S01]  /*10030*/  @P0 IMAD.HI.U32 R8, R7, R5, RZ ;  /* 0x0000000507080227 */ /* 0x004fe200078e00ff */
[----:B------:R-:W-:-:S04]  /*10040*/  MOV R5, R7 ;  /* 0x0000000700057202 */ /* 0x000fc80000000f00 */
[----:B0-----:R-:W-:Y:S01]  /*10050*/  @P0 SHF.R.U32.HI R5, RZ, R4, R8 ;  /* 0x00000004ff050219 */ /* 0x001fe20000011608 */
[----:B------:R-:W0:Y:S04]  /*10060*/  S2R R20, SR_TID.X ;  /* 0x0000000000147919 */ /* 0x000e280000002100 */
[----:B------:R-:W-:-:S04]  /*10070*/  IMAD.MOV R4, RZ, RZ, -R5 ;  /* 0x000000ffff047224 */ /* 0x000fc800078e0a05 */
[----:B------:R-:W-:Y:S01]  /*10080*/  IMAD R4, R6, R4, R7 ;  /* 0x0000000406047224 */ /* 0x000fe200078e0207 */
[----:B------:R-:W-:Y:S01]  /*10090*/  SHF.R.S32.HI R7, RZ, 0x1f, R5 ;  /* 0x0000001fff077819 */ /* 0x000fe20000011405 */
[----:B------:R-:W-:-:S04]  /*100a0*/  IMAD.WIDE.U32 R2, R5, UR4, R2 ;  /* 0x0000000405027c25 */ /* 0x000fc8000f8e0002 */
[----:B------:R-:W-:-:S04]  /*100b0*/  IMAD R7, R7, UR4, RZ ;  /* 0x0000000407077c24 */ /* 0x000fc8000f8e02ff */
[----:B------:R-:W-:Y:S01]  /*100c0*/  IMAD R7, R5, UR5, R7 ;  /* 0x0000000505077c24 */ /* 0x000fe2000f8e0207 */
[----:B------:R-:W-:Y:S01]  /*100d0*/  SHF.R.S32.HI R5, RZ, 0x1f, R4 ;  /* 0x0000001fff057819 */ /* 0x000fe20000011404 */
[----:B------:R-:W-:Y:S02]  /*100e0*/  ULDC.64 UR4, c[0x0][0x2c8] ;  /* 0x0000b20000047ab9 */ /* 0x000fe40000000a00 */
[----:B------:R-:W-:Y:S02]  /*100f0*/  IMAD.IADD R3, R3, 0x1, R7 ;  /* 0x0000000103037824 */ /* 0x000fe400078e0207 */
[----:B------:R-:W-:Y:S02]  /*10100*/  IMAD R5, R5, UR4, RZ ;  /* 0x0000000405057c24 */ /* 0x000fe4000f8e02ff */
[----:B------:R-:W-:-:S04]  /*10110*/  IMAD.WIDE.U32 R2, R4, UR4, R2 ;  /* 0x0000000404027c25 */ /* 0x000fc8000f8e0002 */
[----:B------:R-:W-:Y:S01]  /*10120*/  IMAD R5, R4, UR5, R5 ;  /* 0x0000000504057c24 */ /* 0x000fe2000f8e0205 */
[----:B------:R-:W-:-:S03]  /*10130*/  ULDC.64 UR4, c[0x0][0x280] ;  /* 0x0000a00000047ab9 */ /* 0x000fc60000000a00 */
[----:B------:R-:W-:Y:S01]  /*10140*/  IMAD.IADD R3, R3, 0x1, R5 ;  /* 0x0000000103037824 */ /* 0x000fe200078e0205 */
[----:B------:R-:W-:Y:S01]  /*10150*/  LEA R5, P0, R2, UR4, 0x1 ;  /* 0x0000000402057c11 */ /* 0x000fe2000f8008ff */
[----:B------:R-:W-:Y:S01]  /*10160*/  ULDC UR4, c[0x0][0x2b8] ;  /* 0x0000ae0000047ab9 */ /* 0x000fe20000000800 */
[----:B0-----:R-:W-:Y:S02]  /*10170*/  LOP3.LUT R20, R20, 0x7f, RZ, 0xc0, !PT ;  /* 0x0000007f14147812 */ /* 0x001fe400078ec0ff */
[----:B------:R-:W-:Y:S01]  /*10180*/  LEA.HI.X R4, R2, UR5, R3, 0x1, P0 ;  /* 0x0000000502047c11 */ /* 0x000fe200080f0c03 */
[----:B------:R-:W-:Y:S01]  /*10190*/  UMOV UR5, 0xffffffff ;  /* 0xffffffff00057882 */ /* 0x000fe20000000000 */
[----:B------:R-:W-:Y:S02]  /*101a0*/  ISETP.GE.AND P4, PT, R33, UR4, PT ;  /* 0x0000000421007c0c */ /* 0x000fe4000bf86270 */
[----:B------:R-:W-:Y:S02]  /*101b0*/  ISETP.GE.AND P3, PT, R9, UR4, PT ;  /* 0x0000000409007c0c */ /* 0x000fe4000bf66270 */
[----:B------:R-:W-:-:S02]  /*101c0*/  ISETP.GE.AND P2, PT, R37, UR4, PT ;  /* 0x0000000425007c0c */ /* 0x000fc4000bf46270 */
[----:B------:R-:W-:Y:S02]  /*101d0*/  ISETP.GE.AND P1, PT, R36, UR4, PT ;  /* 0x0000000424007c0c */ /* 0x000fe4000bf26270 */
[----:B------:R-:W-:Y:S01]  /*101e0*/  SHF.R.U32.HI R9, RZ, 0x3, R20 ;  /* 0x00000003ff097819 */ /* 0x000fe20000011614 */
[----:B-1----:R-:W-:Y:S10]  /*101f0*/  BRA.DIV UR5, `(.L_x_261) ;  /* 0x0000003a05247947 */ /* 0x002ff4000b800000 */
[----:B------:R-:W0:Y:S01]  /*10200*/  SHFL.IDX PT, R14, R5, RZ, 0x181f ;  /* 0x00181fff050e7589 */ /* 0x000e2200000e0000 */
[----:B-----5:R-:W-:Y:S02]  /*10210*/  IMAD R6, R10, R6, RZ ;  /* 0x000000060a067224 */ /* 0x020fe400078e02ff */
[----:B------:R-:W-:Y:S01]  /*10220*/  IMAD.IADD R0, R9, 0x1, R0 ;  /* 0x0000000109007824 */ /* 0x000fe200078e0200 */
[----:B------:R-:W1:Y:S03]  /*10230*/  SHFL.IDX PT, R2, R4, RZ, 0x181f ;  /* 0x00181fff04027589 */ /* 0x000e6600000e0000 */
[C---:B------:R-:W-:Y:S01]  /*10240*/  VIADD R7, R0.reuse, 0x10 ;  /* 0x0000001000077836 */ /* 0x040fe20000000000 */
[----:B------:R-:W-:-:S13]  /*10250*/  ISETP.GE.AND P0, PT, R0, R6, PT ;  /* 0x000000060000720c */ /* 0x000fda0003f06270 */
[----:B0-----:R-:W-:-:S05]  /*10260*/  @!P0 LEA R14, P5, R33, R14, 0x1 ;  /* 0x0000000e210e8211 */ /* 0x001fca00078a08ff */
[----:B-1----:R-:W-:Y:S02]  /*10270*/  @!P0 IMAD.X R3, RZ, RZ, R2, P5 ;  /* 0x000000ffff038224 */ /* 0x002fe400028e0602 */
[----:B------:R-:W-:Y:S02]  /*10280*/  @!P0 IMAD.MOV.U32 R2, RZ, RZ, R14 ;  /* 0x000000ffff028224 */ /* 0x000fe400078e000e */
[----:B------:R-:W0:Y:S04]  /*10290*/  SHFL.IDX PT, R14, R5, 0x1, 0x181f ;  /* 0x00381f00050e7f89 */ /* 0x000e2800000e0000 */
[----:B------:R-:W-:Y:S04]  /*102a0*/  @!P0 LDGSTS.E.BYPASS.LTC128B.128 [R34+0x14400], desc[UR36][R2.64], !P4 ;  /* 0x1440000002228fae */ /* 0x000fe8000e101d64 */
[----:B------:R-:W-:Y:S04]  /*102b0*/  @!P0 LDGSTS.E.BYPASS.LTC128B.128 [R34+0x18400], desc[UR36][R2.64+0x80], !P3 ;  /* 0x1840008002228fae */ /* 0x000fe8000d901d64 */
[----:B------:R-:W-:Y:S04]  /*102c0*/  @!P0 LDGSTS.E.BYPASS.LTC128B.128 [R34+0x1c400], desc[UR36][R2.64+0x100], !P2 ;  /* 0x1c40010002228fae */ /* 0x000fe8000d101d64 */
[----:B------:R1:W-:Y:S01]  /*102d0*/  @!P0 LDGSTS.E.BYPASS.LTC128B.128 [R34+0x20400], desc[UR36][R2.64+0x180], !P1 ;  /* 0x2040018002228fae */ /* 0x0003e2000c901d64 */
[----:B------:R-:W-:-:S03]  /*102e0*/  ISETP.GE.AND P0, PT, R7, R6, PT ;  /* 0x000000060700720c */ /* 0x000fc60003f06270 */
[----:B-1----:R-:W1:Y:S10]  /*102f0*/  SHFL.IDX PT, R2, R4, 0x1, 0x181f ;  /* 0x00381f0004027f89 */ /* 0x002e7400000e0000 */
[----:B0-----:R-:W-:-:S04]  /*10300*/  @!P0 LEA R14, P5, R33, R14, 0x1 ;  /* 0x0000000e210e8211 */ /* 0x001fc800078a08ff */
[----:B-1----:R-:W-:Y:S01]  /*10310*/  @!P0 IADD3.X R7, RZ, R2, RZ, P5, !PT ;  /* 0x00000002ff078210 */ /* 0x002fe20002ffe4ff */
[----:B------:R-:W-:Y:S02]  /*10320*/  @!P0 IMAD.MOV.U32 R2, RZ, RZ, R14 ;  /* 0x000000ffff028224 */ /* 0x000fe400078e000e */
[----:B------:R-:W0:Y:S02]  /*10330*/  SHFL.IDX PT, R14, R5, 0x2, 0x181f ;  /* 0x00581f00050e7f89 */ /* 0x000e2400000e0000 */
[----:B------:R-:W-:Y:S02]  /*10340*/  @!P0 IMAD.MOV.U32 R3, RZ, RZ, R7 ;  /* 0x000000ffff038224 */ /* 0x000fe400078e0007 */
[----:B------:R-:W-:-:S03]  /*10350*/  VIADD R7, R0, 0x20 ;  /* 0x0000002000077836 */ /* 0x000fc60000000000 */
[----:B------:R-:W-:Y:S04]  /*10360*/  @!P0 LDGSTS.E.BYPASS.LTC128B.128 [R34+0x14c00], desc[UR36][R2.64], !P4 ;  /* 0x14c0000002228fae */ /* 0x000fe8000e101d64 */
[----:B------:R-:W-:Y:S04]  /*10370*/  @!P0 LDGSTS.E.BYPASS.LTC128B.128 [R34+0x18c00], desc[UR36][R2.64+0x80], !P3 ;  /* 0x18c0008002228fae */ /* 0x000fe8000d901d64 */
[----:B------:R-:W-:Y:S04]  /*10380*/  @!P0 LDGSTS.E.BYPASS.LTC128B.128 [R34+0x1cc00], desc[UR36][R2.64+0x100], !P2 ;  /* 0x1cc0010002228fae */ /* 0x000fe8000d101d64 */
[----:B------:R1:W-:Y:S01]  /*10390*/  @!P0 LDGSTS.E.BYPASS.LTC128B.128 [R34+0x20c00], desc[UR36][R2.64+0x180], !P1 ;  /* 0x20c0018002228fae */ /* 0x0003e2000c901d64 */
[----:B------:R-:W-:-:S03]  /*103a0*/  ISETP.GE.AND P0, PT, R7, R6, PT ;  /* 0x000000060700720c */ /* 0x000fc60003f06270 */
[----:B-1----:R-:W1:Y:S10]  /*103b0*/  SHFL.IDX PT, R2, R4, 0x2, 0x181f ;  /* 0x00581f0004027f89 */ /* 0x002e7400000e0000 */
[----:B0-----:R-:W-:-:S05]  /*103c0*/  @!P0 LEA R14, P5, R33, R14, 0x1 ;  /* 0x0000000e210e8211 */ /* 0x001fca00078a08ff */
[----:B-1----:R-:W-:Y:S02]  /*103d0*/  @!P0 IMAD.X R7, RZ, RZ, R2, P5 ;  /* 0x000000ffff078224 */ /* 0x002fe400028e0602 */
[----:B------:R-:W-:Y:S02]  /*103e0*/  @!P0 IMAD.MOV.U32 R2, RZ, RZ, R14 ;  /* 0x000000ffff028224 */ /* 0x000fe400078e000e */
[----:B------:R-:W-:Y:S01]  /*103f0*/  @!P0 IMAD.MOV.U32 R3, RZ, RZ, R7 ;  /* 0x000000ffff038224 */ /* 0x000fe200078e0007 */
[----:B------:R-:W0:Y:S01]  /*10400*/  SHFL.IDX PT, R14, R5, 0x3, 0x181f ;  /* 0x00781f00050e7f89 */ /* 0x000e2200000e0000 */
[----:B------:R-:W-:-:S03]  /*10410*/  VIADD R7, R0, 0x30 ;  /* 0x0000003000077836 */ /* 0x000fc60000000000 */
        /* <DEDUP_REMOVED lines=46> */
[----:B------:R0:W1:Y:S04]  /*10700*/  SHFL.IDX PT, R14, R5, 0x7, 0x181f ;  /* 0x00f81f00050e7f89 */ /* 0x00006800000e0000 */
[----:B------:R0:W-:Y:S04]  /*10710*/  @!P0 LDGSTS.E.BYPASS.LTC128B.128 [R34+0x17400], desc[UR36][R2.64], !P4 ;  /* 0x1740000002228fae */ /* 0x0001e8000e101d64 */
[----:B------:R0:W-:Y:S04]  /*10720*/  @!P0 LDGSTS.E.BYPASS.LTC128B.128 [R34+0x1b400], desc[UR36][R2.64+0x80], !P3 ;  /* 0x1b40008002228fae */ /* 0x0001e8000d901d64 */
[----:B------:R0:W-:Y:S04]  /*10730*/  @!P0 LDGSTS.E.BYPASS.LTC128B.128 [R34+0x1f400], desc[UR36][R2.64+0x100], !P2 ;  /* 0x1f40010002228fae */ /* 0x0001e8000d101d64 */
[----:B------:R0:W-:Y:S04]  /*10740*/  @!P0 LDGSTS.E.BYPASS.LTC128B.128 [R34+0x23400], desc[UR36][R2.64+0x180], !P1 ;  /* 0x2340018002228fae */ /* 0x0001e8000c901d64 */
[----:B------:R0:W2:Y:S02]  /*10750*/  SHFL.IDX PT, R7, R4, 0x7, 0x181f ;  /* 0x00f81f0004077f89 */ /* 0x0000a400000e0000 */
.L_x_350:
[----:B0-----:R-:W-:Y:S01]  /*10760*/  VIADD R3, R0, 0x70 ;  /* 0x0000007000037836 */ /* 0x001fe20000000000 */
[----:B------:R-:W-:Y:S04]  /*10770*/  BSSY B0, `(.L_x_262) ;  /* 0x000000c000007945 */ /* 0x000fe80003800000 */
[----:B------:R-:W-:-:S13]  /*10780*/  ISETP.GE.AND P0, PT, R3, R6, PT ;  /* 0x000000060300720c */ /* 0x000fda0003f06270 */
[----:B------:R-:W-:Y:S05]  /*10790*/  @P0 BRA `(.L_x_263) ;  /* 0x0000000000240947 */ /* 0x000fea0003800000 */
[----:B-1----:R-:W-:-:S04]  /*107a0*/  LEA R2, P0, R33, R14, 0x1 ;  /* 0x0000000e21027211 */ /* 0x002fc800078008ff */
[----:B--2---:R-:W-:-:S05]  /*107b0*/  IADD3.X R3, RZ, R7, RZ, P0, !PT ;  /* 0x00000007ff037210 */ /* 0x004fca00007fe4ff */
[----:B------:R-:W-:Y:S01]  /*107c0*/  @!PT LDS RZ, [RZ] ;  /* 0x00000000fffff984 */ /* 0x000fe20000000800 */
[----:B------:R-:W-:Y:S01]  /*107d0*/  @!PT LDS RZ, [RZ] ;  /* 0x00000000fffff984 */ /* 0x000fe20000000800 */
[----:B------:R-:W-:Y:S01]  /*107e0*/  @!PT LDS RZ, [RZ] ;  /* 0x00000000fffff984 */ /* 0x000fe20000000800 */
[----:B------:R0:W-:Y:S04]  /*107f0*/  LDGSTS.E.BYPASS.LTC128B.128 [R34+0x17c00], desc[UR36][R2.64], !P4 ;  /* 0x17c0000002227fae */ /* 0x0001e8000e101d64 */
[----:B------:R0:W-:Y:S04]  /*10800*/  LDGSTS.E.BYPASS.LTC128B.128 [R34+0x1bc00], desc[UR36][R2.64+0x80], !P3 ;  /* 0x1bc0008002227fae */ /* 0x0001e8000d901d64 */
[----:B------:R0:W-:Y:S04]  /*10810*/  LDGSTS.E.BYPASS.LTC128B.128 [R34+0x1fc00], desc[UR36][R2.64+0x100], !P2 ;  /* 0x1fc0010002227fae */ /* 0x0001e8000d101d64 */
[----:B------:R0:W-:Y:S02]  /*10820*/  LDGSTS.E.BYPASS.LTC128B.128 [R34+0x23c00], desc[UR36][R2.64+0x180], !P1 ;  /* 0x23c0018002227fae */ /* 0x0001e4000c901d64 */
.L_x_263:
[----:B------:R-:W-:Y:S05]  /*10830*/  BSYNC B0 ;  /* 0x0000000000007941 */ /* 0x000fea0003800000 */
.L_x_262:
[----:B------:R-:W-:Y:S01]  /*10840*/  NOP ;  /* 0x0000000000007918 */ /* 0x000fe20000000000 */
[----:B------:R-:W-:-:S13]  /*10850*/  PLOP3.LUT P0, PT, PT, PT, PT, 0x80, 0x0 ;  /* 0x000000000000781c */ /* 0x000fda0003f0f070 */
.L_x_264:
[----:B------:R-:W-:Y:S02]  /*10860*/  PLOP3.LUT P1, PT, P1, P0, PT, 0xa2, 0x0 ;  /* 0x000000000000781c */ /* 0x000fe40000f21472 */
[----:B------:R-:W-:-:S08]  /*10870*/  @P0 R2UR P1, UR4, R22 ;  /* 0x00000000160402ca */ /* 0x000fd00000020000 */
[----:B------:R-:W-:-:S05]  /*10880*/  @P0 PLOP3.LUT P0, PT, P1, PT, PT, 0x80, 0x0 ;  /* 0x000000000000081c */ /* 0x000fca0000f0f070 */
[----:B------:R-:W-:Y:S01]  /*10890*/  @!P1 SYNCS.ARRIVE.TRANS64.RED.A0T1 RZ, [UR4+0x38800], RZ ;  /* 0x038800ffffff99a7 */ /* 0x000fe20008200404 */
[----:B------:R-:W-:Y:S07]  /*108a0*/  @!P1 ARRIVES.LDGSTSBAR.64.TRANSCNT [UR4+0x38800] ;  /* 0x03880000ff0099b0 */ /* 0x000fee0008000a84 */
[----:B------:R-:W-:Y:S05]  /*108b0*/  @P0 BRA.U.ANY `(.L_x_264) ;  /* 0xfffffffd00e80947 */ /* 0x000fea000393ffff */
[----:B0-----:R-:W3:Y:S02]  /*108c0*/  LDL.LU R2, [R1+0x1c] ;  /* 0x00001c0001027983 */ /* 0x001ee40000300800 */
[----:B---3--:R-:W-:-:S05]  /*108d0*/  VIADD R2, R2, 0x1 ;  /* 0x0000000102027836 */ /* 0x008fca0000000000 */
[----:B------:R0:W-:Y:S01]  /*108e0*/  STL [R1+0x1c], R2 ;  /* 0x00001c0201007387 */ /* 0x0001e20000100800 */
[----:B------:R-:W-:-:S04]  /*108f0*/  LEA.HI R0, R2, R2, RZ, 0x1 ;  /* 0x0000000202007211 */ /* 0x000fc800078f08ff */
[----:B------:R-:W-:-:S05]  /*10900*/  LOP3.LUT R0, R0, 0xfffffffe, RZ, 0xc0, !PT ;  /* 0xfffffffe00007812 */ /* 0x000fca00078ec0ff */
[----:B------:R-:W-:-:S05]  /*10910*/  IMAD.IADD R0, R2, 0x1, -R0 ;  /* 0x0000000102007824 */ /* 0x000fca00078e0a00 */
[----:B------:R-:W-:Y:S01]  /*10920*/  SHF.L.U32 R3, R0, 0x1f, RZ ;  /* 0x0000001f00037819 */ /* 0x000fe200000006ff */
[----:B------:R-:W-:Y:S01]  /*10930*/  NOP ;  /* 0x0000000000007918 */ /* 0x000fe20000000000 */
[----:B------:R0:W-:Y:S01]  /*10940*/  SYNCS.ARRIVE.TRANS64.A1T0 RZ, [R22+URZ+0x38800], RZ ;  /* 0x038800ff16ff79a7 */ /* 0x0001e2000810003f */
[----:B------:R-:W-:Y:S01]  /*10950*/  BSSY B0, `(.L_x_265) ;  /* 0x0000003000007945 */ /* 0x000fe20003800000 */
[----:B------:R-:W3:Y:S03]  /*10960*/  SYNCS.PHASECHK.TRANS64.TRYWAIT P0, [R22+URZ+0x38820], R3 ;  /* 0x03882003160075a7 */ /* 0x000ee6000800017f */
[----:B0--3--:R-:W-:Y:S05]  /*10970*/  @!P0 BRA `(.L_x_266) ;  /* 0x0000003800fc8947 */ /* 0x009fea0003800000 */
.L_x_351:
[----:B------:R-:W-:Y:S05]  /*10980*/  BSYNC B0 ;  /* 0x0000000000007941 */ /* 0x000fea0003800000 */
.L_x_265:
[----:B------:R-:W3:Y:S01]  /*10990*/  LDL R0, [R1] ;  /* 0x0000000001007983 */ /* 0x000ee20000100800 */
[----:B------:R-:W-:Y:S01]  /*109a0*/  BSSY B0, `(.L_x_267) ;  /* 0x0000116000007945 */ /* 0x000fe20003800000 */
[----:B---3--:R-:W-:-:S13]  /*109b0*/  ISETP.GE.AND P0, PT, R0, 0x51, PT ;  /* 0x000000510000780c */ /* 0x008fda0003f06270 */
[----:B------:R-:W-:Y:S05]  /*109c0*/  @!P0 BRA `(.L_x_268) ;  /* 0x00000010004c8947 */ /* 0x000fea0003800000 */
[----:B------:R-:W3:Y:S01]  /*109d0*/  LDL.LU R0, [R1+0x20] ;  /* 0x0000200001007983 */ /* 0x000ee20000300800 */
[C---:B------:R-:W-:Y:S01]  /*109e0*/  LOP3.LUT R2, R33.reuse, 0x40, RZ, 0xfc, !PT ;  /* 0x0000004021027812 */ /* 0x040fe200078efcff */
[----:B------:R-:W-:Y:S01]  /*109f0*/  ULDC UR4, c[0x0][0x2f4] ;  /* 0x0000bd0000047ab9 */ /* 0x000fe20000000800 */
[----:B------:R-:W-:Y:S01]  /*10a00*/  IMAD.MOV.U32 R17, RZ, RZ, R28 ;  /* 0x000000ffff117224 */ /* 0x000fe200078e001c */
[----:B------:R-:W-:Y:S01]  /*10a10*/  ISETP.GE.AND P4, PT, R33, UR4, PT ;  /* 0x0000000421007c0c */ /* 0x000fe2000bf86270 */
[----:B--2---:R-:W-:Y:S01]  /*10a20*/  IMAD.MOV.U32 R7, RZ, RZ, R27 ;  /* 0x000000ffff077224 */ /* 0x004fe200078e001b */
[----:B------:R-:W-:Y:S01]  /*10a30*/  ISETP.GE.AND P3, PT, R2, UR4, PT ;  /* 0x0000000402007c0c */ /* 0x000fe2000bf66270 */
[----:B------:R-:W-:Y:S01]  /*10a40*/  IMAD.MOV.U32 R29, RZ, RZ, R26 ;  /* 0x000000ffff1d7224 */ /* 0x000fe200078e001a */
[----:B------:R-:W-:Y:S02]  /*10a50*/  ISETP.GE.AND P2, PT, R37, UR4, PT ;  /* 0x0000000425007c0c */ /* 0x000fe4000bf46270 */
[----:B------:R-:W-:Y:S01]  /*10a60*/  ISETP.GE.AND P1, PT, R36, UR4, PT ;  /* 0x0000000424007c0c */ /* 0x000fe2000bf26270 */
[----:B---3--:R-:W-:-:S12]  /*10a70*/  VIADD R0, R0, 0xfffffffe ;  /* 0xfffffffe00007836 */ /* 0x008fd80000000000 */
.L_x_281:
[----:B------:R-:W2:Y:S04]  /*10a80*/  LDL R6, [R1+0x4] ;  /* 0x0000040001067983 */ /* 0x000ea80000100800 */
[----:B------:R-:W3:Y:S01]  /*10a90*/  LDL R8, [R1+0x8] ;  /* 0x0000080001087983 */ /* 0x000ee20000100800 */
[----:B------:R-:W4:Y:S01]  /*10aa0*/  S2R R2, SR_TID.X ;  /* 0x0000000000027919 */ /* 0x000f220000002100 */
[----:B------:R-:W1:Y:S01]  /*10ab0*/  S2R R4, SR_TID.X ;  /* 0x0000000000047919 */ /* 0x000e620000002100 */
[----:B----4-:R-:W-:-:S04]  /*10ac0*/  LOP3.LUT R2, R2, 0x7f, RZ, 0xc0, !PT ;  /* 0x0000007f02027812 */ /* 0x010fc800078ec0ff */
[----:B0-----:R-:W-:Y:S02]  /*10ad0*/  SHF.R.U32.HI R3, RZ, 0x3, R2 ;  /* 0x00000003ff037819 */ /* 0x001fe40000011602 */
[----:B------:R-:W0:Y:S01]  /*10ae0*/  LDC R2, c[0x0][0x430] ;  /* 0x00010c00ff027b82 */ /* 0x000e220000000800 */
[----:B-1----:R-:W-:-:S05]  /*10af0*/  IMAD.SHL.U32 R9, R4, 0x10, RZ ;  /* 0x0000001004097824 */ /* 0x002fca00078e00ff */
[----:B------:R-:W-:-:S04]  /*10b00*/  LOP3.LUT R9, R3, 0x70, R9, 0xf8, !PT ;  /* 0x0000007003097812 */ /* 0x000fc800078ef809 */
[----:B------:R-:W-:-:S13]  /*10b10*/  ISETP.GT.U32.AND P6, PT, R9, 0x4f, PT ;  /* 0x0000004f0900780c */ /* 0x000fda0003fc4070 */
[----:B------:R-:W3:Y:S01]  /*10b20*/  @!P6 LDC.64 R4, c[0x0][0x428] ;  /* 0x00010a00ff04eb82 */ /* 0x000ee20000000a00 */
[----:B0-----:R-:W-:-:S13]  /*10b30*/  ISETP.NE.AND P0, PT, R2, 0x1, PT ;  /* 0x000000010200780c */ /* 0x001fda0003f05270 */
[----:B------:R-:W0:Y:S08]  /*10b40*/  @P0 LDC R3, c[0x0][0x434] ;  /* 0x00010d00ff030b82 */ /* 0x000e300000000800 */
[----:B------:R-:W1:Y:S01]  /*10b50*/  @P0 LDC R2, c[0x0][0x438] ;  /* 0x00010e00ff020b82 */ /* 0x000e620000000800 */
[----:B--2---:R-:W-:-:S05]  /*10b60*/  IMAD R6, R0, 0x50, R6 ;  /* 0x0000005000067824 */ /* 0x004fca00078e0206 */
[----:B------:R-:W-:-:S05]  /*10b70*/  IADD3 R6, R9, R6, RZ ;  /* 0x0000000609067210 */ /* 0x000fca0007ffe0ff */
[----:B0-----:R-:W-:-:S04]  /*10b80*/  @P0 IMAD.HI.U32 R3, R6, R3, RZ ;  /* 0x0000000306030227 */ /* 0x001fc800078e00ff */
[----:B------:R-:W-:Y:S01]  /*10b90*/  IMAD.MOV.U32 R10, RZ, RZ, R6 ;  /* 0x000000ffff0a7224 */ /* 0x000fe200078e0006 */
[----:B-1----:R-:W-:Y:S01]  /*10ba0*/  @P0 SHF.R.U32.HI R10, RZ, R2, R3 ;  /* 0x00000002ff0a0219 */ /* 0x002fe20000011603 */
[----:B---3--:R-:W-:Y:S02]  /*10bb0*/  @!P6 IMAD R2, R8, R4, RZ ;  /* 0x000000040802e224 */ /* 0x008fe400078e02ff */
[----:B------:R-:W0:Y:S01]  /*10bc0*/  @!P6 LDC.64 R8, c[0x0][0x418] ;  /* 0x00010600ff08eb82 */ /* 0x000e220000000a00 */
[----:B------:R-:W-:Y:S01]  /*10bd0*/  @!P6 SHF.R.S32.HI R3, RZ, 0x1f, R10 ;  /* 0x0000001fff03e819 */ /* 0x000fe2000001140a */
[----:B------:R-:W-:Y:S02]  /*10be0*/  @!P6 IMAD R5, R31, R5, R2 ;  /* 0x000000051f05e224 */ /* 0x000fe400078e0202 */
[----:B------:R-:W-:-:S04]  /*10bf0*/  @!P6 IMAD.MOV.U32 R2, RZ, RZ, R10 ;  /* 0x000000ffff02e224 */ /* 0x000fc800078e000a */
[----:B------:R-:W-:-:S04]  /*10c00*/  @!P6 IMAD.WIDE.U32 R2, R31, R4, R2 ;  /* 0x000000041f02e225 */ /* 0x000fc800078e0002 */
[----:B------:R-:W-:Y:S02]  /*10c10*/  @!P6 IMAD.IADD R5, R5, 0x1, R3 ;  /* 0x000000010505e824 */ /* 0x000fe400078e0203 */
[----:B------:R-:W-:Y:S01]  /*10c20*/  IMAD.MOV.U32 R4, RZ, RZ, RZ ;  /* 0x000000ffff047224 */ /* 0x000fe200078e00ff */
[----:B0-----:R-:W-:-:S04]  /*10c30*/  @!P6 LEA R8, P0, R2, R8, 0x2 ;  /* 0x000000080208e211 */ /* 0x001fc800078010ff */
[----:B------:R-:W-:-:S05]  /*10c40*/  @!P6 LEA.HI.X R9, R2, R9, R5, 0x2, P0 ;  /* 0x000000090209e211 */ /* 0x000fca00000f1405 */
[----:B------:R0:W5:Y:S01]  /*10c50*/  @!P6 LDG.E R4, desc[UR36][R8.64] ;  /* 0x000000240804e981 */ /* 0x000162000c1e1900 */
[----:B------:R-:W-:Y:S01]  /*10c60*/  LOP3.LUT P5, RZ, R23, 0x20, RZ, 0xc0, !PT ;  /* 0x0000002017ff7812 */ /* 0x000fe200078ac0ff */
[----:B------:R-:W-:Y:S01]  /*10c70*/  VIADD R27, R7, 0x1 ;  /* 0x00000001071b7836 */ /* 0x000fe20000000000 */
[----:B------:R-:W-:Y:S05]  /*10c80*/  YIELD ;  /* 0x0000000000007946 */ /* 0x000fea0003800000 */
[----:B------:R-:W-:Y:S01]  /*10c90*/  ISETP.NE.AND P0, PT, R27, 0x2, PT ;  /* 0x000000021b00780c */ /* 0x000fe20003f05270 */
[----:B------:R-:W-:Y:S01]  /*10ca0*/  IMAD.MOV R5, RZ, RZ, -R10 ;  /* 0x000000ffff057224 */ /* 0x000fe200078e0a0a */
[----:B------:R-:W-:-:S02]  /*10cb0*/  ULDC UR4, c[0x0][0x430] ;  /* 0x00010c0000047ab9 */ /* 0x000fc40000000800 */
[----:B------:R-:W-:Y:S01]  /*10cc0*/  SEL R28, RZ, 0x1, P0 ;  /* 0x00000001ff1c7807 */ /* 0x000fe20000000000 */
[----:B------:R-:W-:Y:S01]  /*10cd0*/  IMAD R5, R5, UR4, R6 ;  /* 0x0000000405057c24 */ /* 0x000fe2000f8e0206 */
[----:B------:R-:W-:Y:S01]  /*10ce0*/  SEL R27, R27, RZ, P0 ;  /* 0x000000ff1b1b7207 */ /* 0x000fe20000000000 */
[----:B------:R-:W-:Y:S01]  /*10cf0*/  IMAD.MOV.U32 R26, RZ, RZ, R0 ;  /* 0x000000ffff1a7224 */ /* 0x000fe200078e0000 */
[----:B------:R-:W-:Y:S01]  /*10d00*/  LOP3.LUT R28, R17, R28, RZ, 0x3c, !PT ;  /* 0x0000001c111c7212 */ /* 0x000fe200078e3cff */
[----:B0-----:R-:W-:Y:S06]  /*10d10*/  @!P5 BRA `(.L_x_269) ;  /* 0x000000000004d947 */ /* 0x001fec0003800000 */
[----:B------:R-:W-:Y:S01]  /*10d20*/  BPT.TRAP 0x1 ;  /* 0x000000040000795c */ /* 0x000fe20000300000 */
.L_x_269:
[----:B------:R-:W-:Y:S01]  /*10d30*/  LEA R6, R27, R22, 0x3 ;  /* 0x000000161b067211 */ /* 0x000fe200078e18ff */
[----:B------:R-:W-:Y:S01]  /*10d40*/  BSSY B1, `(.L_x_270) ;  /* 0x0000004000017945 */ /* 0x000fe20003800000 */
[----:B------:R-:W-:-:S04]  /*10d50*/  SHF.L.U32 R3, R28, 0x1f, RZ ;  /* 0x0000001f1c037819 */ /* 0x000fc800000006ff */
[----:B------:R-:W0:Y:S02]  /*10d60*/  SYNCS.PHASECHK.TRANS64.TRYWAIT P0, [R6+URZ+0x38840], R3 ;  /* 0x03884003060075a7 */ /* 0x000e24000800017f */
[----:B0-----:R-:W-:Y:S05]  /*10d70*/  @!P0 BRA `(.L_x_271) ;  /* 0x0000003800108947 */ /* 0x001fea0003800000 */
.L_x_352:
[----:B------:R-:W-:Y:S05]  /*10d80*/  BSYNC B1 ;  /* 0x0000000000017941 */ /* 0x000fea0003800000 */
.L_x_270:
[----:B------:R-:W-:Y:S01]  /*10d90*/  SHF.R.S32.HI R20, RZ, 0x1f, R5 ;  /* 0x0000001fff147819 */ /* 0x000fe20000011405 */
[----:B------:R-:W-:Y:S01]  /*10da0*/  ULDC.64 UR4, c[0x0][0x300] ;  /* 0x0000c00000047ab9 */ /* 0x000fe20000000a00 */
[----:B-----5:R-:W-:Y:S01]  /*10db0*/  SHF.R.S32.HI R21, RZ, 0x1f, R4 ;  /* 0x0000001fff157819 */ /* 0x020fe20000011404 */
[----:B0-----:R-:W-:Y:S01]  /*10dc0*/  IMAD.WIDE.U32 R2, R5, UR4, RZ ;  /* 0x0000000405027c25 */ /* 0x001fe2000f8e00ff */
[----:B------:R-:W-:-:S03]  /*10dd0*/  LOP3.LUT P5, RZ, R23, 0x2, RZ, 0xc0, !PT ;  /* 0x0000000217ff7812 */ /* 0x000fc600078ac0ff */
[----:B------:R-:W-:Y:S02]  /*10de0*/  IMAD R0, R20, UR4, RZ ;  /* 0x0000000414007c24 */ /* 0x000fe4000f8e02ff */
[----:B------:R-:W-:Y:S02]  /*10df0*/  IMAD R9, R27, 0x5000, R32 ;  /* 0x000050001b097824 */ /* 0x000fe400078e0220 */
        /* <DEDUP_REMOVED lines=16> */
[----:B------:R-:W-:Y:S06]  /*10f00*/  BRA.DIV UR4, `(.L_x_272) ;  /* 0x0000003604c07947 */ /* 0x000fec000b800000 */
[----:B------:R-:W0:Y:S01]  /*10f10*/  SHFL.IDX PT, R2, R8, RZ, 0x181f ;  /* 0x00181fff08027589 */ /* 0x000e2200000e0000 */
[----:B------:R-:W-:Y:S01]  /*10f20*/  LOP3.LUT R23, R23, 0xfffffbff, RZ, 0xc0, !PT ;  /* 0xfffffbff17177812 */ /* 0x000fe200078ec0ff */
[----:B------:R-:W-:Y:S02]  /*10f30*/  IMAD.SHL.U32 R0, R33, 0x2, RZ ;  /* 0x0000000221007824 */ /* 0x000fe400078e00ff */
[----:B------:R-:W1:Y:S01]  /*10f40*/  SHFL.IDX PT, R3, R10, RZ, 0x181f ;  /* 0x00181fff0a037589 */ /* 0x000e6200000e0000 */
[----:B------:R-:W-:Y:S01]  /*10f50*/  @P2 LOP3.LUT R23, R23, 0x400, RZ, 0xfc, !PT ;  /* 0x0000040017172812 */ /* 0x000fe200078efcff */
[----:B------:R-:W-:Y:S02]  /*10f60*/  IMAD R9, R9, 0x2, R22 ;  /* 0x0000000209097824 */ /* 0x000fe400078e0216 */
[----:B------:R-:W-:Y:S01]  /*10f70*/  SHFL.IDX PT, R35, R10, 0x1, 0x181f ;  /* 0x00381f000a237f89 */ /* 0x000fe200000e0000 */
[C---:B------:R-:W-:Y:S02]  /*10f80*/  LOP3.LUT P2, RZ, R23.reuse, 0x10, RZ, 0xc0, !PT ;  /* 0x0000001017ff7812 */ /* 0x040fe4000784c0ff */
[----:B------:R-:W-:-:S04]  /*10f90*/  LOP3.LUT R23, R23, 0xfffffdff, RZ, 0xc0, !PT ;  /* 0xfffffdff17177812 */ /* 0x000fc800078ec0ff */
[----:B------:R-:W-:-:S04]  /*10fa0*/  @P1 LOP3.LUT R23, R23, 0x200, RZ, 0xfc, !PT ;  /* 0x0000020017171812 */ /* 0x000fc800078efcff */
[C---:B------:R-:W-:Y:S02]  /*10fb0*/  LOP3.LUT P1, RZ, R23.reuse, 0x8, RZ, 0xc0, !PT ;  /* 0x0000000817ff7812 */ /* 0x040fe4000782c0ff */
[----:B------:R-:W-:Y:S02]  /*10fc0*/  LOP3.LUT P6, RZ, R23, 0x4, RZ, 0xc0, !PT ;  /* 0x0000000417ff7812 */ /* 0x000fe400078cc0ff */
[----:B0-----:R-:W-:-:S05]  /*10fd0*/  IADD3 R2, P0, R2, R0, RZ ;  /* 0x0000000002027210 */ /* 0x001fca0007f1e0ff */
[----:B-1----:R-:W-:-:S05]  /*10fe0*/  IMAD.X R3, RZ, RZ, R3, P0 ;  /* 0x000000ffff037224 */ /* 0x002fca00000e0603 */
[----:B------:R-:W-:Y:S04]  /*10ff0*/  LDGSTS.E.BYPASS.LTC128B.128 [R9+0x24400], desc[UR36][R2.64], !P2 ;  /* 0x2440000002097fae */ /* 0x000fe8000d101d64 */
[----:B------:R-:W-:Y:S04]  /*11000*/  LDGSTS.E.BYPASS.LTC128B.128 [R9+0x26c00], desc[UR36][R2.64+0x80], !P1 ;  /* 0x26c0008002097fae */ /* 0x000fe8000c901d64 */
[----:B------:R-:W-:Y:S04]  /*11010*/  LDGSTS.E.BYPASS.LTC128B.128 [R9+0x29400], desc[UR36][R2.64+0x100], !P6 ;  /* 0x2940010002097fae */ /* 0x000fe8000f101d64 */
[----:B------:R0:W-:Y:S04]  /*11020*/  LDGSTS.E.BYPASS.LTC128B.128 [R9+0x2bc00], desc[UR36][R2.64+0x180], !P5 ;  /* 0x2bc0018002097fae */ /* 0x0001e8000e901d64 */
[----:B0-----:R-:W0:Y:S02]  /*11030*/  SHFL.IDX PT, R2, R8, 0x1, 0x181f ;  /* 0x00381f0008027f89 */ /* 0x001e2400000e0000 */
[----:B0-----:R-:W-:-:S05]  /*11040*/  IADD3 R2, P0, R2, R0, RZ ;  /* 0x0000000002027210 */ /* 0x001fca0007f1e0ff */
[----:B------:R-:W-:Y:S02]  /*11050*/  IMAD.X R3, RZ, RZ, R35, P0 ;  /* 0x000000ffff037224 */ /* 0x000fe400000e0623 */
[----:B------:R-:W-:Y:S04]  /*11060*/  SHFL.IDX PT, R35, R10, 0x2, 0x181f ;  /* 0x00581f000a237f89 */ /* 0x000fe800000e0000 */
[----:B------:R-:W-:Y:S04]  /*11070*/  LDGSTS.E.BYPASS.LTC128B.128 [R9+0x24c00], desc[UR36][R2.64], !P2 ;  /* 0x24c0000002097fae */ /* 0x000fe8000d101d64 */
[----:B------:R-:W-:Y:S04]  /*11080*/  LDGSTS.E.BYPASS.LTC128B.128 [R9+0x27400], desc[UR36][R2.64+0x80], !P1 ;  /* 0x2740008002097fae */ /* 0x000fe8000c901d64 */
[----:B------:R-:W-:Y:S04]  /*11090*/  LDGSTS.E.BYPASS.LTC128B.128 [R9+0x29c00], desc[UR36][R2.64+0x100], !P6 ;  /* 0x29c0010002097fae */ /* 0x000fe8000f101d64 */
[----:B------:R0:W-:Y:S04]  /*110a0*/  LDGSTS.E.BYPASS.LTC128B.128 [R9+0x2c400], desc[UR36][R2.64+0x180], !P5 ;  /* 0x2c40018002097fae */ /* 0x0001e8000e901d64 */
[----:B0-----:R-:W0:Y:S02]  /*110b0*/  SHFL.IDX PT, R2, R8, 0x2, 0x181f ;  /* 0x00581f0008027f89 */ /* 0x001e2400000e0000 */
[----:B0-----:R-:W-:-:S04]  /*110c0*/  IADD3 R2, P0, R2, R0, RZ ;  /* 0x0000000002027210 */ /* 0x001fc80007f1e0ff */
[----:B------:R-:W-:Y:S02]  /*110d0*/  IADD3.X R3, RZ, R35, RZ, P0, !PT ;  /* 0x00000023ff037210 */ /* 0x000fe400007fe4ff */
[----:B------:R-:W-:Y:S04]  /*110e0*/  SHFL.IDX PT, R35, R10, 0x3, 0x181f ;  /* 0x00781f000a237f89 */ /* 0x000fe800000e0000 */
[----:B------:R-:W-:Y:S04]  /*110f0*/  LDGSTS.E.BYPASS.LTC128B.128 [R9+0x25400], desc[UR36][R2.64], !P2 ;  /* 0x2540000002097fae */ /* 0x000fe8000d101d64 */
[----:B------:R-:W-:Y:S04]  /*11100*/  LDGSTS.E.BYPASS.LTC128B.128 [R9+0x27c00], desc[UR36][R2.64+0x80], !P1 ;  /* 0x27c0008002097fae */ /* 0x000fe8000c901d64 */
[----:B------:R-:W-:Y:S04]  /*11110*/  LDGSTS.E.BYPASS.LTC128B.128 [R9+0x2a400], desc[UR36][R2.64+0x100], !P6 ;  /* 0x2a40010002097fae */ /* 0x000fe8000f101d64 */
[----:B------:R0:W-:Y:S04]  /*11120*/  LDGSTS.E.BYPASS.LTC128B.128 [R9+0x2cc00], desc[UR36][R2.64+0x180], !P5 ;  /* 0x2cc0018002097fae */ /* 0x0001e8000e901d64 */
[----:B0-----:R-:W0:Y:S02]  /*11130*/  SHFL.IDX PT, R2, R8, 0x3, 0x181f ;  /* 0x00781f0008027f89 */ /* 0x001e2400000e0000 */
[----:B0-----:R-:W-:-:S05]  /*11140*/  IADD3 R2, P0, R2, R0, RZ ;  /* 0x0000000002027210 */ /* 0x001fca0007f1e0ff */
[----:B------:R-:W-:Y:S02]  /*11150*/  IMAD.X R3, RZ, RZ, R35, P0 ;  /* 0x000000ffff037224 */ /* 0x000fe400000e0623 */
[----:B------:R0:W1:Y:S04]  /*11160*/  SHFL.IDX PT, R35, R10, 0x4, 0x181f ;  /* 0x00981f000a237f89 */ /* 0x00006800000e0000 */
[----:B------:R-:W-:Y:S01]  /*11170*/  LDGSTS.E.BYPASS.LTC128B.128 [R9+0x25c00], desc[UR36][R2.64], !P2 ;  /* 0x25c0000002097fae */ /* 0x000fe2000d101d64 */
[----:B------:R-:W-:-:S03]  /*11180*/  LOP3.LUT P2, RZ, R23, 0x400, RZ, 0xc0, !PT ;  /* 0x0000040017ff7812 */ /* 0x000fc6000784c0ff */
[----:B------:R-:W-:Y:S01]  /*11190*/  LDGSTS.E.BYPASS.LTC128B.128 [R9+0x28400], desc[UR36][R2.64+0x80], !P1 ;  /* 0x2840008002097fae */ /* 0x000fe2000c901d64 */
[----:B------:R-:W-:-:S03]  /*111a0*/  LOP3.LUT P1, RZ, R23, 0x200, RZ, 0xc0, !PT ;  /* 0x0000020017ff7812 */ /* 0x000fc6000782c0ff */
[----:B------:R-:W-:Y:S04]  /*111b0*/  LDGSTS.E.BYPASS.LTC128B.128 [R9+0x2ac00], desc[UR36][R2.64+0x100], !P6 ;  /* 0x2ac0010002097fae */ /* 0x000fe8000f101d64 */
[----:B------:R2:W-:Y:S04]  /*111c0*/  LDGSTS.E.BYPASS.LTC128B.128 [R9+0x2d400], desc[UR36][R2.64+0x180], !P5 ;  /* 0x2d40018002097fae */ /* 0x0005e8000e901d64 */
[----:B-12---:R0:W2:Y:S02]  /*111d0*/  SHFL.IDX PT, R2, R8, 0x4, 0x181f ;  /* 0x00981f0008027f89 */ /* 0x0060a400000e0000 */
.L_x_364:
[----:B------:R-:W-:Y:S02]  /*111e0*/  LOP3.LUT R23, R23, 0xfffffdff, RZ, 0xc0, !PT ;  /* 0xfffffdff17177812 */ /* 0x000fe400078ec0ff */
[----:B--2---:R-:W-:Y:S02]  /*111f0*/  IADD3 R2, P0, R2, R0, RZ ;  /* 0x0000000002027210 */ /* 0x004fe40007f1e0ff */
[----:B------:R-:W-:-:S03]  /*11200*/  @P1 LOP3.LUT R23, R23, 0x200, RZ, 0xfc, !PT ;  /* 0x0000020017171812 */ /* 0x000fc600078efcff */
[----:B------:R-:W-:Y:S01]  /*11210*/  IMAD.X R3, RZ, RZ, R35, P0 ;  /* 0x000000ffff037224 */ /* 0x000fe200000e0623 */
[C---:B------:R-:W-:Y:S02]  /*11220*/  LOP3.LUT P1, RZ, R23.reuse, 0x10, RZ, 0xc0, !PT ;  /* 0x0000001017ff7812 */ /* 0x040fe4000782c0ff */
[C---:B------:R-:W-:Y:S02]  /*11230*/  LOP3.LUT P0, RZ, R23.reuse, 0x8, RZ, 0xc0, !PT ;  /* 0x0000000817ff7812 */ /* 0x040fe4000780c0ff */
[----:B------:R-:W-:-:S09]  /*11240*/  LOP3.LUT P6, RZ, R23, 0x4, RZ, 0xc0, !PT ;  /* 0x0000000417ff7812 */ /* 0x000fd200078cc0ff */
[----:B------:R-:W-:Y:S01]  /*11250*/  @!PT LDS RZ, [RZ] ;  /* 0x00000000fffff984 */ /* 0x000fe20000000800 */
[----:B------:R-:W-:Y:S01]  /*11260*/  @!PT LDS RZ, [RZ] ;  /* 0x00000000fffff984 */ /* 0x000fe20000000800 */
[----:B------:R-:W-:Y:S01]  /*11270*/  @!PT LDS RZ, [RZ] ;  /* 0x00000000fffff984 */ /* 0x000fe20000000800 */
[----:B------:R1:W-:Y:S01]  /*11280*/  LDGSTS.E.BYPASS.LTC128B.128 [R9+0x26400], desc[UR36][R2.64], !P1 ;  /* 0x2640000002097fae */ /* 0x0003e2000c901d64 */
[----:B------:R-:W-:-:S03]  /*11290*/  LOP3.LUT P1, RZ, R23, 0x200, RZ, 0xc0, !PT ;  /* 0x0000020017ff7812 */ /* 0x000fc6000782c0ff */
[----:B------:R1:W-:Y:S01]  /*112a0*/  LDGSTS.E.BYPASS.LTC128B.128 [R9+0x28c00], desc[UR36][R2.64+0x80], !P0 ;  /* 0x28c0008002097fae */ /* 0x0003e2000c101d64 */
[----:B------:R-:W-:-:S03]  /*112b0*/  PLOP3.LUT P0, PT, PT, PT, PT, 0x80, 0x0 ;  /* 0x000000000000781c */ /* 0x000fc60003f0f070 */
[----:B------:R1:W-:Y:S04]  /*112c0*/  LDGSTS.E.BYPASS.LTC128B.128 [R9+0x2b400], desc[UR36][R2.64+0x100], !P6 ;  /* 0x2b40010002097fae */ /* 0x0003e8000f101d64 */
[----:B------:R1:W-:Y:S01]  /*112d0*/  LDGSTS.E.BYPASS.LTC128B.128 [R9+0x2dc00], desc[UR36][R2.64+0x180], !P5 ;  /* 0x2dc0018002097fae */ /* 0x0003e2000e901d64 */
[----:B------:R-:W-:-:S05]  /*112e0*/  NOP ;  /* 0x0000000000007918 */ /* 0x000fca0000000000 */
.L_x_273:
        /* <DEDUP_REMOVED lines=10> */
.L_x_274:
[----:B------:R2:W-:Y:S01]  /*11390*/  SYNCS.ARRIVE.TRANS64.A1T0 RZ, [R6+URZ+0x38830], RZ ;  /* 0x038830ff06ff79a7 */ /* 0x0005e2000810003f */
[----:B------:R-:W-:Y:S05]  /*113a0*/  @!P6 BRA `(.L_x_275) ;  /* 0x000000000004e947 */ /* 0x000fea0003800000 */
[----:B------:R-:W-:Y:S01]  /*113b0*/  BPT.TRAP 0x1 ;  /* 0x000000040000795c */ /* 0x000fe20000300000 */
.L_x_275:
[----:B-1----:R-:W-:Y:S01]  /*113c0*/  SHF.L.U32 R2, R17, 0x1f, RZ ;  /* 0x0000001f11027819 */ /* 0x002fe200000006ff */
[----:B--2---:R-:W-:Y:S01]  /*113d0*/  IMAD R6, R7, 0x8, R22 ;  /* 0x0000000807067824 */ /* 0x004fe200078e0216 */
[----:B------:R-:W-:Y:S03]  /*113e0*/  BSSY B1, `(.L_x_276) ;  /* 0x0000003000017945 */ /* 0x000fe60003800000 */
[----:B------:R-:W1:Y:S02]  /*113f0*/  SYNCS.PHASECHK.TRANS64.TRYWAIT P0, [R6+URZ+0x38860], R2 ;  /* 0x03886002060075a7 */ /* 0x000e64000800017f */
[----:B-1----:R-:W-:Y:S05]  /*11400*/  @!P0 BRA `(.L_x_277) ;  /* 0x0000003800448947 */ /* 0x002fea0003800000 */
.L_x_365:
[----:B------:R-:W-:Y:S05]  /*11410*/  BSYNC B1 ;  /* 0x0000000000017941 */ /* 0x000fea0003800000 */
.L_x_276:
[----:B0-----:R-:W2:Y:S01]  /*11420*/  LDL R8, [R1] ;  /* 0x0000000001087983 */ /* 0x001ea20000100800 */
[----:B------:R-:W0:Y:S01]  /*11430*/  S2R R3, SR_TID.X ;  /* 0x0000000000037919 */ /* 0x000e220000002100 */
[----:B------:R-:W-:Y:S01]  /*11440*/  UMOV UR4, 0xffffffff ;  /* 0xffffffff00047882 */ /* 0x000fe20000000000 */
[----:B------:R-:W-:Y:S01]  /*11450*/  IMAD R7, R7, 0x5000, R32 ;  /* 0x0000500007077824 */ /* 0x000fe200078e0220 */
[----:B0-----:R-:W-:-:S04]  /*11460*/  LOP3.LUT R3, R3, 0x7f, RZ, 0xc0, !PT ;  /* 0x0000007f03037812 */ /* 0x001fc800078ec0ff */
[----:B------:R-:W-:Y:S01]  /*11470*/  SHF.R.U32.HI R3, RZ, 0x3, R3 ;  /* 0x00000003ff037819 */ /* 0x000fe20000011603 */
[----:B--2---:R-:W-:-:S04]  /*11480*/  IMAD R8, R29, -0x50, R8 ;  /* 0xffffffb01d087824 */ /* 0x004fc800078e0208 */
[----:B------:R-:W-:Y:S01]  /*11490*/  IMAD.IADD R8, R8, 0x1, -R3 ;  /* 0x0000000108087824 */ /* 0x000fe200078e0a03 */
[----:B------:R-:W-:Y:S06]  /*114a0*/  BRA.DIV UR4, `(.L_x_278) ;  /* 0x0000003a04307947 */ /* 0x000fec000b800000 */
[----:B-1----:R-:W0:Y:S01]  /*114b0*/  SHFL.IDX PT, R2, R24, RZ, 0x181f ;  /* 0x00181fff18027589 */ /* 0x002e2200000e0000 */
[----:B------:R-:W-:-:S03]  /*114c0*/  IMAD R7, R7, 0x2, R22 ;  /* 0x0000000207077824 */ /* 0x000fc600078e0216 */
[----:B------:R-:W1:Y:S04]  /*114d0*/  SHFL.IDX PT, R3, R25, RZ, 0x181f ;  /* 0x00181fff19037589 */ /* 0x000e6800000e0000 */
[----:B------:R-:W-:Y:S01]  /*114e0*/  SHFL.IDX PT, R14, R24, 0x4, 0x181f ;  /* 0x00981f00180e7f89 */ /* 0x000fe200000e0000 */
[----:B0-----:R-:W-:-:S05]  /*114f0*/  IADD3 R2, P0, R2, R0, RZ ;  /* 0x0000000002027210 */ /* 0x001fca0007f1e0ff */
        /* <DEDUP_REMOVED lines=9> */
[----:B0-----:R-:W0:Y:S04]  /*11590*/  SHFL.IDX PT, R2, R24, 0x1, 0x181f ;  /* 0x00381f0018027f89 */ /* 0x001e2800000e0000 */
[----:B------:R-:W1:Y:S01]  /*115a0*/  SHFL.IDX PT, R3, R25, 0x1, 0x181f ;  /* 0x00381f0019037f89 */ /* 0x000e6200000e0000 */
        /* <DEDUP_REMOVED lines=12> */
[----:B0-----:R-:W-:-:S04]  /*11670*/  IADD3 R2, P0, R2, R0, RZ ;  /* 0x0000000002027210 */ /* 0x001fc80007f1e0ff */
        /* <DEDUP_REMOVED lines=10> */
[----:B------:R-:W1:Y:S04]  /*11720*/  SHFL.IDX PT, R3, R25, 0x3, 0x181f ;  /* 0x00781f0019037f89 */ /* 0x000e6800000e0000 */
[----:B------:R-:W2:Y:S01]  /*11730*/  SHFL.IDX PT, R25, R25, 0x4, 0x181f ;  /* 0x00981f0019197f89 */ /* 0x000ea200000e0000 */
[----:B0-----:R-:W-:-:S05]  /*11740*/  IADD3 R2, P0, R2, R0, RZ ;  /* 0x0000000002027210 */ /* 0x001fca0007f1e0ff */
        /* <DEDUP_REMOVED lines=8> */
[----:B--2---:R1:W-:Y:S02]  /*117d0*/  LDGSTS.E.BYPASS.LTC128B.128 [R7+0x9400], desc[UR36][R2.64+0x180], !P0 ;  /* 0x0940018002077fae */ /* 0x0043e4000c101d64 */
.L_x_377:
[----:B01----:R-:W-:Y:S01]  /*117e0*/  IADD3 R2, P0, R14, R0, RZ ;  /* 0x000000000e027210 */ /* 0x003fe20007f1e0ff */
[----:B------:R-:W-:Y:S02]  /*117f0*/  ULDC.64 UR4, c[0x0][0x328] ;  /* 0x0000ca0000047ab9 */ /* 0x000fe40000000a00 */
[----:B------:R-:W-:Y:S02]  /*11800*/  IMAD R20, R20, UR4, RZ ;  /* 0x0000000414147c24 */ /* 0x000fe4000f8e02ff */
[----:B------:R-:W-:Y:S01]  /*11810*/  IMAD.X R3, RZ, RZ, R25, P0 ;  /* 0x000000ffff037224 */ /* 0x000fe200000e0619 */
[----:B------:R-:W-:Y:S01]  /*11820*/  ISETP.LT.OR P0, PT, R8, 0x41, P4 ;  /* 0x000000410800780c */ /* 0x000fe20002701670 */
[----:B------:R-:W-:-:S12]  /*11830*/  IMAD R9, R5, UR5, R20 ;  /* 0x0000000505097c24 */ /* 0x000fd8000f8e0214 */
        /* <DEDUP_REMOVED lines=9> */
[----:B------:R0:W-:Y:S01]  /*118d0*/  LDGSTS.E.BYPASS.LTC128B.128 [R7+0x9c00], desc[UR36][R2.64+0x180], !P0 ;  /* 0x09c0018002077fae */ /* 0x0001e2000c101d64 */
[----:B------:R-:W-:Y:S01]  /*118e0*/  NOP ;  /* 0x0000000000007918 */ /* 0x000fe20000000000 */
        /* <DEDUP_REMOVED lines=13> */
[----:B------:R-:W-:-:S04]  /*119c0*/  LEA R24, P0, R2, UR4, 0x1 ;  /* 0x0000000402187c11 */ /* 0x000fc8000f8008ff */
[----:B------:R-:W-:Y:S02]  /*119d0*/  LEA.HI.X R25, R2, UR5, R3, 0x1, P0 ;  /* 0x0000000502197c11 */ /* 0x000fe400080f0c03 */
[----:B------:R-:W-:-:S13]  /*119e0*/  PLOP3.LUT P0, PT, PT, PT, PT, 0x80, 0x0 ;  /* 0x000000000000781c */ /* 0x000fda0003f0f070 */
.L_x_279:
        /* <DEDUP_REMOVED lines=10> */
.L_x_280:
[C---:B------:R-:W-:Y:S01]  /*11a90*/  ISETP.GT.AND P0, PT, R26.reuse, RZ, PT ;  /* 0x000000ff1a00720c */ /* 0x040fe20003f04270 */
[----:B------:R3:W-:Y:S01]  /*11aa0*/  SYNCS.ARRIVE.TRANS64.A1T0 RZ, [R6+URZ+0x38850], RZ ;  /* 0x038850ff06ff79a7 */ /* 0x0007e2000810003f */
[----:B------:R-:W-:Y:S01]  /*11ab0*/  VIADD R0, R26, 0xffffffff ;  /* 0xffffffff1a007836 */ /* 0x000fe20000000000 */
[----:B------:R-:W-:Y:S01]  /*11ac0*/  MOV R7, R27 ;  /* 0x0000001b00077202 */ /* 0x000fe20000000f00 */
[----:B------:R-:W-:Y:S02]  /*11ad0*/  IMAD.MOV.U32 R17, RZ, RZ, R28 ;  /* 0x000000ffff117224 */ /* 0x000fe400078e001c */
[----:B------:R-:W-:-:S07]  /*11ae0*/  IMAD.MOV.U32 R29, RZ, RZ, R26 ;  /* 0x000000ffff1d7224 */ /* 0x000fce00078e001a */
[----:B---3--:R-:W-:Y:S05]  /*11af0*/  @P0 BRA `(.L_x_281) ;  /* 0xffffffec00e00947 */ /* 0x008fea000383ffff */
.L_x_268:
[----:B------:R-:W-:Y:S05]  /*11b00*/  BSYNC B0 ;  /* 0x0000000000007941 */ /* 0x000fea0003800000 */
.L_x_267:
[----:B------:R-:W3:Y:S01]  /*11b10*/  S2R R2, SR_TID.X ;  /* 0x0000000000027919 */ /* 0x000ee20000002100 */
[----:B------:R-:W-:Y:S01]  /*11b20*/  BSSY B0, `(.L_x_282) ;  /* 0x0000010000007945 */ /* 0x000fe20003800000 */
[----:B---3--:R-:W-:-:S04]  /*11b30*/  LOP3.LUT R2, R2, 0x7f, RZ, 0xc0, !PT ;  /* 0x0000007f02027812 */ /* 0x008fc800078ec0ff */
[----:B------:R-:W-:-:S13]  /*11b40*/  ISETP.NE.AND P0, PT, R2, RZ, PT ;  /* 0x000000ff0200720c */ /* 0x000fda0003f05270 */
[----:B------:R-:W-:Y:S05]  /*11b50*/  @P0 BRA `(.L_x_283) ;  /* 0x0000000000300947 */ /* 0x000fea0003800000 */
[----:B------:R-:W3:Y:S01]  /*11b60*/  S2R R5, SR_LANEID ;  /* 0x0000000000057919 */ /* 0x000ee20000000000 */
[----:B------:R-:W-:Y:S01]  /*11b70*/  VOTEU.ANY UR4, UPT, PT ;  /* 0x0000000000047886 */ /* 0x000fe200038e0100 */
[----:B0-----:R-:W0:Y:S01]  /*11b80*/  LDC.64 R2, c[0x0][0xc60] ;  /* 0x00031800ff027b82 */ /* 0x001e220000000a00 */
[----:B------:R-:W3:Y:S02]  /*11b90*/  FLO.U32 R0, UR4 ;  /* 0x0000000400007d00 */ /* 0x000ee400080e0000 */
[----:B---3--:R-:W-:-:S06]  /*11ba0*/  ISETP.EQ.U32.AND P0, PT, R0, R5, PT ;  /* 0x000000050000720c */ /* 0x008fcc0003f02070 */
[----:B------:R-:W0:Y:S07]  /*11bb0*/  POPC R5, UR4 ;  /* 0x0000000400057d09 */ /* 0x000e2e0008000000 */
[----:B0-----:R-:W3:Y:S01]  /*11bc0*/  @P0 ATOMG.E.ADD.STRONG.GPU PT, R3, desc[UR36][R2.64], R5 ;  /* 0x00000005020309a8 */ /* 0x001ee200081ee1e4 */
[----:B------:R-:W0:Y:S02]  /*11bd0*/  S2R R4, SR_LTMASK ;  /* 0x0000000000047919 */ /* 0x000e240000003900 */
[----:B0-----:R-:W-:-:S04]  /*11be0*/  LOP3.LUT R4, R4, UR4, RZ, 0xc0, !PT ;  /* 0x0000000404047c12 */ /* 0x001fc8000f8ec0ff */
[----:B--2---:R-:W0:Y:S01]  /*11bf0*/  POPC R7, R4 ;  /* 0x0000000400077309 */ /* 0x004e220000000000 */
[----:B---3--:R-:W0:Y:S02]  /*11c00*/  SHFL.IDX PT, R0, R3, R0, 0x1f ;  /* 0x00001f0003007589 */ /* 0x008e2400000e0000 */
[----:B0-----:R-:W-:-:S07]  /*11c10*/  IADD3 R16, R0, UR39, R7 ;  /* 0x0000002700107c10 */ /* 0x001fce000fffe007 */
.L_x_283:
[----:B------:R-:W-:Y:S05]  /*11c20*/  BSYNC B0 ;  /* 0x0000000000007941 */ /* 0x000fea0003800000 */
.L_x_282:
[----:B------:R-:W-:-:S13]  /*11c30*/  LOP3.LUT P0, RZ, R23, 0x20, RZ, 0xc0, !PT ;  /* 0x0000002017ff7812 */ /* 0x000fda000780c0ff */
[----:B------:R-:W-:Y:S05]  /*11c40*/  @!P0 BRA `(.L_x_284) ;  /* 0x0000000000048947 */ /* 0x000fea0003800000 */
[----:B------:R-:W-:Y:S01]  /*11c50*/  BPT.TRAP 0x1 ;  /* 0x000000040000795c */ /* 0x000fe20000300000 */
.L_x_284:
[----:B------:R-:W3:Y:S01]  /*11c60*/  LDL.LU R0, [R1] ;  /* 0x0000000001007983 */ /* 0x000ee20000300800 */
[----:B------:R-:W-:Y:S01]  /*11c70*/  IMAD R4, R27, 0x8, R22 ;  /* 0x000000081b047824 */ /* 0x000fe200078e0216 */
[----:B0-----:R-:W-:Y:S01]  /*11c80*/  SHF.L.U32 R3, R28, 0x1f, RZ ;  /* 0x0000001f1c037819 */ /* 0x001fe200000006ff */
[----:B------:R-:W-:Y:S03]  /*11c90*/  BSSY B0, `(.L_x_285) ;  /* 0x0000004000007945 */ /* 0x000fe60003800000 */
[----:B------:R-:W0:Y:S01]  /*11ca0*/  SYNCS.PHASECHK.TRANS64.TRYWAIT P0, [R4+URZ+0x38860], R3 ;  /* 0x03886003040075a7 */ /* 0x000e22000800017f */
[----:B---3--:R-:W-:Y:S01]  /*11cb0*/  IMAD R5, R26, -0x50, R0 ;  /* 0xffffffb01a057824 */ /* 0x008fe200078e0200 */
[----:B0-----:R-:W-:Y:S06]  /*11cc0*/  @!P0 BRA `(.L_x_286) ;  /* 0x0000003800008947 */ /* 0x001fec0003800000 */
.L_x_378:
[----:B------:R-:W-:Y:S05]  /*11cd0*/  BSYNC B0 ;  /* 0x0000000000007941 */ /* 0x000fea0003800000 */
.L_x_285:
[----:B------:R-:W3:Y:S01]  /*11ce0*/  S2R R0, SR_TID.X ;  /* 0x0000000000007919 */ /* 0x000ee20000002100 */
[----:B------:R-:W-:Y:S01]  /*11cf0*/  UMOV UR4, 0xffffffff ;  /* 0xffffffff00047882 */ /* 0x000fe20000000000 */
[----:B--2---:R-:W-:Y:S01]  /*11d00*/  IMAD R7, R27, 0x5000, R32 ;  /* 0x000050001b077824 */ /* 0x004fe200078e0220 */
[----:B---3--:R-:W-:-:S04]  /*11d10*/  LOP3.LUT R0, R0, 0x7f, RZ, 0xc0, !PT ;  /* 0x0000007f00007812 */ /* 0x008fc800078ec0ff */
[----:B------:R-:W-:-:S05]  /*11d20*/  SHF.R.U32.HI R0, RZ, 0x3, R0 ;  /* 0x00000003ff007819 */ /* 0x000fca0000011600 */
[----:B------:R-:W-:Y:S01]  /*11d30*/  IMAD.IADD R5, R5, 0x1, -R0 ;  /* 0x0000000105057824 */ /* 0x000fe200078e0a00 */
[----:B------:R-:W-:Y:S06]  /*11d40*/  BRA.DIV UR4, `(.L_x_287) ;  /* 0x0000003604f47947 */ /* 0x000fec000b800000 */
[----:B-1----:R-:W1:Y:S01]  /*11d50*/  SHFL.IDX PT, R14, R24, RZ, 0x181f ;  /* 0x00181fff180e7589 */ /* 0x002e6200000e0000 */
[----:B------:R-:W-:Y:S01]  /*11d60*/  ULDC UR4, c[0x0][0x2f4] ;  /* 0x0000bd0000047ab9 */ /* 0x000fe20000000800 */
[C---:B------:R-:W-:Y:S01]  /*11d70*/  IMAD.SHL.U32 R8, R33.reuse, 0x2, RZ ;  /* 0x0000000221087824 */ /* 0x040fe200078e00ff */
[C---:B------:R-:W-:Y:S01]  /*11d80*/  ISETP.GE.AND P3, PT, R33.reuse, UR4, PT ;  /* 0x0000000421007c0c */ /* 0x040fe2000bf66270 */
[----:B0-----:R-:W0:Y:S01]  /*11d90*/  SHFL.IDX PT, R3, R25, RZ, 0x181f ;  /* 0x00181fff19037589 */ /* 0x001e2200000e0000 */
[----:B------:R-:W-:Y:S01]  /*11da0*/  LOP3.LUT R6, R33, 0x40, RZ, 0xfc, !PT ;  /* 0x0000004021067812 */ /* 0x000fe200078efcff */
[----:B------:R-:W-:Y:S01]  /*11db0*/  IMAD R0, R7, 0x2, R22 ;  /* 0x0000000207007824 */ /* 0x000fe200078e0216 */
[----:B------:R-:W-:Y:S01]  /*11dc0*/  ISETP.LT.OR P4, PT, R5, 0x1, P3 ;  /* 0x000000010500780c */ /* 0x000fe20001f81670 */
[----:B------:R-:W-:Y:S01]  /*11dd0*/  SHFL.IDX PT, R7, R25, 0x1, 0x181f ;  /* 0x00381f0019077f89 */ /* 0x000fe200000e0000 */
[----:B------:R-:W-:Y:S02]  /*11de0*/  ISETP.GE.AND P2, PT, R6, UR4, PT ;  /* 0x0000000406007c0c */ /* 0x000fe4000bf46270 */
[----:B------:R-:W-:Y:S01]  /*11df0*/  ISETP.GE.AND P1, PT, R37, UR4, PT ;  /* 0x0000000425007c0c */ /* 0x000fe2000bf26270 */
[----:B------:R-:W-:Y:S01]  /*11e00*/  SHFL.IDX PT, R9, R25, 0x2, 0x181f ;  /* 0x00581f0019097f89 */ /* 0x000fe200000e0000 */
[----:B-1----:R-:W-:-:S03]  /*11e10*/  IADD3 R2, P0, R14, R8, RZ ;  /* 0x000000080e027210 */ /* 0x002fc60007f1e0ff */
[----:B------:R-:W1:Y:S02]  /*11e20*/  SHFL.IDX PT, R14, R24, 0x1, 0x181f ;  /* 0x00381f00180e7f89 */ /* 0x000e6400000e0000 */
[----:B0-----:R-:W-:Y:S01]  /*11e30*/  IMAD.X R3, RZ, RZ, R3, P0 ;  /* 0x000000ffff037224 */ /* 0x001fe200000e0603 */
[----:B------:R-:W-:-:S04]  /*11e40*/  ISETP.LT.OR P0, PT, R5, 0x1, P2 ;  /* 0x000000010500780c */ /* 0x000fc80001701670 */
[----:B------:R-:W-:Y:S01]  /*11e50*/  LDGSTS.E.BYPASS.LTC128B.128 [R0+0x400], desc[UR36][R2.64], !P4 ;  /* 0x0040000002007fae */ /* 0x000fe2000e101d64 */
[----:B------:R-:W-:-:S08]  /*11e60*/  ISETP.LT.OR P4, PT, R5, 0x1, P1 ;  /* 0x000000010500780c */ /* 0x000fd00000f81670 */
[----:B------:R-:W-:Y:S01]  /*11e70*/  LDGSTS.E.BYPASS.LTC128B.128 [R0+0x2c00], desc[UR36][R2.64+0x80], !P0 ;  /* 0x02c0008002007fae */ /* 0x000fe2000c101d64 */
[----:B------:R-:W-:-:S04]  /*11e80*/  ISETP.GE.AND P0, PT, R36, UR4, PT ;  /* 0x0000000424007c0c */ /* 0x000fc8000bf06270 */
[----:B------:R-:W-:Y:S01]  /*11e90*/  LDGSTS.E.BYPASS.LTC128B.128 [R0+0x5400], desc[UR36][R2.64+0x100], !P4 ;  /* 0x0540010002007fae */ /* 0x000fe2000e101d64 */
[----:B------:R-:W-:-:S13]  /*11ea0*/  ISETP.LT.OR P4, PT, R5, 0x1, P0 ;  /* 0x000000010500780c */ /* 0x000fda0000781670 */
[----:B------:R0:W-:Y:S01]  /*11eb0*/  LDGSTS.E.BYPASS.LTC128B.128 [R0+0x7c00], desc[UR36][R2.64+0x180], !P4 ;  /* 0x07c0018002007fae */ /* 0x0001e2000e101d64 */
[----:B-1----:R-:W-:-:S03]  /*11ec0*/  IADD3 R6, P4, R14, R8, RZ ;  /* 0x000000080e067210 */ /* 0x002fc60007f9e0ff */
[----:B------:R-:W0:Y:S02]  /*11ed0*/  SHFL.IDX PT, R14, R24, 0x2, 0x181f ;  /* 0x00581f00180e7f89 */ /* 0x000e2400000e0000 */
[----:B------:R-:W-:Y:S01]  /*11ee0*/  IMAD.X R7, RZ, RZ, R7, P4 ;  /* 0x000000ffff077224 */ /* 0x000fe200020e0607 */
[----:B------:R-:W-:-:S13]  /*11ef0*/  ISETP.LT.OR P4, PT, R5, 0x11, P3 ;  /* 0x000000110500780c */ /* 0x000fda0001f81670 */
[----:B------:R-:W-:Y:S01]  /*11f00*/  LDGSTS.E.BYPASS.LTC128B.128 [R0+0xc00], desc[UR36][R6.64], !P4 ;  /* 0x00c0000006007fae */ /* 0x000fe2000e101d64 */
[----:B------:R-:W-:-:S13]  /*11f10*/  ISETP.LT.OR P4, PT, R5, 0x11, P2 ;  /* 0x000000110500780c */ /* 0x000fda0001781670 */
[----:B------:R-:W-:Y:S01]  /*11f20*/  LDGSTS.E.BYPASS.LTC128B.128 [R0+0x3400], desc[UR36][R6.64+0x80], !P4 ;  /* 0x0340008006007fae */ /* 0x000fe2000e101d64 */
[----:B------:R-:W-:-:S13]  /*11f30*/  ISETP.LT.OR P4, PT, R5, 0x11, P1 ;  /* 0x000000110500780c */ /* 0x000fda0000f81670 */
[----:B------:R-:W-:Y:S01]  /*11f40*/  LDGSTS.E.BYPASS.LTC128B.128 [R0+0x5c00], desc[UR36][R6.64+0x100], !P4 ;  /* 0x05c0010006007fae */ /* 0x000fe2000e101d64 */
[----:B------:R-:W-:-:S13]  /*11f50*/  ISETP.LT.OR P4, PT, R5, 0x11, P0 ;  /* 0x000000110500780c */ /* 0x000fda0000781670 */
[----:B------:R-:W-:Y:S01]  /*11f60*/  LDGSTS.E.BYPASS.LTC128B.128 [R0+0x8400], desc[UR36][R6.64+0x180], !P4 ;  /* 0x0840018006007fae */ /* 0x000fe2000e101d64 */
[----:B0-----:R-:W-:-:S03]  /*11f70*/  IADD3 R2, P4, R14, R8, RZ ;  /* 0x000000080e027210 */ /* 0x001fc60007f9e0ff */
[----:B------:R-:W0:Y:S01]  /*11f80*/  SHFL.IDX PT, R14, R24, 0x3, 0x181f ;  /* 0x00781f00180e7f89 */ /* 0x000e2200000e0000 */
[----:B------:R-:W-:Y:S02]  /*11f90*/  IADD3.X R3, RZ, R9, RZ, P4, !PT ;  /* 0x00000009ff037210 */ /* 0x000fe400027fe4ff */
[C---:B------:R-:W-:Y:S01]  /*11fa0*/  ISETP.LT.OR P4, PT, R5.reuse, 0x21, P3 ;  /* 0x000000210500780c */ /* 0x040fe20001f81670 */
[----:B------:R-:W1:Y:S04]  /*11fb0*/  SHFL.IDX PT, R9, R25, 0x3, 0x181f ;  /* 0x00781f0019097f89 */ /* 0x000e6800000e0000 */
        /* <DEDUP_REMOVED lines=8> */
[----:B0-----:R-:W-:Y:S02]  /*12040*/  IADD3 R2, P4, R14, R8, RZ ;  /* 0x000000080e027210 */ /* 0x001fe40007f9e0ff */
[----:B------:R3:W4:Y:S03]  /*12050*/  SHFL.IDX PT, R14, R24, 0x4, 0x181f ;  /* 0x00981f00180e7f89 */ /* 0x00072600000e0000 */
        /* <DEDUP_REMOVED lines=9> */
.L_x_390:
[C---:B------:R-:W-:Y:S02]  /*120f0*/  ISETP.LT.OR P3, PT, R5.reuse, 0x41, P3 ;  /* 0x000000410500780c */ /* 0x040fe40001f61670 */
[C---:B------:R-:W-:Y:S02]  /*12100*/  ISETP.LT.OR P2, PT, R5.reuse, 0x41, P2 ;  /* 0x000000410500780c */ /* 0x040fe40001741670 */
[C---:B------:R-:W-:Y:S02]  /*12110*/  ISETP.LT.OR P1, PT, R5.reuse, 0x41, P1 ;  /* 0x000000410500780c */ /* 0x040fe40000f21670 */
[----:B0--3--:R-:W-:Y:S02]  /*12120*/  IADD3 R2, P4, R14, R8, RZ ;  /* 0x000000080e027210 */ /* 0x009fe40007f9e0ff */
[----:B------:R-:W-:-:S03]  /*12130*/  ISETP.LT.OR P0, PT, R5, 0x41, P0 ;  /* 0x000000410500780c */ /* 0x000fc60000701670 */
[----:B------:R-:W-:-:S05]  /*12140*/  IMAD.X R3, RZ, RZ, R25, P4 ;  /* 0x000000ffff037224 */ /* 0x000fca00020e0619 */
[----:B------:R-:W-:Y:S01]  /*12150*/  @!PT LDS RZ, [RZ] ;  /* 0x00000000fffff984 */ /* 0x000fe20000000800 */
[----:B------:R-:W-:Y:S01]  /*12160*/  @!PT LDS RZ, [RZ] ;  /* 0x00000000fffff984 */ /* 0x000fe20000000800 */
[----:B------:R-:W-:Y:S01]  /*12170*/  @!PT LDS RZ, [RZ] ;  /* 0x00000000fffff984 */ /* 0x000fe20000000800 */
[----:B------:R0:W-:Y:S04]  /*12180*/  LDGSTS.E.BYPASS.LTC128B.128 [R0+0x2400], desc[UR36][R2.64], !P3 ;  /* 0x0240000002007fae */ /* 0x0001e8000d901d64 */
[----:B------:R0:W-:Y:S04]  /*12190*/  LDGSTS.E.BYPASS.LTC128B.128 [R0+0x4c00], desc[UR36][R2.64+0x80], !P2 ;  /* 0x04c0008002007fae */ /* 0x0001e8000d101d64 */
[----:B------:R0:W-:Y:S04]  /*121a0*/  LDGSTS.E.BYPASS.LTC128B.128 [R0+0x7400], desc[UR36][R2.64+0x100], !P1 ;  /* 0x0740010002007fae */ /* 0x0001e8000c901d64 */
[----:B------:R0:W-:Y:S01]  /*121b0*/  LDGSTS.E.BYPASS.LTC128B.128 [R0+0x9c00], desc[UR36][R2.64+0x180], !P0 ;  /* 0x09c0018002007fae */ /* 0x0001e2000c101d64 */
[----:B------:R-:W-:Y:S01]  /*121c0*/  PLOP3.LUT P0, PT, PT, PT, PT, 0x80, 0x0 ;  /* 0x000000000000781c */ /* 0x000fe20003f0f070 */
[----:B------:R-:W-:-:S12]  /*121d0*/  NOP ;  /* 0x0000000000007918 */ /* 0x000fd80000000000 */
.L_x_288:
        /* <DEDUP_REMOVED lines=10> */
.L_x_289:
[----:B------:R1:W-:Y:S01]  /*12280*/  SYNCS.ARRIVE.TRANS64.A1T0 RZ, [R4+URZ+0x38850], RZ ;  /* 0x038850ff04ff79a7 */ /* 0x0003e2000810003f */
[----:B------:R-:W-:-:S05]  /*12290*/  VIADD R27, R27, 0x1 ;  /* 0x000000011b1b7836 */ /* 0x000fca0000000000 */
[----:B------:R-:W-:-:S04]  /*122a0*/  ISETP.NE.AND P0, PT, R27, 0x2, PT ;  /* 0x000000021b00780c */ /* 0x000fc80003f05270 */
[----:B0-----:R-:W-:Y:S02]  /*122b0*/  SEL R3, RZ, 0x1, P0 ;  /* 0x00000001ff037807 */ /* 0x001fe40000000000 */
[----:B------:R-:W-:Y:S02]  /*122c0*/  SEL R27, R27, RZ, P0 ;  /* 0x000000ff1b1b7207 */ /* 0x000fe40000000000 */
[----:B-1----:R-:W-:-:S07]  /*122d0*/  LOP3.LUT R28, R28, R3, RZ, 0x3c, !PT ;  /* 0x000000031c1c7212 */ /* 0x002fce00078e3cff */
.L_x_244:
[----:B------:R-:W-:Y:S05]  /*122e0*/  BSYNC B7 ;  /* 0x0000000000077941 */ /* 0x000fea0003800000 */
.L_x_242:
[----:B------:R-:W-:-:S13]  /*122f0*/  LOP3.LUT P0, RZ, R23, 0x100, RZ, 0xc0, !PT ;  /* 0x0000010017ff7812 */ /* 0x000fda000780c0ff */
[----:B------:R-:W-:Y:S05]  /*12300*/  @!P0 BRA `(.L_x_290) ;  /* 0x0000000000248947 */ /* 0x000fea0003800000 */
[----:B------:R-:W-:Y:S05]  /*12310*/  WARPSYNC.ALL ;  /* 0x0000000000007948 */ /* 0x000fea0003800000 */
[----:B------:R-:W1:Y:S08]  /*12320*/  S2UR UR5, SR_CgaCtaId ;  /* 0x00000000000579c3 */ /* 0x000e700000008800 */
[----:B------:R-:W-:Y:S06]  /*12330*/  BAR.SYNC.DEFER_BLOCKING 0x5, 0x180 ;  /* 0x0146000000007b1d */ /* 0x000fec0000010000 */
[----:B------:R-:W-:-:S02]  /*12340*/  UMOV UR4, 0x400 ;  /* 0x0000040000047882 */ /* 0x000fc40000000000 */
[----:B-1----:R-:W-:-:S06]  /*12350*/  ULEA UR4, UR5, UR4, 0x18 ;  /* 0x0000000405047291 */ /* 0x002fcc000f8ec03f */
[----:B------:R-:W-:-:S05]  /*12360*/  IMAD.U32 R22, RZ, RZ, UR4 ;  /* 0x00000004ff167e24 */ /* 0x000fca000f8e00ff */
[----:B------:R2:W3:Y:S01]  /*12370*/  LDS.128 R16, [R22+0x388d0] ;  /* 0x0388d00016107984 */ /* 0x0004e20000000c00 */
[----:B------:R-:W-:Y:S06]  /*12380*/  BAR.ARV 0x4, 0x180 ;  /* 0x0106000000007b1d */ /* 0x000fec0000002000 */
[----:B------:R-:W-:Y:S05]  /*12390*/  BRA `(.L_x_291) ;  /* 0x0000000800407947 */ /* 0x000fea0003800000 */
.L_x_290:
[----:B------:R-:W1:Y:S01]  /*123a0*/  S2R R0, SR_TID.X ;  /* 0x0000000000007919 */ /* 0x000e620000002100 */
[----:B------:R-:W-:Y:S01]  /*123b0*/  UMOV UR4, 0xffffffff ;  /* 0xffffffff00047882 */ /* 0x000fe20000000000 */
[----:B-1----:R-:W-:-:S04]  /*123c0*/  LOP3.LUT R8, R0, 0x1f, RZ, 0xc0, !PT ;  /* 0x0000001f00087812 */ /* 0x002fc800078ec0ff */
[----:B------:R-:W-:Y:S01]  /*123d0*/  ISETP.NE.AND P0, PT, R8, 0x1f, PT ;  /* 0x0000001f0800780c */ /* 0x000fe20003f05270 */
[----:B------:R-:W-:-:S12]  /*123e0*/  BRA.DIV UR4, `(.L_x_292) ;  /* 0x0000003a04547947 */ /* 0x000fd8000b800000 */
[----:B------:R-:W-:Y:S01]  /*123f0*/  IMAD.IADD R5, R19, 0x1, R8 ;  /* 0x0000000113057824 */ /* 0x000fe200078e0208 */
[----:B------:R-:W-:-:S04]  /*12400*/  ULDC UR4, c[0x0][0xc3c] ;  /* 0x00030f0000047ab9 */ /* 0x000fc80000000800 */
[----:B------:R-:W-:-:S13]  /*12410*/  ISETP.GE.OR P1, PT, R5, UR4, !P0 ;  /* 0x0000000405007c0c */ /* 0x000fda000c726670 */
[----:B------:R-:W1:Y:S02]  /*12420*/  @!P1 LDC.64 R2, c[0x0][0xc80] ;  /* 0x00032000ff029b82 */ /* 0x000e640000000a00 */
[----:B-1----:R-:W-:-:S06]  /*12430*/  @!P1 IMAD.WIDE R2, R5, 0x4, R2 ;  /* 0x0000000405029825 */ /* 0x002fcc00078e0202 */
[----:B------:R-:W2:Y:S01]  /*12440*/  @!P1 LDG.E R2, desc[UR36][R2.64] ;  /* 0x0000002402029981 */ /* 0x000ea2000c1e1900 */
[----:B0-----:R-:W-:Y:S01]  /*12450*/  IMAD.MOV.U32 R4, RZ, RZ, RZ ;  /* 0x000000ffff047224 */ /* 0x001fe200078e00ff */
[C---:B------:R-:W-:Y:S02]  /*12460*/  ISETP.GE.U32.AND P2, PT, R8.reuse, 0x2, PT ;  /* 0x000000020800780c */ /* 0x040fe40003f46070 */
[C---:B------:R-:W-:Y:S01]  /*12470*/  ISETP.GE.U32.AND P3, PT, R8.reuse, 0x4, PT ;  /* 0x000000040800780c */ /* 0x040fe20003f66070 */
[----:B------:R-:W-:Y:S01]  /*12480*/  SHFL.IDX PT, R0, R16, 0x1, 0x1f ;  /* 0x00201f0010007f89 */ /* 0x000fe200000e0000 */
[C---:B------:R-:W-:Y:S02]  /*12490*/  ISETP.GE.U32.AND P4, PT, R8.reuse, 0x8, PT ;  /* 0x000000080800780c */ /* 0x040fe40003f86070 */
[C---:B------:R-:W-:Y:S01]  /*124a0*/  ISETP.GE.U32.AND P5, PT, R8.reuse, 0x10, PT ;  /* 0x000000100800780c */ /* 0x040fe20003fa6070 */
[----:B--2---:R-:W-:Y:S01]  /*124b0*/  @!P1 IMAD.MOV.U32 R4, RZ, RZ, R2 ;  /* 0x000000ffff049224 */ /* 0x004fe200078e0002 */
[----:B------:R-:W-:-:S04]  /*124c0*/  ISETP.NE.AND P1, PT, R8, RZ, PT ;  /* 0x000000ff0800720c */ /* 0x000fc80003f25270 */
[----:B------:R-:W0:Y:S02]  /*124d0*/  SHFL.UP PT, R14, R4, 0x1, RZ ;  /* 0x04200000040e7989 */ /* 0x000e2400000e00ff */
[----:B0-----:R-:W-:-:S04]  /*124e0*/  SEL R5, R14, RZ, P1 ;  /* 0x000000ff0e057207 */ /* 0x001fc80000800000 */
[----:B------:R-:W-:Y:S02]  /*124f0*/  IADD3 R6, R4, R5, RZ ;  /* 0x0000000504067210 */ /* 0x000fe40007ffe0ff */
[----:B------:R-:W-:Y:S04]  /*12500*/  SHFL.IDX PT, R5, R16, RZ, 0x1f ;  /* 0x00001fff10057589 */ /* 0x000fe800000e0000 */
        /* <DEDUP_REMOVED lines=12> */
[----:B------:R0:W1:Y:S02]  /*125d0*/  SHFL.IDX PT, R14, R6, 0x1f, 0x1f ;  /* 0x03e01f00060e7f89 */ /* 0x00006400000e0000 */
.L_x_400:
[----:B------:R-:W-:Y:S02]  /*125e0*/  ULDC UR4, c[0x0][0xc38] ;  /* 0x00030e0000047ab9 */ /* 0x000fe40000000800 */
[----:B------:R-:W-:-:S04]  /*125f0*/  IMAD.U32 R7, RZ, RZ, UR4 ;  /* 0x00000004ff077e24 */ /* 0x000fc8000f8e00ff */
[----:B-1----:R-:W-:-:S04]  /*12600*/  IMAD R3, R14, R7, RZ ;  /* 0x000000070e037224 */ /* 0x002fc800078e02ff */
[----:B------:R-:W-:-:S05]  /*12610*/  IMAD.IADD R8, R0, 0x1, R3 ;  /* 0x0000000100087824 */ /* 0x000fca00078e0203 */
[----:B------:R-:W-:-:S13]  /*12620*/  ISETP.GT.AND P6, PT, R8, R5, PT ;  /* 0x000000050800720c */ /* 0x000fda0003fc4270 */
[----:B------:R-:W-:Y:S05]  /*12630*/  @P6 BRA `(.L_x_293) ;  /* 0x00000000009c6947 */ /* 0x000fea0003800000 */
.L_x_298:
[----:B------:R-:W1:Y:S01]  /*12640*/  LDC R0, c[0x0][0xc3c] ;  /* 0x00030f00ff007b82 */ /* 0x000e620000000800 */
[----:B------:R-:W-:-:S05]  /*12650*/  VIADD R19, R19, 0x1f ;  /* 0x0000001f13137836 */ /* 0x000fca0000000000 */
[----:B-1----:R-:W-:-:S13]  /*12660*/  ISETP.GE.AND P6, PT, R19, R0, PT ;  /* 0x000000001300720c */ /* 0x002fda0003fc6270 */
[----:B------:R-:W-:Y:S05]  /*12670*/  @P6 BRA `(.L_x_294) ;  /* 0x0000000400446947 */ /* 0x000fea0003800000 */
[----:B------:R-:W1:Y:S01]  /*12680*/  S2R R2, SR_TID.X ;  /* 0x0000000000027919 */ /* 0x000e620000002100 */
[----:B------:R-:W-:Y:S01]  /*12690*/  BSSY B0, `(.L_x_295) ;  /* 0x0000009000007945 */ /* 0x000fe20003800000 */
[----:B------:R-:W-:Y:S01]  /*126a0*/  IMAD.MOV.U32 R4, RZ, RZ, RZ ;  /* 0x000000ffff047224 */ /* 0x000fe200078e00ff */
[----:B-1----:R-:W-:-:S04]  /*126b0*/  LOP3.LUT R2, R2, 0x1f, RZ, 0xc0, !PT ;  /* 0x0000001f02027812 */ /* 0x002fc800078ec0ff */
[----:B------:R-:W-:-:S04]  /*126c0*/  IADD3 R7, R19, R2, RZ ;  /* 0x0000000213077210 */ /* 0x000fc80007ffe0ff */
[----:B------:R-:W-:-:S13]  /*126d0*/  ISETP.GE.OR P6, PT, R7, R0, !P0 ;  /* 0x000000000700720c */ /* 0x000fda00047c6670 */
[----:B------:R-:W-:Y:S05]  /*126e0*/  @P6 BRA `(.L_x_296) ;  /* 0x00000000000c6947 */ /* 0x000fea0003800000 */
[----:B------:R-:W1:Y:S02]  /*126f0*/  LDC.64 R2, c[0x0][0xc80] ;  /* 0x00032000ff027b82 */ /* 0x000e640000000a00 */
[----:B-1----:R-:W-:-:S05]  /*12700*/  IMAD.WIDE R2, R7, 0x4, R2 ;  /* 0x0000000407027825 */ /* 0x002fca00078e0202 */
[----:B------:R1:W5:Y:S02]  /*12710*/  LDG.E R4, desc[UR36][R2.64] ;  /* 0x0000002402047981 */ /* 0x000364000c1e1900 */
.L_x_296:
[----:B------:R-:W-:Y:S05]  /*12720*/  BSYNC B0 ;  /* 0x0000000000007941 */ /* 0x000fea0003800000 */
.L_x_295:
[----:B------:R-:W-:-:S03]  /*12730*/  UMOV UR4, 0xffffffff ;  /* 0xffffffff00047882 */ /* 0x000fc60000000000 */
[----:B------:R-:W-:Y:S05]  /*12740*/  BRA.DIV UR4, `(.L_x_297) ;  /* 0x0000003a04a07947 */ /* 0x000fea000b800000 */
[----:B-----5:R-:W2:Y:S02]  /*12750*/  SHFL.UP PT, R14, R4, 0x1, RZ ;  /* 0x04200000040e7989 */ /* 0x020ea400000e00ff */
[----:B--2---:R-:W-:-:S05]  /*12760*/  SEL R13, R14, RZ, P1 ;  /* 0x000000ff0e0d7207 */ /* 0x004fca0000800000 */
[----:B------:R-:W-:-:S05]  /*12770*/  IMAD.IADD R13, R4, 0x1, R13 ;  /* 0x00000001040d7824 */ /* 0x000fca00078e020d */
[----:B------:R-:W2:Y:S02]  /*12780*/  SHFL.UP PT, R14, R13, 0x2, RZ ;  /* 0x044000000d0e7989 */ /* 0x000ea400000e00ff */
[----:B--2---:R-:W-:-:S05]  /*12790*/  SEL R0, R14, RZ, P2 ;  /* 0x000000ff0e007207 */ /* 0x004fca0001000000 */
[----:B------:R-:W-:-:S05]  /*127a0*/  IMAD.IADD R0, R13, 0x1, R0 ;  /* 0x000000010d007824 */ /* 0x000fca00078e0200 */
[----:B------:R-:W1:Y:S02]  /*127b0*/  SHFL.UP PT, R14, R0, 0x4, RZ ;  /* 0x04800000000e7989 */ /* 0x000e6400000e00ff */
[----:B-1----:R-:W-:-:S05]  /*127c0*/  SEL R3, R14, RZ, P3 ;  /* 0x000000ff0e037207 */ /* 0x002fca0001800000 */
[----:B------:R-:W-:-:S05]  /*127d0*/  IMAD.IADD R2, R0, 0x1, R3 ;  /* 0x0000000100027824 */ /* 0x000fca00078e0203 */
[----:B------:R-:W1:Y:S02]  /*127e0*/  SHFL.UP PT, R14, R2, 0x8, RZ ;  /* 0x05000000020e7989 */ /* 0x000e6400000e00ff */
[----:B-1----:R-:W-:-:S05]  /*127f0*/  SEL R3, R14, RZ, P4 ;  /* 0x000000ff0e037207 */ /* 0x002fca0002000000 */
[----:B------:R-:W-:-:S05]  /*12800*/  IMAD.IADD R3, R2, 0x1, R3 ;  /* 0x0000000102037824 */ /* 0x000fca00078e0203 */
[----:B------:R-:W0:Y:S02]  /*12810*/  SHFL.UP PT, R14, R3, 0x10, RZ ;  /* 0x06000000030e7989 */ /* 0x000e2400000e00ff */
[----:B0-----:R-:W-:-:S05]  /*12820*/  SEL R6, R14, RZ, P5 ;  /* 0x000000ff0e067207 */ /* 0x001fca0002800000 */
[----:B------:R-:W-:-:S05]  /*12830*/  IMAD.IADD R6, R3, 0x1, R6 ;  /* 0x0000000103067824 */ /* 0x000fca00078e0206 */
[----:B------:R0:W1:Y:S02]  /*12840*/  SHFL.IDX PT, R14, R6, 0x1f, 0x1f ;  /* 0x03e01f00060e7f89 */ /* 0x00006400000e0000 */
.L_x_408:
[----:B------:R-:W-:Y:S02]  /*12850*/  ULDC UR4, c[0x0][0xc38] ;  /* 0x00030e0000047ab9 */ /* 0x000fe40000000800 */
[----:B------:R-:W-:-:S04]  /*12860*/  IMAD.U32 R7, RZ, RZ, UR4 ;  /* 0x00000004ff077e24 */ /* 0x000fc8000f8e00ff */
[----:B-1----:R-:W-:-:S05]  /*12870*/  IMAD R3, R14, R7, RZ ;  /* 0x000000070e037224 */ /* 0x002fca00078e02ff */
[----:B------:R-:W-:-:S04]  /*12880*/  IADD3 R8, R3, R8, RZ ;  /* 0x0000000803087210 */ /* 0x000fc80007ffe0ff */
[----:B------:R-:W-:-:S13]  /*12890*/  ISETP.GT.AND P6, PT, R8, R5, PT ;  /* 0x000000050800720c */ /* 0x000fda0003fc4270 */
[----:B------:R-:W-:Y:S05]  /*128a0*/  @!P6 BRA `(.L_x_298) ;  /* 0xfffffffc0064e947 */ /* 0x000fea000383ffff */
.L_x_293:
[----:B------:R-:W-:Y:S01]  /*128b0*/  IMAD.IADD R8, R8, 0x1, -R3 ;  /* 0x0000000108087824 */ /* 0x000fe200078e0a03 */
[----:B------:R-:W-:-:S03]  /*128c0*/  UMOV UR4, 0xffffffff ;  /* 0xffffffff00047882 */ /* 0x000fc60000000000 */
[----:B------:R-:W-:-:S05]  /*128d0*/  IMAD R0, R6, R7, R8 ;  /* 0x0000000706007224 */ /* 0x000fca00078e0208 */
[----:B------:R-:W-:Y:S01]  /*128e0*/  ISETP.GT.AND P6, PT, R0, R5, PT ;  /* 0x000000050000720c */ /* 0x000fe20003fc4270 */
[----:B------:R-:W-:-:S12]  /*128f0*/  BRA.DIV UR4, `(.L_x_299) ;  /* 0x0000003a04f07947 */ /* 0x000fd8000b800000 */
[----:B------:R-:W-:-:S04]  /*12900*/  VOTE.ANY R2, PT, !P6 ;  /* 0x0000000000027806 */ /* 0x000fc800070e0100 */
[----:B------:R-:W1:Y:S02]  /*12910*/  POPC R0, R2 ;  /* 0x0000000200007309 */ /* 0x000e640000000000 */
[----:B-1----:R1:W2:Y:S02]  /*12920*/  SHFL.IDX PT, R4, R4, R0, 0x1f ;  /* 0x00001f0004047589 */ /* 0x0022a400000e0000 */
.L_x_412:
[----:B------:R-:W-:Y:S01]  /*12930*/  ISETP.NE.AND P0, PT, R2, RZ, PT ;  /* 0x000000ff0200720c */ /* 0x000fe20003f05270 */
[----:B------:R-:W-:-:S12]  /*12940*/  IMAD.MOV.U32 R14, RZ, RZ, RZ ;  /* 0x000000ffff0e7224 */ /* 0x000fd800078e00ff */
[----:B------:R-:W-:Y:S05]  /*12950*/  @!P0 BRA `(.L_x_300) ;  /* 0x0000000000108947 */ /* 0x000fea0003800000 */
[----:B------:R-:W-:Y:S01]  /*12960*/  UMOV UR4, 0xffffffff ;  /* 0xffffffff00047882 */ /* 0x000fe20000000000 */
[----:B------:R-:W-:Y:S02]  /*12970*/  VIADD R12, R0, 0xffffffff ;  /* 0xffffffff000c7836 */ /* 0x000fe40000000000 */
[----:B------:R-:W-:Y:S05]  /*12980*/  BRA.DIV UR4, `(.L_x_301) ;  /* 0x0000003e04147947 */ /* 0x000fea000b800000 */
[----:B------:R3:W4:Y:S02]  /*12990*/  SHFL.IDX PT, R14, R6, R12, 0x1f ;  /* 0x00001f0c060e7589 */ /* 0x00072400000e0000 */
.L_x_300:
[----:B0-23--:R-:W-:Y:S01]  /*129a0*/  IABS R6, R4 ;  /* 0x0000000400067213 */ /* 0x00dfe20000000000 */
[----:B----4-:R-:W-:Y:S02]  /*129b0*/  IMAD R16, R14, R7, R8 ;  /* 0x000000070e107224 */ /* 0x010fe400078e0208 */
[----:B------:R-:W-:Y:S01]  /*129c0*/  IMAD.IADD R19, R0, 0x1, R19 ;  /* 0x0000000100137824 */ /* 0x000fe200078e0213 */
[----:B------:R-:W0:Y:S08]  /*129d0*/  I2F.RP R9, R6 ;  /* 0x0000000600097306 */ /* 0x000e300000209400 */
[----:B0-----:R-:W0:Y:S02]  /*129e0*/  MUFU.RCP R9, R9 ;  /* 0x0000000900097308 */ /* 0x001e240000001000 */
[----:B0-----:R-:W-:-:S06]  /*129f0*/  VIADD R2, R9, 0xffffffe ;  /* 0x0ffffffe09027836 */ /* 0x001fcc0000000000 */
[----:B------:R0:W2:Y:S02]  /*12a00*/  F2I.FTZ.U32.TRUNC.NTZ R3, R2 ;  /* 0x0000000200037305 */ /* 0x0000a4000021f000 */
[----:B0-----:R-:W-:Y:S02]  /*12a10*/  IMAD.MOV.U32 R2, RZ, RZ, RZ ;  /* 0x000000ffff027224 */ /* 0x001fe400078e00ff */
[----:B--2---:R-:W-:-:S04]  /*12a20*/  IMAD.MOV R7, RZ, RZ, -R3 ;  /* 0x000000ffff077224 */ /* 0x004fc800078e0a03 */
[----:B------:R-:W-:-:S04]  /*12a30*/  IMAD R7, R7, R6, RZ ;  /* 0x0000000607077224 */ /* 0x000fc800078e02ff */
[----:B------:R-:W-:-:S04]  /*12a40*/  IMAD.HI.U32 R3, R3, R7, R2 ;  /* 0x0000000703037227 */ /* 0x000fc800078e0002 */
[----:B------:R-:W-:Y:S01]  /*12a50*/  IMAD.IADD R7, R5, 0x1, -R16 ;  /* 0x0000000105077824 */ /* 0x000fe200078e0a10 */
[----:B------:R-:W-:-:S04]  /*12a60*/  IABS R5, R4 ;  /* 0x0000000400057213 */ /* 0x000fc80000000000 */
[----:B------:R-:W-:Y:S02]  /*12a70*/  IABS R2, R7 ;  /* 0x0000000700027213 */ /* 0x000fe40000000000 */
[----:B------:R-:W-:-:S03]  /*12a80*/  IADD3 R5, RZ, -R5, RZ ;  /* 0x80000005ff057210 */ /* 0x000fc60007ffe0ff */
[----:B------:R-:W-:-:S04]  /*12a90*/  IMAD.HI.U32 R3, R3, R2, RZ ;  /* 0x0000000203037227 */ /* 0x000fc800078e00ff */
[----:B------:R-:W-:Y:S01]  /*12aa0*/  IMAD R5, R3, R5, R2 ;  /* 0x0000000503057224 */ /* 0x000fe200078e0202 */
[----:B------:R-:W-:-:S04]  /*12ab0*/  LOP3.LUT R2, R7, R4, RZ, 0x3c, !PT ;  /* 0x0000000407027212 */ /* 0x000fc800078e3cff */
[----:B------:R-:W-:Y:S02]  /*12ac0*/  ISETP.GT.U32.AND P1, PT, R6, R5, PT ;  /* 0x000000050600720c */ /* 0x000fe40003f24070 */
[----:B------:R-:W-:-:S11]  /*12ad0*/  ISETP.GE.AND P2, PT, R2, RZ, PT ;  /* 0x000000ff0200720c */ /* 0x000fd60003f46270 */
[----:B------:R-:W-:Y:S02]  /*12ae0*/  @!P1 IMAD.IADD R5, R5, 0x1, -R6 ;  /* 0x0000000105059824 */ /* 0x000fe400078e0a06 */
[----:B------:R-:W-:Y:S01]  /*12af0*/  @!P1 VIADD R3, R3, 0x1 ;  /* 0x0000000103039836 */ /* 0x000fe20000000000 */
[----:B------:R-:W-:Y:S02]  /*12b00*/  ISETP.NE.AND P1, PT, R4, RZ, PT ;  /* 0x000000ff0400720c */ /* 0x000fe40003f25270 */
[----:B------:R-:W-:-:S13]  /*12b10*/  ISETP.GE.U32.AND P0, PT, R5, R6, PT ;  /* 0x000000060500720c */ /* 0x000fda0003f06070 */
[----:B------:R-:W-:-:S04]  /*12b20*/  @P0 VIADD R3, R3, 0x1 ;  /* 0x0000000103030836 */ /* 0x000fc80000000000 */
[----:B------:R-:W-:Y:S01]  /*12b30*/  @!P2 IMAD.MOV R3, RZ, RZ, -R3 ;  /* 0x000000ffff03a224 */ /* 0x000fe200078e0a03 */
[----:B------:R-:W-:-:S05]  /*12b40*/  @!P1 LOP3.LUT R3, RZ, R4, RZ, 0x33, !PT ;  /* 0x00000004ff039212 */ /* 0x000fca00078e33ff */
[--C-:B------:R-:W-:Y:S02]  /*12b50*/  IMAD.MOV R17, RZ, RZ, -R3.reuse ;  /* 0x000000ffff117224 */ /* 0x100fe400078e0a03 */
[----:B------:R-:W-:Y:S02]  /*12b60*/  IMAD.MOV.U32 R18, RZ, RZ, R3 ;  /* 0x000000ffff127224 */ /* 0x000fe400078e0003 */
[----:B------:R-:W-:Y:S01]  /*12b70*/  IMAD R17, R4, R17, R7 ;  /* 0x0000001104117224 */ /* 0x000fe200078e0207 */
[----:B------:R-:W-:Y:S06]  /*12b80*/  BRA `(.L_x_302) ;  /* 0x00000000001c7947 */ /* 0x000fec0003800000 */
.L_x_294:
[----:B------:R-:W-:Y:S01]  /*12b90*/  UMOV UR4, URZ ;  /* 0x0000003f00047c82 */ /* 0x000fe20008000000 */
[----:B------:R-:W-:Y:S01]  /*12ba0*/  UMOV UR5, URZ ;  /* 0x0000003f00057c82 */ /* 0x000fe20008000000 */
[----:B------:R-:W-:Y:S01]  /*12bb0*/  ULDC UR6, c[0x0][0xc3c] ;  /* 0x00030f0000067ab9 */ /* 0x000fe20000000800 */
[----:B------:R-:W-:Y:S01]  /*12bc0*/  MOV R16, R5 ;  /* 0x0000000500107202 */ /* 0x000fe20000000f00 */
[----:B------:R-:W-:Y:S02]  /*12bd0*/  IMAD.U32 R17, RZ, RZ, UR4 ;  /* 0x00000004ff117e24 */ /* 0x000fe4000f8e00ff */
[----:B------:R-:W-:Y:S02]  /*12be0*/  IMAD.U32 R18, RZ, RZ, UR5 ;  /* 0x00000005ff127e24 */ /* 0x000fe4000f8e00ff */
[----:B------:R-:W-:-:S07]  /*12bf0*/  IMAD.U32 R19, RZ, RZ, UR6 ;  /* 0x00000006ff137e24 */ /* 0x000fce000f8e00ff */
.L_x_302:
[----:B-1----:R-:W1:Y:S01]  /*12c00*/  S2R R0, SR_TID.X ;  /* 0x0000000000007919 */ /* 0x002e620000002100 */
[----:B------:R-:W-:Y:S05]  /*12c10*/  WARPSYNC.ALL ;  /* 0x0000000000007948 */ /* 0x000fea0003800000 */
[----:B------:R-:W-:Y:S01]  /*12c20*/  BAR.SYNC.DEFER_BLOCKING 0x4, 0x180 ;  /* 0x0106000000007b1d */ /* 0x000fe20000010000 */
[----:B-1----:R-:W-:-:S04]  /*12c30*/  LOP3.LUT R0, R0, 0x1f, RZ, 0xc0, !PT ;  /* 0x0000001f00007812 */ /* 0x002fc800078ec0ff */
[----:B------:R-:W-:-:S13]  /*12c40*/  ISETP.NE.AND P0, PT, R0, RZ, PT ;  /* 0x000000ff0000720c */ /* 0x000fda0003f05270 */
[----:B------:R-:W1:Y:S01]  /*12c50*/  @!P0 S2R R3, SR_CgaCtaId ;  /* 0x0000000000038919 */ /* 0x000e620000008800 */
[----:B------:R-:W-:-:S04]  /*12c60*/  @!P0 MOV R0, 0x400 ;  /* 0x0000040000008802 */ /* 0x000fc80000000f00 */
[----:B-1----:R-:W-:-:S05]  /*12c70*/  @!P0 LEA R22, R3, R0, 0x18 ;  /* 0x0000000003168211 */ /* 0x002fca00078ec0ff */
[----:B------:R1:W-:Y:S01]  /*12c80*/  @!P0 STS.128 [R22+0x388d0], R16 ;  /* 0x0388d01016008388 */ /* 0x0003e20000000c00 */
[----:B------:R-:W-:Y:S06]  /*12c90*/  BAR.ARV 0x5, 0x180 ;  /* 0x0146000000007b1d */ /* 0x000fec0000002000 */
.L_x_291:
[----:B------:R-:W-:Y:S02]  /*12ca0*/  ULDC UR4, c[0x0][0xc3c] ;  /* 0x00030f0000047ab9 */ /* 0x000fe40000000800 */
[----:B---3--:R-:W-:-:S13]  /*12cb0*/  ISETP.GE.AND P0, PT, R19, UR4, PT ;  /* 0x0000000413007c0c */ /* 0x008fda000bf06270 */
[----:B------:R-:W-:Y:S05]  /*12cc0*/  @!P0 BRA `(.L_x_303) ;  /* 0xffffffb800588947 */ /* 0x000fea000383ffff */
[----:B------:R-:W-:Y:S05]  /*12cd0*/  BSYNC B8 ;  /* 0x0000000000087941 */ /* 0x000fea0003800000 */
.L_x_238:
[----:B0-----:R-:W3:Y:S01]  /*12ce0*/  LDL.LU R0, [R1+0x1c] ;  /* 0x00001c0001007983 */ /* 0x001ee20000300800 */
[----:B------:R-:W-:Y:S01]  /*12cf0*/  BSSY B0, `(.L_x_304) ;  /* 0x000000b000007945 */ /* 0x000fe20003800000 */
[----:B------:R-:W0:Y:S01]  /*12d00*/  S2R R5, SR_CgaCtaId ;  /* 0x0000000000057919 */ /* 0x000e220000008800 */
[----:B---3--:R-:W-:-:S05]  /*12d10*/  VIADD R0, R0, 0x1 ;  /* 0x0000000100007836 */ /* 0x008fca0000000000 */
[----:B------:R-:W-:-:S04]  /*12d20*/  LEA.HI R2, R0, R0, RZ, 0x1 ;  /* 0x0000000000027211 */ /* 0x000fc800078f08ff */
[----:B------:R-:W-:Y:S02]  /*12d30*/  LOP3.LUT R3, R2, 0xfffffffe, RZ, 0xc0, !PT ;  /* 0xfffffffe02037812 */ /* 0x000fe400078ec0ff */
[----:B------:R-:W-:-:S03]  /*12d40*/  MOV R2, 0x400 ;  /* 0x0000040000027802 */ /* 0x000fc60000000f00 */
[----:B------:R-:W-:Y:S01]  /*12d50*/  IMAD.IADD R0, R0, 0x1, -R3 ;  /* 0x0000000100007824 */ /* 0x000fe200078e0a03 */
[----:B0-----:R-:W-:-:S04]  /*12d60*/  LEA R4, R5, R2, 0x18 ;  /* 0x0000000205047211 */ /* 0x001fc800078ec0ff */
[----:B------:R-:W-:-:S04]  /*12d70*/  SHF.L.U32 R0, R0, 0x1f, RZ ;  /* 0x0000001f00007819 */ /* 0x000fc800000006ff */
[----:B------:R-:W0:Y:S02]  /*12d80*/  SYNCS.PHASECHK.TRANS64.TRYWAIT P0, [R4+URZ+0x38820], R0 ;  /* 0x03882000040075a7 */ /* 0x000e24000800017f */
[----:B0-----:R-:W-:Y:S05]  /*12d90*/  @!P0 BRA `(.L_x_305) ;  /* 0x0000003800348947 */ /* 0x001fea0003800000 */
.L_x_415:
[----:B------:R-:W-:Y:S05]  /*12da0*/  BSYNC B0 ;  /* 0x0000000000007941 */ /* 0x000fea0003800000 */
.L_x_304:
[----:B------:R-:W-:-:S03]  /*12db0*/  UMOV UR4, 0xffffffff ;  /* 0xffffffff00047882 */ /* 0x000fc60000000000 */
[----:B------:R-:W-:Y:S05]  /*12dc0*/  BRA.DIV UR4, `(.L_x_306) ;  /* 0x0000003a043c7947 */ /* 0x000fea000b800000 */
[----:B0-----:R-:W0:Y:S02]  /*12dd0*/  S2R R0, SR_TID.X ;  /* 0x0000000000007919 */ /* 0x001e240000002100 */
[----:B0-----:R-:W-:-:S04]  /*12de0*/  SHF.R.U32.HI R0, RZ, 0x5, R0 ;  /* 0x00000005ff007819 */ /* 0x001fc80000011600 */
[----:B------:R-:W-:-:S05]  /*12df0*/  LOP3.LUT R0, R0, 0x3, RZ, 0xc0, !PT ;  /* 0x0000000300007812 */ /* 0x000fca00078ec0ff */
[----:B------:R0:W3:Y:S02]  /*12e00*/  SHFL.IDX PT, R14, R0, RZ, 0x1f ;  /* 0x00001fff000e7589 */ /* 0x0000e400000e0000 */
.L_x_418:
[----:B---3--:R-:W-:Y:S01]  /*12e10*/  ISETP.NE.AND P0, PT, R14, RZ, PT ;  /* 0x000000ff0e00720c */ /* 0x008fe20003f05270 */
[----:B------:R-:W-:-:S12]  /*12e20*/  BSSY B0, `(.L_x_307) ;  /* 0x0000026000007945 */ /* 0x000fd80003800000 */
[----:B------:R-:W-:Y:S05]  /*12e30*/  @P0 BRA `(.L_x_308) ;  /* 0x0000000000900947 */ /* 0x000fea0003800000 */
[----:B------:R-:W-:-:S03]  /*12e40*/  UMOV UR4, 0xffffffff ;  /* 0xffffffff00047882 */ /* 0x000fc60000000000 */
[----:B------:R-:W-:Y:S05]  /*12e50*/  BRA.DIV UR4, `(.L_x_309) ;  /* 0x0000003a044c7947 */ /* 0x000fea000b800000 */
[----:B------:R-:W-:-:S13]  /*12e60*/  ELECT P6, URZ, PT ;  /* 0x00000000003f782f */ /* 0x000fda00038c0000 */
.L_x_421:
[----:B------:R-:W-:Y:S05]  /*12e70*/  @!P6 BRA `(.L_x_308) ;  /* 0x000000000080e947 */ /* 0x000fea0003800000 */
[----:B0-----:R-:W3:Y:S02]  /*12e80*/  LDL R0, [R1+0x24] ;  /* 0x0000240001007983 */ /* 0x001ee40000100800 */
[----:B---3--:R-:W-:-:S13]  /*12e90*/  R2UR UR4, R0 ;  /* 0x00000000000472ca */ /* 0x008fda00000e0000 */
[----:B------:R-:W-:-:S06]  /*12ea0*/  ULOP3.LUT UR4, UR4, 0x2, URZ, 0xfc, !UPT ;  /* 0x0000000204047892 */ /* 0x000fcc000f8efc3f */
[----:B------:R-:W-:-:S05]  /*12eb0*/  IMAD.U32 R0, RZ, RZ, UR4 ;  /* 0x00000004ff007e24 */ /* 0x000fca000f8e00ff */
[----:B------:R-:W-:-:S13]  /*12ec0*/  ISETP.NE.AND P0, PT, R0, 0x3, PT ;  /* 0x000000030000780c */ /* 0x000fda0003f05270 */
[----:B------:R-:W-:Y:S05]  /*12ed0*/  @!P0 BRA `(.L_x_310) ;  /* 0x0000000000048947 */ /* 0x000fea0003800000 */
[----:B------:R-:W-:Y:S01]  /*12ee0*/  BPT.TRAP 0x1 ;  /* 0x000000040000795c */ /* 0x000fe20000300000 */
.L_x_310:
[C---:B------:R-:W-:Y:S01]  /*12ef0*/  IMAD R5, R27.reuse, 0x8, R4 ;  /* 0x000000081b057824 */ /* 0x040fe200078e0204 */
[----:B------:R-:W-:Y:S02]  /*12f00*/  SHF.L.U32 R0, R28, 0x1f, RZ ;  /* 0x0000001f1c007819 */ /* 0x000fe400000006ff */
[----:B------:R-:W-:Y:S02]  /*12f10*/  IADD3 R27, R27, 0x1, RZ ;  /* 0x000000011b1b7810 */ /* 0x000fe40007ffe0ff */
[----:B------:R-:W0:Y:S02]  /*12f20*/  SYNCS.PHASECHK.TRANS64.TRYWAIT P1, [R5+URZ+0x38840], R0 ;  /* 0x03884000050075a7 */ /* 0x000e24000802017f */
[----:B------:R-:W-:-:S04]  /*12f30*/  ISETP.NE.AND P2, PT, R27, 0x2, PT ;  /* 0x000000021b00780c */ /* 0x000fc80003f45270 */
[----:B------:R-:W-:Y:S01]  /*12f40*/  SEL R3, RZ, 0x1, P2 ;  /* 0x00000001ff037807 */ /* 0x000fe20001000000 */
[----:B0-----:R-:W-:Y:S08]  /*12f50*/  @!P1 BRA `(.L_x_311) ;  /* 0x00000038002c9947 */ /* 0x001ff00003800000 */
.L_x_422:
[----:B------:R-:W-:Y:S02]  /*12f60*/  SEL R27, R27, RZ, P2 ;  /* 0x000000ff1b1b7207 */ /* 0x000fe40001000000 */
[----:B------:R-:W-:Y:S01]  /*12f70*/  LOP3.LUT R2, R28, R3, RZ, 0x3c, !PT ;  /* 0x000000031c027212 */ /* 0x000fe200078e3cff */
[----:B------:R-:W-:Y:S06]  /*12f80*/  @!P0 BRA `(.L_x_312) ;  /* 0x0000000000048947 */ /* 0x000fec0003800000 */
[----:B------:R-:W-:Y:S01]  /*12f90*/  BPT.TRAP 0x1 ;  /* 0x000000040000795c */ /* 0x000fe20000300000 */
.L_x_312:
[----:B------:R-:W-:Y:S01]  /*12fa0*/  IMAD R27, R27, 0x8, R4 ;  /* 0x000000081b1b7824 */ /* 0x000fe200078e0204 */
[----:B------:R-:W-:-:S04]  /*12fb0*/  SHF.L.U32 R2, R2, 0x1f, RZ ;  /* 0x0000001f02027819 */ /* 0x000fc800000006ff */
[----:B------:R-:W3:Y:S02]  /*12fc0*/  SYNCS.PHASECHK.TRANS64.TRYWAIT P1, [R27+URZ+0x38840], R2 ;  /* 0x038840021b0075a7 */ /* 0x000ee4000802017f */
[----:B---3--:R-:W-:Y:S05]  /*12fd0*/  @!P1 BRA `(.L_x_313) ;  /* 0x0000003800209947 */ /* 0x008fea0003800000 */
.L_x_423:
[----:B------:R-:W-:Y:S05]  /*12fe0*/  @!P0 BRA `(.L_x_314) ;  /* 0x0000000000048947 */ /* 0x000fea0003800000 */
[----:B------:R-:W-:Y:S01]  /*12ff0*/  BPT.TRAP 0x1 ;  /* 0x000000040000795c */ /* 0x000fe20000300000 */
.L_x_314:
[----:B------:R-:W4:Y:S02]  /*13000*/  SYNCS.PHASECHK.TRANS64.TRYWAIT P1, [R5+URZ+0x38860], R0 ;  /* 0x03886000050075a7 */ /* 0x000f24000802017f */
[----:B----4-:R-:W-:Y:S05]  /*13010*/  @!P1 BRA `(.L_x_315) ;  /* 0x0000003800249947 */ /* 0x010fea0003800000 */
.L_x_424:
[----:B------:R-:W-:Y:S05]  /*13020*/  @!P0 BRA `(.L_x_316) ;  /* 0x0000000000048947 */ /* 0x000fea0003800000 */
[----:B------:R-:W-:Y:S01]  /*13030*/  BPT.TRAP 0x1 ;  /* 0x000000040000795c */ /* 0x000fe20000300000 */
.L_x_316:
[----:B------:R0:W0:Y:S02]  /*13040*/  SYNCS.PHASECHK.TRANS64.TRYWAIT P0, [R27+URZ+0x38860], R2 ;  /* 0x038860021b0075a7 */ /* 0x000024000800017f */
[----:B0-----:R-:W-:Y:S05]  /*13050*/  @!P0 NANOSLEEP.SYNCS 0x989680 ;  /* 0x009896800000895d */ /* 0x001fea0003900000 */
[----:B------:R-:W0:Y:S02]  /*13060*/  @!P0 SYNCS.PHASECHK.TRANS64 P0, [R27+URZ+0x38860], R2 ;  /* 0x038860021b0085a7 */ /* 0x000e24000800007f */
[----:B0-----:R-:W-:Y:S05]  /*13070*/  @!P0 BRA `(.L_x_316) ;  /* 0xfffffffc00f08947 */ /* 0x001fea000383ffff */
.L_x_308:
[----:B------:R-:W-:Y:S05]  /*13080*/  BSYNC B0 ;  /* 0x0000000000007941 */ /* 0x000fea0003800000 */
.L_x_307:
[----:B------:R-:W-:Y:S05]  /*13090*/  EXIT ;  /* 0x000000000000794d */ /* 0x000fea0003800000 */
.L_x_186:
[----:B0-----:R-:W-:-:S04]  /*130a0*/  IMAD.U32 R3, RZ, RZ, UR40 ;  /* 0x00000028ff037e24 */ /* 0x001fc8000f8e00ff */
[----:B------:R0:W1:Y:S03]  /*130b0*/  SYNCS.PHASECHK.TRANS64.TRYWAIT P1, [R3+URZ+0x38800], R0 ;  /* 0x03880000030075a7 */ /* 0x000066000802017f */
[----:B-1----:R-:W-:Y:S05]  /*130c0*/  @!P1 NANOSLEEP.SYNCS 0x989680 ;  /* 0x009896800000995d */ /* 0x002fea0003900000 */
[----:B------:R-:W1:Y:S02]  /*130d0*/  @!P1 SYNCS.PHASECHK.TRANS64 P1, [R3+URZ+0x38800], R0 ;  /* 0x03880000030095a7 */ /* 0x000e64000802007f */
[----:B-1----:R-:W-:Y:S05]  /*130e0*/  @!P1 BRA `(.L_x_186) ;  /* 0xfffffffc00ec9947 */ /* 0x002fea000383ffff */
[----:B------:R-:W-:Y:S05]  /*130f0*/  BRA `(.L_x_317) ;  /* 0xfffffee400e47947 */ /* 0x000fea000383ffff */
.L_x_190:
[----:B-1----:R1:W2:Y:S02]  /*13100*/  SYNCS.PHASECHK.TRANS64.TRYWAIT P1, [R0+URZ+0x38830], R3 ;  /* 0x03883003000075a7 */ /* 0x0022a4000802017f */
[----:B--2---:R-:W-:Y:S05]  /*13110*/  @!P1 NANOSLEEP.SYNCS 0x989680 ;  /* 0x009896800000995d */ /* 0x004fea0003900000 */
[----:B------:R-:W2:Y:S02]  /*13120*/  @!P1 SYNCS.PHASECHK.TRANS64 P1, [R0+URZ+0x38830], R3 ;  /* 0x03883003000095a7 */ /* 0x000ea4000802007f */
[----:B--2---:R-:W-:Y:S05]  /*13130*/  @!P1 BRA `(.L_x_190) ;  /* 0xfffffffc00f09947 */ /* 0x004fea000383ffff */
[----:B------:R-:W-:Y:S05]  /*13140*/  BRA `(.L_x_189) ;  /* 0xfffffee800087947 */ /* 0x000fea000383ffff */
.L_x_196:
[----:B-1----:R-:W-:-:S04]  /*13150*/  IMAD.U32 R4, RZ, RZ, UR60 ;  /* 0x0000003cff047e24 */ /* 0x002fc8000f8e00ff */
[----:B------:R1:W2:Y:S03]  /*13160*/  SYNCS.PHASECHK.TRANS64.TRYWAIT P1, [R4+URZ+0x38830], R3 ;  /* 0x03883003040075a7 */ /* 0x0002a6000802017f */
[----:B--2---:R-:W-:Y:S05]  /*13170*/  @!P1 NANOSLEEP.SYNCS 0x989680 ;  /* 0x009896800000995d */ /* 0x004fea0003900000 */
[----:B------:R-:W2:Y:S02]  /*13180*/  @!P1 SYNCS.PHASECHK.TRANS64 P1, [R4+URZ+0x38830], R3 ;  /* 0x03883003040095a7 */ /* 0x000ea4000802007f */
[----:B--2---:R-:W-:Y:S05]  /*13190*/  @!P1 BRA `(.L_x_196) ;  /* 0xfffffffc00ec9947 */ /* 0x004fea000383ffff */
[----:B------:R-:W-:Y:S05]  /*131a0*/  BRA `(.L_x_195) ;  /* 0xffffff2800987947 */ /* 0x000fea000383ffff */
.L_x_200:
[----:B---3--:R-:W-:-:S04]  /*131b0*/  IMAD.U32 R2, RZ, RZ, UR4 ;  /* 0x00000004ff027e24 */ /* 0x008fc8000f8e00ff */
[----:B------:R3:W4:Y:S03]  /*131c0*/  SYNCS.PHASECHK.TRANS64.TRYWAIT P1, [R2+URZ+0x38850], R0 ;  /* 0x03885000020075a7 */ /* 0x000726000802017f */
[----:B----4-:R-:W-:Y:S05]  /*131d0*/  @!P1 NANOSLEEP.SYNCS 0x989680 ;  /* 0x009896800000995d */ /* 0x010fea0003900000 */
[----:B------:R-:W4:Y:S02]  /*131e0*/  @!P1 SYNCS.PHASECHK.TRANS64 P1, [R2+URZ+0x38850], R0 ;  /* 0x03885000020095a7 */ /* 0x000f24000802007f */
[----:B----4-:R-:W-:Y:S05]  /*131f0*/  @!P1 BRA `(.L_x_200) ;  /* 0xfffffffc00ec9947 */ /* 0x010fea000383ffff */
[----:B------:R-:W-:Y:S05]  /*13200*/  BRA `(.L_x_199) ;  /* 0xffffff5000e47947 */ /* 0x000fea000383ffff */
.L_x_207:
[----:B-1----:R-:W-:-:S04]  /*13210*/  IMAD.U32 R7, RZ, RZ, UR7 ;  /* 0x00000007ff077e24 */ /* 0x002fc8000f8e00ff */
[----:B------:R1:W2:Y:S03]  /*13220*/  SYNCS.PHASECHK.TRANS64.TRYWAIT P1, [R7+URZ+0x38850], R0 ;  /* 0x03885000070075a7 */ /* 0x0002a6000802017f */
[----:B--2---:R-:W-:Y:S05]  /*13230*/  @!P1 NANOSLEEP.SYNCS 0x989680 ;  /* 0x009896800000995d */ /* 0x004fea0003900000 */
[----:B------:R-:W2:Y:S02]  /*13240*/  @!P1 SYNCS.PHASECHK.TRANS64 P1, [R7+URZ+0x38850], R0 ;  /* 0x03885000070095a7 */ /* 0x000ea4000802007f */
[----:B--2---:R-:W-:Y:S05]  /*13250*/  @!P1 BRA `(.L_x_207) ;  /* 0xfffffffc00ec9947 */ /* 0x004fea000383ffff */
[----:B------:R-:W-:Y:S05]  /*13260*/  BRA `(.L_x_206) ;  /* 0xffffff6c00007947 */ /* 0x000fea000383ffff */
.L_x_250:
[----:B------:R-:W-:Y:S01]  /*13270*/  SHF.R.U32.HI R8, RZ, 0x5, R21 ;  /* 0x00000005ff087819 */ /* 0x000fe20000011615 */
[----:B------:R-:W-:Y:S01]  /*13280*/  BSSY B0, `(.L_x_318) ;  /* 0x0000009000007945 */ /* 0x000fe20003800000 */
[----:B------:R-:W-:Y:S01]  /*13290*/  IMAD.MOV.U32 R12, RZ, RZ, RZ ;  /* 0x000000ffff0c7224 */ /* 0x000fe200078e00ff */
[----:B------:R-:W-:Y:S01]  /*132a0*/  MOV R11, 0x1f ;  /* 0x0000001f000b7802 */ /* 0x000fe20000000f00 */
[----:B------:R-:W-:Y:S01]  /*132b0*/  IMAD.MOV.U32 R15, RZ, RZ, -0x1 ;  /* 0xffffffffff0f7424 */ /* 0x000fe200078e00ff */
[----:B------:R-:W-:-:S05]  /*132c0*/  LOP3.LUT R8, R8, 0x3, RZ, 0xc0, !PT ;  /* 0x0000000308087812 */ /* 0x000fca00078ec0ff */
[----:B------:R-:W-:-:S07]  /*132d0*/  IMAD.MOV.U32 R13, RZ, RZ, R8 ;  /* 0x000000ffff0d7224 */ /* 0x000fce00078e0008 */
[----:B-----5:R-:W-:Y:S05]  /*132e0*/  WARPSYNC.COLLECTIVE R15, `(.L_x_319) ;  /* 0x000000000f087348 */ /* 0x020fea0003c00000 */
[----:B------:R0:W1:Y:S02]  /*132f0*/  SHFL.IDX P6, R14, R13, R12, R11 ;  /* 0x0000000c0d0e7389 */ /* 0x00006400000c000b */
[----:B01---5:R-:W-:Y:S01]  /*13300*/  ENDCOLLECTIVE ;  /* 0x000000000000791b */ /* 0x023fe20003800000 */
.L_x_319:
[----:B------:R-:W-:Y:S05]  /*13310*/  BSYNC B0 ;  /* 0x0000000000007941 */ /* 0x000fea0003800000 */
.L_x_318:
[----:B------:R-:W-:Y:S05]  /*13320*/  BRA `(.L_x_320) ;  /* 0xffffffc0000c7947 */ /* 0x000fea000383ffff */
.L_x_253:
[----:B0-----:R0:W1:Y:S02]  /*13330*/  SYNCS.PHASECHK.TRANS64.TRYWAIT P0, [R5+URZ+0x38840], R2 ;  /* 0x03884002050075a7 */ /* 0x001064000800017f */
[----:B-1----:R-:W-:Y:S05]  /*13340*/  @!P0 NANOSLEEP.SYNCS 0x989680 ;  /* 0x009896800000895d */ /* 0x002fea0003900000 */
[----:B------:R-:W1:Y:S02]  /*13350*/  @!P0 SYNCS.PHASECHK.TRANS64 P0, [R5+URZ+0x38840], R2 ;  /* 0x03884002050085a7 */ /* 0x000e64000800007f */
[----:B-1----:R-:W-:Y:S05]  /*13360*/  @!P0 BRA `(.L_x_253) ;  /* 0xfffffffc00f08947 */ /* 0x002fea000383ffff */
[----:B------:R-:W-:Y:S05]  /*13370*/  BRA `(.L_x_321) ;  /* 0xffffffc000807947 */ /* 0x000fea000383ffff */
.L_x_254:
[----:B------:R-:W-:Y:S01]  /*13380*/  BSSY B0, `(.L_x_322) ;  /* 0x0000008000007945 */ /* 0x000fe20003800000 */
[----:B------:R-:W-:Y:S02]  /*13390*/  IMAD.MOV.U32 R13, RZ, RZ, R6 ;  /* 0x000000ffff0d7224 */ /* 0x000fe400078e0006 */
[----:B------:R-:W-:Y:S02]  /*133a0*/  IMAD.MOV.U32 R12, RZ, RZ, RZ ;  /* 0x000000ffff0c7224 */ /* 0x000fe400078e00ff */
[----:B------:R-:W-:Y:S02]  /*133b0*/  IMAD.MOV.U32 R11, RZ, RZ, 0x181f ;  /* 0x0000181fff0b7424 */ /* 0x000fe400078e00ff */
[----:B------:R-:W-:-:S07]  /*133c0*/  IMAD.MOV.U32 R15, RZ, RZ, -0x1 ;  /* 0xffffffffff0f7424 */ /* 0x000fce00078e00ff */
[----:B------:R-:W-:Y:S05]  /*133d0*/  WARPSYNC.COLLECTIVE R15, `(.L_x_323) ;  /* 0x000000000f087348 */ /* 0x000fea0003c00000 */
[----:B------:R0:W1:Y:S02]  /*133e0*/  SHFL.IDX P6, R14, R13, R12, R11 ;  /* 0x0000000c0d0e7389 */ /* 0x00006400000c000b */
[----:B01----:R-:W-:Y:S01]  /*133f0*/  ENDCOLLECTIVE ;  /* 0x000000000000791b */ /* 0x003fe20003800000 */
.L_x_323:
[----:B------:R-:W-:Y:S05]  /*13400*/  BSYNC B0 ;  /* 0x0000000000007941 */ /* 0x000fea0003800000 */
.L_x_322:
[----:B------:R-:W-:Y:S01]  /*13410*/  IMAD.MOV.U32 R13, RZ, RZ, R0 ;  /* 0x000000ffff0d7224 */ /* 0x000fe200078e0000 */
[----:B------:R-:W-:Y:S01]  /*13420*/  MOV R12, RZ ;  /* 0x000000ff000c7202 */ /* 0x000fe20000000f00 */
[----:B------:R-:W-:Y:S01]  /*13430*/  IMAD.MOV.U32 R11, RZ, RZ, 0x181f ;  /* 0x0000181fff0b7424 */ /* 0x000fe200078e00ff */
[C---:B------:R-:W-:Y:S01]  /*13440*/  LOP3.LUT P5, RZ, R23.reuse, 0x10, RZ, 0xc0, !PT ;  /* 0x0000001017ff7812 */ /* 0x040fe200078ac0ff */
[----:B------:R-:W-:Y:S01]  /*13450*/  IMAD.MOV.U32 R15, RZ, RZ, -0x1 ;  /* 0xffffffffff0f7424 */ /* 0x000fe200078e00ff */
[C---:B------:R-:W-:Y:S01]  /*13460*/  LOP3.LUT P4, RZ, R23.reuse, 0x8, RZ, 0xc0, !PT ;  /* 0x0000000817ff7812 */ /* 0x040fe2000788c0ff */
[----:B------:R-:W-:Y:S01]  /*13470*/  IMAD.MOV.U32 R2, RZ, RZ, R14 ;  /* 0x000000ffff027224 */ /* 0x000fe200078e000e */
[----:B------:R-:W-:Y:S01]  /*13480*/  LOP3.LUT P3, RZ, R23, 0x4, RZ, 0xc0, !PT ;  /* 0x0000000417ff7812 */ /* 0x000fe2000786c0ff */
[----:B------:R-:W-:-:S12]  /*13490*/  @P0 IMAD R9, R7, 0x2, R22 ;  /* 0x0000000207090824 */ /* 0x000fd800078e0216 */
[----:B------:R-:W-:Y:S05]  /*134a0*/  WARPSYNC.COLLECTIVE R15, `(.L_x_324) ;  /* 0x000000000f087348 */ /* 0x000fea0003c00000 */
[----:B------:R0:W1:Y:S02]  /*134b0*/  SHFL.IDX P6, R14, R13, R12, R11 ;  /* 0x0000000c0d0e7389 */ /* 0x00006400000c000b */
[----:B01----:R-:W-:Y:S01]  /*134c0*/  ENDCOLLECTIVE ;  /* 0x000000000000791b */ /* 0x003fe20003800000 */
.L_x_324:
[----:B------:R-:W-:Y:S01]  /*134d0*/  LOP3.LUT P2, RZ, R23, 0x2, RZ, 0xc0, !PT ;  /* 0x0000000217ff7812 */ /* 0x000fe2000784c0ff */
[----:B------:R-:W-:Y:S02]  /*134e0*/  IMAD.MOV.U32 R13, RZ, RZ, R6 ;  /* 0x000000ffff0d7224 */ /* 0x000fe400078e0006 */
[----:B------:R-:W-:Y:S02]  /*134f0*/  IMAD.MOV.U32 R12, RZ, RZ, 0x1 ;  /* 0x00000001ff0c7424 */ /* 0x000fe400078e00ff */
[----:B------:R-:W-:-:S08]  /*13500*/  IMAD.MOV.U32 R3, RZ, RZ, R14 ;  /* 0x000000ffff037224 */ /* 0x000fd000078e000e */
[----:B------:R-:W-:Y:S05]  /*13510*/  WARPSYNC.COLLECTIVE R15, `(.L_x_325) ;  /* 0x000000000f087348 */ /* 0x000fea0003c00000 */
[----:B------:R0:W1:Y:S02]  /*13520*/  SHFL.IDX P6, R14, R13, R12, R11 ;  /* 0x0000000c0d0e7389 */ /* 0x00006400000c000b */
[----:B01----:R-:W-:Y:S01]  /*13530*/  ENDCOLLECTIVE ;  /* 0x000000000000791b */ /* 0x003fe20003800000 */
.L_x_325:
[----:B------:R-:W-:-:S05]  /*13540*/  @P0 LEA R3, P1, R33, R3, 0x1 ;  /* 0x0000000321030211 */ /* 0x000fca00078208ff */
[----:B------:R-:W-:-:S05]  /*13550*/  @P0 IMAD.X R2, RZ, RZ, R2, P1 ;  /* 0x000000ffff020224 */ /* 0x000fca00008e0602 */
[----:B------:R-:W-:Y:S01]  /*13560*/  @P0 LOP3.LUT R3, R3, R2, RZ, 0x3c, !PT ;  /* 0x0000000203030212 */ /* 0x000fe200078e3cff */
[----:B------:R-:W-:-:S03]  /*13570*/  IMAD.MOV.U32 R13, RZ, RZ, R0 ;  /* 0x000000ffff0d7224 */ /* 0x000fc600078e0000 */
[----:B------:R-:W-:-:S04]  /*13580*/  @P0 LOP3.LUT R2, R3, R2, RZ, 0x3c, !PT ;  /* 0x0000000203020212 */ /* 0x000fc800078e3cff */
[----:B------:R-:W-:Y:S02]  /*13590*/  @P0 LOP3.LUT R3, R3, R2, RZ, 0x3c, !PT ;  /* 0x0000000203030212 */ /* 0x000fe400078e3cff */
[----:B------:R-:W-:-:S07]  /*135a0*/  MOV R8, R14 ;  /* 0x0000000e00087202 */ /* 0x000fce0000000f00 */
[----:B------:R-:W-:Y:S05]  /*135b0*/  WARPSYNC.COLLECTIVE R15, `(.L_x_326) ;  /* 0x000000000f087348 */ /* 0x000fea0003c00000 */
[----:B------:R0:W1:Y:S02]  /*135c0*/  SHFL.IDX P6, R14, R13, R12, R11 ;  /* 0x0000000c0d0e7389 */ /* 0x00006400000c000b */
[----:B01----:R-:W-:Y:S01]  /*135d0*/  ENDCOLLECTIVE ;  /* 0x000000000000791b */ /* 0x003fe20003800000 */
.L_x_326:
[----:B------:R-:W-:Y:S01]  /*135e0*/  @!PT LDS RZ, [RZ] ;  /* 0x00000000fffff984 */ /* 0x000fe20000000800 */
[----:B------:R-:W-:Y:S01]  /*135f0*/  @!PT LDS RZ, [RZ] ;  /* 0x00000000fffff984 */ /* 0x000fe20000000800 */
[----:B------:R-:W-:Y:S01]  /*13600*/  @!PT LDS RZ, [RZ] ;  /* 0x00000000fffff984 */ /* 0x000fe20000000800 */
[----:B------:R-:W-:Y:S04]  /*13610*/  @P0 LDGSTS.E.BYPASS.LTC128B.128 [R9+0x24400], desc[UR36][R2.64], !P5 ;  /* 0x2440000002090fae */ /* 0x000fe8000e901d64 */
[----:B------:R-:W-:Y:S04]  /*13620*/  @P0 LDGSTS.E.BYPASS.LTC128B.128 [R9+0x26c00], desc[UR36][R2.64+0x80], !P4 ;  /* 0x26c0008002090fae */ /* 0x000fe8000e101d64 */
[----:B------:R-:W-:Y:S01]  /*13630*/  @P0 LDGSTS.E.BYPASS.LTC128B.128 [R9+0x29400], desc[UR36][R2.64+0x100], !P3 ;  /* 0x2940010002090fae */ /* 0x000fe2000d901d64 */
[----:B------:R-:W-:Y:S02]  /*13640*/  IMAD.MOV.U32 R13, RZ, RZ, R6 ;  /* 0x000000ffff0d7224 */ /* 0x000fe400078e0006 */
[----:B------:R-:W-:Y:S01]  /*13650*/  IMAD.MOV.U32 R12, RZ, RZ, 0x2 ;  /* 0x00000002ff0c7424 */ /* 0x000fe200078e00ff */
[----:B------:R0:W-:Y:S01]  /*13660*/  @P0 LDGSTS.E.BYPASS.LTC128B.128 [R9+0x2bc00], desc[UR36][R2.64+0x180], !P2 ;  /* 0x2bc0018002090fae */ /* 0x0001e2000d101d64 */
[----:B------:R-:W-:Y:S01]  /*13670*/  ISETP.GE.AND P0, PT, R4, 0x11, PT ;  /* 0x000000110400780c */ /* 0x000fe20003f06270 */
[----:B0-----:R-:W-:-:S12]  /*13680*/  IMAD.MOV.U32 R2, RZ, RZ, R14 ;  /* 0x000000ffff027224 */ /* 0x001fd800078e000e */
[----:B------:R-:W-:Y:S05]  /*13690*/  WARPSYNC.COLLECTIVE R15, `(.L_x_327) ;  /* 0x000000000f087348 */ /* 0x000fea0003c00000 */
[----:B------:R0:W1:Y:S02]  /*136a0*/  SHFL.IDX P6, R14, R13, R12, R11 ;  /* 0x0000000c0d0e7389 */ /* 0x00006400000c000b */
[----:B01----:R-:W-:Y:S01]  /*136b0*/  ENDCOLLECTIVE ;  /* 0x000000000000791b */ /* 0x003fe20003800000 */
.L_x_327:
[----:B------:R-:W-:Y:S01]  /*136c0*/  @P0 IMAD R21, R7, 0x2, R22 ;  /* 0x0000000207150824 */ /* 0x000fe200078e0216 */
[----:B------:R-:W-:-:S05]  /*136d0*/  @P0 LEA R2, P1, R33, R2, 0x1 ;  /* 0x0000000221020211 */ /* 0x000fca00078208ff */
[----:B------:R-:W-:-:S05]  /*136e0*/  @P0 IMAD.X R3, RZ, RZ, R8, P1 ;  /* 0x000000ffff030224 */ /* 0x000fca00008e0608 */
[----:B------:R-:W-:Y:S01]  /*136f0*/  @!PT LDS RZ, [RZ] ;  /* 0x00000000fffff984 */ /* 0x000fe20000000800 */
[----:B------:R-:W-:Y:S01]  /*13700*/  @!PT LDS RZ, [RZ] ;  /* 0x00000000fffff984 */ /* 0x000fe20000000800 */
[----:B------:R-:W-:Y:S01]  /*13710*/  @!PT LDS RZ, [RZ] ;  /* 0x00000000fffff984 */ /* 0x000fe20000000800 */
[----:B------:R0:W-:Y:S01]  /*13720*/  @P0 LDGSTS.E.BYPASS.LTC128B.128 [R21+0x24c00], desc[UR36][R2.64], !P5 ;  /* 0x24c0000002150fae */ /* 0x0001e2000e901d64 */
[----:B------:R-:W-:-:S03]  /*13730*/  MOV R13, R0 ;  /* 0x00000000000d7202 */ /* 0x000fc60000000f00 */
[----:B------:R0:W-:Y:S04]  /*13740*/  @P0 LDGSTS.E.BYPASS.LTC128B.128 [R21+0x27400], desc[UR36][R2.64+0x80], !P4 ;  /* 0x2740008002150fae */ /* 0x0001e8000e101d64 */
[----:B------:R0:W-:Y:S01]  /*13750*/  @P0 LDGSTS.E.BYPASS.LTC128B.128 [R21+0x29c00], desc[UR36][R2.64+0x100], !P3 ;  /* 0x29c0010002150fae */ /* 0x0001e2000d901d64 */
[----:B------:R-:W-:-:S03]  /*13760*/  IMAD.MOV.U32 R8, RZ, RZ, R14 ;  /* 0x000000ffff087224 */ /* 0x000fc600078e000e */
[----:B------:R0:W-:Y:S01]  /*13770*/  @P0 LDGSTS.E.BYPASS.LTC128B.128 [R21+0x2c400], desc[UR36][R2.64+0x180], !P2 ;  /* 0x2c40018002150fae */ /* 0x0001e2000d101d64 */
[----:B------:R-:W-:-:S13]  /*13780*/  ISETP.GE.AND P0, PT, R4, 0x21, PT ;  /* 0x000000210400780c */ /* 0x000fda0003f06270 */
[----:B0-----:R-:W-:Y:S05]  /*13790*/  WARPSYNC.COLLECTIVE R15, `(.L_x_328) ;  /* 0x000000000f087348 */ /* 0x001fea0003c00000 */
[----:B------:R1:W2:Y:S02]  /*137a0*/  SHFL.IDX P6, R14, R13, R12, R11 ;  /* 0x0000000c0d0e7389 */ /* 0x0002a400000c000b */
[----:B012---:R-:W-:Y:S01]  /*137b0*/  ENDCOLLECTIVE ;  /* 0x000000000000791b */ /* 0x007fe20003800000 */
.L_x_328:
[----:B------:R-:W-:Y:S02]  /*137c0*/  @P0 IMAD R9, R7, 0x2, R22 ;  /* 0x0000000207090824 */ /* 0x000fe400078e0216 */
[----:B------:R-:W-:Y:S02]  /*137d0*/  IMAD.MOV.U32 R13, RZ, RZ, R6 ;  /* 0x000000ffff0d7224 */ /* 0x000fe400078e0006 */
[----:B------:R-:W-:Y:S02]  /*137e0*/  IMAD.MOV.U32 R12, RZ, RZ, 0x3 ;  /* 0x00000003ff0c7424 */ /* 0x000fe400078e00ff */
[----:B------:R-:W-:-:S07]  /*137f0*/  IMAD.MOV.U32 R2, RZ, RZ, R14 ;  /* 0x000000ffff027224 */ /* 0x000fce00078e000e */
[----:B------:R-:W-:Y:S05]  /*13800*/  WARPSYNC.COLLECTIVE R15, `(.L_x_329) ;  /* 0x000000000f087348 */ /* 0x000fea0003c00000 */
[----:B------:R0:W1:Y:S02]  /*13810*/  SHFL.IDX P6, R14, R13, R12, R11 ;  /* 0x0000000c0d0e7389 */ /* 0x00006400000c000b */
[----:B01----:R-:W-:Y:S01]  /*13820*/  ENDCOLLECTIVE ;  /* 0x000000000000791b */ /* 0x003fe20003800000 */
.L_x_329:
[----:B------:R-:W-:-:S05]  /*13830*/  @P0 LEA R2, P1, R33, R2, 0x1 ;  /* 0x0000000221020211 */ /* 0x000fca00078208ff */
[----:B------:R-:W-:-:S05]  /*13840*/  @P0 IMAD.X R3, RZ, RZ, R8, P1 ;  /* 0x000000ffff030224 */ /* 0x000fca00008e0608 */
[----:B------:R-:W-:Y:S01]  /*13850*/  @!PT LDS RZ, [RZ] ;  /* 0x00000000fffff984 */ /* 0x000fe20000000800 */
[----:B------:R-:W-:Y:S01]  /*13860*/  @!PT LDS RZ, [RZ] ;  /* 0x00000000fffff984 */ /* 0x000fe20000000800 */
[----:B------:R-:W-:Y:S01]  /*13870*/  @!PT LDS RZ, [RZ] ;  /* 0x00000000fffff984 */ /* 0x000fe20000000800 */
[----:B------:R0:W-:Y:S01]  /*13880*/  @P0 LDGSTS.E.BYPASS.LTC128B.128 [R9+0x25400], desc[UR36][R2.64], !P5 ;  /* 0x2540000002090fae */ /* 0x0001e2000e901d64 */
[----:B------:R-:W-:-:S03]  /*13890*/  IMAD.MOV.U32 R13, RZ, RZ, R0 ;  /* 0x000000ffff0d7224 */ /* 0x000fc600078e0000 */
        /* <DEDUP_REMOVED lines=8> */
.L_x_330:
[----:B------:R-:W-:Y:S02]  /*13920*/  @P0 IMAD R21, R7, 0x2, R22 ;  /* 0x0000000207150824 */ /* 0x000fe400078e0216 */
[----:B------:R-:W-:Y:S02]  /*13930*/  IMAD.MOV.U32 R13, RZ, RZ, R6 ;  /* 0x000000ffff0d7224 */ /* 0x000fe400078e0006 */
[----:B------:R-:W-:Y:S01]  /*13940*/  IMAD.MOV.U32 R12, RZ, RZ, 0x4 ;  /* 0x00000004ff0c7424 */ /* 0x000fe200078e00ff */
[----:B------:R-:W-:-:S07]  /*13950*/  MOV R2, R14 ;  /* 0x0000000e00027202 */ /* 0x000fce0000000f00 */
[----:B------:R-:W-:Y:S05]  /*13960*/  WARPSYNC.COLLECTIVE R15, `(.L_x_331) ;  /* 0x000000000f087348 */ /* 0x000fea0003c00000 */
[----:B------:R0:W1:Y:S02]  /*13970*/  SHFL.IDX P6, R14, R13, R12, R11 ;  /* 0x0000000c0d0e7389 */ /* 0x00006400000c000b */
[----:B01----:R-:W-:Y:S01]  /*13980*/  ENDCOLLECTIVE ;  /* 0x000000000000791b */ /* 0x003fe20003800000 */
.L_x_331:
        /* <DEDUP_REMOVED lines=10> */
[----:B------:R0:W-:Y:S04]  /*13a30*/  @P0 LDGSTS.E.BYPASS.LTC128B.128 [R21+0x2d400], desc[UR36][R2.64+0x180], !P2 ;  /* 0x2d40018002150fae */ /* 0x0001e8000d101d64 */
[----:B0-----:R-:W-:Y:S05]  /*13a40*/  WARPSYNC.COLLECTIVE R15, `(.L_x_332) ;  /* 0x000000000f087348 */ /* 0x001fea0003c00000 */
[----:B------:R1:W2:Y:S02]  /*13a50*/  SHFL.IDX P6, R14, R13, R12, R11 ;  /* 0x0000000c0d0e7389 */ /* 0x0002a400000c000b */
[----:B012---:R-:W-:Y:S01]  /*13a60*/  ENDCOLLECTIVE ;  /* 0x000000000000791b */ /* 0x007fe20003800000 */
.L_x_332:
[----:B------:R-:W-:Y:S01]  /*13a70*/  MOV R0, R14 ;  /* 0x0000000e00007202 */ /* 0x000fe20000000f00 */
[----:B------:R-:W-:Y:S06]  /*13a80*/  BRA `(.L_x_333) ;  /* 0xffffffbc00f07947 */ /* 0x000fec000383ffff */
.L_x_261:
[----:B------:R-:W-:Y:S01]  /*13a90*/  IMAD.MOV.U32 R13, RZ, RZ, R4 ;  /* 0x000000ffff0d7224 */ /* 0x000fe200078e0004 */
[----:B------:R-:W-:Y:S01]  /*13aa0*/  IADD3 R0, R9, R0, RZ ;  /* 0x0000000009007210 */ /* 0x000fe20007ffe0ff */
[----:B------:R-:W-:Y:S02]  /*13ab0*/  IMAD.MOV.U32 R12, RZ, RZ, RZ ;  /* 0x000000ffff0c7224 */ /* 0x000fe400078e00ff */
[----:B------:R-:W-:Y:S02]  /*13ac0*/  IMAD.MOV.U32 R11, RZ, RZ, 0x181f ;  /* 0x0000181fff0b7424 */ /* 0x000fe400078e00ff */
[----:B------:R-:W-:Y:S02]  /*13ad0*/  IMAD.MOV.U32 R15, RZ, RZ, -0x1 ;  /* 0xffffffffff0f7424 */ /* 0x000fe400078e00ff */
[----:B-----5:R-:W-:Y:S02]  /*13ae0*/  IMAD R6, R10, R6, RZ ;  /* 0x000000060a067224 */ /* 0x020fe400078e02ff */
[----:B------:R-:W-:-:S07]  /*13af0*/  VIADD R7, R0, 0x10 ;  /* 0x0000001000077836 */ /* 0x000fce0000000000 */
[----:B------:R-:W-:Y:S05]  /*13b00*/  WARPSYNC.COLLECTIVE R15, `(.L_x_334) ;  /* 0x000000000f087348 */ /* 0x000fea0003c00000 */
[----:B------:R0:W1:Y:S02]  /*13b10*/  SHFL.IDX P6, R14, R13, R12, R11 ;  /* 0x0000000c0d0e7389 */ /* 0x00006400000c000b */
[----:B01----:R-:W-:Y:S01]  /*13b20*/  ENDCOLLECTIVE ;  /* 0x000000000000791b */ /* 0x003fe20003800000 */
.L_x_334:
[----:B------:R-:W-:Y:S01]  /*13b30*/  ISETP.GE.AND P0, PT, R0, R6, PT ;  /* 0x000000060000720c */ /* 0x000fe20003f06270 */
[----:B------:R-:W-:Y:S02]  /*13b40*/  IMAD.MOV.U32 R13, RZ, RZ, R5 ;  /* 0x000000ffff0d7224 */ /* 0x000fe400078e0005 */
[----:B------:R-:W-:-:S10]  /*13b50*/  IMAD.MOV.U32 R2, RZ, RZ, R14 ;  /* 0x000000ffff027224 */ /* 0x000fd400078e000e */
[----:B------:R-:W-:Y:S05]  /*13b60*/  WARPSYNC.COLLECTIVE R15, `(.L_x_335) ;  /* 0x000000000f087348 */ /* 0x000fea0003c00000 */
[----:B------:R0:W1:Y:S02]  /*13b70*/  SHFL.IDX P6, R14, R13, R12, R11 ;  /* 0x0000000c0d0e7389 */ /* 0x00006400000c000b */
[----:B01----:R-:W-:Y:S01]  /*13b80*/  ENDCOLLECTIVE ;  /* 0x000000000000791b */ /* 0x003fe20003800000 */
.L_x_335:
        /* <DEDUP_REMOVED lines=8> */
.L_x_336:
[----:B------:R-:W-:Y:S01]  /*13c10*/  @!PT LDS RZ, [RZ] ;  /* 0x00000000fffff984 */ /* 0x000fe20000000800 */
[----:B------:R-:W-:Y:S01]  /*13c20*/  @!PT LDS RZ, [RZ] ;  /* 0x00000000fffff984 */ /* 0x000fe20000000800 */
[----:B------:R-:W-:Y:S01]  /*13c30*/  @!PT LDS RZ, [RZ] ;  /* 0x00000000fffff984 */ /* 0x000fe20000000800 */
[----:B------:R-:W-:Y:S04]  /*13c40*/  @!P0 LDGSTS.E.BYPASS.LTC128B.128 [R34+0x14400], desc[UR36][R2.64], !P4 ;  /* 0x1440000002228fae */ /* 0x000fe8000e101d64 */
[----:B------:R-:W-:Y:S04]  /*13c50*/  @!P0 LDGSTS.E.BYPASS.LTC128B.128 [R34+0x18400], desc[UR36][R2.64+0x80], !P3 ;  /* 0x1840008002228fae */ /* 0x000fe8000d901d64 */
[----:B------:R-:W-:Y:S01]  /*13c60*/  @!P0 LDGSTS.E.BYPASS.LTC128B.128 [R34+0x1c400], desc[UR36][R2.64+0x100], !P2 ;  /* 0x1c40010002228fae */ /* 0x000fe2000d101d64 */
[----:B------:R-:W-:-:S03]  /*13c70*/  MOV R13, R5 ;  /* 0x00000005000d7202 */ /* 0x000fc60000000f00 */
[----:B------:R0:W-:Y:S01]  /*13c80*/  @!P0 LDGSTS.E.BYPASS.LTC128B.128 [R34+0x20400], desc[UR36][R2.64+0x180], !P1 ;  /* 0x2040018002228fae */ /* 0x0001e2000c901d64 */
[----:B------:R-:W-:Y:S01]  /*13c90*/  ISETP.GE.AND P0, PT, R7, R6, PT ;  /* 0x000000060700720c */ /* 0x000fe20003f06270 */
[----:B0-----:R-:W-:-:S12]  /*13ca0*/  IMAD.MOV.U32 R2, RZ, RZ, R14 ;  /* 0x000000ffff027224 */ /* 0x001fd800078e000e */
[----:B------:R-:W-:Y:S05]  /*13cb0*/  WARPSYNC.COLLECTIVE R15, `(.L_x_337) ;  /* 0x000000000f087348 */ /* 0x000fea0003c00000 */
[----:B------:R0:W1:Y:S02]  /*13cc0*/  SHFL.IDX P6, R14, R13, R12, R11 ;  /* 0x0000000c0d0e7389 */ /* 0x00006400000c000b */
[----:B01----:R-:W-:Y:S01]  /*13cd0*/  ENDCOLLECTIVE ;  /* 0x000000000000791b */ /* 0x003fe20003800000 */
.L_x_337:
        /* <DEDUP_REMOVED lines=8> */
.L_x_338:
[----:B------:R-:W-:Y:S02]  /*13d60*/  @!P0 IMAD.MOV.U32 R3, RZ, RZ, R7 ;  /* 0x000000ffff038224 */ /* 0x000fe400078e0007 */
[----:B------:R-:W-:-:S03]  /*13d70*/  VIADD R7, R0, 0x20 ;  /* 0x0000002000077836 */ /* 0x000fc60000000000 */
[----:B------:R-:W-:Y:S01]  /*13d80*/  @!PT LDS RZ, [RZ] ;  /* 0x00000000fffff984 */ /* 0x000fe20000000800 */
[----:B------:R-:W-:Y:S01]  /*13d90*/  @!PT LDS RZ, [RZ] ;  /* 0x00000000fffff984 */ /* 0x000fe20000000800 */
[----:B------:R-:W-:Y:S01]  /*13da0*/  @!PT LDS RZ, [RZ] ;  /* 0x00000000fffff984 */ /* 0x000fe20000000800 */
[----:B------:R-:W-:Y:S04]  /*13db0*/  @!P0 LDGSTS.E.BYPASS.LTC128B.128 [R34+0x14c00], desc[UR36][R2.64], !P4 ;  /* 0x14c0000002228fae */ /* 0x000fe8000e101d64 */
[----:B------:R-:W-:Y:S01]  /*13dc0*/  @!P0 LDGSTS.E.BYPASS.LTC128B.128 [R34+0x18c00], desc[UR36][R2.64+0x80], !P3 ;  /* 0x18c0008002228fae */ /* 0x000fe2000d901d64 */
[----:B------:R-:W-:-:S03]  /*13dd0*/  IMAD.MOV.U32 R13, RZ, RZ, R5 ;  /* 0x000000ffff0d7224 */ /* 0x000fc600078e0005 */
[----:B------:R-:W-:Y:S04]  /*13de0*/  @!P0 LDGSTS.E.BYPASS.LTC128B.128 [R34+0x1cc00], desc[UR36][R2.64+0x100], !P2 ;  /* 0x1cc0010002228fae */ /* 0x000fe8000d101d64 */
[----:B------:R0:W-:Y:S01]  /*13df0*/  @!P0 LDGSTS.E.BYPASS.LTC128B.128 [R34+0x20c00], desc[UR36][R2.64+0x180], !P1 ;  /* 0x20c0018002228fae */ /* 0x0001e2000c901d64 */
[----:B------:R-:W-:Y:S02]  /*13e00*/  ISETP.GE.AND P0, PT, R7, R6, PT ;  /* 0x000000060700720c */ /* 0x000fe40003f06270 */
[----:B0-----:R-:W-:-:S11]  /*13e10*/  MOV R2, R14 ;  /* 0x0000000e00027202 */ /* 0x001fd60000000f00 */
[----:B------:R-:W-:Y:S05]  /*13e20*/  WARPSYNC.COLLECTIVE R15, `(.L_x_339) ;  /* 0x000000000f087348 */ /* 0x000fea0003c00000 */
[----:B------:R0:W1:Y:S02]  /*13e30*/  SHFL.IDX P6, R14, R13, R12, R11 ;  /* 0x0000000c0d0e7389 */ /* 0x00006400000c000b */
[----:B01----:R-:W-:Y:S01]  /*13e40*/  ENDCOLLECTIVE ;  /* 0x000000000000791b */ /* 0x003fe20003800000 */
.L_x_339:
[----:B------:R-:W-:Y:S01]  /*13e50*/  IMAD.MOV.U32 R13, RZ, RZ, R4 ;  /* 0x000000ffff0d7224 */ /* 0x000fe200078e0004 */
[----:B------:R-:W-:Y:S02]  /*13e60*/  MOV R12, 0x3 ;  /* 0x00000003000c7802 */ /* 0x000fe40000000f00 */
[----:B------:R-:W-:-:S05]  /*13e70*/  @!P0 LEA R14, P5, R33, R14, 0x1 ;  /* 0x0000000e210e8211 */ /* 0x000fca00078a08ff */
[----:B------:R-:W-:Y:S02]  /*13e80*/  @!P0 IMAD.X R7, RZ, RZ, R2, P5 ;  /* 0x000000ffff078224 */ /* 0x000fe400028e0602 */
[----:B------:R-:W-:-:S07]  /*13e90*/  @!P0 IMAD.MOV.U32 R2, RZ, RZ, R14 ;  /* 0x000000ffff028224 */ /* 0x000fce00078e000e */
[----:B------:R-:W-:Y:S05]  /*13ea0*/  WARPSYNC.COLLECTIVE R15, `(.L_x_340) ;  /* 0x000000000f087348 */ /* 0x000fea0003c00000 */
[----:B------:R0:W1:Y:S02]  /*13eb0*/  SHFL.IDX P6, R14, R13, R12, R11 ;  /* 0x0000000c0d0e7389 */ /* 0x00006400000c000b */
[----:B01----:R-:W-:Y:S01]  /*13ec0*/  ENDCOLLECTIVE ;  /* 0x000000000000791b */ /* 0x003fe20003800000 */
.L_x_340:
        /* <DEDUP_REMOVED lines=10> */
[----:B------:R-:W-:Y:S01]  /*13f70*/  ISETP.GE.AND P0, PT, R7, R6, PT ;  /* 0x000000060700720c */ /* 0x000fe20003f06270 */
[----:B0-----:R-:W-:-:S12]  /*13f80*/  IMAD.MOV.U32 R2, RZ, RZ, R14 ;  /* 0x000000ffff027224 */ /* 0x001fd800078e000e */
[----:B------:R-:W-:Y:S05]  /*13f90*/  WARPSYNC.COLLECTIVE R15, `(.L_x_341) ;  /* 0x000000000f087348 */ /* 0x000fea0003c00000 */
[----:B------:R0:W1:Y:S02]  /*13fa0*/  SHFL.IDX P6, R14, R13, R12, R11 ;  /* 0x0000000c0d0e7389 */ /* 0x00006400000c000b */
[----:B01----:R-:W-:Y:S01]  /*13fb0*/  ENDCOLLECTIVE ;  /* 0x000000000000791b */ /* 0x003fe20003800000 */
.L_x_341:
[----:B------:R-:W-:Y:S01]  /*13fc0*/  MOV R13, R4 ;  /* 0x00000004000d7202 */ /* 0x000fe20000000f00 */
[----:B------:R-:W-:Y:S01]  /*13fd0*/  IMAD.MOV.U32 R12, RZ, RZ, 0x4 ;  /* 0x00000004ff0c7424 */ /* 0x000fe200078e00ff */
[----:B------:R-:W-:-:S05]  /*13fe0*/  @!P0 LEA R14, P5, R33, R14, 0x1 ;  /* 0x0000000e210e8211 */ /* 0x000fca00078a08ff */
[----:B------:R-:W-:Y:S02]  /*13ff0*/  @!P0 IMAD.X R7, RZ, RZ, R2, P5 ;  /* 0x000000ffff078224 */ /* 0x000fe400028e0602 */
[----:B------:R-:W-:-:S07]  /*14000*/  @!P0 IMAD.MOV.U32 R2, RZ, RZ, R14 ;  /* 0x000000ffff028224 */ /* 0x000fce00078e000e */
[----:B------:R-:W-:Y:S05]  /*14010*/  WARPSYNC.COLLECTIVE R15, `(.L_x_342) ;  /* 0x000000000f087348 */ /* 0x000fea0003c00000 */
[----:B------:R0:W1:Y:S02]  /*14020*/  SHFL.IDX P6, R14, R13, R12, R11 ;  /* 0x0000000c0d0e7389 */ /* 0x00006400000c000b */
[----:B01----:R-:W-:Y:S01]  /*14030*/  ENDCOLLECTIVE ;  /* 0x000000000000791b */ /* 0x003fe20003800000 */
.L_x_342:
        /* <DEDUP_REMOVED lines=15> */
.L_x_343:
        /* <DEDUP_REMOVED lines=8> */
.L_x_344:
[----:B------:R-:W-:Y:S01]  /*141b0*/  @!P0 IMAD.MOV.U32 R3, RZ, RZ, R7 ;  /* 0x000000ffff038224 */ /* 0x000fe200078e0007 */
[----:B------:R-:W-:-:S04]  /*141c0*/  IADD3 R7, R0, 0x50, RZ ;  /* 0x0000005000077810 */ /* 0x000fc80007ffe0ff */
        /* <DEDUP_REMOVED lines=13> */
.L_x_345:
        /* <DEDUP_REMOVED lines=8> */
.L_x_346:
[----:B------:R-:W-:Y:S01]  /*14320*/  @!P0 MOV R3, R7 ;  /* 0x0000000700038202 */ /* 0x000fe20000000f00 */
[----:B------:R-:W-:-:S04]  /*14330*/  VIADD R7, R0, 0x60 ;  /* 0x0000006000077836 */ /* 0x000fc80000000000 */
        /* <DEDUP_REMOVED lines=13> */
.L_x_347:
[----:B------:R-:W-:Y:S02]  /*14410*/  IMAD.MOV.U32 R13, RZ, RZ, R4 ;  /* 0x000000ffff0d7224 */ /* 0x000fe400078e0004 */
[----:B------:R-:W-:Y:S01]  /*14420*/  IMAD.MOV.U32 R12, RZ, RZ, 0x7 ;  /* 0x00000007ff0c7424 */ /* 0x000fe200078e00ff */
[----:B------:R-:W-:-:S05]  /*14430*/  @!P0 LEA R14, P5, R33, R14, 0x1 ;  /* 0x0000000e210e8211 */ /* 0x000fca00078a08ff */
[----:B------:R-:W-:Y:S01]  /*14440*/  @!P0 IMAD.X R7, RZ, RZ, R2, P5 ;  /* 0x000000ffff078224 */ /* 0x000fe200028e0602 */
[----:B------:R-:W-:-:S07]  /*14450*/  @!P0 MOV R2, R14 ;  /* 0x0000000e00028202 */ /* 0x000fce0000000f00 */
[----:B------:R-:W-:Y:S05]  /*14460*/  WARPSYNC.COLLECTIVE R15, `(.L_x_348) ;  /* 0x000000000f087348 */ /* 0x000fea0003c00000 */
[----:B------:R0:W1:Y:S02]  /*14470*/  SHFL.IDX P6, R14, R13, R12, R11 ;  /* 0x0000000c0d0e7389 */ /* 0x00006400000c000b */
[----:B01----:R-:W-:Y:S01]  /*14480*/  ENDCOLLECTIVE ;  /* 0x000000000000791b */ /* 0x003fe20003800000 */
.L_x_348:
[----:B------:R-:W-:-:S05]  /*14490*/  @!P0 IMAD.MOV.U32 R3, RZ, RZ, R7 ;  /* 0x000000ffff038224 */ /* 0x000fca00078e0007 */
[----:B------:R-:W-:Y:S01]  /*144a0*/  @!PT LDS RZ, [RZ] ;  /* 0x00000000fffff984 */ /* 0x000fe20000000800 */
[----:B------:R-:W-:Y:S01]  /*144b0*/  @!PT LDS RZ, [RZ] ;  /* 0x00000000fffff984 */ /* 0x000fe20000000800 */
[----:B------:R-:W-:Y:S01]  /*144c0*/  @!PT LDS RZ, [RZ] ;  /* 0x00000000fffff984 */ /* 0x000fe20000000800 */
[----:B------:R0:W-:Y:S04]  /*144d0*/  @!P0 LDGSTS.E.BYPASS.LTC128B.128 [R34+0x17400], desc[UR36][R2.64], !P4 ;  /* 0x1740000002228fae */ /* 0x0001e8000e101d64 */
[----:B------:R0:W-:Y:S01]  /*144e0*/  @!P0 LDGSTS.E.BYPASS.LTC128B.128 [R34+0x1b400], desc[UR36][R2.64+0x80], !P3 ;  /* 0x1b40008002228fae */ /* 0x0001e2000d901d64 */
[----:B------:R-:W-:-:S03]  /*144f0*/  IMAD.MOV.U32 R13, RZ, RZ, R5 ;  /* 0x000000ffff0d7224 */ /* 0x000fc600078e0005 */
[----:B------:R0:W-:Y:S04]  /*14500*/  @!P0 LDGSTS.E.BYPASS.LTC128B.128 [R34+0x1f400], desc[UR36][R2.64+0x100], !P2 ;  /* 0x1f40010002228fae */ /* 0x0001e8000d101d64 */
[----:B------:R0:W-:Y:S01]  /*14510*/  @!P0 LDGSTS.E.BYPASS.LTC128B.128 [R34+0x23400], desc[UR36][R2.64+0x180], !P1 ;  /* 0x2340018002228fae */ /* 0x0001e2000c901d64 */
[----:B------:R-:W-:-:S07]  /*14520*/  IMAD.MOV.U32 R7, RZ, RZ, R14 ;  /* 0x000000ffff077224 */ /* 0x000fce00078e000e */
[----:B0-----:R-:W-:Y:S05]  /*14530*/  WARPSYNC.COLLECTIVE R15, `(.L_x_349) ;  /* 0x000000000f087348 */ /* 0x001fea0003c00000 */
[----:B------:R1:W2:Y:S02]  /*14540*/  SHFL.IDX P6, R14, R13, R12, R11 ;  /* 0x0000000c0d0e7389 */ /* 0x0002a400000c000b */
[----:B012---:R-:W-:Y:S01]  /*14550*/  ENDCOLLECTIVE ;  /* 0x000000000000791b */ /* 0x007fe20003800000 */
.L_x_349:
[----:B------:R-:W-:Y:S05]  /*14560*/  BRA `(.L_x_350) ;  /* 0xffffffc0007c7947 */ /* 0x000fea000383ffff */
.L_x_266:
[----:B0-----:R0:W3:Y:S02]  /*14570*/  SYNCS.PHASECHK.TRANS64.TRYWAIT P0, [R22+URZ+0x38820], R3 ;  /* 0x03882003160075a7 */ /* 0x0010e4000800017f */
[----:B---3--:R-:W-:Y:S05]  /*14580*/  @!P0 NANOSLEEP.SYNCS 0x989680 ;  /* 0x009896800000895d */ /* 0x008fea0003900000 */
[----:B------:R-:W3:Y:S02]  /*14590*/  @!P0 SYNCS.PHASECHK.TRANS64 P0, [R22+URZ+0x38820], R3 ;  /* 0x03882003160085a7 */ /* 0x000ee4000800007f */
[----:B---3--:R-:W-:Y:S05]  /*145a0*/  @!P0 BRA `(.L_x_266) ;  /* 0xfffffffc00f08947 */ /* 0x008fea000383ffff */
[----:B------:R-:W-:Y:S05]  /*145b0*/  BRA `(.L_x_351) ;  /* 0xffffffc000f07947 */ /* 0x000fea000383ffff */
.L_x_271:
[----:B0-----:R0:W1:Y:S02]  /*145c0*/  SYNCS.PHASECHK.TRANS64.TRYWAIT P0, [R6+URZ+0x38840], R3 ;  /* 0x03884003060075a7 */ /* 0x001064000800017f */
[----:B-1----:R-:W-:Y:S05]  /*145d0*/  @!P0 NANOSLEEP.SYNCS 0x989680 ;  /* 0x009896800000895d */ /* 0x002fea0003900000 */
[----:B------:R-:W1:Y:S02]  /*145e0*/  @!P0 SYNCS.PHASECHK.TRANS64 P0, [R6+URZ+0x38840], R3 ;  /* 0x03884003060085a7 */ /* 0x000e64000800007f */
[----:B-1----:R-:W-:Y:S05]  /*145f0*/  @!P0 BRA `(.L_x_271) ;  /* 0xfffffffc00f08947 */ /* 0x002fea000383ffff */
[----:B------:R-:W-:Y:S05]  /*14600*/  BRA `(.L_x_352) ;  /* 0xffffffc400dc7947 */ /* 0x000fea000383ffff */
.L_x_272:
        /* <DEDUP_REMOVED lines=8> */
.L_x_354:
[----:B------:R-:W-:Y:S05]  /*14690*/  BSYNC B1 ;  /* 0x0000000000017941 */ /* 0x000fea0003800000 */
.L_x_353:
[----:B------:R-:W-:Y:S01]  /*146a0*/  IMAD.MOV.U32 R13, RZ, RZ, R8 ;  /* 0x000000ffff0d7224 */ /* 0x000fe200078e0008 */
[----:B------:R-:W-:Y:S01]  /*146b0*/  MOV R15, 0xffffffff ;  /* 0xffffffff000f7802 */ /* 0x000fe20000000f00 */
[----:B------:R-:W-:Y:S01]  /*146c0*/  IMAD.MOV.U32 R12, RZ, RZ, RZ ;  /* 0x000000ffff0c7224 */ /* 0x000fe200078e00ff */
[----:B------:R-:W-:Y:S01]  /*146d0*/  LOP3.LUT R23, R23, 0xfffff7ff, RZ, 0xc0, !PT ;  /* 0xfffff7ff17177812 */ /* 0x000fe200078ec0ff */
[----:B------:R-:W-:Y:S02]  /*146e0*/  IMAD.MOV.U32 R11, RZ, RZ, 0x181f ;  /* 0x0000181fff0b7424 */ /* 0x000fe400078e00ff */
[----:B------:R-:W-:Y:S01]  /*146f0*/  IMAD.MOV.U32 R3, RZ, RZ, R14 ;  /* 0x000000ffff037224 */ /* 0x000fe200078e000e */
[----:B------:R-:W-:Y:S01]  /*14700*/  @P3 LOP3.LUT R23, R23, 0x800, RZ, 0xfc, !PT ;  /* 0x0000080017173812 */ /* 0x000fe200078efcff */
[----:B------:R-:W-:-:S07]  /*14710*/  IMAD.SHL.U32 R0, R33, 0x2, RZ ;  /* 0x0000000221007824 */ /* 0x000fce00078e00ff */
[----:B------:R-:W-:Y:S05]  /*14720*/  WARPSYNC.COLLECTIVE R15, `(.L_x_355) ;  /* 0x000000000f087348 */ /* 0x000fea0003c00000 */
[----:B------:R0:W1:Y:S02]  /*14730*/  SHFL.IDX P6, R14, R13, R12, R11 ;  /* 0x0000000c0d0e7389 */ /* 0x00006400000c000b */
[----:B01----:R-:W-:Y:S01]  /*14740*/  ENDCOLLECTIVE ;  /* 0x000000000000791b */ /* 0x003fe20003800000 */
.L_x_355:
[----:B------:R-:W-:Y:S01]  /*14750*/  IMAD R9, R9, 0x2, R22 ;  /* 0x0000000209097824 */ /* 0x000fe200078e0216 */
[C---:B------:R-:W-:Y:S02]  /*14760*/  LOP3.LUT P3, RZ, R23.reuse, 0x10, RZ, 0xc0, !PT ;  /* 0x0000001017ff7812 */ /* 0x040fe4000786c0ff */
[----:B------:R-:W-:-:S04]  /*14770*/  LOP3.LUT R23, R23, 0xfffffbff, RZ, 0xc0, !PT ;  /* 0xfffffbff17177812 */ /* 0x000fc800078ec0ff */
[----:B------:R-:W-:-:S04]  /*14780*/  @P2 LOP3.LUT R23, R23, 0x400, RZ, 0xfc, !PT ;  /* 0x0000040017172812 */ /* 0x000fc800078efcff */
[C---:B------:R-:W-:Y:S01]  /*14790*/  LOP3.LUT P2, RZ, R23.reuse, 0x8, RZ, 0xc0, !PT ;  /* 0x0000000817ff7812 */ /* 0x040fe2000784c0ff */
[----:B------:R-:W-:Y:S01]  /*147a0*/  IMAD.MOV.U32 R13, RZ, RZ, R10 ;  /* 0x000000ffff0d7224 */ /* 0x000fe200078e000a */
[----:B------:R-:W-:Y:S01]  /*147b0*/  LOP3.LUT R23, R23, 0xfffffdff, RZ, 0xc0, !PT ;  /* 0xfffffdff17177812 */ /* 0x000fe200078ec0ff */
[----:B------:R-:W-:-:S03]  /*147c0*/  IMAD.MOV.U32 R12, RZ, RZ, 0x1 ;  /* 0x00000001ff0c7424 */ /* 0x000fc600078e00ff */
[----:B------:R-:W-:-:S04]  /*147d0*/  @P1 LOP3.LUT R23, R23, 0x200, RZ, 0xfc, !PT ;  /* 0x0000020017171812 */ /* 0x000fc800078efcff */
[----:B------:R-:W-:Y:S01]  /*147e0*/  LOP3.LUT P1, RZ, R23, 0x4, RZ, 0xc0, !PT ;  /* 0x0000000417ff7812 */ /* 0x000fe2000782c0ff */
[----:B------:R-:W-:-:S12]  /*147f0*/  IMAD.MOV.U32 R2, RZ, RZ, R14 ;  /* 0x000000ffff027224 */ /* 0x000fd800078e000e */
[----:B------:R-:W-:Y:S05]  /*14800*/  WARPSYNC.COLLECTIVE R15, `(.L_x_356) ;  /* 0x000000000f087348 */ /* 0x000fea0003c00000 */
[----:B------:R0:W1:Y:S02]  /*14810*/  SHFL.IDX P6, R14, R13, R12, R11 ;  /* 0x0000000c0d0e7389 */ /* 0x00006400000c000b */
[----:B01----:R-:W-:Y:S01]  /*14820*/  ENDCOLLECTIVE ;  /* 0x000000000000791b */ /* 0x003fe20003800000 */
.L_x_356:
[----:B------:R-:W-:-:S05]  /*14830*/  IADD3 R2, P0, R2, R0, RZ ;  /* 0x0000000002027210 */ /* 0x000fca0007f1e0ff */
[----:B------:R-:W-:-:S05]  /*14840*/  IMAD.X R3, RZ, RZ, R3, P0 ;  /* 0x000000ffff037224 */ /* 0x000fca00000e0603 */
[----:B------:R-:W-:Y:S01]  /*14850*/  @!PT LDS RZ, [RZ] ;  /* 0x00000000fffff984 */ /* 0x000fe20000000800 */
[----:B------:R-:W-:Y:S01]  /*14860*/  @!PT LDS RZ, [RZ] ;  /* 0x00000000fffff984 */ /* 0x000fe20000000800 */
[----:B------:R-:W-:Y:S01]  /*14870*/  @!PT LDS RZ, [RZ] ;  /* 0x00000000fffff984 */ /* 0x000fe20000000800 */
[----:B------:R0:W-:Y:S01]  /*14880*/  LDGSTS.E.BYPASS.LTC128B.128 [R9+0x24400], desc[UR36][R2.64], !P3 ;  /* 0x2440000002097fae */ /* 0x0001e2000d901d64 */
[----:B------:R-:W-:-:S03]  /*14890*/  IMAD.MOV.U32 R13, RZ, RZ, R8 ;  /* 0x000000ffff0d7224 */ /* 0x000fc600078e0008 */
[----:B------:R0:W-:Y:S04]  /*148a0*/  LDGSTS.E.BYPASS.LTC128B.128 [R9+0x26c00], desc[UR36][R2.64+0x80], !P2 ;  /* 0x26c0008002097fae */ /* 0x0001e8000d101d64 */
[----:B------:R0:W-:Y:S01]  /*148b0*/  LDGSTS.E.BYPASS.LTC128B.128 [R9+0x29400], desc[UR36][R2.64+0x100], !P1 ;  /* 0x2940010002097fae */ /* 0x0001e2000c901d64 */
[----:B------:R-:W-:-:S03]  /*148c0*/  MOV R35, R14 ;  /* 0x0000000e00237202 */ /* 0x000fc60000000f00 */
[----:B------:R0:W-:Y:S04]  /*148d0*/  LDGSTS.E.BYPASS.LTC128B.128 [R9+0x2bc00], desc[UR36][R2.64+0x180], !P5 ;  /* 0x2bc0018002097fae */ /* 0x0001e8000e901d64 */
[----:B0-----:R-:W-:Y:S05]  /*148e0*/  WARPSYNC.COLLECTIVE R15, `(.L_x_357) ;  /* 0x000000000f087348 */ /* 0x001fea0003c00000 */
[----:B------:R1:W2:Y:S02]  /*148f0*/  SHFL.IDX P6, R14, R13, R12, R11 ;  /* 0x0000000c0d0e7389 */ /* 0x0002a400000c000b */
[----:B012---:R-:W-:Y:S01]  /*14900*/  ENDCOLLECTIVE ;  /* 0x000000000000791b */ /* 0x007fe20003800000 */
.L_x_357:
[----:B------:R-:W-:Y:S02]  /*14910*/  IMAD.MOV.U32 R13, RZ, RZ, R10 ;  /* 0x000000ffff0d7224 */ /* 0x000fe400078e000a */
[----:B------:R-:W-:Y:S02]  /*14920*/  IMAD.MOV.U32 R12, RZ, RZ, 0x2 ;  /* 0x00000002ff0c7424 */ /* 0x000fe400078e00ff */
[----:B------:R-:W-:-:S07]  /*14930*/  IMAD.MOV.U32 R2, RZ, RZ, R14 ;  /* 0x000000ffff027224 */ /* 0x000fce00078e000e */
[----:B------:R-:W-:Y:S05]  /*14940*/  WARPSYNC.COLLECTIVE R15, `(.L_x_358) ;  /* 0x000000000f087348 */ /* 0x000fea0003c00000 */
[----:B------:R0:W1:Y:S02]  /*14950*/  SHFL.IDX P6, R14, R13, R12, R11 ;  /* 0x0000000c0d0e7389 */ /* 0x00006400000c000b */
[----:B01----:R-:W-:Y:S01]  /*14960*/  ENDCOLLECTIVE ;  /* 0x000000000000791b */ /* 0x003fe20003800000 */
.L_x_358:
[----:B------:R-:W-:-:S05]  /*14970*/  IADD3 R2, P0, R2, R0, RZ ;  /* 0x0000000002027210 */ /* 0x000fca0007f1e0ff */
[----:B------:R-:W-:-:S05]  /*14980*/  IMAD.X R3, RZ, RZ, R35, P0 ;  /* 0x000000ffff037224 */ /* 0x000fca00000e0623 */
[----:B------:R-:W-:Y:S01]  /*14990*/  @!PT LDS RZ, [RZ] ;  /* 0x00000000fffff984 */ /* 0x000fe20000000800 */
[----:B------:R-:W-:Y:S01]  /*149a0*/  @!PT LDS RZ, [RZ] ;  /* 0x00000000fffff984 */ /* 0x000fe20000000800 */
[----:B------:R-:W-:Y:S01]  /*149b0*/  @!PT LDS RZ, [RZ] ;  /* 0x00000000fffff984 */ /* 0x000fe20000000800 */
[----:B------:R0:W-:Y:S01]  /*149c0*/  LDGSTS.E.BYPASS.LTC128B.128 [R9+0x24c00], desc[UR36][R2.64], !P3 ;  /* 0x24c0000002097fae */ /* 0x0001e2000d901d64 */
[----:B------:R-:W-:-:S03]  /*149d0*/  MOV R13, R8 ;  /* 0x00000008000d7202 */ /* 0x000fc60000000f00 */
[----:B------:R0:W-:Y:S04]  /*149e0*/  LDGSTS.E.BYPASS.LTC128B.128 [R9+0x27400], desc[UR36][R2.64+0x80], !P2 ;  /* 0x2740008002097fae */ /* 0x0001e8000d101d64 */
[----:B------:R0:W-:Y:S01]  /*149f0*/  LDGSTS.E.BYPASS.LTC128B.128 [R9+0x29c00], desc[UR36][R2.64+0x100], !P1 ;  /* 0x29c0010002097fae */ /* 0x0001e2000c901d64 */
[----:B------:R-:W-:-:S03]  /*14a00*/  IMAD.MOV.U32 R35, RZ, RZ, R14 ;  /* 0x000000ffff237224 */ /* 0x000fc600078e000e */
[----:B------:R0:W-:Y:S04]  /*14a10*/  LDGSTS.E.BYPASS.LTC128B.128 [R9+0x2c400], desc[UR36][R2.64+0x180], !P5 ;  /* 0x2c40018002097fae */ /* 0x0001e8000e901d64 */
[----:B0-----:R-:W-:Y:S05]  /*14a20*/  WARPSYNC.COLLECTIVE R15, `(.L_x_359) ;  /* 0x000000000f087348 */ /* 0x001fea0003c00000 */
[----:B------:R1:W2:Y:S02]  /*14a30*/  SHFL.IDX P6, R14, R13, R12, R11 ;  /* 0x0000000c0d0e7389 */ /* 0x0002a400000c000b */
[----:B012---:R-:W-:Y:S01]  /*14a40*/  ENDCOLLECTIVE ;  /* 0x000000000000791b */ /* 0x007fe20003800000 */
.L_x_359:
[----:B------:R-:W-:Y:S02]  /*14a50*/  IMAD.MOV.U32 R13, RZ, RZ, R10 ;  /* 0x000000ffff0d7224 */ /* 0x000fe400078e000a */
[----:B------:R-:W-:Y:S02]  /*14a60*/  IMAD.MOV.U32 R12, RZ, RZ, 0x3 ;  /* 0x00000003ff0c7424 */ /* 0x000fe400078e00ff */
[----:B------:R-:W-:-:S07]  /*14a70*/  IMAD.MOV.U32 R2, RZ, RZ, R14 ;  /* 0x000000ffff027224 */ /* 0x000fce00078e000e */
[----:B------:R-:W-:Y:S05]  /*14a80*/  WARPSYNC.COLLECTIVE R15, `(.L_x_360) ;  /* 0x000000000f087348 */ /* 0x000fea0003c00000 */
[----:B------:R0:W1:Y:S02]  /*14a90*/  SHFL.IDX P6, R14, R13, R12, R11 ;  /* 0x0000000c0d0e7389 */ /* 0x00006400000c000b */
[----:B01----:R-:W-:Y:S01]  /*14aa0*/  ENDCOLLECTIVE ;  /* 0x000000000000791b */ /* 0x003fe20003800000 */
.L_x_360:
        /* <DEDUP_REMOVED lines=9> */
[----:B------:R-:W-:-:S03]  /*14b40*/  IMAD.MOV.U32 R35, RZ, RZ, R14 ;  /* 0x000000ffff237224 */ /* 0x000fc600078e000e */
[----:B------:R0:W-:Y:S04]  /*14b50*/  LDGSTS.E.BYPASS.LTC128B.128 [R9+0x2cc00], desc[UR36][R2.64+0x180], !P5 ;  /* 0x2cc0018002097fae */ /* 0x0001e8000e901d64 */
[----:B0-----:R-:W-:Y:S05]  /*14b60*/  WARPSYNC.COLLECTIVE R15, `(.L_x_361) ;  /* 0x000000000f087348 */ /* 0x001fea0003c00000 */
[----:B------:R1:W2:Y:S02]  /*14b70*/  SHFL.IDX P6, R14, R13, R12, R11 ;  /* 0x0000000c0d0e7389 */ /* 0x0002a400000c000b */
[----:B012---:R-:W-:Y:S01]  /*14b80*/  ENDCOLLECTIVE ;  /* 0x000000000000791b */ /* 0x007fe20003800000 */
.L_x_361:
[----:B------:R-:W-:Y:S02]  /*14b90*/  IMAD.MOV.U32 R13, RZ, RZ, R10 ;  /* 0x000000ffff0d7224 */ /* 0x000fe400078e000a */
[----:B------:R-:W-:Y:S01]  /*14ba0*/  IMAD.MOV.U32 R12, RZ, RZ, 0x4 ;  /* 0x00000004ff0c7424 */ /* 0x000fe200078e00ff */
[----:B------:R-:W-:-:S07]  /*14bb0*/  MOV R2, R14 ;  /* 0x0000000e00027202 */ /* 0x000fce0000000f00 */
[----:B------:R-:W-:Y:S05]  /*14bc0*/  WARPSYNC.COLLECTIVE R15, `(.L_x_362) ;  /* 0x000000000f087348 */ /* 0x000fea0003c00000 */
[----:B------:R0:W1:Y:S02]  /*14bd0*/  SHFL.IDX P6, R14, R13, R12, R11 ;  /* 0x0000000c0d0e7389 */ /* 0x00006400000c000b */
[----:B01----:R-:W-:Y:S01]  /*14be0*/  ENDCOLLECTIVE ;  /* 0x000000000000791b */ /* 0x003fe20003800000 */
.L_x_362:
[----:B------:R-:W-:-:S05]  /*14bf0*/  IADD3 R2, P0, R2, R0, RZ ;  /* 0x0000000002027210 */ /* 0x000fca0007f1e0ff */
[----:B------:R-:W-:-:S05]  /*14c00*/  IMAD.X R3, RZ, RZ, R35, P0 ;  /* 0x000000ffff037224 */ /* 0x000fca00000e0623 */
[----:B------:R-:W-:Y:S01]  /*14c10*/  @!PT LDS RZ, [RZ] ;  /* 0x00000000fffff984 */ /* 0x000fe20000000800 */
[----:B------:R-:W-:Y:S01]  /*14c20*/  @!PT LDS RZ, [RZ] ;  /* 0x00000000fffff984 */ /* 0x000fe20000000800 */
[----:B------:R-:W-:Y:S01]  /*14c30*/  @!PT LDS RZ, [RZ] ;  /* 0x00000000fffff984 */ /* 0x000fe20000000800 */
[----:B------:R0:W-:Y:S01]  /*14c40*/  LDGSTS.E.BYPASS.LTC128B.128 [R9+0x25c00], desc[UR36][R2.64], !P3 ;  /* 0x25c0000002097fae */ /* 0x0001e2000d901d64 */
[C---:B------:R-:W-:Y:S01]  /*14c50*/  LOP3.LUT P3, RZ, R23.reuse, 0x800, RZ, 0xc0, !PT ;  /* 0x0000080017ff7812 */ /* 0x040fe2000786c0ff */
[----:B------:R-:W-:Y:S02]  /*14c60*/  IMAD.MOV.U32 R13, RZ, RZ, R8 ;  /* 0x000000ffff0d7224 */ /* 0x000fe400078e0008 */
[----:B------:R0:W-:Y:S01]  /*14c70*/  LDGSTS.E.BYPASS.LTC128B.128 [R9+0x28400], desc[UR36][R2.64+0x80], !P2 ;  /* 0x2840008002097fae */ /* 0x0001e2000d101d64 */
[----:B------:R-:W-:-:S03]  /*14c80*/  LOP3.LUT P2, RZ, R23, 0x400, RZ, 0xc0, !PT ;  /* 0x0000040017ff7812 */ /* 0x000fc6000784c0ff */
[----:B------:R0:W-:Y:S01]  /*14c90*/  LDGSTS.E.BYPASS.LTC128B.128 [R9+0x2ac00], desc[UR36][R2.64+0x100], !P1 ;  /* 0x2ac0010002097fae */ /* 0x0001e2000c901d64 */
[----:B------:R-:W-:Y:S01]  /*14ca0*/  LOP3.LUT P1, RZ, R23, 0x200, RZ, 0xc0, !PT ;  /* 0x0000020017ff7812 */ /* 0x000fe2000782c0ff */
[----:B------:R-:W-:Y:S02]  /*14cb0*/  IMAD.MOV.U32 R35, RZ, RZ, R14 ;  /* 0x000000ffff237224 */ /* 0x000fe400078e000e */
[----:B------:R0:W-:Y:S10]  /*14cc0*/  LDGSTS.E.BYPASS.LTC128B.128 [R9+0x2d400], desc[UR36][R2.64+0x180], !P5 ;  /* 0x2d40018002097fae */ /* 0x0001f4000e901d64 */
[----:B0-----:R-:W-:Y:S05]  /*14cd0*/  WARPSYNC.COLLECTIVE R15, `(.L_x_363) ;  /* 0x000000000f087348 */ /* 0x001fea0003c00000 */
[----:B------:R1:W2:Y:S02]  /*14ce0*/  SHFL.IDX P6, R14, R13, R12, R11 ;  /* 0x0000000c0d0e7389 */ /* 0x0002a400000c000b */
[----:B012---:R-:W-:Y:S01]  /*14cf0*/  ENDCOLLECTIVE ;  /* 0x000000000000791b */ /* 0x007fe20003800000 */
.L_x_363:
[----:B------:R-:W-:Y:S01]  /*14d00*/  IMAD.MOV.U32 R2, RZ, RZ, R14 ;  /* 0x000000ffff027224 */ /* 0x000fe200078e000e */
[----:B------:R-:W-:Y:S06]  /*14d10*/  BRA `(.L_x_364) ;  /* 0xffffffc400307947 */ /* 0x000fec000383ffff */
.L_x_277:
[----:B-1----:R1:W2:Y:S02]  /*14d20*/  SYNCS.PHASECHK.TRANS64.TRYWAIT P0, [R6+URZ+0x38860], R2 ;  /* 0x03886002060075a7 */ /* 0x0022a4000800017f */
[----:B--2---:R-:W-:Y:S05]  /*14d30*/  @!P0 NANOSLEEP.SYNCS 0x989680 ;  /* 0x009896800000895d */ /* 0x004fea0003900000 */
[----:B------:R-:W2:Y:S02]  /*14d40*/  @!P0 SYNCS.PHASECHK.TRANS64 P0, [R6+URZ+0x38860], R2 ;  /* 0x03886002060085a7 */ /* 0x000ea4000800007f */
[----:B--2---:R-:W-:Y:S05]  /*14d50*/  @!P0 BRA `(.L_x_277) ;  /* 0xfffffffc00f08947 */ /* 0x004fea000383ffff */
[----:B------:R-:W-:Y:S05]  /*14d60*/  BRA `(.L_x_365) ;  /* 0xffffffc400a87947 */ /* 0x000fea000383ffff */
.L_x_278:
[----:B------:R-:W-:Y:S01]  /*14d70*/  BSSY B1, `(.L_x_366) ;  /* 0x0000008000017945 */ /* 0x000fe20003800000 */
[----:B------:R-:W-:Y:S01]  /*14d80*/  MOV R13, R25 ;  /* 0x00000019000d7202 */ /* 0x000fe20000000f00 */
[----:B------:R-:W-:Y:S02]  /*14d90*/  IMAD.MOV.U32 R12, RZ, RZ, RZ ;  /* 0x000000ffff0c7224 */ /* 0x000fe400078e00ff */
[----:B------:R-:W-:Y:S02]  /*14da0*/  IMAD.MOV.U32 R11, RZ, RZ, 0x181f ;  /* 0x0000181fff0b7424 */ /* 0x000fe400078e00ff */
[----:B------:R-:W-:-:S07]  /*14db0*/  IMAD.MOV.U32 R15, RZ, RZ, -0x1 ;  /* 0xffffffffff0f7424 */ /* 0x000fce00078e00ff */
[----:B-1----:R-:W-:Y:S05]  /*14dc0*/  WARPSYNC.COLLECTIVE R15, `(.L_x_367) ;  /* 0x000000000f087348 */ /* 0x002fea0003c00000 */
[----:B------:R0:W2:Y:S02]  /*14dd0*/  SHFL.IDX P6, R14, R13, R12, R11 ;  /* 0x0000000c0d0e7389 */ /* 0x0000a400000c000b */
[----:B012---:R-:W-:Y:S01]  /*14de0*/  ENDCOLLECTIVE ;  /* 0x000000000000791b */ /* 0x007fe20003800000 */
.L_x_367:
[----:B------:R-:W-:Y:S05]  /*14df0*/  BSYNC B1 ;  /* 0x0000000000017941 */ /* 0x000fea0003800000 */
.L_x_366:
[----:B------:R-:W-:Y:S01]  /*14e00*/  IMAD.MOV.U32 R13, RZ, RZ, R24 ;  /* 0x000000ffff0d7224 */ /* 0x000fe200078e0018 */
[----:B------:R-:W-:Y:S01]  /*14e10*/  MOV R11, 0x181f ;  /* 0x0000181f000b7802 */ /* 0x000fe20000000f00 */
[----:B------:R-:W-:Y:S02]  /*14e20*/  IMAD.MOV.U32 R12, RZ, RZ, RZ ;  /* 0x000000ffff0c7224 */ /* 0x000fe400078e00ff */
[----:B------:R-:W-:Y:S02]  /*14e30*/  IMAD.MOV.U32 R15, RZ, RZ, -0x1 ;  /* 0xffffffffff0f7424 */ /* 0x000fe400078e00ff */
[----:B------:R-:W-:Y:S02]  /*14e40*/  IMAD.MOV.U32 R3, RZ, RZ, R14 ;  /* 0x000000ffff037224 */ /* 0x000fe400078e000e */
[----:B------:R-:W-:-:S07]  /*14e50*/  IMAD R7, R7, 0x2, R22 ;  /* 0x0000000207077824 */ /* 0x000fce00078e0216 */
[----:B------:R-:W-:Y:S05]  /*14e60*/  WARPSYNC.COLLECTIVE R15, `(.L_x_368) ;  /* 0x000000000f087348 */ /* 0x000fea0003c00000 */
[----:B------:R0:W1:Y:S02]  /*14e70*/  SHFL.IDX P6, R14, R13, R12, R11 ;  /* 0x0000000c0d0e7389 */ /* 0x00006400000c000b */
[----:B01----:R-:W-:Y:S01]  /*14e80*/  ENDCOLLECTIVE ;  /* 0x000000000000791b */ /* 0x003fe20003800000 */
.L_x_368:
[----:B------:R-:W-:Y:S02]  /*14e90*/  IMAD.MOV.U32 R13, RZ, RZ, R25 ;  /* 0x000000ffff0d7224 */ /* 0x000fe400078e0019 */
[----:B------:R-:W-:Y:S02]  /*14ea0*/  IMAD.MOV.U32 R12, RZ, RZ, 0x1 ;  /* 0x00000001ff0c7424 */ /* 0x000fe400078e00ff */
[----:B------:R-:W-:-:S07]  /*14eb0*/  IMAD.MOV.U32 R2, RZ, RZ, R14 ;  /* 0x000000ffff027224 */ /* 0x000fce00078e000e */
[----:B------:R-:W-:Y:S05]  /*14ec0*/  WARPSYNC.COLLECTIVE R15, `(.L_x_369) ;  /* 0x000000000f087348 */ /* 0x000fea0003c00000 */
[----:B------:R0:W1:Y:S02]  /*14ed0*/  SHFL.IDX P6, R14, R13, R12, R11 ;  /* 0x0000000c0d0e7389 */ /* 0x00006400000c000b */
[----:B01----:R-:W-:Y:S01]  /*14ee0*/  ENDCOLLECTIVE ;  /* 0x000000000000791b */ /* 0x003fe20003800000 */
.L_x_369:
[----:B------:R-:W-:-:S05]  /*14ef0*/  IADD3 R2, P0, R2, R0, RZ ;  /* 0x0000000002027210 */ /* 0x000fca0007f1e0ff */
        /* <DEDUP_REMOVED lines=17> */
.L_x_370:
[----:B------:R-:W-:Y:S02]  /*15010*/  IMAD.MOV.U32 R13, RZ, RZ, R25 ;  /* 0x000000ffff0d7224 */ /* 0x000fe400078e0019 */
[----:B------:R-:W-:Y:S02]  /*15020*/  IMAD.MOV.U32 R12, RZ, RZ, 0x2 ;  /* 0x00000002ff0c7424 */ /* 0x000fe400078e00ff */
[----:B------:R-:W-:-:S07]  /*15030*/  IMAD.MOV.U32 R2, RZ, RZ, R14 ;  /* 0x000000ffff027224 */ /* 0x000fce00078e000e */
[----:B------:R-:W-:Y:S05]  /*15040*/  WARPSYNC.COLLECTIVE R15, `(.L_x_371) ;  /* 0x000000000f087348 */ /* 0x000fea0003c00000 */
[----:B------:R0:W1:Y:S02]  /*15050*/  SHFL.IDX P6, R14, R13, R12, R11 ;  /* 0x0000000c0d0e7389 */ /* 0x00006400000c000b */
[----:B01----:R-:W-:Y:S01]  /*15060*/  ENDCOLLECTIVE ;  /* 0x000000000000791b */ /* 0x003fe20003800000 */
.L_x_371:
[----:B------:R-:W-:-:S05]  /*15070*/  IADD3 R2, P0, R2, R0, RZ ;  /* 0x0000000002027210 */ /* 0x000fca0007f1e0ff */
[----:B------:R-:W-:Y:S01]  /*15080*/  IMAD.X R3, RZ, RZ, R3, P0 ;  /* 0x000000ffff037224 */ /* 0x000fe200000e0603 */
        /* <DEDUP_REMOVED lines=16> */
.L_x_372:
[----:B------:R-:W-:Y:S02]  /*15190*/  IMAD.MOV.U32 R13, RZ, RZ, R25 ;  /* 0x000000ffff0d7224 */ /* 0x000fe400078e0019 */
[----:B------:R-:W-:Y:S02]  /*151a0*/  IMAD.MOV.U32 R12, RZ, RZ, 0x3 ;  /* 0x00000003ff0c7424 */ /* 0x000fe400078e00ff */
[----:B------:R-:W-:-:S07]  /*151b0*/  IMAD.MOV.U32 R2, RZ, RZ, R14 ;  /* 0x000000ffff027224 */ /* 0x000fce00078e000e */
[----:B------:R-:W-:Y:S05]  /*151c0*/  WARPSYNC.COLLECTIVE R15, `(.L_x_373) ;  /* 0x000000000f087348 */ /* 0x000fea0003c00000 */
[----:B------:R0:W1:Y:S02]  /*151d0*/  SHFL.IDX P6, R14, R13, R12, R11 ;  /* 0x0000000c0d0e7389 */ /* 0x00006400000c000b */
[----:B01----:R-:W-:Y:S01]  /*151e0*/  ENDCOLLECTIVE ;  /* 0x000000000000791b */ /* 0x003fe20003800000 */
.L_x_373:
        /* <DEDUP_REMOVED lines=18> */
.L_x_374:
[----:B------:R-:W-:Y:S02]  /*15310*/  IMAD.MOV.U32 R13, RZ, RZ, R25 ;  /* 0x000000ffff0d7224 */ /* 0x000fe400078e0019 */
[----:B------:R-:W-:Y:S01]  /*15320*/  IMAD.MOV.U32 R12, RZ, RZ, 0x4 ;  /* 0x00000004ff0c7424 */ /* 0x000fe200078e00ff */
[----:B------:R-:W-:-:S07]  /*15330*/  MOV R2, R14 ;  /* 0x0000000e00027202 */ /* 0x000fce0000000f00 */
[----:B------:R-:W-:Y:S05]  /*15340*/  WARPSYNC.COLLECTIVE R15, `(.L_x_375) ;  /* 0x000000000f087348 */ /* 0x000fea0003c00000 */
[----:B------:R0:W1:Y:S02]  /*15350*/  SHFL.IDX P6, R14, R13, R12, R11 ;  /* 0x0000000c0d0e7389 */ /* 0x00006400000c000b */
[----:B01----:R-:W-:Y:S01]  /*15360*/  ENDCOLLECTIVE ;  /* 0x000000000000791b */ /* 0x003fe20003800000 */
.L_x_375:
[----:B------:R-:W-:-:S05]  /*15370*/  IADD3 R2, P0, R2, R0, RZ ;  /* 0x0000000002027210 */ /* 0x000fca0007f1e0ff */
        /* <DEDUP_REMOVED lines=12> */
.L_x_376:
        /* <DEDUP_REMOVED lines=9> */
.L_x_286:
[----:B0-----:R0:W3:Y:S02]  /*154d0*/  SYNCS.PHASECHK.TRANS64.TRYWAIT P0, [R4+URZ+0x38860], R3 ;  /* 0x03886003040075a7 */ /* 0x0010e4000800017f */
[----:B---3--:R-:W-:Y:S05]  /*154e0*/  @!P0 NANOSLEEP.SYNCS 0x989680 ;  /* 0x009896800000895d */ /* 0x008fea0003900000 */
[----:B------:R-:W3:Y:S02]  /*154f0*/  @!P0 SYNCS.PHASECHK.TRANS64 P0, [R4+URZ+0x38860], R3 ;  /* 0x03886003040085a7 */ /* 0x000ee4000800007f */
[----:B---3--:R-:W-:Y:S05]  /*15500*/  @!P0 BRA `(.L_x_286) ;  /* 0xfffffffc00f08947 */ /* 0x008fea000383ffff */
[----:B------:R-:W-:Y:S05]  /*15510*/  BRA `(.L_x_378) ;  /* 0xffffffc400ec7947 */ /* 0x000fea000383ffff */
.L_x_287:
[----:B------:R-:W-:Y:S01]  /*15520*/  BSSY B0, `(.L_x_379) ;  /* 0x0000008000007945 */ /* 0x000fe20003800000 */
[----:B------:R-:W-:Y:S01]  /*15530*/  IMAD.MOV.U32 R13, RZ, RZ, R25 ;  /* 0x000000ffff0d7224 */ /* 0x000fe200078e0019 */
[----:B------:R-:W-:Y:S01]  /*15540*/  MOV R12, RZ ;  /* 0x000000ff000c7202 */ /* 0x000fe20000000f00 */
[----:B------:R-:W-:Y:S02]  /*15550*/  IMAD.MOV.U32 R11, RZ, RZ, 0x181f ;  /* 0x0000181fff0b7424 */ /* 0x000fe400078e00ff */
[----:B------:R-:W-:-:S07]  /*15560*/  IMAD.MOV.U32 R15, RZ, RZ, -0x1 ;  /* 0xffffffffff0f7424 */ /* 0x000fce00078e00ff */
[----:B01----:R-:W-:Y:S05]  /*15570*/  WARPSYNC.COLLECTIVE R15, `(.L_x_380) ;  /* 0x000000000f087348 */ /* 0x003fea0003c00000 */
[----:B-1----:R1:W2:Y:S02]  /*15580*/  SHFL.IDX P6, R14, R13, R12, R11 ;  /* 0x0000000c0d0e7389 */ /* 0x0022a400000c000b */
[----:B012---:R-:W-:Y:S01]  /*15590*/  ENDCOLLECTIVE ;  /* 0x000000000000791b */ /* 0x007fe20003800000 */
.L_x_380:
[----:B------:R-:W-:Y:S05]  /*155a0*/  BSYNC B0 ;  /* 0x0000000000007941 */ /* 0x000fea0003800000 */
.L_x_379:
[----:B------:R-:W-:Y:S01]  /*155b0*/  IMAD.MOV.U32 R13, RZ, RZ, R24 ;  /* 0x000000ffff0d7224 */ /* 0x000fe200078e0018 */
[----:B------:R-:W-:Y:S01]  /*155c0*/  MOV R15, 0xffffffff ;  /* 0xffffffff000f7802 */ /* 0x000fe20000000f00 */
[----:B------:R-:W-:Y:S01]  /*155d0*/  IMAD.MOV.U32 R12, RZ, RZ, RZ ;  /* 0x000000ffff0c7224 */ /* 0x000fe200078e00ff */
[C---:B------:R-:W-:Y:S01]  /*155e0*/  LOP3.LUT R0, R33.reuse, 0x40, RZ, 0xfc, !PT ;  /* 0x0000004021007812 */ /* 0x040fe200078efcff */
[----:B------:R-:W-:Y:S02]  /*155f0*/  IMAD.MOV.U32 R11, RZ, RZ, 0x181f ;  /* 0x0000181fff0b7424 */ /* 0x000fe400078e00ff */
[----:B------:R-:W-:Y:S02]  /*15600*/  IMAD.MOV.U32 R3, RZ, RZ, R14 ;  /* 0x000000ffff037224 */ /* 0x000fe400078e000e */
[----:B------:R-:W-:-:S07]  /*15610*/  IMAD.SHL.U32 R8, R33, 0x2, RZ ;  /* 0x0000000221087824 */ /* 0x000fce00078e00ff */
[----:B------:R-:W-:Y:S05]  /*15620*/  WARPSYNC.COLLECTIVE R15, `(.L_x_381) ;  /* 0x000000000f087348 */ /* 0x000fea0003c00000 */
[----:B------:R0:W1:Y:S02]  /*15630*/  SHFL.IDX P6, R14, R13, R12, R11 ;  /* 0x0000000c0d0e7389 */ /* 0x00006400000c000b */
[----:B01----:R-:W-:Y:S01]  /*15640*/  ENDCOLLECTIVE ;  /* 0x000000000000791b */ /* 0x003fe20003800000 */
.L_x_381:
[----:B------:R-:W-:Y:S02]  /*15650*/  ULDC UR4, c[0x0][0x2f4] ;  /* 0x0000bd0000047ab9 */ /* 0x000fe40000000800 */
[----:B------:R-:W-:Y:S02]  /*15660*/  ISETP.GE.AND P3, PT, R33, UR4, PT ;  /* 0x0000000421007c0c */ /* 0x000fe4000bf66270 */
[----:B------:R-:W-:Y:S01]  /*15670*/  ISETP.GE.AND P2, PT, R0, UR4, PT ;  /* 0x0000000400007c0c */ /* 0x000fe2000bf46270 */
[----:B------:R-:W-:Y:S01]  /*15680*/  IMAD R0, R7, 0x2, R22 ;  /* 0x0000000207007824 */ /* 0x000fe200078e0216 */
[----:B------:R-:W-:Y:S02]  /*15690*/  ISETP.LT.OR P4, PT, R5, 0x1, P3 ;  /* 0x000000010500780c */ /* 0x000fe40001f81670 */
[----:B------:R-:W-:Y:S01]  /*156a0*/  ISETP.GE.AND P1, PT, R37, UR4, PT ;  /* 0x0000000425007c0c */ /* 0x000fe2000bf26270 */
[----:B------:R-:W-:Y:S02]  /*156b0*/  IMAD.MOV.U32 R13, RZ, RZ, R25 ;  /* 0x000000ffff0d7224 */ /* 0x000fe400078e0019 */
[----:B------:R-:W-:Y:S01]  /*156c0*/  IMAD.MOV.U32 R12, RZ, RZ, 0x1 ;  /* 0x00000001ff0c7424 */ /* 0x000fe200078e00ff */
[----:B------:R-:W-:-:S05]  /*156d0*/  IADD3 R2, P0, R14, R8, RZ ;  /* 0x000000080e027210 */ /* 0x000fca0007f1e0ff */
[----:B------:R-:W-:Y:S01]  /*156e0*/  IMAD.X R3, RZ, RZ, R3, P0 ;  /* 0x000000ffff037224 */ /* 0x000fe200000e0603 */
[----:B------:R-:W-:-:S04]  /*156f0*/  ISETP.LT.OR P0, PT, R5, 0x1, P2 ;  /* 0x000000010500780c */ /* 0x000fc80001701670 */
[----:B------:R-:W-:Y:S01]  /*15700*/  @!PT LDS RZ, [RZ] ;  /* 0x00000000fffff984 */ /* 0x000fe20000000800 */
[----:B------:R-:W-:Y:S01]  /*15710*/  @!PT LDS RZ, [RZ] ;  /* 0x00000000fffff984 */ /* 0x000fe20000000800 */
[----:B------:R-:W-:Y:S01]  /*15720*/  @!PT LDS RZ, [RZ] ;  /* 0x00000000fffff984 */ /* 0x000fe20000000800 */
[----:B------:R0:W-:Y:S01]  /*15730*/  LDGSTS.E.BYPASS.LTC128B.128 [R0+0x400], desc[UR36][R2.64], !P4 ;  /* 0x0040000002007fae */ /* 0x0001e2000e101d64 */
[----:B------:R-:W-:-:S08]  /*15740*/  ISETP.LT.OR P4, PT, R5, 0x1, P1 ;  /* 0x000000010500780c */ /* 0x000fd00000f81670 */
[----:B------:R0:W-:Y:S01]  /*15750*/  LDGSTS.E.BYPASS.LTC128B.128 [R0+0x2c00], desc[UR36][R2.64+0x80], !P0 ;  /* 0x02c0008002007fae */ /* 0x0001e2000c101d64 */
[----:B------:R-:W-:-:S13]  /*15760*/  ISETP.GE.AND P0, PT, R36, UR4, PT ;  /* 0x0000000424007c0c */ /* 0x000fda000bf06270 */
[----:B0-----:R-:W-:Y:S05]  /*15770*/  WARPSYNC.COLLECTIVE R15, `(.L_x_382) ;  /* 0x000000000f087348 */ /* 0x001fea0003c00000 */
[----:B------:R1:W2:Y:S02]  /*15780*/  SHFL.IDX P6, R14, R13, R12, R11 ;  /* 0x0000000c0d0e7389 */ /* 0x0002a400000c000b */
[----:B012---:R-:W-:Y:S01]  /*15790*/  ENDCOLLECTIVE ;  /* 0x000000000000791b */ /* 0x007fe20003800000 */
.L_x_382:
[----:B------:R-:W-:Y:S01]  /*157a0*/  @!PT LDS RZ, [RZ] ;  /* 0x00000000fffff984 */ /* 0x000fe20000000800 */
[----:B------:R-:W-:Y:S01]  /*157b0*/  @!PT LDS RZ, [RZ] ;  /* 0x00000000fffff984 */ /* 0x000fe20000000800 */
[----:B------:R-:W-:Y:S01]  /*157c0*/  @!PT LDS RZ, [RZ] ;  /* 0x00000000fffff984 */ /* 0x000fe20000000800 */
[----:B------:R0:W-:Y:S01]  /*157d0*/  LDGSTS.E.BYPASS.LTC128B.128 [R0+0x5400], desc[UR36][R2.64+0x100], !P4 ;  /* 0x0540010002007fae */ /* 0x0001e2000e101d64 */
[----:B------:R-:W-:Y:S02]  /*157e0*/  ISETP.LT.OR P4, PT, R5, 0x1, P0 ;  /* 0x000000010500780c */ /* 0x000fe40000781670 */
[----:B------:R-:W-:-:S11]  /*157f0*/  MOV R13, R24 ;  /* 0x00000018000d7202 */ /* 0x000fd60000000f00 */
[----:B------:R0:W-:Y:S01]  /*15800*/  LDGSTS.E.BYPASS.LTC128B.128 [R0+0x7c00], desc[UR36][R2.64+0x180], !P4 ;  /* 0x07c0018002007fae */ /* 0x0001e2000e101d64 */
[----:B------:R-:W-:-:S07]  /*15810*/  IMAD.MOV.U32 R7, RZ, RZ, R14 ;  /* 0x000000ffff077224 */ /* 0x000fce00078e000e */
[----:B0-----:R-:W-:Y:S05]  /*15820*/  WARPSYNC.COLLECTIVE R15, `(.L_x_383) ;  /* 0x000000000f087348 */ /* 0x001fea0003c00000 */
[----:B------:R1:W2:Y:S02]  /*15830*/  SHFL.IDX P6, R14, R13, R12, R11 ;  /* 0x0000000c0d0e7389 */ /* 0x0002a400000c000b */
[----:B012---:R-:W-:Y:S01]  /*15840*/  ENDCOLLECTIVE ;  /* 0x000000000000791b */ /* 0x007fe20003800000 */
.L_x_383:
[----:B------:R-:W-:Y:S02]  /*15850*/  IMAD.MOV.U32 R13, RZ, RZ, R25 ;  /* 0x000000ffff0d7224 */ /* 0x000fe400078e0019 */
[----:B------:R-:W-:Y:S01]  /*15860*/  IMAD.MOV.U32 R12, RZ, RZ, 0x2 ;  /* 0x00000002ff0c7424 */ /* 0x000fe200078e00ff */
[----:B------:R-:W-:-:S13]  /*15870*/  IADD3 R2, P4, R14, R8, RZ ;  /* 0x000000080e027210 */ /* 0x000fda0007f9e0ff */
[----:B------:R-:W-:Y:S05]  /*15880*/  WARPSYNC.COLLECTIVE R15, `(.L_x_384) ;  /* 0x000000000f087348 */ /* 0x000fea0003c00000 */
[----:B------:R0:W1:Y:S02]  /*15890*/  SHFL.IDX P6, R14, R13, R12, R11 ;  /* 0x0000000c0d0e7389 */ /* 0x00006400000c000b */
[----:B01----:R-:W-:Y:S01]  /*158a0*/  ENDCOLLECTIVE ;  /* 0x000000000000791b */ /* 0x003fe20003800000 */
.L_x_384:
        /* <DEDUP_REMOVED lines=12> */
.L_x_385:
        /* <DEDUP_REMOVED lines=14> */
.L_x_386:
        /* <DEDUP_REMOVED lines=12> */
.L_x_387:
        /* <DEDUP_REMOVED lines=14> */
.L_x_388:
        /* <DEDUP_REMOVED lines=12> */
.L_x_389:
        /* <DEDUP_REMOVED lines=9> */
.L_x_292:
[----:B------:R-:W-:Y:S01]  /*15d40*/  BSSY B0, `(.L_x_391) ;  /* 0x0000008000007945 */ /* 0x000fe20003800000 */
[----:B------:R-:W-:Y:S02]  /*15d50*/  IMAD.MOV.U32 R13, RZ, RZ, R16 ;  /* 0x000000ffff0d7224 */ /* 0x000fe400078e0010 */
[----:B------:R-:W-:Y:S02]  /*15d60*/  IMAD.MOV.U32 R12, RZ, RZ, RZ ;  /* 0x000000ffff0c7224 */ /* 0x000fe400078e00ff */
[----:B------:R-:W-:Y:S02]  /*15d70*/  IMAD.MOV.U32 R11, RZ, RZ, 0x1f ;  /* 0x0000001fff0b7424 */ /* 0x000fe400078e00ff */
[----:B------:R-:W-:-:S07]  /*15d80*/  IMAD.MOV.U32 R15, RZ, RZ, -0x1 ;  /* 0xffffffffff0f7424 */ /* 0x000fce00078e00ff */
[----:B0-----:R-:W-:Y:S05]  /*15d90*/  WARPSYNC.COLLECTIVE R15, `(.L_x_392) ;  /* 0x000000000f087348 */ /* 0x001fea0003c00000 */
[----:B------:R1:W2:Y:S02]  /*15da0*/  SHFL.IDX P6, R14, R13, R12, R11 ;  /* 0x0000000c0d0e7389 */ /* 0x0002a400000c000b */
[----:B012---:R-:W-:Y:S01]  /*15db0*/  ENDCOLLECTIVE ;  /* 0x000000000000791b */ /* 0x007fe20003800000 */
.L_x_392:
[----:B------:R-:W-:Y:S05]  /*15dc0*/  BSYNC B0 ;  /* 0x0000000000007941 */ /* 0x000fea0003800000 */
.L_x_391:
[----:B------:R-:W-:Y:S01]  /*15dd0*/  MOV R13, R16 ;  /* 0x00000010000d7202 */ /* 0x000fe20000000f00 */
[----:B------:R-:W-:Y:S02]  /*15de0*/  IMAD.MOV.U32 R12, RZ, RZ, 0x1 ;  /* 0x00000001ff0c7424 */ /* 0x000fe400078e00ff */
[----:B------:R-:W-:Y:S02]  /*15df0*/  IMAD.MOV.U32 R11, RZ, RZ, 0x1f ;  /* 0x0000001fff0b7424 */ /* 0x000fe400078e00ff */
[----:B------:R-:W-:Y:S02]  /*15e00*/  IMAD.MOV.U32 R15, RZ, RZ, -0x1 ;  /* 0xffffffffff0f7424 */ /* 0x000fe400078e00ff */
[----:B------:R-:W-:Y:S02]  /*15e10*/  IMAD.IADD R7, R19, 0x1, R8 ;  /* 0x0000000113077824 */ /* 0x000fe400078e0208 */
[----:B------:R-:W-:-:S07]  /*15e20*/  IMAD.MOV.U32 R5, RZ, RZ, R14 ;  /* 0x000000ffff057224 */ /* 0x000fce00078e000e */
[----:B------:R-:W-:Y:S05]  /*15e30*/  WARPSYNC.COLLECTIVE R15, `(.L_x_393) ;  /* 0x000000000f087348 */ /* 0x000fea0003c00000 */
[----:B------:R0:W1:Y:S02]  /*15e40*/  SHFL.IDX P6, R14, R13, R12, R11 ;  /* 0x0000000c0d0e7389 */ /* 0x00006400000c000b */
[----:B01----:R-:W-:Y:S01]  /*15e50*/  ENDCOLLECTIVE ;  /* 0x000000000000791b */ /* 0x003fe20003800000 */
.L_x_393:
[----:B------:R-:W-:Y:S02]  /*15e60*/  ULDC UR4, c[0x0][0xc3c] ;  /* 0x00030f0000047ab9 */ /* 0x000fe40000000800 */
[----:B------:R-:W-:-:S13]  /*15e70*/  ISETP.GE.OR P1, PT, R7, UR4, !P0 ;  /* 0x0000000407007c0c */ /* 0x000fda000c726670 */
[----:B------:R-:W0:Y:S01]  /*15e80*/  @!P1 LDC.64 R2, c[0x0][0xc80] ;  /* 0x00032000ff029b82 */ /* 0x000e220000000a00 */
[----:B------:R-:W-:Y:S02]  /*15e90*/  IMAD.MOV.U32 R4, RZ, RZ, RZ ;  /* 0x000000ffff047224 */ /* 0x000fe400078e00ff */
[----:B------:R-:W-:Y:S02]  /*15ea0*/  IMAD.MOV.U32 R11, RZ, RZ, RZ ;  /* 0x000000ffff0b7224 */ /* 0x000fe400078e00ff */
[----:B------:R-:W-:Y:S02]  /*15eb0*/  IMAD.MOV.U32 R0, RZ, RZ, R14 ;  /* 0x000000ffff007224 */ /* 0x000fe400078e000e */
[----:B0-----:R-:W-:-:S06]  /*15ec0*/  @!P1 IMAD.WIDE R2, R7, 0x4, R2 ;  /* 0x0000000407029825 */ /* 0x001fcc00078e0202 */
[----:B------:R-:W2:Y:S01]  /*15ed0*/  @!P1 LDG.E R2, desc[UR36][R2.64] ;  /* 0x0000002402029981 */ /* 0x000ea2000c1e1900 */
[C---:B------:R-:W-:Y:S02]  /*15ee0*/  ISETP.GE.U32.AND P2, PT, R8.reuse, 0x2, PT ;  /* 0x000000020800780c */ /* 0x040fe40003f46070 */
[C---:B------:R-:W-:Y:S02]  /*15ef0*/  ISETP.GE.U32.AND P3, PT, R8.reuse, 0x4, PT ;  /* 0x000000040800780c */ /* 0x040fe40003f66070 */
[C---:B------:R-:W-:Y:S02]  /*15f00*/  ISETP.GE.U32.AND P4, PT, R8.reuse, 0x8, PT ;  /* 0x000000080800780c */ /* 0x040fe40003f86070 */
[C---:B------:R-:W-:Y:S02]  /*15f10*/  ISETP.GE.U32.AND P5, PT, R8.reuse, 0x10, PT ;  /* 0x000000100800780c */ /* 0x040fe40003fa6070 */
[----:B--2---:R-:W-:Y:S02]  /*15f20*/  @!P1 MOV R4, R2 ;  /* 0x0000000200049202 */ /* 0x004fe40000000f00 */
[----:B------:R-:W-:-:S03]  /*15f30*/  ISETP.NE.AND P1, PT, R8, RZ, PT ;  /* 0x000000ff0800720c */ /* 0x000fc60003f25270 */
[----:B------:R-:W-:-:S10]  /*15f40*/  IMAD.MOV.U32 R13, RZ, RZ, R4 ;  /* 0x000000ffff0d7224 */ /* 0x000fd400078e0004 */
[----:B------:R-:W-:Y:S05]  /*15f50*/  WARPSYNC.COLLECTIVE R15, `(.L_x_394) ;  /* 0x000000000f087348 */ /* 0x000fea0003c00000 */
[----:B------:R0:W1:Y:S02]  /*15f60*/  SHFL.UP P6, R14, R13, R12, R11 ;  /* 0x0400000c0d0e7389 */ /* 0x00006400000c000b */
[----:B01----:R-:W-:Y:S01]  /*15f70*/  ENDCOLLECTIVE ;  /* 0x000000000000791b */ /* 0x003fe20003800000 */
.L_x_394:
[----:B------:R-:W-:Y:S01]  /*15f80*/  IMAD.MOV.U32 R12, RZ, RZ, 0x2 ;  /* 0x00000002ff0c7424 */ /* 0x000fe200078e00ff */
[----:B------:R-:W-:-:S05]  /*15f90*/  SEL R7, R14, RZ, P1 ;  /* 0x000000ff0e077207 */ /* 0x000fca0000800000 */
[----:B------:R-:W-:-:S04]  /*15fa0*/  IMAD.IADD R6, R4, 0x1, R7 ;  /* 0x0000000104067824 */ /* 0x000fc800078e0207 */
[----:B------:R-:W-:-:S07]  /*15fb0*/  IMAD.MOV.U32 R13, RZ, RZ, R6 ;  /* 0x000000ffff0d7224 */ /* 0x000fce00078e0006 */
[----:B------:R-:W-:Y:S05]  /*15fc0*/  WARPSYNC.COLLECTIVE R15, `(.L_x_395) ;  /* 0x000000000f087348 */ /* 0x000fea0003c00000 */
[----:B------:R0:W1:Y:S02]  /*15fd0*/  SHFL.UP P6, R14, R13, R12, R11 ;  /* 0x0400000c0d0e7389 */ /* 0x00006400000c000b */
[----:B01----:R-:W-:Y:S01]  /*15fe0*/  ENDCOLLECTIVE ;  /* 0x000000000000791b */ /* 0x003fe20003800000 */
.L_x_395:
[----:B------:R-:W-:Y:S01]  /*15ff0*/  IMAD.MOV.U32 R12, RZ, RZ, 0x4 ;  /* 0x00000004ff0c7424 */ /* 0x000fe200078e00ff */
[----:B------:R-:W-:-:S05]  /*16000*/  SEL R7, R14, RZ, P2 ;  /* 0x000000ff0e077207 */ /* 0x000fca0001000000 */
[----:B------:R-:W-:-:S05]  /*16010*/  IMAD.IADD R7, R6, 0x1, R7 ;  /* 0x0000000106077824 */ /* 0x000fca00078e0207 */
[----:B------:R-:W-:-:S07]  /*16020*/  MOV R13, R7 ;  /* 0x00000007000d7202 */ /* 0x000fce0000000f00 */
[----:B------:R-:W-:Y:S05]  /*16030*/  WARPSYNC.COLLECTIVE R15, `(.L_x_396) ;  /* 0x000000000f087348 */ /* 0x000fea0003c00000 */
[----:B------:R0:W1:Y:S02]  /*16040*/  SHFL.UP P6, R14, R13, R12, R11 ;  /* 0x0400000c0d0e7389 */ /* 0x00006400000c000b */
[----:B01----:R-:W-:Y:S01]  /*16050*/  ENDCOLLECTIVE ;  /* 0x000000000000791b */ /* 0x003fe20003800000 */
.L_x_396:
[----:B------:R-:W-:Y:S01]  /*16060*/  IMAD.MOV.U32 R12, RZ, RZ, 0x8 ;  /* 0x00000008ff0c7424 */ /* 0x000fe200078e00ff */
[----:B------:R-:W-:-:S05]  /*16070*/  SEL R2, R14, RZ, P3 ;  /* 0x000000ff0e027207 */ /* 0x000fca0001800000 */
[----:B------:R-:W-:-:S04]  /*16080*/  IMAD.IADD R2, R7, 0x1, R2 ;  /* 0x0000000107027824 */ /* 0x000fc800078e0202 */
[----:B------:R-:W-:-:S07]  /*16090*/  IMAD.MOV.U32 R13, RZ, RZ, R2 ;  /* 0x000000ffff0d7224 */ /* 0x000fce00078e0002 */
[----:B------:R-:W-:Y:S05]  /*160a0*/  WARPSYNC.COLLECTIVE R15, `(.L_x_397) ;  /* 0x000000000f087348 */ /* 0x000fea0003c00000 */
[----:B------:R0:W1:Y:S02]  /*160b0*/  SHFL.UP P6, R14, R13, R12, R11 ;  /* 0x0400000c0d0e7389 */ /* 0x00006400000c000b */
[----:B01----:R-:W-:Y:S01]  /*160c0*/  ENDCOLLECTIVE ;  /* 0x000000000000791b */ /* 0x003fe20003800000 */
.L_x_397:
[----:B------:R-:W-:Y:S02]  /*160d0*/  MOV R12, 0x10 ;  /* 0x00000010000c7802 */ /* 0x000fe40000000f00 */
[----:B------:R-:W-:-:S05]  /*160e0*/  SEL R3, R14, RZ, P4 ;  /* 0x000000ff0e037207 */ /* 0x000fca0002000000 */
[----:B------:R-:W-:-:S04]  /*160f0*/  IMAD.IADD R3, R2, 0x1, R3 ;  /* 0x0000000102037824 */ /* 0x000fc800078e0203 */
[----:B------:R-:W-:-:S07]  /*16100*/  IMAD.MOV.U32 R13, RZ, RZ, R3 ;  /* 0x000000ffff0d7224 */ /* 0x000fce00078e0003 */
[----:B------:R-:W-:Y:S05]  /*16110*/  WARPSYNC.COLLECTIVE R15, `(.L_x_398) ;  /* 0x000000000f087348 */ /* 0x000fea0003c00000 */
[----:B------:R0:W1:Y:S02]  /*16120*/  SHFL.UP P6, R14, R13, R12, R11 ;  /* 0x0400000c0d0e7389 */ /* 0x00006400000c000b */
[----:B01----:R-:W-:Y:S01]  /*16130*/  ENDCOLLECTIVE ;  /* 0x000000000000791b */ /* 0x003fe20003800000 */
.L_x_398:
[----:B------:R-:W-:Y:S02]  /*16140*/  IMAD.MOV.U32 R12, RZ, RZ, 0x1f ;  /* 0x0000001fff0c7424 */ /* 0x000fe400078e00ff */
[----:B------:R-:W-:Y:S01]  /*16150*/  IMAD.MOV.U32 R11, RZ, RZ, 0x1f ;  /* 0x0000001fff0b7424 */ /* 0x000fe200078e00ff */
[----:B------:R-:W-:-:S05]  /*16160*/  SEL R6, R14, RZ, P5 ;  /* 0x000000ff0e067207 */ /* 0x000fca0002800000 */
[----:B------:R-:W-:-:S04]  /*16170*/  IMAD.IADD R6, R3, 0x1, R6 ;  /* 0x0000000103067824 */ /* 0x000fc800078e0206 */
[----:B------:R-:W-:-:S07]  /*16180*/  IMAD.MOV.U32 R13, RZ, RZ, R6 ;  /* 0x000000ffff0d7224 */ /* 0x000fce00078e0006 */
[----:B------:R-:W-:Y:S05]  /*16190*/  WARPSYNC.COLLECTIVE R15, `(.L_x_399) ;  /* 0x000000000f087348 */ /* 0x000fea0003c00000 */
[----:B------:R0:W1:Y:S02]  /*161a0*/  SHFL.IDX P6, R14, R13, R12, R11 ;  /* 0x0000000c0d0e7389 */ /* 0x00006400000c000b */
[----:B01----:R-:W-:Y:S01]  /*161b0*/  ENDCOLLECTIVE ;  /* 0x000000000000791b */ /* 0x003fe20003800000 */
.L_x_399:
[----:B------:R-:W-:Y:S05]  /*161c0*/  BRA `(.L_x_400) ;  /* 0xffffffc400047947 */ /* 0x000fea000383ffff */
.L_x_297:
[----:B------:R-:W-:Y:S01]  /*161d0*/  BSSY B0, `(.L_x_401) ;  /* 0x0000008000007945 */ /* 0x000fe20003800000 */
[----:B-----5:R-:W-:Y:S01]  /*161e0*/  IMAD.MOV.U32 R13, RZ, RZ, R4 ;  /* 0x000000ffff0d7224 */ /* 0x020fe200078e0004 */
[----:B------:R-:W-:Y:S01]  /*161f0*/  MOV R11, RZ ;  /* 0x000000ff000b7202 */ /* 0x000fe20000000f00 */
[----:B------:R-:W-:Y:S02]  /*16200*/  IMAD.MOV.U32 R12, RZ, RZ, 0x1 ;  /* 0x00000001ff0c7424 */ /* 0x000fe400078e00ff */
[----:B------:R-:W-:-:S07]  /*16210*/  IMAD.MOV.U32 R15, RZ, RZ, -0x1 ;  /* 0xffffffffff0f7424 */ /* 0x000fce00078e00ff */
[----:B01----:R-:W-:Y:S05]  /*16220*/  WARPSYNC.COLLECTIVE R15, `(.L_x_402) ;  /* 0x000000000f087348 */ /* 0x003fea0003c00000 */
[----:B------:R2:W3:Y:S02]  /*16230*/  SHFL.UP P6, R14, R13, R12, R11 ;  /* 0x0400000c0d0e7389 */ /* 0x0004e400000c000b */
[----:B0123--:R-:W-:Y:S01]  /*16240*/  ENDCOLLECTIVE ;  /* 0x000000000000791b */ /* 0x00ffe20003800000 */
.L_x_402:
[----:B------:R-:W-:Y:S05]  /*16250*/  BSYNC B0 ;  /* 0x0000000000007941 */ /* 0x000fea0003800000 */
.L_x_401:
[----:B------:R-:W-:Y:S01]  /*16260*/  SEL R13, R14, RZ, P1 ;  /* 0x000000ff0e0d7207 */ /* 0x000fe20000800000 */
[----:B------:R-:W-:Y:S02]  /*16270*/  IMAD.MOV.U32 R12, RZ, RZ, 0x2 ;  /* 0x00000002ff0c7424 */ /* 0x000fe400078e00ff */
[----:B------:R-:W-:Y:S02]  /*16280*/  IMAD.MOV.U32 R11, RZ, RZ, RZ ;  /* 0x000000ffff0b7224 */ /* 0x000fe400078e00ff */
[----:B------:R-:W-:Y:S02]  /*16290*/  IMAD.IADD R13, R4, 0x1, R13 ;  /* 0x00000001040d7824 */ /* 0x000fe400078e020d */
[----:B------:R-:W-:-:S07]  /*162a0*/  IMAD.MOV.U32 R15, RZ, RZ, -0x1 ;  /* 0xffffffffff0f7424 */ /* 0x000fce00078e00ff */
[----:B------:R-:W-:Y:S05]  /*162b0*/  WARPSYNC.COLLECTIVE R15, `(.L_x_403) ;  /* 0x000000000f087348 */ /* 0x000fea0003c00000 */
[----:B------:R0:W1:Y:S02]  /*162c0*/  SHFL.UP P6, R14, R13, R12, R11 ;  /* 0x0400000c0d0e7389 */ /* 0x00006400000c000b */
[----:B01----:R-:W-:Y:S01]  /*162d0*/  ENDCOLLECTIVE ;  /* 0x000000000000791b */ /* 0x003fe20003800000 */
.L_x_403:
[----:B------:R-:W-:Y:S01]  /*162e0*/  IMAD.MOV.U32 R12, RZ, RZ, 0x4 ;  /* 0x00000004ff0c7424 */ /* 0x000fe200078e00ff */
[----:B------:R-:W-:-:S05]  /*162f0*/  SEL R0, R14, RZ, P2 ;  /* 0x000000ff0e007207 */ /* 0x000fca0001000000 */
[----:B------:R-:W-:-:S05]  /*16300*/  IMAD.IADD R0, R13, 0x1, R0 ;  /* 0x000000010d007824 */ /* 0x000fca00078e0200 */
[----:B------:R-:W-:-:S07]  /*16310*/  MOV R13, R0 ;  /* 0x00000000000d7202 */ /* 0x000fce0000000f00 */
[----:B------:R-:W-:Y:S05]  /*16320*/  WARPSYNC.COLLECTIVE R15, `(.L_x_404) ;  /* 0x000000000f087348 */ /* 0x000fea0003c00000 */
[----:B------:R0:W1:Y:S02]  /*16330*/  SHFL.UP P6, R14, R13, R12, R11 ;  /* 0x0400000c0d0e7389 */ /* 0x00006400000c000b */
[----:B01----:R-:W-:Y:S01]  /*16340*/  ENDCOLLECTIVE ;  /* 0x000000000000791b */ /* 0x003fe20003800000 */
.L_x_404:
[----:B------:R-:W-:Y:S01]  /*16350*/  IMAD.MOV.U32 R12, RZ, RZ, 0x8 ;  /* 0x00000008ff0c7424 */ /* 0x000fe200078e00ff */
[----:B------:R-:W-:-:S05]  /*16360*/  SEL R3, R14, RZ, P3 ;  /* 0x000000ff0e037207 */ /* 0x000fca0001800000 */
[----:B------:R-:W-:-:S04]  /*16370*/  IMAD.IADD R2, R0, 0x1, R3 ;  /* 0x0000000100027824 */ /* 0x000fc800078e0203 */
[----:B------:R-:W-:-:S07]  /*16380*/  IMAD.MOV.U32 R13, RZ, RZ, R2 ;  /* 0x000000ffff0d7224 */ /* 0x000fce00078e0002 */
[----:B------:R-:W-:Y:S05]  /*16390*/  WARPSYNC.COLLECTIVE R15, `(.L_x_405) ;  /* 0x000000000f087348 */ /* 0x000fea0003c00000 */
[----:B------:R0:W1:Y:S02]  /*163a0*/  SHFL.UP P6, R14, R13, R12, R11 ;  /* 0x0400000c0d0e7389 */ /* 0x00006400000c000b */
[----:B01----:R-:W-:Y:S01]  /*163b0*/  ENDCOLLECTIVE ;  /* 0x000000000000791b */ /* 0x003fe20003800000 */
.L_x_405:
[----:B------:R-:W-:Y:S02]  /*163c0*/  MOV R12, 0x10 ;  /* 0x00000010000c7802 */ /* 0x000fe40000000f00 */
[----:B------:R-:W-:-:S05]  /*163d0*/  SEL R3, R14, RZ, P4 ;  /* 0x000000ff0e037207 */ /* 0x000fca0002000000 */
[----:B------:R-:W-:-:S04]  /*163e0*/  IMAD.IADD R3, R2, 0x1, R3 ;  /* 0x0000000102037824 */ /* 0x000fc800078e0203 */
[----:B------:R-:W-:-:S07]  /*163f0*/  IMAD.MOV.U32 R13, RZ, RZ, R3 ;  /* 0x000000ffff0d7224 */ /* 0x000fce00078e0003 */
[----:B------:R-:W-:Y:S05]  /*16400*/  WARPSYNC.COLLECTIVE R15, `(.L_x_406) ;  /* 0x000000000f087348 */ /* 0x000fea0003c00000 */
[----:B------:R0:W1:Y:S02]  /*16410*/  SHFL.UP P6, R14, R13, R12, R11 ;  /* 0x0400000c0d0e7389 */ /* 0x00006400000c000b */
[----:B01----:R-:W-:Y:S01]  /*16420*/  ENDCOLLECTIVE ;  /* 0x000000000000791b */ /* 0x003fe20003800000 */
.L_x_406:
        /* <DEDUP_REMOVED lines=8> */
.L_x_407:
[----:B------:R-:W-:Y:S05]  /*164b0*/  BRA `(.L_x_408) ;  /* 0xffffffc000e47947 */ /* 0x000fea000383ffff */
.L_x_299:
[----:B------:R-:W-:Y:S01]  /*164c0*/  BSSY B0, `(.L_x_409) ;  /* 0x0000006000007945 */ /* 0x000fe20003800000 */
[----:B------:R-:W-:Y:S01]  /*164d0*/  PLOP3.LUT P6, PT, P6, PT, PT, 0x8, 0x0 ;  /* 0x000000000000781c */ /* 0x000fe200037ce170 */
[----:B------:R-:W-:-:S12]  /*164e0*/  IMAD.MOV.U32 R15, RZ, RZ, -0x1 ;  /* 0xffffffffff0f7424 */ /* 0x000fd800078e00ff */
[----:B0-----:R-:W-:Y:S05]  /*164f0*/  WARPSYNC.COLLECTIVE R15, `(.L_x_410) ;  /* 0x000000000f087348 */ /* 0x001fea0003c00000 */
[----:B------:R-:W-:Y:S01]  /*16500*/  VOTE.ANY R14, PT, P6 ;  /* 0x00000000000e7806 */ /* 0x000fe200030e0100 */
[----:B0-----:R-:W-:Y:S06]  /*16510*/  ENDCOLLECTIVE ;  /* 0x000000000000791b */ /* 0x001fec0003800000 */
.L_x_410:
[----:B------:R-:W-:Y:S05]  /*16520*/  BSYNC B0 ;  /* 0x0000000000007941 */ /* 0x000fea0003800000 */
.L_x_409:
[----:B------:R-:W-:Y:S01]  /*16530*/  IMAD.MOV.U32 R2, RZ, RZ, R14 ;  /* 0x000000ffff027224 */ /* 0x000fe200078e000e */
[----:B------:R-:W-:Y:S01]  /*16540*/  MOV R13, R4 ;  /* 0x00000004000d7202 */ /* 0x000fe20000000f00 */
[----:B------:R-:W-:Y:S02]  /*16550*/  IMAD.MOV.U32 R11, RZ, RZ, 0x1f ;  /* 0x0000001fff0b7424 */ /* 0x000fe400078e00ff */
[----:B------:R-:W0:Y:S01]  /*16560*/  POPC R0, R2 ;  /* 0x0000000200007309 */ /* 0x000e220000000000 */
[----:B------:R-:W-:Y:S02]  /*16570*/  IMAD.MOV.U32 R15, RZ, RZ, -0x1 ;  /* 0xffffffffff0f7424 */ /* 0x000fe400078e00ff */
[----:B0-----:R-:W-:-:S07]  /*16580*/  IMAD.MOV.U32 R12, RZ, RZ, R0 ;  /* 0x000000ffff0c7224 */ /* 0x001fce00078e0000 */
[----:B------:R-:W-:Y:S05]  /*16590*/  WARPSYNC.COLLECTIVE R15, `(.L_x_411) ;  /* 0x000000000f087348 */ /* 0x000fea0003c00000 */
[----:B------:R0:W1:Y:S02]  /*165a0*/  SHFL.IDX P6, R14, R13, R12, R11 ;  /* 0x0000000c0d0e7389 */ /* 0x00006400000c000b */
[----:B01----:R-:W-:Y:S01]  /*165b0*/  ENDCOLLECTIVE ;  /* 0x000000000000791b */ /* 0x003fe20003800000 */
.L_x_411:
[----:B------:R-:W-:Y:S01]  /*165c0*/  IMAD.MOV.U32 R4, RZ, RZ, R14 ;  /* 0x000000ffff047224 */ /* 0x000fe200078e000e */
[----:B------:R-:W-:Y:S06]  /*165d0*/  BRA `(.L_x_412) ;  /* 0xffffffc000d47947 */ /* 0x000fec000383ffff */
.L_x_301:
[----:B------:R-:W-:Y:S01]  /*165e0*/  BSSY B0, `(.L_x_413) ;  /* 0x0000007000007945 */ /* 0x000fe20003800000 */
[----:B------:R-:W-:Y:S01]  /*165f0*/  IMAD.MOV.U32 R13, RZ, RZ, R6 ;  /* 0x000000ffff0d7224 */ /* 0x000fe200078e0006 */
[----:B------:R-:W-:Y:S01]  /*16600*/  MOV R15, 0xffffffff ;  /* 0xffffffff000f7802 */ /* 0x000fe20000000f00 */
[----:B------:R-:W-:-:S07]  /*16610*/  IMAD.MOV.U32 R11, RZ, RZ, 0x1f ;  /* 0x0000001fff0b7424 */ /* 0x000fce00078e00ff */
[----:B012---:R-:W-:Y:S05]  /*16620*/  WARPSYNC.COLLECTIVE R15, `(.L_x_414) ;  /* 0x000000000f087348 */ /* 0x007fea0003c00000 */
[----:B------:R3:W4:Y:S02]  /*16630*/  SHFL.IDX P6, R14, R13, R12, R11 ;  /* 0x0000000c0d0e7389 */ /* 0x00072400000c000b */
[----:B01234-:R-:W-:Y:S01]  /*16640*/  ENDCOLLECTIVE ;  /* 0x000000000000791b */ /* 0x01ffe20003800000 */
.L_x_414:
[----:B------:R-:W-:Y:S05]  /*16650*/  BSYNC B0 ;  /* 0x0000000000007941 */ /* 0x000fea0003800000 */
.L_x_413:
[----:B------:R-:W-:Y:S05]  /*16660*/  BRA `(.L_x_300) ;  /* 0xffffffc000cc7947 */ /* 0x000fea000383ffff */
.L_x_305:
[----:B0-----:R0:W3:Y:S02]  /*16670*/  SYNCS.PHASECHK.TRANS64.TRYWAIT P0, [R4+URZ+0x38820], R0 ;  /* 0x03882000040075a7 */ /* 0x0010e4000800017f */
[----:B---3--:R-:W-:Y:S05]  /*16680*/  @!P0 NANOSLEEP.SYNCS 0x989680 ;  /* 0x009896800000895d */ /* 0x008fea0003900000 */
[----:B------:R-:W3:Y:S02]  /*16690*/  @!P0 SYNCS.PHASECHK.TRANS64 P0, [R4+URZ+0x38820], R0 ;  /* 0x03882000040085a7 */ /* 0x000ee4000800007f */
[----:B---3--:R-:W-:Y:S05]  /*166a0*/  @!P0 BRA `(.L_x_305) ;  /* 0xfffffffc00f08947 */ /* 0x008fea000383ffff */
[----:B------:R-:W-:Y:S05]  /*166b0*/  BRA `(.L_x_415) ;  /* 0xffffffc400b87947 */ /* 0x000fea000383ffff */
.L_x_306:
[----:B------:R-:W3:Y:S01]  /*166c0*/  S2R R2, SR_TID.X ;  /* 0x0000000000027919 */ /* 0x000ee20000002100 */
[----:B------:R-:W-:Y:S01]  /*166d0*/  BSSY B0, `(.L_x_416) ;  /* 0x000000a000007945 */ /* 0x000fe20003800000 */
[----:B------:R-:W-:Y:S02]  /*166e0*/  IMAD.MOV.U32 R12, RZ, RZ, RZ ;  /* 0x000000ffff0c7224 */ /* 0x000fe400078e00ff */
[----:B------:R-:W-:Y:S02]  /*166f0*/  IMAD.MOV.U32 R11, RZ, RZ, 0x1f ;  /* 0x0000001fff0b7424 */ /* 0x000fe400078e00ff */
[----:B------:R-:W-:Y:S01]  /*16700*/  IMAD.MOV.U32 R15, RZ, RZ, -0x1 ;  /* 0xffffffffff0f7424 */ /* 0x000fe200078e00ff */
[----:B---3--:R-:W-:-:S04]  /*16710*/  SHF.R.U32.HI R2, RZ, 0x5, R2 ;  /* 0x00000005ff027819 */ /* 0x008fc80000011602 */
[----:B------:R-:W-:-:S05]  /*16720*/  LOP3.LUT R2, R2, 0x3, RZ, 0xc0, !PT ;  /* 0x0000000302027812 */ /* 0x000fca00078ec0ff */
[----:B------:R-:W-:-:S07]  /*16730*/  IMAD.MOV.U32 R13, RZ, RZ, R2 ;  /* 0x000000ffff0d7224 */ /* 0x000fce00078e0002 */
[----:B012---:R-:W-:Y:S05]  /*16740*/  WARPSYNC.COLLECTIVE R15, `(.L_x_417) ;  /* 0x000000000f087348 */ /* 0x007fea0003c00000 */
[----:B------:R3:W4:Y:S02]  /*16750*/  SHFL.IDX P6, R14, R13, R12, R11 ;  /* 0x0000000c0d0e7389 */ /* 0x00072400000c000b */
[----:B01234-:R-:W-:Y:S01]  /*16760*/  ENDCOLLECTIVE ;  /* 0x000000000000791b */ /* 0x01ffe20003800000 */
.L_x_417:
[----:B------:R-:W-:Y:S05]  /*16770*/  BSYNC B0 ;  /* 0x0000000000007941 */ /* 0x000fea0003800000 */
.L_x_416:
[----:B------:R-:W-:Y:S05]  /*16780*/  BRA `(.L_x_418) ;  /* 0xffffffc400a07947 */ /* 0x000fea000383ffff */
.L_x_309:
[----:B------:R-:W-:Y:S01]  /*16790*/  BSSY B1, `(.L_x_419) ;  /* 0x0000006000017945 */ /* 0x000fe20003800000 */
[----:B------:R-:W-:-:S07]  /*167a0*/  IMAD.MOV.U32 R15, RZ, RZ, -0x1 ;  /* 0xffffffffff0f7424 */ /* 0x000fce00078e00ff */
[----:B012---:R-:W-:Y:S05]  /*167b0*/  WARPSYNC.COLLECTIVE R15, `(.L_x_420) ;  /* 0x000000000f0c7348 */ /* 0x007fea0003c00000 */
[----:B------:R-:W-:Y:S02]  /*167c0*/  ELECT P6, UR62, PT ;  /* 0x00000000003e782f */ /* 0x000fe400038c0000 */
[----:B------:R-:W-:Y:S01]  /*167d0*/  MOV R14, UR62 ;  /* 0x0000003e000e7c02 */ /* 0x000fe20008000f00 */
[----:B012---:R-:W-:Y:S10]  /*167e0*/  ENDCOLLECTIVE ;  /* 0x000000000000791b */ /* 0x007ff40003800000 */
.L_x_420:
[----:B------:R-:W-:Y:S05]  /*167f0*/  BSYNC B1 ;  /* 0x0000000000017941 */ /* 0x000fea0003800000 */
.L_x_419:
[----:B------:R-:W-:Y:S05]  /*16800*/  BRA `(.L_x_421) ;  /* 0xffffffc400987947 */ /* 0x000fea000383ffff */
.L_x_311:
[----:B0-----:R0:W3:Y:S02]  /*16810*/  SYNCS.PHASECHK.TRANS64.TRYWAIT P1, [R5+URZ+0x38840], R0 ;  /* 0x03884000050075a7 */ /* 0x0010e4000802017f */
[----:B---3--:R-:W-:Y:S05]  /*16820*/  @!P1 NANOSLEEP.SYNCS 0x989680 ;  /* 0x009896800000995d */ /* 0x008fea0003900000 */
[----:B------:R-:W3:Y:S02]  /*16830*/  @!P1 SYNCS.PHASECHK.TRANS64 P1, [R5+URZ+0x38840], R0 ;  /* 0x03884000050095a7 */ /* 0x000ee4000802007f */
[----:B---3--:R-:W-:Y:S05]  /*16840*/  @!P1 BRA `(.L_x_311) ;  /* 0xfffffffc00f09947 */ /* 0x008fea000383ffff */
[----:B------:R-:W-:Y:S05]  /*16850*/  BRA `(.L_x_422) ;  /* 0xffffffc400c07947 */ /* 0x000fea000383ffff */
.L_x_313:
[----:B---3--:R3:W4:Y:S02]  /*16860*/  SYNCS.PHASECHK.TRANS64.TRYWAIT P1, [R27+URZ+0x38840], R2 ;  /* 0x038840021b0075a7 */ /* 0x008724000802017f */
[----:B----4-:R-:W-:Y:S05]  /*16870*/  @!P1 NANOSLEEP.SYNCS 0x989680 ;  /* 0x009896800000995d */ /* 0x010fea0003900000 */
[----:B------:R-:W4:Y:S02]  /*16880*/  @!P1 SYNCS.PHASECHK.TRANS64 P1, [R27+URZ+0x38840], R2 ;  /* 0x038840021b0095a7 */ /* 0x000f24000802007f */
[----:B----4-:R-:W-:Y:S05]  /*16890*/  @!P1 BRA `(.L_x_313) ;  /* 0xfffffffc00f09947 */ /* 0x010fea000383ffff */
[----:B------:R-:W-:Y:S05]  /*168a0*/  BRA `(.L_x_423) ;  /* 0xffffffc400cc7947 */ /* 0x000fea000383ffff */
.L_x_315:
[----:B----4-:R4:W0:Y:S02]  /*168b0*/  SYNCS.PHASECHK.TRANS64.TRYWAIT P1, [R5+URZ+0x38860], R0 ;  /* 0x03886000050075a7 */ /* 0x010824000802017f */
[----:B0-----:R-:W-:Y:S05]  /*168c0*/  @!P1 NANOSLEEP.SYNCS 0x989680 ;  /* 0x009896800000995d */ /* 0x001fea0003900000 */
[----:B------:R-:W0:Y:S02]  /*168d0*/  @!P1 SYNCS.PHASECHK.TRANS64 P1, [R5+URZ+0x38860], R0 ;  /* 0x03886000050095a7 */ /* 0x000e24000802007f */
[----:B0-----:R-:W-:Y:S05]  /*168e0*/  @!P1 BRA `(.L_x_315) ;  /* 0xfffffffc00f09947 */ /* 0x001fea000383ffff */
[----:B------:R-:W-:Y:S05]  /*168f0*/  BRA `(.L_x_424) ;  /* 0xffffffc400c87947 */ /* 0x000fea000383ffff */
.L_x_425:
        /* <DEDUP_REMOVED lines=16> */
.L_x_15825:


//--------------------- .text._ZN7cutlass13device_kernelIN5flash11enable_sm90INS1_16FlashAttnFwdSm90INS1_25CollectiveMainloopFwdSm90ILi2EN4cute5tupleIJNS5_1CILi1EEES8_S8_EEENS6_IJNS7_ILi128EEENS7_ILi80EEENS7_ILi256EEEEEELi256ENS_10bfloat16_tEfNS_4arch4Sm90ELb0ELb0ELb0ELb1ELb1ELb1ELb0ELb1ELb1ELb1ELb0ELb0EEENS1_21CollectiveEpilogueFwdINS6_IJSA_SC_SB_EEES9_SE_SG_Li256ELb1ELb1ELb0ELb0EEENS1_36VarlenDynamicPersistentTileSchedulerILi128ELi80ELi256ELi128ELb0ELb1ELb1ELb0ELb1ELb1EEEEEEEEEvNT_6ParamsE --------------------------
	.section	.text._ZN7cutlass13device_kernelIN5flash11enable_sm90INS1_16FlashAttnFwdSm90INS1_25CollectiveMainloopFwdSm90ILi2EN4cute5tupleIJNS5_1CILi1EEES8_S8_EEENS6_IJNS7_ILi128EEENS7_ILi80EEENS7_ILi256EEEEEELi256ENS_10bfloat16_tEfNS_4arch4Sm90ELb0ELb0ELb0ELb1ELb1ELb1ELb0ELb1ELb1ELb1ELb0ELb0EEENS1_21CollectiveEpilogueFwdINS6_IJSA_SC_SB_EEES9_SE_SG_Li256ELb1ELb1ELb0ELb0EEENS1_36VarlenDynamicPersistentTileSchedulerILi128ELi80ELi256ELi128ELb0ELb1ELb1ELb0ELb1ELb1EEEEEEEEEvNT_6ParamsE,"ax",@progbits
	.align	128
.text._ZN7cutlass13device_kernelIN5flash11enable_sm90INS1_16FlashAttnFwdSm90INS1_25CollectiveMainloopFwdSm90ILi2EN4cute5tupleIJNS5_1CILi1EEES8_S8_EEENS6_IJNS7_ILi128EEENS7_ILi80EEENS7_ILi256EEEEEELi256ENS_10bfloat16_tEfNS_4arch4Sm90ELb0ELb0ELb0ELb1ELb1ELb1ELb0ELb1ELb1ELb1ELb0ELb0EEENS1_21CollectiveEpilogueFwdINS6_IJSA_SC_SB_EEES9_SE_SG_Li256ELb1ELb1ELb0ELb0EEENS1_36VarlenDynamicPersistentTileSchedulerILi128ELi80ELi256ELi128ELb0ELb1ELb1ELb0ELb1ELb1EEEEEEEEEvNT_6ParamsE:
        .type           _ZN7cutlass13device_kernelIN5flash11enable_sm90INS1_16FlashAttnFwdSm90INS1_25CollectiveMainloopFwdSm90ILi2EN4cute5tupleIJNS5_1CILi1EEES8_S8_EEENS6_IJNS7_ILi128EEENS7_ILi80EEENS7_ILi256EEEEEELi256ENS_10bfloat16_tEfNS_4arch4Sm90ELb0ELb0ELb0ELb1ELb1ELb1ELb0ELb1ELb1ELb1ELb0ELb0EEENS1_21CollectiveEpilogueFwdINS6_IJSA_SC_SB_EEES9_SE_SG_Li256ELb1ELb1ELb0ELb0EEENS1_36VarlenDynamicPersistentTileSchedulerILi128ELi80ELi256ELi128ELb0ELb1ELb1ELb0ELb1ELb1EEEEEEEEEvNT_6ParamsE,@function
        .size           _ZN7cutlass13device_kernelIN5flash11enable_sm90INS1_16FlashAttnFwdSm90INS1_25CollectiveMainloopFwdSm90ILi2EN4cute5tupleIJNS5_1CILi1EEES8_S8_EEENS6_IJNS7_ILi128EEENS7_ILi80EEENS7_ILi256EEEEEELi256ENS_10bfloat16_tEfNS_4arch4Sm90ELb0ELb0ELb0ELb1ELb1ELb1ELb0ELb1ELb1ELb1ELb0ELb0EEENS1_21CollectiveEpilogueFwdINS6_IJSA_SC_SB_EEES9_SE_SG_Li256ELb1ELb1ELb0ELb0EEENS1_36VarlenDynamicPersistentTileSchedulerILi128ELi80ELi256ELi128ELb0ELb1ELb1ELb0ELb1ELb1EEEEEEEEEvNT_6ParamsE,(.L_x_15826 - _ZN7cutlass13device_kernelIN5flash11enable_sm90INS1_16FlashAttnFwdSm90INS1_25CollectiveMainloopFwdSm90ILi2EN4cute5tupleIJNS5_1CILi1EEES8_S8_EEENS6_IJNS7_ILi128EEENS7_ILi80EEENS7_ILi256EEEEEELi256ENS_10bfloat16_tEfNS_4arch4Sm90ELb0ELb0ELb0ELb1ELb1ELb1ELb0ELb1ELb1ELb1ELb0ELb0EEENS1_21CollectiveEpilogueFwdINS6_IJSA_SC_SB_EEES9_SE_SG_Li256ELb1ELb1ELb0ELb0EEENS1_36VarlenDynamicPersistentTileSchedulerILi128ELi80ELi256ELi128ELb0ELb1ELb1ELb0ELb1ELb1EEEEEEEEEvNT_6ParamsE)
        .other          _ZN7cutlass13device_kernelIN5flash11enable_sm90INS1_16FlashAttnFwdSm90INS1_25CollectiveMainloopFwdSm90ILi2EN4cute5tupleIJNS5_1CILi1EEES8_S8_EEENS6_IJNS7_ILi128EEENS7_ILi80EEENS7_ILi256EEEEEELi256ENS_10bfloat16_tEfNS_4arch4Sm90ELb0ELb0ELb0ELb1ELb1ELb1ELb0ELb1ELb1ELb1ELb0ELb0EEENS1_21CollectiveEpilogueFwdINS6_IJSA_SC_SB_EEES9_SE_SG_Li256ELb1ELb1ELb0ELb0EEENS1_36VarlenDynamicPersistentTileSchedulerILi128ELi80ELi256ELi128ELb0ELb1ELb1ELb0ELb1ELb1EEEEEEEEEvNT_6ParamsE,@"STO_CUDA_ENTRY STV_DEFAULT"
_ZN7cutlass13device_kernelIN5flash11enable_sm90INS1_16FlashAttnFwdSm90INS1_25CollectiveMainloopFwdSm90ILi2EN4cute5tupleIJNS5_1CILi1EEES8_S8_EEENS6_IJNS7_ILi128EEENS7_ILi80EEENS7_ILi256EEEEEELi256ENS_10bfloat16_tEfNS_4arch4Sm90ELb0ELb0ELb0ELb1ELb1ELb1ELb0ELb1ELb1ELb1ELb0ELb0EEENS1_21CollectiveEpilogueFwdINS6_IJSA_SC_SB_EEES9_SE_SG_Li256ELb1ELb1ELb0ELb0EEENS1_36VarlenDynamicPersistentTileSchedulerILi128ELi80ELi256ELi128ELb0ELb1ELb1ELb0ELb1ELb1EEEEEEEEEvNT_6ParamsE:
[----:B------:R-:W0:Y:S02]  /*0000*/  LDC R1, c[0x0][0x28] ;  /* 0x00000a00ff017b82 */ /* 0x000e240000000800 */
[----:B0-----:R-:W-:Y:S01]  /*0010*/  VIADD R1, R1, 0xffffff80 ;  /* 0xffffff8001017836 */ /* 0x001fe20000000000 */
[----:B------:R-:W0:Y:S01]  /*0020*/  S2R R0, SR_TID.X ;  /* 0x0000000000007919 */ /* 0x000e220000002100 */
[----:B------:R-:W-:Y:S01]  /*0030*/  ELECT P0, URZ, PT ;  /* 0x00000000003f782f */ /* 0x000fe20003800000 */
[----:B------:R-:W-:Y:S01]  /*0040*/  BSSY B0, `(.L_x_426) ;  /* 0x000000e000007945 */ /* 0x000fe20003800000 */
[----:B0-----:R-:W-:-:S05]  /*0050*/  SHF.R.U32.HI R2, RZ, 0x5, R0 ;  /* 0x00000005ff027819 */ /* 0x001fca0000011600 */
[----:B------:R-:W0:Y:S02]  /*0060*/  SHFL.IDX PT, R3, R2, RZ, 0x1f ;  /* 0x00001fff02037589 */ /* 0x000e2400000e0000 */
[----:B0-----:R-:W-:Y:S02]  /*0070*/  ISETP.EQ.AND P0, PT, R3, RZ, P0 ;  /* 0x000000ff0300720c */ /* 0x001fe40000702270 */
[----:B------:R-:W-:-:S11]  /*0080*/  SHF.R.U32.HI R3, RZ, 0x7, R0 ;  /* 0x00000007ff037819 */ /* 0x000fd60000011600 */
[----:B------:R-:W-:Y:S05]  /*0090*/  @!P0 BRA `(.L_x_427) ;  /* 0x0000000000208947 */ /* 0x000fea0003800000 */
[----:B------:R-:W-:Y:S02]  /*00a0*/  ULDC.64 UR4, c[0x0][0x198] ;  /* 0x0000660000047ab9 */ /* 0x000fe40000000a00 */
[----:B------:R-:W-:Y:S02]  /*00b0*/  UIADD3 UR6, UP0, UR4, 0x570, URZ ;  /* 0x0000057004067890 */ /* 0x000fe4000ff1e03f */
[----:B------:R-:W-:Y:S02]  /*00c0*/  UIADD3 UR4, UP1, UR4, 0x670, URZ ;  /* 0x0000067004047890 */ /* 0x000fe4000ff3e03f */
[----:B------:R-:W-:Y:S02]  /*00d0*/  UIADD3.X UR7, URZ, UR5, URZ, UP0, !UPT ;  /* 0x000000053f077290 */ /* 0x000fe400087fe43f */
[----:B------:R-:W-:-:S07]  /*00e0*/  UIADD3.X UR5, URZ, UR5, URZ, UP1, !UPT ;  /* 0x000000053f057290 */ /* 0x000fce0008ffe43f */
[----:B------:R0:W-:Y:S02]  /*00f0*/  UTMACCTL.PF [UR6] ;  /* 0x00000000060079b9 */ /* 0x0001e40008040000 */
[----:B------:R0:W-:Y:S02]  /*0100*/  UTMACCTL.PF [UR4] ;  /* 0x00000000040079b9 */ /* 0x0001e40008040000 */
[----:B0-----:R-:W-:Y:S01]  /*0110*/  NOP ;  /* 0x0000000000007918 */ /* 0x001fe20000000000 */
.L_x_427:
[----:B------:R-:W-:Y:S05]  /*0120*/  BSYNC B0 ;  /* 0x0000000000007941 */ /* 0x000fea0003800000 */
.L_x_426:
[----:B------:R-:W-:Y:S01]  /*0130*/  VOTEU.ANY UP0, P0 ;  /* 0x00000000003f7886 */ /* 0x000fe20000000100 */
[----:B------:R-:W0:Y:S01]  /*0140*/  SHFL.IDX PT, R3, R3, RZ, 0x1f ;  /* 0x00001fff03037589 */ /* 0x000e2200000e0000 */
[----:B------:R-:W-:Y:S01]  /*0150*/  UMOV UR4, 0x80 ;  /* 0x0000008000047882 */ /* 0x000fe20000000000 */
[----:B------:R-:W-:Y:S01]  /*0160*/  UMOV UR7, 0x100 ;  /* 0x0000010000077882 */ /* 0x000fe20000000000 */
[----:B------:R-:W-:Y:S01]  /*0170*/  VOTEU.ANY UP1, P0 ;  /* 0x00000000003f7886 */ /* 0x000fe20000020100 */
[----:B------:R-:W1:Y:S01]  /*0180*/  @UP0 S2UR UR8, SR_CgaCtaId ;  /* 0x00000000000809c3 */ /* 0x000e620000008800 */
[----:B------:R-:W2:Y:S01]  /*0190*/  SHFL.IDX PT, R4, R2, RZ, 0x1f ;  /* 0x00001fff02047589 */ /* 0x000ea200000e0000 */
[----:B------:R-:W-:Y:S01]  /*01a0*/  @UP0 UMOV UR6, 0x400 ;  /* 0x0000040000060882 */ /* 0x000fe20000000000 */
[----:B------:R-:W-:-:S04]  /*01b0*/  @UP0 UIADD3 UR4, -UR4, 0x100000, URZ ;  /* 0x0010000004040890 */ /* 0x000fc8000fffe13f */
[----:B------:R-:W-:Y:S02]  /*01c0*/  @UP0 USHF.L.U32 UR5, UR4, 0xb, URZ ;  /* 0x0000000b04050899 */ /* 0x000fe4000800063f */
[----:B------:R-:W-:Y:S01]  /*01d0*/  @UP0 USHF.L.U32 UR4, UR4, 0x1, URZ ;  /* 0x0000000104040899 */ /* 0x000fe2000800063f */
[----:B------:R-:W-:Y:S01]  /*01e0*/  VOTEU.ANY UP2, P0 ;  /* 0x00000000003f7886 */ /* 0x000fe20000040100 */
[----:B0-----:R-:W-:Y:S01]  /*01f0*/  R2UR UR9, R3 ;  /* 0x00000000030972ca */ /* 0x001fe200000e0000 */
[----:B-1----:R-:W-:Y:S01]  /*0200*/  @UP0 ULEA UR8, UR8, UR6, 0x18 ;  /* 0x0000000608080291 */ /* 0x002fe2000f8ec03f */
[----:B--2---:R-:W-:Y:S01]  /*0210*/  ISETP.NE.AND P1, PT, R4, RZ, PT ;  /* 0x000000ff0400720c */ /* 0x004fe20003f25270 */
[----:B------:R-:W-:-:S04]  /*0220*/  @UP0 UIADD3 UR6, -UR7, 0x100000, URZ ;  /* 0x0010000007060890 */ /* 0x000fc8000fffe13f */
[----:B------:R-:W-:Y:S02]  /*0230*/  @UP0 USHF.L.U32 UR7, UR6, 0xb, URZ ;  /* 0x0000000b06070899 */ /* 0x000fe4000800063f */
[----:B------:R-:W-:-:S04]  /*0240*/  @UP0 USHF.L.U32 UR6, UR6, 0x1, URZ ;  /* 0x0000000106060899 */ /* 0x000fc8000800063f */
[----:B------:R-:W-:Y:S01]  /*0250*/  UISETP.NE.AND UP0, UPT, UR9, URZ, UPT ;  /* 0x0000003f0900728c */ /* 0x000fe2000bf05270 */
[----:B------:R-:W0:Y:S02]  /*0260*/  FENCE.VIEW.ASYNC.S ;  /* 0x00000000000073c6 */ /* 0x000e240000000000 */
[----:B0-----:R0:W1:Y:S05]  /*0270*/  @UP1 SYNCS.EXCH.64 URZ, [UR8+0x38800], UR4 ;  /* 0x03880004083f15b2 */ /* 0x00106a0008000100 */
[----:B------:R0:W2:Y:S01]  /*0280*/  @UP2 SYNCS.EXCH.64 URZ, [UR8+0x38820], UR6 ;  /* 0x03882006083f25b2 */ /* 0x0000a20008000100 */
        /* <DEDUP_REMOVED lines=14> */
[----:B0-----:R3:W4:Y:S08]  /*0370*/  SYNCS.EXCH.64 URZ, [UR8+0x38830], UR4 ;  /* 0x03883004083f75b2 */ /* 0x0017300008000100 */
[----:B------:R3:W0:Y:S01]  /*0380*/  SYNCS.EXCH.64 URZ, [UR8+0x38840], UR6 ;  /* 0x03884006083f75b2 */ /* 0x0006220008000100 */
[----:B------:R3:W0:Y:S01]  /*0390*/  SYNCS.EXCH.64 URZ, [UR8+0x38838], UR4 ;  /* 0x03883804083f75b2 */ /* 0x0006220008000100 */
[----:B------:R3:W0:Y:S02]  /*03a0*/  SYNCS.EXCH.64 URZ, [UR8+0x38848], UR6 ;  /* 0x03884806083f75b2 */ /* 0x0006240008000100 */
[----:B---3--:R-:W-:Y:S01]  /*03b0*/  NOP ;  /* 0x0000000000007918 */ /* 0x008fe20000000000 */
.L_x_428:
[----:B------:R-:W3:Y:S01]  /*03c0*/  SHFL.IDX PT, R3, R2, RZ, 0x1f ;  /* 0x00001fff02037589 */ /* 0x000ee200000e0000 */
[----:B------:R-:W-:Y:S01]  /*03d0*/  NOP ;  /* 0x0000000000007918 */ /* 0x000fe20000000000 */
[----:B---3--:R-:W-:-:S13]  /*03e0*/  ISETP.NE.AND P0, PT, R3, RZ, PT ;  /* 0x000000ff0300720c */ /* 0x008fda0003f05270 */
        /* <DEDUP_REMOVED lines=17> */
[----:B------:R3:W0:Y:S02]  /*0500*/  SYNCS.EXCH.64 URZ, [UR8+0x38868], UR6 ;  /* 0x03886806083f75b2 */ /* 0x0006240008000100 */
[----:B---3--:R-:W-:Y:S01]  /*0510*/  NOP ;  /* 0x0000000000007918 */ /* 0x008fe20000000000 */
.L_x_429:
[----:B------:R-:W3:Y:S01]  /*0520*/  SHFL.IDX PT, R3, R2, RZ, 0x1f ;  /* 0x00001fff02037589 */ /* 0x000ee200000e0000 */
[----:B------:R-:W-:Y:S01]  /*0530*/  NOP ;  /* 0x0000000000007918 */ /* 0x000fe20000000000 */
[----:B---3--:R-:W-:-:S13]  /*0540*/  ISETP.NE.AND P0, PT, R3, RZ, PT ;  /* 0x000000ff0300720c */ /* 0x008fda0003f05270 */
        /* <DEDUP_REMOVED lines=13> */
[----:B------:R3:W0:Y:S02]  /*0620*/  SYNCS.EXCH.64 URZ, [UR6+0x38888], UR4 ;  /* 0x03888804063f75b2 */ /* 0x0006240008000100 */
[----:B---3--:R-:W-:Y:S01]  /*0630*/  NOP ;  /* 0x0000000000007918 */ /* 0x008fe20000000000 */
.L_x_430:
        /* <DEDUP_REMOVED lines=22> */
.L_x_431:
        /* <DEDUP_REMOVED lines=22> */
.L_x_432:
[----:B------:R-:W-:Y:S01]  /*0900*/  PLOP3.LUT P0, PT, PT, PT, UP0, 0x80, 0x0 ;  /* 0x000000000000781c */ /* 0x000fe20003f0f008 */
[----:B------:R-:W-:Y:S01]  /*0910*/  UMOV UR60, 0x1 ;  /* 0x00000001003c7882 */ /* 0x000fe20000000000 */
[----:B------:R-:W-:Y:S01]  /*0920*/  NOP ;  /* 0x0000000000007918 */ /* 0x000fe20000000000 */
[----:B------:R-:W-:Y:S01]  /*0930*/  USEL UR60, UR60, 0x2, !UP0 ;  /* 0x000000023c3c7887 */ /* 0x000fe2000c000000 */
[----:B------:R-:W-:Y:S01]  /*0940*/  BSSY B9, `(.L_x_433) ;  /* 0x00026dd000097945 */ /* 0x000fe20003800000 */
[----:B012-4-:R-:W-:Y:S08]  /*0950*/  BAR.SYNC.DEFER_BLOCKING 0x0 ;  /* 0x0000000000007b1d */ /* 0x017ff00000010000 */
[----:B------:R-:W-:Y:S05]  /*0960*/  @!P0 BRA `(.L_x_434) ;  /* 0x000001fc00188947 */ /* 0x000fea0003800000 */
.L_x_435:
[----:B------:R-:W-:-:S08]  /*0970*/  NOP ;  /* 0x0000000000007918 */ /* 0x000fd00000000000 */
[----:B------:R-:W0:Y:S02]  /*0980*/  USETMAXREG.TRY_ALLOC.CTAPOOL UP0, 0xe8 ;  /* 0x000000e8000079c8 */ /* 0x000e240008000600 */
[----:B0-----:R-:W-:-:S13]  /*0990*/  PLOP3.LUT P0, PT, PT, PT, UP0, 0x80, 0x0 ;  /* 0x000000000000781c */ /* 0x001fda0003f0f008 */
[----:B------:R-:W-:Y:S05]  /*09a0*/  @!P0 BRA `(.L_x_435) ;  /* 0xfffffffc00f08947 */ /* 0x000fea000383ffff */
[----:B------:R-:W0:Y:S08]  /*09b0*/  S2UR UR4, SR_CgaCtaId ;  /* 0x00000000000479c3 */ /* 0x000e300000008800 */
[----:B------:R-:W-:Y:S06]  /*09c0*/  BAR.ARV 0x8, 0x180 ;  /* 0x0206000000007b1d */ /* 0x000fec0000002000 */
[----:B------:R-:W-:-:S02]  /*09d0*/  MOV R22, 0x400 ;  /* 0x0000040000167802 */ /* 0x000fc40000000f00 */
[----:B------:R-:W-:Y:S01]  /*09e0*/  BAR.SYNC.DEFER_BLOCKING 0x5, 0x180 ;  /* 0x0146000000007b1d */ /* 0x000fe20000010000 */
[----:B0-----:R-:W-:-:S05]  /*09f0*/  IMAD.U32 R2, RZ, RZ, UR4 ;  /* 0x00000004ff027e24 */ /* 0x001fca000f8e00ff */
[----:B------:R-:W-:Y:S01]  /*0a00*/  ULDC UR4, c[0x0][0xc3c] ;  /* 0x00030f0000047ab9 */ /* 0x000fe20000000800 */
[----:B------:R-:W-:Y:S01]  /*0a10*/  LEA R22, R2, R22, 0x18 ;  /* 0x0000001602167211 */ /* 0x000fe200078ec0ff */
[----:B------:R-:W-:Y:S04]  /*0a20*/  STL [R1+0x60], R2 ;  /* 0x0000600201007387 */ /* 0x000fe80000100800 */
[----:B------:R-:W0:Y:S01]  /*0a30*/  LDS.128 R28, [R22+0x388d0] ;  /* 0x0388d000161c7984 */ /* 0x000e220000000c00 */
[----:B------:R-:W-:Y:S06]  /*0a40*/  BAR.ARV 0x4, 0x180 ;  /* 0x0106000000007b1d */ /* 0x000fec0000002000 */
[----:B0-----:R-:W-:-:S13]  /*0a50*/  ISETP.GE.AND P0, PT, R31, UR4, PT ;  /* 0x000000041f007c0c */ /* 0x001fda000bf06270 */
[----:B------:R-:W-:Y:S05]  /*0a60*/  @P0 BRA `(.L_x_436) ;  /* 0x0000026c00280947 */ /* 0x000fea0003800000 */
[----:B------:R-:W-:Y:S01]  /*0a70*/  VIADD R0, R0, 0xffffff80 ;  /* 0xffffff8000007836 */ /* 0x000fe20000000000 */
[----:B------:R-:W-:Y:S01]  /*0a80*/  R2UR UR4, R22 ;  /* 0x00000000160472ca */ /* 0x000fe200000e0000 */
[----:B------:R-:W-:Y:S01]  /*0a90*/  ULOP3.LUT UR5, UR60, 0x1, URZ, 0xfc, !UPT ;  /* 0x000000013c057892 */ /* 0x000fe2000f8efc3f */
[----:B------:R-:W-:Y:S02]  /*0aa0*/  IMAD.MOV.U32 R212, RZ, RZ, RZ ;  /* 0x000000ffffd47224 */ /* 0x000fe400078e00ff */
[----:B------:R-:W-:Y:S01]  /*0ab0*/  SHF.R.S32.HI R3, RZ, 0x1f, R0 ;  /* 0x0000001fff037819 */ /* 0x000fe20000011400 */
[----:B------:R-:W-:Y:S02]  /*0ac0*/  IMAD.MOV.U32 R224, RZ, RZ, RZ ;  /* 0x000000ffffe07224 */ /* 0x000fe400078e00ff */
[----:B------:R-:W-:Y:S01]  /*0ad0*/  IMAD.MOV.U32 R226, RZ, RZ, RZ ;  /* 0x000000ffffe27224 */ /* 0x000fe200078e00ff */
[CC--:B------:R-:W-:Y:S02]  /*0ae0*/  LEA.HI R2, R3.reuse, R0.reuse, RZ, 0x4 ;  /* 0x0000000003027211 */ /* 0x0c0fe400078f20ff */
[----:B------:R-:W-:-:S02]  /*0af0*/  LEA.HI R4, R3, R0, RZ, 0x5 ;  /* 0x0000000003047211 */ /* 0x000fc400078f28ff */
[----:B------:R-:W-:Y:S01]  /*0b00*/  SHF.R.S32.HI R7, RZ, 0x4, R2 ;  /* 0x00000004ff077819 */ /* 0x000fe20000011402 */
[----:B------:R-:W-:Y:S01]  /*0b10*/  UIADD3 UR4, UR4, 0x14400, URZ ;  /* 0x0001440004047890 */ /* 0x000fe2000fffe03f */
[----:B------:R-:W-:Y:S01]  /*0b20*/  LOP3.LUT R5, R2, 0x3fffff0, RZ, 0xc0, !PT ;  /* 0x03fffff002057812 */ /* 0x000fe200078ec0ff */
[----:B------:R-:W-:Y:S01]  /*0b30*/  IMAD.SHL.U32 R4, R4, 0x20, RZ ;  /* 0x0000002004047824 */ /* 0x000fe200078e00ff */
[----:B------:R-:W-:Y:S02]  /*0b40*/  LEA.HI R2, R2, R7, RZ, 0x1 ;  /* 0x0000000702027211 */ /* 0x000fe400078f08ff */
[----:B------:R-:W-:Y:S01]  /*0b50*/  LEA.HI R219, R3, R0, RZ, 0x3 ;  /* 0x0000000003db7211 */ /* 0x000fe200078f18ff */
[----:B------:R-:W-:Y:S01]  /*0b60*/  IMAD.IADD R5, R0, 0x1, -R5 ;  /* 0x0000000100057824 */ /* 0x000fe200078e0a05 */
[----:B------:R-:W-:Y:S02]  /*0b70*/  LOP3.LUT R4, R4, 0xfffffc00, RZ, 0xc0, !PT ;  /* 0xfffffc0004047812 */ /* 0x000fe400078ec0ff */
[----:B------:R-:W-:-:S02]  /*0b80*/  LOP3.LUT R2, R2, 0x1ffffffe, RZ, 0xc0, !PT ;  /* 0x1ffffffe02027812 */ /* 0x000fc400078ec0ff */
[----:B------:R-:W-:Y:S01]  /*0b90*/  LOP3.LUT R9, R219, 0xfffffff8, RZ, 0xc0, !PT ;  /* 0xfffffff8db097812 */ /* 0x000fe200078ec0ff */
[----:B------:R-:W-:Y:S01]  /*0ba0*/  IMAD R5, R5, 0x40, R4 ;  /* 0x0000004005057824 */ /* 0x000fe200078e0204 */
[----:B------:R-:W-:Y:S01]  /*0bb0*/  LEA.HI R3, R3, R0, RZ, 0x6 ;  /* 0x0000000003037211 */ /* 0x000fe200078f30ff */
[----:B------:R-:W-:Y:S01]  /*0bc0*/  IMAD.IADD R2, R7, 0x1, -R2 ;  /* 0x0000000107027824 */ /* 0x000fe200078e0a02 */
[----:B------:R-:W-:Y:S01]  /*0bd0*/  SHF.R.S32.HI R219, RZ, 0x3, R219 ;  /* 0x00000003ffdb7819 */ /* 0x000fe200000114db */
[----:B------:R-:W-:Y:S02]  /*0be0*/  IMAD.IADD R8, R0, 0x1, -R9 ;  /* 0x0000000100087824 */ /* 0x000fe400078e0a09 */
[----:B------:R-:W-:Y:S01]  /*0bf0*/  IMAD R0, R2, 0x8, R5 ;  /* 0x0000000802007824 */ /* 0x000fe200078e0205 */
[----:B------:R-:W-:Y:S01]  /*0c00*/  SHF.L.U32 R225, R219, 0x6, RZ ;  /* 0x00000006dbe17819 */ /* 0x000fe200000006ff */
[----:B------:R-:W-:Y:S02]  /*0c10*/  IMAD.SHL.U32 R214, R8, 0x4, RZ ;  /* 0x0000000408d67824 */ /* 0x000fe400078e00ff */
[----:B------:R-:W-:Y:S01]  /*0c20*/  IMAD.SHL.U32 R3, R3, 0x8, RZ ;  /* 0x0000000803037824 */ /* 0x000fe200078e00ff */
[----:B------:R0:W-:Y:S01]  /*0c30*/  STL [R1+0x7c], R0 ;  /* 0x00007c0001007387 */ /* 0x0001e20000100800 */
[----:B------:R-:W-:Y:S01]  /*0c40*/  VIADD R6, R219, 0x40 ;  /* 0x00000040db067836 */ /* 0x000fe20000000000 */
[----:B------:R-:W-:Y:S01]  /*0c50*/  LOP3.LUT R225, R225, 0x1c0, RZ, 0xc0, !PT ;  /* 0x000001c0e1e17812 */ /* 0x000fe200078ec0ff */
[C---:B------:R-:W-:Y:S01]  /*0c60*/  VIADD R220, R214.reuse, 0x40 ;  /* 0x00000040d6dc7836 */ /* 0x040fe20000000000 */
[----:B------:R-:W-:Y:S01]  /*0c70*/  STL [R1+0x68], R8 ;  /* 0x0000680801007387 */ /* 0x000fe20000100800 */
[----:B------:R-:W-:Y:S01]  /*0c80*/  IMAD.U32 R2, RZ, RZ, UR4 ;  /* 0x00000004ff027e24 */ /* 0x000fe2000f8e00ff */
[----:B------:R-:W-:Y:S01]  /*0c90*/  LOP3.LUT R229, R3, 0xfffffe00, RZ, 0xc0, !PT ;  /* 0xfffffe0003e57812 */ /* 0x000fe200078ec0ff */
[----:B------:R-:W-:Y:S01]  /*0ca0*/  IMAD.IADD R213, R214, 0x1, R220 ;  /* 0x00000001d6d57824 */ /* 0x000fe200078e02dc */
[----:B------:R-:W-:Y:S01]  /*0cb0*/  STL [R1+0x74], RZ ;  /* 0x000074ff01007387 */ /* 0x000fe20000100800 */
[----:B------:R-:W-:Y:S01]  /*0cc0*/  SHF.R.S32.HI R3, RZ, 0x1f, R6 ;  /* 0x0000001fff037819 */ /* 0x000fe20000011406 */
[----:B0-----:R-:W-:-:S02]  /*0cd0*/  IMAD.U32 R0, RZ, RZ, UR5 ;  /* 0x00000005ff007e24 */ /* 0x001fc4000f8e00ff */
[----:B------:R-:W-:Y:S01]  /*0ce0*/  VIADD R0, R219, 0x20 ;  /* 0x00000020db007836 */ /* 0x000fe20000000000 */
[----:B------:R-:W-:Y:S01]  /*0cf0*/  STL [R1+0x50], RZ ;  /* 0x000050ff01007387 */ /* 0x000fe20000100800 */
[----:B------:R-:W-:Y:S01]  /*0d00*/  LEA.HI R3, R3, R6, RZ, 0x3 ;  /* 0x0000000603037211 */ /* 0x000fe200078f18ff */
[----:B------:R-:W-:Y:S02]  /*0d10*/  IMAD.SHL.U32 R16, R8, 0x8, RZ ;  /* 0x0000000808107824 */ /* 0x000fe400078e00ff */
[----:B------:R-:W-:Y:S01]  /*0d20*/  SHF.R.S32.HI R5, RZ, 0x1f, R0 ;  /* 0x0000001fff057819 */ /* 0x000fe20000011400 */
[----:B------:R0:W-:Y:S01]  /*0d30*/  STL [R1+0x70], R2 ;  /* 0x0000700201007387 */ /* 0x0001e20000100800 */
[----:B------:R-:W-:Y:S01]  /*0d40*/  IMAD.SHL.U32 R3, R3, 0x40, RZ ;  /* 0x0000004003037824 */ /* 0x000fe200078e00ff */
[----:B------:R-:W-:Y:S01]  /*0d50*/  SHF.R.S32.HI R17, RZ, 0x1f, R16 ;  /* 0x0000001fff117819 */ /* 0x000fe20000011410 */
[----:B------:R-:W-:Y:S01]  /*0d60*/  VIADD R18, R16, 0x80 ;  /* 0x0000008010127836 */ /* 0x000fe20000000000 */
[----:B------:R-:W-:Y:S01]  /*0d70*/  LEA.HI R5, R5, R0, RZ, 0x3 ;  /* 0x0000000005057211 */ /* 0x000fe200078f18ff */
[----:B------:R-:W-:-:S02]  /*0d80*/  IMAD.SHL.U32 R0, R0, 0x40, RZ ;  /* 0x0000004000007824 */ /* 0x000fc400078e00ff */
[----:B------:R-:W-:Y:S01]  /*0d90*/  VIADD R19, R16, 0xc0 ;  /* 0x000000c010137836 */ /* 0x000fe20000000000 */
[----:B------:R-:W-:Y:S01]  /*0da0*/  SHF.R.S32.HI R218, RZ, 0x1f, R18 ;  /* 0x0000001fffda7819 */ /* 0x000fe20000011412 */
[----:B------:R-:W-:Y:S01]  /*0db0*/  IMAD.SHL.U32 R5, R5, 0x40, RZ ;  /* 0x0000004005057824 */ /* 0x000fe200078e00ff */
[----:B------:R-:W-:Y:S01]  /*0dc0*/  LOP3.LUT R4, R0, 0x1c0, RZ, 0xc0, !PT ;  /* 0x000001c000047812 */ /* 0x000fe200078ec0ff */
[----:B0-----:R-:W-:Y:S01]  /*0dd0*/  IMAD.SHL.U32 R2, R6, 0x40, RZ ;  /* 0x0000004006027824 */ /* 0x001fe200078e00ff */
[----:B------:R-:W-:Y:S01]  /*0de0*/  SHF.R.U32.HI R0, RZ, 0x3, R225 ;  /* 0x00000003ff007819 */ /* 0x000fe200000116e1 */
[C---:B------:R-:W-:Y:S01]  /*0df0*/  VIADD R221, R214.reuse, 0x20 ;  /* 0x00000020d6dd7836 */ /* 0x040fe20000000000 */
[----:B------:R-:W-:Y:S01]  /*0e00*/  SHF.R.S32.HI R0, RZ, 0x1f, R213 ;  /* 0x0000001fff007819 */ /* 0x000fe200000114d5 */
[----:B------:R-:W-:Y:S01]  /*0e10*/  VIADD R222, R214, 0x60 ;  /* 0x00000060d6de7836 */ /* 0x000fe20000000000 */
[----:B------:R-:W-:Y:S02]  /*0e20*/  LOP3.LUT R2, R2, 0x1c0, RZ, 0xc0, !PT ;  /* 0x000001c002027812 */ /* 0x000fe400078ec0ff */
[----:B------:R-:W-:-:S02]  /*0e30*/  LEA.HI R0, R0, R213, RZ, 0x3 ;  /* 0x000000d500007211 */ /* 0x000fc400078f18ff */
[----:B------:R-:W-:Y:S02]  /*0e40*/  SHF.R.U32.HI R6, RZ, 0x3, R4 ;  /* 0x00000003ff067819 */ /* 0x000fe40000011604 */
[----:B------:R-:W-:Y:S02]  /*0e50*/  SHF.R.U32.HI R4, RZ, 0x3, R2 ;  /* 0x00000003ff047819 */ /* 0x000fe40000011602 */
[----:B------:R-:W-:Y:S02]  /*0e60*/  LOP3.LUT R23, R0, 0xfffffff8, RZ, 0xc0, !PT ;  /* 0xfffffff800177812 */ /* 0x000fe400078ec0ff */
[----:B------:R-:W-:Y:S02]  /*0e70*/  LOP3.LUT R2, R5, 0xfffffe00, RZ, 0xc0, !PT ;  /* 0xfffffe0005027812 */ /* 0x000fe400078ec0ff */
[----:B------:R-:W-:Y:S02]  /*0e80*/  LOP3.LUT R0, R3, 0xfffffe00, RZ, 0xc0, !PT ;  /* 0xfffffe0003007812 */ /* 0x000fe400078ec0ff */
[----:B------:R-:W-:Y:S01]  /*0e90*/  SHF.R.S32.HI R217, RZ, 0x1f, R19 ;  /* 0x0000001fffd97819 */ /* 0x000fe20000011413 */
[----:B------:R0:W-:Y:S01]  /*0ea0*/  STL [R1+0x58], R2 ;  /* 0x0000580201007387 */ /* 0x0001e20000100800 */
[----:B------:R-:W-:-:S03]  /*0eb0*/  SHF.R.S32.HI R216, RZ, 0x1f, R23 ;  /* 0x0000001fffd87819 */ /* 0x000fc60000011417 */
[----:B------:R0:W-:Y:S04]  /*0ec0*/  STL [R1+0x54], R0 ;  /* 0x0000540001007387 */ /* 0x0001e80000100800 */
.L_x_674:
[----:B01-34-:R-:W0:Y:S01]  /*0ed0*/  LDC.64 R2, c[0x0][0xc88] ;  /* 0x00032200ff027b82 */ /* 0x01be220000000a00 */
[----:B------:R-:W-:Y:S01]  /*0ee0*/  ULDC.64 UR10, c[0x0][0x208] ;  /* 0x00008200000a7ab9 */ /* 0x000fe20000000a00 */
[----:B------:R-:W-:Y:S01]  /*0ef0*/  ULDC.64 UR4, c[0x0][0xa28] ;  /* 0x00028a0000047ab9 */ /* 0x000fe20000000a00 */
[----:B------:R-:W-:Y:S01]  /*0f00*/  ULDC.64 UR8, c[0x0][0xa18] ;  /* 0x0002860000087ab9 */ /* 0x000fe20000000a00 */
[----:B------:R-:W-:Y:S01]  /*0f10*/  ULDC.64 UR6, c[0x0][0xa08] ;  /* 0x0002820000067ab9 */ /* 0x000fe20000000a00 */
[----:B0-----:R-:W-:-:S05]  /*0f20*/  IMAD.WIDE R2, R31, 0x4, R2 ;  /* 0x000000041f027825 */ /* 0x001fca00078e0202 */
[----:B------:R-:W2:Y:S01]  /*0f30*/  LDG.E R8, desc[UR10][R2.64] ;  /* 0x0000000a02087981 */ /* 0x000ea2000c1e1900 */
[----:B------:R-:W-:Y:S01]  /*0f40*/  ISETP.NE.U32.AND P2, PT, RZ, UR4, PT ;  /* 0x00000004ff007c0c */ /* 0x000fe2000bf45070 */
[----:B------:R-:W-:Y:S01]  /*0f50*/  IMAD.MOV.U32 R120, RZ, RZ, RZ ;  /* 0x000000ffff787224 */ /* 0x000fe200078e00ff */
[----:B------:R-:W-:Y:S02]  /*0f60*/  ISETP.NE.U32.AND P1, PT, RZ, UR8, PT ;  /* 0x00000008ff007c0c */ /* 0x000fe4000bf25070 */
[----:B------:R-:W-:Y:S02]  /*0f70*/  ISETP.NE.AND.EX P2, PT, RZ, UR5, PT, P2 ;  /* 0x00000005ff007c0c */ /* 0x000fe4000bf45320 */
[----:B------:R-:W-:Y:S02]  /*0f80*/  ISETP.NE.AND.EX P1, PT, RZ, UR9, PT, P1 ;  /* 0x00000009ff007c0c */ /* 0x000fe4000bf25310 */
[----:B------:R-:W-:-:S04]  /*0f90*/  ISETP.NE.U32.AND P0, PT, RZ, UR6, PT ;  /* 0x00000006ff007c0c */ /* 0x000fc8000bf05070 */
[----:B------:R-:W-:Y:S02]  /*0fa0*/  ISETP.NE.AND.EX P0, PT, RZ, UR7, PT, P0 ;  /* 0x00000007ff007c0c */ /* 0x000fe4000bf05300 */
[----:B--2---:R-:W-:Y:S01]  /*0fb0*/  SHF.R.S32.HI R0, RZ, 0x1f, R8 ;  /* 0x0000001fff007819 */ /* 0x004fe20000011408 */
[----:B------:R0:W-:Y:S02]  /*0fc0*/  STL [R1+0x64], R8 ;  /* 0x0000640801007387 */ /* 0x0001e40000100800 */
[C---:B------:R-:W-:Y:S01]  /*0fd0*/  @P2 LEA R2, P3, R8.reuse, UR4, 0x2 ;  /* 0x0000000408022c11 */ /* 0x040fe2000f8610ff */
[----:B------:R-:W-:Y:S01]  /*0fe0*/  ULDC UR4, c[0x0][0x288] ;  /* 0x0000a20000047ab9 */ /* 0x000fe20000000800 */
[C-C-:B------:R-:W-:Y:S01]  /*0ff0*/  SHF.L.U64.HI R27, R8.reuse, 0x2, R0.reuse ;  /* 0x00000002081b7819 */ /* 0x140fe20000010200 */
[----:B------:R0:W-:Y:S01]  /*1000*/  STL [R1+0x78], R29 ;  /* 0x0000781d01007387 */ /* 0x0001e20000100800 */
[C---:B------:R-:W-:Y:S01]  /*1010*/  @P2 LEA.HI.X R3, R8.reuse, UR5, R0, 0x2, P3 ;  /* 0x0000000508032c11 */ /* 0x040fe200098f1400 */
[----:B------:R-:W-:Y:S01]  /*1020*/  IMAD.MOV.U32 R0, RZ, RZ, RZ ;  /* 0x000000ffff007224 */ /* 0x000fe200078e00ff */
[----:B------:R-:W-:Y:S01]  /*1030*/  MOV R140, UR4 ;  /* 0x00000004008c7c02 */ /* 0x000fe20008000f00 */
[----:B------:R0:W-:Y:S01]  /*1040*/  STL [R1+0x6c], R30 ;  /* 0x00006c1e01007387 */ /* 0x0001e20000100800 */
[----:B------:R-:W-:Y:S01]  /*1050*/  IMAD.SHL.U32 R26, R8, 0x4, RZ ;  /* 0x00000004081a7824 */ /* 0x000fe200078e00ff */
[----:B------:R-:W-:-:S02]  /*1060*/  ULDC.64 UR4, c[0x0][0x418] ;  /* 0x0001060000047ab9 */ /* 0x000fc40000000a00 */
[----:B------:R-:W-:Y:S01]  /*1070*/  UISETP.NE.U32.AND UP0, UPT, UR4, URZ, UPT ;  /* 0x0000003f0400728c */ /* 0x000fe2000bf05070 */
[----:B------:R0:W5:Y:S01]  /*1080*/  @P2 LDG.E R0, desc[UR10][R2.64] ;  /* 0x0000000a02002981 */ /* 0x000162000c1e1900 */
[C---:B------:R-:W-:Y:S01]  /*1090*/  @P1 IADD3 R4, P2, R26.reuse, UR8, RZ ;  /* 0x000000081a041c10 */ /* 0x040fe2000ff5e0ff */
[----:B------:R-:W-:Y:S01]  /*10a0*/  ULDC UR4, c[0x0][0x424] ;  /* 0x0001090000047ab9 */ /* 0x000fe20000000800 */
[----:B------:R-:W-:Y:S01]  /*10b0*/  IADD3 R6, P4, R26, UR6, RZ ;  /* 0x000000061a067c10 */ /* 0x000fe2000ff9e0ff */
[----:B------:R-:W-:Y:S01]  /*10c0*/  UISETP.NE.AND.EX UP0, UPT, UR5, URZ, UPT, UP0 ;  /* 0x0000003f0500728c */ /* 0x000fe2000bf05300 */
[C---:B------:R-:W-:Y:S01]  /*10d0*/  @P1 IADD3.X R5, R27.reuse, UR9, RZ, P2, !PT ;  /* 0x000000091b051c10 */ /* 0x040fe200097fe4ff */
[----:B------:R-:W-:Y:S01]  /*10e0*/  ULDC.64 UR8, c[0x0][0xa20] ;  /* 0x0002880000087ab9 */ /* 0x000fe20000000a00 */
[----:B------:R-:W-:Y:S01]  /*10f0*/  IADD3.X R7, R27, UR7, RZ, P4, !PT ;  /* 0x000000071b077c10 */ /* 0x000fe2000a7fe4ff */
[----:B------:R-:W-:Y:S01]  /*1100*/  USEL UR4, UR4, 0x1, UP0 ;  /* 0x0000000104047887 */ /* 0x000fe20008000000 */
[----:B------:R-:W-:Y:S01]  /*1110*/  ISETP.NE.U32.AND P2, PT, RZ, UR8, PT ;  /* 0x00000008ff007c0c */ /* 0x000fe2000bf45070 */
[----:B------:R-:W-:Y:S01]  /*1120*/  ULDC UR5, c[0x0][0x2f0] ;  /* 0x0000bc0000057ab9 */ /* 0x000fe20000000800 */
[----:B------:R0:W5:Y:S01]  /*1130*/  @P1 LDG.E R140, desc[UR10][R4.64] ;  /* 0x0000000a048c1981 */ /* 0x000162000c1e1900 */
[----:B------:R-:W-:Y:S01]  /*1140*/  UIMAD UR4, UR4, UR5, URZ ;  /* 0x00000005040472a4 */ /* 0x000fe2000f8e023f */
[----:B------:R-:W-:-:S02]  /*1150*/  ISETP.NE.AND.EX P2, PT, RZ, UR9, PT, P2 ;  /* 0x00000009ff007c0c */ /* 0x000fc4000bf45320 */
[----:B------:R0:W5:Y:S01]  /*1160*/  @P0 LDG.E R120, desc[UR10][R6.64] ;  /* 0x0000000a06780981 */ /* 0x000162000c1e1900 */
[----:B------:R-:W-:Y:S01]  /*1170*/  ULDC UR5, c[0x0][0x348] ;  /* 0x0000d20000057ab9 */ /* 0x000fe20000000800 */
[----:B------:R-:W-:Y:S01]  /*1180*/  IMAD.MOV.U32 R91, RZ, RZ, R8 ;  /* 0x000000ffff5b7224 */ /* 0x000fe200078e0008 */
[----:B------:R-:W-:Y:S08]  /*1190*/  @P1 BRA `(.L_x_437) ;  /* 0x0000000000281947 */ /* 0x000ff00003800000 */
[----:B------:R-:W-:Y:S02]  /*11a0*/  ULDC.64 UR6, c[0x0][0xa00] ;  /* 0x0002800000067ab9 */ /* 0x000fe40000000a00 */
[----:B------:R-:W-:-:S04]  /*11b0*/  ISETP.NE.U32.AND P1, PT, RZ, UR6, PT ;  /* 0x00000006ff007c0c */ /* 0x000fc8000bf25070 */
[----:B------:R-:W-:-:S13]  /*11c0*/  ISETP.NE.AND.EX P1, PT, RZ, UR7, PT, P1 ;  /* 0x00000007ff007c0c */ /* 0x000fda000bf25310 */
[----:B------:R-:W-:Y:S05]  /*11d0*/  @!P1 BRA `(.L_x_437) ;  /* 0x0000000000189947 */ /* 0x000fea0003800000 */
[----:B0-----:R-:W0:Y:S01]  /*11e0*/  LDC.64 R2, c[0x0][0xa00] ;  /* 0x00028000ff027b82 */ /* 0x001e220000000a00 */
[----:B------:R-:W-:Y:S01]  /*11f0*/  ULDC.64 UR6, c[0x0][0x208] ;  /* 0x0000820000067ab9 */ /* 0x000fe20000000a00 */
[----:B0-----:R-:W-:-:S05]  /*1200*/  IMAD.WIDE R2, R91, 0x4, R2 ;  /* 0x000000045b027825 */ /* 0x001fca00078e0202 */
[----:B-----5:R-:W2:Y:S04]  /*1210*/  LDG.E R140, desc[UR6][R2.64] ;  /* 0x00000006028c7981 */ /* 0x020ea8000c1e1900 */
[----:B------:R-:W2:Y:S02]  /*1220*/  LDG.E R5, desc[UR6][R2.64+0x4] ;  /* 0x0000040602057981 */ /* 0x000ea4000c1e1900 */
[----:B--2---:R-:W-:-:S07]  /*1230*/  IMAD.IADD R140, R5, 0x1, -R140 ;  /* 0x00000001058c7824 */ /* 0x004fce00078e0a8c */
.L_x_437:
[----:B------:R-:W-:Y:S02]  /*1240*/  IMAD.U32 R24, RZ, RZ, UR5 ;  /* 0x00000005ff187e24 */ /* 0x000fe4000f8e00ff */
[----:B------:R-:W-:Y:S01]  /*1250*/  IMAD.U32 R25, RZ, RZ, UR4 ;  /* 0x00000004ff197e24 */ /* 0x000fe2000f8e00ff */
[----:B------:R-:W-:Y:S06]  /*1260*/  @!P2 BRA `(.L_x_438) ;  /* 0x000000000014a947 */ /* 0x000fec0003800000 */
[----:B0-----:R-:W-:Y:S01]  /*1270*/  IADD3 R2, P0, R26, UR8, RZ ;  /* 0x000000081a027c10 */ /* 0x001fe2000ff1e0ff */
[----:B------:R-:W-:-:S03]  /*1280*/  ULDC.64 UR4, c[0x0][0x208] ;  /* 0x0000820000047ab9 */ /* 0x000fc60000000a00 */
[----:B------:R-:W-:-:S05]  /*1290*/  IADD3.X R3, R27, UR9, RZ, P0, !PT ;  /* 0x000000091b037c10 */ /* 0x000fca00087fe4ff */
[----:B------:R1:W5:Y:S01]  /*12a0*/  LDG.E R25, desc[UR4][R2.64] ;  /* 0x0000000402197981 */ /* 0x000362000c1e1900 */
[----:B------:R-:W-:Y:S05]  /*12b0*/  BRA `(.L_x_439) ;  /* 0x0000000000147947 */ /* 0x000fea0003800000 */
.L_x_438:
[----:B------:R-:W-:Y:S05]  /*12c0*/  @!P0 BRA `(.L_x_439) ;  /* 0x0000000000108947 */ /* 0x000fea0003800000 */
[----:B------:R-:W-:Y:S02]  /*12d0*/  ULDC.64 UR4, c[0x0][0x208] ;  /* 0x0000820000047ab9 */ /* 0x000fe40000000a00 */
[----:B0-----:R-:W2:Y:S04]  /*12e0*/  LDG.E R2, desc[UR4][R6.64] ;  /* 0x0000000406027981 */ /* 0x001ea8000c1e1900 */
[----:B------:R-:W2:Y:S02]  /*12f0*/  LDG.E R25, desc[UR4][R6.64+0x4] ;  /* 0x0000040406197981 */ /* 0x000ea4000c1e1900 */
[----:B--2---:R-:W-:-:S07]  /*1300*/  IMAD.IADD R25, R25, 0x1, -R2 ;  /* 0x0000000119197824 */ /* 0x004fce00078e0a02 */
.L_x_439:
[----:B------:R-:W-:Y:S01]  /*1310*/  ULDC.64 UR4, c[0x0][0xa10] ;  /* 0x0002840000047ab9 */ /* 0x000fe20000000a00 */
[----:B------:R-:W-:Y:S01]  /*1320*/  ULDC.64 UR6, c[0x0][0x208] ;  /* 0x0000820000067ab9 */ /* 0x000fe20000000a00 */
[----:B------:R-:W-:-:S04]  /*1330*/  ISETP.NE.U32.AND P0, PT, RZ, UR4, PT ;  /* 0x00000004ff007c0c */ /* 0x000fc8000bf05070 */
[----:B------:R-:W-:Y:S01]  /*1340*/  ISETP.NE.AND.EX P0, PT, RZ, UR5, PT, P0 ;  /* 0x00000005ff007c0c */ /* 0x000fe2000bf05300 */
[----:B0----5:R-:W-:Y:S01]  /*1350*/  IMAD.IADD R8, R25, 0x1, -R0 ;  /* 0x0000000119087824 */ /* 0x021fe200078e0a00 */
[----:B------:R-:W-:-:S11]  /*1360*/  ULDC.64 UR4, c[0x0][0xa30] ;  /* 0x00028c0000047ab9 */ /* 0x000fd60000000a00 */
[----:B-1----:R-:W0:Y:S02]  /*1370*/  @P0 LDC.64 R2, c[0x0][0xa10] ;  /* 0x00028400ff020b82 */ /* 0x002e240000000a00 */
[----:B0-----:R-:W-:-:S05]  /*1380*/  @P0 IMAD.WIDE R2, R91, 0x4, R2 ;  /* 0x000000045b020825 */ /* 0x001fca00078e0202 */
[----:B------:R-:W2:Y:S04]  /*1390*/  @P0 LDG.E R6, desc[UR6][R2.64] ;  /* 0x0000000602060981 */ /* 0x000ea8000c1e1900 */
[----:B------:R-:W2:Y:S01]  /*13a0*/  @P0 LDG.E R7, desc[UR6][R2.64+0x4] ;  /* 0x0000040602070981 */ /* 0x000ea2000c1e1900 */
[----:B------:R-:W-:Y:S01]  /*13b0*/  IMAD.MOV R116, RZ, RZ, -R8 ;  /* 0x000000ffff747224 */ /* 0x000fe200078e0a08 */
[----:B------:R-:W-:Y:S01]  /*13c0*/  ISETP.NE.U32.AND P1, PT, RZ, UR4, PT ;  /* 0x00000004ff007c0c */ /* 0x000fe2000bf25070 */
[----:B------:R-:W-:-:S03]  /*13d0*/  IMAD.MOV.U32 R136, RZ, RZ, R25 ;  /* 0x000000ffff887224 */ /* 0x000fc600078e0019 */
[----:B------:R-:W-:Y:S02]  /*13e0*/  VIMNMX R116, RZ, R116, !PT ;  /* 0x00000074ff747248 */ /* 0x000fe40007fe0100 */
[----:B------:R-:W-:-:S13]  /*13f0*/  ISETP.NE.AND.EX P1, PT, RZ, UR5, PT, P1 ;  /* 0x00000005ff007c0c */ /* 0x000fda000bf25310 */
[----:B------:R-:W-:-:S04]  /*1400*/  @P1 IADD3 R4, P2, R26, UR4, RZ ;  /* 0x000000041a041c10 */ /* 0x000fc8000ff5e0ff */
[----:B------:R-:W-:-:S05]  /*1410*/  @P1 IADD3.X R5, R27, UR5, RZ, P2, !PT ;  /* 0x000000051b051c10 */ /* 0x000fca00097fe4ff */
[----:B------:R0:W5:Y:S01]  /*1420*/  @P1 LDG.E R136, desc[UR6][R4.64] ;  /* 0x0000000604881981 */ /* 0x000162000c1e1900 */
[----:B--2---:R-:W-:-:S04]  /*1430*/  @P0 IMAD.IADD R24, R7, 0x1, -R6 ;  /* 0x0000000107180824 */ /* 0x004fc800078e0a06 */
[----:B------:R-:W-:-:S04]  /*1440*/  IMAD.IADD R180, R8, 0x1, R24 ;  /* 0x0000000108b47824 */ /* 0x000fc800078e0218 */
[----:B------:R-:W-:-:S04]  /*1450*/  VIADD R0, R180, 0x4f ;  /* 0x0000004fb4007836 */ /* 0x000fc80000000000 */
[----:B------:R-:W-:-:S05]  /*1460*/  IMAD.HI R0, R0, 0x66666667, RZ ;  /* 0x6666666700007827 */ /* 0x000fca00078e02ff */
[----:B------:R-:W-:-:S04]  /*1470*/  SHF.R.U32.HI R223, RZ, 0x1f, R0 ;  /* 0x0000001fffdf7819 */ /* 0x000fc80000011600 */
[----:B------:R-:W-:-:S05]  /*1480*/  LEA.HI.SX32 R223, R0, R223, 0x1b ;  /* 0x000000df00df7211 */ /* 0x000fca00078fdaff */
[----:B------:R-:W-:-:S05]  /*1490*/  IMAD R3, R223, 0x50, -R8 ;  /* 0x00000050df037824 */ /* 0x000fca00078e0a08 */
[----:B------:R-:W-:-:S04]  /*14a0*/  VIMNMX R3, R3, R24, PT ;  /* 0x0000001803037248 */ /* 0x000fc80003fe0100 */
[----:B------:R-:W-:Y:S01]  /*14b0*/  ISETP.GT.AND P0, PT, R3, R116, PT ;  /* 0x000000740300720c */ /* 0x000fe20003f04270 */
[----:B------:R-:W-:-:S05]  /*14c0*/  IMAD.WIDE.U32 R116, R116, -0x33333333, RZ ;  /* 0xcccccccd74747825 */ /* 0x000fca00078e00ff */
[----:B------:R-:W-:-:S05]  /*14d0*/  SHF.R.U32.HI R116, RZ, 0x6, R117 ;  /* 0x00000006ff747819 */ /* 0x000fca0000011675 */
[----:B------:R-:W-:Y:S02]  /*14e0*/  IMAD.MOV.U32 R2, RZ, RZ, R116 ;  /* 0x000000ffff027224 */ /* 0x000fe400078e0074 */
[----:B------:R-:W-:-:S04]  /*14f0*/  @P0 VIADD R0, R3, 0x4f ;  /* 0x0000004f03000836 */ /* 0x000fc80000000000 */
[----:B------:R-:W-:-:S05]  /*1500*/  @P0 IMAD.HI R0, R0, 0x66666667, RZ ;  /* 0x6666666700000827 */ /* 0x000fca00078e02ff */
[----:B------:R-:W-:-:S04]  /*1510*/  @P0 SHF.R.U32.HI R3, RZ, 0x1f, R0 ;  /* 0x0000001fff030819 */ /* 0x000fc80000011600 */
[----:B------:R-:W-:Y:S02]  /*1520*/  @P0 LEA.HI.SX32 R2, R0, R3, 0x1b ;  /* 0x0000000300020211 */ /* 0x000fe400078fdaff */
[----:B------:R-:W-:Y:S02]  /*1530*/  PLOP3.LUT P0, PT, PT, PT, PT, 0x80, 0x0 ;  /* 0x000000000000781c */ /* 0x000fe40003f0f070 */
[----:B------:R-:W-:-:S13]  /*1540*/  ISETP.GT.AND P1, PT, R2, R116, PT ;  /* 0x000000740200720c */ /* 0x000fda0003f24270 */
[----:B0-----:R-:W-:Y:S05]  /*1550*/  @!P1 BRA `(.L_x_440) ;  /* 0x0000009800f49947 */ /* 0x001fea0003800000 */
[----:B------:R-:W-:Y:S01]  /*1560*/  VIADD R0, R22, 0x24400 ;  /* 0x0002440016007836 */ /* 0x000fe20000000000 */
[----:B------:R-:W-:Y:S04]  /*1570*/  BSSY B6, `(.L_x_441) ;  /* 0x0000013000067945 */ /* 0x000fe80003800000 */
[----:B------:R-:W-:-:S13]  /*1580*/  LOP3.LUT P0, RZ, R0, 0x3ff, RZ, 0xc0, !PT ;  /* 0x000003ff00ff7812 */ /* 0x000fda000780c0ff */
[----:B------:R-:W-:Y:S05]  /*1590*/  @!P0 BRA `(.L_x_442) ;  /* 0x0000000000408947 */ /* 0x000fea0003800000 */
        /* <DEDUP_REMOVED lines=15> */
[----:B-1---5:R-:W-:Y:S05]  /*1690*/  CALL.ABS.NOINC R14 ;  /* 0x000000000e007343 */ /* 0x022fea0003c00000 */
.L_x_442:
[----:B------:R-:W-:Y:S05]  /*16a0*/  BSYNC B6 ;  /* 0x0000000000067941 */ /* 0x000fea0003800000 */
.L_x_441:
        /* <DEDUP_REMOVED lines=19> */
[----:B-1---5:R-:W-:Y:S05]  /*17e0*/  CALL.ABS.NOINC R14 ;  /* 0x000000000e007343 */ /* 0x022fea0003c00000 */
.L_x_444:
[----:B------:R-:W-:Y:S05]  /*17f0*/  BSYNC B6 ;  /* 0x0000000000067941 */ /* 0x000fea0003800000 */
.L_x_443:
[----:B------:R-:W2:Y:S01]  /*1800*/  LDL R32, [R1+0x58] ;  /* 0x0000580001207983 */ /* 0x000ea20000100800 */
[----:B------:R-:W-:-:S03]  /*1810*/  ULDC.64 UR4, c[0x0][0x9f8] ;  /* 0x00027e0000047ab9 */ /* 0x000fc60000000a00 */
[----:B------:R-:W3:Y:S01]  /*1820*/  LDL R28, [R1+0x54] ;  /* 0x00005400011c7983 */ /* 0x000ee20000100800 */
[----:B------:R-:W-:Y:S01]  /*1830*/  ISETP.NE.U32.AND P0, PT, RZ, UR4, PT ;  /* 0x00000004ff007c0c */ /* 0x000fe2000bf05070 */
[----:B------:R-:W-:Y:S01]  /*1840*/  ULDC.64 UR6, c[0x0][0x208] ;  /* 0x0000820000067ab9 */ /* 0x000fe20000000a00 */
[----:B------:R-:W0:Y:S01]  /*1850*/  LDC R115, c[0x0][0x3f4] ;  /* 0x0000fd00ff737b82 */ /* 0x000e220000000800 */
[----:B------:R-:W4:Y:S01]  /*1860*/  LDL R11, [R1+0x68] ;  /* 0x00006800010b7983 */ /* 0x000f220000100800 */
[----:B------:R-:W-:-:S06]  /*1870*/  ISETP.NE.AND.EX P0, PT, RZ, UR5, PT, P0 ;  /* 0x00000005ff007c0c */ /* 0x000fcc000bf05300 */
[----:B------:R-:W1:Y:S07]  /*1880*/  LDC.64 R98, c[0x0][0x3f8] ;  /* 0x0000fe00ff627b82 */ /* 0x000e6e0000000a00 */
[----:B------:R-:W-:Y:S01]  /*1890*/  @P0 IADD3 R4, P1, R26, UR4, RZ ;  /* 0x000000041a040c10 */ /* 0x000fe2000ff3e0ff */
[----:B------:R-:W0:Y:S01]  /*18a0*/  LDC.64 R92, c[0x0][0x408] ;  /* 0x00010200ff5c7b82 */ /* 0x000e220000000a00 */
[----:B------:R-:W-:Y:S02]  /*18b0*/  ULDC UR4, c[0x0][0x2f4] ;  /* 0x0000bd0000047ab9 */ /* 0x000fe40000000800 */
[----:B------:R-:W-:-:S05]  /*18c0*/  @P0 IADD3.X R5, R27, UR5, RZ, P1, !PT ;  /* 0x000000051b050c10 */ /* 0x000fca0008ffe4ff */
[----:B------:R0:W4:Y:S01]  /*18d0*/  @P0 LDG.E R91, desc[UR6][R4.64] ;  /* 0x00000006045b0981 */ /* 0x000122000c1e1900 */
[----:B------:R-:W-:Y:S01]  /*18e0*/  ISETP.GE.AND P1, PT, R213, UR4, PT ;  /* 0x00000004d5007c0c */ /* 0x000fe2000bf26270 */
[C---:B------:R-:W-:Y:S01]  /*18f0*/  VIADD R34, R219.reuse, 0x40 ;  /* 0x00000040db227836 */ /* 0x040fe20000000000 */
[----:B------:R-:W-:Y:S01]  /*1900*/  ISETP.GE.AND P0, PT, R16, UR4, PT ;  /* 0x0000000410007c0c */ /* 0x000fe2000bf06270 */
[C---:B------:R-:W-:Y:S01]  /*1910*/  VIADD R21, R219.reuse, 0x40 ;  /* 0x00000040db157836 */ /* 0x040fe20000000000 */
[----:B------:R-:W-:Y:S01]  /*1920*/  SEL R3, RZ, 0xffffffff, P1 ;  /* 0xffffffffff037807 */ /* 0x000fe20000800000 */
[----:B------:R-:W-:Y:S01]  /*1930*/  IMAD.SHL.U32 R34, R34, 0x40, RZ ;  /* 0x0000004022227824 */ /* 0x000fe200078e00ff */
[----:B------:R-:W-:Y:S01]  /*1940*/  SEL R0, RZ, 0x1, P0 ;  /* 0x00000001ff007807 */ /* 0x000fe20000000000 */
[----:B-1----:R-:W-:Y:S01]  /*1950*/  IMAD.WIDE.U32 R100, R219, R98, R16 ;  /* 0x00000062db647225 */ /* 0x002fe200078e0010 */
[----:B------:R-:W-:Y:S01]  /*1960*/  SHF.L.U32 R3, R3, 0x1, RZ ;  /* 0x0000000103037819 */ /* 0x000fe200000006ff */
[----:B------:R-:W1:Y:S01]  /*1970*/  S2R R138, SR_TID.X ;  /* 0x00000000008a7919 */ /* 0x000e620000002100 */
[----:B------:R-:W-:Y:S01]  /*1980*/  ISETP.GE.AND P2, PT, R18, UR4, PT ;  /* 0x0000000412007c0c */ /* 0x000fe2000bf46270 */
[----:B------:R-:W-:Y:S01]  /*1990*/  IMAD.SHL.U32 R21, R21, 0x40, RZ ;  /* 0x0000004015157824 */ /* 0x000fe200078e00ff */
[----:B------:R-:W-:Y:S01]  /*19a0*/  LOP3.LUT R0, R3, 0x2, R0, 0xe2, !PT ;  /* 0x0000000203007812 */ /* 0x000fe200078ee200 */
[C---:B------:R-:W-:Y:S01]  /*19b0*/  VIADD R35, R219.reuse, 0x20 ;  /* 0x00000020db237836 */ /* 0x040fe20000000000 */
[----:B------:R-:W-:Y:S01]  /*19c0*/  SHF.R.S32.HI R7, RZ, 0x1f, R219 ;  /* 0x0000001fff077819 */ /* 0x000fe200000114db */
[----:B0-----:R-:W-:Y:S01]  /*19d0*/  IMAD.WIDE.U32 R94, R219, R92, R16 ;  /* 0x0000005cdb5e7225 */ /* 0x001fe200078e0010 */
[----:B------:R-:W-:-:S02]  /*19e0*/  SEL R3, RZ, 0x4, P2 ;  /* 0x00000004ff037807 */ /* 0x000fc40001000000 */
[----:B------:R-:W-:Y:S01]  /*19f0*/  ISETP.GE.AND P2, PT, R16, R115, PT ;  /* 0x000000731000720c */ /* 0x000fe20003f46270 */
[C---:B------:R-:W-:Y:S01]  /*1a00*/  IMAD R6, R7.reuse, R98, RZ ;  /* 0x0000006207067224 */ /* 0x040fe200078e02ff */
[----:B------:R-:W-:Y:S01]  /*1a10*/  LOP3.LUT R4, R0, R3, RZ, 0xfc, !PT ;  /* 0x0000000300047212 */ /* 0x000fe200078efcff */
[-C--:B------:R-:W-:Y:S01]  /*1a20*/  IMAD R0, R7, R92.reuse, RZ ;  /* 0x0000005c07007224 */ /* 0x080fe200078e02ff */
[----:B------:R-:W-:Y:S01]  /*1a30*/  SHF.R.S32.HI R215, RZ, 0x1f, R214 ;  /* 0x0000001fffd77819 */ /* 0x000fe200000114d6 */
[----:B------:R-:W-:Y:S01]  /*1a40*/  IMAD R5, R219, R99, R6 ;  /* 0x00000063db057224 */ /* 0x000fe200078e0206 */
[----:B------:R-:W-:Y:S01]  /*1a50*/  SEL R3, R115, RZ, P2 ;  /* 0x000000ff73037207 */ /* 0x000fe20001000000 */
[----:B------:R-:W-:Y:S01]  /*1a60*/  IMAD R7, R219, R93, R0 ;  /* 0x0000005ddb077224 */ /* 0x000fe200078e0200 */
[----:B------:R-:W-:Y:S01]  /*1a70*/  ISETP.GE.AND P1, PT, R213, R115, PT ;  /* 0x00000073d500720c */ /* 0x000fe20003f26270 */
[----:B------:R-:W-:Y:S01]  /*1a80*/  IMAD.WIDE.U32 R96, R219, R92, R214 ;  /* 0x0000005cdb607225 */ /* 0x000fe200078e00d6 */
[----:B------:R-:W-:-:S02]  /*1a90*/  LOP3.LUT R34, R34, 0x1c0, RZ, 0xc0, !PT ;  /* 0x000001c022227812 */ /* 0x000fc400078ec0ff */
[----:B------:R-:W-:Y:S01]  /*1aa0*/  SEL R6, R115, RZ, P1 ;  /* 0x000000ff73067207 */ /* 0x000fe20000800000 */
[----:B------:R-:W-:Y:S01]  /*1ab0*/  IMAD.IADD R3, R16, 0x1, R3 ;  /* 0x0000000110037824 */ /* 0x000fe200078e0203 */
[----:B------:R-:W-:Y:S01]  /*1ac0*/  LOP3.LUT R21, R21, 0x1c0, RZ, 0xc0, !PT ;  /* 0x000001c015157812 */ /* 0x000fe200078ec0ff */
[----:B------:R-:W-:Y:S01]  /*1ad0*/  IMAD.WIDE.U32 R102, R219, R98, R214 ;  /* 0x00000062db667225 */ /* 0x000fe200078e00d6 */
[----:B------:R-:W-:Y:S02]  /*1ae0*/  SHF.R.U32.HI R33, RZ, 0x3, R225 ;  /* 0x00000003ff217819 */ /* 0x000fe400000116e1 */
[----:B------:R-:W-:Y:S01]  /*1af0*/  SHF.R.S32.HI R0, RZ, 0x1f, R3 ;  /* 0x0000001fff007819 */ /* 0x000fe20000011403 */
[----:B------:R-:W-:Y:S01]  /*1b00*/  IMAD.IADD R97, R97, 0x1, R7 ;  /* 0x0000000161617824 */ /* 0x000fe200078e0207 */
[----:B------:R-:W-:Y:S01]  /*1b10*/  SHF.R.U32.HI R21, RZ, 0x3, R21 ;  /* 0x00000003ff157819 */ /* 0x000fe20000011615 */
[----:B------:R-:W-:Y:S01]  /*1b20*/  IMAD.IADD R95, R7, 0x1, R95 ;  /* 0x00000001075f7824 */ /* 0x000fe200078e025f */
[----:B------:R-:W-:Y:S01]  /*1b30*/  LEA.HI R10, R0, R3, RZ, 0x3 ;  /* 0x00000003000a7211 */ /* 0x000fe200078f18ff */
[----:B------:R-:W-:-:S02]  /*1b40*/  IMAD.IADD R7, R213, 0x1, R6 ;  /* 0x00000001d5077824 */ /* 0x000fc400078e0206 */
[----:B------:R-:W-:Y:S01]  /*1b50*/  VIADD R31, R219, 0x20 ;  /* 0x00000020db1f7836 */ /* 0x000fe20000000000 */
[--C-:B------:R-:W-:Y:S01]  /*1b60*/  LOP3.LUT R9, R34, 0x38, R10.reuse, 0xf8, !PT ;  /* 0x0000003822097812 */ /* 0x100fe200078ef80a */
[----:B------:R-:W-:Y:S01]  /*1b70*/  IMAD.IADD R103, R103, 0x1, R5 ;  /* 0x0000000167677824 */ /* 0x000fe200078e0205 */
[----:B------:R-:W-:Y:S01]  /*1b80*/  SHF.R.S32.HI R8, RZ, 0x1f, R7 ;  /* 0x0000001fff087819 */ /* 0x000fe20000011407 */
[----:B------:R-:W-:Y:S01]  /*1b90*/  IMAD.IADD R101, R5, 0x1, R101 ;  /* 0x0000000105657824 */ /* 0x000fe200078e0265 */
[----:B------:R-:W-:Y:S01]  /*1ba0*/  LEA.HI R5, R0, R3, RZ, 0x6 ;  /* 0x0000000300057211 */ /* 0x000fe200078f30ff */
[----:B------:R-:W-:Y:S01]  /*1bb0*/  IMAD.SHL.U32 R35, R35, 0x40, RZ ;  /* 0x0000004023237824 */ /* 0x000fe200078e00ff */
[----:B------:R-:W-:Y:S01]  /*1bc0*/  LOP3.LUT R0, R225, 0x38, R10, 0xf8, !PT ;  /* 0x00000038e1007812 */ /* 0x000fe200078ef80a */
[----:B------:R-:W-:Y:S01]  /*1bd0*/  IMAD.SHL.U32 R31, R31, 0x40, RZ ;  /* 0x000000401f1f7824 */ /* 0x000fe200078e00ff */
[----:B------:R-:W-:Y:S01]  /*1be0*/  SHF.R.S32.HI R6, RZ, 0x6, R5 ;  /* 0x00000006ff067819 */ /* 0x000fe20000011405 */
[----:B------:R-:W-:Y:S01]  /*1bf0*/  IMAD.IADD R120, R120, 0x1, R25 ;  /* 0x0000000178787824 */ /* 0x000fe200078e0219 */
[----:B------:R-:W-:-:S02]  /*1c00*/  LEA.HI R20, R8, R7, RZ, 0x3 ;  /* 0x0000000708147211 */ /* 0x000fc400078f18ff */
[----:B------:R-:W-:Y:S01]  /*1c10*/  LEA.HI R7, R8, R7, RZ, 0x6 ;  /* 0x0000000708077211 */ /* 0x000fe200078f30ff */
[----:B------:R-:W-:Y:S01]  /*1c20*/  IMAD R134, R6, 0x1400, R229 ;  /* 0x0000140006867824 */ /* 0x000fe200078e02e5 */
[----:B------:R-:W-:Y:S02]  /*1c30*/  LOP3.LUT R35, R35, 0x1c0, RZ, 0xc0, !PT ;  /* 0x000001c023237812 */ /* 0x000fe400078ec0ff */
[----:B------:R-:W-:Y:S02]  /*1c40*/  LOP3.LUT R31, R31, 0x1c0, RZ, 0xc0, !PT ;  /* 0x000001c01f1f7812 */ /* 0x000fe400078ec0ff */
[----:B------:R-:W-:Y:S02]  /*1c50*/  LOP3.LUT R3, R0, R33, RZ, 0x3c, !PT ;  /* 0x0000002100037212 */ /* 0x000fe400078e3cff */
[----:B------:R-:W-:Y:S02]  /*1c60*/  LOP3.LUT R9, R9, R21, RZ, 0x3c, !PT ;  /* 0x0000001509097212 */ /* 0x000fe400078e3cff */
[----:B------:R-:W-:Y:S01]  /*1c70*/  LOP3.LUT R0, R225, 0x38, R20, 0xf8, !PT ;  /* 0x00000038e1007812 */ /* 0x000fe200078ef814 */
[----:B------:R-:W-:Y:S01]  /*1c80*/  IMAD.IADD R134, R134, 0x1, R3 ;  /* 0x0000000186867824 */ /* 0x000fe200078e0203 */
[----:B------:R-:W-:-:S02]  /*1c90*/  LOP3.LUT R5, R35, 0x38, R10, 0xf8, !PT ;  /* 0x0000003823057812 */ /* 0x000fc400078ef80a */
[----:B------:R-:W-:Y:S02]  /*1ca0*/  SHF.R.U32.HI R31, RZ, 0x3, R31 ;  /* 0x00000003ff1f7819 */ /* 0x000fe4000001161f */
[----:B------:R-:W-:Y:S02]  /*1cb0*/  LOP3.LUT R0, R0, R33, RZ, 0x3c, !PT ;  /* 0x0000002100007212 */ /* 0x000fe400078e3cff */
[-C--:B------:R-:W-:Y:S02]  /*1cc0*/  LOP3.LUT R5, R5, R31.reuse, RZ, 0x3c, !PT ;  /* 0x0000001f05057212 */ /* 0x080fe400078e3cff */
[----:B------:R-:W-:Y:S02]  /*1cd0*/  LOP3.LUT R3, R35, 0x38, R20, 0xf8, !PT ;  /* 0x0000003823037812 */ /* 0x000fe400078ef814 */
[----:B------:R-:W-:Y:S01]  /*1ce0*/  ISETP.GE.AND P0, PT, R19, UR4, PT ;  /* 0x0000000413007c0c */ /* 0x000fe2000bf06270 */
[C---:B------:R-:W-:Y:S01]  /*1cf0*/  IMAD.SHL.U32 R107, R92.reuse, 0x20, RZ ;  /* 0x000000205c6b7824 */ /* 0x040fe200078e00ff */
[----:B------:R-:W-:Y:S01]  /*1d00*/  LOP3.LUT R8, R3, R31, RZ, 0x3c, !PT ;  /* 0x0000001f03087212 */ /* 0x000fe200078e3cff */
[C---:B------:R-:W-:Y:S01]  /*1d10*/  IMAD.SHL.U32 R111, R92.reuse, 0x40, RZ ;  /* 0x000000405c6f7824 */ /* 0x040fe200078e00ff */
[----:B------:R-:W-:Y:S01]  /*1d20*/  SHF.L.U64.HI R106, R92, 0x5, R93 ;  /* 0x000000055c6a7819 */ /* 0x000fe2000001025d */
[----:B-----5:R-:W-:Y:S01]  /*1d30*/  IMAD.WIDE.U32 R96, R136, R92, R96 ;  /* 0x0000005c88607225 */ /* 0x020fe200078e0060 */
[----:B------:R-:W-:-:S02]  /*1d40*/  SHF.L.U64.HI R110, R92, 0x6, R93 ;  /* 0x000000065c6e7819 */ /* 0x000fc4000001025d */
[----:B------:R-:W-:Y:S01]  /*1d50*/  SEL R3, RZ, 0x8, P0 ;  /* 0x00000008ff037807 */ /* 0x000fe20000000000 */
[----:B------:R-:W-:-:S04]  /*1d60*/  IMAD.WIDE.U32 R94, R136, R92, R94 ;  /* 0x0000005c885e7225 */ /* 0x000fc800078e005e */
[----:B------:R-:W-:Y:S01]  /*1d70*/  IMAD.WIDE.U32 R102, R136, R98, R102 ;  /* 0x0000006288667225 */ /* 0x000fe200078e0066 */
[----:B------:R-:W-:-:S03]  /*1d80*/  LOP3.LUT R26, R4, R3, RZ, 0xfc, !PT ;  /* 0x00000003041a7212 */ /* 0x000fc600078efcff */
[----:B------:R-:W-:Y:S01]  /*1d90*/  IMAD.WIDE.U32 R100, R136, R98, R100 ;  /* 0x0000006288647225 */ /* 0x000fe200078e0064 */
[----:B------:R-:W-:Y:S02]  /*1da0*/  LOP3.LUT R3, R4, 0x1, RZ, 0xc0, !PT ;  /* 0x0000000104037812 */ /* 0x000fe400078ec0ff */
[C-C-:B------:R-:W-:Y:S01]  /*1db0*/  SHF.L.U64.HI R104, R98.reuse, 0x5, R99.reuse ;  /* 0x0000000562687819 */ /* 0x140fe20000010263 */
[----:B------:R-:W-:Y:S01]  /*1dc0*/  IMAD R121, R99, 0x50, RZ ;  /* 0x0000005063797824 */ /* 0x000fe200078e02ff */
[C---:B------:R-:W-:Y:S01]  /*1dd0*/  SHF.L.U64.HI R108, R98.reuse, 0x6, R99 ;  /* 0x00000006626c7819 */ /* 0x040fe20000010263 */
[C---:B------:R-:W-:Y:S02]  /*1de0*/  IMAD.SHL.U32 R105, R98.reuse, 0x20, RZ ;  /* 0x0000002062697824 */ /* 0x040fe400078e00ff */
[----:B------:R-:W-:Y:S01]  /*1df0*/  IMAD.SHL.U32 R109, R98, 0x40, RZ ;  /* 0x00000040626d7824 */ /* 0x000fe200078e00ff */
[----:B------:R-:W-:Y:S01]  /*1e00*/  LOP3.LUT R25, R26, 0x4, RZ, 0xc0, !PT ;  /* 0x000000041a197812 */ /* 0x000fe200078ec0ff */
[----:B------:R-:W-:Y:S01]  /*1e10*/  IMAD.SHL.U32 R115, R115, 0x2, RZ ;  /* 0x0000000273737824 */ /* 0x000fe200078e00ff */
[----:B-1----:R-:W-:Y:S01]  /*1e20*/  LEA.HI R138, R138, 0x8, RZ, 0x19 ;  /* 0x000000088a8a7811 */ /* 0x002fe200078fc8ff */
[----:B--2---:R-:W-:-:S02]  /*1e30*/  IMAD R132, R6, 0x1400, R32 ;  /* 0x0000140006847824 */ /* 0x004fc400078e0220 */
[----:B---3--:R-:W-:Y:S01]  /*1e40*/  IMAD R130, R6, 0x1400, R28 ;  /* 0x0000140006827824 */ /* 0x008fe200078e021c */
[----:B------:R-:W-:Y:S02]  /*1e50*/  SHF.R.S32.HI R6, RZ, 0x6, R7 ;  /* 0x00000006ff067819 */ /* 0x000fe40000011407 */
[----:B------:R-:W-:Y:S01]  /*1e60*/  IADD3 R132, R132, R5, RZ ;  /* 0x0000000584847210 */ /* 0x000fe20007ffe0ff */
[----:B------:R-:W-:Y:S01]  /*1e70*/  IMAD.IADD R130, R130, 0x1, R9 ;  /* 0x0000000182827824 */ /* 0x000fe200078e0209 */
[----:B------:R-:W-:Y:S01]  /*1e80*/  SHF.R.S32.HI R9, RZ, 0x1f, R136 ;  /* 0x0000001fff097819 */ /* 0x000fe20000011488 */
[----:B------:R-:W-:Y:S01]  /*1e90*/  IMAD R133, R6, 0x1400, R229 ;  /* 0x0000140006857824 */ /* 0x000fe200078e02e5 */
[----:B------:R-:W-:-:S03]  /*1ea0*/  LOP3.LUT R5, R34, 0x38, R20, 0xf8, !PT ;  /* 0x0000003822057812 */ /* 0x000fc600078ef814 */
[----:B------:R-:W-:Y:S02]  /*1eb0*/  IMAD.IADD R133, R133, 0x1, R0 ;  /* 0x0000000185857824 */ /* 0x000fe400078e0200 */
[C---:B------:R-:W-:Y:S02]  /*1ec0*/  IMAD R0, R9.reuse, R98, RZ ;  /* 0x0000006209007224 */ /* 0x040fe400078e02ff */
[----:B------:R-:W-:Y:S02]  /*1ed0*/  IMAD R9, R9, R92, RZ ;  /* 0x0000005c09097224 */ /* 0x000fe400078e02ff */
[C---:B------:R-:W-:Y:S02]  /*1ee0*/  IMAD R131, R6.reuse, 0x1400, R32 ;  /* 0x0000140006837824 */ /* 0x040fe400078e0220 */
[----:B------:R-:W-:Y:S01]  /*1ef0*/  IMAD R129, R6, 0x1400, R28 ;  /* 0x0000140006817824 */ /* 0x000fe200078e021c */
[----:B------:R-:W-:Y:S01]  /*1f00*/  LOP3.LUT R6, R5, R21, RZ, 0x3c, !PT ;  /* 0x0000001505067212 */ /* 0x000fe200078e3cff */
[----:B------:R-:W-:-:S02]  /*1f10*/  IMAD R5, R93, 0x50, RZ ;  /* 0x000000505d057824 */ /* 0x000fc400078e02ff */
[----:B------:R-:W-:Y:S02]  /*1f20*/  IMAD R9, R136, R93, R9 ;  /* 0x0000005d88097224 */ /* 0x000fe400078e0209 */
[----:B------:R-:W-:-:S04]  /*1f30*/  IMAD.WIDE.U32 R92, R92, 0x50, RZ ;  /* 0x000000505c5c7825 */ /* 0x000fc800078e00ff */
[----:B------:R-:W-:Y:S02]  /*1f40*/  IMAD R7, R136, R99, R0 ;  /* 0x0000006388077224 */ /* 0x000fe400078e0200 */
[----:B------:R-:W-:Y:S02]  /*1f50*/  IMAD.IADD R128, R93, 0x1, R5 ;  /* 0x000000015d807824 */ /* 0x000fe400078e0205 */
[----:B------:R-:W-:Y:S02]  /*1f60*/  IMAD.IADD R129, R129, 0x1, R6 ;  /* 0x0000000181817824 */ /* 0x000fe400078e0206 */
[----:B------:R-:W-:Y:S02]  /*1f70*/  IMAD.IADD R4, R103, 0x1, R7 ;  /* 0x0000000167047824 */ /* 0x000fe400078e0207 */
[----:B------:R-:W-:Y:S02]  /*1f80*/  IMAD.IADD R5, R7, 0x1, R101 ;  /* 0x0000000107057824 */ /* 0x000fe400078e0265 */
[----:B------:R-:W-:Y:S01]  /*1f90*/  IMAD.IADD R131, R131, 0x1, R8 ;  /* 0x0000000183837824 */ /* 0x000fe200078e0208 */
[----:B------:R-:W-:Y:S01]  /*1fa0*/  SHF.R.S32.HI R8, RZ, 0x3, R10 ;  /* 0x00000003ff087819 */ /* 0x000fe2000001140a */
[----:B------:R-:W-:-:S02]  /*1fb0*/  IMAD.IADD R6, R97, 0x1, R9 ;  /* 0x0000000161067824 */ /* 0x000fc400078e0209 */
[----:B------:R-:W-:Y:S01]  /*1fc0*/  IMAD.IADD R7, R9, 0x1, R95 ;  /* 0x0000000109077824 */ /* 0x000fe200078e025f */
[----:B------:R-:W-:Y:S01]  /*1fd0*/  LOP3.LUT R9, R10, 0xfffffff8, RZ, 0xc0, !PT ;  /* 0xfffffff80a097812 */ /* 0x000fe200078ec0ff */
[----:B------:R-:W-:Y:S01]  /*1fe0*/  IMAD.WIDE.U32 R98, R98, 0x50, RZ ;  /* 0x0000005062627825 */ /* 0x000fe200078e00ff */
[----:B------:R-:W-:Y:S02]  /*1ff0*/  SHF.R.S32.HI R10, RZ, 0x3, R20 ;  /* 0x00000003ff0a7819 */ /* 0x000fe40000011414 */
[----:B------:R-:W-:Y:S01]  /*2000*/  LOP3.LUT R20, R20, 0xfffffff8, RZ, 0xc0, !PT ;  /* 0xfffffff814147812 */ /* 0x000fe200078ec0ff */
[----:B----4-:R-:W-:Y:S01]  /*2010*/  IMAD R112, R11, 0x20, R219 ;  /* 0x000000200b707824 */ /* 0x010fe200078e02db */
[C---:B------:R-:W-:Y:S01]  /*2020*/  LOP3.LUT R21, R26.reuse, 0x2, RZ, 0xc0, !PT ;  /* 0x000000021a157812 */ /* 0x040fe200078ec0ff */
[----:B------:R-:W-:Y:S01]  /*2030*/  IMAD.IADD R121, R99, 0x1, R121 ;  /* 0x0000000163797824 */ /* 0x000fe200078e0279 */
[----:B------:R-:W-:Y:S02]  /*2040*/  SHF.R.S32.HI R0, RZ, 0x1f, R30 ;  /* 0x0000001fff007819 */ /* 0x000fe4000001141e */
[----:B------:R-:W-:-:S02]  /*2050*/  LOP3.LUT R26, R26, 0x8, RZ, 0xc0, !PT ;  /* 0x000000081a1a7812 */ /* 0x000fc400078ec0ff */
[----:B------:R-:W-:Y:S02]  /*2060*/  SHF.R.S32.HI R119, RZ, 0x1f, R91 ;  /* 0x0000001fff777819 */ /* 0x000fe4000001145b */
[----:B------:R-:W-:Y:S02]  /*2070*/  SHF.R.S32.HI R27, RZ, 0x1f, R9 ;  /* 0x0000001fff1b7819 */ /* 0x000fe40000011409 */
[----:B------:R-:W-:-:S07]  /*2080*/  SHF.R.S32.HI R28, RZ, 0x1f, R20 ;  /* 0x0000001fff1c7819 */ /* 0x000fce0000011414 */
.L_x_561:
[----:B------:R-:W0:Y:S01]  /*2090*/  LDC R84, c[0x0][0x430] ;  /* 0x00010c00ff547b82 */ /* 0x000e220000000800 */
[----:B------:R-:W-:Y:S01]  /*20a0*/  IADD3 R2, R2, -0x1, RZ ;  /* 0xffffffff02027810 */ /* 0x000fe20007ffe0ff */
[----:B----4-:R-:W-:Y:S01]  /*20b0*/  IMAD.MOV.U32 R31, RZ, RZ, RZ ;  /* 0x000000ffff1f7224 */ /* 0x010fe200078e00ff */
[----:B------:R-:W-:Y:S01]  /*20c0*/  ULDC.64 UR4, c[0x0][0x208] ;  /* 0x0000820000047ab9 */ /* 0x000fe20000000a00 */
[----:B------:R-:W-:Y:S02]  /*20d0*/  SHF.R.U32.HI R32, RZ, 0x3, R225 ;  /* 0x00000003ff207819 */ /* 0x000fe400000116e1 */
[----:B------:R-:W-:Y:S02]  /*20e0*/  IMAD R11, R2, 0x50, R112 ;  /* 0x00000050020b7824 */ /* 0x000fe400078e0270 */
[----:B------:R-:W1:Y:S02]  /*20f0*/  LDC R114, c[0x0][0x3f4] ;  /* 0x0000fd00ff727b82 */ /* 0x000e640000000800 */
[----:B------:R-:W-:Y:S01]  /*2100*/  IMAD.IADD R33, R120, 0x1, R11 ;  /* 0x0000000178217824 */ /* 0x000fe200078e020b */
[----:B------:R-:W-:-:S03]  /*2110*/  ISETP.GE.AND P0, PT, R11, R24, PT ;  /* 0x000000180b00720c */ /* 0x000fc60003f06270 */
[----:B------:R-:W-:Y:S01]  /*2120*/  IMAD.MOV.U32 R11, RZ, RZ, R33 ;  /* 0x000000ffff0b7224 */ /* 0x000fe200078e0021 */
[----:B------:R-:W-:Y:S02]  /*2130*/  ISETP.GT.OR P0, PT, R112, 0x4f, P0 ;  /* 0x0000004f7000780c */ /* 0x000fe40000704670 */
[----:B0-----:R-:W-:-:S11]  /*2140*/  ISETP.NE.AND P3, PT, R84, 0x1, PT ;  /* 0x000000015400780c */ /* 0x001fd60003f65270 */
[----:B------:R-:W0:Y:S08]  /*2150*/  @!P0 LDC.64 R14, c[0x0][0x428] ;  /* 0x00010a00ff0e8b82 */ /* 0x000e300000000a00 */
[----:B--2---:R-:W2:Y:S08]  /*2160*/  @!P0 LDC.64 R34, c[0x0][0x418] ;  /* 0x00010600ff228b82 */ /* 0x004eb00000000a00 */
[----:B---3--:R-:W3:Y:S08]  /*2170*/  @P3 LDC R12, c[0x0][0x434] ;  /* 0x00010d00ff0c3b82 */ /* 0x008ef00000000800 */
[----:B------:R-:W4:Y:S01]  /*2180*/  @P3 LDC R13, c[0x0][0x438] ;  /* 0x00010e00ff0d3b82 */ /* 0x000f220000000800 */
[----:B---3--:R-:W-:-:S05]  /*2190*/  @P3 IMAD.HI.U32 R12, R33, R12, RZ ;  /* 0x0000000c210c3227 */ /* 0x008fca00078e00ff */
[----:B----4-:R-:W-:Y:S01]  /*21a0*/  @P3 SHF.R.U32.HI R11, RZ, R13, R12 ;  /* 0x0000000dff0b3219 */ /* 0x010fe2000001160c */
[----:B0-----:R-:W-:-:S03]  /*21b0*/  @!P0 IMAD R12, R119, R14, RZ ;  /* 0x0000000e770c8224 */ /* 0x001fc600078e02ff */
[--C-:B------:R-:W-:Y:S01]  /*21c0*/  @!P0 SHF.R.S32.HI R13, RZ, 0x1f, R11.reuse ;  /* 0x0000001fff0d8819 */ /* 0x100fe2000001140b */
[----:B------:R-:W-:Y:S02]  /*21d0*/  @!P0 IMAD R15, R91, R15, R12 ;  /* 0x0000000f5b0f8224 */ /* 0x000fe400078e020c */
[----:B------:R-:W-:-:S04]  /*21e0*/  @!P0 IMAD.MOV.U32 R12, RZ, RZ, R11 ;  /* 0x000000ffff0c8224 */ /* 0x000fc800078e000b */
[----:B------:R-:W-:-:S04]  /*21f0*/  @!P0 IMAD.WIDE.U32 R12, R91, R14, R12 ;  /* 0x0000000e5b0c8225 */ /* 0x000fc800078e000c */
[----:B------:R-:W-:Y:S01]  /*2200*/  @!P0 IMAD.IADD R13, R13, 0x1, R15 ;  /* 0x000000010d0d8824 */ /* 0x000fe200078e020f */
[----:B--2---:R-:W-:-:S04]  /*2210*/  @!P0 LEA R14, P3, R12, R34, 0x2 ;  /* 0x000000220c0e8211 */ /* 0x004fc800078610ff */
[----:B------:R-:W-:Y:S02]  /*2220*/  @!P0 LEA.HI.X R15, R12, R35, R13, 0x2, P3 ;  /* 0x000000230c0f8211 */ /* 0x000fe400018f140d */
[----:B------:R-:W-:-:S03]  /*2230*/  LOP3.LUT R12, R225, 0x38, R16, 0xf8, !PT ;  /* 0x00000038e10c7812 */ /* 0x000fc600078ef810 */
[----:B------:R0:W5:Y:S01]  /*2240*/  @!P0 LDG.E R31, desc[UR4][R14.64] ;  /* 0x000000040e1f8981 */ /* 0x000162000c1e1900 */
[----:B-1----:R-:W-:Y:S01]  /*2250*/  ISETP.GE.AND P0, PT, R114, 0x1, PT ;  /* 0x000000017200780c */ /* 0x002fe20003f06270 */
[----:B------:R-:W-:Y:S01]  /*2260*/  IMAD.MOV R11, RZ, RZ, -R11 ;  /* 0x000000ffff0b7224 */ /* 0x000fe200078e0a0b */
[----:B------:R-:W-:Y:S01]  /*2270*/  LOP3.LUT R85, R229, R12, R32, 0xf6, !PT ;  /* 0x0000000ce5557212 */ /* 0x000fe200078ef620 */
[----:B------:R-:W-:Y:S05]  /*2280*/  YIELD ;  /* 0x0000000000007946 */ /* 0x000fea0003800000 */
[----:B------:R-:W-:Y:S01]  /*2290*/  IMAD R85, R212, 0x5000, R85 ;  /* 0x00005000d4557824 */ /* 0x000fe200078e0255 */
[----:B------:R-:W-:Y:S01]  /*22a0*/  ISETP.GT.AND P3, PT, R2, R116, PT ;  /* 0x000000740200720c */ /* 0x000fe20003f64270 */
[----:B------:R-:W-:Y:S01]  /*22b0*/  BSSY B0, `(.L_x_445) ;  /* 0x000085a000007945 */ /* 0x000fe20003800000 */
[----:B------:R-:W-:-:S02]  /*22c0*/  IMAD R84, R84, R11, R33 ;  /* 0x0000000b54547224 */ /* 0x000fc400078e0221 */
[----:B------:R-:W-:Y:S01]  /*22d0*/  P2R R113, PR, RZ, 0x8 ;  /* 0x00000008ff717803 */ /* 0x000fe20000000000 */
[----:B------:R-:W-:Y:S01]  /*22e0*/  IMAD R85, R85, 0x2, R22 ;  /* 0x0000000255557824 */ /* 0x000fe200078e0216 */
[----:B0-----:R-:W-:Y:S07]  /*22f0*/  @!P0 BRA `(.L_x_446) ;  /* 0x0000007c006c8947 */ /* 0x001fee0003800000 */
[----:B------:R-:W-:Y:S01]  /*2300*/  SHF.R.S32.HI R86, RZ, 0x1f, R84 ;  /* 0x0000001fff567819 */ /* 0x000fe20000011454 */
[----:B------:R-:W-:Y:S01]  /*2310*/  ULDC.64 UR4, c[0x0][0x300] ;  /* 0x0000c00000047ab9 */ /* 0x000fe20000000a00 */
[----:B-----5:R-:W-:Y:S01]  /*2320*/  SHF.R.S32.HI R87, RZ, 0x1f, R31 ;  /* 0x0000001fff577819 */ /* 0x020fe2000001141f */
[----:B------:R-:W-:Y:S01]  /*2330*/  IMAD.WIDE.U32 R12, R84, UR4, RZ ;  /* 0x00000004540c7c25 */ /* 0x000fe2000f8e00ff */
[----:B------:R-:W-:Y:S02]  /*2340*/  ULDC.U8 UR6, c[0x0][0x410] ;  /* 0x0001040000067ab9 */ /* 0x000fe40000000000 */
[----:B------:R-:W-:Y:S01]  /*2350*/  ISETP.NE.AND P0, PT, RZ, UR6, PT ;  /* 0x00000006ff007c0c */ /* 0x000fe2000bf05270 */
[----:B------:R-:W-:Y:S02]  /*2360*/  IMAD R11, R86, UR4, RZ ;  /* 0x00000004560b7c24 */ /* 0x000fe4000f8e02ff */
[----:B------:R-:W-:Y:S02]  /*2370*/  IMAD R88, R2, -0x50, R24 ;  /* 0xffffffb002587824 */ /* 0x000fe400078e0218 */
[----:B------:R-:W-:Y:S01]  /*2380*/  IMAD R11, R84, UR5, R11 ;  /* 0x00000005540b7c24 */ /* 0x000fe2000f8e020b */
[----:B------:R-:W-:-:S02]  /*2390*/  ULDC.64 UR4, c[0x0][0x310] ;  /* 0x0000c40000047ab9 */ /* 0x000fc40000000a00 */
[----:B------:R-:W-:Y:S01]  /*23a0*/  IMAD R14, R87, UR4, RZ ;  /* 0x00000004570e7c24 */ /* 0x000fe2000f8e02ff */
[----:B------:R-:W-:Y:S01]  /*23b0*/  VIMNMX R88, R88, 0x50, PT ;  /* 0x0000005058587848 */ /* 0x000fe20003fe0100 */
[----:B------:R-:W-:Y:S01]  /*23c0*/  IMAD.IADD R13, R13, 0x1, R11 ;  /* 0x000000010d0d7824 */ /* 0x000fe200078e020b */
[----:B------:R-:W-:Y:S01]  /*23d0*/  SHF.R.S32.HI R11, RZ, 0x1f, R2 ;  /* 0x0000001fff0b7819 */ /* 0x000fe20000011402 */
        /* <DEDUP_REMOVED lines=8> */
[-C--:B------:R-:W-:Y:S01]  /*2460*/  IMAD R12, R121, R2.reuse, RZ ;  /* 0x00000002790c7224 */ /* 0x080fe200078e02ff */
[----:B------:R-:W-:Y:S01]  /*2470*/  LEA R118, P3, R32, UR4, 0x1 ;  /* 0x0000000420767c11 */ /* 0x000fe2000f8608ff */
[----:B------:R-:W-:Y:S02]  /*2480*/  IMAD R14, R128, R2, RZ ;  /* 0x00000002800e7224 */ /* 0x000fe400078e02ff */
[----:B------:R-:W-:Y:S02]  /*2490*/  IMAD.IADD R117, R33, 0x1, R13 ;  /* 0x0000000121757824 */ /* 0x000fe400078e020d */
[C---:B------:R-:W-:Y:S02]  /*24a0*/  IMAD R35, R11.reuse, R98, R12 ;  /* 0x000000620b237224 */ /* 0x040fe400078e020c */
[----:B------:R-:W-:Y:S01]  /*24b0*/  IMAD R37, R11, R92, R14 ;  /* 0x0000005c0b257224 */ /* 0x000fe200078e020e */
[----:B------:R-:W-:Y:S01]  /*24c0*/  LEA.HI.X R117, R32, UR5, R117, 0x1, P3 ;  /* 0x0000000520757c11 */ /* 0x000fe200098f0c75 */
[----:B------:R-:W-:-:S04]  /*24d0*/  IMAD.WIDE.U32 R14, R98, R2, RZ ;  /* 0x00000002620e7225 */ /* 0x000fc800078e00ff */
[----:B------:R-:W-:-:S04]  /*24e0*/  IMAD.WIDE.U32 R12, R92, R2, RZ ;  /* 0x000000025c0c7225 */ /* 0x000fc800078e00ff */
[----:B------:R-:W-:Y:S02]  /*24f0*/  IMAD.IADD R11, R15, 0x1, R35 ;  /* 0x000000010f0b7824 */ /* 0x000fe400078e0223 */
[----:B------:R-:W-:Y:S01]  /*2500*/  IMAD.IADD R80, R13, 0x1, R37 ;  /* 0x000000010d507824 */ /* 0x000fe200078e0225 */
[----:B------:R-:W-:Y:S06]  /*2510*/  @!P0 BRA `(.L_x_447) ;  /* 0x0000003800f48947 */ /* 0x000fec0003800000 */
[C---:B------:R-:W-:Y:S01]  /*2520*/  ISETP.GE.AND P3, PT, R219.reuse, R88, PT ;  /* 0x00000058db00720c */ /* 0x040fe20003f66270 */
[----:B------:R-:W-:Y:S01]  /*2530*/  BSSY B1, `(.L_x_448) ;  /* 0x000002b000017945 */ /* 0x000fe20003800000 */
[----:B------:R-:W-:Y:S01]  /*2540*/  VIADD R37, R219, 0x20 ;  /* 0x00000020db257836 */ /* 0x000fe20000000000 */
        /* <DEDUP_REMOVED lines=8> */
[----:B------:R-:W-:Y:S01]  /*25d0*/  CS2R R78, SRZ ;  /* 0x00000000004e7805 */ /* 0x000fe2000001ff00 */
[----:B------:R-:W-:Y:S06]  /*25e0*/  @P3 BRA `(.L_x_449) ;  /* 0x00000000007c3947 */ /* 0x000fec0003800000 */
[----:B------:R-:W-:Y:S01]  /*25f0*/  IADD3 R33, P0, R102, R14, RZ ;  /* 0x0000000e66217210 */ /* 0x000fe20007f1e0ff */
[----:B------:R-:W-:Y:S01]  /*2600*/  ULDC.64 UR4, c[0x0][0x3e8] ;  /* 0x0000fa0000047ab9 */ /* 0x000fe20000000a00 */
[----:B------:R-:W-:Y:S02]  /*2610*/  IADD3 R35, P4, R96, R12, RZ ;  /* 0x0000000c60237210 */ /* 0x000fe40007f9e0ff */
[----:B------:R-:W-:Y:S02]  /*2620*/  CS2R R76, SRZ ;  /* 0x00000000004c7805 */ /* 0x000fe4000001ff00 */
[-C--:B------:R-:W-:Y:S01]  /*2630*/  ISETP.GE.AND P5, PT, R214, R114.reuse, PT ;  /* 0x00000072d600720c */ /* 0x080fe20003fa6270 */
[----:B------:R-:W-:Y:S01]  /*2640*/  IMAD.X R34, R11, 0x1, R4, P0 ;  /* 0x000000010b227824 */ /* 0x000fe200000e0604 */
[C---:B------:R-:W-:Y:S01]  /*2650*/  LEA R32, P0, R33.reuse, UR4, 0x1 ;  /* 0x0000000421207c11 */ /* 0x040fe2000f8008ff */
[----:B------:R-:W-:Y:S01]  /*2660*/  IMAD.X R36, R80, 0x1, R6, P4 ;  /* 0x0000000150247824 */ /* 0x000fe200020e0606 */
[----:B------:R-:W-:Y:S01]  /*2670*/  CS2R R78, SRZ ;  /* 0x00000000004e7805 */ /* 0x000fe2000001ff00 */
[----:B------:R-:W-:Y:S01]  /*2680*/  ULDC.64 UR6, c[0x0][0x208] ;  /* 0x0000820000067ab9 */ /* 0x000fe20000000a00 */
[----:B------:R-:W-:Y:S01]  /*2690*/  LEA.HI.X R33, R33, UR5, R34, 0x1, P0 ;  /* 0x0000000521217c11 */ /* 0x000fe200080f0c22 */
[----:B------:R-:W-:Y:S01]  /*26a0*/  ULDC.64 UR4, c[0x0][0x400] ;  /* 0x0001000000047ab9 */ /* 0x000fe20000000a00 */
[----:B------:R-:W-:-:S02]  /*26b0*/  ISETP.GE.AND P4, PT, R221, R114, PT ;  /* 0x00000072dd00720c */ /* 0x000fc40003f86270 */
[----:B------:R-:W-:-:S03]  /*26c0*/  LEA R34, P0, R35, UR4, 0x1 ;  /* 0x0000000423227c11 */ /* 0x000fc6000f8008ff */
[----:B------:R0:W5:Y:S01]  /*26d0*/  @!P5 LDG.E.64 R76, desc[UR6][R32.64] ;  /* 0x00000006204cd981 */ /* 0x000162000c1e1b00 */
[----:B------:R-:W-:Y:S02]  /*26e0*/  LEA.HI.X R35, R35, UR5, R36, 0x1, P0 ;  /* 0x0000000523237c11 */ /* 0x000fe400080f0c24 */
[----:B------:R-:W-:-:S03]  /*26f0*/  ISETP.GE.AND P0, PT, R220, R114, PT ;  /* 0x00000072dc00720c */ /* 0x000fc60003f06270 */
[----:B------:R0:W5:Y:S01]  /*2700*/  @!P5 LDG.E.64 R78, desc[UR6][R34.64] ;  /* 0x00000006224ed981 */ /* 0x000162000c1e1b00 */
[----:B------:R-:W-:Y:S02]  /*2710*/  ISETP.GE.AND P5, PT, R222, R114, PT ;  /* 0x00000072de00720c */ /* 0x000fe40003fa6270 */
[----:B------:R-:W-:Y:S02]  /*2720*/  CS2R R72, SRZ ;  /* 0x0000000000487805 */ /* 0x000fe4000001ff00 */
[----:B------:R-:W-:Y:S02]  /*2730*/  CS2R R68, SRZ ;  /* 0x0000000000447805 */ /* 0x000fe4000001ff00 */
[----:B------:R-:W-:Y:S02]  /*2740*/  CS2R R64, SRZ ;  /* 0x0000000000407805 */ /* 0x000fe4000001ff00 */
[----:B------:R-:W-:Y:S02]  /*2750*/  CS2R R74, SRZ ;  /* 0x00000000004a7805 */ /* 0x000fe4000001ff00 */
[----:B------:R-:W-:-:S02]  /*2760*/  CS2R R70, SRZ ;  /* 0x0000000000467805 */ /* 0x000fc4000001ff00 */
[----:B------:R-:W-:Y:S01]  /*2770*/  CS2R R66, SRZ ;  /* 0x0000000000427805 */ /* 0x000fe2000001ff00 */
[----:B------:R0:W5:Y:S04]  /*2780*/  @!P4 LDG.E.64 R72, desc[UR6][R32.64+0x40] ;  /* 0x000040062048c981 */ /* 0x000168000c1e1b00 */
[----:B------:R0:W5:Y:S04]  /*2790*/  @!P0 LDG.E.64 R68, desc[UR6][R32.64+0x80] ;  /* 0x0000800620448981 */ /* 0x000168000c1e1b00 */
[----:B------:R0:W5:Y:S04]  /*27a0*/  @!P5 LDG.E.64 R64, desc[UR6][R32.64+0xc0] ;  /* 0x0000c0062040d981 */ /* 0x000168000c1e1b00 */
[----:B------:R0:W5:Y:S04]  /*27b0*/  @!P4 LDG.E.64 R74, desc[UR6][R34.64+0x40] ;  /* 0x00004006224ac981 */ /* 0x000168000c1e1b00 */
[----:B------:R0:W5:Y:S04]  /*27c0*/  @!P0 LDG.E.64 R70, desc[UR6][R34.64+0x80] ;  /* 0x0000800622468981 */ /* 0x000168000c1e1b00 */
[----:B------:R0:W5:Y:S02]  /*27d0*/  @!P5 LDG.E.64 R66, desc[UR6][R34.64+0xc0] ;  /* 0x0000c0062242d981 */ /* 0x000164000c1e1b00 */
.L_x_449:
[----:B------:R-:W-:Y:S05]  /*27e0*/  BSYNC B1 ;  /* 0x0000000000017941 */ /* 0x000fea0003800000 */
.L_x_448:
[----:B0----5:R-:W-:Y:S01]  /*27f0*/  IMAD.MOV.U32 R32, RZ, RZ, R64 ;  /* 0x000000ffff207224 */ /* 0x021fe200078e0040 */
[----:B------:R-:W-:Y:S01]  /*2800*/  MOV R33, R65 ;  /* 0x0000004100217202 */ /* 0x000fe20000000f00 */
[----:B------:R-:W-:Y:S01]  /*2810*/  IMAD.MOV.U32 R34, RZ, RZ, R68 ;  /* 0x000000ffff227224 */ /* 0x000fe200078e0044 */
[----:B------:R-:W-:Y:S01]  /*2820*/  ISETP.GE.AND P4, PT, R37, R88, PT ;  /* 0x000000582500720c */ /* 0x000fe20003f86270 */
[----:B------:R-:W-:Y:S01]  /*2830*/  IMAD.MOV.U32 R35, RZ, RZ, R69 ;  /* 0x000000ffff237224 */ /* 0x000fe200078e0045 */
[----:B------:R-:W-:Y:S01]  /*2840*/  PRMT R156, R32, 0x7610, R156 ;  /* 0x00007610209c7816 */ /* 0x000fe2000000009c */
        /* <DEDUP_REMOVED lines=23> */
[----:B------:R-:W-:Y:S01]  /*29c0*/  BSSY B1, `(.L_x_450) ;  /* 0x000002c000017945 */ /* 0x000fe20003800000 */
[----:B------:R-:W-:-:S02]  /*29d0*/  PRMT R124, R124, 0x5410, R32 ;  /* 0x000054107c7c7816 */ /* 0x000fc40000000020 */
[----:B------:R-:W-:Y:S02]  /*29e0*/  CS2R R52, SRZ ;  /* 0x0000000000347805 */ /* 0x000fe4000001ff00 */
[----:B------:R-:W-:Y:S02]  /*29f0*/  PRMT R182, R33, 0x7610, R182 ;  /* 0x0000761021b67816 */ /* 0x000fe400000000b6 */
[----:B------:R-:W-:Y:S02]  /*2a00*/  CS2R R56, SRZ ;  /* 0x0000000000387805 */ /* 0x000fe4000001ff00 */
[----:B------:R-:W-:Y:S02]  /*2a10*/  PRMT R125, R125, 0x5410, R34 ;  /* 0x000054107d7d7816 */ /* 0x000fe40000000022 */
[----:B------:R-:W-:Y:S02]  /*2a20*/  CS2R R60, SRZ ;  /* 0x00000000003c7805 */ /* 0x000fe4000001ff00 */
[----:B------:R-:W-:-:S02]  /*2a30*/  PRMT R168, R35, 0x7610, R168 ;  /* 0x0000761023a87816 */ /* 0x000fc400000000a8 */
[----:B------:R-:W-:Y:S02]  /*2a40*/  CS2R R50, SRZ ;  /* 0x0000000000327805 */ /* 0x000fe4000001ff00 */
[----:B------:R-:W-:Y:S02]  /*2a50*/  CS2R R54, SRZ ;  /* 0x0000000000367805 */ /* 0x000fe4000001ff00 */
[----:B------:R-:W-:Y:S02]  /*2a60*/  CS2R R58, SRZ ;  /* 0x00000000003a7805 */ /* 0x000fe4000001ff00 */
[----:B------:R-:W-:Y:S01]  /*2a70*/  CS2R R62, SRZ ;  /* 0x00000000003e7805 */ /* 0x000fe2000001ff00 */
[----:B------:R-:W-:Y:S06]  /*2a80*/  @P4 BRA `(.L_x_451) ;  /* 0x00000000007c4947 */ /* 0x000fec0003800000 */
[----:B------:R-:W-:Y:S01]  /*2a90*/  IADD3 R33, P0, P5, R102, R14, R105 ;  /* 0x0000000e66217210 */ /* 0x000fe20007d1e069 */
[----:B------:R-:W-:Y:S01]  /*2aa0*/  ULDC.64 UR4, c[0x0][0x3e8] ;  /* 0x0000fa0000047ab9 */ /* 0x000fe20000000a00 */
[----:B------:R-:W-:Y:S01]  /*2ab0*/  ULDC.64 UR6, c[0x0][0x400] ;  /* 0x0001000000067ab9 */ /* 0x000fe20000000a00 */
[----:B------:R-:W-:Y:S02]  /*2ac0*/  CS2R R60, SRZ ;  /* 0x00000000003c7805 */ /* 0x000fe4000001ff00 */
[----:B------:R-:W-:Y:S02]  /*2ad0*/  IADD3.X R38, R4, R11, R104, P0, P5 ;  /* 0x0000000b04267210 */ /* 0x000fe400007ea468 */
[----:B------:R-:W-:Y:S02]  /*2ae0*/  CS2R R56, SRZ ;  /* 0x0000000000387805 */ /* 0x000fe4000001ff00 */
[----:B------:R-:W-:Y:S02]  /*2af0*/  IADD3 R35, P0, P5, R96, R12, R107 ;  /* 0x0000000c60237210 */ /* 0x000fe40007d1e06b */
[----:B------:R-:W-:-:S02]  /*2b00*/  CS2R R62, SRZ ;  /* 0x00000000003e7805 */ /* 0x000fc4000001ff00 */
[----:B------:R-:W-:Y:S01]  /*2b10*/  CS2R R58, SRZ ;  /* 0x00000000003a7805 */ /* 0x000fe2000001ff00 */
[----:B------:R-:W-:Y:S01]  /*2b20*/  ULDC.64 UR8, c[0x0][0x208] ;  /* 0x0000820000087ab9 */ /* 0x000fe20000000a00 */
[----:B------:R-:W-:Y:S02]  /*2b30*/  IADD3.X R36, R6, R80, R106, P0, P5 ;  /* 0x0000005006247210 */ /* 0x000fe400007ea46a */
[----:B------:R-:W-:Y:S02]  /*2b40*/  LEA R32, P0, R33, UR4, 0x1 ;  /* 0x0000000421207c11 */ /* 0x000fe4000f8008ff */
[----:B------:R-:W-:Y:S02]  /*2b50*/  LEA R34, P5, R35, UR6, 0x1 ;  /* 0x0000000623227c11 */ /* 0x000fe4000f8a08ff */
[----:B------:R-:W-:Y:S02]  /*2b60*/  LEA.HI.X R33, R33, UR5, R38, 0x1, P0 ;  /* 0x0000000521217c11 */ /* 0x000fe400080f0c26 */
[----:B------:R-:W-:-:S02]  /*2b70*/  LEA.HI.X R35, R35, UR7, R36, 0x1, P5 ;  /* 0x0000000723237c11 */ /* 0x000fc4000a8f0c24 */
[-C--:B------:R-:W-:Y:S02]  /*2b80*/  ISETP.GE.AND P0, PT, R214, R114.reuse, PT ;  /* 0x00000072d600720c */ /* 0x080fe40003f06270 */
[----:B------:R-:W-:Y:S02]  /*2b90*/  ISETP.GE.AND P5, PT, R221, R114, PT ;  /* 0x00000072dd00720c */ /* 0x000fe40003fa6270 */
[----:B------:R-:W-:Y:S02]  /*2ba0*/  CS2R R52, SRZ ;  /* 0x0000000000347805 */ /* 0x000fe4000001ff00 */
[----:B------:R-:W-:Y:S02]  /*2bb0*/  CS2R R48, SRZ ;  /* 0x0000000000307805 */ /* 0x000fe4000001ff00 */
[----:B------:R-:W-:-:S05]  /*2bc0*/  CS2R R54, SRZ ;  /* 0x0000000000367805 */ /* 0x000fca000001ff00 */
[----:B------:R0:W5:Y:S04]  /*2bd0*/  @!P0 LDG.E.64 R60, desc[UR8][R32.64] ;  /* 0x00000008203c8981 */ /* 0x000168000c1e1b00 */
[----:B------:R0:W5:Y:S01]  /*2be0*/  @!P0 LDG.E.64 R62, desc[UR8][R34.64] ;  /* 0x00000008223e8981 */ /* 0x000162000c1e1b00 */
[----:B------:R-:W-:-:S03]  /*2bf0*/  ISETP.GE.AND P0, PT, R220, R114, PT ;  /* 0x00000072dc00720c */ /* 0x000fc60003f06270 */
[----:B------:R0:W5:Y:S04]  /*2c00*/  @!P5 LDG.E.64 R56, desc[UR8][R32.64+0x40] ;  /* 0x000040082038d981 */ /* 0x000168000c1e1b00 */
[----:B------:R0:W5:Y:S01]  /*2c10*/  @!P5 LDG.E.64 R58, desc[UR8][R34.64+0x40] ;  /* 0x00004008223ad981 */ /* 0x000162000c1e1b00 */
[----:B------:R-:W-:Y:S02]  /*2c20*/  ISETP.GE.AND P5, PT, R222, R114, PT ;  /* 0x00000072de00720c */ /* 0x000fe40003fa6270 */
[----:B------:R-:W-:-:S03]  /*2c30*/  CS2R R50, SRZ ;  /* 0x0000000000327805 */ /* 0x000fc6000001ff00 */
[----:B------:R0:W5:Y:S04]  /*2c40*/  @!P0 LDG.E.64 R52, desc[UR8][R32.64+0x80] ;  /* 0x0000800820348981 */ /* 0x000168000c1e1b00 */
[----:B------:R0:W5:Y:S04]  /*2c50*/  @!P0 LDG.E.64 R54, desc[UR8][R34.64+0x80] ;  /* 0x0000800822368981 */ /* 0x000168000c1e1b00 */
[----:B------:R0:W5:Y:S04]  /*2c60*/  @!P5 LDG.E.64 R48, desc[UR8][R32.64+0xc0] ;  /* 0x0000c0082030d981 */ /* 0x000168000c1e1b00 */
[----:B------:R0:W5:Y:S02]  /*2c70*/  @!P5 LDG.E.64 R50, desc[UR8][R34.64+0xc0] ;  /* 0x0000c0082232d981 */ /* 0x000164000c1e1b00 */
.L_x_451:
[----:B------:R-:W-:Y:S05]  /*2c80*/  BSYNC B1 ;  /* 0x0000000000017941 */ /* 0x000fea0003800000 */
.L_x_450:
[----:B0-----:R-:W-:Y:S01]  /*2c90*/  VIADD R32, R219, 0x40 ;  /* 0x00000040db207836 */ /* 0x001fe20000000000 */
[----:B------:R-:W-:Y:S01]  /*2ca0*/  BSSY B1, `(.L_x_452) ;  /* 0x000002b000017945 */ /* 0x000fe20003800000 */
[----:B------:R-:W-:Y:S02]  /*2cb0*/  CS2R R36, SRZ ;  /* 0x0000000000247805 */ /* 0x000fe4000001ff00 */
[----:B------:R-:W-:Y:S02]  /*2cc0*/  CS2R R40, SRZ ;  /* 0x0000000000287805 */ /* 0x000fe4000001ff00 */
[----:B------:R-:W-:Y:S02]  /*2cd0*/  CS2R R44, SRZ ;  /* 0x00000000002c7805 */ /* 0x000fe4000001ff00 */
[----:B------:R-:W-:Y:S02]  /*2ce0*/  ISETP.GE.AND P5, PT, R32, R88, PT ;  /* 0x000000582000720c */ /* 0x000fe40003fa6270 */
[----:B------:R-:W-:-:S02]  /*2cf0*/  CS2R R32, SRZ ;  /* 0x0000000000207805 */ /* 0x000fc4000001ff00 */
[----:B------:R-:W-:Y:S02]  /*2d00*/  CS2R R34, SRZ ;  /* 0x0000000000227805 */ /* 0x000fe4000001ff00 */
[----:B------:R-:W-:Y:S02]  /*2d10*/  CS2R R38, SRZ ;  /* 0x0000000000267805 */ /* 0x000fe4000001ff00 */
[----:B------:R-:W-:Y:S01]  /*2d20*/  CS2R R42, SRZ ;  /* 0x00000000002a7805 */ /* 0x000fe2000001ff00 */
[----:B-----5:R-:W-:Y:S01]  /*2d30*/  IMAD.MOV.U32 R81, RZ, RZ, R48 ;  /* 0x000000ffff517224 */ /* 0x020fe200078e0030 */
[----:B------:R-:W-:-:S03]  /*2d40*/  CS2R R46, SRZ ;  /* 0x00000000002e7805 */ /* 0x000fc6000001ff00 */
[----:B------:R-:W-:Y:S05]  /*2d50*/  @P5 BRA `(.L_x_453) ;  /* 0x00000000007c5947 */ /* 0x000fea0003800000 */
[----:B------:R-:W-:Y:S01]  /*2d60*/  IADD3 R14, P0, P6, R102, R109, R14 ;  /* 0x0000006d660e7210 */ /* 0x000fe20007e1e00e */
[----:B------:R-:W-:Y:S01]  /*2d70*/  ULDC.64 UR4, c[0x0][0x3e8] ;  /* 0x0000fa0000047ab9 */ /* 0x000fe20000000a00 */
[----:B------:R-:W-:Y:S01]  /*2d80*/  ULDC.64 UR6, c[0x0][0x400] ;  /* 0x0001000000067ab9 */ /* 0x000fe20000000a00 */
[----:B------:R-:W-:Y:S02]  /*2d90*/  CS2R R44, SRZ ;  /* 0x00000000002c7805 */ /* 0x000fe4000001ff00 */
[----:B------:R-:W-:Y:S02]  /*2da0*/  IADD3.X R13, R4, R108, R11, P0, P6 ;  /* 0x0000006c040d7210 */ /* 0x000fe400007ec40b */
[----:B------:R-:W-:Y:S02]  /*2db0*/  CS2R R46, SRZ ;  /* 0x00000000002e7805 */ /* 0x000fe4000001ff00 */
[----:B------:R-:W-:Y:S01]  /*2dc0*/  IADD3 R11, P0, P6, R96, R111, R12 ;  /* 0x0000006f600b7210 */ /* 0x000fe20007e1e00c */
[----:B------:R-:W-:-:S03]  /*2dd0*/  ULDC.64 UR8, c[0x0][0x208] ;  /* 0x0000820000087ab9 */ /* 0x000fc60000000a00 */
[----:B------:R-:W-:Y:S02]  /*2de0*/  IADD3.X R80, R6, R110, R80, P0, P6 ;  /* 0x0000006e06507210 */ /* 0x000fe400007ec450 */
[----:B------:R-:W-:-:S04]  /*2df0*/  LEA R12, P0, R14, UR4, 0x1 ;  /* 0x000000040e0c7c11 */ /* 0x000fc8000f8008ff */
[----:B------:R-:W-:Y:S02]  /*2e00*/  LEA.HI.X R13, R14, UR5, R13, 0x1, P0 ;  /* 0x000000050e0d7c11 */ /* 0x000fe400080f0c0d */
[----:B------:R-:W-:-:S04]  /*2e10*/  LEA R14, P0, R11, UR6, 0x1 ;  /* 0x000000060b0e7c11 */ /* 0x000fc8000f8008ff */
[----:B------:R-:W-:Y:S02]  /*2e20*/  LEA.HI.X R15, R11, UR7, R80, 0x1, P0 ;  /* 0x000000070b0f7c11 */ /* 0x000fe400080f0c50 */
[----:B------:R-:W-:Y:S02]  /*2e30*/  ISETP.GE.AND P0, PT, R214, R114, PT ;  /* 0x00000072d600720c */ /* 0x000fe40003f06270 */
[----:B------:R-:W-:Y:S02]  /*2e40*/  CS2R R40, SRZ ;  /* 0x0000000000287805 */ /* 0x000fe4000001ff00 */
[----:B------:R-:W-:-:S09]  /*2e50*/  CS2R R42, SRZ ;  /* 0x00000000002a7805 */ /* 0x000fd2000001ff00 */
[----:B------:R0:W5:Y:S04]  /*2e60*/  @!P0 LDG.E.64 R44, desc[UR8][R12.64] ;  /* 0x000000080c2c8981 */ /* 0x000168000c1e1b00 */
[----:B------:R0:W5:Y:S01]  /*2e70*/  @!P0 LDG.E.64 R46, desc[UR8][R14.64] ;  /* 0x000000080e2e8981 */ /* 0x000162000c1e1b00 */
        /* <DEDUP_REMOVED lines=10> */
[----:B------:R-:W-:-:S13]  /*2f20*/  ISETP.GE.AND P0, PT, R222, R114, PT ;  /* 0x00000072de00720c */ /* 0x000fda0003f06270 */
[----:B------:R0:W5:Y:S04]  /*2f30*/  @!P0 LDG.E.64 R32, desc[UR8][R12.64+0xc0] ;  /* 0x0000c0080c208981 */ /* 0x000168000c1e1b00 */
[----:B------:R0:W5:Y:S02]  /*2f40*/  @!P0 LDG.E.64 R34, desc[UR8][R14.64+0xc0] ;  /* 0x0000c0080e228981 */ /* 0x000164000c1e1b00 */
.L_x_453:
[----:B------:R-:W-:Y:S05]  /*2f50*/  BSYNC B1 ;  /* 0x0000000000017941 */ /* 0x000fea0003800000 */
.L_x_452:
[----:B0-----:R-:W-:Y:S01]  /*2f60*/  IMAD.MOV.U32 R13, RZ, RZ, R53 ;  /* 0x000000ffff0d7224 */ /* 0x001fe200078e0035 */
[----:B------:R-:W-:Y:S01]  /*2f70*/  MOV R11, R49 ;  /* 0x00000031000b7202 */ /* 0x000fe20000000f00 */
[----:B------:R-:W-:Y:S01]  /*2f80*/  IMAD.MOV.U32 R12, RZ, RZ, R52 ;  /* 0x000000ffff0c7224 */ /* 0x000fe200078e0034 */
[----:B------:R-:W-:Y:S01]  /*2f90*/  ULOP3.LUT UR4, UR60, 0x1, URZ, 0xfc, !UPT ;  /* 0x000000013c047892 */ /* 0x000fe2000f8efc3f */
        /* <DEDUP_REMOVED lines=24> */
[----:B-----5:R-:W-:Y:S01]  /*3120*/  IMAD.MOV.U32 R14, RZ, RZ, R32 ;  /* 0x000000ffff0e7224 */ /* 0x020fe200078e0020 */
[----:B------:R-:W-:Y:S01]  /*3130*/  PRMT R160, R11, 0x7610, R160 ;  /* 0x000076100ba07816 */ /* 0x000fe200000000a0 */
[----:B------:R-:W-:Y:S01]  /*3140*/  IMAD.MOV.U32 R11, RZ, RZ, R33 ;  /* 0x000000ffff0b7224 */ /* 0x000fe200078e0021 */
[----:B------:R-:W-:Y:S01]  /*3150*/  PRMT R164, R13, 0x7610, R164 ;  /* 0x000076100da47816 */ /* 0x000fe200000000a4 */
[----:B------:R-:W-:Y:S01]  /*3160*/  IMAD.MOV.U32 R13, RZ, RZ, R37 ;  /* 0x000000ffff0d7224 */ /* 0x000fe200078e0025 */
[----:B------:R-:W-:Y:S01]  /*3170*/  PRMT R163, R12, 0x7610, R163 ;  /* 0x000076100ca37816 */ /* 0x000fe200000000a3 */
[----:B------:R-:W-:Y:S01]  /*3180*/  UISETP.NE.AND UP0, UPT, UR4, 0x3, UPT ;  /* 0x000000030400788c */ /* 0x000fe2000bf05270 */
[----:B------:R-:W-:-:S02]  /*3190*/  MOV R12, R36 ;  /* 0x00000024000c7202 */ /* 0x000fc40000000f00 */
        /* <DEDUP_REMOVED lines=8> */
[----:B------:R-:W-:Y:S02]  /*3220*/  PLOP3.LUT P0, PT, PT, PT, UP0, 0x80, 0x0 ;  /* 0x000000000000781c */ /* 0x000fe40003f0f008 */
        /* <DEDUP_REMOVED lines=16> */
[----:B------:R-:W-:-:S02]  /*3330*/  PRMT R151, R81, 0x7610, R151 ;  /* 0x0000761051977816 */ /* 0x000fc40000000097 */
[----:B------:R-:W-:Y:S02]  /*3340*/  PRMT R141, R11, 0x7610, R141 ;  /* 0x000076100b8d7816 */ /* 0x000fe4000000008d */
[----:B------:R-:W-:Y:S02]  /*3350*/  PRMT R139, R12, 0x7610, R139 ;  /* 0x000076100c8b7816 */ /* 0x000fe4000000008b */
[----:B------:R-:W-:Y:S02]  /*3360*/  PRMT R146, R13, 0x7610, R146 ;  /* 0x000076100d927816 */ /* 0x000fe40000000092 */
[----:B------:R-:W-:Y:S01]  /*3370*/  PRMT R147, R14, 0x7610, R147 ;  /* 0x000076100e937816 */ /* 0x000fe20000000093 */
[----:B------:R-:W-:Y:S06]  /*3380*/  @!P0 BRA `(.L_x_454) ;  /* 0x0000000000048947 */ /* 0x000fec0003800000 */
[----:B------:R-:W-:Y:S01]  /*3390*/  BPT.TRAP 0x1 ;  /* 0x000000040000795c */ /* 0x000fe20000300000 */
.L_x_454:
[----:B------:R-:W-:Y:S01]  /*33a0*/  IMAD R89, R212, 0x8, R22 ;  /* 0x00000008d4597824 */ /* 0x000fe200078e0216 */
[----:B------:R-:W-:Y:S01]  /*33b0*/  SHF.L.U32 R90, R224, 0x1f, RZ ;  /* 0x0000001fe05a7819 */ /* 0x000fe200000006ff */
[----:B------:R-:W-:Y:S03]  /*33c0*/  BSSY B1, `(.L_x_455) ;  /* 0x0000003000017945 */ /* 0x000fe60003800000 */
[----:B------:R-:W0:Y:S02]  /*33d0*/  SYNCS.PHASECHK.TRANS64.TRYWAIT P6, [R89+URZ+0x38890], R90 ;  /* 0x0388905a590075a7 */ /* 0x000e2400080c017f */
[----:B0-----:R-:W-:Y:S05]  /*33e0*/  @!P6 BRA `(.L_x_456) ;  /* 0x0000024000d0e947 */ /* 0x001fea0003800000 */
.L_x_805:
[----:B------:R-:W-:Y:S05]  /*33f0*/  BSYNC B1 ;  /* 0x0000000000017941 */ /* 0x000fea0003800000 */
.L_x_455:
[----:B------:R-:W-:-:S03]  /*3400*/  UMOV UR4, 0xffffffff ;  /* 0xffffffff00047882 */ /* 0x000fc60000000000 */
[----:B------:R-:W-:Y:S05]  /*3410*/  BRA.DIV UR4, `(.L_x_457) ;  /* 0x0000024204d87947 */ /* 0x000fea000b800000 */
[----:B------:R1:W2:Y:S04]  /*3420*/  SHFL.IDX PT, R83, R117, RZ, 0x181f ;  /* 0x00181fff75537589 */ /* 0x0002a800000e0000 */
[----:B------:R1:W3:Y:S02]  /*3430*/  SHFL.IDX PT, R82, R118, RZ, 0x181f ;  /* 0x00181fff76527589 */ /* 0x0002e400000e0000 */
.L_x_809:
[----:B------:R-:W-:Y:S04]  /*3440*/  BSSY B1, `(.L_x_458) ;  /* 0x00000ea000017945 */ /* 0x000fe80003800000 */
[----:B------:R-:W-:Y:S05]  /*3450*/  @P3 BRA `(.L_x_459) ;  /* 0x0000000c00a03947 */ /* 0x000fea0003800000 */
[----:B------:R-:W-:Y:S01]  /*3460*/  ISETP.NE.AND P3, PT, R3, RZ, PT ;  /* 0x000000ff0300720c */ /* 0x000fe20003f65270 */
[----:B------:R-:W-:-:S12]  /*3470*/  BSSY B2, `(.L_x_460) ;  /* 0x0000039000027945 */ /* 0x000fd80003800000 */
[----:B------:R-:W-:Y:S05]  /*3480*/  @!P3 BRA `(.L_x_461) ;  /* 0x0000000000dcb947 */ /* 0x000fea0003800000 */
[----:B------:R4:W0:Y:S01]  /*3490*/  LDS.128 R12, [R85+0x24400] ;  /* 0x02440000550c7984 */ /* 0x0008220000000c00 */
[C---:B---3--:R-:W-:Y:S01]  /*34a0*/  LEA R80, P3, R16.reuse, R82, 0x1 ;  /* 0x0000005210507211 */ /* 0x048fe200078608ff */
[----:B------:R-:W-:Y:S03]  /*34b0*/  BSSY B3, `(.L_x_462) ;  /* 0x0000032000037945 */ /* 0x000fe60003800000 */
[----:B--2---:R-:W-:Y:S02]  /*34c0*/  LEA.HI.X R81, R16, R83, R17, 0x1, P3 ;  /* 0x0000005310517211 */ /* 0x004fe400018f0c11 */
[----:B------:R-:W-:-:S13]  /*34d0*/  ISETP.GE.AND P3, PT, R214, R114, PT ;  /* 0x00000072d600720c */ /* 0x000fda0003f66270 */
[----:B----4-:R-:W-:Y:S05]  /*34e0*/  @P3 BRA `(.L_x_463) ;  /* 0x0000000000b83947 */ /* 0x010fea0003800000 */
[----:B------:R-:W-:Y:S01]  /*34f0*/  SHF.R.U64 R78, R78, 0x10, R79 ;  /* 0x000000104e4e7819 */ /* 0x000fe2000000124f */
[----:B0-----:R-:W-:Y:S01]  /*3500*/  IMAD.U32 R166, R15, 0x10000, RZ ;  /* 0x000100000fa67824 */ /* 0x001fe200078e00ff */
[----:B------:R-:W-:Y:S01]  /*3510*/  SHF.R.U64 R165, R76, 0x10, R77 ;  /* 0x000000104ca57819 */ /* 0x000fe2000000124d */
[----:B------:R-:W-:Y:S01]  /*3520*/  IMAD.U32 R76, R14, 0x10000, RZ ;  /* 0x000100000e4c7824 */ /* 0x000fe200078e00ff */
[----:B------:R-:W-:Y:S02]  /*3530*/  SHF.R.U32.HI R167, RZ, 0x10, R79 ;  /* 0x00000010ffa77819 */ /* 0x000fe4000001164f */
[----:B------:R-:W-:Y:S02]  /*3540*/  PRMT R79, R125, 0x5432, R78 ;  /* 0x000054327d4f7816 */ /* 0x000fe4000000004e */
[----:B------:R-:W-:Y:S02]  /*3550*/  PRMT R165, R170, 0x5410, R165 ;  /* 0x00005410aaa57816 */ /* 0x000fe400000000a5 */
[----:B------:R-:W-:-:S02]  /*3560*/  SHF.R.U32.HI R77, RZ, 0x10, R77 ;  /* 0x00000010ff4d7819 */ /* 0x000fc4000001164d */
[----:B------:R-:W-:Y:S02]  /*3570*/  PRMT R78, R168, 0x5410, R167 ;  /* 0x00005410a84e7816 */ /* 0x000fe400000000a7 */
[----:B------:R-:W-:Y:S02]  /*3580*/  LOP3.LUT R171, R13, 0xffff0000, RZ, 0xc0, !PT ;  /* 0xffff00000dab7812 */ /* 0x000fe400078ec0ff */
[----:B------:R-:W-:Y:S01]  /*3590*/  LOP3.LUT R168, R79, 0xffff0000, RZ, 0xc0, !PT ;  /* 0xffff00004fa87812 */ /* 0x000fe200078ec0ff */
[----:B------:R-:W-:Y:S01]  /*35a0*/  IMAD.U32 R167, R78, 0x10000, RZ ;  /* 0x000100004ea77824 */ /* 0x000fe200078e00ff */
[----:B------:R-:W-:Y:S01]  /*35b0*/  LOP3.LUT R170, R165, 0xffff0000, RZ, 0xc0, !PT ;  /* 0xffff0000a5aa7812 */ /* 0x000fe200078ec0ff */
[----:B------:R-:W-:Y:S01]  /*35c0*/  IMAD.U32 R79, R79, 0x10000, RZ ;  /* 0x000100004f4f7824 */ /* 0x000fe200078e00ff */
[----:B------:R-:W-:Y:S01]  /*35d0*/  PRMT R77, R169, 0x5410, R77 ;  /* 0x00005410a94d7816 */ /* 0x000fe2000000004d */
[C---:B------:R-:W-:Y:S01]  /*35e0*/  FMUL.FTZ R172, R171.reuse, R168 ;  /* 0x000000a8abac7220 */ /* 0x040fe20000410000 */
[----:B------:R-:W-:Y:S01]  /*35f0*/  LOP3.LUT R11, R14, 0xffff0000, RZ, 0xc0, !PT ;  /* 0xffff00000e0b7812 */ /* 0x000fe200078ec0ff */
[----:B------:R-:W-:Y:S01]  /*3600*/  FMUL.FTZ R171, R171, R170 ;  /* 0x000000aaabab7220 */ /* 0x000fe20000410000 */
[----:B------:R-:W-:Y:S01]  /*3610*/  LOP3.LUT R14, R15, 0xffff0000, RZ, 0xc0, !PT ;  /* 0xffff00000f0e7812 */ /* 0x000fe200078ec0ff */
[----:B------:R-:W-:Y:S01]  /*3620*/  IMAD.U32 R169, R77, 0x10000, RZ ;  /* 0x000100004da97824 */ /* 0x000fe200078e00ff */
[----:B------:R-:W-:Y:S01]  /*3630*/  SHF.L.U32 R15, R13, 0x10, RZ ;  /* 0x000000100d0f7819 */ /* 0x000fe200000006ff */
[----:B------:R-:W-:Y:S01]  /*3640*/  FMUL.FTZ R173, R11, R167 ;  /* 0x000000a70bad7220 */ /* 0x000fe20000410000 */
[----:B------:R-:W-:-:S02]  /*3650*/  IMAD.U32 R13, R12, 0x10000, RZ ;  /* 0x000100000c0d7824 */ /* 0x000fc400078e00ff */
[-C--:B------:R-:W-:Y:S01]  /*3660*/  FMUL.FTZ R11, R11, R169.reuse ;  /* 0x000000a90b0b7220 */ /* 0x080fe20000410000 */
[----:B------:R-:W-:Y:S01]  /*3670*/  LOP3.LUT R77, R77, 0xffff0000, RZ, 0xc0, !PT ;  /* 0xffff00004d4d7812 */ /* 0x000fe200078ec0ff */
[C---:B------:R-:W-:Y:S01]  /*3680*/  FFMA.FTZ R172, R15.reuse, R170, -R172 ;  /* 0x000000aa0fac7223 */ /* 0x040fe200000108ac */
[----:B------:R-:W-:Y:S01]  /*3690*/  FFMA.FTZ R171, R15, R168, R171 ;  /* 0x000000a80fab7223 */ /* 0x000fe200000100ab */
[----:B------:R-:W-:Y:S01]  /*36a0*/  LOP3.LUT R15, R78, 0xffff0000, RZ, 0xc0, !PT ;  /* 0xffff00004e0f7812 */ /* 0x000fe200078ec0ff */
[----:B------:R-:W-:Y:S01]  /*36b0*/  FFMA.FTZ R173, R76, R169, -R173 ;  /* 0x000000a94cad7223 */ /* 0x000fe200000108ad */
[----:B------:R-:W-:Y:S01]  /*36c0*/  LOP3.LUT R12, R12, 0xffff0000, RZ, 0xc0, !PT ;  /* 0xffff00000c0c7812 */ /* 0x000fe200078ec0ff */
[----:B------:R-:W-:Y:S02]  /*36d0*/  IMAD.U32 R165, R165, 0x10000, RZ ;  /* 0x00010000a5a57824 */ /* 0x000fe400078e00ff */
[----:B------:R-:W-:Y:S01]  /*36e0*/  FFMA.FTZ R76, R76, R167, R11 ;  /* 0x000000a74c4c7223 */ /* 0x000fe2000001000b */
[C---:B------:R-:W-:Y:S01]  /*36f0*/  FMUL.FTZ R11, R14.reuse, R15 ;  /* 0x0000000f0e0b7220 */ /* 0x040fe20000410000 */
[----:B------:R-:W-:Y:S01]  /*3700*/  FMUL.FTZ R78, R14, R77 ;  /* 0x0000004d0e4e7220 */ /* 0x000fe20000410000 */
[C---:B------:R-:W-:Y:S01]  /*3710*/  FMUL.FTZ R14, R12.reuse, R79 ;  /* 0x0000004f0c0e7220 */ /* 0x040fe20000410000 */
[----:B------:R-:W-:Y:S01]  /*3720*/  FMUL.FTZ R12, R12, R165 ;  /* 0x000000a50c0c7220 */ /* 0x000fe20000410000 */
[C---:B------:R-:W-:Y:S01]  /*3730*/  FFMA.FTZ R11, R166.reuse, R77, -R11 ;  /* 0x0000004da60b7223 */ /* 0x040fe2000001080b */
[----:B------:R-:W-:Y:S01]  /*3740*/  FFMA.FTZ R78, R166, R15, R78 ;  /* 0x0000000fa64e7223 */ /* 0x000fe2000001004e */
[C---:B------:R-:W-:Y:S01]  /*3750*/  FFMA.FTZ R14, R13.reuse, R165, -R14 ;  /* 0x000000a50d0e7223 */ /* 0x040fe2000001080e */
[----:B------:R-:W-:Y:S01]  /*3760*/  FFMA.FTZ R13, R13, R79, R12 ;  /* 0x0000004f0d0d7223 */ /* 0x000fe2000001000c */
[----:B------:R-:W-:-:S02]  /*3770*/  F2FP.BF16.F32.PACK_AB R171, R171, R172 ;  /* 0x000000acabab723e */ /* 0x000fc400000010ff */
[----:B------:R-:W-:Y:S02]  /*3780*/  F2FP.BF16.F32.PACK_AB R76, R76, R173 ;  /* 0x000000ad4c4c723e */ /* 0x000fe400000010ff */
[----:B------:R-:W-:Y:S01]  /*3790*/  F2FP.BF16.F32.PACK_AB R12, R13, R14 ;  /* 0x0000000e0d0c723e */ /* 0x000fe200000010ff */
[----:B------:R-:W-:Y:S01]  /*37a0*/  IMAD.MOV.U32 R13, RZ, RZ, R171 ;  /* 0x000000ffff0d7224 */ /* 0x000fe200078e00ab */
[----:B------:R-:W-:Y:S01]  /*37b0*/  F2FP.BF16.F32.PACK_AB R15, R78, R11 ;  /* 0x0000000b4e0f723e */ /* 0x000fe200000010ff */
[----:B------:R-:W-:-:S07]  /*37c0*/  IMAD.MOV.U32 R14, RZ, RZ, R76 ;  /* 0x000000ffff0e7224 */ /* 0x000fce00078e004c */
.L_x_463:
[----:B------:R-:W-:Y:S05]  /*37d0*/  BSYNC B3 ;  /* 0x0000000000037941 */ /* 0x000fea0003800000 */
.L_x_462:
[----:B------:R-:W-:Y:S02]  /*37e0*/  ULDC.64 UR4, c[0x0][0x208] ;  /* 0x0000820000047ab9 */ /* 0x000fe40000000a00 */
[----:B0-----:R4:W-:Y:S03]  /*37f0*/  ST.E.128 desc[UR4][R80.64], R12 ;  /* 0x0000000c50007985 */ /* 0x0019e6000c101d04 */
.L_x_461:
[----:B------:R-:W-:Y:S05]  /*3800*/  BSYNC B2 ;  /* 0x0000000000027941 */ /* 0x000fea0003800000 */
.L_x_460:
[----:B------:R-:W-:Y:S01]  /*3810*/  ISETP.NE.AND P3, PT, R21, RZ, PT ;  /* 0x000000ff1500720c */ /* 0x000fe20003f65270 */
[----:B------:R-:W-:-:S12]  /*3820*/  BSSY B2, `(.L_x_464) ;  /* 0x0000039000027945 */ /* 0x000fd80003800000 */
[----:B------:R-:W-:Y:S05]  /*3830*/  @!P3 BRA `(.L_x_465) ;  /* 0x0000000000dcb947 */ /* 0x000fea0003800000 */
[----:B----4-:R4:W0:Y:S01]  /*3840*/  LDS.128 R12, [R85+0x26c00] ;  /* 0x026c0000550c7984 */ /* 0x0108220000000c00 */
[C---:B---3--:R-:W-:Y:S01]  /*3850*/  LEA R76, P3, R23.reuse, R82, 0x1 ;  /* 0x00000052174c7211 */ /* 0x048fe200078608ff */
[----:B------:R-:W-:Y:S03]  /*3860*/  BSSY B3, `(.L_x_466) ;  /* 0x0000032000037945 */ /* 0x000fe60003800000 */
[----:B--2---:R-:W-:Y:S02]  /*3870*/  LEA.HI.X R77, R23, R83, R216, 0x1, P3 ;  /* 0x00000053174d7211 */ /* 0x004fe400018f0cd8 */
[----:B------:R-:W-:-:S13]  /*3880*/  ISETP.GE.AND P3, PT, R221, R114, PT ;  /* 0x00000072dd00720c */ /* 0x000fda0003f66270 */
[----:B----4-:R-:W-:Y:S05]  /*3890*/  @P3 BRA `(.L_x_467) ;  /* 0x0000000000b83947 */ /* 0x010fea0003800000 */
[--C-:B------:R-:W-:Y:S01]  /*38a0*/  SHF.R.U64 R74, R74, 0x10, R75.reuse ;  /* 0x000000104a4a7819 */ /* 0x100fe2000000124b */
[----:B0-----:R-:W-:Y:S01]  /*38b0*/  IMAD.U32 R79, R15, 0x10000, RZ ;  /* 0x000100000f4f7824 */ /* 0x001fe200078e00ff */
[----:B------:R-:W-:Y:S02]  /*38c0*/  SHF.R.U32.HI R165, RZ, 0x10, R75 ;  /* 0x00000010ffa57819 */ /* 0x000fe4000001164b */
[--C-:B------:R-:W-:Y:S01]  /*38d0*/  SHF.R.U64 R81, R72, 0x10, R73.reuse ;  /* 0x0000001048517819 */ /* 0x100fe20000001249 */
[----:B------:R-:W-:Y:S01]  /*38e0*/  IMAD.U32 R72, R14, 0x10000, RZ ;  /* 0x000100000e487824 */ /* 0x000fe200078e00ff */
[----:B------:R-:W-:Y:S02]  /*38f0*/  SHF.R.U32.HI R80, RZ, 0x10, R73 ;  /* 0x00000010ff507819 */ /* 0x000fe40000011649 */
[----:B------:R-:W-:Y:S02]  /*3900*/  PRMT R75, R124, 0x5432, R74 ;  /* 0x000054327c4b7816 */ /* 0x000fe4000000004a */
[----:B------:R-:W-:-:S02]  /*3910*/  PRMT R74, R182, 0x5410, R165 ;  /* 0x00005410b64a7816 */ /* 0x000fc400000000a5 */
[----:B------:R-:W-:Y:S02]  /*3920*/  PRMT R78, R122, 0x5432, R81 ;  /* 0x000054327a4e7816 */ /* 0x000fe40000000051 */
[----:B------:R-:W-:Y:S01]  /*3930*/  PRMT R73, R123, 0x5432, R80 ;  /* 0x000054327b497816 */ /* 0x000fe20000000050 */
[----:B------:R-:W-:Y:S01]  /*3940*/  IMAD.U32 R81, R74, 0x10000, RZ ;  /* 0x000100004a517824 */ /* 0x000fe200078e00ff */
[----:B------:R-:W-:Y:S02]  /*3950*/  LOP3.LUT R11, R14, 0xffff0000, RZ, 0xc0, !PT ;  /* 0xffff00000e0b7812 */ /* 0x000fe400078ec0ff */
[----:B------:R-:W-:Y:S01]  /*3960*/  LOP3.LUT R167, R13, 0xffff0000, RZ, 0xc0, !PT ;  /* 0xffff00000da77812 */ /* 0x000fe200078ec0ff */
[----:B------:R-:W-:Y:S01]  /*3970*/  IMAD.U32 R165, R73, 0x10000, RZ ;  /* 0x0001000049a57824 */ /* 0x000fe200078e00ff */
[----:B------:R-:W-:Y:S01]  /*3980*/  LOP3.LUT R80, R75, 0xffff0000, RZ, 0xc0, !PT ;  /* 0xffff00004b507812 */ /* 0x000fe200078ec0ff */
[C---:B------:R-:W-:Y:S01]  /*3990*/  FMUL.FTZ R169, R11.reuse, R81 ;  /* 0x000000510ba97220 */ /* 0x040fe20000410000 */
[----:B------:R-:W-:Y:S01]  /*39a0*/  LOP3.LUT R166, R78, 0xffff0000, RZ, 0xc0, !PT ;  /* 0xffff00004ea67812 */ /* 0x000fe200078ec0ff */
[----:B------:R-:W-:Y:S01]  /*39b0*/  FMUL.FTZ R11, R11, R165 ;  /* 0x000000a50b0b7220 */ /* 0x000fe20000410000 */
[----:B------:R-:W-:Y:S01]  /*39c0*/  LOP3.LUT R14, R15, 0xffff0000, RZ, 0xc0, !PT ;  /* 0xffff00000f0e7812 */ /* 0x000fe200078ec0ff */
[----:B------:R-:W-:-:S02]  /*39d0*/  IMAD.U32 R15, R13, 0x10000, RZ ;  /* 0x000100000d0f7824 */ /* 0x000fc400078e00ff */
[C---:B------:R-:W-:Y:S01]  /*39e0*/  FMUL.FTZ R168, R167.reuse, R80 ;  /* 0x00000050a7a87220 */ /* 0x040fe20000410000 */
[----:B------:R-:W-:Y:S02]  /*39f0*/  IMAD.U32 R13, R12, 0x10000, RZ ;  /* 0x000100000c0d7824 */ /* 0x000fe400078e00ff */
[----:B------:R-:W-:Y:S01]  /*3a00*/  FMUL.FTZ R167, R167, R166 ;  /* 0x000000a6a7a77220 */ /* 0x000fe20000410000 */
[----:B------:R-:W-:Y:S01]  /*3a10*/  LOP3.LUT R74, R74, 0xffff0000, RZ, 0xc0, !PT ;  /* 0xffff00004a4a7812 */ /* 0x000fe200078ec0ff */
[----:B------:R-:W-:Y:S01]  /*3a20*/  IMAD.U32 R75, R75, 0x10000, RZ ;  /* 0x000100004b4b7824 */ /* 0x000fe200078e00ff */
[----:B------:R-:W-:Y:S01]  /*3a30*/  LOP3.LUT R73, R73, 0xffff0000, RZ, 0xc0, !PT ;  /* 0xffff000049497812 */ /* 0x000fe200078ec0ff */
[----:B------:R-:W-:Y:S01]  /*3a40*/  FFMA.FTZ R169, R72, R165, -R169 ;  /* 0x000000a548a97223 */ /* 0x000fe200000108a9 */
[----:B------:R-:W-:Y:S01]  /*3a50*/  LOP3.LUT R12, R12, 0xffff0000, RZ, 0xc0, !PT ;  /* 0xffff00000c0c7812 */ /* 0x000fe200078ec0ff */
[----:B------:R-:W-:Y:S02]  /*3a60*/  IMAD.U32 R78, R78, 0x10000, RZ ;  /* 0x000100004e4e7824 */ /* 0x000fe400078e00ff */
[C---:B------:R-:W-:Y:S01]  /*3a70*/  FFMA.FTZ R167, R15.reuse, R80, R167 ;  /* 0x000000500fa77223 */ /* 0x040fe200000100a7 */
[----:B------:R-:W-:Y:S01]  /*3a80*/  FFMA.FTZ R72, R72, R81, R11 ;  /* 0x0000005148487223 */ /* 0x000fe2000001000b */
[C---:B------:R-:W-:Y:S01]  /*3a90*/  FMUL.FTZ R80, R14.reuse, R74 ;  /* 0x0000004a0e507220 */ /* 0x040fe20000410000 */
[----:B------:R-:W-:Y:S01]  /*3aa0*/  FMUL.FTZ R11, R14, R73 ;  /* 0x000000490e0b7220 */ /* 0x000fe20000410000 */
[C---:B------:R-:W-:Y:S01]  /*3ab0*/  FMUL.FTZ R14, R12.reuse, R75 ;  /* 0x0000004b0c0e7220 */ /* 0x040fe20000410000 */
[----:B------:R-:W-:Y:S01]  /*3ac0*/  FMUL.FTZ R12, R12, R78 ;  /* 0x0000004e0c0c7220 */ /* 0x000fe20000410000 */
[----:B------:R-:W-:Y:S01]  /*3ad0*/  FFMA.FTZ R168, R15, R166, -R168 ;  /* 0x000000a60fa87223 */ /* 0x000fe200000108a8 */
[----:B------:R-:W-:Y:S01]  /*3ae0*/  FFMA.FTZ R80, R79, R73, -R80 ;  /* 0x000000494f507223 */ /* 0x000fe20000010850 */
[C---:B------:R-:W-:Y:S01]  /*3af0*/  FFMA.FTZ R14, R13.reuse, R78, -R14 ;  /* 0x0000004e0d0e7223 */ /* 0x040fe2000001080e */
[----:B------:R-:W-:Y:S01]  /*3b00*/  FFMA.FTZ R13, R13, R75, R12 ;  /* 0x0000004b0d0d7223 */ /* 0x000fe2000001000c */
[----:B------:R-:W-:Y:S01]  /*3b10*/  FFMA.FTZ R11, R79, R74, R11 ;  /* 0x0000004a4f0b7223 */ /* 0x000fe2000001000b */
[----:B------:R-:W-:-:S02]  /*3b20*/  F2FP.BF16.F32.PACK_AB R72, R72, R169 ;  /* 0x000000a94848723e */ /* 0x000fc400000010ff */
[----:B------:R-:W-:Y:S02]  /*3b30*/  F2FP.BF16.F32.PACK_AB R167, R167, R168 ;  /* 0x000000a8a7a7723e */ /* 0x000fe400000010ff */
[----:B------:R-:W-:Y:S01]  /*3b40*/  F2FP.BF16.F32.PACK_AB R12, R13, R14 ;  /* 0x0000000e0d0c723e */ /* 0x000fe200000010ff */
[----:B------:R-:W-:Y:S01]  /*3b50*/  IMAD.MOV.U32 R14, RZ, RZ, R72 ;  /* 0x000000ffff0e7224 */ /* 0x000fe200078e0048 */
[----:B------:R-:W-:Y:S02]  /*3b60*/  F2FP.BF16.F32.PACK_AB R15, R11, R80 ;  /* 0x000000500b0f723e */ /* 0x000fe400000010ff */
[----:B------:R-:W-:-:S07]  /*3b70*/  MOV R13, R167 ;  /* 0x000000a7000d7202 */ /* 0x000fce0000000f00 */
.L_x_467:
[----:B------:R-:W-:Y:S05]  /*3b80*/  BSYNC B3 ;  /* 0x0000000000037941 */ /* 0x000fea0003800000 */
.L_x_466:
[----:B------:R-:W-:Y:S02]  /*3b90*/  ULDC.64 UR4, c[0x0][0x208] ;  /* 0x0000820000047ab9 */ /* 0x000fe40000000a00 */
[----:B0-----:R0:W-:Y:S03]  /*3ba0*/  ST.E.128 desc[UR4][R76.64], R12 ;  /* 0x0000000c4c007985 */ /* 0x0011e6000c101d04 */
.L_x_465:
[----:B------:R-:W-:Y:S05]  /*3bb0*/  BSYNC B2 ;  /* 0x0000000000027941 */ /* 0x000fea0003800000 */
.L_x_464:
[----:B------:R-:W-:Y:S01]  /*3bc0*/  ISETP.NE.AND P3, PT, R25, RZ, PT ;  /* 0x000000ff1900720c */ /* 0x000fe20003f65270 */
[----:B------:R-:W-:-:S12]  /*3bd0*/  BSSY B2, `(.L_x_468) ;  /* 0x0000038000027945 */ /* 0x000fd80003800000 */
[----:B------:R-:W-:Y:S05]  /*3be0*/  @!P3 BRA `(.L_x_469) ;  /* 0x0000000000d8b947 */ /* 0x000fea0003800000 */
[----:B0---4-:R0:W4:Y:S01]  /*3bf0*/  LDS.128 R12, [R85+0x29400] ;  /* 0x02940000550c7984 */ /* 0x0111220000000c00 */
[C---:B---3--:R-:W-:Y:S01]  /*3c00*/  LEA R72, P3, R18.reuse, R82, 0x1 ;  /* 0x0000005212487211 */ /* 0x048fe200078608ff */
[----:B------:R-:W-:Y:S03]  /*3c10*/  BSSY B3, `(.L_x_470) ;  /* 0x0000031000037945 */ /* 0x000fe60003800000 */
[----:B--2---:R-:W-:Y:S02]  /*3c20*/  LEA.HI.X R73, R18, R83, R218, 0x1, P3 ;  /* 0x0000005312497211 */ /* 0x004fe400018f0cda */
[----:B------:R-:W-:-:S13]  /*3c30*/  ISETP.GE.AND P3, PT, R220, R114, PT ;  /* 0x00000072dc00720c */ /* 0x000fda0003f66270 */
[----:B0-----:R-:W-:Y:S05]  /*3c40*/  @P3 BRA `(.L_x_471) ;  /* 0x0000000000b43947 */ /* 0x001fea0003800000 */
[----:B------:R-:W-:Y:S02]  /*3c50*/  SHF.R.U64 R74, R70, 0x10, R71 ;  /* 0x00000010464a7819 */ /* 0x000fe40000001247 */
[----:B------:R-:W-:Y:S01]  /*3c60*/  SHF.R.U64 R76, R68, 0x10, R69 ;  /* 0x00000010444c7819 */ /* 0x000fe20000001245 */
[----:B----4-:R-:W-:Y:S01]  /*3c70*/  IMAD.U32 R68, R14, 0x10000, RZ ;  /* 0x000100000e447824 */ /* 0x010fe200078e00ff */
[----:B------:R-:W-:Y:S01]  /*3c80*/  SHF.R.U32.HI R70, RZ, 0x10, R71 ;  /* 0x00000010ff467819 */ /* 0x000fe20000011647 */
[----:B------:R-:W-:Y:S01]  /*3c90*/  IMAD.U32 R71, R13, 0x10000, RZ ;  /* 0x000100000d477824 */ /* 0x000fe200078e00ff */
[----:B------:R-:W-:Y:S02]  /*3ca0*/  PRMT R179, R179, 0x5410, R74 ;  /* 0x00005410b3b37816 */ /* 0x000fe4000000004a */
[----:B------:R-:W-:Y:S02]  /*3cb0*/  PRMT R177, R177, 0x5410, R76 ;  /* 0x00005410b1b17816 */ /* 0x000fe4000000004c */
[----:B------:R-:W-:-:S02]  /*3cc0*/  SHF.R.U32.HI R69, RZ, 0x10, R69 ;  /* 0x00000010ff457819 */ /* 0x000fc40000011645 */
[----:B------:R-:W-:Y:S02]  /*3cd0*/  PRMT R181, R181, 0x5410, R70 ;  /* 0x00005410b5b57816 */ /* 0x000fe40000000046 */
[----:B------:R-:W-:Y:S01]  /*3ce0*/  LOP3.LUT R70, R13, 0xffff0000, RZ, 0xc0, !PT ;  /* 0xffff00000d467812 */ /* 0x000fe200078ec0ff */
[----:B------:R-:W-:Y:S01]  /*3cf0*/  IMAD.U32 R13, R12, 0x10000, RZ ;  /* 0x000100000c0d7824 */ /* 0x000fe200078e00ff */
[C---:B------:R-:W-:Y:S01]  /*3d00*/  LOP3.LUT R76, R179.reuse, 0xffff0000, RZ, 0xc0, !PT ;  /* 0xffff0000b34c7812 */ /* 0x040fe200078ec0ff */
[----:B------:R-:W-:Y:S01]  /*3d10*/  IMAD.U32 R179, R179, 0x10000, RZ ;  /* 0x00010000b3b37824 */ /* 0x000fe200078e00ff */
[C---:B------:R-:W-:Y:S01]  /*3d20*/  LOP3.LUT R74, R177.reuse, 0xffff0000, RZ, 0xc0, !PT ;  /* 0xffff0000b14a7812 */ /* 0x040fe200078ec0ff */
[----:B------:R-:W-:Y:S01]  /*3d30*/  IMAD.U32 R177, R177, 0x10000, RZ ;  /* 0x00010000b1b17824 */ /* 0x000fe200078e00ff */
[----:B------:R-:W-:Y:S01]  /*3d40*/  PRMT R178, R178, 0x5410, R69 ;  /* 0x00005410b2b27816 */ /* 0x000fe20000000045 */
[----:B------:R-:W-:Y:S01]  /*3d50*/  FMUL.FTZ R78, R70, R76 ;  /* 0x0000004c464e7220 */ /* 0x000fe20000410000 */
[----:B------:R-:W-:Y:S01]  /*3d60*/  LOP3.LUT R14, R14, 0xffff0000, RZ, 0xc0, !PT ;  /* 0xffff00000e0e7812 */ /* 0x000fe200078ec0ff */
[----:B------:R-:W-:Y:S01]  /*3d70*/  FMUL.FTZ R77, R70, R74 ;  /* 0x0000004a464d7220 */ /* 0x000fe20000410000 */
[----:B------:R-:W-:Y:S01]  /*3d80*/  IMAD.U32 R69, R181, 0x10000, RZ ;  /* 0x00010000b5457824 */ /* 0x000fe200078e00ff */
[----:B------:R-:W-:Y:S01]  /*3d90*/  LOP3.LUT R70, R12, 0xffff0000, RZ, 0xc0, !PT ;  /* 0xffff00000c467812 */ /* 0x000fe200078ec0ff */
[----:B------:R-:W-:-:S02]  /*3da0*/  IMAD.U32 R75, R178, 0x10000, RZ ;  /* 0x00010000b24b7824 */ /* 0x000fc400078e00ff */
[C---:B------:R-:W-:Y:S01]  /*3db0*/  FFMA.FTZ R12, R71.reuse, R74, -R78 ;  /* 0x0000004a470c7223 */ /* 0x040fe2000001084e */
[----:B------:R-:W-:Y:S01]  /*3dc0*/  FFMA.FTZ R71, R71, R76, R77 ;  /* 0x0000004c47477223 */ /* 0x000fe2000001004d */
[C---:B------:R-:W-:Y:S01]  /*3dd0*/  FMUL.FTZ R79, R14.reuse, R69 ;  /* 0x000000450e4f7220 */ /* 0x040fe20000410000 */
[-C--:B------:R-:W-:Y:S01]  /*3de0*/  FMUL.FTZ R77, R14, R75.reuse ;  /* 0x0000004b0e4d7220 */ /* 0x080fe20000410000 */
[C---:B------:R-:W-:Y:S01]  /*3df0*/  LOP3.LUT R11, R15.reuse, 0xffff0000, RZ, 0xc0, !PT ;  /* 0xffff00000f0b7812 */ /* 0x040fe200078ec0ff */
[----:B------:R-:W-:Y:S01]  /*3e00*/  IMAD.U32 R15, R15, 0x10000, RZ ;  /* 0x000100000f0f7824 */ /* 0x000fe200078e00ff */
[----:B------:R-:W-:Y:S01]  /*3e10*/  LOP3.LUT R14, R181, 0xffff0000, RZ, 0xc0, !PT ;  /* 0xffff0000b50e7812 */ /* 0x000fe200078ec0ff */
[----:B------:R-:W-:Y:S01]  /*3e20*/  FFMA.FTZ R75, R68, R75, -R79 ;  /* 0x0000004b444b7223 */ /* 0x000fe2000001084f */
[----:B------:R-:W-:Y:S01]  /*3e30*/  LOP3.LUT R178, R178, 0xffff0000, RZ, 0xc0, !PT ;  /* 0xffff0000b2b27812 */ /* 0x000fe200078ec0ff */
[----:B------:R-:W-:Y:S01]  /*3e40*/  FFMA.FTZ R74, R68, R69, R77 ;  /* 0x00000045444a7223 */ /* 0x000fe2000001004d */
[C---:B------:R-:W-:Y:S01]  /*3e50*/  FMUL.FTZ R68, R70.reuse, R179 ;  /* 0x000000b346447220 */ /* 0x040fe20000410000 */
[C---:B------:R-:W-:Y:S01]  /*3e60*/  FMUL.FTZ R76, R11.reuse, R14 ;  /* 0x0000000e0b4c7220 */ /* 0x040fe20000410000 */
[-C--:B------:R-:W-:Y:S01]  /*3e70*/  FMUL.FTZ R70, R70, R177.reuse ;  /* 0x000000b146467220 */ /* 0x080fe20000410000 */
[-C--:B------:R-:W-:Y:S01]  /*3e80*/  FMUL.FTZ R11, R11, R178.reuse ;  /* 0x000000b20b0b7220 */ /* 0x080fe20000410000 */
[----:B------:R-:W-:Y:S01]  /*3e90*/  FFMA.FTZ R68, R13, R177, -R68 ;  /* 0x000000b10d447223 */ /* 0x000fe20000010844 */
[----:B------:R-:W-:Y:S01]  /*3ea0*/  FFMA.FTZ R76, R15, R178, -R76 ;  /* 0x000000b20f4c7223 */ /* 0x000fe2000001084c */
[----:B------:R-:W-:Y:S01]  /*3eb0*/  FFMA.FTZ R13, R13, R179, R70 ;  /* 0x000000b30d0d7223 */ /* 0x000fe20000010046 */
[----:B------:R-:W-:Y:S01]  /*3ec0*/  FFMA.FTZ R11, R15, R14, R11 ;  /* 0x0000000e0f0b7223 */ /* 0x000fe2000001000b */
[----:B------:R-:W-:-:S02]  /*3ed0*/  F2FP.BF16.F32.PACK_AB R71, R71, R12 ;  /* 0x0000000c4747723e */ /* 0x000fc400000010ff */
[----:B------:R-:W-:Y:S02]  /*3ee0*/  F2FP.BF16.F32.PACK_AB R14, R74, R75 ;  /* 0x0000004b4a0e723e */ /* 0x000fe400000010ff */
[----:B------:R-:W-:Y:S01]  /*3ef0*/  F2FP.BF16.F32.PACK_AB R12, R13, R68 ;  /* 0x000000440d0c723e */ /* 0x000fe200000010ff */
[----:B------:R-:W-:Y:S01]  /*3f00*/  IMAD.MOV.U32 R13, RZ, RZ, R71 ;  /* 0x000000ffff0d7224 */ /* 0x000fe200078e0047 */
[----:B------:R-:W-:-:S07]  /*3f10*/  F2FP.BF16.F32.PACK_AB R15, R11, R76 ;  /* 0x0000004c0b0f723e */ /* 0x000fce00000010ff */
.L_x_471:
[----:B------:R-:W-:Y:S05]  /*3f20*/  BSYNC B3 ;  /* 0x0000000000037941 */ /* 0x000fea0003800000 */
.L_x_470:
[----:B------:R-:W-:Y:S02]  /*3f30*/  ULDC.64 UR4, c[0x0][0x208] ;  /* 0x0000820000047ab9 */ /* 0x000fe40000000a00 */
[----:B----4-:R0:W-:Y:S03]  /*3f40*/  ST.E.128 desc[UR4][R72.64], R12 ;  /* 0x0000000c48007985 */ /* 0x0101e6000c101d04 */
.L_x_469:
[----:B------:R-:W-:Y:S05]  /*3f50*/  BSYNC B2 ;  /* 0x0000000000027941 */ /* 0x000fea0003800000 */
.L_x_468:
[----:B------:R-:W-:-:S13]  /*3f60*/  ISETP.NE.AND P3, PT, R26, RZ, PT ;  /* 0x000000ff1a00720c */ /* 0x000fda0003f65270 */
        /* <DEDUP_REMOVED lines=8> */
[--C-:B------:R-:W-:Y:S01]  /*3ff0*/  SHF.R.U64 R71, R64, 0x10, R65.reuse ;  /* 0x0000001040477819 */ /* 0x100fe20000001241 */
[----:B----4-:R-:W-:Y:S01]  /*4000*/  IMAD.U32 R64, R14, 0x10000, RZ ;  /* 0x000100000e407824 */ /* 0x010fe200078e00ff */
[----:B------:R-:W-:Y:S02]  /*4010*/  SHF.R.U32.HI R65, RZ, 0x10, R65 ;  /* 0x00000010ff417819 */ /* 0x000fe40000011641 */
[----:B------:R-:W-:Y:S02]  /*4020*/  PRMT R175, R175, 0x5410, R70 ;  /* 0x00005410afaf7816 */ /* 0x000fe40000000046 */
[----:B------:R-:W-:Y:S02]  /*4030*/  PRMT R156, R156, 0x5410, R71 ;  /* 0x000054109c9c7816 */ /* 0x000fe40000000047 */
[----:B------:R-:W-:-:S02]  /*4040*/  SHF.R.U32.HI R67, RZ, 0x10, R67 ;  /* 0x00000010ff437819 */ /* 0x000fc40000011643 */
[----:B------:R-:W-:Y:S02]  /*4050*/  PRMT R174, R174, 0x5410, R65 ;  /* 0x00005410aeae7816 */ /* 0x000fe40000000041 */
[----:B------:R-:W-:Y:S02]  /*4060*/  LOP3.LUT R65, R13, 0xffff0000, RZ, 0xc0, !PT ;  /* 0xffff00000d417812 */ /* 0x000fe400078ec0ff */
[C---:B------:R-:W-:Y:S01]  /*4070*/  LOP3.LUT R72, R175.reuse, 0xffff0000, RZ, 0xc0, !PT ;  /* 0xffff0000af487812 */ /* 0x040fe200078ec0ff */
[----:B------:R-:W-:Y:S01]  /*4080*/  IMAD.U32 R175, R175, 0x10000, RZ ;  /* 0x00010000afaf7824 */ /* 0x000fe200078e00ff */
[----:B------:R-:W-:Y:S02]  /*4090*/  LOP3.LUT R70, R156, 0xffff0000, RZ, 0xc0, !PT ;  /* 0xffff00009c467812 */ /* 0x000fe400078ec0ff */
[----:B------:R-:W-:Y:S01]  /*40a0*/  PRMT R176, R176, 0x5410, R67 ;  /* 0x00005410b0b07816 */ /* 0x000fe20000000043 */
[----:B------:R-:W-:Y:S01]  /*40b0*/  FMUL.FTZ R74, R65, R72 ;  /* 0x00000048414a7220 */ /* 0x000fe20000410000 */
[----:B------:R-:W-:Y:S01]  /*40c0*/  LOP3.LUT R66, R14, 0xffff0000, RZ, 0xc0, !PT ;  /* 0xffff00000e427812 */ /* 0x000fe200078ec0ff */
[C---:B------:R-:W-:Y:S01]  /*40d0*/  IMAD.U32 R14, R15.reuse, 0x10000, RZ ;  /* 0x000100000f0e7824 */ /* 0x040fe200078e00ff */
[----:B------:R-:W-:Y:S01]  /*40e0*/  LOP3.LUT R11, R15, 0xffff0000, RZ, 0xc0, !PT ;  /* 0xffff00000f0b7812 */ /* 0x000fe200078ec0ff */
[----:B------:R-:W-:-:S02]  /*40f0*/  IMAD.U32 R15, R13, 0x10000, RZ ;  /* 0x000100000d0f7824 */ /* 0x000fc400078e00ff */
[-C--:B------:R-:W-:Y:S01]  /*4100*/  FMUL.FTZ R65, R65, R70.reuse ;  /* 0x0000004641417220 */ /* 0x080fe20000410000 */
[C---:B------:R-:W-:Y:S01]  /*4110*/  IMAD.U32 R71, R176.reuse, 0x10000, RZ ;  /* 0x00010000b0477824 */ /* 0x040fe200078e00ff */
[----:B------:R-:W-:Y:S01]  /*4120*/  LOP3.LUT R176, R176, 0xffff0000, RZ, 0xc0, !PT ;  /* 0xffff0000b0b07812 */ /* 0x000fe200078ec0ff */
[----:B------:R-:W-:Y:S02]  /*4130*/  IMAD.U32 R67, R174, 0x10000, RZ ;  /* 0x00010000ae437824 */ /* 0x000fe400078e00ff */
[C---:B------:R-:W-:Y:S01]  /*4140*/  FFMA.FTZ R74, R15.reuse, R70, -R74 ;  /* 0x000000460f4a7223 */ /* 0x040fe2000001084a */
[C---:B------:R-:W-:Y:S02]  /*4150*/  IMAD.U32 R13, R12.reuse, 0x10000, RZ ;  /* 0x000100000c0d7824 */ /* 0x040fe400078e00ff */
[----:B------:R-:W-:Y:S01]  /*4160*/  FFMA.FTZ R65, R15, R72, R65 ;  /* 0x000000480f417223 */ /* 0x000fe20000010041 */
[----:B------:R-:W-:Y:S01]  /*4170*/  LOP3.LUT R12, R12, 0xffff0000, RZ, 0xc0, !PT ;  /* 0xffff00000c0c7812 */ /* 0x000fe200078ec0ff */
[C---:B------:R-:W-:Y:S01]  /*4180*/  FMUL.FTZ R73, R66.reuse, R71 ;  /* 0x0000004742497220 */ /* 0x040fe20000410000 */
[----:B------:R-:W-:Y:S01]  /*4190*/  FMUL.FTZ R15, R66, R67 ;  /* 0x00000043420f7220 */ /* 0x000fe20000410000 */
[----:B------:R-:W-:-:S02]  /*41a0*/  LOP3.LUT R174, R174, 0xffff0000, RZ, 0xc0, !PT ;  /* 0xffff0000aeae7812 */ /* 0x000fc400078ec0ff */
[----:B------:R-:W-:Y:S01]  /*41b0*/  SHF.L.U32 R156, R156, 0x10, RZ ;  /* 0x000000109c9c7819 */ /* 0x000fe200000006ff */
[C---:B------:R-:W-:Y:S01]  /*41c0*/  FFMA.FTZ R73, R64.reuse, R67, -R73 ;  /* 0x0000004340497223 */ /* 0x040fe20000010849 */
[----:B------:R-:W-:Y:S01]  /*41d0*/  FFMA.FTZ R66, R64, R71, R15 ;  /* 0x0000004740427223 */ /* 0x000fe2000001000f */
[C---:B------:R-:W-:Y:S01]  /*41e0*/  FMUL.FTZ R15, R11.reuse, R176 ;  /* 0x000000b00b0f7220 */ /* 0x040fe20000410000 */
[CC--:B------:R-:W-:Y:S01]  /*41f0*/  FMUL.FTZ R64, R12.reuse, R175.reuse ;  /* 0x000000af0c407220 */ /* 0x0c0fe20000410000 */
[----:B------:R-:W-:Y:S01]  /*4200*/  FMUL.FTZ R11, R11, R174 ;  /* 0x000000ae0b0b7220 */ /* 0x000fe20000410000 */
[----:B------:R-:W-:Y:S01]  /*4210*/  FMUL.FTZ R12, R12, R156 ;  /* 0x0000009c0c0c7220 */ /* 0x000fe20000410000 */
[C---:B------:R-:W-:Y:S01]  /*4220*/  FFMA.FTZ R15, R14.reuse, R174, -R15 ;  /* 0x000000ae0e0f7223 */ /* 0x040fe2000001080f */
[C---:B------:R-:W-:Y:S01]  /*4230*/  FFMA.FTZ R64, R13.reuse, R156, -R64 ;  /* 0x0000009c0d407223 */ /* 0x040fe20000010840 */
[----:B------:R-:W-:Y:S01]  /*4240*/  FFMA.FTZ R14, R14, R176, R11 ;  /* 0x000000b00e0e7223 */ /* 0x000fe2000001000b */
[----:B------:R-:W-:Y:S01]  /*4250*/  FFMA.FTZ R13, R13, R175, R12 ;  /* 0x000000af0d0d7223 */ /* 0x000fe2000001000c */
[----:B------:R-:W-:-:S03]  /*4260*/  F2FP.BF16.F32.PACK_AB R65, R65, R74 ;  /* 0x0000004a4141723e */ /* 0x000fc600000010ff */
[----:B------:R-:W-:Y:S02]  /*4270*/  F2FP.BF16.F32.PACK_AB R15, R14, R15 ;  /* 0x0000000f0e0f723e */ /* 0x000fe400000010ff */
[----:B------:R-:W-:Y:S01]  /*4280*/  F2FP.BF16.F32.PACK_AB R12, R13, R64 ;  /* 0x000000400d0c723e */ /* 0x000fe200000010ff */
[----:B------:R-:W-:Y:S01]  /*4290*/  IMAD.MOV.U32 R13, RZ, RZ, R65 ;  /* 0x000000ffff0d7224 */ /* 0x000fe200078e0041 */
[----:B------:R-:W-:-:S07]  /*42a0*/  F2FP.BF16.F32.PACK_AB R14, R66, R73 ;  /* 0x00000049420e723e */ /* 0x000fce00000010ff */
.L_x_473:
[----:B------:R-:W-:Y:S05]  /*42b0*/  BSYNC B2 ;  /* 0x0000000000027941 */ /* 0x000fea0003800000 */
.L_x_472:
[----:B------:R-:W-:Y:S02]  /*42c0*/  ULDC.64 UR4, c[0x0][0x208] ;  /* 0x0000820000047ab9 */ /* 0x000fe40000000a00 */
[----:B----4-:R0:W-:Y:S03]  /*42d0*/  ST.E.128 desc[UR4][R68.64], R12 ;  /* 0x0000000c44007985 */ /* 0x0101e6000c101d04 */
.L_x_459:
[----:B------:R-:W-:Y:S05]  /*42e0*/  BSYNC B1 ;  /* 0x0000000000017941 */ /* 0x000fea0003800000 */
.L_x_458:
[----:B------:R-:W-:-:S03]  /*42f0*/  UMOV UR4, 0xffffffff ;  /* 0xffffffff00047882 */ /* 0x000fc60000000000 */
[----:B------:R-:W-:Y:S05]  /*4300*/  BRA.DIV UR4, `(.L_x_474) ;  /* 0x0000023604687947 */ /* 0x000fea000b800000 */
[----:B------:R0:W0:Y:S04]  /*4310*/  SHFL.IDX PT, R67, R117, 0x1, 0x181f ;  /* 0x00381f0075437f89 */ /* 0x00002800000e0000 */
[----:B------:R0:W0:Y:S02]  /*4320*/  SHFL.IDX PT, R66, R118, 0x1, 0x181f ;  /* 0x00381f0076427f89 */ /* 0x00002400000e0000 */
.L_x_813:
[----:B------:R-:W-:Y:S04]  /*4330*/  BSSY B1, `(.L_x_475) ;  /* 0x00000eb000017945 */ /* 0x000fe80003800000 */
[----:B------:R-:W-:Y:S05]  /*4340*/  @P4 BRA `(.L_x_476) ;  /* 0x0000000c00a44947 */ /* 0x000fea0003800000 */
[----:B------:R-:W-:Y:S01]  /*4350*/  ISETP.NE.AND P3, PT, R3, RZ, PT ;  /* 0x000000ff0300720c */ /* 0x000fe20003f65270 */
[----:B------:R-:W-:-:S12]  /*4360*/  BSSY B2, `(.L_x_477) ;  /* 0x0000038000027945 */ /* 0x000fd80003800000 */
[----:B------:R-:W-:Y:S05]  /*4370*/  @!P3 BRA `(.L_x_478) ;  /* 0x0000000000d8b947 */ /* 0x000fea0003800000 */
[----:B0---4-:R0:W4:Y:S01]  /*4380*/  LDS.128 R12, [R85+0x25400] ;  /* 0x02540000550c7984 */ /* 0x0111220000000c00 */
[----:B------:R-:W-:Y:S01]  /*4390*/  ISETP.GE.AND P4, PT, R214, R114, PT ;  /* 0x00000072d600720c */ /* 0x000fe20003f86270 */
[----:B------:R-:W-:Y:S01]  /*43a0*/  BSSY B3, `(.L_x_479) ;  /* 0x0000031000037945 */ /* 0x000fe20003800000 */
[----:B------:R-:W-:-:S04]  /*43b0*/  LEA R64, P3, R16, R66, 0x1 ;  /* 0x0000004210407211 */ /* 0x000fc800078608ff */
[----:B------:R-:W-:-:S07]  /*43c0*/  LEA.HI.X R65, R16, R67, R17, 0x1, P3 ;  /* 0x0000004310417211 */ /* 0x000fce00018f0c11 */
[----:B0-----:R-:W-:Y:S05]  /*43d0*/  @P4 BRA `(.L_x_480) ;  /* 0x0000000000b44947 */ /* 0x001fea0003800000 */
[----:B------:R-:W-:Y:S02]  /*43e0*/  SHF.R.U64 R68, R60, 0x10, R61 ;  /* 0x000000103c447819 */ /* 0x000fe4000000123d */
[----:B------:R-:W-:Y:S02]  /*43f0*/  SHF.R.U64 R60, R62, 0x10, R63 ;  /* 0x000000103e3c7819 */ /* 0x000fe4000000123f */
[----:B------:R-:W-:Y:S01]  /*4400*/  SHF.R.U32.HI R69, RZ, 0x10, R61 ;  /* 0x00000010ff457819 */ /* 0x000fe2000001163d */
[----:B----4-:R-:W-:Y:S01]  /*4410*/  IMAD.U32 R61, R14, 0x10000, RZ ;  /* 0x000100000e3d7824 */ /* 0x010fe200078e00ff */
[----:B------:R-:W-:Y:S02]  /*4420*/  SHF.R.U32.HI R63, RZ, 0x10, R63 ;  /* 0x00000010ff3f7819 */ /* 0x000fe4000001163f */
[----:B------:R-:W-:Y:S02]  /*4430*/  PRMT R163, R163, 0x5410, R60 ;  /* 0x00005410a3a37816 */ /* 0x000fe4000000003c */
[----:B------:R-:W-:-:S02]  /*4440*/  PRMT R161, R161, 0x5410, R68 ;  /* 0x00005410a1a17816 */ /* 0x000fc40000000044 */
[----:B------:R-:W-:Y:S02]  /*4450*/  PRMT R162, R162, 0x5410, R69 ;  /* 0x00005410a2a27816 */ /* 0x000fe40000000045 */
[----:B------:R-:W-:Y:S02]  /*4460*/  PRMT R164, R164, 0x5410, R63 ;  /* 0x00005410a4a47816 */ /* 0x000fe4000000003f */
[----:B------:R-:W-:Y:S01]  /*4470*/  LOP3.LUT R60, R13, 0xffff0000, RZ, 0xc0, !PT ;  /* 0xffff00000d3c7812 */ /* 0x000fe200078ec0ff */
[----:B------:R-:W-:Y:S01]  /*4480*/  IMAD.U32 R68, R162, 0x10000, RZ ;  /* 0x00010000a2447824 */ /* 0x000fe200078e00ff */
[----:B------:R-:W-:Y:S01]  /*4490*/  LOP3.LUT R69, R163, 0xffff0000, RZ, 0xc0, !PT ;  /* 0xffff0000a3457812 */ /* 0x000fe200078ec0ff */
[----:B------:R-:W-:Y:S01]  /*44a0*/  IMAD.U32 R70, R164, 0x10000, RZ ;  /* 0x00010000a4467824 */ /* 0x000fe200078e00ff */
[----:B------:R-:W-:Y:S01]  /*44b0*/  LOP3.LUT R63, R161, 0xffff0000, RZ, 0xc0, !PT ;  /* 0xffff0000a13f7812 */ /* 0x000fe200078ec0ff */
[----:B------:R-:W-:Y:S01]  /*44c0*/  IMAD.U32 R163, R163, 0x10000, RZ ;  /* 0x00010000a3a37824 */ /* 0x000fe200078e00ff */
[----:B------:R-:W-:Y:S01]  /*44d0*/  LOP3.LUT R62, R14, 0xffff0000, RZ, 0xc0, !PT ;  /* 0xffff00000e3e7812 */ /* 0x000fe200078ec0ff */
[C---:B------:R-:W-:Y:S01]  /*44e0*/  IMAD.U32 R14, R15.reuse, 0x10000, RZ ;  /* 0x000100000f0e7824 */ /* 0x040fe200078e00ff */
[----:B------:R-:W-:Y:S01]  /*44f0*/  LOP3.LUT R11, R15, 0xffff0000, RZ, 0xc0, !PT ;  /* 0xffff00000f0b7812 */ /* 0x000fe200078ec0ff */
[----:B------:R-:W-:-:S02]  /*4500*/  IMAD.U32 R15, R13, 0x10000, RZ ;  /* 0x000100000d0f7824 */ /* 0x000fc400078e00ff */
[----:B------:R-:W-:Y:S01]  /*4510*/  FMUL.FTZ R72, R60, R69 ;  /* 0x000000453c487220 */ /* 0x000fe20000410000 */
[----:B------:R-:W-:Y:S02]  /*4520*/  IMAD.U32 R13, R12, 0x10000, RZ ;  /* 0x000100000c0d7824 */ /* 0x000fe400078e00ff */
[-C--:B------:R-:W-:Y:S01]  /*4530*/  FMUL.FTZ R60, R60, R63.reuse ;  /* 0x0000003f3c3c7220 */ /* 0x080fe20000410000 */
[----:B------:R-:W-:Y:S01]  /*4540*/  LOP3.LUT R12, R12, 0xffff0000, RZ, 0xc0, !PT ;  /* 0xffff00000c0c7812 */ /* 0x000fe200078ec0ff */
[----:B------:R-:W-:Y:S01]  /*4550*/  IMAD.U32 R161, R161, 0x10000, RZ ;  /* 0x00010000a1a17824 */ /* 0x000fe200078e00ff */
[----:B------:R-:W-:Y:S01]  /*4560*/  LOP3.LUT R164, R164, 0xffff0000, RZ, 0xc0, !PT ;  /* 0xffff0000a4a47812 */ /* 0x000fe200078ec0ff */
[C---:B------:R-:W-:Y:S01]  /*4570*/  FFMA.FTZ R72, R15.reuse, R63, -R72 ;  /* 0x0000003f0f487223 */ /* 0x040fe20000010848 */
[----:B------:R-:W-:Y:S01]  /*4580*/  LOP3.LUT R162, R162, 0xffff0000, RZ, 0xc0, !PT ;  /* 0xffff0000a2a27812 */ /* 0x000fe200078ec0ff */
[----:B------:R-:W-:Y:S01]  /*4590*/  FFMA.FTZ R15, R15, R69, R60 ;  /* 0x000000450f0f7223 */ /* 0x000fe2000001003c */
[----:B------:R-:W-:Y:S01]  /*45a0*/  FMUL.FTZ R60, R12, R163 ;  /* 0x000000a30c3c7220 */ /* 0x000fe20000410000 */
[C---:B------:R-:W-:Y:S01]  /*45b0*/  FMUL.FTZ R63, R11.reuse, R164 ;  /* 0x000000a40b3f7220 */ /* 0x040fe20000410000 */
[----:B------:R-:W-:Y:S01]  /*45c0*/  FMUL.FTZ R74, R62, R70 ;  /* 0x000000463e4a7220 */ /* 0x000fe20000410000 */
[----:B------:R-:W-:Y:S01]  /*45d0*/  FMUL.FTZ R11, R11, R162 ;  /* 0x000000a20b0b7220 */ /* 0x000fe20000410000 */
[-C--:B------:R-:W-:Y:S01]  /*45e0*/  FMUL.FTZ R12, R12, R161.reuse ;  /* 0x000000a10c0c7220 */ /* 0x080fe20000410000 */
[----:B------:R-:W-:Y:S01]  /*45f0*/  FMUL.FTZ R62, R62, R68 ;  /* 0x000000443e3e7220 */ /* 0x000fe20000410000 */
[C---:B------:R-:W-:Y:S01]  /*4600*/  FFMA.FTZ R63, R14.reuse, R162, -R63 ;  /* 0x000000a20e3f7223 */ /* 0x040fe2000001083f */
[----:B------:R-:W-:Y:S01]  /*4610*/  FFMA.FTZ R60, R13, R161, -R60 ;  /* 0x000000a10d3c7223 */ /* 0x000fe2000001083c */
[----:B------:R-:W-:Y:S01]  /*4620*/  FFMA.FTZ R74, R61, R68, -R74 ;  /* 0x000000443d4a7223 */ /* 0x000fe2000001084a */
[----:B------:R-:W-:Y:S01]  /*4630*/  FFMA.FTZ R14, R14, R164, R11 ;  /* 0x000000a40e0e7223 */ /* 0x000fe2000001000b */
[----:B------:R-:W-:Y:S01]  /*4640*/  FFMA.FTZ R13, R13, R163, R12 ;  /* 0x000000a30d0d7223 */ /* 0x000fe2000001000c */
[----:B------:R-:W-:Y:S01]  /*4650*/  FFMA.FTZ R61, R61, R70, R62 ;  /* 0x000000463d3d7223 */ /* 0x000fe2000001003e */
[----:B------:R-:W-:-:S02]  /*4660*/  F2FP.BF16.F32.PACK_AB R72, R15, R72 ;  /* 0x000000480f48723e */ /* 0x000fc400000010ff */
[----:B------:R-:W-:Y:S02]  /*4670*/  F2FP.BF16.F32.PACK_AB R15, R14, R63 ;  /* 0x0000003f0e0f723e */ /* 0x000fe400000010ff */
[----:B------:R-:W-:Y:S01]  /*4680*/  F2FP.BF16.F32.PACK_AB R12, R13, R60 ;  /* 0x0000003c0d0c723e */ /* 0x000fe200000010ff */
[----:B------:R-:W-:Y:S01]  /*4690*/  IMAD.MOV.U32 R13, RZ, RZ, R72 ;  /* 0x000000ffff0d7224 */ /* 0x000fe200078e0048 */
[----:B------:R-:W-:-:S07]  /*46a0*/  F2FP.BF16.F32.PACK_AB R14, R61, R74 ;  /* 0x0000004a3d0e723e */ /* 0x000fce00000010ff */
.L_x_480:
[----:B------:R-:W-:Y:S05]  /*46b0*/  BSYNC B3 ;  /* 0x0000000000037941 */ /* 0x000fea0003800000 */
.L_x_479:
[----:B------:R-:W-:Y:S02]  /*46c0*/  ULDC.64 UR4, c[0x0][0x208] ;  /* 0x0000820000047ab9 */ /* 0x000fe40000000a00 */
[----:B----4-:R0:W-:Y:S03]  /*46d0*/  ST.E.128 desc[UR4][R64.64], R12 ;  /* 0x0000000c40007985 */ /* 0x0101e6000c101d04 */
.L_x_478:
[----:B------:R-:W-:Y:S05]  /*46e0*/  BSYNC B2 ;  /* 0x0000000000027941 */ /* 0x000fea0003800000 */
.L_x_477:
        /* <DEDUP_REMOVED lines=9> */
[----:B------:R-:W-:Y:S01]  /*4780*/  SHF.R.U64 R64, R56, 0x10, R57 ;  /* 0x0000001038407819 */ /* 0x000fe20000001239 */
[----:B----4-:R-:W-:Y:S01]  /*4790*/  IMAD.U32 R56, R14, 0x10000, RZ ;  /* 0x000100000e387824 */ /* 0x010fe200078e00ff */
[--C-:B------:R-:W-:Y:S02]  /*47a0*/  SHF.R.U64 R62, R58, 0x10, R59.reuse ;  /* 0x000000103a3e7819 */ /* 0x100fe4000000123b */
[----:B------:R-:W-:Y:S02]  /*47b0*/  SHF.R.U32.HI R59, RZ, 0x10, R59 ;  /* 0x00000010ff3b7819 */ /* 0x000fe4000001163b */
[----:B------:R-:W-:Y:S02]  /*47c0*/  SHF.R.U32.HI R11, RZ, 0x10, R57 ;  /* 0x00000010ff0b7819 */ /* 0x000fe40000011639 */
[----:B------:R-:W-:Y:S02]  /*47d0*/  PRMT R157, R157, 0x5410, R64 ;  /* 0x000054109d9d7816 */ /* 0x000fe40000000040 */
[----:B------:R-:W-:-:S02]  /*47e0*/  PRMT R159, R159, 0x5410, R62 ;  /* 0x000054109f9f7816 */ /* 0x000fc4000000003e */
[----:B------:R-:W-:Y:S02]  /*47f0*/  PRMT R160, R160, 0x5410, R59 ;  /* 0x00005410a0a07816 */ /* 0x000fe4000000003b */
[----:B------:R-:W-:Y:S01]  /*4800*/  LOP3.LUT R57, R14, 0xffff0000, RZ, 0xc0, !PT ;  /* 0xffff00000e397812 */ /* 0x000fe200078ec0ff */
[C---:B------:R-:W-:Y:S01]  /*4810*/  IMAD.U32 R14, R13.reuse, 0x10000, RZ ;  /* 0x000100000d0e7824 */ /* 0x040fe200078e00ff */
[----:B------:R-:W-:Y:S01]  /*4820*/  PRMT R158, R158, 0x5410, R11 ;  /* 0x000054109e9e7816 */ /* 0x000fe2000000000b */
[----:B------:R-:W-:Y:S01]  /*4830*/  IMAD.U32 R64, R160, 0x10000, RZ ;  /* 0x00010000a0407824 */ /* 0x000fe200078e00ff */
[----:B------:R-:W-:Y:S01]  /*4840*/  LOP3.LUT R13, R13, 0xffff0000, RZ, 0xc0, !PT ;  /* 0xffff00000d0d7812 */ /* 0x000fe200078ec0ff */
[----:B------:R-:W-:Y:S01]  /*4850*/  IMAD.U32 R11, R12, 0x10000, RZ ;  /* 0x000100000c0b7824 */ /* 0x000fe200078e00ff */
[----:B------:R-:W-:Y:S01]  /*4860*/  LOP3.LUT R63, R159, 0xffff0000, RZ, 0xc0, !PT ;  /* 0xffff00009f3f7812 */ /* 0x000fe200078ec0ff */
[----:B------:R-:W-:Y:S01]  /*4870*/  IMAD.U32 R62, R158, 0x10000, RZ ;  /* 0x000100009e3e7824 */ /* 0x000fe200078e00ff */
[C---:B------:R-:W-:Y:S01]  /*4880*/  LOP3.LUT R59, R157.reuse, 0xffff0000, RZ, 0xc0, !PT ;  /* 0xffff00009d3b7812 */ /* 0x040fe200078ec0ff */
[----:B------:R-:W-:Y:S01]  /*4890*/  IMAD.U32 R157, R157, 0x10000, RZ ;  /* 0x000100009d9d7824 */ /* 0x000fe200078e00ff */
[----:B------:R-:W-:Y:S01]  /*48a0*/  LOP3.LUT R12, R12, 0xffff0000, RZ, 0xc0, !PT ;  /* 0xffff00000c0c7812 */ /* 0x000fe200078ec0ff */
[----:B------:R-:W-:Y:S01]  /*48b0*/  FMUL.FTZ R65, R13, R63 ;  /* 0x0000003f0d417220 */ /* 0x000fe20000410000 */
[----:B------:R-:W-:Y:S01]  /*48c0*/  SHF.L.U32 R159, R159, 0x10, RZ ;  /* 0x000000109f9f7819 */ /* 0x000fe200000006ff */
[-C--:B------:R-:W-:Y:S01]  /*48d0*/  FMUL.FTZ R68, R13, R59.reuse ;  /* 0x0000003b0d447220 */ /* 0x080fe20000410000 */
[----:B------:R-:W-:Y:S01]  /*48e0*/  FMUL.FTZ R13, R57, R64 ;  /* 0x00000040390d7220 */ /* 0x000fe20000410000 */
[----:B------:R-:W-:Y:S01]  /*48f0*/  LOP3.LUT R58, R15, 0xffff0000, RZ, 0xc0, !PT ;  /* 0xffff00000f3a7812 */ /* 0x000fe200078ec0ff */
[-C--:B------:R-:W-:Y:S01]  /*4900*/  FMUL.FTZ R57, R57, R62.reuse ;  /* 0x0000003e39397220 */ /* 0x080fe20000410000 */
[----:B------:R-:W-:Y:S01]  /*4910*/  LOP3.LUT R160, R160, 0xffff0000, RZ, 0xc0, !PT ;  /* 0xffff0000a0a07812 */ /* 0x000fe200078ec0ff */
[----:B------:R-:W-:Y:S01]  /*4920*/  FFMA.FTZ R65, R14, R59, -R65 ;  /* 0x0000003b0e417223 */ /* 0x000fe20000010841 */
[----:B------:R-:W-:Y:S01]  /*4930*/  LOP3.LUT R158, R158, 0xffff0000, RZ, 0xc0, !PT ;  /* 0xffff00009e9e7812 */ /* 0x000fe200078ec0ff */
[----:B------:R-:W-:Y:S01]  /*4940*/  FFMA.FTZ R68, R14, R63, R68 ;  /* 0x0000003f0e447223 */ /* 0x000fe20000010044 */
[----:B------:R-:W-:Y:S01]  /*4950*/  FFMA.FTZ R13, R56, R62, -R13 ;  /* 0x0000003e380d7223 */ /* 0x000fe2000001080d */
[----:B------:R-:W-:Y:S01]  /*4960*/  FMUL.FTZ R14, R12, R159 ;  /* 0x0000009f0c0e7220 */ /* 0x000fe20000410000 */
[----:B------:R-:W-:Y:S01]  /*4970*/  FFMA.FTZ R56, R56, R64, R57 ;  /* 0x0000004038387223 */ /* 0x000fe20000010039 */
[----:B------:R-:W-:Y:S01]  /*4980*/  FMUL.FTZ R12, R12, R157 ;  /* 0x0000009d0c0c7220 */ /* 0x000fe20000410000 */
[----:B------:R-:W-:-:S02]  /*4990*/  IMAD.U32 R15, R15, 0x10000, RZ ;  /* 0x000100000f0f7824 */ /* 0x000fc400078e00ff */
[C---:B------:R-:W-:Y:S01]  /*49a0*/  FMUL.FTZ R62, R58.reuse, R160 ;  /* 0x000000a03a3e7220 */ /* 0x040fe20000410000 */
[-C--:B------:R-:W-:Y:S01]  /*49b0*/  FMUL.FTZ R57, R58, R158.reuse ;  /* 0x0000009e3a397220 */ /* 0x080fe20000410000 */
[C---:B------:R-:W-:Y:S01]  /*49c0*/  FFMA.FTZ R14, R11.reuse, R157, -R14 ;  /* 0x0000009d0b0e7223 */ /* 0x040fe2000001080e */
[----:B------:R-:W-:Y:S01]  /*49d0*/  FFMA.FTZ R11, R11, R159, R12 ;  /* 0x0000009f0b0b7223 */ /* 0x000fe2000001000c */
[C---:B------:R-:W-:Y:S01]  /*49e0*/  FFMA.FTZ R62, R15.reuse, R158, -R62 ;  /* 0x0000009e0f3e7223 */ /* 0x040fe2000001083e */
[----:B------:R-:W-:Y:S01]  /*49f0*/  FFMA.FTZ R57, R15, R160, R57 ;  /* 0x000000a00f397223 */ /* 0x000fe20000010039 */
[----:B------:R-:W-:Y:S02]  /*4a00*/  F2FP.BF16.F32.PACK_AB R65, R68, R65 ;  /* 0x000000414441723e */ /* 0x000fe400000010ff */
[----:B------:R-:W-:Y:S02]  /*4a10*/  F2FP.BF16.F32.PACK_AB R56, R56, R13 ;  /* 0x0000000d3838723e */ /* 0x000fe400000010ff */
[----:B------:R-:W-:Y:S01]  /*4a20*/  F2FP.BF16.F32.PACK_AB R12, R11, R14 ;  /* 0x0000000e0b0c723e */ /* 0x000fe200000010ff */
[----:B------:R-:W-:Y:S01]  /*4a30*/  IMAD.MOV.U32 R13, RZ, RZ, R65 ;  /* 0x000000ffff0d7224 */ /* 0x000fe200078e0041 */
[----:B------:R-:W-:Y:S01]  /*4a40*/  F2FP.BF16.F32.PACK_AB R15, R57, R62 ;  /* 0x0000003e390f723e */ /* 0x000fe200000010ff */
[----:B------:R-:W-:-:S07]  /*4a50*/  IMAD.MOV.U32 R14, RZ, RZ, R56 ;  /* 0x000000ffff0e7224 */ /* 0x000fce00078e0038 */
.L_x_484:
[----:B------:R-:W-:Y:S05]  /*4a60*/  BSYNC B3 ;  /* 0x0000000000037941 */ /* 0x000fea0003800000 */
.L_x_483:
[----:B------:R-:W-:Y:S02]  /*4a70*/  ULDC.64 UR4, c[0x0][0x208] ;  /* 0x0000820000047ab9 */ /* 0x000fe40000000a00 */
[----:B----4-:R0:W-:Y:S03]  /*4a80*/  ST.E.128 desc[UR4][R60.64], R12 ;  /* 0x0000000c3c007985 */ /* 0x0101e6000c101d04 */
.L_x_482:
[----:B------:R-:W-:Y:S05]  /*4a90*/  BSYNC B2 ;  /* 0x0000000000027941 */ /* 0x000fea0003800000 */
.L_x_481:
        /* <DEDUP_REMOVED lines=15> */
[----:B------:R-:W-:Y:S01]  /*4b90*/  PRMT R154, R154, 0x5410, R11 ;  /* 0x000054109a9a7816 */ /* 0x000fe2000000000b */
[----:B------:R-:W-:Y:S01]  /*4ba0*/  IMAD.U32 R11, R12, 0x10000, RZ ;  /* 0x000100000c0b7824 */ /* 0x000fe200078e00ff */
[----:B------:R-:W-:-:S02]  /*4bb0*/  PRMT R155, R155, 0x5410, R58 ;  /* 0x000054109b9b7816 */ /* 0x000fc4000000003a */
[----:B------:R-:W-:Y:S01]  /*4bc0*/  LOP3.LUT R53, R14, 0xffff0000, RZ, 0xc0, !PT ;  /* 0xffff00000e357812 */ /* 0x000fe200078ec0ff */
[----:B------:R-:W-:Y:S01]  /*4bd0*/  IMAD.U32 R14, R13, 0x10000, RZ ;  /* 0x000100000d0e7824 */ /* 0x000fe200078e00ff */
[----:B------:R-:W-:Y:S01]  /*4be0*/  PRMT R153, R153, 0x5410, R60 ;  /* 0x0000541099997816 */ /* 0x000fe2000000003c */
[----:B------:R-:W-:Y:S01]  /*4bf0*/  IMAD.U32 R60, R155, 0x10000, RZ ;  /* 0x000100009b3c7824 */ /* 0x000fe200078e00ff */
[----:B------:R-:W-:Y:S02]  /*4c00*/  LOP3.LUT R13, R13, 0xffff0000, RZ, 0xc0, !PT ;  /* 0xffff00000d0d7812 */ /* 0x000fe400078ec0ff */
[----:B------:R-:W-:Y:S01]  /*4c10*/  LOP3.LUT R59, R154, 0xffff0000, RZ, 0xc0, !PT ;  /* 0xffff00009a3b7812 */ /* 0x000fe200078ec0ff */
[----:B------:R-:W-:Y:S01]  /*4c20*/  IMAD.U32 R58, R153, 0x10000, RZ ;  /* 0x00010000993a7824 */ /* 0x000fe200078e00ff */
[----:B------:R-:W-:Y:S01]  /*4c30*/  LOP3.LUT R55, R152, 0xffff0000, RZ, 0xc0, !PT ;  /* 0xffff000098377812 */ /* 0x000fe200078ec0ff */
[----:B------:R-:W-:Y:S01]  /*4c40*/  IMAD.U32 R154, R154, 0x10000, RZ ;  /* 0x000100009a9a7824 */ /* 0x000fe200078e00ff */
[----:B------:R-:W-:Y:S01]  /*4c50*/  LOP3.LUT R54, R15, 0xffff0000, RZ, 0xc0, !PT ;  /* 0xffff00000f367812 */ /* 0x000fe200078ec0ff */
[C---:B------:R-:W-:Y:S01]  /*4c60*/  FMUL.FTZ R61, R13.reuse, R59 ;  /* 0x0000003b0d3d7220 */ /* 0x040fe20000410000 */
[----:B------:R-:W-:Y:S01]  /*4c70*/  LOP3.LUT R12, R12, 0xffff0000, RZ, 0xc0, !PT ;  /* 0xffff00000c0c7812 */ /* 0x000fe200078ec0ff */
[-C--:B------:R-:W-:Y:S01]  /*4c80*/  FMUL.FTZ R62, R13, R55.reuse ;  /* 0x000000370d3e7220 */ /* 0x080fe20000410000 */
[C---:B------:R-:W-:Y:S01]  /*4c90*/  FMUL.FTZ R13, R53.reuse, R60 ;  /* 0x0000003c350d7220 */ /* 0x040fe20000410000 */
[-C--:B------:R-:W-:Y:S01]  /*4ca0*/  FMUL.FTZ R53, R53, R58.reuse ;  /* 0x0000003a35357220 */ /* 0x080fe20000410000 */
[----:B------:R-:W-:Y:S01]  /*4cb0*/  LOP3.LUT R155, R155, 0xffff0000, RZ, 0xc0, !PT ;  /* 0xffff00009b9b7812 */ /* 0x000fe200078ec0ff */
[----:B------:R-:W-:Y:S01]  /*4cc0*/  IMAD.U32 R152, R152, 0x10000, RZ ;  /* 0x0001000098987824 */ /* 0x000fe200078e00ff */
[----:B------:R-:W-:Y:S01]  /*4cd0*/  LOP3.LUT R153, R153, 0xffff0000, RZ, 0xc0, !PT ;  /* 0xffff000099997812 */ /* 0x000fe200078ec0ff */
[C---:B------:R-:W-:Y:S01]  /*4ce0*/  FFMA.FTZ R61, R14.reuse, R55, -R61 ;  /* 0x000000370e3d7223 */ /* 0x040fe2000001083d */
[----:B------:R-:W-:Y:S01]  /*4cf0*/  FFMA.FTZ R62, R14, R59, R62 ;  /* 0x0000003b0e3e7223 */ /* 0x000fe2000001003e */
[C---:B------:R-:W-:Y:S01]  /*4d00*/  FFMA.FTZ R58, R52.reuse, R58, -R13 ;  /* 0x0000003a343a7223 */ /* 0x040fe2000001080d */
[----:B------:R-:W-:Y:S01]  /*4d10*/  FFMA.FTZ R53, R52, R60, R53 ;  /* 0x0000003c34357223 */ /* 0x000fe20000010035 */
[----:B------:R-:W-:-:S02]  /*4d20*/  IMAD.U32 R15, R15, 0x10000, RZ ;  /* 0x000100000f0f7824 */ /* 0x000fc400078e00ff */
[----:B------:R-:W-:Y:S01]  /*4d30*/  FMUL.FTZ R52, R54, R155 ;  /* 0x0000009b36347220 */ /* 0x000fe20000410000 */
[C---:B------:R-:W-:Y:S01]  /*4d40*/  FMUL.FTZ R14, R12.reuse, R154 ;  /* 0x0000009a0c0e7220 */ /* 0x040fe20000410000 */
[-C--:B------:R-:W-:Y:S01]  /*4d50*/  FMUL.FTZ R13, R12, R152.reuse ;  /* 0x000000980c0d7220 */ /* 0x080fe20000410000 */
[-C--:B------:R-:W-:Y:S01]  /*4d60*/  FMUL.FTZ R54, R54, R153.reuse ;  /* 0x0000009936367220 */ /* 0x080fe20000410000 */
[----:B------:R-:W-:Y:S01]  /*4d70*/  FFMA.FTZ R52, R15, R153, -R52 ;  /* 0x000000990f347223 */ /* 0x000fe20000010834 */
[C---:B------:R-:W-:Y:S01]  /*4d80*/  FFMA.FTZ R14, R11.reuse, R152, -R14 ;  /* 0x000000980b0e7223 */ /* 0x040fe2000001080e */
[----:B------:R-:W-:Y:S01]  /*4d90*/  FFMA.FTZ R13, R11, R154, R13 ;  /* 0x0000009a0b0d7223 */ /* 0x000fe2000001000d */
[----:B------:R-:W-:Y:S01]  /*4da0*/  FFMA.FTZ R15, R15, R155, R54 ;  /* 0x0000009b0f0f7223 */ /* 0x000fe20000010036 */
[----:B------:R-:W-:Y:S02]  /*4db0*/  F2FP.BF16.F32.PACK_AB R61, R62, R61 ;  /* 0x0000003d3e3d723e */ /* 0x000fe400000010ff */
[----:B------:R-:W-:-:S02]  /*4dc0*/  F2FP.BF16.F32.PACK_AB R58, R53, R58 ;  /* 0x0000003a353a723e */ /* 0x000fc400000010ff */
[----:B------:R-:W-:Y:S01]  /*4dd0*/  F2FP.BF16.F32.PACK_AB R12, R13, R14 ;  /* 0x0000000e0d0c723e */ /* 0x000fe200000010ff */
[----:B------:R-:W-:Y:S01]  /*4de0*/  IMAD.MOV.U32 R13, RZ, RZ, R61 ;  /* 0x000000ffff0d7224 */ /* 0x000fe200078e003d */
[----:B------:R-:W-:Y:S01]  /*4df0*/  F2FP.BF16.F32.PACK_AB R15, R15, R52 ;  /* 0x000000340f0f723e */ /* 0x000fe200000010ff */
[----:B------:R-:W-:-:S07]  /*4e00*/  IMAD.MOV.U32 R14, RZ, RZ, R58 ;  /* 0x000000ffff0e7224 */ /* 0x000fce00078e003a */
.L_x_488:
[----:B------:R-:W-:Y:S05]  /*4e10*/  BSYNC B3 ;  /* 0x0000000000037941 */ /* 0x000fea0003800000 */
.L_x_487:
[----:B------:R-:W-:Y:S02]  /*4e20*/  ULDC.64 UR4, c[0x0][0x208] ;  /* 0x0000820000047ab9 */ /* 0x000fe40000000a00 */
[----:B----4-:R0:W-:Y:S03]  /*4e30*/  ST.E.128 desc[UR4][R56.64], R12 ;  /* 0x0000000c38007985 */ /* 0x0101e6000c101d04 */
.L_x_486:
[----:B------:R-:W-:Y:S05]  /*4e40*/  BSYNC B2 ;  /* 0x0000000000027941 */ /* 0x000fea0003800000 */
.L_x_485:
[----:B------:R-:W-:-:S13]  /*4e50*/  ISETP.NE.AND P3, PT, R26, RZ, PT ;  /* 0x000000ff1a00720c */ /* 0x000fda0003f65270 */
        /* <DEDUP_REMOVED lines=19> */
[----:B------:R-:W-:Y:S02]  /*4f90*/  LOP3.LUT R13, R13, 0xffff0000, RZ, 0xc0, !PT ;  /* 0xffff00000d0d7812 */ /* 0x000fe400078ec0ff */
[----:B------:R-:W-:Y:S01]  /*4fa0*/  LOP3.LUT R55, R149, 0xffff0000, RZ, 0xc0, !PT ;  /* 0xffff000095377812 */ /* 0x000fe200078ec0ff */
[----:B------:R-:W-:Y:S01]  /*4fb0*/  IMAD.U32 R54, R150, 0x10000, RZ ;  /* 0x0001000096367824 */ /* 0x000fe200078e00ff */
[----:B------:R-:W-:Y:S01]  /*4fc0*/  LOP3.LUT R51, R151, 0xffff0000, RZ, 0xc0, !PT ;  /* 0xffff000097337812 */ /* 0x000fe200078ec0ff */
[----:B------:R-:W-:Y:S01]  /*4fd0*/  IMAD.U32 R149, R149, 0x10000, RZ ;  /* 0x0001000095957824 */ /* 0x000fe200078e00ff */
[C---:B------:R-:W-:Y:S01]  /*4fe0*/  SHF.L.U32 R11, R12.reuse, 0x10, RZ ;  /* 0x000000100c0b7819 */ /* 0x040fe200000006ff */
[C---:B------:R-:W-:Y:S01]  /*4ff0*/  FMUL.FTZ R57, R13.reuse, R55 ;  /* 0x000000370d397220 */ /* 0x040fe20000410000 */
[----:B------:R-:W-:Y:S01]  /*5000*/  LOP3.LUT R12, R12, 0xffff0000, RZ, 0xc0, !PT ;  /* 0xffff00000c0c7812 */ /* 0x000fe200078ec0ff */
[-C--:B------:R-:W-:Y:S01]  /*5010*/  FMUL.FTZ R58, R13, R51.reuse ;  /* 0x000000330d3a7220 */ /* 0x080fe20000410000 */
[----:B------:R-:W-:Y:S01]  /*5020*/  FMUL.FTZ R13, R49, R56 ;  /* 0x00000038310d7220 */ /* 0x000fe20000410000 */
[----:B------:R-:W-:Y:S01]  /*5030*/  LOP3.LUT R50, R15, 0xffff0000, RZ, 0xc0, !PT ;  /* 0xffff00000f327812 */ /* 0x000fe200078ec0ff */
[-C--:B------:R-:W-:Y:S01]  /*5040*/  FMUL.FTZ R49, R49, R54.reuse ;  /* 0x0000003631317220 */ /* 0x080fe20000410000 */
[----:B------:R-:W-:Y:S01]  /*5050*/  LOP3.LUT R148, R148, 0xffff0000, RZ, 0xc0, !PT ;  /* 0xffff000094947812 */ /* 0x000fe200078ec0ff */
[----:B------:R-:W-:Y:S01]  /*5060*/  IMAD.U32 R151, R151, 0x10000, RZ ;  /* 0x0001000097977824 */ /* 0x000fe200078e00ff */
[----:B------:R-:W-:Y:S01]  /*5070*/  LOP3.LUT R150, R150, 0xffff0000, RZ, 0xc0, !PT ;  /* 0xffff000096967812 */ /* 0x000fe200078ec0ff */
[C---:B------:R-:W-:Y:S01]  /*5080*/  FFMA.FTZ R57, R14.reuse, R51, -R57 ;  /* 0x000000330e397223 */ /* 0x040fe20000010839 */
        /* <DEDUP_REMOVED lines=18> */
.L_x_490:
[----:B------:R-:W-:Y:S05]  /*51b0*/  BSYNC B2 ;  /* 0x0000000000027941 */ /* 0x000fea0003800000 */
.L_x_489:
[----:B------:R-:W-:Y:S02]  /*51c0*/  ULDC.64 UR4, c[0x0][0x208] ;  /* 0x0000820000047ab9 */ /* 0x000fe40000000a00 */
[----:B----4-:R0:W-:Y:S03]  /*51d0*/  ST.E.128 desc[UR4][R52.64], R12 ;  /* 0x0000000c34007985 */ /* 0x0101e6000c101d04 */
.L_x_476:
[----:B------:R-:W-:Y:S05]  /*51e0*/  BSYNC B1 ;  /* 0x0000000000017941 */ /* 0x000fea0003800000 */
.L_x_475:
[----:B------:R-:W-:-:S03]  /*51f0*/  UMOV UR4, 0xffffffff ;  /* 0xffffffff00047882 */ /* 0x000fc60000000000 */
[----:B------:R-:W-:Y:S05]  /*5200*/  BRA.DIV UR4, `(.L_x_491) ;  /* 0x0000022604f47947 */ /* 0x000fea000b800000 */
[----:B01----:R-:W0:Y:S04]  /*5210*/  SHFL.IDX PT, R117, R117, 0x2, 0x181f ;  /* 0x00581f0075757f89 */ /* 0x003e2800000e0000 */
[----:B------:R-:W1:Y:S02]  /*5220*/  SHFL.IDX PT, R118, R118, 0x2, 0x181f ;  /* 0x00581f0076767f89 */ /* 0x000e6400000e0000 */
.L_x_817:
[----:B------:R-:W-:Y:S05]  /*5230*/  @P5 BRA `(.L_x_492) ;  /* 0x0000005400845947 */ /* 0x000fea0003800000 */
[----:B------:R-:W-:Y:S01]  /*5240*/  ISETP.NE.AND P3, PT, R3, RZ, PT ;  /* 0x000000ff0300720c */ /* 0x000fe20003f65270 */
[----:B------:R-:W-:-:S12]  /*5250*/  BSSY B1, `(.L_x_493) ;  /* 0x0000039000017945 */ /* 0x000fd80003800000 */
[----:B------:R-:W-:Y:S05]  /*5260*/  @!P3 BRA `(.L_x_494) ;  /* 0x0000000000dcb947 */ /* 0x000fea0003800000 */
[----:B----4-:R4:W2:Y:S01]  /*5270*/  LDS.128 R12, [R85+0x26400] ;  /* 0x02640000550c7984 */ /* 0x0108a20000000c00 */
[----:B------:R-:W-:Y:S01]  /*5280*/  ISETP.GE.AND P4, PT, R214, R114, PT ;  /* 0x00000072d600720c */ /* 0x000fe20003f86270 */
[----:B------:R-:W-:Y:S01]  /*5290*/  BSSY B2, `(.L_x_495) ;  /* 0x0000032000027945 */ /* 0x000fe20003800000 */
[----:B-1----:R-:W-:-:S04]  /*52a0*/  LEA R48, P3, R16, R118, 0x1 ;  /* 0x0000007610307211 */ /* 0x002fc800078608ff */
[----:B0-----:R-:W-:-:S07]  /*52b0*/  LEA.HI.X R49, R16, R117, R17, 0x1, P3 ;  /* 0x0000007510317211 */ /* 0x001fce00018f0c11 */
[----:B----4-:R-:W-:Y:S05]  /*52c0*/  @P4 BRA `(.L_x_496) ;  /* 0x0000000000b84947 */ /* 0x010fea0003800000 */
[----:B------:R-:W-:Y:S01]  /*52d0*/  SHF.R.U64 R51, R44, 0x10, R45 ;  /* 0x000000102c337819 */ /* 0x000fe2000000122d */
[----:B--2---:R-:W-:Y:S01]  /*52e0*/  IMAD.U32 R44, R14, 0x10000, RZ ;  /* 0x000100000e2c7824 */ /* 0x004fe200078e00ff */
        /* <DEDUP_REMOVED lines=44> */
.L_x_496:
[----:B------:R-:W-:Y:S05]  /*55b0*/  BSYNC B2 ;  /* 0x0000000000027941 */ /* 0x000fea0003800000 */
.L_x_495:
[----:B------:R-:W-:Y:S02]  /*55c0*/  ULDC.64 UR4, c[0x0][0x208] ;  /* 0x0000820000047ab9 */ /* 0x000fe40000000a00 */
[----:B--2---:R0:W-:Y:S03]  /*55d0*/  ST.E.128 desc[UR4][R48.64], R12 ;  /* 0x0000000c30007985 */ /* 0x0041e6000c101d04 */
.L_x_494:
[----:B------:R-:W-:Y:S05]  /*55e0*/  BSYNC B1 ;  /* 0x0000000000017941 */ /* 0x000fea0003800000 */
.L_x_493:
[----:B------:R-:W-:Y:S01]  /*55f0*/  ISETP.NE.AND P3, PT, R21, RZ, PT ;  /* 0x000000ff1500720c */ /* 0x000fe20003f65270 */
[----:B------:R-:W-:-:S12]  /*5600*/  BSSY B1, `(.L_x_497) ;  /* 0x0000039000017945 */ /* 0x000fd80003800000 */
[----:B------:R-:W-:Y:S05]  /*5610*/  @!P3 BRA `(.L_x_498) ;  /* 0x0000000000dcb947 */ /* 0x000fea0003800000 */
[----:B0---4-:R0:W4:Y:S01]  /*5620*/  LDS.128 R12, [R85+0x28c00] ;  /* 0x028c0000550c7984 */ /* 0x0111220000000c00 */
[----:B------:R-:W-:Y:S01]  /*5630*/  ISETP.GE.AND P4, PT, R221, R114, PT ;  /* 0x00000072dd00720c */ /* 0x000fe20003f86270 */
[----:B------:R-:W-:Y:S01]  /*5640*/  BSSY B2, `(.L_x_499) ;  /* 0x0000032000027945 */ /* 0x000fe20003800000 */
[----:B-1----:R-:W-:-:S04]  /*5650*/  LEA R44, P3, R23, R118, 0x1 ;  /* 0x00000076172c7211 */ /* 0x002fc800078608ff */
[----:B------:R-:W-:-:S07]  /*5660*/  LEA.HI.X R45, R23, R117, R216, 0x1, P3 ;  /* 0x00000075172d7211 */ /* 0x000fce00018f0cd8 */
[----:B0-----:R-:W-:Y:S05]  /*5670*/  @P4 BRA `(.L_x_500) ;  /* 0x0000000000b84947 */ /* 0x001fea0003800000 */
[----:B------:R-:W-:Y:S02]  /*5680*/  SHF.R.U64 R50, R40, 0x10, R41 ;  /* 0x0000001028327819 */ /* 0x000fe40000001229 */
[--C-:B------:R-:W-:Y:S02]  /*5690*/  SHF.R.U64 R48, R42, 0x10, R43.reuse ;  /* 0x000000102a307819 */ /* 0x100fe4000000122b */
[----:B------:R-:W-:Y:S02]  /*56a0*/  SHF.R.U32.HI R46, RZ, 0x10, R43 ;  /* 0x00000010ff2e7819 */ /* 0x000fe4000001162b */
[----:B------:R-:W-:Y:S02]  /*56b0*/  SHF.R.U32.HI R11, RZ, 0x10, R41 ;  /* 0x00000010ff0b7819 */ /* 0x000fe40000011629 */
[----:B------:R-:W-:Y:S02]  /*56c0*/  PRMT R143, R143, 0x5410, R50 ;  /* 0x000054108f8f7816 */ /* 0x000fe40000000032 */
[----:B------:R-:W-:-:S02]  /*56d0*/  PRMT R141, R141, 0x5410, R48 ;  /* 0x000054108d8d7816 */ /* 0x000fc40000000030 */
[----:B------:R-:W-:Y:S02]  /*56e0*/  PRMT R139, R139, 0x5410, R46 ;  /* 0x000054108b8b7816 */ /* 0x000fe4000000002e */
[C---:B----4-:R-:W-:Y:S02]  /*56f0*/  SHF.L.U32 R40, R14.reuse, 0x10, RZ ;  /* 0x000000100e287819 */ /* 0x050fe400000006ff */
[----:B------:R-:W-:Y:S01]  /*5700*/  LOP3.LUT R41, R14, 0xffff0000, RZ, 0xc0, !PT ;  /* 0xffff00000e297812 */ /* 0x000fe200078ec0ff */
[----:B------:R-:W-:Y:S01]  /*5710*/  IMAD.U32 R14, R13, 0x10000, RZ ;  /* 0x000100000d0e7824 */ /* 0x000fe200078e00ff */
[----:B------:R-:W-:Y:S01]  /*5720*/  PRMT R142, R142, 0x5410, R11 ;  /* 0x000054108e8e7816 */ /* 0x000fe2000000000b */
[----:B------:R-:W-:Y:S01]  /*5730*/  IMAD.U32 R48, R139, 0x10000, RZ ;  /* 0x000100008b307824 */ /* 0x000fe200078e00ff */
[----:B------:R-:W-:Y:S01]  /*5740*/  LOP3.LUT R13, R13, 0xffff0000, RZ, 0xc0, !PT ;  /* 0xffff00000d0d7812 */ /* 0x000fe200078ec0ff */
[----:B------:R-:W-:Y:S01]  /*5750*/  IMAD.U32 R11, R12, 0x10000, RZ ;  /* 0x000100000c0b7824 */ /* 0x000fe200078e00ff */
[----:B------:R-:W-:Y:S01]  /*5760*/  LOP3.LUT R47, R141, 0xffff0000, RZ, 0xc0, !PT ;  /* 0xffff00008d2f7812 */ /* 0x000fe200078ec0ff */
[----:B------:R-:W-:Y:S01]  /*5770*/  IMAD.U32 R46, R142, 0x10000, RZ ;  /* 0x000100008e2e7824 */ /* 0x000fe200078e00ff */
[----:B------:R-:W-:Y:S01]  /*5780*/  LOP3.LUT R43, R143, 0xffff0000, RZ, 0xc0, !PT ;  /* 0xffff00008f2b7812 */ /* 0x000fe200078ec0ff */
[----:B------:R-:W-:Y:S01]  /*5790*/  IMAD.U32 R141, R141, 0x10000, RZ ;  /* 0x000100008d8d7824 */ /* 0x000fe200078e00ff */
[----:B------:R-:W-:Y:S01]  /*57a0*/  LOP3.LUT R12, R12, 0xffff0000, RZ, 0xc0, !PT ;  /* 0xffff00000c0c7812 */ /* 0x000fe200078ec0ff */
[----:B------:R-:W-:Y:S01]  /*57b0*/  FMUL.FTZ R49, R13, R47 ;  /* 0x0000002f0d317220 */ /* 0x000fe20000410000 */
[----:B------:R-:W-:Y:S01]  /*57c0*/  LOP3.LUT R42, R15, 0xffff0000, RZ, 0xc0, !PT ;  /* 0xffff00000f2a7812 */ /* 0x000fe200078ec0ff */
[----:B------:R-:W-:Y:S01]  /*57d0*/  FMUL.FTZ R50, R13, R43 ;  /* 0x0000002b0d327220 */ /* 0x000fe20000410000 */
[----:B------:R-:W-:Y:S01]  /*57e0*/  FMUL.FTZ R13, R41, R48 ;  /* 0x00000030290d7220 */ /* 0x000fe20000410000 */
[----:B------:R-:W-:Y:S01]  /*57f0*/  LOP3.LUT R139, R139, 0xffff0000, RZ, 0xc0, !PT ;  /* 0xffff00008b8b7812 */ /* 0x000fe200078ec0ff */
[----:B------:R-:W-:Y:S01]  /*5800*/  FMUL.FTZ R41, R41, R46 ;  /* 0x0000002e29297220 */ /* 0x000fe20000410000 */
[----:B------:R-:W-:Y:S01]  /*5810*/  LOP3.LUT R142, R142, 0xffff0000, RZ, 0xc0, !PT ;  /* 0xffff00008e8e7812 */ /* 0x000fe200078ec0ff */
[----:B------:R-:W-:-:S02]  /*5820*/  IMAD.U32 R143, R143, 0x10000, RZ ;  /* 0x000100008f8f7824 */ /* 0x000fc400078e00ff */
[C---:B------:R-:W-:Y:S01]  /*5830*/  FFMA.FTZ R49, R14.reuse, R43, -R49 ;  /* 0x0000002b0e317223 */ /* 0x040fe20000010831 */
[----:B------:R-:W-:Y:S01]  /*5840*/  FFMA.FTZ R50, R14, R47, R50 ;  /* 0x0000002f0e327223 */ /* 0x000fe20000010032 */
[----:B------:R-:W-:Y:S01]  /*5850*/  FFMA.FTZ R13, R40, R46, -R13 ;  /* 0x0000002e280d7223 */ /* 0x000fe2000001080d */
[----:B------:R-:W-:Y:S01]  /*5860*/  FMUL.FTZ R14, R12, R141 ;  /* 0x0000008d0c0e7220 */ /* 0x000fe20000410000 */
[----:B------:R-:W-:Y:S02]  /*5870*/  IMAD.U32 R15, R15, 0x10000, RZ ;  /* 0x000100000f0f7824 */ /* 0x000fe400078e00ff */
[----:B------:R-:W-:Y:S01]  /*5880*/  FFMA.FTZ R40, R40, R48, R41 ;  /* 0x0000003028287223 */ /* 0x000fe20000010029 */
[----:B------:R-:W-:Y:S01]  /*5890*/  FMUL.FTZ R46, R42, R139 ;  /* 0x0000008b2a2e7220 */ /* 0x000fe20000410000 */
        /* <DEDUP_REMOVED lines=10> */
[----:B------:R-:W-:Y:S01]  /*5940*/  F2FP.BF16.F32.PACK_AB R15, R15, R46 ;  /* 0x0000002e0f0f723e */ /* 0x000fe200000010ff */
[----:B------:R-:W-:-:S07]  /*5950*/  IMAD.MOV.U32 R14, RZ, RZ, R40 ;  /* 0x000000ffff0e7224 */ /* 0x000fce00078e0028 */
.L_x_500:
[----:B------:R-:W-:Y:S05]  /*5960*/  BSYNC B2 ;  /* 0x0000000000027941 */ /* 0x000fea0003800000 */
.L_x_499:
[----:B------:R-:W-:Y:S02]  /*5970*/  ULDC.64 UR4, c[0x0][0x208] ;  /* 0x0000820000047ab9 */ /* 0x000fe40000000a00 */
[----:B----4-:R0:W-:Y:S03]  /*5980*/  ST.E.128 desc[UR4][R44.64], R12 ;  /* 0x0000000c2c007985 */ /* 0x0101e6000c101d04 */
.L_x_498:
[----:B------:R-:W-:Y:S05]  /*5990*/  BSYNC B1 ;  /* 0x0000000000017941 */ /* 0x000fea0003800000 */
.L_x_497:
        /* <DEDUP_REMOVED lines=9> */
[----:B------:R-:W-:Y:S01]  /*5a30*/  SHF.R.U64 R46, R36, 0x10, R37 ;  /* 0x00000010242e7819 */ /* 0x000fe20000001225 */
[----:B----4-:R-:W-:Y:S01]  /*5a40*/  IMAD.U32 R36, R14, 0x10000, RZ ;  /* 0x000100000e247824 */ /* 0x010fe200078e00ff */
[--C-:B------:R-:W-:Y:S01]  /*5a50*/  SHF.R.U64 R42, R38, 0x10, R39.reuse ;  /* 0x00000010262a7819 */ /* 0x100fe20000001227 */
[----:B------:R-:W-:Y:S01]  /*5a60*/  IMAD.U32 R11, R12, 0x10000, RZ ;  /* 0x000100000c0b7824 */ /* 0x000fe200078e00ff */
[----:B------:R-:W-:Y:S02]  /*5a70*/  SHF.R.U32.HI R39, RZ, 0x10, R39 ;  /* 0x00000010ff277819 */ /* 0x000fe40000011627 */
[----:B------:R-:W-:Y:S02]  /*5a80*/  SHF.R.U32.HI R44, RZ, 0x10, R37 ;  /* 0x00000010ff2c7819 */ /* 0x000fe40000011625 */
[----:B------:R-:W-:Y:S02]  /*5a90*/  PRMT R137, R137, 0x5410, R46 ;  /* 0x0000541089897816 */ /* 0x000fe4000000002e */
[----:B------:R-:W-:-:S02]  /*5aa0*/  PRMT R127, R127, 0x5410, R42 ;  /* 0x000054107f7f7816 */ /* 0x000fc4000000002a */
[----:B------:R-:W-:Y:S02]  /*5ab0*/  PRMT R126, R126, 0x5410, R39 ;  /* 0x000054107e7e7816 */ /* 0x000fe40000000027 */
        /* <DEDUP_REMOVED lines=17> */
[C---:B------:R-:W-:Y:S01]  /*5bd0*/  FFMA.FTZ R45, R14.reuse, R39, -R45 ;  /* 0x000000270e2d7223 */ /* 0x040fe2000001082d */
[----:B------:R-:W-:Y:S01]  /*5be0*/  LOP3.LUT R135, R135, 0xffff0000, RZ, 0xc0, !PT ;  /* 0xffff000087877812 */ /* 0x000fe200078ec0ff */
[----:B------:R-:W-:Y:S01]  /*5bf0*/  FFMA.FTZ R46, R14, R43, R46 ;  /* 0x0000002b0e2e7223 */ /* 0x000fe2000001002e */
[----:B------:R-:W-:Y:S01]  /*5c00*/  FFMA.FTZ R13, R36, R42, -R13 ;  /* 0x0000002a240d7223 */ /* 0x000fe2000001080d */
[----:B------:R-:W-:Y:S01]  /*5c10*/  FMUL.FTZ R14, R12, R127 ;  /* 0x0000007f0c0e7220 */ /* 0x000fe20000410000 */
[----:B------:R-:W-:Y:S01]  /*5c20*/  FFMA.FTZ R36, R36, R44, R37 ;  /* 0x0000002c24247223 */ /* 0x000fe20000010025 */
[----:B------:R-:W-:Y:S01]  /*5c30*/  FMUL.FTZ R12, R12, R137 ;  /* 0x000000890c0c7220 */ /* 0x000fe20000410000 */
[----:B------:R-:W-:-:S02]  /*5c40*/  IMAD.U32 R15, R15, 0x10000, RZ ;  /* 0x000100000f0f7824 */ /* 0x000fc400078e00ff */
[CC--:B------:R-:W-:Y:S01]  /*5c50*/  FMUL.FTZ R42, R38.reuse, R126.reuse ;  /* 0x0000007e262a7220 */ /* 0x0c0fe20000410000 */
[----:B------:R-:W-:Y:S01]  /*5c60*/  FMUL.FTZ R37, R38, R135 ;  /* 0x0000008726257220 */ /* 0x000fe20000410000 */
        /* <DEDUP_REMOVED lines=10> */
.L_x_504:
[----:B------:R-:W-:Y:S05]  /*5d10*/  BSYNC B2 ;  /* 0x0000000000027941 */ /* 0x000fea0003800000 */
.L_x_503:
[----:B------:R-:W-:Y:S02]  /*5d20*/  ULDC.64 UR4, c[0x0][0x208] ;  /* 0x0000820000047ab9 */ /* 0x000fe40000000a00 */
[----:B----4-:R0:W-:Y:S03]  /*5d30*/  ST.E.128 desc[UR4][R40.64], R12 ;  /* 0x0000000c28007985 */ /* 0x0101e6000c101d04 */
.L_x_502:
[----:B------:R-:W-:Y:S05]  /*5d40*/  BSYNC B1 ;  /* 0x0000000000017941 */ /* 0x000fea0003800000 */
.L_x_501:
[----:B------:R-:W-:-:S13]  /*5d50*/  ISETP.NE.AND P3, PT, R26, RZ, PT ;  /* 0x000000ff1a00720c */ /* 0x000fda0003f65270 */
        /* <DEDUP_REMOVED lines=53> */
.L_x_506:
[----:B------:R-:W-:Y:S05]  /*60b0*/  BSYNC B1 ;  /* 0x0000000000017941 */ /* 0x000fea0003800000 */
.L_x_505:
[----:B------:R-:W-:Y:S02]  /*60c0*/  ULDC.64 UR4, c[0x0][0x208] ;  /* 0x0000820000047ab9 */ /* 0x000fe40000000a00 */
[----:B----4-:R0:W-:Y:S01]  /*60d0*/  ST.E.128 desc[UR4][R36.64], R12 ;  /* 0x0000000c24007985 */ /* 0x0101e2000c101d04 */
[----:B------:R-:W-:Y:S05]  /*60e0*/  BRA `(.L_x_492) ;  /* 0x0000004400d87947 */ /* 0x000fea0003800000 */
.L_x_447:
        /* <DEDUP_REMOVED lines=15> */
[----:B------:R-:W-:Y:S01]  /*61e0*/  IADD3 R32, P5, R94, R12, RZ ;  /* 0x0000000c5e207210 */ /* 0x000fe20007fbe0ff */
[----:B------:R-:W-:Y:S01]  /*61f0*/  ULDC.64 UR6, c[0x0][0x400] ;  /* 0x0001000000067ab9 */ /* 0x000fe20000000a00 */
[----:B------:R-:W-:Y:S01]  /*6200*/  LEA R48, P4, R34, UR4, 0x1 ;  /* 0x0000000422307c11 */ /* 0x000fe2000f8808ff */
[----:B------:R-:W-:Y:S01]  /*6210*/  IMAD.X R35, R11, 0x1, R5, P0 ;  /* 0x000000010b237824 */ /* 0x000fe200000e0605 */
[----:B------:R-:W-:Y:S01]  /*6220*/  LEA R52, P0, R32, UR6, 0x1 ;  /* 0x0000000620347c11 */ /* 0x000fe2000f8008ff */
[----:B------:R-:W-:Y:S01]  /*6230*/  IMAD.X R33, R80, 0x1, R7, P5 ;  /* 0x0000000150217824 */ /* 0x000fe200028e0607 */
[----:B------:R-:W-:Y:S02]  /*6240*/  ISETP.GE.AND P5, PT, R213, R114, PT ;  /* 0x00000072d500720c */ /* 0x000fe40003fa6270 */
[----:B------:R-:W-:-:S02]  /*6250*/  CS2R R38, SRZ ;  /* 0x0000000000267805 */ /* 0x000fc4000001ff00 */
[----:B------:R-:W-:Y:S02]  /*6260*/  LEA.HI.X R49, R34, UR5, R35, 0x1, P4 ;  /* 0x0000000522317c11 */ /* 0x000fe4000a0f0c23 */
[----:B------:R-:W-:Y:S02]  /*6270*/  CS2R R36, SRZ ;  /* 0x0000000000247805 */ /* 0x000fe4000001ff00 */
[----:B------:R-:W-:Y:S02]  /*6280*/  ISETP.GE.AND P4, PT, R16, R114, PT ;  /* 0x000000721000720c */ /* 0x000fe40003f86270 */
[----:B------:R-:W-:Y:S02]  /*6290*/  CS2R R34, SRZ ;  /* 0x0000000000227805 */ /* 0x000fe4000001ff00 */
[----:B------:R-:W-:Y:S02]  /*62a0*/  LEA.HI.X R53, R32, UR7, R33, 0x1, P0 ;  /* 0x0000000720357c11 */ /* 0x000fe400080f0c21 */
[----:B------:R-:W-:-:S02]  /*62b0*/  CS2R R32, SRZ ;  /* 0x0000000000207805 */ /* 0x000fc4000001ff00 */
[----:B------:R-:W-:Y:S02]  /*62c0*/  CS2R R46, SRZ ;  /* 0x00000000002e7805 */ /* 0x000fe4000001ff00 */
[----:B------:R-:W-:Y:S02]  /*62d0*/  CS2R R44, SRZ ;  /* 0x00000000002c7805 */ /* 0x000fe4000001ff00 */
[----:B------:R-:W-:Y:S02]  /*62e0*/  CS2R R42, SRZ ;  /* 0x00000000002a7805 */ /* 0x000fe4000001ff00 */
[----:B------:R-:W-:Y:S01]  /*62f0*/  CS2R R40, SRZ ;  /* 0x0000000000287805 */ /* 0x000fe2000001ff00 */
[----:B------:R-:W-:Y:S02]  /*6300*/  ULDC.64 UR8, c[0x0][0x208] ;  /* 0x0000820000087ab9 */ /* 0x000fe40000000a00 */
[----:B------:R0:W5:Y:S04]  /*6310*/  @!P5 LDG.E.128 R32, desc[UR8][R48.64+0x80] ;  /* 0x000080083020d981 */ /* 0x000168000c1e1d00 */
[----:B------:R0:W5:Y:S04]  /*6320*/  @!P4 LDG.E.128 R36, desc[UR8][R48.64] ;  /* 0x000000083024c981 */ /* 0x000168000c1e1d00 */
[----:B------:R0:W5:Y:S04]  /*6330*/  @!P4 LDG.E.128 R44, desc[UR8][R52.64] ;  /* 0x00000008342cc981 */ /* 0x000168000c1e1d00 */
[----:B------:R0:W5:Y:S02]  /*6340*/  @!P5 LDG.E.128 R40, desc[UR8][R52.64+0x80] ;  /* 0x000080083428d981 */ /* 0x000164000c1e1d00 */
.L_x_508:
[----:B------:R-:W-:Y:S05]  /*6350*/  BSYNC B1 ;  /* 0x0000000000017941 */ /* 0x000fea0003800000 */
.L_x_507:
        /* <DEDUP_REMOVED lines=50> */
[----:B------:R-:W-:Y:S02]  /*6680*/  CS2R R60, SRZ ;  /* 0x00000000003c7805 */ /* 0x000fe4000001ff00 */
[----:B------:R-:W-:Y:S02]  /*6690*/  CS2R R58, SRZ ;  /* 0x00000000003a7805 */ /* 0x000fe4000001ff00 */
[----:B------:R-:W-:Y:S02]  /*66a0*/  IADD3.X R49, R7, R80, R106, P0, P5 ;  /* 0x0000005007317210 */ /* 0x000fe400007ea46a */
[----:B------:R-:W-:Y:S02]  /*66b0*/  CS2R R56, SRZ ;  /* 0x0000000000387805 */ /* 0x000fe4000001ff00 */
[----:B------:R-:W-:Y:S01]  /*66c0*/  LEA R64, P5, R50, UR4, 0x1 ;  /* 0x0000000432407c11 */ /* 0x000fe2000f8a08ff */
[----:B------:R-:W-:Y:S01]  /*66d0*/  ULDC.64 UR8, c[0x0][0x208] ;  /* 0x0000820000087ab9 */ /* 0x000fe20000000a00 */
[----:B------:R-:W-:-:S02]  /*66e0*/  LEA R66, P0, R48, UR6, 0x1 ;  /* 0x0000000630427c11 */ /* 0x000fc4000f8008ff */
[----:B------:R-:W-:Y:S02]  /*66f0*/  LEA.HI.X R65, R50, UR5, R51, 0x1, P5 ;  /* 0x0000000532417c11 */ /* 0x000fe4000a8f0c33 */
[----:B------:R-:W-:Y:S02]  /*6700*/  CS2R R50, SRZ ;  /* 0x0000000000327805 */ /* 0x000fe4000001ff00 */
[----:B------:R-:W-:Y:S02]  /*6710*/  LEA.HI.X R67, R48, UR7, R49, 0x1, P0 ;  /* 0x0000000730437c11 */ /* 0x000fe400080f0c31 */
[----:B------:R-:W-:Y:S02]  /*6720*/  CS2R R48, SRZ ;  /* 0x0000000000307805 */ /* 0x000fe4000001ff00 */
[-C--:B------:R-:W-:Y:S02]  /*6730*/  ISETP.GE.AND P5, PT, R16, R114.reuse, PT ;  /* 0x000000721000720c */ /* 0x080fe40003fa6270 */
[----:B------:R-:W-:-:S11]  /*6740*/  ISETP.GE.AND P0, PT, R213, R114, PT ;  /* 0x00000072d500720c */ /* 0x000fd60003f06270 */
[----:B------:R0:W5:Y:S04]  /*6750*/  @!P5 LDG.E.128 R52, desc[UR8][R64.64] ;  /* 0x000000084034d981 */ /* 0x000168000c1e1d00 */
[----:B------:R0:W5:Y:S04]  /*6760*/  @!P0 LDG.E.128 R48, desc[UR8][R64.64+0x80] ;  /* 0x0000800840308981 */ /* 0x000168000c1e1d00 */
[----:B------:R0:W5:Y:S04]  /*6770*/  @!P5 LDG.E.128 R60, desc[UR8][R66.64] ;  /* 0x00000008423cd981 */ /* 0x000168000c1e1d00 */
[----:B------:R0:W5:Y:S02]  /*6780*/  @!P0 LDG.E.128 R56, desc[UR8][R66.64+0x80] ;  /* 0x0000800842388981 */ /* 0x000164000c1e1d00 */
.L_x_510:
[----:B------:R-:W-:Y:S05]  /*6790*/  BSYNC B1 ;  /* 0x0000000000017941 */ /* 0x000fea0003800000 */
.L_x_509:
        /* <DEDUP_REMOVED lines=16> */
[----:B------:R-:W-:Y:S01]  /*68a0*/  ULDC.64 UR8, c[0x0][0x208] ;  /* 0x0000820000087ab9 */ /* 0x000fe20000000a00 */
[----:B------:R-:W-:Y:S02]  /*68b0*/  IADD3.X R13, R5, R108, R11, P0, P6 ;  /* 0x0000006c050d7210 */ /* 0x000fe400007ec40b */
[----:B------:R-:W-:-:S04]  /*68c0*/  IADD3 R11, P0, P6, R94, R111, R12 ;  /* 0x0000006f5e0b7210 */ /* 0x000fc80007e1e00c */
[----:B------:R-:W-:Y:S02]  /*68d0*/  IADD3.X R80, R7, R110, R80, P0, P6 ;  /* 0x0000006e07507210 */ /* 0x000fe400007ec450 */
[----:B------:R-:W-:-:S04]  /*68e0*/  LEA R12, P0, R14, UR4, 0x1 ;  /* 0x000000040e0c7c11 */ /* 0x000fc8000f8008ff */
[----:B------:R-:W-:Y:S02]  /*68f0*/  LEA.HI.X R13, R14, UR5, R13, 0x1, P0 ;  /* 0x000000050e0d7c11 */ /* 0x000fe400080f0c0d */
[----:B------:R-:W-:-:S04]  /*6900*/  LEA R14, P0, R11, UR6, 0x1 ;  /* 0x000000060b0e7c11 */ /* 0x000fc8000f8008ff */
[----:B------:R-:W-:Y:S02]  /*6910*/  LEA.HI.X R15, R11, UR7, R80, 0x1, P0 ;  /* 0x000000070b0f7c11 */ /* 0x000fe400080f0c50 */
[----:B------:R-:W-:Y:S02]  /*6920*/  ISETP.GE.AND P0, PT, R16, R114, PT ;  /* 0x000000721000720c */ /* 0x000fe40003f06270 */
[----:B------:R-:W-:Y:S02]  /*6930*/  CS2R R66, SRZ ;  /* 0x0000000000427805 */ /* 0x000fe4000001ff00 */
[----:B------:R-:W-:Y:S02]  /*6940*/  CS2R R64, SRZ ;  /* 0x0000000000407805 */ /* 0x000fe4000001ff00 */
[----:B------:R-:W-:Y:S02]  /*6950*/  CS2R R74, SRZ ;  /* 0x00000000004a7805 */ /* 0x000fe4000001ff00 */
[----:B------:R-:W-:-:S05]  /*6960*/  CS2R R72, SRZ ;  /* 0x0000000000487805 */ /* 0x000fca000001ff00 */
[----:B------:R0:W5:Y:S04]  /*6970*/  @!P0 LDG.E.128 R68, desc[UR8][R12.64] ;  /* 0x000000080c448981 */ /* 0x000168000c1e1d00 */
[----:B------:R0:W5:Y:S01]  /*6980*/  @!P0 LDG.E.128 R76, desc[UR8][R14.64] ;  /* 0x000000080e4c8981 */ /* 0x000162000c1e1d00 */
[----:B------:R-:W-:-:S13]  /*6990*/  ISETP.GE.AND P0, PT, R213, R114, PT ;  /* 0x00000072d500720c */ /* 0x000fda0003f06270 */
[----:B------:R0:W5:Y:S04]  /*69a0*/  @!P0 LDG.E.128 R64, desc[UR8][R12.64+0x80] ;  /* 0x000080080c408981 */ /* 0x000168000c1e1d00 */
[----:B------:R0:W5:Y:S02]  /*69b0*/  @!P0 LDG.E.128 R72, desc[UR8][R14.64+0x80] ;  /* 0x000080080e488981 */ /* 0x000164000c1e1d00 */
.L_x_512:
[----:B------:R-:W-:Y:S05]  /*69c0*/  BSYNC B1 ;  /* 0x0000000000017941 */ /* 0x000fea0003800000 */
.L_x_511:
        /* <DEDUP_REMOVED lines=68> */
.L_x_513:
[----:B------:R-:W-:Y:S01]  /*6e10*/  IMAD R89, R212, 0x8, R22 ;  /* 0x00000008d4597824 */ /* 0x000fe200078e0216 */
[----:B------:R-:W-:Y:S01]  /*6e20*/  SHF.L.U32 R90, R224, 0x1f, RZ ;  /* 0x0000001fe05a7819 */ /* 0x000fe200000006ff */
[----:B------:R-:W0:Y:S01]  /*6e30*/  LDC R135, c[0x0][0x2f4] ;  /* 0x0000bd00ff877b82 */ /* 0x000e220000000800 */
[----:B------:R-:W-:Y:S02]  /*6e40*/  BSSY B1, `(.L_x_514) ;  /* 0x0000003000017945 */ /* 0x000fe40003800000 */
[----:B------:R-:W1:Y:S02]  /*6e50*/  SYNCS.PHASECHK.TRANS64.TRYWAIT P6, [R89+URZ+0x38890], R90 ;  /* 0x0388905a590075a7 */ /* 0x000e6400080c017f */
[----:B-1----:R-:W-:Y:S05]  /*6e60*/  @!P6 BRA `(.L_x_515) ;  /* 0x0000020c0028e947 */ /* 0x002fea0003800000 */
.L_x_818:
[----:B------:R-:W-:Y:S05]  /*6e70*/  BSYNC B1 ;  /* 0x0000000000017941 */ /* 0x000fea0003800000 */
.L_x_514:
[----:B------:R-:W-:Y:S01]  /*6e80*/  UMOV UR4, 0xffffffff ;  /* 0xffffffff00047882 */ /* 0x000fe20000000000 */
[----:B0-----:R-:W-:Y:S02]  /*6e90*/  IMAD.IADD R137, R135, 0x1, -R115 ;  /* 0x0000000187897824 */ /* 0x001fe400078e0a73 */
[----:B------:R-:W-:Y:S05]  /*6ea0*/  BRA.DIV UR4, `(.L_x_516) ;  /* 0x0000020e042c7947 */ /* 0x000fea000b800000 */
[----:B------:R0:W2:Y:S04]  /*6eb0*/  SHFL.IDX PT, R123, R117, RZ, 0x181f ;  /* 0x00181fff757b7589 */ /* 0x0000a800000e0000 */
[----:B------:R0:W3:Y:S02]  /*6ec0*/  SHFL.IDX PT, R122, R118, RZ, 0x181f ;  /* 0x00181fff767a7589 */ /* 0x0000e400000e0000 */
.L_x_822:
[----:B------:R-:W-:Y:S04]  /*6ed0*/  BSSY B1, `(.L_x_517) ;  /* 0x00000ff000017945 */ /* 0x000fe80003800000 */
[----:B------:R-:W-:Y:S05]  /*6ee0*/  @P3 BRA `(.L_x_518) ;  /* 0x0000000c00f43947 */ /* 0x000fea0003800000 */
[----:B------:R-:W-:Y:S01]  /*6ef0*/  ISETP.NE.AND P3, PT, R3, RZ, PT ;  /* 0x000000ff0300720c */ /* 0x000fe20003f65270 */
[----:B------:R-:W-:-:S12]  /*6f00*/  BSSY B2, `(.L_x_519) ;  /* 0x000007d000027945 */ /* 0x000fd80003800000 */
[----:B------:R-:W-:Y:S05]  /*6f10*/  @!P3 BRA `(.L_x_520) ;  /* 0x0000000400ecb947 */ /* 0x000fea0003800000 */
[----:B------:R-:W-:Y:S01]  /*6f20*/  SEL R11, R115, R137, !P2 ;  /* 0x00000089730b7207 */ /* 0x000fe20005000000 */
[----:B------:R-:W-:Y:S01]  /*6f30*/  BSSY B3, `(.L_x_521) ;  /* 0x0000076000037945 */ /* 0x000fe20003800000 */
[----:B------:R-:W-:Y:S02]  /*6f40*/  SHF.R.U32.HI R13, RZ, 0x3, R225 ;  /* 0x00000003ff0d7819 */ /* 0x000fe400000116e1 */
[----:B------:R-:W-:Y:S02]  /*6f50*/  SHF.R.S32.HI R12, RZ, 0x1f, R11 ;  /* 0x0000001fff0c7819 */ /* 0x000fe4000001140b */
[----:B---3--:R-:W-:Y:S02]  /*6f60*/  LEA R124, P3, R9, R122, 0x1 ;  /* 0x0000007a097c7211 */ /* 0x008fe400078608ff */
[----:B------:R-:W-:Y:S02]  /*6f70*/  LEA.HI R11, R12, R11, RZ, 0x4 ;  /* 0x0000000b0c0b7211 */ /* 0x000fe400078f20ff */
[----:B------:R-:W-:-:S02]  /*6f80*/  ISETP.GE.AND P6, PT, R16, R114, PT ;  /* 0x000000721000720c */ /* 0x000fc40003fc6270 */
[----:B------:R-:W-:Y:S02]  /*6f90*/  LEA.HI.SX32 R126, R11, R8, 0x1c ;  /* 0x000000080b7e7211 */ /* 0x000fe400078fe2ff */
[----:B--2---:R-:W-:Y:S02]  /*6fa0*/  LEA.HI.X R125, R9, R123, R27, 0x1, P3 ;  /* 0x0000007b097d7211 */ /* 0x004fe400018f0c1b */
[----:B------:R-:W-:-:S04]  /*6fb0*/  SHF.R.S32.HI R11, RZ, 0x1f, R126 ;  /* 0x0000001fff0b7819 */ /* 0x000fc8000001147e */
[----:B------:R-:W-:Y:S01]  /*6fc0*/  LEA.HI R12, R11, R126, RZ, 0x3 ;  /* 0x0000007e0b0c7211 */ /* 0x000fe200078f18ff */
[----:B------:R-:W-:-:S03]  /*6fd0*/  IMAD.SHL.U32 R126, R126, 0x8, RZ ;  /* 0x000000087e7e7824 */ /* 0x000fc600078e00ff */
[----:B------:R-:W-:Y:S02]  /*6fe0*/  SHF.R.S32.HI R12, RZ, 0x3, R12 ;  /* 0x00000003ff0c7819 */ /* 0x000fe4000001140c */
[----:B------:R-:W-:Y:S02]  /*6ff0*/  LOP3.LUT R11, R225, 0x38, R126, 0xf8, !PT ;  /* 0x00000038e10b7812 */ /* 0x000fe400078ef87e */
[----:B------:R-:W-:Y:S01]  /*7000*/  ISETP.GE.AND P3, PT, R126, R135, PT ;  /* 0x000000877e00720c */ /* 0x000fe20003f66270 */
[----:B------:R-:W-:Y:S01]  /*7010*/  IMAD R12, R12, 0x1400, R229 ;  /* 0x000014000c0c7824 */ /* 0x000fe200078e02e5 */
[----:B------:R-:W-:Y:S01]  /*7020*/  LOP3.LUT R11, R11, R13, RZ, 0x3c, !PT ;  /* 0x0000000d0b0b7212 */ /* 0x000fe200078e3cff */
[----:B------:R-:W-:-:S03]  /*7030*/  IMAD R13, R212, 0x5000, R134 ;  /* 0x00005000d40d7824 */ /* 0x000fc600078e0286 */
[----:B------:R-:W-:Y:S01]  /*7040*/  IADD3 R11, R12, R11, RZ ;  /* 0x0000000b0c0b7210 */ /* 0x000fe20007ffe0ff */
[----:B------:R-:W-:-:S04]  /*7050*/  IMAD R12, R13, 0x2, R22 ;  /* 0x000000020d0c7824 */ /* 0x000fc800078e0216 */
[----:B------:R-:W-:Y:S02]  /*7060*/  IMAD R11, R212, 0x5000, R11 ;  /* 0x00005000d40b7824 */ /* 0x000fe400078e020b */
[----:B------:R-:W2:Y:S01]  /*7070*/  LDS.128 R12, [R12+0x24400] ;  /* 0x024400000c0c7984 */ /* 0x000ea20000000c00 */
[----:B------:R-:W-:-:S04]  /*7080*/  @!P3 IMAD.WIDE R126, R126, 0x2, R122 ;  /* 0x000000027e7eb825 */ /* 0x000fc800078e027a */
[----:B------:R-:W-:-:S06]  /*7090*/  IMAD R80, R11, 0x2, R22 ;  /* 0x000000020b507824 */ /* 0x000fcc00078e0216 */
[----:B------:R-:W3:Y:S01]  /*70a0*/  LDS.128 R80, [R80+0x24400] ;  /* 0x0244000050507984 */ /* 0x000ee20000000c00 */
[----:B------:R-:W-:Y:S05]  /*70b0*/  @P6 BRA `(.L_x_522) ;  /* 0x0000000400746947 */ /* 0x000fea0003800000 */
[--C-:B------:R-:W-:Y:S01]  /*70c0*/  SHF.R.U64 R11, R36, 0x10, R37.reuse ;  /* 0x00000010240b7819 */ /* 0x100fe20000001225 */
[----:B---3--:R-:W-:Y:S01]  /*70d0*/  IMAD.U32 R162, R81, 0x10000, RZ ;  /* 0x0001000051a27824 */ /* 0x008fe200078e00ff */
[----:B------:R-:W-:Y:S01]  /*70e0*/  SHF.R.U32.HI R36, RZ, 0x10, R37 ;  /* 0x00000010ff247819 */ /* 0x000fe20000011625 */
[----:B------:R-:W-:Y:S01]  /*70f0*/  IMAD.U32 R167, R83, 0x10000, RZ ;  /* 0x0001000053a77824 */ /* 0x000fe200078e00ff */
[----:B------:R-:W-:Y:S01]  /*7100*/  SHF.R.U64 R37, R38, 0x10, R39 ;  /* 0x0000001026257819 */ /* 0x000fe20000001227 */
[----:B--2---:R-:W-:Y:S01]  /*7110*/  IMAD.U32 R165, R15, 0x10000, RZ ;  /* 0x000100000fa57824 */ /* 0x004fe200078e00ff */
[--C-:B------:R-:W-:Y:S01]  /*7120*/  SHF.R.U64 R38, R44, 0x10, R45.reuse ;  /* 0x000000102c267819 */ /* 0x100fe2000000122d */
[----:B------:R-:W-:Y:S01]  /*7130*/  IMAD.U32 R164, R14, 0x10000, RZ ;  /* 0x000100000ea47824 */ /* 0x000fe200078e00ff */
[----:B------:R-:W-:Y:S02]  /*7140*/  SHF.R.U32.HI R44, RZ, 0x10, R45 ;  /* 0x00000010ff2c7819 */ /* 0x000fe4000001162d */
[----:B------:R-:W-:-:S02]  /*7150*/  SHF.R.U32.HI R39, RZ, 0x10, R39 ;  /* 0x00000010ff277819 */ /* 0x000fc40000011627 */
[----:B------:R-:W-:Y:S02]  /*7160*/  PRMT R44, R145, 0x5432, R44 ;  /* 0x00005432912c7816 */ /* 0x000fe4000000002c */
[----:B------:R-:W-:Y:S02]  /*7170*/  PRMT R36, R142, 0x5432, R36 ;  /* 0x000054328e247816 */ /* 0x000fe40000000024 */
[----:B------:R-:W-:Y:S02]  /*7180*/  SHF.R.U64 R45, R46, 0x10, R47 ;  /* 0x000000102e2d7819 */ /* 0x000fe4000000122f */
[----:B------:R-:W-:Y:S01]  /*7190*/  PRMT R37, R168, 0x5410, R37 ;  /* 0x00005410a8257816 */ /* 0x000fe20000000025 */
[----:B------:R-:W-:Y:S01]  /*71a0*/  IMAD.U32 R168, R44, 0x10000, RZ ;  /* 0x000100002ca87824 */ /* 0x000fe200078e00ff */
[----:B------:R-:W-:Y:S01]  /*71b0*/  SHF.R.U32.HI R46, RZ, 0x10, R47 ;  /* 0x00000010ff2e7819 */ /* 0x000fe2000001162f */
[----:B------:R-:W-:Y:S01]  /*71c0*/  IMAD.U32 R47, R13, 0x10000, RZ ;  /* 0x000100000d2f7824 */ /* 0x000fe200078e00ff */
[----:B------:R-:W-:Y:S01]  /*71d0*/  PRMT R39, R169, 0x5410, R39 ;  /* 0x00005410a9277816 */ /* 0x000fe20000000027 */
[----:B------:R-:W-:Y:S01]  /*71e0*/  IMAD.U32 R169, R36, 0x10000, RZ ;  /* 0x0001000024a97824 */ /* 0x000fe200078e00ff */
[----:B------:R-:W-:Y:S01]  /*71f0*/  LOP3.LUT R163, R81, 0xffff0000, RZ, 0xc0, !PT ;  /* 0xffff000051a37812 */ /* 0x000fe200078ec0ff */
[----:B------:R-:W-:Y:S01]  /*7200*/  IMAD.U32 R81, R80, 0x10000, RZ ;  /* 0x0001000050517824 */ /* 0x000fe200078e00ff */
[----:B------:R-:W-:Y:S01]  /*7210*/  PRMT R11, R170, 0x5410, R11 ;  /* 0x00005410aa0b7816 */ /* 0x000fe2000000000b */
[----:B------:R-:W-:Y:S01]  /*7220*/  FMUL.FTZ R170, R162, R168 ;  /* 0x000000a8a2aa7220 */ /* 0x000fe20000410000 */
[----:B------:R-:W-:Y:S01]  /*7230*/  LOP3.LUT R44, R44, 0xffff0000, RZ, 0xc0, !PT ;  /* 0xffff00002c2c7812 */ /* 0x000fe200078ec0ff */
[-C--:B------:R-:W-:Y:S01]  /*7240*/  FMUL.FTZ R162, R162, R169.reuse ;  /* 0x000000a9a2a27220 */ /* 0x080fe20000410000 */
[----:B------:R-:W-:Y:S01]  /*7250*/  PRMT R46, R143, 0x5432, R46 ;  /* 0x000054328f2e7816 */ /* 0x000fe2000000002e */
[----:B------:R-:W-:Y:S01]  /*7260*/  FFMA.FTZ R170, R47, R169, -R170 ;  /* 0x000000a92faa7223 */ /* 0x000fe200000108aa */
[----:B------:R-:W-:Y:S01]  /*7270*/  LOP3.LUT R36, R36, 0xffff0000, RZ, 0xc0, !PT ;  /* 0xffff000024247812 */ /* 0x000fe200078ec0ff */
[----:B------:R-:W-:Y:S01]  /*7280*/  FMUL.FTZ R174, R163, R44 ;  /* 0x0000002ca3ae7220 */ /* 0x000fe20000410000 */
[----:B------:R-:W-:Y:S01]  /*7290*/  LOP3.LUT R161, R13, 0xffff0000, RZ, 0xc0, !PT ;  /* 0xffff00000da17812 */ /* 0x000fe200078ec0ff */
[----:B------:R-:W-:Y:S01]  /*72a0*/  FFMA.FTZ R162, R47, R168, R162 ;  /* 0x000000a82fa27223 */ /* 0x000fe200000100a2 */
[----:B------:R-:W-:Y:S01]  /*72b0*/  PRMT R45, R172, 0x5410, R45 ;  /* 0x00005410ac2d7816 */ /* 0x000fe2000000002d */
[----:B------:R-:W-:-:S02]  /*72c0*/  IMAD.U32 R172, R46, 0x10000, RZ ;  /* 0x000100002eac7824 */ /* 0x000fc400078e00ff */
[-C--:B------:R-:W-:Y:S01]  /*72d0*/  FMUL.FTZ R176, R163, R36.reuse ;  /* 0x00000024a3b07220 */ /* 0x080fe20000410000 */
[----:B------:R-:W-:Y:S02]  /*72e0*/  IMAD.U32 R168, R39, 0x10000, RZ ;  /* 0x0001000027a87824 */ /* 0x000fe400078e00ff */
[----:B------:R-:W-:Y:S01]  /*72f0*/  FFMA.FTZ R47, R161, R36, -R174 ;  /* 0x00000024a12f7223 */ /* 0x000fe200000108ae */
[----:B------:R-:W-:Y:S01]  /*7300*/  FMUL.FTZ R36, R167, R172 ;  /* 0x000000aca7247220 */ /* 0x000fe20000410000 */
[----:B------:R-:W-:Y:S01]  /*7310*/  FFMA.FTZ R161, R161, R44, R176 ;  /* 0x0000002ca1a17223 */ /* 0x000fe200000100b0 */
[----:B------:R-:W-:Y:S01]  /*7320*/  LOP3.LUT R83, R83, 0xffff0000, RZ, 0xc0, !PT ;  /* 0xffff000053537812 */ /* 0x000fe200078ec0ff */
[-C--:B------:R-:W-:Y:S01]  /*7330*/  FMUL.FTZ R167, R167, R168.reuse ;  /* 0x000000a8a7a77220 */ /* 0x080fe20000410000 */
[----:B------:R-:W-:Y:S01]  /*7340*/  PRMT R38, R144, 0x5432, R38 ;  /* 0x0000543290267816 */ /* 0x000fe20000000026 */
[C---:B------:R-:W-:Y:S01]  /*7350*/  FFMA.FTZ R36, R165.reuse, R168, -R36 ;  /* 0x000000a8a5247223 */ /* 0x040fe20000010824 */
[----:B------:R-:W-:Y:S01]  /*7360*/  LOP3.LUT R46, R46, 0xffff0000, RZ, 0xc0, !PT ;  /* 0xffff00002e2e7812 */ /* 0x000fe200078ec0ff */
[----:B------:R-:W-:Y:S01]  /*7370*/  FFMA.FTZ R167, R165, R172, R167 ;  /* 0x000000aca5a77223 */ /* 0x000fe200000100a7 */
[----:B------:R-:W-:Y:S01]  /*7380*/  LOP3.LUT R44, R39, 0xffff0000, RZ, 0xc0, !PT ;  /* 0xffff0000272c7812 */ /* 0x000fe200078ec0ff */
[----:B------:R-:W-:Y:S01]  /*7390*/  IMAD.U32 R172, R38, 0x10000, RZ ;  /* 0x0001000026ac7824 */ /* 0x000fe200078e00ff */
[----:B------:R-:W-:Y:S01]  /*73a0*/  LOP3.LUT R15, R15, 0xffff0000, RZ, 0xc0, !PT ;  /* 0xffff00000f0f7812 */ /* 0x000fe200078ec0ff */
[C---:B------:R-:W-:Y:S01]  /*73b0*/  FMUL.FTZ R174, R83.reuse, R46 ;  /* 0x0000002e53ae7220 */ /* 0x040fe20000410000 */
[----:B------:R-:W-:Y:S01]  /*73c0*/  LOP3.LUT R80, R80, 0xffff0000, RZ, 0xc0, !PT ;  /* 0xffff000050507812 */ /* 0x000fe200078ec0ff */
[----:B------:R-:W-:Y:S01]  /*73d0*/  FMUL.FTZ R176, R83, R44 ;  /* 0x0000002c53b07220 */ /* 0x000fe20000410000 */
[----:B------:R-:W-:Y:S01]  /*73e0*/  IMAD.U32 R168, R11, 0x10000, RZ ;  /* 0x000100000ba87824 */ /* 0x000fe200078e00ff */
[----:B------:R-:W-:Y:S01]  /*73f0*/  LOP3.LUT R83, R38, 0xffff0000, RZ, 0xc0, !PT ;  /* 0xffff000026537812 */ /* 0x000fe200078ec0ff */
[----:B------:R-:W-:-:S02]  /*7400*/  IMAD.U32 R13, R12, 0x10000, RZ ;  /* 0x000100000c0d7824 */ /* 0x000fc400078e00ff */
[----:B------:R-:W-:Y:S01]  /*7410*/  FMUL.FTZ R38, R81, R172 ;  /* 0x000000ac51267220 */ /* 0x000fe20000410000 */
[----:B------:R-:W-:Y:S01]  /*7420*/  LOP3.LUT R12, R12, 0xffff0000, RZ, 0xc0, !PT ;  /* 0xffff00000c0c7812 */ /* 0x000fe200078ec0ff */
[----:B------:R-:W-:Y:S01]  /*7430*/  FFMA.FTZ R39, R15, R44, -R174 ;  /* 0x0000002c0f277223 */ /* 0x000fe200000108ae */
[----:B------:R-:W-:Y:S01]  /*7440*/  LOP3.LUT R11, R11, 0xffff0000, RZ, 0xc0, !PT ;  /* 0xffff00000b0b7812 */ /* 0x000fe200078ec0ff */
[----:B------:R-:W-:Y:S01]  /*7450*/  FMUL.FTZ R81, R81, R168 ;  /* 0x000000a851517220 */ /* 0x000fe20000410000 */
[----:B------:R-:W-:Y:S01]  /*7460*/  FFMA.FTZ R176, R15, R46, R176 ;  /* 0x0000002e0fb07223 */ /* 0x000fe200000100b0 */
[----:B------:R-:W-:Y:S01]  /*7470*/  FMUL.FTZ R15, R80, R83 ;  /* 0x00000053500f7220 */ /* 0x000fe20000410000 */
[C---:B------:R-:W-:Y:S01]  /*7480*/  FFMA.FTZ R38, R13.reuse, R168, -R38 ;  /* 0x000000a80d267223 */ /* 0x040fe20000010826 */
[----:B------:R-:W-:Y:S01]  /*7490*/  FFMA.FTZ R81, R13, R172, R81 ;  /* 0x000000ac0d517223 */ /* 0x000fe20000010051 */
[----:B------:R-:W-:Y:S01]  /*74a0*/  LOP3.LUT R166, R14, 0xffff0000, RZ, 0xc0, !PT ;  /* 0xffff00000ea67812 */ /* 0x000fe200078ec0ff */
[-C--:B------:R-:W-:Y:S01]  /*74b0*/  FMUL.FTZ R13, R80, R11.reuse ;  /* 0x0000000b500d7220 */ /* 0x080fe20000410000 */
[----:B------:R-:W-:Y:S01]  /*74c0*/  FFMA.FTZ R15, R12, R11, -R15 ;  /* 0x0000000b0c0f7223 */ /* 0x000fe2000001080f */
[C---:B------:R-:W-:Y:S01]  /*74d0*/  IMAD.U32 R14, R82.reuse, 0x10000, RZ ;  /* 0x00010000520e7824 */ /* 0x040fe200078e00ff */
[----:B------:R-:W-:Y:S01]  /*74e0*/  SHF.L.U32 R11, R45, 0x10, RZ ;  /* 0x000000102d0b7819 */ /* 0x000fe200000006ff */
[----:B------:R-:W-:Y:S01]  /*74f0*/  IMAD.U32 R163, R37, 0x10000, RZ ;  /* 0x0001000025a37824 */ /* 0x000fe200078e00ff */
[----:B------:R-:W-:Y:S01]  /*7500*/  LOP3.LUT R82, R82, 0xffff0000, RZ, 0xc0, !PT ;  /* 0xffff000052527812 */ /* 0x000fe200078ec0ff */
[----:B------:R-:W-:Y:S01]  /*7510*/  FFMA.FTZ R12, R12, R83, R13 ;  /* 0x000000530c0c7223 */ /* 0x000fe2000001000d */
[----:B------:R-:W-:Y:S01]  /*7520*/  LOP3.LUT R45, R45, 0xffff0000, RZ, 0xc0, !PT ;  /* 0xffff00002d2d7812 */ /* 0x000fe200078ec0ff */
[C---:B------:R-:W-:Y:S01]  /*7530*/  FMUL.FTZ R13, R14.reuse, R11 ;  /* 0x0000000b0e0d7220 */ /* 0x040fe20000410000 */
[----:B------:R-:W-:Y:S01]  /*7540*/  LOP3.LUT R37, R37, 0xffff0000, RZ, 0xc0, !PT ;  /* 0xffff000025257812 */ /* 0x000fe200078ec0ff */
[----:B------:R-:W-:Y:S01]  /*7550*/  FMUL.FTZ R14, R14, R163 ;  /* 0x000000a30e0e7220 */ /* 0x000fe20000410000 */
[----:B------:R-:W-:Y:S01]  /*7560*/  F2FP.BF16.F32.PACK_AB R47, R47, R170 ;  /* 0x000000aa2f2f723e */ /* 0x000fe200000010ff */
[----:B------:R-:W-:Y:S01]  /*7570*/  FMUL.FTZ R83, R82, R45 ;  /* 0x0000002d52537220 */ /* 0x000fe20000410000 */
[----:B------:R-:W-:Y:S01]  /*7580*/  FFMA.FTZ R13, R164, R163, -R13 ;  /* 0x000000a3a40d7223 */ /* 0x000fe2000001080d */
[----:B------:R-:W-:Y:S01]  /*7590*/  FMUL.FTZ R82, R82, R37 ;  /* 0x0000002552527220 */ /* 0x000fe20000410000 */
[----:B------:R-:W-:Y:S01]  /*75a0*/  FFMA.FTZ R14, R164, R11, R14 ;  /* 0x0000000ba40e7223 */ /* 0x000fe2000001000e */
[C---:B------:R-:W-:Y:S01]  /*75b0*/  FFMA.FTZ R44, R166.reuse, R37, -R83 ;  /* 0x00000025a62c7223 */ /* 0x040fe20000010853 */
[----:B------:R-:W-:Y:S01]  /*75c0*/  F2FP.BF16.F32.PACK_AB R36, R39, R36 ;  /* 0x000000242724723e */ /* 0x000fe200000010ff */
[----:B------:R-:W-:Y:S01]  /*75d0*/  FFMA.FTZ R45, R166, R45, R82 ;  /* 0x0000002da62d7223 */ /* 0x000fe20000010052 */
[----:B------:R-:W-:-:S02]  /*75e0*/  F2FP.BF16.F32.PACK_AB R161, R161, R162 ;  /* 0x000000a2a1a1723e */ /* 0x000fc400000010ff */
[----:B------:R-:W-:Y:S01]  /*75f0*/  F2FP.BF16.F32.PACK_AB R46, R15, R38 ;  /* 0x000000260f2e723e */ /* 0x000fe200000010ff */
[----:B------:R-:W-:Y:S01]  /*7600*/  IMAD.MOV.U32 R15, RZ, RZ, R36 ;  /* 0x000000ffff0f7224 */ /* 0x000fe200078e0024 */
[----:B------:R-:W-:Y:S01]  /*7610*/  F2FP.BF16.F32.PACK_AB R11, R44, R13 ;  /* 0x0000000d2c0b723e */ /* 0x000fe200000010ff */
[----:B------:R-:W-:Y:S01]  /*7620*/  IMAD.MOV.U32 R13, RZ, RZ, R47 ;  /* 0x000000ffff0d7224 */ /* 0x000fe200078e002f */
[----:B------:R-:W-:Y:S01]  /*7630*/  F2FP.BF16.F32.PACK_AB R80, R12, R81 ;  /* 0x000000510c50723e */ /* 0x000fe200000010ff */
[----:B------:R-:W-:Y:S01]  /*7640*/  IMAD.MOV.U32 R12, RZ, RZ, R46 ;  /* 0x000000ffff0c7224 */ /* 0x000fe200078e002e */
[----:B------:R-:W-:Y:S01]  /*7650*/  F2FP.BF16.F32.PACK_AB R82, R45, R14 ;  /* 0x0000000e2d52723e */ /* 0x000fe200000010ff */
[----:B------:R-:W-:Y:S01]  /*7660*/  IMAD.MOV.U32 R81, RZ, RZ, R161 ;  /* 0x000000ffff517224 */ /* 0x000fe200078e00a1 */
[----:B------:R-:W-:Y:S01]  /*7670*/  F2FP.BF16.F32.PACK_AB R83, R176, R167 ;  /* 0x000000a7b053723e */ /* 0x000fe200000010ff */
[----:B------:R-:W-:-:S07]  /*7680*/  IMAD.MOV.U32 R14, RZ, RZ, R11 ;  /* 0x000000ffff0e7224 */ /* 0x000fce00078e000b */
.L_x_522:
[----:B------:R-:W-:Y:S05]  /*7690*/  BSYNC B3 ;  /* 0x0000000000037941 */ /* 0x000fea0003800000 */
.L_x_521:
[----:B------:R-:W-:Y:S02]  /*76a0*/  ULDC.64 UR4, c[0x0][0x208] ;  /* 0x0000820000047ab9 */ /* 0x000fe40000000a00 */
[----:B--2---:R4:W-:Y:S04]  /*76b0*/  ST.E.128 desc[UR4][R124.64], R12 ;  /* 0x0000000c7c007985 */ /* 0x0049e8000c101d04 */
[----:B---3--:R4:W-:Y:S02]  /*76c0*/  @!P3 ST.E.128 desc[UR4][R126.64], R80 ;  /* 0x000000507e00b985 */ /* 0x0089e4000c101d04 */
.L_x_520:
[----:B------:R-:W-:Y:S05]  /*76d0*/  BSYNC B2 ;  /* 0x0000000000027941 */ /* 0x000fea0003800000 */
.L_x_519:
[----:B------:R-:W-:-:S13]  /*76e0*/  ISETP.NE.AND P3, PT, R21, RZ, PT ;  /* 0x000000ff1500720c */ /* 0x000fda0003f65270 */
[----:B------:R-:W-:Y:S05]  /*76f0*/  @!P3 BRA `(.L_x_518) ;  /* 0x0000000400f0b947 */ /* 0x000fea0003800000 */
[----:B------:R-:W-:Y:S01]  /*7700*/  SEL R11, R115, R137, !P1 ;  /* 0x00000089730b7207 */ /* 0x000fe20004800000 */
[----:B------:R-:W-:Y:S01]  /*7710*/  BSSY B2, `(.L_x_523) ;  /* 0x0000077000027945 */ /* 0x000fe20003800000 */
[----:B----4-:R-:W-:Y:S02]  /*7720*/  SHF.R.U32.HI R15, RZ, 0x3, R225 ;  /* 0x00000003ff0f7819 */ /* 0x010fe400000116e1 */
[----:B------:R-:W-:Y:S02]  /*7730*/  SHF.R.S32.HI R12, RZ, 0x1f, R11 ;  /* 0x0000001fff0c7819 */ /* 0x000fe4000001140b */
[----:B---3--:R-:W-:Y:S02]  /*7740*/  LEA R44, P3, R20, R122, 0x1 ;  /* 0x0000007a142c7211 */ /* 0x008fe400078608ff */
[----:B------:R-:W-:Y:S02]  /*7750*/  LEA.HI R11, R12, R11, RZ, 0x4 ;  /* 0x0000000b0c0b7211 */ /* 0x000fe400078f20ff */
[----:B--2---:R-:W-:-:S02]  /*7760*/  LEA.HI.X R45, R20, R123, R28, 0x1, P3 ;  /* 0x0000007b142d7211 */ /* 0x004fc400018f0c1c */
[----:B------:R-:W-:Y:S02]  /*7770*/  LEA.HI.SX32 R11, R11, R10, 0x1c ;  /* 0x0000000a0b0b7211 */ /* 0x000fe400078fe2ff */
[----:B------:R-:W-:Y:S02]  /*7780*/  ISETP.GE.AND P6, PT, R213, R114, PT ;  /* 0x00000072d500720c */ /* 0x000fe40003fc6270 */
[----:B------:R-:W-:-:S04]  /*7790*/  SHF.R.S32.HI R12, RZ, 0x1f, R11 ;  /* 0x0000001fff0c7819 */ /* 0x000fc8000001140b */
[----:B------:R-:W-:Y:S01]  /*77a0*/  LEA.HI R13, R12, R11, RZ, 0x3 ;  /* 0x0000000b0c0d7211 */ /* 0x000fe200078f18ff */
[----:B------:R-:W-:-:S03]  /*77b0*/  IMAD.SHL.U32 R12, R11, 0x8, RZ ;  /* 0x000000080b0c7824 */ /* 0x000fc600078e00ff */
[----:B------:R-:W-:Y:S02]  /*77c0*/  SHF.R.S32.HI R14, RZ, 0x3, R13 ;  /* 0x00000003ff0e7819 */ /* 0x000fe4000001140d */
[----:B------:R-:W-:Y:S02]  /*77d0*/  LOP3.LUT R11, R225, 0x38, R12, 0xf8, !PT ;  /* 0x00000038e10b7812 */ /* 0x000fe400078ef80c */
[----:B------:R-:W-:Y:S01]  /*77e0*/  ISETP.GE.AND P3, PT, R12, R135, PT ;  /* 0x000000870c00720c */ /* 0x000fe20003f66270 */
[----:B------:R-:W-:Y:S01]  /*77f0*/  IMAD R14, R14, 0x1400, R229 ;  /* 0x000014000e0e7824 */ /* 0x000fe200078e02e5 */
[----:B------:R-:W-:-:S05]  /*7800*/  LOP3.LUT R11, R11, R15, RZ, 0x3c, !PT ;  /* 0x0000000f0b0b7212 */ /* 0x000fca00078e3cff */
[----:B------:R-:W-:Y:S02]  /*7810*/  IMAD.IADD R13, R14, 0x1, R11 ;  /* 0x000000010e0d7824 */ /* 0x000fe400078e020b */
[C---:B------:R-:W-:Y:S02]  /*7820*/  IMAD R11, R212.reuse, 0x5000, R133 ;  /* 0x00005000d40b7824 */ /* 0x040fe400078e0285 */
[----:B------:R-:W-:Y:S02]  /*7830*/  IMAD R13, R212, 0x5000, R13 ;  /* 0x00005000d40d7824 */ /* 0x000fe400078e020d */
[--C-:B------:R-:W-:Y:S02]  /*7840*/  IMAD R11, R11, 0x2, R22.reuse ;  /* 0x000000020b0b7824 */ /* 0x100fe400078e0216 */
[----:B------:R-:W-:Y:S02]  /*7850*/  IMAD R36, R13, 0x2, R22 ;  /* 0x000000020d247824 */ /* 0x000fe400078e0216 */
[----:B------:R-:W-:-:S02]  /*7860*/  @!P3 IMAD.WIDE R122, R12, 0x2, R122 ;  /* 0x000000020c7ab825 */ /* 0x000fc400078e027a */
[----:B------:R2:W3:Y:S04]  /*7870*/  LDS.128 R12, [R11+0x24400] ;  /* 0x024400000b0c7984 */ /* 0x0004e80000000c00 */
[----:B------:R-:W4:Y:S01]  /*7880*/  LDS.128 R36, [R36+0x24400] ;  /* 0x0244000024247984 */ /* 0x000f220000000c00 */
[----:B------:R-:W-:Y:S05]  /*7890*/  @P6 BRA `(.L_x_524) ;  /* 0x0000000400786947 */ /* 0x000fea0003800000 */
[--C-:B--2---:R-:W-:Y:S01]  /*78a0*/  SHF.R.U64 R11, R32, 0x10, R33.reuse ;  /* 0x00000010200b7819 */ /* 0x104fe20000001221 */
[----:B----4-:R-:W-:Y:S01]  /*78b0*/  IMAD.U32 R47, R37, 0x10000, RZ ;  /* 0x00010000252f7824 */ /* 0x010fe200078e00ff */
[----:B------:R-:W-:Y:S01]  /*78c0*/  SHF.R.U32.HI R32, RZ, 0x10, R33 ;  /* 0x00000010ff207819 */ /* 0x000fe20000011621 */
[----:B---3--:R-:W-:Y:S01]  /*78d0*/  IMAD.U32 R82, R15, 0x10000, RZ ;  /* 0x000100000f527824 */ /* 0x008fe200078e00ff */
[--C-:B------:R-:W-:Y:S01]  /*78e0*/  SHF.R.U64 R33, R40, 0x10, R41.reuse ;  /* 0x0000001028217819 */ /* 0x100fe20000001229 */
[----:B------:R-:W-:Y:S01]  /*78f0*/  IMAD.U32 R124, R38, 0x10000, RZ ;  /* 0x00010000267c7824 */ /* 0x000fe200078e00ff */
[----:B------:R-:W-:Y:S01]  /*7900*/  SHF.R.U32.HI R40, RZ, 0x10, R41 ;  /* 0x00000010ff287819 */ /* 0x000fe20000011629 */
[----:B------:R-:W-:Y:S01]  /*7910*/  IMAD.U32 R41, R13, 0x10000, RZ ;  /* 0x000100000d297824 */ /* 0x000fe200078e00ff */
[----:B------:R-:W-:Y:S01]  /*7920*/  SHF.R.U64 R34, R34, 0x10, R35 ;  /* 0x0000001022227819 */ /* 0x000fe20000001223 */
[----:B------:R-:W-:Y:S01]  /*7930*/  IMAD.U32 R81, R14, 0x10000, RZ ;  /* 0x000100000e517824 */ /* 0x000fe200078e00ff */
[----:B------:R-:W-:-:S02]  /*7940*/  PRMT R32, R139, 0x5432, R32 ;  /* 0x000054328b207816 */ /* 0x000fc40000000020 */
[----:B------:R-:W-:Y:S02]  /*7950*/  PRMT R40, R141, 0x5432, R40 ;  /* 0x000054328d287816 */ /* 0x000fe40000000028 */
[--C-:B------:R-:W-:Y:S01]  /*7960*/  SHF.R.U64 R42, R42, 0x10, R43.reuse ;  /* 0x000000102a2a7819 */ /* 0x100fe2000000122b */
[----:B------:R-:W-:Y:S01]  /*7970*/  IMAD.U32 R126, R32, 0x10000, RZ ;  /* 0x00010000207e7824 */ /* 0x000fe200078e00ff */
[----:B------:R-:W-:Y:S02]  /*7980*/  SHF.R.U32.HI R43, RZ, 0x10, R43 ;  /* 0x00000010ff2b7819 */ /* 0x000fe4000001162b */
[----:B------:R-:W-:Y:S02]  /*7990*/  SHF.R.U32.HI R35, RZ, 0x10, R35 ;  /* 0x00000010ff237819 */ /* 0x000fe40000011623 */
[----:B------:R-:W-:Y:S02]  /*79a0*/  PRMT R190, R190, 0x5410, R11 ;  /* 0x00005410bebe7816 */ /* 0x000fe4000000000b */
[----:B------:R-:W-:Y:S01]  /*79b0*/  PRMT R187, R187, 0x5410, R34 ;  /* 0x00005410bbbb7816 */ /* 0x000fe20000000022 */
[----:B------:R-:W-:Y:S01]  /*79c0*/  IMAD.U32 R34, R40, 0x10000, RZ ;  /* 0x0001000028227824 */ /* 0x000fe200078e00ff */
[----:B------:R-:W-:Y:S01]  /*79d0*/  LOP3.LUT R80, R37, 0xffff0000, RZ, 0xc0, !PT ;  /* 0xffff000025507812 */ /* 0x000fe200078ec0ff */
[----:B------:R-:W-:Y:S01]  /*79e0*/  IMAD.U32 R37, R36, 0x10000, RZ ;  /* 0x0001000024257824 */ /* 0x000fe200078e00ff */
[----:B------:R-:W-:Y:S01]  /*79f0*/  LOP3.LUT R11, R40, 0xffff0000, RZ, 0xc0, !PT ;  /* 0xffff0000280b7812 */ /* 0x000fe200078ec0ff */
[----:B------:R-:W-:Y:S01]  /*7a00*/  FMUL.FTZ R40, R47, R126 ;  /* 0x0000007e2f287220 */ /* 0x000fe20000410000 */
[----:B------:R-:W-:-:S02]  /*7a10*/  PRMT R188, R188, 0x5410, R43 ;  /* 0x00005410bcbc7816 */ /* 0x000fc4000000002b */
[----:B------:R-:W-:Y:S01]  /*7a20*/  PRMT R186, R186, 0x5410, R35 ;  /* 0x00005410baba7816 */ /* 0x000fe20000000023 */
[-C--:B------:R-:W-:Y:S01]  /*7a30*/  FFMA.FTZ R40, R41, R34.reuse, R40 ;  /* 0x0000002229287223 */ /* 0x080fe20000010028 */
[----:B------:R-:W-:Y:S01]  /*7a40*/  PRMT R189, R189, 0x5410, R42 ;  /* 0x00005410bdbd7816 */ /* 0x000fe2000000002a */
[----:B------:R-:W-:Y:S01]  /*7a50*/  FMUL.FTZ R42, R47, R34 ;  /* 0x000000222f2a7220 */ /* 0x000fe20000410000 */
[----:B------:R-:W-:Y:S01]  /*7a60*/  LOP3.LUT R46, R13, 0xffff0000, RZ, 0xc0, !PT ;  /* 0xffff00000d2e7812 */ /* 0x000fe200078ec0ff */
[----:B------:R-:W-:Y:S01]  /*7a70*/  IMAD.U32 R34, R186, 0x10000, RZ ;  /* 0x00010000ba227824 */ /* 0x000fe200078e00ff */
[----:B------:R-:W-:Y:S01]  /*7a80*/  PRMT R191, R191, 0x5410, R33 ;  /* 0x00005410bfbf7816 */ /* 0x000fe20000000021 */
[----:B------:R-:W-:Y:S01]  /*7a90*/  FMUL.FTZ R33, R80, R11 ;  /* 0x0000000b50217220 */ /* 0x000fe20000410000 */
[----:B------:R-:W-:Y:S01]  /*7aa0*/  LOP3.LUT R35, R32, 0xffff0000, RZ, 0xc0, !PT ;  /* 0xffff000020237812 */ /* 0x000fe200078ec0ff */
[----:B------:R-:W-:Y:S01]  /*7ab0*/  IMAD.U32 R32, R188, 0x10000, RZ ;  /* 0x00010000bc207824 */ /* 0x000fe200078e00ff */
[----:B------:R-:W-:Y:S01]  /*7ac0*/  SHF.L.U32 R83, R39, 0x10, RZ ;  /* 0x0000001027537819 */ /* 0x000fe200000006ff */
[----:B------:R-:W-:Y:S01]  /*7ad0*/  FFMA.FTZ R42, R41, R126, -R42 ;  /* 0x0000007e292a7223 */ /* 0x000fe2000001082a */
[----:B------:R-:W-:Y:S01]  /*7ae0*/  LOP3.LUT R39, R39, 0xffff0000, RZ, 0xc0, !PT ;  /* 0xffff000027277812 */ /* 0x000fe200078ec0ff */
[-C--:B------:R-:W-:Y:S01]  /*7af0*/  FMUL.FTZ R41, R80, R35.reuse ;  /* 0x0000002350297220 */ /* 0x080fe20000410000 */
[----:B------:R-:W-:Y:S01]  /*7b00*/  FFMA.FTZ R33, R46, R35, -R33 ;  /* 0x000000232e217223 */ /* 0x000fe20000010821 */
[C---:B------:R-:W-:Y:S01]  /*7b10*/  FMUL.FTZ R35, R83.reuse, R32 ;  /* 0x0000002053237220 */ /* 0x040fe20000410000 */
[----:B------:R-:W-:Y:S01]  /*7b20*/  LOP3.LUT R188, R188, 0xffff0000, RZ, 0xc0, !PT ;  /* 0xffff0000bcbc7812 */ /* 0x000fe200078ec0ff */
[-C--:B------:R-:W-:Y:S01]  /*7b30*/  FMUL.FTZ R83, R83, R34.reuse ;  /* 0x0000002253537220 */ /* 0x080fe20000410000 */
[----:B------:R-:W-:Y:S01]  /*7b40*/  LOP3.LUT R15, R15, 0xffff0000, RZ, 0xc0, !PT ;  /* 0xffff00000f0f7812 */ /* 0x000fe200078ec0ff */
[----:B------:R-:W-:Y:S01]  /*7b50*/  FFMA.FTZ R35, R82, R34, -R35 ;  /* 0x0000002252237223 */ /* 0x000fe20000010823 */
[----:B------:R-:W-:Y:S01]  /*7b60*/  LOP3.LUT R34, R186, 0xffff0000, RZ, 0xc0, !PT ;  /* 0xffff0000ba227812 */ /* 0x000fe200078ec0ff */
[----:B------:R-:W-:Y:S01]  /*7b70*/  FFMA.FTZ R41, R46, R11, R41 ;  /* 0x0000000b2e297223 */ /* 0x000fe20000010029 */
[----:B------:R-:W-:Y:S01]  /*7b80*/  FMUL.FTZ R126, R39, R188 ;  /* 0x000000bc277e7220 */ /* 0x000fe20000410000 */
[----:B------:R-:W-:-:S02]  /*7b90*/  IMAD.U32 R46, R191, 0x10000, RZ ;  /* 0x00010000bf2e7824 */ /* 0x000fc400078e00ff */
[----:B------:R-:W-:Y:S01]  /*7ba0*/  FFMA.FTZ R32, R82, R32, R83 ;  /* 0x0000002052207223 */ /* 0x000fe20000010053 */
[----:B------:R-:W-:Y:S02]  /*7bb0*/  IMAD.U32 R80, R190, 0x10000, RZ ;  /* 0x00010000be507824 */ /* 0x000fe400078e00ff */
[-C--:B------:R-:W-:Y:S01]  /*7bc0*/  FMUL.FTZ R82, R39, R34.reuse ;  /* 0x0000002227527220 */ /* 0x080fe20000410000 */
[----:B------:R-:W-:Y:S01]  /*7bd0*/  LOP3.LUT R36, R36, 0xffff0000, RZ, 0xc0, !PT ;  /* 0xffff000024247812 */ /* 0x000fe200078ec0ff */
[----:B------:R-:W-:Y:S01]  /*7be0*/  FFMA.FTZ R34, R15, R34, -R126 ;  /* 0x000000220f227223 */ /* 0x000fe2000001087e */
[----:B------:R-:W-:Y:S01]  /*7bf0*/  LOP3.LUT R191, R191, 0xffff0000, RZ, 0xc0, !PT ;  /* 0xffff0000bfbf7812 */ /* 0x000fe200078ec0ff */
[----:B------:R-:W-:Y:S01]  /*7c00*/  IMAD.U32 R13, R12, 0x10000, RZ ;  /* 0x000100000c0d7824 */ /* 0x000fe200078e00ff */
[----:B------:R-:W-:Y:S01]  /*7c10*/  LOP3.LUT R11, R190, 0xffff0000, RZ, 0xc0, !PT ;  /* 0xffff0000be0b7812 */ /* 0x000fe200078ec0ff */
[C---:B------:R-:W-:Y:S01]  /*7c20*/  FMUL.FTZ R126, R37.reuse, R46 ;  /* 0x0000002e257e7220 */ /* 0x040fe20000410000 */
[-C--:B------:R-:W-:Y:S01]  /*7c30*/  FMUL.FTZ R37, R37, R80.reuse ;  /* 0x0000005025257220 */ /* 0x080fe20000410000 */
[----:B------:R-:W-:Y:S01]  /*7c40*/  LOP3.LUT R12, R12, 0xffff0000, RZ, 0xc0, !PT ;  /* 0xffff00000c0c7812 */ /* 0x000fe200078ec0ff */
[C---:B------:R-:W-:Y:S01]  /*7c50*/  FMUL.FTZ R39, R36.reuse, R191 ;  /* 0x000000bf24277220 */ /* 0x040fe20000410000 */
[C---:B------:R-:W-:Y:S01]  /*7c60*/  FFMA.FTZ R80, R13.reuse, R80, -R126 ;  /* 0x000000500d507223 */ /* 0x040fe2000001087e */
[-C--:B------:R-:W-:Y:S01]  /*7c70*/  FMUL.FTZ R43, R36, R11.reuse ;  /* 0x0000000b242b7220 */ /* 0x080fe20000410000 */
[----:B------:R-:W-:Y:S01]  /*7c80*/  FFMA.FTZ R13, R13, R46, R37 ;  /* 0x0000002e0d0d7223 */ /* 0x000fe20000010025 */
[----:B------:R-:W-:Y:S01]  /*7c90*/  IMAD.U32 R36, R189, 0x10000, RZ ;  /* 0x00010000bd247824 */ /* 0x000fe200078e00ff */
[----:B------:R-:W-:Y:S01]  /*7ca0*/  LOP3.LUT R38, R38, 0xffff0000, RZ, 0xc0, !PT ;  /* 0xffff000026267812 */ /* 0x000fe200078ec0ff */
[----:B------:R-:W-:Y:S01]  /*7cb0*/  IMAD.U32 R37, R187, 0x10000, RZ ;  /* 0x00010000bb257824 */ /* 0x000fe200078e00ff */
[----:B------:R-:W-:Y:S01]  /*7cc0*/  LOP3.LUT R189, R189, 0xffff0000, RZ, 0xc0, !PT ;  /* 0xffff0000bdbd7812 */ /* 0x000fe200078ec0ff */
[C---:B------:R-:W-:Y:S01]  /*7cd0*/  FFMA.FTZ R11, R12.reuse, R11, -R39 ;  /* 0x0000000b0c0b7223 */ /* 0x040fe20000010827 */
[----:B------:R-:W-:Y:S01]  /*7ce0*/  LOP3.LUT R187, R187, 0xffff0000, RZ, 0xc0, !PT ;  /* 0xffff0000bbbb7812 */ /* 0x000fe200078ec0ff */
[----:B------:R-:W-:Y:S01]  /*7cf0*/  FFMA.FTZ R15, R15, R188, R82 ;  /* 0x000000bc0f0f7223 */ /* 0x000fe20000010052 */
[----:B------:R-:W-:Y:S01]  /*7d00*/  FFMA.FTZ R12, R12, R191, R43 ;  /* 0x000000bf0c0c7223 */ /* 0x000fe2000001002b */
[----:B------:R-:W-:Y:S01]  /*7d10*/  LOP3.LUT R14, R14, 0xffff0000, RZ, 0xc0, !PT ;  /* 0xffff00000e0e7812 */ /* 0x000fe200078ec0ff */
[----:B------:R-:W-:Y:S01]  /*7d20*/  FMUL.FTZ R39, R124, R37 ;  /* 0x000000257c277220 */ /* 0x000fe20000410000 */
[----:B------:R-:W-:Y:S01]  /*7d30*/  FMUL.FTZ R43, R38, R189 ;  /* 0x000000bd262b7220 */ /* 0x000fe20000410000 */
[-C--:B------:R-:W-:Y:S01]  /*7d40*/  FMUL.FTZ R46, R124, R36.reuse ;  /* 0x000000247c2e7220 */ /* 0x080fe20000410000 */
[----:B------:R-:W-:Y:S01]  /*7d50*/  FMUL.FTZ R38, R38, R187 ;  /* 0x000000bb26267220 */ /* 0x000fe20000410000 */
[----:B------:R-:W-:Y:S01]  /*7d60*/  F2FP.BF16.F32.PACK_AB R34, R34, R35 ;  /* 0x000000232222723e */ /* 0x000fe200000010ff */
[----:B------:R-:W-:Y:S01]  /*7d70*/  FFMA.FTZ R39, R81, R36, R39 ;  /* 0x0000002451277223 */ /* 0x000fe20000010027 */
[----:B------:R-:W-:Y:S01]  /*7d80*/  F2FP.BF16.F32.PACK_AB R35, R15, R32 ;  /* 0x000000200f23723e */ /* 0x000fe200000010ff */
[----:B------:R-:W-:Y:S01]  /*7d90*/  FFMA.FTZ R37, R81, R37, -R46 ;  /* 0x0000002551257223 */ /* 0x000fe2000001082e */
[C---:B------:R-:W-:Y:S01]  /*7da0*/  FFMA.FTZ R36, R14.reuse, R187, -R43 ;  /* 0x000000bb0e247223 */ /* 0x040fe2000001082b */
[----:B------:R-:W-:Y:S01]  /*7db0*/  FFMA.FTZ R38, R14, R189, R38 ;  /* 0x000000bd0e267223 */ /* 0x000fe20000010026 */
[----:B------:R-:W-:Y:S01]  /*7dc0*/  F2FP.BF16.F32.PACK_AB R32, R11, R80 ;  /* 0x000000500b20723e */ /* 0x000fe200000010ff */
[----:B------:R-:W-:Y:S01]  /*7dd0*/  IMAD.MOV.U32 R15, RZ, RZ, R34 ;  /* 0x000000ffff0f7224 */ /* 0x000fe200078e0022 */
[----:B------:R-:W-:-:S02]  /*7de0*/  F2FP.BF16.F32.PACK_AB R33, R33, R42 ;  /* 0x0000002a2121723e */ /* 0x000fc400000010ff */
[----:B------:R-:W-:Y:S02]  /*7df0*/  F2FP.BF16.F32.PACK_AB R40, R41, R40 ;  /* 0x000000282928723e */ /* 0x000fe400000010ff */
[----:B------:R-:W-:Y:S01]  /*7e00*/  F2FP.BF16.F32.PACK_AB R11, R12, R13 ;  /* 0x0000000d0c0b723e */ /* 0x000fe200000010ff */
[----:B------:R-:W-:Y:S01]  /*7e10*/  IMAD.MOV.U32 R12, RZ, RZ, R32 ;  /* 0x000000ffff0c7224 */ /* 0x000fe200078e0020 */
[----:B------:R-:W-:Y:S01]  /*7e20*/  F2FP.BF16.F32.PACK_AB R14, R36, R37 ;  /* 0x00000025240e723e */ /* 0x000fe200000010ff */
[----:B------:R-:W-:Y:S01]  /*7e30*/  IMAD.MOV.U32 R13, RZ, RZ, R33 ;  /* 0x000000ffff0d7224 */ /* 0x000fe200078e0021 */
[----:B------:R-:W-:Y:S01]  /*7e40*/  F2FP.BF16.F32.PACK_AB R38, R38, R39 ;  /* 0x000000272626723e */ /* 0x000fe200000010ff */
[----:B------:R-:W-:Y:S02]  /*7e50*/  IMAD.MOV.U32 R36, RZ, RZ, R11 ;  /* 0x000000ffff247224 */ /* 0x000fe400078e000b */
[----:B------:R-:W-:Y:S02]  /*7e60*/  IMAD.MOV.U32 R37, RZ, RZ, R40 ;  /* 0x000000ffff257224 */ /* 0x000fe400078e0028 */
[----:B------:R-:W-:-:S07]  /*7e70*/  IMAD.MOV.U32 R39, RZ, RZ, R35 ;  /* 0x000000ffff277224 */ /* 0x000fce00078e0023 */
.L_x_524:
[----:B------:R-:W-:Y:S05]  /*7e80*/  BSYNC B2 ;  /* 0x0000000000027941 */ /* 0x000fea0003800000 */
.L_x_523:
[----:B------:R-:W-:Y:S02]  /*7e90*/  ULDC.64 UR4, c[0x0][0x208] ;  /* 0x0000820000047ab9 */ /* 0x000fe40000000a00 */
[----:B---3--:R3:W-:Y:S04]  /*7ea0*/  ST.E.128 desc[UR4][R44.64], R12 ;  /* 0x0000000c2c007985 */ /* 0x0087e8000c101d04 */
[----:B----4-:R3:W-:Y:S02]  /*7eb0*/  @!P3 ST.E.128 desc[UR4][R122.64], R36 ;  /* 0x000000247a00b985 */ /* 0x0107e4000c101d04 */
.L_x_518:
[----:B------:R-:W-:Y:S05]  /*7ec0*/  BSYNC B1 ;  /* 0x0000000000017941 */ /* 0x000fea0003800000 */
.L_x_517:
[----:B------:R-:W-:-:S03]  /*7ed0*/  UMOV UR4, 0xffffffff ;  /* 0xffffffff00047882 */ /* 0x000fc60000000000 */
[----:B------:R-:W-:Y:S05]  /*7ee0*/  BRA.DIV UR4, `(.L_x_525) ;  /* 0x000001fe04687947 */ /* 0x000fea000b800000 */
[----:B---3--:R3:W0:Y:S04]  /*7ef0*/  SHFL.IDX PT, R37, R117, 0x1, 0x181f ;  /* 0x00381f0075257f89 */ /* 0x00862800000e0000 */
[----:B------:R3:W0:Y:S02]  /*7f00*/  SHFL.IDX PT, R36, R118, 0x1, 0x181f ;  /* 0x00381f0076247f89 */ /* 0x00062400000e0000 */
.L_x_826:
[----:B------:R-:W-:Y:S04]  /*7f10*/  BSSY B1, `(.L_x_526) ;  /* 0x000010a000017945 */ /* 0x000fe80003800000 */
[----:B------:R-:W-:Y:S05]  /*7f20*/  @P4 BRA `(.L_x_527) ;  /* 0x0000001000204947 */ /* 0x000fea0003800000 */
[----:B------:R-:W-:Y:S01]  /*7f30*/  ISETP.NE.AND P3, PT, R3, RZ, PT ;  /* 0x000000ff0300720c */ /* 0x000fe20003f65270 */
[----:B------:R-:W-:-:S12]  /*7f40*/  BSSY B2, `(.L_x_528) ;  /* 0x0000083000027945 */ /* 0x000fd80003800000 */
[----:B------:R-:W-:Y:S05]  /*7f50*/  @!P3 BRA `(.L_x_529) ;  /* 0x000000080004b947 */ /* 0x000fea0003800000 */
[----:B----4-:R-:W4:Y:S01]  /*7f60*/  LDL R14, [R1+0x58] ;  /* 0x00005800010e7983 */ /* 0x010f220000100800 */
[----:B--2---:R-:W-:Y:S01]  /*7f70*/  SEL R11, R115, R137, !P2 ;  /* 0x00000089730b7207 */ /* 0x004fe20005000000 */
[C---:B------:R-:W-:Y:S01]  /*7f80*/  VIADD R15, R219.reuse, 0x20 ;  /* 0x00000020db0f7836 */ /* 0x040fe20000000000 */
[----:B------:R-:W-:Y:S01]  /*7f90*/  IADD3 R13, R219, 0x20, RZ ;  /* 0x00000020db0d7810 */ /* 0x000fe20007ffe0ff */
[----:B------:R-:W-:Y:S01]  /*7fa0*/  BSSY B3, `(.L_x_530) ;  /* 0x0000079000037945 */ /* 0x000fe20003800000 */
[----:B------:R-:W-:Y:S01]  /*7fb0*/  SHF.R.S32.HI R12, RZ, 0x1f, R11 ;  /* 0x0000001fff0c7819 */ /* 0x000fe2000001140b */
[----:B------:R-:W-:Y:S01]  /*7fc0*/  IMAD.SHL.U32 R15, R15, 0x40, RZ ;  /* 0x000000400f0f7824 */ /* 0x000fe200078e00ff */
[----:B0-----:R-:W-:Y:S01]  /*7fd0*/  LEA R38, P4, R9, R36, 0x1 ;  /* 0x0000002409267211 */ /* 0x001fe200078808ff */
[----:B------:R-:W-:Y:S01]  /*7fe0*/  IMAD.SHL.U32 R13, R13, 0x40, RZ ;  /* 0x000000400d0d7824 */ /* 0x000fe200078e00ff */
[----:B------:R-:W-:Y:S02]  /*7ff0*/  LEA.HI R11, R12, R11, RZ, 0x4 ;  /* 0x0000000b0c0b7211 */ /* 0x000fe400078f20ff */
[----:B------:R-:W-:-:S02]  /*8000*/  LOP3.LUT R15, R15, 0x1c0, RZ, 0xc0, !PT ;  /* 0x000001c00f0f7812 */ /* 0x000fc400078ec0ff */
[----:B------:R-:W-:Y:S02]  /*8010*/  LEA.HI.SX32 R11, R11, R8, 0x1c ;  /* 0x000000080b0b7211 */ /* 0x000fe400078fe2ff */
[----:B------:R-:W-:Y:S02]  /*8020*/  LOP3.LUT R13, R13, 0x1c0, RZ, 0xc0, !PT ;  /* 0x000001c00d0d7812 */ /* 0x000fe400078ec0ff */
[----:B------:R-:W-:Y:S01]  /*8030*/  SHF.R.S32.HI R12, RZ, 0x1f, R11 ;  /* 0x0000001fff0c7819 */ /* 0x000fe2000001140b */
[----:B------:R-:W-:Y:S01]  /*8040*/  IMAD.SHL.U32 R40, R11, 0x8, RZ ;  /* 0x000000080b287824 */ /* 0x000fe200078e00ff */
[----:B------:R-:W-:Y:S02]  /*8050*/  SHF.R.U32.HI R13, RZ, 0x3, R13 ;  /* 0x00000003ff0d7819 */ /* 0x000fe4000001160d */
[----:B------:R-:W-:Y:S02]  /*8060*/  LEA.HI R12, R12, R11, RZ, 0x3 ;  /* 0x0000000b0c0c7211 */ /* 0x000fe400078f18ff */
[----:B------:R-:W-:-:S02]  /*8070*/  LOP3.LUT R11, R15, 0x38, R40, 0xf8, !PT ;  /* 0x000000380f0b7812 */ /* 0x000fc400078ef828 */
[----:B------:R-:W-:Y:S02]  /*8080*/  SHF.R.S32.HI R12, RZ, 0x3, R12 ;  /* 0x00000003ff0c7819 */ /* 0x000fe4000001140c */
[----:B------:R-:W-:Y:S02]  /*8090*/  LOP3.LUT R11, R11, R13, RZ, 0x3c, !PT ;  /* 0x0000000d0b0b7212 */ /* 0x000fe400078e3cff */
[----:B------:R-:W-:Y:S02]  /*80a0*/  LEA.HI.X R39, R9, R37, R27, 0x1, P4 ;  /* 0x0000002509277211 */ /* 0x000fe400020f0c1b */
[----:B------:R-:W-:Y:S02]  /*80b0*/  ISETP.GE.AND P4, PT, R16, R114, PT ;  /* 0x000000721000720c */ /* 0x000fe40003f86270 */
[----:B------:R-:W-:-:S13]  /*80c0*/  ISETP.GE.AND P3, PT, R40, R135, PT ;  /* 0x000000872800720c */ /* 0x000fda0003f66270 */
[----:B------:R-:W-:-:S04]  /*80d0*/  @!P3 IMAD.WIDE R40, R40, 0x2, R36 ;  /* 0x000000022828b825 */ /* 0x000fc800078e0224 */
[----:B----4-:R-:W-:-:S04]  /*80e0*/  IMAD R12, R12, 0x1400, R14 ;  /* 0x000014000c0c7824 */ /* 0x010fc800078e020e */
[----:B------:R-:W-:Y:S02]  /*80f0*/  IMAD.IADD R13, R12, 0x1, R11 ;  /* 0x000000010c0d7824 */ /* 0x000fe400078e020b */
[C---:B------:R-:W-:Y:S02]  /*8100*/  IMAD R11, R212.reuse, 0x5000, R132 ;  /* 0x00005000d40b7824 */ /* 0x040fe400078e0284 */
[----:B------:R-:W-:Y:S02]  /*8110*/  IMAD R13, R212, 0x5000, R13 ;  /* 0x00005000d40d7824 */ /* 0x000fe400078e020d */
[--C-:B------:R-:W-:Y:S02]  /*8120*/  IMAD R11, R11, 0x2, R22.reuse ;  /* 0x000000020b0b7824 */ /* 0x100fe400078e0216 */
[----:B------:R-:W-:-:S03]  /*8130*/  IMAD R32, R13, 0x2, R22 ;  /* 0x000000020d207824 */ /* 0x000fc600078e0216 */
[----:B------:R0:W2:Y:S04]  /*8140*/  LDS.128 R12, [R11+0x24400] ;  /* 0x024400000b0c7984 */ /* 0x0000a80000000c00 */
[----:B------:R-:W4:Y:S01]  /*8150*/  LDS.128 R32, [R32+0x24400] ;  /* 0x0244000020207984 */ /* 0x000f220000000c00 */
[----:B------:R-:W-:Y:S05]  /*8160*/  @P4 BRA `(.L_x_531) ;  /* 0x0000000400704947 */ /* 0x000fea0003800000 */
[--C-:B------:R-:W-:Y:S01]  /*8170*/  SHF.R.U64 R46, R60, 0x10, R61.reuse ;  /* 0x000000103c2e7819 */ /* 0x100fe2000000123d */
[----:B----4-:R-:W-:Y:S01]  /*8180*/  IMAD.U32 R45, R33, 0x10000, RZ ;  /* 0x00010000212d7824 */ /* 0x010fe200078e00ff */
[----:B------:R-:W-:Y:S01]  /*8190*/  SHF.R.U32.HI R61, RZ, 0x10, R61 ;  /* 0x00000010ff3d7819 */ /* 0x000fe2000001163d */
[----:B0-2---:R-:W-:Y:S01]  /*81a0*/  IMAD.U32 R11, R13, 0x10000, RZ ;  /* 0x000100000d0b7824 */ /* 0x005fe200078e00ff */
[--C-:B------:R-:W-:Y:S01]  /*81b0*/  SHF.R.U64 R42, R52, 0x10, R53.reuse ;  /* 0x00000010342a7819 */ /* 0x100fe20000001235 */
[----:B------:R-:W-:Y:S01]  /*81c0*/  IMAD.U32 R80, R35, 0x10000, RZ ;  /* 0x0001000023507824 */ /* 0x000fe200078e00ff */
[----:B------:R-:W-:Y:S01]  /*81d0*/  SHF.R.U32.HI R52, RZ, 0x10, R53 ;  /* 0x00000010ff347819 */ /* 0x000fe20000011635 */
[----:B------:R-:W-:Y:S01]  /*81e0*/  IMAD.U32 R60, R15, 0x10000, RZ ;  /* 0x000100000f3c7824 */ /* 0x000fe200078e00ff */
[----:B------:R-:W-:Y:S01]  /*81f0*/  PRMT R184, R184, 0x5410, R61 ;  /* 0x00005410b8b87816 */ /* 0x000fe2000000003d */
[----:B------:R-:W-:Y:S01]  /*8200*/  IMAD.U32 R53, R14, 0x10000, RZ ;  /* 0x000100000e357824 */ /* 0x000fe200078e00ff */
[----:B------:R-:W-:-:S02]  /*8210*/  PRMT R179, R179, 0x5410, R52 ;  /* 0x00005410b3b37816 */ /* 0x000fc40000000034 */
[----:B------:R-:W-:Y:S01]  /*8220*/  SHF.R.U64 R44, R54, 0x10, R55 ;  /* 0x00000010362c7819 */ /* 0x000fe20000001237 */
[----:B------:R-:W-:Y:S01]  /*8230*/  IMAD.U32 R52, R184, 0x10000, RZ ;  /* 0x00010000b8347824 */ /* 0x000fe200078e00ff */
[--C-:B------:R-:W-:Y:S02]  /*8240*/  SHF.R.U64 R54, R62, 0x10, R63.reuse ;  /* 0x000000103e367819 */ /* 0x100fe4000000123f */
[----:B------:R-:W-:Y:S02]  /*8250*/  SHF.R.U32.HI R63, RZ, 0x10, R63 ;  /* 0x00000010ff3f7819 */ /* 0x000fe4000001163f */
[----:B------:R-:W-:Y:S01]  /*8260*/  PRMT R185, R185, 0x5410, R42 ;  /* 0x00005410b9b97816 */ /* 0x000fe2000000002a */
[----:B------:R-:W-:Y:S01]  /*8270*/  IMAD.U32 R42, R179, 0x10000, RZ ;  /* 0x00010000b32a7824 */ /* 0x000fe200078e00ff */
[----:B------:R-:W-:Y:S02]  /*8280*/  SHF.R.U32.HI R55, RZ, 0x10, R55 ;  /* 0x00000010ff377819 */ /* 0x000fe40000011637 */
[----:B------:R-:W-:Y:S01]  /*8290*/  PRMT R177, R177, 0x5410, R44 ;  /* 0x00005410b1b17816 */ /* 0x000fe2000000002c */
[----:B------:R-:W-:Y:S01]  /*82a0*/  FMUL.FTZ R44, R45, R52 ;  /* 0x000000342d2c7220 */ /* 0x000fe20000410000 */
[----:B------:R-:W-:Y:S01]  /*82b0*/  PRMT R183, R183, 0x5410, R46 ;  /* 0x00005410b7b77816 */ /* 0x000fe2000000002e */
[-C--:B------:R-:W-:Y:S01]  /*82c0*/  FMUL.FTZ R46, R45, R42.reuse ;  /* 0x0000002a2d2e7220 */ /* 0x080fe20000410000 */
[----:B------:R-:W-:Y:S01]  /*82d0*/  PRMT R182, R182, 0x5410, R63 ;  /* 0x00005410b6b67816 */ /* 0x000fe2000000003f */
[C---:B------:R-:W-:Y:S01]  /*82e0*/  FFMA.FTZ R42, R11.reuse, R42, -R44 ;  /* 0x0000002a0b2a7223 */ /* 0x040fe2000001082c */
[----:B------:R-:W-:Y:S01]  /*82f0*/  PRMT R178, R178, 0x5410, R55 ;  /* 0x00005410b2b27816 */ /* 0x000fe20000000037 */
[----:B------:R-:W-:Y:S01]  /*8300*/  FFMA.FTZ R11, R11, R52, R46 ;  /* 0x000000340b0b7223 */ /* 0x000fe2000001002e */
[----:B------:R-:W-:Y:S01]  /*8310*/  LOP3.LUT R47, R33, 0xffff0000, RZ, 0xc0, !PT ;  /* 0xffff0000212f7812 */ /* 0x000fe200078ec0ff */
[----:B------:R-:W-:Y:S01]  /*8320*/  IMAD.U32 R33, R32, 0x10000, RZ ;  /* 0x0001000020217824 */ /* 0x000fe200078e00ff */
[----:B------:R-:W-:Y:S01]  /*8330*/  LOP3.LUT R184, R184, 0xffff0000, RZ, 0xc0, !PT ;  /* 0xffff0000b8b87812 */ /* 0x000fe200078ec0ff */
[----:B------:R-:W-:Y:S01]  /*8340*/  IMAD.U32 R55, R178, 0x10000, RZ ;  /* 0x00010000b2377824 */ /* 0x000fe200078e00ff */
[----:B------:R-:W-:Y:S01]  /*8350*/  LOP3.LUT R44, R179, 0xffff0000, RZ, 0xc0, !PT ;  /* 0xffff0000b32c7812 */ /* 0x000fe200078ec0ff */
[----:B------:R-:W-:Y:S01]  /*8360*/  IMAD.U32 R52, R185, 0x10000, RZ ;  /* 0x00010000b9347824 */ /* 0x000fe200078e00ff */
[----:B------:R-:W-:-:S02]  /*8370*/  SHF.L.U32 R61, R182, 0x10, RZ ;  /* 0x00000010b63d7819 */ /* 0x000fc400000006ff */
[----:B------:R-:W-:Y:S01]  /*8380*/  LOP3.LUT R43, R13, 0xffff0000, RZ, 0xc0, !PT ;  /* 0xffff00000d2b7812 */ /* 0x000fe200078ec0ff */
[----:B------:R-:W-:Y:S01]  /*8390*/  FMUL.FTZ R46, R47, R44 ;  /* 0x0000002c2f2e7220 */ /* 0x000fe20000410000 */
[----:B------:R-:W-:Y:S01]  /*83a0*/  PRMT R181, R181, 0x5410, R54 ;  /* 0x00005410b5b57816 */ /* 0x000fe20000000036 */
[----:B------:R-:W-:Y:S01]  /*83b0*/  FMUL.FTZ R54, R47, R184 ;  /* 0x000000b82f367220 */ /* 0x000fe20000410000 */
[C---:B------:R-:W-:Y:S01]  /*83c0*/  FMUL.FTZ R47, R80.reuse, R61 ;  /* 0x0000003d502f7220 */ /* 0x040fe20000410000 */
[----:B------:R-:W-:Y:S01]  /*83d0*/  LOP3.LUT R35, R35, 0xffff0000, RZ, 0xc0, !PT ;  /* 0xffff000023237812 */ /* 0x000fe200078ec0ff */
[-C--:B------:R-:W-:Y:S01]  /*83e0*/  FMUL.FTZ R80, R80, R55.reuse ;  /* 0x0000003750507220 */ /* 0x080fe20000410000 */
[----:B------:R-:W-:Y:S01]  /*83f0*/  LOP3.LUT R182, R182, 0xffff0000, RZ, 0xc0, !PT ;  /* 0xffff0000b6b67812 */ /* 0x000fe200078ec0ff */
[C---:B------:R-:W-:Y:S01]  /*8400*/  FFMA.FTZ R45, R43.reuse, R44, -R54 ;  /* 0x0000002c2b2d7223 */ /* 0x040fe20000010836 */
[----:B------:R-:W-:Y:S01]  /*8410*/  FFMA.FTZ R44, R43, R184, R46 ;  /* 0x000000b82b2c7223 */ /* 0x000fe2000001002e */
[----:B------:R-:W-:Y:S01]  /*8420*/  FFMA.FTZ R43, R60, R55, -R47 ;  /* 0x000000373c2b7223 */ /* 0x000fe2000001082f */
[----:B------:R-:W-:Y:S01]  /*8430*/  LOP3.LUT R46, R178, 0xffff0000, RZ, 0xc0, !PT ;  /* 0xffff0000b22e7812 */ /* 0x000fe200078ec0ff */
[----:B------:R-:W-:Y:S01]  /*8440*/  FFMA.FTZ R60, R60, R61, R80 ;  /* 0x0000003d3c3c7223 */ /* 0x000fe20000010050 */
[----:B------:R-:W-:Y:S01]  /*8450*/  LOP3.LUT R15, R15, 0xffff0000, RZ, 0xc0, !PT ;  /* 0xffff00000f0f7812 */ /* 0x000fe200078ec0ff */
[----:B------:R-:W-:Y:S01]  /*8460*/  FMUL.FTZ R80, R35, R182 ;  /* 0x000000b623507220 */ /* 0x000fe20000410000 */
[----:B------:R-:W-:Y:S01]  /*8470*/  IMAD.U32 R54, R183, 0x10000, RZ ;  /* 0x00010000b7367824 */ /* 0x000fe200078e00ff */
[----:B------:R-:W-:Y:S01]  /*8480*/  LOP3.LUT R32, R32, 0xffff0000, RZ, 0xc0, !PT ;  /* 0xffff000020207812 */ /* 0x000fe200078ec0ff */
[-C--:B------:R-:W-:Y:S01]  /*8490*/  FMUL.FTZ R82, R35, R46.reuse ;  /* 0x0000002e23527220 */ /* 0x080fe20000410000 */
[----:B------:R-:W-:Y:S01]  /*84a0*/  LOP3.LUT R183, R183, 0xffff0000, RZ, 0xc0, !PT ;  /* 0xffff0000b7b77812 */ /* 0x000fe200078ec0ff */
[----:B------:R-:W-:Y:S01]  /*84b0*/  FFMA.FTZ R46, R15, R46, -R80 ;  /* 0x0000002e0f2e7223 */ /* 0x000fe20000010850 */
[----:B------:R-:W-:Y:S01]  /*84c0*/  LOP3.LUT R185, R185, 0xffff0000, RZ, 0xc0, !PT ;  /* 0xffff0000b9b97812 */ /* 0x000fe200078ec0ff */
[----:B------:R-:W-:-:S02]  /*84d0*/  IMAD.U32 R13, R12, 0x10000, RZ ;  /* 0x000100000c0d7824 */ /* 0x000fc400078e00ff */
[C---:B------:R-:W-:Y:S01]  /*84e0*/  FMUL.FTZ R80, R33.reuse, R54 ;  /* 0x0000003621507220 */ /* 0x040fe20000410000 */
[-C--:B------:R-:W-:Y:S01]  /*84f0*/  FMUL.FTZ R35, R33, R52.reuse ;  /* 0x0000003421237220 */ /* 0x080fe20000410000 */
[----:B------:R-:W-:Y:S01]  /*8500*/  LOP3.LUT R12, R12, 0xffff0000, RZ, 0xc0, !PT ;  /* 0xffff00000c0c7812 */ /* 0x000fe200078ec0ff */
[----:B------:R-:W-:Y:S01]  /*8510*/  FMUL.FTZ R47, R32, R183 ;  /* 0x000000b7202f7220 */ /* 0x000fe20000410000 */
[----:B------:R-:W-:Y:S01]  /*8520*/  LOP3.LUT R62, R14, 0xffff0000, RZ, 0xc0, !PT ;  /* 0xffff00000e3e7812 */ /* 0x000fe200078ec0ff */
[-C--:B------:R-:W-:Y:S01]  /*8530*/  FMUL.FTZ R55, R32, R185.reuse ;  /* 0x000000b920377220 */ /* 0x080fe20000410000 */
[C---:B------:R-:W-:Y:S02]  /*8540*/  IMAD.U32 R14, R34.reuse, 0x10000, RZ ;  /* 0x00010000220e7824 */ /* 0x040fe400078e00ff */
[C---:B------:R-:W-:Y:S01]  /*8550*/  FFMA.FTZ R33, R13.reuse, R52, -R80 ;  /* 0x000000340d217223 */ /* 0x040fe20000010850 */
        /* <DEDUP_REMOVED lines=9> */
[----:B------:R-:W-:Y:S01]  /*85f0*/  FMUL.FTZ R55, R34, R181 ;  /* 0x000000b522377220 */ /* 0x000fe20000410000 */
[CC--:B------:R-:W-:Y:S01]  /*8600*/  FMUL.FTZ R54, R14.reuse, R32.reuse ;  /* 0x000000200e367220 */ /* 0x0c0fe20000410000 */
[----:B------:R-:W-:Y:S01]  /*8610*/  FMUL.FTZ R47, R14, R13 ;  /* 0x0000000d0e2f7220 */ /* 0x000fe20000410000 */
[-C--:B------:R-:W-:Y:S01]  /*8620*/  FMUL.FTZ R34, R34, R177.reuse ;  /* 0x000000b122227220 */ /* 0x080fe20000410000 */
[C---:B------:R-:W-:Y:S01]  /*8630*/  FFMA.FTZ R55, R62.reuse, R177, -R55 ;  /* 0x000000b13e377223 */ /* 0x040fe20000010837 */
[C---:B------:R-:W-:Y:S01]  /*8640*/  FFMA.FTZ R54, R53.reuse, R13, -R54 ;  /* 0x0000000d35367223 */ /* 0x040fe20000010836 */
[----:B------:R-:W-:Y:S01]  /*8650*/  FFMA.FTZ R47, R53, R32, R47 ;  /* 0x00000020352f7223 */ /* 0x000fe2000001002f */
[----:B------:R-:W-:Y:S01]  /*8660*/  FFMA.FTZ R34, R62, R181, R34 ;  /* 0x000000b53e227223 */ /* 0x000fe20000010022 */
[----:B------:R-:W-:-:S02]  /*8670*/  F2FP.BF16.F32.PACK_AB R43, R46, R43 ;  /* 0x0000002b2e2b723e */ /* 0x000fc400000010ff */
[----:B------:R-:W-:Y:S02]  /*8680*/  F2FP.BF16.F32.PACK_AB R11, R44, R11 ;  /* 0x0000000b2c0b723e */ /* 0x000fe400000010ff */
        /* <DEDUP_REMOVED lines=8> */
[----:B------:R-:W-:-:S02]  /*8710*/  F2FP.BF16.F32.PACK_AB R14, R55, R54 ;  /* 0x00000036370e723e */ /* 0x000fc400000010ff */
[----:B------:R-:W-:-:S07]  /*8720*/  F2FP.BF16.F32.PACK_AB R34, R34, R47 ;  /* 0x0000002f2222723e */ /* 0x000fce00000010ff */
.L_x_531:
[----:B------:R-:W-:Y:S05]  /*8730*/  BSYNC B3 ;  /* 0x0000000000037941 */ /* 0x000fea0003800000 */
.L_x_530:
[----:B------:R-:W-:Y:S02]  /*8740*/  ULDC.64 UR4, c[0x0][0x208] ;  /* 0x0000820000047ab9 */ /* 0x000fe40000000a00 */
[----:B--2---:R2:W-:Y:S04]  /*8750*/  ST.E.128 desc[UR4][R38.64], R12 ;  /* 0x0000000c26007985 */ /* 0x0045e8000c101d04 */
[----:B----4-:R2:W-:Y:S02]  /*8760*/  @!P3 ST.E.128 desc[UR4][R40.64], R32 ;  /* 0x000000202800b985 */ /* 0x0105e4000c101d04 */
.L_x_529:
[----:B------:R-:W-:Y:S05]  /*8770*/  BSYNC B2 ;  /* 0x0000000000027941 */ /* 0x000fea0003800000 */
.L_x_528:
[----:B------:R-:W-:-:S13]  /*8780*/  ISETP.NE.AND P3, PT, R21, RZ, PT ;  /* 0x000000ff1500720c */ /* 0x000fda0003f65270 */
[----:B------:R-:W-:Y:S05]  /*8790*/  @!P3 BRA `(.L_x_527) ;  /* 0x000000080004b947 */ /* 0x000fea0003800000 */
[----:B--2-4-:R-:W2:Y:S01]  /*87a0*/  LDL R14, [R1+0x58] ;  /* 0x00005800010e7983 */ /* 0x014ea20000100800 */
[----:B0-----:R-:W-:Y:S01]  /*87b0*/  SEL R11, R115, R137, !P1 ;  /* 0x00000089730b7207 */ /* 0x001fe20004800000 */
[C---:B------:R-:W-:Y:S01]  /*87c0*/  VIADD R13, R219.reuse, 0x20 ;  /* 0x00000020db0d7836 */ /* 0x040fe20000000000 */
[C---:B------:R-:W-:Y:S01]  /*87d0*/  LEA R38, P4, R20.reuse, R36, 0x1 ;  /* 0x0000002414267211 */ /* 0x040fe200078808ff */
[----:B------:R-:W-:Y:S01]  /*87e0*/  VIADD R15, R219, 0x20 ;  /* 0x00000020db0f7836 */ /* 0x000fe20000000000 */
[----:B------:R-:W-:Y:S01]  /*87f0*/  SHF.R.S32.HI R12, RZ, 0x1f, R11 ;  /* 0x0000001fff0c7819 */ /* 0x000fe2000001140b */
[----:B------:R-:W-:Y:S01]  /*8800*/  IMAD.SHL.U32 R13, R13, 0x40, RZ ;  /* 0x000000400d0d7824 */ /* 0x000fe200078e00ff */
[----:B------:R-:W-:Y:S01]  /*8810*/  LEA.HI.X R39, R20, R37, R28, 0x1, P4 ;  /* 0x0000002514277211 */ /* 0x000fe200020f0c1c */
[----:B------:R-:W-:Y:S01]  /*8820*/  IMAD.SHL.U32 R15, R15, 0x40, RZ ;  /* 0x000000400f0f7824 */ /* 0x000fe200078e00ff */
[----:B------:R-:W-:Y:S01]  /*8830*/  LEA.HI R11, R12, R11, RZ, 0x4 ;  /* 0x0000000b0c0b7211 */ /* 0x000fe200078f20ff */
[----:B------:R-:W-:Y:S01]  /*8840*/  BSSY B2, `(.L_x_532) ;  /* 0x0000073000027945 */ /* 0x000fe20003800000 */
        /* <DEDUP_REMOVED lines=10> */
[----:B------:R-:W-:Y:S02]  /*88f0*/  ISETP.GE.AND P4, PT, R213, R114, PT ;  /* 0x00000072d500720c */ /* 0x000fe40003f86270 */
[----:B------:R-:W-:-:S13]  /*8900*/  ISETP.GE.AND P3, PT, R40, R135, PT ;  /* 0x000000872800720c */ /* 0x000fda0003f66270 */
[----:B------:R-:W-:-:S04]  /*8910*/  @!P3 IMAD.WIDE R36, R40, 0x2, R36 ;  /* 0x000000022824b825 */ /* 0x000fc800078e0224 */
[----:B--2---:R-:W-:-:S04]  /*8920*/  IMAD R12, R12, 0x1400, R14 ;  /* 0x000014000c0c7824 */ /* 0x004fc800078e020e */
[----:B------:R-:W-:Y:S02]  /*8930*/  IMAD.IADD R13, R12, 0x1, R11 ;  /* 0x000000010c0d7824 */ /* 0x000fe400078e020b */
[C---:B------:R-:W-:Y:S02]  /*8940*/  IMAD R11, R212.reuse, 0x5000, R131 ;  /* 0x00005000d40b7824 */ /* 0x040fe400078e0283 */
[----:B------:R-:W-:Y:S02]  /*8950*/  IMAD R13, R212, 0x5000, R13 ;  /* 0x00005000d40d7824 */ /* 0x000fe400078e020d */
[----:B------:R-:W-:-:S03]  /*8960*/  IMAD R11, R11, 0x2, R22 ;  /* 0x000000020b0b7824 */ /* 0x000fc600078e0216 */
[----:B------:R-:W-:Y:S02]  /*8970*/  LEA R32, R13, R22, 0x1 ;  /* 0x000000160d207211 */ /* 0x000fe400078e08ff */
[----:B------:R0:W2:Y:S04]  /*8980*/  LDS.128 R12, [R11+0x24400] ;  /* 0x024400000b0c7984 */ /* 0x0000a80000000c00 */
[----:B------:R-:W4:Y:S01]  /*8990*/  LDS.128 R32, [R32+0x24400] ;  /* 0x0244000020207984 */ /* 0x000f220000000c00 */
[----:B------:R-:W-:Y:S05]  /*89a0*/  @P4 BRA `(.L_x_533) ;  /* 0x0000000400704947 */ /* 0x000fea0003800000 */
[----:B------:R-:W-:Y:S01]  /*89b0*/  SHF.R.U64 R53, R50, 0x10, R51 ;  /* 0x0000001032357819 */ /* 0x000fe20000001233 */
[----:B--2---:R-:W-:Y:S01]  /*89c0*/  IMAD.U32 R44, R15, 0x10000, RZ ;  /* 0x000100000f2c7824 */ /* 0x004fe200078e00ff */
[----:B------:R-:W-:Y:S01]  /*89d0*/  SHF.R.U64 R50, R56, 0x10, R57 ;  /* 0x0000001038327819 */ /* 0x000fe20000001239 */
[----:B----4-:R-:W-:Y:S01]  /*89e0*/  IMAD.U32 R46, R33, 0x10000, RZ ;  /* 0x00010000212e7824 */ /* 0x010fe200078e00ff */
[----:B------:R-:W-:Y:S01]  /*89f0*/  SHF.R.U32.HI R54, RZ, 0x10, R49 ;  /* 0x00000010ff367819 */ /* 0x000fe20000011631 */
[----:B------:R-:W-:Y:S01]  /*8a00*/  IMAD.U32 R45, R13, 0x10000, RZ ;  /* 0x000100000d2d7824 */ /* 0x000fe200078e00ff */
[----:B------:R-:W-:Y:S01]  /*8a10*/  SHF.R.U32.HI R56, RZ, 0x10, R57 ;  /* 0x00000010ff387819 */ /* 0x000fe20000011639 */
[----:B------:R-:W-:Y:S01]  /*8a20*/  IMAD.U32 R40, R12, 0x10000, RZ ;  /* 0x000100000c287824 */ /* 0x000fe200078e00ff */
[----:B------:R-:W-:Y:S01]  /*8a30*/  PRMT R159, R159, 0x5410, R54 ;  /* 0x000054109f9f7816 */ /* 0x000fe20000000036 */
[----:B0-----:R-:W-:Y:S01]  /*8a40*/  IMAD.U32 R11, R14, 0x10000, RZ ;  /* 0x000100000e0b7824 */ /* 0x001fe200078e00ff */
[----:B------:R-:W-:-:S02]  /*8a50*/  PRMT R175, R175, 0x5410, R56 ;  /* 0x00005410afaf7816 */ /* 0x000fc40000000038 */
[----:B------:R-:W-:Y:S01]  /*8a60*/  SHF.R.U64 R55, R48, 0x10, R49 ;  /* 0x0000001030377819 */ /* 0x000fe20000001231 */
[----:B------:R-:W-:Y:S01]  /*8a70*/  IMAD.U32 R48, R35, 0x10000, RZ ;  /* 0x0001000023307824 */ /* 0x000fe200078e00ff */
[----:B------:R-:W-:Y:S02]  /*8a80*/  SHF.R.U64 R49, R58, 0x10, R59 ;  /* 0x000000103a317819 */ /* 0x000fe4000000123b */
[----:B------:R-:W-:Y:S02]  /*8a90*/  SHF.R.U32.HI R52, RZ, 0x10, R51 ;  /* 0x00000010ff347819 */ /* 0x000fe40000011633 */
[----:B------:R-:W-:Y:S02]  /*8aa0*/  SHF.R.U32.HI R58, RZ, 0x10, R59 ;  /* 0x00000010ff3a7819 */ /* 0x000fe4000001163b */
[----:B------:R-:W-:Y:S01]  /*8ab0*/  LOP3.LUT R41, R15, 0xffff0000, RZ, 0xc0, !PT ;  /* 0xffff00000f297812 */ /* 0x000fe200078ec0ff */
[----:B------:R-:W-:Y:S01]  /*8ac0*/  IMAD.U32 R15, R159, 0x10000, RZ ;  /* 0x000100009f0f7824 */ /* 0x000fe200078e00ff */
[----:B------:R-:W-:Y:S01]  /*8ad0*/  LOP3.LUT R42, R35, 0xffff0000, RZ, 0xc0, !PT ;  /* 0xffff0000232a7812 */ /* 0x000fe200078ec0ff */
[----:B------:R-:W-:Y:S01]  /*8ae0*/  IMAD.U32 R35, R175, 0x10000, RZ ;  /* 0x00010000af237824 */ /* 0x000fe200078e00ff */
[----:B------:R-:W-:Y:S01]  /*8af0*/  PRMT R157, R157, 0x5410, R52 ;  /* 0x000054109d9d7816 */ /* 0x000fe20000000034 */
[C---:B------:R-:W-:Y:S01]  /*8b00*/  FMUL.FTZ R54, R46.reuse, R15 ;  /* 0x0000000f2e367220 */ /* 0x040fe20000410000 */
[----:B------:R-:W-:Y:S01]  /*8b10*/  PRMT R171, R171, 0x5410, R58 ;  /* 0x00005410abab7816 */ /* 0x000fe2000000003a */
[-C--:B------:R-:W-:Y:S01]  /*8b20*/  FMUL.FTZ R52, R46, R35.reuse ;  /* 0x000000232e347220 */ /* 0x080fe20000410000 */
[----:B------:R-:W-:Y:S01]  /*8b30*/  PRMT R173, R173, 0x5410, R50 ;  /* 0x00005410adad7816 */ /* 0x000fe20000000032 */
[----:B------:R-:W-:Y:S01]  /*8b40*/  FFMA.FTZ R35, R45, R35, R54 ;  /* 0x000000232d237223 */ /* 0x000fe20000010036 */
[----:B------:R-:W-:Y:S01]  /*8b50*/  LOP3.LUT R47, R33, 0xffff0000, RZ, 0xc0, !PT ;  /* 0xffff0000212f7812 */ /* 0x000fe200078ec0ff */
[----:B------:R-:W-:Y:S01]  /*8b60*/  FFMA.FTZ R15, R45, R15, -R52 ;  /* 0x0000000f2d0f7223 */ /* 0x000fe20000010834 */
[----:B------:R-:W-:Y:S01]  /*8b70*/  LOP3.LUT R50, R175, 0xffff0000, RZ, 0xc0, !PT ;  /* 0xffff0000af327812 */ /* 0x000fe200078ec0ff */
[----:B------:R-:W-:Y:S01]  /*8b80*/  IMAD.U32 R45, R157, 0x10000, RZ ;  /* 0x000100009d2d7824 */ /* 0x000fe200078e00ff */
[----:B------:R-:W-:Y:S01]  /*8b90*/  LOP3.LUT R46, R159, 0xffff0000, RZ, 0xc0, !PT ;  /* 0xffff00009f2e7812 */ /* 0x000fe200078ec0ff */
[----:B------:R-:W-:Y:S01]  /*8ba0*/  IMAD.U32 R33, R32, 0x10000, RZ ;  /* 0x0001000020217824 */ /* 0x000fe200078e00ff */
[----:B------:R-:W-:Y:S01]  /*8bb0*/  PRMT R160, R160, 0x5410, R49 ;  /* 0x00005410a0a07816 */ /* 0x000fe20000000031 */
[----:B------:R-:W-:Y:S01]  /*8bc0*/  IMAD.U32 R49, R171, 0x10000, RZ ;  /* 0x00010000ab317824 */ /* 0x000fe200078e00ff */
[----:B------:R-:W-:Y:S01]  /*8bd0*/  LOP3.LUT R43, R13, 0xffff0000, RZ, 0xc0, !PT ;  /* 0xffff00000d2b7812 */ /* 0x000fe200078ec0ff */
[C---:B------:R-:W-:Y:S01]  /*8be0*/  FMUL.FTZ R52, R47.reuse, R50 ;  /* 0x000000322f347220 */ /* 0x040fe20000410000 */
[-C--:B------:R-:W-:Y:S01]  /*8bf0*/  FMUL.FTZ R54, R47, R46.reuse ;  /* 0x0000002e2f367220 */ /* 0x080fe20000410000 */
[C---:B------:R-:W-:Y:S01]  /*8c00*/  FMUL.FTZ R47, R48.reuse, R49 ;  /* 0x00000031302f7220 */ /* 0x040fe20000410000 */
[----:B------:R-:W-:Y:S01]  /*8c10*/  LOP3.LUT R171, R171, 0xffff0000, RZ, 0xc0, !PT ;  /* 0xffff0000abab7812 */ /* 0x000fe200078ec0ff */
[-C--:B------:R-:W-:Y:S01]  /*8c20*/  FMUL.FTZ R48, R48, R45.reuse ;  /* 0x0000002d30307220 */ /* 0x080fe20000410000 */
[----:B------:R-:W-:Y:S01]  /*8c30*/  LOP3.LUT R157, R157, 0xffff0000, RZ, 0xc0, !PT ;  /* 0xffff00009d9d7812 */ /* 0x000fe200078ec0ff */
[C---:B------:R-:W-:Y:S01]  /*8c40*/  FFMA.FTZ R52, R43.reuse, R46, -R52 ;  /* 0x0000002e2b347223 */ /* 0x040fe20000010834 */
[----:B------:R-:W-:Y:S01]  /*8c50*/  PRMT R158, R158, 0x5410, R55 ;  /* 0x000054109e9e7816 */ /* 0x000fe20000000037 */
[----:B------:R-:W-:Y:S01]  /*8c60*/  FFMA.FTZ R54, R43, R50, R54 ;  /* 0x000000322b367223 */ /* 0x000fe20000010036 */
[C---:B------:R-:W-:Y:S01]  /*8c70*/  FFMA.FTZ R46, R44.reuse, R45, -R47 ;  /* 0x0000002d2c2e7223 */ /* 0x040fe2000001082f */
[----:B------:R-:W-:Y:S01]  /*8c80*/  FFMA.FTZ R48, R44, R49, R48 ;  /* 0x000000312c307223 */ /* 0x000fe20000010030 */
[----:B------:R-:W-:Y:S01]  /*8c90*/  FMUL.FTZ R50, R42, R171 ;  /* 0x000000ab2a327220 */ /* 0x000fe20000410000 */
[C---:B------:R-:W-:Y:S01]  /*8ca0*/  IMAD.U32 R44, R173.reuse, 0x10000, RZ ;  /* 0x00010000ad2c7824 */ /* 0x040fe200078e00ff */
[----:B------:R-:W-:Y:S01]  /*8cb0*/  LOP3.LUT R32, R32, 0xffff0000, RZ, 0xc0, !PT ;  /* 0xffff000020207812 */ /* 0x000fe200078ec0ff */
[-C--:B------:R-:W-:Y:S01]  /*8cc0*/  FMUL.FTZ R42, R42, R157.reuse ;  /* 0x0000009d2a2a7220 */ /* 0x080fe20000410000 */
[----:B------:R-:W-:Y:S01]  /*8cd0*/  LOP3.LUT R173, R173, 0xffff0000, RZ, 0xc0, !PT ;  /* 0xffff0000adad7812 */ /* 0x000fe200078ec0ff */
[----:B------:R-:W-:Y:S01]  /*8ce0*/  IMAD.U32 R43, R158, 0x10000, RZ ;  /* 0x000100009e2b7824 */ /* 0x000fe200078e00ff */
[----:B------:R-:W-:Y:S01]  /*8cf0*/  LOP3.LUT R12, R12, 0xffff0000, RZ, 0xc0, !PT ;  /* 0xffff00000c0c7812 */ /* 0x000fe200078ec0ff */
[C---:B------:R-:W-:Y:S01]  /*8d00*/  FFMA.FTZ R157, R41.reuse, R157, -R50 ;  /* 0x0000009d299d7223 */ /* 0x040fe20000010832 */
[----:B------:R-:W-:Y:S01]  /*8d10*/  LOP3.LUT R45, R158, 0xffff0000, RZ, 0xc0, !PT ;  /* 0xffff00009e2d7812 */ /* 0x000fe200078ec0ff */
[----:B------:R-:W-:Y:S01]  /*8d20*/  FFMA.FTZ R171, R41, R171, R42 ;  /* 0x000000ab29ab7223 */ /* 0x000fe2000001002a */
[CC--:B------:R-:W-:Y:S01]  /*8d30*/  FMUL.FTZ R47, R33.reuse, R44.reuse ;  /* 0x0000002c212f7220 */ /* 0x0c0fe20000410000 */
[----:B------:R-:W-:Y:S01]  /*8d40*/  FMUL.FTZ R41, R32, R173 ;  /* 0x000000ad20297220 */ /* 0x000fe20000410000 */
[-C--:B------:R-:W-:Y:S01]  /*8d50*/  FMUL.FTZ R33, R33, R43.reuse ;  /* 0x0000002b21217220 */ /* 0x080fe20000410000 */
[----:B------:R-:W-:Y:S01]  /*8d60*/  IMAD.U32 R13, R34, 0x10000, RZ ;  /* 0x00010000220d7824 */ /* 0x000fe200078e00ff */
[----:B------:R-:W-:Y:S01]  /*8d70*/  PRMT R156, R156, 0x5410, R53 ;  /* 0x000054109c9c7816 */ /* 0x000fe20000000035 */
[----:B------:R-:W-:Y:S01]  /*8d80*/  FFMA.FTZ R47, R40, R43, -R47 ;  /* 0x0000002b282f7223 */ /* 0x000fe2000001082f */
[-C--:B------:R-:W-:Y:S01]  /*8d90*/  FFMA.FTZ R42, R12, R45.reuse, -R41 ;  /* 0x0000002d0c2a7223 */ /* 0x080fe20000010829 */
[----:B------:R-:W-:Y:S01]  /*8da0*/  LOP3.LUT R34, R34, 0xffff0000, RZ, 0xc0, !PT ;  /* 0xffff000022227812 */ /* 0x000fe200078ec0ff */
[----:B------:R-:W-:Y:S01]  /*8db0*/  FFMA.FTZ R44, R40, R44, R33 ;  /* 0x0000002c282c7223 */ /* 0x000fe20000010021 */
[----:B------:R-:W-:Y:S01]  /*8dc0*/  FMUL.FTZ R43, R32, R45 ;  /* 0x0000002d202b7220 */ /* 0x000fe20000410000 */
[C---:B------:R-:W-:Y:S01]  /*8dd0*/  LOP3.LUT R41, R160.reuse, 0xffff0000, RZ, 0xc0, !PT ;  /* 0xffff0000a0297812 */ /* 0x040fe200078ec0ff */
[----:B------:R-:W-:Y:S01]  /*8de0*/  IMAD.U32 R40, R160, 0x10000, RZ ;  /* 0x00010000a0287824 */ /* 0x000fe200078e00ff */
[C---:B------:R-:W-:Y:S01]  /*8df0*/  LOP3.LUT R33, R156.reuse, 0xffff0000, RZ, 0xc0, !PT ;  /* 0xffff00009c217812 */ /* 0x040fe200078ec0ff */
[----:B------:R-:W-:Y:S01]  /*8e00*/  IMAD.U32 R32, R156, 0x10000, RZ ;  /* 0x000100009c207824 */ /* 0x000fe200078e00ff */
[----:B------:R-:W-:Y:S01]  /*8e10*/  LOP3.LUT R14, R14, 0xffff0000, RZ, 0xc0, !PT ;  /* 0xffff00000e0e7812 */ /* 0x000fe200078ec0ff */
[----:B------:R-:W-:Y:S01]  /*8e20*/  FFMA.FTZ R43, R12, R173, R43 ;  /* 0x000000ad0c2b7223 */ /* 0x000fe2000001002b */
[C---:B------:R-:W-:Y:S01]  /*8e30*/  FMUL.FTZ R12, R13.reuse, R40 ;  /* 0x000000280d0c7220 */ /* 0x040fe20000410000 */
[C---:B------:R-:W-:Y:S01]  /*8e40*/  FMUL.FTZ R45, R34.reuse, R41 ;  /* 0x00000029222d7220 */ /* 0x040fe20000410000 */
[-C--:B------:R-:W-:Y:S01]  /*8e50*/  FMUL.FTZ R13, R13, R32.reuse ;  /* 0x000000200d0d7220 */ /* 0x080fe20000410000 */
[-C--:B------:R-:W-:Y:S01]  /*8e60*/  FMUL.FTZ R34, R34, R33.reuse ;  /* 0x0000002122227220 */ /* 0x080fe20000410000 */
[C---:B------:R-:W-:Y:S01]  /*8e70*/  FFMA.FTZ R12, R11.reuse, R32, -R12 ;  /* 0x000000200b0c7223 */ /* 0x040fe2000001080c */
[C---:B------:R-:W-:Y:S01]  /*8e80*/  FFMA.FTZ R45, R14.reuse, R33, -R45 ;  /* 0x000000210e2d7223 */ /* 0x040fe2000001082d */
[----:B------:R-:W-:Y:S01]  /*8e90*/  FFMA.FTZ R13, R11, R40, R13 ;  /* 0x000000280b0d7223 */ /* 0x000fe2000001000d */
[----:B------:R-:W-:Y:S01]  /*8ea0*/  FFMA.FTZ R34, R14, R41, R34 ;  /* 0x000000290e227223 */ /* 0x000fe20000010022 */
[----:B------:R-:W-:-:S02]  /*8eb0*/  F2FP.BF16.F32.PACK_AB R15, R52, R15 ;  /* 0x0000000f340f723e */ /* 0x000fc400000010ff */
[----:B------:R-:W-:Y:S02]  /*8ec0*/  F2FP.BF16.F32.PACK_AB R46, R157, R46 ;  /* 0x0000002e9d2e723e */ /* 0x000fe400000010ff */
[----:B------:R-:W-:Y:S02]  /*8ed0*/  F2FP.BF16.F32.PACK_AB R14, R42, R47 ;  /* 0x0000002f2a0e723e */ /* 0x000fe400000010ff */
[----:B------:R-:W-:Y:S02]  /*8ee0*/  F2FP.BF16.F32.PACK_AB R45, R45, R12 ;  /* 0x0000000c2d2d723e */ /* 0x000fe400000010ff */
[----:B------:R-:W-:Y:S01]  /*8ef0*/  F2FP.BF16.F32.PACK_AB R34, R34, R13 ;  /* 0x0000000d2222723e */ /* 0x000fe200000010ff */
[----:B------:R-:W-:Y:S01]  /*8f00*/  IMAD.MOV.U32 R13, RZ, RZ, R15 ;  /* 0x000000ffff0d7224 */ /* 0x000fe200078e000f */
[----:B------:R-:W-:Y:S01]  /*8f10*/  F2FP.BF16.F32.PACK_AB R33, R54, R35 ;  /* 0x000000233621723e */ /* 0x000fe200000010ff */
[----:B------:R-:W-:Y:S01]  /*8f20*/  IMAD.MOV.U32 R15, RZ, RZ, R46 ;  /* 0x000000ffff0f7224 */ /* 0x000fe200078e002e */
[----:B------:R-:W-:Y:S01]  /*8f30*/  MOV R12, R14 ;  /* 0x0000000e000c7202 */ /* 0x000fe20000000f00 */
[----:B------:R-:W-:Y:S01]  /*8f40*/  IMAD.MOV.U32 R14, RZ, RZ, R45 ;  /* 0x000000ffff0e7224 */ /* 0x000fe200078e002d */
[----:B------:R-:W-:-:S02]  /*8f50*/  F2FP.BF16.F32.PACK_AB R35, R171, R48 ;  /* 0x00000030ab23723e */ /* 0x000fc400000010ff */
[----:B------:R-:W-:-:S07]  /*8f60*/  F2FP.BF16.F32.PACK_AB R32, R43, R44 ;  /* 0x0000002c2b20723e */ /* 0x000fce00000010ff */
.L_x_533:
[----:B------:R-:W-:Y:S05]  /*8f70*/  BSYNC B2 ;  /* 0x0000000000027941 */ /* 0x000fea0003800000 */
.L_x_532:
[----:B------:R-:W-:Y:S02]  /*8f80*/  ULDC.64 UR4, c[0x0][0x208] ;  /* 0x0000820000047ab9 */ /* 0x000fe40000000a00 */
[----:B--2---:R2:W-:Y:S04]  /*8f90*/  ST.E.128 desc[UR4][R38.64], R12 ;  /* 0x0000000c26007985 */ /* 0x0045e8000c101d04 */
[----:B----4-:R2:W-:Y:S02]  /*8fa0*/  @!P3 ST.E.128 desc[UR4][R36.64], R32 ;  /* 0x000000202400b985 */ /* 0x0105e4000c101d04 */
.L_x_527:
[----:B------:R-:W-:Y:S05]  /*8fb0*/  BSYNC B1 ;  /* 0x0000000000017941 */ /* 0x000fea0003800000 */
.L_x_526:
[----:B------:R-:W-:-:S03]  /*8fc0*/  UMOV UR4, 0xffffffff ;  /* 0xffffffff00047882 */ /* 0x000fc60000000000 */
[----:B------:R-:W-:Y:S05]  /*8fd0*/  BRA.DIV UR4, `(.L_x_534) ;  /* 0x000001ee04787947 */ /* 0x000fea000b800000 */
[----:B0-2---:R0:W2:Y:S04]  /*8fe0*/  SHFL.IDX PT, R37, R117, 0x2, 0x181f ;  /* 0x00581f0075257f89 */ /* 0x0050a800000e0000 */
[----:B------:R0:W0:Y:S02]  /*8ff0*/  SHFL.IDX PT, R36, R118, 0x2, 0x181f ;  /* 0x00581f0076247f89 */ /* 0x00002400000e0000 */
.L_x_830:
[----:B------:R-:W-:Y:S05]  /*9000*/  @P5 BRA `(.L_x_492) ;  /* 0x0000001800105947 */ /* 0x000fea0003800000 */
[----:B------:R-:W-:Y:S01]  /*9010*/  ISETP.NE.AND P3, PT, R3, RZ, PT ;  /* 0x000000ff0300720c */ /* 0x000fe20003f65270 */
[----:B------:R-:W-:-:S12]  /*9020*/  BSSY B1, `(.L_x_535) ;  /* 0x0000083000017945 */ /* 0x000fd80003800000 */
[----:B------:R-:W-:Y:S05]  /*9030*/  @!P3 BRA `(.L_x_536) ;  /* 0x000000080004b947 */ /* 0x000fea0003800000 */
[----:B----4-:R-:W4:Y:S01]  /*9040*/  LDL R14, [R1+0x54] ;  /* 0x00005400010e7983 */ /* 0x010f220000100800 */
[----:B------:R-:W-:Y:S01]  /*9050*/  SEL R11, R115, R137, !P2 ;  /* 0x00000089730b7207 */ /* 0x000fe20005000000 */
[C---:B------:R-:W-:Y:S01]  /*9060*/  VIADD R13, R219.reuse, 0x40 ;  /* 0x00000040db0d7836 */ /* 0x040fe20000000000 */
[----:B------:R-:W-:Y:S01]  /*9070*/  ISETP.GE.AND P4, PT, R16, R114, PT ;  /* 0x000000721000720c */ /* 0x000fe20003f86270 */
[----:B------:R-:W-:Y:S01]  /*9080*/  VIADD R15, R219, 0x40 ;  /* 0x00000040db0f7836 */ /* 0x000fe20000000000 */
[----:B------:R-:W-:Y:S01]  /*9090*/  SHF.R.S32.HI R12, RZ, 0x1f, R11 ;  /* 0x0000001fff0c7819 */ /* 0x000fe2000001140b */
[----:B------:R-:W-:Y:S01]  /*90a0*/  IMAD.SHL.U32 R13, R13, 0x40, RZ ;  /* 0x000000400d0d7824 */ /* 0x000fe200078e00ff */
[----:B0-----:R-:W-:Y:S01]  /*90b0*/  LEA R38, P3, R9, R36, 0x1 ;  /* 0x0000002409267211 */ /* 0x001fe200078608ff */
        /* <DEDUP_REMOVED lines=14> */
[----:B--2---:R-:W-:-:S11]  /*91a0*/  LEA.HI.X R39, R9, R37, R27, 0x1, P3 ;  /* 0x0000002509277211 */ /* 0x004fd600018f0c1b */
        /* <DEDUP_REMOVED lines=10> */
[----:B------:R-:W-:Y:S01]  /*9250*/  SHF.R.U64 R49, R76, 0x10, R77 ;  /* 0x000000104c317819 */ /* 0x000fe2000000124d */
[----:B----4-:R-:W-:Y:S01]  /*9260*/  IMAD.U32 R46, R33, 0x10000, RZ ;  /* 0x00010000212e7824 */ /* 0x010fe200078e00ff */
[----:B------:R-:W-:Y:S01]  /*9270*/  SHF.R.U64 R53, R68, 0x10, R69 ;  /* 0x0000001044357819 */ /* 0x000fe20000001245 */
[----:B--2---:R-:W-:Y:S01]  /*9280*/  IMAD.U32 R43, R13, 0x10000, RZ ;  /* 0x000100000d2b7824 */ /* 0x004fe200078e00ff */
[----:B------:R-:W-:Y:S01]  /*9290*/  SHF.R.U32.HI R76, RZ, 0x10, R77 ;  /* 0x00000010ff4c7819 */ /* 0x000fe2000001164d */
[----:B------:R-:W-:Y:S01]  /*92a0*/  IMAD.U32 R48, R35, 0x10000, RZ ;  /* 0x0001000023307824 */ /* 0x000fe200078e00ff */
[----:B------:R-:W-:Y:S01]  /*92b0*/  SHF.R.U32.HI R68, RZ, 0x10, R69 ;  /* 0x00000010ff447819 */ /* 0x000fe20000011645 */
[----:B------:R-:W-:Y:S01]  /*92c0*/  IMAD.U32 R45, R32, 0x10000, RZ ;  /* 0x00010000202d7824 */ /* 0x000fe200078e00ff */
[----:B------:R-:W-:Y:S01]  /*92d0*/  SHF.R.U64 R50, R70, 0x10, R71 ;  /* 0x0000001046327819 */ /* 0x000fe20000001247 */
[----:B------:R-:W-:Y:S01]  /*92e0*/  IMAD.U32 R42, R12, 0x10000, RZ ;  /* 0x000100000c2a7824 */ /* 0x000fe200078e00ff */
[----:B------:R-:W-:-:S02]  /*92f0*/  PRMT R155, R155, 0x5410, R76 ;  /* 0x000054109b9b7816 */ /* 0x000fc4000000004c */
[----:B------:R-:W-:Y:S02]  /*9300*/  PRMT R151, R151, 0x5410, R68 ;  /* 0x0000541097977816 */ /* 0x000fe40000000044 */
[----:B------:R-:W-:Y:S01]  /*9310*/  PRMT R149, R149, 0x5410, R50 ;  /* 0x0000541095957816 */ /* 0x000fe20000000032 */
[----:B------:R-:W-:Y:S01]  /*9320*/  IMAD.U32 R50, R155, 0x10000, RZ ;  /* 0x000100009b327824 */ /* 0x000fe200078e00ff */
[----:B------:R-:W-:Y:S02]  /*9330*/  SHF.R.U64 R51, R78, 0x10, R79 ;  /* 0x000000104e337819 */ /* 0x000fe4000000124f */
[----:B------:R-:W-:Y:S01]  /*9340*/  PRMT R154, R154, 0x5410, R49 ;  /* 0x000054109a9a7816 */ /* 0x000fe20000000031 */
[----:B------:R-:W-:Y:S01]  /*9350*/  IMAD.U32 R49, R151, 0x10000, RZ ;  /* 0x0001000097317824 */ /* 0x000fe200078e00ff */
[----:B------:R-:W-:Y:S01]  /*9360*/  SHF.R.U32.HI R71, RZ, 0x10, R71 ;  /* 0x00000010ff477819 */ /* 0x000fe20000011647 */
[CC--:B------:R-:W-:Y:S01]  /*9370*/  FMUL.FTZ R52, R46.reuse, R50.reuse ;  /* 0x000000322e347220 */ /* 0x0c0fe20000410000 */
[----:B------:R-:W-:Y:S01]  /*9380*/  SHF.R.U32.HI R78, RZ, 0x10, R79 ;  /* 0x00000010ff4e7819 */ /* 0x000fe2000001164f */
[-C--:B------:R-:W-:Y:S01]  /*9390*/  FMUL.FTZ R54, R46, R49.reuse ;  /* 0x000000312e367220 */ /* 0x080fe20000410000 */
[----:B------:R-:W-:Y:S01]  /*93a0*/  LOP3.LUT R47, R33, 0xffff0000, RZ, 0xc0, !PT ;  /* 0xffff0000212f7812 */ /* 0x000fe200078ec0ff */
[----:B------:R-:W-:Y:S01]  /*93b0*/  FFMA.FTZ R52, R43, R49, -R52 ;  /* 0x000000312b347223 */ /* 0x000fe20000010834 */
[----:B------:R-:W-:Y:S01]  /*93c0*/  LOP3.LUT R155, R155, 0xffff0000, RZ, 0xc0, !PT ;  /* 0xffff00009b9b7812 */ /* 0x000fe200078ec0ff */
[----:B------:R-:W-:Y:S01]  /*93d0*/  FFMA.FTZ R54, R43, R50, R54 ;  /* 0x000000322b367223 */ /* 0x000fe20000010036 */
[----:B------:R-:W-:Y:S01]  /*93e0*/  PRMT R148, R148, 0x5410, R71 ;  /* 0x0000541094947816 */ /* 0x000fe20000000047 */
[----:B------:R-:W-:Y:S01]  /*93f0*/  IMAD.U32 R33, R15, 0x10000, RZ ;  /* 0x000100000f217824 */ /* 0x000fe200078e00ff */
[----:B------:R-:W-:Y:S01]  /*9400*/  PRMT R153, R153, 0x5410, R78 ;  /* 0x0000541099997816 */ /* 0x000fe2000000004e */
[----:B------:R-:W-:Y:S01]  /*9410*/  FMUL.FTZ R49, R47, R155 ;  /* 0x0000009b2f317220 */ /* 0x000fe20000410000 */
[----:B------:R-:W-:Y:S01]  /*9420*/  LOP3.LUT R151, R151, 0xffff0000, RZ, 0xc0, !PT ;  /* 0xffff000097977812 */ /* 0x000fe200078ec0ff */
[----:B------:R-:W-:Y:S01]  /*9430*/  IMAD.U32 R43, R148, 0x10000, RZ ;  /* 0x00010000942b7824 */ /* 0x000fe200078e00ff */
[----:B------:R-:W-:Y:S01]  /*9440*/  LOP3.LUT R44, R13, 0xffff0000, RZ, 0xc0, !PT ;  /* 0xffff00000d2c7812 */ /* 0x000fe200078ec0ff */
[----:B------:R-:W-:Y:S01]  /*9450*/  IMAD.U32 R46, R153, 0x10000, RZ ;  /* 0x00010000992e7824 */ /* 0x000fe200078e00ff */
[----:B------:R-:W-:Y:S01]  /*9460*/  LOP3.LUT R35, R35, 0xffff0000, RZ, 0xc0, !PT ;  /* 0xffff000023237812 */ /* 0x000fe200078ec0ff */
[-C--:B------:R-:W-:Y:S01]  /*9470*/  FMUL.FTZ R47, R47, R151.reuse ;  /* 0x000000972f2f7220 */ /* 0x080fe20000410000 */
[----:B------:R-:W-:Y:S01]  /*9480*/  LOP3.LUT R50, R153, 0xffff0000, RZ, 0xc0, !PT ;  /* 0xffff000099327812 */ /* 0x000fe200078ec0ff */
[----:B------:R-:W-:Y:S01]  /*9490*/  FFMA.FTZ R151, R44, R151, -R49 ;  /* 0x000000972c977223 */ /* 0x000fe20000010831 */
[----:B------:R-:W-:Y:S01]  /*94a0*/  PRMT R150, R150, 0x5410, R53 ;  /* 0x0000541096967816 */ /* 0x000fe20000000035 */
[CC--:B------:R-:W-:Y:S01]  /*94b0*/  FMUL.FTZ R56, R48.reuse, R46.reuse ;  /* 0x0000002e30387220 */ /* 0x0c0fe20000410000 */
[----:B------:R-:W-:Y:S01]  /*94c0*/  FMUL.FTZ R49, R48, R43 ;  /* 0x0000002b30317220 */ /* 0x000fe20000410000 */
[----:B------:R-:W-:Y:S01]  /*94d0*/  LOP3.LUT R148, R148, 0xffff0000, RZ, 0xc0, !PT ;  /* 0xffff000094947812 */ /* 0x000fe200078ec0ff */
[----:B------:R-:W-:Y:S01]  /*94e0*/  FFMA.FTZ R155, R44, R155, R47 ;  /* 0x0000009b2c9b7223 */ /* 0x000fe2000001002f */
[----:B------:R-:W-:Y:S01]  /*94f0*/  LOP3.LUT R15, R15, 0xffff0000, RZ, 0xc0, !PT ;  /* 0xffff00000f0f7812 */ /* 0x000fe200078ec0ff */
[C---:B------:R-:W-:Y:S01]  /*9500*/  FFMA.FTZ R56, R33.reuse, R43, -R56 ;  /* 0x0000002b21387223 */ /* 0x040fe20000010838 */
[----:B------:R-:W-:Y:S01]  /*9510*/  FFMA.FTZ R48, R33, R46, R49 ;  /* 0x0000002e21307223 */ /* 0x000fe20000010031 */
[----:B------:R-:W-:Y:S01]  /*9520*/  FMUL.FTZ R44, R35, R50 ;  /* 0x00000032232c7220 */ /* 0x000fe20000410000 */
[----:B------:R-:W-:Y:S01]  /*9530*/  IMAD.U32 R33, R150, 0x10000, RZ ;  /* 0x0001000096217824 */ /* 0x000fe200078e00ff */
[----:B------:R-:W-:Y:S01]  /*9540*/  LOP3.LUT R32, R32, 0xffff0000, RZ, 0xc0, !PT ;  /* 0xffff000020207812 */ /* 0x000fe200078ec0ff */
[----:B------:R-:W-:-:S02]  /*9550*/  IMAD.U32 R43, R154, 0x10000, RZ ;  /* 0x000100009a2b7824 */ /* 0x000fc400078e00ff */
[-C--:B------:R-:W-:Y:S01]  /*9560*/  FMUL.FTZ R46, R35, R148.reuse ;  /* 0x00000094232e7220 */ /* 0x080fe20000410000 */
[----:B------:R-:W-:Y:S01]  /*9570*/  LOP3.LUT R47, R154, 0xffff0000, RZ, 0xc0, !PT ;  /* 0xffff00009a2f7812 */ /* 0x000fe200078ec0ff */
[----:B------:R-:W-:Y:S01]  /*9580*/  IMAD.U32 R13, R34, 0x10000, RZ ;  /* 0x00010000220d7824 */ /* 0x000fe200078e00ff */
[----:B------:R-:W-:Y:S01]  /*9590*/  PRMT R152, R152, 0x5410, R51 ;  /* 0x0000541098987816 */ /* 0x000fe20000000033 */
[----:B------:R-:W-:Y:S01]  /*95a0*/  FFMA.FTZ R51, R15, R148, -R44 ;  /* 0x000000940f337223 */ /* 0x000fe2000001082c */
[C---:B------:R-:W-:Y:S01]  /*95b0*/  FMUL.FTZ R49, R45.reuse, R43 ;  /* 0x0000002b2d317220 */ /* 0x040fe20000410000 */
[----:B------:R-:W-:Y:S01]  /*95c0*/  FMUL.FTZ R44, R45, R33 ;  /* 0x000000212d2c7220 */ /* 0x000fe20000410000 */
[----:B------:R-:W-:Y:S01]  /*95d0*/  LOP3.LUT R12, R12, 0xffff0000, RZ, 0xc0, !PT ;  /* 0xffff00000c0c7812 */ /* 0x000fe200078ec0ff */
[----:B------:R-:W-:Y:S01]  /*95e0*/  FFMA.FTZ R45, R15, R50, R46 ;  /* 0x000000320f2d7223 */ /* 0x000fe2000001002e */
[----:B------:R-:W-:Y:S01]  /*95f0*/  LOP3.LUT R35, R150, 0xffff0000, RZ, 0xc0, !PT ;  /* 0xffff000096237812 */ /* 0x000fe200078ec0ff */
[----:B------:R-:W-:Y:S01]  /*9600*/  FMUL.FTZ R15, R32, R47 ;  /* 0x0000002f200f7220 */ /* 0x000fe20000410000 */
[----:B------:R-:W-:Y:S01]  /*9610*/  FFMA.FTZ R49, R42, R33, -R49 ;  /* 0x000000212a317223 */ /* 0x000fe20000010831 */
[----:B------:R-:W-:Y:S01]  /*9620*/  LOP3.LUT R34, R34, 0xffff0000, RZ, 0xc0, !PT ;  /* 0xffff000022227812 */ /* 0x000fe200078ec0ff */
[----:B------:R-:W-:Y:S01]  /*9630*/  FFMA.FTZ R44, R42, R43, R44 ;  /* 0x0000002b2a2c7223 */ /* 0x000fe2000001002c */
[-C--:B------:R-:W-:Y:S01]  /*9640*/  FMUL.FTZ R33, R32, R35.reuse ;  /* 0x0000002320217220 */ /* 0x080fe20000410000 */
[----:B------:R-:W-:Y:S01]  /*9650*/  FFMA.FTZ R46, R12, R35, -R15 ;  /* 0x000000230c2e7223 */ /* 0x000fe2000001080f */
[C---:B------:R-:W-:Y:S01]  /*9660*/  IMAD.U32 R32, R149.reuse, 0x10000, RZ ;  /* 0x0001000095207824 */ /* 0x040fe200078e00ff */
[C---:B------:R-:W-:Y:S01]  /*9670*/  LOP3.LUT R15, R152.reuse, 0xffff0000, RZ, 0xc0, !PT ;  /* 0xffff0000980f7812 */ /* 0x040fe200078ec0ff */
[----:B------:R-:W-:Y:S01]  /*9680*/  IMAD.U32 R42, R152, 0x10000, RZ ;  /* 0x00010000982a7824 */ /* 0x000fe200078e00ff */
[----:B------:R-:W-:Y:S01]  /*9690*/  LOP3.LUT R149, R149, 0xffff0000, RZ, 0xc0, !PT ;  /* 0xffff000095957812 */ /* 0x000fe200078ec0ff */
[----:B------:R-:W-:Y:S01]  /*96a0*/  FFMA.FTZ R33, R12, R47, R33 ;  /* 0x0000002f0c217223 */ /* 0x000fe20000010021 */
[C---:B0-----:R-:W-:Y:S01]  /*96b0*/  SHF.L.U32 R11, R14.reuse, 0x10, RZ ;  /* 0x000000100e0b7819 */ /* 0x041fe200000006ff */
[C---:B------:R-:W-:Y:S01]  /*96c0*/  FMUL.FTZ R12, R13.reuse, R42 ;  /* 0x0000002a0d0c7220 */ /* 0x040fe20000410000 */
[----:B------:R-:W-:Y:S01]  /*96d0*/  LOP3.LUT R14, R14, 0xffff0000, RZ, 0xc0, !PT ;  /* 0xffff00000e0e7812 */ /* 0x000fe200078ec0ff */
        /* <DEDUP_REMOVED lines=19> */
.L_x_538:
[----:B------:R-:W-:Y:S05]  /*9810*/  BSYNC B2 ;  /* 0x0000000000027941 */ /* 0x000fea0003800000 */
.L_x_537:
[----:B------:R-:W-:Y:S02]  /*9820*/  ULDC.64 UR4, c[0x0][0x208] ;  /* 0x0000820000047ab9 */ /* 0x000fe40000000a00 */
[----:B--2---:R2:W-:Y:S04]  /*9830*/  ST.E.128 desc[UR4][R38.64], R12 ;  /* 0x0000000c26007985 */ /* 0x0045e8000c101d04 */
[----:B----4-:R2:W-:Y:S02]  /*9840*/  @!P5 ST.E.128 desc[UR4][R40.64], R32 ;  /* 0x000000202800d985 */ /* 0x0105e4000c101d04 */
.L_x_536:
[----:B------:R-:W-:Y:S05]  /*9850*/  BSYNC B1 ;  /* 0x0000000000017941 */ /* 0x000fea0003800000 */
.L_x_535:
[----:B------:R-:W-:-:S13]  /*9860*/  ISETP.NE.AND P3, PT, R21, RZ, PT ;  /* 0x000000ff1500720c */ /* 0x000fda0003f65270 */
[----:B------:R-:W-:Y:S05]  /*9870*/  @!P3 BRA `(.L_x_492) ;  /* 0x0000000c00f4b947 */ /* 0x000fea0003800000 */
[----:B--2-4-:R-:W2:Y:S01]  /*9880*/  LDL R15, [R1+0x54] ;  /* 0x00005400010f7983 */ /* 0x014ea20000100800 */
[----:B------:R-:W-:Y:S01]  /*9890*/  SEL R137, R115, R137, !P1 ;  /* 0x0000008973897207 */ /* 0x000fe20004800000 */
[----:B------:R-:W-:Y:S01]  /*98a0*/  VIADD R14, R219, 0x40 ;  /* 0x00000040db0e7836 */ /* 0x000fe20000000000 */
[----:B------:R-:W-:Y:S01]  /*98b0*/  ISETP.GE.AND P4, PT, R213, R114, PT ;  /* 0x00000072d500720c */ /* 0x000fe20003f86270 */
[----:B------:R-:W-:Y:S01]  /*98c0*/  VIADD R32, R219, 0x40 ;  /* 0x00000040db207836 */ /* 0x000fe20000000000 */
[----:B------:R-:W-:Y:S01]  /*98d0*/  SHF.R.S32.HI R12, RZ, 0x1f, R137 ;  /* 0x0000001fff0c7819 */ /* 0x000fe20000011489 */
[----:B------:R-:W-:Y:S01]  /*98e0*/  BSSY B1, `(.L_x_539) ;  /* 0x0000074000017945 */ /* 0x000fe20003800000 */
[----:B------:R-:W-:Y:S01]  /*98f0*/  SHF.L.U32 R14, R14, 0x6, RZ ;  /* 0x000000060e0e7819 */ /* 0x000fe200000006ff */
[----:B------:R-:W-:Y:S01]  /*9900*/  IMAD.SHL.U32 R32, R32, 0x40, RZ ;  /* 0x0000004020207824 */ /* 0x000fe200078e00ff */
[----:B------:R-:W-:Y:S02]  /*9910*/  LEA.HI R137, R12, R137, RZ, 0x4 ;  /* 0x000000890c897211 */ /* 0x000fe400078f20ff */
[----:B------:R-:W-:-:S02]  /*9920*/  LOP3.LUT R14, R14, 0x1c0, RZ, 0xc0, !PT ;  /* 0x000001c00e0e7812 */ /* 0x000fc400078ec0ff */
[----:B------:R-:W-:Y:S02]  /*9930*/  LEA.HI.SX32 R137, R137, R10, 0x1c ;  /* 0x0000000a89897211 */ /* 0x000fe400078fe2ff */
[----:B------:R-:W-:Y:S02]  /*9940*/  LOP3.LUT R32, R32, 0x1c0, RZ, 0xc0, !PT ;  /* 0x000001c020207812 */ /* 0x000fe400078ec0ff */
[----:B------:R-:W-:Y:S01]  /*9950*/  SHF.R.S32.HI R12, RZ, 0x1f, R137 ;  /* 0x0000001fff0c7819 */ /* 0x000fe20000011489 */
[----:B0-----:R-:W-:Y:S01]  /*9960*/  IMAD.SHL.U32 R11, R137, 0x8, RZ ;  /* 0x00000008890b7824 */ /* 0x001fe200078e00ff */
[----:B------:R-:W-:Y:S02]  /*9970*/  SHF.R.U32.HI R14, RZ, 0x3, R14 ;  /* 0x00000003ff0e7819 */ /* 0x000fe4000001160e */
[----:B------:R-:W-:Y:S02]  /*9980*/  LEA.HI R12, R12, R137, RZ, 0x3 ;  /* 0x000000890c0c7211 */ /* 0x000fe400078f18ff */
[----:B------:R-:W-:-:S02]  /*9990*/  LEA R38, P3, R20, R36, 0x1 ;  /* 0x0000002414267211 */ /* 0x000fc400078608ff */
[----:B------:R-:W-:Y:S02]  /*99a0*/  SHF.R.S32.HI R13, RZ, 0x3, R12 ;  /* 0x00000003ff0d7819 */ /* 0x000fe4000001140c */
[----:B------:R-:W-:Y:S02]  /*99b0*/  LOP3.LUT R12, R32, 0x38, R11, 0xf8, !PT ;  /* 0x00000038200c7812 */ /* 0x000fe400078ef80b */
[----:B------:R-:W-:Y:S02]  /*99c0*/  LEA.HI.X R39, R20, R37, R28, 0x1, P3 ;  /* 0x0000002514277211 */ /* 0x000fe400018f0c1c */
[----:B------:R-:W-:Y:S01]  /*99d0*/  LOP3.LUT R12, R12, R14, RZ, 0x3c, !PT ;  /* 0x0000000e0c0c7212 */ /* 0x000fe200078e3cff */
[----:B--2---:R-:W-:-:S04]  /*99e0*/  IMAD R13, R13, 0x1400, R15 ;  /* 0x000014000d0d7824 */ /* 0x004fc800078e020f */
[----:B------:R-:W-:Y:S02]  /*99f0*/  IMAD.IADD R15, R13, 0x1, R12 ;  /* 0x000000010d0f7824 */ /* 0x000fe400078e020c */
[C---:B------:R-:W-:Y:S02]  /*9a00*/  IMAD R13, R212.reuse, 0x5000, R129 ;  /* 0x00005000d40d7824 */ /* 0x040fe400078e0281 */
[----:B------:R-:W-:Y:S02]  /*9a10*/  IMAD R15, R212, 0x5000, R15 ;  /* 0x00005000d40f7824 */ /* 0x000fe400078e020f */
[--C-:B------:R-:W-:Y:S02]  /*9a20*/  IMAD R13, R13, 0x2, R22.reuse ;  /* 0x000000020d0d7824 */ /* 0x100fe400078e0216 */
[----:B------:R-:W-:-:S04]  /*9a30*/  IMAD R32, R15, 0x2, R22 ;  /* 0x000000020f207824 */ /* 0x000fc800078e0216 */
[----:B------:R-:W0:Y:S04]  /*9a40*/  LDS.128 R12, [R13+0x24400] ;  /* 0x024400000d0c7984 */ /* 0x000e280000000c00 */
[----:B------:R-:W2:Y:S01]  /*9a50*/  LDS.128 R32, [R32+0x24400] ;  /* 0x0244000020207984 */ /* 0x000ea20000000c00 */
[----:B------:R-:W-:Y:S05]  /*9a60*/  @P4 BRA `(.L_x_540) ;  /* 0x00000004006c4947 */ /* 0x000fea0003800000 */
[----:B------:R-:W-:Y:S01]  /*9a70*/  SHF.R.U64 R49, R72, 0x10, R73 ;  /* 0x0000001048317819 */ /* 0x000fe20000001249 */
[----:B--2---:R-:W-:Y:S01]  /*9a80*/  IMAD.U32 R44, R33, 0x10000, RZ ;  /* 0x00010000212c7824 */ /* 0x004fe200078e00ff */
[----:B------:R-:W-:Y:S01]  /*9a90*/  SHF.R.U64 R51, R64, 0x10, R65 ;  /* 0x0000001040337819 */ /* 0x000fe20000001241 */
[----:B0-----:R-:W-:Y:S01]  /*9aa0*/  IMAD.U32 R40, R13, 0x10000, RZ ;  /* 0x000100000d287824 */ /* 0x001fe200078e00ff */
[----:B------:R-:W-:Y:S01]  /*9ab0*/  SHF.R.U32.HI R72, RZ, 0x10, R73 ;  /* 0x00000010ff487819 */ /* 0x000fe20000011649 */
[----:B------:R-:W-:Y:S01]  /*9ac0*/  IMAD.U32 R46, R35, 0x10000, RZ ;  /* 0x00010000232e7824 */ /* 0x000fe200078e00ff */
[----:B------:R-:W-:Y:S01]  /*9ad0*/  SHF.R.U32.HI R64, RZ, 0x10, R65 ;  /* 0x00000010ff407819 */ /* 0x000fe20000011641 */
[----:B------:R-:W-:Y:S01]  /*9ae0*/  IMAD.U32 R42, R32, 0x10000, RZ ;  /* 0x00010000202a7824 */ /* 0x000fe200078e00ff */
[----:B------:R-:W-:Y:S02]  /*9af0*/  PRMT R147, R147, 0x5410, R72 ;  /* 0x0000541093937816 */ /* 0x000fe40000000048 */
[----:B------:R-:W-:-:S02]  /*9b00*/  PRMT R143, R143, 0x5410, R64 ;  /* 0x000054108f8f7816 */ /* 0x000fc40000000040 */
[----:B------:R-:W-:Y:S02]  /*9b10*/  SHF.R.U64 R48, R66, 0x10, R67 ;  /* 0x0000001042307819 */ /* 0x000fe40000001243 */
[----:B------:R-:W-:Y:S02]  /*9b20*/  SHF.R.U64 R53, R74, 0x10, R75 ;  /* 0x000000104a357819 */ /* 0x000fe4000000124b */
[----:B------:R-:W-:Y:S01]  /*9b30*/  PRMT R142, R142, 0x5410, R51 ;  /* 0x000054108e8e7816 */ /* 0x000fe20000000033 */
[----:B------:R-:W-:Y:S01]  /*9b40*/  IMAD.U32 R51, R147, 0x10000, RZ ;  /* 0x0001000093337824 */ /* 0x000fe200078e00ff */
[----:B------:R-:W-:Y:S02]  /*9b50*/  SHF.R.U32.HI R74, RZ, 0x10, R75 ;  /* 0x00000010ff4a7819 */ /* 0x000fe4000001164b */
[----:B------:R-:W-:Y:S01]  /*9b60*/  PRMT R146, R146, 0x5410, R49 ;  /* 0x0000541092927816 */ /* 0x000fe20000000031 */
[----:B------:R-:W-:Y:S01]  /*9b70*/  IMAD.U32 R49, R143, 0x10000, RZ ;  /* 0x000100008f317824 */ /* 0x000fe200078e00ff */
[----:B------:R-:W-:-:S02]  /*9b80*/  SHF.R.U32.HI R66, RZ, 0x10, R67 ;  /* 0x00000010ff427819 */ /* 0x000fc40000011643 */
[----:B------:R-:W-:Y:S01]  /*9b90*/  PRMT R139, R139, 0x5410, R48 ;  /* 0x000054108b8b7816 */ /* 0x000fe20000000030 */
[----:B------:R-:W-:Y:S01]  /*9ba0*/  FMUL.FTZ R55, R44, R49 ;  /* 0x000000312c377220 */ /* 0x000fe20000410000 */
[----:B------:R-:W-:Y:S02]  /*9bb0*/  LOP3.LUT R45, R33, 0xffff0000, RZ, 0xc0, !PT ;  /* 0xffff0000212d7812 */ /* 0x000fe400078ec0ff */
[----:B------:R-:W-:Y:S01]  /*9bc0*/  LOP3.LUT R48, R147, 0xffff0000, RZ, 0xc0, !PT ;  /* 0xffff000093307812 */ /* 0x000fe200078ec0ff */
[-C--:B------:R-:W-:Y:S01]  /*9bd0*/  FFMA.FTZ R55, R40, R51.reuse, R55 ;  /* 0x0000003328377223 */ /* 0x080fe20000010037 */
[----:B------:R-:W-:Y:S01]  /*9be0*/  PRMT R144, R144, 0x5410, R53 ;  /* 0x0000541090907816 */ /* 0x000fe20000000035 */
[----:B------:R-:W-:Y:S01]  /*9bf0*/  FMUL.FTZ R53, R44, R51 ;  /* 0x000000332c357220 */ /* 0x000fe20000410000 */
[----:B------:R-:W-:Y:S01]  /*9c00*/  PRMT R145, R145, 0x5410, R74 ;  /* 0x0000541091917816 */ /* 0x000fe2000000004a */
[----:B------:R-:W-:Y:S01]  /*9c10*/  FMUL.FTZ R52, R45, R48 ;  /* 0x000000302d347220 */ /* 0x000fe20000410000 */
[----:B------:R-:W-:Y:S01]  /*9c20*/  PRMT R141, R141, 0x5410, R66 ;  /* 0x000054108d8d7816 */ /* 0x000fe20000000042 */
[----:B------:R-:W-:Y:S01]  /*9c30*/  FFMA.FTZ R50, R40, R49, -R53 ;  /* 0x0000003128327223 */ /* 0x000fe20000010835 */
[----:B------:R-:W-:Y:S01]  /*9c40*/  LOP3.LUT R41, R13, 0xffff0000, RZ, 0xc0, !PT ;  /* 0xffff00000d297812 */ /* 0x000fe200078ec0ff */
[----:B------:R-:W-:Y:S01]  /*9c50*/  IMAD.U32 R53, R145, 0x10000, RZ ;  /* 0x0001000091357824 */ /* 0x000fe200078e00ff */
[----:B------:R-:W-:Y:S01]  /*9c60*/  LOP3.LUT R44, R143, 0xffff0000, RZ, 0xc0, !PT ;  /* 0xffff00008f2c7812 */ /* 0x000fe200078ec0ff */
[----:B------:R-:W-:Y:S01]  /*9c70*/  IMAD.U32 R13, R12, 0x10000, RZ ;  /* 0x000100000c0d7824 */ /* 0x000fe200078e00ff */
[----:B------:R-:W-:-:S02]  /*9c80*/  SHF.L.U32 R49, R141, 0x10, RZ ;  /* 0x000000108d317819 */ /* 0x000fc400000006ff */
[----:B------:R-:W-:Y:S01]  /*9c90*/  LOP3.LUT R47, R35, 0xffff0000, RZ, 0xc0, !PT ;  /* 0xffff0000232f7812 */ /* 0x000fe200078ec0ff */
[-C--:B------:R-:W-:Y:S01]  /*9ca0*/  FMUL.FTZ R40, R45, R44.reuse ;  /* 0x0000002c2d287220 */ /* 0x080fe20000410000 */
[----:B------:R-:W-:Y:S01]  /*9cb0*/  FFMA.FTZ R51, R41, R44, -R52 ;  /* 0x0000002c29337223 */ /* 0x000fe20000010834 */
[----:B------:R-:W-:Y:S01]  /*9cc0*/  LOP3.LUT R44, R145, 0xffff0000, RZ, 0xc0, !PT ;  /* 0xffff0000912c7812 */ /* 0x000fe200078ec0ff */
[----:B------:R-:W-:Y:S01]  /*9cd0*/  FMUL.FTZ R45, R46, R53 ;  /* 0x000000352e2d7220 */ /* 0x000fe20000410000 */
[----:B------:R-:W-:Y:S01]  /*9ce0*/  LOP3.LUT R43, R32, 0xffff0000, RZ, 0xc0, !PT ;  /* 0xffff0000202b7812 */ /* 0x000fe200078ec0ff */
[----:B------:R-:W-:Y:S02]  /*9cf0*/  IMAD.U32 R32, R15, 0x10000, RZ ;  /* 0x000100000f207824 */ /* 0x000fe400078e00ff */
[-C--:B------:R-:W-:Y:S01]  /*9d00*/  FMUL.FTZ R46, R46, R49.reuse ;  /* 0x000000312e2e7220 */ /* 0x080fe20000410000 */
[----:B------:R-:W-:Y:S01]  /*9d10*/  FFMA.FTZ R48, R41, R48, R40 ;  /* 0x0000003029307223 */ /* 0x000fe20000010028 */
[----:B------:R-:W-:Y:S01]  /*9d20*/  LOP3.LUT R33, R15, 0xffff0000, RZ, 0xc0, !PT ;  /* 0xffff00000f217812 */ /* 0x000fe200078ec0ff */
[----:B------:R-:W-:Y:S01]  /*9d30*/  FMUL.FTZ R52, R47, R44 ;  /* 0x0000002c2f347220 */ /* 0x000fe20000410000 */
[----:B------:R-:W-:Y:S01]  /*9d40*/  LOP3.LUT R40, R141, 0xffff0000, RZ, 0xc0, !PT ;  /* 0xffff00008d287812 */ /* 0x000fe200078ec0ff */
[C---:B------:R-:W-:Y:S01]  /*9d50*/  FFMA.FTZ R49, R32.reuse, R49, -R45 ;  /* 0x0000003120317223 */ /* 0x040fe2000001082d */
[----:B------:R-:W-:Y:S01]  /*9d60*/  FFMA.FTZ R46, R32, R53, R46 ;  /* 0x00000035202e7223 */ /* 0x000fe2000001002e */
[C---:B------:R-:W-:Y:S01]  /*9d70*/  IMAD.U32 R41, R146.reuse, 0x10000, RZ ;  /* 0x0001000092297824 */ /* 0x040fe200078e00ff */
[----:B------:R-:W-:Y:S01]  /*9d80*/  LOP3.LUT R146, R146, 0xffff0000, RZ, 0xc0, !PT ;  /* 0xffff000092927812 */ /* 0x000fe200078ec0ff */
[----:B------:R-:W-:-:S02]  /*9d90*/  IMAD.U32 R32, R142, 0x10000, RZ ;  /* 0x000100008e207824 */ /* 0x000fc400078e00ff */
[-C--:B------:R-:W-:Y:S01]  /*9da0*/  FMUL.FTZ R54, R47, R40.reuse ;  /* 0x000000282f367220 */ /* 0x080fe20000410000 */
[C---:B------:R-:W-:Y:S01]  /*9db0*/  FFMA.FTZ R52, R33.reuse, R40, -R52 ;  /* 0x0000002821347223 */ /* 0x040fe20000010834 */
[-C--:B------:R-:W-:Y:S01]  /*9dc0*/  FMUL.FTZ R40, R42, R41.reuse ;  /* 0x000000292a287220 */ /* 0x080fe20000410000 */
[----:B------:R-:W-:Y:S01]  /*9dd0*/  LOP3.LUT R142, R142, 0xffff0000, RZ, 0xc0, !PT ;  /* 0xffff00008e8e7812 */ /* 0x000fe200078ec0ff */
[----:B------:R-:W-:Y:S01]  /*9de0*/  FMUL.FTZ R42, R42, R32 ;  /* 0x000000202a2a7220 */ /* 0x000fe20000410000 */
[----:B------:R-:W-:Y:S01]  /*9df0*/  FFMA.FTZ R47, R33, R44, R54 ;  /* 0x0000002c212f7223 */ /* 0x000fe20000010036 */
[----:B------:R-:W-:Y:S01]  /*9e00*/  LOP3.LUT R12, R12, 0xffff0000, RZ, 0xc0, !PT ;  /* 0xffff00000c0c7812 */ /* 0x000fe200078ec0ff */
[C---:B------:R-:W-:Y:S02]  /*9e10*/  IMAD.U32 R35, R34.reuse, 0x10000, RZ ;  /* 0x0001000022237824 */ /* 0x040fe400078e00ff */
[----:B------:R-:W-:Y:S01]  /*9e20*/  FMUL.FTZ R45, R43, R146 ;  /* 0x000000922b2d7220 */ /* 0x000fe20000410000 */
[C---:B------:R-:W-:Y:S01]  /*9e30*/  FFMA.FTZ R33, R13.reuse, R32, -R40 ;  /* 0x000000200d217223 */ /* 0x040fe20000010828 */
[----:B------:R-:W-:Y:S01]  /*9e40*/  FFMA.FTZ R42, R13, R41, R42 ;  /* 0x000000290d2a7223 */ /* 0x000fe2000001002a */
[----:B------:R-:W-:Y:S01]  /*9e50*/  LOP3.LUT R34, R34, 0xffff0000, RZ, 0xc0, !PT ;  /* 0xffff000022227812 */ /* 0x000fe200078ec0ff */
[----:B------:R-:W-:Y:S01]  /*9e60*/  FMUL.FTZ R43, R43, R142 ;  /* 0x0000008e2b2b7220 */ /* 0x000fe20000410000 */
[C---:B------:R-:W-:Y:S01]  /*9e70*/  IMAD.U32 R32, R139.reuse, 0x10000, RZ ;  /* 0x000100008b207824 */ /* 0x040fe200078e00ff */
[C---:B------:R-:W-:Y:S01]  /*9e80*/  LOP3.LUT R13, R144.reuse, 0xffff0000, RZ, 0xc0, !PT ;  /* 0xffff0000900d7812 */ /* 0x040fe200078ec0ff */
[----:B------:R-:W-:Y:S01]  /*9e90*/  IMAD.U32 R40, R144, 0x10000, RZ ;  /* 0x0001000090287824 */ /* 0x000fe200078e00ff */
[----:B------:R-:W-:Y:S01]  /*9ea0*/  LOP3.LUT R139, R139, 0xffff0000, RZ, 0xc0, !PT ;  /* 0xffff00008b8b7812 */ /* 0x000fe200078ec0ff */
[----:B------:R-:W-:-:S02]  /*9eb0*/  IMAD.U32 R15, R14, 0x10000, RZ ;  /* 0x000100000e0f7824 */ /* 0x000fc400078e00ff */
[C---:B------:R-:W-:Y:S01]  /*9ec0*/  FFMA.FTZ R142, R12.reuse, R142, -R45 ;  /* 0x0000008e0c8e7223 */ /* 0x040fe2000001082d */
[----:B------:R-:W-:Y:S01]  /*9ed0*/  FFMA.FTZ R43, R12, R146, R43 ;  /* 0x000000920c2b7223 */ /* 0x000fe2000001002b */
[----:B------:R-:W-:Y:S01]  /*9ee0*/  LOP3.LUT R14, R14, 0xffff0000, RZ, 0xc0, !PT ;  /* 0xffff00000e0e7812 */ /* 0x000fe200078ec0ff */
        /* <DEDUP_REMOVED lines=13> */
[----:B------:R-:W-:Y:S01]  /*9fc0*/  F2FP.BF16.F32.PACK_AB R34, R34, R35 ;  /* 0x000000232222723e */ /* 0x000fe200000010ff */
[----:B------:R-:W-:Y:S01]  /*9fd0*/  IMAD.MOV.U32 R12, RZ, RZ, R142 ;  /* 0x000000ffff0c7224 */ /* 0x000fe200078e008e */
[----:B------:R-:W-:Y:S01]  /*9fe0*/  F2FP.BF16.F32.PACK_AB R13, R51, R50 ;  /* 0x00000032330d723e */ /* 0x000fe200000010ff */
[----:B------:R-:W-:Y:S01]  /*9ff0*/  IMAD.MOV.U32 R35, RZ, RZ, R46 ;  /* 0x000000ffff237224 */ /* 0x000fe200078e002e */
[----:B------:R-:W-:-:S02]  /*a000*/  F2FP.BF16.F32.PACK_AB R15, R52, R49 ;  /* 0x00000031340f723e */ /* 0x000fc400000010ff */
[----:B------:R-:W-:-:S07]  /*a010*/  F2FP.BF16.F32.PACK_AB R32, R43, R42 ;  /* 0x0000002a2b20723e */ /* 0x000fce00000010ff */
.L_x_540:
[----:B------:R-:W-:Y:S05]  /*a020*/  BSYNC B1 ;  /* 0x0000000000017941 */ /* 0x000fea0003800000 */
.L_x_539:
[----:B------:R-:W-:Y:S01]  /*a030*/  ISETP.GE.AND P3, PT, R11, R135, PT ;  /* 0x000000870b00720c */ /* 0x000fe20003f66270 */
[----:B------:R-:W-:Y:S02]  /*a040*/  ULDC.64 UR4, c[0x0][0x208] ;  /* 0x0000820000047ab9 */ /* 0x000fe40000000a00 */
[----:B0-----:R0:W-:Y:S10]  /*a050*/  ST.E.128 desc[UR4][R38.64], R12 ;  /* 0x0000000c26007985 */ /* 0x0011f4000c101d04 */
[----:B------:R-:W-:Y:S05]  /*a060*/  @P3 BRA `(.L_x_492) ;  /* 0x0000000400f83947 */ /* 0x000fea0003800000 */
[----:B------:R-:W-:Y:S01]  /*a070*/  IMAD.WIDE R36, R11, 0x2, R36 ;  /* 0x000000020b247825 */ /* 0x000fe200078e0224 */
[----:B------:R-:W-:-:S04]  /*a080*/  ULDC.64 UR4, c[0x0][0x208] ;  /* 0x0000820000047ab9 */ /* 0x000fc80000000a00 */
[----:B--2---:R2:W-:Y:S01]  /*a090*/  ST.E.128 desc[UR4][R36.64], R32 ;  /* 0x0000002024007985 */ /* 0x0045e2000c101d04 */
[----:B------:R-:W-:Y:S05]  /*a0a0*/  BRA `(.L_x_492) ;  /* 0x0000000400e87947 */ /* 0x000fea0003800000 */
.L_x_446:
[----:B------:R-:W-:-:S04]  /*a0b0*/  ULOP3.LUT UR4, UR60, 0x1, URZ, 0xfc, !UPT ;  /* 0x000000013c047892 */ /* 0x000fc8000f8efc3f */
[----:B------:R-:W-:-:S06]  /*a0c0*/  UISETP.NE.AND UP0, UPT, UR4, 0x3, UPT ;  /* 0x000000030400788c */ /* 0x000fcc000bf05270 */
[----:B------:R-:W-:-:S13]  /*a0d0*/  PLOP3.LUT P0, PT, PT, PT, UP0, 0x80, 0x0 ;  /* 0x000000000000781c */ /* 0x000fda0003f0f008 */
[----:B------:R-:W-:Y:S05]  /*a0e0*/  @!P0 BRA `(.L_x_541) ;  /* 0x0000000000048947 */ /* 0x000fea0003800000 */
[----:B------:R-:W-:Y:S01]  /*a0f0*/  BPT.TRAP 0x1 ;  /* 0x000000040000795c */ /* 0x000fe20000300000 */
.L_x_541:
[----:B------:R-:W-:Y:S01]  /*a100*/  IMAD R89, R212, 0x8, R22 ;  /* 0x00000008d4597824 */ /* 0x000fe200078e0216 */
[----:B------:R-:W-:Y:S01]  /*a110*/  SHF.L.U32 R90, R224, 0x1f, RZ ;  /* 0x0000001fe05a7819 */ /* 0x000fe200000006ff */
[----:B------:R-:W-:Y:S01]  /*a120*/  BSSY B1, `(.L_x_542) ;  /* 0x0000004000017945 */ /* 0x000fe20003800000 */
[----:B------:R-:W-:Y:S02]  /*a130*/  SHF.R.S32.HI R86, RZ, 0x1f, R84 ;  /* 0x0000001fff567819 */ /* 0x000fe40000011454 */
[----:B------:R-:W0:Y:S02]  /*a140*/  SYNCS.PHASECHK.TRANS64.TRYWAIT P3, [R89+URZ+0x38890], R90 ;  /* 0x0388905a590075a7 */ /* 0x000e24000806017f */
[----:B0-----:R-:W-:Y:S05]  /*a150*/  @!P3 BRA `(.L_x_543) ;  /* 0x000001dc0064b947 */ /* 0x001fea0003800000 */
.L_x_831:
[----:B------:R-:W-:Y:S05]  /*a160*/  BSYNC B1 ;  /* 0x0000000000017941 */ /* 0x000fea0003800000 */
.L_x_542:
[----:B------:R-:W-:Y:S01]  /*a170*/  ULDC.64 UR4, c[0x0][0x300] ;  /* 0x0000c00000047ab9 */ /* 0x000fe20000000a00 */
[----:B-----5:R-:W-:Y:S01]  /*a180*/  SHF.R.S32.HI R87, RZ, 0x1f, R31 ;  /* 0x0000001fff577819 */ /* 0x020fe2000001141f */
[----:B------:R-:W-:Y:S02]  /*a190*/  IMAD R11, R86, UR4, RZ ;  /* 0x00000004560b7c24 */ /* 0x000fe4000f8e02ff */
[----:B------:R-:W-:-:S04]  /*a1a0*/  IMAD.WIDE.U32 R12, R84, UR4, RZ ;  /* 0x00000004540c7c25 */ /* 0x000fc8000f8e00ff */
[----:B------:R-:W-:Y:S01]  /*a1b0*/  IMAD R11, R84, UR5, R11 ;  /* 0x00000005540b7c24 */ /* 0x000fe2000f8e020b */
[----:B------:R-:W-:Y:S01]  /*a1c0*/  ULDC.64 UR4, c[0x0][0x310] ;  /* 0x0000c40000047ab9 */ /* 0x000fe20000000a00 */
[----:B------:R-:W-:Y:S02]  /*a1d0*/  IMAD R88, R2, -0x50, R24 ;  /* 0xffffffb002587824 */ /* 0x000fe400078e0218 */
[----:B------:R-:W-:Y:S02]  /*a1e0*/  IMAD R14, R87, UR4, RZ ;  /* 0x00000004570e7c24 */ /* 0x000fe4000f8e02ff */
[----:B------:R-:W-:Y:S01]  /*a1f0*/  IMAD.IADD R13, R13, 0x1, R11 ;  /* 0x000000010d0d7824 */ /* 0x000fe200078e020b */
[----:B------:R-:W-:Y:S01]  /*a200*/  VIMNMX R88, R88, 0x50, PT ;  /* 0x0000005058587848 */ /* 0x000fe20003fe0100 */
[C---:B------:R-:W-:Y:S02]  /*a210*/  IMAD R11, R31.reuse, UR5, R14 ;  /* 0x000000051f0b7c24 */ /* 0x040fe4000f8e020e */
[----:B------:R-:W-:Y:S01]  /*a220*/  IMAD.WIDE.U32 R12, R31, UR4, R12 ;  /* 0x000000041f0c7c25 */ /* 0x000fe2000f8e000c */
[----:B------:R-:W-:-:S03]  /*a230*/  ULDC.64 UR4, c[0x0][0x308] ;  /* 0x0000c20000047ab9 */ /* 0x000fc60000000a00 */
[----:B------:R-:W-:Y:S02]  /*a240*/  IMAD R15, R0, UR4, RZ ;  /* 0x00000004000f7c24 */ /* 0x000fe4000f8e02ff */
[----:B------:R-:W-:Y:S02]  /*a250*/  IMAD.IADD R13, R13, 0x1, R11 ;  /* 0x000000010d0d7824 */ /* 0x000fe400078e020b */
[C---:B------:R-:W-:Y:S02]  /*a260*/  IMAD R15, R30.reuse, UR5, R15 ;  /* 0x000000051e0f7c24 */ /* 0x040fe4000f8e020f */
[----:B------:R-:W-:Y:S01]  /*a270*/  IMAD.WIDE.U32 R12, R30, UR4, R12 ;  /* 0x000000041e0c7c25 */ /* 0x000fe2000f8e000c */
[----:B------:R-:W-:-:S03]  /*a280*/  ULDC.64 UR4, c[0x0][0x2e8] ;  /* 0x0000ba0000047ab9 */ /* 0x000fc60000000a00 */
[----:B------:R-:W-:Y:S01]  /*a290*/  IMAD.IADD R15, R13, 0x1, R15 ;  /* 0x000000010d0f7824 */ /* 0x000fe200078e020f */
[----:B------:R-:W-:Y:S01]  /*a2a0*/  LEA R40, P3, R12, UR4, 0x1 ;  /* 0x000000040c287c11 */ /* 0x000fe2000f8608ff */
[----:B------:R-:W-:Y:S01]  /*a2b0*/  IMAD.IADD R42, R88, 0x1, -R219 ;  /* 0x00000001582a7824 */ /* 0x000fe200078e0adb */
[----:B------:R-:W-:Y:S02]  /*a2c0*/  UMOV UR4, 0xffffffff ;  /* 0xffffffff00047882 */ /* 0x000fe40000000000 */
[----:B------:R-:W-:Y:S02]  /*a2d0*/  LEA.HI.X R41, R12, UR5, R15, 0x1, P3 ;  /* 0x000000050c297c11 */ /* 0x000fe400098f0c0f */
[----:B------:R-:W-:Y:S01]  /*a2e0*/  ISETP.GE.AND P3, PT, R42, 0x1, PT ;  /* 0x000000012a00780c */ /* 0x000fe20003f66270 */
[----:B------:R-:W-:-:S12]  /*a2f0*/  BRA.DIV UR4, `(.L_x_544) ;  /* 0x000001de04107947 */ /* 0x000fd8000b800000 */
[----:B------:R1:W2:Y:S04]  /*a300*/  SHFL.IDX PT, R33, R41, RZ, 0x181f ;  /* 0x00181fff29217589 */ /* 0x0002a800000e0000 */
[----:B------:R1:W3:Y:S02]  /*a310*/  SHFL.IDX PT, R32, R40, RZ, 0x181f ;  /* 0x00181fff28207589 */ /* 0x0002e400000e0000 */
.L_x_835:
[----:B------:R-:W-:Y:S04]  /*a320*/  BSSY B1, `(.L_x_545) ;  /* 0x0000018000017945 */ /* 0x000fe80003800000 */
[----:B------:R-:W-:Y:S05]  /*a330*/  @!P3 BRA `(.L_x_546) ;  /* 0x000000000058b947 */ /* 0x000fea0003800000 */
[----:B------:R-:W-:Y:S01]  /*a340*/  ULDC UR4, c[0x0][0x2f4] ;  /* 0x0000bd0000047ab9 */ /* 0x000fe20000000800 */
[----:B------:R-:W-:Y:S01]  /*a350*/  ULDC.64 UR6, c[0x0][0x208] ;  /* 0x0000820000067ab9 */ /* 0x000fe20000000a00 */
[----:B------:R-:W-:Y:S02]  /*a360*/  ISETP.GE.AND P4, PT, R16, UR4, PT ;  /* 0x0000000410007c0c */ /* 0x000fe4000bf86270 */
[----:B------:R-:W-:-:S11]  /*a370*/  ISETP.GE.AND P3, PT, R213, UR4, PT ;  /* 0x00000004d5007c0c */ /* 0x000fd6000bf66270 */
[----:B------:R-:W4:Y:S01]  /*a380*/  @!P4 LDS.128 R12, [R85+0x24400] ;  /* 0x02440000550cc984 */ /* 0x000f220000000c00 */
[----:B---3--:R-:W-:-:S04]  /*a390*/  @!P4 LEA R34, P5, R16, R32, 0x1 ;  /* 0x000000201022c211 */ /* 0x008fc800078a08ff */
[----:B--2---:R-:W-:Y:S02]  /*a3a0*/  @!P4 LEA.HI.X R35, R16, R33, R17, 0x1, P5 ;  /* 0x000000211023c211 */ /* 0x004fe400028f0c11 */
[----:B------:R-:W-:-:S04]  /*a3b0*/  @!P3 LEA R36, P5, R23, R32, 0x1 ;  /* 0x000000201724b211 */ /* 0x000fc800078a08ff */
[----:B------:R-:W-:Y:S01]  /*a3c0*/  @!P3 LEA.HI.X R37, R23, R33, R216, 0x1, P5 ;  /* 0x000000211725b211 */ /* 0x000fe200028f0cd8 */
[----:B----4-:R-:W-:Y:S01]  /*a3d0*/  @!P4 ST.E.128 desc[UR6][R34.64], R12 ;  /* 0x0000000c2200c985 */ /* 0x010fe2000c101d06 */
[----:B------:R-:W-:-:S03]  /*a3e0*/  ISETP.GE.AND P4, PT, R18, UR4, PT ;  /* 0x0000000412007c0c */ /* 0x000fc6000bf86270 */
[----:B------:R-:W2:Y:S10]  /*a3f0*/  @!P3 LDS.128 R12, [R85+0x26c00] ;  /* 0x026c0000550cb984 */ /* 0x000eb40000000c00 */
[----:B------:R-:W-:-:S04]  /*a400*/  @!P4 LEA R38, P5, R18, R32, 0x1 ;  /* 0x000000201226c211 */ /* 0x000fc800078a08ff */
[----:B------:R-:W-:Y:S01]  /*a410*/  @!P4 LEA.HI.X R39, R18, R33, R218, 0x1, P5 ;  /* 0x000000211227c211 */ /* 0x000fe200028f0cda */
[----:B--2---:R-:W-:Y:S01]  /*a420*/  @!P3 ST.E.128 desc[UR6][R36.64], R12 ;  /* 0x0000000c2400b985 */ /* 0x004fe2000c101d06 */
[----:B------:R-:W-:-:S03]  /*a430*/  ISETP.GE.AND P3, PT, R19, UR4, PT ;  /* 0x0000000413007c0c */ /* 0x000fc6000bf66270 */
[----:B------:R-:W2:Y:S04]  /*a440*/  @!P4 LDS.128 R12, [R85+0x29400] ;  /* 0x02940000550cc984 */ /* 0x000ea80000000c00 */
[----:B--2---:R-:W-:Y:S06]  /*a450*/  @!P4 ST.E.128 desc[UR6][R38.64], R12 ;  /* 0x0000000c2600c985 */ /* 0x004fec000c101d06 */
[C---:B------:R-:W-:Y:S01]  /*a460*/  @!P3 LEA R32, P4, R19.reuse, R32, 0x1 ;  /* 0x000000201320b211 */ /* 0x040fe200078808ff */
[----:B------:R-:W2:Y:S03]  /*a470*/  @!P3 LDS.128 R12, [R85+0x2bc00] ;  /* 0x02bc0000550cb984 */ /* 0x000ea60000000c00 */
[----:B------:R-:W-:-:S05]  /*a480*/  @!P3 LEA.HI.X R33, R19, R33, R217, 0x1, P4 ;  /* 0x000000211321b211 */ /* 0x000fca00020f0cd9 */
[----:B--2---:R4:W-:Y:S04]  /*a490*/  @!P3 ST.E.128 desc[UR6][R32.64], R12 ;  /* 0x0000000c2000b985 */ /* 0x0049e8000c101d06 */
.L_x_546:
[----:B------:R-:W-:Y:S05]  /*a4a0*/  BSYNC B1 ;  /* 0x0000000000017941 */ /* 0x000fea0003800000 */
.L_x_545:
[----:B------:R-:W-:-:S03]  /*a4b0*/  UMOV UR4, 0xffffffff ;  /* 0xffffffff00047882 */ /* 0x000fc60000000000 */
[----:B------:R-:W-:Y:S05]  /*a4c0*/  BRA.DIV UR4, `(.L_x_547) ;  /* 0x000001da04e87947 */ /* 0x000fea000b800000 */
[----:B--2-4-:R2:W4:Y:S04]  /*a4d0*/  SHFL.IDX PT, R33, R41, 0x1, 0x181f ;  /* 0x00381f0029217f89 */ /* 0x01452800000e0000 */
[----:B---3--:R2:W3:Y:S02]  /*a4e0*/  SHFL.IDX PT, R32, R40, 0x1, 0x181f ;  /* 0x00381f0028207f89 */ /* 0x0084e400000e0000 */
.L_x_839:
[----:B------:R-:W-:Y:S01]  /*a4f0*/  ISETP.GE.AND P3, PT, R42, 0x21, PT ;  /* 0x000000212a00780c */ /* 0x000fe20003f66270 */
[----:B------:R-:W-:-:S12]  /*a500*/  BSSY B1, `(.L_x_548) ;  /* 0x0000018000017945 */ /* 0x000fd80003800000 */
[----:B------:R-:W-:Y:S05]  /*a510*/  @!P3 BRA `(.L_x_549) ;  /* 0x000000000058b947 */ /* 0x000fea0003800000 */
[----:B------:R-:W-:Y:S01]  /*a520*/  ULDC UR4, c[0x0][0x2f4] ;  /* 0x0000bd0000047ab9 */ /* 0x000fe20000000800 */
[----:B------:R-:W-:Y:S01]  /*a530*/  ULDC.64 UR6, c[0x0][0x208] ;  /* 0x0000820000067ab9 */ /* 0x000fe20000000a00 */
[----:B------:R-:W-:Y:S02]  /*a540*/  ISETP.GE.AND P5, PT, R16, UR4, PT ;  /* 0x0000000410007c0c */ /* 0x000fe4000bfa6270 */
[----:B------:R-:W-:-:S11]  /*a550*/  ISETP.GE.AND P4, PT, R213, UR4, PT ;  /* 0x00000004d5007c0c */ /* 0x000fd6000bf86270 */
[----:B------:R-:W5:Y:S01]  /*a560*/  @!P5 LDS.128 R12, [R85+0x25400] ;  /* 0x02540000550cd984 */ /* 0x000f620000000c00 */
[----:B---3--:R-:W-:-:S04]  /*a570*/  @!P5 LEA R34, P3, R16, R32, 0x1 ;  /* 0x000000201022d211 */ /* 0x008fc800078608ff */
[----:B----4-:R-:W-:Y:S02]  /*a580*/  @!P5 LEA.HI.X R35, R16, R33, R17, 0x1, P3 ;  /* 0x000000211023d211 */ /* 0x010fe400018f0c11 */
[----:B------:R-:W-:-:S03]  /*a590*/  ISETP.GE.AND P3, PT, R18, UR4, PT ;  /* 0x0000000412007c0c */ /* 0x000fc6000bf66270 */
[----:B-----5:R-:W-:Y:S01]  /*a5a0*/  @!P5 ST.E.128 desc[UR6][R34.64], R12 ;  /* 0x0000000c2200d985 */ /* 0x020fe2000c101d06 */
[----:B------:R-:W-:-:S03]  /*a5b0*/  @!P4 LEA R36, P5, R23, R32, 0x1 ;  /* 0x000000201724c211 */ /* 0x000fc600078a08ff */
[----:B------:R-:W3:Y:S01]  /*a5c0*/  @!P4 LDS.128 R12, [R85+0x27c00] ;  /* 0x027c0000550cc984 */ /* 0x000ee20000000c00 */
[----:B------:R-:W-:-:S05]  /*a5d0*/  @!P4 LEA.HI.X R37, R23, R33, R216, 0x1, P5 ;  /* 0x000000211725c211 */ /* 0x000fca00028f0cd8 */
[----:B------:R-:W-:-:S04]  /*a5e0*/  @!P3 LEA R38, P5, R18, R32, 0x1 ;  /* 0x000000201226b211 */ /* 0x000fc800078a08ff */
[----:B------:R-:W-:Y:S01]  /*a5f0*/  @!P3 LEA.HI.X R39, R18, R33, R218, 0x1, P5 ;  /* 0x000000211227b211 */ /* 0x000fe200028f0cda */
[----:B---3--:R-:W-:Y:S01]  /*a600*/  @!P4 ST.E.128 desc[UR6][R36.64], R12 ;  /* 0x0000000c2400c985 */ /* 0x008fe2000c101d06 */
[----:B------:R-:W-:-:S03]  /*a610*/  ISETP.GE.AND P4, PT, R19, UR4, PT ;  /* 0x0000000413007c0c */ /* 0x000fc6000bf86270 */
[----:B------:R-:W3:Y:S04]  /*a620*/  @!P3 LDS.128 R12, [R85+0x2a400] ;  /* 0x02a40000550cb984 */ /* 0x000ee80000000c00 */
[----:B---3--:R-:W-:Y:S06]  /*a630*/  @!P3 ST.E.128 desc[UR6][R38.64], R12 ;  /* 0x0000000c2600b985 */ /* 0x008fec000c101d06 */
[C---:B------:R-:W-:Y:S01]  /*a640*/  @!P4 LEA R32, P3, R19.reuse, R32, 0x1 ;  /* 0x000000201320c211 */ /* 0x040fe200078608ff */
[----:B------:R-:W3:Y:S03]  /*a650*/  @!P4 LDS.128 R12, [R85+0x2cc00] ;  /* 0x02cc0000550cc984 */ /* 0x000ee60000000c00 */
[----:B------:R-:W-:-:S05]  /*a660*/  @!P4 LEA.HI.X R33, R19, R33, R217, 0x1, P3 ;  /* 0x000000211321c211 */ /* 0x000fca00018f0cd9 */
[----:B---3--:R3:W-:Y:S04]  /*a670*/  @!P4 ST.E.128 desc[UR6][R32.64], R12 ;  /* 0x0000000c2000c985 */ /* 0x0087e8000c101d06 */
.L_x_549:
[----:B------:R-:W-:Y:S05]  /*a680*/  BSYNC B1 ;  /* 0x0000000000017941 */ /* 0x000fea0003800000 */
.L_x_548:
[----:B------:R-:W-:-:S03]  /*a690*/  UMOV UR4, 0xffffffff ;  /* 0xffffffff00047882 */ /* 0x000fc60000000000 */
[----:B------:R-:W-:Y:S05]  /*a6a0*/  BRA.DIV UR4, `(.L_x_550) ;  /* 0x000001da04bc7947 */ /* 0x000fea000b800000 */
[----:B---34-:R3:W4:Y:S04]  /*a6b0*/  SHFL.IDX PT, R33, R41, 0x2, 0x181f ;  /* 0x00581f0029217f89 */ /* 0x01872800000e0000 */
[----:B------:R3:W0:Y:S02]  /*a6c0*/  SHFL.IDX PT, R32, R40, 0x2, 0x181f ;  /* 0x00581f0028207f89 */ /* 0x00062400000e0000 */
.L_x_843:
[----:B------:R-:W-:-:S13]  /*a6d0*/  ISETP.GE.AND P3, PT, R42, 0x41, PT ;  /* 0x000000412a00780c */ /* 0x000fda0003f66270 */
[----:B------:R-:W-:Y:S05]  /*a6e0*/  @!P3 BRA `(.L_x_492) ;  /* 0x000000000058b947 */ /* 0x000fea0003800000 */
[----:B------:R-:W-:Y:S01]  /*a6f0*/  ULDC UR4, c[0x0][0x2f4] ;  /* 0x0000bd0000047ab9 */ /* 0x000fe20000000800 */
[----:B------:R-:W-:Y:S01]  /*a700*/  ULDC.64 UR6, c[0x0][0x208] ;  /* 0x0000820000067ab9 */ /* 0x000fe20000000a00 */
[----:B------:R-:W-:Y:S02]  /*a710*/  ISETP.GE.AND P5, PT, R16, UR4, PT ;  /* 0x0000000410007c0c */ /* 0x000fe4000bfa6270 */
[----:B------:R-:W-:-:S11]  /*a720*/  ISETP.GE.AND P4, PT, R213, UR4, PT ;  /* 0x00000004d5007c0c */ /* 0x000fd6000bf86270 */
[----:B------:R-:W5:Y:S01]  /*a730*/  @!P5 LDS.128 R12, [R85+0x26400] ;  /* 0x02640000550cd984 */ /* 0x000f620000000c00 */
[----:B0-----:R-:W-:-:S04]  /*a740*/  @!P5 LEA R34, P3, R16, R32, 0x1 ;  /* 0x000000201022d211 */ /* 0x001fc800078608ff */
[----:B----4-:R-:W-:Y:S02]  /*a750*/  @!P5 LEA.HI.X R35, R16, R33, R17, 0x1, P3 ;  /* 0x000000211023d211 */ /* 0x010fe400018f0c11 */
[----:B------:R-:W-:-:S03]  /*a760*/  ISETP.GE.AND P3, PT, R18, UR4, PT ;  /* 0x0000000412007c0c */ /* 0x000fc6000bf66270 */
[----:B-----5:R-:W-:Y:S01]  /*a770*/  @!P5 ST.E.128 desc[UR6][R34.64], R12 ;  /* 0x0000000c2200d985 */ /* 0x020fe2000c101d06 */
[----:B------:R-:W-:-:S03]  /*a780*/  @!P4 LEA R36, P5, R23, R32, 0x1 ;  /* 0x000000201724c211 */ /* 0x000fc600078a08ff */
[----:B------:R-:W0:Y:S01]  /*a790*/  @!P4 LDS.128 R12, [R85+0x28c00] ;  /* 0x028c0000550cc984 */ /* 0x000e220000000c00 */
[----:B------:R-:W-:-:S05]  /*a7a0*/  @!P4 LEA.HI.X R37, R23, R33, R216, 0x1, P5 ;  /* 0x000000211725c211 */ /* 0x000fca00028f0cd8 */
[----:B------:R-:W-:-:S04]  /*a7b0*/  @!P3 LEA R38, P5, R18, R32, 0x1 ;  /* 0x000000201226b211 */ /* 0x000fc800078a08ff */
[----:B------:R-:W-:Y:S01]  /*a7c0*/  @!P3 LEA.HI.X R39, R18, R33, R218, 0x1, P5 ;  /* 0x000000211227b211 */ /* 0x000fe200028f0cda */
[----:B0-----:R-:W-:Y:S01]  /*a7d0*/  @!P4 ST.E.128 desc[UR6][R36.64], R12 ;  /* 0x0000000c2400c985 */ /* 0x001fe2000c101d06 */
[----:B------:R-:W-:-:S03]  /*a7e0*/  ISETP.GE.AND P4, PT, R19, UR4, PT ;  /* 0x0000000413007c0c */ /* 0x000fc6000bf86270 */
[----:B------:R-:W0:Y:S04]  /*a7f0*/  @!P3 LDS.128 R12, [R85+0x2b400] ;  /* 0x02b40000550cb984 */ /* 0x000e280000000c00 */
[----:B0-----:R-:W-:Y:S06]  /*a800*/  @!P3 ST.E.128 desc[UR6][R38.64], R12 ;  /* 0x0000000c2600b985 */ /* 0x001fec000c101d06 */
[C---:B------:R-:W-:Y:S01]  /*a810*/  @!P4 LEA R32, P3, R19.reuse, R32, 0x1 ;  /* 0x000000201320c211 */ /* 0x040fe200078608ff */
[----:B------:R-:W0:Y:S03]  /*a820*/  @!P4 LDS.128 R12, [R85+0x2dc00] ;  /* 0x02dc0000550cc984 */ /* 0x000e260000000c00 */
[----:B------:R-:W-:-:S05]  /*a830*/  @!P4 LEA.HI.X R33, R19, R33, R217, 0x1, P3 ;  /* 0x000000211321c211 */ /* 0x000fca00018f0cd9 */
[----:B0-----:R0:W-:Y:S04]  /*a840*/  @!P4 ST.E.128 desc[UR6][R32.64], R12 ;  /* 0x0000000c2000c985 */ /* 0x0011e8000c101d06 */
.L_x_492:
[----:B------:R-:W-:Y:S05]  /*a850*/  BSYNC B0 ;  /* 0x0000000000007941 */ /* 0x000fea0003800000 */
.L_x_445:
[----:B0-----:R-:W0:Y:S01]  /*a860*/  S2R R11, SR_TID.X ;  /* 0x00000000000b7919 */ /* 0x001e220000002100 */
[----:B------:R-:W-:Y:S01]  /*a870*/  @!PT LDS RZ, [RZ] ;  /* 0x00000000fffff984 */ /* 0x000fe20000000800 */
[----:B------:R-:W-:Y:S01]  /*a880*/  @!PT LDS RZ, [RZ] ;  /* 0x00000000fffff984 */ /* 0x000fe20000000800 */
[----:B------:R-:W-:Y:S01]  /*a890*/  @!PT LDS RZ, [RZ] ;  /* 0x00000000fffff984 */ /* 0x000fe20000000800 */
[----:B------:R-:W-:Y:S01]  /*a8a0*/  @!PT LDS RZ, [RZ] ;  /* 0x00000000fffff984 */ /* 0x000fe20000000800 */
[----:B------:R5:W-:Y:S06]  /*a8b0*/  MEMBAR.ALL.CTA ;  /* 0x0000000000007992 */ /* 0x000bec0000008000 */
[----:B-----5:R-:W5:Y:S01]  /*a8c0*/  FENCE.VIEW.ASYNC.S ;  /* 0x00000000000073c6 */ /* 0x020f620000000000 */
[----:B------:R-:W-:Y:S05]  /*a8d0*/  WARPSYNC.ALL ;  /* 0x0000000000007948 */ /* 0x000fea0003800000 */
[----:B------:R-:W-:Y:S01]  /*a8e0*/  BSSY B0, `(.L_x_551) ;  /* 0x0000009000007945 */ /* 0x000fe20003800000 */
[----:B0-----:R-:W-:Y:S01]  /*a8f0*/  LOP3.LUT R11, R11, 0x7f, RZ, 0xc0, !PT ;  /* 0x0000007f0b0b7812 */ /* 0x001fe200078ec0ff */
[----:B-----5:R0:W-:Y:S03]  /*a900*/  BAR.SYNC.DEFER_BLOCKING R138, 0x80 ;  /* 0x0002008a0000751d */ /* 0x0201e60000010000 */
[----:B------:R-:W-:-:S13]  /*a910*/  ISETP.NE.AND P3, PT, R11, RZ, PT ;  /* 0x000000ff0b00720c */ /* 0x000fda0003f65270 */
[----:B------:R-:W-:-:S05]  /*a920*/  @!P3 VIADD R11, R89, 0x388a0 ;  /* 0x000388a0590bb836 */ /* 0x000fca0000000000 */
[----:B------:R-:W-:-:S04]  /*a930*/  @!P3 PRMT R11, RZ, 0x654, R11 ;  /* 0x00000654ff0bb816 */ /* 0x000fc8000000000b */
[----:B------:R0:W-:Y:S01]  /*a940*/  @!P3 SYNCS.ARRIVE.TRANS64.RED.A1T0 RZ, [R11+URZ], RZ ;  /* 0x000000ff0bffb9a7 */ /* 0x0001e2000810043f */
[----:B------:R-:W-:Y:S05]  /*a950*/  @!P0 BRA `(.L_x_552) ;  /* 0x0000000000048947 */ /* 0x000fea0003800000 */
[----:B------:R-:W-:Y:S01]  /*a960*/  BPT.TRAP 0x1 ;  /* 0x000000040000795c */ /* 0x000fe20000300000 */
.L_x_552:
[----:B------:R-:W-:Y:S05]  /*a970*/  BSYNC B0 ;  /* 0x0000000000007941 */ /* 0x000fea0003800000 */
.L_x_551:
[----:B------:R-:W5:Y:S01]  /*a980*/  SYNCS.PHASECHK.TRANS64.TRYWAIT P0, [R89+URZ+0x388b0], R90 ;  /* 0x0388b05a590075a7 */ /* 0x000f62000800017f */
[----:B------:R-:W-:Y:S01]  /*a990*/  ULDC UR61, c[0x0][0x2f4] ;  /* 0x0000bd00003d7ab9 */ /* 0x000fe20000000800 */
[----:B------:R-:W-:Y:S04]  /*a9a0*/  BSSY B0, `(.L_x_553) ;  /* 0x0000002000007945 */ /* 0x000fe80003800000 */
[----:B-----5:R-:W-:Y:S05]  /*a9b0*/  @!P0 BRA `(.L_x_554) ;  /* 0x000001d800448947 */ /* 0x020fea0003800000 */
.L_x_844:
[----:B------:R-:W-:Y:S05]  /*a9c0*/  BSYNC B0 ;  /* 0x0000000000007941 */ /* 0x000fea0003800000 */
.L_x_553:
[----:B------:R-:W-:Y:S01]  /*a9d0*/  ULDC.64 UR4, c[0x0][0x328] ;  /* 0x0000ca0000047ab9 */ /* 0x000fe20000000a00 */
[----:B------:R-:W-:Y:S01]  /*a9e0*/  IMAD.IADD R88, R88, 0x1, -R219 ;  /* 0x0000000158587824 */ /* 0x000fe200078e0adb */
[----:B------:R-:W-:Y:S01]  /*a9f0*/  BSSY B0, `(.L_x_555) ;  /* 0x000002c000007945 */ /* 0x000fe20003800000 */
[----:B0-----:R-:W-:Y:S02]  /*aa00*/  IMAD R11, R86, UR4, RZ ;  /* 0x00000004560b7c24 */ /* 0x001fe4000f8e02ff */
[----:B--2-4-:R-:W-:Y:S01]  /*aa10*/  IMAD.WIDE.U32 R12, R84, UR4, RZ ;  /* 0x00000004540c7c25 */ /* 0x014fe2000f8e00ff */
[C---:B------:R-:W-:Y:S02]  /*aa20*/  ISETP.GE.AND P4, PT, R88.reuse, 0x1, PT ;  /* 0x000000015800780c */ /* 0x040fe40003f86270 */
[----:B------:R-:W-:Y:S01]  /*aa30*/  ISETP.GE.AND P0, PT, R88, 0x21, PT ;  /* 0x000000215800780c */ /* 0x000fe20003f06270 */
[----:B------:R-:W-:Y:S01]  /*aa40*/  IMAD R11, R84, UR5, R11 ;  /* 0x00000005540b7c24 */ /* 0x000fe2000f8e020b */
[----:B------:R-:W-:-:S02]  /*aa50*/  ULDC.64 UR4, c[0x0][0x338] ;  /* 0x0000ce0000047ab9 */ /* 0x000fc40000000a00 */
[----:B------:R-:W-:Y:S02]  /*aa60*/  IMAD R14, R87, UR4, RZ ;  /* 0x00000004570e7c24 */ /* 0x000fe4000f8e02ff */
[----:B------:R-:W-:Y:S02]  /*aa70*/  IMAD.IADD R13, R13, 0x1, R11 ;  /* 0x000000010d0d7824 */ /* 0x000fe400078e020b */
[C---:B------:R-:W-:Y:S02]  /*aa80*/  IMAD R11, R31.reuse, UR5, R14 ;  /* 0x000000051f0b7c24 */ /* 0x040fe4000f8e020e */
[----:B------:R-:W-:Y:S01]  /*aa90*/  IMAD.WIDE.U32 R12, R31, UR4, R12 ;  /* 0x000000041f0c7c25 */ /* 0x000fe2000f8e000c */
[----:B------:R-:W-:-:S03]  /*aaa0*/  ULDC.64 UR4, c[0x0][0x330] ;  /* 0x0000cc0000047ab9 */ /* 0x000fc60000000a00 */
[----:B------:R-:W-:Y:S02]  /*aab0*/  IMAD R15, R0, UR4, RZ ;  /* 0x00000004000f7c24 */ /* 0x000fe4000f8e02ff */
[----:B------:R-:W-:Y:S02]  /*aac0*/  IMAD.IADD R13, R13, 0x1, R11 ;  /* 0x000000010d0d7824 */ /* 0x000fe400078e020b */
[C---:B------:R-:W-:Y:S02]  /*aad0*/  IMAD R11, R30.reuse, UR5, R15 ;  /* 0x000000051e0b7c24 */ /* 0x040fe4000f8e020f */
[----:B------:R-:W-:Y:S01]  /*aae0*/  IMAD.WIDE.U32 R12, R30, UR4, R12 ;  /* 0x000000041e0c7c25 */ /* 0x000fe2000f8e000c */
[----:B------:R-:W-:-:S04]  /*aaf0*/  ULDC.64 UR4, c[0x0][0x318] ;  /* 0x0000c60000047ab9 */ /* 0x000fc80000000a00 */
[----:B------:R-:W-:Y:S02]  /*ab00*/  IADD3 R11, R13, R11, RZ ;  /* 0x0000000b0d0b7210 */ /* 0x000fe40007ffe0ff */
[----:B------:R-:W-:-:S04]  /*ab10*/  LEA R31, P5, R12, UR4, 0x1 ;  /* 0x000000040c1f7c11 */ /* 0x000fc8000f8a08ff */
[----:B------:R-:W-:Y:S01]  /*ab20*/  LEA.HI.X R11, R12, UR5, R11, 0x1, P5 ;  /* 0x000000050c0b7c11 */ /* 0x000fe2000a8f0c0b */
[----:B------:R0:W2:Y:S04]  /*ab30*/  SHFL.IDX PT, R38, R31, RZ, 0x181f ;  /* 0x00181fff1f267589 */ /* 0x0000a800000e0000 */
[----:B------:R0:W4:Y:S01]  /*ab40*/  SHFL.IDX PT, R39, R11, RZ, 0x181f ;  /* 0x00181fff0b277589 */ /* 0x00012200000e0000 */
[----:B------:R-:W-:Y:S05]  /*ab50*/  @!P4 BRA `(.L_x_556) ;  /* 0x000000000054c947 */ /* 0x000fea0003800000 */
[----:B------:R-:W-:Y:S01]  /*ab60*/  ISETP.GE.AND P5, PT, R16, UR61, PT ;  /* 0x0000003d10007c0c */ /* 0x000fe2000bfa6270 */
[----:B------:R-:W-:-:S12]  /*ab70*/  ULDC.64 UR4, c[0x0][0x208] ;  /* 0x0000820000047ab9 */ /* 0x000fd80000000a00 */
[----:B------:R-:W5:Y:S01]  /*ab80*/  @!P5 LDS.128 R12, [R85+0x400] ;  /* 0x00040000550cd984 */ /* 0x000f620000000c00 */
[----:B--2---:R-:W-:-:S04]  /*ab90*/  @!P5 LEA R32, P4, R16, R38, 0x1 ;  /* 0x000000261020d211 */ /* 0x004fc800078808ff */
[----:B----4-:R-:W-:Y:S02]  /*aba0*/  @!P5 LEA.HI.X R33, R16, R39, R17, 0x1, P4 ;  /* 0x000000271021d211 */ /* 0x010fe400020f0c11 */
[----:B------:R-:W-:-:S03]  /*abb0*/  ISETP.GE.AND P4, PT, R213, UR61, PT ;  /* 0x0000003dd5007c0c */ /* 0x000fc6000bf86270 */
[----:B-----5:R-:W-:Y:S10]  /*abc0*/  @!P5 ST.E.128 desc[UR4][R32.64], R12 ;  /* 0x0000000c2000d985 */ /* 0x020ff4000c101d04 */
[C---:B------:R-:W-:Y:S01]  /*abd0*/  @!P4 LEA R34, P5, R23.reuse, R38, 0x1 ;  /* 0x000000261722c211 */ /* 0x040fe200078a08ff */
[----:B------:R-:W2:Y:S03]  /*abe0*/  @!P4 LDS.128 R12, [R85+0x2c00] ;  /* 0x002c0000550cc984 */ /* 0x000ea60000000c00 */
[----:B------:R-:W-:-:S02]  /*abf0*/  @!P4 LEA.HI.X R35, R23, R39, R216, 0x1, P5 ;  /* 0x000000271723c211 */ /* 0x000fc400028f0cd8 */
[----:B------:R-:W-:-:S03]  /*ac00*/  ISETP.GE.AND P5, PT, R18, UR61, PT ;  /* 0x0000003d12007c0c */ /* 0x000fc6000bfa6270 */
[----:B--2---:R-:W-:Y:S10]  /*ac10*/  @!P4 ST.E.128 desc[UR4][R34.64], R12 ;  /* 0x0000000c2200c985 */ /* 0x004ff4000c101d04 */
[C---:B------:R-:W-:Y:S01]  /*ac20*/  @!P5 LEA R36, P4, R18.reuse, R38, 0x1 ;  /* 0x000000261224d211 */ /* 0x040fe200078808ff */
[----:B------:R-:W2:Y:S03]  /*ac30*/  @!P5 LDS.128 R12, [R85+0x5400] ;  /* 0x00540000550cd984 */ /* 0x000ea60000000c00 */
[----:B------:R-:W-:-:S02]  /*ac40*/  @!P5 LEA.HI.X R37, R18, R39, R218, 0x1, P4 ;  /* 0x000000271225d211 */ /* 0x000fc400020f0cda */
[----:B------:R-:W-:-:S03]  /*ac50*/  ISETP.GE.AND P4, PT, R19, UR61, PT ;  /* 0x0000003d13007c0c */ /* 0x000fc6000bf86270 */
[----:B--2---:R-:W-:Y:S10]  /*ac60*/  @!P5 ST.E.128 desc[UR4][R36.64], R12 ;  /* 0x0000000c2400d985 */ /* 0x004ff4000c101d04 */
[C---:B------:R-:W-:Y:S01]  /*ac70*/  @!P4 LEA R32, P5, R19.reuse, R38, 0x1 ;  /* 0x000000261320c211 */ /* 0x040fe200078a08ff */
[----:B------:R-:W2:Y:S03]  /*ac80*/  @!P4 LDS.128 R12, [R85+0x7c00] ;  /* 0x007c0000550cc984 */ /* 0x000ea60000000c00 */
[----:B------:R-:W-:-:S05]  /*ac90*/  @!P4 LEA.HI.X R33, R19, R39, R217, 0x1, P5 ;  /* 0x000000271321c211 */ /* 0x000fca00028f0cd9 */
[----:B--2---:R2:W-:Y:S04]  /*aca0*/  @!P4 ST.E.128 desc[UR4][R32.64], R12 ;  /* 0x0000000c2000c985 */ /* 0x0045e8000c101d04 */
.L_x_556:
[----:B------:R-:W-:Y:S05]  /*acb0*/  BSYNC B0 ;  /* 0x0000000000007941 */ /* 0x000fea0003800000 */
.L_x_555:
[----:B----4-:R4:W0:Y:S01]  /*acc0*/  SHFL.IDX PT, R39, R11, 0x1, 0x181f ;  /* 0x00381f000b277f89 */ /* 0x01082200000e0000 */
[----:B------:R-:W-:Y:S03]  /*acd0*/  BSSY B0, `(.L_x_557) ;  /* 0x0000018000007945 */ /* 0x000fe60003800000 */
[----:B--2---:R4:W2:Y:S01]  /*ace0*/  SHFL.IDX PT, R38, R31, 0x1, 0x181f ;  /* 0x00381f001f267f89 */ /* 0x0048a200000e0000 */
[----:B------:R-:W-:Y:S05]  /*acf0*/  @!P0 BRA `(.L_x_558) ;  /* 0x0000000000548947 */ /* 0x000fea0003800000 */
[----:B------:R-:W-:Y:S01]  /*ad00*/  ISETP.GE.AND P5, PT, R16, UR61, PT ;  /* 0x0000003d10007c0c */ /* 0x000fe2000bfa6270 */
[----:B------:R-:W-:Y:S01]  /*ad10*/  ULDC.64 UR4, c[0x0][0x208] ;  /* 0x0000820000047ab9 */ /* 0x000fe20000000a00 */
[----:B------:R-:W-:-:S11]  /*ad20*/  ISETP.GE.AND P4, PT, R213, UR61, PT ;  /* 0x0000003dd5007c0c */ /* 0x000fd6000bf86270 */
[----:B------:R-:W5:Y:S01]  /*ad30*/  @!P5 LDS.128 R12, [R85+0x1400] ;  /* 0x00140000550cd984 */ /* 0x000f620000000c00 */
[----:B--2---:R-:W-:-:S04]  /*ad40*/  @!P5 LEA R32, P0, R16, R38, 0x1 ;  /* 0x000000261020d211 */ /* 0x004fc800078008ff */
[----:B0-----:R-:W-:Y:S02]  /*ad50*/  @!P5 LEA.HI.X R33, R16, R39, R17, 0x1, P0 ;  /* 0x000000271021d211 */ /* 0x001fe400000f0c11 */
        /* <DEDUP_REMOVED lines=15> */
.L_x_558:
[----:B------:R-:W-:Y:S05]  /*ae50*/  BSYNC B0 ;  /* 0x0000000000007941 */ /* 0x000fea0003800000 */
.L_x_557:
[----:B------:R-:W-:Y:S01]  /*ae60*/  ISETP.GE.AND P0, PT, R88, 0x41, PT ;  /* 0x000000415800780c */ /* 0x000fe20003f06270 */
[----:B0---4-:R-:W0:Y:S01]  /*ae70*/  SHFL.IDX PT, R11, R11, 0x2, 0x181f ;  /* 0x00581f000b0b7f89 */ /* 0x011e2200000e0000 */
[----:B------:R-:W-:Y:S03]  /*ae80*/  BSSY B0, `(.L_x_559) ;  /* 0x0000018000007945 */ /* 0x000fe60003800000 */
[----:B------:R-:W4:Y:S08]  /*ae90*/  SHFL.IDX PT, R31, R31, 0x2, 0x181f ;  /* 0x00581f001f1f7f89 */ /* 0x000f3000000e0000 */
[----:B------:R-:W-:Y:S05]  /*aea0*/  @!P0 BRA `(.L_x_560) ;  /* 0x0000000000548947 */ /* 0x000fea0003800000 */
[----:B------:R-:W-:Y:S01]  /*aeb0*/  ISETP.GE.AND P5, PT, R16, UR61, PT ;  /* 0x0000003d10007c0c */ /* 0x000fe2000bfa6270 */
[----:B------:R-:W-:Y:S01]  /*aec0*/  ULDC.64 UR4, c[0x0][0x208] ;  /* 0x0000820000047ab9 */ /* 0x000fe20000000a00 */
[----:B------:R-:W-:-:S11]  /*aed0*/  ISETP.GE.AND P4, PT, R213, UR61, PT ;  /* 0x0000003dd5007c0c */ /* 0x000fd6000bf86270 */
[----:B------:R-:W5:Y:S01]  /*aee0*/  @!P5 LDS.128 R12, [R85+0x2400] ;  /* 0x00240000550cd984 */ /* 0x000f620000000c00 */
[----:B----4-:R-:W-:-:S04]  /*aef0*/  @!P5 LEA R32, P0, R16, R31, 0x1 ;  /* 0x0000001f1020d211 */ /* 0x010fc800078008ff */
        /* <DEDUP_REMOVED lines=16> */
.L_x_560:
[----:B------:R-:W-:Y:S05]  /*b000*/  BSYNC B0 ;  /* 0x0000000000007941 */ /* 0x000fea0003800000 */
.L_x_559:
[----:B------:R-:W-:Y:S01]  /*b010*/  @!PT LDS RZ, [RZ] ;  /* 0x00000000fffff984 */ /* 0x000fe20000000800 */
[----:B------:R-:W-:Y:S01]  /*b020*/  @!PT LDS RZ, [RZ] ;  /* 0x00000000fffff984 */ /* 0x000fe20000000800 */
[----:B------:R-:W-:Y:S01]  /*b030*/  @!PT LDS RZ, [RZ] ;  /* 0x00000000fffff984 */ /* 0x000fe20000000800 */
[----:B------:R-:W-:Y:S01]  /*b040*/  @!PT LDS RZ, [RZ] ;  /* 0x00000000fffff984 */ /* 0x000fe20000000800 */
[----:B------:R5:W-:Y:S06]  /*b050*/  MEMBAR.ALL.CTA ;  /* 0x0000000000007992 */ /* 0x000bec0000008000 */
[----:B-----5:R-:W5:Y:S01]  /*b060*/  FENCE.VIEW.ASYNC.S ;  /* 0x00000000000073c6 */ /* 0x020f620000000000 */
[----:B-1----:R-:W-:Y:S01]  /*b070*/  @!P3 VIADD R89, R89, 0x388c0 ;  /* 0x000388c05959b836 */ /* 0x002fe20000000000 */
[----:B-----5:R1:W-:Y:S01]  /*b080*/  BAR.SYNC.DEFER_BLOCKING R138, 0x80 ;  /* 0x0002008a0000751d */ /* 0x0203e20000010000 */
[----:B------:R-:W-:Y:S01]  /*b090*/  ISETP.NE.AND P4, PT, R113, RZ, PT ;  /* 0x000000ff7100720c */ /* 0x000fe20003f85270 */
[----:B------:R-:W-:-:S02]  /*b0a0*/  VIADD R212, R212, 0x1 ;  /* 0x00000001d4d47836 */ /* 0x000fc40000000000 */
[----:B------:R-:W-:Y:S02]  /*b0b0*/  @!P3 PRMT R89, RZ, 0x654, R89 ;  /* 0x00000654ff59b816 */ /* 0x000fe40000000059 */
[----:B------:R-:W-:Y:S02]  /*b0c0*/  PLOP3.LUT P0, PT, PT, PT, PT, 0x8, 0x0 ;  /* 0x000000000000781c */ /* 0x000fe40003f0e170 */
[----:B------:R1:W-:Y:S01]  /*b0d0*/  @!P3 SYNCS.ARRIVE.TRANS64.RED.A1T0 RZ, [R89+URZ], RZ ;  /* 0x000000ff59ffb9a7 */ /* 0x0003e2000810043f */
[----:B------:R-:W-:-:S04]  /*b0e0*/  ISETP.NE.AND P3, PT, R212, 0x2, PT ;  /* 0x00000002d400780c */ /* 0x000fc80003f65270 */
[----:B0-----:R-:W-:Y:S02]  /*b0f0*/  SEL R11, RZ, 0x1, P3 ;  /* 0x00000001ff0b7807 */ /* 0x001fe40001800000 */
[----:B------:R-:W-:Y:S02]  /*b100*/  SEL R212, R212, RZ, P3 ;  /* 0x000000ffd4d47207 */ /* 0x000fe40001800000 */
[----:B------:R-:W-:Y:S01]  /*b110*/  LOP3.LUT R224, R224, R11, RZ, 0x3c, !PT ;  /* 0x0000000be0e07212 */ /* 0x000fe200078e3cff */
[----:B-1----:R-:W-:Y:S06]  /*b120*/  @P4 BRA `(.L_x_561) ;  /* 0xffffff6c00d84947 */ /* 0x002fec000383ffff */
.L_x_440:
[----:B------:R-:W-:Y:S01]  /*b130*/  BSSY B0, `(.L_x_562) ;  /* 0x000004a000007945 */ /* 0x000fe20003800000 */
[----:B------:R-:W-:Y:S02]  /*b140*/  ISETP.GE.AND P2, PT, R180, 0x1, PT ;  /* 0x00000001b400780c */ /* 0x000fe40003f46270 */
[----:B------:R-:W-:Y:S02]  /*b150*/  CS2R R2, SRZ ;  /* 0x0000000000027805 */ /* 0x000fe4000001ff00 */
[----:B------:R-:W-:Y:S01]  /*b160*/  PLOP3.LUT P1, PT, PT, PT, PT, 0x80, 0x0 ;  /* 0x000000000000781c */ /* 0x000fe20003f2f070 */
[----:B------:R-:W-:Y:S01]  /*b170*/  IMAD.MOV.U32 R0, RZ, RZ, RZ ;  /* 0x000000ffff007224 */ /* 0x000fe200078e00ff */
[----:B------:R-:W-:Y:S02]  /*b180*/  CS2R R150, SRZ ;  /* 0x0000000000967805 */ /* 0x000fe4000001ff00 */
[----:B------:R-:W-:Y:S02]  /*b190*/  CS2R R148, SRZ ;  /* 0x0000000000947805 */ /* 0x000fe4000001ff00 */
[----:B------:R-:W-:-:S02]  /*b1a0*/  CS2R R146, SRZ ;  /* 0x0000000000927805 */ /* 0x000fc4000001ff00 */
[----:B------:R-:W-:Y:S02]  /*b1b0*/  CS2R R144, SRZ ;  /* 0x0000000000907805 */ /* 0x000fe4000001ff00 */
[----:B------:R-:W-:Y:S01]  /*b1c0*/  CS2R R142, SRZ ;  /* 0x00000000008e7805 */ /* 0x000fe2000001ff00 */
[----:B------:R-:W-:Y:S01]  /*b1d0*/  IMAD.MOV.U32 R141, RZ, RZ, RZ ;  /* 0x000000ffff8d7224 */ /* 0x000fe200078e00ff */
[----:B------:R-:W-:Y:S02]  /*b1e0*/  CS2R R178, SRZ ;  /* 0x0000000000b27805 */ /* 0x000fe4000001ff00 */
[----:B------:R-:W-:Y:S01]  /*b1f0*/  CS2R R138, SRZ ;  /* 0x00000000008a7805 */ /* 0x000fe2000001ff00 */
[----:B------:R-:W-:Y:S01]  /*b200*/  IMAD.MOV.U32 R137, RZ, RZ, RZ ;  /* 0x000000ffff897224 */ /* 0x000fe200078e00ff */
        /* <DEDUP_REMOVED lines=8> */
[----:B---3--:R-:W-:Y:S02]  /*b290*/  CS2R R118, SRZ ;  /* 0x0000000000767805 */ /* 0x008fe4000001ff00 */
        /* <DEDUP_REMOVED lines=39> */
[----:B------:R-:W-:Y:S01]  /*b510*/  IMAD.MOV.U32 R46, RZ, RZ, RZ ;  /* 0x000000ffff2e7224 */ /* 0x000fe200078e00ff */
[----:B------:R-:W-:Y:S02]  /*b520*/  CS2R R8, SRZ ;  /* 0x0000000000087805 */ /* 0x000fe4000001ff00 */
[----:B------:R-:W-:-:S02]  /*b530*/  CS2R R158, SRZ ;  /* 0x00000000009e7805 */ /* 0x000fc4000001ff00 */
[----:B--2---:R-:W-:Y:S02]  /*b540*/  CS2R R38, SRZ ;  /* 0x0000000000267805 */ /* 0x004fe4000001ff00 */
[----:B------:R-:W-:Y:S01]  /*b550*/  CS2R R34, SRZ ;  /* 0x0000000000227805 */ /* 0x000fe2000001ff00 */
[----:B------:R-:W-:Y:S02]  /*b560*/  IMAD.MOV.U32 R24, RZ, RZ, RZ ;  /* 0x000000ffff187224 */ /* 0x000fe400078e00ff */
[----:B------:R-:W-:Y:S02]  /*b570*/  IMAD.MOV.U32 R7, RZ, RZ, RZ ;  /* 0x000000ffff077224 */ /* 0x000fe400078e00ff */
[----:B------:R-:W-:Y:S02]  /*b580*/  IMAD.MOV.U32 R27, RZ, RZ, RZ ;  /* 0x000000ffff1b7224 */ /* 0x000fe400078e00ff */
[----:B------:R-:W-:Y:S01]  /*b590*/  IMAD.MOV.U32 R5, RZ, RZ, RZ ;  /* 0x000000ffff057224 */ /* 0x000fe200078e00ff */
[----:B------:R-:W-:Y:S06]  /*b5a0*/  @P0 BRA `(.L_x_563) ;  /* 0x0000000000080947 */ /* 0x000fec0003800000 */
[----:B------:R-:W0:Y:S02]  /*b5b0*/  FENCE.VIEW.ASYNC.G ;  /* 0x00000000000073c6 */ /* 0x000e240000000100 */
[----:B0-----:R-:W-:Y:S06]  /*b5c0*/  BAR.ARV 0xc, 0x180 ;  /* 0x0306000000007b1d */ /* 0x001fec0000002000 */
.L_x_563:
[----:B------:R-:W-:Y:S05]  /*b5d0*/  BSYNC B0 ;  /* 0x0000000000007941 */ /* 0x000fea0003800000 */
.L_x_562:
[----:B------:R-:W-:Y:S02]  /*b5e0*/  IMAD.MOV.U32 R25, RZ, RZ, RZ ;  /* 0x000000ffff197224 */ /* 0x000fe400078e00ff */
[----:B------:R-:W-:Y:S01]  /*b5f0*/  IMAD.MOV.U32 R4, RZ, RZ, RZ ;  /* 0x000000ffff047224 */ /* 0x000fe200078e00ff */
[----:B------:R-:W-:Y:S06]  /*b600*/  @!P2 BRA `(.L_x_564) ;  /* 0x0000011c00f8a947 */ /* 0x000fec0003800000 */
[----:B------:R-:W2:Y:S01]  /*b610*/  LDL R6, [R1+0x70] ;  /* 0x0000700001067983 */ /* 0x000ea20000100800 */
[----:B------:R-:W0:Y:S02]  /*b620*/  S2R R64, SR_TID.X ;  /* 0x0000000000407919 */ /* 0x000e240000002100 */
[----:B0-----:R-:W-:-:S05]  /*b630*/  VIADD R64, R64, 0xffffff80 ;  /* 0xffffff8040407836 */ /* 0x001fca0000000000 */
[----:B------:R-:W-:-:S04]  /*b640*/  SHF.R.S32.HI R65, RZ, 0x1f, R64 ;  /* 0x0000001fff417819 */ /* 0x000fc80000011440 */
[----:B------:R-:W-:-:S04]  /*b650*/  LEA.HI R65, R65, R64, RZ, 0x7 ;  /* 0x0000004041417211 */ /* 0x000fc800078f38ff */
[----:B------:R-:W-:-:S06]  /*b660*/  SHF.R.S32.HI R0, RZ, 0x7, R65 ;  /* 0x00000007ff007819 */ /* 0x000fcc0000011441 */
[----:B------:R-:W0:Y:S02]  /*b670*/  SHFL.IDX PT, R0, R0, RZ, 0x1f ;  /* 0x00001fff00007589 */ /* 0x000e2400000e0000 */
[----:B0-----:R-:W-:-:S04]  /*b680*/  LEA.HI R2, R0, R0, RZ, 0x1 ;  /* 0x0000000000027211 */ /* 0x001fc800078f08ff */
[----:B------:R-:W-:-:S05]  /*b690*/  LOP3.LUT R3, R2, 0x1e, RZ, 0xc0, !PT ;  /* 0x0000001e02037812 */ /* 0x000fca00078ec0ff */
[----:B------:R-:W-:Y:S01]  /*b6a0*/  IMAD.IADD R3, R0, 0x1, -R3 ;  /* 0x0000000100037824 */ /* 0x000fe200078e0a03 */
[----:B--2---:R-:W-:-:S13]  /*b6b0*/  R2UR UR4, R6 ;  /* 0x00000000060472ca */ /* 0x004fda00000e0000 */
[----:B------:R-:W-:Y:S02]  /*b6c0*/  ULOP3.LUT UP0, URZ, UR4, 0x9f, URZ, 0xc0, !UPT ;  /* 0x0000009f043f7892 */ /* 0x000fe4000f80c03f */
[----:B------:R-:W-:-:S04]  /*b6d0*/  LEA R3, R3, UR4, 0xd ;  /* 0x0000000403037c11 */ /* 0x000fc8000f8e68ff */
[----:B------:R-:W-:Y:S02]  /*b6e0*/  SHF.R.U32.HI R3, RZ, 0x4, R3 ;  /* 0x00000004ff037819 */ /* 0x000fe40000011603 */
[----:B------:R-:W-:Y:S02]  /*b6f0*/  PLOP3.LUT P0, PT, PT, PT, UP0, 0x80, 0x0 ;  /* 0x000000000000781c */ /* 0x000fe40003f0f008 */
[----:B------:R-:W-:-:S11]  /*b700*/  LOP3.LUT R28, R3, 0x3fff, RZ, 0xc0, !PT ;  /* 0x00003fff031c7812 */ /* 0x000fd600078ec0ff */
        /* <DEDUP_REMOVED lines=16> */
[----:B-1--45:R-:W-:Y:S05]  /*b810*/  CALL.ABS.NOINC R2 ;  /* 0x0000000002007343 */ /* 0x032fea0003c00000 */
.L_x_565:
[----:B------:R-:W-:Y:S02]  /*b820*/  ULDC UR4, c[0x0][0x3f4] ;  /* 0x0000fd0000047ab9 */ /* 0x000fe40000000800 */
[----:B------:R-:W-:-:S13]  /*b830*/  ISETP.LT.AND P0, PT, RZ, UR4, PT ;  /* 0x00000004ff007c0c */ /* 0x000fda000bf01270 */
[----:B------:R-:W-:Y:S05]  /*b840*/  @P0 BRA `(.L_x_566) ;  /* 0x0000000000400947 */ /* 0x000fea0003800000 */
[----:B------:R-:W2:Y:S02]  /*b850*/  LDL R2, [R1+0x74] ;  /* 0x0000740001027983 */ /* 0x000ea40000100800 */
[----:B--2---:R-:W-:-:S04]  /*b860*/  LEA.HI R0, R2, R2, RZ, 0x1 ;  /* 0x0000000202007211 */ /* 0x004fc800078f08ff */
[----:B------:R-:W-:-:S05]  /*b870*/  LOP3.LUT R0, R0, 0xfffffffe, RZ, 0xc0, !PT ;  /* 0xfffffffe00007812 */ /* 0x000fca00078ec0ff */
[----:B------:R-:W-:-:S05]  /*b880*/  IMAD.IADD R0, R2, 0x1, -R0 ;  /* 0x0000000102007824 */ /* 0x000fca00078e0a00 */
[----:B------:R-:W-:-:S04]  /*b890*/  SHF.L.U32 R3, R0, 0x1f, RZ ;  /* 0x0000001f00037819 */ /* 0x000fc800000006ff */
[----:B------:R0:W1:Y:S03]  /*b8a0*/  SYNCS.PHASECHK.TRANS64.TRYWAIT P0, [R22+URZ+0x38800], R3 ;  /* 0x03880003160075a7 */ /* 0x000066000800017f */
[----:B-1----:R-:W-:Y:S05]  /*b8b0*/  @!P0 NANOSLEEP.SYNCS 0x989680 ;  /* 0x009896800000895d */ /* 0x002fea0003900000 */
[----:B------:R-:W1:Y:S01]  /*b8c0*/  @!P0 SYNCS.PHASECHK.TRANS64 P0, [R22+URZ+0x38800], R3 ;  /* 0x03880003160085a7 */ /* 0x000e62000800007f */
[----:B------:R-:W-:Y:S04]  /*b8d0*/  BSSY B0, `(.L_x_567) ;  /* 0x0000006000007945 */ /* 0x000fe80003800000 */
[----:B-1----:R-:W-:Y:S05]  /*b8e0*/  @P0 BRA `(.L_x_568) ;  /* 0x0000000000100947 */ /* 0x002fea0003800000 */
.L_x_569:
[----:B-1----:R1:W2:Y:S02]  /*b8f0*/  SYNCS.PHASECHK.TRANS64.TRYWAIT P0, [R22+URZ+0x38800], R3 ;  /* 0x03880003160075a7 */ /* 0x0022a4000800017f */
[----:B--2---:R-:W-:Y:S05]  /*b900*/  @!P0 NANOSLEEP.SYNCS 0x989680 ;  /* 0x009896800000895d */ /* 0x004fea0003900000 */
[----:B------:R-:W2:Y:S02]  /*b910*/  @!P0 SYNCS.PHASECHK.TRANS64 P0, [R22+URZ+0x38800], R3 ;  /* 0x03880003160085a7 */ /* 0x000ea4000800007f */
[----:B--2---:R-:W-:Y:S05]  /*b920*/  @!P0 BRA `(.L_x_569) ;  /* 0xfffffffc00f08947 */ /* 0x004fea000383ffff */
.L_x_568:
[----:B------:R-:W-:Y:S05]  /*b930*/  BSYNC B0 ;  /* 0x0000000000007941 */ /* 0x000fea0003800000 */
.L_x_567:
[----:B------:R-:W-:Y:S05]  /*b940*/  BRA `(.L_x_570) ;  /* 0x0000006c00d47947 */ /* 0x000fea0003800000 */
.L_x_566:
[----:B------:R-:W2:Y:S01]  /*b950*/  LDL R30, [R1+0x70] ;  /* 0x00007000011e7983 */ /* 0x000ea20000100800 */
[----:B-----5:R-:W-:Y:S01]  /*b960*/  SHF.R.S32.HI R0, RZ, 0x1f, R136 ;  /* 0x0000001fff007819 */ /* 0x020fe20000011488 */
[----:B------:R-:W-:Y:S01]  /*b970*/  ULDC.64 UR4, c[0x0][0x3f8] ;  /* 0x0000fe0000047ab9 */ /* 0x000fe20000000a00 */
[----:B------:R-:W-:Y:S01]  /*b980*/  ULDC.64 UR6, c[0x0][0x408] ;  /* 0x0001020000067ab9 */ /* 0x000fe20000000a00 */
[----:B------:R-:W-:-:S04]  /*b990*/  IMAD.WIDE.U32 R4, R136, UR4, RZ ;  /* 0x0000000488047c25 */ /* 0x000fc8000f8e00ff */
[C---:B------:R-:W-:Y:S02]  /*b9a0*/  IMAD R3, R0.reuse, UR4, RZ ;  /* 0x0000000400037c24 */ /* 0x040fe4000f8e02ff */
[----:B------:R-:W-:Y:S02]  /*b9b0*/  IMAD R7, R0, UR6, RZ ;  /* 0x0000000600077c24 */ /* 0x000fe4000f8e02ff */
[C---:B------:R-:W-:Y:S01]  /*b9c0*/  IMAD R3, R136.reuse, UR5, R3 ;  /* 0x0000000588037c24 */ /* 0x040fe2000f8e0203 */
[----:B------:R-:W-:Y:S01]  /*b9d0*/  ULDC.64 UR4, c[0x0][0x3e8] ;  /* 0x0000fa0000047ab9 */ /* 0x000fe20000000a00 */
[----:B------:R-:W-:Y:S01]  /*b9e0*/  IMAD R7, R136, UR7, R7 ;  /* 0x0000000788077c24 */ /* 0x000fe2000f8e0207 */
[----:B------:R-:W-:Y:S01]  /*b9f0*/  LEA R2, P0, R4, UR4, 0x1 ;  /* 0x0000000404027c11 */ /* 0x000fe2000f8008ff */
[----:B------:R-:W-:Y:S01]  /*ba00*/  IMAD.WIDE.U32 R26, R136, UR6, RZ ;  /* 0x00000006881a7c25 */ /* 0x000fe2000f8e00ff */
[----:B------:R-:W-:-:S03]  /*ba10*/  ULDC.64 UR6, c[0x0][0x400] ;  /* 0x0001000000067ab9 */ /* 0x000fc60000000a00 */
[----:B------:R-:W-:Y:S01]  /*ba20*/  IMAD.IADD R5, R3, 0x1, R5 ;  /* 0x0000000103057824 */ /* 0x000fe200078e0205 */
[----:B------:R-:W-:Y:S01]  /*ba30*/  LEA R25, P1, R26, UR6, 0x1 ;  /* 0x000000061a197c11 */ /* 0x000fe2000f8208ff */
[----:B------:R-:W-:-:S03]  /*ba40*/  IMAD.IADD R3, R7, 0x1, R27 ;  /* 0x0000000107037824 */ /* 0x000fc600078e021b */
[----:B------:R-:W-:Y:S02]  /*ba50*/  LEA.HI.X R24, R4, UR5, R5, 0x1, P0 ;  /* 0x0000000504187c11 */ /* 0x000fe400080f0c05 */
[----:B------:R-:W-:Y:S02]  /*ba60*/  LEA.HI.X R26, R26, UR7, R3, 0x1, P1 ;  /* 0x000000071a1a7c11 */ /* 0x000fe400088f0c03 */
[----:B--2---:R-:W-:-:S13]  /*ba70*/  R2UR UR8, R30 ;  /* 0x000000001e0872ca */ /* 0x004fda00000e0000 */
[----:B------:R-:W-:-:S06]  /*ba80*/  ULOP3.LUT UP0, URZ, UR8, 0x3ff, URZ, 0xc0, !UPT ;  /* 0x000003ff083f7892 */ /* 0x000fcc000f80c03f */
[----:B------:R-:W-:-:S13]  /*ba90*/  PLOP3.LUT P2, PT, PT, PT, UP0, 0x80, 0x0 ;  /* 0x000000000000781c */ /* 0x000fda0003f4f008 */
        /* <DEDUP_REMOVED lines=16> */
[----:B-1--4-:R-:W-:Y:S05]  /*bba0*/  CALL.ABS.NOINC R14 ;  /* 0x000000000e007343 */ /* 0x012fea0003c00000 */
.L_x_571:
[----:B------:R-:W-:Y:S01]  /*bbb0*/  ULDC.U8 UR4, c[0x0][0x410] ;  /* 0x0001040000047ab9 */ /* 0x000fe20000000000 */
[----:B------:R-:W-:Y:S01]  /*bbc0*/  R2UR UR5, R30 ;  /* 0x000000001e0572ca */ /* 0x000fe200000e0000 */
[----:B------:R-:W-:Y:S01]  /*bbd0*/  BSSY B0, `(.L_x_572) ;  /* 0x00006c4000007945 */ /* 0x000fe20003800000 */
[----:B------:R-:W-:Y:S01]  /*bbe0*/  ISETP.NE.AND P0, PT, RZ, UR4, PT ;  /* 0x00000004ff007c0c */ /* 0x000fe2000bf05270 */
[C---:B------:R-:W-:Y:S01]  /*bbf0*/  VIADD R21, R219.reuse, 0x60 ;  /* 0x00000060db157836 */ /* 0x040fe20000000000 */
[----:B------:R-:W-:Y:S01]  /*bc00*/  SHF.R.U32.HI R20, RZ, 0x3, R225 ;  /* 0x00000003ff147819 */ /* 0x000fe200000116e1 */
[----:B----4-:R-:W-:Y:S01]  /*bc10*/  VIADD R31, R219, 0x20 ;  /* 0x00000020db1f7836 */ /* 0x010fe20000000000 */
[----:B------:R-:W-:Y:S01]  /*bc20*/  LOP3.LUT R0, R225, 0x38, R16, 0xf8, !PT ;  /* 0x00000038e1007812 */ /* 0x000fe200078ef810 */
[----:B------:R-:W-:-:S03]  /*bc30*/  IMAD R4, R29, 0x80, R219 ;  /* 0x000000801d047824 */ /* 0x000fc600078e02db */
[----:B------:R-:W-:-:S04]  /*bc40*/  LOP3.LUT R0, R229, R0, R20, 0xf6, !PT ;  /* 0x00000000e5007212 */ /* 0x000fc800078ef614 */
[----:B------:R-:W-:Y:S01]  /*bc50*/  LEA R30, R0, UR5, 0x1 ;  /* 0x00000005001e7c11 */ /* 0x000fe2000f8e08ff */
[----:B------:R-:W-:Y:S06]  /*bc60*/  @!P0 BRA `(.L_x_573) ;  /* 0x0000003000a48947 */ /* 0x000fec0003800000 */
[----:B------:R-:W-:-:S03]  /*bc70*/  UMOV UR4, 0xffffffff ;  /* 0xffffffff00047882 */ /* 0x000fc60000000000 */
[----:B------:R-:W-:Y:S05]  /*bc80*/  BRA.DIV UR4, `(.L_x_574) ;  /* 0x000001c604a47947 */ /* 0x000fea000b800000 */
[----:B------:R0:W1:Y:S04]  /*bc90*/  SHFL.IDX PT, R3, R24, RZ, 0x181f ;  /* 0x00181fff18037589 */ /* 0x00006800000e0000 */
[----:B------:R-:W2:Y:S04]  /*bca0*/  SHFL.IDX PT, R2, R2, RZ, 0x181f ;  /* 0x00181fff02027589 */ /* 0x000ea800000e0000 */
[----:B------:R0:W3:Y:S04]  /*bcb0*/  SHFL.IDX PT, R5, R26, RZ, 0x181f ;  /* 0x00181fff1a057589 */ /* 0x0000e800000e0000 */
[----:B------:R0:W4:Y:S02]  /*bcc0*/  SHFL.IDX PT, R14, R25, RZ, 0x181f ;  /* 0x00181fff190e7589 */ /* 0x00012400000e0000 */
.L_x_850:
[----:B------:R-:W5:Y:S01]  /*bcd0*/  LDL R20, [R1+0x74] ;  /* 0x0000740001147983 */ /* 0x000f620000100800 */
[----:B------:R-:W-:Y:S01]  /*bce0*/  ULDC UR4, c[0x0][0x448] ;  /* 0x0001120000047ab9 */ /* 0x000fe20000000800 */
[----:B------:R-:W-:Y:S01]  /*bcf0*/  BSSY B1, `(.L_x_575) ;  /* 0x000003e000017945 */ /* 0x000fe20003800000 */
[----:B------:R-:W-:Y:S01]  /*bd00*/  IMAD R0, R140, UR4, RZ ;  /* 0x000000048c007c24 */ /* 0x000fe2000f8e02ff */
[----:B------:R-:W-:Y:S02]  /*bd10*/  CS2R R6, SRZ ;  /* 0x0000000000067805 */ /* 0x000fe4000001ff00 */
[----:B------:R-:W-:Y:S02]  /*bd20*/  CS2R R8, SRZ ;  /* 0x0000000000087805 */ /* 0x000fe4000001ff00 */
[----:B------:R-:W-:Y:S02]  /*bd30*/  CS2R R10, SRZ ;  /* 0x00000000000a7805 */ /* 0x000fe4000001ff00 */
[----:B------:R-:W-:-:S02]  /*bd40*/  CS2R R12, SRZ ;  /* 0x00000000000c7805 */ /* 0x000fc4000001ff00 */
[----:B------:R-:W-:Y:S01]  /*bd50*/  ISETP.GE.AND P0, PT, R4, R0, PT ;  /* 0x000000000400720c */ /* 0x000fe20003f06270 */
[----:B------:R-:W-:Y:S01]  /*bd60*/  IMAD R0, R29, -0x80, R0 ;  /* 0xffffff801d007824 */ /* 0x000fe200078e0200 */
[----:B0-----:R-:W-:Y:S02]  /*bd70*/  CS2R R24, SRZ ;  /* 0x0000000000187805 */ /* 0x001fe4000001ff00 */
[----:B------:R-:W-:Y:S02]  /*bd80*/  CS2R R26, SRZ ;  /* 0x00000000001a7805 */ /* 0x000fe4000001ff00 */
[----:B------:R-:W-:Y:S02]  /*bd90*/  CS2R R32, SRZ ;  /* 0x0000000000207805 */ /* 0x000fe4000001ff00 */
[----:B------:R-:W-:Y:S02]  /*bda0*/  CS2R R34, SRZ ;  /* 0x0000000000227805 */ /* 0x000fe4000001ff00 */
[----:B-----5:R-:W-:-:S04]  /*bdb0*/  LEA.HI R15, R20, R20, RZ, 0x1 ;  /* 0x00000014140f7211 */ /* 0x020fc800078f08ff */
[----:B------:R-:W-:-:S05]  /*bdc0*/  LOP3.LUT R15, R15, 0xfffffffe, RZ, 0xc0, !PT ;  /* 0xfffffffe0f0f7812 */ /* 0x000fca00078ec0ff */
[----:B------:R-:W-:Y:S01]  /*bdd0*/  IMAD.IADD R29, R20, 0x1, -R15 ;  /* 0x00000001141d7824 */ /* 0x000fe200078e0a0f */
[----:B------:R-:W-:Y:S06]  /*bde0*/  @P0 BRA `(.L_x_576) ;  /* 0x0000000000b80947 */ /* 0x000fec0003800000 */
[----:B------:R-:W-:Y:S01]  /*bdf0*/  ULDC UR4, c[0x0][0x3f4] ;  /* 0x0000fd0000047ab9 */ /* 0x000fe20000000800 */
[C---:B------:R-:W-:Y:S01]  /*be00*/  IMAD.SHL.U32 R41, R221.reuse, 0x2, RZ ;  /* 0x00000002dd297824 */ /* 0x040fe200078e00ff */
[----:B------:R-:W-:Y:S01]  /*be10*/  ISETP.GE.AND P2, PT, R221, UR4, PT ;  /* 0x00000004dd007c0c */ /* 0x000fe2000bf46270 */
[C---:B------:R-:W-:Y:S01]  /*be20*/  IMAD.SHL.U32 R45, R220.reuse, 0x2, RZ ;  /* 0x00000002dc2d7824 */ /* 0x040fe200078e00ff */
[----:B------:R-:W-:Y:S01]  /*be30*/  ISETP.GE.AND P1, PT, R220, UR4, PT ;  /* 0x00000004dc007c0c */ /* 0x000fe2000bf26270 */
[C---:B------:R-:W-:Y:S01]  /*be40*/  IMAD.SHL.U32 R49, R222.reuse, 0x2, RZ ;  /* 0x00000002de317824 */ /* 0x040fe200078e00ff */
[----:B------:R-:W-:Y:S02]  /*be50*/  ISETP.GE.AND P0, PT, R222, UR4, PT ;  /* 0x00000004de007c0c */ /* 0x000fe4000bf06270 */
[----:B------:R-:W-:Y:S02]  /*be60*/  CS2R R12, SRZ ;  /* 0x00000000000c7805 */ /* 0x000fe4000001ff00 */
[----:B------:R-:W-:-:S02]  /*be70*/  SHF.R.S32.HI R4, RZ, 0x1f, R221 ;  /* 0x0000001fff047819 */ /* 0x000fc400000114dd */
[----:B------:R-:W-:Y:S02]  /*be80*/  CS2R R34, SRZ ;  /* 0x0000000000227805 */ /* 0x000fe4000001ff00 */
[----:B------:R-:W-:Y:S02]  /*be90*/  SHF.R.S32.HI R9, RZ, 0x1f, R220 ;  /* 0x0000001fff097819 */ /* 0x000fe400000114dc */
[----:B------:R-:W-:Y:S02]  /*bea0*/  CS2R R10, SRZ ;  /* 0x00000000000a7805 */ /* 0x000fe4000001ff00 */
[----:B------:R-:W-:Y:S01]  /*beb0*/  ISETP.GE.AND P3, PT, R214, UR4, PT ;  /* 0x00000004d6007c0c */ /* 0x000fe2000bf66270 */
[----:B------:R-:W-:Y:S01]  /*bec0*/  ULDC.64 UR6, c[0x0][0x208] ;  /* 0x0000820000067ab9 */ /* 0x000fe20000000a00 */
[----:B------:R-:W-:Y:S02]  /*bed0*/  SHF.L.U64.HI R4, R221, 0x1, R4 ;  /* 0x00000001dd047819 */ /* 0x000fe40000010204 */
[----:B------:R-:W-:-:S02]  /*bee0*/  SHF.L.U64.HI R8, R220, 0x1, R9 ;  /* 0x00000001dc087819 */ /* 0x000fc40000010209 */
[-C--:B--2---:R-:W-:Y:S02]  /*bef0*/  @!P2 IADD3 R38, P4, R2, R41.reuse, RZ ;  /* 0x000000290226a210 */ /* 0x084fe40007f9e0ff */
[----:B----4-:R-:W-:Y:S02]  /*bf00*/  @!P2 IADD3 R40, P6, R14, R41, RZ ;  /* 0x000000290e28a210 */ /* 0x010fe40007fde0ff */
[-C--:B------:R-:W-:Y:S01]  /*bf10*/  @!P1 IADD3 R42, P5, R2, R45.reuse, RZ ;  /* 0x0000002d022a9210 */ /* 0x080fe20007fbe0ff */
[----:B-1----:R-:W-:Y:S01]  /*bf20*/  @!P2 IMAD.X R39, R3, 0x1, R4, P4 ;  /* 0x000000010327a824 */ /* 0x002fe200020e0604 */
[----:B------:R-:W-:Y:S01]  /*bf30*/  SHF.R.S32.HI R7, RZ, 0x1f, R222 ;  /* 0x0000001fff077819 */ /* 0x000fe200000114de */
[----:B---3--:R-:W-:Y:S01]  /*bf40*/  @!P2 IMAD.X R41, R5, 0x1, R4, P6 ;  /* 0x000000010529a824 */ /* 0x008fe200030e0604 */
[----:B------:R-:W-:Y:S01]  /*bf50*/  @!P1 IADD3 R44, P4, R14, R45, RZ ;  /* 0x0000002d0e2c9210 */ /* 0x000fe20007f9e0ff */
[----:B------:R-:W-:Y:S01]  /*bf60*/  @!P1 IMAD.X R43, R3, 0x1, R8, P5 ;  /* 0x00000001032b9824 */ /* 0x000fe200028e0608 */
[----:B------:R-:W-:Y:S01]  /*bf70*/  SHF.L.U64.HI R6, R222, 0x1, R7 ;  /* 0x00000001de067819 */ /* 0x000fe20000010207 */
[----:B------:R-:W-:Y:S01]  /*bf80*/  @!P3 IMAD.MOV.U32 R4, RZ, RZ, R14 ;  /* 0x000000ffff04b224 */ /* 0x000fe200078e000e */
[-C--:B------:R-:W-:Y:S01]  /*bf90*/  @!P0 IADD3 R46, P6, R2, R49.reuse, RZ ;  /* 0x00000031022e8210 */ /* 0x080fe20007fde0ff */
[----:B------:R-:W-:Y:S01]  /*bfa0*/  @!P1 IMAD.X R45, R5, 0x1, R8, P4 ;  /* 0x00000001052d9824 */ /* 0x000fe200020e0608 */
[----:B------:R-:W-:-:S02]  /*bfb0*/  @!P0 IADD3 R48, P5, R14, R49, RZ ;  /* 0x000000310e308210 */ /* 0x000fc40007fbe0ff */
[----:B------:R-:W-:Y:S02]  /*bfc0*/  CS2R R32, SRZ ;  /* 0x0000000000207805 */ /* 0x000fe4000001ff00 */
[----:B------:R-:W-:Y:S01]  /*bfd0*/  CS2R R8, SRZ ;  /* 0x0000000000087805 */ /* 0x000fe2000001ff00 */
[--C-:B------:R-:W-:Y:S01]  /*bfe0*/  @!P0 IMAD.X R47, R3, 0x1, R6.reuse, P6 ;  /* 0x00000001032f8824 */ /* 0x100fe200030e0606 */
[----:B------:R-:W-:Y:S01]  /*bff0*/  CS2R R26, SRZ ;  /* 0x00000000001a7805 */ /* 0x000fe2000001ff00 */
[----:B------:R-:W-:Y:S01]  /*c000*/  @!P0 IMAD.X R49, R5, 0x1, R6, P5 ;  /* 0x0000000105318824 */ /* 0x000fe200028e0606 */
[----:B------:R-:W-:Y:S02]  /*c010*/  CS2R R6, SRZ ;  /* 0x0000000000067805 */ /* 0x000fe4000001ff00 */
[----:B------:R-:W-:Y:S01]  /*c020*/  CS2R R24, SRZ ;  /* 0x0000000000187805 */ /* 0x000fe2000001ff00 */
[C---:B------:R-:W-:Y:S01]  /*c030*/  @!P3 IMAD.WIDE R14, R214.reuse, 0x2, R2 ;  /* 0x00000002d60eb825 */ /* 0x040fe200078e0202 */
[----:B------:R0:W5:Y:S03]  /*c040*/  @!P2 LD.E.64 R10, desc[UR6][R38.64] ;  /* 0x00000006260aa980 */ /* 0x000166000c101b00 */
[----:B------:R-:W-:Y:S01]  /*c050*/  @!P3 IMAD.WIDE R36, R214, 0x2, R4 ;  /* 0x00000002d624b825 */ /* 0x000fe200078e0204 */
[----:B------:R0:W5:Y:S04]  /*c060*/  @!P3 LD.E.64 R12, desc[UR6][R14.64] ;  /* 0x000000060e0cb980 */ /* 0x000168000c101b00 */
[----:B------:R0:W5:Y:S04]  /*c070*/  @!P3 LD.E.64 R34, desc[UR6][R36.64] ;  /* 0x000000062422b980 */ /* 0x000168000c101b00 */
[----:B------:R0:W5:Y:S04]  /*c080*/  @!P2 LD.E.64 R32, desc[UR6][R40.64] ;  /* 0x000000062820a980 */ /* 0x000168000c101b00 */
[----:B------:R0:W5:Y:S04]  /*c090*/  @!P1 LD.E.64 R8, desc[UR6][R42.64] ;  /* 0x000000062a089980 */ /* 0x000168000c101b00 */
[----:B------:R0:W5:Y:S04]  /*c0a0*/  @!P1 LD.E.64 R26, desc[UR6][R44.64] ;  /* 0x000000062c1a9980 */ /* 0x000168000c101b00 */
[----:B------:R0:W5:Y:S04]  /*c0b0*/  @!P0 LD.E.64 R6, desc[UR6][R46.64] ;  /* 0x000000062e068980 */ /* 0x000168000c101b00 */
[----:B------:R0:W5:Y:S02]  /*c0c0*/  @!P0 LD.E.64 R24, desc[UR6][R48.64] ;  /* 0x0000000630188980 */ /* 0x000164000c101b00 */
.L_x_576:
[----:B------:R-:W-:Y:S05]  /*c0d0*/  BSYNC B1 ;  /* 0x0000000000017941 */ /* 0x000fea0003800000 */
.L_x_575:
[----:B-1----:R-:W-:Y:S01]  /*c0e0*/  SHF.L.U32 R3, R29, 0x1f, RZ ;  /* 0x0000001f1d037819 */ /* 0x002fe200000006ff */
[----:B0----5:R-:W-:Y:S01]  /*c0f0*/  IMAD.MOV.U32 R15, RZ, RZ, R12 ;  /* 0x000000ffff0f7224 */ /* 0x021fe200078e000c */
[----:B------:R-:W-:Y:S01]  /*c100*/  SHF.R.U64 R48, R12, 0x10, R13 ;  /* 0x000000100c307819 */ /* 0x000fe2000000120d */
[----:B--2---:R-:W-:Y:S01]  /*c110*/  IMAD.MOV.U32 R2, RZ, RZ, R6 ;  /* 0x000000ffff027224 */ /* 0x004fe200078e0006 */
[----:B------:R-:W0:Y:S01]  /*c120*/  SYNCS.PHASECHK.TRANS64.TRYWAIT P0, [R22+URZ+0x38800], R3 ;  /* 0x03880003160075a7 */ /* 0x000e22000800017f */
[----:B------:R-:W-:Y:S01]  /*c130*/  MOV R20, R13 ;  /* 0x0000000d00147202 */ /* 0x000fe20000000f00 */
[----:B------:R-:W-:Y:S01]  /*c140*/  IMAD.MOV.U32 R4, RZ, RZ, R7 ;  /* 0x000000ffff047224 */ /* 0x000fe200078e0007 */
[----:B------:R-:W-:Y:S01]  /*c150*/  SHF.R.U32.HI R51, RZ, 0x10, R13 ;  /* 0x00000010ff337819 */ /* 0x000fe2000001160d */
[----:B------:R-:W-:Y:S01]  /*c160*/  IMAD.MOV.U32 R13, RZ, RZ, R10 ;  /* 0x000000ffff0d7224 */ /* 0x000fe200078e000a */
[--C-:B------:R-:W-:Y:S01]  /*c170*/  SHF.R.U64 R46, R10, 0x10, R11.reuse ;  /* 0x000000100a2e7819 */ /* 0x100fe2000000120b */
[----:B----4-:R-:W-:Y:S01]  /*c180*/  IMAD.MOV.U32 R14, RZ, RZ, R11 ;  /* 0x000000ffff0e7224 */ /* 0x010fe200078e000b */
[--C-:B------:R-:W-:Y:S01]  /*c190*/  SHF.R.U64 R45, R6, 0x10, R7.reuse ;  /* 0x00000010062d7819 */ /* 0x100fe20000001207 */
[----:B---3--:R-:W-:Y:S01]  /*c1a0*/  IMAD.MOV.U32 R5, RZ, RZ, R8 ;  /* 0x000000ffff057224 */ /* 0x008fe200078e0008 */
[----:B------:R-:W-:Y:S01]  /*c1b0*/  SHF.R.U32.HI R43, RZ, 0x10, R7 ;  /* 0x00000010ff2b7819 */ /* 0x000fe20000011607 */
[----:B------:R-:W-:Y:S01]  /*c1c0*/  IMAD.MOV.U32 R10, RZ, RZ, R9 ;  /* 0x000000ffff0a7224 */ /* 0x000fe200078e0009 */
[----:B------:R-:W-:Y:S01]  /*c1d0*/  SHF.R.U64 R40, R32, 0x10, R33 ;  /* 0x0000001020287819 */ /* 0x000fe20000001221 */
[----:B------:R-:W-:Y:S01]  /*c1e0*/  IMAD.MOV.U32 R36, RZ, RZ, R34 ;  /* 0x000000ffff247224 */ /* 0x000fe200078e0022 */
[----:B------:R-:W-:Y:S01]  /*c1f0*/  SHF.R.U32.HI R49, RZ, 0x10, R11 ;  /* 0x00000010ff317819 */ /* 0x000fe2000001160b */
[----:B------:R-:W-:Y:S01]  /*c200*/  IMAD.MOV.U32 R37, RZ, RZ, R35 ;  /* 0x000000ffff257224 */ /* 0x000fe200078e0023 */
[--C-:B------:R-:W-:Y:S01]  /*c210*/  SHF.R.U64 R44, R8, 0x10, R9.reuse ;  /* 0x00000010082c7819 */ /* 0x100fe20000001209 */
[----:B------:R-:W-:Y:S01]  /*c220*/  IMAD.MOV.U32 R7, RZ, RZ, R32 ;  /* 0x000000ffff077224 */ /* 0x000fe200078e0020 */
[----:B------:R-:W-:Y:S01]  /*c230*/  SHF.R.U32.HI R47, RZ, 0x10, R9 ;  /* 0x00000010ff2f7819 */ /* 0x000fe20000011609 */
[----:B------:R-:W-:Y:S01]  /*c240*/  IMAD.MOV.U32 R29, RZ, RZ, R33 ;  /* 0x000000ffff1d7224 */ /* 0x000fe200078e0021 */
[--C-:B------:R-:W-:Y:S01]  /*c250*/  SHF.R.U64 R41, R34, 0x10, R35.reuse ;  /* 0x0000001022297819 */ /* 0x100fe20000001223 */
[----:B------:R-:W-:Y:S01]  /*c260*/  BSSY B1, `(.L_x_577) ;  /* 0x000001a000017945 */ /* 0x000fe20003800000 */
[----:B------:R-:W-:Y:S01]  /*c270*/  SHF.R.U32.HI R42, RZ, 0x10, R35 ;  /* 0x00000010ff2a7819 */ /* 0x000fe20000011623 */
[----:B------:R-:W-:Y:S01]  /*c280*/  IMAD.MOV.U32 R6, RZ, RZ, R24 ;  /* 0x000000ffff067224 */ /* 0x000fe200078e0018 */
[----:B------:R-:W-:Y:S01]  /*c290*/  SHF.R.U32.HI R38, RZ, 0x10, R33 ;  /* 0x00000010ff267819 */ /* 0x000fe20000011621 */
[--C-:B------:R-:W-:Y:S01]  /*c2a0*/  IMAD.MOV.U32 R8, RZ, RZ, R25.reuse ;  /* 0x000000ffff087224 */ /* 0x100fe200078e0019 */
[----:B------:R-:W-:Y:S01]  /*c2b0*/  VIMNMX R32, R0, 0x80, PT ;  /* 0x0000008000207848 */ /* 0x000fe20003fe0100 */
[----:B------:R-:W-:Y:S01]  /*c2c0*/  IMAD.MOV.U32 R11, RZ, RZ, R26 ;  /* 0x000000ffff0b7224 */ /* 0x000fe200078e001a */
[----:B------:R-:W-:Y:S01]  /*c2d0*/  SHF.R.U64 R35, R24, 0x10, R25 ;  /* 0x0000001018237819 */ /* 0x000fe20000001219 */
[----:B------:R-:W-:Y:S01]  /*c2e0*/  IMAD.MOV.U32 R12, RZ, RZ, R27 ;  /* 0x000000ffff0c7224 */ /* 0x000fe200078e001b */
[----:B------:R-:W-:-:S02]  /*c2f0*/  SHF.R.U32.HI R33, RZ, 0x10, R25 ;  /* 0x00000010ff217819 */ /* 0x000fc40000011619 */
[--C-:B------:R-:W-:Y:S02]  /*c300*/  SHF.R.U64 R34, R26, 0x10, R27.reuse ;  /* 0x000000101a227819 */ /* 0x100fe4000000121b */
[----:B------:R-:W-:Y:S02]  /*c310*/  SHF.R.U32.HI R39, RZ, 0x10, R27 ;  /* 0x00000010ff277819 */ /* 0x000fe4000001161b */
[----:B------:R-:W-:Y:S02]  /*c320*/  PRMT R24, R15, 0x5410, R48 ;  /* 0x000054100f187816 */ /* 0x000fe40000000030 */
[----:B------:R-:W-:Y:S02]  /*c330*/  PRMT R25, R20, 0x5410, R51 ;  /* 0x0000541014197816 */ /* 0x000fe40000000033 */
[----:B------:R-:W-:Y:S02]  /*c340*/  PRMT R0, R2, 0x5410, R45 ;  /* 0x0000541002007816 */ /* 0x000fe4000000002d */
[----:B------:R-:W-:-:S02]  /*c350*/  PRMT R13, R13, 0x5410, R46 ;  /* 0x000054100d0d7816 */ /* 0x000fc4000000002e */
[----:B------:R-:W-:Y:S02]  /*c360*/  PRMT R14, R14, 0x5410, R49 ;  /* 0x000054100e0e7816 */ /* 0x000fe40000000031 */
[----:B------:R-:W-:Y:S02]  /*c370*/  PRMT R9, R5, 0x5410, R44 ;  /* 0x0000541005097816 */ /* 0x000fe4000000002c */
[----:B------:R-:W-:Y:S02]  /*c380*/  ISETP.GE.AND P1, PT, R219, R32, PT ;  /* 0x00000020db00720c */ /* 0x000fe40003f26270 */
[----:B------:R-:W-:Y:S02]  /*c390*/  PRMT R10, R10, 0x5410, R47 ;  /* 0x000054100a0a7816 */ /* 0x000fe4000000002f */
[----:B------:R-:W-:Y:S02]  /*c3a0*/  PRMT R2, R4, 0x5410, R43 ;  /* 0x0000541004027816 */ /* 0x000fe4000000002b */
[----:B------:R-:W-:-:S02]  /*c3b0*/  PRMT R26, R36, 0x5410, R41 ;  /* 0x00005410241a7816 */ /* 0x000fc40000000029 */
[----:B------:R-:W-:Y:S02]  /*c3c0*/  PRMT R27, R37, 0x5410, R42 ;  /* 0x00005410251b7816 */ /* 0x000fe4000000002a */
[----:B------:R-:W-:Y:S02]  /*c3d0*/  PRMT R15, R7, 0x5410, R40 ;  /* 0x00005410070f7816 */ /* 0x000fe40000000028 */
[----:B------:R-:W-:Y:S01]  /*c3e0*/  PRMT R20, R29, 0x5410, R38 ;  /* 0x000054101d147816 */ /* 0x000fe20000000026 */
[----:B0-----:R-:W-:Y:S06]  /*c3f0*/  @!P0 BRA `(.L_x_578) ;  /* 0x000001c000388947 */ /* 0x001fec0003800000 */
.L_x_851:
[----:B------:R-:W-:Y:S05]  /*c400*/  BSYNC B1 ;  /* 0x0000000000017941 */ /* 0x000fea0003800000 */
.L_x_577:
[----:B------:R-:W-:Y:S01]  /*c410*/  BSSY B1, `(.L_x_579) ;  /* 0x00000ad000017945 */ /* 0x000fe20003800000 */
[----:B------:R-:W-:Y:S02]  /*c420*/  PRMT R11, R11, 0x5410, R34 ;  /* 0x000054100b0b7816 */ /* 0x000fe40000000022 */
[----:B------:R-:W-:Y:S02]  /*c430*/  PRMT R12, R12, 0x5410, R39 ;  /* 0x000054100c0c7816 */ /* 0x000fe40000000027 */
[----:B0-----:R-:W-:Y:S02]  /*c440*/  PRMT R3, R6, 0x5410, R35 ;  /* 0x0000541006037816 */ /* 0x001fe40000000023 */
[----:B------:R-:W-:Y:S01]  /*c450*/  PRMT R8, R8, 0x5410, R33 ;  /* 0x0000541008087816 */ /* 0x000fe20000000021 */
[----:B------:R-:W-:Y:S06]  /*c460*/  @P1 BRA `(.L_x_580) ;  /* 0x00000008009c1947 */ /* 0x000fec0003800000 */
[----:B------:R-:W0:Y:S01]  /*c470*/  LDC R5, c[0x0][0x3f4] ;  /* 0x0000fd00ff057b82 */ /* 0x000e220000000800 */
[----:B------:R-:W-:Y:S01]  /*c480*/  BSSY B2, `(.L_x_581) ;  /* 0x000002c000027945 */ /* 0x000fe20003800000 */
[-C--:B0-----:R-:W-:Y:S02]  /*c490*/  ISETP.GE.AND P0, PT, R214, R5.reuse, PT ;  /* 0x00000005d600720c */ /* 0x081fe40003f06270 */
[-C--:B------:R-:W-:Y:S02]  /*c4a0*/  ISETP.GE.AND P1, PT, R221, R5.reuse, PT ;  /* 0x00000005dd00720c */ /* 0x080fe40003f26270 */
[-C--:B------:R-:W-:Y:S02]  /*c4b0*/  ISETP.GE.AND P2, PT, R220, R5.reuse, PT ;  /* 0x00000005dc00720c */ /* 0x080fe40003f46270 */
[----:B------:R-:W-:-:S07]  /*c4c0*/  ISETP.GE.AND P3, PT, R222, R5, PT ;  /* 0x00000005de00720c */ /* 0x000fce0003f66270 */
[----:B------:R-:W-:Y:S06]  /*c4d0*/  @P0 BRA `(.L_x_582) ;  /* 0x0000000000980947 */ /* 0x000fec0003800000 */
[----:B------:R-:W0:Y:S01]  /*c4e0*/  LDS.128 R4, [R30] ;  /* 0x000000001e047984 */ /* 0x000e220000000c00 */
[----:B------:R-:W-:Y:S01]  /*c4f0*/  SHF.L.U32 R36, R24, 0x10, RZ ;  /* 0x0000001018247819 */ /* 0x000fe200000006ff */
[C---:B------:R-:W-:Y:S01]  /*c500*/  IMAD.U32 R37, R26.reuse, 0x10000, RZ ;  /* 0x000100001a257824 */ /* 0x040fe200078e00ff */
[----:B------:R-:W-:Y:S02]  /*c510*/  LOP3.LUT R40, R26, 0xffff0000, RZ, 0xc0, !PT ;  /* 0xffff00001a287812 */ /* 0x000fe400078ec0ff */
[----:B------:R-:W-:Y:S01]  /*c520*/  LOP3.LUT R38, R24, 0xffff0000, RZ, 0xc0, !PT ;  /* 0xffff000018267812 */ /* 0x000fe200078ec0ff */
[C---:B0-----:R-:W-:Y:S01]  /*c530*/  IMAD.U32 R29, R4.reuse, 0x10000, RZ ;  /* 0x00010000041d7824 */ /* 0x041fe200078e00ff */
[----:B------:R-:W-:Y:S01]  /*c540*/  LOP3.LUT R4, R4, 0xffff0000, RZ, 0xc0, !PT ;  /* 0xffff000004047812 */ /* 0x000fe200078ec0ff */
[C---:B------:R-:W-:Y:S01]  /*c550*/  IMAD.U32 R33, R5.reuse, 0x10000, RZ ;  /* 0x0001000005217824 */ /* 0x040fe200078e00ff */
[----:B------:R-:W-:Y:S01]  /*c560*/  LOP3.LUT R5, R5, 0xffff0000, RZ, 0xc0, !PT ;  /* 0xffff000005057812 */ /* 0x000fe200078ec0ff */
[C---:B------:R-:W-:Y:S01]  /*c570*/  IMAD.U32 R34, R6.reuse, 0x10000, RZ ;  /* 0x0001000006227824 */ /* 0x040fe200078e00ff */
[----:B------:R-:W-:Y:S01]  /*c580*/  LOP3.LUT R6, R6, 0xffff0000, RZ, 0xc0, !PT ;  /* 0xffff000006067812 */ /* 0x000fe200078ec0ff */
[C---:B------:R-:W-:Y:S01]  /*c590*/  FMUL.FTZ R42, R4.reuse, R37 ;  /* 0x00000025042a7220 */ /* 0x040fe20000410000 */
[----:B------:R-:W-:Y:S01]  /*c5a0*/  FMUL.FTZ R4, R4, R36 ;  /* 0x0000002404047220 */ /* 0x000fe20000410000 */
[----:B------:R-:W-:-:S02]  /*c5b0*/  IMAD.U32 R35, R7, 0x10000, RZ ;  /* 0x0001000007237824 */ /* 0x000fc400078e00ff */
[----:B------:R-:W-:Y:S01]  /*c5c0*/  FMUL.FTZ R44, R5, R40 ;  /* 0x00000028052c7220 */ /* 0x000fe20000410000 */
[C---:B------:R-:W-:Y:S01]  /*c5d0*/  FFMA.FTZ R42, R29.reuse, R36, -R42 ;  /* 0x000000241d2a7223 */ /* 0x040fe2000001082a */
[----:B------:R-:W-:Y:S01]  /*c5e0*/  FFMA.FTZ R37, R29, R37, R4 ;  /* 0x000000251d257223 */ /* 0x000fe20000010004 */
[----:B------:R-:W-:Y:S01]  /*c5f0*/  LOP3.LUT R7, R7, 0xffff0000, RZ, 0xc0, !PT ;  /* 0xffff000007077812 */ /* 0x000fe200078ec0ff */
[-C--:B------:R-:W-:Y:S01]  /*c600*/  FMUL.FTZ R46, R5, R38.reuse ;  /* 0x00000026052e7220 */ /* 0x080fe20000410000 */
[C---:B------:R-:W-:Y:S01]  /*c610*/  LOP3.LUT R36, R27.reuse, 0xffff0000, RZ, 0xc0, !PT ;  /* 0xffff00001b247812 */ /* 0x040fe200078ec0ff */
[----:B------:R-:W-:Y:S01]  /*c620*/  IMAD.U32 R29, R27, 0x10000, RZ ;  /* 0x000100001b1d7824 */ /* 0x000fe200078e00ff */
[C---:B------:R-:W-:Y:S01]  /*c630*/  LOP3.LUT R4, R25.reuse, 0xffff0000, RZ, 0xc0, !PT ;  /* 0xffff000019047812 */ /* 0x040fe200078ec0ff */
[----:B------:R-:W-:Y:S02]  /*c640*/  IMAD.U32 R5, R25, 0x10000, RZ ;  /* 0x0001000019057824 */ /* 0x000fe400078e00ff */
[C---:B------:R-:W-:Y:S01]  /*c650*/  FFMA.FTZ R44, R33.reuse, R38, -R44 ;  /* 0x00000026212c7223 */ /* 0x040fe2000001082c */
[----:B------:R-:W-:Y:S01]  /*c660*/  FFMA.FTZ R33, R33, R40, R46 ;  /* 0x0000002821217223 */ /* 0x000fe2000001002e */
[C---:B------:R-:W-:Y:S01]  /*c670*/  FMUL.FTZ R39, R6.reuse, R29 ;  /* 0x0000001d06277220 */ /* 0x040fe20000410000 */
[-C--:B------:R-:W-:Y:S01]  /*c680*/  FMUL.FTZ R38, R6, R5.reuse ;  /* 0x0000000506267220 */ /* 0x080fe20000410000 */
[C---:B------:R-:W-:Y:S01]  /*c690*/  FMUL.FTZ R40, R7.reuse, R36 ;  /* 0x0000002407287220 */ /* 0x040fe20000410000 */
[-C--:B------:R-:W-:Y:S01]  /*c6a0*/  FMUL.FTZ R41, R7, R4.reuse ;  /* 0x0000000407297220 */ /* 0x080fe20000410000 */
[C---:B------:R-:W-:Y:S01]  /*c6b0*/  FFMA.FTZ R6, R34.reuse, R5, -R39 ;  /* 0x0000000522067223 */ /* 0x040fe20000010827 */
[----:B------:R-:W-:Y:S01]  /*c6c0*/  FFMA.FTZ R29, R34, R29, R38 ;  /* 0x0000001d221d7223 */ /* 0x000fe20000010026 */
[C---:B------:R-:W-:Y:S01]  /*c6d0*/  FFMA.FTZ R7, R35.reuse, R4, -R40 ;  /* 0x0000000423077223 */ /* 0x040fe20000010828 */
[----:B------:R-:W-:Y:S01]  /*c6e0*/  FFMA.FTZ R36, R35, R36, R41 ;  /* 0x0000002423247223 */ /* 0x000fe20000010029 */
[----:B------:R-:W-:-:S02]  /*c6f0*/  F2FP.BF16.F32.PACK_AB R4, R37, R42 ;  /* 0x0000002a2504723e */ /* 0x000fc400000010ff */
[----:B------:R-:W-:Y:S02]  /*c700*/  F2FP.BF16.F32.PACK_AB R5, R33, R44 ;  /* 0x0000002c2105723e */ /* 0x000fe400000010ff */
[----:B------:R-:W-:Y:S02]  /*c710*/  F2FP.BF16.F32.PACK_AB R6, R29, R6 ;  /* 0x000000061d06723e */ /* 0x000fe400000010ff */
[----:B------:R-:W-:-:S05]  /*c720*/  F2FP.BF16.F32.PACK_AB R7, R36, R7 ;  /* 0x000000072407723e */ /* 0x000fca00000010ff */
[----:B------:R0:W-:Y:S02]  /*c730*/  STS.128 [R30], R4 ;  /* 0x000000041e007388 */ /* 0x0001e40000000c00 */
.L_x_582:
[----:B------:R-:W-:Y:S05]  /*c740*/  BSYNC B2 ;  /* 0x0000000000027941 */ /* 0x000fea0003800000 */
.L_x_581:
[----:B------:R-:W-:Y:S04]  /*c750*/  BSSY B2, `(.L_x_583) ;  /* 0x0000028000027945 */ /* 0x000fe80003800000 */
[----:B------:R-:W-:Y:S05]  /*c760*/  @P1 BRA `(.L_x_584) ;  /* 0x0000000000981947 */ /* 0x000fea0003800000 */
[----:B0-----:R-:W0:Y:S01]  /*c770*/  LDS.128 R4, [R30+0x4000] ;  /* 0x004000001e047984 */ /* 0x001e220000000c00 */
[C---:B------:R-:W-:Y:S01]  /*c780*/  IMAD.U32 R37, R15.reuse, 0x10000, RZ ;  /* 0x000100000f257824 */ /* 0x040fe200078e00ff */
[----:B------:R-:W-:Y:S01]  /*c790*/  LOP3.LUT R40, R15, 0xffff0000, RZ, 0xc0, !PT ;  /* 0xffff00000f287812 */ /* 0x000fe200078ec0ff */
[C---:B------:R-:W-:Y:S01]  /*c7a0*/  IMAD.U32 R36, R13.reuse, 0x10000, RZ ;  /* 0x000100000d247824 */ /* 0x040fe200078e00ff */
        /* <DEDUP_REMOVED lines=33> */
[----:B------:R1:W-:Y:S02]  /*c9c0*/  STS.128 [R30+0x4000], R4 ;  /* 0x004000041e007388 */ /* 0x0003e40000000c00 */
.L_x_584:
[----:B------:R-:W-:Y:S05]  /*c9d0*/  BSYNC B2 ;  /* 0x0000000000027941 */ /* 0x000fea0003800000 */
.L_x_583:
[----:B------:R-:W-:Y:S04]  /*c9e0*/  BSSY B2, `(.L_x_585) ;  /* 0x0000028000027945 */ /* 0x000fe80003800000 */
[----:B------:R-:W-:Y:S05]  /*c9f0*/  @P2 BRA `(.L_x_586) ;  /* 0x0000000000982947 */ /* 0x000fea0003800000 */
[----:B01----:R-:W0:Y:S01]  /*ca00*/  LDS.128 R4, [R30+0x8000] ;  /* 0x008000001e047984 */ /* 0x003e220000000c00 */
[----:B------:R-:W-:Y:S01]  /*ca10*/  SHF.L.U32 R37, R11, 0x10, RZ ;  /* 0x000000100b257819 */ /* 0x000fe200000006ff */
[----:B------:R-:W-:Y:S01]  /*ca20*/  IMAD.U32 R36, R9, 0x10000, RZ ;  /* 0x0001000009247824 */ /* 0x000fe200078e00ff */
        /* <DEDUP_REMOVED lines=35> */
.L_x_586:
[----:B------:R-:W-:Y:S05]  /*cc60*/  BSYNC B2 ;  /* 0x0000000000027941 */ /* 0x000fea0003800000 */
.L_x_585:
[----:B------:R-:W-:Y:S05]  /*cc70*/  @P3 BRA `(.L_x_580) ;  /* 0x0000000000983947 */ /* 0x000fea0003800000 */
[----:B012---:R-:W0:Y:S01]  /*cc80*/  LDS.128 R4, [R30+0xc000] ;  /* 0x00c000001e047984 */ /* 0x007e220000000c00 */
        /* <DEDUP_REMOVED lines=37> */
.L_x_580:
[----:B------:R-:W-:Y:S05]  /*cee0*/  BSYNC B1 ;  /* 0x0000000000017941 */ /* 0x000fea0003800000 */
.L_x_579:
[----:B------:R-:W-:Y:S01]  /*cef0*/  ISETP.GE.AND P0, PT, R31, R32, PT ;  /* 0x000000201f00720c */ /* 0x000fe20003f06270 */
[----:B------:R-:W-:-:S12]  /*cf00*/  BSSY B1, `(.L_x_587) ;  /* 0x00000a9000017945 */ /* 0x000fd80003800000 */
[----:B------:R-:W-:Y:S05]  /*cf10*/  @P0 BRA `(.L_x_588) ;  /* 0x00000008009c0947 */ /* 0x000fea0003800000 */
[----:B0123--:R-:W0:Y:S01]  /*cf20*/  LDC R5, c[0x0][0x3f4] ;  /* 0x0000fd00ff057b82 */ /* 0x00fe220000000800 */
[----:B------:R-:W-:Y:S01]  /*cf30*/  BSSY B2, `(.L_x_589) ;  /* 0x000002c000027945 */ /* 0x000fe20003800000 */
[-C--:B0-----:R-:W-:Y:S02]  /*cf40*/  ISETP.GE.AND P0, PT, R214, R5.reuse, PT ;  /* 0x00000005d600720c */ /* 0x081fe40003f06270 */
[-C--:B------:R-:W-:Y:S02]  /*cf50*/  ISETP.GE.AND P1, PT, R221, R5.reuse, PT ;  /* 0x00000005dd00720c */ /* 0x080fe40003f26270 */
[-C--:B------:R-:W-:Y:S02]  /*cf60*/  ISETP.GE.AND P2, PT, R220, R5.reuse, PT ;  /* 0x00000005dc00720c */ /* 0x080fe40003f46270 */
[----:B------:R-:W-:-:S07]  /*cf70*/  ISETP.GE.AND P3, PT, R222, R5, PT ;  /* 0x00000005de00720c */ /* 0x000fce0003f66270 */
[----:B------:R-:W-:Y:S06]  /*cf80*/  @P0 BRA `(.L_x_590) ;  /* 0x0000000000980947 */ /* 0x000fec0003800000 */
[----:B------:R-:W0:Y:S01]  /*cf90*/  LDS.128 R4, [R30+0x1000] ;  /* 0x001000001e047984 */ /* 0x000e220000000c00 */
[C---:B------:R-:W-:Y:S01]  /*cfa0*/  IMAD.U32 R39, R26.reuse, 0x10000, RZ ;  /* 0x000100001a277824 */ /* 0x040fe200078e00ff */
[----:B------:R-:W-:Y:S01]  /*cfb0*/  LOP3.LUT R41, R26, 0xffff0000, RZ, 0xc0, !PT ;  /* 0xffff00001a297812 */ /* 0x000fe200078ec0ff */
[C---:B------:R-:W-:Y:S01]  /*cfc0*/  IMAD.U32 R35, R24.reuse, 0x10000, RZ ;  /* 0x0001000018237824 */ /* 0x040fe200078e00ff */
[----:B------:R-:W-:Y:S02]  /*cfd0*/  LOP3.LUT R37, R24, 0xffff0000, RZ, 0xc0, !PT ;  /* 0xffff000018257812 */ /* 0x000fe400078ec0ff */
[----:B------:R-:W-:Y:S02]  /*cfe0*/  LOP3.LUT R44, R27, 0xffff0000, RZ, 0xc0, !PT ;  /* 0xffff00001b2c7812 */ /* 0x000fe400078ec0ff */
[----:B------:R-:W-:Y:S01]  /*cff0*/  LOP3.LUT R42, R25, 0xffff0000, RZ, 0xc0, !PT ;  /* 0xffff0000192a7812 */ /* 0x000fe200078ec0ff */
[C---:B0-----:R-:W-:Y:S01]  /*d000*/  IMAD.U32 R29, R4.reuse, 0x10000, RZ ;  /* 0x00010000041d7824 */ /* 0x041fe200078e00ff */
[----:B------:R-:W-:Y:S01]  /*d010*/  LOP3.LUT R4, R4, 0xffff0000, RZ, 0xc0, !PT ;  /* 0xffff000004047812 */ /* 0x000fe200078ec0ff */
[C---:B------:R-:W-:Y:S01]  /*d020*/  IMAD.U32 R31, R5.reuse, 0x10000, RZ ;  /* 0x00010000051f7824 */ /* 0x040fe200078e00ff */
[----:B------:R-:W-:Y:S01]  /*d030*/  LOP3.LUT R5, R5, 0xffff0000, RZ, 0xc0, !PT ;  /* 0xffff000005057812 */ /* 0x000fe200078ec0ff */
[----:B------:R-:W-:Y:S01]  /*d040*/  IMAD.U32 R34, R7, 0x10000, RZ ;  /* 0x0001000007227824 */ /* 0x000fe200078e00ff */
[C---:B------:R-:W-:Y:S01]  /*d050*/  SHF.L.U32 R33, R6.reuse, 0x10, RZ ;  /* 0x0000001006217819 */ /* 0x040fe200000006ff */
[-C--:B------:R-:W-:Y:S01]  /*d060*/  FMUL.FTZ R36, R39, R4.reuse ;  /* 0x0000000427247220 */ /* 0x080fe20000410000 */
[----:B------:R-:W-:Y:S01]  /*d070*/  FMUL.FTZ R38, R35, R4 ;  /* 0x0000000423267220 */ /* 0x000fe20000410000 */
[----:B------:R-:W-:Y:S01]  /*d080*/  FMUL.FTZ R40, R41, R5 ;  /* 0x0000000529287220 */ /* 0x000fe20000410000 */
[----:B------:R-:W-:Y:S01]  /*d090*/  LOP3.LUT R6, R6, 0xffff0000, RZ, 0xc0, !PT ;  /* 0xffff000006067812 */ /* 0x000fe200078ec0ff */
[-C--:B------:R-:W-:Y:S01]  /*d0a0*/  FFMA.FTZ R4, R35, R29.reuse, -R36 ;  /* 0x0000001d23047223 */ /* 0x080fe20000010824 */
[----:B------:R-:W-:Y:S01]  /*d0b0*/  LOP3.LUT R7, R7, 0xffff0000, RZ, 0xc0, !PT ;  /* 0xffff000007077812 */ /* 0x000fe200078ec0ff */
[----:B------:R-:W-:Y:S01]  /*d0c0*/  FFMA.FTZ R29, R39, R29, R38 ;  /* 0x0000001d271d7223 */ /* 0x000fe20000010026 */
[C---:B------:R-:W-:Y:S01]  /*d0d0*/  FMUL.FTZ R36, R37.reuse, R5 ;  /* 0x0000000525247220 */ /* 0x040fe20000410000 */
[----:B------:R-:W-:Y:S01]  /*d0e0*/  FFMA.FTZ R5, R37, R31, -R40 ;  /* 0x0000001f25057223 */ /* 0x000fe20000010828 */
[----:B------:R-:W-:-:S02]  /*d0f0*/  IMAD.U32 R39, R27, 0x10000, RZ ;  /* 0x000100001b277824 */ /* 0x000fc400078e00ff */
[----:B------:R-:W-:Y:S01]  /*d100*/  FMUL.FTZ R35, R42, R7 ;  /* 0x000000072a237220 */ /* 0x000fe20000410000 */
[----:B------:R-:W-:Y:S02]  /*d110*/  IMAD.U32 R37, R25, 0x10000, RZ ;  /* 0x0001000019257824 */ /* 0x000fe400078e00ff */
[----:B------:R-:W-:Y:S01]  /*d120*/  FFMA.FTZ R36, R41, R31, R36 ;  /* 0x0000001f29247223 */ /* 0x000fe20000010024 */
[-C--:B------:R-:W-:Y:S01]  /*d130*/  FMUL.FTZ R38, R39, R6.reuse ;  /* 0x0000000627267220 */ /* 0x080fe20000410000 */
[----:B------:R-:W-:Y:S01]  /*d140*/  FMUL.FTZ R31, R44, R7 ;  /* 0x000000072c1f7220 */ /* 0x000fe20000410000 */
[----:B------:R-:W-:Y:S01]  /*d150*/  FMUL.FTZ R40, R37, R6 ;  /* 0x0000000625287220 */ /* 0x000fe20000410000 */
[----:B------:R-:W-:Y:S01]  /*d160*/  F2FP.BF16.F32.PACK_AB R4, R29, R4 ;  /* 0x000000041d04723e */ /* 0x000fe200000010ff */
[-C--:B------:R-:W-:Y:S01]  /*d170*/  FFMA.FTZ R6, R37, R33.reuse, -R38 ;  /* 0x0000002125067223 */ /* 0x080fe20000010826 */
[-C--:B------:R-:W-:Y:S01]  /*d180*/  FFMA.FTZ R7, R42, R34.reuse, -R31 ;  /* 0x000000222a077223 */ /* 0x080fe2000001081f */
[----:B------:R-:W-:Y:S01]  /*d190*/  FFMA.FTZ R33, R39, R33, R40 ;  /* 0x0000002127217223 */ /* 0x000fe20000010028 */
[----:B------:R-:W-:Y:S01]  /*d1a0*/  FFMA.FTZ R34, R44, R34, R35 ;  /* 0x000000222c227223 */ /* 0x000fe20000010023 */
[----:B------:R-:W-:-:S03]  /*d1b0*/  F2FP.BF16.F32.PACK_AB R5, R36, R5 ;  /* 0x000000052405723e */ /* 0x000fc600000010ff */
[----:B------:R-:W-:Y:S02]  /*d1c0*/  F2FP.BF16.F32.PACK_AB R6, R33, R6 ;  /* 0x000000062106723e */ /* 0x000fe400000010ff */
[----:B------:R-:W-:-:S05]  /*d1d0*/  F2FP.BF16.F32.PACK_AB R7, R34, R7 ;  /* 0x000000072207723e */ /* 0x000fca00000010ff */
[----:B------:R0:W-:Y:S02]  /*d1e0*/  STS.128 [R30+0x1000], R4 ;  /* 0x001000041e007388 */ /* 0x0001e40000000c00 */
.L_x_590:
[----:B------:R-:W-:Y:S05]  /*d1f0*/  BSYNC B2 ;  /* 0x0000000000027941 */ /* 0x000fea0003800000 */
.L_x_589:
[----:B------:R-:W-:Y:S04]  /*d200*/  BSSY B2, `(.L_x_591) ;  /* 0x0000028000027945 */ /* 0x000fe80003800000 */
[----:B------:R-:W-:Y:S05]  /*d210*/  @P1 BRA `(.L_x_592) ;  /* 0x0000000000981947 */ /* 0x000fea0003800000 */
[----:B0-----:R-:W0:Y:S01]  /*d220*/  LDS.128 R4, [R30+0x5000] ;  /* 0x005000001e047984 */ /* 0x001e220000000c00 */
        /* <DEDUP_REMOVED lines=12> */
[-C--:B------:R-:W-:Y:S01]  /*d2f0*/  FMUL.FTZ R36, R39, R4.reuse ;  /* 0x0000000427247220 */ /* 0x080fe20000410000 */
[----:B------:R-:W-:Y:S01]  /*d300*/  FMUL.FTZ R38, R35, R4 ;  /* 0x0000000423267220 */ /* 0x000fe20000410000 */
[----:B------:R-:W-:Y:S01]  /*d310*/  FMUL.FTZ R40, R41, R5 ;  /* 0x0000000529287220 */ /* 0x000fe20000410000 */
[----:B------:R-:W-:-:S02]  /*d320*/  IMAD.U32 R34, R7, 0x10000, RZ ;  /* 0x0001000007227824 */ /* 0x000fc400078e00ff */
[-C--:B------:R-:W-:Y:S01]  /*d330*/  FFMA.FTZ R4, R35, R29.reuse, -R36 ;  /* 0x0000001d23047223 */ /* 0x080fe20000010824 */
[----:B------:R-:W-:Y:S01]  /*d340*/  LOP3.LUT R7, R7, 0xffff0000, RZ, 0xc0, !PT ;  /* 0xffff000007077812 */ /* 0x000fe200078ec0ff */
[----:B------:R-:W-:Y:S01]  /*d350*/  FFMA.FTZ R29, R39, R29, R38 ;  /* 0x0000001d271d7223 */ /* 0x000fe20000010026 */
[C---:B------:R-:W-:Y:S01]  /*d360*/  FMUL.FTZ R36, R37.reuse, R5 ;  /* 0x0000000525247220 */ /* 0x040fe20000410000 */
[----:B------:R-:W-:Y:S01]  /*d370*/  FFMA.FTZ R5, R37, R31, -R40 ;  /* 0x0000001f25057223 */ /* 0x000fe20000010828 */
[----:B------:R-:W-:Y:S02]  /*d380*/  IMAD.U32 R39, R20, 0x10000, RZ ;  /* 0x0001000014277824 */ /* 0x000fe400078e00ff */
        /* <DEDUP_REMOVED lines=15> */
.L_x_592:
[----:B------:R-:W-:Y:S05]  /*d480*/  BSYNC B2 ;  /* 0x0000000000027941 */ /* 0x000fea0003800000 */
.L_x_591:
[----:B------:R-:W-:Y:S04]  /*d490*/  BSSY B2, `(.L_x_593) ;  /* 0x0000028000027945 */ /* 0x000fe80003800000 */
[----:B------:R-:W-:Y:S05]  /*d4a0*/  @P2 BRA `(.L_x_594) ;  /* 0x0000000000982947 */ /* 0x000fea0003800000 */
[----:B01----:R-:W0:Y:S01]  /*d4b0*/  LDS.128 R4, [R30+0x9000] ;  /* 0x009000001e047984 */ /* 0x003e220000000c00 */
        /* <DEDUP_REMOVED lines=11> */
[----:B------:R-:W-:Y:S01]  /*d570*/  SHF.L.U32 R34, R7, 0x10, RZ ;  /* 0x0000001007227819 */ /* 0x000fe200000006ff */
        /* <DEDUP_REMOVED lines=25> */
.L_x_594:
[----:B------:R-:W-:Y:S05]  /*d710*/  BSYNC B2 ;  /* 0x0000000000027941 */ /* 0x000fea0003800000 */
.L_x_593:
[----:B------:R-:W-:Y:S05]  /*d720*/  @P3 BRA `(.L_x_588) ;  /* 0x0000000000983947 */ /* 0x000fea0003800000 */
[----:B012---:R-:W0:Y:S01]  /*d730*/  LDS.128 R4, [R30+0xd000] ;  /* 0x00d000001e047984 */ /* 0x007e220000000c00 */
        /* <DEDUP_REMOVED lines=37> */
.L_x_588:
[----:B------:R-:W-:Y:S05]  /*d990*/  BSYNC B1 ;  /* 0x0000000000017941 */ /* 0x000fea0003800000 */
.L_x_587:
[----:B01234-:R-:W-:Y:S01]  /*d9a0*/  VIADD R4, R219, 0x40 ;  /* 0x00000040db047836 */ /* 0x01ffe20000000000 */
[----:B------:R-:W-:Y:S04]  /*d9b0*/  BSSY B1, `(.L_x_595) ;  /* 0x00000aa000017945 */ /* 0x000fe80003800000 */
[----:B------:R-:W-:-:S13]  /*d9c0*/  ISETP.GE.AND P0, PT, R4, R32, PT ;  /* 0x000000200400720c */ /* 0x000fda0003f06270 */
[----:B------:R-:W-:Y:S05]  /*d9d0*/  @P0 BRA `(.L_x_596) ;  /* 0x00000008009c0947 */ /* 0x000fea0003800000 */
[----:B------:R-:W0:Y:S01]  /*d9e0*/  LDC R5, c[0x0][0x3f4] ;  /* 0x0000fd00ff057b82 */ /* 0x000e220000000800 */
        /* <DEDUP_REMOVED lines=44> */
.L_x_598:
[----:B------:R-:W-:Y:S05]  /*dcb0*/  BSYNC B2 ;  /* 0x0000000000027941 */ /* 0x000fea0003800000 */
.L_x_597:
        /* <DEDUP_REMOVED lines=40> */
.L_x_600:
[----:B------:R-:W-:Y:S05]  /*df40*/  BSYNC B2 ;  /* 0x0000000000027941 */ /* 0x000fea0003800000 */
.L_x_599:
        /* <DEDUP_REMOVED lines=20> */
[----:B------:R-:W-:Y:S01]  /*e090*/  FFMA.FTZ R29, R39, R29, R38 ;  /* 0x0000001d271d7223 */ /* 0x000fe20000010026 */
[----:B------:R-:W-:Y:S01]  /*e0a0*/  LOP3.LUT R7, R7, 0xffff0000, RZ, 0xc0, !PT ;  /* 0xffff000007077812 */ /* 0x000fe200078ec0ff */
[C---:B------:R-:W-:Y:S01]  /*e0b0*/  FMUL.FTZ R36, R37.reuse, R5 ;  /* 0x0000000525247220 */ /* 0x040fe20000410000 */
[----:B------:R-:W-:Y:S01]  /*e0c0*/  SHF.L.U32 R39, R12, 0x10, RZ ;  /* 0x000000100c277819 */ /* 0x000fe200000006ff */
[-C--:B------:R-:W-:Y:S01]  /*e0d0*/  FFMA.FTZ R5, R37, R31.reuse, -R40 ;  /* 0x0000001f25057223 */ /* 0x080fe20000010828 */
[----:B------:R-:W-:Y:S02]  /*e0e0*/  IMAD.U32 R37, R10, 0x10000, RZ ;  /* 0x000100000a257824 */ /* 0x000fe400078e00ff */
[----:B------:R-:W-:Y:S01]  /*e0f0*/  FFMA.FTZ R36, R41, R31, R36 ;  /* 0x0000001f29247223 */ /* 0x000fe20000010024 */
[-C--:B------:R-:W-:Y:S01]  /*e100*/  FMUL.FTZ R31, R44, R7.reuse ;  /* 0x000000072c1f7220 */ /* 0x080fe20000410000 */
[-C--:B------:R-:W-:Y:S01]  /*e110*/  FMUL.FTZ R38, R39, R6.reuse ;  /* 0x0000000627267220 */ /* 0x080fe20000410000 */
[C---:B------:R-:W-:Y:S01]  /*e120*/  FMUL.FTZ R40, R37.reuse, R6 ;  /* 0x0000000625287220 */ /* 0x040fe20000410000 */
[C---:B------:R-:W-:Y:S01]  /*e130*/  FMUL.FTZ R35, R42.reuse, R7 ;  /* 0x000000072a237220 */ /* 0x040fe20000410000 */
[-C--:B------:R-:W-:Y:S01]  /*e140*/  FFMA.FTZ R7, R42, R34.reuse, -R31 ;  /* 0x000000222a077223 */ /* 0x080fe2000001081f */
[-C--:B------:R-:W-:Y:S01]  /*e150*/  FFMA.FTZ R6, R37, R33.reuse, -R38 ;  /* 0x0000002125067223 */ /* 0x080fe20000010826 */
[----:B------:R-:W-:Y:S01]  /*e160*/  FFMA.FTZ R33, R39, R33, R40 ;  /* 0x0000002127217223 */ /* 0x000fe20000010028 */
[----:B------:R-:W-:Y:S01]  /*e170*/  FFMA.FTZ R34, R44, R34, R35 ;  /* 0x000000222c227223 */ /* 0x000fe20000010023 */
[----:B------:R-:W-:-:S02]  /*e180*/  F2FP.BF16.F32.PACK_AB R4, R29, R4 ;  /* 0x000000041d04723e */ /* 0x000fc400000010ff */
[----:B------:R-:W-:Y:S02]  /*e190*/  F2FP.BF16.F32.PACK_AB R5, R36, R5 ;  /* 0x000000052405723e */ /* 0x000fe400000010ff */
[----:B------:R-:W-:Y:S02]  /*e1a0*/  F2FP.BF16.F32.PACK_AB R6, R33, R6 ;  /* 0x000000062106723e */ /* 0x000fe400000010ff */
[----:B------:R-:W-:-:S05]  /*e1b0*/  F2FP.BF16.F32.PACK_AB R7, R34, R7 ;  /* 0x000000072207723e */ /* 0x000fca00000010ff */
[----:B------:R2:W-:Y:S02]  /*e1c0*/  STS.128 [R30+0xa000], R4 ;  /* 0x00a000041e007388 */ /* 0x0005e40000000c00 */
.L_x_602:
[----:B------:R-:W-:Y:S05]  /*e1d0*/  BSYNC B2 ;  /* 0x0000000000027941 */ /* 0x000fea0003800000 */
.L_x_601:
        /* <DEDUP_REMOVED lines=39> */
.L_x_596:
[----:B------:R-:W-:Y:S05]  /*e450*/  BSYNC B1 ;  /* 0x0000000000017941 */ /* 0x000fea0003800000 */
.L_x_595:
[----:B------:R-:W-:-:S13]  /*e460*/  ISETP.GE.AND P0, PT, R21, R32, PT ;  /* 0x000000201500720c */ /* 0x000fda0003f06270 */
        /* <DEDUP_REMOVED lines=25> */
[----:B------:R-:W-:Y:S01]  /*e600*/  FFMA.FTZ R4, R31, R21, -R32 ;  /* 0x000000151f047223 */ /* 0x000fe20000010820 */
[----:B------:R-:W-:Y:S01]  /*e610*/  FMUL.FTZ R32, R33, R5 ;  /* 0x0000000521207220 */ /* 0x000fe20000410000 */
[----:B------:R-:W-:Y:S01]  /*e620*/  FFMA.FTZ R21, R35, R21, R34 ;  /* 0x0000001523157223 */ /* 0x000fe20000010022 */
[-C--:B------:R-:W-:Y:S01]  /*e630*/  FFMA.FTZ R5, R33, R29.reuse, -R36 ;  /* 0x0000001d21057223 */ /* 0x080fe20000010824 */
[----:B------:R-:W-:Y:S01]  /*e640*/  LOP3.LUT R6, R6, 0xffff0000, RZ, 0xc0, !PT ;  /* 0xffff000006067812 */ /* 0x000fe200078ec0ff */
[----:B------:R-:W-:Y:S01]  /*e650*/  FFMA.FTZ R32, R37, R29, R32 ;  /* 0x0000001d25207223 */ /* 0x000fe20000010020 */
[C---:B------:R-:W-:Y:S01]  /*e660*/  SHF.L.U32 R34, R25.reuse, 0x10, RZ ;  /* 0x0000001019227819 */ /* 0x040fe200000006ff */
[----:B------:R-:W-:Y:S01]  /*e670*/  FMUL.FTZ R29, R40, R7 ;  /* 0x00000007281d7220 */ /* 0x000fe20000410000 */
[----:B------:R-:W-:Y:S01]  /*e680*/  LOP3.LUT R36, R25, 0xffff0000, RZ, 0xc0, !PT ;  /* 0xffff000019247812 */ /* 0x000fe200078ec0ff */
[----:B------:R-:W-:Y:S01]  /*e690*/  FMUL.FTZ R25, R38, R6 ;  /* 0x0000000626197220 */ /* 0x000fe20000410000 */
[----:B------:R-:W-:Y:S01]  /*e6a0*/  F2FP.BF16.F32.PACK_AB R4, R21, R4 ;  /* 0x000000041504723e */ /* 0x000fe200000010ff */
[----:B------:R-:W-:Y:S01]  /*e6b0*/  FMUL.FTZ R27, R34, R6 ;  /* 0x00000006221b7220 */ /* 0x000fe20000410000 */
[----:B------:R-:W-:Y:S01]  /*e6c0*/  F2FP.BF16.F32.PACK_AB R5, R32, R5 ;  /* 0x000000052005723e */ /* 0x000fe200000010ff */
[C---:B------:R-:W-:Y:S01]  /*e6d0*/  FMUL.FTZ R31, R36.reuse, R7 ;  /* 0x00000007241f7220 */ /* 0x040fe20000410000 */
[----:B------:R-:W-:Y:S01]  /*e6e0*/  FFMA.FTZ R7, R36, R26, -R29 ;  /* 0x0000001a24077223 */ /* 0x000fe2000001081d */
[-C--:B------:R-:W-:Y:S01]  /*e6f0*/  FFMA.FTZ R6, R34, R24.reuse, -R25 ;  /* 0x0000001822067223 */ /* 0x080fe20000010819 */
[----:B------:R-:W-:Y:S01]  /*e700*/  FFMA.FTZ R27, R38, R24, R27 ;  /* 0x00000018261b7223 */ /* 0x000fe2000001001b */
[----:B------:R-:W-:-:S04]  /*e710*/  FFMA.FTZ R26, R40, R26, R31 ;  /* 0x0000001a281a7223 */ /* 0x000fc8000001001f */
[----:B------:R-:W-:Y:S02]  /*e720*/  F2FP.BF16.F32.PACK_AB R6, R27, R6 ;  /* 0x000000061b06723e */ /* 0x000fe400000010ff */
[----:B------:R-:W-:-:S05]  /*e730*/  F2FP.BF16.F32.PACK_AB R7, R26, R7 ;  /* 0x000000071a07723e */ /* 0x000fca00000010ff */
[----:B------:R0:W-:Y:S02]  /*e740*/  STS.128 [R30+0x3000], R4 ;  /* 0x003000041e007388 */ /* 0x0001e40000000c00 */
.L_x_605:
[----:B------:R-:W-:Y:S05]  /*e750*/  BSYNC B1 ;  /* 0x0000000000017941 */ /* 0x000fea0003800000 */
.L_x_604:
[----:B------:R-:W-:Y:S04]  /*e760*/  BSSY B1, `(.L_x_606) ;  /* 0x0000028000017945 */ /* 0x000fe80003800000 */
[----:B------:R-:W-:Y:S05]  /*e770*/  @P1 BRA `(.L_x_607) ;  /* 0x0000000000981947 */ /* 0x000fea0003800000 */
[----:B0-----:R-:W0:Y:S01]  /*e780*/  LDS.128 R4, [R30+0x7000] ;  /* 0x007000001e047984 */ /* 0x001e220000000c00 */
        /* <DEDUP_REMOVED lines=18> */
[C---:B------:R-:W-:Y:S01]  /*e8b0*/  FMUL.FTZ R27, R34.reuse, R5 ;  /* 0x00000005221b7220 */ /* 0x040fe20000410000 */
[----:B------:R-:W-:Y:S01]  /*e8c0*/  LOP3.LUT R7, R7, 0xffff0000, RZ, 0xc0, !PT ;  /* 0xffff000007077812 */ /* 0x000fe200078ec0ff */
[----:B------:R-:W-:Y:S01]  /*e8d0*/  FFMA.FTZ R5, R34, R24, -R25 ;  /* 0x0000001822057223 */ /* 0x000fe20000010819 */
[C---:B------:R-:W-:Y:S01]  /*e8e0*/  LOP3.LUT R29, R14.reuse, 0xffff0000, RZ, 0xc0, !PT ;  /* 0xffff00000e1d7812 */ /* 0x040fe200078ec0ff */
[----:B------:R-:W-:Y:S02]  /*e8f0*/  IMAD.U32 R25, R14, 0x10000, RZ ;  /* 0x000100000e197824 */ /* 0x000fe400078e00ff */
[----:B------:R-:W-:Y:S01]  /*e900*/  FMUL.FTZ R14, R31, R6 ;  /* 0x000000061f0e7220 */ /* 0x000fe20000410000 */
[-C--:B------:R-:W-:Y:S01]  /*e910*/  FMUL.FTZ R26, R33, R7.reuse ;  /* 0x00000007211a7220 */ /* 0x080fe20000410000 */
[----:B------:R-:W-:Y:S01]  /*e920*/  FFMA.FTZ R24, R36, R24, R27 ;  /* 0x0000001824187223 */ /* 0x000fe2000001001b */
[----:B------:R-:W-:Y:S01]  /*e930*/  FMUL.FTZ R20, R25, R6 ;  /* 0x0000000619147220 */ /* 0x000fe20000410000 */
[----:B------:R-:W-:Y:S01]  /*e940*/  FMUL.FTZ R32, R29, R7 ;  /* 0x000000071d207220 */ /* 0x000fe20000410000 */
[----:B------:R-:W-:Y:S01]  /*e950*/  FFMA.FTZ R6, R25, R13, -R14 ;  /* 0x0000000d19067223 */ /* 0x000fe2000001080e */
[----:B------:R-:W-:Y:S01]  /*e960*/  FFMA.FTZ R7, R29, R15, -R26 ;  /* 0x0000000f1d077223 */ /* 0x000fe2000001081a */
[----:B------:R-:W-:Y:S01]  /*e970*/  FFMA.FTZ R13, R31, R13, R20 ;  /* 0x0000000d1f0d7223 */ /* 0x000fe20000010014 */
[----:B------:R-:W-:Y:S01]  /*e980*/  FFMA.FTZ R32, R33, R15, R32 ;  /* 0x0000000f21207223 */ /* 0x000fe20000010020 */
[----:B------:R-:W-:-:S02]  /*e990*/  F2FP.BF16.F32.PACK_AB R4, R21, R4 ;  /* 0x000000041504723e */ /* 0x000fc400000010ff */
[----:B------:R-:W-:Y:S02]  /*e9a0*/  F2FP.BF16.F32.PACK_AB R5, R24, R5 ;  /* 0x000000051805723e */ /* 0x000fe400000010ff */
[----:B------:R-:W-:Y:S02]  /*e9b0*/  F2FP.BF16.F32.PACK_AB R6, R13, R6 ;  /* 0x000000060d06723e */ /* 0x000fe400000010ff */
[----:B------:R-:W-:-:S05]  /*e9c0*/  F2FP.BF16.F32.PACK_AB R7, R32, R7 ;  /* 0x000000072007723e */ /* 0x000fca00000010ff */
[----:B------:R1:W-:Y:S02]  /*e9d0*/  STS.128 [R30+0x7000], R4 ;  /* 0x007000041e007388 */ /* 0x0003e40000000c00 */
.L_x_607:
[----:B------:R-:W-:Y:S05]  /*e9e0*/  BSYNC B1 ;  /* 0x0000000000017941 */ /* 0x000fea0003800000 */
.L_x_606:
[----:B------:R-:W-:Y:S04]  /*e9f0*/  BSSY B1, `(.L_x_608) ;  /* 0x0000028000017945 */ /* 0x000fe80003800000 */
[----:B------:R-:W-:Y:S05]  /*ea00*/  @P2 BRA `(.L_x_609) ;  /* 0x0000000000982947 */ /* 0x000fea0003800000 */
[----:B01----:R-:W0:Y:S01]  /*ea10*/  LDS.128 R4, [R30+0xb000] ;  /* 0x00b000001e047984 */ /* 0x003e220000000c00 */
        /* <DEDUP_REMOVED lines=37> */
.L_x_609:
[----:B------:R-:W-:Y:S05]  /*ec70*/  BSYNC B1 ;  /* 0x0000000000017941 */ /* 0x000fea0003800000 */
.L_x_608:
[----:B------:R-:W-:Y:S05]  /*ec80*/  @P3 BRA `(.L_x_603) ;  /* 0x0000003800e03947 */ /* 0x000fea0003800000 */
[----:B012---:R-:W0:Y:S01]  /*ec90*/  LDS.128 R4, [R30+0xf000] ;  /* 0x00f000001e047984 */ /* 0x007e220000000c00 */
[C---:B------:R-:W-:Y:S01]  /*eca0*/  IMAD.U32 R15, R3.reuse, 0x10000, RZ ;  /* 0x00010000030f7824 */ /* 0x040fe200078e00ff */
[----:B------:R-:W-:Y:S01]  /*ecb0*/  LOP3.LUT R24, R3, 0xffff0000, RZ, 0xc0, !PT ;  /* 0xffff000003187812 */ /* 0x000fe200078ec0ff */
[C---:B------:R-:W-:Y:S01]  /*ecc0*/  IMAD.U32 R13, R0.reuse, 0x10000, RZ ;  /* 0x00010000000d7824 */ /* 0x040fe200078e00ff */
[----:B------:R-:W-:Y:S02]  /*ecd0*/  LOP3.LUT R20, R0, 0xffff0000, RZ, 0xc0, !PT ;  /* 0xffff000000147812 */ /* 0x000fe400078ec0ff */
[C---:B0-----:R-:W-:Y:S01]  /*ece0*/  SHF.L.U32 R9, R4.reuse, 0x10, RZ ;  /* 0x0000001004097819 */ /* 0x041fe200000006ff */
[C---:B------:R-:W-:Y:S01]  /*ecf0*/  IMAD.U32 R10, R5.reuse, 0x10000, RZ ;  /* 0x00010000050a7824 */ /* 0x040fe200078e00ff */
[----:B------:R-:W-:Y:S01]  /*ed00*/  LOP3.LUT R4, R4, 0xffff0000, RZ, 0xc0, !PT ;  /* 0xffff000004047812 */ /* 0x000fe200078ec0ff */
[----:B------:R-:W-:Y:S01]  /*ed10*/  IMAD.U32 R0, R6, 0x10000, RZ ;  /* 0x0001000006007824 */ /* 0x000fe200078e00ff */
[----:B------:R-:W-:-:S02]  /*ed20*/  LOP3.LUT R5, R5, 0xffff0000, RZ, 0xc0, !PT ;  /* 0xffff000005057812 */ /* 0x000fc400078ec0ff */
[----:B------:R-:W-:Y:S01]  /*ed30*/  LOP3.LUT R3, R6, 0xffff0000, RZ, 0xc0, !PT ;  /* 0xffff000006037812 */ /* 0x000fe200078ec0ff */
[-C--:B------:R-:W-:Y:S01]  /*ed40*/  FMUL.FTZ R12, R15, R4.reuse ;  /* 0x000000040f0c7220 */ /* 0x080fe20000410000 */
[----:B------:R-:W-:Y:S01]  /*ed50*/  FMUL.FTZ R14, R13, R4 ;  /* 0x000000040d0e7220 */ /* 0x000fe20000410000 */
[----:B------:R-:W-:Y:S02]  /*ed60*/  IMAD.U32 R6, R7, 0x10000, RZ ;  /* 0x0001000007067824 */ /* 0x000fe400078e00ff */
[----:B------:R-:W-:Y:S01]  /*ed70*/  FMUL.FTZ R11, R24, R5 ;  /* 0x00000005180b7220 */ /* 0x000fe20000410000 */
[-C--:B------:R-:W-:Y:S01]  /*ed80*/  FFMA.FTZ R4, R13, R9.reuse, -R12 ;  /* 0x000000090d047223 */ /* 0x080fe2000001080c */
[----:B------:R-:W-:Y:S01]  /*ed90*/  FFMA.FTZ R9, R15, R9, R14 ;  /* 0x000000090f097223 */ /* 0x000fe2000001000e */
[----:B------:R-:W-:Y:S01]  /*eda0*/  IMAD.U32 R14, R8, 0x10000, RZ ;  /* 0x00010000080e7824 */ /* 0x000fe200078e00ff */
[----:B------:R-:W-:Y:S01]  /*edb0*/  LOP3.LUT R7, R7, 0xffff0000, RZ, 0xc0, !PT ;  /* 0xffff000007077812 */ /* 0x000fe200078ec0ff */
[----:B------:R-:W-:Y:S01]  /*edc0*/  FMUL.FTZ R13, R20, R5 ;  /* 0x00000005140d7220 */ /* 0x000fe20000410000 */
[----:B------:R-:W-:Y:S01]  /*edd0*/  IMAD.U32 R12, R2, 0x10000, RZ ;  /* 0x00010000020c7824 */ /* 0x000fe200078e00ff */
[----:B------:R-:W-:Y:S01]  /*ede0*/  LOP3.LUT R8, R8, 0xffff0000, RZ, 0xc0, !PT ;  /* 0xffff000008087812 */ /* 0x000fe200078ec0ff */
[-C--:B------:R-:W-:Y:S01]  /*edf0*/  FFMA.FTZ R5, R20, R10.reuse, -R11 ;  /* 0x0000000a14057223 */ /* 0x080fe2000001080b */
[----:B------:R-:W-:Y:S01]  /*ee00*/  LOP3.LUT R2, R2, 0xffff0000, RZ, 0xc0, !PT ;  /* 0xffff000002027812 */ /* 0x000fe200078ec0ff */
[----:B------:R-:W-:Y:S01]  /*ee10*/  FFMA.FTZ R10, R24, R10, R13 ;  /* 0x0000000a180a7223 */ /* 0x000fe2000001000d */
[----:B------:R-:W-:Y:S01]  /*ee20*/  FMUL.FTZ R11, R14, R3 ;  /* 0x000000030e0b7220 */ /* 0x000fe20000410000 */
[----:B------:R-:W-:Y:S01]  /*ee30*/  FMUL.FTZ R13, R8, R7 ;  /* 0x00000007080d7220 */ /* 0x000fe20000410000 */
        /* <DEDUP_REMOVED lines=10> */
[----:B------:R4:W-:Y:S01]  /*eee0*/  STS.128 [R30+0xf000], R4 ;  /* 0x00f000041e007388 */ /* 0x0009e20000000c00 */
[----:B------:R-:W-:Y:S05]  /*eef0*/  BRA `(.L_x_603) ;  /* 0x0000003800447947 */ /* 0x000fea0003800000 */
.L_x_573:
[----:B------:R-:W-:-:S03]  /*ef00*/  UMOV UR4, 0xffffffff ;  /* 0xffffffff00047882 */ /* 0x000fc60000000000 */
[----:B------:R-:W-:Y:S05]  /*ef10*/  BRA.DIV UR4, `(.L_x_610) ;  /* 0x0000019604847947 */ /* 0x000fea000b800000 */
[----:B------:R0:W1:Y:S04]  /*ef20*/  SHFL.IDX PT, R0, R24, RZ, 0x181f ;  /* 0x00181fff18007589 */ /* 0x00006800000e0000 */
[----:B------:R-:W2:Y:S04]  /*ef30*/  SHFL.IDX PT, R2, R2, RZ, 0x181f ;  /* 0x00181fff02027589 */ /* 0x000ea800000e0000 */
[----:B------:R0:W3:Y:S04]  /*ef40*/  SHFL.IDX PT, R3, R26, RZ, 0x181f ;  /* 0x00181fff1a037589 */ /* 0x0000e800000e0000 */
[----:B------:R0:W4:Y:S02]  /*ef50*/  SHFL.IDX PT, R20, R25, RZ, 0x181f ;  /* 0x00181fff19147589 */ /* 0x00012400000e0000 */
.L_x_857:
        /* <DEDUP_REMOVED lines=10> */
[----:B------:R-:W-:Y:S02]  /*f000*/  CS2R R4, SRZ ;  /* 0x0000000000047805 */ /* 0x000fe4000001ff00 */
[----:B------:R-:W-:Y:S02]  /*f010*/  CS2R R12, SRZ ;  /* 0x00000000000c7805 */ /* 0x000fe4000001ff00 */
[----:B0-----:R-:W-:Y:S02]  /*f020*/  CS2R R26, SRZ ;  /* 0x00000000001a7805 */ /* 0x001fe4000001ff00 */
[----:B-----5:R-:W-:-:S04]  /*f030*/  LEA.HI R24, R40, R40, RZ, 0x1 ;  /* 0x0000002828187211 */ /* 0x020fc800078f08ff */
[----:B------:R-:W-:Y:S02]  /*f040*/  LOP3.LUT R39, R24, 0xfffffffe, RZ, 0xc0, !PT ;  /* 0xfffffffe18277812 */ /* 0x000fe400078ec0ff */
[----:B------:R-:W-:Y:S01]  /*f050*/  CS2R R24, SRZ ;  /* 0x0000000000187805 */ /* 0x000fe2000001ff00 */
[----:B------:R-:W-:Y:S06]  /*f060*/  @P0 BRA `(.L_x_612) ;  /* 0x0000000000600947 */ /* 0x000fec0003800000 */
[----:B------:R-:W-:Y:S01]  /*f070*/  ULDC UR4, c[0x0][0x3f4] ;  /* 0x0000fd0000047ab9 */ /* 0x000fe20000000800 */
[----:B------:R-:W-:Y:S01]  /*f080*/  ULDC.64 UR6, c[0x0][0x208] ;  /* 0x0000820000067ab9 */ /* 0x000fe20000000a00 */
[----:B------:R-:W-:Y:S02]  /*f090*/  ISETP.GE.AND P4, PT, R16, UR4, PT ;  /* 0x0000000410007c0c */ /* 0x000fe4000bf86270 */
[----:B------:R-:W-:-:S11]  /*f0a0*/  ISETP.GE.AND P5, PT, R213, UR4, PT ;  /* 0x00000004d5007c0c */ /* 0x000fd6000bfa6270 */
[C---:B------:R-:W-:Y:S01]  /*f0b0*/  @!P4 IMAD.SHL.U32 R35, R16.reuse, 0x2, RZ ;  /* 0x000000021023c824 */ /* 0x040fe200078e00ff */
[----:B------:R-:W-:Y:S01]  /*f0c0*/  @!P4 SHF.L.U64.HI R6, R16, 0x1, R17 ;  /* 0x000000011006c819 */ /* 0x000fe20000010211 */
[C---:B------:R-:W-:Y:S01]  /*f0d0*/  @!P5 IMAD.SHL.U32 R5, R23.reuse, 0x2, RZ ;  /* 0x000000021705d824 */ /* 0x040fe200078e00ff */
[----:B------:R-:W-:Y:S02]  /*f0e0*/  @!P5 SHF.L.U64.HI R4, R23, 0x1, R216 ;  /* 0x000000011704d819 */ /* 0x000fe400000102d8 */
[-C--:B--2---:R-:W-:Y:S02]  /*f0f0*/  @!P4 IADD3 R32, P0, R2, R35.reuse, RZ ;  /* 0x000000230220c210 */ /* 0x084fe40007f1e0ff */
[----:B----4-:R-:W-:Y:S02]  /*f100*/  @!P4 IADD3 R34, P1, R20, R35, RZ ;  /* 0x000000231422c210 */ /* 0x010fe40007f3e0ff */
[-C--:B------:R-:W-:Y:S01]  /*f110*/  @!P5 IADD3 R36, P2, R2, R5.reuse, RZ ;  /* 0x000000050224d210 */ /* 0x080fe20007f5e0ff */
[--C-:B-1----:R-:W-:Y:S01]  /*f120*/  @!P4 IMAD.X R33, R0, 0x1, R6.reuse, P0 ;  /* 0x000000010021c824 */ /* 0x102fe200000e0606 */
[----:B------:R-:W-:Y:S01]  /*f130*/  @!P5 IADD3 R2, P3, R20, R5, RZ ;  /* 0x000000051402d210 */ /* 0x000fe20007f7e0ff */
[C---:B---3--:R-:W-:Y:S01]  /*f140*/  @!P4 IMAD.X R35, R3.reuse, 0x1, R6, P1 ;  /* 0x000000010323c824 */ /* 0x048fe200008e0606 */
[----:B------:R-:W-:Y:S01]  /*f150*/  CS2R R6, SRZ ;  /* 0x0000000000067805 */ /* 0x000fe2000001ff00 */
[--C-:B------:R-:W-:Y:S01]  /*f160*/  @!P5 IMAD.X R37, R0, 0x1, R4.reuse, P2 ;  /* 0x000000010025d824 */ /* 0x100fe200010e0604 */
[----:B------:R-:W-:Y:S01]  /*f170*/  CS2R R14, SRZ ;  /* 0x00000000000e7805 */ /* 0x000fe2000001ff00 */
[----:B------:R-:W-:Y:S01]  /*f180*/  @!P5 IMAD.X R3, R3, 0x1, R4, P3 ;  /* 0x000000010303d824 */ /* 0x000fe200018e0604 */
[----:B------:R-:W-:-:S02]  /*f190*/  CS2R R4, SRZ ;  /* 0x0000000000047805 */ /* 0x000fc4000001ff00 */
[----:B------:R-:W-:Y:S01]  /*f1a0*/  CS2R R12, SRZ ;  /* 0x00000000000c7805 */ /* 0x000fe2000001ff00 */
[----:B------:R0:W5:Y:S04]  /*f1b0*/  @!P4 LD.E.128 R8, desc[UR6][R32.64] ;  /* 0x000000062008c980 */ /* 0x000168000c101d00 */
[----:B------:R0:W5:Y:S04]  /*f1c0*/  @!P4 LD.E.128 R24, desc[UR6][R34.64] ;  /* 0x000000062218c980 */ /* 0x000168000c101d00 */
[----:B------:R0:W5:Y:S04]  /*f1d0*/  @!P5 LD.E.128 R4, desc[UR6][R36.64] ;  /* 0x000000062404d980 */ /* 0x000168000c101d00 */
[----:B------:R0:W5:Y:S02]  /*f1e0*/  @!P5 LD.E.128 R12, desc[UR6][R2.64] ;  /* 0x00000006020cd980 */ /* 0x000164000c101d00 */
.L_x_612:
[----:B------:R-:W-:Y:S05]  /*f1f0*/  BSYNC B1 ;  /* 0x0000000000017941 */ /* 0x000fea0003800000 */
.L_x_611:
[--C-:B-----5:R-:W-:Y:S01]  /*f200*/  SHF.R.U64 R51, R8, 0x10, R9.reuse ;  /* 0x0000001008337819 */ /* 0x120fe20000001209 */
[--C-:B------:R-:W-:Y:S01]  /*f210*/  IMAD.MOV.U32 R29, RZ, RZ, R9.reuse ;  /* 0x000000ffff1d7224 */ /* 0x100fe200078e0009 */
[----:B------:R-:W-:Y:S01]  /*f220*/  SHF.R.U32.HI R48, RZ, 0x10, R9 ;  /* 0x00000010ff307819 */ /* 0x000fe20000011609 */
[----:B------:R-:W-:Y:S01]  /*f230*/  IMAD.IADD R9, R40, 0x1, -R39 ;  /* 0x0000000128097824 */ /* 0x000fe200078e0a27 */
[----:B------:R-:W-:Y:S01]  /*f240*/  SHF.R.U64 R47, R4, 0x10, R5 ;  /* 0x00000010042f7819 */ /* 0x000fe20000001205 */
[----:B-1----:R-:W-:Y:S01]  /*f250*/  IMAD.MOV.U32 R0, RZ, RZ, R4 ;  /* 0x000000ffff007224 */ /* 0x002fe200078e0004 */
[--C-:B------:R-:W-:Y:S01]  /*f260*/  SHF.R.U64 R44, R6, 0x10, R7.reuse ;  /* 0x00000010062c7819 */ /* 0x100fe20000001207 */
[--C-:B------:R-:W-:Y:S01]  /*f270*/  IMAD.MOV.U32 R4, RZ, RZ, R7.reuse ;  /* 0x000000ffff047224 */ /* 0x100fe200078e0007 */
[----:B------:R-:W-:Y:S01]  /*f280*/  SHF.L.U32 R9, R9, 0x1f, RZ ;  /* 0x0000001f09097819 */ /* 0x000fe200000006ff */
[----:B0-----:R-:W-:Y:S01]  /*f290*/  IMAD.MOV.U32 R36, RZ, RZ, R26 ;  /* 0x000000ffff247224 */ /* 0x001fe200078e001a */
[----:B------:R-:W-:Y:S01]  /*f2a0*/  SHF.R.U32.HI R43, RZ, 0x10, R7 ;  /* 0x00000010ff2b7819 */ /* 0x000fe20000011607 */
[--C-:B------:R-:W-:Y:S01]  /*f2b0*/  IMAD.MOV.U32 R37, RZ, RZ, R27.reuse ;  /* 0x000000ffff257224 */ /* 0x100fe200078e001b */
[----:B------:R-:W0:Y:S01]  /*f2c0*/  SYNCS.PHASECHK.TRANS64.TRYWAIT P0, [R22+URZ+0x38800], R9 ;  /* 0x03880009160075a7 */ /* 0x000e22000800017f */
[----:B------:R-:W-:Y:S01]  /*f2d0*/  SHF.R.U64 R39, R26, 0x10, R27 ;  /* 0x000000101a277819 */ /* 0x000fe2000000121b */
[----:B----4-:R-:W-:Y:S01]  /*f2e0*/  IMAD.MOV.U32 R20, RZ, RZ, R8 ;  /* 0x000000ffff147224 */ /* 0x010fe200078e0008 */
[----:B------:R-:W-:Y:S01]  /*f2f0*/  SHF.R.U64 R41, R24, 0x10, R25 ;  /* 0x0000001018297819 */ /* 0x000fe20000001219 */
[----:B------:R-:W-:Y:S01]  /*f300*/  IMAD.MOV.U32 R33, RZ, RZ, R11 ;  /* 0x000000ffff217224 */ /* 0x000fe200078e000b */
[----:B------:R-:W-:Y:S01]  /*f310*/  SHF.R.U32.HI R26, RZ, 0x10, R27 ;  /* 0x00000010ff1a7819 */ /* 0x000fe2000001161b */
[----:B--2---:R-:W-:Y:S01]  /*f320*/  IMAD.MOV.U32 R2, RZ, RZ, R5 ;  /* 0x000000ffff027224 */ /* 0x004fe200078e0005 */
[----:B------:R-:W-:Y:S01]  /*f330*/  MOV R32, R10 ;  /* 0x0000000a00207202 */ /* 0x000fe20000000f00 */
[----:B---3--:R-:W-:Y:S01]  /*f340*/  IMAD.MOV.U32 R3, RZ, RZ, R6 ;  /* 0x000000ffff037224 */ /* 0x008fe200078e0006 */
[--C-:B------:R-:W-:Y:S01]  /*f350*/  SHF.R.U64 R49, R10, 0x10, R11.reuse ;  /* 0x000000100a317819 */ /* 0x100fe2000000120b */
[----:B------:R-:W-:Y:S01]  /*f360*/  IMAD.MOV.U32 R34, RZ, RZ, R24 ;  /* 0x000000ffff227224 */ /* 0x000fe200078e0018 */
[----:B------:R-:W-:Y:S01]  /*f370*/  SHF.R.U32.HI R46, RZ, 0x10, R11 ;  /* 0x00000010ff2e7819 */ /* 0x000fe2000001160b */
[----:B------:R-:W-:Y:S01]  /*f380*/  IMAD.MOV.U32 R35, RZ, RZ, R25 ;  /* 0x000000ffff237224 */ /* 0x000fe200078e0019 */
[----:B------:R-:W-:Y:S01]  /*f390*/  SHF.R.U32.HI R45, RZ, 0x10, R5 ;  /* 0x00000010ff2d7819 */ /* 0x000fe20000011605 */
[----:B------:R-:W-:Y:S01]  /*f3a0*/  IMAD.MOV.U32 R7, RZ, RZ, R12 ;  /* 0x000000ffff077224 */ /* 0x000fe200078e000c */
[----:B------:R-:W-:Y:S01]  /*f3b0*/  SHF.R.U32.HI R42, RZ, 0x10, R25 ;  /* 0x00000010ff2a7819 */ /* 0x000fe20000011619 */
[----:B------:R-:W-:Y:S01]  /*f3c0*/  BSSY B1, `(.L_x_613) ;  /* 0x000001a000017945 */ /* 0x000fe20003800000 */
[--C-:B------:R-:W-:Y:S01]  /*f3d0*/  SHF.R.U64 R40, R12, 0x10, R13.reuse ;  /* 0x000000100c287819 */ /* 0x100fe2000000120d */
[----:B------:R-:W-:Y:S01]  /*f3e0*/  IMAD.MOV.U32 R8, RZ, RZ, R13 ;  /* 0x000000ffff087224 */ /* 0x000fe200078e000d */
[----:B------:R-:W-:Y:S01]  /*f3f0*/  VIMNMX R38, R38, 0x80, PT ;  /* 0x0000008026267848 */ /* 0x000fe20003fe0100 */
[----:B------:R-:W-:Y:S01]  /*f400*/  IMAD.MOV.U32 R5, RZ, RZ, R14 ;  /* 0x000000ffff057224 */ /* 0x000fe200078e000e */
[----:B------:R-:W-:Y:S01]  /*f410*/  SHF.R.S32.HI R24, RZ, 0x1f, R213 ;  /* 0x0000001fff187819 */ /* 0x000fe200000114d5 */
[----:B------:R-:W-:Y:S01]  /*f420*/  IMAD.MOV.U32 R6, RZ, RZ, R15 ;  /* 0x000000ffff067224 */ /* 0x000fe200078e000f */
[----:B------:R-:W-:-:S02]  /*f430*/  SHF.R.U32.HI R25, RZ, 0x10, R13 ;  /* 0x00000010ff197819 */ /* 0x000fc4000001160d */
[----:B------:R-:W-:Y:S02]  /*f440*/  PRMT R37, R37, 0x5410, R26 ;  /* 0x0000541025257816 */ /* 0x000fe4000000001a */
[--C-:B------:R-:W-:Y:S02]  /*f450*/  SHF.R.U64 R10, R14, 0x10, R15.reuse ;  /* 0x000000100e0a7819 */ /* 0x100fe4000000120f */
[----:B------:R-:W-:Y:S02]  /*f460*/  SHF.R.U32.HI R11, RZ, 0x10, R15 ;  /* 0x00000010ff0b7819 */ /* 0x000fe4000001160f */
[----:B------:R-:W-:Y:S02]  /*f470*/  PRMT R27, R20, 0x5410, R51 ;  /* 0x00005410141b7816 */ /* 0x000fe40000000033 */
[----:B------:R-:W-:Y:S02]  /*f480*/  PRMT R29, R29, 0x5410, R48 ;  /* 0x000054101d1d7816 */ /* 0x000fe40000000030 */
[----:B------:R-:W-:-:S02]  /*f490*/  PRMT R32, R32, 0x5410, R49 ;  /* 0x0000541020207816 */ /* 0x000fc40000000031 */
[----:B------:R-:W-:Y:S02]  /*f4a0*/  PRMT R33, R33, 0x5410, R46 ;  /* 0x0000541021217816 */ /* 0x000fe4000000002e */
[----:B------:R-:W-:Y:S02]  /*f4b0*/  PRMT R0, R0, 0x5410, R47 ;  /* 0x0000541000007816 */ /* 0x000fe4000000002f */
[----:B------:R-:W-:Y:S02]  /*f4c0*/  PRMT R2, R2, 0x5410, R45 ;  /* 0x0000541002027816 */ /* 0x000fe4000000002d */
[----:B------:R-:W-:Y:S02]  /*f4d0*/  PRMT R3, R3, 0x5410, R44 ;  /* 0x0000541003037816 */ /* 0x000fe4000000002c */
[----:B------:R-:W-:Y:S02]  /*f4e0*/  PRMT R12, R4, 0x5410, R43 ;  /* 0x00005410040c7816 */ /* 0x000fe4000000002b */
[----:B------:R-:W-:-:S02]  /*f4f0*/  ISETP.GE.AND P1, PT, R219, R38, PT ;  /* 0x00000026db00720c */ /* 0x000fc40003f26270 */
[----:B------:R-:W-:Y:S02]  /*f500*/  PRMT R34, R34, 0x5410, R41 ;  /* 0x0000541022227816 */ /* 0x000fe40000000029 */
[----:B------:R-:W-:Y:S02]  /*f510*/  PRMT R35, R35, 0x5410, R42 ;  /* 0x0000541023237816 */ /* 0x000fe4000000002a */
[----:B------:R-:W-:Y:S02]  /*f520*/  PRMT R36, R36, 0x5410, R39 ;  /* 0x0000541024247816 */ /* 0x000fe40000000027 */
[----:B------:R-:W-:Y:S02]  /*f530*/  LEA.HI R26, R24, R213, RZ, 0x3 ;  /* 0x000000d5181a7211 */ /* 0x000fe400078f18ff */
[----:B------:R-:W-:Y:S01]  /*f540*/  PRMT R13, R7, 0x5410, R40 ;  /* 0x00005410070d7816 */ /* 0x000fe20000000028 */
[----:B0-----:R-:W-:Y:S06]  /*f550*/  @!P0 BRA `(.L_x_614) ;  /* 0x0000019000688947 */ /* 0x001fec0003800000 */
.L_x_858:
[----:B------:R-:W-:Y:S05]  /*f560*/  BSYNC B1 ;  /* 0x0000000000017941 */ /* 0x000fea0003800000 */
.L_x_613:
[----:B------:R-:W-:Y:S01]  /*f570*/  BSSY B1, `(.L_x_615) ;  /* 0x00000c4000017945 */ /* 0x000fe20003800000 */
[----:B------:R-:W-:Y:S02]  /*f580*/  PRMT R14, R8, 0x5410, R25 ;  /* 0x00005410080e7816 */ /* 0x000fe40000000019 */
[----:B------:R-:W-:Y:S02]  /*f590*/  SHF.R.S32.HI R25, RZ, 0x3, R26 ;  /* 0x00000003ff197819 */ /* 0x000fe4000001141a */
[----:B------:R-:W-:Y:S02]  /*f5a0*/  PRMT R15, R5, 0x5410, R10 ;  /* 0x00005410050f7816 */ /* 0x000fe4000000000a */
[----:B------:R-:W-:Y:S01]  /*f5b0*/  PRMT R20, R6, 0x5410, R11 ;  /* 0x0000541006147816 */ /* 0x000fe2000000000b */
[----:B------:R-:W-:Y:S06]  /*f5c0*/  @P1 BRA `(.L_x_616) ;  /* 0x0000000800f81947 */ /* 0x000fec0003800000 */
[----:B------:R-:W1:Y:S01]  /*f5d0*/  LDC R56, c[0x0][0x3f4] ;  /* 0x0000fd00ff387b82 */ /* 0x000e620000000800 */
[----:B------:R-:W-:Y:S01]  /*f5e0*/  BSSY B2, `(.L_x_617) ;  /* 0x000005c000027945 */ /* 0x000fe20003800000 */
[----:B------:R-:W-:Y:S02]  /*f5f0*/  SHF.R.U32.HI R58, RZ, 0x3, R225 ;  /* 0x00000003ff3a7819 */ /* 0x000fe400000116e1 */
[-C--:B-1----:R-:W-:Y:S02]  /*f600*/  ISETP.GE.AND P0, PT, R16, R56.reuse, PT ;  /* 0x000000381000720c */ /* 0x082fe40003f06270 */
[----:B------:R-:W-:-:S11]  /*f610*/  ISETP.GE.AND P1, PT, R213, R56, PT ;  /* 0x00000038d500720c */ /* 0x000fd60003f26270 */
[----:B------:R-:W-:Y:S05]  /*f620*/  @P0 BRA `(.L_x_618) ;  /* 0x00000004005c0947 */ /* 0x000fea0003800000 */
[----:B------:R-:W2:Y:S01]  /*f630*/  LDL R4, [R1+0x68] ;  /* 0x0000680001047983 */ /* 0x000ea20000100800 */
[C---:B------:R-:W-:Y:S01]  /*f640*/  IMAD.U32 R51, R34.reuse, 0x10000, RZ ;  /* 0x0001000022337824 */ /* 0x040fe200078e00ff */
[----:B------:R-:W-:Y:S01]  /*f650*/  LOP3.LUT R53, R34, 0xffff0000, RZ, 0xc0, !PT ;  /* 0xffff000022357812 */ /* 0x000fe200078ec0ff */
[----:B------:R-:W-:Y:S01]  /*f660*/  IMAD.U32 R49, R27, 0x10000, RZ ;  /* 0x000100001b317824 */ /* 0x000fe200078e00ff */
[----:B--2---:R-:W-:-:S04]  /*f670*/  LEA.HI R4, R56, R4, RZ, 0x1d ;  /* 0x0000000438047211 */ /* 0x004fc800078fe8ff */
[----:B------:R-:W-:Y:S01]  /*f680*/  SHF.R.S32.HI R5, RZ, 0x1f, R4 ;  /* 0x0000001fff057819 */ /* 0x000fe20000011404 */
[----:B------:R-:W-:-:S03]  /*f690*/  IMAD.SHL.U32 R6, R4, 0x8, RZ ;  /* 0x0000000804067824 */ /* 0x000fc600078e00ff */
[----:B------:R-:W-:Y:S02]  /*f6a0*/  LEA.HI R5, R5, R4, RZ, 0x3 ;  /* 0x0000000405057211 */ /* 0x000fe400078f18ff */
[----:B------:R-:W-:-:S03]  /*f6b0*/  LOP3.LUT R6, R225, 0x38, R6, 0xf8, !PT ;  /* 0x00000038e1067812 */ /* 0x000fc600078ef806 */
[----:B------:R-:W-:Y:S01]  /*f6c0*/  IMAD.SHL.U32 R5, R5, 0x400, RZ ;  /* 0x0000040005057824 */ /* 0x000fe200078e00ff */
[----:B------:R-:W-:-:S04]  /*f6d0*/  LOP3.LUT R6, R6, R58, RZ, 0x3c, !PT ;  /* 0x0000003a06067212 */ /* 0x000fc800078e3cff */
[----:B------:R-:W-:-:S04]  /*f6e0*/  LOP3.LUT R4, R5, 0x7fffe000, RZ, 0xc0, !PT ;  /* 0x7fffe00005047812 */ /* 0x000fc800078ec0ff */
[----:B0-----:R-:W-:Y:S02]  /*f6f0*/  IADD3 R9, R6, R4, R229 ;  /* 0x0000000406097210 */ /* 0x001fe40007ffe0e5 */
[----:B------:R-:W0:Y:S03]  /*f700*/  LDS.128 R4, [R30] ;  /* 0x000000001e047984 */ /* 0x000e260000000c00 */
[----:B------:R-:W-:-:S05]  /*f710*/  IMAD R39, R9, 0x2, R22 ;  /* 0x0000000209277824 */ /* 0x000fca00078e0216 */
[----:B------:R-:W1:Y:S01]  /*f720*/  LDS.128 R8, [R39+0x14400] ;  /* 0x0144000027087984 */ /* 0x000e620000000c00 */
[C---:B0-----:R-:W-:Y:S01]  /*f730*/  SHF.L.U32 R40, R4.reuse, 0x10, RZ ;  /* 0x0000001004287819 */ /* 0x041fe200000006ff */
[----:B------:R-:W-:Y:S01]  /*f740*/  IMAD.U32 R41, R5, 0x10000, RZ ;  /* 0x0001000005297824 */ /* 0x000fe200078e00ff */
[----:B------:R-:W-:Y:S01]  /*f750*/  LOP3.LUT R4, R4, 0xffff0000, RZ, 0xc0, !PT ;  /* 0xffff000004047812 */ /* 0x000fe200078ec0ff */
[C---:B------:R-:W-:Y:S01]  /*f760*/  IMAD.U32 R42, R6.reuse, 0x10000, RZ ;  /* 0x00010000062a7824 */ /* 0x040fe200078e00ff */
[----:B------:R-:W-:Y:S01]  /*f770*/  LOP3.LUT R6, R6, 0xffff0000, RZ, 0xc0, !PT ;  /* 0xffff000006067812 */ /* 0x000fe200078ec0ff */
[----:B------:R-:W-:Y:S01]  /*f780*/  IMAD.U32 R43, R7, 0x10000, RZ ;  /* 0x00010000072b7824 */ /* 0x000fe200078e00ff */
[----:B------:R-:W-:Y:S01]  /*f790*/  LOP3.LUT R5, R5, 0xffff0000, RZ, 0xc0, !PT ;  /* 0xffff000005057812 */ /* 0x000fe200078ec0ff */
[C---:B-1----:R-:W-:Y:S01]  /*f7a0*/  IMAD.U32 R44, R8.reuse, 0x10000, RZ ;  /* 0x00010000082c7824 */ /* 0x042fe200078e00ff */
[----:B------:R-:W-:Y:S01]  /*f7b0*/  LOP3.LUT R8, R8, 0xffff0000, RZ, 0xc0, !PT ;  /* 0xffff000008087812 */ /* 0x000fe200078ec0ff */
[C---:B------:R-:W-:Y:S01]  /*f7c0*/  IMAD.U32 R45, R9.reuse, 0x10000, RZ ;  /* 0x00010000092d7824 */ /* 0x040fe200078e00ff */
[----:B------:R-:W-:Y:S01]  /*f7d0*/  LOP3.LUT R9, R9, 0xffff0000, RZ, 0xc0, !PT ;  /* 0xffff000009097812 */ /* 0x000fe200078ec0ff */
[C---:B------:R-:W-:Y:S01]  /*f7e0*/  FMUL.FTZ R55, R44.reuse, R51 ;  /* 0x000000332c377220 */ /* 0x040fe20000410000 */
[----:B------:R-:W-:Y:S01]  /*f7f0*/  FMUL.FTZ R57, R44, R49 ;  /* 0x000000312c397220 */ /* 0x000fe20000410000 */
[----:B------:R-:W-:Y:S01]  /*f800*/  FMUL.FTZ R59, R8, R53 ;  /* 0x00000035083b7220 */ /* 0x000fe20000410000 */
[----:B------:R-:W-:-:S02]  /*f810*/  IMAD.U32 R44, R35, 0x10000, RZ ;  /* 0x00010000232c7824 */ /* 0x000fc400078e00ff */
[C---:B------:R-:W-:Y:S01]  /*f820*/  FFMA.FTZ R55, R40.reuse, R49, -R55 ;  /* 0x0000003128377223 */ /* 0x040fe20000010837 */
[----:B------:R-:W-:Y:S01]  /*f830*/  LOP3.LUT R49, R27, 0xffff0000, RZ, 0xc0, !PT ;  /* 0xffff00001b317812 */ /* 0x000fe200078ec0ff */
[----:B------:R-:W-:Y:S01]  /*f840*/  FFMA.FTZ R57, R40, R51, R57 ;  /* 0x0000003328397223 */ /* 0x000fe20000010039 */
[----:B------:R-:W-:Y:S01]  /*f850*/  IMAD.U32 R40, R29, 0x10000, RZ ;  /* 0x000100001d287824 */ /* 0x000fe200078e00ff */
[----:B------:R-:W-:Y:S01]  /*f860*/  LOP3.LUT R7, R7, 0xffff0000, RZ, 0xc0, !PT ;  /* 0xffff000007077812 */ /* 0x000fe200078ec0ff */
[----:B------:R-:W-:Y:S02]  /*f870*/  IMAD.U32 R46, R10, 0x10000, RZ ;  /* 0x000100000a2e7824 */ /* 0x000fe400078e00ff */
[-C--:B------:R-:W-:Y:S01]  /*f880*/  FMUL.FTZ R51, R8, R49.reuse ;  /* 0x0000003108337220 */ /* 0x080fe20000410000 */
[----:B------:R-:W-:Y:S01]  /*f890*/  FFMA.FTZ R48, R4, R49, -R59 ;  /* 0x0000003104307223 */ /* 0x000fe2000001083b */
[----:B------:R-:W-:Y:S01]  /*f8a0*/  FMUL.FTZ R8, R45, R44 ;  /* 0x0000002c2d087220 */ /* 0x000fe20000410000 */
[----:B------:R-:W-:-:S02]  /*f8b0*/  IMAD.U32 R49, R36, 0x10000, RZ ;  /* 0x0001000024317824 */ /* 0x000fc400078e00ff */
[-C--:B------:R-:W-:Y:S01]  /*f8c0*/  FMUL.FTZ R59, R45, R40.reuse ;  /* 0x000000282d3b7220 */ /* 0x080fe20000410000 */
[----:B------:R-:W-:Y:S01]  /*f8d0*/  FFMA.FTZ R50, R4, R53, R51 ;  /* 0x0000003504327223 */ /* 0x000fe20000010033 */
[----:B------:R-:W-:Y:S01]  /*f8e0*/  LOP3.LUT R10, R10, 0xffff0000, RZ, 0xc0, !PT ;  /* 0xffff00000a0a7812 */ /* 0x000fe200078ec0ff */
[C---:B------:R-:W-:Y:S01]  /*f8f0*/  FFMA.FTZ R52, R41.reuse, R40, -R8 ;  /* 0x0000002829347223 */ /* 0x040fe20000010808 */
[----:B------:R-:W-:Y:S02]  /*f900*/  IMAD.U32 R45, R32, 0x10000, RZ ;  /* 0x00010000202d7824 */ /* 0x000fe400078e00ff */
[----:B------:R-:W-:Y:S01]  /*f910*/  FFMA.FTZ R59, R41, R44, R59 ;  /* 0x0000002c293b7223 */ /* 0x000fe2000001003b */
[----:B------:R-:W-:Y:S01]  /*f920*/  FMUL.FTZ R53, R46, R49 ;  /* 0x000000312e357220 */ /* 0x000fe20000410000 */
[----:B------:R-:W-:Y:S01]  /*f930*/  LOP3.LUT R51, R36, 0xffff0000, RZ, 0xc0, !PT ;  /* 0xffff000024337812 */ /* 0x000fe200078ec0ff */
[----:B------:R-:W-:Y:S01]  /*f940*/  IMAD.U32 R47, R11, 0x10000, RZ ;  /* 0x000100000b2f7824 */ /* 0x000fe200078e00ff */
[----:B------:R-:W-:Y:S01]  /*f950*/  LOP3.LUT R41, R32, 0xffff0000, RZ, 0xc0, !PT ;  /* 0xffff000020297812 */ /* 0x000fe200078ec0ff */
[----:B------:R-:W-:-:S02]  /*f960*/  IMAD.U32 R40, R37, 0x10000, RZ ;  /* 0x0001000025287824 */ /* 0x000fc400078e00ff */
[-C--:B------:R-:W-:Y:S01]  /*f970*/  FMUL.FTZ R61, R46, R45.reuse ;  /* 0x0000002d2e3d7220 */ /* 0x080fe20000410000 */
[----:B------:R-:W-:Y:S01]  /*f980*/  FFMA.FTZ R53, R42, R45, -R53 ;  /* 0x0000002d2a357223 */ /* 0x000fe20000010835 */
[C---:B------:R-:W-:Y:S01]  /*f990*/  FMUL.FTZ R45, R10.reuse, R51 ;  /* 0x000000330a2d7220 */ /* 0x040fe20000410000 */
[----:B------:R-:W-:Y:S02]  /*f9a0*/  IMAD.U32 R4, R33, 0x10000, RZ ;  /* 0x0001000021047824 */ /* 0x000fe400078e00ff */
[----:B------:R-:W-:Y:S01]  /*f9b0*/  FMUL.FTZ R10, R10, R41 ;  /* 0x000000290a0a7220 */ /* 0x000fe20000410000 */
[----:B------:R-:W-:Y:S01]  /*f9c0*/  FMUL.FTZ R8, R47, R40 ;  /* 0x000000282f087220 */ /* 0x000fe20000410000 */
[----:B------:R-:W-:Y:S01]  /*f9d0*/  FFMA.FTZ R61, R42, R49, R61 ;  /* 0x000000312a3d7223 */ /* 0x000fe2000001003d */
[C---:B------:R-:W-:Y:S01]  /*f9e0*/  FFMA.FTZ R42, R6.reuse, R41, -R45 ;  /* 0x00000029062a7223 */ /* 0x040fe2000001082d */
[----:B------:R-:W-:Y:S01]  /*f9f0*/  FFMA.FTZ R44, R6, R51, R10 ;  /* 0x00000033062c7223 */ /* 0x000fe2000001000a */
[-C--:B------:R-:W-:Y:S01]  /*fa00*/  FFMA.FTZ R45, R43, R4.reuse, -R8 ;  /* 0x000000042b2d7223 */ /* 0x080fe20000010808 */
[----:B------:R-:W-:Y:S01]  /*fa10*/  LOP3.LUT R11, R11, 0xffff0000, RZ, 0xc0, !PT ;  /* 0xffff00000b0b7812 */ /* 0x000fe200078ec0ff */
[----:B------:R-:W-:Y:S01]  /*fa20*/  FMUL.FTZ R46, R47, R4 ;  /* 0x000000042f2e7220 */ /* 0x000fe20000410000 */
[----:B------:R-:W-:-:S02]  /*fa30*/  LOP3.LUT R8, R35, 0xffff0000, RZ, 0xc0, !PT ;  /* 0xffff000023087812 */ /* 0x000fc400078ec0ff */
[----:B------:R-:W-:Y:S01]  /*fa40*/  LOP3.LUT R10, R37, 0xffff0000, RZ, 0xc0, !PT ;  /* 0xffff0000250a7812 */ /* 0x000fe200078ec0ff */
[----:B------:R-:W-:Y:S01]  /*fa50*/  FFMA.FTZ R46, R43, R40, R46 ;  /* 0x000000282b2e7223 */ /* 0x000fe2000001002e */
[----:B------:R-:W-:Y:S01]  /*fa60*/  LOP3.LUT R4, R29, 0xffff0000, RZ, 0xc0, !PT ;  /* 0xffff00001d047812 */ /* 0x000fe200078ec0ff */
[----:B------:R-:W-:Y:S01]  /*fa70*/  FMUL.FTZ R40, R9, R8 ;  /* 0x0000000809287220 */ /* 0x000fe20000410000 */
[----:B------:R-:W-:Y:S01]  /*fa80*/  LOP3.LUT R6, R33, 0xffff0000, RZ, 0xc0, !PT ;  /* 0xffff000021067812 */ /* 0x000fe200078ec0ff */
[----:B------:R-:W-:Y:S02]  /*fa90*/  FMUL.FTZ R54, R11, R10 ;  /* 0x0000000a0b367220 */ /* 0x000fe40000410000 */
[-C--:B------:R-:W-:Y:S01]  /*faa0*/  FMUL.FTZ R41, R9, R4.reuse ;  /* 0x0000000409297220 */ /* 0x080fe20000410000 */
[----:B------:R-:W-:Y:S01]  /*fab0*/  FFMA.FTZ R9, R5, R4, -R40 ;  /* 0x0000000405097223 */ /* 0x000fe20000010828 */
[-C--:B------:R-:W-:Y:S01]  /*fac0*/  FMUL.FTZ R11, R11, R6.reuse ;  /* 0x000000060b0b7220 */ /* 0x080fe20000410000 */
[----:B------:R-:W-:Y:S01]  /*fad0*/  FFMA.FTZ R54, R7, R6, -R54 ;  /* 0x0000000607367223 */ /* 0x000fe20000010836 */
[----:B------:R-:W-:Y:S01]  /*fae0*/  FFMA.FTZ R40, R5, R8, R41 ;  /* 0x0000000805287223 */ /* 0x000fe20000010029 */
[----:B------:R-:W-:Y:S01]  /*faf0*/  F2FP.BF16.F32.PACK_AB R6, R42, R53 ;  /* 0x000000352a06723e */ /* 0x000fe200000010ff */
[----:B------:R-:W-:Y:S01]  /*fb00*/  FFMA.FTZ R11, R7, R10, R11 ;  /* 0x0000000a070b7223 */ /* 0x000fe2000001000b */
[----:B------:R-:W-:-:S02]  /*fb10*/  F2FP.BF16.F32.PACK_AB R4, R48, R55 ;  /* 0x000000373004723e */ /* 0x000fc400000010ff */
[----:B------:R-:W-:Y:S02]  /*fb20*/  F2FP.BF16.F32.PACK_AB R5, R9, R52 ;  /* 0x000000340905723e */ /* 0x000fe400000010ff */
[----:B------:R-:W-:Y:S02]  /*fb30*/  F2FP.BF16.F32.PACK_AB R7, R54, R45 ;  /* 0x0000002d3607723e */ /* 0x000fe400000010ff */
[----:B------:R-:W-:Y:S02]  /*fb40*/  F2FP.BF16.F32.PACK_AB R10, R44, R61 ;  /* 0x0000003d2c0a723e */ /* 0x000fe400000010ff */
[----:B------:R-:W-:Y:S01]  /*fb50*/  F2FP.BF16.F32.PACK_AB R8, R50, R57 ;  /* 0x000000393208723e */ /* 0x000fe200000010ff */
[----:B------:R1:W-:Y:S01]  /*fb60*/  STS.128 [R30], R4 ;  /* 0x000000041e007388 */ /* 0x0003e20000000c00 */
[----:B------:R-:W-:Y:S02]  /*fb70*/  F2FP.BF16.F32.PACK_AB R9, R40, R59 ;  /* 0x0000003b2809723e */ /* 0x000fe400000010ff */
[----:B------:R-:W-:-:S05]  /*fb80*/  F2FP.BF16.F32.PACK_AB R11, R11, R46 ;  /* 0x0000002e0b0b723e */ /* 0x000fca00000010ff */
[----:B------:R1:W-:Y:S02]  /*fb90*/  STS.128 [R39+0x14400], R8 ;  /* 0x0144000827007388 */ /* 0x0003e40000000c00 */
.L_x_618:
[----:B------:R-:W-:Y:S05]  /*fba0*/  BSYNC B2 ;  /* 0x0000000000027941 */ /* 0x000fea0003800000 */
.L_x_617:
[----:B------:R-:W-:Y:S05]  /*fbb0*/  @P1 BRA `(.L_x_616) ;  /* 0x00000004007c1947 */ /* 0x000fea0003800000 */
[----:B-1----:R-:W2:Y:S01]  /*fbc0*/  LDL R4, [R1+0x70] ;  /* 0x0000700001047983 */ /* 0x002ea20000100800 */
[----:B------:R-:W-:Y:S01]  /*fbd0*/  LEA.HI R7, R24, R213, RZ, 0x6 ;  /* 0x000000d518077211 */ /* 0x000fe200078f30ff */
[----:B------:R-:W-:Y:S01]  /*fbe0*/  IMAD.U32 R50, R13, 0x10000, RZ ;  /* 0x000100000d327824 */ /* 0x000fe200078e00ff */
[----:B------:R-:W-:Y:S01]  /*fbf0*/  LOP3.LUT R6, R225, 0x38, R26, 0xf8, !PT ;  /* 0x00000038e1067812 */ /* 0x000fe200078ef81a */
[----:B------:R-:W-:Y:S01]  /*fc00*/  IMAD.U32 R48, R0, 0x10000, RZ ;  /* 0x0001000000307824 */ /* 0x000fe200078e00ff */
[----:B------:R-:W-:Y:S01]  /*fc10*/  LOP3.LUT R47, R13, 0xffff0000, RZ, 0xc0, !PT ;  /* 0xffff00000d2f7812 */ /* 0x000fe200078ec0ff */
[----:B------:R-:W-:Y:S01]  /*fc20*/  IMAD.SHL.U32 R7, R7, 0x80, RZ ;  /* 0x0000008007077824 */ /* 0x000fe200078e00ff */
[----:B------:R-:W-:Y:S01]  /*fc30*/  LOP3.LUT R8, R6, R58, RZ, 0x3c, !PT ;  /* 0x0000003a06087212 */ /* 0x000fe200078e3cff */
[----:B------:R-:W-:-:S03]  /*fc40*/  IMAD.U32 R49, R14, 0x10000, RZ ;  /* 0x000100000e317824 */ /* 0x000fc600078e00ff */
[----:B------:R-:W-:-:S04]  /*fc50*/  LOP3.LUT R6, R7, 0xffffe000, RZ, 0xc0, !PT ;  /* 0xffffe00007067812 */ /* 0x000fc800078ec0ff */
[----:B------:R-:W-:Y:S02]  /*fc60*/  IADD3 R8, R8, R6, R229 ;  /* 0x0000000608087210 */ /* 0x000fe40007ffe0e5 */
[----:B--2---:R-:W-:Y:S02]  /*fc70*/  R2UR UR4, R4 ;  /* 0x00000000040472ca */ /* 0x004fe400000e0000 */
[----:B------:R-:W-:-:S04]  /*fc80*/  LEA.HI R4, R56, R25, RZ, 0x1d ;  /* 0x0000001938047211 */ /* 0x000fc800078fe8ff */
[----:B------:R-:W-:-:S04]  /*fc90*/  SHF.R.S32.HI R5, RZ, 0x1f, R4 ;  /* 0x0000001fff057819 */ /* 0x000fc80000011404 */
[----:B------:R-:W-:Y:S02]  /*fca0*/  LEA.HI R5, R5, R4, RZ, 0x3 ;  /* 0x0000000405057211 */ /* 0x000fe400078f18ff */
[----:B------:R-:W-:Y:S02]  /*fcb0*/  SHF.L.U32 R4, R4, 0x3, RZ ;  /* 0x0000000304047819 */ /* 0x000fe400000006ff */
[----:B------:R-:W-:Y:S01]  /*fcc0*/  LEA R57, R8, UR4, 0x1 ;  /* 0x0000000408397c11 */ /* 0x000fe2000f8e08ff */
[----:B------:R-:W-:Y:S01]  /*fcd0*/  IMAD.SHL.U32 R5, R5, 0x400, RZ ;  /* 0x0000040005057824 */ /* 0x000fe200078e00ff */
[----:B------:R-:W-:-:S04]  /*fce0*/  LOP3.LUT R4, R225, 0x38, R4, 0xf8, !PT ;  /* 0x00000038e1047812 */ /* 0x000fc800078ef804 */
[----:B------:R-:W-:Y:S02]  /*fcf0*/  LOP3.LUT R6, R4, R58, RZ, 0x3c, !PT ;  /* 0x0000003a04067212 */ /* 0x000fe400078e3cff */
[----:B------:R-:W-:-:S04]  /*fd00*/  LOP3.LUT R4, R5, 0x7fffe000, RZ, 0xc0, !PT ;  /* 0x7fffe00005047812 */ /* 0x000fc800078ec0ff */
[----:B0-----:R-:W-:Y:S02]  /*fd10*/  IADD3 R9, R6, R4, R229 ;  /* 0x0000000406097210 */ /* 0x001fe40007ffe0e5 */
[----:B------:R-:W0:Y:S03]  /*fd20*/  LDS.128 R4, [R57] ;  /* 0x0000000039047984 */ /* 0x000e260000000c00 */
[----:B------:R-:W-:-:S05]  /*fd30*/  IMAD R30, R9, 0x2, R22 ;  /* 0x00000002091e7824 */ /* 0x000fca00078e0216 */
[----:B------:R-:W1:Y:S01]  /*fd40*/  LDS.128 R8, [R30+0x14400] ;  /* 0x014400001e087984 */ /* 0x000e620000000c00 */
[C---:B0-----:R-:W-:Y:S01]  /*fd50*/  IMAD.U32 R39, R4.reuse, 0x10000, RZ ;  /* 0x0001000004277824 */ /* 0x041fe200078e00ff */
[----:B------:R-:W-:Y:S01]  /*fd60*/  LOP3.LUT R4, R4, 0xffff0000, RZ, 0xc0, !PT ;  /* 0xffff000004047812 */ /* 0x000fe200078ec0ff */
[C---:B------:R-:W-:Y:S01]  /*fd70*/  IMAD.U32 R40, R5.reuse, 0x10000, RZ ;  /* 0x0001000005287824 */ /* 0x040fe200078e00ff */
[----:B------:R-:W-:Y:S01]  /*fd80*/  LOP3.LUT R5, R5, 0xffff0000, RZ, 0xc0, !PT ;  /* 0xffff000005057812 */ /* 0x000fe200078ec0ff */
[C---:B------:R-:W-:Y:S01]  /*fd90*/  IMAD.U32 R41, R6.reuse, 0x10000, RZ ;  /* 0x0001000006297824 */ /* 0x040fe200078e00ff */
[----:B------:R-:W-:Y:S01]  /*fda0*/  LOP3.LUT R6, R6, 0xffff0000, RZ, 0xc0, !PT ;  /* 0xffff000006067812 */ /* 0x000fe200078ec0ff */
[C---:B------:R-:W-:Y:S01]  /*fdb0*/  IMAD.U32 R42, R7.reuse, 0x10000, RZ ;  /* 0x00010000072a7824 */ /* 0x040fe200078e00ff */
[----:B------:R-:W-:Y:S01]  /*fdc0*/  LOP3.LUT R7, R7, 0xffff0000, RZ, 0xc0, !PT ;  /* 0xffff000007077812 */ /* 0x000fe200078ec0ff */
[C---:B-1----:R-:W-:Y:S01]  /*fdd0*/  IMAD.U32 R43, R8.reuse, 0x10000, RZ ;  /* 0x00010000082b7824 */ /* 0x042fe200078e00ff */
[----:B------:R-:W-:Y:S01]  /*fde0*/  LOP3.LUT R8, R8, 0xffff0000, RZ, 0xc0, !PT ;  /* 0xffff000008087812 */ /* 0x000fe200078ec0ff */
[C---:B------:R-:W-:Y:S01]  /*fdf0*/  IMAD.U32 R44, R9.reuse, 0x10000, RZ ;  /* 0x00010000092c7824 */ /* 0x040fe200078e00ff */
[----:B------:R-:W-:Y:S01]  /*fe00*/  LOP3.LUT R9, R9, 0xffff0000, RZ, 0xc0, !PT ;  /* 0xffff000009097812 */ /* 0x000fe200078ec0ff */
[C---:B------:R-:W-:Y:S01]  /*fe10*/  FMUL.FTZ R52, R43.reuse, R50 ;  /* 0x000000322b347220 */ /* 0x040fe20000410000 */
[-C--:B------:R-:W-:Y:S01]  /*fe20*/  FMUL.FTZ R54, R43, R48.reuse ;  /* 0x000000302b367220 */ /* 0x080fe20000410000 */
[----:B------:R-:W-:Y:S01]  /*fe30*/  LOP3.LUT R43, R0, 0xffff0000, RZ, 0xc0, !PT ;  /* 0xffff0000002b7812 */ /* 0x000fe200078ec0ff */
[----:B------:R-:W-:Y:S01]  /*fe40*/  FMUL.FTZ R51, R8, R47 ;  /* 0x0000002f08337220 */ /* 0x000fe20000410000 */
[C---:B------:R-:W-:Y:S01]  /*fe50*/  FFMA.FTZ R52, R39.reuse, R48, -R52 ;  /* 0x0000003027347223 */ /* 0x040fe20000010834 */
[----:B------:R-:W-:Y:S01]  /*fe60*/  FFMA.FTZ R54, R39, R50, R54 ;  /* 0x0000003227367223 */ /* 0x000fe20000010036 */
[----:B------:R-:W-:-:S02]  /*fe70*/  IMAD.U32 R39, R2, 0x10000, RZ ;  /* 0x0001000002277824 */ /* 0x000fc400078e00ff */
[-C--:B------:R-:W-:Y:S01]  /*fe80*/  FMUL.FTZ R53, R8, R43.reuse ;  /* 0x0000002b08357220 */ /* 0x080fe20000410000 */
[----:B------:R-:W-:Y:S01]  /*fe90*/  FFMA.FTZ R51, R4, R43, -R51 ;  /* 0x0000002b04337223 */ /* 0x000fe20000010833 */
[----:B------:R-:W-:Y:S01]  /*fea0*/  FMUL.FTZ R43, R44, R49 ;  /* 0x000000312c2b7220 */ /* 0x000fe20000410000 */
[----:B------:R-:W-:Y:S02]  /*feb0*/  IMAD.U32 R45, R10, 0x10000, RZ ;  /* 0x000100000a2d7824 */ /* 0x000fe400078e00ff */
[----:B------:R-:W-:Y:S01]  /*fec0*/  FMUL.FTZ R48, R44, R39 ;  /* 0x000000272c307220 */ /* 0x000fe20000410000 */
[----:B------:R-:W-:Y:S01]  /*fed0*/  FFMA.FTZ R53, R4, R47, R53 ;  /* 0x0000002f04357223 */ /* 0x000fe20000010035 */
[----:B------:R-:W-:Y:S01]  /*fee0*/  LOP3.LUT R10, R10, 0xffff0000, RZ, 0xc0, !PT ;  /* 0xffff00000a0a7812 */ /* 0x000fe200078ec0ff */
[----:B------:R-:W-:Y:S01]  /*fef0*/  FFMA.FTZ R44, R40, R39, -R43 ;  /* 0x00000027282c7223 */ /* 0x000fe2000001082b */
[C---:B------:R-:W-:Y:S01]  /*ff00*/  LOP3.LUT R47, R15.reuse, 0xffff0000, RZ, 0xc0, !PT ;  /* 0xffff00000f2f7812 */ /* 0x040fe200078ec0ff */
[----:B------:R-:W-:Y:S01]  /*ff10*/  IMAD.U32 R8, R15, 0x10000, RZ ;  /* 0x000100000f087824 */ /* 0x000fe200078e00ff */
[C---:B------:R-:W-:Y:S01]  /*ff20*/  LOP3.LUT R39, R3.reuse, 0xffff0000, RZ, 0xc0, !PT ;  /* 0xffff000003277812 */ /* 0x040fe200078ec0ff */
[----:B------:R-:W-:-:S02]  /*ff30*/  IMAD.U32 R4, R3, 0x10000, RZ ;  /* 0x0001000003047824 */ /* 0x000fc400078e00ff */
[----:B------:R-:W-:Y:S01]  /*ff40*/  FFMA.FTZ R48, R40, R49, R48 ;  /* 0x0000003128307223 */ /* 0x000fe20000010030 */
[C---:B------:R-:W-:Y:S01]  /*ff50*/  FMUL.FTZ R40, R45.reuse, R8 ;  /* 0x000000082d287220 */ /* 0x040fe20000410000 */
[----:B------:R-:W-:Y:S01]  /*ff60*/  FMUL.FTZ R55, R10, R47 ;  /* 0x0000002f0a377220 */ /* 0x000fe20000410000 */
[-C--:B------:R-:W-:Y:S01]  /*ff70*/  FMUL.FTZ R50, R45, R4.reuse ;  /* 0x000000042d327220 */ /* 0x080fe20000410000 */
[----:B------:R-:W-:Y:S01]  /*ff80*/  SHF.L.U32 R45, R20, 0x10, RZ ;  /* 0x00000010142d7819 */ /* 0x000fe200000006ff */
[----:B------:R-:W-:Y:S01]  /*ff90*/  FMUL.FTZ R10, R10, R39 ;  /* 0x000000270a0a7220 */ /* 0x000fe20000410000 */
[----:B------:R-:W-:Y:S02]  /*ffa0*/  IMAD.U32 R46, R11, 0x10000, RZ ;  /* 0x000100000b2e7824 */ /* 0x000fe400078e00ff */
[C---:B------:R-:W-:Y:S01]  /*ffb0*/  FFMA.FTZ R49, R41.reuse, R4, -R40 ;  /* 0x0000000429317223 */ /* 0x040fe20000010828 */
[----:B------:R-:W-:Y:S02]  /*ffc0*/  IMAD.U32 R43, R12, 0x10000, RZ ;  /* 0x000100000c2b7824 */ /* 0x000fe400078e00ff */
[----:B------:R-:W-:Y:S01]  /*ffd0*/  FFMA.FTZ R50, R41, R8, R50 ;  /* 0x0000000829327223 */ /* 0x000fe20000010032 */
[----:B------:R-:W-:Y:S01]  /*ffe0*/  FFMA.FTZ R47, R6, R47, R10 ;  /* 0x0000002f062f7223 */ /* 0x000fe2000001000a */
[----:B------:R-:W-:Y:S01]  /*fff0*/  LOP3.LUT R11, R11, 0xffff0000, RZ, 0xc0, !PT ;  /* 0xffff00000b0b7812 */ /* 0x000fe200078ec0ff */
[----:B------:R-:W-:Y:S01]  /*10000*/  FMUL.FTZ R41, R46, R45 ;  /* 0x0000002d2e297220 */ /* 0x000fe20000410000 */
[----:B------:R-:W-:Y:S01]  /*10010*/  FFMA.FTZ R56, R6, R39, -R55 ;  /* 0x0000002706387223 */ /* 0x000fe20000010837 */
[----:B------:R-:W-:Y:S01]  /*10020*/  LOP3.LUT R8, R14, 0xffff0000, RZ, 0xc0, !PT ;  /* 0xffff00000e087812 */ /* 0x000fe200078ec0ff */
[-C--:B------:R-:W-:Y:S01]  /*10030*/  FMUL.FTZ R39, R46, R43.reuse ;  /* 0x0000002b2e277220 */ /* 0x080fe20000410000 */
[----:B------:R-:W-:Y:S01]  /*10040*/  LOP3.LUT R10, R20, 0xffff0000, RZ, 0xc0, !PT ;  /* 0xffff0000140a7812 */ /* 0x000fe200078ec0ff */
[----:B------:R-:W-:Y:S01]  /*10050*/  FFMA.FTZ R41, R42, R43, -R41 ;  /* 0x0000002b2a297223 */ /* 0x000fe20000010829 */
[----:B------:R-:W-:Y:S01]  /*10060*/  LOP3.LUT R4, R2, 0xffff0000, RZ, 0xc0, !PT ;  /* 0xffff000002047812 */ /* 0x000fe200078ec0ff */
[----:B------:R-:W-:Y:S01]  /*10070*/  FFMA.FTZ R42, R42, R45, R39 ;  /* 0x0000002d2a2a7223 */ /* 0x000fe20000010027 */
[----:B------:R-:W-:Y:S01]  /*10080*/  LOP3.LUT R6, R12, 0xffff0000, RZ, 0xc0, !PT ;  /* 0xffff00000c067812 */ /* 0x000fe200078ec0ff */
[----:B------:R-:W-:Y:S01]  /*10090*/  FMUL.FTZ R40, R9, R8 ;  /* 0x0000000809287220 */ /* 0x000fe20000410000 */
[----:B------:R-:W-:Y:S01]  /*100a0*/  FMUL.FTZ R46, R11, R10 ;  /* 0x0000000a0b2e7220 */ /* 0x000fe20000410000 */
[----:B------:R-:W-:-:S02]  /*100b0*/  FMUL.FTZ R39, R9, R4 ;  /* 0x0000000409277220 */ /* 0x000fc40000410000 */
[----:B------:R-:W-:Y:S01]  /*100c0*/  FMUL.FTZ R11, R11, R6 ;  /* 0x000000060b0b7220 */ /* 0x000fe20000410000 */
[----:B------:R-:W-:Y:S01]  /*100d0*/  FFMA.FTZ R9, R5, R4, -R40 ;  /* 0x0000000405097223 */ /* 0x000fe20000010828 */
[----:B------:R-:W-:Y:S01]  /*100e0*/  FFMA.FTZ R46, R7, R6, -R46 ;  /* 0x00000006072e7223 */ /* 0x000fe2000001082e */
[----:B------:R-:W-:Y:S01]  /*100f0*/  FFMA.FTZ R39, R5, R8, R39 ;  /* 0x0000000805277223 */ /* 0x000fe20000010027 */
[----:B------:R-:W-:Y:S01]  /*10100*/  FFMA.FTZ R11, R7, R10, R11 ;  /* 0x0000000a070b7223 */ /* 0x000fe2000001000b */
[----:B------:R-:W-:Y:S02]  /*10110*/  F2FP.BF16.F32.PACK_AB R6, R56, R49 ;  /* 0x000000313806723e */ /* 0x000fe400000010ff */
[----:B------:R-:W-:Y:S02]  /*10120*/  F2FP.BF16.F32.PACK_AB R4, R51, R52 ;  /* 0x000000343304723e */ /* 0x000fe400000010ff */
[----:B------:R-:W-:Y:S02]  /*10130*/  F2FP.BF16.F32.PACK_AB R5, R9, R44 ;  /* 0x0000002c0905723e */ /* 0x000fe400000010ff */
[----:B------:R-:W-:-:S02]  /*10140*/  F2FP.BF16.F32.PACK_AB R7, R46, R41 ;  /* 0x000000292e07723e */ /* 0x000fc400000010ff */
[----:B------:R-:W-:Y:S02]  /*10150*/  F2FP.BF16.F32.PACK_AB R10, R47, R50 ;  /* 0x000000322f0a723e */ /* 0x000fe400000010ff */
[----:B------:R-:W-:Y:S01]  /*10160*/  F2FP.BF16.F32.PACK_AB R8, R53, R54 ;  /* 0x000000363508723e */ /* 0x000fe200000010ff */
[----:B------:R2:W-:Y:S01]  /*10170*/  STS.128 [R57], R4 ;  /* 0x0000000439007388 */ /* 0x0005e20000000c00 */
[----:B------:R-:W-:Y:S02]  /*10180*/  F2FP.BF16.F32.PACK_AB R9, R39, R48 ;  /* 0x000000302709723e */ /* 0x000fe400000010ff */
[----:B------:R-:W-:-:S05]  /*10190*/  F2FP.BF16.F32.PACK_AB R11, R11, R42 ;  /* 0x0000002a0b0b723e */ /* 0x000fca00000010ff */
[----:B------:R2:W-:Y:S02]  /*101a0*/  STS.128 [R30+0x14400], R8 ;  /* 0x014400081e007388 */ /* 0x0005e40000000c00 */
.L_x_616:
[----:B------:R-:W-:Y:S05]  /*101b0*/  BSYNC B1 ;  /* 0x0000000000017941 */ /* 0x000fea0003800000 */
.L_x_615:
[----:B------:R-:W-:Y:S01]  /*101c0*/  ISETP.GE.AND P0, PT, R31, R38, PT ;  /* 0x000000261f00720c */ /* 0x000fe20003f06270 */
[----:B------:R-:W-:-:S12]  /*101d0*/  BSSY B1, `(.L_x_619) ;  /* 0x00000cb000017945 */ /* 0x000fd80003800000 */
[----:B------:R-:W-:Y:S05]  /*101e0*/  @P0 BRA `(.L_x_620) ;  /* 0x0000000c00240947 */ /* 0x000fea0003800000 */
[----:B------:R3:W5:Y:S01]  /*101f0*/  LDL R61, [R1+0x70] ;  /* 0x00007000013d7983 */ /* 0x0007620000100800 */
[----:B------:R-:W4:Y:S03]  /*10200*/  LDC R54, c[0x0][0x3f4] ;  /* 0x0000fd00ff367b82 */ /* 0x000f260000000800 */
[----:B------:R3:W5:Y:S01]  /*10210*/  LDL R58, [R1+0x58] ;  /* 0x00005800013a7983 */ /* 0x0007620000100800 */
[C---:B------:R-:W-:Y:S01]  /*10220*/  VIADD R59, R219.reuse, 0x20 ;  /* 0x00000020db3b7836 */ /* 0x040fe20000000000 */
[----:B------:R-:W-:Y:S01]  /*10230*/  BSSY B2, `(.L_x_621) ;  /* 0x0000065000027945 */ /* 0x000fe20003800000 */
[----:B------:R-:W-:Y:S02]  /*10240*/  VIADD R60, R219, 0x20 ;  /* 0x00000020db3c7836 */ /* 0x000fe40000000000 */
[----:B------:R-:W-:Y:S02]  /*10250*/  IMAD.SHL.U32 R59, R59, 0x40, RZ ;  /* 0x000000403b3b7824 */ /* 0x000fe400078e00ff */
[----:B------:R-:W-:-:S03]  /*10260*/  IMAD.SHL.U32 R60, R60, 0x40, RZ ;  /* 0x000000403c3c7824 */ /* 0x000fc600078e00ff */
[----:B------:R-:W-:Y:S02]  /*10270*/  LOP3.LUT R59, R59, 0x1c0, RZ, 0xc0, !PT ;  /* 0x000001c03b3b7812 */ /* 0x000fe400078ec0ff */
[----:B------:R-:W-:Y:S02]  /*10280*/  LOP3.LUT R60, R60, 0x1c0, RZ, 0xc0, !PT ;  /* 0x000001c03c3c7812 */ /* 0x000fe400078ec0ff */
[----:B------:R-:W-:Y:S02]  /*10290*/  SHF.R.U32.HI R59, RZ, 0x3, R59 ;  /* 0x00000003ff3b7819 */ /* 0x000fe4000001163b */
[-C--:B----4-:R-:W-:Y:S02]  /*102a0*/  ISETP.GE.AND P0, PT, R16, R54.reuse, PT ;  /* 0x000000361000720c */ /* 0x090fe40003f06270 */
[----:B------:R-:W-:-:S11]  /*102b0*/  ISETP.GE.AND P1, PT, R213, R54, PT ;  /* 0x00000036d500720c */ /* 0x000fd60003f26270 */
[----:B---3--:R-:W-:Y:S05]  /*102c0*/  @P0 BRA `(.L_x_622) ;  /* 0x00000004006c0947 */ /* 0x008fea0003800000 */
[----:B-12---:R-:W2:Y:S01]  /*102d0*/  LDL R4, [R1+0x68] ;  /* 0x0000680001047983 */ /* 0x006ea20000100800 */
[----:B-----5:R-:W-:Y:S01]  /*102e0*/  R2UR UR4, R61 ;  /* 0x000000003d0472ca */ /* 0x020fe200000e0000 */
[----:B------:R-:W-:Y:S01]  /*102f0*/  IMAD.U32 R49, R34, 0x10000, RZ ;  /* 0x0001000022317824 */ /* 0x000fe200078e00ff */
[----:B------:R-:W-:Y:S01]  /*10300*/  LOP3.LUT R6, R60, 0x38, R16, 0xf8, !PT ;  /* 0x000000383c067812 */ /* 0x000fe200078ef810 */
[----:B------:R-:W-:Y:S01]  /*10310*/  IMAD.U32 R47, R27, 0x10000, RZ ;  /* 0x000100001b2f7824 */ /* 0x000fe200078e00ff */
[----:B------:R-:W-:Y:S01]  /*10320*/  LOP3.LUT R50, R34, 0xffff0000, RZ, 0xc0, !PT ;  /* 0xffff000022327812 */ /* 0x000fe200078ec0ff */
[----:B------:R-:W-:Y:S01]  /*10330*/  IMAD.U32 R51, R35, 0x10000, RZ ;  /* 0x0001000023337824 */ /* 0x000fe200078e00ff */
[----:B------:R-:W-:Y:S01]  /*10340*/  LOP3.LUT R6, R58, R6, R59, 0xf6, !PT ;  /* 0x000000063a067212 */ /* 0x000fe200078ef63b */
[----:B------:R-:W-:Y:S01]  /*10350*/  IMAD.U32 R52, R36, 0x10000, RZ ;  /* 0x0001000024347824 */ /* 0x000fe200078e00ff */
[----:B------:R-:W-:Y:S01]  /*10360*/  LOP3.LUT R48, R27, 0xffff0000, RZ, 0xc0, !PT ;  /* 0xffff00001b307812 */ /* 0x000fe200078ec0ff */
[----:B------:R-:W-:-:S02]  /*10370*/  IMAD.U32 R57, R37, 0x10000, RZ ;  /* 0x0001000025397824 */ /* 0x000fc400078e00ff */
[----:B------:R-:W-:Y:S02]  /*10380*/  IMAD.U32 R55, R33, 0x10000, RZ ;  /* 0x0001000021377824 */ /* 0x000fe400078e00ff */
[----:B------:R-:W-:Y:S02]  /*10390*/  LEA R56, R6, UR4, 0x1 ;  /* 0x0000000406387c11 */ /* 0x000fe4000f8e08ff */
        /* <DEDUP_REMOVED lines=22> */
[----:B------:R-:W-:Y:S01]  /*10500*/  IMAD.U32 R43, R9, 0x10000, RZ ;  /* 0x00010000092b7824 */ /* 0x000fe200078e00ff */
[C---:B------:R-:W-:Y:S01]  /*10510*/  SHF.L.U32 R44, R10.reuse, 0x10, RZ ;  /* 0x000000100a2c7819 */ /* 0x040fe200000006ff */
[-C--:B------:R-:W-:Y:S01]  /*10520*/  FMUL.FTZ R46, R49, R42.reuse ;  /* 0x0000002a312e7220 */ /* 0x080fe20000410000 */
[----:B------:R-:W-:Y:S01]  /*10530*/  FMUL.FTZ R42, R47, R42 ;  /* 0x0000002a2f2a7220 */ /* 0x000fe20000410000 */
[----:B------:R-:W-:Y:S01]  /*10540*/  LOP3.LUT R10, R10, 0xffff0000, RZ, 0xc0, !PT ;  /* 0xffff00000a0a7812 */ /* 0x000fe200078ec0ff */
[----:B------:R-:W-:-:S02]  /*10550*/  IMAD.U32 R45, R11, 0x10000, RZ ;  /* 0x000100000b2d7824 */ /* 0x000fc400078e00ff */
[-C--:B------:R-:W-:Y:S01]  /*10560*/  FFMA.FTZ R46, R47, R31.reuse, -R46 ;  /* 0x0000001f2f2e7223 */ /* 0x080fe2000001082e */
[-C--:B------:R-:W-:Y:S01]  /*10570*/  FMUL.FTZ R47, R50, R8.reuse ;  /* 0x00000008322f7220 */ /* 0x080fe20000410000 */
[----:B------:R-:W-:Y:S01]  /*10580*/  FFMA.FTZ R42, R49, R31, R42 ;  /* 0x0000001f312a7223 */ /* 0x000fe2000001002a */
[----:B------:R-:W-:Y:S02]  /*10590*/  IMAD.U32 R49, R29, 0x10000, RZ ;  /* 0x000100001d317824 */ /* 0x000fe400078e00ff */
[C---:B------:R-:W-:Y:S01]  /*105a0*/  FMUL.FTZ R31, R48.reuse, R8 ;  /* 0x00000008301f7220 */ /* 0x040fe20000410000 */
[-C--:B------:R-:W-:Y:S01]  /*105b0*/  FFMA.FTZ R47, R48, R4.reuse, -R47 ;  /* 0x00000004302f7223 */ /* 0x080fe2000001082f */
[-C--:B------:R-:W-:Y:S01]  /*105c0*/  FMUL.FTZ R8, R51, R43.reuse ;  /* 0x0000002b33087220 */ /* 0x080fe20000410000 */
[C---:B------:R-:W-:Y:S01]  /*105d0*/  FMUL.FTZ R48, R49.reuse, R43 ;  /* 0x0000002b31307220 */ /* 0x040fe20000410000 */
[----:B------:R-:W-:Y:S01]  /*105e0*/  FFMA.FTZ R31, R50, R4, R31 ;  /* 0x00000004321f7223 */ /* 0x000fe2000001001f */
[----:B------:R-:W-:Y:S01]  /*105f0*/  LOP3.LUT R50, R36, 0xffff0000, RZ, 0xc0, !PT ;  /* 0xffff000024327812 */ /* 0x000fe200078ec0ff */
[-C--:B------:R-:W-:Y:S01]  /*10600*/  FFMA.FTZ R43, R49, R39.reuse, -R8 ;  /* 0x00000027312b7223 */ /* 0x080fe20000010808 */
[----:B------:R-:W-:Y:S01]  /*10610*/  FFMA.FTZ R48, R51, R39, R48 ;  /* 0x0000002733307223 */ /* 0x000fe20000010030 */
[C---:B------:R-:W-:Y:S01]  /*10620*/  LOP3.LUT R8, R32.reuse, 0xffff0000, RZ, 0xc0, !PT ;  /* 0xffff000020087812 */ /* 0x040fe200078ec0ff */
[----:B------:R-:W-:-:S02]  /*10630*/  IMAD.U32 R4, R32, 0x10000, RZ ;  /* 0x0001000020047824 */ /* 0x000fc400078e00ff */
[----:B------:R-:W-:Y:S01]  /*10640*/  FMUL.FTZ R39, R52, R44 ;  /* 0x0000002c34277220 */ /* 0x000fe20000410000 */
[----:B------:R-:W-:Y:S01]  /*10650*/  FMUL.FTZ R51, R50, R10 ;  /* 0x0000000a32337220 */ /* 0x000fe20000410000 */
[----:B------:R-:W-:Y:S01]  /*10660*/  LOP3.LUT R9, R9, 0xffff0000, RZ, 0xc0, !PT ;  /* 0xffff000009097812 */ /* 0x000fe200078ec0ff */
[C---:B------:R-:W-:Y:S01]  /*10670*/  FMUL.FTZ R49, R4.reuse, R44 ;  /* 0x0000002c04317220 */ /* 0x040fe20000410000 */
[----:B------:R-:W-:Y:S01]  /*10680*/  FFMA.FTZ R39, R4, R40, -R39 ;  /* 0x0000002804277223 */ /* 0x000fe20000010827 */
[C---:B------:R-:W-:Y:S01]  /*10690*/  FMUL.FTZ R53, R8.reuse, R10 ;  /* 0x0000000a08357220 */ /* 0x040fe20000410000 */
[-C--:B------:R-:W-:Y:S01]  /*106a0*/  FMUL.FTZ R4, R57, R45.reuse ;  /* 0x0000002d39047220 */ /* 0x080fe20000410000 */
[-C--:B------:R-:W-:Y:S01]  /*106b0*/  FFMA.FTZ R8, R8, R6.reuse, -R51 ;  /* 0x0000000608087223 */ /* 0x080fe20000010833 */
[----:B------:R-:W-:Y:S01]  /*106c0*/  LOP3.LUT R11, R11, 0xffff0000, RZ, 0xc0, !PT ;  /* 0xffff00000b0b7812 */ /* 0x000fe200078ec0ff */
[----:B------:R-:W-:Y:S01]  /*106d0*/  FFMA.FTZ R53, R50, R6, R53 ;  /* 0x0000000632357223 */ /* 0x000fe20000010035 */
[C---:B------:R-:W-:Y:S01]  /*106e0*/  FMUL.FTZ R6, R55.reuse, R45 ;  /* 0x0000002d37067220 */ /* 0x040fe20000410000 */
[-C--:B------:R-:W-:Y:S01]  /*106f0*/  FFMA.FTZ R44, R55, R41.reuse, -R4 ;  /* 0x00000029372c7223 */ /* 0x080fe20000010804 */
[----:B------:R-:W-:Y:S01]  /*10700*/  FFMA.FTZ R10, R52, R40, R49 ;  /* 0x00000028340a7223 */ /* 0x000fe20000010031 */
[----:B------:R-:W-:Y:S01]  /*10710*/  LOP3.LUT R51, R35, 0xffff0000, RZ, 0xc0, !PT ;  /* 0xffff000023337812 */ /* 0x000fe200078ec0ff */
[----:B------:R-:W-:Y:S01]  /*10720*/  FFMA.FTZ R41, R57, R41, R6 ;  /* 0x0000002939297223 */ /* 0x000fe20000010006 */
[----:B------:R-:W-:-:S02]  /*10730*/  LOP3.LUT R55, R37, 0xffff0000, RZ, 0xc0, !PT ;  /* 0xffff000025377812 */ /* 0x000fc400078ec0ff */
[----:B------:R-:W-:Y:S01]  /*10740*/  LOP3.LUT R45, R29, 0xffff0000, RZ, 0xc0, !PT ;  /* 0xffff00001d2d7812 */ /* 0x000fe200078ec0ff */
[----:B------:R-:W-:Y:S01]  /*10750*/  FMUL.FTZ R4, R51, R9 ;  /* 0x0000000933047220 */ /* 0x000fe20000410000 */
[----:B------:R-:W-:Y:S01]  /*10760*/  LOP3.LUT R49, R33, 0xffff0000, RZ, 0xc0, !PT ;  /* 0xffff000021317812 */ /* 0x000fe200078ec0ff */
[----:B------:R-:W-:Y:S01]  /*10770*/  FMUL.FTZ R50, R55, R11 ;  /* 0x0000000b37327220 */ /* 0x000fe20000410000 */
[----:B------:R-:W-:Y:S01]  /*10780*/  F2FP.BF16.F32.PACK_AB R10, R53, R10 ;  /* 0x0000000a350a723e */ /* 0x000fe200000010ff */
[C---:B------:R-:W-:Y:S01]  /*10790*/  FMUL.FTZ R6, R45.reuse, R9 ;  /* 0x000000092d067220 */ /* 0x040fe20000410000 */
[----:B------:R-:W-:Y:S01]  /*107a0*/  FFMA.FTZ R40, R45, R5, -R4 ;  /* 0x000000052d287223 */ /* 0x000fe20000010804 */
[C---:B------:R-:W-:Y:S01]  /*107b0*/  FMUL.FTZ R52, R49.reuse, R11 ;  /* 0x0000000b31347220 */ /* 0x040fe20000410000 */
        /* <DEDUP_REMOVED lines=10> */
[----:B------:R-:W-:-:S05]  /*10860*/  F2FP.BF16.F32.PACK_AB R11, R52, R41 ;  /* 0x00000029340b723e */ /* 0x000fca00000010ff */
[----:B------:R3:W-:Y:S02]  /*10870*/  STS.128 [R30+0x14400], R8 ;  /* 0x014400081e007388 */ /* 0x0007e40000000c00 */
.L_x_622:
[----:B------:R-:W-:Y:S05]  /*10880*/  BSYNC B2 ;  /* 0x0000000000027941 */ /* 0x000fea0003800000 */
.L_x_621:
[----:B------:R-:W-:Y:S05]  /*10890*/  @P1 BRA `(.L_x_620) ;  /* 0x0000000400781947 */ /* 0x000fea0003800000 */
[----:B------:R-:W-:Y:S01]  /*108a0*/  LEA.HI R54, R54, R25, RZ, 0x1d ;  /* 0x0000001936367211 */ /* 0x000fe200078fe8ff */
[----:B------:R-:W-:Y:S01]  /*108b0*/  IMAD.U32 R49, R13, 0x10000, RZ ;  /* 0x000100000d317824 */ /* 0x000fe200078e00ff */
[----:B-123--:R-:W-:Y:S01]  /*108c0*/  LEA.HI R4, R24, R213, RZ, 0x6 ;  /* 0x000000d518047211 */ /* 0x00efe200078f30ff */
[----:B------:R-:W-:Y:S01]  /*108d0*/  IMAD.U32 R47, R0, 0x10000, RZ ;  /* 0x00010000002f7824 */ /* 0x000fe200078e00ff */
[----:B------:R-:W-:Y:S01]  /*108e0*/  SHF.R.S32.HI R5, RZ, 0x1f, R54 ;  /* 0x0000001fff057819 */ /* 0x000fe20000011436 */
[----:B------:R-:W-:Y:S01]  /*108f0*/  IMAD.U32 R51, R14, 0x10000, RZ ;  /* 0x000100000e337824 */ /* 0x000fe200078e00ff */
[----:B-----5:R-:W-:Y:S01]  /*10900*/  R2UR UR4, R61 ;  /* 0x000000003d0472ca */ /* 0x020fe200000e0000 */
[----:B------:R-:W-:Y:S01]  /*10910*/  IMAD.SHL.U32 R6, R4, 0x80, RZ ;  /* 0x0000008004067824 */ /* 0x000fe200078e00ff */
[----:B------:R-:W-:Y:S01]  /*10920*/  LEA.HI R5, R5, R54, RZ, 0x3 ;  /* 0x0000003605057211 */ /* 0x000fe200078f18ff */
[----:B------:R-:W-:Y:S01]  /*10930*/  IMAD.SHL.U32 R4, R54, 0x8, RZ ;  /* 0x0000000836047824 */ /* 0x000fe200078e00ff */
[----:B------:R-:W-:Y:S01]  /*10940*/  LOP3.LUT R7, R60, 0x38, R26, 0xf8, !PT ;  /* 0x000000383c077812 */ /* 0x000fe200078ef81a */
[----:B------:R-:W-:Y:S01]  /*10950*/  IMAD.U32 R52, R15, 0x10000, RZ ;  /* 0x000100000f347824 */ /* 0x000fe200078e00ff */
[----:B------:R-:W-:Y:S01]  /*10960*/  LOP3.LUT R6, R6, 0xffffe000, RZ, 0xc0, !PT ;  /* 0xffffe00006067812 */ /* 0x000fe200078ec0ff */
[----:B------:R-:W-:Y:S01]  /*10970*/  IMAD.SHL.U32 R5, R5, 0x400, RZ ;  /* 0x0000040005057824 */ /* 0x000fe200078e00ff */
[----:B------:R-:W-:Y:S01]  /*10980*/  LOP3.LUT R4, R60, 0x38, R4, 0xf8, !PT ;  /* 0x000000383c047812 */ /* 0x000fe200078ef804 */
[----:B------:R-:W-:Y:S01]  /*10990*/  IMAD.U32 R57, R20, 0x10000, RZ ;  /* 0x0001000014397824 */ /* 0x000fe200078e00ff */
[-C--:B------:R-:W-:Y:S01]  /*109a0*/  LOP3.LUT R7, R7, R59.reuse, RZ, 0x3c, !PT ;  /* 0x0000003b07077212 */ /* 0x080fe200078e3cff */
[----:B------:R-:W-:Y:S01]  /*109b0*/  IMAD.U32 R55, R12, 0x10000, RZ ;  /* 0x000100000c377824 */ /* 0x000fe200078e00ff */
[----:B------:R-:W-:-:S02]  /*109c0*/  LOP3.LUT R4, R4, R59, RZ, 0x3c, !PT ;  /* 0x0000003b04047212 */ /* 0x000fc400078e3cff */
[----:B------:R-:W-:Y:S02]  /*109d0*/  LOP3.LUT R5, R5, 0x7fffe000, RZ, 0xc0, !PT ;  /* 0x7fffe00005057812 */ /* 0x000fe400078ec0ff */
[--C-:B------:R-:W-:Y:S02]  /*109e0*/  IADD3 R6, R7, R6, R58.reuse ;  /* 0x0000000607067210 */ /* 0x100fe40007ffe03a */
[----:B0-----:R-:W-:Y:S02]  /*109f0*/  IADD3 R9, R4, R5, R58 ;  /* 0x0000000504097210 */ /* 0x001fe40007ffe03a */
[----:B------:R-:W-:Y:S02]  /*10a00*/  LEA R54, R6, UR4, 0x1 ;  /* 0x0000000406367c11 */ /* 0x000fe4000f8e08ff */
[----:B------:R-:W-:Y:S01]  /*10a10*/  LOP3.LUT R50, R13, 0xffff0000, RZ, 0xc0, !PT ;  /* 0xffff00000d327812 */ /* 0x000fe200078ec0ff */
[----:B------:R-:W-:Y:S01]  /*10a20*/  IMAD R30, R9, 0x2, R22 ;  /* 0x00000002091e7824 */ /* 0x000fe200078e0216 */
[----:B------:R-:W-:Y:S01]  /*10a30*/  LOP3.LUT R48, R0, 0xffff0000, RZ, 0xc0, !PT ;  /* 0xffff000000307812 */ /* 0x000fe200078ec0ff */
[----:B------:R-:W0:Y:S04]  /*10a40*/  LDS.128 R4, [R54] ;  /* 0x0000000036047984 */ /* 0x000e280000000c00 */
[----:B------:R-:W1:Y:S01]  /*10a50*/  LDS.128 R8, [R30+0x14400] ;  /* 0x014400001e087984 */ /* 0x000e620000000c00 */
[C---:B0-----:R-:W-:Y:S01]  /*10a60*/  IMAD.U32 R31, R4.reuse, 0x10000, RZ ;  /* 0x00010000041f7824 */ /* 0x041fe200078e00ff */
[----:B------:R-:W-:Y:S01]  /*10a70*/  LOP3.LUT R4, R4, 0xffff0000, RZ, 0xc0, !PT ;  /* 0xffff000004047812 */ /* 0x000fe200078ec0ff */
[C---:B------:R-:W-:Y:S01]  /*10a80*/  IMAD.U32 R39, R5.reuse, 0x10000, RZ ;  /* 0x0001000005277824 */ /* 0x040fe200078e00ff */
[----:B------:R-:W-:Y:S01]  /*10a90*/  LOP3.LUT R5, R5, 0xffff0000, RZ, 0xc0, !PT ;  /* 0xffff000005057812 */ /* 0x000fe200078ec0ff */
[C---:B-1----:R-:W-:Y:S01]  /*10aa0*/  IMAD.U32 R42, R8.reuse, 0x10000, RZ ;  /* 0x00010000082a7824 */ /* 0x042fe200078e00ff */
[----:B------:R-:W-:Y:S01]  /*10ab0*/  LOP3.LUT R8, R8, 0xffff0000, RZ, 0xc0, !PT ;  /* 0xffff000008087812 */ /* 0x000fe200078ec0ff */
[C---:B------:R-:W-:Y:S01]  /*10ac0*/  IMAD.U32 R44, R10.reuse, 0x10000, RZ ;  /* 0x000100000a2c7824 */ /* 0x040fe200078e00ff */
[----:B------:R-:W-:Y:S01]  /*10ad0*/  SHF.L.U32 R43, R9, 0x10, RZ ;  /* 0x00000010092b7819 */ /* 0x000fe200000006ff */
        /* <DEDUP_REMOVED lines=11> */
[----:B------:R-:W-:Y:S01]  /*10b90*/  FMUL.FTZ R48, R49, R43 ;  /* 0x0000002b31307220 */ /* 0x000fe20000410000 */
[----:B------:R-:W-:Y:S01]  /*10ba0*/  FFMA.FTZ R31, R50, R4, R31 ;  /* 0x00000004321f7223 */ /* 0x000fe2000001001f */
[----:B------:R-:W-:Y:S01]  /*10bb0*/  LOP3.LUT R50, R15, 0xffff0000, RZ, 0xc0, !PT ;  /* 0xffff00000f327812 */ /* 0x000fe200078ec0ff */
[-C--:B------:R-:W-:Y:S01]  /*10bc0*/  FFMA.FTZ R43, R49, R39.reuse, -R8 ;  /* 0x00000027312b7223 */ /* 0x080fe20000010808 */
[----:B------:R-:W-:Y:S01]  /*10bd0*/  FFMA.FTZ R48, R51, R39, R48 ;  /* 0x0000002733307223 */ /* 0x000fe20000010030 */
[C---:B------:R-:W-:Y:S01]  /*10be0*/  LOP3.LUT R8, R3.reuse, 0xffff0000, RZ, 0xc0, !PT ;  /* 0xffff000003087812 */ /* 0x040fe200078ec0ff */
[----:B------:R-:W-:-:S02]  /*10bf0*/  IMAD.U32 R4, R3, 0x10000, RZ ;  /* 0x0001000003047824 */ /* 0x000fc400078e00ff */
[-C--:B------:R-:W-:Y:S01]  /*10c00*/  FMUL.FTZ R39, R52, R44.reuse ;  /* 0x0000002c34277220 */ /* 0x080fe20000410000 */
[----:B------:R-:W-:Y:S01]  /*10c10*/  IMAD.U32 R45, R11, 0x10000, RZ ;  /* 0x000100000b2d7824 */ /* 0x000fe200078e00ff */
[----:B------:R-:W-:Y:S01]  /*10c20*/  LOP3.LUT R6, R6, 0xffff0000, RZ, 0xc0, !PT ;  /* 0xffff000006067812 */ /* 0x000fe200078ec0ff */
[C---:B------:R-:W-:Y:S01]  /*10c30*/  FMUL.FTZ R49, R4.reuse, R44 ;  /* 0x0000002c04317220 */ /* 0x040fe20000410000 */
[----:B------:R-:W-:Y:S01]  /*10c40*/  FFMA.FTZ R39, R4, R40, -R39 ;  /* 0x0000002804277223 */ /* 0x000fe20000010827 */
[-C--:B------:R-:W-:Y:S01]  /*10c50*/  FMUL.FTZ R51, R50, R10.reuse ;  /* 0x0000000a32337220 */ /* 0x080fe20000410000 */
[C---:B------:R-:W-:Y:S01]  /*10c60*/  FMUL.FTZ R53, R8.reuse, R10 ;  /* 0x0000000a08357220 */ /* 0x040fe20000410000 */
[----:B------:R-:W-:Y:S02]  /*10c70*/  IMAD.U32 R41, R7, 0x10000, RZ ;  /* 0x0001000007297824 */ /* 0x000fe400078e00ff */
[-C--:B------:R-:W-:Y:S01]  /*10c80*/  FMUL.FTZ R4, R57, R45.reuse ;  /* 0x0000002d39047220 */ /* 0x080fe20000410000 */
[-C--:B------:R-:W-:Y:S01]  /*10c90*/  FFMA.FTZ R8, R8, R6.reuse, -R51 ;  /* 0x0000000608087223 */ /* 0x080fe20000010833 */
[----:B------:R-:W-:Y:S01]  /*10ca0*/  FFMA.FTZ R53, R50, R6, R53 ;  /* 0x0000000632357223 */ /* 0x000fe20000010035 */
[C---:B------:R-:W-:Y:S01]  /*10cb0*/  FMUL.FTZ R6, R55.reuse, R45 ;  /* 0x0000002d37067220 */ /* 0x040fe20000410000 */
[-C--:B------:R-:W-:Y:S01]  /*10cc0*/  FFMA.FTZ R44, R55, R41.reuse, -R4 ;  /* 0x00000029372c7223 */ /* 0x080fe20000010804 */
[----:B------:R-:W-:Y:S01]  /*10cd0*/  LOP3.LUT R9, R9, 0xffff0000, RZ, 0xc0, !PT ;  /* 0xffff000009097812 */ /* 0x000fe200078ec0ff */
[----:B------:R-:W-:Y:S01]  /*10ce0*/  FFMA.FTZ R10, R52, R40, R49 ;  /* 0x00000028340a7223 */ /* 0x000fe20000010031 */
[----:B------:R-:W-:Y:S01]  /*10cf0*/  LOP3.LUT R11, R11, 0xffff0000, RZ, 0xc0, !PT ;  /* 0xffff00000b0b7812 */ /* 0x000fe200078ec0ff */
[----:B------:R-:W-:Y:S01]  /*10d00*/  FFMA.FTZ R41, R57, R41, R6 ;  /* 0x0000002939297223 */ /* 0x000fe20000010006 */
[----:B------:R-:W-:-:S02]  /*10d10*/  LOP3.LUT R51, R14, 0xffff0000, RZ, 0xc0, !PT ;  /* 0xffff00000e337812 */ /* 0x000fc400078ec0ff */
[----:B------:R-:W-:Y:S02]  /*10d20*/  LOP3.LUT R55, R20, 0xffff0000, RZ, 0xc0, !PT ;  /* 0xffff000014377812 */ /* 0x000fe400078ec0ff */
[----:B------:R-:W-:Y:S01]  /*10d30*/  LOP3.LUT R45, R2, 0xffff0000, RZ, 0xc0, !PT ;  /* 0xffff0000022d7812 */ /* 0x000fe200078ec0ff */
[----:B------:R-:W-:Y:S01]  /*10d40*/  FMUL.FTZ R4, R51, R9 ;  /* 0x0000000933047220 */ /* 0x000fe20000410000 */
[----:B------:R-:W-:Y:S01]  /*10d50*/  LOP3.LUT R49, R12, 0xffff0000, RZ, 0xc0, !PT ;  /* 0xffff00000c317812 */ /* 0x000fe200078ec0ff */
[----:B------:R-:W-:Y:S01]  /*10d60*/  FMUL.FTZ R50, R55, R11 ;  /* 0x0000000b37327220 */ /* 0x000fe20000410000 */
[----:B------:R-:W-:Y:S01]  /*10d70*/  LOP3.LUT R7, R7, 0xffff0000, RZ, 0xc0, !PT ;  /* 0xffff000007077812 */ /* 0x000fe200078ec0ff */
[C---:B------:R-:W-:Y:S01]  /*10d80*/  FMUL.FTZ R6, R45.reuse, R9 ;  /* 0x000000092d067220 */ /* 0x040fe20000410000 */
[----:B------:R-:W-:Y:S01]  /*10d90*/  FFMA.FTZ R40, R45, R5, -R4 ;  /* 0x000000052d287223 */ /* 0x000fe20000010804 */
[----:B------:R-:W-:Y:S01]  /*10da0*/  FMUL.FTZ R52, R49, R11 ;  /* 0x0000000b31347220 */ /* 0x000fe20000410000 */
[----:B------:R-:W-:Y:S01]  /*10db0*/  F2FP.BF16.F32.PACK_AB R4, R47, R46 ;  /* 0x0000002e2f04723e */ /* 0x000fe200000010ff */
[----:B------:R-:W-:Y:S01]  /*10dc0*/  FFMA.FTZ R11, R49, R7, -R50 ;  /* 0x00000007310b7223 */ /* 0x000fe20000010832 */
[----:B------:R-:W-:Y:S01]  /*10dd0*/  FFMA.FTZ R9, R51, R5, R6 ;  /* 0x0000000533097223 */ /* 0x000fe20000010006 */
        /* <DEDUP_REMOVED lines=10> */
.L_x_620:
[----:B------:R-:W-:Y:S05]  /*10e80*/  BSYNC B1 ;  /* 0x0000000000017941 */ /* 0x000fea0003800000 */
.L_x_619:
[----:B-1234-:R-:W-:Y:S01]  /*10e90*/  VIADD R4, R219, 0x40 ;  /* 0x00000040db047836 */ /* 0x01efe20000000000 */
[----:B------:R-:W-:Y:S04]  /*10ea0*/  BSSY B1, `(.L_x_623) ;  /* 0x00000cc000017945 */ /* 0x000fe80003800000 */
[----:B------:R-:W-:-:S13]  /*10eb0*/  ISETP.GE.AND P0, PT, R4, R38, PT ;  /* 0x000000260400720c */ /* 0x000fda0003f06270 */
[----:B------:R-:W-:Y:S05]  /*10ec0*/  @P0 BRA `(.L_x_624) ;  /* 0x0000000c00240947 */ /* 0x000fea0003800000 */
[----:B-----5:R1:W5:Y:S01]  /*10ed0*/  LDL R61, [R1+0x70] ;  /* 0x00007000013d7983 */ /* 0x0203620000100800 */
[----:B------:R-:W2:Y:S03]  /*10ee0*/  LDC R54, c[0x0][0x3f4] ;  /* 0x0000fd00ff367b82 */ /* 0x000ea60000000800 */
        /* <DEDUP_REMOVED lines=9> */
[-C--:B--2---:R-:W-:Y:S02]  /*10f80*/  ISETP.GE.AND P0, PT, R16, R54.reuse, PT ;  /* 0x000000361000720c */ /* 0x084fe40003f06270 */
[----:B------:R-:W-:-:S11]  /*10f90*/  ISETP.GE.AND P1, PT, R213, R54, PT ;  /* 0x00000036d500720c */ /* 0x000fd60003f26270 */
[----:B-1----:R-:W-:Y:S05]  /*10fa0*/  @P0 BRA `(.L_x_626) ;  /* 0x00000004006c0947 */ /* 0x002fea0003800000 */
[----:B------:R-:W2:Y:S01]  /*10fb0*/  LDL R4, [R1+0x68] ;  /* 0x0000680001047983 */ /* 0x000ea20000100800 */
        /* <DEDUP_REMOVED lines=9> */
[----:B------:R-:W-:Y:S01]  /*11050*/  IMAD.U32 R57, R37, 0x10000, RZ ;  /* 0x0001000025397824 */ /* 0x000fe200078e00ff */
[----:B------:R-:W-:-:S03]  /*11060*/  SHF.L.U32 R55, R33, 0x10, RZ ;  /* 0x0000001021377819 */ /* 0x000fc600000006ff */
[----:B------:R-:W-:Y:S02]  /*11070*/  LEA R56, R6, UR4, 0x1 ;  /* 0x0000000406387c11 */ /* 0x000fe4000f8e08ff */
[----:B--2---:R-:W-:-:S04]  /*11080*/  LEA.HI R4, R54, R4, RZ, 0x1d ;  /* 0x0000000436047211 */ /* 0x004fc800078fe8ff */
[----:B------:R-:W-:Y:S01]  /*11090*/  SHF.R.S32.HI R7, RZ, 0x1f, R4 ;  /* 0x0000001fff077819 */ /* 0x000fe20000011404 */
[----:B------:R-:W-:-:S03]  /*110a0*/  IMAD.SHL.U32 R5, R4, 0x8, RZ ;  /* 0x0000000804057824 */ /* 0x000fc600078e00ff */
[----:B------:R-:W-:Y:S02]  /*110b0*/  LEA.HI R7, R7, R4, RZ, 0x3 ;  /* 0x0000000407077211 */ /* 0x000fe400078f18ff */
[----:B------:R-:W-:Y:S02]  /*110c0*/  LOP3.LUT R4, R60, 0x38, R5, 0xf8, !PT ;  /* 0x000000383c047812 */ /* 0x000fe400078ef805 */
[----:B------:R-:W-:Y:S02]  /*110d0*/  SHF.L.U32 R7, R7, 0xa, RZ ;  /* 0x0000000a07077819 */ /* 0x000fe400000006ff */
        /* <DEDUP_REMOVED lines=18> */
[-C--:B------:R-:W-:Y:S01]  /*11200*/  FMUL.FTZ R46, R49, R42.reuse ;  /* 0x0000002a312e7220 */ /* 0x080fe20000410000 */
[C---:B------:R-:W-:Y:S01]  /*11210*/  FMUL.FTZ R42, R47.reuse, R42 ;  /* 0x0000002a2f2a7220 */ /* 0x040fe20000410000 */
[C---:B------:R-:W-:Y:S01]  /*11220*/  IMAD.U32 R44, R10.reuse, 0x10000, RZ ;  /* 0x000100000a2c7824 */ /* 0x040fe200078e00ff */
[----:B------:R-:W-:Y:S01]  /*11230*/  LOP3.LUT R10, R10, 0xffff0000, RZ, 0xc0, !PT ;  /* 0xffff00000a0a7812 */ /* 0x000fe200078ec0ff */
[-C--:B------:R-:W-:Y:S01]  /*11240*/  FFMA.FTZ R46, R47, R31.reuse, -R46 ;  /* 0x0000001f2f2e7223 */ /* 0x080fe2000001082e */
[----:B------:R-:W-:Y:S01]  /*11250*/  FMUL.FTZ R47, R50, R8 ;  /* 0x00000008322f7220 */ /* 0x000fe20000410000 */
[----:B------:R-:W-:Y:S01]  /*11260*/  FFMA.FTZ R42, R49, R31, R42 ;  /* 0x0000001f312a7223 */ /* 0x000fe2000001002a */
[----:B------:R-:W-:-:S02]  /*11270*/  IMAD.U32 R49, R29, 0x10000, RZ ;  /* 0x000100001d317824 */ /* 0x000fc400078e00ff */
        /* <DEDUP_REMOVED lines=9> */
[----:B------:R-:W-:Y:S02]  /*11310*/  IMAD.U32 R4, R32, 0x10000, RZ ;  /* 0x0001000020047824 */ /* 0x000fe400078e00ff */
[----:B------:R-:W-:Y:S01]  /*11320*/  FMUL.FTZ R39, R52, R44 ;  /* 0x0000002c34277220 */ /* 0x000fe20000410000 */
[----:B------:R-:W-:-:S02]  /*11330*/  IMAD.U32 R45, R11, 0x10000, RZ ;  /* 0x000100000b2d7824 */ /* 0x000fc400078e00ff */
[----:B------:R-:W-:Y:S01]  /*11340*/  FMUL.FTZ R51, R50, R10 ;  /* 0x0000000a32337220 */ /* 0x000fe20000410000 */
        /* <DEDUP_REMOVED lines=33> */
.L_x_626:
[----:B------:R-:W-:Y:S05]  /*11560*/  BSYNC B2 ;  /* 0x0000000000027941 */ /* 0x000fea0003800000 */
.L_x_625:
[----:B------:R-:W-:Y:S05]  /*11570*/  @P1 BRA `(.L_x_624) ;  /* 0x0000000400781947 */ /* 0x000fea0003800000 */
[----:B------:R-:W-:Y:S01]  /*11580*/  LEA.HI R54, R54, R25, RZ, 0x1d ;  /* 0x0000001936367211 */ /* 0x000fe200078fe8ff */
[----:B------:R-:W-:Y:S01]  /*11590*/  IMAD.U32 R49, R13, 0x10000, RZ ;  /* 0x000100000d317824 */ /* 0x000fe200078e00ff */
[----:B-1----:R-:W-:Y:S01]  /*115a0*/  LEA.HI R4, R24, R213, RZ, 0x6 ;  /* 0x000000d518047211 */ /* 0x002fe200078f30ff */
        /* <DEDUP_REMOVED lines=13> */
[----:B------:R-:W-:-:S02]  /*11680*/  LOP3.LUT R7, R7, R59, RZ, 0x3c, !PT ;  /* 0x0000003b07077212 */ /* 0x000fc400078e3cff */
[----:B------:R-:W-:Y:S02]  /*11690*/  LOP3.LUT R4, R4, R59, RZ, 0x3c, !PT ;  /* 0x0000003b04047212 */ /* 0x000fe400078e3cff */
[----:B------:R-:W-:Y:S02]  /*116a0*/  LOP3.LUT R5, R5, 0x7fffe000, RZ, 0xc0, !PT ;  /* 0x7fffe00005057812 */ /* 0x000fe400078ec0ff */
[--C-:B------:R-:W-:Y:S02]  /*116b0*/  IADD3 R6, R7, R6, R58.reuse ;  /* 0x0000000607067210 */ /* 0x100fe40007ffe03a */
[----:B0-----:R-:W-:Y:S02]  /*116c0*/  IADD3 R9, R4, R5, R58 ;  /* 0x0000000504097210 */ /* 0x001fe40007ffe03a */
[----:B------:R-:W-:Y:S02]  /*116d0*/  LEA R54, R6, UR4, 0x1 ;  /* 0x0000000406367c11 */ /* 0x000fe4000f8e08ff */
[----:B------:R-:W-:Y:S01]  /*116e0*/  LOP3.LUT R50, R13, 0xffff0000, RZ, 0xc0, !PT ;  /* 0xffff00000d327812 */ /* 0x000fe200078ec0ff */
[----:B------:R-:W-:Y:S01]  /*116f0*/  IMAD R30, R9, 0x2, R22 ;  /* 0x00000002091e7824 */ /* 0x000fe200078e0216 */
[----:B------:R-:W-:Y:S01]  /*11700*/  LOP3.LUT R48, R0, 0xffff0000, RZ, 0xc0, !PT ;  /* 0xffff000000307812 */ /* 0x000fe200078ec0ff */
[----:B------:R-:W0:Y:S01]  /*11710*/  LDS.128 R4, [R54] ;  /* 0x0000000036047984 */ /* 0x000e220000000c00 */
[----:B------:R-:W-:-:S03]  /*11720*/  SHF.L.U32 R52, R15, 0x10, RZ ;  /* 0x000000100f347819 */ /* 0x000fc600000006ff */
        /* <DEDUP_REMOVED lines=26> */
[----:B------:R-:W-:Y:S02]  /*118d0*/  IMAD.U32 R40, R6, 0x10000, RZ ;  /* 0x0001000006287824 */ /* 0x000fe400078e00ff */
[----:B------:R-:W-:Y:S01]  /*118e0*/  FMUL.FTZ R39, R52, R44 ;  /* 0x0000002c34277220 */ /* 0x000fe20000410000 */
[----:B------:R-:W-:Y:S01]  /*118f0*/  IMAD.U32 R4, R3, 0x10000, RZ ;  /* 0x0001000003047824 */ /* 0x000fe200078e00ff */
[----:B------:R-:W-:Y:S01]  /*11900*/  LOP3.LUT R6, R6, 0xffff0000, RZ, 0xc0, !PT ;  /* 0xffff000006067812 */ /* 0x000fe200078ec0ff */
[----:B------:R-:W-:-:S02]  /*11910*/  IMAD.U32 R45, R11, 0x10000, RZ ;  /* 0x000100000b2d7824 */ /* 0x000fc400078e00ff */
[----:B------:R-:W-:Y:S01]  /*11920*/  FMUL.FTZ R51, R50, R10 ;  /* 0x0000000a32337220 */ /* 0x000fe20000410000 */
[C---:B------:R-:W-:Y:S01]  /*11930*/  FMUL.FTZ R49, R4.reuse, R44 ;  /* 0x0000002c04317220 */ /* 0x040fe20000410000 */
[----:B------:R-:W-:Y:S01]  /*11940*/  FFMA.FTZ R39, R4, R40, -R39 ;  /* 0x0000002804277223 */ /* 0x000fe20000010827 */
        /* <DEDUP_REMOVED lines=33> */
.L_x_624:
[----:B------:R-:W-:Y:S05]  /*11b60*/  BSYNC B1 ;  /* 0x0000000000017941 */ /* 0x000fea0003800000 */
.L_x_623:
[----:B------:R-:W-:-:S13]  /*11b70*/  ISETP.GE.AND P0, PT, R21, R38, PT ;  /* 0x000000261500720c */ /* 0x000fda0003f06270 */
[----:B------:R-:W-:Y:S05]  /*11b80*/  @P0 BRA `(.L_x_603) ;  /* 0x0000000c00200947 */ /* 0x000fea0003800000 */
[----:B-1----:R1:W5:Y:S01]  /*11b90*/  LDL R56, [R1+0x70] ;  /* 0x0000700001387983 */ /* 0x0023620000100800 */
[----:B------:R-:W3:Y:S01]  /*11ba0*/  LDC R44, c[0x0][0x3f4] ;  /* 0x0000fd00ff2c7b82 */ /* 0x000ee20000000800 */
[----:B--2---:R-:W-:Y:S01]  /*11bb0*/  SHF.R.S32.HI R6, RZ, 0x1f, R21 ;  /* 0x0000001fff067819 */ /* 0x004fe20000011415 */
[----:B------:R-:W-:Y:S01]  /*11bc0*/  IMAD.SHL.U32 R4, R21, 0x40, RZ ;  /* 0x0000004015047824 */ /* 0x000fe200078e00ff */
[----:B------:R-:W-:Y:S02]  /*11bd0*/  BSSY B1, `(.L_x_627) ;  /* 0x0000064000017945 */ /* 0x000fe40003800000 */
[----:B------:R-:W-:Y:S02]  /*11be0*/  LEA.HI R6, R6, R21, RZ, 0x3 ;  /* 0x0000001506067211 */ /* 0x000fe400078f18ff */
[----:B------:R-:W-:-:S03]  /*11bf0*/  LOP3.LUT R55, R4, 0x1c0, RZ, 0xc0, !PT ;  /* 0x000001c004377812 */ /* 0x000fc600078ec0ff */
[----:B------:R-:W-:Y:S01]  /*11c00*/  IMAD.SHL.U32 R6, R6, 0x40, RZ ;  /* 0x0000004006067824 */ /* 0x000fe200078e00ff */
[----:B------:R-:W-:-:S04]  /*11c10*/  SHF.R.U32.HI R57, RZ, 0x3, R55 ;  /* 0x00000003ff397819 */ /* 0x000fc80000011637 */
[----:B------:R-:W-:Y:S02]  /*11c20*/  LOP3.LUT R52, R6, 0xfffffe00, RZ, 0xc0, !PT ;  /* 0xfffffe0006347812 */ /* 0x000fe400078ec0ff */
[-C--:B---3--:R-:W-:Y:S02]  /*11c30*/  ISETP.GE.AND P0, PT, R16, R44.reuse, PT ;  /* 0x0000002c1000720c */ /* 0x088fe40003f06270 */
[----:B------:R-:W-:-:S11]  /*11c40*/  ISETP.GE.AND P1, PT, R213, R44, PT ;  /* 0x0000002cd500720c */ /* 0x000fd60003f26270 */
[----:B-1----:R-:W-:Y:S05]  /*11c50*/  @P0 BRA `(.L_x_628) ;  /* 0x00000004006c0947 */ /* 0x002fea0003800000 */
[----:B------:R-:W2:Y:S01]  /*11c60*/  LDL R5, [R1+0x68] ;  /* 0x0000680001057983 */ /* 0x000ea20000100800 */
[----:B-----5:R-:W-:Y:S01]  /*11c70*/  R2UR UR4, R56 ;  /* 0x00000000380472ca */ /* 0x020fe200000e0000 */
[----:B------:R-:W-:Y:S01]  /*11c80*/  IMAD.U32 R48, R34, 0x10000, RZ ;  /* 0x0001000022307824 */ /* 0x000fe200078e00ff */
[----:B------:R-:W-:Y:S01]  /*11c90*/  LOP3.LUT R6, R55, 0x38, R16, 0xf8, !PT ;  /* 0x0000003837067812 */ /* 0x000fe200078ef810 */
[----:B------:R-:W-:Y:S01]  /*11ca0*/  IMAD.U32 R51, R29, 0x10000, RZ ;  /* 0x000100001d337824 */ /* 0x000fe200078e00ff */
[----:B------:R-:W-:Y:S01]  /*11cb0*/  SHF.L.U32 R46, R27, 0x10, RZ ;  /* 0x000000101b2e7819 */ /* 0x000fe200000006ff */
[----:B------:R-:W-:Y:S01]  /*11cc0*/  IMAD.U32 R53, R35, 0x10000, RZ ;  /* 0x0001000023357824 */ /* 0x000fe200078e00ff */
[----:B------:R-:W-:Y:S02]  /*11cd0*/  LOP3.LUT R6, R52, R6, R57, 0xf6, !PT ;  /* 0x0000000634067212 */ /* 0x000fe400078ef639 */
[----:B------:R-:W-:Y:S02]  /*11ce0*/  LOP3.LUT R50, R34, 0xffff0000, RZ, 0xc0, !PT ;  /* 0xffff000022327812 */ /* 0x000fe400078ec0ff */
[----:B------:R-:W-:-:S02]  /*11cf0*/  LOP3.LUT R34, R27, 0xffff0000, RZ, 0xc0, !PT ;  /* 0xffff00001b227812 */ /* 0x000fc400078ec0ff */
[----:B------:R-:W-:Y:S02]  /*11d00*/  LOP3.LUT R35, R35, 0xffff0000, RZ, 0xc0, !PT ;  /* 0xffff000023237812 */ /* 0x000fe400078ec0ff */
[----:B------:R-:W-:Y:S02]  /*11d10*/  LEA R54, R6, UR4, 0x1 ;  /* 0x0000000406367c11 */ /* 0x000fe4000f8e08ff */
[----:B------:R-:W-:Y:S02]  /*11d20*/  LOP3.LUT R29, R29, 0xffff0000, RZ, 0xc0, !PT ;  /* 0xffff00001d1d7812 */ /* 0x000fe400078ec0ff */
        /* <DEDUP_REMOVED lines=25> */
[----:B------:R-:W-:Y:S01]  /*11ec0*/  FMUL.FTZ R47, R46, R40 ;  /* 0x000000282e2f7220 */ /* 0x000fe20000410000 */
[-C--:B------:R-:W-:Y:S01]  /*11ed0*/  FMUL.FTZ R27, R50, R8.reuse ;  /* 0x00000008321b7220 */ /* 0x080fe20000410000 */
[----:B------:R-:W-:Y:S01]  /*11ee0*/  FMUL.FTZ R49, R34, R8 ;  /* 0x0000000822317220 */ /* 0x000fe20000410000 */
[-C--:B------:R-:W-:Y:S01]  /*11ef0*/  FFMA.FTZ R45, R46, R30.reuse, -R45 ;  /* 0x0000001e2e2d7223 */ /* 0x080fe2000001082d */
[----:B------:R-:W-:Y:S01]  /*11f00*/  FFMA.FTZ R47, R48, R30, R47 ;  /* 0x0000001e302f7223 */ /* 0x000fe2000001002f */
[-C--:B------:R-:W-:Y:S01]  /*11f10*/  FFMA.FTZ R8, R34, R4.reuse, -R27 ;  /* 0x0000000422087223 */ /* 0x080fe2000001081b */
[----:B------:R-:W-:Y:S01]  /*11f20*/  FFMA.FTZ R30, R50, R4, R49 ;  /* 0x00000004321e7223 */ /* 0x000fe20000010031 */
[C---:B------:R-:W-:Y:S01]  /*11f30*/  IMAD.U32 R42, R10.reuse, 0x10000, RZ ;  /* 0x000100000a2a7824 */ /* 0x040fe200078e00ff */
[----:B------:R-:W-:Y:S01]  /*11f40*/  LOP3.LUT R10, R10, 0xffff0000, RZ, 0xc0, !PT ;  /* 0xffff00000a0a7812 */ /* 0x000fe200078ec0ff */
[----:B------:R-:W-:-:S02]  /*11f50*/  IMAD.U32 R46, R36, 0x10000, RZ ;  /* 0x00010000242e7824 */ /* 0x000fc400078e00ff */
[-C--:B------:R-:W-:Y:S01]  /*11f60*/  FMUL.FTZ R40, R51, R41.reuse ;  /* 0x0000002933287220 */ /* 0x080fe20000410000 */
[C---:B------:R-:W-:Y:S01]  /*11f70*/  IMAD.U32 R4, R32.reuse, 0x10000, RZ ;  /* 0x0001000020047824 */ /* 0x040fe200078e00ff */
[----:B------:R-:W-:Y:S01]  /*11f80*/  LOP3.LUT R32, R32, 0xffff0000, RZ, 0xc0, !PT ;  /* 0xffff000020207812 */ /* 0x000fe200078ec0ff */
[C---:B------:R-:W-:Y:S01]  /*11f90*/  FMUL.FTZ R34, R53.reuse, R41 ;  /* 0x0000002935227220 */ /* 0x040fe20000410000 */
[----:B------:R-:W-:Y:S01]  /*11fa0*/  LOP3.LUT R36, R36, 0xffff0000, RZ, 0xc0, !PT ;  /* 0xffff000024247812 */ /* 0x000fe200078ec0ff */
[-C--:B------:R-:W-:Y:S01]  /*11fb0*/  FFMA.FTZ R40, R53, R31.reuse, R40 ;  /* 0x0000001f35287223 */ /* 0x080fe20000010028 */
[----:B------:R-:W-:Y:S01]  /*11fc0*/  FMUL.FTZ R27, R46, R42 ;  /* 0x0000002a2e1b7220 */ /* 0x000fe20000410000 */
[----:B------:R-:W-:Y:S02]  /*11fd0*/  IMAD.U32 R43, R11, 0x10000, RZ ;  /* 0x000100000b2b7824 */ /* 0x000fe400078e00ff */
[----:B------:R-:W-:Y:S01]  /*11fe0*/  FFMA.FTZ R34, R51, R31, -R34 ;  /* 0x0000001f33227223 */ /* 0x000fe20000010822 */
[----:B------:R-:W-:-:S02]  /*11ff0*/  IMAD.U32 R53, R37, 0x10000, RZ ;  /* 0x0001000025357824 */ /* 0x000fc400078e00ff */
[-C--:B------:R-:W-:Y:S01]  /*12000*/  FMUL.FTZ R41, R36, R10.reuse ;  /* 0x0000000a24297220 */ /* 0x080fe20000410000 */
[----:B------:R-:W-:Y:S01]  /*12010*/  FMUL.FTZ R49, R32, R10 ;  /* 0x0000000a20317220 */ /* 0x000fe20000410000 */
[----:B------:R-:W-:Y:S02]  /*12020*/  IMAD.U32 R51, R33, 0x10000, RZ ;  /* 0x0001000021337824 */ /* 0x000fe400078e00ff */
[C---:B------:R-:W-:Y:S01]  /*12030*/  FMUL.FTZ R31, R4.reuse, R42 ;  /* 0x0000002a041f7220 */ /* 0x040fe20000410000 */
[----:B------:R-:W-:Y:S01]  /*12040*/  FFMA.FTZ R27, R4, R38, -R27 ;  /* 0x00000026041b7223 */ /* 0x000fe2000001081b */
[-C--:B------:R-:W-:Y:S01]  /*12050*/  FMUL.FTZ R4, R53, R43.reuse ;  /* 0x0000002b35047220 */ /* 0x080fe20000410000 */
[-C--:B------:R-:W-:Y:S01]  /*12060*/  FFMA.FTZ R32, R32, R6.reuse, -R41 ;  /* 0x0000000620207223 */ /* 0x080fe20000010829 */
[----:B------:R-:W-:Y:S01]  /*12070*/  FFMA.FTZ R49, R36, R6, R49 ;  /* 0x0000000624317223 */ /* 0x000fe20000010031 */
[----:B------:R-:W-:Y:S01]  /*12080*/  LOP3.LUT R11, R11, 0xffff0000, RZ, 0xc0, !PT ;  /* 0xffff00000b0b7812 */ /* 0x000fe200078ec0ff */
[----:B------:R-:W-:Y:S01]  /*12090*/  FMUL.FTZ R6, R51, R43 ;  /* 0x0000002b33067220 */ /* 0x000fe20000410000 */
[----:B------:R-:W-:Y:S01]  /*120a0*/  LOP3.LUT R37, R37, 0xffff0000, RZ, 0xc0, !PT ;  /* 0xffff000025257812 */ /* 0x000fe200078ec0ff */
[----:B------:R-:W-:Y:S01]  /*120b0*/  FFMA.FTZ R10, R46, R38, R31 ;  /* 0x000000262e0a7223 */ /* 0x000fe2000001001f */
[----:B------:R-:W-:Y:S01]  /*120c0*/  LOP3.LUT R33, R33, 0xffff0000, RZ, 0xc0, !PT ;  /* 0xffff000021217812 */ /* 0x000fe200078ec0ff */
[-C--:B------:R-:W-:Y:S01]  /*120d0*/  FFMA.FTZ R31, R51, R39.reuse, -R4 ;  /* 0x00000027331f7223 */ /* 0x080fe20000010804 */
[----:B------:R-:W-:Y:S01]  /*120e0*/  FFMA.FTZ R39, R53, R39, R6 ;  /* 0x0000002735277223 */ /* 0x000fe20000010006 */
        /* <DEDUP_REMOVED lines=8> */
[----:B------:R-:W-:-:S02]  /*12170*/  F2FP.BF16.F32.PACK_AB R6, R32, R27 ;  /* 0x0000001b2006723e */ /* 0x000fc400000010ff */
[----:B------:R-:W-:Y:S02]  /*12180*/  F2FP.BF16.F32.PACK_AB R5, R9, R34 ;  /* 0x000000220905723e */ /* 0x000fe400000010ff */
[----:B------:R-:W-:Y:S02]  /*12190*/  F2FP.BF16.F32.PACK_AB R4, R8, R45 ;  /* 0x0000002d0804723e */ /* 0x000fe400000010ff */
[----:B------:R-:W-:Y:S02]  /*121a0*/  F2FP.BF16.F32.PACK_AB R9, R11, R40 ;  /* 0x000000280b09723e */ /* 0x000fe400000010ff */
[----:B------:R-:W-:Y:S02]  /*121b0*/  F2FP.BF16.F32.PACK_AB R7, R36, R31 ;  /* 0x0000001f2407723e */ /* 0x000fe400000010ff */
[----:B------:R-:W-:Y:S02]  /*121c0*/  F2FP.BF16.F32.PACK_AB R10, R49, R10 ;  /* 0x0000000a310a723e */ /* 0x000fe400000010ff */
[----:B------:R-:W-:Y:S01]  /*121d0*/  F2FP.BF16.F32.PACK_AB R8, R30, R47 ;  /* 0x0000002f1e08723e */ /* 0x000fe200000010ff */
[----:B------:R1:W-:Y:S01]  /*121e0*/  STS.128 [R54], R4 ;  /* 0x0000000436007388 */ /* 0x0003e20000000c00 */
[----:B------:R-:W-:-:S05]  /*121f0*/  F2FP.BF16.F32.PACK_AB R11, R38, R39 ;  /* 0x00000027260b723e */ /* 0x000fca00000010ff */
[----:B------:R1:W-:Y:S02]  /*12200*/  STS.128 [R21+0x14400], R8 ;  /* 0x0144000815007388 */ /* 0x0003e40000000c00 */
.L_x_628:
[----:B------:R-:W-:Y:S05]  /*12210*/  BSYNC B1 ;  /* 0x0000000000017941 */ /* 0x000fea0003800000 */
.L_x_627:
[----:B------:R-:W-:Y:S05]  /*12220*/  @P1 BRA `(.L_x_603) ;  /* 0x0000000400781947 */ /* 0x000fea0003800000 */
[----:B------:R-:W-:Y:S01]  /*12230*/  LEA.HI R25, R44, R25, RZ, 0x1d ;  /* 0x000000192c197211 */ /* 0x000fe200078fe8ff */
[----:B------:R-:W-:Y:S01]  /*12240*/  IMAD.U32 R36, R13, 0x10000, RZ ;  /* 0x000100000d247824 */ /* 0x000fe200078e00ff */
[----:B------:R-:W-:Y:S01]  /*12250*/  LEA.HI R24, R24, R213, RZ, 0x6 ;  /* 0x000000d518187211 */ /* 0x000fe200078f30ff */
[----:B------:R-:W-:Y:S01]  /*12260*/  IMAD.U32 R34, R0, 0x10000, RZ ;  /* 0x0001000000227824 */ /* 0x000fe200078e00ff */
[----:B-1----:R-:W-:Y:S01]  /*12270*/  SHF.R.S32.HI R6, RZ, 0x1f, R25 ;  /* 0x0000001fff067819 */ /* 0x002fe20000011419 */
[----:B------:R-:W-:Y:S01]  /*12280*/  IMAD.SHL.U32 R4, R25, 0x8, RZ ;  /* 0x0000000819047824 */ /* 0x000fe200078e00ff */
[----:B-----5:R-:W-:Y:S01]  /*12290*/  R2UR UR4, R56 ;  /* 0x00000000380472ca */ /* 0x020fe200000e0000 */
[----:B------:R-:W-:Y:S01]  /*122a0*/  IMAD.SHL.U32 R24, R24, 0x80, RZ ;  /* 0x0000008018187824 */ /* 0x000fe200078e00ff */
[----:B------:R-:W-:Y:S01]  /*122b0*/  LEA.HI R6, R6, R25, RZ, 0x3 ;  /* 0x0000001906067211 */ /* 0x000fe200078f18ff */
[----:B------:R-:W-:Y:S01]  /*122c0*/  IMAD.U32 R39, R14, 0x10000, RZ ;  /* 0x000100000e277824 */ /* 0x000fe200078e00ff */
[C---:B------:R-:W-:Y:S01]  /*122d0*/  LOP3.LUT R4, R55.reuse, 0x38, R4, 0xf8, !PT ;  /* 0x0000003837047812 */ /* 0x040fe200078ef804 */
[----:B------:R-:W-:Y:S01]  /*122e0*/  IMAD.U32 R37, R2, 0x10000, RZ ;  /* 0x0001000002257824 */ /* 0x000fe200078e00ff */
[----:B------:R-:W-:Y:S01]  /*122f0*/  LOP3.LUT R26, R55, 0x38, R26, 0xf8, !PT ;  /* 0x00000038371a7812 */ /* 0x000fe200078ef81a */
[----:B------:R-:W-:Y:S01]  /*12300*/  IMAD.SHL.U32 R6, R6, 0x400, RZ ;  /* 0x0000040006067824 */ /* 0x000fe200078e00ff */
[----:B------:R-:W-:-:S02]  /*12310*/  LOP3.LUT R4, R4, R57, RZ, 0x3c, !PT ;  /* 0x0000003904047212 */ /* 0x000fc400078e3cff */
[----:B------:R-:W-:Y:S02]  /*12320*/  LOP3.LUT R26, R26, R57, RZ, 0x3c, !PT ;  /* 0x000000391a1a7212 */ /* 0x000fe400078e3cff */
[----:B0-----:R-:W-:Y:S02]  /*12330*/  LOP3.LUT R9, R6, 0x7fffe000, RZ, 0xc0, !PT ;  /* 0x7fffe00006097812 */ /* 0x001fe400078ec0ff */
[----:B------:R-:W-:Y:S02]  /*12340*/  LOP3.LUT R5, R24, 0xffffe000, RZ, 0xc0, !PT ;  /* 0xffffe00018057812 */ /* 0x000fe400078ec0ff */
[--C-:B------:R-:W-:Y:S02]  /*12350*/  IADD3 R9, R4, R9, R52.reuse ;  /* 0x0000000904097210 */ /* 0x100fe40007ffe034 */
[----:B------:R-:W-:Y:S02]  /*12360*/  IADD3 R5, R26, R5, R52 ;  /* 0x000000051a057210 */ /* 0x000fe40007ffe034 */
[----:B------:R-:W-:Y:S01]  /*12370*/  LOP3.LUT R38, R13, 0xffff0000, RZ, 0xc0, !PT ;  /* 0xffff00000d267812 */ /* 0x000fe200078ec0ff */
[----:B------:R-:W-:Y:S01]  /*12380*/  IMAD R21, R9, 0x2, R22 ;  /* 0x0000000209157824 */ /* 0x000fe200078e0216 */
[----:B------:R-:W-:-:S02]  /*12390*/  LEA R40, R5, UR4, 0x1 ;  /* 0x0000000405287c11 */ /* 0x000fc4000f8e08ff */
[----:B------:R-:W-:Y:S02]  /*123a0*/  LOP3.LUT R0, R0, 0xffff0000, RZ, 0xc0, !PT ;  /* 0xffff000000007812 */ /* 0x000fe400078ec0ff */
[----:B------:R-:W0:Y:S04]  /*123b0*/  LDS.128 R8, [R21+0x14400] ;  /* 0x0144000015087984 */ /* 0x000e280000000c00 */
[----:B------:R-:W1:Y:S01]  /*123c0*/  LDS.128 R4, [R40] ;  /* 0x0000000028047984 */ /* 0x000e620000000c00 */
[C---:B0-----:R-:W-:Y:S01]  /*123d0*/  IMAD.U32 R29, R8.reuse, 0x10000, RZ ;  /* 0x00010000081d7824 */ /* 0x041fe200078e00ff */
[----:B------:R-:W-:Y:S01]  /*123e0*/  LOP3.LUT R8, R8, 0xffff0000, RZ, 0xc0, !PT ;  /* 0xffff000008087812 */ /* 0x000fe200078ec0ff */
[C---:B------:R-:W-:Y:S01]  /*123f0*/  IMAD.U32 R30, R9.reuse, 0x10000, RZ ;  /* 0x00010000091e7824 */ /* 0x040fe200078e00ff */
[----:B------:R-:W-:Y:S01]  /*12400*/  LOP3.LUT R9, R9, 0xffff0000, RZ, 0xc0, !PT ;  /* 0xffff000009097812 */ /* 0x000fe200078ec0ff */
[----:B-1----:R-:W-:-:S02]  /*12410*/  IMAD.U32 R24, R4, 0x10000, RZ ;  /* 0x0001000004187824 */ /* 0x002fc400078e00ff */
[-C--:B------:R-:W-:Y:S01]  /*12420*/  FMUL.FTZ R33, R36, R29.reuse ;  /* 0x0000001d24217220 */ /* 0x080fe20000410000 */
[----:B------:R-:W-:Y:S01]  /*12430*/  LOP3.LUT R4, R4, 0xffff0000, RZ, 0xc0, !PT ;  /* 0xffff000004047812 */ /* 0x000fe200078ec0ff */
[----:B------:R-:W-:Y:S01]  /*12440*/  FMUL.FTZ R29, R34, R29 ;  /* 0x0000001d221d7220 */ /* 0x000fe20000410000 */
[-C--:B------:R-:W-:Y:S01]  /*12450*/  FMUL.FTZ R13, R38, R8.reuse ;  /* 0x00000008260d7220 */ /* 0x080fe20000410000 */
[----:B------:R-:W-:Y:S01]  /*12460*/  FMUL.FTZ R35, R0, R8 ;  /* 0x0000000800237220 */ /* 0x000fe20000410000 */
[----:B------:R-:W-:Y:S02]  /*12470*/  IMAD.U32 R31, R10, 0x10000, RZ ;  /* 0x000100000a1f7824 */ /* 0x000fe400078e00ff */
[----:B------:R-:W-:Y:S01]  /*12480*/  FFMA.FTZ R29, R36, R24, R29 ;  /* 0x00000018241d7223 */ /* 0x000fe2000001001d */
[-C--:B------:R-:W-:Y:S01]  /*12490*/  FFMA.FTZ R0, R0, R4.reuse, -R13 ;  /* 0x0000000400007223 */ /* 0x080fe2000001080d */
[----:B------:R-:W-:Y:S02]  /*124a0*/  IMAD.U32 R36, R15, 0x10000, RZ ;  /* 0x000100000f247824 */ /* 0x000fe400078e00ff */
[----:B------:R-:W-:Y:S01]  /*124b0*/  FFMA.FTZ R8, R38, R4, R35 ;  /* 0x0000000426087223 */ /* 0x000fe20000010023 */
[----:B------:R-:W-:Y:S01]  /*124c0*/  LOP3.LUT R10, R10, 0xffff0000, RZ, 0xc0, !PT ;  /* 0xffff00000a0a7812 */ /* 0x000fe200078ec0ff */
[----:B------:R-:W-:Y:S01]  /*124d0*/  FFMA.FTZ R33, R34, R24, -R33 ;  /* 0x0000001822217223 */ /* 0x000fe20000010821 */
[----:B------:R-:W-:Y:S01]  /*124e0*/  IMAD.U32 R4, R3, 0x10000, RZ ;  /* 0x0001000003047824 */ /* 0x000fe200078e00ff */
[----:B------:R-:W-:Y:S01]  /*124f0*/  LOP3.LUT R38, R15, 0xffff0000, RZ, 0xc0, !PT ;  /* 0xffff00000f267812 */ /* 0x000fe200078ec0ff */
[----:B------:R-:W-:-:S02]  /*12500*/  IMAD.U32 R25, R5, 0x10000, RZ ;  /* 0x0001000005197824 */ /* 0x000fc400078e00ff */
[-C--:B------:R-:W-:Y:S01]  /*12510*/  FMUL.FTZ R24, R39, R30.reuse ;  /* 0x0000001e27187220 */ /* 0x080fe20000410000 */
[----:B------:R-:W-:Y:S01]  /*12520*/  LOP3.LUT R34, R3, 0xffff0000, RZ, 0xc0, !PT ;  /* 0xffff000003227812 */ /* 0x000fe200078ec0ff */
[----:B------:R-:W-:Y:S02]  /*12530*/  IMAD.U32 R26, R6, 0x10000, RZ ;  /* 0x00010000061a7824 */ /* 0x000fe400078e00ff */
[-C--:B------:R-:W-:Y:S01]  /*12540*/  FMUL.FTZ R13, R36, R31.reuse ;  /* 0x0000001f240d7220 */ /* 0x080fe20000410000 */
[----:B------:R-:W-:Y:S01]  /*12550*/  LOP3.LUT R6, R6, 0xffff0000, RZ, 0xc0, !PT ;  /* 0xffff000006067812 */ /* 0x000fe200078ec0ff */
[C---:B------:R-:W-:Y:S01]  /*12560*/  FMUL.FTZ R30, R37.reuse, R30 ;  /* 0x0000001e251e7220 */ /* 0x040fe20000410000 */
[----:B------:R-:W-:Y:S01]  /*12570*/  FMUL.FTZ R31, R4, R31 ;  /* 0x0000001f041f7220 */ /* 0x000fe20000410000 */
[----:B------:R-:W-:Y:S01]  /*12580*/  FFMA.FTZ R24, R37, R25, -R24 ;  /* 0x0000001925187223 */ /* 0x000fe20000010818 */
[----:B------:R-:W-:Y:S01]  /*12590*/  FMUL.FTZ R3, R38, R10 ;  /* 0x0000000a26037220 */ /* 0x000fe20000410000 */
[----:B------:R-:W-:-:S02]  /*125a0*/  IMAD.U32 R32, R11, 0x10000, RZ ;  /* 0x000100000b207824 */ /* 0x000fc400078e00ff */
[----:B------:R-:W-:Y:S01]  /*125b0*/  FMUL.FTZ R15, R34, R10 ;  /* 0x0000000a220f7220 */ /* 0x000fe20000410000 */
[----:B------:R-:W-:Y:S02]  /*125c0*/  IMAD.U32 R37, R20, 0x10000, RZ ;  /* 0x0001000014257824 */ /* 0x000fe400078e00ff */
[----:B------:R-:W-:Y:S01]  /*125d0*/  FFMA.FTZ R30, R39, R25, R30 ;  /* 0x00000019271e7223 */ /* 0x000fe2000001001e */
[-C--:B------:R-:W-:Y:S01]  /*125e0*/  FFMA.FTZ R13, R4, R26.reuse, -R13 ;  /* 0x0000001a040d7223 */ /* 0x080fe2000001080d */
[----:B------:R-:W-:Y:S01]  /*125f0*/  FFMA.FTZ R10, R36, R26, R31 ;  /* 0x0000001a240a7223 */ /* 0x000fe2000001001f */
[----:B------:R-:W-:Y:S01]  /*12600*/  LOP3.LUT R35, R14, 0xffff0000, RZ, 0xc0, !PT ;  /* 0xffff00000e237812 */ /* 0x000fe200078ec0ff */
[----:B------:R-:W-:Y:S01]  /*12610*/  IMAD.U32 R25, R12, 0x10000, RZ ;  /* 0x000100000c197824 */ /* 0x000fe200078e00ff */
[----:B------:R-:W-:Y:S01]  /*12620*/  SHF.L.U32 R27, R7, 0x10, RZ ;  /* 0x00000010071b7819 */ /* 0x000fe200000006ff */
[----:B------:R-:W-:Y:S01]  /*12630*/  FFMA.FTZ R26, R34, R6, -R3 ;  /* 0x00000006221a7223 */ /* 0x000fe20000010803 */
[----:B------:R-:W-:Y:S01]  /*12640*/  LOP3.LUT R11, R11, 0xffff0000, RZ, 0xc0, !PT ;  /* 0xffff00000b0b7812 */ /* 0x000fe200078ec0ff */
[----:B------:R-:W-:Y:S01]  /*12650*/  FMUL.FTZ R4, R37, R32 ;  /* 0x0000002025047220 */ /* 0x000fe20000410000 */
[----:B------:R-:W-:Y:S01]  /*12660*/  LOP3.LUT R39, R20, 0xffff0000, RZ, 0xc0, !PT ;  /* 0xffff000014277812 */ /* 0x000fe200078ec0ff */
[----:B------:R-:W-:Y:S01]  /*12670*/  FFMA.FTZ R15, R38, R6, R15 ;  /* 0x00000006260f7223 */ /* 0x000fe2000001000f */
[----:B------:R-:W-:Y:S01]  /*12680*/  LOP3.LUT R3, R2, 0xffff0000, RZ, 0xc0, !PT ;  /* 0xffff000002037812 */ /* 0x000fe200078ec0ff */
[----:B------:R-:W-:Y:S01]  /*12690*/  FMUL.FTZ R32, R25, R32 ;  /* 0x0000002019207220 */ /* 0x000fe20000410000 */
[----:B------:R-:W-:Y:S01]  /*126a0*/  LOP3.LUT R31, R12, 0xffff0000, RZ, 0xc0, !PT ;  /* 0xffff00000c1f7812 */ /* 0x000fe200078ec0ff */
[----:B------:R-:W-:Y:S01]  /*126b0*/  FMUL.FTZ R2, R35, R9 ;  /* 0x0000000923027220 */ /* 0x000fe20000410000 */
[----:B------:R-:W-:Y:S01]  /*126c0*/  LOP3.LUT R5, R5, 0xffff0000, RZ, 0xc0, !PT ;  /* 0xffff000005057812 */ /* 0x000fe200078ec0ff */
[----:B------:R-:W-:Y:S01]  /*126d0*/  FFMA.FTZ R25, R25, R27, -R4 ;  /* 0x0000001b19197223 */ /* 0x000fe20000010804 */
[----:B------:R-:W-:Y:S01]  /*126e0*/  LOP3.LUT R7, R7, 0xffff0000, RZ, 0xc0, !PT ;  /* 0xffff000007077812 */ /* 0x000fe200078ec0ff */
[----:B------:R-:W-:Y:S01]  /*126f0*/  FMUL.FTZ R6, R39, R11 ;  /* 0x0000000b27067220 */ /* 0x000fe20000410000 */
[----:B------:R-:W-:Y:S01]  /*12700*/  FMUL.FTZ R4, R3, R9 ;  /* 0x0000000903047220 */ /* 0x000fe20000410000 */
[----:B------:R-:W-:Y:S01]  /*12710*/  FMUL.FTZ R12, R31, R11 ;  /* 0x0000000b1f0c7220 */ /* 0x000fe20000410000 */
[----:B------:R-:W-:Y:S01]  /*12720*/  FFMA.FTZ R3, R3, R5, -R2 ;  /* 0x0000000503037223 */ /* 0x000fe20000010802 */
[----:B------:R-:W-:Y:S01]  /*12730*/  FFMA.FTZ R2, R31, R7, -R6 ;  /* 0x000000071f027223 */ /* 0x000fe20000010806 */
[----:B------:R-:W-:Y:S01]  /*12740*/  FFMA.FTZ R32, R37, R27, R32 ;  /* 0x0000001b25207223 */ /* 0x000fe20000010020 */
[----:B------:R-:W-:Y:S01]  /*12750*/  FFMA.FTZ R9, R35, R5, R4 ;  /* 0x0000000523097223 */ /* 0x000fe20000010004 */
[----:B------:R-:W-:Y:S01]  /*12760*/  FFMA.FTZ R11, R39, R7, R12 ;  /* 0x00000007270b7223 */ /* 0x000fe2000001000c */
[----:B------:R-:W-:-:S02]  /*12770*/  F2FP.BF16.F32.PACK_AB R6, R26, R13 ;  /* 0x0000000d1a06723e */ /* 0x000fc400000010ff */
[----:B------:R-:W-:Y:S02]  /*12780*/  F2FP.BF16.F32.PACK_AB R4, R0, R33 ;  /* 0x000000210004723e */ /* 0x000fe400000010ff */
[----:B------:R-:W-:Y:S02]  /*12790*/  F2FP.BF16.F32.PACK_AB R5, R3, R24 ;  /* 0x000000180305723e */ /* 0x000fe400000010ff */
[----:B------:R-:W-:Y:S02]  /*127a0*/  F2FP.BF16.F32.PACK_AB R7, R2, R25 ;  /* 0x000000190207723e */ /* 0x000fe400000010ff */
[----:B------:R-:W-:Y:S02]  /*127b0*/  F2FP.BF16.F32.PACK_AB R10, R15, R10 ;  /* 0x0000000a0f0a723e */ /* 0x000fe400000010ff */
[----:B------:R-:W-:Y:S01]  /*127c0*/  F2FP.BF16.F32.PACK_AB R8, R8, R29 ;  /* 0x0000001d0808723e */ /* 0x000fe200000010ff */
[----:B------:R0:W-:Y:S01]  /*127d0*/  STS.128 [R40], R4 ;  /* 0x0000000428007388 */ /* 0x0001e20000000c00 */
[----:B------:R-:W-:-:S02]  /*127e0*/  F2FP.BF16.F32.PACK_AB R9, R9, R30 ;  /* 0x0000001e0909723e */ /* 0x000fc400000010ff */
[----:B------:R-:W-:-:S05]  /*127f0*/  F2FP.BF16.F32.PACK_AB R11, R11, R32 ;  /* 0x000000200b0b723e */ /* 0x000fca00000010ff */
[----:B------:R0:W-:Y:S02]  /*12800*/  STS.128 [R21+0x14400], R8 ;  /* 0x0144000815007388 */ /* 0x0001e40000000c00 */
.L_x_603:
[----:B------:R-:W-:Y:S05]  /*12810*/  BSYNC B0 ;  /* 0x0000000000007941 */ /* 0x000fea0003800000 */
.L_x_572:
[----:B------:R-:W-:Y:S01]  /*12820*/  @!PT LDS RZ, [RZ] ;  /* 0x00000000fffff984 */ /* 0x000fe20000000800 */
[----:B------:R-:W-:Y:S01]  /*12830*/  @!PT LDS RZ, [RZ] ;  /* 0x00000000fffff984 */ /* 0x000fe20000000800 */
[----:B------:R-:W-:Y:S01]  /*12840*/  @!PT LDS RZ, [RZ] ;  /* 0x00000000fffff984 */ /* 0x000fe20000000800 */
[----:B------:R-:W-:Y:S01]  /*12850*/  @!PT LDS RZ, [RZ] ;  /* 0x00000000fffff984 */ /* 0x000fe20000000800 */
[----:B------:R1:W-:Y:S06]  /*12860*/  MEMBAR.ALL.CTA ;  /* 0x0000000000007992 */ /* 0x0003ec0000008000 */
[----:B-1----:R-:W1:Y:S01]  /*12870*/  FENCE.VIEW.ASYNC.S ;  /* 0x00000000000073c6 */ /* 0x002e620000000000 */
[----:B------:R-:W-:Y:S05]  /*12880*/  WARPSYNC.ALL ;  /* 0x0000000000007948 */ /* 0x000fea0003800000 */
[----:B-1----:R-:W-:Y:S06]  /*12890*/  BAR.SYNC.DEFER_BLOCKING 0xd, 0x100 ;  /* 0x0344000000007b1d */ /* 0x002fec0000010000 */
.L_x_570:
[----:B------:R-:W-:-:S06]  /*128a0*/  ULOP3.LUT UR4, UR60, 0x1, URZ, 0xfc, !UPT ;  /* 0x000000013c047892 */ /* 0x000fcc000f8efc3f */
[----:B------:R-:W-:-:S05]  /*128b0*/  IMAD.U32 R0, RZ, RZ, UR4 ;  /* 0x00000004ff007e24 */ /* 0x000fca000f8e00ff */
[----:B------:R-:W-:-:S13]  /*128c0*/  ISETP.NE.AND P0, PT, R0, 0x3, PT ;  /* 0x000000030000780c */ /* 0x000fda0003f05270 */
[----:B------:R-:W-:Y:S05]  /*128d0*/  @!P0 BRA `(.L_x_629) ;  /* 0x0000000000048947 */ /* 0x000fea0003800000 */
[----:B------:R-:W-:Y:S01]  /*128e0*/  BPT.TRAP 0x1 ;  /* 0x000000040000795c */ /* 0x000fe20000300000 */
.L_x_629:
[----:B------:R-:W0:Y:S01]  /*128f0*/  LDL R2, [R1+0x50] ;  /* 0x0000500001027983 */ /* 0x000e220000100800 */
[----:B------:R-:W-:Y:S01]  /*12900*/  IMAD R0, R226, 0x8, R22 ;  /* 0x00000008e2007824 */ /* 0x000fe200078e0216 */
[----:B01----:R-:W-:-:S04]  /*12910*/  SHF.L.U32 R3, R2, 0x1f, RZ ;  /* 0x0000001f02037819 */ /* 0x003fc800000006ff */
[----:B------:R0:W1:Y:S01]  /*12920*/  SYNCS.PHASECHK.TRANS64.TRYWAIT P1, [R0+URZ+0x38830], R3 ;  /* 0x03883003000075a7 */ /* 0x000062000802017f */
[----:B------:R-:W-:Y:S05]  /*12930*/  @!P0 BRA `(.L_x_630) ;  /* 0x0000000000048947 */ /* 0x000fea0003800000 */
[----:B------:R-:W-:Y:S01]  /*12940*/  BPT.TRAP 0x1 ;  /* 0x000000040000795c */ /* 0x000fe20000300000 */
.L_x_630:
[----:B------:R-:W-:Y:S01]  /*12950*/  IMAD.MOV.U32 R151, RZ, RZ, RZ ;  /* 0x000000ffff977224 */ /* 0x000fe200078e00ff */
[----:B-1----:R-:W-:Y:S06]  /*12960*/  @P1 BRA `(.L_x_631) ;  /* 0x0000000000081947 */ /* 0x002fec0003800000 */
[----:B------:R-:W1:Y:S02]  /*12970*/  SYNCS.PHASECHK.TRANS64.TRYWAIT P1, [R0+URZ+0x38830], R3 ;  /* 0x03883003000075a7 */ /* 0x000e64000802017f */
[----:B-1----:R-:W-:Y:S05]  /*12980*/  @!P1 BRA `(.L_x_632) ;  /* 0x0000015c00709947 */ /* 0x002fea0003800000 */
.L_x_631:
[----:B------:R-:W-:Y:S05]  /*12990*/  WARPSYNC.ALL ;  /* 0x0000000000007948 */ /* 0x000fea0003800000 */
[----:B------:R-:W-:Y:S01]  /*129a0*/  IADD3 R2, R22, 0x24400, RZ ;  /* 0x0002440016027810 */ /* 0x000fe20007ffe0ff */
[----:B01----:R-:W-:Y:S01]  /*129b0*/  IMAD.MOV.U32 R3, RZ, RZ, 0x40000040 ;  /* 0x40000040ff037424 */ /* 0x003fe200078e00ff */
[----:B------:R-:W-:Y:S01]  /*129c0*/  R2UR UR20, R28 ;  /* 0x000000001c1472ca */ /* 0x000fe200000e0000 */
[----:B-----5:R-:W-:Y:S01]  /*129d0*/  WARPGROUP.ARRIVE ;  /* 0x00000000000079c5 */ /* 0x020fe20000000000 */
[----:B------:R-:W-:Y:S01]  /*129e0*/  SHF.R.U32.HI R2, RZ, 0x4, R2 ;  /* 0x00000004ff027819 */ /* 0x000fe20000011602 */
[----:B------:R-:W-:Y:S01]  /*129f0*/  UMOV UR25, 0x40000040 ;  /* 0x4000004000197882 */ /* 0x000fe20000000000 */
[----:B------:R-:W-:Y:S01]  /*12a00*/  R2UR UR27, R3 ;  /* 0x00000000031b72ca */ /* 0x000fe200000e0000 */
[----:B--234-:R-:W-:Y:S01]  /*12a10*/  IMAD.MOV.U32 R5, RZ, RZ, 0x40000040 ;  /* 0x40000040ff057424 */ /* 0x01cfe200078e00ff */
[----:B------:R-:W-:Y:S01]  /*12a20*/  LOP3.LUT R2, R2, 0x3fff, RZ, 0xc0, !PT ;  /* 0x00003fff02027812 */ /* 0x000fe200078ec0ff */
[----:B------:R-:W-:Y:S01]  /*12a30*/  UMOV UR17, UR25 ;  /* 0x0000001900117c82 */ /* 0x000fe20008000000 */
[----:B------:R-:W-:Y:S01]  /*12a40*/  IMAD.MOV.U32 R7, RZ, RZ, 0x40000040 ;  /* 0x40000040ff077424 */ /* 0x000fe200078e00ff */
[----:B------:R-:W-:Y:S01]  /*12a50*/  UMOV UR5, UR17 ;  /* 0x0000001100057c82 */ /* 0x000fe20008000000 */
[----:B------:R-:W-:Y:S01]  /*12a60*/  LOP3.LUT R4, R2, 0x10000, RZ, 0xfc, !PT ;  /* 0x0001000002047812 */ /* 0x000fe200078efcff */
[----:B------:R-:W-:Y:S01]  /*12a70*/  UMOV UR9, UR17 ;  /* 0x0000001100097c82 */ /* 0x000fe20008000000 */
[----:B------:R-:W-:Y:S01]  /*12a80*/  R2UR UR7, R5 ;  /* 0x00000000050772ca */ /* 0x000fe200000e0000 */
[----:B------:R-:W-:Y:S01]  /*12a90*/  ULOP3.LUT UR20, UR20, 0x10000, URZ, 0xfc, !UPT ;  /* 0x0001000014147892 */ /* 0x000fe2000f8efc3f */
[----:B------:R-:W-:Y:S01]  /*12aa0*/  R2UR UR11, R7 ;  /* 0x00000000070b72ca */ /* 0x000fe200000e0000 */
[----:B------:R-:W-:Y:S01]  /*12ab0*/  IMAD R2, R226, 0xa00, R4 ;  /* 0x00000a00e2027824 */ /* 0x000fe200078e0204 */
[----:B------:R0:W-:Y:S01]  /*12ac0*/  STL [R1+0x5c], R4 ;  /* 0x00005c0401007387 */ /* 0x0001e20000100800 */
[----:B------:R-:W-:Y:S01]  /*12ad0*/  R2UR UR15, R5 ;  /* 0x00000000050f72ca */ /* 0x000fe200000e0000 */
[----:B------:R-:W-:Y:S01]  /*12ae0*/  UMOV UR13, UR17 ;  /* 0x00000011000d7c82 */ /* 0x000fe20008000000 */
[C---:B------:R-:W-:Y:S01]  /*12af0*/  VIADD R6, R2.reuse, 0x100 ;  /* 0x0000010002067836 */ /* 0x040fe20000000000 */
[----:B------:R-:W-:Y:S01]  /*12b00*/  R2UR UR26, R2 ;  /* 0x00000000021a72ca */ /* 0x000fe200000e0000 */
[----:B------:R-:W-:Y:S01]  /*12b10*/  UMOV UR24, UR20 ;  /* 0x0000001400187c82 */ /* 0x000fe20008000000 */
[----:B------:R-:W-:Y:S01]  /*12b20*/  R2UR UR19, R7 ;  /* 0x00000000071372ca */ /* 0x000fe200000e0000 */
[----:B------:R-:W-:Y:S01]  /*12b30*/  UMOV UR16, UR24 ;  /* 0x0000001800107c82 */ /* 0x000fe20008000000 */
[----:B------:R-:W-:Y:S01]  /*12b40*/  R2UR UR10, R6 ;  /* 0x00000000060a72ca */ /* 0x000fe200000e0000 */
[----:B------:R-:W-:Y:S01]  /*12b50*/  UMOV UR4, UR16 ;  /* 0x0000001000047c82 */ /* 0x000fe20008000000 */
[C---:B0-----:R-:W-:Y:S01]  /*12b60*/  VIADD R4, R2.reuse, 0x80 ;  /* 0x0000008002047836 */ /* 0x041fe20000000000 */
[----:B------:R-:W-:Y:S01]  /*12b70*/  UMOV UR8, UR16 ;  /* 0x0000001000087c82 */ /* 0x000fe20008000000 */
[----:B------:R-:W-:Y:S01]  /*12b80*/  UMOV UR12, UR16 ;  /* 0x00000010000c7c82 */ /* 0x000fe20008000000 */
[----:B------:R-:W-:Y:S01]  /*12b90*/  VIADD R6, R2, 0x200 ;  /* 0x0000020002067836 */ /* 0x000fe20000000000 */
[----:B------:R-:W-:Y:S01]  /*12ba0*/  MOV R9, 0x40000040 ;  /* 0x4000004000097802 */ /* 0x000fe20000000f00 */
[----:B------:R-:W-:Y:S01]  /*12bb0*/  IMAD.MOV.U32 R5, RZ, RZ, 0x40000040 ;  /* 0x40000040ff057424 */ /* 0x000fe200078e00ff */
[----:B------:R-:W-:Y:S01]  /*12bc0*/  R2UR UR6, R4 ;  /* 0x00000000040672ca */ /* 0x000fe200000e0000 */
[----:B------:R-:W-:Y:S01]  /*12bd0*/  HGMMA.64x16x16.F32.BF16 R56, gdesc[UR24], RZ, !UPT, gsb0 ;  /* 0x00200000183879f0 */ /* 0x000fe2000c0018ff */
[----:B------:R-:W-:Y:S01]  /*12be0*/  VIADD R4, R2, 0x180 ;  /* 0x0000018002047836 */ /* 0x000fe20000000000 */
[----:B------:R-:W-:Y:S01]  /*12bf0*/  R2UR UR18, R6 ;  /* 0x00000000061272ca */ /* 0x000fe200000e0000 */
[----:B------:R-:W-:Y:S01]  /*12c00*/  IMAD.U32 R10, RZ, RZ, UR24 ;  /* 0x00000018ff0a7e24 */ /* 0x000fe2000f8e00ff */
[----:B------:R-:W-:Y:S01]  /*12c10*/  R2UR UR27, R5 ;  /* 0x00000000051b72ca */ /* 0x000fe200000e0000 */
[----:B------:R-:W-:Y:S01]  /*12c20*/  IMAD.U32 R11, RZ, RZ, UR25 ;  /* 0x00000019ff0b7e24 */ /* 0x000fe2000f8e00ff */
[----:B------:R-:W-:Y:S01]  /*12c30*/  R2UR UR14, R4 ;  /* 0x00000000040e72ca */ /* 0x000fe200000e0000 */
[C---:B------:R-:W-:Y:S01]  /*12c40*/  VIADD R4, R2.reuse, 0x2 ;  /* 0x0000000202047836 */ /* 0x040fe20000000000 */
[----:B------:R-:W-:Y:S01]  /*12c50*/  UMOV UR25, 0x40000040 ;  /* 0x4000004000197882 */ /* 0x000fe20000000000 */
[----:B------:R-:W-:Y:S01]  /*12c60*/  VIADD R6, R2, 0x82 ;  /* 0x0000008202067836 */ /* 0x000fe20000000000 */
[----:B------:R0:W-:Y:S01]  /*12c70*/  STL.64 [R1+0x8], R10 ;  /* 0x0000080a01007387 */ /* 0x0001e20000100a00 */
[----:B------:R-:W-:Y:S01]  /*12c80*/  IMAD.MOV.U32 R7, RZ, RZ, 0x40000040 ;  /* 0x40000040ff077424 */ /* 0x000fe200078e00ff */
[----:B------:R-:W-:Y:S01]  /*12c90*/  R2UR UR26, R4 ;  /* 0x00000000041a72ca */ /* 0x000fe200000e0000 */
[C---:B------:R-:W-:Y:S01]  /*12ca0*/  VIADD R8, R2.reuse, 0x102 ;  /* 0x0000010202087836 */ /* 0x040fe20000000000 */
[----:B------:R-:W-:Y:S01]  /*12cb0*/  UIADD3 UR56, UR20, 0x804, URZ ;  /* 0x0000080414387890 */ /* 0x000fe2000fffe03f */
[----:B------:R-:W-:Y:S01]  /*12cc0*/  VIADD R4, R2, 0x182 ;  /* 0x0000018202047836 */ /* 0x000fe20000000000 */
[----:B------:R-:W-:Y:S01]  /*12cd0*/  UMOV UR57, 0x40000040 ;  /* 0x4000004000397882 */ /* 0x000fe20000000000 */
[----:B------:R-:W-:Y:S01]  /*12ce0*/  IMAD.MOV.U32 R5, RZ, RZ, 0x40000040 ;  /* 0x40000040ff057424 */ /* 0x000fe200078e00ff */
[----:B------:R-:W-:Y:S01]  /*12cf0*/  UIADD3 UR52, UR20, 0x806, URZ ;  /* 0x0000080614347890 */ /* 0x000fe2000fffe03f */
[----:B------:R-:W-:Y:S01]  /*12d00*/  IMAD.MOV.U32 R3, RZ, RZ, 0x40000040 ;  /* 0x40000040ff037424 */ /* 0x000fe200078e00ff */
[----:B------:R-:W-:Y:S01]  /*12d10*/  UMOV UR53, 0x40000040 ;  /* 0x4000004000357882 */ /* 0x000fe20000000000 */
[----:B------:R-:W-:Y:S01]  /*12d20*/  UIADD3 UR48, UR20, 0xc00, URZ ;  /* 0x00000c0014307890 */ /* 0x000fe2000fffe03f */
[----:B0-----:R-:W-:Y:S01]  /*12d30*/  IMAD.U32 R11, RZ, RZ, UR25 ;  /* 0x00000019ff0b7e24 */ /* 0x001fe2000f8e00ff */
[----:B------:R-:W-:Y:S01]  /*12d40*/  UMOV UR49, 0x40000040 ;  /* 0x4000004000317882 */ /* 0x000fe20000000000 */
[----:B------:R-:W-:Y:S01]  /*12d50*/  UIADD3 UR44, UR20, 0xc02, URZ ;  /* 0x00000c02142c7890 */ /* 0x000fe2000fffe03f */
[----:B------:R-:W-:Y:S01]  /*12d60*/  UMOV UR45, 0x40000040 ;  /* 0x40000040002d7882 */ /* 0x000fe20000000000 */
[----:B------:R-:W-:Y:S01]  /*12d70*/  UIADD3 UR40, UR20, 0xc04, URZ ;  /* 0x00000c0414287890 */ /* 0x000fe2000fffe03f */
[----:B------:R-:W-:Y:S01]  /*12d80*/  UMOV UR41, 0x40000040 ;  /* 0x4000004000297882 */ /* 0x000fe20000000000 */
[----:B------:R-:W-:Y:S01]  /*12d90*/  UIADD3 UR36, UR20, 0xc06, URZ ;  /* 0x00000c0614247890 */ /* 0x000fe2000fffe03f */
[----:B------:R-:W-:Y:S01]  /*12da0*/  UMOV UR37, 0x40000040 ;  /* 0x4000004000257882 */ /* 0x000fe20000000000 */
[----:B------:R-:W-:-:S02]  /*12db0*/  WARPGROUP.DEPBAR.LE gsb0, 0x0 ;  /* 0x00008000000079c5 */ /* 0x000fc40000010000 */
[----:B------:R-:W-:-:S06]  /*12dc0*/  WARPGROUP.ARRIVE ;  /* 0x00000000000079c5 */ /* 0x000fcc0000000000 */
[----:B------:R-:W-:Y:S01]  /*12dd0*/  HGMMA.64x16x16.F32.BF16 R48, gdesc[UR4], RZ, !UPT, gsb0 ;  /* 0x00200000043079f0 */ /* 0x000fe2000c0018ff */
[----:B------:R-:W-:Y:S01]  /*12de0*/  UIADD3 UR4, UR20, 0x2, URZ ;  /* 0x0000000214047890 */ /* 0x000fe2000fffe03f */
[----:B------:R-:W-:Y:S01]  /*12df0*/  R2UR UR6, R6 ;  /* 0x00000000060672ca */ /* 0x000fe200000e0000 */
[----:B------:R-:W-:Y:S01]  /*12e00*/  VIADD R6, R2, 0x202 ;  /* 0x0000020202067836 */ /* 0x000fe20000000000 */
[----:B------:R-:W-:Y:S01]  /*12e10*/  R2UR UR7, R7 ;  /* 0x00000000070772ca */ /* 0x000fe200000e0000 */
[----:B------:R-:W-:-:S03]  /*12e20*/  IMAD.MOV.U32 R7, RZ, RZ, 0x40000040 ;  /* 0x40000040ff077424 */ /* 0x000fc600078e00ff */
[----:B------:R-:W-:Y:S02]  /*12e30*/  UMOV UR24, UR4 ;  /* 0x0000000400187c82 */ /* 0x000fe40008000000 */
[----:B------:R-:W-:-:S05]  /*12e40*/  IMAD.U32 R10, RZ, RZ, UR24 ;  /* 0x00000018ff0a7e24 */ /* 0x000fca000f8e00ff */
[----:B------:R0:W-:Y:S01]  /*12e50*/  STL.64 [R1], R10 ;  /* 0x0000000a01007387 */ /* 0x0001e20000100a00 */
[----:B------:R-:W-:Y:S02]  /*12e60*/  WARPGROUP.DEPBAR.LE gsb0, 0x0 ;  /* 0x00008000000079c5 */ /* 0x000fe40000010000 */
[----:B------:R-:W-:-:S06]  /*12e70*/  WARPGROUP.ARRIVE ;  /* 0x00000000000079c5 */ /* 0x000fcc0000000000 */
[----:B------:R-:W-:Y:S01]  /*12e80*/  HGMMA.64x16x16.F32.BF16 R40, gdesc[UR8], RZ, !UPT, gsb0 ;  /* 0x00200000082879f0 */ /* 0x000fe2000c0018ff */
[----:B------:R-:W-:Y:S01]  /*12e90*/  R2UR UR10, R8 ;  /* 0x00000000080a72ca */ /* 0x000fe200000e0000 */
[----:B------:R-:W-:Y:S01]  /*12ea0*/  VIADD R8, R2, 0x104 ;  /* 0x0000010402087836 */ /* 0x000fe20000000000 */
[----:B------:R-:W-:Y:S01]  /*12eb0*/  R2UR UR11, R9 ;  /* 0x00000000090b72ca */ /* 0x000fe200000e0000 */
[----:B------:R-:W-:Y:S01]  /*12ec0*/  IMAD.MOV.U32 R9, RZ, RZ, 0x40000040 ;  /* 0x40000040ff097424 */ /* 0x000fe200078e00ff */
        /* <DEDUP_REMOVED lines=10> */
[----:B------:R-:W-:Y:S01]  /*12f70*/  UMOV UR16, UR24 ;  /* 0x0000001800107c82 */ /* 0x000fe20008000000 */
[----:B------:R-:W-:Y:S01]  /*12f80*/  UMOV UR17, UR25 ;  /* 0x0000001900117c82 */ /* 0x000fe20008000000 */
[----:B------:R-:W-:Y:S01]  /*12f90*/  UMOV UR4, UR16 ;  /* 0x0000001000047c82 */ /* 0x000fe20008000000 */
[----:B------:R-:W-:Y:S01]  /*12fa0*/  UMOV UR5, UR17 ;  /* 0x0000001100057c82 */ /* 0x000fe20008000000 */
[----:B------:R-:W-:Y:S01]  /*12fb0*/  UMOV UR8, UR16 ;  /* 0x0000001000087c82 */ /* 0x000fe20008000000 */
[----:B------:R-:W-:Y:S01]  /*12fc0*/  UMOV UR9, UR17 ;  /* 0x0000001100097c82 */ /* 0x000fe20008000000 */
[----:B------:R-:W-:Y:S01]  /*12fd0*/  UMOV UR12, UR16 ;  /* 0x00000010000c7c82 */ /* 0x000fe20008000000 */
[----:B------:R-:W-:Y:S01]  /*12fe0*/  UMOV UR13, UR17 ;  /* 0x00000011000d7c82 */ /* 0x000fe20008000000 */
[----:B------:R-:W-:Y:S01]  /*12ff0*/  R2UR UR18, R6 ;  /* 0x00000000061272ca */ /* 0x000fe200000e0000 */
[----:B------:R-:W-:Y:S01]  /*13000*/  VIADD R6, R2, 0x84 ;  /* 0x0000008402067836 */ /* 0x000fe20000000000 */
[----:B------:R-:W-:Y:S01]  /*13010*/  R2UR UR19, R7 ;  /* 0x00000000071372ca */ /* 0x000fe200000e0000 */
[----:B------:R-:W-:Y:S01]  /*13020*/  IMAD.MOV.U32 R7, RZ, RZ, 0x40000040 ;  /* 0x40000040ff077424 */ /* 0x000fe200078e00ff */
[----:B------:R-:W-:-:S02]  /*13030*/  WARPGROUP.DEPBAR.LE gsb0, 0x0 ;  /* 0x00008000000079c5 */ /* 0x000fc40000010000 */
[----:B------:R-:W-:-:S06]  /*13040*/  WARPGROUP.ARRIVE ;  /* 0x00000000000079c5 */ /* 0x000fcc0000000000 */
[----:B------:R-:W-:Y:S01]  /*13050*/  HGMMA.64x16x16.F32.BF16 R56, gdesc[UR24], R56, gsb0 ;  /* 0x00200000183879f0 */ /* 0x000fe20008001838 */
[----:B------:R-:W-:Y:S01]  /*13060*/  R2UR UR26, R4 ;  /* 0x00000000041a72ca */ /* 0x000fe200000e0000 */
[----:B------:R-:W-:Y:S01]  /*13070*/  UMOV UR25, 0x40000040 ;  /* 0x4000004000197882 */ /* 0x000fe20000000000 */
[----:B------:R-:W-:Y:S01]  /*13080*/  R2UR UR27, R5 ;  /* 0x00000000051b72ca */ /* 0x000fe200000e0000 */
[----:B------:R-:W-:Y:S02]  /*13090*/  VIADD R4, R2, 0x184 ;  /* 0x0000018402047836 */ /* 0x000fe40000000000 */
[----:B------:R-:W-:Y:S02]  /*130a0*/  IMAD.MOV.U32 R5, RZ, RZ, 0x40000040 ;  /* 0x40000040ff057424 */ /* 0x000fe400078e00ff */
[----:B0-----:R-:W-:Y:S01]  /*130b0*/  IMAD.U32 R11, RZ, RZ, UR25 ;  /* 0x00000019ff0b7e24 */ /* 0x001fe2000f8e00ff */
[----:B------:R-:W-:Y:S02]  /*130c0*/  WARPGROUP.DEPBAR.LE gsb0, 0x0 ;  /* 0x00008000000079c5 */ /* 0x000fe40000010000 */
[----:B------:R-:W-:-:S06]  /*130d0*/  WARPGROUP.ARRIVE ;  /* 0x00000000000079c5 */ /* 0x000fcc0000000000 */
[----:B------:R-:W-:Y:S01]  /*130e0*/  HGMMA.64x16x16.F32.BF16 R48, gdesc[UR4], R48, gsb0 ;  /* 0x00200000043079f0 */ /* 0x000fe20008001830 */
[----:B------:R-:W-:Y:S01]  /*130f0*/  UIADD3 UR4, UR20, 0x4, URZ ;  /* 0x0000000414047890 */ /* 0x000fe2000fffe03f */
[----:B------:R-:W-:Y:S01]  /*13100*/  R2UR UR6, R6 ;  /* 0x00000000060672ca */ /* 0x000fe200000e0000 */
[----:B------:R-:W-:Y:S01]  /*13110*/  VIADD R6, R2, 0x204 ;  /* 0x0000020402067836 */ /* 0x000fe20000000000 */
[----:B------:R-:W-:Y:S01]  /*13120*/  R2UR UR7, R7 ;  /* 0x00000000070772ca */ /* 0x000fe200000e0000 */
[----:B------:R-:W-:-:S03]  /*13130*/  IMAD.MOV.U32 R7, RZ, RZ, 0x40000040 ;  /* 0x40000040ff077424 */ /* 0x000fc600078e00ff */
[----:B------:R-:W-:Y:S02]  /*13140*/  UMOV UR24, UR4 ;  /* 0x0000000400187c82 */ /* 0x000fe40008000000 */
[----:B------:R-:W-:-:S05]  /*13150*/  MOV R10, UR24 ;  /* 0x00000018000a7c02 */ /* 0x000fca0008000f00 */
[----:B------:R0:W-:Y:S01]  /*13160*/  STL.64 [R1+0x48], R10 ;  /* 0x0000480a01007387 */ /* 0x0001e20000100a00 */
[----:B------:R-:W-:Y:S02]  /*13170*/  WARPGROUP.DEPBAR.LE gsb0, 0x0 ;  /* 0x00008000000079c5 */ /* 0x000fe40000010000 */
[----:B------:R-:W-:-:S06]  /*13180*/  WARPGROUP.ARRIVE ;  /* 0x00000000000079c5 */ /* 0x000fcc0000000000 */
[----:B------:R-:W-:Y:S01]  /*13190*/  HGMMA.64x16x16.F32.BF16 R40, gdesc[UR8], R40, gsb0 ;  /* 0x00200000082879f0 */ /* 0x000fe20008001828 */
[----:B------:R-:W-:Y:S01]  /*131a0*/  R2UR UR10, R8 ;  /* 0x00000000080a72ca */ /* 0x000fe200000e0000 */
[----:B------:R-:W-:Y:S01]  /*131b0*/  VIADD R8, R2, 0x106 ;  /* 0x0000010602087836 */ /* 0x000fe20000000000 */
[----:B------:R-:W-:Y:S01]  /*131c0*/  R2UR UR11, R9 ;  /* 0x00000000090b72ca */ /* 0x000fe200000e0000 */
[----:B------:R-:W-:Y:S01]  /*131d0*/  IMAD.MOV.U32 R9, RZ, RZ, 0x40000040 ;  /* 0x40000040ff097424 */ /* 0x000fe200078e00ff */
        /* <DEDUP_REMOVED lines=40> */
[----:B------:R-:W-:-:S05]  /*13460*/  IMAD.U32 R10, RZ, RZ, UR24 ;  /* 0x00000018ff0a7e24 */ /* 0x000fca000f8e00ff */
[----:B------:R0:W-:Y:S01]  /*13470*/  STL.64 [R1+0x40], R10 ;  /* 0x0000400a01007387 */ /* 0x0001e20000100a00 */
[----:B------:R-:W-:Y:S02]  /*13480*/  WARPGROUP.DEPBAR.LE gsb0, 0x0 ;  /* 0x00008000000079c5 */ /* 0x000fe40000010000 */
[----:B------:R-:W-:-:S06]  /*13490*/  WARPGROUP.ARRIVE ;  /* 0x00000000000079c5 */ /* 0x000fcc0000000000 */
[----:B------:R-:W-:Y:S01]  /*134a0*/  HGMMA.64x16x16.F32.BF16 R40, gdesc[UR8], R40, gsb0 ;  /* 0x00200000082879f0 */ /* 0x000fe20008001828 */
[----:B------:R-:W-:Y:S02]  /*134b0*/  R2UR UR10, R8 ;  /* 0x00000000080a72ca */ /* 0x000fe400000e0000 */
[----:B------:R-:W-:Y:S01]  /*134c0*/  R2UR UR11, R9 ;  /* 0x00000000090b72ca */ /* 0x000fe200000e0000 */
[----:B------:R-:W-:Y:S01]  /*134d0*/  IMAD.MOV.U32 R9, RZ, RZ, 0x40000040 ;  /* 0x40000040ff097424 */ /* 0x000fe200078e00ff */
[----:B------:R-:W-:Y:S01]  /*134e0*/  IADD3 R8, R2, 0x380, RZ ;  /* 0x0000038002087810 */ /* 0x000fe20007ffe0ff */
        /* <DEDUP_REMOVED lines=45> */
[----:B------:R-:W-:Y:S01]  /*137c0*/  R2UR UR10, R8 ;  /* 0x00000000080a72ca */ /* 0x000fe200000e0000 */
[----:B------:R-:W-:Y:S01]  /*137d0*/  VIADD R8, R2, 0x382 ;  /* 0x0000038202087836 */ /* 0x000fe20000000000 */
[----:B------:R-:W-:Y:S02]  /*137e0*/  R2UR UR11, R9 ;  /* 0x00000000090b72ca */ /* 0x000fe400000e0000 */
[----:B------:R-:W-:Y:S01]  /*137f0*/  MOV R9, 0x40000040 ;  /* 0x4000004000097802 */ /* 0x000fe20000000f00 */
        /* <DEDUP_REMOVED lines=251> */
[----:B------:R-:W-:-:S03]  /*147b0*/  IMAD.MOV.U32 R5, RZ, RZ, 0x40000040 ;  /* 0x40000040ff057424 */ /* 0x000fc600078e00ff */
        /* <DEDUP_REMOVED lines=21> */
[----:B------:R-:W-:Y:S03]  /*14910*/  HGMMA.64x16x16.F32.BF16 R56, gdesc[UR24], R56, gsb0 ;  /* 0x00200000183879f0 */ /* 0x000fe60008001838 */
[----:B------:R-:W-:Y:S02]  /*14920*/  WARPGROUP.DEPBAR.LE gsb0, 0x0 ;  /* 0x00008000000079c5 */ /* 0x000fe40000010000 */
[----:B------:R-:W-:-:S06]  /*14930*/  WARPGROUP.ARRIVE ;  /* 0x00000000000079c5 */ /* 0x000fcc0000000000 */
[----:B------:R-:W-:Y:S01]  /*14940*/  HGMMA.64x16x16.F32.BF16 R48, gdesc[UR4], R48, gsb0 ;  /* 0x00200000043079f0 */ /* 0x000fe20008001830 */
[----:B------:R-:W-:Y:S01]  /*14950*/  R2UR UR6, R8 ;  /* 0x00000000080672ca */ /* 0x000fe200000e0000 */
[----:B------:R-:W-:Y:S01]  /*14960*/  UMOV UR4, UR56 ;  /* 0x0000003800047c82 */ /* 0x000fe20008000000 */
[----:B------:R-:W-:Y:S01]  /*14970*/  R2UR UR7, R9 ;  /* 0x00000000090772ca */ /* 0x000fe200000e0000 */
[----:B------:R-:W-:Y:S01]  /*14980*/  UMOV UR5, UR57 ;  /* 0x0000003900057c82 */ /* 0x000fe20008000000 */
[----:B------:R-:W-:Y:S02]  /*14990*/  VIADD R8, R2, 0x606 ;  /* 0x0000060602087836 */ /* 0x000fe40000000000 */
[----:B------:R-:W-:Y:S01]  /*149a0*/  IMAD.MOV.U32 R9, RZ, RZ, 0x40000040 ;  /* 0x40000040ff097424 */ /* 0x000fe200078e00ff */
[----:B------:R-:W-:Y:S02]  /*149b0*/  WARPGROUP.DEPBAR.LE gsb0, 0x0 ;  /* 0x00008000000079c5 */ /* 0x000fe40000010000 */
[----:B------:R-:W-:-:S06]  /*149c0*/  WARPGROUP.ARRIVE ;  /* 0x00000000000079c5 */ /* 0x000fcc0000000000 */
[----:B------:R-:W-:Y:S01]  /*149d0*/  HGMMA.64x16x16.F32.BF16 R40, gdesc[UR8], R40, gsb0 ;  /* 0x00200000082879f0 */ /* 0x000fe20008001828 */
[----:B------:R-:W-:Y:S01]  /*149e0*/  R2UR UR10, R4 ;  /* 0x00000000040a72ca */ /* 0x000fe200000e0000 */
[----:B------:R-:W-:Y:S01]  /*149f0*/  UMOV UR8, UR56 ;  /* 0x0000003800087c82 */ /* 0x000fe20008000000 */
[----:B------:R-:W-:Y:S01]  /*14a00*/  R2UR UR11, R5 ;  /* 0x00000000050b72ca */ /* 0x000fe200000e0000 */
[----:B------:R-:W-:Y:S01]  /*14a10*/  UMOV UR9, UR57 ;  /* 0x0000003900097c82 */ /* 0x000fe20008000000 */
[----:B------:R-:W-:Y:S01]  /*14a20*/  IMAD.MOV.U32 R5, RZ, RZ, 0x40000040 ;  /* 0x40000040ff057424 */ /* 0x000fe200078e00ff */
[----:B------:R-:W-:-:S04]  /*14a30*/  IADD3 R4, R2, 0x506, RZ ;  /* 0x0000050602047810 */ /* 0x000fc80007ffe0ff */
        /* <DEDUP_REMOVED lines=17> */
[----:B------:R-:W-:-:S03]  /*14b50*/  IMAD.MOV.U32 R7, RZ, RZ, 0x40000040 ;  /* 0x40000040ff077424 */ /* 0x000fc600078e00ff */
[----:B------:R-:W-:Y:S01]  /*14b60*/  R2UR UR14, R6 ;  /* 0x00000000060e72ca */ /* 0x000fe200000e0000 */
[----:B------:R-:W-:Y:S01]  /*14b70*/  VIADD R6, R2, 0x586 ;  /* 0x0000058602067836 */ /* 0x000fe20000000000 */
[----:B------:R-:W-:Y:S01]  /*14b80*/  R2UR UR15, R7 ;  /* 0x00000000070f72ca */ /* 0x000fe200000e0000 */
[----:B------:R-:W-:Y:S01]  /*14b90*/  IMAD.MOV.U32 R7, RZ, RZ, 0x40000040 ;  /* 0x40000040ff077424 */ /* 0x000fe200078e00ff */
[----:B------:R-:W-:Y:S02]  /*14ba0*/  WARPGROUP.DEPBAR.LE gsb0, 0x0 ;  /* 0x00008000000079c5 */ /* 0x000fe40000010000 */
        /* <DEDUP_REMOVED lines=40> */
[----:B------:R-:W-:Y:S01]  /*14e30*/  VIADD R8, R2, 0x880 ;  /* 0x0000088002087836 */ /* 0x000fe20000000000 */
[----:B------:R-:W-:Y:S01]  /*14e40*/  MOV R9, 0x40000040 ;  /* 0x4000004000097802 */ /* 0x000fe20000000f00 */
        /* <DEDUP_REMOVED lines=63> */
[----:B------:R-:W-:Y:S01]  /*15240*/  IADD3 R8, R2, 0x884, RZ ;  /* 0x0000088402087810 */ /* 0x000fe20007ffe0ff */
        /* <DEDUP_REMOVED lines=60> */
[----:B------:R-:W-:Y:S01]  /*15610*/  UMOV UR4, UR40 ;  /* 0x0000002800047c82 */ /* 0x000fe20008000000 */
[----:B------:R-:W-:Y:S01]  /*15620*/  R2UR UR7, R7 ;  /* 0x00000000070772ca */ /* 0x000fe200000e0000 */
[----:B------:R-:W-:Y:S01]  /*15630*/  UMOV UR5, UR41 ;  /* 0x0000002900057c82 */ /* 0x000fe20008000000 */
[C---:B------:R-:W-:Y:S02]  /*15640*/  VIADD R6, R2.reuse, 0x806 ;  /* 0x0000080602067836 */ /* 0x040fe40000000000 */
[----:B------:R-:W-:Y:S02]  /*15650*/  IMAD.MOV.U32 R7, RZ, RZ, 0x40000040 ;  /* 0x40000040ff077424 */ /* 0x000fe400078e00ff */
[----:B------:R-:W-:Y:S01]  /*15660*/  VIADD R2, R2, 0x986 ;  /* 0x0000098602027836 */ /* 0x000fe20000000000 */
        /* <DEDUP_REMOVED lines=33> */
[----:B------:R-:W-:Y:S03]  /*15880*/  HGMMA.64x16x16.F32.BF16 R56, gdesc[UR36], R56, gsb0 ;  /* 0x00200000243879f0 */ /* 0x000fe60008001838 */
        /* <DEDUP_REMOVED lines=13> */
[----:B0-----:R-:W-:Y:S05]  /*15960*/  @!P0 BRA `(.L_x_633) ;  /* 0x0000000000048947 */ /* 0x001fea0003800000 */
[----:B------:R-:W-:Y:S01]  /*15970*/  BPT.TRAP 0x1 ;  /* 0x000000040000795c */ /* 0x000fe20000300000 */
.L_x_633:
[----:B------:R-:W-:Y:S01]  /*15980*/  LOP3.LUT R65, R65, 0xffffff80, RZ, 0xc0, !PT ;  /* 0xffffff8041417812 */ /* 0x000fe200078ec0ff */
[----:B------:R-:W-:Y:S01]  /*15990*/  IMAD.MOV.U32 R3, RZ, RZ, -0x2 ;  /* 0xfffffffeff037424 */ /* 0x000fe200078e00ff */
[----:B------:R-:W2:Y:S01]  /*159a0*/  LDL R67, [R1+0x60] ;  /* 0x0000600001437983 */ /* 0x000ea20000100800 */
[----:B------:R-:W-:Y:S01]  /*159b0*/  ULDC UR4, c[0x0][0x988] ;  /* 0x0002620000047ab9 */ /* 0x000fe20000000800 */
[----:B------:R-:W-:Y:S01]  /*159c0*/  P2R R13, PR, RZ, 0x1 ;  /* 0x00000001ff0d7803 */ /* 0x000fe20000000000 */
[----:B------:R-:W-:Y:S01]  /*159d0*/  IMAD.IADD R65, R64, 0x1, -R65 ;  /* 0x0000000140417824 */ /* 0x000fe200078e0a41 */
[----:B------:R-:W-:Y:S01]  /*159e0*/  ULDC UR38, c[0x0][0x988] ;  /* 0x0002620000267ab9 */ /* 0x000fe20000000800 */
[----:B------:R-:W-:Y:S01]  /*159f0*/  VIADD R0, R0, 0x38840 ;  /* 0x0003884000007836 */ /* 0x000fe20000000000 */
[----:B------:R-:W-:Y:S01]  /*15a00*/  BSSY B0, `(.L_x_634) ;  /* 0x000065e000007945 */ /* 0x000fe20003800000 */
[----:B------:R-:W-:Y:S01]  /*15a10*/  IMAD.MOV.U32 R150, RZ, RZ, R151 ;  /* 0x000000ffff967224 */ /* 0x000fe200078e0097 */
[----:B------:R-:W-:Y:S01]  /*15a20*/  SHF.R.S32.HI R2, RZ, 0x1f, R65 ;  /* 0x0000001fff027819 */ /* 0x000fe20000011441 */
[--C-:B------:R-:W-:Y:S01]  /*15a30*/  IMAD.MOV.U32 R149, RZ, RZ, R151.reuse ;  /* 0x000000ffff957224 */ /* 0x100fe200078e0097 */
[----:B------:R-:W-:Y:S01]  /*15a40*/  MOV R144, R151 ;  /* 0x0000009700907202 */ /* 0x000fe20000000f00 */
[--C-:B------:R-:W-:Y:S01]  /*15a50*/  IMAD.MOV.U32 R148, RZ, RZ, R151.reuse ;  /* 0x000000ffff947224 */ /* 0x100fe200078e0097 */
[----:B------:R-:W-:Y:S01]  /*15a60*/  LEA.HI R2, R2, R65, RZ, 0x2 ;  /* 0x0000004102027211 */ /* 0x000fe200078f10ff */
[--C-:B------:R-:W-:Y:S01]  /*15a70*/  IMAD.MOV.U32 R147, RZ, RZ, R151.reuse ;  /* 0x000000ffff937224 */ /* 0x100fe200078e0097 */
[-C--:B------:R-:W-:Y:S01]  /*15a80*/  MOV R128, R151.reuse ;  /* 0x0000009700807202 */ /* 0x080fe20000000f00 */
[--C-:B------:R-:W-:Y:S01]  /*15a90*/  IMAD.MOV.U32 R146, RZ, RZ, R151.reuse ;  /* 0x000000ffff927224 */ /* 0x100fe200078e0097 */
[----:B------:R-:W-:Y:S01]  /*15aa0*/  LOP3.LUT R2, R2, 0x7ffffffc, RZ, 0xc0, !PT ;  /* 0x7ffffffc02027812 */ /* 0x000fe200078ec0ff */
[--C-:B------:R-:W-:Y:S01]  /*15ab0*/  IMAD.MOV.U32 R145, RZ, RZ, R151.reuse ;  /* 0x000000ffff917224 */ /* 0x100fe200078e0097 */
[-C--:B------:R-:W-:Y:S01]  /*15ac0*/  MOV R112, R151.reuse ;  /* 0x0000009700707202 */ /* 0x080fe20000000f00 */
[----:B------:R-:W-:Y:S01]  /*15ad0*/  IMAD.MOV.U32 R143, RZ, RZ, R151 ;  /* 0x000000ffff8f7224 */ /* 0x000fe200078e0097 */
[----:B------:R-:W-:Y:S01]  /*15ae0*/  MOV R96, R151 ;  /* 0x0000009700607202 */ /* 0x000fe20000000f00 */
[----:B------:R-:W-:-:S02]  /*15af0*/  IMAD.IADD R2, R65, 0x1, -R2 ;  /* 0x0000000141027824 */ /* 0x000fc400078e0a02 */
[--C-:B------:R-:W-:Y:S02]  /*15b00*/  IMAD.MOV.U32 R142, RZ, RZ, R151.reuse ;  /* 0x000000ffff8e7224 */ /* 0x100fe400078e0097 */
[----:B------:R-:W-:Y:S02]  /*15b10*/  IMAD R3, R2, R3, 0x50 ;  /* 0x0000005002037424 */ /* 0x000fe400078e0203 */
[--C-:B------:R-:W-:Y:S02]  /*15b20*/  IMAD.MOV.U32 R141, RZ, RZ, R151.reuse ;  /* 0x000000ffff8d7224 */ /* 0x100fe400078e0097 */
[----:B------:R-:W-:Y:S02]  /*15b30*/  IMAD.IADD R2, R3, 0x1, R180 ;  /* 0x0000000103027824 */ /* 0x000fe400078e02b4 */
[----:B------:R-:W-:Y:S02]  /*15b40*/  IMAD.MOV.U32 R140, RZ, RZ, R151 ;  /* 0x000000ffff8c7224 */ /* 0x000fe400078e0097 */
[----:B------:R-:W-:-:S02]  /*15b50*/  IMAD R2, R223, -0x50, R2 ;  /* 0xffffffb0df027824 */ /* 0x000fc400078e0202 */
[--C-:B------:R-:W-:Y:S02]  /*15b60*/  IMAD.MOV.U32 R139, RZ, RZ, R151.reuse ;  /* 0x000000ffff8b7224 */ /* 0x100fe400078e0097 */
        /* <DEDUP_REMOVED lines=144> */
[----:B------:R-:W-:Y:S01]  /*16470*/  IMAD.MOV.U32 R37, RZ, RZ, R151 ;  /* 0x000000ffff257224 */ /* 0x000fe200078e0097 */
[----:B------:R-:W-:-:S02]  /*16480*/  FSEL R38, R38, -INF , P6 ;  /* 0xff80000026267808 */ /* 0x000fc40003000000 */
[----:B------:R-:W-:Y:S02]  /*16490*/  FMNMX.FTZ R2, R80, R3, !PT ;  /* 0x0000000350027209 */ /* 0x000fe40007810000 */
[----:B------:R-:W-:Y:S02]  /*164a0*/  FSEL R26, R26, -INF , P4 ;  /* 0xff8000001a1a7808 */ /* 0x000fe40002000000 */
[----:B------:R-:W-:Y:S01]  /*164b0*/  FSEL R30, R30, -INF , P2 ;  /* 0xff8000001e1e7808 */ /* 0x000fe20001000000 */
[----:B------:R-:W0:Y:S02]  /*164c0*/  SHFL.BFLY PT, R3, R2, 0x2, 0x1f ;  /* 0x0c401f0002037f89 */ /* 0x000e2400000e0000 */
[----:B0-----:R-:W-:Y:S01]  /*164d0*/  FMNMX.FTZ R9, R2, R3, !PT ;  /* 0x0000000302097209 */ /* 0x001fe20007810000 */
[----:B------:R-:W-:Y:S01]  /*164e0*/  IMAD.U32 R3, RZ, RZ, UR4 ;  /* 0x00000004ff037e24 */ /* 0x000fe2000f8e00ff */
[----:B------:R-:W-:Y:S01]  /*164f0*/  FSEL R2, R39, -INF , P5 ;  /* 0xff80000027027808 */ /* 0x000fe20002800000 */
[----:B------:R-:W-:-:S02]  /*16500*/  IMAD.MOV.U32 R39, RZ, RZ, R151 ;  /* 0x000000ffff277224 */ /* 0x000fc400078e0097 */
[----:B------:R-:W0:Y:S02]  /*16510*/  SHFL.BFLY PT, R28, R9, 0x1, 0x1f ;  /* 0x0c201f00091c7f89 */ /* 0x000e2400000e0000 */
[----:B0-----:R-:W-:Y:S02]  /*16520*/  FMNMX.FTZ R5, R9, R28, !PT ;  /* 0x0000001c09057209 */ /* 0x001fe40007810000 */
[----:B------:R-:W-:Y:S02]  /*16530*/  FSEL R28, R27, -INF , P3 ;  /* 0xff8000001b1c7808 */ /* 0x000fe40001800000 */
[C---:B------:R-:W-:Y:S01]  /*16540*/  FSETP.NEU.FTZ.AND P0, PT, R5.reuse, -INF , PT ;  /* 0xff8000000500780b */ /* 0x040fe20003f1d000 */
[----:B------:R-:W-:-:S05]  /*16550*/  FMUL.FTZ R7, R5, R3 ;  /* 0x0000000305077220 */ /* 0x000fca0000410000 */
[----:B------:R-:W-:Y:S02]  /*16560*/  FSEL R11, R7, RZ, P0 ;  /* 0x000000ff070b7208 */ /* 0x000fe40000000000 */
[----:B------:R-:W-:Y:S02]  /*16570*/  FMNMX.FTZ R7, R58, R59, !PT ;  /* 0x0000003b3a077209 */ /* 0x000fe40007810000 */
[----:B------:R-:W-:Y:S01]  /*16580*/  ISETP.NE.AND P0, PT, R13, RZ, PT ;  /* 0x000000ff0d00720c */ /* 0x000fe20003f05270 */
[--C-:B------:R-:W-:Y:S01]  /*16590*/  FFMA.FTZ R9, R10, R3, -R11.reuse ;  /* 0x000000030a097223 */ /* 0x100fe2000001080b */
[----:B------:R-:W-:Y:S01]  /*165a0*/  FMNMX.FTZ R7, R62, R7, !PT ;  /* 0x000000073e077209 */ /* 0x000fe20007810000 */
[--C-:B------:R-:W-:Y:S01]  /*165b0*/  FFMA.FTZ R4, R4, R3, -R11.reuse ;  /* 0x0000000304047223 */ /* 0x100fe2000001080b */
[----:B------:R-:W-:Y:S01]  /*165c0*/  FSEL R10, R31, -INF , P1 ;  /* 0xff8000001f0a7808 */ /* 0x000fe20000800000 */
[----:B------:R-:W-:Y:S01]  /*165d0*/  MUFU.EX2 R15, R9 ;  /* 0x00000009000f7308 */ /* 0x000fe20000000800 */
[----:B------:R-:W-:Y:S01]  /*165e0*/  FMNMX.FTZ R7, R6, R7, !PT ;  /* 0x0000000706077209 */ /* 0x000fe20007810000 */
[-CC-:B------:R-:W-:Y:S01]  /*165f0*/  FFMA.FTZ R14, R14, R3.reuse, -R11.reuse ;  /* 0x000000030e0e7223 */ /* 0x180fe2000001080b */
[-CC-:B------:R-:W-:Y:S01]  /*16600*/  FFMA.FTZ R208, R56, R3.reuse, -R11.reuse ;  /* 0x0000000338d07223 */ /* 0x180fe2000001080b */
[--C-:B------:R-:W-:Y:S01]  /*16610*/  FFMA.FTZ R57, R57, R3, -R11.reuse ;  /* 0x0000000339397223 */ /* 0x100fe2000001080b */
[----:B------:R-:W-:Y:S01]  /*16620*/  FMNMX.FTZ R7, R50, R7, !PT ;  /* 0x0000000732077209 */ /* 0x000fe20007810000 */
[-CC-:B------:R-:W-:Y:S01]  /*16630*/  FFMA.FTZ R60, R60, R3.reuse, -R11.reuse ;  /* 0x000000033c3c7223 */ /* 0x180fe2000001080b */
[--C-:B------:R-:W-:Y:S01]  /*16640*/  FFMA.FTZ R48, R48, R3, -R11.reuse ;  /* 0x0000000330307223 */ /* 0x100fe2000001080b */
        /* <DEDUP_REMOVED lines=20> */
[----:B------:R-:W-:Y:S01]  /*16790*/  FFMA.FTZ R11, R80, R3, -R11 ;  /* 0x00000003500b7223 */ /* 0x000fe2000001080b */
[----:B------:R-:W-:Y:S01]  /*167a0*/  FMNMX.FTZ R7, R46, R7, !PT ;  /* 0x000000072e077209 */ /* 0x000fe20007810000 */
[----:B------:R-:W-:Y:S01]  /*167b0*/  IMAD.MOV.U32 R56, RZ, RZ, R151 ;  /* 0x000000ffff387224 */ /* 0x000fe200078e0097 */
[----:B------:R-:W-:Y:S01]  /*167c0*/  MOV R80, R151 ;  /* 0x0000009700507202 */ /* 0x000fe20000000f00 */
[----:B------:R-:W0:Y:S01]  /*167d0*/  MUFU.EX2 R57, R57 ;  /* 0x0000003900397308 */ /* 0x000e220000000800 */
[----:B------:R-:W-:-:S04]  /*167e0*/  FMNMX.FTZ R7, R32, R7, !PT ;  /* 0x0000000720077209 */ /* 0x000fc80007810000 */
[----:B------:R-:W-:Y:S02]  /*167f0*/  FMNMX.FTZ R7, R34, R7, !PT ;  /* 0x0000000722077209 */ /* 0x000fe40007810000 */
[----:B--2---:R-:W-:Y:S01]  /*16800*/  PRMT R0, R67, 0x654, R0 ;  /* 0x0000065443007816 */ /* 0x004fe20000000000 */
[----:B------:R-:W1:Y:S01]  /*16810*/  MUFU.EX2 R60, R60 ;  /* 0x0000003c003c7308 */ /* 0x000e620000000800 */
[----:B------:R-:W-:Y:S01]  /*16820*/  FMNMX.FTZ R7, R24, R7, !PT ;  /* 0x0000000718077209 */ /* 0x000fe20007810000 */
[----:B------:R-:W-:Y:S01]  /*16830*/  IMAD.MOV.U32 R67, RZ, RZ, R151 ;  /* 0x000000ffff437224 */ /* 0x000fe200078e0097 */
[----:B------:R2:W-:Y:S02]  /*16840*/  SYNCS.ARRIVE.TRANS64.RED.A1T0 RZ, [R0+URZ], RZ ;  /* 0x000000ff00ff79a7 */ /* 0x0005e4000810043f */
[----:B------:R-:W-:-:S03]  /*16850*/  FMNMX.FTZ R7, R38, R7, !PT ;  /* 0x0000000726077209 */ /* 0x000fc60007810000 */
[----:B------:R-:W3:Y:S01]  /*16860*/  MUFU.EX2 R48, R48 ;  /* 0x0000003000307308 */ /* 0x000ee20000000800 */
[----:B------:R-:W-:Y:S01]  /*16870*/  FMNMX.FTZ R7, R2, R7, !PT ;  /* 0x0000000702077209 */ /* 0x000fe20007810000 */
[----:B0-----:R-:W-:Y:S01]  /*16880*/  FADD.FTZ R33, R208, R57 ;  /* 0x00000039d0217221 */ /* 0x001fe20000010000 */
[----:B------:R-:W-:Y:S01]  /*16890*/  F2FP.BF16.F32.PACK_AB R208, R57, R208 ;  /* 0x000000d039d0723e */ /* 0x000fe200000010ff */
[----:B------:R-:W-:Y:S01]  /*168a0*/  IMAD.MOV.U32 R57, RZ, RZ, R151 ;  /* 0x000000ffff397224 */ /* 0x000fe200078e0097 */
[----:B------:R-:W-:-:S03]  /*168b0*/  FMNMX.FTZ R7, R26, R7, !PT ;  /* 0x000000071a077209 */ /* 0x000fc60007810000 */
[----:B------:R-:W0:Y:S01]  /*168c0*/  MUFU.EX2 R52, R52 ;  /* 0x0000003400347308 */ /* 0x000e220000000800 */
[----:B------:R-:W-:Y:S02]  /*168d0*/  FMNMX.FTZ R7, R28, R7, !PT ;  /* 0x000000071c077209 */ /* 0x000fe40007810000 */
[----:B-1----:R-:W-:Y:S02]  /*168e0*/  F2FP.BF16.F32.PACK_AB R210, R13, R60 ;  /* 0x0000003c0dd2723e */ /* 0x002fe400000010ff */
[----:B------:R-:W-:-:S03]  /*168f0*/  FMNMX.FTZ R7, R30, R7, !PT ;  /* 0x000000071e077209 */ /* 0x000fc60007810000 */
[----:B------:R-:W-:Y:S01]  /*16900*/  MUFU.EX2 R40, R40 ;  /* 0x0000002800287308 */ /* 0x000fe20000000800 */
[----:B------:R-:W-:Y:S02]  /*16910*/  FMNMX.FTZ R7, R10, R7, !PT ;  /* 0x000000070a077209 */ /* 0x000fe40007810000 */
[----:B---3--:R-:W-:-:S03]  /*16920*/  F2FP.BF16.F32.PACK_AB R204, R15, R48 ;  /* 0x000000300fcc723e */ /* 0x008fc600000010ff */
[----:B------:R-:W1:Y:S02]  /*16930*/  SHFL.BFLY PT, R4, R7, 0x2, 0x1f ;  /* 0x0c401f0007047f89 */ /* 0x000e6400000e0000 */
[----:B------:R3:W4:Y:S01]  /*16940*/  MUFU.EX2 R25, R64 ;  /* 0x0000004000197308 */ /* 0x0007220000000800 */
[----:B0-----:R-:W-:-:S07]  /*16950*/  F2FP.BF16.F32.PACK_AB R206, R21, R52 ;  /* 0x0000003415ce723e */ /* 0x001fce00000010ff */
[----:B------:R-:W-:Y:S01]  /*16960*/  MUFU.EX2 R44, R44 ;  /* 0x0000002c002c7308 */ /* 0x000fe20000000800 */
[----:B---3--:R-:W-:-:S07]  /*16970*/  MOV R64, R151 ;  /* 0x0000009700407202 */ /* 0x008fce0000000f00 */
[----:B------:R0:W3:Y:S01]  /*16980*/  MUFU.EX2 R27, R66 ;  /* 0x00000042001b7308 */ /* 0x0000e20000000800 */
[----:B----4-:R-:W-:Y:S02]  /*16990*/  F2FP.BF16.F32.PACK_AB R200, R25, R40 ;  /* 0x0000002819c8723e */ /* 0x010fe400000010ff */
[----:B-1----:R-:W-:-:S05]  /*169a0*/  FMNMX.FTZ R9, R7, R4, !PT ;  /* 0x0000000407097209 */ /* 0x002fca0007810000 */
[----:B------:R-:W-:Y:S01]  /*169b0*/  MUFU.EX2 R68, R68 ;  /* 0x0000004400447308 */ /* 0x000fe20000000800 */
[----:B0-----:R-:W-:Y:S01]  /*169c0*/  IMAD.MOV.U32 R66, RZ, RZ, R151 ;  /* 0x000000ffff427224 */ /* 0x001fe200078e0097 */
[----:B------:R-:W0:Y:S06]  /*169d0*/  SHFL.BFLY PT, R4, R9, 0x1, 0x1f ;  /* 0x0c201f0009047f89 */ /* 0x000e2c00000e0000 */
[----:B------:R1:W4:Y:S01]  /*169e0*/  MUFU.EX2 R7, R70 ;  /* 0x0000004600077308 */ /* 0x0003220000000800 */
[----:B---3--:R-:W-:-:S07]  /*169f0*/  F2FP.BF16.F32.PACK_AB R202, R27, R44 ;  /* 0x0000002c1bca723e */ /* 0x008fce00000010ff */
[----:B------:R-:W-:Y:S01]  /*16a00*/  MUFU.EX2 R36, R36 ;  /* 0x0000002400247308 */ /* 0x000fe20000000800 */
[----:B-1----:R-:W-:-:S07]  /*16a10*/  IMAD.MOV.U32 R70, RZ, RZ, R151 ;  /* 0x000000ffff467224 */ /* 0x002fce00078e0097 */
[----:B------:R1:W3:Y:S01]  /*16a20*/  MUFU.EX2 R29, R72 ;  /* 0x00000048001d7308 */ /* 0x0002e20000000800 */
[----:B----4-:R-:W-:Y:S02]  /*16a30*/  F2FP.BF16.F32.PACK_AB R196, R7, R68 ;  /* 0x0000004407c4723e */ /* 0x010fe400000010ff */
[----:B0-----:R-:W-:-:S04]  /*16a40*/  FMNMX.FTZ R4, R9, R4, !PT ;  /* 0x0000000409047209 */ /* 0x001fc80007810000 */
[C---:B------:R-:W-:Y:S01]  /*16a50*/  FSETP.NEU.FTZ.AND P1, PT, R4.reuse, -INF , PT ;  /* 0xff8000000400780b */ /* 0x040fe20003f3d000 */
[----:B------:R-:W-:Y:S01]  /*16a60*/  FMUL.FTZ R14, R4, R3 ;  /* 0x00000003040e7220 */ /* 0x000fe20000410000 */
[----:B------:R-:W-:Y:S01]  /*16a70*/  MUFU.EX2 R74, R74 ;  /* 0x0000004a004a7308 */ /* 0x000fe20000000800 */
[----:B-1----:R-:W-:-:S03]  /*16a80*/  IMAD.MOV.U32 R72, RZ, RZ, R151 ;  /* 0x000000ffff487224 */ /* 0x002fc600078e0097 */
[----:B------:R-:W-:Y:S02]  /*16a90*/  FSEL R31, R14, RZ, P1 ;  /* 0x000000ff0e1f7208 */ /* 0x000fe40000800000 */
[----:B------:R-:W-:Y:S02]  /*16aa0*/  ISETP.GE.AND P1, PT, R180, 0x51, PT ;  /* 0x00000051b400780c */ /* 0x000fe40003f26270 */
[----:B------:R-:W0:Y:S01]  /*16ab0*/  MUFU.EX2 R9, R76 ;  /* 0x0000004c00097308 */ /* 0x000e220000000800 */
[-CC-:B------:R-:W-:Y:S01]  /*16ac0*/  FFMA.FTZ R58, R58, R3.reuse, -R31.reuse ;  /* 0x000000033a3a7223 */ /* 0x180fe2000001081f */
[-CC-:B------:R-:W-:Y:S01]  /*16ad0*/  FFMA.FTZ R59, R59, R3.reuse, -R31.reuse ;  /* 0x000000033b3b7223 */ /* 0x180fe2000001081f */
[-CC-:B------:R-:W-:Y:S01]  /*16ae0*/  FFMA.FTZ R62, R62, R3.reuse, -R31.reuse ;  /* 0x000000033e3e7223 */ /* 0x180fe2000001081f */
[-CC-:B------:R-:W-:Y:S01]  /*16af0*/  FFMA.FTZ R6, R6, R3.reuse, -R31.reuse ;  /* 0x0000000306067223 */ /* 0x180fe2000001081f */
[-CC-:B------:R-:W-:Y:S01]  /*16b00*/  FFMA.FTZ R50, R50, R3.reuse, -R31.reuse ;  /* 0x0000000332327223 */ /* 0x180fe2000001081f */
[-CC-:B------:R-:W-:Y:S01]  /*16b10*/  FFMA.FTZ R8, R8, R3.reuse, -R31.reuse ;  /* 0x0000000308087223 */ /* 0x180fe2000001081f */
[-CC-:B------:R-:W-:Y:S01]  /*16b20*/  FFMA.FTZ R54, R54, R3.reuse, -R31.reuse ;  /* 0x0000000336367223 */ /* 0x180fe2000001081f */
[----:B------:R-:W-:Y:S01]  /*16b30*/  MUFU.EX2 R58, R58 ;  /* 0x0000003a003a7308 */ /* 0x000fe20000000800 */
[-CC-:B------:R-:W-:Y:S01]  /*16b40*/  FFMA.FTZ R12, R12, R3.reuse, -R31.reuse ;  /* 0x000000030c0c7223 */ /* 0x180fe2000001081f */
[-CC-:B------:R-:W-:Y:S01]  /*16b50*/  FFMA.FTZ R42, R42, R3.reuse, -R31.reuse ;  /* 0x000000032a2a7223 */ /* 0x180fe2000001081f */
[-CC-:B------:R-:W-:Y:S01]  /*16b60*/  FFMA.FTZ R20, R20, R3.reuse, -R31.reuse ;  /* 0x0000000314147223 */ /* 0x180fe2000001081f */
[-CC-:B------:R-:W-:Y:S01]  /*16b70*/  FFMA.FTZ R46, R46, R3.reuse, -R31.reuse ;  /* 0x000000032e2e7223 */ /* 0x180fe2000001081f */
[-CC-:B------:R-:W-:Y:S01]  /*16b80*/  FFMA.FTZ R32, R32, R3.reuse, -R31.reuse ;  /* 0x0000000320207223 */ /* 0x180fe2000001081f */
[-CC-:B------:R-:W-:Y:S01]  /*16b90*/  FFMA.FTZ R34, R34, R3.reuse, -R31.reuse ;  /* 0x0000000322227223 */ /* 0x180fe2000001081f */
[-CC-:B------:R-:W-:Y:S01]  /*16ba0*/  FFMA.FTZ R24, R24, R3.reuse, -R31.reuse ;  /* 0x0000000318187223 */ /* 0x180fe2000001081f */
[----:B------:R-:W1:Y:S01]  /*16bb0*/  MUFU.EX2 R59, R59 ;  /* 0x0000003b003b7308 */ /* 0x000e620000000800 */
[-CC-:B------:R-:W-:Y:S01]  /*16bc0*/  FFMA.FTZ R38, R38, R3.reuse, -R31.reuse ;  /* 0x0000000326267223 */ /* 0x180fe2000001081f */
[-CC-:B------:R-:W-:Y:S01]  /*16bd0*/  FFMA.FTZ R2, R2, R3.reuse, -R31.reuse ;  /* 0x0000000302027223 */ /* 0x180fe2000001081f */
[-CC-:B------:R-:W-:Y:S01]  /*16be0*/  FFMA.FTZ R26, R26, R3.reuse, -R31.reuse ;  /* 0x000000031a1a7223 */ /* 0x180fe2000001081f */
[-CC-:B------:R-:W-:Y:S01]  /*16bf0*/  FFMA.FTZ R28, R28, R3.reuse, -R31.reuse ;  /* 0x000000031c1c7223 */ /* 0x180fe2000001081f */
[-CC-:B------:R-:W-:Y:S01]  /*16c00*/  FFMA.FTZ R30, R30, R3.reuse, -R31.reuse ;  /* 0x000000031e1e7223 */ /* 0x180fe2000001081f */
[----:B------:R-:W-:Y:S01]  /*16c10*/  FFMA.FTZ R10, R10, R3, -R31 ;  /* 0x000000030a0a7223 */ /* 0x000fe2000001081f */
[----:B---3--:R-:W-:Y:S01]  /*16c20*/  F2FP.BF16.F32.PACK_AB R198, R29, R36 ;  /* 0x000000241dc6723e */ /* 0x008fe200000010ff */
[----:B------:R-:W3:Y:S01]  /*16c30*/  MUFU.EX2 R62, R62 ;  /* 0x0000003e003e7308 */ /* 0x000ee20000000800 */
[----:B0-----:R-:W-:Y:S01]  /*16c40*/  F2FP.BF16.F32.PACK_AB R192, R9, R74 ;  /* 0x0000004a09c0723e */ /* 0x001fe200000010ff */
[----:B------:R-:W-:-:S06]  /*16c50*/  IMAD.MOV.U32 R76, RZ, RZ, R151 ;  /* 0x000000ffff4c7224 */ /* 0x000fcc00078e0097 */
[----:B------:R0:W4:Y:S01]  /*16c60*/  MUFU.EX2 R211, R6 ;  /* 0x0000000600d37308 */ /* 0x0001220000000800 */
[----:B-1----:R-:W-:-:S07]  /*16c70*/  F2FP.BF16.F32.PACK_AB R209, R59, R58 ;  /* 0x0000003a3bd1723e */ /* 0x002fce00000010ff */
[----:B------:R-:W1:Y:S01]  /*16c80*/  MUFU.EX2 R50, R50 ;  /* 0x0000003200327308 */ /* 0x000e620000000800 */
[----:B0-----:R-:W-:Y:S01]  /*16c90*/  FADD.FTZ R6, R60, R33 ;  /* 0x000000213c067221 */ /* 0x001fe20000010000 */
[----:B------:R-:W-:-:S03]  /*16ca0*/  IMAD.MOV.U32 R60, RZ, RZ, R151 ;  /* 0x000000ffff3c7224 */ /* 0x000fc600078e0097 */
[----:B------:R-:W-:-:S03]  /*16cb0*/  FADD.FTZ R33, R13, R6 ;  /* 0x000000060d217221 */ /* 0x000fc60000010000 */
[----:B------:R0:W5:Y:S01]  /*16cc0*/  MUFU.EX2 R205, R8 ;  /* 0x0000000800cd7308 */ /* 0x0001620000000800 */
[----:B------:R-:W-:Y:S01]  /*16cd0*/  FADD.FTZ R6, R48, R33 ;  /* 0x0000002130067221 */ /* 0x000fe20000010000 */
[----:B------:R-:W-:Y:S01]  /*16ce0*/  FADD.FTZ R33, R58, R59 ;  /* 0x0000003b3a217221 */ /* 0x000fe20000010000 */
[----:B------:R-:W-:Y:S01]  /*16cf0*/  IMAD.MOV.U32 R59, RZ, RZ, R151 ;  /* 0x000000ffff3b7224 */ /* 0x000fe200078e0097 */
[----:B------:R-:W-:Y:S01]  /*16d00*/  MOV R48, R151 ;  /* 0x0000009700307202 */ /* 0x000fe20000000f00 */
[----:B------:R-:W-:Y:S01]  /*16d10*/  FADD.FTZ R35, R15, R6 ;  /* 0x000000060f237221 */ /* 0x000fe20000010000 */
[----:B---3--:R-:W-:Y:S01]  /*16d20*/  FADD.FTZ R6, R62, R33 ;  /* 0x000000213e067221 */ /* 0x008fe20000010000 */
[----:B------:R-:W-:Y:S01]  /*16d30*/  IMAD.MOV.U32 R58, RZ, RZ, R151 ;  /* 0x000000ffff3a7224 */ /* 0x000fe200078e0097 */
[----:B------:R-:W3:Y:S01]  /*16d40*/  MUFU.EX2 R54, R54 ;  /* 0x0000003600367308 */ /* 0x000ee20000000800 */
[----:B0-----:R-:W-:Y:S01]  /*16d50*/  FADD.FTZ R8, R52, R35 ;  /* 0x0000002334087221 */ /* 0x001fe20000010000 */
[C---:B----4-:R-:W-:Y:S01]  /*16d60*/  FADD.FTZ R33, R211.reuse, R6 ;  /* 0x00000006d3217221 */ /* 0x050fe20000010000 */
[----:B------:R-:W-:Y:S01]  /*16d70*/  F2FP.BF16.F32.PACK_AB R211, R211, R62 ;  /* 0x0000003ed3d3723e */ /* 0x000fe200000010ff */
[----:B------:R-:W-:-:S02]  /*16d80*/  IMAD.MOV.U32 R62, RZ, RZ, R151 ;  /* 0x000000ffff3e7224 */ /* 0x000fc400078e0097 */
[----:B------:R-:W-:Y:S01]  /*16d90*/  FADD.FTZ R35, R21, R8 ;  /* 0x0000000815237221 */ /* 0x000fe20000010000 */
[----:B-1----:R-:W-:Y:S01]  /*16da0*/  FADD.FTZ R6, R50, R33 ;  /* 0x0000002132067221 */ /* 0x002fe20000010000 */
[----:B------:R-:W-:Y:S01]  /*16db0*/  IMAD.MOV.U32 R52, RZ, RZ, R151 ;  /* 0x000000ffff347224 */ /* 0x000fe200078e0097 */
[----:B------:R-:W0:Y:S01]  /*16dc0*/  MUFU.EX2 R207, R12 ;  /* 0x0000000c00cf7308 */ /* 0x000e220000000800 */
[----:B------:R-:W-:Y:S01]  /*16dd0*/  FADD.FTZ R8, R40, R35 ;  /* 0x0000002328087221 */ /* 0x000fe20000010000 */
[C---:B-----5:R-:W-:Y:S01]  /*16de0*/  FADD.FTZ R33, R205.reuse, R6 ;  /* 0x00000006cd217221 */ /* 0x060fe20000010000 */
[----:B------:R-:W-:Y:S01]  /*16df0*/  F2FP.BF16.F32.PACK_AB R205, R205, R50 ;  /* 0x00000032cdcd723e */ /* 0x000fe200000010ff */
[--C-:B------:R-:W-:Y:S02]  /*16e00*/  IMAD.MOV.U32 R50, RZ, RZ, R151.reuse ;  /* 0x000000ffff327224 */ /* 0x100fe400078e0097 */
[----:B------:R-:W-:Y:S01]  /*16e10*/  FADD.FTZ R35, R25, R8 ;  /* 0x0000000819237221 */ /* 0x000fe20000010000 */
[----:B------:R-:W-:Y:S01]  /*16e20*/  IMAD.MOV.U32 R40, RZ, RZ, R151 ;  /* 0x000000ffff287224 */ /* 0x000fe200078e0097 */
[----:B------:R-:W1:Y:S01]  /*16e30*/  MUFU.EX2 R42, R42 ;  /* 0x0000002a002a7308 */ /* 0x000e620000000800 */
[----:B---3--:R-:W-:Y:S01]  /*16e40*/  FADD.FTZ R6, R54, R33 ;  /* 0x0000002136067221 */ /* 0x008fe20000010000 */
[----:B--2---:R-:W-:Y:S01]  /*16e50*/  FADD.FTZ R0, R44, R35 ;  /* 0x000000232c007221 */ /* 0x004fe20000010000 */
[----:B------:R-:W-:-:S02]  /*16e60*/  IMAD.MOV.U32 R44, RZ, RZ, R151 ;  /* 0x000000ffff2c7224 */ /* 0x000fc400078e0097 */
[--C-:B------:R-:W-:Y:S02]  /*16e70*/  IMAD.MOV.U32 R25, RZ, RZ, R151.reuse ;  /* 0x000000ffff197224 */ /* 0x100fe400078e0097 */
[----:B------:R-:W-:Y:S01]  /*16e80*/  FADD.FTZ R35, R27, R0 ;  /* 0x000000001b237221 */ /* 0x000fe20000010000 */
[----:B------:R-:W-:Y:S01]  /*16e90*/  IMAD.MOV.U32 R27, RZ, RZ, R151 ;  /* 0x000000ffff1b7224 */ /* 0x000fe200078e0097 */
[----:B------:R-:W2:Y:S01]  /*16ea0*/  MUFU.EX2 R201, R20 ;  /* 0x0000001400c97308 */ /* 0x000ea20000000800 */
[C---:B0-----:R-:W-:Y:S01]  /*16eb0*/  FADD.FTZ R33, R207.reuse, R6 ;  /* 0x00000006cf217221 */ /* 0x041fe20000010000 */
[----:B------:R-:W-:Y:S01]  /*16ec0*/  FADD.FTZ R6, R68, R35 ;  /* 0x0000002344067221 */ /* 0x000fe20000010000 */
[----:B------:R-:W-:Y:S01]  /*16ed0*/  F2FP.BF16.F32.PACK_AB R207, R207, R54 ;  /* 0x00000036cfcf723e */ /* 0x000fe200000010ff */
[--C-:B------:R-:W-:Y:S02]  /*16ee0*/  IMAD.MOV.U32 R68, RZ, RZ, R151.reuse ;  /* 0x000000ffff447224 */ /* 0x100fe400078e0097 */
[----:B------:R-:W-:Y:S01]  /*16ef0*/  FADD.FTZ R31, R7, R6 ;  /* 0x00000006071f7221 */ /* 0x000fe20000010000 */
[----:B------:R-:W-:Y:S01]  /*16f00*/  IMAD.MOV.U32 R54, RZ, RZ, R151 ;  /* 0x000000ffff367224 */ /* 0x000fe200078e0097 */
[----:B------:R-:W0:Y:S01]  /*16f10*/  MUFU.EX2 R46, R46 ;  /* 0x0000002e002e7308 */ /* 0x000e220000000800 */
[----:B-1----:R-:W-:Y:S01]  /*16f20*/  FADD.FTZ R0, R42, R33 ;  /* 0x000000212a007221 */ /* 0x002fe20000010000 */
[----:B------:R-:W-:-:S06]  /*16f30*/  IMAD.MOV.U32 R35, RZ, RZ, R151 ;  /* 0x000000ffff237224 */ /* 0x000fcc00078e0097 */
[----:B------:R1:W3:Y:S01]  /*16f40*/  MUFU.EX2 R203, R32 ;  /* 0x0000002000cb7308 */ /* 0x0002e20000000800 */
[C---:B--2---:R-:W-:Y:S01]  /*16f50*/  FADD.FTZ R33, R201.reuse, R0 ;  /* 0x00000000c9217221 */ /* 0x044fe20000010000 */
[----:B------:R-:W-:Y:S01]  /*16f60*/  F2FP.BF16.F32.PACK_AB R201, R201, R42 ;  /* 0x0000002ac9c9723e */ /* 0x000fe200000010ff */
[----:B------:R-:W-:-:S05]  /*16f70*/  IMAD.MOV.U32 R42, RZ, RZ, R151 ;  /* 0x000000ffff2a7224 */ /* 0x000fca00078e0097 */
[----:B------:R-:W2:Y:S01]  /*16f80*/  MUFU.EX2 R34, R34 ;  /* 0x0000002200227308 */ /* 0x000ea20000000800 */
[----:B0-----:R-:W-:Y:S01]  /*16f90*/  FADD.FTZ R0, R46, R33 ;  /* 0x000000212e007221 */ /* 0x001fe20000010000 */
[----:B------:R-:W-:Y:S01]  /*16fa0*/  IMAD.MOV.U32 R33, RZ, RZ, R151 ;  /* 0x000000ffff217224 */ /* 0x000fe200078e0097 */
[----:B-1----:R-:W-:-:S05]  /*16fb0*/  MOV R32, R151 ;  /* 0x0000009700207202 */ /* 0x002fca0000000f00 */
[----:B------:R0:W1:Y:S01]  /*16fc0*/  MUFU.EX2 R197, R24 ;  /* 0x0000001800c57308 */ /* 0x0000620000000800 */
[C---:B---3--:R-:W-:Y:S01]  /*16fd0*/  FADD.FTZ R13, R203.reuse, R0 ;  /* 0x00000000cb0d7221 */ /* 0x048fe20000010000 */
[----:B------:R-:W-:Y:S01]  /*16fe0*/  F2FP.BF16.F32.PACK_AB R203, R203, R46 ;  /* 0x0000002ecbcb723e */ /* 0x000fe200000010ff */
[----:B------:R-:W-:-:S05]  /*16ff0*/  IMAD.MOV.U32 R46, RZ, RZ, R151 ;  /* 0x000000ffff2e7224 */ /* 0x000fca00078e0097 */
[----:B------:R-:W3:Y:S01]  /*17000*/  MUFU.EX2 R38, R38 ;  /* 0x0000002600267308 */ /* 0x000ee20000000800 */
[----:B--2---:R-:W-:Y:S01]  /*17010*/  FADD.FTZ R0, R34, R13 ;  /* 0x0000000d22007221 */ /* 0x004fe20000010000 */
[----:B0-----:R-:W-:-:S06]  /*17020*/  IMAD.MOV.U32 R24, RZ, RZ, R151 ;  /* 0x000000ffff187224 */ /* 0x001fcc00078e0097 */
[----:B------:R0:W2:Y:S01]  /*17030*/  MUFU.EX2 R199, R2 ;  /* 0x0000000200c77308 */ /* 0x0000a20000000800 */
[C---:B-1----:R-:W-:Y:S01]  /*17040*/  FADD.FTZ R13, R197.reuse, R0 ;  /* 0x00000000c50d7221 */ /* 0x042fe20000010000 */
[----:B------:R-:W-:Y:S01]  /*17050*/  F2FP.BF16.F32.PACK_AB R197, R197, R34 ;  /* 0x00000022c5c5723e */ /* 0x000fe200000010ff */
[----:B------:R-:W-:-:S05]  /*17060*/  IMAD.MOV.U32 R34, RZ, RZ, R151 ;  /* 0x000000ffff227224 */ /* 0x000fca00078e0097 */
[----:B------:R-:W1:Y:S01]  /*17070*/  MUFU.EX2 R26, R26 ;  /* 0x0000001a001a7308 */ /* 0x000e620000000800 */
[----:B---3--:R-:W-:Y:S01]  /*17080*/  FADD.FTZ R0, R38, R13 ;  /* 0x0000000d26007221 */ /* 0x008fe20000010000 */
[----:B0-----:R-:W-:Y:S01]  /*17090*/  FADD.FTZ R2, R36, R31 ;  /* 0x0000001f24027221 */ /* 0x001fe20000010000 */
[--C-:B------:R-:W-:Y:S02]  /*170a0*/  IMAD.MOV.U32 R36, RZ, RZ, R151.reuse ;  /* 0x000000ffff247224 */ /* 0x100fe400078e0097 */
[--C-:B------:R-:W-:Y:S02]  /*170b0*/  IMAD.MOV.U32 R31, RZ, RZ, R151.reuse ;  /* 0x000000ffff1f7224 */ /* 0x100fe400078e0097 */
[----:B------:R-:W-:Y:S01]  /*170c0*/  FADD.FTZ R15, R29, R2 ;  /* 0x000000021d0f7221 */ /* 0x000fe20000010000 */
[----:B------:R-:W-:Y:S01]  /*170d0*/  IMAD.MOV.U32 R29, RZ, RZ, R151 ;  /* 0x000000ffff1d7224 */ /* 0x000fe200078e0097 */
[----:B------:R0:W3:Y:S01]  /*170e0*/  MUFU.EX2 R193, R28 ;  /* 0x0000001c00c17308 */ /* 0x0000e20000000800 */
[C---:B--2---:R-:W-:Y:S01]  /*170f0*/  FADD.FTZ R7, R199.reuse, R0 ;  /* 0x00000000c7077221 */ /* 0x044fe20000010000 */
[----:B------:R-:W-:Y:S01]  /*17100*/  FADD.FTZ R2, R74, R15 ;  /* 0x0000000f4a027221 */ /* 0x000fe20000010000 */
[----:B------:R-:W-:Y:S01]  /*17110*/  F2FP.BF16.F32.PACK_AB R199, R199, R38 ;  /* 0x00000026c7c7723e */ /* 0x000fe200000010ff */
[----:B------:R-:W-:-:S02]  /*17120*/  IMAD.MOV.U32 R74, RZ, RZ, R151 ;  /* 0x000000ffff4a7224 */ /* 0x000fc400078e0097 */
[----:B------:R-:W-:Y:S01]  /*17130*/  FADD.FTZ R15, R9, R2 ;  /* 0x00000002090f7221 */ /* 0x000fe20000010000 */
[----:B------:R-:W-:Y:S01]  /*17140*/  IMAD.MOV.U32 R2, RZ, RZ, 0x3f800000 ;  /* 0x3f800000ff027424 */ /* 0x000fe200078e00ff */
[----:B------:R-:W2:Y:S01]  /*17150*/  MUFU.EX2 R30, R30 ;  /* 0x0000001e001e7308 */ /* 0x000ea20000000800 */
[----:B-1----:R-:W-:Y:S01]  /*17160*/  FADD.FTZ R0, R26, R7 ;  /* 0x000000071a007221 */ /* 0x002fe20000010000 */
[--C-:B------:R-:W-:Y:S02]  /*17170*/  IMAD.MOV.U32 R38, RZ, RZ, R151.reuse ;  /* 0x000000ffff267224 */ /* 0x100fe400078e0097 */
[----:B0-----:R-:W-:-:S04]  /*17180*/  IMAD.MOV.U32 R28, RZ, RZ, R151 ;  /* 0x000000ffff1c7224 */ /* 0x001fc800078e0097 */
[----:B------:R-:W0:Y:S01]  /*17190*/  MUFU.EX2 R78, R78 ;  /* 0x0000004e004e7308 */ /* 0x000e220000000800 */
[C---:B---3--:R-:W-:Y:S01]  /*171a0*/  FADD.FTZ R7, R193.reuse, R0 ;  /* 0x00000000c1077221 */ /* 0x048fe20000010000 */
[----:B------:R-:W-:Y:S01]  /*171b0*/  F2FP.BF16.F32.PACK_AB R193, R193, R26 ;  /* 0x0000001ac1c1723e */ /* 0x000fe200000010ff */
[----:B------:R-:W-:-:S05]  /*171c0*/  IMAD.MOV.U32 R26, RZ, RZ, R151 ;  /* 0x000000ffff1a7224 */ /* 0x000fca00078e0097 */
[----:B------:R-:W1:Y:S01]  /*171d0*/  MUFU.EX2 R195, R10 ;  /* 0x0000000a00c37308 */ /* 0x000e620000000800 */
[----:B--2---:R-:W-:-:S07]  /*171e0*/  FADD.FTZ R0, R30, R7 ;  /* 0x000000071e007221 */ /* 0x004fce0000010000 */
[----:B------:R-:W2:Y:S01]  /*171f0*/  MUFU.EX2 R11, R11 ;  /* 0x0000000b000b7308 */ /* 0x000ea20000000800 */
[----:B0-----:R-:W-:Y:S01]  /*17200*/  FADD.FTZ R228, R78, R15 ;  /* 0x0000000f4ee47221 */ /* 0x001fe20000010000 */
[C---:B-1----:R-:W-:Y:S01]  /*17210*/  FADD.FTZ R227, R195.reuse, R0 ;  /* 0x00000000c3e37221 */ /* 0x042fe20000010000 */
[----:B------:R-:W-:Y:S01]  /*17220*/  F2FP.BF16.F32.PACK_AB R195, R195, R30 ;  /* 0x0000001ec3c3723e */ /* 0x000fe200000010ff */
[----:B------:R-:W-:Y:S02]  /*17230*/  IMAD.MOV.U32 R0, RZ, RZ, 0x3f800000 ;  /* 0x3f800000ff007424 */ /* 0x000fe400078e00ff */
[--C-:B------:R-:W-:Y:S01]  /*17240*/  IMAD.MOV.U32 R30, RZ, RZ, R151.reuse ;  /* 0x000000ffff1e7224 */ /* 0x100fe200078e0097 */
[C---:B--2---:R-:W-:Y:S01]  /*17250*/  F2FP.BF16.F32.PACK_AB R194, R11.reuse, R78 ;  /* 0x0000004e0bc2723e */ /* 0x044fe200000010ff */
[----:B------:R-:W-:Y:S01]  /*17260*/  FADD.FTZ R228, R11, R228 ;  /* 0x000000e40be47221 */ /* 0x000fe20000010000 */
[----:B------:R-:W-:Y:S01]  /*17270*/  IMAD.MOV.U32 R78, RZ, RZ, R151 ;  /* 0x000000ffff4e7224 */ /* 0x000fe200078e0097 */
[----:B------:R-:W-:Y:S06]  /*17280*/  @!P1 BRA `(.L_x_635) ;  /* 0x0000004c00549947 */ /* 0x000fec0003800000 */
[----:B------:R0:W5:Y:S01]  /*17290*/  LDL.LU R14, [R1+0x50] ;  /* 0x00005000010e7983 */ /* 0x0001620000300800 */
[----:B------:R-:W-:Y:S01]  /*172a0*/  VIADD R223, R223, 0xfffffffe ;  /* 0xfffffffedfdf7836 */ /* 0x000fe20000000000 */
[----:B------:R-:W-:Y:S01]  /*172b0*/  CS2R R150, SRZ ;  /* 0x0000000000967805 */ /* 0x000fe2000001ff00 */
[----:B------:R-:W-:Y:S01]  /*172c0*/  IMAD.MOV.U32 R20, RZ, RZ, R4 ;  /* 0x000000ffff147224 */ /* 0x000fe200078e0004 */
[----:B------:R-:W-:Y:S01]  /*172d0*/  CS2R R146, SRZ ;  /* 0x0000000000927805 */ /* 0x000fe2000001ff00 */
[----:B------:R-:W-:Y:S01]  /*172e0*/  IMAD.MOV.U32 R15, RZ, RZ, R5 ;  /* 0x000000ffff0f7224 */ /* 0x000fe200078e0005 */
[----:B------:R-:W-:Y:S01]  /*172f0*/  CS2R R142, SRZ ;  /* 0x00000000008e7805 */ /* 0x000fe2000001ff00 */
[----:B------:R-:W-:Y:S01]  /*17300*/  IMAD.MOV.U32 R8, RZ, RZ, R226 ;  /* 0x000000ffff087224 */ /* 0x000fe200078e00e2 */
[----:B------:R-:W-:Y:S01]  /*17310*/  CS2R R138, SRZ ;  /* 0x00000000008a7805 */ /* 0x000fe2000001ff00 */
[----:B------:R-:W-:Y:S01]  /*17320*/  IMAD.MOV.U32 R2, RZ, RZ, 0x3f800000 ;  /* 0x3f800000ff027424 */ /* 0x000fe200078e00ff */
        /* <DEDUP_REMOVED lines=59> */
[----:B0-----:R-:W-:-:S07]  /*176e0*/  CS2R R24, SRZ ;  /* 0x0000000000187805 */ /* 0x001fce000001ff00 */
.L_x_648:
[----:B------:R-:W-:-:S04]  /*176f0*/  ISETP.NE.AND P1, PT, R8, 0x1, PT ;  /* 0x000000010800780c */ /* 0x000fc80003f25270 */
[----:B------:R-:W-:-:S04]  /*17700*/  SEL R3, RZ, 0x1, P1 ;  /* 0x00000001ff037807 */ /* 0x000fc80000800000 */
[----:B-----5:R-:W-:-:S05]  /*17710*/  LOP3.LUT R4, R14, R3, RZ, 0x3c, !PT ;  /* 0x000000030e047212 */ /* 0x020fca00078e3cff */
[----:B------:R0:W-:Y:S01]  /*17720*/  STL [R1+0x50], R4 ;  /* 0x0000500401007387 */ /* 0x0001e20000100800 */
[----:B------:R-:W-:Y:S05]  /*17730*/  @!P0 BRA `(.L_x_636) ;  /* 0x0000000000048947 */ /* 0x000fea0003800000 */
[----:B------:R-:W-:Y:S01]  /*17740*/  BPT.TRAP 0x1 ;  /* 0x000000040000795c */ /* 0x000fe20000300000 */
.L_x_636:
[----:B------:R-:W-:Y:S01]  /*17750*/  VIADD R226, R8, 0x1 ;  /* 0x0000000108e27836 */ /* 0x000fe20000000000 */
[----:B------:R-:W-:-:S04]  /*17760*/  SHF.L.U32 R6, R4, 0x1f, RZ ;  /* 0x0000001f04067819 */ /* 0x000fc800000006ff */
[----:B------:R-:W-:-:S04]  /*17770*/  ISETP.NE.AND P1, PT, R226, 0x2, PT ;  /* 0x00000002e200780c */ /* 0x000fc80003f25270 */
[----:B------:R-:W-:-:S05]  /*17780*/  SEL R226, R226, RZ, P1 ;  /* 0x000000ffe2e27207 */ /* 0x000fca0000800000 */
[----:B------:R-:W-:-:S04]  /*17790*/  IMAD R9, R226, 0x8, R22 ;  /* 0x00000008e2097824 */ /* 0x000fc800078e0216 */
[----:B------:R1:W2:Y:S01]  /*177a0*/  SYNCS.PHASECHK.TRANS64.TRYWAIT P1, [R9+URZ+0x38830], R6 ;  /* 0x03883006090075a7 */ /* 0x0002a2000802017f */
[----:B------:R-:W-:Y:S05]  /*177b0*/  @!P0 BRA `(.L_x_637) ;  /* 0x0000000000048947 */ /* 0x000fea0003800000 */
[----:B------:R-:W-:Y:S01]  /*177c0*/  BPT.TRAP 0x1 ;  /* 0x000000040000795c */ /* 0x000fe20000300000 */
.L_x_637:
[----:B------:R-:W0:Y:S01]  /*177d0*/  LDL R3, [R1+0x5c] ;  /* 0x00005c0001037983 */ /* 0x000e220000100800 */
[----:B------:R-:W-:Y:S01]  /*177e0*/  BSSY B1, `(.L_x_638) ;  /* 0x0000007000017945 */ /* 0x000fe20003800000 */
[----:B------:R-:W-:Y:S02]  /*177f0*/  IMAD.MOV.U32 R5, RZ, RZ, 0x40000040 ;  /* 0x40000040ff057424 */ /* 0x000fe400078e00ff */
[----:B0-----:R-:W-:-:S05]  /*17800*/  IMAD R4, R226, 0xa00, R3 ;  /* 0x00000a00e2047824 */ /* 0x001fca00078e0203 */
[----:B------:R-:W-:Y:S01]  /*17810*/  IADD3 R3, R4, 0x80, RZ ;  /* 0x0000008004037810 */ /* 0x000fe20007ffe0ff */
[----:B--2---:R-:W-:Y:S06]  /*17820*/  @P1 BRA `(.L_x_639) ;  /* 0x0000000000081947 */ /* 0x004fec0003800000 */
[----:B------:R-:W0:Y:S02]  /*17830*/  SYNCS.PHASECHK.TRANS64.TRYWAIT P1, [R9+URZ+0x38830], R6 ;  /* 0x03883006090075a7 */ /* 0x000e24000802017f */
[----:B0-----:R-:W-:Y:S05]  /*17840*/  @!P1 BRA `(.L_x_640) ;  /* 0x0000010c00d49947 */ /* 0x001fea0003800000 */
.L_x_639:
[----:B------:R-:W-:Y:S05]  /*17850*/  BSYNC B1 ;  /* 0x0000000000017941 */ /* 0x000fea0003800000 */
.L_x_638:
[----:B------:R-:W2:Y:S04]  /*17860*/  LDL.64 R152, [R1+0x48] ;  /* 0x0000480001987983 */ /* 0x000ea80000100a00 */
[----:B------:R-:W3:Y:S04]  /*17870*/  LDL.64 R156, [R1+0x8] ;  /* 0x00000800019c7983 */ /* 0x000ee80000100a00 */
[----:B------:R-:W4:Y:S01]  /*17880*/  LDL.64 R154, [R1] ;  /* 0x00000000019a7983 */ /* 0x000f220000100a00 */
[----:B------:R-:W-:Y:S02]  /*17890*/  R2UR UR10, R4 ;  /* 0x00000000040a72ca */ /* 0x000fe400000e0000 */
[----:B------:R-:W-:Y:S01]  /*178a0*/  R2UR UR11, R5 ;  /* 0x00000000050b72ca */ /* 0x000fe200000e0000 */
[----:B------:R-:W-:Y:S01]  /*178b0*/  WARPGROUP.ARRIVE ;  /* 0x00000000000079c5 */ /* 0x000fe20000000000 */
[----:B01----:R-:W-:-:S02]  /*178c0*/  IMAD.MOV.U32 R6, RZ, RZ, R3 ;  /* 0x000000ffff067224 */ /* 0x003fc400078e0003 */
[----:B------:R-:W-:-:S03]  /*178d0*/  IMAD.MOV.U32 R7, RZ, RZ, 0x40000040 ;  /* 0x40000040ff077424 */ /* 0x000fc600078e00ff */
[----:B------:R-:W-:Y:S02]  /*178e0*/  R2UR UR6, R6 ;  /* 0x00000000060672ca */ /* 0x000fe400000e0000 */
[----:B------:R-:W-:Y:S01]  /*178f0*/  R2UR UR7, R7 ;  /* 0x00000000070772ca */ /* 0x000fe200000e0000 */
[C---:B------:R-:W-:Y:S02]  /*17900*/  VIADD R6, R4.reuse, 0x100 ;  /* 0x0000010004067836 */ /* 0x040fe40000000000 */
[----:B------:R-:W-:Y:S02]  /*17910*/  IMAD.MOV.U32 R7, RZ, RZ, 0x40000040 ;  /* 0x40000040ff077424 */ /* 0x000fe400078e00ff */
[----:B------:R-:W-:Y:S02]  /*17920*/  VIADD R10, R4, 0x180 ;  /* 0x00000180040a7836 */ /* 0x000fe40000000000 */
[----:B------:R-:W-:Y:S01]  /*17930*/  IMAD.MOV.U32 R11, RZ, RZ, 0x40000040 ;  /* 0x40000040ff0b7424 */ /* 0x000fe200078e00ff */
[----:B--2---:R-:W-:-:S02]  /*17940*/  R2UR UR46, R152 ;  /* 0x00000000982e72ca */ /* 0x004fc400000e0000 */
[----:B------:R-:W-:Y:S02]  /*17950*/  R2UR UR47, R153 ;  /* 0x00000000992f72ca */ /* 0x000fe400000e0000 */
[----:B------:R-:W2:Y:S01]  /*17960*/  LDL.64 R152, [R1+0x40] ;  /* 0x0000400001987983 */ /* 0x000ea20000100a00 */
[----:B---3--:R-:W-:Y:S02]  /*17970*/  R2UR UR12, R156 ;  /* 0x000000009c0c72ca */ /* 0x008fe400000e0000 */
[----:B------:R-:W-:-:S11]  /*17980*/  R2UR UR13, R157 ;  /* 0x000000009d0d72ca */ /* 0x000fd600000e0000 */
[----:B------:R-:W-:Y:S02]  /*17990*/  UMOV UR8, UR12 ;  /* 0x0000000c00087c82 */ /* 0x000fe40008000000 */
[----:B------:R-:W-:Y:S02]  /*179a0*/  UMOV UR9, UR13 ;  /* 0x0000000d00097c82 */ /* 0x000fe40008000000 */
[----:B------:R-:W-:Y:S01]  /*179b0*/  HGMMA.64x16x16.F32.BF16 R184, gdesc[UR8], RZ, !UPT, gsb0 ;  /* 0x0020000008b879f0 */ /* 0x000fe2000c0018ff */
[----:B------:R-:W-:Y:S01]  /*179c0*/  UMOV UR4, UR12 ;  /* 0x0000000c00047c82 */ /* 0x000fe20008000000 */
[----:B------:R-:W-:Y:S01]  /*179d0*/  UMOV UR5, UR13 ;  /* 0x0000000d00057c82 */ /* 0x000fe20008000000 */
[----:B------:R-:W-:Y:S02]  /*179e0*/  WARPGROUP.DEPBAR.LE gsb0, 0x0 ;  /* 0x00008000000079c5 */ /* 0x000fe40000010000 */
[----:B------:R-:W-:-:S06]  /*179f0*/  WARPGROUP.ARRIVE ;  /* 0x00000000000079c5 */ /* 0x000fcc0000000000 */
[----:B------:R-:W-:Y:S01]  /*17a00*/  HGMMA.64x16x16.F32.BF16 R176, gdesc[UR4], RZ, !UPT, gsb0 ;  /* 0x0020000004b079f0 */ /* 0x000fe2000c0018ff */
[----:B------:R-:W-:Y:S02]  /*17a10*/  R2UR UR10, R6 ;  /* 0x00000000060a72ca */ /* 0x000fe400000e0000 */
[----:B------:R-:W-:Y:S01]  /*17a20*/  R2UR UR11, R7 ;  /* 0x00000000070b72ca */ /* 0x000fe200000e0000 */
[----:B------:R-:W-:Y:S01]  /*17a30*/  UMOV UR8, UR12 ;  /* 0x0000000c00087c82 */ /* 0x000fe20008000000 */
[----:B------:R-:W-:Y:S01]  /*17a40*/  UMOV UR9, UR13 ;  /* 0x0000000d00097c82 */ /* 0x000fe20008000000 */
[----:B------:R-:W-:Y:S02]  /*17a50*/  WARPGROUP.DEPBAR.LE gsb0, 0x0 ;  /* 0x00008000000079c5 */ /* 0x000fe40000010000 */
[----:B------:R-:W-:-:S08]  /*17a60*/  WARPGROUP.ARRIVE ;  /* 0x00000000000079c5 */ /* 0x000fd00000000000 */
        /* <DEDUP_REMOVED lines=8> */
[----:B------:R-:W-:Y:S02]  /*17af0*/  VIADD R6, R4, 0x200 ;  /* 0x0000020004067836 */ /* 0x000fe40000000000 */
[----:B------:R-:W-:-:S03]  /*17b00*/  IMAD.MOV.U32 R7, RZ, RZ, 0x40000040 ;  /* 0x40000040ff077424 */ /* 0x000fc600078e00ff */
[----:B------:R-:W-:Y:S02]  /*17b10*/  R2UR UR34, R6 ;  /* 0x00000000062272ca */ /* 0x000fe400000e0000 */
[----:B------:R-:W-:Y:S02]  /*17b20*/  R2UR UR35, R7 ;  /* 0x00000000072372ca */ /* 0x000fe400000e0000 */
[----:B----4-:R-:W-:Y:S02]  /*17b30*/  R2UR UR28, R154 ;  /* 0x000000009a1c72ca */ /* 0x010fe400000e0000 */
[----:B------:R-:W-:Y:S01]  /*17b40*/  R2UR UR29, R155 ;  /* 0x000000009b1d72ca */ /* 0x000fe200000e0000 */
[----:B------:R-:W-:Y:S01]  /*17b50*/  UMOV UR32, UR12 ;  /* 0x0000000c00207c82 */ /* 0x000fe20008000000 */
[----:B------:R-:W-:Y:S01]  /*17b60*/  UMOV UR33, UR13 ;  /* 0x0000000d00217c82 */ /* 0x000fe20008000000 */
[----:B------:R-:W-:Y:S02]  /*17b70*/  WARPGROUP.DEPBAR.LE gsb0, 0x0 ;  /* 0x00008000000079c5 */ /* 0x000fe40000010000 */
[----:B------:R-:W-:Y:S01]  /*17b80*/  VIADD R12, R4, 0x2 ;  /* 0x00000002040c7836 */ /* 0x000fe20000000000 */
[----:B--2---:R-:W-:-:S02]  /*17b90*/  R2UR UR42, R152 ;  /* 0x00000000982a72ca */ /* 0x004fc400000e0000 */
[----:B------:R-:W-:Y:S02]  /*17ba0*/  R2UR UR43, R153 ;  /* 0x00000000992b72ca */ /* 0x000fe400000e0000 */
[----:B------:R-:W-:-:S06]  /*17bb0*/  WARPGROUP.ARRIVE ;  /* 0x00000000000079c5 */ /* 0x000fcc0000000000 */
[----:B------:R-:W-:Y:S01]  /*17bc0*/  HGMMA.64x16x16.F32.BF16 R152, gdesc[UR32], RZ, !UPT, gsb0 ;  /* 0x00200000209879f0 */ /* 0x000fe2000c0018ff */
[----:B------:R-:W-:Y:S01]  /*17bd0*/  IMAD.MOV.U32 R13, RZ, RZ, 0x40000040 ;  /* 0x40000040ff0d7424 */ /* 0x000fe200078e00ff */
[----:B------:R-:W-:-:S04]  /*17be0*/  R2UR UR26, R12 ;  /* 0x000000000c1a72ca */ /* 0x000fc800000e0000 */
[----:B------:R-:W-:Y:S01]  /*17bf0*/  R2UR UR27, R13 ;  /* 0x000000000d1b72ca */ /* 0x000fe200000e0000 */
[----:B------:R-:W-:Y:S01]  /*17c00*/  UMOV UR24, UR28 ;  /* 0x0000001c00187c82 */ /* 0x000fe20008000000 */
[----:B------:R-:W-:Y:S01]  /*17c10*/  UMOV UR25, UR29 ;  /* 0x0000001d00197c82 */ /* 0x000fe20008000000 */
[----:B------:R-:W-:Y:S02]  /*17c20*/  WARPGROUP.DEPBAR.LE gsb0, 0x0 ;  /* 0x00008000000079c5 */ /* 0x000fe40000010000 */
[----:B------:R-:W-:-:S08]  /*17c30*/  WARPGROUP.ARRIVE ;  /* 0x00000000000079c5 */ /* 0x000fd00000000000 */
[----:B------:R-:W-:Y:S01]  /*17c40*/  HGMMA.64x16x16.F32.BF16 R184, gdesc[UR24], R184, gsb0 ;  /* 0x0020000018b879f0 */ /* 0x000fe200080018b8 */
[----:B------:R-:W-:Y:S02]  /*17c50*/  VIADD R10, R4, 0x82 ;  /* 0x00000082040a7836 */ /* 0x000fe40000000000 */
[----:B------:R-:W-:-:S03]  /*17c60*/  IMAD.MOV.U32 R11, RZ, RZ, 0x40000040 ;  /* 0x40000040ff0b7424 */ /* 0x000fc600078e00ff */
[----:B------:R-:W-:Y:S02]  /*17c70*/  R2UR UR22, R10 ;  /* 0x000000000a1672ca */ /* 0x000fe400000e0000 */
        /* <DEDUP_REMOVED lines=21> */
[----:B------:R-:W-:Y:S01]  /*17dd0*/  IMAD.MOV.U32 R13, RZ, RZ, 0x40000040 ;  /* 0x40000040ff0d7424 */ /* 0x000fe200078e00ff */
[C---:B------:R-:W-:Y:S01]  /*17de0*/  IADD3 R12, R4.reuse, 0x202, RZ ;  /* 0x00000202040c7810 */ /* 0x040fe20007ffe0ff */
[----:B------:R-:W-:Y:S02]  /*17df0*/  VIADD R6, R4, 0x4 ;  /* 0x0000000404067836 */ /* 0x000fe40000000000 */
[----:B------:R-:W-:Y:S01]  /*17e00*/  IMAD.MOV.U32 R7, RZ, RZ, 0x40000040 ;  /* 0x40000040ff077424 */ /* 0x000fe200078e00ff */
[----:B------:R-:W-:-:S02]  /*17e10*/  WARPGROUP.DEPBAR.LE gsb0, 0x0 ;  /* 0x00008000000079c5 */ /* 0x000fc40000010000 */
[----:B------:R-:W-:Y:S01]  /*17e20*/  WARPGROUP.ARRIVE ;  /* 0x00000000000079c5 */ /* 0x000fe20000000000 */
[----:B------:R-:W-:Y:S01]  /*17e30*/  UMOV UR8, UR46 ;  /* 0x0000002e00087c82 */ /* 0x000fe20008000000 */
[----:B------:R-:W-:Y:S01]  /*17e40*/  UMOV UR9, UR47 ;  /* 0x0000002f00097c82 */ /* 0x000fe20008000000 */
[----:B------:R-:W-:Y:S01]  /*17e50*/  UMOV UR4, UR46 ;  /* 0x0000002e00047c82 */ /* 0x000fe20008000000 */
[----:B------:R-:W-:Y:S01]  /*17e60*/  UMOV UR5, UR47 ;  /* 0x0000002f00057c82 */ /* 0x000fe20008000000 */
[----:B------:R-:W-:Y:S01]  /*17e70*/  UMOV UR24, UR46 ;  /* 0x0000002e00187c82 */ /* 0x000fe20008000000 */
[----:B------:R-:W-:Y:S01]  /*17e80*/  HGMMA.64x16x16.F32.BF16 R160, gdesc[UR12], R160, gsb0 ;  /* 0x002000000ca079f0 */ /* 0x000fe200080018a0 */
[----:B------:R-:W-:Y:S01]  /*17e90*/  R2UR UR30, R12 ;  /* 0x000000000c1e72ca */ /* 0x000fe200000e0000 */
[----:B------:R-:W-:Y:S01]  /*17ea0*/  UMOV UR25, UR47 ;  /* 0x0000002f00197c82 */ /* 0x000fe20008000000 */
[----:B------:R-:W-:Y:S01]  /*17eb0*/  R2UR UR31, R13 ;  /* 0x000000000d1f72ca */ /* 0x000fe200000e0000 */
[----:B------:R-:W-:Y:S01]  /*17ec0*/  UMOV UR20, UR46 ;  /* 0x0000002e00147c82 */ /* 0x000fe20008000000 */
[----:B------:R-:W-:Y:S01]  /*17ed0*/  R2UR UR10, R6 ;  /* 0x00000000060a72ca */ /* 0x000fe200000e0000 */
[----:B------:R-:W-:Y:S01]  /*17ee0*/  UMOV UR21, UR47 ;  /* 0x0000002f00157c82 */ /* 0x000fe20008000000 */
[----:B------:R-:W-:Y:S01]  /*17ef0*/  UMOV UR32, UR46 ;  /* 0x0000002e00207c82 */ /* 0x000fe20008000000 */
[----:B------:R-:W-:Y:S01]  /*17f00*/  UMOV UR33, UR47 ;  /* 0x0000002f00217c82 */ /* 0x000fe20008000000 */
[----:B------:R-:W-:Y:S01]  /*17f10*/  UMOV UR16, UR42 ;  /* 0x0000002a00107c82 */ /* 0x000fe20008000000 */
[----:B------:R-:W-:Y:S01]  /*17f20*/  UMOV UR17, UR43 ;  /* 0x0000002b00117c82 */ /* 0x000fe20008000000 */
[----:B------:R-:W2:Y:S01]  /*17f30*/  LDL.64 R10, [R1+0x30] ;  /* 0x00003000010a7983 */ /* 0x000ea20000100a00 */
[----:B------:R-:W-:-:S02]  /*17f40*/  WARPGROUP.DEPBAR.LE gsb0, 0x0 ;  /* 0x00008000000079c5 */ /* 0x000fc40000010000 */
[----:B------:R-:W-:Y:S01]  /*17f50*/  WARPGROUP.ARRIVE ;  /* 0x00000000000079c5 */ /* 0x000fe20000000000 */
[----:B------:R-:W-:Y:S01]  /*17f60*/  R2UR UR11, R7 ;  /* 0x00000000070b72ca */ /* 0x000fe200000e0000 */
[----:B------:R-:W3:Y:S04]  /*17f70*/  LDL.64 R12, [R1+0x38] ;  /* 0x00003800010c7983 */ /* 0x000ee80000100a00 */
[----:B------:R-:W-:Y:S01]  /*17f80*/  HGMMA.64x16x16.F32.BF16 R152, gdesc[UR28], R152, gsb0 ;  /* 0x002000001c9879f0 */ /* 0x000fe20008001898 */
[----:B------:R-:W-:Y:S02]  /*17f90*/  VIADD R6, R4, 0x84 ;  /* 0x0000008404067836 */ /* 0x000fe40000000000 */
[----:B------:R-:W-:Y:S01]  /*17fa0*/  IMAD.MOV.U32 R7, RZ, RZ, 0x40000040 ;  /* 0x40000040ff077424 */ /* 0x000fe200078e00ff */
[----:B------:R-:W-:-:S02]  /*17fb0*/  WARPGROUP.DEPBAR.LE gsb0, 0x0 ;  /* 0x00008000000079c5 */ /* 0x000fc40000010000 */
[----:B------:R-:W-:-:S06]  /*17fc0*/  WARPGROUP.ARRIVE ;  /* 0x00000000000079c5 */ /* 0x000fcc0000000000 */
[----:B------:R-:W-:Y:S01]  /*17fd0*/  HGMMA.64x16x16.F32.BF16 R184, gdesc[UR8], R184, gsb0 ;  /* 0x0020000008b879f0 */ /* 0x000fe200080018b8 */
[----:B------:R-:W-:Y:S02]  /*17fe0*/  R2UR UR6, R6 ;  /* 0x00000000060672ca */ /* 0x000fe400000e0000 */
[----:B------:R-:W-:Y:S01]  /*17ff0*/  R2UR UR7, R7 ;  /* 0x00000000070772ca */ /* 0x000fe200000e0000 */
[----:B------:R-:W-:Y:S01]  /*18000*/  VIADD R6, R4, 0x104 ;  /* 0x0000010404067836 */ /* 0x000fe20000000000 */
[----:B------:R-:W-:Y:S02]  /*18010*/  WARPGROUP.DEPBAR.LE gsb0, 0x0 ;  /* 0x00008000000079c5 */ /* 0x000fe40000010000 */
[----:B------:R-:W-:-:S09]  /*18020*/  WARPGROUP.ARRIVE ;  /* 0x00000000000079c5 */ /* 0x000fd20000000000 */
[----:B------:R-:W-:Y:S01]  /*18030*/  HGMMA.64x16x16.F32.BF16 R176, gdesc[UR4], R176, gsb0 ;  /* 0x0020000004b079f0 */ /* 0x000fe200080018b0 */
[----:B------:R-:W-:Y:S01]  /*18040*/  IMAD.MOV.U32 R7, RZ, RZ, 0x40000040 ;  /* 0x40000040ff077424 */ /* 0x000fe200078e00ff */
[----:B------:R-:W-:-:S04]  /*18050*/  R2UR UR26, R6 ;  /* 0x00000000061a72ca */ /* 0x000fc800000e0000 */
[----:B------:R-:W-:Y:S01]  /*18060*/  R2UR UR27, R7 ;  /* 0x00000000071b72ca */ /* 0x000fe200000e0000 */
[----:B------:R-:W-:Y:S02]  /*18070*/  WARPGROUP.DEPBAR.LE gsb0, 0x0 ;  /* 0x00008000000079c5 */ /* 0x000fe40000010000 */
[----:B------:R-:W-:-:S10]  /*18080*/  WARPGROUP.ARRIVE ;  /* 0x00000000000079c5 */ /* 0x000fd40000000000 */
[----:B------:R-:W-:Y:S01]  /*18090*/  HGMMA.64x16x16.F32.BF16 R168, gdesc[UR24], R168, gsb0 ;  /* 0x0020000018a879f0 */ /* 0x000fe200080018a8 */
[----:B------:R-:W-:Y:S02]  /*180a0*/  VIADD R6, R4, 0x184 ;  /* 0x0000018404067836 */ /* 0x000fe40000000000 */
[----:B------:R-:W-:-:S03]  /*180b0*/  IMAD.MOV.U32 R7, RZ, RZ, 0x40000040 ;  /* 0x40000040ff077424 */ /* 0x000fc600078e00ff */
[----:B------:R-:W-:Y:S02]  /*180c0*/  R2UR UR22, R6 ;  /* 0x00000000061672ca */ /* 0x000fe400000e0000 */
        /* <DEDUP_REMOVED lines=18> */
[----:B------:R-:W-:Y:S01]  /*181f0*/  IMAD.MOV.U32 R7, RZ, RZ, 0x40000040 ;  /* 0x40000040ff077424 */ /* 0x000fe200078e00ff */
[----:B------:R-:W-:-:S04]  /*18200*/  IADD3 R6, R4, 0x86, RZ ;  /* 0x0000008604067810 */ /* 0x000fc80007ffe0ff */
        /* <DEDUP_REMOVED lines=35> */
[----:B------:R-:W-:Y:S01]  /*18440*/  IMAD.MOV.U32 R7, RZ, RZ, 0x40000040 ;  /* 0x40000040ff077424 */ /* 0x000fe200078e00ff */
[----:B---3--:R-:W-:Y:S02]  /*18450*/  R2UR UR50, R12 ;  /* 0x000000000c3272ca */ /* 0x008fe400000e0000 */
[----:B------:R-:W-:Y:S02]  /*18460*/  R2UR UR51, R13 ;  /* 0x000000000d3372ca */ /* 0x000fe400000e0000 */
[----:B------:R-:W-:Y:S01]  /*18470*/  R2UR UR26, R6 ;  /* 0x00000000061a72ca */ /* 0x000fe200000e0000 */
[----:B------:R-:W3:Y:S01]  /*18480*/  LDL.64 R12, [R1+0x28] ;  /* 0x00002800010c7983 */ /* 0x000ee20000100a00 */
[----:B------:R-:W-:-:S07]  /*18490*/  R2UR UR27, R7 ;  /* 0x00000000071b72ca */ /* 0x000fce00000e0000 */
[----:B------:R-:W-:Y:S02]  /*184a0*/  UMOV UR24, UR50 ;  /* 0x0000003200187c82 */ /* 0x000fe40008000000 */
[----:B------:R-:W-:Y:S01]  /*184b0*/  UMOV UR25, UR51 ;  /* 0x0000003300197c82 */ /* 0x000fe20008000000 */
[----:B------:R-:W-:Y:S02]  /*184c0*/  WARPGROUP.DEPBAR.LE gsb0, 0x0 ;  /* 0x00008000000079c5 */ /* 0x000fe40000010000 */
[----:B------:R-:W-:-:S06]  /*184d0*/  WARPGROUP.ARRIVE ;  /* 0x00000000000079c5 */ /* 0x000fcc0000000000 */
        /* <DEDUP_REMOVED lines=39> */
[----:B--2---:R-:W-:Y:S02]  /*18750*/  R2UR UR46, R10 ;  /* 0x000000000a2e72ca */ /* 0x004fe400000e0000 */
[----:B------:R-:W-:Y:S02]  /*18760*/  R2UR UR47, R11 ;  /* 0x000000000b2f72ca */ /* 0x000fe400000e0000 */
[----:B------:R-:W-:Y:S01]  /*18770*/  R2UR UR10, R6 ;  /* 0x00000000060a72ca */ /* 0x000fe200000e0000 */
[----:B------:R-:W2:Y:S01]  /*18780*/  LDL.64 R10, [R1+0x20] ;  /* 0x00002000010a7983 */ /* 0x000ea20000100a00 */
        /* <DEDUP_REMOVED lines=139> */
[----:B------:R-:W-:Y:S02]  /*19040*/  IADD3 R6, R4, 0x500, RZ ;  /* 0x0000050004067810 */ /* 0x000fe40007ffe0ff */
[----:B---3--:R-:W-:Y:S02]  /*19050*/  R2UR UR46, R12 ;  /* 0x000000000c2e72ca */ /* 0x008fe400000e0000 */
[----:B------:R-:W-:Y:S02]  /*19060*/  R2UR UR47, R13 ;  /* 0x000000000d2f72ca */ /* 0x000fe400000e0000 */
[----:B------:R-:W-:Y:S02]  /*19070*/  R2UR UR10, R6 ;  /* 0x00000000060a72ca */ /* 0x000fe400000e0000 */
        /* <DEDUP_REMOVED lines=490> */
.L_x_641:
[----:B------:R-:W-:Y:S02]  /*1af20*/  SHF.L.U32 R0, R14, 0x1f, RZ ;  /* 0x0000001f0e007819 */ /* 0x000fe400000006ff */
[----:B------:R-:W-:-:S04]  /*1af30*/  LEA R6, R8, R22, 0x3 ;  /* 0x0000001608067211 */ /* 0x000fc800078e18ff */
[----:B------:R0:W1:Y:S01]  /*1af40*/  SYNCS.PHASECHK.TRANS64.TRYWAIT P1, [R6+URZ+0x38850], R0 ;  /* 0x03885000060075a7 */ /* 0x000062000802017f */
[----:B------:R-:W-:Y:S05]  /*1af50*/  @!P0 BRA `(.L_x_642) ;  /* 0x0000000000048947 */ /* 0x000fea0003800000 */
[----:B------:R-:W-:Y:S01]  /*1af60*/  BPT.TRAP 0x1 ;  /* 0x000000040000795c */ /* 0x000fe20000300000 */
.L_x_642:
[----:B------:R-:W-:Y:S04]  /*1af70*/  BSSY B1, `(.L_x_643) ;  /* 0x0000004000017945 */ /* 0x000fe80003800000 */
[----:B-1----:R-:W-:Y:S05]  /*1af80*/  @P1 BRA `(.L_x_644) ;  /* 0x0000000000081947 */ /* 0x002fea0003800000 */
[----:B------:R-:W1:Y:S02]  /*1af90*/  SYNCS.PHASECHK.TRANS64.TRYWAIT P1, [R6+URZ+0x38850], R0 ;  /* 0x03885000060075a7 */ /* 0x000e64000802017f */
[----:B-1----:R-:W-:Y:S05]  /*1afa0*/  @!P1 BRA `(.L_x_645) ;  /* 0x000000d800109947 */ /* 0x002fea0003800000 */
.L_x_644:
[----:B------:R-:W-:Y:S05]  /*1afb0*/  BSYNC B1 ;  /* 0x0000000000017941 */ /* 0x000fea0003800000 */
.L_x_643:
[----:B01----:R-:W-:Y:S01]  /*1afc0*/  VIADD R0, R22, 0x400 ;  /* 0x0000040016007836 */ /* 0x003fe20000000000 */
[----:B------:R-:W-:Y:S01]  /*1afd0*/  WARPGROUP.ARRIVE ;  /* 0x00000000000079c5 */ /* 0x000fe20000000000 */
[----:B------:R-:W-:Y:S02]  /*1afe0*/  IMAD.MOV.U32 R3, RZ, RZ, 0x40000040 ;  /* 0x40000040ff037424 */ /* 0x000fe400078e00ff */
[----:B------:R-:W-:Y:S01]  /*1aff0*/  IMAD.MOV.U32 R5, RZ, RZ, 0x40000040 ;  /* 0x40000040ff057424 */ /* 0x000fe200078e00ff */
[----:B------:R-:W-:Y:S02]  /*1b000*/  SHF.R.U32.HI R0, RZ, 0x4, R0 ;  /* 0x00000004ff007819 */ /* 0x000fe40000011600 */
[----:B------:R-:W-:Y:S01]  /*1b010*/  R2UR UR7, R3 ;  /* 0x00000000030772ca */ /* 0x000fe200000e0000 */
[----:B------:R-:W-:Y:S01]  /*1b020*/  IMAD.MOV.U32 R3, RZ, RZ, 0x40000040 ;  /* 0x40000040ff037424 */ /* 0x000fe200078e00ff */
[----:B------:R-:W-:-:S04]  /*1b030*/  LOP3.LUT R0, R0, 0x3fff, RZ, 0xc0, !PT ;  /* 0x00003fff00007812 */ /* 0x000fc800078ec0ff */
[----:B------:R-:W-:-:S05]  /*1b040*/  LOP3.LUT R0, R0, 0x2800000, RZ, 0xfc, !PT ;  /* 0x0280000000007812 */ /* 0x000fca00078efcff */
[----:B------:R-:W-:-:S04]  /*1b050*/  IMAD R2, R8, 0xa00, R0 ;  /* 0x00000a0008027824 */ /* 0x000fc800078e0200 */
[C---:B------:R-:W-:Y:S01]  /*1b060*/  VIADD R4, R2.reuse, 0x80 ;  /* 0x0000008002047836 */ /* 0x040fe20000000000 */
[----:B------:R-:W-:-:S13]  /*1b070*/  R2UR UR6, R2 ;  /* 0x00000000020672ca */ /* 0x000fda00000e0000 */
[----:B------:R-:W-:Y:S01]  /*1b080*/  HGMMA.64x256x16.F32.BF16 R24, R208, gdesc[UR4].tnspB, R24, gsb0 ;  /* 0x43e00004d0187df0 */ /* 0x000fe20008001818 */
[----:B------:R-:W-:Y:S01]  /*1b090*/  R2UR UR6, R4 ;  /* 0x00000000040672ca */ /* 0x000fe200000e0000 */
[----:B------:R-:W-:Y:S01]  /*1b0a0*/  VIADD R4, R2, 0x100 ;  /* 0x0000010002047836 */ /* 0x000fe20000000000 */
[----:B------:R-:W-:Y:S01]  /*1b0b0*/  R2UR UR7, R5 ;  /* 0x00000000050772ca */ /* 0x000fe200000e0000 */
[----:B------:R-:W-:Y:S01]  /*1b0c0*/  IMAD.MOV.U32 R5, RZ, RZ, 0x40000040 ;  /* 0x40000040ff057424 */ /* 0x000fe200078e00ff */
[----:B------:R-:W-:Y:S02]  /*1b0d0*/  WARPGROUP.DEPBAR.LE gsb0, 0x0 ;  /* 0x00008000000079c5 */ /* 0x000fe40000010000 */
[----:B------:R-:W-:-:S15]  /*1b0e0*/  WARPGROUP.ARRIVE ;  /* 0x00000000000079c5 */ /* 0x000fde0000000000 */
[----:B------:R-:W-:-:S06]  /*1b0f0*/  NOP ;  /* 0x0000000000007918 */ /* 0x000fcc0000000000 */
[----:B------:R-:W-:Y:S01]  /*1b100*/  HGMMA.64x256x16.F32.BF16 R24, R204, gdesc[UR4].tnspB, R24, gsb0 ;  /* 0x43e00004cc187df0 */ /* 0x000fe20008001818 */
[----:B------:R-:W-:Y:S01]  /*1b110*/  R2UR UR6, R4 ;  /* 0x00000000040672ca */ /* 0x000fe200000e0000 */
[C---:B------:R-:W-:Y:S01]  /*1b120*/  VIADD R4, R2.reuse, 0x180 ;  /* 0x0000018002047836 */ /* 0x040fe20000000000 */
[----:B------:R-:W-:Y:S01]  /*1b130*/  R2UR UR7, R5 ;  /* 0x00000000050772ca */ /* 0x000fe200000e0000 */
[----:B------:R-:W-:Y:S02]  /*1b140*/  IMAD.MOV.U32 R5, RZ, RZ, 0x40000040 ;  /* 0x40000040ff057424 */ /* 0x000fe400078e00ff */
[----:B------:R-:W-:Y:S01]  /*1b150*/  VIADD R2, R2, 0x200 ;  /* 0x0000020002027836 */ /* 0x000fe20000000000 */
[----:B------:R-:W-:Y:S02]  /*1b160*/  WARPGROUP.DEPBAR.LE gsb0, 0x0 ;  /* 0x00008000000079c5 */ /* 0x000fe40000010000 */
[----:B------:R-:W-:-:S15]  /*1b170*/  WARPGROUP.ARRIVE ;  /* 0x00000000000079c5 */ /* 0x000fde0000000000 */
[----:B------:R-:W-:-:S04]  /*1b180*/  NOP ;  /* 0x0000000000007918 */ /* 0x000fc80000000000 */
[----:B------:R-:W-:Y:S01]  /*1b190*/  HGMMA.64x256x16.F32.BF16 R24, R200, gdesc[UR4].tnspB, R24, gsb0 ;  /* 0x43e00004c8187df0 */ /* 0x000fe20008001818 */
[----:B------:R-:W-:Y:S02]  /*1b1a0*/  R2UR UR6, R4 ;  /* 0x00000000040672ca */ /* 0x000fe400000e0000 */
[----:B------:R-:W-:Y:S01]  /*1b1b0*/  R2UR UR7, R5 ;  /* 0x00000000050772ca */ /* 0x000fe200000e0000 */
[----:B------:R-:W-:Y:S02]  /*1b1c0*/  WARPGROUP.DEPBAR.LE gsb0, 0x0 ;  /* 0x00008000000079c5 */ /* 0x000fe40000010000 */
[----:B------:R-:W-:-:S15]  /*1b1d0*/  WARPGROUP.ARRIVE ;  /* 0x00000000000079c5 */ /* 0x000fde0000000000 */
[----:B------:R-:W-:-:S07]  /*1b1e0*/  NOP ;  /* 0x0000000000007918 */ /* 0x000fce0000000000 */
[----:B------:R-:W-:Y:S01]  /*1b1f0*/  HGMMA.64x256x16.F32.BF16 R24, R196, gdesc[UR4].tnspB, R24, gsb0 ;  /* 0x43e00004c4187df0 */ /* 0x000fe20008001818 */
[----:B------:R-:W-:Y:S02]  /*1b200*/  R2UR UR6, R2 ;  /* 0x00000000020672ca */ /* 0x000fe400000e0000 */
[----:B------:R-:W-:Y:S01]  /*1b210*/  R2UR UR7, R3 ;  /* 0x00000000030772ca */ /* 0x000fe200000e0000 */
[----:B------:R-:W-:Y:S02]  /*1b220*/  WARPGROUP.DEPBAR.LE gsb0, 0x0 ;  /* 0x00008000000079c5 */ /* 0x000fe40000010000 */
[----:B------:R-:W-:-:S15]  /*1b230*/  WARPGROUP.ARRIVE ;  /* 0x00000000000079c5 */ /* 0x000fde0000000000 */
[----:B------:R-:W-:-:S07]  /*1b240*/  NOP ;  /* 0x0000000000007918 */ /* 0x000fce0000000000 */
[----:B------:R-:W-:Y:S03]  /*1b250*/  HGMMA.64x256x16.F32.BF16 R24, R192, gdesc[UR4].tnspB, R24, gsb0 ;  /* 0x43e00004c0187df0 */ /* 0x000fe60008001818 */
[----:B------:R-:W-:Y:S02]  /*1b260*/  WARPGROUP.DEPBAR.LE gsb0, 0x0 ;  /* 0x00008000000079c5 */ /* 0x000fe40000010000 */
[----:B------:R-:W-:Y:S05]  /*1b270*/  @!P0 BRA `(.L_x_646) ;  /* 0x0000000000048947 */ /* 0x000fea0003800000 */
[----:B------:R-:W-:Y:S01]  /*1b280*/  BPT.TRAP 0x1 ;  /* 0x000000040000795c */ /* 0x000fe20000300000 */
.L_x_646:
[----:B------:R-:W-:Y:S01]  /*1b290*/  FMNMX.FTZ R5, R184, R15, !PT ;  /* 0x0000000fb8057209 */ /* 0x000fe20007810000 */
[----:B------:R-:W-:Y:S01]  /*1b2a0*/  IMAD.U32 R3, RZ, RZ, UR38 ;  /* 0x00000026ff037e24 */ /* 0x000fe2000f8e00ff */
        /* <DEDUP_REMOVED lines=47> */
[C---:B------:R-:W-:Y:S01]  /*1b5a0*/  FMUL.FTZ R8, R5.reuse, R3 ;  /* 0x0000000305087220 */ /* 0x040fe20000410000 */
[----:B------:R-:W-:-:S03]  /*1b5b0*/  FADD.FTZ R0, -R5, R15 ;  /* 0x0000000f05007221 */ /* 0x000fc60000010100 */
[-CC-:B------:R-:W-:Y:S01]  /*1b5c0*/  FFMA.FTZ R208, R184, R3.reuse, -R8.reuse ;  /* 0x00000003b8d07223 */ /* 0x180fe20000010808 */
[-C--:B------:R-:W-:Y:S01]  /*1b5d0*/  FFMA.FTZ R192, R152, R3.reuse, -R8 ;  /* 0x0000000398c07223 */ /* 0x080fe20000010808 */
[----:B------:R-:W2:Y:S01]  /*1b5e0*/  LDL R184, [R1+0x60] ;  /* 0x0000600001b87983 */ /* 0x000ea20000100800 */
[C---:B------:R-:W-:Y:S01]  /*1b5f0*/  FADD.FTZ R2, -R4.reuse, R20 ;  /* 0x0000001404027221 */ /* 0x040fe20000010100 */
[-C--:B------:R-:W-:Y:S01]  /*1b600*/  FMUL.FTZ R152, R4, R3.reuse ;  /* 0x0000000304987220 */ /* 0x080fe20000410000 */
[-C--:B------:R-:W-:Y:S02]  /*1b610*/  FMUL.FTZ R0, R0, R3.reuse ;  /* 0x0000000300007220 */ /* 0x080fe40000410000 */
[-C--:B------:R-:W-:Y:S01]  /*1b620*/  FMUL.FTZ R2, R2, R3.reuse ;  /* 0x0000000302027220 */ /* 0x080fe20000410000 */
[-C--:B------:R-:W-:Y:S01]  /*1b630*/  FFMA.FTZ R209, R186, R3.reuse, -R152 ;  /* 0x00000003bad17223 */ /* 0x080fe20000010898 */
[-CC-:B------:R-:W-:Y:S01]  /*1b640*/  FFMA.FTZ R196, R160, R3.reuse, -R8.reuse ;  /* 0x00000003a0c47223 */ /* 0x180fe20000010808 */
[-C--:B------:R-:W-:Y:S01]  /*1b650*/  FFMA.FTZ R21, R185, R3.reuse, -R8 ;  /* 0x00000003b9157223 */ /* 0x080fe20000010808 */
[-C--:B------:R-:W-:Y:S01]  /*1b660*/  FFMA.FTZ R160, R187, R3.reuse, -R152 ;  /* 0x00000003bba07223 */ /* 0x080fe20000010898 */
[----:B------:R-:W-:Y:S01]  /*1b670*/  MUFU.EX2 R0, R0 ;  /* 0x0000000000007308 */ /* 0x000fe20000000800 */
[-C--:B------:R-:W-:Y:S01]  /*1b680*/  FFMA.FTZ R210, R188, R3.reuse, -R8 ;  /* 0x00000003bcd27223 */ /* 0x080fe20000010808 */
[-C--:B------:R-:W-:Y:S01]  /*1b690*/  FFMA.FTZ R211, R190, R3.reuse, -R152 ;  /* 0x00000003bed37223 */ /* 0x080fe20000010898 */
[-CC-:B------:R-:W-:Y:S01]  /*1b6a0*/  FFMA.FTZ R20, R189, R3.reuse, -R8.reuse ;  /* 0x00000003bd147223 */ /* 0x180fe20000010808 */
[----:B------:R-:W-:-:S04]  /*1b6b0*/  FFMA.FTZ R204, R176, R3, -R8 ;  /* 0x00000003b0cc7223 */ /* 0x000fc80000010808 */
[----:B------:R-:W-:Y:S01]  /*1b6c0*/  MUFU.EX2 R2, R2 ;  /* 0x0000000200027308 */ /* 0x000fe20000000800 */
[-CC-:B------:R-:W-:Y:S01]  /*1b6d0*/  FFMA.FTZ R15, R177, R3.reuse, -R8.reuse ;  /* 0x00000003b10f7223 */ /* 0x180fe20000010808 */
[-CC-:B------:R-:W-:Y:S01]  /*1b6e0*/  FFMA.FTZ R206, R180, R3.reuse, -R8.reuse ;  /* 0x00000003b4ce7223 */ /* 0x180fe20000010808 */
[-CC-:B------:R-:W-:Y:S01]  /*1b6f0*/  FFMA.FTZ R14, R181, R3.reuse, -R8.reuse ;  /* 0x00000003b50e7223 */ /* 0x180fe20000010808 */
[----:B------:R-:W-:-:S04]  /*1b700*/  FFMA.FTZ R200, R168, R3, -R8 ;  /* 0x00000003a8c87223 */ /* 0x000fc80000010808 */
[----:B------:R-:W0:Y:S01]  /*1b710*/  MUFU.EX2 R208, R208 ;  /* 0x000000d000d07308 */ /* 0x000e220000000800 */
[-CC-:B------:R-:W-:Y:S01]  /*1b720*/  FFMA.FTZ R13, R169, R3.reuse, -R8.reuse ;  /* 0x00000003a90d7223 */ /* 0x180fe20000010808 */
[-CC-:B------:R-:W-:Y:S01]  /*1b730*/  FFMA.FTZ R202, R172, R3.reuse, -R8.reuse ;  /* 0x00000003acca7223 */ /* 0x180fe20000010808 */
[-CC-:B------:R-:W-:Y:S01]  /*1b740*/  FFMA.FTZ R12, R173, R3.reuse, -R8.reuse ;  /* 0x00000003ad0c7223 */ /* 0x180fe20000010808 */
[----:B------:R-:W-:-:S04]  /*1b750*/  FFMA.FTZ R11, R161, R3, -R8 ;  /* 0x00000003a10b7223 */ /* 0x000fc80000010808 */
[----:B------:R-:W1:Y:S01]  /*1b760*/  MUFU.EX2 R209, R209 ;  /* 0x000000d100d17308 */ /* 0x000e620000000800 */
[-CC-:B------:R-:W-:Y:S01]  /*1b770*/  FFMA.FTZ R198, R164, R3.reuse, -R8.reuse ;  /* 0x00000003a4c67223 */ /* 0x180fe20000010808 */
[-CC-:B------:R-:W-:Y:S01]  /*1b780*/  FFMA.FTZ R10, R165, R3.reuse, -R8.reuse ;  /* 0x00000003a50a7223 */ /* 0x180fe20000010808 */
[-CC-:B------:R-:W-:Y:S01]  /*1b790*/  FFMA.FTZ R7, R153, R3.reuse, -R8.reuse ;  /* 0x0000000399077223 */ /* 0x180fe20000010808 */
[-CC-:B------:R-:W-:Y:S01]  /*1b7a0*/  FFMA.FTZ R194, R156, R3.reuse, -R8.reuse ;  /* 0x000000039cc27223 */ /* 0x180fe20000010808 */
[-C--:B------:R-:W-:Y:S01]  /*1b7b0*/  FFMA.FTZ R8, R157, R3.reuse, -R8 ;  /* 0x000000039d087223 */ /* 0x080fe20000010808 */
[-CC-:B------:R-:W-:Y:S02]  /*1b7c0*/  FFMA.FTZ R157, R191, R3.reuse, -R152.reuse ;  /* 0x00000003bf9d7223 */ /* 0x180fe40000010898 */
[----:B------:R-:W3:Y:S01]  /*1b7d0*/  MUFU.EX2 R21, R21 ;  /* 0x0000001500157308 */ /* 0x000ee20000000800 */
[----:B------:R-:W-:Y:S02]  /*1b7e0*/  VIADD R161, R9, 0x38840 ;  /* 0x0003884009a17836 */ /* 0x000fe40000000000 */
[----:B------:R-:W-:-:S05]  /*1b7f0*/  FFMA.FTZ R205, R178, R3, -R152 ;  /* 0x00000003b2cd7223 */ /* 0x000fca0000010898 */
[----:B------:R-:W-:Y:S01]  /*1b800*/  MUFU.EX2 R160, R160 ;  /* 0x000000a000a07308 */ /* 0x000fe20000000800 */
[----:B------:R-:W-:-:S07]  /*1b810*/  FFMA.FTZ R156, R179, R3, -R152 ;  /* 0x00000003b39c7223 */ /* 0x000fce0000010898 */
[----:B------:R-:W4:Y:S08]  /*1b820*/  MUFU.EX2 R210, R210 ;  /* 0x000000d200d27308 */ /* 0x000f300000000800 */
[----:B------:R-:W-:Y:S01]  /*1b830*/  MUFU.EX2 R211, R211 ;  /* 0x000000d300d37308 */ /* 0x000fe20000000800 */
[----:B0-----:R-:W-:Y:S01]  /*1b840*/  FFMA.FTZ R228, R0, R228, R208 ;  /* 0x000000e400e47223 */ /* 0x001fe200000100d0 */
[----:B-1----:R-:W-:-:S06]  /*1b850*/  FFMA.FTZ R227, R2, R227, R209 ;  /* 0x000000e302e37223 */ /* 0x002fcc00000100d1 */
[----:B------:R-:W0:Y:S01]  /*1b860*/  MUFU.EX2 R20, R20 ;  /* 0x0000001400147308 */ /* 0x000e220000000800 */
[-CC-:B------:R-:W-:Y:S01]  /*1b870*/  FFMA.FTZ R207, R182, R3.reuse, -R152.reuse ;  /* 0x00000003b6cf7223 */ /* 0x180fe20000010898 */
[----:B------:R-:W-:-:S06]  /*1b880*/  FFMA.FTZ R193, R154, R3, -R152 ;  /* 0x000000039ac17223 */ /* 0x000fcc0000010898 */
[----:B------:R-:W-:Y:S01]  /*1b890*/  MUFU.EX2 R157, R157 ;  /* 0x0000009d009d7308 */ /* 0x000fe20000000800 */
[-CC-:B------:R-:W-:Y:S01]  /*1b8a0*/  FFMA.FTZ R153, R183, R3.reuse, -R152.reuse ;  /* 0x00000003b7997223 */ /* 0x180fe20000010898 */
[-CC-:B------:R-:W-:Y:S01]  /*1b8b0*/  FFMA.FTZ R201, R170, R3.reuse, -R152.reuse ;  /* 0x00000003aac97223 */ /* 0x180fe20000010898 */
[-CC-:B------:R-:W-:Y:S01]  /*1b8c0*/  FFMA.FTZ R171, R171, R3.reuse, -R152.reuse ;  /* 0x00000003abab7223 */ /* 0x180fe20000010898 */
[-CC-:B------:R-:W-:Y:S01]  /*1b8d0*/  FFMA.FTZ R203, R174, R3.reuse, -R152.reuse ;  /* 0x00000003aecb7223 */ /* 0x180fe20000010898 */
[----:B------:R-:W-:-:S03]  /*1b8e0*/  FFMA.FTZ R197, R162, R3, -R152 ;  /* 0x00000003a2c57223 */ /* 0x000fc60000010898 */
[----:B------:R-:W1:Y:S01]  /*1b8f0*/  MUFU.EX2 R204, R204 ;  /* 0x000000cc00cc7308 */ /* 0x000e620000000800 */
[-CC-:B------:R-:W-:Y:S01]  /*1b900*/  FFMA.FTZ R163, R163, R3.reuse, -R152.reuse ;  /* 0x00000003a3a37223 */ /* 0x180fe20000010898 */
[-CC-:B------:R-:W-:Y:S01]  /*1b910*/  FFMA.FTZ R199, R166, R3.reuse, -R152.reuse ;  /* 0x00000003a6c77223 */ /* 0x180fe20000010898 */
[-CC-:B------:R-:W-:Y:S01]  /*1b920*/  FFMA.FTZ R167, R167, R3.reuse, -R152.reuse ;  /* 0x00000003a7a77223 */ /* 0x180fe20000010898 */
[-CC-:B------:R-:W-:Y:S01]  /*1b930*/  FFMA.FTZ R154, R155, R3.reuse, -R152.reuse ;  /* 0x000000039b9a7223 */ /* 0x180fe20000010898 */
[----:B------:R-:W-:-:S03]  /*1b940*/  FFMA.FTZ R195, R158, R3, -R152 ;  /* 0x000000039ec37223 */ /* 0x000fc60000010898 */
[----:B------:R-:W-:Y:S01]  /*1b950*/  MUFU.EX2 R205, R205 ;  /* 0x000000cd00cd7308 */ /* 0x000fe20000000800 */
[----:B---3--:R-:W-:-:S07]  /*1b960*/  FADD.FTZ R155, R21, R228 ;  /* 0x000000e4159b7221 */ /* 0x008fce0000010000 */
[----:B------:R-:W3:Y:S01]  /*1b970*/  MUFU.EX2 R15, R15 ;  /* 0x0000000f000f7308 */ /* 0x000ee20000000800 */
[----:B----4-:R-:W-:-:S07]  /*1b980*/  FADD.FTZ R155, R210, R155 ;  /* 0x0000009bd29b7221 */ /* 0x010fce0000010000 */
[----:B------:R-:W4:Y:S01]  /*1b990*/  MUFU.EX2 R156, R156 ;  /* 0x0000009c009c7308 */ /* 0x000f220000000800 */
[----:B0-----:R-:W-:-:S07]  /*1b9a0*/  FADD.FTZ R155, R20, R155 ;  /* 0x0000009b149b7221 */ /* 0x001fce0000010000 */
[----:B------:R-:W0:Y:S08]  /*1b9b0*/  MUFU.EX2 R206, R206 ;  /* 0x000000ce00ce7308 */ /* 0x000e300000000800 */
[----:B------:R-:W5:Y:S01]  /*1b9c0*/  MUFU.EX2 R207, R207 ;  /* 0x000000cf00cf7308 */ /* 0x000f620000000800 */
[----:B-1----:R-:W-:-:S07]  /*1b9d0*/  FADD.FTZ R155, R204, R155 ;  /* 0x0000009bcc9b7221 */ /* 0x002fce0000010000 */
[----:B------:R-:W1:Y:S08]  /*1b9e0*/  MUFU.EX2 R14, R14 ;  /* 0x0000000e000e7308 */ /* 0x000e700000000800 */
[----:B------:R-:W1:Y:S01]  /*1b9f0*/  MUFU.EX2 R153, R153 ;  /* 0x0000009900997308 */ /* 0x000e620000000800 */
[----:B---3--:R-:W-:-:S07]  /*1ba00*/  FADD.FTZ R155, R15, R155 ;  /* 0x0000009b0f9b7221 */ /* 0x008fce0000010000 */
[----:B------:R-:W3:Y:S08]  /*1ba10*/  MUFU.EX2 R200, R200 ;  /* 0x000000c800c87308 */ /* 0x000ef00000000800 */
[----:B------:R-:W3:Y:S08]  /*1ba20*/  MUFU.EX2 R201, R201 ;  /* 0x000000c900c97308 */ /* 0x000ef00000000800 */
[----:B------:R-:W3:Y:S08]  /*1ba30*/  MUFU.EX2 R13, R13 ;  /* 0x0000000d000d7308 */ /* 0x000ef00000000800 */
[----:B------:R-:W3:Y:S08]  /*1ba40*/  MUFU.EX2 R9, R171 ;  /* 0x000000ab00097308 */ /* 0x000ef00000000800 */
[----:B------:R-:W3:Y:S08]  /*1ba50*/  MUFU.EX2 R202, R202 ;  /* 0x000000ca00ca7308 */ /* 0x000ef00000000800 */
[----:B------:R-:W3:Y:S08]  /*1ba60*/  MUFU.EX2 R203, R203 ;  /* 0x000000cb00cb7308 */ /* 0x000ef00000000800 */
[----:B------:R-:W3:Y:S08]  /*1ba70*/  MUFU.EX2 R12, R12 ;  /* 0x0000000c000c7308 */ /* 0x000ef00000000800 */
[----:B------:R-:W-:Y:S08]  /*1ba80*/  MUFU.EX2 R196, R196 ;  /* 0x000000c400c47308 */ /* 0x000ff00000000800 */
[----:B------:R-:W-:Y:S08]  /*1ba90*/  MUFU.EX2 R197, R197 ;  /* 0x000000c500c57308 */ /* 0x000ff00000000800 */
[----:B------:R-:W-:Y:S08]  /*1baa0*/  MUFU.EX2 R11, R11 ;  /* 0x0000000b000b7308 */ /* 0x000ff00000000800 */
[----:B------:R-:W-:Y:S08]  /*1bab0*/  MUFU.EX2 R158, R163 ;  /* 0x000000a3009e7308 */ /* 0x000ff00000000800 */
[----:B------:R-:W-:Y:S08]  /*1bac0*/  MUFU.EX2 R198, R198 ;  /* 0x000000c600c67308 */ /* 0x000ff00000000800 */
[----:B------:R-:W-:Y:S01]  /*1bad0*/  MUFU.EX2 R199, R199 ;  /* 0x000000c700c77308 */ /* 0x000fe20000000800 */
[----:B--2---:R-:W-:-:S04]  /*1bae0*/  PRMT R161, R184, 0x654, R161 ;  /* 0x00000654b8a17816 */ /* 0x004fc800000000a1 */
[----:B------:R2:W-:Y:S02]  /*1baf0*/  SYNCS.ARRIVE.TRANS64.RED.A1T0 RZ, [R161+URZ], RZ ;  /* 0x000000ffa1ff79a7 */ /* 0x0005e4000810043f */
[-CC-:B--2---:R-:W-:Y:S01]  /*1bb00*/  FFMA.FTZ R161, R175, R3.reuse, -R152.reuse ;  /* 0x00000003afa17223 */ /* 0x184fe20000010898 */
[----:B------:R-:W-:Y:S01]  /*1bb10*/  FFMA.FTZ R152, R159, R3, -R152 ;  /* 0x000000039f987223 */ /* 0x000fe20000010898 */
[----:B------:R-:W-:-:S04]  /*1bb20*/  FADD.FTZ R159, R160, R227 ;  /* 0x000000e3a09f7221 */ /* 0x000fc80000010000 */
[----:B------:R-:W-:-:S04]  /*1bb30*/  FADD.FTZ R159, R211, R159 ;  /* 0x0000009fd39f7221 */ /* 0x000fc80000010000 */
[----:B------:R-:W-:-:S04]  /*1bb40*/  FADD.FTZ R159, R157, R159 ;  /* 0x0000009f9d9f7221 */ /* 0x000fc80000010000 */
[----:B------:R-:W-:-:S04]  /*1bb50*/  FADD.FTZ R159, R205, R159 ;  /* 0x0000009fcd9f7221 */ /* 0x000fc80000010000 */
[----:B----4-:R-:W-:Y:S01]  /*1bb60*/  FADD.FTZ R162, R156, R159 ;  /* 0x0000009f9ca27221 */ /* 0x010fe20000010000 */
[----:B0-----:R-:W-:-:S03]  /*1bb70*/  FADD.FTZ R159, R206, R155 ;  /* 0x0000009bce9f7221 */ /* 0x001fc60000010000 */
[----:B-----5:R-:W-:Y:S01]  /*1bb80*/  FADD.FTZ R162, R207, R162 ;  /* 0x000000a2cfa27221 */ /* 0x020fe20000010000 */
[----:B------:R-:W0:Y:S01]  /*1bb90*/  MUFU.EX2 R161, R161 ;  /* 0x000000a100a17308 */ /* 0x000e220000000800 */
[----:B-1----:R-:W-:Y:S02]  /*1bba0*/  FADD.FTZ R159, R14, R159 ;  /* 0x0000009f0e9f7221 */ /* 0x002fe40000010000 */
[----:B------:R-:W-:Y:S02]  /*1bbb0*/  FADD.FTZ R162, R153, R162 ;  /* 0x000000a299a27221 */ /* 0x000fe40000010000 */
[----:B---3--:R-:W-:Y:S02]  /*1bbc0*/  FADD.FTZ R159, R200, R159 ;  /* 0x0000009fc89f7221 */ /* 0x008fe40000010000 */
[----:B------:R-:W-:Y:S02]  /*1bbd0*/  FADD.FTZ R162, R201, R162 ;  /* 0x000000a2c9a27221 */ /* 0x000fe40000010000 */
[----:B------:R-:W-:-:S02]  /*1bbe0*/  FADD.FTZ R159, R13, R159 ;  /* 0x0000009f0d9f7221 */ /* 0x000fc40000010000 */
[----:B------:R-:W-:Y:S02]  /*1bbf0*/  FADD.FTZ R162, R9, R162 ;  /* 0x000000a209a27221 */ /* 0x000fe40000010000 */
[----:B------:R-:W-:Y:S02]  /*1bc00*/  FADD.FTZ R159, R202, R159 ;  /* 0x0000009fca9f7221 */ /* 0x000fe40000010000 */
[----:B------:R-:W-:Y:S01]  /*1bc10*/  FADD.FTZ R162, R203, R162 ;  /* 0x000000a2cba27221 */ /* 0x000fe20000010000 */
[----:B------:R-:W1:Y:S01]  /*1bc20*/  MUFU.EX2 R10, R10 ;  /* 0x0000000a000a7308 */ /* 0x000e620000000800 */
[----:B------:R-:W-:Y:S02]  /*1bc30*/  FADD.FTZ R159, R12, R159 ;  /* 0x0000009f0c9f7221 */ /* 0x000fe40000010000 */
[----:B0-----:R-:W-:-:S05]  /*1bc40*/  FADD.FTZ R162, R161, R162 ;  /* 0x000000a2a1a27221 */ /* 0x001fca0000010000 */
[----:B------:R-:W0:Y:S01]  /*1bc50*/  MUFU.EX2 R155, R167 ;  /* 0x000000a7009b7308 */ /* 0x000e220000000800 */
[----:B------:R-:W-:Y:S01]  /*1bc60*/  FADD.FTZ R159, R196, R159 ;  /* 0x0000009fc49f7221 */ /* 0x000fe20000010000 */
[----:B------:R-:W-:-:S06]  /*1bc70*/  FADD.FTZ R162, R197, R162 ;  /* 0x000000a2c5a27221 */ /* 0x000fcc0000010000 */
[----:B------:R-:W2:Y:S01]  /*1bc80*/  MUFU.EX2 R192, R192 ;  /* 0x000000c000c07308 */ /* 0x000ea20000000800 */
[----:B------:R-:W-:Y:S01]  /*1bc90*/  FADD.FTZ R159, R11, R159 ;  /* 0x0000009f0b9f7221 */ /* 0x000fe20000010000 */
[----:B------:R-:W-:-:S06]  /*1bca0*/  FADD.FTZ R162, R158, R162 ;  /* 0x000000a29ea27221 */ /* 0x000fcc0000010000 */
[----:B------:R-:W3:Y:S01]  /*1bcb0*/  MUFU.EX2 R193, R193 ;  /* 0x000000c100c17308 */ /* 0x000ee20000000800 */
[----:B------:R-:W-:Y:S01]  /*1bcc0*/  FADD.FTZ R159, R198, R159 ;  /* 0x0000009fc69f7221 */ /* 0x000fe20000010000 */
[----:B------:R-:W-:-:S06]  /*1bcd0*/  FADD.FTZ R162, R199, R162 ;  /* 0x000000a2c7a27221 */ /* 0x000fcc0000010000 */
[----:B------:R-:W4:Y:S08]  /*1bce0*/  MUFU.EX2 R7, R7 ;  /* 0x0000000700077308 */ /* 0x000f300000000800 */
[----:B------:R-:W5:Y:S01]  /*1bcf0*/  MUFU.EX2 R154, R154 ;  /* 0x0000009a009a7308 */ /* 0x000f620000000800 */
[----:B-1----:R-:W-:Y:S01]  /*1bd00*/  FADD.FTZ R159, R10, R159 ;  /* 0x0000009f0a9f7221 */ /* 0x002fe20000010000 */
[----:B0-----:R-:W-:-:S06]  /*1bd10*/  FADD.FTZ R162, R155, R162 ;  /* 0x000000a29ba27221 */ /* 0x001fcc0000010000 */
[----:B------:R-:W0:Y:S08]  /*1bd20*/  MUFU.EX2 R194, R194 ;  /* 0x000000c200c27308 */ /* 0x000e300000000800 */
[----:B------:R-:W1:Y:S01]  /*1bd30*/  MUFU.EX2 R195, R195 ;  /* 0x000000c300c37308 */ /* 0x000e620000000800 */
[----:B--2---:R-:W-:Y:S01]  /*1bd40*/  FADD.FTZ R159, R192, R159 ;  /* 0x0000009fc09f7221 */ /* 0x004fe20000010000 */
[----:B---3--:R-:W-:-:S06]  /*1bd50*/  FADD.FTZ R162, R193, R162 ;  /* 0x000000a2c1a27221 */ /* 0x008fcc0000010000 */
[----:B------:R-:W2:Y:S08]  /*1bd60*/  MUFU.EX2 R8, R8 ;  /* 0x0000000800087308 */ /* 0x000eb00000000800 */
[----:B------:R-:W3:Y:S01]  /*1bd70*/  MUFU.EX2 R152, R152 ;  /* 0x0000009800987308 */ /* 0x000ee20000000800 */
[----:B----4-:R-:W-:Y:S01]  /*1bd80*/  FADD.FTZ R159, R7, R159 ;  /* 0x0000009f079f7221 */ /* 0x010fe20000010000 */
[----:B-----5:R-:W-:-:S03]  /*1bd90*/  FADD.FTZ R162, R154, R162 ;  /* 0x000000a29aa27221 */ /* 0x020fc60000010000 */
[----:B0-----:R-:W-:Y:S01]  /*1bda0*/  FADD.FTZ R159, R194, R159 ;  /* 0x0000009fc29f7221 */ /* 0x001fe20000010000 */
[----:B-1----:R-:W-:-:S03]  /*1bdb0*/  FADD.FTZ R162, R195, R162 ;  /* 0x000000a2c3a27221 */ /* 0x002fc60000010000 */
[----:B--2---:R-:W-:Y:S01]  /*1bdc0*/  FADD.FTZ R228, R8, R159 ;  /* 0x0000009f08e47221 */ /* 0x004fe20000010000 */
[----:B---3--:R-:W-:Y:S01]  /*1bdd0*/  FADD.FTZ R227, R152, R162 ;  /* 0x000000a298e37221 */ /* 0x008fe20000010000 */
[----:B------:R-:W-:Y:S06]  /*1bde0*/  @!P0 BRA `(.L_x_647) ;  /* 0x0000000000048947 */ /* 0x000fec0003800000 */
[----:B------:R-:W-:Y:S01]  /*1bdf0*/  BPT.TRAP 0x1 ;  /* 0x000000040000795c */ /* 0x000fe20000300000 */
.L_x_647:
[----:B------:R-:W-:Y:S01]  /*1be00*/  F2FP.BF16.F32.PACK_AB R206, R14, R206 ;  /* 0x000000ce0ece723e */ /* 0x000fe200000010ff */
[----:B------:R-:W-:Y:S01]  /*1be10*/  VIADD R6, R6, 0x38860 ;  /* 0x0003886006067836 */ /* 0x000fe20000000000 */
[----:B------:R0:W5:Y:S01]  /*1be20*/  LDL R14, [R1+0x50] ;  /* 0x00005000010e7983 */ /* 0x0001620000100800 */
[C---:B------:R-:W-:Y:S01]  /*1be30*/  ISETP.GT.AND P1, PT, R223.reuse, RZ, PT ;  /* 0x000000ffdf00720c */ /* 0x040fe20003f24270 */
[----:B------:R-:W-:Y:S01]  /*1be40*/  VIADD R223, R223, 0xffffffff ;  /* 0xffffffffdfdf7836 */ /* 0x000fe20000000000 */
[----:B------:R-:W-:Y:S01]  /*1be50*/  F2FP.BF16.F32.PACK_AB R210, R20, R210 ;  /* 0x000000d214d2723e */ /* 0x000fe200000010ff */
[----:B------:R-:W-:Y:S01]  /*1be60*/  IMAD.MOV.U32 R20, RZ, RZ, R4 ;  /* 0x000000ffff147224 */ /* 0x000fe200078e0004 */
[----:B------:R-:W-:Y:S02]  /*1be70*/  PRMT R6, R184, 0x654, R6 ;  /* 0x00000654b8067816 */ /* 0x000fe40000000006 */
[----:B------:R-:W-:Y:S02]  /*1be80*/  F2FP.BF16.F32.PACK_AB R204, R15, R204 ;  /* 0x000000cc0fcc723e */ /* 0x000fe400000010ff */
[----:B------:R0:W-:Y:S01]  /*1be90*/  SYNCS.ARRIVE.TRANS64.RED.A1T0 RZ, [R6+URZ], RZ ;  /* 0x000000ff06ff79a7 */ /* 0x0001e2000810043f */
[----:B------:R-:W-:Y:S01]  /*1bea0*/  F2FP.BF16.F32.PACK_AB R194, R8, R194 ;  /* 0x000000c208c2723e */ /* 0x000fe200000010ff */
[----:B------:R-:W-:Y:S01]  /*1beb0*/  IMAD.MOV.U32 R8, RZ, RZ, R226 ;  /* 0x000000ffff087224 */ /* 0x000fe200078e00e2 */
        /* <DEDUP_REMOVED lines=16> */
[----:B------:R-:W-:Y:S01]  /*1bfc0*/  MOV R15, R5 ;  /* 0x00000005000f7202 */ /* 0x000fe20000000f00 */
[----:B0-----:R-:W-:Y:S06]  /*1bfd0*/  @P1 BRA `(.L_x_648) ;  /* 0xffffffb400c41947 */ /* 0x001fec000383ffff */
.L_x_635:
[----:B------:R-:W-:Y:S05]  /*1bfe0*/  BSYNC B0 ;  /* 0x0000000000007941 */ /* 0x000fea0003800000 */
.L_x_634:
        /* <DEDUP_REMOVED lines=131> */
.L_x_649:
[----:B------:R-:W2:Y:S01]  /*1c820*/  LDL R0, [R1+0x50] ;  /* 0x0000500001007983 */ /* 0x000ea20000100800 */
[----:B------:R-:W-:Y:S01]  /*1c830*/  IMAD R8, R226, 0x8, R22 ;  /* 0x00000008e2087824 */ /* 0x000fe200078e0216 */
[----:B--2---:R-:W-:-:S04]  /*1c840*/  SHF.L.U32 R7, R0, 0x1f, RZ ;  /* 0x0000001f00077819 */ /* 0x004fc800000006ff */
[----:B------:R0:W1:Y:S01]  /*1c850*/  SYNCS.PHASECHK.TRANS64.TRYWAIT P1, [R8+URZ+0x38850], R7 ;  /* 0x03885007080075a7 */ /* 0x000062000802017f */
[----:B------:R-:W-:Y:S05]  /*1c860*/  @!P0 BRA `(.L_x_650) ;  /* 0x0000000000048947 */ /* 0x000fea0003800000 */
[----:B------:R-:W-:Y:S01]  /*1c870*/  BPT.TRAP 0x1 ;  /* 0x000000040000795c */ /* 0x000fe20000300000 */
.L_x_650:
[----:B------:R-:W-:Y:S01]  /*1c880*/  VIADD R22, R22, 0x400 ;  /* 0x0000040016167836 */ /* 0x000fe20000000000 */
[----:B------:R-:W-:Y:S04]  /*1c890*/  BSSY B0, `(.L_x_651) ;  /* 0x0000008000007945 */ /* 0x000fe80003800000 */
[----:B------:R-:W-:-:S04]  /*1c8a0*/  SHF.R.U32.HI R22, RZ, 0x4, R22 ;  /* 0x00000004ff167819 */ /* 0x000fc80000011616 */
[----:B------:R-:W-:-:S04]  /*1c8b0*/  LOP3.LUT R22, R22, 0x3fff, RZ, 0xc0, !PT ;  /* 0x00003fff16167812 */ /* 0x000fc800078ec0ff */
[----:B------:R-:W-:-:S05]  /*1c8c0*/  LOP3.LUT R9, R22, 0x2800000, RZ, 0xfc, !PT ;  /* 0x0280000016097812 */ /* 0x000fca00078efcff */
[----:B------:R-:W-:Y:S01]  /*1c8d0*/  IMAD R0, R226, 0xa00, R9 ;  /* 0x00000a00e2007824 */ /* 0x000fe200078e0209 */
[----:B-1----:R-:W-:Y:S06]  /*1c8e0*/  @P1 BRA `(.L_x_652) ;  /* 0x0000000000081947 */ /* 0x002fec0003800000 */
[----:B------:R-:W1:Y:S02]  /*1c8f0*/  SYNCS.PHASECHK.TRANS64.TRYWAIT P1, [R8+URZ+0x38850], R7 ;  /* 0x03885007080075a7 */ /* 0x000e64000802017f */
[----:B-1----:R-:W-:Y:S05]  /*1c900*/  @!P1 BRA `(.L_x_653) ;  /* 0x000000bc00cc9947 */ /* 0x002fea0003800000 */
.L_x_652:
[----:B------:R-:W-:Y:S05]  /*1c910*/  BSYNC B0 ;  /* 0x0000000000007941 */ /* 0x000fea0003800000 */
.L_x_651:
[----:B------:R-:W-:Y:S01]  /*1c920*/  IMAD.MOV.U32 R6, RZ, RZ, R0 ;  /* 0x000000ffff067224 */ /* 0x000fe200078e0000 */
[----:B------:R-:W-:Y:S01]  /*1c930*/  WARPGROUP.ARRIVE ;  /* 0x00000000000079c5 */ /* 0x000fe20000000000 */
[----:B01----:R-:W-:Y:S01]  /*1c940*/  IMAD.MOV.U32 R7, RZ, RZ, 0x40000040 ;  /* 0x40000040ff077424 */ /* 0x003fe200078e00ff */
[----:B------:R-:W0:Y:S02]  /*1c950*/  SHFL.BFLY PT, R2, R227, 0x2, 0x1f ;  /* 0x0c401f00e3027f89 */ /* 0x000e2400000e0000 */
[----:B------:R-:W-:Y:S01]  /*1c960*/  R2UR UR6, R6 ;  /* 0x00000000060672ca */ /* 0x000fe200000e0000 */
[----:B------:R-:W-:Y:S01]  /*1c970*/  VIADD R6, R0, 0x80 ;  /* 0x0000008000067836 */ /* 0x000fe20000000000 */
[----:B------:R-:W-:Y:S01]  /*1c980*/  R2UR UR7, R7 ;  /* 0x00000000070772ca */ /* 0x000fe200000e0000 */
[----:B------:R-:W-:-:S12]  /*1c990*/  IMAD.MOV.U32 R7, RZ, RZ, 0x40000040 ;  /* 0x40000040ff077424 */ /* 0x000fd800078e00ff */
[----:B------:R-:W-:Y:S01]  /*1c9a0*/  HGMMA.64x256x16.F32.BF16 R24, R208, gdesc[UR4].tnspB, R24, gsb0 ;  /* 0x43e00004d0187df0 */ /* 0x000fe20008001818 */
[----:B------:R-:W-:Y:S01]  /*1c9b0*/  R2UR UR6, R6 ;  /* 0x00000000060672ca */ /* 0x000fe200000e0000 */
[----:B------:R-:W-:Y:S01]  /*1c9c0*/  VIADD R6, R0, 0x100 ;  /* 0x0000010000067836 */ /* 0x000fe20000000000 */
[----:B------:R-:W-:Y:S01]  /*1c9d0*/  R2UR UR7, R7 ;  /* 0x00000000070772ca */ /* 0x000fe200000e0000 */
[----:B------:R-:W-:Y:S02]  /*1c9e0*/  IMAD.MOV.U32 R7, RZ, RZ, 0x40000040 ;  /* 0x40000040ff077424 */ /* 0x000fe400078e00ff */
[----:B0-----:R-:W-:-:S05]  /*1c9f0*/  FADD.FTZ R2, R2, R227 ;  /* 0x000000e302027221 */ /* 0x001fca0000010000 */
[----:B------:R-:W0:Y:S02]  /*1ca00*/  SHFL.BFLY PT, R9, R2, 0x1, 0x1f ;  /* 0x0c201f0002097f89 */ /* 0x000e2400000e0000 */
[----:B0-----:R-:W-:Y:S01]  /*1ca10*/  FADD.FTZ R13, R2, R9 ;  /* 0x00000009020d7221 */ /* 0x001fe20000010000 */
[----:B------:R-:W-:-:S04]  /*1ca20*/  IMAD.MOV.U32 R2, RZ, RZ, -0x800000 ;  /* 0xff800000ff027424 */ /* 0x000fc800078e00ff */
[----:B------:R-:W-:-:S13]  /*1ca30*/  FSETP.NE.FTZ.AND P2, PT, R13, RZ, PT ;  /* 0x000000ff0d00720b */ /* 0x000fda0003f55000 */
[----:B------:R-:W0:Y:S01]  /*1ca40*/  @P2 MUFU.LG2 R11, R13 ;  /* 0x0000000d000b2308 */ /* 0x000e220000000c00 */
[----:B-----5:R-:W-:Y:S01]  /*1ca50*/  @P2 FMUL.FTZ R14, R3, 0.69314718246459960938 ;  /* 0x3f317218030e2820 */ /* 0x020fe20000410000 */
[----:B0-----:R-:W-:-:S04]  /*1ca60*/  @P2 FMUL.FTZ R11, R11, 0.69314718246459960938 ;  /* 0x3f3172180b0b2820 */ /* 0x001fc80000410000 */
[----:B------:R-:W-:Y:S01]  /*1ca70*/  @P2 FFMA.FTZ R2, R14, R4, R11 ;  /* 0x000000040e022223 */ /* 0x000fe2000001000b */
[----:B------:R-:W-:Y:S02]  /*1ca80*/  WARPGROUP.DEPBAR.LE gsb0, 0x0 ;  /* 0x00008000000079c5 */ /* 0x000fe40000010000 */
[----:B------:R-:W-:-:S06]  /*1ca90*/  WARPGROUP.ARRIVE ;  /* 0x00000000000079c5 */ /* 0x000fcc0000000000 */
        /* <DEDUP_REMOVED lines=17> */
[----:B------:R-:W-:Y:S02]  /*1cbb0*/  R2UR UR6, R6 ;  /* 0x00000000060672ca */ /* 0x000fe400000e0000 */
[----:B------:R-:W-:Y:S02]  /*1cbc0*/  R2UR UR7, R7 ;  /* 0x00000000070772ca */ /* 0x000fe400000e0000 */
[----:B------:R-:W0:Y:S02]  /*1cbd0*/  SHFL.BFLY PT, R7, R228, 0x2, 0x1f ;  /* 0x0c401f00e4077f89 */ /* 0x000e2400000e0000 */
[----:B0-----:R-:W-:-:S05]  /*1cbe0*/  FADD.FTZ R0, R7, R228 ;  /* 0x000000e407007221 */ /* 0x001fca0000010000 */
[----:B------:R-:W0:Y:S02]  /*1cbf0*/  SHFL.BFLY PT, R7, R0, 0x1, 0x1f ;  /* 0x0c201f0000077f89 */ /* 0x000e2400000e0000 */
[----:B0-----:R-:W-:Y:S01]  /*1cc00*/  FADD.FTZ R12, R0, R7 ;  /* 0x00000007000c7221 */ /* 0x001fe20000010000 */
[----:B------:R-:W-:Y:S01]  /*1cc10*/  CS2R R6, SRZ ;  /* 0x0000000000067805 */ /* 0x000fe2000001ff00 */
[----:B------:R-:W-:-:S03]  /*1cc20*/  IMAD.MOV.U32 R0, RZ, RZ, -0x800000 ;  /* 0xff800000ff007424 */ /* 0x000fc600078e00ff */
[----:B------:R-:W-:Y:S02]  /*1cc30*/  FSETP.NE.FTZ.AND P1, PT, R12, RZ, PT ;  /* 0x000000ff0c00720b */ /* 0x000fe40003f35000 */
[----:B------:R-:W-:Y:S11]  /*1cc40*/  @P2 MUFU.RCP R6, R13 ;  /* 0x0000000d00062308 */ /* 0x000ff60000001000 */
[----:B------:R-:W0:Y:S01]  /*1cc50*/  @P1 MUFU.LG2 R9, R12 ;  /* 0x0000000c00091308 */ /* 0x000e220000000c00 */
[----:B------:R-:W-:-:S07]  /*1cc60*/  @P1 FMUL.FTZ R10, R3, 0.69314718246459960938 ;  /* 0x3f317218030a1820 */ /* 0x000fce0000410000 */
[----:B------:R1:W2:Y:S01]  /*1cc70*/  @P1 MUFU.RCP R7, R12 ;  /* 0x0000000c00071308 */ /* 0x0002a20000001000 */
[----:B0-----:R-:W-:-:S04]  /*1cc80*/  @P1 FMUL.FTZ R9, R9, 0.69314718246459960938 ;  /* 0x3f31721809091820 */ /* 0x001fc80000410000 */
[----:B------:R-:W-:Y:S01]  /*1cc90*/  @P1 FFMA.FTZ R0, R10, R5, R9 ;  /* 0x000000050a001223 */ /* 0x000fe20000010009 */
[----:B------:R-:W-:Y:S02]  /*1cca0*/  WARPGROUP.DEPBAR.LE gsb0, 0x0 ;  /* 0x00008000000079c5 */ /* 0x000fe40000010000 */
[----:B------:R-:W-:-:S06]  /*1ccb0*/  WARPGROUP.ARRIVE ;  /* 0x00000000000079c5 */ /* 0x000fcc0000000000 */
[----:B------:R-:W-:Y:S03]  /*1ccc0*/  HGMMA.64x256x16.F32.BF16 R24, R192, gdesc[UR4].tnspB, R24, gsb0 ;  /* 0x43e00004c0187df0 */ /* 0x000fe60008001818 */
[----:B------:R-:W-:Y:S02]  /*1ccd0*/  WARPGROUP.DEPBAR.LE gsb0, 0x0 ;  /* 0x00008000000079c5 */ /* 0x000fe40000010000 */
[----:B-12---:R-:W-:Y:S05]  /*1cce0*/  @!P0 BRA `(.L_x_654) ;  /* 0x0000000000048947 */ /* 0x006fea0003800000 */
[----:B------:R-:W-:Y:S01]  /*1ccf0*/  BPT.TRAP 0x1 ;  /* 0x000000040000795c */ /* 0x000fe20000300000 */
.L_x_654:
[----:B------:R-:W2:Y:S01]  /*1cd00*/  LDL.LU R3, [R1+0x60] ;  /* 0x0000600001037983 */ /* 0x000ea20000300800 */
[----:B------:R-:W-:Y:S01]  /*1cd10*/  IADD3 R5, R8, 0x38860, RZ ;  /* 0x0003886008057810 */ /* 0x000fe20007ffe0ff */
[-C--:B------:R-:W-:Y:S01]  /*1cd20*/  FMUL.FTZ R4, R24, R7.reuse ;  /* 0x0000000718047220 */ /* 0x080fe20000410000 */
[----:B------:R-:W-:Y:S01]  /*1cd30*/  FMUL.FTZ R25, R25, R7 ;  /* 0x0000000719197220 */ /* 0x000fe20000410000 */
[----:B------:R-:W3:Y:S04]  /*1cd40*/  LDL.LU R14, [R1+0x50] ;  /* 0x00005000010e7983 */ /* 0x000ee80000300800 */
[----:B------:R-:W4:Y:S01]  /*1cd50*/  LDL.LU R13, [R1+0x74] ;  /* 0x00007400010d7983 */ /* 0x000f220000300800 */
[----:B------:R-:W-:-:S05]  /*1cd60*/  VIADD R226, R226, 0x1 ;  /* 0x00000001e2e27836 */ /* 0x000fca0000000000 */
[----:B------:R-:W-:-:S04]  /*1cd70*/  ISETP.NE.AND P0, PT, R226, 0x2, PT ;  /* 0x00000002e200780c */ /* 0x000fc80003f05270 */
[----:B------:R-:W-:Y:S01]  /*1cd80*/  SEL R12, RZ, 0x1, P0 ;  /* 0x00000001ff0c7807 */ /* 0x000fe20000000000 */
        /* <DEDUP_REMOVED lines=120> */
[----:B------:R-:W-:Y:S01]  /*1d510*/  PLOP3.LUT P1, PT, PT, PT, PT, 0x8, 0x0 ;  /* 0x000000000000781c */ /* 0x000fe20003f2e170 */
[-C--:B------:R-:W-:Y:S01]  /*1d520*/  FMUL.FTZ R147, R147, R6.reuse ;  /* 0x0000000693937220 */ /* 0x080fe20000410000 */
[-C--:B------:R-:W-:Y:S01]  /*1d530*/  FMUL.FTZ R150, R150, R6.reuse ;  /* 0x0000000696967220 */ /* 0x080fe20000410000 */
[----:B------:R-:W-:Y:S01]  /*1d540*/  FMUL.FTZ R151, R151, R6 ;  /* 0x0000000697977220 */ /* 0x000fe20000410000 */
[----:B------:R-:W-:-:S02]  /*1d550*/  SEL R226, R226, RZ, P0 ;  /* 0x000000ffe2e27207 */ /* 0x000fc40000000000 */
[----:B--2---:R-:W-:Y:S02]  /*1d560*/  PRMT R5, R3, 0x654, R5 ;  /* 0x0000065403057816 */ /* 0x004fe40000000005 */
[----:B---3--:R-:W-:Y:S01]  /*1d570*/  LOP3.LUT R14, R14, R12, RZ, 0x3c, !PT ;  /* 0x0000000c0e0e7212 */ /* 0x008fe200078e3cff */
[----:B----4-:R-:W-:Y:S02]  /*1d580*/  VIADD R13, R13, 0x1 ;  /* 0x000000010d0d7836 */ /* 0x010fe40000000000 */
[----:B------:R-:W-:Y:S01]  /*1d590*/  FMUL.FTZ R3, R29, R7 ;  /* 0x000000071d037220 */ /* 0x000fe20000410000 */
[----:B------:R0:W-:Y:S02]  /*1d5a0*/  SYNCS.ARRIVE.TRANS64.RED.A1T0 RZ, [R5+URZ], RZ ;  /* 0x000000ff05ff79a7 */ /* 0x0001e4000810043f */
[----:B------:R1:W-:Y:S04]  /*1d5b0*/  STL [R1+0x74], R13 ;  /* 0x0000740d01007387 */ /* 0x0003e80000100800 */
[----:B------:R1:W-:Y:S01]  /*1d5c0*/  STL [R1+0x50], R14 ;  /* 0x0000500e01007387 */ /* 0x0003e20000100800 */
[-C--:B0-----:R-:W-:Y:S01]  /*1d5d0*/  FMUL.FTZ R5, R26, R6.reuse ;  /* 0x000000061a057220 */ /* 0x081fe20000410000 */
[----:B------:R-:W-:-:S07]  /*1d5e0*/  FMUL.FTZ R7, R30, R6 ;  /* 0x000000061e077220 */ /* 0x000fce0000410000 */
.L_x_564:
[----:B------:R-:W0:Y:S08]  /*1d5f0*/  S2UR UR4, SR_CgaCtaId ;  /* 0x00000000000479c3 */ /* 0x000e300000008800 */
[----:B------:R-:W-:Y:S01]  /*1d600*/  BAR.SYNC.DEFER_BLOCKING 0x5, 0x180 ;  /* 0x0146000000007b1d */ /* 0x000fe20000010000 */
[----:B------:R-:W-:-:S05]  /*1d610*/  MOV R22, 0x400 ;  /* 0x0000040000167802 */ /* 0x000fca0000000f00 */
[----:B------:R-:W-:Y:S01]  /*1d620*/  BSSY B0, `(.L_x_655) ;  /* 0x00002f6000007945 */ /* 0x000fe20003800000 */
[----:B0-----:R-:W-:-:S05]  /*1d630*/  IMAD.U32 R6, RZ, RZ, UR4 ;  /* 0x00000004ff067e24 */ /* 0x001fca000f8e00ff */
[----:B------:R0:W-:Y:S01]  /*1d640*/  STL [R1+0x60], R6 ;  /* 0x0000600601007387 */ /* 0x0001e20000100800 */
[----:B------:R-:W-:-:S05]  /*1d650*/  LEA R22, R6, R22, 0x18 ;  /* 0x0000001606167211 */ /* 0x000fca00078ec0ff */
[----:B----4-:R0:W2:Y:S01]  /*1d660*/  LDS.128 R28, [R22+0x388d0] ;  /* 0x0388d000161c7984 */ /* 0x0100a20000000c00 */
[----:B------:R-:W-:Y:S06]  /*1d670*/  BAR.ARV 0x4, 0x180 ;  /* 0x0106000000007b1d */ /* 0x000fec0000002000 */
[----:B------:R-:W-:Y:S05]  /*1d680*/  @P1 BRA `(.L_x_656) ;  /* 0x0000002000501947 */ /* 0x000fea0003800000 */
[----:B0-----:R-:W3:Y:S04]  /*1d690*/  LDL R6, [R1+0x7c] ;  /* 0x00007c0001067983 */ /* 0x001ee80000100800 */
[----:B-----5:R-:W4:Y:S01]  /*1d6a0*/  LDL R136, [R1+0x64] ;  /* 0x0000640001887983 */ /* 0x020f220000100800 */
[----:B-1----:R-:W0:Y:S01]  /*1d6b0*/  S2R R13, SR_SWINHI ;  /* 0x00000000000d7919 */ /* 0x002e220000002f00 */
[----:B------:R-:W-:Y:S01]  /*1d6c0*/  F2FP.BF16.F32.PACK_AB R4, R25, R4 ;  /* 0x000000041904723e */ /* 0x000fe200000010ff */
[----:B------:R-:W-:Y:S01]  /*1d6d0*/  ULDC.64 UR4, c[0x0][0xc00] ;  /* 0x0003000000047ab9 */ /* 0x000fe20000000a00 */
[----:B------:R-:W-:Y:S02]  /*1d6e0*/  MOV R20, R22 ;  /* 0x0000001600147202 */ /* 0x000fe40000000f00 */
[----:B0-----:R-:W-:-:S02]  /*1d6f0*/  MOV R21, R13 ;  /* 0x0000000d00157202 */ /* 0x001fc40000000f00 */
        /* <DEDUP_REMOVED lines=9> */
[----:B------:R-:W-:Y:S01]  /*1d790*/  F2FP.BF16.F32.PACK_AB R147, R151, R150 ;  /* 0x000000969793723e */ /* 0x000fe200000010ff */
[----:B------:R-:W-:Y:S01]  /*1d7a0*/  ULDC.64 UR6, c[0x0][0x208] ;  /* 0x0000820000067ab9 */ /* 0x000fe20000000a00 */
[----:B------:R-:W-:Y:S01]  /*1d7b0*/  BAR.SYNC.DEFER_BLOCKING 0x1, 0x100 ;  /* 0x0044000000007b1d */ /* 0x000fe20000010000 */
[----:B---3--:R-:W-:-:S03]  /*1d7c0*/  IMAD.WIDE R114, R6, 0x2, R20 ;  /* 0x0000000206727825 */ /* 0x008fc600078e0214 */
[C---:B--2---:R-:W-:Y:S02]  /*1d7d0*/  IADD3 R28, P0, R114.reuse, 0x40, RZ ;  /* 0x00000040721c7810 */ /* 0x044fe40007f1e0ff */
[----:B------:R-:W-:Y:S02]  /*1d7e0*/  IADD3 R6, P1, R114, 0x20, RZ ;  /* 0x0000002072067810 */ /* 0x000fe40007f3e0ff */
[----:B------:R-:W-:Y:S02]  /*1d7f0*/  LOP3.LUT R76, R28, 0x380, RZ, 0xc0, !PT ;  /* 0x000003801c4c7812 */ /* 0x000fe400078ec0ff */
[----:B------:R-:W-:Y:S02]  /*1d800*/  IADD3 R84, P3, R114, 0x4000, RZ ;  /* 0x0000400072547810 */ /* 0x000fe40007f7e0ff */
[----:B------:R-:W-:Y:S02]  /*1d810*/  LOP3.LUT R72, R6, 0x380, RZ, 0xc0, !PT ;  /* 0x0000038006487812 */ /* 0x000fe400078ec0ff */
[----:B------:R-:W-:-:S02]  /*1d820*/  SHF.R.U64 R76, R76, 0x3, RZ ;  /* 0x000000034c4c7819 */ /* 0x000fc400000012ff */
[----:B------:R-:W-:Y:S01]  /*1d830*/  IADD3 R96, P2, R114, 0x4060, RZ ;  /* 0x0000406072607810 */ /* 0x000fe20007f5e0ff */
[----:B------:R-:W-:Y:S01]  /*1d840*/  IMAD.X R73, RZ, RZ, R115, P1 ;  /* 0x000000ffff497224 */ /* 0x000fe200008e0673 */
[----:B------:R-:W-:Y:S02]  /*1d850*/  LOP3.LUT R112, R84, 0x380, RZ, 0xc0, !PT ;  /* 0x0000038054707812 */ /* 0x000fe400078ec0ff */
[----:B------:R-:W-:Y:S02]  /*1d860*/  SHF.R.U64 R72, R72, 0x3, RZ ;  /* 0x0000000348487819 */ /* 0x000fe400000012ff */
[----:B------:R-:W-:Y:S02]  /*1d870*/  IADD3 R100, P1, R114, 0x8000, RZ ;  /* 0x0000800072647810 */ /* 0x000fe40007f3e0ff */
[----:B------:R-:W-:Y:S02]  /*1d880*/  LOP3.LUT R76, R76, R28, RZ, 0x3c, !PT ;  /* 0x0000001c4c4c7212 */ /* 0x000fe400078e3cff */
[----:B------:R-:W-:-:S02]  /*1d890*/  LOP3.LUT R28, R96, 0x380, RZ, 0xc0, !PT ;  /* 0x00000380601c7812 */ /* 0x000fc400078ec0ff */
[----:B------:R-:W-:Y:S02]  /*1d8a0*/  SHF.R.U64 R112, R112, 0x3, RZ ;  /* 0x0000000370707819 */ /* 0x000fe400000012ff */
[C---:B------:R-:W-:Y:S02]  /*1d8b0*/  IADD3 R47, P4, R114.reuse, 0x60, RZ ;  /* 0x00000060722f7810 */ /* 0x040fe40007f9e0ff */
[----:B------:R-:W-:Y:S02]  /*1d8c0*/  IADD3 R88, P6, R114, 0x4020, RZ ;  /* 0x0000402072587810 */ /* 0x000fe40007fde0ff */
[----:B------:R-:W-:Y:S01]  /*1d8d0*/  LOP3.LUT R72, R72, R6, RZ, 0x3c, !PT ;  /* 0x0000000648487212 */ /* 0x000fe200078e3cff */
[----:B------:R-:W-:Y:S01]  /*1d8e0*/  IMAD.X R85, RZ, RZ, R115, P3 ;  /* 0x000000ffff557224 */ /* 0x000fe200018e0673 */
[----:B------:R-:W-:Y:S02]  /*1d8f0*/  LOP3.LUT R6, R100, 0x380, RZ, 0xc0, !PT ;  /* 0x0000038064067812 */ /* 0x000fe400078ec0ff */
[----:B------:R-:W-:-:S02]  /*1d900*/  SHF.R.U64 R28, R28, 0x3, RZ ;  /* 0x000000031c1c7819 */ /* 0x000fc400000012ff */
[----:B------:R-:W-:Y:S02]  /*1d910*/  IADD3 R108, P3, R114, 0x8060, RZ ;  /* 0x00008060726c7810 */ /* 0x000fe40007f7e0ff */
[----:B------:R-:W-:Y:S01]  /*1d920*/  LOP3.LUT R84, R112, R84, RZ, 0x3c, !PT ;  /* 0x0000005470547212 */ /* 0x000fe200078e3cff */
[----:B------:R-:W-:Y:S01]  /*1d930*/  IMAD.X R81, RZ, RZ, R115, P4 ;  /* 0x000000ffff517224 */ /* 0x000fe200020e0673 */
[----:B------:R-:W-:Y:S02]  /*1d940*/  IADD3 R92, P5, R114, 0x4040, RZ ;  /* 0x00004040725c7810 */ /* 0x000fe40007fbe0ff */
[----:B------:R-:W-:Y:S02]  /*1d950*/  LOP3.LUT R112, R88, 0x380, RZ, 0xc0, !PT ;  /* 0x0000038058707812 */ /* 0x000fe400078ec0ff */
[----:B------:R-:W-:Y:S02]  /*1d960*/  SHF.R.U64 R6, R6, 0x3, RZ ;  /* 0x0000000306067819 */ /* 0x000fe400000012ff */
[----:B------:R-:W-:-:S02]  /*1d970*/  IADD3 R106, P4, R114, 0x8040, RZ ;  /* 0x00008040726a7810 */ /* 0x000fc40007f9e0ff */
[----:B------:R-:W-:Y:S01]  /*1d980*/  LOP3.LUT R96, R28, R96, RZ, 0x3c, !PT ;  /* 0x000000601c607212 */ /* 0x000fe200078e3cff */
[--C-:B------:R-:W-:Y:S01]  /*1d990*/  IMAD.X R77, RZ, RZ, R115.reuse, P0 ;  /* 0x000000ffff4d7224 */ /* 0x100fe200000e0673 */
[----:B------:R-:W-:Y:S02]  /*1d9a0*/  LOP3.LUT R13, R114, 0x380, RZ, 0xc0, !PT ;  /* 0x00000380720d7812 */ /* 0x000fe400078ec0ff */
[----:B------:R-:W-:Y:S01]  /*1d9b0*/  LOP3.LUT R28, R108, 0x380, RZ, 0xc0, !PT ;  /* 0x000003806c1c7812 */ /* 0x000fe200078ec0ff */
[--C-:B------:R-:W-:Y:S01]  /*1d9c0*/  IMAD.X R93, RZ, RZ, R115.reuse, P5 ;  /* 0x000000ffff5d7224 */ /* 0x100fe200028e0673 */
[----:B------:R-:W-:Y:S02]  /*1d9d0*/  LOP3.LUT R80, R47, 0x380, RZ, 0xc0, !PT ;  /* 0x000003802f507812 */ /* 0x000fe400078ec0ff */
[----:B------:R-:W-:Y:S01]  /*1d9e0*/  SHF.R.U64 R112, R112, 0x3, RZ ;  /* 0x0000000370707819 */ /* 0x000fe200000012ff */
[----:B------:R-:W-:Y:S01]  /*1d9f0*/  IMAD.X R97, RZ, RZ, R115, P2 ;  /* 0x000000ffff617224 */ /* 0x000fe200010e0673 */
[----:B------:R-:W-:-:S02]  /*1da00*/  IADD3 R104, P0, R114, 0x8020, RZ ;  /* 0x0000802072687810 */ /* 0x000fc40007f1e0ff */
[----:B------:R-:W-:Y:S01]  /*1da10*/  LOP3.LUT R100, R6, R100, RZ, 0x3c, !PT ;  /* 0x0000006406647212 */ /* 0x000fe200078e3cff */
[--C-:B------:R-:W-:Y:S01]  /*1da20*/  IMAD.X R101, RZ, RZ, R115.reuse, P1 ;  /* 0x000000ffff657224 */ /* 0x100fe200008e0673 */
[----:B------:R-:W-:Y:S02]  /*1da30*/  IADD3 R12, P5, R114, 0xc020, RZ ;  /* 0x0000c020720c7810 */ /* 0x000fe40007fbe0ff */
[----:B------:R-:W-:Y:S02]  /*1da40*/  LOP3.LUT R6, R106, 0x380, RZ, 0xc0, !PT ;  /* 0x000003806a067812 */ /* 0x000fe400078ec0ff */
[----:B------:R-:W-:Y:S02]  /*1da50*/  IADD3 R14, P2, R114, 0xc040, RZ ;  /* 0x0000c040720e7810 */ /* 0x000fe40007f5e0ff */
[----:B------:R-:W-:Y:S02]  /*1da60*/  SHF.R.U64 R13, R13, 0x3, RZ ;  /* 0x000000030d0d7819 */ /* 0x000fe400000012ff */
[----:B------:R-:W-:Y:S01]  /*1da70*/  SHF.R.U64 R28, R28, 0x3, RZ ;  /* 0x000000031c1c7819 */ /* 0x000fe200000012ff */
[----:B------:R-:W-:Y:S01]  /*1da80*/  IMAD.X R89, RZ, RZ, R115, P6 ;  /* 0x000000ffff597224 */ /* 0x000fe200030e0673 */
[----:B------:R-:W-:-:S02]  /*1da90*/  IADD3 R26, P1, R114, 0xc060, RZ ;  /* 0x0000c060721a7810 */ /* 0x000fc40007f3e0ff */
[----:B------:R-:W-:Y:S02]  /*1daa0*/  SHF.R.U64 R80, R80, 0x3, RZ ;  /* 0x0000000350507819 */ /* 0x000fe400000012ff */
[----:B------:R-:W-:Y:S02]  /*1dab0*/  LOP3.LUT R88, R112, R88, RZ, 0x3c, !PT ;  /* 0x0000005870587212 */ /* 0x000fe400078e3cff */
[----:B------:R-:W-:Y:S02]  /*1dac0*/  LOP3.LUT R112, R104, 0x380, RZ, 0xc0, !PT ;  /* 0x0000038068707812 */ /* 0x000fe400078ec0ff */
[----:B------:R-:W-:Y:S02]  /*1dad0*/  IADD3 R110, P6, R114, 0xc000, RZ ;  /* 0x0000c000726e7810 */ /* 0x000fe40007fde0ff */
[----:B------:R-:W-:Y:S02]  /*1dae0*/  SHF.R.U64 R6, R6, 0x3, RZ ;  /* 0x0000000306067819 */ /* 0x000fe400000012ff */
[----:B------:R-:W-:-:S02]  /*1daf0*/  LOP3.LUT R25, R12, 0x380, RZ, 0xc0, !PT ;  /* 0x000003800c197812 */ /* 0x000fc400078ec0ff */
[----:B------:R-:W-:Y:S02]  /*1db00*/  LOP3.LUT R114, R13, R114, RZ, 0x3c, !PT ;  /* 0x000000720d727212 */ /* 0x000fe400078e3cff */
[----:B------:R-:W-:Y:S02]  /*1db10*/  LOP3.LUT R108, R28, R108, RZ, 0x3c, !PT ;  /* 0x0000006c1c6c7212 */ /* 0x000fe400078e3cff */
[----:B------:R-:W-:Y:S02]  /*1db20*/  LOP3.LUT R27, R14, 0x380, RZ, 0xc0, !PT ;  /* 0x000003800e1b7812 */ /* 0x000fe400078ec0ff */
[----:B------:R-:W-:Y:S02]  /*1db30*/  LOP3.LUT R80, R80, R47, RZ, 0x3c, !PT ;  /* 0x0000002f50507212 */ /* 0x000fe400078e3cff */
[----:B------:R-:W-:Y:S02]  /*1db40*/  LOP3.LUT R28, R26, 0x380, RZ, 0xc0, !PT ;  /* 0x000003801a1c7812 */ /* 0x000fe400078ec0ff */
[----:B------:R-:W-:-:S02]  /*1db50*/  LOP3.LUT R47, R92, 0x380, RZ, 0xc0, !PT ;  /* 0x000003805c2f7812 */ /* 0x000fc400078ec0ff */
[----:B------:R-:W-:Y:S02]  /*1db60*/  SHF.R.U64 R112, R112, 0x3, RZ ;  /* 0x0000000370707819 */ /* 0x000fe400000012ff */
[----:B------:R-:W-:Y:S02]  /*1db70*/  LOP3.LUT R106, R6, R106, RZ, 0x3c, !PT ;  /* 0x0000006a066a7212 */ /* 0x000fe400078e3cff */
[----:B------:R-:W-:Y:S02]  /*1db80*/  SHF.R.U64 R25, R25, 0x3, RZ ;  /* 0x0000000319197819 */ /* 0x000fe400000012ff */
[----:B------:R-:W-:Y:S02]  /*1db90*/  MOV R114, R114 ;  /* 0x0000007200727202 */ /* 0x000fe40000000f00 */
[----:B------:R-:W-:Y:S02]  /*1dba0*/  F2FP.BF16.F32.PACK_AB R6, R3, R10 ;  /* 0x0000000a0306723e */ /* 0x000fe400000010ff */
[----:B------:R-:W-:-:S02]  /*1dbb0*/  SHF.R.U64 R27, R27, 0x3, RZ ;  /* 0x000000031b1b7819 */ /* 0x000fc400000012ff */
[----:B------:R-:W-:Y:S02]  /*1dbc0*/  SHF.R.U64 R28, R28, 0x3, RZ ;  /* 0x000000031c1c7819 */ /* 0x000fe400000012ff */
[----:B------:R-:W-:Y:S02]  /*1dbd0*/  SHF.R.U64 R47, R47, 0x3, RZ ;  /* 0x000000032f2f7819 */ /* 0x000fe400000012ff */
[----:B------:R-:W-:Y:S01]  /*1dbe0*/  LOP3.LUT R104, R112, R104, RZ, 0x3c, !PT ;  /* 0x0000006870687212 */ /* 0x000fe200078e3cff */
[--C-:B------:R-:W-:Y:S01]  /*1dbf0*/  IMAD.X R13, RZ, RZ, R115.reuse, P2 ;  /* 0x000000ffff0d7224 */ /* 0x100fe200010e0673 */
[----:B------:R-:W-:Y:S01]  /*1dc00*/  LOP3.LUT R112, R25, R12, RZ, 0x3c, !PT ;  /* 0x0000000c19707212 */ /* 0x000fe200078e3cff */
[----:B------:R-:W-:Y:S01]  /*1dc10*/  IMAD.X R15, RZ, RZ, R115, P1 ;  /* 0x000000ffff0f7224 */ /* 0x000fe200008e0673 */
[----:B------:R-:W-:Y:S01]  /*1dc20*/  LOP3.LUT R12, R27, R14, RZ, 0x3c, !PT ;  /* 0x0000000e1b0c7212 */ /* 0x000fe200078e3cff */
[----:B------:R0:W-:Y:S01]  /*1dc30*/  STSM.16.M88.4 [R114], R4 ;  /* 0x0000000472007844 */ /* 0x0001e20000000200 */
[----:B------:R-:W-:-:S02]  /*1dc40*/  LOP3.LUT R14, R28, R26, RZ, 0x3c, !PT ;  /* 0x0000001a1c0e7212 */ /* 0x000fc400078e3cff */
[----:B------:R-:W-:Y:S02]  /*1dc50*/  LOP3.LUT R92, R47, R92, RZ, 0x3c, !PT ;  /* 0x0000005c2f5c7212 */ /* 0x000fe400078e3cff */
[----:B------:R-:W-:Y:S02]  /*1dc60*/  MOV R72, R72 ;  /* 0x0000004800487202 */ /* 0x000fe40000000f00 */
[----:B------:R-:W-:Y:S02]  /*1dc70*/  LOP3.LUT R47, R110, 0x380, RZ, 0xc0, !PT ;  /* 0x000003806e2f7812 */ /* 0x000fe400078ec0ff */
[----:B------:R-:W-:Y:S02]  /*1dc80*/  MOV R76, R76 ;  /* 0x0000004c004c7202 */ /* 0x000fe40000000f00 */
[----:B------:R-:W-:Y:S02]  /*1dc90*/  F2FP.BF16.F32.PACK_AB R10, R45, R160 ;  /* 0x000000a02d0a723e */ /* 0x000fe400000010ff */
[----:B------:R-:W-:-:S02]  /*1dca0*/  MOV R3, R12 ;  /* 0x0000000c00037202 */ /* 0x000fc40000000f00 */
[----:B0-----:R-:W-:Y:S02]  /*1dcb0*/  F2FP.BF16.F32.PACK_AB R4, R33, R24 ;  /* 0x000000182104723e */ /* 0x001fe400000010ff */
[----:B------:R-:W-:Y:S02]  /*1dcc0*/  F2FP.BF16.F32.PACK_AB R5, R35, R34 ;  /* 0x000000222305723e */ /* 0x000fe400000010ff */
[----:B------:R-:W-:Y:S02]  /*1dcd0*/  F2FP.BF16.F32.PACK_AB R6, R37, R158 ;  /* 0x0000009e2506723e */ /* 0x000fe400000010ff */
[----:B------:R-:W-:Y:S02]  /*1dce0*/  F2FP.BF16.F32.PACK_AB R7, R39, R38 ;  /* 0x000000262707723e */ /* 0x000fe400000010ff */
[----:B------:R-:W-:Y:S02]  /*1dcf0*/  MOV R28, R14 ;  /* 0x0000000e001c7202 */ /* 0x000fe40000000f00 */
[----:B------:R-:W-:Y:S01]  /*1dd00*/  MOV R80, R80 ;  /* 0x0000005000507202 */ /* 0x000fe20000000f00 */
[----:B------:R0:W-:Y:S01]  /*1dd10*/  STSM.16.M88.4 [R72], R4 ;  /* 0x0000000448007844 */ /* 0x0001e20000000200 */
[----:B------:R-:W-:-:S02]  /*1dd20*/  F2FP.BF16.F32.PACK_AB R12, R49, R161 ;  /* 0x000000a1310c723e */ /* 0x000fc400000010ff */
[----:B------:R-:W-:Y:S02]  /*1dd30*/  F2FP.BF16.F32.PACK_AB R13, R51, R50 ;  /* 0x00000032330d723e */ /* 0x000fe400000010ff */
[----:B------:R-:W-:Y:S02]  /*1dd40*/  F2FP.BF16.F32.PACK_AB R14, R53, R162 ;  /* 0x000000a2350e723e */ /* 0x000fe400000010ff */
[----:B------:R-:W-:Y:S01]  /*1dd50*/  F2FP.BF16.F32.PACK_AB R15, R55, R54 ;  /* 0x00000036370f723e */ /* 0x000fe200000010ff */
[----:B------:R-:W-:Y:S01]  /*1dd60*/  IMAD.X R105, RZ, RZ, R115, P0 ;  /* 0x000000ffff697224 */ /* 0x000fe200000e0673 */
[----:B------:R-:W-:Y:S02]  /*1dd70*/  SHF.R.U64 R47, R47, 0x3, RZ ;  /* 0x000000032f2f7819 */ /* 0x000fe400000012ff */
[----:B------:R-:W-:Y:S02]  /*1dd80*/  MOV R84, R84 ;  /* 0x0000005400547202 */ /* 0x000fe40000000f00 */
[----:B------:R-:W-:-:S02]  /*1dd90*/  F2FP.BF16.F32.PACK_AB R24, R57, R163 ;  /* 0x000000a33918723e */ /* 0x000fc400000010ff */
[----:B------:R-:W-:Y:S02]  /*1dda0*/  F2FP.BF16.F32.PACK_AB R25, R59, R58 ;  /* 0x0000003a3b19723e */ /* 0x000fe400000010ff */
[----:B------:R-:W-:Y:S02]  /*1ddb0*/  F2FP.BF16.F32.PACK_AB R26, R61, R164 ;  /* 0x000000a43d1a723e */ /* 0x000fe400000010ff */
[----:B------:R-:W-:Y:S01]  /*1ddc0*/  F2FP.BF16.F32.PACK_AB R27, R63, R62 ;  /* 0x0000003e3f1b723e */ /* 0x000fe200000010ff */
[----:B------:R-:W-:Y:S01]  /*1ddd0*/  IMAD.X R107, RZ, RZ, R115, P4 ;  /* 0x000000ffff6b7224 */ /* 0x000fe200020e0673 */
[----:B------:R-:W-:Y:S01]  /*1dde0*/  MOV R88, R88 ;  /* 0x0000005800587202 */ /* 0x000fe20000000f00 */
[----:B------:R1:W-:Y:S01]  /*1ddf0*/  STSM.16.M88.4 [R76], R8 ;  /* 0x000000084c007844 */ /* 0x0003e20000000200 */
[----:B0-----:R-:W-:Y:S02]  /*1de00*/  F2FP.BF16.F32.PACK_AB R4, R65, R165 ;  /* 0x000000a54104723e */ /* 0x001fe400000010ff */
[----:B------:R-:W-:-:S02]  /*1de10*/  F2FP.BF16.F32.PACK_AB R5, R67, R66 ;  /* 0x000000424305723e */ /* 0x000fc400000010ff */
[----:B------:R-:W-:Y:S02]  /*1de20*/  F2FP.BF16.F32.PACK_AB R6, R69, R166 ;  /* 0x000000a64506723e */ /* 0x000fe400000010ff */
[----:B------:R-:W-:Y:S01]  /*1de30*/  F2FP.BF16.F32.PACK_AB R7, R71, R70 ;  /* 0x000000464707723e */ /* 0x000fe200000010ff */
[----:B------:R-:W-:Y:S01]  /*1de40*/  STSM.16.M88.4 [R80], R12 ;  /* 0x0000000c50007844 */ /* 0x000fe20000000200 */
[----:B------:R-:W-:Y:S02]  /*1de50*/  MOV R92, R92 ;  /* 0x0000005c005c7202 */ /* 0x000fe40000000f00 */
[----:B------:R-:W-:Y:S01]  /*1de60*/  LOP3.LUT R110, R47, R110, RZ, 0x3c, !PT ;  /* 0x0000006e2f6e7212 */ /* 0x000fe200078e3cff */
[----:B------:R-:W-:Y:S01]  /*1de70*/  STSM.16.M88.4 [R84], R24 ;  /* 0x0000001854007844 */ /* 0x000fe20000000200 */
[----:B------:R-:W-:Y:S02]  /*1de80*/  MOV R96, R96 ;  /* 0x0000006000607202 */ /* 0x000fe40000000f00 */
[----:B------:R-:W-:-:S02]  /*1de90*/  F2FP.BF16.F32.PACK_AB R33, R83, R82 ;  /* 0x000000525321723e */ /* 0x000fc400000010ff */
[----:B-1----:R-:W-:Y:S02]  /*1dea0*/  F2FP.BF16.F32.PACK_AB R8, R32, R167 ;  /* 0x000000a72008723e */ /* 0x002fe400000010ff */
[----:B------:R-:W-:Y:S02]  /*1deb0*/  F2FP.BF16.F32.PACK_AB R9, R75, R74 ;  /* 0x0000004a4b09723e */ /* 0x000fe400000010ff */
[----:B------:R-:W-:Y:S02]  /*1dec0*/  F2FP.BF16.F32.PACK_AB R10, R44, R168 ;  /* 0x000000a82c0a723e */ /* 0x000fe400000010ff */
[----:B------:R-:W-:Y:S02]  /*1ded0*/  F2FP.BF16.F32.PACK_AB R11, R79, R78 ;  /* 0x0000004e4f0b723e */ /* 0x000fe400000010ff */
[----:B------:R-:W-:Y:S02]  /*1dee0*/  F2FP.BF16.F32.PACK_AB R34, R64, R170 ;  /* 0x000000aa4022723e */ /* 0x000fe400000010ff */
[----:B------:R-:W-:Y:S01]  /*1def0*/  F2FP.BF16.F32.PACK_AB R35, R87, R86 ;  /* 0x000000565723723e */ /* 0x000fe200000010ff */
[----:B------:R0:W-:Y:S01]  /*1df00*/  STSM.16.M88.4 [R88], R4 ;  /* 0x0000000458007844 */ /* 0x0001e20000000200 */
[----:B------:R-:W-:-:S02]  /*1df10*/  F2FP.BF16.F32.PACK_AB R32, R56, R169 ;  /* 0x000000a93820723e */ /* 0x000fc400000010ff */
[----:B------:R-:W-:Y:S01]  /*1df20*/  MOV R100, R100 ;  /* 0x0000006400647202 */ /* 0x000fe20000000f00 */
[--C-:B------:R-:W-:Y:S01]  /*1df30*/  IMAD.X R109, RZ, RZ, R115.reuse, P3 ;  /* 0x000000ffff6d7224 */ /* 0x100fe200018e0673 */
[----:B------:R-:W-:Y:S01]  /*1df40*/  F2FP.BF16.F32.PACK_AB R44, R68, R171 ;  /* 0x000000ab442c723e */ /* 0x000fe200000010ff */
[----:B------:R-:W-:Y:S01]  /*1df50*/  IMAD.X R111, RZ, RZ, R115, P6 ;  /* 0x000000ffff6f7224 */ /* 0x000fe200030e0673 */
[----:B------:R-:W-:Y:S01]  /*1df60*/  F2FP.BF16.F32.PACK_AB R45, R91, R90 ;  /* 0x0000005a5b2d723e */ /* 0x000fe200000010ff */
[----:B------:R-:W1:Y:S01]  /*1df70*/  LDC R82, c[0x0][0xbe8] ;  /* 0x0002fa00ff527b82 */ /* 0x000e620000000800 */
        /* <DEDUP_REMOVED lines=8> */
[----:B0-----:R-:W-:Y:S02]  /*1e000*/  F2FP.BF16.F32.PACK_AB R4, R155, R175 ;  /* 0x000000af9b04723e */ /* 0x001fe400000010ff */
[----:B------:R-:W-:-:S02]  /*1e010*/  F2FP.BF16.F32.PACK_AB R5, R40, R36 ;  /* 0x000000242805723e */ /* 0x000fc400000010ff */
[----:B------:R-:W-:Y:S02]  /*1e020*/  F2FP.BF16.F32.PACK_AB R6, R156, R176 ;  /* 0x000000b09c06723e */ /* 0x000fe400000010ff */
[----:B------:R-:W-:Y:S01]  /*1e030*/  F2FP.BF16.F32.PACK_AB R7, R48, R43 ;  /* 0x0000002b3007723e */ /* 0x000fe200000010ff */
[----:B------:R-:W-:Y:S04]  /*1e040*/  STSM.16.M88.4 [R96], R32 ;  /* 0x0000002060007844 */ /* 0x000fe80000000200 */
[----:B------:R-:W-:Y:S04]  /*1e050*/  STSM.16.M88.4 [R100], R44 ;  /* 0x0000002c64007844 */ /* 0x000fe80000000200 */
[----:B------:R-:W-:Y:S04]  /*1e060*/  STSM.16.M88.4 [R104], R56 ;  /* 0x0000003868007844 */ /* 0x000fe80000000200 */
[----:B------:R0:W-:Y:S02]  /*1e070*/  STSM.16.M88.4 [R106], R4 ;  /* 0x000000046a007844 */ /* 0x0001e40000000200 */
[----:B0-----:R-:W0:Y:S01]  /*1e080*/  S2R R5, SR_TID.X ;  /* 0x0000000000057919 */ /* 0x001e220000002100 */
[----:B------:R-:W-:-:S02]  /*1e090*/  MOV R108, R108 ;  /* 0x0000006c006c7202 */ /* 0x000fc40000000f00 */
[----:B------:R-:W-:Y:S02]  /*1e0a0*/  F2FP.BF16.F32.PACK_AB R8, R157, R177 ;  /* 0x000000b19d08723e */ /* 0x000fe400000010ff */
[----:B------:R-:W-:Y:S02]  /*1e0b0*/  F2FP.BF16.F32.PACK_AB R9, R60, R52 ;  /* 0x000000343c09723e */ /* 0x000fe400000010ff */
[----:B------:R-:W-:Y:S02]  /*1e0c0*/  F2FP.BF16.F32.PACK_AB R10, R117, R116 ;  /* 0x00000074750a723e */ /* 0x000fe400000010ff */
[----:B------:R-:W-:Y:S02]  /*1e0d0*/  F2FP.BF16.F32.PACK_AB R11, R119, R118 ;  /* 0x00000076770b723e */ /* 0x000fe400000010ff */
[----:B------:R-:W-:Y:S02]  /*1e0e0*/  MOV R110, R110 ;  /* 0x0000006e006e7202 */ /* 0x000fe40000000f00 */
[----:B------:R-:W-:-:S02]  /*1e0f0*/  F2FP.BF16.F32.PACK_AB R12, R121, R120 ;  /* 0x00000078790c723e */ /* 0x000fc400000010ff */
[----:B------:R-:W-:Y:S02]  /*1e100*/  F2FP.BF16.F32.PACK_AB R13, R123, R122 ;  /* 0x0000007a7b0d723e */ /* 0x000fe400000010ff */
[----:B------:R-:W-:Y:S02]  /*1e110*/  F2FP.BF16.F32.PACK_AB R14, R125, R124 ;  /* 0x0000007c7d0e723e */ /* 0x000fe400000010ff */
[----:B------:R-:W-:Y:S01]  /*1e120*/  F2FP.BF16.F32.PACK_AB R15, R127, R126 ;  /* 0x0000007e7f0f723e */ /* 0x000fe200000010ff */
[----:B------:R-:W-:Y:S04]  /*1e130*/  STSM.16.M88.4 [R108], R8 ;  /* 0x000000086c007844 */ /* 0x000fe80000000200 */
[----:B------:R2:W-:Y:S01]  /*1e140*/  STSM.16.M88.4 [R110], R12 ;  /* 0x0000000c6e007844 */ /* 0x0005e20000000200 */
[----:B0-----:R-:W-:Y:S01]  /*1e150*/  VIADD R5, R5, 0xffffff80 ;  /* 0xffffff8005057836 */ /* 0x001fe20000000000 */
[----:B------:R-:W-:-:S04]  /*1e160*/  IADD3.X R113, RZ, R115, RZ, P5, !PT ;  /* 0x00000073ff717210 */ /* 0x000fc80002ffe4ff */
[----:B--2---:R-:W-:-:S04]  /*1e170*/  SHF.R.S32.HI R12, RZ, 0x1f, R5 ;  /* 0x0000001fff0c7819 */ /* 0x004fc80000011405 */
[----:B------:R-:W-:Y:S02]  /*1e180*/  LEA.HI R9, R12, R5, RZ, 0x7 ;  /* 0x000000050c097211 */ /* 0x000fe400078f38ff */
[----:B------:R-:W-:Y:S02]  /*1e190*/  MOV R112, R112 ;  /* 0x0000007000707202 */ /* 0x000fe40000000f00 */
[----:B------:R-:W-:Y:S02]  /*1e1a0*/  F2FP.BF16.F32.PACK_AB R24, R129, R128 ;  /* 0x000000808118723e */ /* 0x000fe400000010ff */
[----:B------:R-:W-:Y:S02]  /*1e1b0*/  F2FP.BF16.F32.PACK_AB R25, R131, R130 ;  /* 0x000000828319723e */ /* 0x000fe400000010ff */
[----:B------:R-:W-:Y:S02]  /*1e1c0*/  F2FP.BF16.F32.PACK_AB R26, R133, R132 ;  /* 0x00000084851a723e */ /* 0x000fe400000010ff */
[----:B------:R-:W-:-:S02]  /*1e1d0*/  F2FP.BF16.F32.PACK_AB R27, R135, R134 ;  /* 0x00000086871b723e */ /* 0x000fc400000010ff */
[----:B------:R-:W-:Y:S01]  /*1e1e0*/  LOP3.LUT R8, R9, 0xffffff80, RZ, 0xc0, !PT ;  /* 0xffffff8009087812 */ /* 0x000fe200078ec0ff */
[----:B----4-:R-:W-:Y:S01]  /*1e1f0*/  IMAD.SHL.U32 R4, R136, 0x4, RZ ;  /* 0x0000000488047824 */ /* 0x010fe200078e00ff */
[----:B------:R-:W-:Y:S01]  /*1e200*/  SHF.R.S32.HI R10, RZ, 0x1f, R136 ;  /* 0x0000001fff0a7819 */ /* 0x000fe20000011488 */
[----:B------:R0:W-:Y:S01]  /*1e210*/  STSM.16.M88.4 [R112], R24 ;  /* 0x0000001870007844 */ /* 0x0001e20000000200 */
[----:B------:R-:W-:Y:S02]  /*1e220*/  F2FP.BF16.F32.PACK_AB R32, R137, R178 ;  /* 0x000000b28920723e */ /* 0x000fe400000010ff */
[----:B------:R-:W-:Y:S02]  /*1e230*/  F2FP.BF16.F32.PACK_AB R33, R139, R138 ;  /* 0x0000008a8b21723e */ /* 0x000fe400000010ff */
[----:B------:R-:W-:Y:S02]  /*1e240*/  F2FP.BF16.F32.PACK_AB R34, R141, R179 ;  /* 0x000000b38d22723e */ /* 0x000fe400000010ff */
[----:B------:R-:W-:-:S02]  /*1e250*/  F2FP.BF16.F32.PACK_AB R35, R143, R142 ;  /* 0x0000008e8f23723e */ /* 0x000fc400000010ff */
[----:B------:R-:W-:Y:S02]  /*1e260*/  SHF.L.U64.HI R15, R136, 0x2, R10 ;  /* 0x00000002880f7819 */ /* 0x000fe4000001020a */
[----:B------:R-:W-:Y:S01]  /*1e270*/  IADD3 R6, P1, R4, UR4, RZ ;  /* 0x0000000404067c10 */ /* 0x000fe2000ff3e0ff */
[----:B------:R2:W-:Y:S01]  /*1e280*/  STSM.16.M88.4 [R3], R32 ;  /* 0x0000002003007844 */ /* 0x0005e20000000200 */
[----:B0-----:R-:W-:Y:S01]  /*1e290*/  IMAD.IADD R24, R5, 0x1, -R8 ;  /* 0x0000000105187824 */ /* 0x001fe200078e0a08 */
[----:B------:R-:W-:Y:S02]  /*1e2a0*/  ISETP.NE.U32.AND P0, PT, RZ, UR4, PT ;  /* 0x00000004ff007c0c */ /* 0x000fe4000bf05070 */
[----:B------:R-:W-:Y:S02]  /*1e2b0*/  IADD3.X R7, R15, UR5, RZ, P1, !PT ;  /* 0x000000050f077c10 */ /* 0x000fe40008ffe4ff */
[----:B-1----:R-:W-:Y:S02]  /*1e2c0*/  ISETP.NE.AND P1, PT, R82, 0x1, PT ;  /* 0x000000015200780c */ /* 0x002fe40003f25270 */
[----:B------:R-:W-:Y:S01]  /*1e2d0*/  ISETP.NE.AND.EX P0, PT, RZ, UR5, PT, P0 ;  /* 0x00000005ff007c0c */ /* 0x000fe2000bf05300 */
[----:B------:R-:W-:Y:S01]  /*1e2e0*/  ULDC.64 UR4, c[0x0][0xc08] ;  /* 0x0003020000047ab9 */ /* 0x000fe20000000a00 */
[----:B--2---:R-:W-:Y:S01]  /*1e2f0*/  SHF.R.S32.HI R3, RZ, 0x1f, R24 ;  /* 0x0000001fff037819 */ /* 0x004fe20000011418 */
[----:B------:R0:W-:Y:S01]  /*1e300*/  STSM.16.M88.4 [R28], R144 ;  /* 0x000000901c007844 */ /* 0x0001e20000000200 */
[----:B------:R-:W-:Y:S02]  /*1e310*/  BAR.SYNC.DEFER_BLOCKING 0x1, 0x100 ;  /* 0x0044000000007b1d */ /* 0x000fe40000010000 */
[----:B------:R-:W-:-:S02]  /*1e320*/  LEA.HI R8, R3, R24, RZ, 0x2 ;  /* 0x0000001803087211 */ /* 0x000fc400078f10ff */
[----:B------:R-:W-:Y:S02]  /*1e330*/  ISETP.NE.U32.AND P2, PT, RZ, UR4, PT ;  /* 0x00000004ff007c0c */ /* 0x000fe4000bf45070 */
[--C-:B------:R-:W-:Y:S02]  /*1e340*/  SHF.R.S32.HI R11, RZ, 0x2, R8.reuse ;  /* 0x00000002ff0b7819 */ /* 0x100fe40000011408 */
[----:B------:R-:W1:Y:S01]  /*1e350*/  @P1 LDC R13, c[0x0][0xbf0] ;  /* 0x0002fc00ff0d1b82 */ /* 0x000e620000000800 */
[----:B------:R-:W-:Y:S02]  /*1e360*/  SHF.R.S32.HI R26, RZ, 0x1f, R8 ;  /* 0x0000001fff1a7819 */ /* 0x000fe40000011408 */
[----:B------:R-:W-:Y:S02]  /*1e370*/  LEA.HI R12, R12, R5, RZ, 0x2 ;  /* 0x000000050c0c7211 */ /* 0x000fe400078f10ff */
[----:B------:R-:W-:Y:S02]  /*1e380*/  ISETP.NE.AND.EX P2, PT, RZ, UR5, PT, P2 ;  /* 0x00000005ff007c0c */ /* 0x000fe4000bf45320 */
[----:B------:R-:W-:Y:S01]  /*1e390*/  LEA.HI R26, R26, R11, RZ, 0x3 ;  /* 0x0000000b1a1a7211 */ /* 0x000fe200078f18ff */
[----:B------:R-:W2:Y:S01]  /*1e3a0*/  @P1 LDC R8, c[0x0][0xbec] ;  /* 0x0002fb00ff081b82 */ /* 0x000ea20000000800 */
[----:B------:R-:W-:-:S02]  /*1e3b0*/  LOP3.LUT R12, R12, 0xfffffffc, RZ, 0xc0, !PT ;  /* 0xfffffffc0c0c7812 */ /* 0x000fc400078ec0ff */
[----:B------:R-:W-:Y:S02]  /*1e3c0*/  LOP3.LUT R26, R26, 0xfffffff8, RZ, 0xc0, !PT ;  /* 0xfffffff81a1a7812 */ /* 0x000fe400078ec0ff */
[----:B------:R-:W-:Y:S01]  /*1e3d0*/  LEA.HI R3, R3, R24, RZ, 0x5 ;  /* 0x0000001803037211 */ /* 0x000fe200078f28ff */
[----:B------:R-:W-:Y:S01]  /*1e3e0*/  IMAD.IADD R12, R5, 0x1, -R12 ;  /* 0x00000001050c7824 */ /* 0x000fe200078e0a0c */
[----:B------:R-:W-:Y:S01]  /*1e3f0*/  SHF.R.S32.HI R14, RZ, 0x7, R9 ;  /* 0x00000007ff0e7819 */ /* 0x000fe20000011409 */
[----:B------:R-:W-:Y:S01]  /*1e400*/  IMAD.IADD R26, R11, 0x1, -R26 ;  /* 0x000000010b1a7824 */ /* 0x000fe200078e0a1a */
[----:B------:R-:W-:Y:S02]  /*1e410*/  SHF.R.S32.HI R3, RZ, 0x5, R3 ;  /* 0x00000005ff037819 */ /* 0x000fe40000011403 */
[----:B------:R-:W-:Y:S02]  /*1e420*/  LEA.HI R9, R9, R14, RZ, 0x1 ;  /* 0x0000000e09097211 */ /* 0x000fe400078f08ff */
[----:B------:R-:W-:-:S02]  /*1e430*/  LEA.HI R5, R12, R12, RZ, 0x1 ;  /* 0x0000000c0c057211 */ /* 0x000fc400078f08ff */
[----:B------:R-:W-:Y:S01]  /*1e440*/  @P2 IADD3 R4, P3, R4, UR4, RZ ;  /* 0x0000000404042c10 */ /* 0x000fe2000ff7e0ff */
[----:B------:R-:W-:Y:S01]  /*1e450*/  ULDC UR4, c[0x0][0xa88] ;  /* 0x0002a20000047ab9 */ /* 0x000fe20000000800 */
[----:B------:R-:W-:Y:S01]  /*1e460*/  IMAD R26, R3, 0x10, R26 ;  /* 0x00000010031a7824 */ /* 0x000fe200078e021a */
[----:B------:R-:W-:Y:S01]  /*1e470*/  LOP3.LUT R9, R9, 0x3fffffe, RZ, 0xc0, !PT ;  /* 0x03fffffe09097812 */ /* 0x000fe200078ec0ff */
[----:B------:R-:W-:Y:S01]  /*1e480*/  IMAD.MOV.U32 R80, RZ, RZ, RZ ;  /* 0x000000ffff507224 */ /* 0x000fe200078e00ff */
[----:B------:R-:W-:Y:S01]  /*1e490*/  LOP3.LUT R11, R5, 0x1ffffffe, RZ, 0xc0, !PT ;  /* 0x1ffffffe050b7812 */ /* 0x000fe200078ec0ff */
[----:B------:R-:W-:Y:S01]  /*1e4a0*/  IMAD.U32 R3, RZ, RZ, UR4 ;  /* 0x00000004ff037e24 */ /* 0x000fe2000f8e00ff */
[----:B------:R-:W-:Y:S01]  /*1e4b0*/  @P2 IADD3.X R5, R15, UR5, RZ, P3, !PT ;  /* 0x000000050f052c10 */ /* 0x000fe20009ffe4ff */
[----:B------:R-:W-:Y:S02]  /*1e4c0*/  IMAD.IADD R9, R14, 0x1, -R9 ;  /* 0x000000010e097824 */ /* 0x000fe400078e0a09 */
[----:B------:R0:W5:Y:S01]  /*1e4d0*/  @P0 LDG.E R80, desc[UR6][R6.64] ;  /* 0x0000000606500981 */ /* 0x000162000c1e1900 */
[----:B------:R-:W-:-:S03]  /*1e4e0*/  IMAD.IADD R11, R12, 0x1, -R11 ;  /* 0x000000010c0b7824 */ /* 0x000fc600078e0a0b */
[----:B------:R0:W5:Y:S01]  /*1e4f0*/  @P2 LDG.E R3, desc[UR6][R4.64] ;  /* 0x0000000604032981 */ /* 0x000162000c1e1900 */
[----:B------:R-:W-:Y:S01]  /*1e500*/  IMAD R26, R9, 0x40, R26 ;  /* 0x00000040091a7824 */ /* 0x000fe200078e021a */
[----:B------:R-:W-:Y:S06]  /*1e510*/  @P2 BRA `(.L_x_657) ;  /* 0x0000000000142947 */ /* 0x000fec0003800000 */
[----:B------:R-:W-:Y:S05]  /*1e520*/  @!P0 BRA `(.L_x_657) ;  /* 0x0000000000108947 */ /* 0x000fea0003800000 */
[----:B------:R-:W-:Y:S02]  /*1e530*/  ULDC.64 UR4, c[0x0][0x208] ;  /* 0x0000820000047ab9 */ /* 0x000fe40000000a00 */
[----:B0-----:R-:W3:Y:S04]  /*1e540*/  LDG.E R4, desc[UR4][R6.64] ;  /* 0x0000000406047981 */ /* 0x001ee8000c1e1900 */
[----:B-----5:R-:W3:Y:S02]  /*1e550*/  LDG.E R3, desc[UR4][R6.64+0x4] ;  /* 0x0000040406037981 */ /* 0x020ee4000c1e1900 */
[----:B---3--:R-:W-:-:S07]  /*1e560*/  IMAD.IADD R3, R3, 0x1, -R4 ;  /* 0x0000000103037824 */ /* 0x008fce00078e0a04 */
.L_x_657:
[----:B------:R-:W3:Y:S01]  /*1e570*/  LDL R89, [R1+0x68] ;  /* 0x0000680001597983 */ /* 0x000ee20000100800 */
[----:B------:R-:W-:Y:S01]  /*1e580*/  IMAD R11, R11, 0x8, R26 ;  /* 0x000000080b0b7824 */ /* 0x000fe200078e021a */
[----:B------:R-:W-:Y:S01]  /*1e590*/  ULDC.64 UR4, c[0x0][0xb90] ;  /* 0x0002e40000047ab9 */ /* 0x000fe20000000a00 */
[----:B-----5:R-:W-:Y:S01]  /*1e5a0*/  SHF.R.S32.HI R81, RZ, 0x1f, R80 ;  /* 0x0000001fff517819 */ /* 0x020fe20000011450 */
[----:B------:R-:W4:Y:S01]  /*1e5b0*/  LDL.LU R88, [R1+0x6c] ;  /* 0x00006c0001587983 */ /* 0x000f220000300800 */
[----:B0-----:R-:W-:Y:S02]  /*1e5c0*/  SEL R28, R10, RZ, !P0 ;  /* 0x000000ff0a1c7207 */ /* 0x001fe40004000000 */
[----:B------:R-:W-:Y:S01]  /*1e5d0*/  SEL R83, R136, RZ, !P0 ;  /* 0x000000ff88537207 */ /* 0x000fe20004000000 */
[----:B------:R-:W2:Y:S01]  /*1e5e0*/  LDL.LU R86, [R1+0x78] ;  /* 0x0000780001567983 */ /* 0x000ea20000300800 */
[----:B------:R-:W-:Y:S01]  /*1e5f0*/  IMAD R3, R3, R82, RZ ;  /* 0x0000005203037224 */ /* 0x000fe200078e02ff */
[----:B------:R-:W0:Y:S01]  /*1e600*/  @P1 LDC R85, c[0x0][0xbec] ;  /* 0x0002fb00ff551b82 */ /* 0x000e220000000800 */
[----:B------:R-:W-:-:S07]  /*1e610*/  ULDC.64 UR6, c[0x0][0x208] ;  /* 0x0000820000067ab9 */ /* 0x000fce0000000a00 */
[----:B------:R-:W0:Y:S01]  /*1e620*/  @P1 LDC R87, c[0x0][0xbf0] ;  /* 0x0002fc00ff571b82 */ /* 0x000e220000000800 */
[----:B------:R-:W-:Y:S01]  /*1e630*/  BSSY B1, `(.L_x_658) ;  /* 0x00000d1000017945 */ /* 0x000fe20003800000 */
[----:B---3--:R-:W-:Y:S01]  /*1e640*/  IMAD R9, R219, 0x8, R89 ;  /* 0x00000008db097824 */ /* 0x008fe200078e0259 */
[----:B----4-:R-:W-:-:S03]  /*1e650*/  SHF.R.S32.HI R84, RZ, 0x1f, R88 ;  /* 0x0000001fff547819 */ /* 0x010fc60000011458 */
[----:B------:R-:W-:Y:S01]  /*1e660*/  IMAD.SHL.U32 R9, R9, 0x8, RZ ;  /* 0x0000000809097824 */ /* 0x000fe200078e00ff */
[----:B--2---:R-:W-:Y:S01]  /*1e670*/  LEA R15, R86, R11, 0x7 ;  /* 0x0000000b560f7211 */ /* 0x004fe200078e38ff */
[----:B------:R-:W-:Y:S01]  /*1e680*/  IMAD R4, R84, UR4, RZ ;  /* 0x0000000454047c24 */ /* 0x000fe2000f8e02ff */
[----:B------:R-:W-:Y:S01]  /*1e690*/  LEA R14, R86, R26, 0x7 ;  /* 0x0000001a560e7211 */ /* 0x000fe200078e38ff */
[----:B------:R-:W-:-:S04]  /*1e6a0*/  IMAD.WIDE R20, R9, 0x2, R20 ;  /* 0x0000000209147825 */ /* 0x000fc800078e0214 */
[----:B------:R-:W-:Y:S01]  /*1e6b0*/  @P1 IMAD.HI.U32 R6, R15, R8, RZ ;  /* 0x000000080f061227 */ /* 0x000fe200078e00ff */
[C---:B------:R-:W-:Y:S02]  /*1e6c0*/  IADD3 R25, P5, R20.reuse, 0x3000, RZ ;  /* 0x0000300014197810 */ /* 0x040fe40007fbe0ff */
[----:B------:R-:W-:Y:S01]  /*1e6d0*/  IADD3 R33, P4, R20, 0x4000, RZ ;  /* 0x0000400014217810 */ /* 0x000fe20007f9e0ff */
[C---:B------:R-:W-:Y:S02]  /*1e6e0*/  IMAD R11, R88.reuse, UR5, R4 ;  /* 0x00000005580b7c24 */ /* 0x040fe4000f8e0204 */
[----:B------:R-:W-:Y:S01]  /*1e6f0*/  IMAD.MOV.U32 R7, RZ, RZ, R15 ;  /* 0x000000ffff077224 */ /* 0x000fe200078e000f */
[----:B-1----:R-:W-:Y:S01]  /*1e700*/  @P1 SHF.R.U32.HI R7, RZ, R13, R6 ;  /* 0x0000000dff071219 */ /* 0x002fe20000011606 */
[----:B------:R-:W-:Y:S01]  /*1e710*/  IMAD.WIDE.U32 R4, R88, UR4, R80 ;  /* 0x0000000458047c25 */ /* 0x000fe2000f8e0050 */
[----:B------:R-:W-:Y:S01]  /*1e720*/  ULDC.64 UR4, c[0x0][0xb98] ;  /* 0x0002e60000047ab9 */ /* 0x000fe20000000a00 */
[----:B------:R-:W-:-:S02]  /*1e730*/  IADD3 R13, P6, R20, 0x2000, RZ ;  /* 0x00002000140d7810 */ /* 0x000fc40007fde0ff */
[----:B------:R-:W-:Y:S01]  /*1e740*/  IMAD.IADD R5, R5, 0x1, R11 ;  /* 0x0000000105057824 */ /* 0x000fe200078e020b */
[----:B------:R-:W-:Y:S01]  /*1e750*/  LOP3.LUT R32, R33, 0x380, RZ, 0xc0, !PT ;  /* 0x0000038021207812 */ /* 0x000fe200078ec0ff */
[----:B------:R-:W-:Y:S01]  /*1e760*/  IMAD.MOV R11, RZ, RZ, -R7 ;  /* 0x000000ffff0b7224 */ /* 0x000fe200078e0a07 */
[----:B------:R-:W-:Y:S01]  /*1e770*/  LOP3.LUT R12, R13, 0x380, RZ, 0xc0, !PT ;  /* 0x000003800d0c7812 */ /* 0x000fe200078ec0ff */
[----:B------:R-:W-:Y:S01]  /*1e780*/  IMAD R6, R28, UR4, RZ ;  /* 0x000000041c067c24 */ /* 0x000fe2000f8e02ff */
[----:B------:R-:W-:Y:S01]  /*1e790*/  SHF.R.U64 R32, R32, 0x3, RZ ;  /* 0x0000000320207819 */ /* 0x000fe200000012ff */
[C---:B------:R-:W-:Y:S01]  /*1e7a0*/  IMAD.WIDE.U32 R4, R83.reuse, UR4, R4 ;  /* 0x0000000453047c25 */ /* 0x040fe2000f8e0004 */
[----:B------:R-:W-:Y:S02]  /*1e7b0*/  SHF.R.U64 R12, R12, 0x3, RZ ;  /* 0x000000030c0c7819 */ /* 0x000fe400000012ff */
[----:B------:R-:W-:Y:S01]  /*1e7c0*/  LOP3.LUT R32, R32, R33, RZ, 0x3c, !PT ;  /* 0x0000002120207212 */ /* 0x000fe200078e3cff */
[----:B------:R-:W-:Y:S01]  /*1e7d0*/  IMAD R9, R82, R11, R15 ;  /* 0x0000000b52097224 */ /* 0x000fe200078e020f */
[----:B------:R-:W-:Y:S01]  /*1e7e0*/  SHF.R.S32.HI R11, RZ, 0x1f, R7 ;  /* 0x0000001fff0b7819 */ /* 0x000fe20000011407 */
[----:B------:R-:W-:Y:S01]  /*1e7f0*/  IMAD R8, R83, UR5, R6 ;  /* 0x0000000553087c24 */ /* 0x000fe2000f8e0206 */
[----:B------:R-:W-:Y:S01]  /*1e800*/  IADD3 R4, P0, R7, R4, RZ ;  /* 0x0000000407047210 */ /* 0x000fe20007f1e0ff */
[----:B------:R-:W-:Y:S01]  /*1e810*/  ULDC.64 UR4, c[0x0][0xb88] ;  /* 0x0002e20000047ab9 */ /* 0x000fe20000000a00 */
[----:B------:R-:W-:Y:S01]  /*1e820*/  SHF.R.S32.HI R6, RZ, 0x1f, R9 ;  /* 0x0000001fff067819 */ /* 0x000fe20000011409 */
[----:B------:R-:W-:Y:S01]  /*1e830*/  IMAD.X R33, RZ, RZ, R21, P4 ;  /* 0x000000ffff217224 */ /* 0x000fe200020e0615 */
[----:B------:R-:W-:-:S02]  /*1e840*/  IADD3.X R5, R11, R5, R8, P0, !PT ;  /* 0x000000050b057210 */ /* 0x000fc400007fe408 */
[----:B------:R-:W-:Y:S01]  /*1e850*/  IADD3 R7, P2, R20, 0x1000, RZ ;  /* 0x0000100014077810 */ /* 0x000fe20007f5e0ff */
[----:B------:R-:W-:Y:S01]  /*1e860*/  IMAD R6, R6, UR4, RZ ;  /* 0x0000000406067c24 */ /* 0x000fe2000f8e02ff */
[----:B------:R-:W-:Y:S01]  /*1e870*/  LOP3.LUT P0, RZ, R24, 0x3, RZ, 0xc0, !PT ;  /* 0x0000000318ff7812 */ /* 0x000fe2000780c0ff */
[----:B------:R-:W-:Y:S01]  /*1e880*/  IMAD.WIDE.U32 R4, R9, UR4, R4 ;  /* 0x0000000409047c25 */ /* 0x000fe2000f8e0004 */
[----:B------:R-:W-:Y:S02]  /*1e890*/  LOP3.LUT R24, R25, 0x380, RZ, 0xc0, !PT ;  /* 0x0000038019187812 */ /* 0x000fe400078ec0ff */
[----:B------:R-:W-:Y:S01]  /*1e8a0*/  LOP3.LUT R12, R12, R13, RZ, 0x3c, !PT ;  /* 0x0000000d0c0c7212 */ /* 0x000fe200078e3cff */
[----:B------:R-:W-:Y:S01]  /*1e8b0*/  IMAD R11, R9, UR5, R6 ;  /* 0x00000005090b7c24 */ /* 0x000fe2000f8e0206 */
[----:B------:R-:W-:Y:S01]  /*1e8c0*/  ULDC.64 UR4, c[0x0][0xb50] ;  /* 0x0002d40000047ab9 */ /* 0x000fe20000000a00 */
[----:B------:R-:W-:Y:S01]  /*1e8d0*/  IMAD.X R9, RZ, RZ, R21, P2 ;  /* 0x000000ffff097224 */ /* 0x000fe200010e0615 */
[----:B------:R-:W-:Y:S01]  /*1e8e0*/  LEA R6, P3, R4, UR4, 0x2 ;  /* 0x0000000404067c11 */ /* 0x000fe2000f8610ff */
[----:B------:R-:W-:Y:S01]  /*1e8f0*/  IMAD.IADD R5, R5, 0x1, R11 ;  /* 0x0000000105057824 */ /* 0x000fe200078e020b */
[----:B------:R-:W-:Y:S01]  /*1e900*/  IADD3 R41, P2, R20, 0x6000, RZ ;  /* 0x0000600014297810 */ /* 0x000fe20007f5e0ff */
[----:B------:R-:W-:Y:S01]  /*1e910*/  IMAD.X R13, RZ, RZ, R21, P6 ;  /* 0x000000ffff0d7224 */ /* 0x000fe200030e0615 */
[----:B------:R-:W-:Y:S01]  /*1e920*/  SHF.R.U64 R24, R24, 0x3, RZ ;  /* 0x0000000318187819 */ /* 0x000fe200000012ff */
[----:B------:R-:W-:Y:S01]  /*1e930*/  SHFL.IDX PT, R54, R6, RZ, 0x1c1f ;  /* 0x001c1fff06367589 */ /* 0x000fe200000e0000 */
[----:B------:R-:W-:Y:S01]  /*1e940*/  LEA.HI.X R10, R4, UR5, R5, 0x2, P3 ;  /* 0x00000005040a7c11 */ /* 0x000fe200098f1405 */
[----:B------:R-:W-:Y:S01]  /*1e950*/  VIADD R4, R14, 0x8 ;  /* 0x000000080e047836 */ /* 0x000fe20000000000 */
[----:B------:R-:W-:Y:S01]  /*1e960*/  IADD3 R37, P3, R20, 0x5000, RZ ;  /* 0x0000500014257810 */ /* 0x000fe20007f7e0ff */
[----:B------:R-:W-:Y:S01]  /*1e970*/  SHFL.IDX PT, R58, R6, 0x1, 0x1c1f ;  /* 0x003c1f00063a7f89 */ /* 0x000fe200000e0000 */
[----:B------:R-:W-:Y:S01]  /*1e980*/  LOP3.LUT R40, R41, 0x380, RZ, 0xc0, !PT ;  /* 0x0000038029287812 */ /* 0x000fe200078ec0ff */
[----:B------:R-:W-:Y:S01]  /*1e990*/  ULDC.64 UR4, c[0x0][0xaa0] ;  /* 0x0002a80000047ab9 */ /* 0x000fe20000000a00 */
[----:B------:R-:W-:Y:S01]  /*1e9a0*/  LOP3.LUT R36, R37, 0x380, RZ, 0xc0, !PT ;  /* 0x0000038025247812 */ /* 0x000fe200078ec0ff */
[----:B------:R-:W1:Y:S01]  /*1e9b0*/  SHFL.IDX PT, R55, R10, RZ, 0x1c1f ;  /* 0x001c1fff0a377589 */ /* 0x000e6200000e0000 */
[----:B------:R-:W-:-:S02]  /*1e9c0*/  SHF.R.U64 R40, R40, 0x3, RZ ;  /* 0x0000000328287819 */ /* 0x000fc400000012ff */
[----:B------:R-:W-:Y:S01]  /*1e9d0*/  SHF.R.U64 R36, R36, 0x3, RZ ;  /* 0x0000000324247819 */ /* 0x000fe200000012ff */
[----:B------:R-:W2:Y:S01]  /*1e9e0*/  SHFL.IDX PT, R59, R10, 0x1, 0x1c1f ;  /* 0x003c1f000a3b7f89 */ /* 0x000ea200000e0000 */
[----:B------:R-:W-:Y:S01]  /*1e9f0*/  LOP3.LUT R40, R40, R41, RZ, 0x3c, !PT ;  /* 0x0000002928287212 */ /* 0x000fe200078e3cff */
[--C-:B------:R-:W-:Y:S01]  /*1ea00*/  IMAD.X R41, RZ, RZ, R21.reuse, P2 ;  /* 0x000000ffff297224 */ /* 0x100fe200010e0615 */
[----:B------:R-:W-:Y:S01]  /*1ea10*/  LOP3.LUT R36, R36, R37, RZ, 0x3c, !PT ;  /* 0x0000002524247212 */ /* 0x000fe200078e3cff */
[--C-:B------:R-:W-:Y:S01]  /*1ea20*/  IMAD.X R37, RZ, RZ, R21.reuse, P3 ;  /* 0x000000ffff257224 */ /* 0x100fe200018e0615 */
[----:B------:R-:W-:Y:S01]  /*1ea30*/  LOP3.LUT R24, R24, R25, RZ, 0x3c, !PT ;  /* 0x0000001918187212 */ /* 0x000fe200078e3cff */
[----:B------:R-:W-:Y:S01]  /*1ea40*/  IMAD.X R25, RZ, RZ, R21, P5 ;  /* 0x000000ffff197224 */ /* 0x000fe200028e0615 */
[C---:B------:R-:W-:Y:S02]  /*1ea50*/  IADD3 R61, P2, R20.reuse, 0xb000, RZ ;  /* 0x0000b000143d7810 */ /* 0x040fe40007f5e0ff */
[----:B------:R-:W-:-:S02]  /*1ea60*/  IADD3 R57, P3, R20, 0xa000, RZ ;  /* 0x0000a00014397810 */ /* 0x000fc40007f7e0ff */
[C---:B------:R-:W-:Y:S02]  /*1ea70*/  IADD3 R45, P6, R20.reuse, 0x7000, RZ ;  /* 0x00007000142d7810 */ /* 0x040fe40007fde0ff */
[C---:B------:R-:W-:Y:S02]  /*1ea80*/  IADD3 R49, P5, R20.reuse, 0x8000, RZ ;  /* 0x0000800014317810 */ /* 0x040fe40007fbe0ff */
[----:B------:R-:W-:Y:S02]  /*1ea90*/  IADD3 R53, P4, R20, 0x9000, RZ ;  /* 0x0000900014357810 */ /* 0x000fe40007f9e0ff */
[----:B------:R-:W-:Y:S02]  /*1eaa0*/  LOP3.LUT R60, R61, 0x380, RZ, 0xc0, !PT ;  /* 0x000003803d3c7812 */ /* 0x000fe400078ec0ff */
[----:B------:R-:W-:Y:S02]  /*1eab0*/  LOP3.LUT R56, R57, 0x380, RZ, 0xc0, !PT ;  /* 0x0000038039387812 */ /* 0x000fe400078ec0ff */
[----:B------:R-:W-:-:S02]  /*1eac0*/  LOP3.LUT R44, R45, 0x380, RZ, 0xc0, !PT ;  /* 0x000003802d2c7812 */ /* 0x000fc400078ec0ff */
[----:B------:R-:W-:Y:S02]  /*1ead0*/  LOP3.LUT R48, R49, 0x380, RZ, 0xc0, !PT ;  /* 0x0000038031307812 */ /* 0x000fe400078ec0ff */
[----:B------:R-:W-:Y:S02]  /*1eae0*/  LOP3.LUT R52, R53, 0x380, RZ, 0xc0, !PT ;  /* 0x0000038035347812 */ /* 0x000fe400078ec0ff */
[----:B------:R-:W-:Y:S02]  /*1eaf0*/  LOP3.LUT R8, R7, 0x380, RZ, 0xc0, !PT ;  /* 0x0000038007087812 */ /* 0x000fe400078ec0ff */
[----:B------:R-:W-:Y:S02]  /*1eb00*/  SHF.R.U64 R60, R60, 0x3, RZ ;  /* 0x000000033c3c7819 */ /* 0x000fe400000012ff */
[----:B------:R-:W-:Y:S02]  /*1eb10*/  SHF.R.U64 R56, R56, 0x3, RZ ;  /* 0x0000000338387819 */ /* 0x000fe400000012ff */
[----:B------:R-:W-:-:S02]  /*1eb20*/  SHF.R.U64 R44, R44, 0x3, RZ ;  /* 0x000000032c2c7819 */ /* 0x000fc400000012ff */
[----:B------:R-:W-:Y:S02]  /*1eb30*/  SHF.R.U64 R48, R48, 0x3, RZ ;  /* 0x0000000330307819 */ /* 0x000fe400000012ff */
[----:B------:R-:W-:Y:S02]  /*1eb40*/  SHF.R.U64 R52, R52, 0x3, RZ ;  /* 0x0000000334347819 */ /* 0x000fe400000012ff */
[----:B------:R-:W-:Y:S02]  /*1eb50*/  SHF.R.U64 R8, R8, 0x3, RZ ;  /* 0x0000000308087819 */ /* 0x000fe400000012ff */
[----:B------:R-:W-:Y:S01]  /*1eb60*/  LOP3.LUT R60, R60, R61, RZ, 0x3c, !PT ;  /* 0x0000003d3c3c7212 */ /* 0x000fe200078e3cff */
[--C-:B------:R-:W-:Y:S01]  /*1eb70*/  IMAD.X R61, RZ, RZ, R21.reuse, P2 ;  /* 0x000000ffff3d7224 */ /* 0x100fe200010e0615 */
[----:B------:R-:W-:Y:S01]  /*1eb80*/  LOP3.LUT R56, R56, R57, RZ, 0x3c, !PT ;  /* 0x0000003938387212 */ /* 0x000fe200078e3cff */
[--C-:B------:R-:W-:Y:S01]  /*1eb90*/  IMAD.X R57, RZ, RZ, R21.reuse, P3 ;  /* 0x000000ffff397224 */ /* 0x100fe200018e0615 */
[----:B------:R-:W-:Y:S01]  /*1eba0*/  LOP3.LUT R44, R44, R45, RZ, 0x3c, !PT ;  /* 0x0000002d2c2c7212 */ /* 0x000fe200078e3cff */
[--C-:B------:R-:W-:Y:S01]  /*1ebb0*/  IMAD.X R45, RZ, RZ, R21.reuse, P6 ;  /* 0x000000ffff2d7224 */ /* 0x100fe200030e0615 */
[----:B------:R-:W-:Y:S01]  /*1ebc0*/  LOP3.LUT R48, R48, R49, RZ, 0x3c, !PT ;  /* 0x0000003130307212 */ /* 0x000fe200078e3cff */
[--C-:B------:R-:W-:Y:S01]  /*1ebd0*/  IMAD.X R49, RZ, RZ, R21.reuse, P5 ;  /* 0x000000ffff317224 */ /* 0x100fe200028e0615 */
[----:B------:R-:W-:Y:S01]  /*1ebe0*/  LOP3.LUT R52, R52, R53, RZ, 0x3c, !PT ;  /* 0x0000003534347212 */ /* 0x000fe200078e3cff */
[----:B------:R-:W-:Y:S01]  /*1ebf0*/  IMAD.X R53, RZ, RZ, R21, P4 ;  /* 0x000000ffff357224 */ /* 0x000fe200020e0615 */
[----:B------:R-:W-:-:S02]  /*1ec00*/  ISETP.GE.OR P2, PT, R14, R3, P0 ;  /* 0x000000030e00720c */ /* 0x000fc40000746670 */
[----:B------:R-:W-:Y:S02]  /*1ec10*/  LOP3.LUT R8, R8, R7, RZ, 0x3c, !PT ;  /* 0x0000000708087212 */ /* 0x000fe400078e3cff */
[----:B------:R-:W-:Y:S02]  /*1ec20*/  IADD3 R5, P3, R20, 0xf000, RZ ;  /* 0x0000f00014057810 */ /* 0x000fe40007f7e0ff */
[----:B------:R-:W-:Y:S02]  /*1ec30*/  ISETP.GE.OR P0, PT, R4, R3, P0 ;  /* 0x000000030400720c */ /* 0x000fe40000706670 */
[C---:B------:R-:W-:Y:S01]  /*1ec40*/  IADD3 R65, P6, R20.reuse, 0xc000, RZ ;  /* 0x0000c00014417810 */ /* 0x040fe20007fde0ff */
[----:B------:R-:W-:Y:S01]  /*1ec50*/  IMAD.X R77, RZ, RZ, R21, P3 ;  /* 0x000000ffff4d7224 */ /* 0x000fe200018e0615 */
[C---:B------:R-:W-:Y:S02]  /*1ec60*/  IADD3 R69, P5, R20.reuse, 0xd000, RZ ;  /* 0x0000d00014457810 */ /* 0x040fe40007fbe0ff */
[C---:B------:R-:W-:Y:S01]  /*1ec70*/  IADD3 R73, P4, R20.reuse, 0xe000, RZ ;  /* 0x0000e00014497810 */ /* 0x040fe20007f9e0ff */
[----:B-1----:R-:W-:Y:S01]  /*1ec80*/  @!P2 ST.E desc[UR6][R54.64], R0 ;  /* 0x000000003600a985 */ /* 0x002fe2000c101906 */
[----:B------:R-:W-:-:S02]  /*1ec90*/  LOP3.LUT R7, R20, 0x380, RZ, 0xc0, !PT ;  /* 0x0000038014077812 */ /* 0x000fc400078ec0ff */
[----:B------:R-:W-:Y:S02]  /*1eca0*/  LOP3.LUT R4, R5, 0x380, RZ, 0xc0, !PT ;  /* 0x0000038005047812 */ /* 0x000fe400078ec0ff */
[----:B------:R-:W-:Y:S01]  /*1ecb0*/  LOP3.LUT R64, R65, 0x380, RZ, 0xc0, !PT ;  /* 0x0000038041407812 */ /* 0x000fe200078ec0ff */
[----:B--2---:R1:W-:Y:S01]  /*1ecc0*/  @!P0 ST.E desc[UR6][R58.64], R2 ;  /* 0x000000023a008985 */ /* 0x0043e2000c101906 */
[----:B------:R-:W-:Y:S02]  /*1ecd0*/  LOP3.LUT R68, R69, 0x380, RZ, 0xc0, !PT ;  /* 0x0000038045447812 */ /* 0x000fe400078ec0ff */
[----:B------:R-:W-:Y:S01]  /*1ece0*/  LOP3.LUT R72, R73, 0x380, RZ, 0xc0, !PT ;  /* 0x0000038049487812 */ /* 0x000fe200078ec0ff */
[----:B------:R-:W5:Y:S01]  /*1ecf0*/  LD.E.128 R8, desc[UR6][R8.64] ;  /* 0x0000000608087980 */ /* 0x000f62000c101d00 */
[----:B------:R-:W-:Y:S02]  /*1ed00*/  SHF.R.U64 R7, R7, 0x3, RZ ;  /* 0x0000000307077819 */ /* 0x000fe400000012ff */
[----:B------:R-:W-:Y:S01]  /*1ed10*/  SHF.R.U64 R4, R4, 0x3, RZ ;  /* 0x0000000304047819 */ /* 0x000fe200000012ff */
[----:B------:R-:W5:Y:S01]  /*1ed20*/  LD.E.128 R12, desc[UR6][R12.64] ;  /* 0x000000060c0c7980 */ /* 0x000f62000c101d00 */
[----:B------:R-:W-:-:S02]  /*1ed30*/  SHF.R.U64 R64, R64, 0x3, RZ ;  /* 0x0000000340407819 */ /* 0x000fc400000012ff */
[----:B------:R-:W-:Y:S01]  /*1ed40*/  SHF.R.U64 R68, R68, 0x3, RZ ;  /* 0x0000000344447819 */ /* 0x000fe200000012ff */
[----:B-1----:R-:W-:Y:S01]  /*1ed50*/  IMAD R2, R89, 0x20, R219 ;  /* 0x0000002059027824 */ /* 0x002fe200078e02db */
[----:B------:R-:W-:Y:S01]  /*1ed60*/  SHF.R.U64 R72, R72, 0x3, RZ ;  /* 0x0000000348487819 */ /* 0x000fe200000012ff */
[----:B------:R-:W5:Y:S01]  /*1ed70*/  LD.E.128 R24, desc[UR6][R24.64] ;  /* 0x0000000618187980 */ /* 0x000f62000c101d00 */
[----:B------:R-:W-:Y:S02]  /*1ed80*/  LOP3.LUT R20, R7, R20, RZ, 0x3c, !PT ;  /* 0x0000001407147212 */ /* 0x000fe400078e3cff */
[----:B------:R-:W-:Y:S01]  /*1ed90*/  LOP3.LUT R64, R64, R65, RZ, 0x3c, !PT ;  /* 0x0000004140407212 */ /* 0x000fe200078e3cff */
[--C-:B------:R-:W-:Y:S01]  /*1eda0*/  IMAD.X R65, RZ, RZ, R21.reuse, P6 ;  /* 0x000000ffff417224 */ /* 0x100fe200030e0615 */
[----:B------:R-:W-:Y:S01]  /*1edb0*/  LOP3.LUT R68, R68, R69, RZ, 0x3c, !PT ;  /* 0x0000004544447212 */ /* 0x000fe200078e3cff */
[--C-:B------:R-:W-:Y:S01]  /*1edc0*/  IMAD.X R69, RZ, RZ, R21.reuse, P5 ;  /* 0x000000ffff457224 */ /* 0x100fe200028e0615 */
[----:B------:R-:W-:Y:S01]  /*1edd0*/  LOP3.LUT R72, R72, R73, RZ, 0x3c, !PT ;  /* 0x0000004948487212 */ /* 0x000fe200078e3cff */
[----:B------:R-:W-:Y:S01]  /*1ede0*/  IMAD.X R73, RZ, RZ, R21, P4 ;  /* 0x000000ffff497224 */ /* 0x000fe200020e0615 */
[----:B------:R-:W-:Y:S01]  /*1edf0*/  LOP3.LUT R76, R4, R5, RZ, 0x3c, !PT ;  /* 0x00000005044c7212 */ /* 0x000fe200078e3cff */
[----:B------:R-:W-:Y:S01]  /*1ee00*/  IMAD R2, R86, 0x80, R2 ;  /* 0x0000008056027824 */ /* 0x000fe200078e0202 */
[----:B------:R1:W5:Y:S04]  /*1ee10*/  LD.E.128 R4, desc[UR6][R20.64] ;  /* 0x0000000614047980 */ /* 0x000368000c101d00 */
[----:B------:R-:W5:Y:S04]  /*1ee20*/  LD.E.128 R32, desc[UR6][R32.64] ;  /* 0x0000000620207980 */ /* 0x000f68000c101d00 */
[----:B------:R-:W5:Y:S01]  /*1ee30*/  LD.E.128 R36, desc[UR6][R36.64] ;  /* 0x0000000624247980 */ /* 0x000f62000c101d00 */
[----:B-1----:R-:W-:-:S03]  /*1ee40*/  IMAD R21, R81, UR4, RZ ;  /* 0x0000000451157c24 */ /* 0x002fc6000f8e02ff */
[----:B------:R-:W5:Y:S01]  /*1ee50*/  LD.E.128 R40, desc[UR6][R40.64] ;  /* 0x0000000628287980 */ /* 0x000f62000c101d00 */
[C---:B------:R-:W-:Y:S02]  /*1ee60*/  IMAD R81, R80.reuse, UR5, R21 ;  /* 0x0000000550517c24 */ /* 0x040fe4000f8e0215 */
[----:B------:R-:W-:Y:S01]  /*1ee70*/  IMAD.WIDE.U32 R20, R80, UR4, RZ ;  /* 0x0000000450147c25 */ /* 0x000fe2000f8e00ff */
[----:B------:R-:W-:Y:S01]  /*1ee80*/  ULDC.64 UR4, c[0x0][0xae8] ;  /* 0x0002ba0000047ab9 */ /* 0x000fe20000000a00 */
[----:B------:R-:W5:Y:S02]  /*1ee90*/  LD.E.128 R44, desc[UR6][R44.64] ;  /* 0x000000062c2c7980 */ /* 0x000f64000c101d00 */
[----:B------:R-:W-:Y:S02]  /*1eea0*/  IMAD.IADD R21, R21, 0x1, R81 ;  /* 0x0000000115157824 */ /* 0x000fe400078e0251 */
[----:B------:R-:W-:Y:S01]  /*1eeb0*/  IMAD R84, R84, UR4, RZ ;  /* 0x0000000454547c24 */ /* 0x000fe2000f8e02ff */
[----:B------:R-:W5:Y:S01]  /*1eec0*/  LD.E.128 R48, desc[UR6][R48.64] ;  /* 0x0000000630307980 */ /* 0x000f62000c101d00 */
[----:B------:R-:W-:-:S03]  /*1eed0*/  IMAD.WIDE.U32 R20, R88, UR4, R20 ;  /* 0x0000000458147c25 */ /* 0x000fc6000f8e0014 */
[----:B------:R-:W5:Y:S01]  /*1eee0*/  LD.E.128 R52, desc[UR6][R52.64] ;  /* 0x0000000634347980 */ /* 0x000f62000c101d00 */
[----:B------:R-:W-:Y:S01]  /*1eef0*/  IMAD R81, R88, UR5, R84 ;  /* 0x0000000558517c24 */ /* 0x000fe2000f8e0254 */
[----:B------:R-:W-:Y:S01]  /*1ef00*/  ULDC.64 UR4, c[0x0][0xaf0] ;  /* 0x0002bc0000047ab9 */ /* 0x000fe20000000a00 */
[----:B0-----:R-:W-:Y:S01]  /*1ef10*/  @P1 IMAD.HI.U32 R0, R2, R85, RZ ;  /* 0x0000005502001227 */ /* 0x001fe200078e00ff */
[----:B------:R-:W5:Y:S03]  /*1ef20*/  LD.E.128 R56, desc[UR6][R56.64] ;  /* 0x0000000638387980 */ /* 0x000f66000c101d00 */
[----:B------:R-:W-:Y:S01]  /*1ef30*/  IMAD.IADD R21, R21, 0x1, R81 ;  /* 0x0000000115157824 */ /* 0x000fe200078e0251 */
[----:B------:R-:W5:Y:S01]  /*1ef40*/  LD.E.128 R60, desc[UR6][R60.64] ;  /* 0x000000063c3c7980 */ /* 0x000f62000c101d00 */
[----:B------:R-:W-:Y:S01]  /*1ef50*/  IMAD.MOV.U32 R81, RZ, RZ, R2 ;  /* 0x000000ffff517224 */ /* 0x000fe200078e0002 */
[----:B------:R-:W-:Y:S01]  /*1ef60*/  @P1 SHF.R.U32.HI R81, RZ, R87, R0 ;  /* 0x00000057ff511219 */ /* 0x000fe20000011600 */
[----:B------:R-:W-:Y:S01]  /*1ef70*/  IMAD R28, R28, UR4, RZ ;  /* 0x000000041c1c7c24 */ /* 0x000fe2000f8e02ff */
[----:B------:R-:W5:Y:S01]  /*1ef80*/  LD.E.128 R64, desc[UR6][R64.64] ;  /* 0x0000000640407980 */ /* 0x000f62000c101d00 */
[----:B------:R-:W-:Y:S01]  /*1ef90*/  IMAD.WIDE.U32 R20, R83, UR4, R20 ;  /* 0x0000000453147c25 */ /* 0x000fe2000f8e0014 */
[----:B------:R-:W-:-:S02]  /*1efa0*/  SHF.R.S32.HI R0, RZ, 0x1f, R81 ;  /* 0x0000001fff007819 */ /* 0x000fc40000011451 */
[----:B------:R-:W5:Y:S01]  /*1efb0*/  LD.E.128 R68, desc[UR6][R68.64] ;  /* 0x0000000644447980 */ /* 0x000f62000c101d00 */
[----:B------:R-:W-:Y:S01]  /*1efc0*/  IMAD R85, R83, UR5, R28 ;  /* 0x0000000553557c24 */ /* 0x000fe2000f8e021c */
[----:B------:R-:W-:Y:S01]  /*1efd0*/  ULDC.64 UR4, c[0x0][0xae0] ;  /* 0x0002b80000047ab9 */ /* 0x000fe20000000a00 */
[----:B------:R-:W-:Y:S01]  /*1efe0*/  IMAD.MOV R83, RZ, RZ, -R81 ;  /* 0x000000ffff537224 */ /* 0x000fe200078e0a51 */
[----:B------:R-:W5:Y:S01]  /*1eff0*/  LD.E.128 R72, desc[UR6][R72.64] ;  /* 0x0000000648487980 */ /* 0x000f62000c101d00 */
[----:B------:R-:W-:Y:S02]  /*1f000*/  IMAD.IADD R21, R21, 0x1, R85 ;  /* 0x0000000115157824 */ /* 0x000fe400078e0255 */
[----:B------:R-:W-:Y:S01]  /*1f010*/  IMAD R0, R0, UR4, RZ ;  /* 0x0000000400007c24 */ /* 0x000fe2000f8e02ff */
[----:B------:R-:W5:Y:S01]  /*1f020*/  LD.E.128 R76, desc[UR6][R76.64] ;  /* 0x000000064c4c7980 */ /* 0x000f62000c101d00 */
[----:B------:R-:W-:Y:S02]  /*1f030*/  IMAD R83, R82, R83, R2 ;  /* 0x0000005352537224 */ /* 0x000fe400078e0202 */
[C---:B------:R-:W-:Y:S01]  /*1f040*/  IMAD R85, R81.reuse, UR5, R0 ;  /* 0x0000000551557c24 */ /* 0x040fe2000f8e0200 */
[----:B------:R-:W-:Y:S01]  /*1f050*/  @!PT LDS RZ, [RZ] ;  /* 0x00000000fffff984 */ /* 0x000fe20000000800 */
[----:B------:R-:W-:Y:S01]  /*1f060*/  @!PT LDS RZ, [RZ] ;  /* 0x00000000fffff984 */ /* 0x000fe20000000800 */
[----:B------:R-:W-:Y:S01]  /*1f070*/  @!PT LDS RZ, [RZ] ;  /* 0x00000000fffff984 */ /* 0x000fe20000000800 */
[----:B------:R-:W-:Y:S01]  /*1f080*/  @!PT LDS RZ, [RZ] ;  /* 0x00000000fffff984 */ /* 0x000fe20000000800 */
[----:B------:R0:W-:Y:S06]  /*1f090*/  MEMBAR.ALL.CTA ;  /* 0x0000000000007992 */ /* 0x0001ec0000008000 */
[----:B0-----:R-:W0:Y:S01]  /*1f0a0*/  FENCE.VIEW.ASYNC.S ;  /* 0x00000000000073c6 */ /* 0x001e220000000000 */
[----:B------:R-:W-:Y:S01]  /*1f0b0*/  IMAD.WIDE.U32 R20, R81, UR4, R20 ;  /* 0x0000000451147c25 */ /* 0x000fe2000f8e0014 */
[----:B------:R-:W-:Y:S01]  /*1f0c0*/  SHF.R.S32.HI R0, RZ, 0x1f, R83 ;  /* 0x0000001fff007819 */ /* 0x000fe20000011453 */
[----:B------:R-:W-:-:S02]  /*1f0d0*/  ULDC.64 UR4, c[0x0][0xad8] ;  /* 0x0002b60000047ab9 */ /* 0x000fc40000000a00 */
[----:B------:R-:W-:Y:S01]  /*1f0e0*/  IMAD R86, R86, 0x80, R219 ;  /* 0x0000008056567824 */ /* 0x000fe200078e02db */
[----:B------:R-:W-:Y:S01]  /*1f0f0*/  IADD3 R21, R21, R85, RZ ;  /* 0x0000005515157210 */ /* 0x000fe20007ffe0ff */
[----:B------:R-:W-:Y:S02]  /*1f100*/  IMAD R2, R0, UR4, RZ ;  /* 0x0000000400027c24 */ /* 0x000fe4000f8e02ff */
[C---:B------:R-:W-:Y:S02]  /*1f110*/  VIADD R0, R86.reuse, 0x20 ;  /* 0x0000002056007836 */ /* 0x040fe40000000000 */
[C---:B------:R-:W-:Y:S02]  /*1f120*/  IMAD R81, R83.reuse, UR5, R2 ;  /* 0x0000000553517c24 */ /* 0x040fe4000f8e0202 */
[----:B------:R-:W-:Y:S01]  /*1f130*/  IMAD.WIDE.U32 R20, R83, UR4, R20 ;  /* 0x0000000453147c25 */ /* 0x000fe2000f8e0014 */
[-C--:B------:R-:W-:Y:S01]  /*1f140*/  ISETP.GE.AND P2, PT, R86, R3.reuse, PT ;  /* 0x000000035600720c */ /* 0x080fe20003f46270 */
[----:B------:R-:W-:Y:S01]  /*1f150*/  ULDC.64 UR4, c[0x0][0xa80] ;  /* 0x0002a00000047ab9 */ /* 0x000fe20000000a00 */
[----:B------:R-:W-:Y:S01]  /*1f160*/  ISETP.GE.AND P1, PT, R0, R3, PT ;  /* 0x000000030000720c */ /* 0x000fe20003f26270 */
[----:B------:R-:W-:Y:S01]  /*1f170*/  VIADD R2, R86, 0x40 ;  /* 0x0000004056027836 */ /* 0x000fe20000000000 */
[----:B------:R-:W-:Y:S01]  /*1f180*/  LEA R28, P3, R20, UR4, 0x1 ;  /* 0x00000004141c7c11 */ /* 0x000fe2000f8608ff */
[----:B------:R-:W-:-:S02]  /*1f190*/  IMAD.IADD R21, R21, 0x1, R81 ;  /* 0x0000000115157824 */ /* 0x000fc400078e0251 */
[----:B------:R-:W-:Y:S01]  /*1f1a0*/  VIADD R0, R22, 0x38820 ;  /* 0x0003882016007836 */ /* 0x000fe20000000000 */
[----:B------:R-:W-:Y:S02]  /*1f1b0*/  ISETP.GE.AND P0, PT, R2, R3, PT ;  /* 0x000000030200720c */ /* 0x000fe40003f06270 */
[----:B------:R-:W-:Y:S02]  /*1f1c0*/  LEA.HI.X R2, R20, UR5, R21, 0x1, P3 ;  /* 0x0000000514027c11 */ /* 0x000fe400098f0c15 */
[----:B------:R-:W-:Y:S01]  /*1f1d0*/  PRMT R0, RZ, 0x654, R0 ;  /* 0x00000654ff007816 */ /* 0x000fe20000000000 */
[----:B0-----:R0:W1:Y:S03]  /*1f1e0*/  SHFL.IDX PT, R84, R28, RZ, 0x181f ;  /* 0x00181fff1c547589 */ /* 0x00106600000e0000 */
[----:B------:R0:W-:Y:S01]  /*1f1f0*/  SYNCS.ARRIVE.TRANS64.RED.A1T0 RZ, [R0+URZ], RZ ;  /* 0x000000ff00ff79a7 */ /* 0x0001e2000810043f */
[----:B------:R0:W2:Y:S01]  /*1f200*/  SHFL.IDX PT, R85, R2, RZ, 0x181f ;  /* 0x00181fff02557589 */ /* 0x0000a200000e0000 */
[----:B------:R-:W-:Y:S05]  /*1f210*/  @P2 BRA `(.L_x_659) ;  /* 0x0000000000482947 */ /* 0x000fea0003800000 */
[----:B------:R-:W-:Y:S01]  /*1f220*/  ULDC UR4, c[0x0][0xac8] ;  /* 0x0002b20000047ab9 */ /* 0x000fe20000000800 */
[----:B------:R-:W-:Y:S01]  /*1f230*/  ULDC.64 UR6, c[0x0][0x208] ;  /* 0x0000820000067ab9 */ /* 0x000fe20000000a00 */
        /* <DEDUP_REMOVED lines=16> */
.L_x_659:
[----:B------:R-:W-:Y:S05]  /*1f340*/  BSYNC B1 ;  /* 0x0000000000017941 */ /* 0x000fea0003800000 */
.L_x_658:
[----:B---3-5:R3:W4:Y:S01]  /*1f350*/  SHFL.IDX PT, R33, R2, 0x1, 0x181f ;  /* 0x00381f0002217f89 */ /* 0x02872200000e0000 */
[----:B------:R-:W-:Y:S03]  /*1f360*/  BSSY B1, `(.L_x_660) ;  /* 0x0000015000017945 */ /* 0x000fe60003800000 */
[----:B------:R3:W0:Y:S01]  /*1f370*/  SHFL.IDX PT, R32, R28, 0x1, 0x181f ;  /* 0x00381f001c207f89 */ /* 0x00062200000e0000 */
[----:B------:R-:W-:Y:S05]  /*1f380*/  @P1 BRA `(.L_x_661) ;  /* 0x0000000000481947 */ /* 0x000fea0003800000 */
[----:B------:R-:W-:Y:S01]  /*1f390*/  ULDC UR4, c[0x0][0xac8] ;  /* 0x0002b20000047ab9 */ /* 0x000fe20000000800 */
[----:B------:R-:W-:Y:S01]  /*1f3a0*/  ULDC.64 UR6, c[0x0][0x208] ;  /* 0x0000820000067ab9 */ /* 0x000fe20000000a00 */
[----:B------:R-:W-:Y:S02]  /*1f3b0*/  ISETP.GE.AND P4, PT, R16, UR4, PT ;  /* 0x0000000410007c0c */ /* 0x000fe4000bf86270 */
[----:B------:R-:W-:Y:S02]  /*1f3c0*/  ISETP.GE.AND P3, PT, R213, UR4, PT ;  /* 0x00000004d5007c0c */ /* 0x000fe4000bf66270 */
[----:B------:R-:W-:Y:S02]  /*1f3d0*/  ISETP.GE.AND P2, PT, R18, UR4, PT ;  /* 0x0000000412007c0c */ /* 0x000fe4000bf46270 */
[----:B------:R-:W-:-:S07]  /*1f3e0*/  ISETP.GE.AND P1, PT, R19, UR4, PT ;  /* 0x0000000413007c0c */ /* 0x000fce000bf26270 */
[CC--:B0-----:R-:W-:Y:S02]  /*1f3f0*/  @!P4 LEA R4, P6, R16.reuse, R32.reuse, 0x1 ;  /* 0x000000201004c211 */ /* 0x0c1fe400078c08ff */
[CC--:B------:R-:W-:Y:S02]  /*1f400*/  @!P3 LEA R6, P5, R23.reuse, R32.reuse, 0x1 ;  /* 0x000000201706b211 */ /* 0x0c0fe400078a08ff */
[-C--:B----4-:R-:W-:Y:S02]  /*1f410*/  @!P4 LEA.HI.X R5, R16, R33.reuse, R17, 0x1, P6 ;  /* 0x000000211005c211 */ /* 0x090fe400030f0c11 */
[-C--:B------:R-:W-:Y:S02]  /*1f420*/  @!P2 LEA R20, P6, R18, R32.reuse, 0x1 ;  /* 0x000000201214a211 */ /* 0x080fe400078c08ff */
        /* <DEDUP_REMOVED lines=8> */
.L_x_661:
[----:B------:R-:W-:Y:S05]  /*1f4b0*/  BSYNC B1 ;  /* 0x0000000000017941 */ /* 0x000fea0003800000 */
.L_x_660:
[----:B0-----:R0:W0:Y:S01]  /*1f4c0*/  SHFL.IDX PT, R11, R2, 0x2, 0x181f ;  /* 0x00581f00020b7f89 */ /* 0x00102200000e0000 */
        /* <DEDUP_REMOVED lines=9> */
[-C--:B0-----:R-:W-:Y:S02]  /*1f560*/  @!P3 LEA R4, P6, R16, R10.reuse, 0x1 ;  /* 0x0000000a1004b211 */ /* 0x081fe400078c08ff */
[-C--:B------:R-:W-:Y:S02]  /*1f570*/  @!P2 LEA R6, P5, R23, R10.reuse, 0x1 ;  /* 0x0000000a1706a211 */ /* 0x080fe400078a08ff */
[-C--:B------:R-:W-:Y:S02]  /*1f580*/  @!P1 LEA R8, P4, R18, R10.reuse, 0x1 ;  /* 0x0000000a12089211 */ /* 0x080fe400078808ff */
[-C--:B------:R-:W-:Y:S02]  /*1f590*/  @!P3 LEA.HI.X R5, R16, R11.reuse, R17, 0x1, P6 ;  /* 0x0000000b1005b211 */ /* 0x080fe400030f0c11 */
        /* <DEDUP_REMOVED lines=8> */
.L_x_663:
[----:B------:R-:W-:Y:S05]  /*1f620*/  BSYNC B1 ;  /* 0x0000000000017941 */ /* 0x000fea0003800000 */
.L_x_662:
[----:B------:R-:W-:Y:S01]  /*1f630*/  VIADD R0, R86, 0x60 ;  /* 0x0000006056007836 */ /* 0x000fe20000000000 */
[----:B0-----:R0:W0:Y:S04]  /*1f640*/  SHFL.IDX PT, R9, R2, 0x3, 0x181f ;  /* 0x00781f0002097f89 */ /* 0x00102800000e0000 */
[----:B------:R-:W-:Y:S01]  /*1f650*/  ISETP.GE.AND P0, PT, R0, R3, PT ;  /* 0x000000030000720c */ /* 0x000fe20003f06270 */
[----:B---3--:R-:W3:-:S12]  /*1f660*/  SHFL.IDX PT, R28, R28, 0x3, 0x181f ;  /* 0x00781f001c1c7f89 */ /* 0x008ed800000e0000 */
[----:B------:R-:W-:Y:S05]  /*1f670*/  @P0 BRA `(.L_x_664) ;  /* 0x0000000c00c00947 */ /* 0x000fea0003800000 */
[----:B------:R-:W-:Y:S01]  /*1f680*/  ULDC UR4, c[0x0][0xac8] ;  /* 0x0002b20000047ab9 */ /* 0x000fe20000000800 */
[----:B------:R-:W-:Y:S01]  /*1f690*/  ULDC.64 UR6, c[0x0][0x208] ;  /* 0x0000820000067ab9 */ /* 0x000fe20000000a00 */
[----:B------:R-:W-:Y:S02]  /*1f6a0*/  ISETP.GE.AND P3, PT, R16, UR4, PT ;  /* 0x0000000410007c0c */ /* 0x000fe4000bf66270 */
[----:B------:R-:W-:Y:S02]  /*1f6b0*/  ISETP.GE.AND P4, PT, R213, UR4, PT ;  /* 0x00000004d5007c0c */ /* 0x000fe4000bf86270 */
[----:B------:R-:W-:-:S09]  /*1f6c0*/  ISETP.GE.AND P5, PT, R18, UR4, PT ;  /* 0x0000000412007c0c */ /* 0x000fd2000bfa6270 */
[CC--:B0--3--:R-:W-:Y:S02]  /*1f6d0*/  @!P3 LEA R2, P0, R16.reuse, R28.reuse, 0x1 ;  /* 0x0000001c1002b211 */ /* 0x0c9fe400078008ff */
[-C--:B------:R-:W-:Y:S02]  /*1f6e0*/  @!P4 LEA R4, P1, R23, R28.reuse, 0x1 ;  /* 0x0000001c1704c211 */ /* 0x080fe400078208ff */
[-C--:B------:R-:W-:Y:S02]  /*1f6f0*/  @!P3 LEA.HI.X R3, R16, R9.reuse, R17, 0x1, P0 ;  /* 0x000000091003b211 */ /* 0x080fe400000f0c11 */
[----:B------:R-:W-:Y:S02]  /*1f700*/  ISETP.GE.AND P0, PT, R19, UR4, PT ;  /* 0x0000000413007c0c */ /* 0x000fe4000bf06270 */
[----:B------:R-:W-:Y:S01]  /*1f710*/  @!P5 LEA R6, P2, R18, R28, 0x1 ;  /* 0x0000001c1206d211 */ /* 0x000fe200078408ff */
[----:B------:R0:W-:Y:S01]  /*1f720*/  @!P3 ST.E.128 desc[UR6][R2.64], R24 ;  /* 0x000000180200b985 */ /* 0x0001e2000c101d06 */
[----:B------:R-:W-:-:S02]  /*1f730*/  @!P4 LEA.HI.X R5, R23, R9, R216, 0x1, P1 ;  /* 0x000000091705c211 */ /* 0x000fc400008f0cd8 */
[----:B------:R-:W-:-:S03]  /*1f740*/  @!P5 LEA.HI.X R7, R18, R9, R218, 0x1, P2 ;  /* 0x000000091207d211 */ /* 0x000fc600010f0cda */
[----:B------:R0:W-:Y:S04]  /*1f750*/  @!P4 ST.E.128 desc[UR6][R4.64], R44 ;  /* 0x0000002c0400c985 */ /* 0x0001e8000c101d06 */
[----:B------:R0:W-:Y:S01]  /*1f760*/  @!P5 ST.E.128 desc[UR6][R6.64], R60 ;  /* 0x0000003c0600d985 */ /* 0x0001e2000c101d06 */
[----:B------:R-:W-:Y:S05]  /*1f770*/  @P0 BRA `(.L_x_664) ;  /* 0x0000000c00800947 */ /* 0x000fea0003800000 */
[----:B0-----:R-:W-:Y:S01]  /*1f780*/  LEA R2, P0, R19, R28, 0x1 ;  /* 0x0000001c13027211 */ /* 0x001fe200078008ff */
[----:B------:R-:W-:-:S03]  /*1f790*/  ULDC.64 UR4, c[0x0][0x208] ;  /* 0x0000820000047ab9 */ /* 0x000fc60000000a00 */
[----:B------:R-:W-:-:S05]  /*1f7a0*/  LEA.HI.X R3, R19, R9, R217, 0x1, P0 ;  /* 0x0000000913037211 */ /* 0x000fca00000f0cd9 */
[----:B------:R0:W-:Y:S01]  /*1f7b0*/  ST.E.128 desc[UR4][R2.64], R76 ;  /* 0x0000004c02007985 */ /* 0x0001e2000c101d04 */
[----:B------:R-:W-:Y:S05]  /*1f7c0*/  BRA `(.L_x_664) ;  /* 0x0000000c006c7947 */ /* 0x000fea0003800000 */
.L_x_656:
[----:B------:R-:W3:Y:S01]  /*1f7d0*/  LDL R9, [R1+0x64] ;  /* 0x0000640001097983 */ /* 0x000ee20000100800 */
[----:B------:R-:W-:Y:S01]  /*1f7e0*/  ULDC.64 UR4, c[0x0][0xc00] ;  /* 0x0003000000047ab9 */ /* 0x000fe20000000a00 */
[----:B------:R-:W4:Y:S01]  /*1f7f0*/  LDC R25, c[0x0][0xbe8] ;  /* 0x0002fa00ff197b82 */ /* 0x000f220000000800 */
[----:B------:R-:W-:Y:S01]  /*1f800*/  ISETP.NE.U32.AND P0, PT, RZ, UR4, PT ;  /* 0x00000004ff007c0c */ /* 0x000fe2000bf05070 */
[----:B0-----:R-:W-:Y:S01]  /*1f810*/  IMAD.MOV.U32 R6, RZ, RZ, RZ ;  /* 0x000000ffff067224 */ /* 0x001fe200078e00ff */
[----:B------:R-:W-:Y:S02]  /*1f820*/  ULDC.64 UR6, c[0x0][0x208] ;  /* 0x0000820000067ab9 */ /* 0x000fe40000000a00 */
[----:B------:R-:W-:Y:S01]  /*1f830*/  ISETP.NE.AND.EX P0, PT, RZ, UR5, PT, P0 ;  /* 0x00000005ff007c0c */ /* 0x000fe2000bf05300 */
[----:B------:R-:W0:Y:S02]  /*1f840*/  S2R R7, SR_TID.X ;  /* 0x0000000000077919 */ /* 0x000e240000002100 */
[----:B0-----:R-:W-:-:S05]  /*1f850*/  VIADD R8, R7, 0xffffff80 ;  /* 0xffffff8007087836 */ /* 0x001fca0000000000 */
[----:B------:R-:W-:Y:S01]  /*1f860*/  ISETP.GE.AND P3, PT, R8, 0x80, PT ;  /* 0x000000800800780c */ /* 0x000fe20003f66270 */
[----:B---3--:R-:W-:Y:S01]  /*1f870*/  IMAD.SHL.U32 R4, R9, 0x4, RZ ;  /* 0x0000000409047824 */ /* 0x008fe200078e00ff */
[----:B------:R-:W-:-:S04]  /*1f880*/  SHF.R.S32.HI R12, RZ, 0x1f, R9 ;  /* 0x0000001fff0c7819 */ /* 0x000fc80000011409 */
[----:B------:R-:W-:Y:S02]  /*1f890*/  IADD3 R2, P1, R4, UR4, RZ ;  /* 0x0000000404027c10 */ /* 0x000fe4000ff3e0ff */
[----:B------:R-:W-:-:S04]  /*1f8a0*/  SHF.L.U64.HI R0, R9, 0x2, R12 ;  /* 0x0000000209007819 */ /* 0x000fc8000001020c */
[----:B------:R-:W-:Y:S01]  /*1f8b0*/  IADD3.X R3, R0, UR5, RZ, P1, !PT ;  /* 0x0000000500037c10 */ /* 0x000fe20008ffe4ff */
[----:B------:R-:W-:Y:S02]  /*1f8c0*/  ULDC.64 UR4, c[0x0][0xc08] ;  /* 0x0003020000047ab9 */ /* 0x000fe40000000a00 */
[----:B------:R-:W-:Y:S02]  /*1f8d0*/  ISETP.NE.U32.AND P1, PT, RZ, UR4, PT ;  /* 0x00000004ff007c0c */ /* 0x000fe4000bf25070 */
[----:B------:R0:W5:Y:S02]  /*1f8e0*/  @P0 LDG.E R6, desc[UR6][R2.64] ;  /* 0x0000000602060981 */ /* 0x000164000c1e1900 */
[----:B------:R-:W-:-:S13]  /*1f8f0*/  ISETP.NE.AND.EX P1, PT, RZ, UR5, PT, P1 ;  /* 0x00000005ff007c0c */ /* 0x000fda000bf25310 */
[----:B------:R-:W-:Y:S01]  /*1f900*/  @P1 IADD3 R4, P2, R4, UR4, RZ ;  /* 0x0000000404041c10 */ /* 0x000fe2000ff5e0ff */
[----:B------:R-:W-:-:S03]  /*1f910*/  ULDC UR4, c[0x0][0xa88] ;  /* 0x0002a20000047ab9 */ /* 0x000fc60000000800 */
[----:B------:R-:W-:Y:S01]  /*1f920*/  @P1 IADD3.X R5, R0, UR5, RZ, P2, !PT ;  /* 0x0000000500051c10 */ /* 0x000fe200097fe4ff */
[----:B------:R-:W-:Y:S01]  /*1f930*/  IMAD.U32 R0, RZ, RZ, UR4 ;  /* 0x00000004ff007e24 */ /* 0x000fe2000f8e00ff */
[----:B----4-:R-:W-:-:S05]  /*1f940*/  ISETP.NE.AND P2, PT, R25, 0x1, PT ;  /* 0x000000011900780c */ /* 0x010fca0003f45270 */
[----:B------:R0:W5:Y:S08]  /*1f950*/  @P1 LDG.E R0, desc[UR6][R4.64] ;  /* 0x0000000604001981 */ /* 0x000170000c1e1900 */
[----:B-1----:R-:W1:Y:S08]  /*1f960*/  @P2 LDC R14, c[0x0][0xbec] ;  /* 0x0002fb00ff0e2b82 */ /* 0x002e700000000800 */
[----:B------:R-:W3:Y:S01]  /*1f970*/  @P2 LDC R27, c[0x0][0xbf0] ;  /* 0x0002fc00ff1b2b82 */ /* 0x000ee20000000800 */
[----:B0-----:R-:W-:Y:S05]  /*1f980*/  @P1 BRA `(.L_x_665) ;  /* 0x0000000000141947 */ /* 0x001fea0003800000 */
[----:B------:R-:W-:Y:S05]  /*1f990*/  @!P0 BRA `(.L_x_665) ;  /* 0x0000000000108947 */ /* 0x000fea0003800000 */
[----:B------:R-:W-:Y:S02]  /*1f9a0*/  ULDC.64 UR4, c[0x0][0x208] ;  /* 0x0000820000047ab9 */ /* 0x000fe40000000a00 */
[----:B------:R-:W4:Y:S04]  /*1f9b0*/  LDG.E R5, desc[UR4][R2.64] ;  /* 0x0000000402057981 */ /* 0x000f28000c1e1900 */
[----:B-----5:R-:W4:Y:S02]  /*1f9c0*/  LDG.E R0, desc[UR4][R2.64+0x4] ;  /* 0x0000040402007981 */ /* 0x020f24000c1e1900 */
[----:B----4-:R-:W-:-:S07]  /*1f9d0*/  IMAD.IADD R0, R0, 0x1, -R5 ;  /* 0x0000000100007824 */ /* 0x010fce00078e0a05 */
.L_x_665:
[----:B------:R-:W4:Y:S04]  /*1f9e0*/  LDL R24, [R1+0x6c] ;  /* 0x00006c0001187983 */ /* 0x000f280000100800 */
[----:B------:R0:W5:Y:S01]  /*1f9f0*/  LDL R20, [R1+0x78] ;  /* 0x0000780001147983 */ /* 0x0001620000100800 */
[----:B------:R-:W-:Y:S01]  /*1fa00*/  BSSY B1, `(.L_x_666) ;  /* 0x000002e000017945 */ /* 0x000fe20003800000 */
[----:B------:R-:W-:Y:S02]  /*1fa10*/  SEL R13, R9, RZ, !P0 ;  /* 0x000000ff090d7207 */ /* 0x000fe40004000000 */
[----:B------:R-:W-:Y:S02]  /*1fa20*/  SEL R12, R12, RZ, !P0 ;  /* 0x000000ff0c0c7207 */ /* 0x000fe40004000000 */
[----:B-----5:R-:W-:-:S02]  /*1fa30*/  SHF.R.S32.HI R11, RZ, 0x1f, R6 ;  /* 0x0000001fff0b7819 */ /* 0x020fc40000011406 */
[----:B----4-:R-:W-:Y:S01]  /*1fa40*/  SHF.R.S32.HI R10, RZ, 0x1f, R24 ;  /* 0x0000001fff0a7819 */ /* 0x010fe20000011418 */
[----:B0-----:R-:W-:Y:S06]  /*1fa50*/  @P3 BRA `(.L_x_667) ;  /* 0x0000000000a03947 */ /* 0x001fec0003800000 */
[----:B------:R-:W0:Y:S01]  /*1fa60*/  LDC R9, c[0x0][0xbe8] ;  /* 0x0002fa00ff097b82 */ /* 0x000e220000000800 */
[----:B------:R-:W-:-:S04]  /*1fa70*/  IMAD R2, R20, 0x80, R7 ;  /* 0x0000008014027824 */ /* 0x000fc800078e0207 */
[----:B------:R-:W-:Y:S02]  /*1fa80*/  VIADD R8, R2, 0xffffff80 ;  /* 0xffffff8002087836 */ /* 0x000fe40000000000 */
[----:B0-----:R-:W-:-:S05]  /*1fa90*/  IMAD R3, R0, R9, RZ ;  /* 0x0000000900037224 */ /* 0x001fca00078e02ff */
[----:B------:R-:W-:-:S13]  /*1faa0*/  ISETP.GE.AND P0, PT, R8, R3, PT ;  /* 0x000000030800720c */ /* 0x000fda0003f06270 */
[----:B------:R-:W-:Y:S05]  /*1fab0*/  @P0 BRA `(.L_x_667) ;  /* 0x0000000000880947 */ /* 0x000fea0003800000 */
[----:B------:R-:W-:Y:S01]  /*1fac0*/  ISETP.NE.AND P0, PT, R9, 0x1, PT ;  /* 0x000000010900780c */ /* 0x000fe20003f05270 */
[----:B------:R-:W-:Y:S01]  /*1fad0*/  ULDC.64 UR4, c[0x0][0xb90] ;  /* 0x0002e40000047ab9 */ /* 0x000fe20000000a00 */
[----:B------:R-:W-:Y:S01]  /*1fae0*/  IMAD.MOV.U32 R2, RZ, RZ, R6 ;  /* 0x000000ffff027224 */ /* 0x000fe200078e0006 */
[----:B------:R-:W-:Y:S01]  /*1faf0*/  ULDC.64 UR6, c[0x0][0x208] ;  /* 0x0000820000067ab9 */ /* 0x000fe20000000a00 */
[----:B------:R-:W-:Y:S02]  /*1fb00*/  IMAD R7, R10, UR4, RZ ;  /* 0x000000040a077c24 */ /* 0x000fe4000f8e02ff */
[----:B------:R-:W-:Y:S02]  /*1fb10*/  IMAD.MOV.U32 R3, RZ, RZ, R11 ;  /* 0x000000ffff037224 */ /* 0x000fe400078e000b */
[----:B------:R-:W-:Y:S02]  /*1fb20*/  IMAD.MOV.U32 R5, RZ, RZ, R8 ;  /* 0x000000ffff057224 */ /* 0x000fe400078e0008 */
[----:B------:R-:W-:-:S03]  /*1fb30*/  IMAD.WIDE.U32 R2, R24, UR4, R2 ;  /* 0x0000000418027c25 */ /* 0x000fc6000f8e0002 */
[----:B------:R-:W0:Y:S01]  /*1fb40*/  @P0 LDC R15, c[0x0][0xbec] ;  /* 0x0002fb00ff0f0b82 */ /* 0x000e220000000800 */
[----:B------:R-:W-:Y:S01]  /*1fb50*/  IMAD R7, R24, UR5, R7 ;  /* 0x0000000518077c24 */ /* 0x000fe2000f8e0207 */
[----:B------:R-:W-:-:S04]  /*1fb60*/  ULDC.64 UR4, c[0x0][0xb98] ;  /* 0x0002e60000047ab9 */ /* 0x000fc80000000a00 */
[----:B------:R-:W-:Y:S02]  /*1fb70*/  IADD3 R3, R3, R7, RZ ;  /* 0x0000000703037210 */ /* 0x000fe40007ffe0ff */
[----:B------:R-:W4:Y:S01]  /*1fb80*/  @P0 LDC R21, c[0x0][0xbf0] ;  /* 0x0002fc00ff150b82 */ /* 0x000f220000000800 */
[----:B------:R-:W-:-:S04]  /*1fb90*/  IMAD.WIDE.U32 R2, R13, UR4, R2 ;  /* 0x000000040d027c25 */ /* 0x000fc8000f8e0002 */
[----:B0-----:R-:W-:-:S05]  /*1fba0*/  @P0 IMAD.HI.U32 R4, R8, R15, RZ ;  /* 0x0000000f08040227 */ /* 0x001fca00078e00ff */
[----:B----4-:R-:W-:Y:S01]  /*1fbb0*/  @P0 SHF.R.U32.HI R5, RZ, R21, R4 ;  /* 0x00000015ff050219 */ /* 0x010fe20000011604 */
[----:B------:R-:W-:-:S03]  /*1fbc0*/  IMAD R4, R12, UR4, RZ ;  /* 0x000000040c047c24 */ /* 0x000fc6000f8e02ff */
[----:B------:R-:W-:Y:S01]  /*1fbd0*/  IADD3 R2, P0, R5, R2, RZ ;  /* 0x0000000205027210 */ /* 0x000fe20007f1e0ff */
[----:B------:R-:W-:-:S04]  /*1fbe0*/  IMAD.MOV R7, RZ, RZ, -R5 ;  /* 0x000000ffff077224 */ /* 0x000fc800078e0a05 */
[----:B------:R-:W-:Y:S01]  /*1fbf0*/  IMAD R7, R9, R7, R8 ;  /* 0x0000000709077224 */ /* 0x000fe200078e0208 */
[----:B------:R-:W-:Y:S01]  /*1fc00*/  SHF.R.S32.HI R9, RZ, 0x1f, R5 ;  /* 0x0000001fff097819 */ /* 0x000fe20000011405 */
[----:B------:R-:W-:Y:S01]  /*1fc10*/  IMAD R8, R13, UR5, R4 ;  /* 0x000000050d087c24 */ /* 0x000fe2000f8e0204 */
[----:B------:R-:W-:Y:S02]  /*1fc20*/  ULDC.64 UR4, c[0x0][0xb88] ;  /* 0x0002e20000047ab9 */ /* 0x000fe40000000a00 */
[----:B------:R-:W-:Y:S02]  /*1fc30*/  SHF.R.S32.HI R4, RZ, 0x1f, R7 ;  /* 0x0000001fff047819 */ /* 0x000fe40000011407 */
[----:B------:R-:W-:-:S03]  /*1fc40*/  IADD3.X R3, R9, R3, R8, P0, !PT ;  /* 0x0000000309037210 */ /* 0x000fc600007fe408 */
[----:B------:R-:W-:Y:S02]  /*1fc50*/  IMAD R4, R4, UR4, RZ ;  /* 0x0000000404047c24 */ /* 0x000fe4000f8e02ff */
[----:B------:R-:W-:-:S04]  /*1fc60*/  IMAD.WIDE.U32 R2, R7, UR4, R2 ;  /* 0x0000000407027c25 */ /* 0x000fc8000f8e0002 */
[----:B------:R-:W-:Y:S01]  /*1fc70*/  IMAD R5, R7, UR5, R4 ;  /* 0x0000000507057c24 */ /* 0x000fe2000f8e0204 */
[----:B------:R-:W-:Y:S02]  /*1fc80*/  ULDC.64 UR4, c[0x0][0xb50] ;  /* 0x0002d40000047ab9 */ /* 0x000fe40000000a00 */
[----:B------:R-:W-:Y:S01]  /*1fc90*/  LEA R4, P0, R2, UR4, 0x2 ;  /* 0x0000000402047c11 */ /* 0x000fe2000f8010ff */
[----:B------:R-:W-:-:S05]  /*1fca0*/  IMAD.IADD R3, R3, 0x1, R5 ;  /* 0x0000000103037824 */ /* 0x000fca00078e0205 */
[----:B------:R-:W-:Y:S01]  /*1fcb0*/  LEA.HI.X R5, R2, UR5, R3, 0x2, P0 ;  /* 0x0000000502057c11 */ /* 0x000fe200080f1403 */
[----:B------:R-:W-:-:S05]  /*1fcc0*/  IMAD.MOV.U32 R3, RZ, RZ, -0x800000 ;  /* 0xff800000ff037424 */ /* 0x000fca00078e00ff */
[----:B------:R0:W-:Y:S02]  /*1fcd0*/  STG.E desc[UR6][R4.64], R3 ;  /* 0x0000000304007986 */ /* 0x0001e4000c101906 */
.L_x_667:
[----:B------:R-:W-:Y:S05]  /*1fce0*/  BSYNC B1 ;  /* 0x0000000000017941 */ /* 0x000fea0003800000 */
.L_x_666:
[----:B0-----:R-:W4:Y:S01]  /*1fcf0*/  LDL R4, [R1+0x68] ;  /* 0x0000680001047983 */ /* 0x001f220000100800 */
[----:B------:R-:W-:Y:S01]  /*1fd00*/  ULDC.64 UR4, c[0x0][0xaa0] ;  /* 0x0002a80000047ab9 */ /* 0x000fe20000000a00 */
[----:B------:R-:W-:Y:S01]  /*1fd10*/  BSSY B1, `(.L_x_668) ;  /* 0x0000041000017945 */ /* 0x000fe20003800000 */
[----:B------:R-:W-:-:S04]  /*1fd20*/  IMAD R3, R11, UR4, RZ ;  /* 0x000000040b037c24 */ /* 0x000fc8000f8e02ff */
[C---:B------:R-:W-:Y:S02]  /*1fd30*/  IMAD R5, R6.reuse, UR5, R3 ;  /* 0x0000000506057c24 */ /* 0x040fe4000f8e0203 */
[----:B------:R-:W-:Y:S01]  /*1fd40*/  IMAD.WIDE.U32 R2, R6, UR4, RZ ;  /* 0x0000000406027c25 */ /* 0x000fe2000f8e00ff */
        /* <DEDUP_REMOVED lines=12> */
[----:B----4-:R-:W-:-:S04]  /*1fe10*/  IMAD R4, R4, 0x20, R219 ;  /* 0x0000002004047824 */ /* 0x010fc800078e02db */
[----:B------:R-:W-:-:S04]  /*1fe20*/  IMAD R9, R20, 0x80, R4 ;  /* 0x0000008014097824 */ /* 0x000fc800078e0204 */
[----:B-1----:R-:W-:-:S04]  /*1fe30*/  @P2 IMAD.HI.U32 R4, R9, R14, RZ ;  /* 0x0000000e09042227 */ /* 0x002fc800078e00ff */
[----:B------:R-:W-:Y:S01]  /*1fe40*/  IMAD.MOV.U32 R5, RZ, RZ, R9 ;  /* 0x000000ffff057224 */ /* 0x000fe200078e0009 */
[----:B---3--:R-:W-:-:S04]  /*1fe50*/  @P2 SHF.R.U32.HI R5, RZ, R27, R4 ;  /* 0x0000001bff052219 */ /* 0x008fc80000011604 */
[--C-:B------:R-:W-:Y:S01]  /*1fe60*/  SHF.R.S32.HI R4, RZ, 0x1f, R5.reuse ;  /* 0x0000001fff047819 */ /* 0x100fe20000011405 */
[----:B------:R-:W-:Y:S02]  /*1fe70*/  IMAD.MOV R6, RZ, RZ, -R5 ;  /* 0x000000ffff067224 */ /* 0x000fe400078e0a05 */
[----:B------:R-:W-:-:S04]  /*1fe80*/  IMAD.WIDE.U32 R2, R5, UR4, R2 ;  /* 0x0000000405027c25 */ /* 0x000fc8000f8e0002 */
[----:B------:R-:W-:Y:S02]  /*1fe90*/  IMAD R4, R4, UR4, RZ ;  /* 0x0000000404047c24 */ /* 0x000fe4000f8e02ff */
[----:B------:R-:W-:Y:S02]  /*1fea0*/  IMAD R7, R25, R6, R9 ;  /* 0x0000000619077224 */ /* 0x000fe400078e0209 */
[----:B------:R-:W-:Y:S01]  /*1feb0*/  IMAD R9, R5, UR5, R4 ;  /* 0x0000000505097c24 */ /* 0x000fe2000f8e0204 */
[----:B------:R-:W-:Y:S01]  /*1fec0*/  ULDC.64 UR4, c[0x0][0xad8] ;  /* 0x0002b60000047ab9 */ /* 0x000fe20000000a00 */
[----:B------:R-:W-:Y:S01]  /*1fed0*/  IMAD R6, R20, 0x80, R219 ;  /* 0x0000008014067824 */ /* 0x000fe200078e02db */
[----:B------:R-:W-:Y:S01]  /*1fee0*/  SHF.R.S32.HI R4, RZ, 0x1f, R7 ;  /* 0x0000001fff047819 */ /* 0x000fe20000011407 */
[----:B------:R-:W-:Y:S02]  /*1fef0*/  IMAD.IADD R3, R3, 0x1, R9 ;  /* 0x0000000103037824 */ /* 0x000fe400078e0209 */
[----:B------:R-:W-:-:S02]  /*1ff00*/  IMAD R25, R0, R25, RZ ;  /* 0x0000001900197224 */ /* 0x000fc400078e02ff */
[----:B------:R-:W-:Y:S02]  /*1ff10*/  IMAD R4, R4, UR4, RZ ;  /* 0x0000000404047c24 */ /* 0x000fe4000f8e02ff */
[----:B------:R-:W-:Y:S01]  /*1ff20*/  IMAD.WIDE.U32 R2, R7, UR4, R2 ;  /* 0x0000000407027c25 */ /* 0x000fe2000f8e0002 */
[----:B------:R-:W-:-:S03]  /*1ff30*/  ISETP.GE.AND P2, PT, R6, R25, PT ;  /* 0x000000190600720c */ /* 0x000fc60003f46270 */
[----:B------:R-:W-:Y:S01]  /*1ff40*/  IMAD R5, R7, UR5, R4 ;  /* 0x0000000507057c24 */ /* 0x000fe2000f8e0204 */
[----:B------:R-:W-:Y:S01]  /*1ff50*/  ULDC.64 UR4, c[0x0][0xa80] ;  /* 0x0002a00000047ab9 */ /* 0x000fe20000000a00 */
        /* <DEDUP_REMOVED lines=8> */
[----:B------:R0:W3:Y:S01]  /*1ffe0*/  SHFL.IDX PT, R3, R5, RZ, 0x181f ;  /* 0x00181fff05037589 */ /* 0x0000e200000e0000 */
[----:B------:R-:W-:Y:S10]  /*1fff0*/  @P2 BRA `(.L_x_669) ;  /* 0x0000000000482947 */ /* 0x000ff40003800000 */
[----:B------:R-:W-:Y:S01]  /*20000*/  ULDC UR4, c[0x0][0xac8] ;  /* 0x0002b20000047ab9 */ /* 0x000fe20000000800 */
[----:B------:R-:W-:Y:S01]  /*20010*/  ULDC.64 UR6, c[0x0][0x208] ;  /* 0x0000820000067ab9 */ /* 0x000fe20000000a00 */
[----:B------:R-:W-:Y:S02]  /*20020*/  ISETP.GE.AND P5, PT, R16, UR4, PT ;  /* 0x0000000410007c0c */ /* 0x000fe4000bfa6270 */
[----:B------:R-:W-:Y:S02]  /*20030*/  ISETP.GE.AND P4, PT, R213, UR4, PT ;  /* 0x00000004d5007c0c */ /* 0x000fe4000bf86270 */
[----:B------:R-:W-:Y:S02]  /*20040*/  ISETP.GE.AND P3, PT, R18, UR4, PT ;  /* 0x0000000412007c0c */ /* 0x000fe4000bf66270 */
[----:B------:R-:W-:-:S07]  /*20050*/  ISETP.GE.AND P2, PT, R19, UR4, PT ;  /* 0x0000000413007c0c */ /* 0x000fce000bf46270 */
[----:B-1----:R-:W-:-:S04]  /*20060*/  @!P5 LEA R8, P6, R16, R2, 0x1 ;  /* 0x000000021008d211 */ /* 0x002fc800078c08ff */
[----:B---3--:R-:W-:Y:S02]  /*20070*/  @!P5 LEA.HI.X R9, R16, R3, R17, 0x1, P6 ;  /* 0x000000031009d211 */ /* 0x008fe400030f0c11 */
        /* <DEDUP_REMOVED lines=10> */
.L_x_669:
[----:B------:R-:W-:Y:S05]  /*20120*/  BSYNC B1 ;  /* 0x0000000000017941 */ /* 0x000fea0003800000 */
.L_x_668:
[----:B---34-:R3:W4:Y:S01]  /*20130*/  SHFL.IDX PT, R3, R5, 0x1, 0x181f ;  /* 0x00381f0005037f89 */ /* 0x01872200000e0000 */
[----:B------:R-:W-:Y:S03]  /*20140*/  BSSY B1, `(.L_x_670) ;  /* 0x0000015000017945 */ /* 0x000fe60003800000 */
[----:B-1----:R3:W1:Y:S01]  /*20150*/  SHFL.IDX PT, R2, R4, 0x1, 0x181f ;  /* 0x00381f0004027f89 */ /* 0x00266200000e0000 */
[----:B------:R-:W-:Y:S05]  /*20160*/  @P1 BRA `(.L_x_671) ;  /* 0x0000000000481947 */ /* 0x000fea0003800000 */
[----:B------:R-:W-:Y:S01]  /*20170*/  ULDC UR4, c[0x0][0xac8] ;  /* 0x0002b20000047ab9 */ /* 0x000fe20000000800 */
[----:B------:R-:W-:Y:S01]  /*20180*/  ULDC.64 UR6, c[0x0][0x208] ;  /* 0x0000820000067ab9 */ /* 0x000fe20000000a00 */
[----:B------:R-:W-:Y:S02]  /*20190*/  ISETP.GE.AND P4, PT, R16, UR4, PT ;  /* 0x0000000410007c0c */ /* 0x000fe4000bf86270 */
[----:B------:R-:W-:Y:S02]  /*201a0*/  ISETP.GE.AND P3, PT, R213, UR4, PT ;  /* 0x00000004d5007c0c */ /* 0x000fe4000bf66270 */
[----:B------:R-:W-:Y:S02]  /*201b0*/  ISETP.GE.AND P2, PT, R18, UR4, PT ;  /* 0x0000000412007c0c */ /* 0x000fe4000bf46270 */
[----:B------:R-:W-:-:S07]  /*201c0*/  ISETP.GE.AND P1, PT, R19, UR4, PT ;  /* 0x0000000413007c0c */ /* 0x000fce000bf26270 */
[CC--:B-1----:R-:W-:Y:S02]  /*201d0*/  @!P4 LEA R8, P6, R16.reuse, R2.reuse, 0x1 ;  /* 0x000000021008c211 */ /* 0x0c2fe400078c08ff */
[CC--:B------:R-:W-:Y:S02]  /*201e0*/  @!P3 LEA R10, P5, R23.reuse, R2.reuse, 0x1 ;  /* 0x00000002170ab211 */ /* 0x0c0fe400078a08ff */
[-C--:B----4-:R-:W-:Y:S02]  /*201f0*/  @!P4 LEA.HI.X R9, R16, R3.reuse, R17, 0x1, P6 ;  /* 0x000000031009c211 */ /* 0x090fe400030f0c11 */
[-C--:B------:R-:W-:Y:S02]  /*20200*/  @!P2 LEA R12, P6, R18, R2.reuse, 0x1 ;  /* 0x00000002120ca211 */ /* 0x080fe400078c08ff */
        /* <DEDUP_REMOVED lines=8> */
.L_x_671:
[----:B------:R-:W-:Y:S05]  /*20290*/  BSYNC B1 ;  /* 0x0000000000017941 */ /* 0x000fea0003800000 */
.L_x_670:
[----:B-1--4-:R1:W4:Y:S01]  /*202a0*/  SHFL.IDX PT, R3, R5, 0x2, 0x181f ;  /* 0x00581f0005037f89 */ /* 0x01232200000e0000 */
        /* <DEDUP_REMOVED lines=12> */
[-C--:B----4-:R-:W-:Y:S02]  /*20370*/  @!P3 LEA.HI.X R9, R16, R3.reuse, R17, 0x1, P6 ;  /* 0x000000031009b211 */ /* 0x090fe400030f0c11 */
        /* <DEDUP_REMOVED lines=8> */
.L_x_673:
[----:B------:R-:W-:Y:S05]  /*20400*/  BSYNC B1 ;  /* 0x0000000000017941 */ /* 0x000fea0003800000 */
.L_x_672:
[----:B------:R-:W-:Y:S01]  /*20410*/  IADD3 R0, R6, 0x60, RZ ;  /* 0x0000006006007810 */ /* 0x000fe20007ffe0ff */
[----:B01-3--:R-:W0:Y:S03]  /*20420*/  SHFL.IDX PT, R5, R5, 0x3, 0x181f ;  /* 0x00781f0005057f89 */ /* 0x00be2600000e0000 */
[----:B------:R-:W-:Y:S01]  /*20430*/  ISETP.GE.AND P0, PT, R0, R25, PT ;  /* 0x000000190000720c */ /* 0x000fe20003f06270 */
[----:B------:R1:W3:-:S12]  /*20440*/  SHFL.IDX PT, R2, R4, 0x3, 0x181f ;  /* 0x00781f0004027f89 */ /* 0x0002d800000e0000 */
[----:B-1----:R-:W-:Y:S05]  /*20450*/  @P0 BRA `(.L_x_664) ;  /* 0x0000000000480947 */ /* 0x002fea0003800000 */
[----:B------:R-:W-:Y:S01]  /*20460*/  ULDC UR4, c[0x0][0xac8] ;  /* 0x0002b20000047ab9 */ /* 0x000fe20000000800 */
[----:B------:R-:W-:Y:S01]  /*20470*/  ULDC.64 UR6, c[0x0][0x208] ;  /* 0x0000820000067ab9 */ /* 0x000fe20000000a00 */
[----:B------:R-:W-:Y:S02]  /*20480*/  ISETP.GE.AND P3, PT, R16, UR4, PT ;  /* 0x0000000410007c0c */ /* 0x000fe4000bf66270 */
[----:B------:R-:W-:Y:S02]  /*20490*/  ISETP.GE.AND P2, PT, R213, UR4, PT ;  /* 0x00000004d5007c0c */ /* 0x000fe4000bf46270 */
[----:B------:R-:W-:Y:S02]  /*204a0*/  ISETP.GE.AND P1, PT, R18, UR4, PT ;  /* 0x0000000412007c0c */ /* 0x000fe4000bf26270 */
[----:B------:R-:W-:-:S07]  /*204b0*/  ISETP.GE.AND P0, PT, R19, UR4, PT ;  /* 0x0000000413007c0c */ /* 0x000fce000bf06270 */
[-C--:B---3--:R-:W-:Y:S02]  /*204c0*/  @!P3 LEA R6, P6, R16, R2.reuse, 0x1 ;  /* 0x000000021006b211 */ /* 0x088fe400078c08ff */
[-C--:B------:R-:W-:Y:S02]  /*204d0*/  @!P2 LEA R8, P5, R23, R2.reuse, 0x1 ;  /* 0x000000021708a211 */ /* 0x080fe400078a08ff */
[-C--:B------:R-:W-:Y:S02]  /*204e0*/  @!P1 LEA R10, P4, R18, R2.reuse, 0x1 ;  /* 0x00000002120a9211 */ /* 0x080fe400078808ff */
[-C--:B0-----:R-:W-:Y:S02]  /*204f0*/  @!P3 LEA.HI.X R7, R16, R5.reuse, R17, 0x1, P6 ;  /* 0x000000051007b211 */ /* 0x081fe400030f0c11 */
[----:B------:R-:W-:Y:S02]  /*20500*/  @!P0 LEA R2, P6, R19, R2, 0x1 ;  /* 0x0000000213028211 */ /* 0x000fe400078c08ff */
[-C--:B------:R-:W-:Y:S01]  /*20510*/  @!P2 LEA.HI.X R9, R23, R5.reuse, R216, 0x1, P5 ;  /* 0x000000051709a211 */ /* 0x080fe200028f0cd8 */
[----:B------:R1:W-:Y:S01]  /*20520*/  @!P3 ST.E.128 desc[UR6][R6.64], RZ ;  /* 0x000000ff0600b985 */ /* 0x0003e2000c101d06 */
[----:B------:R-:W-:-:S02]  /*20530*/  @!P1 LEA.HI.X R11, R18, R5, R218, 0x1, P4 ;  /* 0x00000005120b9211 */ /* 0x000fc400020f0cda */
[----:B----4-:R-:W-:Y:S01]  /*20540*/  @!P0 LEA.HI.X R3, R19, R5, R217, 0x1, P6 ;  /* 0x0000000513038211 */ /* 0x010fe200030f0cd9 */
[----:B------:R1:W-:Y:S04]  /*20550*/  @!P2 ST.E.128 desc[UR6][R8.64], RZ ;  /* 0x000000ff0800a985 */ /* 0x0003e8000c101d06 */
[----:B------:R1:W-:Y:S04]  /*20560*/  @!P1 ST.E.128 desc[UR6][R10.64], RZ ;  /* 0x000000ff0a009985 */ /* 0x0003e8000c101d06 */
[----:B------:R1:W-:Y:S02]  /*20570*/  @!P0 ST.E.128 desc[UR6][R2.64], RZ ;  /* 0x000000ff02008985 */ /* 0x0003e4000c101d06 */
.L_x_664:
[----:B------:R-:W-:Y:S05]  /*20580*/  BSYNC B0 ;  /* 0x0000000000007941 */ /* 0x000fea0003800000 */
.L_x_655:
[----:B------:R-:W-:Y:S02]  /*20590*/  ULDC UR4, c[0x0][0xc3c] ;  /* 0x00030f0000047ab9 */ /* 0x000fe40000000800 */
[----:B--2---:R-:W-:-:S13]  /*205a0*/  ISETP.GE.AND P0, PT, R31, UR4, PT ;  /* 0x000000041f007c0c */ /* 0x004fda000bf06270 */
[----:B------:R-:W-:Y:S05]  /*205b0*/  @!P0 BRA `(.L_x_674) ;  /* 0xfffffe0800448947 */ /* 0x000fea000383ffff */
[----:B------:R-:W-:Y:S05]  /*205c0*/  BRA `(.L_x_436) ;  /* 0x0000007000507947 */ /* 0x000fea0003800000 */
.L_x_434:
[----:B------:R-:W-:-:S08]  /*205d0*/  NOP ;  /* 0x0000000000007918 */ /* 0x000fd00000000000 */
[----:B------:R-:W0:-:S00]  /*205e0*/  USETMAXREG.DEALLOC.CTAPOOL 0x28 ;  /* 0x00000028000079c8 */ /* 0x000e0000080e0500 */
[----:B0-----:R-:W-:Y:S01]  /*205f0*/  LOP3.LUT R2, R2, 0x3, RZ, 0xc0, !PT ;  /* 0x0000000302027812 */ /* 0x001fe200078ec0ff */
[----:B------:R-:W-:Y:S01]  /*20600*/  IMAD.MOV.U32 R4, RZ, RZ, RZ ;  /* 0x000000ffff047224 */ /* 0x000fe200078e00ff */
[----:B------:R-:W-:-:S04]  /*20610*/  LOP3.LUT R23, R23, 0xffffffbf, RZ, 0xc0, !PT ;  /* 0xffffffbf17177812 */ /* 0x000fc800078ec0ff */
[----:B------:R-:W0:Y:S02]  /*20620*/  SHFL.IDX PT, R2, R2, RZ, 0x1f ;  /* 0x00001fff02027589 */ /* 0x000e2400000e0000 */
[----:B0-----:R-:W-:-:S13]  /*20630*/  ISETP.NE.AND P0, PT, R2, RZ, PT ;  /* 0x000000ff0200720c */ /* 0x001fda0003f05270 */
[----:B------:R-:W-:Y:S01]  /*20640*/  @P0 LOP3.LUT R23, R23, 0x40, RZ, 0xfc, !PT ;  /* 0x0000004017170812 */ /* 0x000fe200078efcff */
[----:B------:R-:W-:Y:S06]  /*20650*/  @!P0 BRA `(.L_x_675) ;  /* 0x00000000001c8947 */ /* 0x000fec0003800000 */
[----:B------:R-:W0:Y:S08]  /*20660*/  S2UR UR5, SR_CgaCtaId ;  /* 0x00000000000579c3 */ /* 0x000e300000008800 */
[----:B------:R-:W-:Y:S06]  /*20670*/  BAR.SYNC.DEFER_BLOCKING 0x5, 0x180 ;  /* 0x0146000000007b1d */ /* 0x000fec0000010000 */
[----:B------:R-:W-:-:S02]  /*20680*/  UMOV UR4, 0x400 ;  /* 0x0000040000047882 */ /* 0x000fc40000000000 */
[----:B0-----:R-:W-:-:S09]  /*20690*/  ULEA UR4, UR5, UR4, 0x18 ;  /* 0x0000000405047291 */ /* 0x001fd2000f8ec03f */
[----:B------:R-:W0:Y:S01]  /*206a0*/  LDS.128 R16, [UR4+0x388d0] ;  /* 0x0388d004ff107984 */ /* 0x000e220008000c00 */
[----:B------:R-:W-:Y:S06]  /*206b0*/  BAR.ARV 0x4, 0x180 ;  /* 0x0106000000007b1d */ /* 0x000fec0000002000 */
[----:B------:R-:W-:Y:S05]  /*206c0*/  BRA `(.L_x_676) ;  /* 0x0000000800047947 */ /* 0x000fea0003800000 */
.L_x_675:
[----:B------:R-:W-:Y:S01]  /*206d0*/  LOP3.LUT R5, R0, 0x1f, RZ, 0xc0, !PT ;  /* 0x0000001f00057812 */ /* 0x000fe200078ec0ff */
[----:B------:R-:W-:Y:S01]  /*206e0*/  ULDC UR4, c[0x0][0xc3c] ;  /* 0x00030f0000047ab9 */ /* 0x000fe20000000800 */
[----:B------:R-:W-:Y:S01]  /*206f0*/  ULDC.64 UR6, c[0x0][0x208] ;  /* 0x0000820000067ab9 */ /* 0x000fe20000000a00 */
[----:B------:R-:W-:Y:S01]  /*20700*/  ULDC UR5, c[0x0][0xc38] ;  /* 0x00030e0000057ab9 */ /* 0x000fe20000000800 */
[----:B------:R-:W-:-:S04]  /*20710*/  ISETP.NE.AND P0, PT, R5, 0x1f, PT ;  /* 0x0000001f0500780c */ /* 0x000fc80003f05270 */
[----:B------:R-:W-:-:S13]  /*20720*/  ISETP.GE.OR P1, PT, R5, UR4, !P0 ;  /* 0x0000000405007c0c */ /* 0x000fda000c726670 */
[----:B------:R-:W0:Y:S02]  /*20730*/  @!P1 LDC.64 R2, c[0x0][0xc80] ;  /* 0x00032000ff029b82 */ /* 0x000e240000000a00 */
[----:B0-----:R-:W-:-:S05]  /*20740*/  @!P1 IMAD.WIDE.U32 R2, R5, 0x4, R2 ;  /* 0x0000000405029825 */ /* 0x001fca00078e0002 */
[----:B------:R-:W2:Y:S01]  /*20750*/  @!P1 LDG.E R4, desc[UR6][R2.64] ;  /* 0x0000000602049981 */ /* 0x000ea2000c1e1900 */
[C---:B------:R-:W-:Y:S01]  /*20760*/  ISETP.NE.AND P1, PT, R5.reuse, RZ, PT ;  /* 0x000000ff0500720c */ /* 0x040fe20003f25270 */
[----:B------:R-:W0:Y:S01]  /*20770*/  S2UR UR6, SR_CTAID.X ;  /* 0x00000000000679c3 */ /* 0x000e220000002500 */
[C---:B------:R-:W-:Y:S01]  /*20780*/  ISETP.GE.U32.AND P2, PT, R5.reuse, 0x2, PT ;  /* 0x000000020500780c */ /* 0x040fe20003f46070 */
[----:B------:R-:W-:Y:S01]  /*20790*/  UMOV UR4, URZ ;  /* 0x0000003f00047c82 */ /* 0x000fe20008000000 */
[C---:B------:R-:W-:Y:S01]  /*207a0*/  ISETP.GE.U32.AND P3, PT, R5.reuse, 0x4, PT ;  /* 0x000000040500780c */ /* 0x040fe20003f66070 */
[----:B------:R-:W-:Y:S01]  /*207b0*/  IMAD.MOV.U32 R16, RZ, RZ, RZ ;  /* 0x000000ffff107224 */ /* 0x000fe200078e00ff */
[C---:B------:R-:W-:Y:S02]  /*207c0*/  ISETP.GE.U32.AND P4, PT, R5.reuse, 0x8, PT ;  /* 0x000000080500780c */ /* 0x040fe40003f86070 */
[----:B------:R-:W-:Y:S01]  /*207d0*/  ISETP.GE.U32.AND P5, PT, R5, 0x10, PT ;  /* 0x000000100500780c */ /* 0x000fe20003fa6070 */
[----:B--2---:R-:W1:Y:S02]  /*207e0*/  SHFL.UP PT, R6, R4, 0x1, RZ ;  /* 0x0420000004067989 */ /* 0x004e6400000e00ff */
[----:B-1----:R-:W-:-:S05]  /*207f0*/  SEL R7, R6, RZ, P1 ;  /* 0x000000ff06077207 */ /* 0x002fca0000800000 */
[----:B------:R-:W-:-:S05]  /*20800*/  IMAD.IADD R7, R4, 0x1, R7 ;  /* 0x0000000104077824 */ /* 0x000fca00078e0207 */
[----:B------:R-:W1:Y:S02]  /*20810*/  SHFL.UP PT, R6, R7, 0x2, RZ ;  /* 0x0440000007067989 */ /* 0x000e6400000e00ff */
        /* <DEDUP_REMOVED lines=11> */
[----:B------:R-:W1:Y:S02]  /*208d0*/  SHFL.IDX PT, R6, R7, 0x1f, 0x1f ;  /* 0x03e01f0007067f89 */ /* 0x000e6400000e0000 */
[----:B-1----:R-:W-:-:S04]  /*208e0*/  IMAD R6, R6, UR5, RZ ;  /* 0x0000000506067c24 */ /* 0x002fc8000f8e02ff */
[----:B------:R-:W-:Y:S01]  /*208f0*/  IMAD.MOV.U32 R3, RZ, RZ, R6 ;  /* 0x000000ffff037224 */ /* 0x000fe200078e0006 */
[----:B0-----:R-:W-:-:S13]  /*20900*/  ISETP.GT.AND P6, PT, R6, UR6, PT ;  /* 0x0000000606007c0c */ /* 0x001fda000bfc4270 */
[----:B------:R-:W-:Y:S05]  /*20910*/  @P6 BRA `(.L_x_677) ;  /* 0x0000000000a06947 */ /* 0x000fea0003800000 */
[----:B------:R-:W0:Y:S01]  /*20920*/  LDC R10, c[0x0][0xc3c] ;  /* 0x00030f00ff0a7b82 */ /* 0x000e220000000800 */
[----:B------:R-:W-:Y:S01]  /*20930*/  IMAD.MOV.U32 R6, RZ, RZ, R3 ;  /* 0x000000ffff067224 */ /* 0x000fe200078e0003 */
[----:B------:R-:W-:Y:S01]  /*20940*/  UMOV UR4, URZ ;  /* 0x0000003f00047c82 */ /* 0x000fe20008000000 */
[----:B------:R-:W-:Y:S01]  /*20950*/  ULDC UR7, c[0x0][0xc3c] ;  /* 0x00030f0000077ab9 */ /* 0x000fe20000000800 */
[----:B------:R-:W-:-:S05]  /*20960*/  ULDC UR5, c[0x0][0xc38] ;  /* 0x00030e0000057ab9 */ /* 0x000fca0000000800 */
.L_x_681:
[----:B------:R-:W-:Y:S01]  /*20970*/  UIADD3 UR4, UR4, 0x1f, URZ ;  /* 0x0000001f04047890 */ /* 0x000fe2000fffe03f */
[----:B------:R-:W-:-:S05]  /*20980*/  IMAD.U32 R19, RZ, RZ, UR7 ;  /* 0x00000007ff137e24 */ /* 0x000fca000f8e00ff */
[----:B0-----:R-:W-:-:S13]  /*20990*/  ISETP.LE.AND P6, PT, R10, UR4, PT ;  /* 0x000000040a007c0c */ /* 0x001fda000bfc3270 */
[----:B------:R-:W-:Y:S05]  /*209a0*/  @P6 BRA `(.L_x_678) ;  /* 0x0000000400286947 */ /* 0x000fea0003800000 */
[----:B------:R-:W-:Y:S01]  /*209b0*/  VIADD R7, R5, UR4 ;  /* 0x0000000405077c36 */ /* 0x000fe20008000000 */
[----:B------:R-:W-:Y:S01]  /*209c0*/  BSSY B0, `(.L_x_679) ;  /* 0x0000008000007945 */ /* 0x000fe20003800000 */
[----:B------:R-:W-:-:S03]  /*209d0*/  IMAD.MOV.U32 R4, RZ, RZ, RZ ;  /* 0x000000ffff047224 */ /* 0x000fc600078e00ff */
[----:B------:R-:W-:-:S13]  /*209e0*/  ISETP.GE.OR P6, PT, R7, R10, !P0 ;  /* 0x0000000a0700720c */ /* 0x000fda00047c6670 */
[----:B------:R-:W-:Y:S05]  /*209f0*/  @P6 BRA `(.L_x_680) ;  /* 0x0000000000106947 */ /* 0x000fea0003800000 */
[----:B------:R-:W0:Y:S01]  /*20a00*/  LDC.64 R2, c[0x0][0xc80] ;  /* 0x00032000ff027b82 */ /* 0x000e220000000a00 */
[----:B------:R-:W-:Y:S01]  /*20a10*/  ULDC.64 UR8, c[0x0][0x208] ;  /* 0x0000820000087ab9 */ /* 0x000fe20000000a00 */
[----:B0-----:R-:W-:-:S05]  /*20a20*/  IMAD.WIDE R2, R7, 0x4, R2 ;  /* 0x0000000407027825 */ /* 0x001fca00078e0202 */
[----:B------:R0:W5:Y:S02]  /*20a30*/  LDG.E R4, desc[UR8][R2.64] ;  /* 0x0000000802047981 */ /* 0x000164000c1e1900 */
.L_x_680:
[----:B------:R-:W-:Y:S05]  /*20a40*/  BSYNC B0 ;  /* 0x0000000000007941 */ /* 0x000fea0003800000 */
.L_x_679:
        /* <DEDUP_REMOVED lines=12> */
[----:B------:R-:W0:Y:S02]  /*20b10*/  SHFL.UP PT, R9, R8, 0x10, RZ ;  /* 0x0600000008097989 */ /* 0x000e2400000e00ff */
[----:B0-----:R-:W-:-:S05]  /*20b20*/  SEL R9, R9, RZ, P5 ;  /* 0x000000ff09097207 */ /* 0x001fca0002800000 */
[----:B------:R-:W-:-:S05]  /*20b30*/  IMAD.IADD R9, R8, 0x1, R9 ;  /* 0x0000000108097824 */ /* 0x000fca00078e0209 */
[----:B------:R-:W0:Y:S02]  /*20b40*/  SHFL.IDX PT, R3, R9, 0x1f, 0x1f ;  /* 0x03e01f0009037f89 */ /* 0x000e2400000e0000 */
[----:B0-----:R-:W-:-:S04]  /*20b50*/  IMAD R3, R3, UR5, RZ ;  /* 0x0000000503037c24 */ /* 0x001fc8000f8e02ff */
[----:B------:R-:W-:-:S05]  /*20b60*/  IMAD.IADD R6, R3, 0x1, R6 ;  /* 0x0000000103067824 */ /* 0x000fca00078e0206 */
[----:B------:R-:W-:-:S13]  /*20b70*/  ISETP.GT.AND P6, PT, R6, UR6, PT ;  /* 0x0000000606007c0c */ /* 0x000fda000bfc4270 */
[----:B------:R-:W-:Y:S05]  /*20b80*/  @!P6 BRA `(.L_x_681) ;  /* 0xfffffffc0078e947 */ /* 0x000fea000383ffff */
[----:B------:R-:W-:-:S07]  /*20b90*/  IMAD.MOV.U32 R7, RZ, RZ, R9 ;  /* 0x000000ffff077224 */ /* 0x000fce00078e0009 */
.L_x_677:
        /* <DEDUP_REMOVED lines=15> */
.L_x_682:
[----:B---3--:R-:W-:Y:S01]  /*20c90*/  IMAD R16, R16, UR5, R9 ;  /* 0x0000000510107c24 */ /* 0x008fe2000f8e0209 */
[----:B0-----:R-:W-:Y:S01]  /*20ca0*/  IABS R2, R12 ;  /* 0x0000000c00027213 */ /* 0x001fe20000000000 */
[----:B-12---:R-:W-:Y:S02]  /*20cb0*/  IMAD.MOV R7, RZ, RZ, -R3 ;  /* 0x000000ffff077224 */ /* 0x006fe400078e0a03 */
[----:B------:R-:W-:Y:S01]  /*20cc0*/  VIADD R19, R19, UR4 ;  /* 0x0000000413137c36 */ /* 0x000fe20008000000 */
[----:B------:R-:W-:Y:S01]  /*20cd0*/  IADD3 R9, -R16, UR6, RZ ;  /* 0x0000000610097c10 */ /* 0x000fe2000fffe1ff */
[----:B------:R-:W-:Y:S02]  /*20ce0*/  IMAD.MOV R6, RZ, RZ, -R2 ;  /* 0x000000ffff067224 */ /* 0x000fe400078e0a02 */
[----:B------:R-:W-:Y:S01]  /*20cf0*/  IMAD R7, R7, R10, RZ ;  /* 0x0000000a07077224 */ /* 0x000fe200078e02ff */
[----:B------:R-:W-:Y:S01]  /*20d00*/  IABS R4, R9 ;  /* 0x0000000900047213 */ /* 0x000fe20000000000 */
[----:B------:R-:W-:-:S04]  /*20d10*/  IMAD.MOV.U32 R2, RZ, RZ, RZ ;  /* 0x000000ffff027224 */ /* 0x000fc800078e00ff */
        /* <DEDUP_REMOVED lines=14> */
[----:B------:R-:W-:-:S04]  /*20e00*/  @!P1 LOP3.LUT R2, RZ, R12, RZ, 0x33, !PT ;  /* 0x0000000cff029212 */ /* 0x000fc800078e33ff */
[----:B------:R-:W-:Y:S01]  /*20e10*/  IADD3 R17, -R2, RZ, RZ ;  /* 0x000000ff02117210 */ /* 0x000fe20007ffe1ff */
[----:B------:R-:W-:-:S04]  /*20e20*/  IMAD.MOV.U32 R18, RZ, RZ, R2 ;  /* 0x000000ffff127224 */ /* 0x000fc800078e0002 */
[----:B------:R-:W-:Y:S01]  /*20e30*/  IMAD R17, R12, R17, R9 ;  /* 0x000000110c117224 */ /* 0x000fe200078e0209 */
[----:B------:R-:W-:Y:S06]  /*20e40*/  BRA `(.L_x_683) ;  /* 0x00000000000c7947 */ /* 0x000fec0003800000 */
.L_x_678:
[----:B------:R-:W-:Y:S02]  /*20e50*/  IMAD.MOV.U32 R17, RZ, RZ, RZ ;  /* 0x000000ffff117224 */ /* 0x000fe400078e00ff */
[----:B------:R-:W-:Y:S02]  /*20e60*/  IMAD.U32 R16, RZ, RZ, UR6 ;  /* 0x00000006ff107e24 */ /* 0x000fe4000f8e00ff */
[----:B------:R-:W-:-:S07]  /*20e70*/  IMAD.MOV.U32 R18, RZ, RZ, RZ ;  /* 0x000000ffff127224 */ /* 0x000fce00078e00ff */
.L_x_683:
[----:B------:R-:W-:-:S13]  /*20e80*/  ISETP.NE.AND P0, PT, R5, RZ, PT ;  /* 0x000000ff0500720c */ /* 0x000fda0003f05270 */
[----:B------:R-:W0:Y:S01]  /*20e90*/  @!P0 S2R R3, SR_CgaCtaId ;  /* 0x0000000000038919 */ /* 0x000e220000008800 */
[----:B------:R-:W-:-:S04]  /*20ea0*/  @!P0 MOV R2, 0x400 ;  /* 0x0000040000028802 */ /* 0x000fc80000000f00 */
[----:B0-----:R-:W-:-:S05]  /*20eb0*/  @!P0 LEA R2, R3, R2, 0x18 ;  /* 0x0000000203028211 */ /* 0x001fca00078ec0ff */
[----:B------:R1:W-:Y:S01]  /*20ec0*/  @!P0 STS.128 [R2+0x388d0], R16 ;  /* 0x0388d01002008388 */ /* 0x0003e20000000c00 */
[----:B------:R-:W-:Y:S06]  /*20ed0*/  BAR.ARV 0x5, 0x180 ;  /* 0x0146000000007b1d */ /* 0x000fec0000002000 */
.L_x_676:
[----:B------:R2:W-:Y:S01]  /*20ee0*/  STL [R1+0x30], RZ ;  /* 0x000030ff01007387 */ /* 0x0005e20000100800 */
[----:B------:R-:W-:Y:S01]  /*20ef0*/  ULDC UR4, c[0x0][0xc3c] ;  /* 0x00030f0000047ab9 */ /* 0x000fe20000000800 */
[----:B------:R-:W-:Y:S01]  /*20f00*/  IMAD.MOV.U32 R29, RZ, RZ, 0x1 ;  /* 0x00000001ff1d7424 */ /* 0x000fe200078e00ff */
[----:B0-----:R-:W-:Y:S01]  /*20f10*/  ISETP.GE.AND P0, PT, R19, UR4, PT ;  /* 0x0000000413007c0c */ /* 0x001fe2000bf06270 */
[----:B------:R-:W-:-:S12]  /*20f20*/  IMAD.MOV.U32 R27, RZ, RZ, RZ ;  /* 0x000000ffff1b7224 */ /* 0x000fd800078e00ff */
[----:B--2---:R-:W-:Y:S05]  /*20f30*/  @P0 BRA `(.L_x_684) ;  /* 0x0000006400180947 */ /* 0x004fea0003800000 */
[----:B------:R-:W0:Y:S01]  /*20f40*/  S2UR UR5, SR_CgaCtaId ;  /* 0x00000000000579c3 */ /* 0x000e220000008800 */
[----:B------:R2:W-:Y:S01]  /*20f50*/  STL [R1+0x30], RZ ;  /* 0x000030ff01007387 */ /* 0x0005e20000100800 */
[C---:B------:R-:W-:Y:S01]  /*20f60*/  IMAD.SHL.U32 R36, R0.reuse, 0x8, RZ ;  /* 0x0000000800247824 */ /* 0x040fe200078e00ff */
[----:B-1----:R-:W-:Y:S01]  /*20f70*/  LOP3.LUT R2, R0, 0x7f, RZ, 0xc0, !PT ;  /* 0x0000007f00027812 */ /* 0x002fe200078ec0ff */
[----:B------:R-:W-:Y:S01]  /*20f80*/  UMOV UR4, 0x400 ;  /* 0x0000040000047882 */ /* 0x000fe20000000000 */
[----:B------:R-:W-:Y:S01]  /*20f90*/  BSSY B8, `(.L_x_684) ;  /* 0x0000640000087945 */ /* 0x000fe20003800000 */
[----:B------:R-:W-:Y:S01]  /*20fa0*/  IMAD.MOV.U32 R30, RZ, RZ, 0x1 ;  /* 0x00000001ff1e7424 */ /* 0x000fe200078e00ff */
[----:B------:R-:W-:Y:S01]  /*20fb0*/  LOP3.LUT R3, R36, 0x1f8, RZ, 0xc0, !PT ;  /* 0x000001f824037812 */ /* 0x000fe200078ec0ff */
[----:B------:R-:W-:Y:S01]  /*20fc0*/  IMAD.SHL.U32 R34, R2, 0x8, RZ ;  /* 0x0000000802227824 */ /* 0x000fe200078e00ff */
[----:B------:R-:W-:Y:S01]  /*20fd0*/  SHF.R.U32.HI R2, RZ, 0x3, R2 ;  /* 0x00000003ff027819 */ /* 0x000fe20000011602 */
[----:B------:R-:W-:Y:S01]  /*20fe0*/  IMAD.MOV.U32 R28, RZ, RZ, RZ ;  /* 0x000000ffff1c7224 */ /* 0x000fe200078e00ff */
[----:B------:R-:W-:Y:S01]  /*20ff0*/  LOP3.LUT R3, R3, 0x38, R0, 0x78, !PT ;  /* 0x0000003803037812 */ /* 0x000fe200078e7800 */
[----:B------:R-:W-:Y:S01]  /*21000*/  IMAD.SHL.U32 R0, R0, 0x10, RZ ;  /* 0x0000001000007824 */ /* 0x000fe200078e00ff */
[----:B------:R-:W-:Y:S01]  /*21010*/  LOP3.LUT R36, R36, 0x38, RZ, 0xc0, !PT ;  /* 0x0000003824247812 */ /* 0x000fe200078ec0ff */
[----:B------:R-:W-:Y:S01]  /*21020*/  IMAD.MOV.U32 R29, RZ, RZ, 0x1 ;  /* 0x00000001ff1d7424 */ /* 0x000fe200078e00ff */
[----:B------:R-:W-:Y:S01]  /*21030*/  LOP3.LUT R34, R3, 0x200, R34, 0xf8, !PT ;  /* 0x0000020003227812 */ /* 0x000fe200078ef822 */
[----:B------:R-:W-:Y:S01]  /*21040*/  IMAD.MOV.U32 R27, RZ, RZ, RZ ;  /* 0x000000ffff1b7224 */ /* 0x000fe200078e00ff */
[----:B------:R-:W-:Y:S01]  /*21050*/  LOP3.LUT R0, R2, 0x70, R0, 0xf8, !PT ;  /* 0x0000007002007812 */ /* 0x000fe200078ef800 */
[----:B------:R-:W-:Y:S01]  /*21060*/  ULDC.64 UR38, c[0x0][0x198] ;  /* 0x0000660000267ab9 */ /* 0x000fe20000000a00 */
[C---:B------:R-:W-:Y:S01]  /*21070*/  LOP3.LUT R3, R36.reuse, 0x40, RZ, 0xfc, !PT ;  /* 0x0000004024037812 */ /* 0x040fe200078efcff */
[----:B------:R-:W-:Y:S01]  /*21080*/  ULOP3.LUT UR37, UR60, 0x2, URZ, 0xfc, !UPT ;  /* 0x000000023c257892 */ /* 0x000fe2000f8efc3f */
[C---:B------:R-:W-:Y:S01]  /*21090*/  LOP3.LUT R2, R36.reuse, 0x80, RZ, 0xfc, !PT ;  /* 0x0000008024027812 */ /* 0x040fe200078efcff */
[----:B------:R-:W-:Y:S01]  /*210a0*/  ULDC UR36, c[0x0][0xc] ;  /* 0x0000030000247ab9 */ /* 0x000fe20000000800 */
[----:B------:R-:W-:Y:S01]  /*210b0*/  LOP3.LUT R0, R36, 0xc0, RZ, 0xfc, !PT ;  /* 0x000000c024007812 */ /* 0x000fe200078efcff */
[----:B0-----:R-:W-:-:S06]  /*210c0*/  ULEA UR4, UR5, UR4, 0x18 ;  /* 0x0000000405047291 */ /* 0x001fcc000f8ec03f */
[----:B------:R-:W-:-:S05]  /*210d0*/  IMAD.U32 R22, RZ, RZ, UR4 ;  /* 0x00000004ff167e24 */ /* 0x000fca000f8e00ff */
[----:B--2---:R-:W-:-:S07]  /*210e0*/  LEA R37, R34, R22, 0x1 ;  /* 0x0000001622257211 */ /* 0x004fce00078e08ff */
.L_x_793:
[----:B0-----:R-:W0:Y:S01]  /*210f0*/  LDC.64 R2, c[0x0][0xc88] ;  /* 0x00032200ff027b82 */ /* 0x001e220000000a00 */
[----:B------:R-:W-:Y:S01]  /*21100*/  ULDC.64 UR4, c[0x0][0x208] ;  /* 0x0000820000047ab9 */ /* 0x000fe20000000a00 */
[----:B0-----:R-:W-:-:S05]  /*21110*/  IMAD.WIDE R2, R19, 0x4, R2 ;  /* 0x0000000413027825 */ /* 0x001fca00078e0202 */
[----:B--2---:R-:W2:Y:S01]  /*21120*/  LDG.E R31, desc[UR4][R2.64] ;  /* 0x00000004021f7981 */ /* 0x004ea2000c1e1900 */
[----:B------:R-:W-:Y:S05]  /*21130*/  YIELD ;  /* 0x0000000000007946 */ /* 0x000fea0003800000 */
[----:B------:R-:W-:Y:S01]  /*21140*/  ULDC.64 UR4, c[0x0][0xa28] ;  /* 0x00028a0000047ab9 */ /* 0x000fe20000000a00 */
[----:B------:R-:W-:Y:S01]  /*21150*/  ULDC.64 UR8, c[0x0][0xa18] ;  /* 0x0002860000087ab9 */ /* 0x000fe20000000a00 */
[----:B------:R-:W-:Y:S01]  /*21160*/  ISETP.NE.U32.AND P0, PT, RZ, UR4, PT ;  /* 0x00000004ff007c0c */ /* 0x000fe2000bf05070 */
[----:B------:R-:W-:Y:S01]  /*21170*/  IMAD.MOV.U32 R9, RZ, RZ, RZ ;  /* 0x000000ffff097224 */ /* 0x000fe200078e00ff */
[----:B------:R-:W-:Y:S01]  /*21180*/  ULDC.64 UR10, c[0x0][0x208] ;  /* 0x00008200000a7ab9 */ /* 0x000fe20000000a00 */
[----:B------:R-:W-:Y:S01]  /*21190*/  ULDC.64 UR6, c[0x0][0xa10] ;  /* 0x0002840000067ab9 */ /* 0x000fe20000000a00 */
[----:B------:R-:W-:-:S02]  /*211a0*/  ISETP.NE.AND.EX P0, PT, RZ, UR5, PT, P0 ;  /* 0x00000005ff007c0c */ /* 0x000fc4000bf05300 */
[----:B------:R-:W-:-:S04]  /*211b0*/  ISETP.NE.U32.AND P2, PT, RZ, UR8, PT ;  /* 0x00000008ff007c0c */ /* 0x000fc8000bf45070 */
[----:B------:R-:W-:Y:S02]  /*211c0*/  ISETP.NE.AND.EX P2, PT, RZ, UR9, PT, P2 ;  /* 0x00000009ff007c0c */ /* 0x000fe4000bf45320 */
[----:B--2---:R-:W-:-:S05]  /*211d0*/  SHF.R.S32.HI R0, RZ, 0x1f, R31 ;  /* 0x0000001fff007819 */ /* 0x004fca000001141f */
[C---:B------:R-:W-:Y:S01]  /*211e0*/  @P0 LEA R2, P1, R31.reuse, UR4, 0x2 ;  /* 0x000000041f020c11 */ /* 0x040fe2000f8210ff */
[C---:B------:R-:W-:Y:S01]  /*211f0*/  IMAD.SHL.U32 R24, R31.reuse, 0x4, RZ ;  /* 0x000000041f187824 */ /* 0x040fe200078e00ff */
[C-C-:B------:R-:W-:Y:S01]  /*21200*/  SHF.L.U64.HI R25, R31.reuse, 0x2, R0.reuse ;  /* 0x000000021f197819 */ /* 0x140fe20000010200 */
[----:B------:R0:W-:Y:S01]  /*21210*/  STL [R1+0x1c], R0 ;  /* 0x00001c0001007387 */ /* 0x0001e20000100800 */
[----:B------:R-:W-:Y:S01]  /*21220*/  @P0 LEA.HI.X R3, R31, UR5, R0, 0x2, P1 ;  /* 0x000000051f030c11 */ /* 0x000fe200088f1400 */
[----:B------:R-:W-:-:S04]  /*21230*/  ULDC.64 UR4, c[0x0][0xa00] ;  /* 0x0002800000047ab9 */ /* 0x000fc80000000a00 */
[----:B------:R1:W2:Y:S01]  /*21240*/  @P0 LDG.E R9, desc[UR10][R2.64] ;  /* 0x0000000a02090981 */ /* 0x0002a2000c1e1900 */
[----:B------:R-:W-:Y:S01]  /*21250*/  ISETP.NE.U32.AND P0, PT, RZ, UR4, PT ;  /* 0x00000004ff007c0c */ /* 0x000fe2000bf05070 */
[----:B------:R-:W-:Y:S01]  /*21260*/  IMAD.MOV.U32 R35, RZ, RZ, RZ ;  /* 0x000000ffff237224 */ /* 0x000fe200078e00ff */
[----:B------:R-:W-:Y:S01]  /*21270*/  ISETP.NE.U32.AND P1, PT, RZ, UR6, PT ;  /* 0x00000006ff007c0c */ /* 0x000fe2000bf25070 */
[----:B0-----:R-:W-:Y:S01]  /*21280*/  IMAD.MOV.U32 R0, RZ, RZ, RZ ;  /* 0x000000ffff007224 */ /* 0x001fe200078e00ff */
[----:B------:R-:W-:Y:S02]  /*21290*/  ISETP.NE.AND.EX P0, PT, RZ, UR5, PT, P0 ;  /* 0x00000005ff007c0c */ /* 0x000fe4000bf05300 */
[----:B------:R-:W-:Y:S02]  /*212a0*/  ISETP.NE.AND.EX P1, PT, RZ, UR7, PT, P1 ;  /* 0x00000007ff007c0c */ /* 0x000fe4000bf25310 */
[C---:B------:R-:W-:Y:S02]  /*212b0*/  IADD3 R4, P4, R24.reuse, UR6, RZ ;  /* 0x0000000618047c10 */ /* 0x040fe4000ff9e0ff */
[----:B-1----:R-:W-:Y:S01]  /*212c0*/  IADD3 R2, P3, R24, UR4, RZ ;  /* 0x0000000418027c10 */ /* 0x002fe2000ff7e0ff */
[----:B------:R-:W-:Y:S01]  /*212d0*/  ULDC UR4, c[0x0][0x288] ;  /* 0x0000a20000047ab9 */ /* 0x000fe20000000800 */
[----:B------:R-:W-:-:S02]  /*212e0*/  IADD3.X R5, R25, UR7, RZ, P4, !PT ;  /* 0x0000000719057c10 */ /* 0x000fc4000a7fe4ff */
[C---:B------:R-:W-:Y:S02]  /*212f0*/  IADD3.X R3, R25.reuse, UR5, RZ, P3, !PT ;  /* 0x0000000519037c10 */ /* 0x040fe40009ffe4ff */
[----:B------:R-:W-:Y:S01]  /*21300*/  @P2 IADD3 R6, P3, R24, UR8, RZ ;  /* 0x0000000818062c10 */ /* 0x000fe2000ff7e0ff */
[----:B------:R-:W-:Y:S01]  /*21310*/  IMAD.U32 R8, RZ, RZ, UR4 ;  /* 0x00000004ff087e24 */ /* 0x000fe2000f8e00ff */
[----:B------:R-:W-:Y:S01]  /*21320*/  ULDC.64 UR4, c[0x0][0x418] ;  /* 0x0001060000047ab9 */ /* 0x000fe20000000a00 */
[----:B------:R-:W5:Y:S01]  /*21330*/  @P0 LDG.E R35, desc[UR10][R2.64] ;  /* 0x0000000a02230981 */ /* 0x000f62000c1e1900 */
[----:B------:R-:W-:-:S03]  /*21340*/  @P2 IADD3.X R7, R25, UR9, RZ, P3, !PT ;  /* 0x0000000919072c10 */ /* 0x000fc60009ffe4ff */
[----:B------:R-:W5:Y:S04]  /*21350*/  @P1 LDG.E R0, desc[UR10][R4.64] ;  /* 0x0000000a04001981 */ /* 0x000f68000c1e1900 */
[----:B------:R0:W3:Y:S01]  /*21360*/  @P2 LDG.E R8, desc[UR10][R6.64] ;  /* 0x0000000a06082981 */ /* 0x0000e2000c1e1900 */
[----:B------:R-:W-:-:S03]  /*21370*/  UISETP.NE.U32.AND UP0, UPT, UR4, URZ, UPT ;  /* 0x0000003f0400728c */ /* 0x000fc6000bf05070 */
[----:B------:R-:W-:Y:S01]  /*21380*/  ULDC UR4, c[0x0][0x424] ;  /* 0x0001090000047ab9 */ /* 0x000fe20000000800 */
[----:B------:R-:W-:-:S03]  /*21390*/  UISETP.NE.AND.EX UP0, UPT, UR5, URZ, UPT, UP0 ;  /* 0x0000003f0500728c */ /* 0x000fc6000bf05300 */
[----:B------:R-:W-:Y:S01]  /*213a0*/  ULDC UR5, c[0x0][0x2f0] ;  /* 0x0000bc0000057ab9 */ /* 0x000fe20000000800 */
[----:B------:R-:W-:-:S04]  /*213b0*/  USEL UR4, UR4, 0x1, UP0 ;  /* 0x0000000104047887 */ /* 0x000fc80008000000 */
[----:B------:R-:W-:-:S03]  /*213c0*/  UIMAD UR4, UR4, UR5, URZ ;  /* 0x00000005040472a4 */ /* 0x000fc6000f8e023f */
[----:B------:R-:W-:Y:S02]  /*213d0*/  ULDC UR5, c[0x0][0x348] ;  /* 0x0000d20000057ab9 */ /* 0x000fe40000000800 */
[----:B0-----:R-:W-:Y:S01]  /*213e0*/  IMAD.U32 R6, RZ, RZ, UR5 ;  /* 0x00000005ff067e24 */ /* 0x001fe2000f8e00ff */
[----:B--2---:R-:W-:Y:S04]  /*213f0*/  STL [R1+0x10], R9 ;  /* 0x0000100901007387 */ /* 0x004fe80000100800 */
[----:B---3--:R0:W-:Y:S02]  /*21400*/  STL [R1+0x28], R8 ;  /* 0x0000280801007387 */ /* 0x0081e40000100800 */
[----:B0-----:R-:W-:Y:S01]  /*21410*/  IMAD.U32 R8, RZ, RZ, UR4 ;  /* 0x00000004ff087e24 */ /* 0x001fe2000f8e00ff */
[----:B------:R-:W-:Y:S06]  /*21420*/  @P2 BRA `(.L_x_685) ;  /* 0x0000000000182947 */ /* 0x000fec0003800000 */
[----:B------:R-:W-:Y:S05]  /*21430*/  @!P0 BRA `(.L_x_685) ;  /* 0x0000000000148947 */ /* 0x000fea0003800000 */
[----:B------:R-:W-:Y:S02]  /*21440*/  ULDC.64 UR4, c[0x0][0x208] ;  /* 0x0000820000047ab9 */ /* 0x000fe40000000a00 */
[----:B------:R-:W2:Y:S04]  /*21450*/  LDG.E R10, desc[UR4][R2.64] ;  /* 0x00000004020a7981 */ /* 0x000ea8000c1e1900 */
[----:B------:R-:W2:Y:S02]  /*21460*/  LDG.E R7, desc[UR4][R2.64+0x4] ;  /* 0x0000040402077981 */ /* 0x000ea4000c1e1900 */
[----:B--2---:R-:W-:-:S05]  /*21470*/  IMAD.IADD R2, R7, 0x1, -R10 ;  /* 0x0000000107027824 */ /* 0x004fca00078e0a0a */
[----:B------:R0:W-:Y:S02]  /*21480*/  STL [R1+0x28], R2 ;  /* 0x0000280201007387 */ /* 0x0001e40000100800 */
.L_x_685:
[----:B------:R-:W-:Y:S01]  /*21490*/  ULDC.64 UR4, c[0x0][0xa20] ;  /* 0x0002880000047ab9 */ /* 0x000fe20000000a00 */
[----:B------:R-:W-:Y:S01]  /*214a0*/  IMAD.MOV.U32 R33, RZ, RZ, R31 ;  /* 0x000000ffff217224 */ /* 0x000fe200078e001f */
[----:B------:R-:W-:-:S04]  /*214b0*/  ISETP.NE.U32.AND P0, PT, RZ, UR4, PT ;  /* 0x00000004ff007c0c */ /* 0x000fc8000bf05070 */
[----:B------:R-:W-:-:S13]  /*214c0*/  ISETP.NE.AND.EX P0, PT, RZ, UR5, PT, P0 ;  /* 0x00000005ff007c0c */ /* 0x000fda000bf05300 */
[----:B------:R-:W-:Y:S05]  /*214d0*/  @!P0 BRA `(.L_x_686) ;  /* 0x0000000000148947 */ /* 0x000fea0003800000 */
[----:B0-----:R-:W-:Y:S01]  /*214e0*/  IADD3 R2, P0, R24, UR4, RZ ;  /* 0x0000000418027c10 */ /* 0x001fe2000ff1e0ff */
[----:B------:R-:W-:-:S03]  /*214f0*/  ULDC.64 UR6, c[0x0][0x208] ;  /* 0x0000820000067ab9 */ /* 0x000fc60000000a00 */
[----:B------:R-:W-:-:S05]  /*21500*/  IADD3.X R3, R25, UR5, RZ, P0, !PT ;  /* 0x0000000519037c10 */ /* 0x000fca00087fe4ff */
[----:B------:R1:W5:Y:S01]  /*21510*/  LDG.E R8, desc[UR6][R2.64] ;  /* 0x0000000602087981 */ /* 0x000362000c1e1900 */
[----:B------:R-:W-:Y:S05]  /*21520*/  BRA `(.L_x_687) ;  /* 0x0000000000287947 */ /* 0x000fea0003800000 */
.L_x_686:
[----:B------:R-:W-:Y:S02]  /*21530*/  ULDC.64 UR4, c[0x0][0xa08] ;  /* 0x0002820000047ab9 */ /* 0x000fe40000000a00 */
[----:B------:R-:W-:-:S04]  /*21540*/  ISETP.NE.U32.AND P0, PT, RZ, UR4, PT ;  /* 0x00000004ff007c0c */ /* 0x000fc8000bf05070 */
[----:B------:R-:W-:-:S13]  /*21550*/  ISETP.NE.AND.EX P0, PT, RZ, UR5, PT, P0 ;  /* 0x00000005ff007c0c */ /* 0x000fda000bf05300 */
[----:B------:R-:W-:Y:S05]  /*21560*/  @!P0 BRA `(.L_x_687) ;  /* 0x0000000000188947 */ /* 0x000fea0003800000 */
[----:B0-----:R-:W0:Y:S01]  /*21570*/  LDC.64 R2, c[0x0][0xa08] ;  /* 0x00028200ff027b82 */ /* 0x001e220000000a00 */
[----:B------:R-:W-:Y:S01]  /*21580*/  ULDC.64 UR4, c[0x0][0x208] ;  /* 0x0000820000047ab9 */ /* 0x000fe20000000a00 */
[----:B0-----:R-:W-:-:S05]  /*21590*/  IMAD.WIDE R2, R33, 0x4, R2 ;  /* 0x0000000421027825 */ /* 0x001fca00078e0202 */
[----:B------:R-:W2:Y:S04]  /*215a0*/  LDG.E R8, desc[UR4][R2.64] ;  /* 0x0000000402087981 */ /* 0x000ea8000c1e1900 */
[----:B------:R-:W2:Y:S02]  /*215b0*/  LDG.E R7, desc[UR4][R2.64+0x4] ;  /* 0x0000040402077981 */ /* 0x000ea4000c1e1900 */
[----:B--2---:R-:W-:-:S07]  /*215c0*/  IMAD.IADD R8, R7, 0x1, -R8 ;  /* 0x0000000107087824 */ /* 0x004fce00078e0a08 */
.L_x_687:
[----:B------:R-:W-:Y:S02]  /*215d0*/  ULDC.64 UR4, c[0x0][0x208] ;  /* 0x0000820000047ab9 */ /* 0x000fe40000000a00 */
[----:B-1----:R-:W2:Y:S04]  /*215e0*/  @P1 LDG.E R3, desc[UR4][R4.64] ;  /* 0x0000000404031981 */ /* 0x002ea8000c1e1900 */
[----:B0-----:R-:W2:Y:S01]  /*215f0*/  @P1 LDG.E R2, desc[UR4][R4.64+0x4] ;  /* 0x0000040404021981 */ /* 0x001ea2000c1e1900 */
[----:B------:R-:W-:Y:S01]  /*21600*/  BSSY B0, `(.L_x_688) ;  /* 0x0000197000007945 */ /* 0x000fe20003800000 */
[----:B--2---:R-:W-:Y:S02]  /*21610*/  @P1 IMAD.IADD R6, R2, 0x1, -R3 ;  /* 0x0000000102061824 */ /* 0x004fe400078e0a03 */
[----:B-----5:R-:W-:-:S04]  /*21620*/  IMAD.IADD R3, R8, 0x1, -R9 ;  /* 0x0000000108037824 */ /* 0x020fc800078e0a09 */
[----:B------:R-:W-:-:S05]  /*21630*/  IMAD.IADD R2, R3, 0x1, R6 ;  /* 0x0000000103027824 */ /* 0x000fca00078e0206 */
[----:B------:R0:W-:Y:S02]  /*21640*/  STL [R1+0xc], R2 ;  /* 0x00000c0201007387 */ /* 0x0001e40000100800 */
[----:B0-----:R-:W-:-:S04]  /*21650*/  VIADD R2, R2, 0x4f ;  /* 0x0000004f02027836 */ /* 0x001fc80000000000 */
[----:B------:R-:W-:-:S05]  /*21660*/  IMAD.HI R2, R2, 0x66666667, RZ ;  /* 0x6666666702027827 */ /* 0x000fca00078e02ff */
[----:B------:R-:W-:-:S04]  /*21670*/  SHF.R.U32.HI R7, RZ, 0x1f, R2 ;  /* 0x0000001fff077819 */ /* 0x000fc80000011602 */
[----:B------:R-:W-:-:S05]  /*21680*/  LEA.HI.SX32 R4, R2, R7, 0x1b ;  /* 0x0000000702047211 */ /* 0x000fca00078fdaff */
[--C-:B------:R-:W-:Y:S01]  /*21690*/  IMAD R7, R4, 0x50, -R3.reuse ;  /* 0x0000005004077824 */ /* 0x100fe200078e0a03 */
[----:B------:R0:W-:Y:S01]  /*216a0*/  STL [R1+0x2c], R4 ;  /* 0x00002c0401007387 */ /* 0x0001e20000100800 */
[----:B------:R-:W-:-:S03]  /*216b0*/  IMAD.MOV R3, RZ, RZ, -R3 ;  /* 0x000000ffff037224 */ /* 0x000fc600078e0a03 */
[----:B------:R-:W-:Y:S02]  /*216c0*/  VIMNMX R7, R7, R6, PT ;  /* 0x0000000607077248 */ /* 0x000fe40003fe0100 */
[----:B0-----:R-:W-:-:S04]  /*216d0*/  VIMNMX R4, RZ, R3, !PT ;  /* 0x00000003ff047248 */ /* 0x001fc80007fe0100 */
[----:B------:R-:W-:Y:S01]  /*216e0*/  ISETP.GT.AND P0, PT, R7, R4, PT ;  /* 0x000000040700720c */ /* 0x000fe20003f04270 */
[----:B------:R-:W-:-:S05]  /*216f0*/  IMAD.WIDE.U32 R4, R4, -0x33333333, RZ ;  /* 0xcccccccd04047825 */ /* 0x000fca00078e00ff */
[----:B------:R-:W-:-:S05]  /*21700*/  SHF.R.U32.HI R4, RZ, 0x6, R5 ;  /* 0x00000006ff047819 */ /* 0x000fca0000011605 */
[----:B------:R-:W-:Y:S02]  /*21710*/  IMAD.MOV.U32 R3, RZ, RZ, R4 ;  /* 0x000000ffff037224 */ /* 0x000fe400078e0004 */
[----:B------:R-:W-:-:S05]  /*21720*/  @P0 IADD3 R2, R7, 0x4f, RZ ;  /* 0x0000004f07020810 */ /* 0x000fca0007ffe0ff */
[----:B------:R-:W-:-:S05]  /*21730*/  @P0 IMAD.HI R2, R2, 0x66666667, RZ ;  /* 0x6666666702020827 */ /* 0x000fca00078e02ff */
[----:B------:R-:W-:-:S04]  /*21740*/  @P0 SHF.R.U32.HI R5, RZ, 0x1f, R2 ;  /* 0x0000001fff050819 */ /* 0x000fc80000011602 */
[----:B------:R-:W-:Y:S02]  /*21750*/  @P0 LEA.HI.SX32 R3, R2, R5, 0x1b ;  /* 0x0000000502030211 */ /* 0x000fe400078fdaff */
[----:B------:R-:W-:Y:S02]  /*21760*/  PLOP3.LUT P0, PT, PT, PT, PT, 0x80, 0x0 ;  /* 0x000000000000781c */ /* 0x000fe40003f0f070 */
[----:B------:R-:W-:-:S13]  /*21770*/  ISETP.GT.AND P2, PT, R3, R4, PT ;  /* 0x000000040300720c */ /* 0x000fda0003f44270 */
[----:B------:R-:W-:Y:S05]  /*21780*/  @!P2 BRA `(.L_x_689) ;  /* 0x0000001400f8a947 */ /* 0x000fea0003800000 */
[----:B------:R-:W-:Y:S01]  /*21790*/  UMOV UR4, 0xffffffff ;  /* 0xffffffff00047882 */ /* 0x000fe20000000000 */
[----:B------:R-:W-:Y:S02]  /*217a0*/  SEL R2, R33, RZ, !P1 ;  /* 0x000000ff21027207 */ /* 0x000fe40004800000 */
[----:B------:R-:W-:Y:S05]  /*217b0*/  BRA.DIV UR4, `(.L_x_690) ;  /* 0x0000007204347947 */ /* 0x000fea000b800000 */
[----:B------:R-:W0:Y:S02]  /*217c0*/  S2R R5, SR_TID.X ;  /* 0x0000000000057919 */ /* 0x000e240000002100 */
[----:B0-----:R-:W-:-:S04]  /*217d0*/  SHF.R.U32.HI R5, RZ, 0x5, R5 ;  /* 0x00000005ff057819 */ /* 0x001fc80000011605 */
[----:B------:R-:W-:-:S05]  /*217e0*/  LOP3.LUT R5, R5, 0x3, RZ, 0xc0, !PT ;  /* 0x0000000305057812 */ /* 0x000fca00078ec0ff */
[----:B------:R0:W1:Y:S02]  /*217f0*/  SHFL.IDX PT, R14, R5, RZ, 0x1f ;  /* 0x00001fff050e7589 */ /* 0x00006400000e0000 */
.L_x_861:
[----:B-1----:R-:W-:Y:S02]  /*21800*/  ISETP.NE.AND P0, PT, R14, RZ, PT ;  /* 0x000000ff0e00720c */ /* 0x002fe40003f05270 */
[----:B------:R-:W-:-:S11]  /*21810*/  PLOP3.LUT P6, PT, PT, PT, PT, 0x8, 0x0 ;  /* 0x000000000000781c */ /* 0x000fd60003fce170 */
[----:B------:R-:W-:Y:S05]  /*21820*/  @P0 BRA `(.L_x_691) ;  /* 0x00000000000c0947 */ /* 0x000fea0003800000 */
[----:B------:R-:W-:-:S03]  /*21830*/  UMOV UR4, 0xffffffff ;  /* 0xffffffff00047882 */ /* 0x000fc60000000000 */
[----:B------:R-:W-:Y:S05]  /*21840*/  BRA.DIV UR4, `(.L_x_692) ;  /* 0x0000007204447947 */ /* 0x000fea000b800000 */
[----:B------:R-:W-:-:S13]  /*21850*/  ELECT P6, URZ, PT ;  /* 0x00000000003f782f */ /* 0x000fda00038c0000 */
.L_x_691:
[----:B0-----:R-:W2:Y:S01]  /*21860*/  LDL R5, [R1+0x30] ;  /* 0x0000300001057983 */ /* 0x001ea20000100800 */
[----:B------:R-:W-:Y:S01]  /*21870*/  BSSY B1, `(.L_x_693) ;  /* 0x0000008000017945 */ /* 0x000fe20003800000 */
[----:B--2---:R-:W-:-:S05]  /*21880*/  VIADD R5, R5, 0x1 ;  /* 0x0000000105057836 */ /* 0x004fca0000000000 */
[----:B------:R-:W-:-:S04]  /*21890*/  LEA.HI R6, R5, R5, RZ, 0x1 ;  /* 0x0000000505067211 */ /* 0x000fc800078f08ff */
[----:B------:R-:W-:-:S05]  /*218a0*/  LOP3.LUT R6, R6, 0xfffffffe, RZ, 0xc0, !PT ;  /* 0xfffffffe06067812 */ /* 0x000fca00078ec0ff */
[----:B------:R-:W-:-:S05]  /*218b0*/  IMAD.IADD R5, R5, 0x1, -R6 ;  /* 0x0000000105057824 */ /* 0x000fca00078e0a06 */
[----:B------:R-:W-:-:S04]  /*218c0*/  SHF.L.U32 R5, R5, 0x1f, RZ ;  /* 0x0000001f05057819 */ /* 0x000fc800000006ff */
[----:B------:R-:W0:Y:S02]  /*218d0*/  SYNCS.PHASECHK.TRANS64.TRYWAIT P0, [R22+URZ+0x38820], R5 ;  /* 0x03882005160075a7 */ /* 0x000e24000800017f */
[----:B0-----:R-:W-:Y:S05]  /*218e0*/  @!P0 BRA `(.L_x_694) ;  /* 0x00000070003c8947 */ /* 0x001fea0003800000 */
.L_x_864:
[----:B------:R-:W-:Y:S05]  /*218f0*/  BSYNC B1 ;  /* 0x0000000000017941 */ /* 0x000fea0003800000 */
.L_x_693:
[----:B------:R-:W-:Y:S04]  /*21900*/  BSSY B1, `(.L_x_695) ;  /* 0x00000aa000017945 */ /* 0x000fe80003800000 */
[----:B------:R-:W-:Y:S05]  /*21910*/  @!P6 BRA `(.L_x_696) ;  /* 0x0000000800a0e947 */ /* 0x000fea0003800000 */
[----:B------:R-:W-:Y:S01]  /*21920*/  IMAD R9, R28, 0x8, R22 ;  /* 0x000000081c097824 */ /* 0x000fe200078e0216 */
[----:B------:R-:W-:Y:S01]  /*21930*/  SHF.L.U32 R8, R30, 0x1f, RZ ;  /* 0x0000001f1e087819 */ /* 0x000fe200000006ff */
[----:B------:R-:W1:Y:S01]  /*21940*/  S2R R6, SR_TID.X ;  /* 0x0000000000067919 */ /* 0x000e620000002100 */
[----:B------:R-:W-:Y:S02]  /*21950*/  BSSY B2, `(.L_x_697) ;  /* 0x0000005000027945 */ /* 0x000fe40003800000 */
[----:B------:R-:W2:Y:S01]  /*21960*/  SYNCS.PHASECHK.TRANS64.TRYWAIT P0, [R9+URZ+0x388a0], R8 ;  /* 0x0388a008090075a7 */ /* 0x000ea2000800017f */
[----:B-1----:R-:W-:-:S04]  /*21970*/  LOP3.LUT R6, R6, 0x7f, RZ, 0xc0, !PT ;  /* 0x0000007f06067812 */ /* 0x002fc800078ec0ff */
[----:B------:R-:W-:Y:S01]  /*21980*/  ISETP.NE.AND P1, PT, R6, RZ, PT ;  /* 0x000000ff0600720c */ /* 0x000fe20003f25270 */
[----:B--2---:R-:W-:-:S12]  /*21990*/  @!P0 BRA `(.L_x_698) ;  /* 0x0000007000248947 */ /* 0x004fd80003800000 */
.L_x_865:
[----:B------:R-:W-:Y:S05]  /*219a0*/  BSYNC B2 ;  /* 0x0000000000027941 */ /* 0x000fea0003800000 */
.L_x_697:
[----:B------:R-:W-:Y:S04]  /*219b0*/  BSSY B2, `(.L_x_699) ;  /* 0x0000009000027945 */ /* 0x000fe80003800000 */
[----:B------:R-:W-:Y:S05]  /*219c0*/  @P1 BRA `(.L_x_700) ;  /* 0x00000000001c1947 */ /* 0x000fea0003800000 */
[----:B------:R-:W2:Y:S01]  /*219d0*/  S2R R6, SR_TID.X ;  /* 0x0000000000067919 */ /* 0x000ea20000002100 */
[----:B0-----:R-:W-:-:S04]  /*219e0*/  IMAD.MOV.U32 R5, RZ, RZ, 0xa000 ;  /* 0x0000a000ff057424 */ /* 0x001fc800078e00ff */
[----:B------:R3:W-:Y:S01]  /*219f0*/  SYNCS.ARRIVE.TRANS64 RZ, [R9+URZ+0x38890], R5 ;  /* 0x0388900509ff79a7 */ /* 0x0007e2000800003f */
[----:B--2---:R-:W-:-:S04]  /*21a00*/  LOP3.LUT R6, R6, 0x1f, RZ, 0xc0, !PT ;  /* 0x0000001f06067812 */ /* 0x004fc800078ec0ff */
[----:B------:R-:W-:-:S13]  /*21a10*/  ISETP.NE.AND P0, PT, R6, RZ, PT ;  /* 0x000000ff0600720c */ /* 0x000fda0003f05270 */
[----:B---3--:R-:W-:Y:S05]  /*21a20*/  @!P0 BRA `(.L_x_700) ;  /* 0x0000000000048947 */ /* 0x008fea0003800000 */
[----:B------:R-:W-:Y:S01]  /*21a30*/  BPT.TRAP 0x1 ;  /* 0x000000040000795c */ /* 0x000fe20000300000 */
.L_x_700:
[----:B------:R-:W-:Y:S05]  /*21a40*/  BSYNC B2 ;  /* 0x0000000000027941 */ /* 0x000fea0003800000 */
.L_x_699:
[----:B------:R-:W-:Y:S01]  /*21a50*/  IMAD.MOV.U32 R15, RZ, RZ, RZ ;  /* 0x000000ffff0f7224 */ /* 0x000fe200078e00ff */
[----:B------:R-:W-:Y:S01]  /*21a60*/  UIADD3 UR4, UP0, UR38, 0x570, URZ ;  /* 0x0000057026047890 */ /* 0x000fe2000ff1e03f */
[----:B------:R-:W-:Y:S01]  /*21a70*/  IMAD R6, R3, 0x50, R0 ;  /* 0x0000005003067824 */ /* 0x000fe200078e0200 */
[----:B------:R-:W-:Y:S01]  /*21a80*/  PLOP3.LUT P0, PT, PT, PT, PT, 0x80, 0x0 ;  /* 0x000000000000781c */ /* 0x000fe20003f0f070 */
[----:B------:R-:W-:Y:S01]  /*21a90*/  IMAD R7, R28, 0xa000, R22 ;  /* 0x0000a0001c077824 */ /* 0x000fe200078e0216 */
[----:B------:R-:W-:Y:S01]  /*21aa0*/  R2UR UR10, R15 ;  /* 0x000000000f0a72ca */ /* 0x000fe200000e0000 */
[----:B------:R-:W-:Y:S01]  /*21ab0*/  VIADD R6, R6, 0xffffffb0 ;  /* 0xffffffb006067836 */ /* 0x000fe20000000000 */
[----:B------:R-:W-:Y:S01]  /*21ac0*/  UIADD3.X UR5, URZ, UR39, URZ, UP0, !UPT ;  /* 0x000000273f057290 */ /* 0x000fe200087fe43f */
[----:B0-----:R-:W-:Y:S01]  /*21ad0*/  VIADD R5, R9, 0x38890 ;  /* 0x0003889009057836 */ /* 0x001fe20000000000 */
[----:B------:R-:W-:Y:S01]  /*21ae0*/  UMOV UR6, 0x0 ;  /* 0x0000000000067882 */ /* 0x000fe20000000000 */
[----:B------:R-:W-:Y:S01]  /*21af0*/  VIADD R10, R7, 0x24400 ;  /* 0x00024400070a7836 */ /* 0x000fe20000000000 */
[----:B------:R-:W-:-:S09]  /*21b00*/  UMOV UR7, 0x12f00000 ;  /* 0x12f0000000077882 */ /* 0x000fd20000000000 */
.L_x_701:
[----:B------:R-:W-:-:S13]  /*21b10*/  @P0 ELECT P2, URZ, PT ;  /* 0x00000000003f082f */ /* 0x000fda0003840000 */
[----:B------:R-:W-:Y:S02]  /*21b20*/  @P2 R2UR UR13, R2 ;  /* 0x00000000020d22ca */ /* 0x000fe400000e0000 */
[----:B------:R-:W-:Y:S02]  /*21b30*/  @P2 R2UR UR12, R18 ;  /* 0x00000000120c22ca */ /* 0x000fe400000e0000 */
[----:B------:R-:W-:Y:S02]  /*21b40*/  @P2 R2UR UR11, R6 ;  /* 0x00000000060b22ca */ /* 0x000fe400000e0000 */
[----:B------:R-:W-:Y:S02]  /*21b50*/  @P2 R2UR UR9, R5 ;  /* 0x00000000050922ca */ /* 0x000fe400000e0000 */
[----:B------:R-:W-:Y:S02]  /*21b60*/  @P2 R2UR UR8, R10 ;  /* 0x000000000a0822ca */ /* 0x000fe400000e0000 */
[----:B------:R-:W-:-:S02]  /*21b70*/  @P2 PLOP3.LUT P0, PT, P2, PT, PT, 0x8, 0x0 ;  /* 0x000000000000281c */ /* 0x000fc4000170e170 */
[----:B------:R-:W-:-:S09]  /*21b80*/  PLOP3.LUT P2, PT, PT, PT, PT, 0x8, 0x0 ;  /* 0x000000000000781c */ /* 0x000fd20003f4e170 */
[----:B------:R0:W-:Y:S02]  /*21b90*/  UTMALDG.4D [UR8], [UR4], desc[UR6] ;  /* 0x00000608040075b4 */ /* 0x0001e40008019000 */
[----:B0-----:R-:W-:Y:S05]  /*21ba0*/  @P0 BRA.U.ANY `(.L_x_701) ;  /* 0xfffffffd00d80947 */ /* 0x001fea000393ffff */
[----:B------:R-:W-:Y:S01]  /*21bb0*/  IMAD.MOV.U32 R14, RZ, RZ, 0x40 ;  /* 0x00000040ff0e7424 */ /* 0x000fe200078e00ff */
[----:B------:R-:W-:Y:S01]  /*21bc0*/  PLOP3.LUT P0, PT, PT, PT, PT, 0x80, 0x0 ;  /* 0x000000000000781c */ /* 0x000fe20003f0f070 */
[----:B------:R-:W-:Y:S01]  /*21bd0*/  VIADD R10, R7, 0x26c00 ;  /* 0x00026c00070a7836 */ /* 0x000fe20000000000 */
[----:B------:R-:W-:Y:S01]  /*21be0*/  UMOV UR6, 0x0 ;  /* 0x0000000000067882 */ /* 0x000fe20000000000 */
[----:B------:R-:W-:Y:S01]  /*21bf0*/  UMOV UR7, 0x12f00000 ;  /* 0x12f0000000077882 */ /* 0x000fe20000000000 */
[----:B------:R-:W-:-:S15]  /*21c00*/  R2UR UR10, R14 ;  /* 0x000000000e0a72ca */ /* 0x000fde00000e0000 */
.L_x_702:
        /* <DEDUP_REMOVED lines=16> */
.L_x_703:
        /* <DEDUP_REMOVED lines=16> */
.L_x_704:
        /* <DEDUP_REMOVED lines=10> */
[----:B------:R-:W0:Y:S01]  /*21eb0*/  SYNCS.PHASECHK.TRANS64.TRYWAIT P0, [R9+URZ+0x388c0], R8 ;  /* 0x0388c008090075a7 */ /* 0x000e22000800017f */
[----:B------:R-:W-:Y:S04]  /*21ec0*/  BSSY B2, `(.L_x_705) ;  /* 0x0000002000027945 */ /* 0x000fe80003800000 */
[----:B0-----:R-:W-:Y:S05]  /*21ed0*/  @!P0 BRA `(.L_x_706) ;  /* 0x0000006800e88947 */ /* 0x001fea0003800000 */
.L_x_866:
[----:B------:R-:W-:Y:S05]  /*21ee0*/  BSYNC B2 ;  /* 0x0000000000027941 */ /* 0x000fea0003800000 */
.L_x_705:
[----:B------:R-:W-:Y:S01]  /*21ef0*/  BSSY B2, `(.L_x_707) ;  /* 0x000000b000027945 */ /* 0x000fe20003800000 */
[----:B------:R-:W-:Y:S01]  /*21f00*/  MOV R10, 0x0 ;  /* 0x00000000000a7802 */ /* 0x000fe20000000f00 */
[----:B------:R-:W-:Y:S02]  /*21f10*/  IMAD.MOV.U32 R11, RZ, RZ, 0x12f00000 ;  /* 0x12f00000ff0b7424 */ /* 0x000fe400078e00ff */
[----:B------:R-:W-:Y:S05]  /*21f20*/  @P1 BRA `(.L_x_708) ;  /* 0x00000000001c1947 */ /* 0x000fea0003800000 */
[----:B------:R-:W2:Y:S01]  /*21f30*/  S2R R20, SR_TID.X ;  /* 0x0000000000147919 */ /* 0x000ea20000002100 */
[----:B------:R-:W-:-:S04]  /*21f40*/  IMAD.MOV.U32 R5, RZ, RZ, 0xa000 ;  /* 0x0000a000ff057424 */ /* 0x000fc800078e00ff */
[----:B------:R3:W-:Y:S01]  /*21f50*/  SYNCS.ARRIVE.TRANS64 RZ, [R9+URZ+0x388b0], R5 ;  /* 0x0388b00509ff79a7 */ /* 0x0007e2000800003f */
[----:B--2---:R-:W-:-:S04]  /*21f60*/  LOP3.LUT R20, R20, 0x1f, RZ, 0xc0, !PT ;  /* 0x0000001f14147812 */ /* 0x004fc800078ec0ff */
[----:B------:R-:W-:-:S13]  /*21f70*/  ISETP.NE.AND P0, PT, R20, RZ, PT ;  /* 0x000000ff1400720c */ /* 0x000fda0003f05270 */
[----:B---3--:R-:W-:Y:S05]  /*21f80*/  @!P0 BRA `(.L_x_708) ;  /* 0x0000000000048947 */ /* 0x008fea0003800000 */
[----:B------:R-:W-:Y:S01]  /*21f90*/  BPT.TRAP 0x1 ;  /* 0x000000040000795c */ /* 0x000fe20000300000 */
.L_x_708:
[----:B------:R-:W-:Y:S05]  /*21fa0*/  BSYNC B2 ;  /* 0x0000000000027941 */ /* 0x000fea0003800000 */
.L_x_707:
[----:B------:R-:W-:Y:S01]  /*21fb0*/  R2UR UR10, R15 ;  /* 0x000000000f0a72ca */ /* 0x000fe200000e0000 */
[----:B------:R-:W-:Y:S01]  /*21fc0*/  UIADD3 UR4, UP0, UR38, 0x670, URZ ;  /* 0x0000067026047890 */ /* 0x000fe2000ff1e03f */
[----:B------:R-:W-:Y:S01]  /*21fd0*/  R2UR UR6, R10 ;  /* 0x000000000a0672ca */ /* 0x000fe200000e0000 */
[----:B01----:R-:W-:Y:S01]  /*21fe0*/  VIADD R9, R9, 0x388b0 ;  /* 0x000388b009097836 */ /* 0x003fe20000000000 */
[----:B------:R-:W-:Y:S01]  /*21ff0*/  R2UR UR7, R11 ;  /* 0x000000000b0772ca */ /* 0x000fe200000e0000 */
[----:B------:R-:W-:Y:S01]  /*22000*/  VIADD R5, R7, 0x400 ;  /* 0x0000040007057836 */ /* 0x000fe20000000000 */
[----:B------:R-:W-:Y:S01]  /*22010*/  PLOP3.LUT P0, PT, PT, PT, PT, 0x80, 0x0 ;  /* 0x000000000000781c */ /* 0x000fe20003f0f070 */
[----:B------:R-:W-:-:S12]  /*22020*/  UIADD3.X UR5, URZ, UR39, URZ, UP0, !UPT ;  /* 0x000000273f057290 */ /* 0x000fd800087fe43f */
.L_x_709:
        /* <DEDUP_REMOVED lines=10> */
[----:B------:R-:W-:Y:S01]  /*220d0*/  R2UR UR10, R14 ;  /* 0x000000000e0a72ca */ /* 0x000fe200000e0000 */
[----:B------:R-:W-:Y:S01]  /*220e0*/  VIADD R5, R7, 0x2c00 ;  /* 0x00002c0007057836 */ /* 0x000fe20000000000 */
[----:B------:R-:W-:Y:S02]  /*220f0*/  R2UR UR6, R10 ;  /* 0x000000000a0672ca */ /* 0x000fe400000e0000 */
[----:B------:R-:W-:Y:S02]  /*22100*/  R2UR UR7, R11 ;  /* 0x000000000b0772ca */ /* 0x000fe400000e0000 */
[----:B------:R-:W-:-:S13]  /*22110*/  PLOP3.LUT P0, PT, PT, PT, PT, 0x80, 0x0 ;  /* 0x000000000000781c */ /* 0x000fda0003f0f070 */
.L_x_710:
        /* <DEDUP_REMOVED lines=15> */
.L_x_711:
        /* <DEDUP_REMOVED lines=15> */
.L_x_712:
        /* <DEDUP_REMOVED lines=9> */
[----:B-1----:R-:W-:Y:S05]  /*22390*/  @P0 BRA.U.ANY `(.L_x_712) ;  /* 0xfffffffd00d80947 */ /* 0x002fea000393ffff */
.L_x_696:
[----:B------:R-:W-:Y:S05]  /*223a0*/  BSYNC B1 ;  /* 0x0000000000017941 */ /* 0x000fea0003800000 */
.L_x_695:
[----:B------:R-:W-:Y:S01]  /*223b0*/  VIADD R9, R3, 0xfffffffe ;  /* 0xfffffffe03097836 */ /* 0x000fe20000000000 */
[----:B------:R-:W-:Y:S01]  /*223c0*/  PLOP3.LUT P0, PT, PT, PT, PT, 0x8, 0x0 ;  /* 0x000000000000781c */ /* 0x000fe20003f0e170 */
[----:B------:R-:W-:-:S03]  /*223d0*/  VIADD R28, R28, 0x1 ;  /* 0x000000011c1c7836 */ /* 0x000fc60000000000 */
[----:B------:R-:W-:Y:S02]  /*223e0*/  ISETP.GE.AND P2, PT, R9, R4, PT ;  /* 0x000000040900720c */ /* 0x000fe40003f46270 */
[----:B------:R-:W-:-:S04]  /*223f0*/  ISETP.NE.AND P1, PT, R28, 0x2, PT ;  /* 0x000000021c00780c */ /* 0x000fc80003f25270 */
[----:B------:R-:W-:Y:S02]  /*22400*/  SEL R3, RZ, 0x1, P1 ;  /* 0x00000001ff037807 */ /* 0x000fe40000800000 */
[----:B------:R-:W-:Y:S02]  /*22410*/  SEL R28, R28, RZ, P1 ;  /* 0x000000ff1c1c7207 */ /* 0x000fe40000800000 */
[----:B------:R-:W-:-:S03]  /*22420*/  LOP3.LUT R30, R30, R3, RZ, 0x3c, !PT ;  /* 0x000000031e1e7212 */ /* 0x000fc600078e3cff */
[----:B------:R-:W-:Y:S05]  /*22430*/  @!P2 BRA `(.L_x_689) ;  /* 0x0000000800cca947 */ /* 0x000fea0003800000 */
.L_x_731:
[----:B------:R-:W-:Y:S05]  /*22440*/  YIELD ;  /* 0x0000000000007946 */ /* 0x000fea0003800000 */
        /* <DEDUP_REMOVED lines=10> */
.L_x_867:
[----:B------:R-:W-:Y:S05]  /*224f0*/  BSYNC B2 ;  /* 0x0000000000027941 */ /* 0x000fea0003800000 */
.L_x_715:
[----:B------:R-:W-:Y:S04]  /*22500*/  BSSY B2, `(.L_x_717) ;  /* 0x0000009000027945 */ /* 0x000fe80003800000 */
[----:B------:R-:W-:Y:S05]  /*22510*/  @P2 BRA `(.L_x_718) ;  /* 0x00000000001c2947 */ /* 0x000fea0003800000 */
[----:B0-----:R-:W0:Y:S01]  /*22520*/  S2R R5, SR_TID.X ;  /* 0x0000000000057919 */ /* 0x001e220000002100 */
[----:B------:R-:W-:-:S04]  /*22530*/  IMAD.MOV.U32 R3, RZ, RZ, 0xa000 ;  /* 0x0000a000ff037424 */ /* 0x000fc800078e00ff */
[----:B------:R2:W-:Y:S01]  /*22540*/  SYNCS.ARRIVE.TRANS64 RZ, [R8+URZ+0x38890], R3 ;  /* 0x0388900308ff79a7 */ /* 0x0005e2000800003f */
[----:B0-----:R-:W-:-:S04]  /*22550*/  LOP3.LUT R5, R5, 0x1f, RZ, 0xc0, !PT ;  /* 0x0000001f05057812 */ /* 0x001fc800078ec0ff */
[----:B------:R-:W-:-:S13]  /*22560*/  ISETP.NE.AND P1, PT, R5, RZ, PT ;  /* 0x000000ff0500720c */ /* 0x000fda0003f25270 */
[----:B--2---:R-:W-:Y:S05]  /*22570*/  @!P1 BRA `(.L_x_718) ;  /* 0x0000000000049947 */ /* 0x004fea0003800000 */
[----:B------:R-:W-:Y:S01]  /*22580*/  BPT.TRAP 0x1 ;  /* 0x000000040000795c */ /* 0x000fe20000300000 */
.L_x_718:
[----:B------:R-:W-:Y:S05]  /*22590*/  BSYNC B2 ;  /* 0x0000000000027941 */ /* 0x000fea0003800000 */
.L_x_717:
[----:B------:R-:W-:Y:S01]  /*225a0*/  IMAD.MOV.U32 R12, RZ, RZ, RZ ;  /* 0x000000ffff0c7224 */ /* 0x000fe200078e00ff */
[----:B------:R-:W-:Y:S01]  /*225b0*/  UIADD3 UR4, UP0, UR38, 0x570, URZ ;  /* 0x0000057026047890 */ /* 0x000fe2000ff1e03f */
[----:B------:R-:W-:Y:S01]  /*225c0*/  IMAD R6, R28, 0xa000, R22 ;  /* 0x0000a0001c067824 */ /* 0x000fe200078e0216 */
[----:B------:R-:W-:Y:S01]  /*225d0*/  PLOP3.LUT P1, PT, PT, PT, PT, 0x80, 0x0 ;  /* 0x000000000000781c */ /* 0x000fe20003f2f070 */
[----:B0-----:R-:W-:Y:S01]  /*225e0*/  IMAD R5, R9, 0x50, R0 ;  /* 0x0000005009057824 */ /* 0x001fe200078e0200 */
[----:B------:R-:W-:Y:S01]  /*225f0*/  R2UR UR10, R12 ;  /* 0x000000000c0a72ca */ /* 0x000fe200000e0000 */
[----:B------:R-:W-:Y:S01]  /*22600*/  VIADD R3, R8, 0x38890 ;  /* 0x0003889008037836 */ /* 0x000fe20000000000 */
[----:B------:R-:W-:Y:S01]  /*22610*/  UIADD3.X UR5, URZ, UR39, URZ, UP0, !UPT ;  /* 0x000000273f057290 */ /* 0x000fe200087fe43f */
[----:B------:R-:W-:Y:S01]  /*22620*/  VIADD R10, R6, 0x24400 ;  /* 0x00024400060a7836 */ /* 0x000fe20000000000 */
[----:B------:R-:W-:Y:S01]  /*22630*/  UMOV UR6, 0x0 ;  /* 0x0000000000067882 */ /* 0x000fe20000000000 */
[----:B------:R-:W-:-:S10]  /*22640*/  UMOV UR7, 0x12f00000 ;  /* 0x12f0000000077882 */ /* 0x000fd40000000000 */
.L_x_719:
        /* <DEDUP_REMOVED lines=12> */
[----:B------:R-:W-:Y:S01]  /*22710*/  UMOV UR6, 0x0 ;  /* 0x0000000000067882 */ /* 0x000fe20000000000 */
[----:B------:R-:W-:Y:S01]  /*22720*/  IADD3 R10, R6, 0x26c00, RZ ;  /* 0x00026c00060a7810 */ /* 0x000fe20007ffe0ff */
[----:B------:R-:W-:Y:S01]  /*22730*/  UMOV UR7, 0x12f00000 ;  /* 0x12f0000000077882 */ /* 0x000fe20000000000 */
[----:B------:R-:W-:-:S15]  /*22740*/  R2UR UR10, R15 ;  /* 0x000000000f0a72ca */ /* 0x000fde00000e0000 */
.L_x_720:
        /* <DEDUP_REMOVED lines=16> */
.L_x_721:
        /* <DEDUP_REMOVED lines=16> */
.L_x_722:
        /* <DEDUP_REMOVED lines=13> */
.L_x_868:
[----:B------:R-:W-:Y:S05]  /*22a20*/  BSYNC B2 ;  /* 0x0000000000027941 */ /* 0x000fea0003800000 */
.L_x_723:
[----:B------:R-:W-:Y:S01]  /*22a30*/  BSSY B2, `(.L_x_725) ;  /* 0x000000b000027945 */ /* 0x000fe20003800000 */
[----:B------:R-:W-:Y:S02]  /*22a40*/  IMAD.MOV.U32 R10, RZ, RZ, 0x0 ;  /* 0x00000000ff0a7424 */ /* 0x000fe400078e00ff */
[----:B------:R-:W-:Y:S01]  /*22a50*/  IMAD.MOV.U32 R11, RZ, RZ, 0x12f00000 ;  /* 0x12f00000ff0b7424 */ /* 0x000fe200078e00ff */
[----:B------:R-:W-:Y:S06]  /*22a60*/  @P2 BRA `(.L_x_726) ;  /* 0x00000000001c2947 */ /* 0x000fec0003800000 */
[----:B------:R-:W2:Y:S01]  /*22a70*/  S2R R20, SR_TID.X ;  /* 0x0000000000147919 */ /* 0x000ea20000002100 */
[----:B------:R-:W-:-:S04]  /*22a80*/  IMAD.MOV.U32 R3, RZ, RZ, 0xa000 ;  /* 0x0000a000ff037424 */ /* 0x000fc800078e00ff */
[----:B------:R3:W-:Y:S01]  /*22a90*/  SYNCS.ARRIVE.TRANS64 RZ, [R8+URZ+0x388b0], R3 ;  /* 0x0388b00308ff79a7 */ /* 0x0007e2000800003f */
[----:B--2---:R-:W-:-:S04]  /*22aa0*/  LOP3.LUT R20, R20, 0x1f, RZ, 0xc0, !PT ;  /* 0x0000001f14147812 */ /* 0x004fc800078ec0ff */
[----:B------:R-:W-:-:S13]  /*22ab0*/  ISETP.NE.AND P1, PT, R20, RZ, PT ;  /* 0x000000ff1400720c */ /* 0x000fda0003f25270 */
[----:B---3--:R-:W-:Y:S05]  /*22ac0*/  @!P1 BRA `(.L_x_726) ;  /* 0x0000000000049947 */ /* 0x008fea0003800000 */
[----:B------:R-:W-:Y:S01]  /*22ad0*/  BPT.TRAP 0x1 ;  /* 0x000000040000795c */ /* 0x000fe20000300000 */
.L_x_726:
[----:B------:R-:W-:Y:S05]  /*22ae0*/  BSYNC B2 ;  /* 0x0000000000027941 */ /* 0x000fea0003800000 */
.L_x_725:
        /* <DEDUP_REMOVED lines=8> */
.L_x_727:
        /* <DEDUP_REMOVED lines=15> */
.L_x_728:
        /* <DEDUP_REMOVED lines=15> */
.L_x_729:
        /* <DEDUP_REMOVED lines=15> */
.L_x_730:
        /* <DEDUP_REMOVED lines=10> */
.L_x_714:
[----:B------:R-:W-:Y:S05]  /*22ee0*/  BSYNC B1 ;  /* 0x0000000000017941 */ /* 0x000fea0003800000 */
.L_x_713:
[C---:B------:R-:W-:Y:S01]  /*22ef0*/  ISETP.GT.AND P2, PT, R9.reuse, R4, PT ;  /* 0x000000040900720c */ /* 0x040fe20003f44270 */
[----:B------:R-:W-:Y:S02]  /*22f00*/  VIADD R28, R28, 0x1 ;  /* 0x000000011c1c7836 */ /* 0x000fe40000000000 */
[----:B------:R-:W-:-:S03]  /*22f10*/  VIADD R9, R9, 0xffffffff ;  /* 0xffffffff09097836 */ /* 0x000fc60000000000 */
[----:B------:R-:W-:-:S04]  /*22f20*/  ISETP.NE.AND P1, PT, R28, 0x2, PT ;  /* 0x000000021c00780c */ /* 0x000fc80003f25270 */
[----:B------:R-:W-:Y:S02]  /*22f30*/  SEL R3, RZ, 0x1, P1 ;  /* 0x00000001ff037807 */ /* 0x000fe40000800000 */
[----:B------:R-:W-:Y:S02]  /*22f40*/  SEL R28, R28, RZ, P1 ;  /* 0x000000ff1c1c7207 */ /* 0x000fe40000800000 */
[----:B------:R-:W-:Y:S01]  /*22f50*/  LOP3.LUT R30, R30, R3, RZ, 0x3c, !PT ;  /* 0x000000031e1e7212 */ /* 0x000fe200078e3cff */
[----:B------:R-:W-:Y:S06]  /*22f60*/  @P2 BRA `(.L_x_731) ;  /* 0xfffffff400342947 */ /* 0x000fec000383ffff */
.L_x_689:
[----:B------:R-:W-:Y:S05]  /*22f70*/  BSYNC B0 ;  /* 0x0000000000007941 */ /* 0x000fea0003800000 */
.L_x_688:
[----:B------:R-:W2:Y:S01]  /*22f80*/  LDL R32, [R1+0xc] ;  /* 0x00000c0001207983 */ /* 0x000ea20000100800 */
[----:B------:R-:W-:Y:S05]  /*22f90*/  @!P0 WARPSYNC.ALL ;  /* 0x0000000000008948 */ /* 0x000fea0003800000 */
[----:B------:R-:W-:Y:S06]  /*22fa0*/  @!P0 BAR.SYNC.DEFER_BLOCKING 0xc, 0x180 ;  /* 0x0306000000008b1d */ /* 0x000fec0000010000 */
[----:B------:R-:W-:Y:S01]  /*22fb0*/  BSSY B7, `(.L_x_732) ;  /* 0x000039d000077945 */ /* 0x000fe20003800000 */
[----:B--2---:R-:W-:-:S13]  /*22fc0*/  ISETP.GT.AND P0, PT, R32, RZ, PT ;  /* 0x000000ff2000720c */ /* 0x004fda0003f04270 */
[----:B------:R-:W-:Y:S05]  /*22fd0*/  @P0 BRA `(.L_x_733) ;  /* 0x0000000000480947 */ /* 0x000fea0003800000 */
[----:B------:R-:W1:Y:S02]  /*22fe0*/  S2R R3, SR_TID.X ;  /* 0x0000000000037919 */ /* 0x000e640000002100 */
[----:B-1----:R-:W-:-:S04]  /*22ff0*/  LOP3.LUT R3, R3, 0x7f, RZ, 0xc0, !PT ;  /* 0x0000007f03037812 */ /* 0x002fc800078ec0ff */
[----:B------:R-:W-:-:S13]  /*23000*/  ISETP.NE.AND P0, PT, R3, RZ, PT ;  /* 0x000000ff0300720c */ /* 0x000fda0003f05270 */
[----:B------:R-:W-:Y:S05]  /*23010*/  @P0 BRA `(.L_x_734) ;  /* 0x0000003800580947 */ /* 0x000fea0003800000 */
[----:B0-----:R-:W0:Y:S01]  /*23020*/  S2R R5, SR_LANEID ;  /* 0x0000000000057919 */ /* 0x001e220000000000 */
[----:B------:R-:W-:Y:S01]  /*23030*/  VOTEU.ANY UR4, UPT, PT ;  /* 0x0000000000047886 */ /* 0x000fe200038e0100 */
[----:B------:R-:W1:Y:S01]  /*23040*/  LDC.64 R2, c[0x0][0xc60] ;  /* 0x00031800ff027b82 */ /* 0x000e620000000a00 */
[----:B------:R-:W0:Y:S01]  /*23050*/  FLO.U32 R0, UR4 ;  /* 0x0000000400007d00 */ /* 0x000e2200080e0000 */
[----:B------:R-:W-:Y:S01]  /*23060*/  ULDC.64 UR6, c[0x0][0x208] ;  /* 0x0000820000067ab9 */ /* 0x000fe20000000a00 */
[----:B0-----:R-:W-:-:S06]  /*23070*/  ISETP.EQ.U32.AND P0, PT, R0, R5, PT ;  /* 0x000000050000720c */ /* 0x001fcc0003f02070 */
[----:B------:R-:W1:Y:S07]  /*23080*/  POPC R5, UR4 ;  /* 0x0000000400057d09 */ /* 0x000e6e0008000000 */
[----:B-1----:R-:W2:Y:S01]  /*23090*/  @P0 ATOMG.E.ADD.STRONG.GPU PT, R3, desc[UR6][R2.64], R5 ;  /* 0x00000005020309a8 */ /* 0x002ea200081ee1c6 */
[----:B------:R-:W0:Y:S02]  /*230a0*/  S2R R4, SR_LTMASK ;  /* 0x0000000000047919 */ /* 0x000e240000003900 */
[----:B0-----:R-:W-:-:S04]  /*230b0*/  LOP3.LUT R4, R4, UR4, RZ, 0xc0, !PT ;  /* 0x0000000404047c12 */ /* 0x001fc8000f8ec0ff */
[----:B------:R-:W0:Y:S01]  /*230c0*/  POPC R7, R4 ;  /* 0x0000000400077309 */ /* 0x000e220000000000 */
[----:B--2---:R-:W0:Y:S02]  /*230d0*/  SHFL.IDX PT, R0, R3, R0, 0x1f ;  /* 0x00001f0003007589 */ /* 0x004e2400000e0000 */
[----:B0-----:R-:W-:Y:S01]  /*230e0*/  IADD3 R16, R0, UR36, R7 ;  /* 0x0000002400107c10 */ /* 0x001fe2000fffe007 */
[----:B------:R-:W-:Y:S06]  /*230f0*/  BRA `(.L_x_734) ;  /* 0x0000003800207947 */ /* 0x000fec0003800000 */
.L_x_733:
        /* <DEDUP_REMOVED lines=8> */
[----:B------:R-:W-:Y:S01]  /*23180*/  MOV R4, UR6 ;  /* 0x0000000600047c02 */ /* 0x000fe20008000f00 */
[----:B0-----:R-:W-:Y:S01]  /*23190*/  IMAD.U32 R5, RZ, RZ, UR7 ;  /* 0x00000007ff057e24 */ /* 0x001fe2000f8e00ff */
[----:B------:R-:W0:Y:S01]  /*231a0*/  LDC.64 R2, c[0x4][R2] ;  /* 0x0100000002027b82 */ /* 0x000e220000000a00 */
[----:B------:R-:W-:Y:S02]  /*231b0*/  IMAD.U32 R6, RZ, RZ, UR8 ;  /* 0x00000008ff067e24 */ /* 0x000fe4000f8e00ff */
[----:B------:R-:W-:Y:S02]  /*231c0*/  IMAD.U32 R7, RZ, RZ, UR9 ;  /* 0x00000009ff077e24 */ /* 0x000fe4000f8e00ff */
[----:B------:R-:W-:-:S02]  /*231d0*/  IMAD.U32 R10, RZ, RZ, UR4 ;  /* 0x00000004ff0a7e24 */ /* 0x000fc4000f8e00ff */
[----:B------:R-:W-:Y:S02]  /*231e0*/  IMAD.U32 R11, RZ, RZ, UR5 ;  /* 0x00000005ff0b7e24 */ /* 0x000fe4000f8e00ff */
[----:B------:R-:W-:Y:S02]  /*231f0*/  IMAD.MOV.U32 R8, RZ, RZ, 0x70 ;  /* 0x00000070ff087424 */ /* 0x000fe400078e00ff */
[----:B------:R-:W-:Y:S02]  /*23200*/  IMAD.MOV.U32 R12, RZ, RZ, 0x1 ;  /* 0x00000001ff0c7424 */ /* 0x000fe400078e00ff */
[----:B------:R-:W-:-:S07]  /*23210*/  IMAD.MOV.U32 R13, RZ, RZ, RZ ;  /* 0x000000ffff0d7224 */ /* 0x000fce00078e00ff */
[----:B------:R-:W-:-:S07]  /*23220*/  LEPC R20, `(.L_x_736) ;  /* 0x000000001014794e */ /* 0x000fce0000000000 */
[----:B0-----:R-:W-:Y:S05]  /*23230*/  CALL.ABS.NOINC R2 ;  /* 0x0000000002007343 */ /* 0x001fea0003c00000 */
.L_x_736:
[----:B------:R-:W-:Y:S05]  /*23240*/  BSYNC B6 ;  /* 0x0000000000067941 */ /* 0x000fea0003800000 */
.L_x_735:
        /* <DEDUP_REMOVED lines=9> */
[----:B------:R-:W-:Y:S01]  /*232e0*/  IMAD.U32 R4, RZ, RZ, UR6 ;  /* 0x00000006ff047e24 */ /* 0x000fe2000f8e00ff */
[----:B------:R-:W-:Y:S01]  /*232f0*/  MOV R8, 0x70 ;  /* 0x0000007000087802 */ /* 0x000fe20000000f00 */
[----:B0-----:R-:W-:Y:S02]  /*23300*/  IMAD.U32 R5, RZ, RZ, UR7 ;  /* 0x00000007ff057e24 */ /* 0x001fe4000f8e00ff */
[----:B------:R-:W-:Y:S02]  /*23310*/  IMAD.U32 R6, RZ, RZ, UR8 ;  /* 0x00000008ff067e24 */ /* 0x000fe4000f8e00ff */
[----:B------:R-:W-:-:S02]  /*23320*/  IMAD.U32 R7, RZ, RZ, UR9 ;  /* 0x00000009ff077e24 */ /* 0x000fc4000f8e00ff */
[----:B------:R-:W-:Y:S02]  /*23330*/  IMAD.U32 R10, RZ, RZ, UR4 ;  /* 0x00000004ff0a7e24 */ /* 0x000fe4000f8e00ff */
[----:B------:R-:W-:Y:S02]  /*23340*/  IMAD.U32 R11, RZ, RZ, UR5 ;  /* 0x00000005ff0b7e24 */ /* 0x000fe4000f8e00ff */
[----:B------:R-:W-:Y:S02]  /*23350*/  IMAD.MOV.U32 R12, RZ, RZ, 0x1 ;  /* 0x00000001ff0c7424 */ /* 0x000fe400078e00ff */
[----:B-1----:R-:W-:-:S07]  /*23360*/  IMAD.MOV.U32 R13, RZ, RZ, RZ ;  /* 0x000000ffff0d7224 */ /* 0x002fce00078e00ff */
[----:B------:R-:W-:-:S07]  /*23370*/  LEPC R20, `(.L_x_739) ;  /* 0x000000001014794e */ /* 0x000fce0000000000 */
[----:B--2---:R-:W-:Y:S05]  /*23380*/  CALL.ABS.NOINC R2 ;  /* 0x0000000002007343 */ /* 0x004fea0003c00000 */
.L_x_739:
[----:B------:R0:W1:Y:S01]  /*23390*/  LDC.64 R2, c[0x4][R26] ;  /* 0x010000001a027b82 */ /* 0x0000620000000a00 */
[----:B------:R-:W-:Y:S01]  /*233a0*/  ULDC.64 UR4, c[0x4][0x138] ;  /* 0x01004e0000047ab9 */ /* 0x000fe20000000a00 */
[----:B------:R-:W-:Y:S01]  /*233b0*/  ULDC.64 UR6, c[0x4][0x140] ;  /* 0x0100500000067ab9 */ /* 0x000fe20000000a00 */
[----:B------:R-:W-:Y:S01]  /*233c0*/  ULDC.64 UR8, c[0x4][0xa8] ;  /* 0x01002a0000087ab9 */ /* 0x000fe20000000a00 */
[----:B------:R-:W-:Y:S02]  /*233d0*/  IMAD.U32 R4, RZ, RZ, UR4 ;  /* 0x00000004ff047e24 */ /* 0x000fe4000f8e00ff */
[----:B------:R-:W-:Y:S02]  /*233e0*/  IMAD.U32 R5, RZ, RZ, UR5 ;  /* 0x00000005ff057e24 */ /* 0x000fe4000f8e00ff */
[----:B------:R-:W-:Y:S02]  /*233f0*/  IMAD.U32 R6, RZ, RZ, UR6 ;  /* 0x00000006ff067e24 */ /* 0x000fe4000f8e00ff */
[----:B------:R-:W-:-:S02]  /*23400*/  IMAD.U32 R7, RZ, RZ, UR7 ;  /* 0x00000007ff077e24 */ /* 0x000fc4000f8e00ff */
[----:B------:R-:W-:Y:S02]  /*23410*/  IMAD.U32 R10, RZ, RZ, UR8 ;  /* 0x00000008ff0a7e24 */ /* 0x000fe4000f8e00ff */
[----:B------:R-:W-:Y:S02]  /*23420*/  IMAD.U32 R11, RZ, RZ, UR9 ;  /* 0x00000009ff0b7e24 */ /* 0x000fe4000f8e00ff */
[----:B------:R-:W-:Y:S02]  /*23430*/  IMAD.MOV.U32 R8, RZ, RZ, 0x70 ;  /* 0x00000070ff087424 */ /* 0x000fe400078e00ff */
[----:B------:R-:W-:Y:S02]  /*23440*/  IMAD.MOV.U32 R12, RZ, RZ, 0x1 ;  /* 0x00000001ff0c7424 */ /* 0x000fe400078e00ff */
[----:B0-----:R-:W-:-:S07]  /*23450*/  IMAD.MOV.U32 R13, RZ, RZ, RZ ;  /* 0x000000ffff0d7224 */ /* 0x001fce00078e00ff */
[----:B------:R-:W-:-:S07]  /*23460*/  LEPC R20, `(.L_x_738) ;  /* 0x000000001014794e */ /* 0x000fce0000000000 */
[----:B-1----:R-:W-:Y:S05]  /*23470*/  CALL.ABS.NOINC R2 ;  /* 0x0000000002007343 */ /* 0x002fea0003c00000 */
.L_x_738:
[----:B------:R-:W-:Y:S05]  /*23480*/  BSYNC B6 ;  /* 0x0000000000067941 */ /* 0x000fea0003800000 */
.L_x_737:
[----:B------:R-:W2:Y:S01]  /*23490*/  LDL R21, [R1+0x2c] ;  /* 0x00002c0001157983 */ /* 0x000ea20000100800 */
[----:B------:R-:W-:-:S03]  /*234a0*/  ULDC.64 UR4, c[0x0][0x9f8] ;  /* 0x00027e0000047ab9 */ /* 0x000fc60000000a00 */
[----:B------:R-:W3:Y:S01]  /*234b0*/  LDL R2, [R1+0x10] ;  /* 0x0000100001027983 */ /* 0x000ee20000100800 */
[----:B------:R-:W-:Y:S01]  /*234c0*/  ISETP.NE.U32.AND P0, PT, RZ, UR4, PT ;  /* 0x00000004ff007c0c */ /* 0x000fe2000bf05070 */
[----:B------:R-:W-:Y:S01]  /*234d0*/  ULDC.64 UR6, c[0x0][0x208] ;  /* 0x0000820000067ab9 */ /* 0x000fe20000000a00 */
[----:B------:R-:W1:Y:S01]  /*234e0*/  LDC R0, c[0x0][0x430] ;  /* 0x00010c00ff007b82 */ /* 0x000e620000000800 */
[----:B------:R-:W4:Y:S01]  /*234f0*/  S2R R20, SR_TID.X ;  /* 0x0000000000147919 */ /* 0x000f220000002100 */
[----:B------:R-:W-:-:S13]  /*23500*/  ISETP.NE.AND.EX P0, PT, RZ, UR5, PT, P0 ;  /* 0x00000005ff007c0c */ /* 0x000fda000bf05300 */
[----:B------:R-:W-:Y:S01]  /*23510*/  @P0 IADD3 R24, P1, R24, UR4, RZ ;  /* 0x0000000418180c10 */ /* 0x000fe2000ff3e0ff */
[----:B------:R-:W-:-:S03]  /*23520*/  ULDC UR4, c[0x0][0x2f4] ;  /* 0x0000bd0000047ab9 */ /* 0x000fc60000000800 */
[----:B------:R-:W-:-:S05]  /*23530*/  @P0 IADD3.X R25, R25, UR5, RZ, P1, !PT ;  /* 0x0000000519190c10 */ /* 0x000fca0008ffe4ff */
[----:B------:R-:W3:Y:S01]  /*23540*/  @P0 LDG.E R33, desc[UR6][R24.64] ;  /* 0x0000000618210981 */ /* 0x000ee2000c1e1900 */
[----:B----4-:R-:W-:-:S04]  /*23550*/  LOP3.LUT R20, R20, 0x7f, RZ, 0xc0, !PT ;  /* 0x0000007f14147812 */ /* 0x010fc800078ec0ff */
[----:B------:R-:W-:Y:S02]  /*23560*/  SHF.R.U32.HI R26, RZ, 0x3, R20 ;  /* 0x00000003ff1a7819 */ /* 0x000fe40000011614 */
[----:B------:R-:W4:Y:S01]  /*23570*/  S2R R20, SR_TID.X ;  /* 0x0000000000147919 */ /* 0x000f220000002100 */
[----:B-1----:R-:W-:-:S13]  /*23580*/  ISETP.NE.AND P1, PT, R0, 0x1, PT ;  /* 0x000000010000780c */ /* 0x002fda0003f25270 */
[----:B------:R-:W1:Y:S08]  /*23590*/  @P1 LDC R7, c[0x0][0x434] ;  /* 0x00010d00ff071b82 */ /* 0x000e700000000800 */
[----:B0-----:R-:W0:Y:S01]  /*235a0*/  @P1 LDC R5, c[0x0][0x438] ;  /* 0x00010e00ff051b82 */ /* 0x001e220000000800 */
[----:B----4-:R-:W-:-:S05]  /*235b0*/  IMAD.SHL.U32 R20, R20, 0x10, RZ ;  /* 0x0000001014147824 */ /* 0x010fca00078e00ff */
[----:B------:R-:W-:Y:S02]  /*235c0*/  LOP3.LUT R20, R26, 0x70, R20, 0xf8, !PT ;  /* 0x000000701a147812 */ /* 0x000fe400078ef814 */
[----:B------:R-:W-:Y:S02]  /*235d0*/  LOP3.LUT R23, R23, 0xfffffffe, RZ, 0xc0, !PT ;  /* 0xfffffffe17177812 */ /* 0x000fe400078ec0ff */
[----:B------:R-:W-:Y:S01]  /*235e0*/  LOP3.LUT R9, R36, 0x80, RZ, 0xfc, !PT ;  /* 0x0000008024097812 */ /* 0x000fe200078efcff */
[----:B------:R-:W-:Y:S01]  /*235f0*/  UMOV UR5, 0xffffffff ;  /* 0xffffffff00057882 */ /* 0x000fe20000000000 */
[----:B--2---:R-:W-:-:S04]  /*23600*/  VIADD R26, R21, 0xffffffff ;  /* 0xffffffff151a7836 */ /* 0x004fc80000000000 */
[----:B------:R-:W-:-:S05]  /*23610*/  IMAD R6, R26, 0x50, R20 ;  /* 0x000000501a067824 */ /* 0x000fca00078e0214 */
[----:B------:R-:W-:-:S04]  /*23620*/  ISETP.GE.AND P0, PT, R6, R32, PT ;  /* 0x000000200600720c */ /* 0x000fc80003f06270 */
[----:B------:R-:W-:Y:S01]  /*23630*/  ISETP.GT.U32.OR P0, PT, R20, 0x4f, P0 ;  /* 0x0000004f1400780c */ /* 0x000fe20000704470 */
[----:B---3--:R-:W-:-:S04]  /*23640*/  IMAD.IADD R6, R6, 0x1, R2 ;  /* 0x0000000106067824 */ /* 0x008fc800078e0202 */
[----:B-1----:R-:W-:-:S08]  /*23650*/  @P1 IMAD.HI.U32 R7, R6, R7, RZ ;  /* 0x0000000706071227 */ /* 0x002fd000078e00ff */
[----:B------:R-:W1:Y:S01]  /*23660*/  @!P0 LDC.64 R2, c[0x0][0x428] ;  /* 0x00010a00ff028b82 */ /* 0x000e620000000a00 */
[----:B------:R-:W-:Y:S01]  /*23670*/  IMAD.MOV.U32 R4, RZ, RZ, R6 ;  /* 0x000000ffff047224 */ /* 0x000fe200078e0006 */
[----:B0-----:R-:W-:-:S04]  /*23680*/  @P1 SHF.R.U32.HI R4, RZ, R5, R7 ;  /* 0x00000005ff041219 */ /* 0x001fc80000011607 */
[----:B------:R-:W-:Y:S02]  /*23690*/  IADD3 R5, -R4, RZ, RZ ;  /* 0x000000ff04057210 */ /* 0x000fe40007ffe1ff */
[----:B------:R-:W-:-:S03]  /*236a0*/  SHF.R.S32.HI R8, RZ, 0x1f, R33 ;  /* 0x0000001fff087819 */ /* 0x000fc60000011421 */
[----:B------:R-:W-:Y:S01]  /*236b0*/  IMAD R0, R0, R5, R6 ;  /* 0x0000000500007224 */ /* 0x000fe200078e0206 */
[--C-:B------:R-:W-:Y:S01]  /*236c0*/  @!P0 SHF.R.S32.HI R5, RZ, 0x1f, R4.reuse ;  /* 0x0000001fff058819 */ /* 0x100fe20000011404 */
[-C--:B-1----:R-:W-:Y:S02]  /*236d0*/  @!P0 IMAD R6, R8, R2.reuse, RZ ;  /* 0x0000000208068224 */ /* 0x082fe400078e02ff */
[----:B------:R-:W-:-:S04]  /*236e0*/  @!P0 IMAD.WIDE.U32 R4, R33, R2, R4 ;  /* 0x0000000221048225 */ /* 0x000fc800078e0004 */
[----:B------:R-:W-:Y:S02]  /*236f0*/  @!P0 IMAD R6, R33, R3, R6 ;  /* 0x0000000321068224 */ /* 0x000fe400078e0206 */
[----:B------:R-:W0:Y:S02]  /*23700*/  @!P0 LDC.64 R2, c[0x0][0x418] ;  /* 0x00010600ff028b82 */ /* 0x000e240000000a00 */
[----:B------:R-:W-:Y:S02]  /*23710*/  @!P0 IMAD.IADD R6, R5, 0x1, R6 ;  /* 0x0000000105068824 */ /* 0x000fe400078e0206 */
[----:B------:R-:W-:Y:S01]  /*23720*/  IMAD.U32 R7, RZ, RZ, UR37 ;  /* 0x00000025ff077e24 */ /* 0x000fe2000f8e00ff */
[----:B0-----:R-:W-:-:S04]  /*23730*/  @!P0 LEA R2, P1, R4, R2, 0x2 ;  /* 0x0000000204028211 */ /* 0x001fc800078210ff */
[----:B------:R-:W-:Y:S01]  /*23740*/  @!P0 LEA.HI.X R3, R4, R3, R6, 0x2, P1 ;  /* 0x0000000304038211 */ /* 0x000fe200008f1406 */
[----:B------:R-:W-:-:S06]  /*23750*/  IMAD.MOV.U32 R4, RZ, RZ, RZ ;  /* 0x000000ffff047224 */ /* 0x000fcc00078e00ff */
[----:B------:R0:W5:Y:S01]  /*23760*/  @!P0 LDG.E R4, desc[UR6][R2.64] ;  /* 0x0000000602048981 */ /* 0x000162000c1e1900 */
[----:B------:R-:W-:Y:S02]  /*23770*/  ISETP.GT.U32.AND P0, PT, R20, 0x4f, PT ;  /* 0x0000004f1400780c */ /* 0x000fe40003f04070 */
[----:B------:R-:W-:Y:S01]  /*23780*/  ISETP.NE.AND P2, PT, R7, 0x3, PT ;  /* 0x000000030700780c */ /* 0x000fe20003f45270 */
[----:B------:R1:W-:Y:S10]  /*23790*/  STL [R1+0x14], R8 ;  /* 0x0000140801007387 */ /* 0x0003f40000100800 */
[----:B------:R-:W-:-:S02]  /*237a0*/  @P0 LOP3.LUT R23, R23, 0x1, RZ, 0xfc, !PT ;  /* 0x0000000117170812 */ /* 0x000fc400078efcff */
[C---:B------:R-:W-:Y:S02]  /*237b0*/  ISETP.GE.AND P0, PT, R36.reuse, UR4, PT ;  /* 0x0000000424007c0c */ /* 0x040fe4000bf06270 */
[----:B------:R-:W-:Y:S02]  /*237c0*/  LOP3.LUT R23, R23, 0xffffffdf, RZ, 0xc0, !PT ;  /* 0xffffffdf17177812 */ /* 0x000fe400078ec0ff */
[----:B-1----:R-:W-:Y:S02]  /*237d0*/  LOP3.LUT R8, R36, 0x40, RZ, 0xfc, !PT ;  /* 0x0000004024087812 */ /* 0x002fe400078efcff */
[----:B------:R-:W-:Y:S02]  /*237e0*/  @P2 LOP3.LUT R23, R23, 0x20, RZ, 0xfc, !PT ;  /* 0x0000002017172812 */ /* 0x000fe400078efcff */
[----:B------:R-:W-:Y:S02]  /*237f0*/  ISETP.GE.AND P3, PT, R8, UR4, PT ;  /* 0x0000000408007c0c */ /* 0x000fe4000bf66270 */
[----:B------:R-:W-:-:S04]  /*23800*/  LOP3.LUT R23, R23, 0xffffffef, RZ, 0xc0, !PT ;  /* 0xffffffef17177812 */ /* 0x000fc800078ec0ff */
[----:B------:R-:W-:-:S04]  /*23810*/  @P0 LOP3.LUT R23, R23, 0x10, RZ, 0xfc, !PT ;  /* 0x0000001017170812 */ /* 0x000fc800078efcff */
[----:B------:R-:W-:Y:S02]  /*23820*/  LOP3.LUT R23, R23, 0xfffffff7, RZ, 0xc0, !PT ;  /* 0xfffffff717177812 */ /* 0x000fe400078ec0ff */
[----:B------:R-:W-:Y:S02]  /*23830*/  LOP3.LUT R8, R36, 0xc0, RZ, 0xfc, !PT ;  /* 0x000000c024087812 */ /* 0x000fe400078efcff */
[----:B------:R-:W-:Y:S02]  /*23840*/  ISETP.GE.AND P1, PT, R9, UR4, PT ;  /* 0x0000000409007c0c */ /* 0x000fe4000bf26270 */
[----:B------:R-:W-:Y:S02]  /*23850*/  @P3 LOP3.LUT R23, R23, 0x8, RZ, 0xfc, !PT ;  /* 0x0000000817173812 */ /* 0x000fe400078efcff */
[----:B------:R-:W-:Y:S02]  /*23860*/  ISETP.GE.AND P0, PT, R8, UR4, PT ;  /* 0x0000000408007c0c */ /* 0x000fe4000bf06270 */
[----:B------:R-:W-:-:S04]  /*23870*/  LOP3.LUT R23, R23, 0xfffffffd, RZ, 0xc0, !PT ;  /* 0xfffffffd17177812 */ /* 0x000fc800078ec0ff */
[----:B------:R-:W-:-:S04]  /*23880*/  LOP3.LUT R23, R23, 0xfffffffb, RZ, 0xc0, !PT ;  /* 0xfffffffb17177812 */ /* 0x000fc800078ec0ff */
[----:B------:R-:W-:-:S04]  /*23890*/  @P1 LOP3.LUT R23, R23, 0x4, RZ, 0xfc, !PT ;  /* 0x0000000417171812 */ /* 0x000fc800078efcff */
[----:B------:R-:W-:Y:S01]  /*238a0*/  @P0 LOP3.LUT R23, R23, 0x2, RZ, 0xfc, !PT ;  /* 0x0000000217170812 */ /* 0x000fe200078efcff */
[----:B0-----:R-:W-:Y:S06]  /*238b0*/  BRA.DIV UR5, `(.L_x_740) ;  /* 0x0000005205ac7947 */ /* 0x001fec000b800000 */
.L_x_871:
[----:B------:R-:W-:Y:S01]  /*238c0*/  SHF.R.S32.HI R32, RZ, 0x1f, R18 ;  /* 0x0000001fff207819 */ /* 0x000fe20000011412 */
[----:B------:R-:W-:Y:S06]  /*238d0*/  @!P2 BRA `(.L_x_741) ;  /* 0x000000000004a947 */ /* 0x000fec0003800000 */
[----:B------:R-:W-:Y:S01]  /*238e0*/  BPT.TRAP 0x1 ;  /* 0x000000040000795c */ /* 0x000fe20000300000 */
.L_x_741:
        /* <DEDUP_REMOVED lines=20> */
[----:B------:R-:W-:Y:S01]  /*23a30*/  LEA.HI.X R25, R2, UR5, R5, 0x1, P0 ;  /* 0x0000000502197c11 */ /* 0x000fe200080f0c05 */
[----:B------:R-:W-:Y:S01]  /*23a40*/  IMAD R5, R27, 0x8, R22 ;  /* 0x000000081b057824 */ /* 0x000fe200078e0216 */
[----:B------:R-:W-:-:S04]  /*23a50*/  SHF.L.U32 R2, R29, 0x1f, RZ ;  /* 0x0000001f1d027819 */ /* 0x000fc800000006ff */
[----:B------:R-:W0:Y:S02]  /*23a60*/  SYNCS.PHASECHK.TRANS64.TRYWAIT P0, [R5+URZ+0x38840], R2 ;  /* 0x03884002050075a7 */ /* 0x000e24000800017f */
[----:B0-----:R-:W-:Y:S05]  /*23a70*/  @!P0 BRA `(.L_x_743) ;  /* 0x0000005000708947 */ /* 0x001fea0003800000 */
.L_x_872:
[----:B------:R-:W-:Y:S05]  /*23a80*/  BSYNC B0 ;  /* 0x0000000000007941 */ /* 0x000fea0003800000 */
.L_x_742:
[----:B------:R-:W2:Y:S01]  /*23a90*/  LDL R9, [R1+0xc] ;  /* 0x00000c0001097983 */ /* 0x000ea20000100800 */
        /* <DEDUP_REMOVED lines=32> */
[C---:B------:R-:W-:Y:S01]  /*23ca0*/  LOP3.LUT P3, RZ, R23.reuse, 0x4, RZ, 0xc0, !PT ;  /* 0x0000000417ff7812 */ /* 0x040fe2000786c0ff */
[----:B------:R-:W-:Y:S01]  /*23cb0*/  ULDC.64 UR4, c[0x0][0x208] ;  /* 0x0000820000047ab9 */ /* 0x000fe20000000a00 */
[----:B------:R-:W-:Y:S01]  /*23cc0*/  LOP3.LUT P2, RZ, R23, 0x2, RZ, 0xc0, !PT ;  /* 0x0000000217ff7812 */ /* 0x000fe2000784c0ff */
[----:B------:R-:W-:Y:S01]  /*23cd0*/  SHFL.IDX PT, R8, R6, 0x1, 0x181f ;  /* 0x00381f0006087f89 */ /* 0x000fe200000e0000 */
[----:B0-----:R-:W-:-:S05]  /*23ce0*/  @P0 LEA R3, P1, R36, R3, 0x1 ;  /* 0x0000000324030211 */ /* 0x001fca00078208ff */
[----:B-1----:R-:W-:Y:S01]  /*23cf0*/  @P0 IMAD.X R2, RZ, RZ, R2, P1 ;  /* 0x000000ffff020224 */ /* 0x002fe200008e0602 */
[----:B------:R-:W-:-:S04]  /*23d00*/  ISETP.GE.AND P1, PT, R4, 0x11, PT ;  /* 0x000000110400780c */ /* 0x000fc80003f26270 */
[----:B------:R-:W-:-:S04]  /*23d10*/  @P0 LOP3.LUT R3, R3, R2, RZ, 0x3c, !PT ;  /* 0x0000000203030212 */ /* 0x000fc800078e3cff */
[----:B------:R-:W-:-:S04]  /*23d20*/  @P0 LOP3.LUT R2, R3, R2, RZ, 0x3c, !PT ;  /* 0x0000000203020212 */ /* 0x000fc800078e3cff */
[----:B------:R-:W-:Y:S01]  /*23d30*/  @P0 LOP3.LUT R3, R3, R2, RZ, 0x3c, !PT ;  /* 0x0000000203030212 */ /* 0x000fe200078e3cff */
[----:B------:R-:W-:-:S04]  /*23d40*/  @P1 IMAD R21, R7, 0x2, R22 ;  /* 0x0000000207151824 */ /* 0x000fc800078e0216 */
[----:B------:R-:W-:Y:S04]  /*23d50*/  @P0 LDGSTS.E.BYPASS.LTC128B.128 [R9+0x24400], desc[UR4][R2.64], !P5 ;  /* 0x2440000002090fae */ /* 0x000fe8000e901d44 */
[----:B------:R-:W-:Y:S04]  /*23d60*/  @P0 LDGSTS.E.BYPASS.LTC128B.128 [R9+0x26c00], desc[UR4][R2.64+0x80], !P4 ;  /* 0x26c0008002090fae */ /* 0x000fe8000e101d44 */
[----:B------:R-:W-:Y:S04]  /*23d70*/  @P0 LDGSTS.E.BYPASS.LTC128B.128 [R9+0x29400], desc[UR4][R2.64+0x100], !P3 ;  /* 0x2940010002090fae */ /* 0x000fe8000d901d44 */
[----:B------:R0:W-:Y:S04]  /*23d80*/  @P0 LDGSTS.E.BYPASS.LTC128B.128 [R9+0x2bc00], desc[UR4][R2.64+0x180], !P2 ;  /* 0x2bc0018002090fae */ /* 0x0001e8000d101d44 */
[----:B0-----:R-:W0:Y:S02]  /*23d90*/  SHFL.IDX PT, R2, R0, 0x1, 0x181f ;  /* 0x00381f0000027f89 */ /* 0x001e2400000e0000 */
        /* <DEDUP_REMOVED lines=10> */
[----:B0-----:R-:W-:-:S04]  /*23e40*/  @P1 LEA R2, P0, R36, R2, 0x1 ;  /* 0x0000000224021211 */ /* 0x001fc800078008ff */
[----:B------:R-:W-:Y:S02]  /*23e50*/  @P1 IADD3.X R3, RZ, R8, RZ, P0, !PT ;  /* 0x00000008ff031210 */ /* 0x000fe400007fe4ff */
        /* <DEDUP_REMOVED lines=16> */
.L_x_884:
[----:B------:R-:W-:Y:S01]  /*23f60*/  ISETP.GE.AND P0, PT, R4, 0x41, PT ;  /* 0x000000410400780c */ /* 0x000fe20003f06270 */
[----:B------:R-:W-:-:S12]  /*23f70*/  BSSY B0, `(.L_x_745) ;  /* 0x0000011000007945 */ /* 0x000fd80003800000 */
[----:B------:R-:W-:Y:S05]  /*23f80*/  @!P0 BRA `(.L_x_746) ;  /* 0x00000000003c8947 */ /* 0x000fea0003800000 */
[----:B------:R-:W-:Y:S01]  /*23f90*/  LOP3.LUT P4, RZ, R23, 0x10, RZ, 0xc0, !PT ;  /* 0x0000001017ff7812 */ /* 0x000fe2000788c0ff */
[----:B------:R-:W-:Y:S01]  /*23fa0*/  IMAD R7, R7, 0x2, R22 ;  /* 0x0000000207077824 */ /* 0x000fe200078e0216 */
[C---:B------:R-:W-:Y:S01]  /*23fb0*/  LOP3.LUT P3, RZ, R23.reuse, 0x8, RZ, 0xc0, !PT ;  /* 0x0000000817ff7812 */ /* 0x040fe2000786c0ff */
[----:B------:R-:W-:Y:S01]  /*23fc0*/  ULDC.64 UR4, c[0x0][0x208] ;  /* 0x0000820000047ab9 */ /* 0x000fe20000000a00 */
        /* <DEDUP_REMOVED lines=11> */
.L_x_746:
[----:B------:R-:W-:Y:S05]  /*24080*/  BSYNC B0 ;  /* 0x0000000000007941 */ /* 0x000fea0003800000 */
.L_x_745:
[----:B------:R-:W-:Y:S01]  /*24090*/  NOP ;  /* 0x0000000000007918 */ /* 0x000fe20000000000 */
[----:B------:R-:W-:-:S13]  /*240a0*/  PLOP3.LUT P0, PT, PT, PT, PT, 0x80, 0x0 ;  /* 0x000000000000781c */ /* 0x000fda0003f0f070 */
.L_x_747:
[----:B------:R-:W-:Y:S02]  /*240b0*/  PLOP3.LUT P1, PT, P1, P0, PT, 0xa2, 0x0 ;  /* 0x000000000000781c */ /* 0x000fe40000f21472 */
[----:B------:R-:W-:-:S08]  /*240c0*/  @P0 R2UR P1, UR4, R5 ;  /* 0x00000000050402ca */ /* 0x000fd00000020000 */
[----:B------:R-:W-:-:S05]  /*240d0*/  @P0 PLOP3.LUT P0, PT, P1, PT, PT, 0x80, 0x0 ;  /* 0x000000000000081c */ /* 0x000fca0000f0f070 */
[----:B------:R-:W-:Y:S01]  /*240e0*/  @!P1 SYNCS.ARRIVE.TRANS64.RED.A0T1 RZ, [UR4+0x38830], RZ ;  /* 0x038830ffffff99a7 */ /* 0x000fe20008200404 */
[----:B------:R-:W-:Y:S07]  /*240f0*/  @!P1 ARRIVES.LDGSTSBAR.64.TRANSCNT [UR4+0x38830] ;  /* 0x03883000ff0099b0 */ /* 0x000fee0008000a84 */
[----:B------:R-:W-:Y:S05]  /*24100*/  @P0 BRA.U.ANY `(.L_x_747) ;  /* 0xfffffffd00e80947 */ /* 0x000fea000393ffff */
[----:B------:R-:W-:Y:S01]  /*24110*/  NOP ;  /* 0x0000000000007918 */ /* 0x000fe20000000000 */
[----:B------:R-:W-:-:S05]  /*24120*/  IMAD.U32 R0, RZ, RZ, UR37 ;  /* 0x00000025ff007e24 */ /* 0x000fca000f8e00ff */
[----:B------:R-:W-:-:S13]  /*24130*/  ISETP.NE.AND P2, PT, R0, 0x3, PT ;  /* 0x000000030000780c */ /* 0x000fda0003f45270 */
[----:B------:R-:W-:Y:S05]  /*24140*/  @!P2 BRA `(.L_x_748) ;  /* 0x000000000004a947 */ /* 0x000fea0003800000 */
[----:B------:R-:W-:Y:S01]  /*24150*/  BPT.TRAP 0x1 ;  /* 0x000000040000795c */ /* 0x000fe20000300000 */
.L_x_748:
[----:B------:R3:W5:Y:S01]  /*24160*/  LDL.LU R0, [R1+0x1c] ;  /* 0x00001c0001007983 */ /* 0x0007620000300800 */
[----:B------:R3:W-:Y:S02]  /*24170*/  SYNCS.ARRIVE.TRANS64.A1T0 RZ, [R5+URZ+0x38830], RZ ;  /* 0x038830ff05ff79a7 */ /* 0x0007e4000810003f */
[----:B------:R-:W-:Y:S05]  /*24180*/  WARPSYNC.ALL ;  /* 0x0000000000007948 */ /* 0x000fea0003800000 */
[----:B------:R-:W-:Y:S01]  /*24190*/  ULDC.64 UR4, c[0x0][0xa00] ;  /* 0x0002800000047ab9 */ /* 0x000fe20000000a00 */
[----:B------:R-:W-:Y:S01]  /*241a0*/  BSSY B6, `(.L_x_749) ;  /* 0x0000021000067945 */ /* 0x000fe20003800000 */
[----:B------:R-:W-:Y:S01]  /*241b0*/  BAR.SYNC.DEFER_BLOCKING 0x8, 0x180 ;  /* 0x0206000000007b1d */ /* 0x000fe20000010000 */
[----:B------:R-:W-:-:S04]  /*241c0*/  ISETP.NE.U32.AND P0, PT, RZ, UR4, PT ;  /* 0x00000004ff007c0c */ /* 0x000fc8000bf05070 */
[----:B------:R-:W-:Y:S01]  /*241d0*/  ISETP.NE.AND.EX P0, PT, RZ, UR5, PT, P0 ;  /* 0x00000005ff007c0c */ /* 0x000fe2000bf05300 */
[----:B------:R-:W-:Y:S02]  /*241e0*/  ULDC.64 UR4, c[0x0][0x298] ;  /* 0x0000a60000047ab9 */ /* 0x000fe40000000a00 */
[----:B---3--:R-:W-:Y:S01]  /*241f0*/  IMAD.WIDE.U32 R4, R35, UR4, RZ ;  /* 0x0000000423047c25 */ /* 0x008fe2000f8e00ff */
[----:B------:R-:W-:Y:S02]  /*24200*/  SEL R31, R31, RZ, !P0 ;  /* 0x000000ff1f1f7207 */ /* 0x000fe40004000000 */
[----:B01---5:R-:W-:Y:S02]  /*24210*/  SEL R2, R0, RZ, !P0 ;  /* 0x000000ff00027207 */ /* 0x023fe40004000000 */
[----:B------:R-:W-:-:S03]  /*24220*/  SHF.R.S32.HI R0, RZ, 0x1f, R35 ;  /* 0x0000001fff007819 */ /* 0x000fc60000011423 */
[----:B------:R0:W-:Y:S02]  /*24230*/  STL [R1+0x1c], R2 ;  /* 0x00001c0201007387 */ /* 0x0001e40000100800 */
[----:B------:R-:W-:Y:S02]  /*24240*/  IMAD R0, R0, UR4, RZ ;  /* 0x0000000400007c24 */ /* 0x000fe4000f8e02ff */
[----:B------:R1:W-:Y:S02]  /*24250*/  STL.64 [R1+0x20], R4 ;  /* 0x0000200401007387 */ /* 0x0003e40000100a00 */
[----:B------:R-:W-:Y:S02]  /*24260*/  IMAD R0, R35, UR5, R0 ;  /* 0x0000000523007c24 */ /* 0x000fe4000f8e0200 */
[----:B0-----:R-:W-:Y:S02]  /*24270*/  VIADD R2, R22, 0x14400 ;  /* 0x0001440016027836 */ /* 0x001fe40000000000 */
[----:B------:R-:W-:-:S03]  /*24280*/  IMAD.IADD R35, R5, 0x1, R0 ;  /* 0x0000000105237824 */ /* 0x000fc600078e0200 */
[----:B------:R-:W-:-:S13]  /*24290*/  LOP3.LUT P0, RZ, R2, 0x3ff, RZ, 0xc0, !PT ;  /* 0x000003ff02ff7812 */ /* 0x000fda000780c0ff */
[----:B-1----:R-:W-:Y:S05]  /*242a0*/  @!P0 BRA `(.L_x_750) ;  /* 0x0000000000408947 */ /* 0x002fea0003800000 */
[----:B------:R-:W-:Y:S01]  /*242b0*/  MOV R2, 0x0 ;  /* 0x0000000000027802 */ /* 0x000fe20000000f00 */
[----:B------:R-:W-:Y:S01]  /*242c0*/  ULDC.64 UR4, c[0x4][0x138] ;  /* 0x01004e0000047ab9 */ /* 0x000fe20000000a00 */
[----:B------:R-:W-:Y:S01]  /*242d0*/  ULDC.64 UR6, c[0x4][0x140] ;  /* 0x0100500000067ab9 */ /* 0x000fe20000000a00 */
[----:B------:R-:W-:Y:S01]  /*242e0*/  ULDC.64 UR8, c[0x4][0xb0] ;  /* 0x01002c0000087ab9 */ /* 0x000fe20000000a00 */
[----:B------:R-:W-:Y:S01]  /*242f0*/  IMAD.U32 R4, RZ, RZ, UR4 ;  /* 0x00000004ff047e24 */ /* 0x000fe2000f8e00ff */
[----:B------:R-:W-:Y:S01]  /*24300*/  MOV R12, 0x1 ;  /* 0x00000001000c7802 */ /* 0x000fe20000000f00 */
[----:B------:R-:W0:Y:S01]  /*24310*/  LDC.64 R2, c[0x4][R2] ;  /* 0x0100000002027b82 */ /* 0x000e220000000a00 */
[----:B------:R-:W-:Y:S02]  /*24320*/  IMAD.U32 R5, RZ, RZ, UR5 ;  /* 0x00000005ff057e24 */ /* 0x000fe4000f8e00ff */
        /* <DEDUP_REMOVED lines=8> */
.L_x_750:
[----:B------:R-:W-:Y:S05]  /*243b0*/  BSYNC B6 ;  /* 0x0000000000067941 */ /* 0x000fea0003800000 */
.L_x_749:
[----:B------:R-:W3:Y:S01]  /*243c0*/  LDL.LU R20, [R1+0x1c] ;  /* 0x00001c0001147983 */ /* 0x000ee20000300800 */
[----:B------:R-:W-:Y:S01]  /*243d0*/  ULDC.64 UR4, c[0x0][0x2d8] ;  /* 0x0000b60000047ab9 */ /* 0x000fe20000000a00 */
[----:B--2---:R-:W0:Y:S02]  /*243e0*/  LDC R8, c[0x0][0x448] ;  /* 0x00011200ff087b82 */ /* 0x004e240000000800 */
[----:B------:R-:W2:Y:S01]  /*243f0*/  LDL.LU.64 R2, [R1+0x20] ;  /* 0x0000200001027983 */ /* 0x000ea20000300a00 */
[----:B------:R-:W-:-:S03]  /*24400*/  IMAD R0, R32, UR4, RZ ;  /* 0x0000000420007c24 */ /* 0x000fc6000f8e02ff */
[----:B------:R1:W5:Y:S01]  /*24410*/  LDL R10, [R1+0x28] ;  /* 0x00002800010a7983 */ /* 0x0003620000100800 */
[----:B------:R-:W-:Y:S01]  /*24420*/  IMAD R0, R18, UR5, R0 ;  /* 0x0000000512007c24 */ /* 0x000fe2000f8e0200 */
[----:B0-----:R-:W-:-:S13]  /*24430*/  ISETP.NE.AND P0, PT, R8, 0x1, PT ;  /* 0x000000010800780c */ /* 0x001fda0003f05270 */
[----:B------:R-:W0:Y:S08]  /*24440*/  @P0 LDC R5, c[0x0][0x44c] ;  /* 0x00011300ff050b82 */ /* 0x000e300000000800 */
[----:B------:R-:W4:Y:S01]  /*24450*/  @P0 LDC R4, c[0x0][0x450] ;  /* 0x00011400ff040b82 */ /* 0x000f220000000800 */
[C---:B------:R-:W-:Y:S02]  /*24460*/  LOP3.LUT R12, R36.reuse, 0x40, RZ, 0xfc, !PT ;  /* 0x00000040240c7812 */ /* 0x040fe400078efcff */
[----:B------:R-:W-:-:S02]  /*24470*/  LOP3.LUT R9, R36, 0x80, RZ, 0xfc, !PT ;  /* 0x0000008024097812 */ /* 0x000fc400078efcff */
[----:B------:R-:W-:Y:S01]  /*24480*/  LOP3.LUT R11, R36, 0xc0, RZ, 0xfc, !PT ;  /* 0x000000c0240b7812 */ /* 0x000fe200078efcff */
[----:B--2---:R-:W-:Y:S02]  /*24490*/  IMAD.MOV.U32 R3, RZ, RZ, R35 ;  /* 0x000000ffff037224 */ /* 0x004fe400078e0023 */
[----:B------:R-:W-:Y:S01]  /*244a0*/  IMAD.WIDE.U32 R2, R18, UR4, R2 ;  /* 0x0000000412027c25 */ /* 0x000fe2000f8e0002 */
[----:B------:R-:W-:-:S03]  /*244b0*/  ULDC.64 UR4, c[0x0][0x2e0] ;  /* 0x0000b80000047ab9 */ /* 0x000fc60000000a00 */
[----:B------:R-:W-:Y:S02]  /*244c0*/  IMAD.IADD R3, R3, 0x1, R0 ;  /* 0x0000000103037824 */ /* 0x000fe400078e0200 */
[----:B---3--:R-:W-:Y:S02]  /*244d0*/  IMAD R0, R20, UR4, RZ ;  /* 0x0000000414007c24 */ /* 0x008fe4000f8e02ff */
[----:B------:R-:W2:Y:S01]  /*244e0*/  S2R R20, SR_TID.X ;  /* 0x0000000000147919 */ /* 0x000ea20000002100 */
[----:B------:R-:W-:-:S04]  /*244f0*/  IMAD.WIDE.U32 R2, R31, UR4, R2 ;  /* 0x000000041f027c25 */ /* 0x000fc8000f8e0002 */
[----:B------:R-:W-:Y:S01]  /*24500*/  IMAD R0, R31, UR5, R0 ;  /* 0x000000051f007c24 */ /* 0x000fe2000f8e0200 */
[----:B------:R-:W-:-:S03]  /*24510*/  ULDC.64 UR4, c[0x0][0x2d0] ;  /* 0x0000b40000047ab9 */ /* 0x000fc60000000a00 */
[----:B------:R-:W-:Y:S02]  /*24520*/  IMAD.IADD R3, R3, 0x1, R0 ;  /* 0x0000000103037824 */ /* 0x000fe400078e0200 */
[----:B------:R-:W-:Y:S01]  /*24530*/  IMAD.SHL.U32 R0, R17, 0x80, RZ ;  /* 0x0000008011007824 */ /* 0x000fe200078e00ff */
[----:B--2---:R-:W-:-:S04]  /*24540*/  LOP3.LUT R20, R20, 0x7f, RZ, 0xc0, !PT ;  /* 0x0000007f14147812 */ /* 0x004fc800078ec0ff */
[----:B------:R-:W-:Y:S02]  /*24550*/  SHF.R.U32.HI R21, RZ, 0x3, R20 ;  /* 0x00000003ff157819 */ /* 0x000fe40000011614 */
[----:B------:R-:W2:Y:S02]  /*24560*/  S2R R20, SR_TID.X ;  /* 0x0000000000147919 */ /* 0x000ea40000002100 */
[----:B--2---:R-:W-:-:S05]  /*24570*/  IMAD.SHL.U32 R20, R20, 0x10, RZ ;  /* 0x0000001014147824 */ /* 0x004fca00078e00ff */
[----:B------:R-:W-:-:S04]  /*24580*/  LOP3.LUT R20, R21, 0x70, R20, 0xf8, !PT ;  /* 0x0000007015147812 */ /* 0x000fc800078ef814 */
[----:B------:R-:W-:-:S05]  /*24590*/  LOP3.LUT R6, R20, R0, RZ, 0xfc, !PT ;  /* 0x0000000014067212 */ /* 0x000fca00078efcff */
[----:B0-----:R-:W-:-:S04]  /*245a0*/  @P0 IMAD.HI.U32 R7, R6, R5, RZ ;  /* 0x0000000506070227 */ /* 0x001fc800078e00ff */
[----:B------:R-:W-:Y:S01]  /*245b0*/  IMAD.MOV.U32 R5, RZ, RZ, R6 ;  /* 0x000000ffff057224 */ /* 0x000fe200078e0006 */
[----:B----4-:R-:W-:Y:S01]  /*245c0*/  @P0 SHF.R.U32.HI R5, RZ, R4, R7 ;  /* 0x00000004ff050219 */ /* 0x010fe20000011607 */
        /* <DEDUP_REMOVED lines=27> */
[----:B-----5:R-:W-:Y:S01]  /*24780*/  IMAD R6, R10, R8, RZ ;  /* 0x000000080a067224 */ /* 0x020fe200078e02ff */
[----:B------:R-:W-:Y:S01]  /*24790*/  ULDC.64 UR4, c[0x0][0x208] ;  /* 0x0000820000047ab9 */ /* 0x000fe20000000a00 */
[----:B------:R-:W-:Y:S01]  /*247a0*/  IMAD.IADD R0, R9, 0x1, R0 ;  /* 0x0000000109007824 */ /* 0x000fe200078e0200 */
[----:B------:R-:W1:Y:S04]  /*247b0*/  SHFL.IDX PT, R2, R4, RZ, 0x181f ;  /* 0x00181fff04027589 */ /* 0x000e6800000e0000 */
[----:B------:R-:W-:Y:S01]  /*247c0*/  ISETP.GE.AND P1, PT, R0, R6, PT ;  /* 0x000000060000720c */ /* 0x000fe20003f26270 */
[----:B------:R-:W-:-:S12]  /*247d0*/  SHFL.IDX PT, R14, R5, 0x7, 0x181f ;  /* 0x00f81f00050e7f89 */ /* 0x000fd800000e0000 */
[----:B0-----:R-:W-:-:S05]  /*247e0*/  @!P1 LEA R7, P5, R36, R3, 0x1 ;  /* 0x0000000324079211 */ /* 0x001fca00078a08ff */
[----:B-1----:R-:W-:Y:S02]  /*247f0*/  @!P1 IMAD.X R3, RZ, RZ, R2, P5 ;  /* 0x000000ffff039224 */ /* 0x002fe400028e0602 */
[----:B------:R-:W-:Y:S02]  /*24800*/  @!P1 IMAD.MOV.U32 R2, RZ, RZ, R7 ;  /* 0x000000ffff029224 */ /* 0x000fe400078e0007 */
[----:B------:R-:W-:-:S03]  /*24810*/  VIADD R7, R0, 0x10 ;  /* 0x0000001000077836 */ /* 0x000fc60000000000 */
[----:B------:R-:W-:Y:S04]  /*24820*/  @!P1 LDGSTS.E.BYPASS.LTC128B.128 [R37+0x14400], desc[UR4][R2.64], !P4 ;  /* 0x1440000002259fae */ /* 0x000fe8000e101d44 */
[----:B------:R-:W-:Y:S04]  /*24830*/  @!P1 LDGSTS.E.BYPASS.LTC128B.128 [R37+0x18400], desc[UR4][R2.64+0x80], !P3 ;  /* 0x1840008002259fae */ /* 0x000fe8000d901d44 */
[----:B------:R-:W-:Y:S04]  /*24840*/  @!P1 LDGSTS.E.BYPASS.LTC128B.128 [R37+0x1c400], desc[UR4][R2.64+0x100], !P2 ;  /* 0x1c40010002259fae */ /* 0x000fe8000d101d44 */
[----:B------:R0:W-:Y:S01]  /*24850*/  @!P1 LDGSTS.E.BYPASS.LTC128B.128 [R37+0x20400], desc[UR4][R2.64+0x180], !P0 ;  /* 0x2040018002259fae */ /* 0x0001e2000c101d44 */
[----:B------:R-:W-:-:S03]  /*24860*/  ISETP.GE.AND P1, PT, R7, R6, PT ;  /* 0x000000060700720c */ /* 0x000fc60003f26270 */
[----:B0-----:R-:W0:Y:S04]  /*24870*/  SHFL.IDX PT, R3, R5, 0x1, 0x181f ;  /* 0x00381f0005037f89 */ /* 0x001e2800000e0000 */
[----:B------:R-:W1:Y:S06]  /*24880*/  SHFL.IDX PT, R2, R4, 0x1, 0x181f ;  /* 0x00381f0004027f89 */ /* 0x000e6c00000e0000 */
[----:B0-----:R-:W-:-:S05]  /*24890*/  @!P1 LEA R7, P5, R36, R3, 0x1 ;  /* 0x0000000324079211 */ /* 0x001fca00078a08ff */
[----:B-1----:R-:W-:Y:S01]  /*248a0*/  @!P1 IMAD.X R8, RZ, RZ, R2, P5 ;  /* 0x000000ffff089224 */ /* 0x002fe200028e0602 */
[----:B------:R-:W-:Y:S01]  /*248b0*/  @!P1 MOV R2, R7 ;  /* 0x0000000700029202 */ /* 0x000fe20000000f00 */
[----:B------:R-:W-:Y:S02]  /*248c0*/  VIADD R7, R0, 0x20 ;  /* 0x0000002000077836 */ /* 0x000fe40000000000 */
[----:B------:R-:W-:-:S05]  /*248d0*/  @!P1 IMAD.MOV.U32 R3, RZ, RZ, R8 ;  /* 0x000000ffff039224 */ /* 0x000fca00078e0008 */
        /* <DEDUP_REMOVED lines=8> */
[----:B-1----:R-:W-:Y:S02]  /*24960*/  @!P1 IMAD.X R8, RZ, RZ, R2, P5 ;  /* 0x000000ffff089224 */ /* 0x002fe400028e0602 */
[----:B------:R-:W-:Y:S02]  /*24970*/  @!P1 IMAD.MOV.U32 R2, RZ, RZ, R7 ;  /* 0x000000ffff029224 */ /* 0x000fe400078e0007 */
        /* <DEDUP_REMOVED lines=53> */
[----:B------:R0:W-:Y:S02]  /*24cd0*/  @!P1 LDGSTS.E.BYPASS.LTC128B.128 [R37+0x23400], desc[UR4][R2.64+0x180], !P0 ;  /* 0x2340018002259fae */ /* 0x0001e4000c101d44 */
.L_x_901:
[----:B0-----:R-:W-:Y:S01]  /*24ce0*/  VIADD R3, R0, 0x70 ;  /* 0x0000007000037836 */ /* 0x001fe20000000000 */
[----:B------:R-:W-:Y:S04]  /*24cf0*/  BSSY B0, `(.L_x_752) ;  /* 0x000000d000007945 */ /* 0x000fe80003800000 */
[----:B------:R-:W-:-:S13]  /*24d00*/  ISETP.GE.AND P1, PT, R3, R6, PT ;  /* 0x000000060300720c */ /* 0x000fda0003f26270 */
[----:B------:R-:W-:Y:S05]  /*24d10*/  @P1 BRA `(.L_x_753) ;  /* 0x0000000000281947 */ /* 0x000fea0003800000 */
[----:B------:R-:W-:Y:S01]  /*24d20*/  LEA R2, P1, R36, R14, 0x1 ;  /* 0x0000000e24027211 */ /* 0x000fe200078208ff */
[----:B------:R-:W-:-:S04]  /*24d30*/  ULDC.64 UR4, c[0x0][0x208] ;  /* 0x0000820000047ab9 */ /* 0x000fc80000000a00 */
[----:B-1----:R-:W-:-:S05]  /*24d40*/  IMAD.X R3, RZ, RZ, R7, P1 ;  /* 0x000000ffff037224 */ /* 0x002fca00008e0607 */
[----:B------:R-:W-:Y:S01]  /*24d50*/  @!PT LDS RZ, [RZ] ;  /* 0x00000000fffff984 */ /* 0x000fe20000000800 */
[----:B------:R-:W-:Y:S01]  /*24d60*/  @!PT LDS RZ, [RZ] ;  /* 0x00000000fffff984 */ /* 0x000fe20000000800 */
[----:B------:R-:W-:Y:S01]  /*24d70*/  @!PT LDS RZ, [RZ] ;  /* 0x00000000fffff984 */ /* 0x000fe20000000800 */
[----:B------:R0:W-:Y:S04]  /*24d80*/  LDGSTS.E.BYPASS.LTC128B.128 [R37+0x17c00], desc[UR4][R2.64], !P4 ;  /* 0x17c0000002257fae */ /* 0x0001e8000e101d44 */
[----:B------:R0:W-:Y:S04]  /*24d90*/  LDGSTS.E.BYPASS.LTC128B.128 [R37+0x1bc00], desc[UR4][R2.64+0x80], !P3 ;  /* 0x1bc0008002257fae */ /* 0x0001e8000d901d44 */
[----:B------:R0:W-:Y:S04]  /*24da0*/  LDGSTS.E.BYPASS.LTC128B.128 [R37+0x1fc00], desc[UR4][R2.64+0x100], !P2 ;  /* 0x1fc0010002257fae */ /* 0x0001e8000d101d44 */
[----:B------:R0:W-:Y:S02]  /*24db0*/  LDGSTS.E.BYPASS.LTC128B.128 [R37+0x23c00], desc[UR4][R2.64+0x180], !P0 ;  /* 0x23c0018002257fae */ /* 0x0001e4000c101d44 */
.L_x_753:
[----:B------:R-:W-:Y:S05]  /*24dc0*/  BSYNC B0 ;  /* 0x0000000000007941 */ /* 0x000fea0003800000 */
.L_x_752:
[----:B------:R-:W-:Y:S01]  /*24dd0*/  NOP ;  /* 0x0000000000007918 */ /* 0x000fe20000000000 */
[----:B------:R-:W-:-:S13]  /*24de0*/  PLOP3.LUT P0, PT, PT, PT, PT, 0x80, 0x0 ;  /* 0x000000000000781c */ /* 0x000fda0003f0f070 */
.L_x_754:
[----:B------:R-:W-:Y:S02]  /*24df0*/  PLOP3.LUT P1, PT, P1, P0, PT, 0xa2, 0x0 ;  /* 0x000000000000781c */ /* 0x000fe40000f21472 */
[----:B------:R-:W-:-:S08]  /*24e00*/  @P0 R2UR P1, UR4, R22 ;  /* 0x00000000160402ca */ /* 0x000fd00000020000 */
[----:B------:R-:W-:-:S05]  /*24e10*/  @P0 PLOP3.LUT P0, PT, P1, PT, PT, 0x80, 0x0 ;  /* 0x000000000000081c */ /* 0x000fca0000f0f070 */
[----:B------:R-:W-:Y:S01]  /*24e20*/  @!P1 SYNCS.ARRIVE.TRANS64.RED.A0T1 RZ, [UR4+0x38800], RZ ;  /* 0x038800ffffff99a7 */ /* 0x000fe20008200404 */
[----:B------:R-:W-:Y:S07]  /*24e30*/  @!P1 ARRIVES.LDGSTSBAR.64.TRANSCNT [UR4+0x38800] ;  /* 0x03880000ff0099b0 */ /* 0x000fee0008000a84 */
[----:B------:R-:W-:Y:S05]  /*24e40*/  @P0 BRA.U.ANY `(.L_x_754) ;  /* 0xfffffffd00e80947 */ /* 0x000fea000393ffff */
[----:B0-----:R-:W2:Y:S02]  /*24e50*/  LDL.LU R2, [R1+0x30] ;  /* 0x0000300001027983 */ /* 0x001ea40000300800 */
[----:B--2---:R-:W-:-:S05]  /*24e60*/  VIADD R2, R2, 0x1 ;  /* 0x0000000102027836 */ /* 0x004fca0000000000 */
        /* <DEDUP_REMOVED lines=8> */
[----:B------:R-:W2:Y:S03]  /*24ef0*/  SYNCS.PHASECHK.TRANS64.TRYWAIT P0, [R22+URZ+0x38820], R3 ;  /* 0x03882003160075a7 */ /* 0x000ea6000800017f */
[----:B0-2---:R-:W-:Y:S05]  /*24f00*/  @!P0 BRA `(.L_x_756) ;  /* 0x0000005000248947 */ /* 0x005fea0003800000 */
.L_x_902:
[----:B------:R-:W-:Y:S05]  /*24f10*/  BSYNC B0 ;  /* 0x0000000000007941 */ /* 0x000fea0003800000 */
.L_x_755:
[----:B------:R-:W2:Y:S01]  /*24f20*/  LDL R0, [R1+0xc] ;  /* 0x00000c0001007983 */ /* 0x000ea20000100800 */
[----:B------:R-:W-:Y:S01]  /*24f30*/  BSSY B0, `(.L_x_757) ;  /* 0x0000120000007945 */ /* 0x000fe20003800000 */
[----:B--2---:R-:W-:-:S13]  /*24f40*/  ISETP.GE.AND P0, PT, R0, 0x51, PT ;  /* 0x000000510000780c */ /* 0x004fda0003f06270 */
[----:B------:R-:W-:Y:S05]  /*24f50*/  @!P0 BRA `(.L_x_758) ;  /* 0x0000001000748947 */ /* 0x000fea0003800000 */
[----:B------:R-:W2:Y:S01]  /*24f60*/  LDL.LU R0, [R1+0x2c] ;  /* 0x00002c0001007983 */ /* 0x000ea20000300800 */
[C---:B------:R-:W-:Y:S01]  /*24f70*/  LOP3.LUT R5, R36.reuse, 0x40, RZ, 0xfc, !PT ;  /* 0x0000004024057812 */ /* 0x040fe200078efcff */
[----:B------:R-:W-:Y:S01]  /*24f80*/  ULDC UR4, c[0x0][0x2f4] ;  /* 0x0000bd0000047ab9 */ /* 0x000fe20000000800 */
[C---:B------:R-:W-:Y:S01]  /*24f90*/  LOP3.LUT R4, R36.reuse, 0x80, RZ, 0xfc, !PT ;  /* 0x0000008024047812 */ /* 0x040fe200078efcff */
[----:B------:R-:W-:Y:S01]  /*24fa0*/  IMAD.MOV.U32 R17, RZ, RZ, R29 ;  /* 0x000000ffff117224 */ /* 0x000fe200078e001d */
[C---:B------:R-:W-:Y:S01]  /*24fb0*/  LOP3.LUT R2, R36.reuse, 0xc0, RZ, 0xfc, !PT ;  /* 0x000000c024027812 */ /* 0x040fe200078efcff */
[----:B-1----:R-:W-:Y:S01]  /*24fc0*/  IMAD.MOV.U32 R7, RZ, RZ, R27 ;  /* 0x000000ffff077224 */ /* 0x002fe200078e001b */
[----:B------:R-:W-:Y:S01]  /*24fd0*/  ISETP.GE.AND P4, PT, R36, UR4, PT ;  /* 0x0000000424007c0c */ /* 0x000fe2000bf86270 */
[----:B------:R-:W-:Y:S01]  /*24fe0*/  IMAD.MOV.U32 R31, RZ, RZ, R26 ;  /* 0x000000ffff1f7224 */ /* 0x000fe200078e001a */
[----:B------:R-:W-:Y:S02]  /*24ff0*/  ISETP.GE.AND P3, PT, R5, UR4, PT ;  /* 0x0000000405007c0c */ /* 0x000fe4000bf66270 */
[----:B------:R-:W-:-:S02]  /*25000*/  ISETP.GE.AND P2, PT, R4, UR4, PT ;  /* 0x0000000404007c0c */ /* 0x000fc4000bf46270 */
[----:B------:R-:W-:Y:S01]  /*25010*/  ISETP.GE.AND P1, PT, R2, UR4, PT ;  /* 0x0000000402007c0c */ /* 0x000fe2000bf26270 */
[----:B--2---:R-:W-:-:S12]  /*25020*/  VIADD R0, R0, 0xfffffffe ;  /* 0xfffffffe00007836 */ /* 0x004fd80000000000 */
.L_x_771:
[----:B------:R-:W2:Y:S01]  /*25030*/  LDL R5, [R1+0x10] ;  /* 0x0000100001057983 */ /* 0x000ea20000100800 */
[----:B------:R-:W1:Y:S03]  /*25040*/  LDC R11, c[0x0][0x430] ;  /* 0x00010c00ff0b7b82 */ /* 0x000e660000000800 */
[----:B------:R-:W3:Y:S01]  /*25050*/  LDL R8, [R1+0x14] ;  /* 0x0000140001087983 */ /* 0x000ee20000100800 */
[----:B------:R-:W4:Y:S01]  /*25060*/  S2R R2, SR_TID.X ;  /* 0x0000000000027919 */ /* 0x000f220000002100 */
[----:B------:R-:W4:Y:S01]  /*25070*/  S2R R4, SR_TID.X ;  /* 0x0000000000047919 */ /* 0x000f220000002100 */
[----:B-1----:R-:W-:-:S13]  /*25080*/  ISETP.NE.AND P0, PT, R11, 0x1, PT ;  /* 0x000000010b00780c */ /* 0x002fda0003f05270 */
[----:B0-----:R-:W0:Y:S01]  /*25090*/  @P0 LDC R3, c[0x0][0x434] ;  /* 0x00010d00ff030b82 */ /* 0x001e220000000800 */
[----:B----4-:R-:W-:Y:S01]  /*250a0*/  LOP3.LUT R2, R2, 0x7f, RZ, 0xc0, !PT ;  /* 0x0000007f02027812 */ /* 0x010fe200078ec0ff */
[----:B------:R-:W-:-:S03]  /*250b0*/  IMAD.SHL.U32 R4, R4, 0x10, RZ ;  /* 0x0000001004047824 */ /* 0x000fc600078e00ff */
[----:B------:R-:W-:-:S04]  /*250c0*/  SHF.R.U32.HI R2, RZ, 0x3, R2 ;  /* 0x00000003ff027819 */ /* 0x000fc80000011602 */
[----:B------:R-:W-:Y:S02]  /*250d0*/  LOP3.LUT R4, R2, 0x70, R4, 0xf8, !PT ;  /* 0x0000007002047812 */ /* 0x000fe400078ef804 */
[----:B------:R-:W1:Y:S02]  /*250e0*/  @P0 LDC R2, c[0x0][0x438] ;  /* 0x00010e00ff020b82 */ /* 0x000e640000000800 */
[----:B------:R-:W-:Y:S01]  /*250f0*/  ISETP.GT.U32.AND P5, PT, R4, 0x4f, PT ;  /* 0x0000004f0400780c */ /* 0x000fe20003fa4070 */
[----:B------:R-:W-:Y:S01]  /*25100*/  IMAD.U32 R12, RZ, RZ, UR37 ;  /* 0x00000025ff0c7e24 */ /* 0x000fe2000f8e00ff */
[----:B------:R-:W-:Y:S01]  /*25110*/  ULDC.64 UR4, c[0x0][0x208] ;  /* 0x0000820000047ab9 */ /* 0x000fe20000000a00 */
[----:B------:R-:W-:Y:S02]  /*25120*/  VIADD R27, R7, 0x1 ;  /* 0x00000001071b7836 */ /* 0x000fe40000000000 */
[----:B------:R-:W-:Y:S02]  /*25130*/  IMAD.MOV.U32 R26, RZ, RZ, R0 ;  /* 0x000000ffff1a7224 */ /* 0x000fe400078e0000 */
[----:B--2---:R-:W-:-:S04]  /*25140*/  IMAD R6, R0, 0x50, R5 ;  /* 0x0000005000067824 */ /* 0x004fc800078e0205 */
[----:B------:R-:W-:Y:S02]  /*25150*/  IMAD.IADD R6, R4, 0x1, R6 ;  /* 0x0000000104067824 */ /* 0x000fe400078e0206 */
[----:B------:R-:W2:Y:S02]  /*25160*/  @!P5 LDC.64 R4, c[0x0][0x428] ;  /* 0x00010a00ff04db82 */ /* 0x000ea40000000a00 */
[----:B0-----:R-:W-:Y:S01]  /*25170*/  @P0 IMAD.HI.U32 R3, R6, R3, RZ ;  /* 0x0000000306030227 */ /* 0x001fe200078e00ff */
[----:B------:R-:W-:-:S04]  /*25180*/  MOV R10, R6 ;  /* 0x00000006000a7202 */ /* 0x000fc80000000f00 */
[----:B-1----:R-:W-:-:S04]  /*25190*/  @P0 SHF.R.U32.HI R10, RZ, R2, R3 ;  /* 0x00000002ff0a0219 */ /* 0x002fc80000011603 */
[--C-:B------:R-:W-:Y:S01]  /*251a0*/  @!P5 SHF.R.S32.HI R3, RZ, 0x1f, R10.reuse ;  /* 0x0000001fff03d819 */ /* 0x100fe2000001140a */
[----:B------:R-:W-:-:S04]  /*251b0*/  @!P5 IMAD.MOV.U32 R2, RZ, RZ, R10 ;  /* 0x000000ffff02d224 */ /* 0x000fc800078e000a */
[----:B--2---:R-:W-:-:S04]  /*251c0*/  @!P5 IMAD.WIDE.U32 R2, R33, R4, R2 ;  /* 0x000000042102d225 */ /* 0x004fc800078e0002 */
[----:B---3--:R-:W-:Y:S02]  /*251d0*/  @!P5 IMAD R4, R8, R4, RZ ;  /* 0x000000040804d224 */ /* 0x008fe400078e02ff */
[----:B------:R-:W0:Y:S02]  /*251e0*/  @!P5 LDC.64 R8, c[0x0][0x418] ;  /* 0x00010600ff08db82 */ /* 0x000e240000000a00 */
[----:B------:R-:W-:-:S04]  /*251f0*/  @!P5 IMAD R5, R33, R5, R4 ;  /* 0x000000052105d224 */ /* 0x000fc800078e0204 */
[----:B------:R-:W-:Y:S02]  /*25200*/  @!P5 IMAD.IADD R3, R5, 0x1, R3 ;  /* 0x000000010503d824 */ /* 0x000fe400078e0203 */
[----:B------:R-:W-:Y:S01]  /*25210*/  IMAD.MOV.U32 R4, RZ, RZ, RZ ;  /* 0x000000ffff047224 */ /* 0x000fe200078e00ff */
[----:B0-----:R-:W-:-:S04]  /*25220*/  @!P5 LEA R8, P0, R2, R8, 0x2 ;  /* 0x000000080208d211 */ /* 0x001fc800078010ff */
[----:B------:R-:W-:-:S05]  /*25230*/  @!P5 LEA.HI.X R9, R2, R9, R3, 0x2, P0 ;  /* 0x000000090209d211 */ /* 0x000fca00000f1403 */
[----:B------:R0:W5:Y:S01]  /*25240*/  @!P5 LDG.E R4, desc[UR4][R8.64] ;  /* 0x000000040804d981 */ /* 0x000162000c1e1900 */
[----:B------:R-:W-:Y:S02]  /*25250*/  ISETP.NE.AND P5, PT, R12, 0x3, PT ;  /* 0x000000030c00780c */ /* 0x000fe40003fa5270 */
[----:B------:R-:W-:Y:S01]  /*25260*/  ISETP.NE.AND P0, PT, R27, 0x2, PT ;  /* 0x000000021b00780c */ /* 0x000fe20003f05270 */
[----:B------:R-:W-:Y:S01]  /*25270*/  IMAD.MOV R5, RZ, RZ, -R10 ;  /* 0x000000ffff057224 */ /* 0x000fe200078e0a0a */
[----:B------:R-:W-:Y:S05]  /*25280*/  YIELD ;  /* 0x0000000000007946 */ /* 0x000fea0003800000 */
[----:B------:R-:W-:Y:S01]  /*25290*/  SEL R29, RZ, 0x1, P0 ;  /* 0x00000001ff1d7807 */ /* 0x000fe20000000000 */
[----:B------:R-:W-:Y:S01]  /*252a0*/  IMAD R5, R11, R5, R6 ;  /* 0x000000050b057224 */ /* 0x000fe200078e0206 */
[----:B------:R-:W-:-:S02]  /*252b0*/  SEL R27, R27, RZ, P0 ;  /* 0x000000ff1b1b7207 */ /* 0x000fc40000000000 */
[----:B------:R-:W-:Y:S01]  /*252c0*/  LOP3.LUT R29, R17, R29, RZ, 0x3c, !PT ;  /* 0x0000001d111d7212 */ /* 0x000fe200078e3cff */
[----:B0-----:R-:W-:Y:S06]  /*252d0*/  @!P5 BRA `(.L_x_759) ;  /* 0x000000000004d947 */ /* 0x001fec0003800000 */
[----:B------:R-:W-:Y:S01]  /*252e0*/  BPT.TRAP 0x1 ;  /* 0x000000040000795c */ /* 0x000fe20000300000 */
.L_x_759:
[----:B------:R-:W-:Y:S01]  /*252f0*/  IMAD R6, R27, 0x8, R22 ;  /* 0x000000081b067824 */ /* 0x000fe200078e0216 */
[----:B------:R-:W-:Y:S01]  /*25300*/  SHF.L.U32 R3, R29, 0x1f, RZ ;  /* 0x0000001f1d037819 */ /* 0x000fe200000006ff */
[----:B------:R-:W-:Y:S03]  /*25310*/  BSSY B1, `(.L_x_760) ;  /* 0x0000003000017945 */ /* 0x000fe60003800000 */
[----:B------:R-:W0:Y:S02]  /*25320*/  SYNCS.PHASECHK.TRANS64.TRYWAIT P0, [R6+URZ+0x38840], R3 ;  /* 0x03884003060075a7 */ /* 0x000e24000800017f */
[----:B0-----:R-:W-:Y:S05]  /*25330*/  @!P0 BRA `(.L_x_761) ;  /* 0x0000004c002c8947 */ /* 0x001fea0003800000 */
.L_x_903:
[----:B------:R-:W-:Y:S05]  /*25340*/  BSYNC B1 ;  /* 0x0000000000017941 */ /* 0x000fea0003800000 */
.L_x_760:
        /* <DEDUP_REMOVED lines=26> */
[----:B------:R-:W-:Y:S01]  /*254f0*/  IMAD.SHL.U32 R0, R36, 0x2, RZ ;  /* 0x0000000224007824 */ /* 0x000fe200078e00ff */
[----:B------:R-:W-:Y:S01]  /*25500*/  ULDC.64 UR4, c[0x0][0x208] ;  /* 0x0000820000047ab9 */ /* 0x000fe20000000a00 */
        /* <DEDUP_REMOVED lines=42> */
.L_x_915:
[----:B------:R-:W-:Y:S01]  /*257b0*/  LOP3.LUT R23, R23, 0xffffff7f, RZ, 0xc0, !PT ;  /* 0xffffff7f17177812 */ /* 0x000fe200078ec0ff */
[----:B------:R-:W-:Y:S01]  /*257c0*/  ULDC.64 UR4, c[0x0][0x208] ;  /* 0x0000820000047ab9 */ /* 0x000fe20000000a00 */
        /* <DEDUP_REMOVED lines=16> */
.L_x_763:
[----:B------:R-:W-:Y:S02]  /*258d0*/  PLOP3.LUT P5, PT, P5, P0, PT, 0xa2, 0x0 ;  /* 0x000000000000781c */ /* 0x000fe40002fa1472 */
[----:B------:R-:W-:-:S08]  /*258e0*/  @P0 R2UR P5, UR4, R6 ;  /* 0x00000000060402ca */ /* 0x000fd000000a0000 */
[----:B------:R-:W-:-:S05]  /*258f0*/  @P0 PLOP3.LUT P0, PT, P5, PT, PT, 0x80, 0x0 ;  /* 0x000000000000081c */ /* 0x000fca0002f0f070 */
[----:B------:R-:W-:Y:S01]  /*25900*/  @!P5 SYNCS.ARRIVE.TRANS64.RED.A0T1 RZ, [UR4+0x38830], RZ ;  /* 0x038830ffffffd9a7 */ /* 0x000fe20008200404 */
[----:B------:R-:W-:Y:S07]  /*25910*/  @!P5 ARRIVES.LDGSTSBAR.64.TRANSCNT [UR4+0x38830] ;  /* 0x03883000ff00d9b0 */ /* 0x000fee0008000a84 */
[----:B------:R-:W-:Y:S05]  /*25920*/  @P0 BRA.U.ANY `(.L_x_763) ;  /* 0xfffffffd00e80947 */ /* 0x000fea000393ffff */
[----:B------:R-:W-:Y:S01]  /*25930*/  NOP ;  /* 0x0000000000007918 */ /* 0x000fe20000000000 */
[----:B-1----:R-:W-:-:S05]  /*25940*/  IMAD.U32 R2, RZ, RZ, UR37 ;  /* 0x00000025ff027e24 */ /* 0x002fca000f8e00ff */
[----:B------:R-:W-:-:S13]  /*25950*/  ISETP.NE.AND P6, PT, R2, 0x3, PT ;  /* 0x000000030200780c */ /* 0x000fda0003fc5270 */
[----:B------:R-:W-:Y:S05]  /*25960*/  @!P6 BRA `(.L_x_764) ;  /* 0x000000000004e947 */ /* 0x000fea0003800000 */
[----:B------:R-:W-:Y:S01]  /*25970*/  BPT.TRAP 0x1 ;  /* 0x000000040000795c */ /* 0x000fe20000300000 */
.L_x_764:
[----:B------:R1:W-:Y:S01]  /*25980*/  SYNCS.ARRIVE.TRANS64.A1T0 RZ, [R6+URZ+0x38830], RZ ;  /* 0x038830ff06ff79a7 */ /* 0x0003e2000810003f */
[----:B------:R-:W-:Y:S05]  /*25990*/  @!P6 BRA `(.L_x_765) ;  /* 0x000000000004e947 */ /* 0x000fea0003800000 */
[----:B------:R-:W-:Y:S01]  /*259a0*/  BPT.TRAP 0x1 ;  /* 0x000000040000795c */ /* 0x000fe20000300000 */
.L_x_765:
[----:B------:R-:W-:Y:S01]  /*259b0*/  SHF.L.U32 R2, R17, 0x1f, RZ ;  /* 0x0000001f11027819 */ /* 0x000fe200000006ff */
[----:B-1----:R-:W-:Y:S01]  /*259c0*/  IMAD R6, R7, 0x8, R22 ;  /* 0x0000000807067824 */ /* 0x002fe200078e0216 */
[----:B------:R-:W-:Y:S03]  /*259d0*/  BSSY B1, `(.L_x_766) ;  /* 0x0000003000017945 */ /* 0x000fe60003800000 */
[----:B------:R-:W1:Y:S02]  /*259e0*/  SYNCS.PHASECHK.TRANS64.TRYWAIT P0, [R6+URZ+0x38860], R2 ;  /* 0x03886002060075a7 */ /* 0x000e64000800017f */
[----:B-1----:R-:W-:Y:S05]  /*259f0*/  @!P0 BRA `(.L_x_767) ;  /* 0x0000004c00648947 */ /* 0x002fea0003800000 */
.L_x_916:
[----:B------:R-:W-:Y:S05]  /*25a00*/  BSYNC B1 ;  /* 0x0000000000017941 */ /* 0x000fea0003800000 */
.L_x_766:
[----:B0-----:R-:W2:Y:S01]  /*25a10*/  LDL R8, [R1+0xc] ;  /* 0x00000c0001087983 */ /* 0x001ea20000100800 */
        /* <DEDUP_REMOVED lines=9> */
[----:B------:R-:W-:Y:S01]  /*25ab0*/  IMAD R7, R7, 0x2, R22 ;  /* 0x0000000207077824 */ /* 0x000fe200078e0216 */
[----:B------:R-:W-:Y:S02]  /*25ac0*/  ULDC.64 UR4, c[0x0][0x208] ;  /* 0x0000820000047ab9 */ /* 0x000fe40000000a00 */
[----:B------:R-:W1:Y:S01]  /*25ad0*/  SHFL.IDX PT, R3, R25, RZ, 0x181f ;  /* 0x00181fff19037589 */ /* 0x000e6200000e0000 */
[----:B0-----:R-:W-:-:S05]  /*25ae0*/  IADD3 R2, P0, R2, R0, RZ ;  /* 0x0000000002027210 */ /* 0x001fca0007f1e0ff */
[----:B-1----:R-:W-:Y:S01]  /*25af0*/  IMAD.X R3, RZ, RZ, R3, P0 ;  /* 0x000000ffff037224 */ /* 0x002fe200000e0603 */
[----:B------:R-:W-:-:S13]  /*25b00*/  ISETP.LT.OR P0, PT, R8, 0x1, P4 ;  /* 0x000000010800780c */ /* 0x000fda0002701670 */
[----:B------:R-:W-:Y:S01]  /*25b10*/  @!PT LDS RZ, [RZ] ;  /* 0x00000000fffff984 */ /* 0x000fe20000000800 */
        /* <DEDUP_REMOVED lines=44> */
[----:B0-2---:R0:W1:Y:S02]  /*25de0*/  SHFL.IDX PT, R2, R24, 0x4, 0x181f ;  /* 0x00981f0018027f89 */ /* 0x00506400000e0000 */
.L_x_928:
[----:B-1----:R-:W-:Y:S01]  /*25df0*/  IADD3 R2, P0, R2, R0, RZ ;  /* 0x0000000002027210 */ /* 0x002fe20007f1e0ff */
[----:B------:R-:W-:-:S04]  /*25e00*/  ULDC.64 UR4, c[0x0][0x208] ;  /* 0x0000820000047ab9 */ /* 0x000fc80000000a00 */
[----:B------:R-:W-:Y:S01]  /*25e10*/  IMAD.X R3, RZ, RZ, R25, P0 ;  /* 0x000000ffff037224 */ /* 0x000fe200000e0619 */
        /* <DEDUP_REMOVED lines=11> */
[----:B------:R-:W-:Y:S02]  /*25ed0*/  ULDC.64 UR4, c[0x0][0x328] ;  /* 0x0000ca0000047ab9 */ /* 0x000fe40000000a00 */
[----:B------:R-:W-:Y:S01]  /*25ee0*/  IMAD R20, R20, UR4, RZ ;  /* 0x0000000414147c24 */ /* 0x000fe2000f8e02ff */
[----:B------:R-:W-:-:S03]  /*25ef0*/  NOP ;  /* 0x0000000000007918 */ /* 0x000fc60000000000 */
[C---:B------:R-:W-:Y:S02]  /*25f00*/  IMAD R9, R5.reuse, UR5, R20 ;  /* 0x0000000505097c24 */ /* 0x040fe4000f8e0214 */
[----:B-1----:R-:W-:Y:S01]  /*25f10*/  IMAD.WIDE.U32 R2, R5, UR4, RZ ;  /* 0x0000000405027c25 */ /* 0x002fe2000f8e00ff */
        /* <DEDUP_REMOVED lines=12> */
[----:B0-----:R-:W-:-:S04]  /*25fe0*/  LEA R24, P0, R2, UR4, 0x1 ;  /* 0x0000000402187c11 */ /* 0x001fc8000f8008ff */
[----:B------:R-:W-:Y:S02]  /*25ff0*/  LEA.HI.X R25, R2, UR5, R3, 0x1, P0 ;  /* 0x0000000502197c11 */ /* 0x000fe400080f0c03 */
[----:B------:R-:W-:-:S13]  /*26000*/  PLOP3.LUT P0, PT, PT, PT, PT, 0x80, 0x0 ;  /* 0x000000000000781c */ /* 0x000fda0003f0f070 */
.L_x_769:
        /* <DEDUP_REMOVED lines=11> */
.L_x_770:
[C---:B------:R-:W-:Y:S01]  /*260c0*/  ISETP.GT.AND P0, PT, R26.reuse, RZ, PT ;  /* 0x000000ff1a00720c */ /* 0x040fe20003f04270 */
[----:B------:R2:W-:Y:S01]  /*260d0*/  SYNCS.ARRIVE.TRANS64.A1T0 RZ, [R6+URZ+0x38850], RZ ;  /* 0x038850ff06ff79a7 */ /* 0x0005e2000810003f */
[----:B------:R-:W-:Y:S01]  /*260e0*/  IADD3 R0, R26, -0x1, RZ ;  /* 0xffffffff1a007810 */ /* 0x000fe20007ffe0ff */
[----:B------:R-:W-:Y:S02]  /*260f0*/  IMAD.MOV.U32 R17, RZ, RZ, R29 ;  /* 0x000000ffff117224 */ /* 0x000fe400078e001d */
[----:B------:R-:W-:Y:S02]  /*26100*/  IMAD.MOV.U32 R7, RZ, RZ, R27 ;  /* 0x000000ffff077224 */ /* 0x000fe400078e001b */
[----:B------:R-:W-:-:S06]  /*26110*/  IMAD.MOV.U32 R31, RZ, RZ, R26 ;  /* 0x000000ffff1f7224 */ /* 0x000fcc00078e001a */
[----:B--2---:R-:W-:Y:S05]  /*26120*/  @P0 BRA `(.L_x_771) ;  /* 0xffffffec00c00947 */ /* 0x004fea000383ffff */
.L_x_758:
[----:B------:R-:W-:Y:S05]  /*26130*/  BSYNC B0 ;  /* 0x0000000000007941 */ /* 0x000fea0003800000 */
.L_x_757:
[----:B------:R-:W2:Y:S01]  /*26140*/  S2R R2, SR_TID.X ;  /* 0x0000000000027919 */ /* 0x000ea20000002100 */
[----:B------:R-:W-:Y:S01]  /*26150*/  BSSY B0, `(.L_x_772) ;  /* 0x0000011000007945 */ /* 0x000fe20003800000 */
[----:B--2---:R-:W-:-:S04]  /*26160*/  LOP3.LUT R2, R2, 0x7f, RZ, 0xc0, !PT ;  /* 0x0000007f02027812 */ /* 0x004fc800078ec0ff */
[----:B------:R-:W-:-:S13]  /*26170*/  ISETP.NE.AND P0, PT, R2, RZ, PT ;  /* 0x000000ff0200720c */ /* 0x000fda0003f05270 */
[----:B------:R-:W-:Y:S05]  /*26180*/  @P0 BRA `(.L_x_773) ;  /* 0x0000000000340947 */ /* 0x000fea0003800000 */
[----:B------:R-:W2:Y:S01]  /*26190*/  S2R R5, SR_LANEID ;  /* 0x0000000000057919 */ /* 0x000ea20000000000 */
[----:B------:R-:W-:Y:S01]  /*261a0*/  VOTEU.ANY UR4, UPT, PT ;  /* 0x0000000000047886 */ /* 0x000fe200038e0100 */
[----:B0-----:R-:W0:Y:S01]  /*261b0*/  LDC.64 R2, c[0x0][0xc60] ;  /* 0x00031800ff027b82 */ /* 0x001e220000000a00 */
[----:B------:R-:W2:Y:S01]  /*261c0*/  FLO.U32 R0, UR4 ;  /* 0x0000000400007d00 */ /* 0x000ea200080e0000 */
[----:B------:R-:W-:Y:S01]  /*261d0*/  ULDC.64 UR6, c[0x0][0x208] ;  /* 0x0000820000067ab9 */ /* 0x000fe20000000a00 */
[----:B--2---:R-:W-:-:S06]  /*261e0*/  ISETP.EQ.U32.AND P0, PT, R0, R5, PT ;  /* 0x000000050000720c */ /* 0x004fcc0003f02070 */
[----:B------:R-:W0:Y:S07]  /*261f0*/  POPC R5, UR4 ;  /* 0x0000000400057d09 */ /* 0x000e2e0008000000 */
[----:B0-----:R-:W2:Y:S01]  /*26200*/  @P0 ATOMG.E.ADD.STRONG.GPU PT, R3, desc[UR6][R2.64], R5 ;  /* 0x00000005020309a8 */ /* 0x001ea200081ee1c6 */
[----:B------:R-:W0:Y:S02]  /*26210*/  S2R R4, SR_LTMASK ;  /* 0x0000000000047919 */ /* 0x000e240000003900 */
[----:B0-----:R-:W-:-:S04]  /*26220*/  LOP3.LUT R4, R4, UR4, RZ, 0xc0, !PT ;  /* 0x0000000404047c12 */ /* 0x001fc8000f8ec0ff */
[----:B-1----:R-:W0:Y:S01]  /*26230*/  POPC R7, R4 ;  /* 0x0000000400077309 */ /* 0x002e220000000000 */
[----:B--2---:R-:W0:Y:S02]  /*26240*/  SHFL.IDX PT, R0, R3, R0, 0x1f ;  /* 0x00001f0003007589 */ /* 0x004e2400000e0000 */
[----:B0-----:R-:W-:-:S07]  /*26250*/  IADD3 R16, R0, UR36, R7 ;  /* 0x0000002400107c10 */ /* 0x001fce000fffe007 */
.L_x_773:
[----:B------:R-:W-:Y:S05]  /*26260*/  BSYNC B0 ;  /* 0x0000000000007941 */ /* 0x000fea0003800000 */
.L_x_772:
[----:B------:R-:W-:-:S05]  /*26270*/  IMAD.U32 R0, RZ, RZ, UR37 ;  /* 0x00000025ff007e24 */ /* 0x000fca000f8e00ff */
[----:B------:R-:W-:-:S13]  /*26280*/  ISETP.NE.AND P0, PT, R0, 0x3, PT ;  /* 0x000000030000780c */ /* 0x000fda0003f05270 */
[----:B------:R-:W-:Y:S05]  /*26290*/  @!P0 BRA `(.L_x_774) ;  /* 0x0000000000048947 */ /* 0x000fea0003800000 */
[----:B------:R-:W-:Y:S01]  /*262a0*/  BPT.TRAP 0x1 ;  /* 0x000000040000795c */ /* 0x000fe20000300000 */
.L_x_774:
[----:B------:R-:W2:Y:S01]  /*262b0*/  LDL.LU R0, [R1+0xc] ;  /* 0x00000c0001007983 */ /* 0x000ea20000300800 */
[----:B------:R-:W-:Y:S01]  /*262c0*/  IMAD R4, R27, 0x8, R22 ;  /* 0x000000081b047824 */ /* 0x000fe200078e0216 */
[----:B0-----:R-:W-:Y:S01]  /*262d0*/  SHF.L.U32 R3, R29, 0x1f, RZ ;  /* 0x0000001f1d037819 */ /* 0x001fe200000006ff */
[----:B------:R-:W-:Y:S03]  /*262e0*/  BSSY B0, `(.L_x_775) ;  /* 0x0000004000007945 */ /* 0x000fe60003800000 */
[----:B------:R-:W0:Y:S01]  /*262f0*/  SYNCS.PHASECHK.TRANS64.TRYWAIT P0, [R4+URZ+0x38860], R3 ;  /* 0x03886003040075a7 */ /* 0x000e22000800017f */
[----:B--2---:R-:W-:Y:S01]  /*26300*/  IMAD R5, R26, -0x50, R0 ;  /* 0xffffffb01a057824 */ /* 0x004fe200078e0200 */
[----:B0-----:R-:W-:Y:S06]  /*26310*/  @!P0 BRA `(.L_x_776) ;  /* 0x0000004c00108947 */ /* 0x001fec0003800000 */
.L_x_929:
[----:B------:R-:W-:Y:S05]  /*26320*/  BSYNC B0 ;  /* 0x0000000000007941 */ /* 0x000fea0003800000 */
.L_x_775:
[----:B------:R-:W2:Y:S01]  /*26330*/  S2R R0, SR_TID.X ;  /* 0x0000000000007919 */ /* 0x000ea20000002100 */
[----:B------:R-:W-:Y:S01]  /*26340*/  UMOV UR4, 0xffffffff ;  /* 0xffffffff00047882 */ /* 0x000fe20000000000 */
[----:B-1----:R-:W-:Y:S01]  /*26350*/  IMAD R7, R27, 0x5000, R34 ;  /* 0x000050001b077824 */ /* 0x002fe200078e0222 */
[----:B--2---:R-:W-:-:S04]  /*26360*/  LOP3.LUT R0, R0, 0x7f, RZ, 0xc0, !PT ;  /* 0x0000007f00007812 */ /* 0x004fc800078ec0ff */
[----:B------:R-:W-:-:S05]  /*26370*/  SHF.R.U32.HI R0, RZ, 0x3, R0 ;  /* 0x00000003ff007819 */ /* 0x000fca0000011600 */
[----:B------:R-:W-:Y:S01]  /*26380*/  IMAD.IADD R5, R5, 0x1, -R0 ;  /* 0x0000000105057824 */ /* 0x000fe200078e0a00 */
[----:B------:R-:W-:Y:S06]  /*26390*/  BRA.DIV UR4, `(.L_x_777) ;  /* 0x0000004e04047947 */ /* 0x000fec000b800000 */
[----:B------:R-:W1:Y:S01]  /*263a0*/  SHFL.IDX PT, R14, R24, RZ, 0x181f ;  /* 0x00181fff180e7589 */ /* 0x000e6200000e0000 */
[----:B------:R-:W-:Y:S01]  /*263b0*/  ULDC UR4, c[0x0][0x2f4] ;  /* 0x0000bd0000047ab9 */ /* 0x000fe20000000800 */
[C---:B------:R-:W-:Y:S01]  /*263c0*/  IMAD.SHL.U32 R8, R36.reuse, 0x2, RZ ;  /* 0x0000000224087824 */ /* 0x040fe200078e00ff */
[C---:B------:R-:W-:Y:S01]  /*263d0*/  ISETP.GE.AND P3, PT, R36.reuse, UR4, PT ;  /* 0x0000000424007c0c */ /* 0x040fe2000bf66270 */
[----:B0-----:R-:W0:Y:S01]  /*263e0*/  SHFL.IDX PT, R3, R25, RZ, 0x181f ;  /* 0x00181fff19037589 */ /* 0x001e2200000e0000 */
[----:B------:R-:W-:Y:S01]  /*263f0*/  LOP3.LUT R2, R36, 0x40, RZ, 0xfc, !PT ;  /* 0x0000004024027812 */ /* 0x000fe200078efcff */
[----:B------:R-:W-:Y:S01]  /*26400*/  IMAD R0, R7, 0x2, R22 ;  /* 0x0000000207007824 */ /* 0x000fe200078e0216 */
[----:B------:R-:W-:Y:S01]  /*26410*/  ISETP.LT.OR P4, PT, R5, 0x1, P3 ;  /* 0x000000010500780c */ /* 0x000fe20001f81670 */
[----:B------:R-:W-:Y:S01]  /*26420*/  ULDC.64 UR6, c[0x0][0x208] ;  /* 0x0000820000067ab9 */ /* 0x000fe20000000a00 */
[----:B------:R-:W-:Y:S02]  /*26430*/  ISETP.GE.AND P2, PT, R2, UR4, PT ;  /* 0x0000000402007c0c */ /* 0x000fe4000bf46270 */
[----:B------:R-:W-:-:S04]  /*26440*/  LOP3.LUT R2, R36, 0x80, RZ, 0xfc, !PT ;  /* 0x0000008024027812 */ /* 0x000fc800078efcff */
[----:B------:R-:W-:Y:S02]  /*26450*/  ISETP.GE.AND P1, PT, R2, UR4, PT ;  /* 0x0000000402007c0c */ /* 0x000fe4000bf26270 */
[----:B------:R-:W-:Y:S02]  /*26460*/  LOP3.LUT R2, R36, 0xc0, RZ, 0xfc, !PT ;  /* 0x000000c024027812 */ /* 0x000fe400078efcff */
[----:B-1----:R-:W-:Y:S02]  /*26470*/  IADD3 R6, P0, R14, R8, RZ ;  /* 0x000000080e067210 */ /* 0x002fe40007f1e0ff */
[----:B------:R-:W1:Y:S03]  /*26480*/  SHFL.IDX PT, R14, R24, 0x1, 0x181f ;  /* 0x00381f00180e7f89 */ /* 0x000e6600000e0000 */
[----:B0-----:R-:W-:Y:S01]  /*26490*/  IMAD.X R7, RZ, RZ, R3, P0 ;  /* 0x000000ffff077224 */ /* 0x001fe200000e0603 */
[C---:B------:R-:W-:Y:S01]  /*264a0*/  ISETP.LT.OR P0, PT, R5.reuse, 0x1, P2 ;  /* 0x000000010500780c */ /* 0x040fe20001701670 */
[----:B------:R-:W0:Y:S04]  /*264b0*/  SHFL.IDX PT, R3, R25, 0x1, 0x181f ;  /* 0x00381f0019037f89 */ /* 0x000e2800000e0000 */
[----:B------:R-:W-:Y:S01]  /*264c0*/  LDGSTS.E.BYPASS.LTC128B.128 [R0+0x400], desc[UR6][R6.64], !P4 ;  /* 0x0040000006007fae */ /* 0x000fe2000e101d46 */
[----:B------:R-:W-:-:S07]  /*264d0*/  ISETP.LT.OR P4, PT, R5, 0x1, P1 ;  /* 0x000000010500780c */ /* 0x000fce0000f81670 */
[----:B------:R-:W-:Y:S01]  /*264e0*/  LDGSTS.E.BYPASS.LTC128B.128 [R0+0x2c00], desc[UR6][R6.64+0x80], !P0 ;  /* 0x02c0008006007fae */ /* 0x000fe2000c101d46 */
[----:B------:R-:W-:-:S05]  /*264f0*/  ISETP.GE.AND P0, PT, R2, UR4, PT ;  /* 0x0000000402007c0c */ /* 0x000fca000bf06270 */
[----:B------:R-:W-:Y:S01]  /*26500*/  LDGSTS.E.BYPASS.LTC128B.128 [R0+0x5400], desc[UR6][R6.64+0x100], !P4 ;  /* 0x0540010006007fae */ /* 0x000fe2000e101d46 */
[----:B------:R-:W-:-:S13]  /*26510*/  ISETP.LT.OR P4, PT, R5, 0x1, P0 ;  /* 0x000000010500780c */ /* 0x000fda0000781670 */
[----:B------:R2:W-:Y:S01]  /*26520*/  LDGSTS.E.BYPASS.LTC128B.128 [R0+0x7c00], desc[UR6][R6.64+0x180], !P4 ;  /* 0x07c0018006007fae */ /* 0x0005e2000e101d46 */
[----:B-1----:R-:W-:-:S03]  /*26530*/  IADD3 R2, P4, R14, R8, RZ ;  /* 0x000000080e027210 */ /* 0x002fc60007f9e0ff */
[----:B------:R-:W1:Y:S02]  /*26540*/  SHFL.IDX PT, R14, R24, 0x2, 0x181f ;  /* 0x00581f00180e7f89 */ /* 0x000e6400000e0000 */
[----:B0-----:R-:W-:Y:S01]  /*26550*/  IMAD.X R3, RZ, RZ, R3, P4 ;  /* 0x000000ffff037224 */ /* 0x001fe200020e0603 */
[----:B------:R-:W-:Y:S01]  /*26560*/  ISETP.LT.OR P4, PT, R5, 0x11, P3 ;  /* 0x000000110500780c */ /* 0x000fe20001f81670 */
[----:B--2---:R-:W0:-:S12]  /*26570*/  SHFL.IDX PT, R7, R25, 0x2, 0x181f ;  /* 0x00581f0019077f89 */ /* 0x004e1800000e0000 */
[----:B------:R-:W-:Y:S01]  /*26580*/  LDGSTS.E.BYPASS.LTC128B.128 [R0+0xc00], desc[UR6][R2.64], !P4 ;  /* 0x00c0000002007fae */ /* 0x000fe2000e101d46 */
[----:B------:R-:W-:-:S13]  /*26590*/  ISETP.LT.OR P4, PT, R5, 0x11, P2 ;  /* 0x000000110500780c */ /* 0x000fda0001781670 */
[----:B------:R-:W-:Y:S01]  /*265a0*/  LDGSTS.E.BYPASS.LTC128B.128 [R0+0x3400], desc[UR6][R2.64+0x80], !P4 ;  /* 0x0340008002007fae */ /* 0x000fe2000e101d46 */
[----:B------:R-:W-:-:S13]  /*265b0*/  ISETP.LT.OR P4, PT, R5, 0x11, P1 ;  /* 0x000000110500780c */ /* 0x000fda0000f81670 */
[----:B------:R-:W-:Y:S01]  /*265c0*/  LDGSTS.E.BYPASS.LTC128B.128 [R0+0x5c00], desc[UR6][R2.64+0x100], !P4 ;  /* 0x05c0010002007fae */ /* 0x000fe2000e101d46 */
[----:B------:R-:W-:-:S13]  /*265d0*/  ISETP.LT.OR P4, PT, R5, 0x11, P0 ;  /* 0x000000110500780c */ /* 0x000fda0000781670 */
[----:B------:R2:W-:Y:S01]  /*265e0*/  LDGSTS.E.BYPASS.LTC128B.128 [R0+0x8400], desc[UR6][R2.64+0x180], !P4 ;  /* 0x0840018002007fae */ /* 0x0005e2000e101d46 */
[----:B-1----:R-:W-:-:S03]  /*265f0*/  IADD3 R6, P4, R14, R8, RZ ;  /* 0x000000080e067210 */ /* 0x002fc60007f9e0ff */
[----:B------:R-:W1:Y:S02]  /*26600*/  SHFL.IDX PT, R14, R24, 0x3, 0x181f ;  /* 0x00781f00180e7f89 */ /* 0x000e6400000e0000 */
[----:B0-----:R-:W-:Y:S01]  /*26610*/  IMAD.X R7, RZ, RZ, R7, P4 ;  /* 0x000000ffff077224 */ /* 0x001fe200020e0607 */
[C---:B------:R-:W-:Y:S01]  /*26620*/  ISETP.LT.OR P4, PT, R5.reuse, 0x21, P3 ;  /* 0x000000210500780c */ /* 0x040fe20001f81670 */
[----:B--2---:R-:W0:Y:S04]  /*26630*/  SHFL.IDX PT, R3, R25, 0x3, 0x181f ;  /* 0x00781f0019037f89 */ /* 0x004e2800000e0000 */
[----:B------:R-:W2:Y:S08]  /*26640*/  SHFL.IDX PT, R25, R25, 0x4, 0x181f ;  /* 0x00981f0019197f89 */ /* 0x000eb000000e0000 */
[----:B------:R3:W-:Y:S01]  /*26650*/  LDGSTS.E.BYPASS.LTC128B.128 [R0+0x1400], desc[UR6][R6.64], !P4 ;  /* 0x0140000006007fae */ /* 0x0007e2000e101d46 */
[----:B------:R-:W-:-:S13]  /*26660*/  ISETP.LT.OR P4, PT, R5, 0x21, P2 ;  /* 0x000000210500780c */ /* 0x000fda0001781670 */
[----:B------:R3:W-:Y:S01]  /*26670*/  LDGSTS.E.BYPASS.LTC128B.128 [R0+0x3c00], desc[UR6][R6.64+0x80], !P4 ;  /* 0x03c0008006007fae */ /* 0x0007e2000e101d46 */
[----:B------:R-:W-:-:S13]  /*26680*/  ISETP.LT.OR P4, PT, R5, 0x21, P1 ;  /* 0x000000210500780c */ /* 0x000fda0000f81670 */
[----:B------:R3:W-:Y:S01]  /*26690*/  LDGSTS.E.BYPASS.LTC128B.128 [R0+0x6400], desc[UR6][R6.64+0x100], !P4 ;  /* 0x0640010006007fae */ /* 0x0007e2000e101d46 */
[----:B------:R-:W-:-:S13]  /*266a0*/  ISETP.LT.OR P4, PT, R5, 0x21, P0 ;  /* 0x000000210500780c */ /* 0x000fda0000781670 */
[----:B------:R3:W-:Y:S01]  /*266b0*/  LDGSTS.E.BYPASS.LTC128B.128 [R0+0x8c00], desc[UR6][R6.64+0x180], !P4 ;  /* 0x08c0018006007fae */ /* 0x0007e2000e101d46 */
[----:B-1----:R-:W-:-:S03]  /*266c0*/  IADD3 R2, P4, R14, R8, RZ ;  /* 0x000000080e027210 */ /* 0x002fc60007f9e0ff */
[----:B------:R3:W1:Y:S02]  /*266d0*/  SHFL.IDX PT, R14, R24, 0x4, 0x181f ;  /* 0x00981f00180e7f89 */ /* 0x00066400000e0000 */
        /* <DEDUP_REMOVED lines=8> */
[----:B-12---:R3:W-:Y:S02]  /*26760*/  LDGSTS.E.BYPASS.LTC128B.128 [R0+0x9400], desc[UR6][R2.64+0x180], !P4 ;  /* 0x0940018002007fae */ /* 0x0067e4000e101d46 */
.L_x_941:
[C---:B------:R-:W-:Y:S01]  /*26770*/  ISETP.LT.OR P3, PT, R5.reuse, 0x41, P3 ;  /* 0x000000410500780c */ /* 0x040fe20001f61670 */
[----:B------:R-:W-:Y:S01]  /*26780*/  ULDC.64 UR4, c[0x0][0x208] ;  /* 0x0000820000047ab9 */ /* 0x000fe20000000a00 */
[C---:B------:R-:W-:Y:S02]  /*26790*/  ISETP.LT.OR P2, PT, R5.reuse, 0x41, P2 ;  /* 0x000000410500780c */ /* 0x040fe40001741670 */
[C---:B------:R-:W-:Y:S02]  /*267a0*/  ISETP.LT.OR P1, PT, R5.reuse, 0x41, P1 ;  /* 0x000000410500780c */ /* 0x040fe40000f21670 */
[----:B---3--:R-:W-:Y:S02]  /*267b0*/  IADD3 R2, P4, R14, R8, RZ ;  /* 0x000000080e027210 */ /* 0x008fe40007f9e0ff */
        /* <DEDUP_REMOVED lines=11> */
.L_x_778:
[----:B------:R-:W-:Y:S02]  /*26870*/  PLOP3.LUT P1, PT, P1, P0, PT, 0xa2, 0x0 ;  /* 0x000000000000781c */ /* 0x000fe40000f21472 */
[----:B------:R-:W-:-:S08]  /*26880*/  @P0 R2UR P1, UR4, R4 ;  /* 0x00000000040402ca */ /* 0x000fd00000020000 */
[----:B------:R-:W-:-:S05]  /*26890*/  @P0 PLOP3.LUT P0, PT, P1, PT, PT, 0x80, 0x0 ;  /* 0x000000000000081c */ /* 0x000fca0000f0f070 */
[----:B------:R-:W-:Y:S01]  /*268a0*/  @!P1 SYNCS.ARRIVE.TRANS64.RED.A0T1 RZ, [UR4+0x38850], RZ ;  /* 0x038850ffffff99a7 */ /* 0x000fe20008200404 */
[----:B------:R-:W-:Y:S07]  /*268b0*/  @!P1 ARRIVES.LDGSTSBAR.64.TRANSCNT [UR4+0x38850] ;  /* 0x03885000ff0099b0 */ /* 0x000fee0008000a84 */
[----:B------:R-:W-:Y:S05]  /*268c0*/  @P0 BRA.U.ANY `(.L_x_778) ;  /* 0xfffffffd00e80947 */ /* 0x000fea000393ffff */
[----:B------:R-:W-:Y:S01]  /*268d0*/  NOP ;  /* 0x0000000000007918 */ /* 0x000fe20000000000 */
[----:B0-----:R-:W-:-:S05]  /*268e0*/  IMAD.U32 R0, RZ, RZ, UR37 ;  /* 0x00000025ff007e24 */ /* 0x001fca000f8e00ff */
[----:B------:R-:W-:-:S13]  /*268f0*/  ISETP.NE.AND P2, PT, R0, 0x3, PT ;  /* 0x000000030000780c */ /* 0x000fda0003f45270 */
[----:B------:R-:W-:Y:S05]  /*26900*/  @!P2 BRA `(.L_x_779) ;  /* 0x000000000004a947 */ /* 0x000fea0003800000 */
[----:B------:R-:W-:Y:S01]  /*26910*/  BPT.TRAP 0x1 ;  /* 0x000000040000795c */ /* 0x000fe20000300000 */
.L_x_779:
[----:B------:R0:W-:Y:S01]  /*26920*/  SYNCS.ARRIVE.TRANS64.A1T0 RZ, [R4+URZ+0x38850], RZ ;  /* 0x038850ff04ff79a7 */ /* 0x0001e2000810003f */
[----:B------:R-:W-:-:S05]  /*26930*/  VIADD R27, R27, 0x1 ;  /* 0x000000011b1b7836 */ /* 0x000fca0000000000 */
[----:B------:R-:W-:-:S04]  /*26940*/  ISETP.NE.AND P0, PT, R27, 0x2, PT ;  /* 0x000000021b00780c */ /* 0x000fc80003f05270 */
[----:B------:R-:W-:Y:S02]  /*26950*/  SEL R0, RZ, 0x1, P0 ;  /* 0x00000001ff007807 */ /* 0x000fe40000000000 */
[----:B------:R-:W-:Y:S02]  /*26960*/  SEL R27, R27, RZ, P0 ;  /* 0x000000ff1b1b7207 */ /* 0x000fe40000000000 */
[----:B0-----:R-:W-:-:S07]  /*26970*/  LOP3.LUT R29, R29, R0, RZ, 0x3c, !PT ;  /* 0x000000001d1d7212 */ /* 0x001fce00078e3cff */
.L_x_734:
[----:B------:R-:W-:Y:S05]  /*26980*/  BSYNC B7 ;  /* 0x0000000000077941 */ /* 0x000fea0003800000 */
.L_x_732:
[----:B------:R-:W-:-:S13]  /*26990*/  LOP3.LUT P0, RZ, R23, 0x40, RZ, 0xc0, !PT ;  /* 0x0000004017ff7812 */ /* 0x000fda000780c0ff */
[----:B------:R-:W-:Y:S05]  /*269a0*/  @!P0 BRA `(.L_x_780) ;  /* 0x0000000000248947 */ /* 0x000fea0003800000 */
[----:B------:R-:W-:Y:S05]  /*269b0*/  WARPSYNC.ALL ;  /* 0x0000000000007948 */ /* 0x000fea0003800000 */
[----:B------:R-:W1:Y:S08]  /*269c0*/  S2UR UR5, SR_CgaCtaId ;  /* 0x00000000000579c3 */ /* 0x000e700000008800 */
[----:B------:R-:W-:Y:S06]  /*269d0*/  BAR.SYNC.DEFER_BLOCKING 0x5, 0x180 ;  /* 0x0146000000007b1d */ /* 0x000fec0000010000 */
[----:B------:R-:W-:-:S02]  /*269e0*/  UMOV UR4, 0x400 ;  /* 0x0000040000047882 */ /* 0x000fc40000000000 */
[----:B-1----:R-:W-:-:S06]  /*269f0*/  ULEA UR4, UR5, UR4, 0x18 ;  /* 0x0000000405047291 */ /* 0x002fcc000f8ec03f */
[----:B0-----:R-:W-:-:S05]  /*26a00*/  MOV R22, UR4 ;  /* 0x0000000400167c02 */ /* 0x001fca0008000f00 */
[----:B------:R0:W1:Y:S01]  /*26a10*/  LDS.128 R16, [R22+0x388d0] ;  /* 0x0388d00016107984 */ /* 0x0000620000000c00 */
[----:B------:R-:W-:Y:S06]  /*26a20*/  BAR.ARV 0x4, 0x180 ;  /* 0x0106000000007b1d */ /* 0x000fec0000002000 */
[----:B------:R-:W-:Y:S05]  /*26a30*/  BRA `(.L_x_781) ;  /* 0x0000000800487947 */ /* 0x000fea0003800000 */
.L_x_780:
[----:B------:R-:W1:Y:S01]  /*26a40*/  S2R R8, SR_TID.X ;  /* 0x0000000000087919 */ /* 0x000e620000002100 */
[----:B------:R-:W-:Y:S01]  /*26a50*/  UMOV UR4, 0xffffffff ;  /* 0xffffffff00047882 */ /* 0x000fe20000000000 */
[----:B-1----:R-:W-:-:S04]  /*26a60*/  LOP3.LUT R8, R8, 0x1f, RZ, 0xc0, !PT ;  /* 0x0000001f08087812 */ /* 0x002fc800078ec0ff */
[----:B------:R-:W-:Y:S01]  /*26a70*/  ISETP.NE.AND P0, PT, R8, 0x1f, PT ;  /* 0x0000001f0800780c */ /* 0x000fe20003f05270 */
[----:B------:R-:W-:-:S12]  /*26a80*/  BRA.DIV UR4, `(.L_x_782) ;  /* 0x0000004e04387947 */ /* 0x000fd8000b800000 */
[----:B0-----:R-:W-:Y:S01]  /*26a90*/  IMAD.IADD R5, R19, 0x1, R8 ;  /* 0x0000000113057824 */ /* 0x001fe200078e0208 */
[----:B------:R-:W-:Y:S01]  /*26aa0*/  ULDC UR4, c[0x0][0xc3c] ;  /* 0x00030f0000047ab9 */ /* 0x000fe20000000800 */
[----:B------:R-:W-:-:S03]  /*26ab0*/  ULDC.64 UR6, c[0x0][0x208] ;  /* 0x0000820000067ab9 */ /* 0x000fc60000000a00 */
[----:B------:R-:W-:-:S13]  /*26ac0*/  ISETP.GE.OR P1, PT, R5, UR4, !P0 ;  /* 0x0000000405007c0c */ /* 0x000fda000c726670 */
[----:B------:R-:W0:Y:S02]  /*26ad0*/  @!P1 LDC.64 R2, c[0x0][0xc80] ;  /* 0x00032000ff029b82 */ /* 0x000e240000000a00 */
[----:B0-----:R-:W-:-:S06]  /*26ae0*/  @!P1 IMAD.WIDE R2, R5, 0x4, R2 ;  /* 0x0000000405029825 */ /* 0x001fcc00078e0202 */
[----:B------:R-:W2:Y:S01]  /*26af0*/  @!P1 LDG.E R2, desc[UR6][R2.64] ;  /* 0x0000000602029981 */ /* 0x000ea2000c1e1900 */
[----:B------:R-:W-:Y:S01]  /*26b00*/  IMAD.MOV.U32 R4, RZ, RZ, RZ ;  /* 0x000000ffff047224 */ /* 0x000fe200078e00ff */
        /* <DEDUP_REMOVED lines=8> */
[----:B0-----:R-:W-:-:S05]  /*26b90*/  SEL R5, R14, RZ, P1 ;  /* 0x000000ff0e057207 */ /* 0x001fca0000800000 */
[----:B------:R-:W-:Y:S02]  /*26ba0*/  IMAD.IADD R6, R4, 0x1, R5 ;  /* 0x0000000104067824 */ /* 0x000fe400078e0205 */
        /* <DEDUP_REMOVED lines=14> */
.L_x_951:
[----:B------:R-:W-:Y:S02]  /*26c90*/  ULDC UR4, c[0x0][0xc38] ;  /* 0x00030e0000047ab9 */ /* 0x000fe40000000800 */
[----:B------:R-:W-:-:S04]  /*26ca0*/  IMAD.U32 R7, RZ, RZ, UR4 ;  /* 0x00000004ff077e24 */ /* 0x000fc8000f8e00ff */
[----:B-1----:R-:W-:-:S04]  /*26cb0*/  IMAD R3, R14, R7, RZ ;  /* 0x000000070e037224 */ /* 0x002fc800078e02ff */
[----:B------:R-:W-:-:S05]  /*26cc0*/  IMAD.IADD R6, R0, 0x1, R3 ;  /* 0x0000000100067824 */ /* 0x000fca00078e0203 */
[----:B------:R-:W-:-:S13]  /*26cd0*/  ISETP.GT.AND P6, PT, R6, R5, PT ;  /* 0x000000050600720c */ /* 0x000fda0003fc4270 */
[----:B------:R-:W-:Y:S05]  /*26ce0*/  @P6 BRA `(.L_x_783) ;  /* 0x0000000000a06947 */ /* 0x000fea0003800000 */
.L_x_788:
[----:B------:R-:W1:Y:S01]  /*26cf0*/  LDC R0, c[0x0][0xc3c] ;  /* 0x00030f00ff007b82 */ /* 0x000e620000000800 */
[----:B------:R-:W-:-:S05]  /*26d00*/  VIADD R19, R19, 0x1f ;  /* 0x0000001f13137836 */ /* 0x000fca0000000000 */
[----:B-1----:R-:W-:-:S13]  /*26d10*/  ISETP.GE.AND P6, PT, R19, R0, PT ;  /* 0x000000001300720c */ /* 0x002fda0003fc6270 */
[----:B------:R-:W-:Y:S05]  /*26d20*/  @P6 BRA `(.L_x_784) ;  /* 0x0000000400486947 */ /* 0x000fea0003800000 */
[----:B0-----:R-:W0:Y:S01]  /*26d30*/  S2R R2, SR_TID.X ;  /* 0x0000000000027919 */ /* 0x001e220000002100 */
[----:B------:R-:W-:Y:S01]  /*26d40*/  BSSY B0, `(.L_x_785) ;  /* 0x000000a000007945 */ /* 0x000fe20003800000 */
[----:B------:R-:W-:Y:S01]  /*26d50*/  IMAD.MOV.U32 R4, RZ, RZ, RZ ;  /* 0x000000ffff047224 */ /* 0x000fe200078e00ff */
[----:B0-----:R-:W-:-:S05]  /*26d60*/  LOP3.LUT R2, R2, 0x1f, RZ, 0xc0, !PT ;  /* 0x0000001f02027812 */ /* 0x001fca00078ec0ff */
[----:B------:R-:W-:-:S05]  /*26d70*/  IMAD.IADD R7, R19, 0x1, R2 ;  /* 0x0000000113077824 */ /* 0x000fca00078e0202 */
[----:B------:R-:W-:-:S13]  /*26d80*/  ISETP.GE.OR P6, PT, R7, R0, !P0 ;  /* 0x000000000700720c */ /* 0x000fda00047c6670 */
[----:B------:R-:W-:Y:S05]  /*26d90*/  @P6 BRA `(.L_x_786) ;  /* 0x0000000000106947 */ /* 0x000fea0003800000 */
[----:B------:R-:W0:Y:S01]  /*26da0*/  LDC.64 R2, c[0x0][0xc80] ;  /* 0x00032000ff027b82 */ /* 0x000e220000000a00 */
[----:B------:R-:W-:Y:S01]  /*26db0*/  ULDC.64 UR4, c[0x0][0x208] ;  /* 0x0000820000047ab9 */ /* 0x000fe20000000a00 */
[----:B0-----:R-:W-:-:S05]  /*26dc0*/  IMAD.WIDE R2, R7, 0x4, R2 ;  /* 0x0000000407027825 */ /* 0x001fca00078e0202 */
[----:B------:R0:W5:Y:S02]  /*26dd0*/  LDG.E R4, desc[UR4][R2.64] ;  /* 0x0000000402047981 */ /* 0x000164000c1e1900 */
.L_x_786:
[----:B------:R-:W-:Y:S05]  /*26de0*/  BSYNC B0 ;  /* 0x0000000000007941 */ /* 0x000fea0003800000 */
.L_x_785:
[----:B------:R-:W-:-:S03]  /*26df0*/  UMOV UR4, 0xffffffff ;  /* 0xffffffff00047882 */ /* 0x000fc60000000000 */
[----:B------:R-:W-:Y:S05]  /*26e00*/  BRA.DIV UR4, `(.L_x_787) ;  /* 0x0000004e04807947 */ /* 0x000fea000b800000 */
[----:B-----5:R-:W1:Y:S02]  /*26e10*/  SHFL.UP PT, R14, R4, 0x1, RZ ;  /* 0x04200000040e7989 */ /* 0x020e6400000e00ff */
[----:B-1----:R-:W-:-:S05]  /*26e20*/  SEL R13, R14, RZ, P1 ;  /* 0x000000ff0e0d7207 */ /* 0x002fca0000800000 */
[----:B------:R-:W-:-:S05]  /*26e30*/  IMAD.IADD R13, R4, 0x1, R13 ;  /* 0x00000001040d7824 */ /* 0x000fca00078e020d */
[----:B------:R-:W1:Y:S02]  /*26e40*/  SHFL.UP PT, R14, R13, 0x2, RZ ;  /* 0x044000000d0e7989 */ /* 0x000e6400000e00ff */
[----:B-1----:R-:W-:-:S05]  /*26e50*/  SEL R0, R14, RZ, P2 ;  /* 0x000000ff0e007207 */ /* 0x002fca0001000000 */
[----:B------:R-:W-:-:S05]  /*26e60*/  IMAD.IADD R0, R13, 0x1, R0 ;  /* 0x000000010d007824 */ /* 0x000fca00078e0200 */
[----:B------:R-:W0:Y:S02]  /*26e70*/  SHFL.UP PT, R14, R0, 0x4, RZ ;  /* 0x04800000000e7989 */ /* 0x000e2400000e00ff */
[----:B0-----:R-:W-:-:S04]  /*26e80*/  SEL R3, R14, RZ, P3 ;  /* 0x000000ff0e037207 */ /* 0x001fc80001800000 */
[----:B------:R-:W-:-:S05]  /*26e90*/  IADD3 R2, R0, R3, RZ ;  /* 0x0000000300027210 */ /* 0x000fca0007ffe0ff */
[----:B------:R-:W0:Y:S02]  /*26ea0*/  SHFL.UP PT, R14, R2, 0x8, RZ ;  /* 0x05000000020e7989 */ /* 0x000e2400000e00ff */
[----:B0-----:R-:W-:-:S05]  /*26eb0*/  SEL R3, R14, RZ, P4 ;  /* 0x000000ff0e037207 */ /* 0x001fca0002000000 */
[----:B------:R-:W-:-:S05]  /*26ec0*/  IMAD.IADD R3, R2, 0x1, R3 ;  /* 0x0000000102037824 */ /* 0x000fca00078e0203 */
[----:B------:R-:W0:Y:S02]  /*26ed0*/  SHFL.UP PT, R14, R3, 0x10, RZ ;  /* 0x06000000030e7989 */ /* 0x000e2400000e00ff */
[----:B0-----:R-:W-:-:S05]  /*26ee0*/  SEL R14, R14, RZ, P5 ;  /* 0x000000ff0e0e7207 */ /* 0x001fca0002800000 */
[----:B------:R-:W-:-:S05]  /*26ef0*/  IMAD.IADD R2, R3, 0x1, R14 ;  /* 0x0000000103027824 */ /* 0x000fca00078e020e */
[----:B------:R0:W1:Y:S02]  /*26f00*/  SHFL.IDX PT, R14, R2, 0x1f, 0x1f ;  /* 0x03e01f00020e7f89 */ /* 0x00006400000e0000 */
.L_x_959:
[----:B------:R-:W-:Y:S02]  /*26f10*/  ULDC UR4, c[0x0][0xc38] ;  /* 0x00030e0000047ab9 */ /* 0x000fe40000000800 */
[----:B------:R-:W-:-:S04]  /*26f20*/  IMAD.U32 R7, RZ, RZ, UR4 ;  /* 0x00000004ff077e24 */ /* 0x000fc8000f8e00ff */
[----:B-1----:R-:W-:-:S04]  /*26f30*/  IMAD R3, R14, R7, RZ ;  /* 0x000000070e037224 */ /* 0x002fc800078e02ff */
[----:B------:R-:W-:-:S05]  /*26f40*/  IMAD.IADD R6, R3, 0x1, R6 ;  /* 0x0000000103067824 */ /* 0x000fca00078e0206 */
[----:B------:R-:W-:-:S13]  /*26f50*/  ISETP.GT.AND P6, PT, R6, R5, PT ;  /* 0x000000050600720c */ /* 0x000fda0003fc4270 */
[----:B------:R-:W-:Y:S05]  /*26f60*/  @!P6 BRA `(.L_x_788) ;  /* 0xfffffffc0060e947 */ /* 0x000fea000383ffff */
.L_x_783:
        /* <DEDUP_REMOVED lines=8> */
.L_x_963:
[----:B------:R-:W-:Y:S01]  /*26ff0*/  ISETP.NE.AND P0, PT, R3, RZ, PT ;  /* 0x000000ff0300720c */ /* 0x000fe20003f05270 */
[----:B------:R-:W-:-:S12]  /*27000*/  IMAD.MOV.U32 R14, RZ, RZ, RZ ;  /* 0x000000ffff0e7224 */ /* 0x000fd800078e00ff */
[----:B------:R-:W-:Y:S05]  /*27010*/  @!P0 BRA `(.L_x_790) ;  /* 0x0000000000108947 */ /* 0x000fea0003800000 */
[----:B------:R-:W-:Y:S01]  /*27020*/  UMOV UR4, 0xffffffff ;  /* 0xffffffff00047882 */ /* 0x000fe20000000000 */
[----:B------:R-:W-:Y:S02]  /*27030*/  VIADD R12, R0, 0xffffffff ;  /* 0xffffffff000c7836 */ /* 0x000fe40000000000 */
[----:B------:R-:W-:Y:S05]  /*27040*/  BRA.DIV UR4, `(.L_x_791) ;  /* 0x0000004e04f47947 */ /* 0x000fea000b800000 */
[----:B------:R3:W4:Y:S02]  /*27050*/  SHFL.IDX PT, R14, R2, R12, 0x1f ;  /* 0x00001f0c020e7589 */ /* 0x00072400000e0000 */
.L_x_790:
[----:B--2---:R-:W-:Y:S01]  /*27060*/  IABS R8, R4 ;  /* 0x0000000400087213 */ /* 0x004fe20000000000 */
[----:B----4-:R-:W-:Y:S02]  /*27070*/  IMAD R16, R14, R7, R6 ;  /* 0x000000070e107224 */ /* 0x010fe400078e0206 */
[----:B------:R-:W-:Y:S01]  /*27080*/  IMAD.IADD R19, R0, 0x1, R19 ;  /* 0x0000000100137824 */ /* 0x000fe200078e0213 */
[----:B------:R-:W2:Y:S08]  /*27090*/  I2F.RP R9, R8 ;  /* 0x0000000800097306 */ /* 0x000eb00000209400 */
[----:B--2---:R-:W0:Y:S02]  /*270a0*/  MUFU.RCP R9, R9 ;  /* 0x0000000900097308 */ /* 0x004e240000001000 */
[----:B0--3--:R-:W-:-:S06]  /*270b0*/  VIADD R2, R9, 0xffffffe ;  /* 0x0ffffffe09027836 */ /* 0x009fcc0000000000 */
[----:B------:R0:W2:Y:S02]  /*270c0*/  F2I.FTZ.U32.TRUNC.NTZ R3, R2 ;  /* 0x0000000200037305 */ /* 0x0000a4000021f000 */
[----:B0-----:R-:W-:Y:S02]  /*270d0*/  IMAD.MOV.U32 R2, RZ, RZ, RZ ;  /* 0x000000ffff027224 */ /* 0x001fe400078e00ff */
[----:B--2---:R-:W-:-:S04]  /*270e0*/  IMAD.MOV R7, RZ, RZ, -R3 ;  /* 0x000000ffff077224 */ /* 0x004fc800078e0a03 */
[----:B------:R-:W-:-:S04]  /*270f0*/  IMAD R7, R7, R8, RZ ;  /* 0x0000000807077224 */ /* 0x000fc800078e02ff */
[----:B------:R-:W-:-:S04]  /*27100*/  IMAD.HI.U32 R3, R3, R7, R2 ;  /* 0x0000000703037227 */ /* 0x000fc800078e0002 */
[----:B------:R-:W-:Y:S01]  /*27110*/  IMAD.IADD R7, R5, 0x1, -R16 ;  /* 0x0000000105077824 */ /* 0x000fe200078e0a10 */
[----:B------:R-:W-:-:S04]  /*27120*/  IABS R5, R4 ;  /* 0x0000000400057213 */ /* 0x000fc80000000000 */
[----:B------:R-:W-:Y:S01]  /*27130*/  IABS R2, R7 ;  /* 0x0000000700027213 */ /* 0x000fe20000000000 */
[----:B------:R-:W-:-:S04]  /*27140*/  IMAD.MOV R5, RZ, RZ, -R5 ;  /* 0x000000ffff057224 */ /* 0x000fc800078e0a05 */
        /* <DEDUP_REMOVED lines=9> */
[----:B------:R-:W-:-:S05]  /*271e0*/  @P0 VIADD R3, R3, 0x1 ;  /* 0x0000000103030836 */ /* 0x000fca0000000000 */
[----:B------:R-:W-:Y:S02]  /*271f0*/  @!P2 IADD3 R3, -R3, RZ, RZ ;  /* 0x000000ff0303a210 */ /* 0x000fe40007ffe1ff */
[----:B------:R-:W-:-:S05]  /*27200*/  @!P1 LOP3.LUT R3, RZ, R4, RZ, 0x33, !PT ;  /* 0x00000004ff039212 */ /* 0x000fca00078e33ff */
[--C-:B------:R-:W-:Y:S02]  /*27210*/  IMAD.MOV R17, RZ, RZ, -R3.reuse ;  /* 0x000000ffff117224 */ /* 0x100fe400078e0a03 */
[----:B------:R-:W-:Y:S02]  /*27220*/  IMAD.MOV.U32 R18, RZ, RZ, R3 ;  /* 0x000000ffff127224 */ /* 0x000fe400078e0003 */
[----:B------:R-:W-:Y:S01]  /*27230*/  IMAD R17, R4, R17, R7 ;  /* 0x0000001104117224 */ /* 0x000fe200078e0207 */
[----:B------:R-:W-:Y:S06]  /*27240*/  BRA `(.L_x_792) ;  /* 0x00000000001c7947 */ /* 0x000fec0003800000 */
.L_x_784:
[----:B------:R-:W-:Y:S01]  /*27250*/  UMOV UR4, URZ ;  /* 0x0000003f00047c82 */ /* 0x000fe20008000000 */
[----:B------:R-:W-:Y:S01]  /*27260*/  UMOV UR5, URZ ;  /* 0x0000003f00057c82 */ /* 0x000fe20008000000 */
[----:B------:R-:W-:Y:S01]  /*27270*/  ULDC UR6, c[0x0][0xc3c] ;  /* 0x00030f0000067ab9 */ /* 0x000fe20000000800 */
[----:B------:R-:W-:Y:S02]  /*27280*/  IMAD.MOV.U32 R16, RZ, RZ, R5 ;  /* 0x000000ffff107224 */ /* 0x000fe400078e0005 */
[----:B------:R-:W-:Y:S02]  /*27290*/  IMAD.U32 R17, RZ, RZ, UR4 ;  /* 0x00000004ff117e24 */ /* 0x000fe4000f8e00ff */
[----:B------:R-:W-:Y:S02]  /*272a0*/  IMAD.U32 R18, RZ, RZ, UR5 ;  /* 0x00000005ff127e24 */ /* 0x000fe4000f8e00ff */
[----:B------:R-:W-:-:S07]  /*272b0*/  IMAD.U32 R19, RZ, RZ, UR6 ;  /* 0x00000006ff137e24 */ /* 0x000fce000f8e00ff */
.L_x_792:
        /* <DEDUP_REMOVED lines=10> */
.L_x_781:
[----:B------:R-:W-:Y:S02]  /*27360*/  ULDC UR4, c[0x0][0xc3c] ;  /* 0x00030f0000047ab9 */ /* 0x000fe40000000800 */
[----:B-1----:R-:W-:-:S13]  /*27370*/  ISETP.GE.AND P0, PT, R19, UR4, PT ;  /* 0x0000000413007c0c */ /* 0x002fda000bf06270 */
[----:B------:R-:W-:Y:S05]  /*27380*/  @!P0 BRA `(.L_x_793) ;  /* 0xffffff9c00588947 */ /* 0x000fea000383ffff */
[----:B------:R-:W-:Y:S05]  /*27390*/  BSYNC B8 ;  /* 0x0000000000087941 */ /* 0x000fea0003800000 */
.L_x_684:
[----:B------:R-:W3:Y:S01]  /*273a0*/  LDL.LU R0, [R1+0x30] ;  /* 0x0000300001007983 */ /* 0x000ee20000300800 */
[----:B------:R-:W-:Y:S01]  /*273b0*/  BSSY B0, `(.L_x_794) ;  /* 0x000000b000007945 */ /* 0x000fe20003800000 */
[----:B------:R-:W4:Y:S01]  /*273c0*/  S2R R5, SR_CgaCtaId ;  /* 0x0000000000057919 */ /* 0x000f220000008800 */
[----:B---3--:R-:W-:-:S05]  /*273d0*/  VIADD R0, R0, 0x1 ;  /* 0x0000000100007836 */ /* 0x008fca0000000000 */
[----:B01----:R-:W-:-:S04]  /*273e0*/  LEA.HI R2, R0, R0, RZ, 0x1 ;  /* 0x0000000000027211 */ /* 0x003fc800078f08ff */
[----:B------:R-:W-:Y:S02]  /*273f0*/  LOP3.LUT R3, R2, 0xfffffffe, RZ, 0xc0, !PT ;  /* 0xfffffffe02037812 */ /* 0x000fe400078ec0ff */
[----:B------:R-:W-:-:S03]  /*27400*/  MOV R2, 0x400 ;  /* 0x0000040000027802 */ /* 0x000fc60000000f00 */
[----:B------:R-:W-:Y:S01]  /*27410*/  IMAD.IADD R0, R0, 0x1, -R3 ;  /* 0x0000000100007824 */ /* 0x000fe200078e0a03 */
[----:B----4-:R-:W-:-:S04]  /*27420*/  LEA R5, R5, R2, 0x18 ;  /* 0x0000000205057211 */ /* 0x010fc800078ec0ff */
[----:B------:R-:W-:-:S04]  /*27430*/  SHF.L.U32 R0, R0, 0x1f, RZ ;  /* 0x0000001f00007819 */ /* 0x000fc800000006ff */
[----:B------:R-:W0:Y:S02]  /*27440*/  SYNCS.PHASECHK.TRANS64.TRYWAIT P0, [R5+URZ+0x38820], R0 ;  /* 0x03882000050075a7 */ /* 0x000e24000800017f */
[----:B0-----:R-:W-:Y:S05]  /*27450*/  @!P0 BRA `(.L_x_795) ;  /* 0x0000004c00148947 */ /* 0x001fea0003800000 */
.L_x_966:
[----:B------:R-:W-:Y:S05]  /*27460*/  BSYNC B0 ;  /* 0x0000000000007941 */ /* 0x000fea0003800000 */
.L_x_794:
[----:B------:R-:W-:-:S03]  /*27470*/  UMOV UR4, 0xffffffff ;  /* 0xffffffff00047882 */ /* 0x000fc60000000000 */
[----:B------:R-:W-:Y:S05]  /*27480*/  BRA.DIV UR4, `(.L_x_796) ;  /* 0x0000004e041c7947 */ /* 0x000fea000b800000 */
[----:B0-----:R-:W0:Y:S02]  /*27490*/  S2R R0, SR_TID.X ;  /* 0x0000000000007919 */ /* 0x001e240000002100 */
[----:B0-----:R-:W-:-:S04]  /*274a0*/  SHF.R.U32.HI R0, RZ, 0x5, R0 ;  /* 0x00000005ff007819 */ /* 0x001fc80000011600 */
[----:B------:R-:W-:-:S05]  /*274b0*/  LOP3.LUT R0, R0, 0x3, RZ, 0xc0, !PT ;  /* 0x0000000300007812 */ /* 0x000fca00078ec0ff */
[----:B------:R0:W1:Y:S02]  /*274c0*/  SHFL.IDX PT, R14, R0, RZ, 0x1f ;  /* 0x00001fff000e7589 */ /* 0x00006400000e0000 */
.L_x_969:
[----:B-1----:R-:W-:-:S13]  /*274d0*/  ISETP.NE.AND P0, PT, R14, RZ, PT ;  /* 0x000000ff0e00720c */ /* 0x002fda0003f05270 */
[----:B------:R-:W-:Y:S05]  /*274e0*/  @P0 BRA `(.L_x_436) ;  /* 0x0000000000880947 */ /* 0x000fea0003800000 */
[----:B------:R-:W-:-:S03]  /*274f0*/  UMOV UR4, 0xffffffff ;  /* 0xffffffff00047882 */ /* 0x000fc60000000000 */
[----:B------:R-:W-:Y:S05]  /*27500*/  BRA.DIV UR4, `(.L_x_797) ;  /* 0x0000004e04307947 */ /* 0x000fea000b800000 */
[----:B------:R-:W-:-:S13]  /*27510*/  ELECT P6, URZ, PT ;  /* 0x00000000003f782f */ /* 0x000fda00038c0000 */
.L_x_972:
[----:B------:R-:W-:Y:S05]  /*27520*/  @!P6 BRA `(.L_x_436) ;  /* 0x000000000078e947 */ /* 0x000fea0003800000 */
[----:B------:R-:W-:-:S06]  /*27530*/  ULOP3.LUT UR4, UR60, 0x2, URZ, 0xfc, !UPT ;  /* 0x000000023c047892 */ /* 0x000fcc000f8efc3f */
[----:B0-----:R-:W-:-:S05]  /*27540*/  IMAD.U32 R0, RZ, RZ, UR4 ;  /* 0x00000004ff007e24 */ /* 0x001fca000f8e00ff */
[----:B------:R-:W-:-:S13]  /*27550*/  ISETP.NE.AND P0, PT, R0, 0x3, PT ;  /* 0x000000030000780c */ /* 0x000fda0003f05270 */
[----:B------:R-:W-:Y:S05]  /*27560*/  @!P0 BRA `(.L_x_798) ;  /* 0x0000000000048947 */ /* 0x000fea0003800000 */
[----:B------:R-:W-:Y:S01]  /*27570*/  BPT.TRAP 0x1 ;  /* 0x000000040000795c */ /* 0x000fe20000300000 */
.L_x_798:
[----:B------:R-:W-:Y:S01]  /*27580*/  IMAD R3, R27, 0x8, R5 ;  /* 0x000000081b037824 */ /* 0x000fe200078e0205 */
[----:B------:R-:W-:Y:S01]  /*27590*/  SHF.L.U32 R2, R29, 0x1f, RZ ;  /* 0x0000001f1d027819 */ /* 0x000fe200000006ff */
[----:B------:R-:W-:-:S03]  /*275a0*/  VIADD R27, R27, 0x1 ;  /* 0x000000011b1b7836 */ /* 0x000fc60000000000 */
[----:B------:R-:W0:Y:S02]  /*275b0*/  SYNCS.PHASECHK.TRANS64.TRYWAIT P1, [R3+URZ+0x38840], R2 ;  /* 0x03884002030075a7 */ /* 0x000e24000802017f */
[----:B------:R-:W-:-:S04]  /*275c0*/  ISETP.NE.AND P2, PT, R27, 0x2, PT ;  /* 0x000000021b00780c */ /* 0x000fc80003f45270 */
[----:B------:R-:W-:Y:S01]  /*275d0*/  SEL R0, RZ, 0x1, P2 ;  /* 0x00000001ff007807 */ /* 0x000fe20001000000 */
[----:B0-----:R-:W-:Y:S08]  /*275e0*/  @!P1 BRA `(.L_x_799) ;  /* 0x0000004c00189947 */ /* 0x001ff00003800000 */
.L_x_973:
[----:B------:R-:W-:Y:S02]  /*275f0*/  SEL R27, R27, RZ, P2 ;  /* 0x000000ff1b1b7207 */ /* 0x000fe40001000000 */
[----:B------:R-:W-:Y:S01]  /*27600*/  LOP3.LUT R0, R29, R0, RZ, 0x3c, !PT ;  /* 0x000000001d007212 */ /* 0x000fe200078e3cff */
[----:B------:R-:W-:Y:S06]  /*27610*/  @!P0 BRA `(.L_x_800) ;  /* 0x0000000000048947 */ /* 0x000fec0003800000 */
[----:B------:R-:W-:Y:S01]  /*27620*/  BPT.TRAP 0x1 ;  /* 0x000000040000795c */ /* 0x000fe20000300000 */
.L_x_800:
[----:B------:R-:W-:Y:S01]  /*27630*/  IMAD R27, R27, 0x8, R5 ;  /* 0x000000081b1b7824 */ /* 0x000fe200078e0205 */
[----:B------:R-:W-:-:S04]  /*27640*/  SHF.L.U32 R0, R0, 0x1f, RZ ;  /* 0x0000001f00007819 */ /* 0x000fc800000006ff */
[----:B------:R-:W1:Y:S02]  /*27650*/  SYNCS.PHASECHK.TRANS64.TRYWAIT P1, [R27+URZ+0x38840], R0 ;  /* 0x038840001b0075a7 */ /* 0x000e64000802017f */
[----:B-1----:R-:W-:Y:S05]  /*27660*/  @!P1 BRA `(.L_x_801) ;  /* 0x0000004c000c9947 */ /* 0x002fea0003800000 */
.L_x_974:
[----:B------:R-:W-:Y:S05]  /*27670*/  @!P0 BRA `(.L_x_802) ;  /* 0x0000000000048947 */ /* 0x000fea0003800000 */
[----:B------:R-:W-:Y:S01]  /*27680*/  BPT.TRAP 0x1 ;  /* 0x000000040000795c */ /* 0x000fe20000300000 */
.L_x_802:
[----:B------:R-:W3:Y:S02]  /*27690*/  SYNCS.PHASECHK.TRANS64.TRYWAIT P1, [R3+URZ+0x38860], R2 ;  /* 0x03886002030075a7 */ /* 0x000ee4000802017f */
[----:B---3--:R-:W-:Y:S05]  /*276a0*/  @!P1 BRA `(.L_x_803) ;  /* 0x0000004c00109947 */ /* 0x008fea0003800000 */
.L_x_975:
[----:B------:R-:W-:Y:S05]  /*276b0*/  @!P0 BRA `(.L_x_804) ;  /* 0x0000000000048947 */ /* 0x000fea0003800000 */
[----:B------:R-:W-:Y:S01]  /*276c0*/  BPT.TRAP 0x1 ;  /* 0x000000040000795c */ /* 0x000fe20000300000 */
.L_x_804:
[----:B----4-:R4:W0:Y:S02]  /*276d0*/  SYNCS.PHASECHK.TRANS64.TRYWAIT P0, [R27+URZ+0x38860], R0 ;  /* 0x038860001b0075a7 */ /* 0x010824000800017f */
[----:B0-----:R-:W-:Y:S05]  /*276e0*/  @!P0 NANOSLEEP.SYNCS 0x989680 ;  /* 0x009896800000895d */ /* 0x001fea0003900000 */
[----:B------:R-:W0:Y:S02]  /*276f0*/  @!P0 SYNCS.PHASECHK.TRANS64 P0, [R27+URZ+0x38860], R0 ;  /* 0x038860001b0085a7 */ /* 0x000e24000800007f */
[----:B0-----:R-:W-:Y:S05]  /*27700*/  @!P0 BRA `(.L_x_804) ;  /* 0xfffffffc00f08947 */ /* 0x001fea000383ffff */
.L_x_436:
[----:B------:R-:W-:Y:S05]  /*27710*/  BSYNC B9 ;  /* 0x0000000000097941 */ /* 0x000fea0003800000 */
.L_x_433:
[----:B------:R-:W-:Y:S05]  /*27720*/  EXIT ;  /* 0x000000000000794d */ /* 0x000fea0003800000 */
.L_x_456:
[----:B0-----:R0:W1:Y:S02]  /*27730*/  SYNCS.PHASECHK.TRANS64.TRYWAIT P6, [R89+URZ+0x38890], R90 ;  /* 0x0388905a590075a7 */ /* 0x00106400080c017f */
[----:B-1----:R-:W-:Y:S05]  /*27740*/  @!P6 NANOSLEEP.SYNCS 0x989680 ;  /* 0x009896800000e95d */ /* 0x002fea0003900000 */
[----:B------:R-:W1:Y:S02]  /*27750*/  @!P6 SYNCS.PHASECHK.TRANS64 P6, [R89+URZ+0x38890], R90 ;  /* 0x0388905a5900e5a7 */ /* 0x000e6400080c007f */
[----:B-1----:R-:W-:Y:S05]  /*27760*/  @!P6 BRA `(.L_x_456) ;  /* 0xfffffffc00f0e947 */ /* 0x002fea000383ffff */
[----:B------:R-:W-:Y:S05]  /*27770*/  BRA `(.L_x_805) ;  /* 0xfffffdbc001c7947 */ /* 0x000fea000383ffff */
.L_x_457:
[----:B------:R-:W-:Y:S01]  /*27780*/  BSSY B1, `(.L_x_806) ;  /* 0x0000008000017945 */ /* 0x000fe20003800000 */
[----:B------:R-:W-:Y:S01]  /*27790*/  IMAD.MOV.U32 R13, RZ, RZ, R117 ;  /* 0x000000ffff0d7224 */ /* 0x000fe200078e0075 */
[----:B------:R-:W-:Y:S01]  /*277a0*/  MOV R11, 0x181f ;  /* 0x0000181f000b7802 */ /* 0x000fe20000000f00 */
[----:B------:R-:W-:Y:S02]  /*277b0*/  IMAD.MOV.U32 R12, RZ, RZ, RZ ;  /* 0x000000ffff0c7224 */ /* 0x000fe400078e00ff */
[----:B------:R-:W-:-:S07]  /*277c0*/  IMAD.MOV.U32 R15, RZ, RZ, -0x1 ;  /* 0xffffffffff0f7424 */ /* 0x000fce00078e00ff */
[----:B0-----:R-:W-:Y:S05]  /*277d0*/  WARPSYNC.COLLECTIVE R15, `(.L_x_807) ;  /* 0x000000000f087348 */ /* 0x001fea0003c00000 */
[----:B------:R1:W2:Y:S02]  /*277e0*/  SHFL.IDX P6, R14, R13, R12, R11 ;  /* 0x0000000c0d0e7389 */ /* 0x0002a400000c000b */
[----:B012---:R-:W-:Y:S01]  /*277f0*/  ENDCOLLECTIVE ;  /* 0x000000000000791b */ /* 0x007fe20003800000 */
.L_x_807:
[----:B------:R-:W-:Y:S05]  /*27800*/  BSYNC B1 ;  /* 0x0000000000017941 */ /* 0x000fea0003800000 */
.L_x_806:
[----:B------:R-:W-:Y:S02]  /*27810*/  IMAD.MOV.U32 R13, RZ, RZ, R118 ;  /* 0x000000ffff0d7224 */ /* 0x000fe400078e0076 */
[----:B------:R-:W-:Y:S02]  /*27820*/  IMAD.MOV.U32 R12, RZ, RZ, RZ ;  /* 0x000000ffff0c7224 */ /* 0x000fe400078e00ff */
[----:B------:R-:W-:Y:S02]  /*27830*/  IMAD.MOV.U32 R11, RZ, RZ, 0x181f ;  /* 0x0000181fff0b7424 */ /* 0x000fe400078e00ff */
[----:B------:R-:W-:Y:S02]  /*27840*/  IMAD.MOV.U32 R15, RZ, RZ, -0x1 ;  /* 0xffffffffff0f7424 */ /* 0x000fe400078e00ff */
[----:B------:R-:W-:-:S07]  /*27850*/  IMAD.MOV.U32 R83, RZ, RZ, R14 ;  /* 0x000000ffff537224 */ /* 0x000fce00078e000e */
[----:B------:R-:W-:Y:S05]  /*27860*/  WARPSYNC.COLLECTIVE R15, `(.L_x_808) ;  /* 0x000000000f087348 */ /* 0x000fea0003c00000 */
[----:B------:R0:W1:Y:S02]  /*27870*/  SHFL.IDX P6, R14, R13, R12, R11 ;  /* 0x0000000c0d0e7389 */ /* 0x00006400000c000b */
[----:B01----:R-:W-:Y:S01]  /*27880*/  ENDCOLLECTIVE ;  /* 0x000000000000791b */ /* 0x003fe20003800000 */
.L_x_808:
[----:B------:R-:W-:Y:S01]  /*27890*/  IMAD.MOV.U32 R82, RZ, RZ, R14 ;  /* 0x000000ffff527224 */ /* 0x000fe200078e000e */
[----:B------:R-:W-:Y:S06]  /*278a0*/  BRA `(.L_x_809) ;  /* 0xfffffdb800e47947 */ /* 0x000fec000383ffff */
.L_x_474:
[----:B------:R-:W-:Y:S01]  /*278b0*/  BSSY B1, `(.L_x_810) ;  /* 0x0000008000017945 */ /* 0x000fe20003800000 */
[----:B0---4-:R-:W-:Y:S02]  /*278c0*/  IMAD.MOV.U32 R13, RZ, RZ, R117 ;  /* 0x000000ffff0d7224 */ /* 0x011fe400078e0075 */
[----:B------:R-:W-:Y:S02]  /*278d0*/  IMAD.MOV.U32 R12, RZ, RZ, 0x1 ;  /* 0x00000001ff0c7424 */ /* 0x000fe400078e00ff */
[----:B------:R-:W-:Y:S02]  /*278e0*/  IMAD.MOV.U32 R11, RZ, RZ, 0x181f ;  /* 0x0000181fff0b7424 */ /* 0x000fe400078e00ff */
[----:B------:R-:W-:-:S07]  /*278f0*/  IMAD.MOV.U32 R15, RZ, RZ, -0x1 ;  /* 0xffffffffff0f7424 */ /* 0x000fce00078e00ff */
[----:B-123--:R-:W-:Y:S05]  /*27900*/  WARPSYNC.COLLECTIVE R15, `(.L_x_811) ;  /* 0x000000000f087348 */ /* 0x00efea0003c00000 */
[----:B------:R0:W4:Y:S02]  /*27910*/  SHFL.IDX P6, R14, R13, R12, R11 ;  /* 0x0000000c0d0e7389 */ /* 0x00012400000c000b */
[----:B01234-:R-:W-:Y:S01]  /*27920*/  ENDCOLLECTIVE ;  /* 0x000000000000791b */ /* 0x01ffe20003800000 */
.L_x_811:
[----:B------:R-:W-:Y:S05]  /*27930*/  BSYNC B1 ;  /* 0x0000000000017941 */ /* 0x000fea0003800000 */
.L_x_810:
[----:B------:R-:W-:Y:S01]  /*27940*/  IMAD.MOV.U32 R13, RZ, RZ, R118 ;  /* 0x000000ffff0d7224 */ /* 0x000fe200078e0076 */
[----:B------:R-:W-:Y:S01]  /*27950*/  MOV R15, 0xffffffff ;  /* 0xffffffff000f7802 */ /* 0x000fe20000000f00 */
[----:B------:R-:W-:Y:S02]  /*27960*/  IMAD.MOV.U32 R12, RZ, RZ, 0x1 ;  /* 0x00000001ff0c7424 */ /* 0x000fe400078e00ff */
[----:B------:R-:W-:Y:S02]  /*27970*/  IMAD.MOV.U32 R11, RZ, RZ, 0x181f ;  /* 0x0000181fff0b7424 */ /* 0x000fe400078e00ff */
[----:B------:R-:W-:-:S07]  /*27980*/  IMAD.MOV.U32 R67, RZ, RZ, R14 ;  /* 0x000000ffff437224 */ /* 0x000fce00078e000e */
[----:B------:R-:W-:Y:S05]  /*27990*/  WARPSYNC.COLLECTIVE R15, `(.L_x_812) ;  /* 0x000000000f087348 */ /* 0x000fea0003c00000 */
[----:B------:R0:W1:Y:S02]  /*279a0*/  SHFL.IDX P6, R14, R13, R12, R11 ;  /* 0x0000000c0d0e7389 */ /* 0x00006400000c000b */
[----:B01----:R-:W-:Y:S01]  /*279b0*/  ENDCOLLECTIVE ;  /* 0x000000000000791b */ /* 0x003fe20003800000 */
.L_x_812:
[----:B------:R-:W-:Y:S01]  /*279c0*/  IMAD.MOV.U32 R66, RZ, RZ, R14 ;  /* 0x000000ffff427224 */ /* 0x000fe200078e000e */
[----:B------:R-:W-:Y:S06]  /*279d0*/  BRA `(.L_x_813) ;  /* 0xfffffdc800547947 */ /* 0x000fec000383ffff */
.L_x_491:
        /* <DEDUP_REMOVED lines=8> */
.L_x_815:
[----:B------:R-:W-:Y:S05]  /*27a60*/  BSYNC B1 ;  /* 0x0000000000017941 */ /* 0x000fea0003800000 */
.L_x_814:
[----:B------:R-:W-:Y:S02]  /*27a70*/  IMAD.MOV.U32 R13, RZ, RZ, R118 ;  /* 0x000000ffff0d7224 */ /* 0x000fe400078e0076 */
[----:B------:R-:W-:Y:S02]  /*27a80*/  IMAD.MOV.U32 R12, RZ, RZ, 0x2 ;  /* 0x00000002ff0c7424 */ /* 0x000fe400078e00ff */
[----:B------:R-:W-:Y:S02]  /*27a90*/  IMAD.MOV.U32 R11, RZ, RZ, 0x181f ;  /* 0x0000181fff0b7424 */ /* 0x000fe400078e00ff */
[----:B------:R-:W-:Y:S02]  /*27aa0*/  IMAD.MOV.U32 R15, RZ, RZ, -0x1 ;  /* 0xffffffffff0f7424 */ /* 0x000fe400078e00ff */
[----:B------:R-:W-:-:S07]  /*27ab0*/  IMAD.MOV.U32 R117, RZ, RZ, R14 ;  /* 0x000000ffff757224 */ /* 0x000fce00078e000e */
[----:B------:R-:W-:Y:S05]  /*27ac0*/  WARPSYNC.COLLECTIVE R15, `(.L_x_816) ;  /* 0x000000000f087348 */ /* 0x000fea0003c00000 */
[----:B------:R0:W1:Y:S02]  /*27ad0*/  SHFL.IDX P6, R14, R13, R12, R11 ;  /* 0x0000000c0d0e7389 */ /* 0x00006400000c000b */
[----:B01----:R-:W-:Y:S01]  /*27ae0*/  ENDCOLLECTIVE ;  /* 0x000000000000791b */ /* 0x003fe20003800000 */
.L_x_816:
[----:B------:R-:W-:Y:S01]  /*27af0*/  IMAD.MOV.U32 R118, RZ, RZ, R14 ;  /* 0x000000ffff767224 */ /* 0x000fe200078e000e */
[----:B------:R-:W-:Y:S06]  /*27b00*/  BRA `(.L_x_817) ;  /* 0xfffffdd400c87947 */ /* 0x000fec000383ffff */
.L_x_515:
[----:B-1----:R1:W2:Y:S02]  /*27b10*/  SYNCS.PHASECHK.TRANS64.TRYWAIT P6, [R89+URZ+0x38890], R90 ;  /* 0x0388905a590075a7 */ /* 0x0022a400080c017f */
[----:B--2---:R-:W-:Y:S05]  /*27b20*/  @!P6 NANOSLEEP.SYNCS 0x989680 ;  /* 0x009896800000e95d */ /* 0x004fea0003900000 */
[----:B------:R-:W2:Y:S02]  /*27b30*/  @!P6 SYNCS.PHASECHK.TRANS64 P6, [R89+URZ+0x38890], R90 ;  /* 0x0388905a5900e5a7 */ /* 0x000ea400080c007f */
[----:B--2---:R-:W-:Y:S05]  /*27b40*/  @!P6 BRA `(.L_x_515) ;  /* 0xfffffffc00f0e947 */ /* 0x004fea000383ffff */
[----:B------:R-:W-:Y:S05]  /*27b50*/  BRA `(.L_x_818) ;  /* 0xfffffdf000c47947 */ /* 0x000fea000383ffff */
.L_x_516:
[----:B------:R-:W-:Y:S01]  /*27b60*/  BSSY B1, `(.L_x_819) ;  /* 0x0000008000017945 */ /* 0x000fe20003800000 */
[----:B------:R-:W-:Y:S02]  /*27b70*/  IMAD.MOV.U32 R13, RZ, RZ, R117 ;  /* 0x000000ffff0d7224 */ /* 0x000fe400078e0075 */
[----:B------:R-:W-:Y:S02]  /*27b80*/  IMAD.MOV.U32 R12, RZ, RZ, RZ ;  /* 0x000000ffff0c7224 */ /* 0x000fe400078e00ff */
[----:B------:R-:W-:Y:S02]  /*27b90*/  IMAD.MOV.U32 R11, RZ, RZ, 0x181f ;  /* 0x0000181fff0b7424 */ /* 0x000fe400078e00ff */
[----:B------:R-:W-:-:S07]  /*27ba0*/  IMAD.MOV.U32 R15, RZ, RZ, -0x1 ;  /* 0xffffffffff0f7424 */ /* 0x000fce00078e00ff */
[----:B-1----:R-:W-:Y:S05]  /*27bb0*/  WARPSYNC.COLLECTIVE R15, `(.L_x_820) ;  /* 0x000000000f087348 */ /* 0x002fea0003c00000 */
[----:B------:R0:W2:Y:S02]  /*27bc0*/  SHFL.IDX P6, R14, R13, R12, R11 ;  /* 0x0000000c0d0e7389 */ /* 0x0000a400000c000b */
[----:B012---:R-:W-:Y:S01]  /*27bd0*/  ENDCOLLECTIVE ;  /* 0x000000000000791b */ /* 0x007fe20003800000 */
.L_x_820:
[----:B------:R-:W-:Y:S05]  /*27be0*/  BSYNC B1 ;  /* 0x0000000000017941 */ /* 0x000fea0003800000 */
.L_x_819:
[----:B------:R-:W-:Y:S01]  /*27bf0*/  IMAD.MOV.U32 R13, RZ, RZ, R118 ;  /* 0x000000ffff0d7224 */ /* 0x000fe200078e0076 */
[----:B------:R-:W-:Y:S01]  /*27c00*/  MOV R123, R14 ;  /* 0x0000000e007b7202 */ /* 0x000fe20000000f00 */
[----:B------:R-:W-:Y:S02]  /*27c10*/  IMAD.MOV.U32 R12, RZ, RZ, RZ ;  /* 0x000000ffff0c7224 */ /* 0x000fe400078e00ff */
[----:B------:R-:W-:Y:S02]  /*27c20*/  IMAD.MOV.U32 R11, RZ, RZ, 0x181f ;  /* 0x0000181fff0b7424 */ /* 0x000fe400078e00ff */
[----:B------:R-:W-:-:S07]  /*27c30*/  IMAD.MOV.U32 R15, RZ, RZ, -0x1 ;  /* 0xffffffffff0f7424 */ /* 0x000fce00078e00ff */
[----:B------:R-:W-:Y:S05]  /*27c40*/  WARPSYNC.COLLECTIVE R15, `(.L_x_821) ;  /* 0x000000000f087348 */ /* 0x000fea0003c00000 */
[----:B------:R0:W1:Y:S02]  /*27c50*/  SHFL.IDX P6, R14, R13, R12, R11 ;  /* 0x0000000c0d0e7389 */ /* 0x00006400000c000b */
[----:B01----:R-:W-:Y:S01]  /*27c60*/  ENDCOLLECTIVE ;  /* 0x000000000000791b */ /* 0x003fe20003800000 */
.L_x_821:
[----:B------:R-:W-:Y:S01]  /*27c70*/  IMAD.MOV.U32 R122, RZ, RZ, R14 ;  /* 0x000000ffff7a7224 */ /* 0x000fe200078e000e */
[----:B------:R-:W-:Y:S06]  /*27c80*/  BRA `(.L_x_822) ;  /* 0xfffffdf000907947 */ /* 0x000fec000383ffff */
.L_x_525:
[----:B------:R-:W-:Y:S01]  /*27c90*/  BSSY B1, `(.L_x_823) ;  /* 0x0000008000017945 */ /* 0x000fe20003800000 */
[----:B---34-:R-:W-:Y:S02]  /*27ca0*/  IMAD.MOV.U32 R13, RZ, RZ, R117 ;  /* 0x000000ffff0d7224 */ /* 0x018fe400078e0075 */
[----:B------:R-:W-:Y:S02]  /*27cb0*/  IMAD.MOV.U32 R12, RZ, RZ, 0x1 ;  /* 0x00000001ff0c7424 */ /* 0x000fe400078e00ff */
[----:B--2---:R-:W-:Y:S02]  /*27cc0*/  IMAD.MOV.U32 R11, RZ, RZ, 0x181f ;  /* 0x0000181fff0b7424 */ /* 0x004fe400078e00ff */
[----:B------:R-:W-:-:S07]  /*27cd0*/  IMAD.MOV.U32 R15, RZ, RZ, -0x1 ;  /* 0xffffffffff0f7424 */ /* 0x000fce00078e00ff */
[----:B01----:R-:W-:Y:S05]  /*27ce0*/  WARPSYNC.COLLECTIVE R15, `(.L_x_824) ;  /* 0x000000000f087348 */ /* 0x003fea0003c00000 */
[----:B------:R2:W3:Y:S02]  /*27cf0*/  SHFL.IDX P6, R14, R13, R12, R11 ;  /* 0x0000000c0d0e7389 */ /* 0x0004e400000c000b */
[----:B0123--:R-:W-:Y:S01]  /*27d00*/  ENDCOLLECTIVE ;  /* 0x000000000000791b */ /* 0x00ffe20003800000 */
.L_x_824:
[----:B------:R-:W-:Y:S05]  /*27d10*/  BSYNC B1 ;  /* 0x0000000000017941 */ /* 0x000fea0003800000 */
.L_x_823:
        /* <DEDUP_REMOVED lines=8> */
.L_x_825:
[----:B------:R-:W-:Y:S01]  /*27da0*/  IMAD.MOV.U32 R36, RZ, RZ, R14 ;  /* 0x000000ffff247224 */ /* 0x000fe200078e000e */
[----:B------:R-:W-:Y:S06]  /*27db0*/  BRA `(.L_x_826) ;  /* 0xfffffe0000547947 */ /* 0x000fec000383ffff */
.L_x_534:
[----:B------:R-:W-:Y:S01]  /*27dc0*/  BSSY B1, `(.L_x_827) ;  /* 0x0000008000017945 */ /* 0x000fe20003800000 */
[----:B--2-4-:R-:W-:Y:S01]  /*27dd0*/  MOV R13, R117 ;  /* 0x00000075000d7202 */ /* 0x014fe20000000f00 */
[----:B------:R-:W-:Y:S02]  /*27de0*/  IMAD.MOV.U32 R12, RZ, RZ, 0x2 ;  /* 0x00000002ff0c7424 */ /* 0x000fe400078e00ff */
[----:B0-----:R-:W-:Y:S02]  /*27df0*/  IMAD.MOV.U32 R11, RZ, RZ, 0x181f ;  /* 0x0000181fff0b7424 */ /* 0x001fe400078e00ff */
[----:B------:R-:W-:-:S07]  /*27e00*/  IMAD.MOV.U32 R15, RZ, RZ, -0x1 ;  /* 0xffffffffff0f7424 */ /* 0x000fce00078e00ff */
[----:B-1-3--:R-:W-:Y:S05]  /*27e10*/  WARPSYNC.COLLECTIVE R15, `(.L_x_828) ;  /* 0x000000000f087348 */ /* 0x00afea0003c00000 */
[----:B------:R0:W2:Y:S02]  /*27e20*/  SHFL.IDX P6, R14, R13, R12, R11 ;  /* 0x0000000c0d0e7389 */ /* 0x0000a400000c000b */
[----:B0123--:R-:W-:Y:S01]  /*27e30*/  ENDCOLLECTIVE ;  /* 0x000000000000791b */ /* 0x00ffe20003800000 */
.L_x_828:
[----:B------:R-:W-:Y:S05]  /*27e40*/  BSYNC B1 ;  /* 0x0000000000017941 */ /* 0x000fea0003800000 */
.L_x_827:
        /* <DEDUP_REMOVED lines=8> */
.L_x_829:
[----:B------:R-:W-:Y:S01]  /*27ed0*/  IMAD.MOV.U32 R36, RZ, RZ, R14 ;  /* 0x000000ffff247224 */ /* 0x000fe200078e000e */
[----:B------:R-:W-:Y:S06]  /*27ee0*/  BRA `(.L_x_830) ;  /* 0xfffffe1000447947 */ /* 0x000fec000383ffff */
.L_x_543:
[----:B0-----:R0:W1:Y:S02]  /*27ef0*/  SYNCS.PHASECHK.TRANS64.TRYWAIT P3, [R89+URZ+0x38890], R90 ;  /* 0x0388905a590075a7 */ /* 0x001064000806017f */
[----:B-1----:R-:W-:Y:S05]  /*27f00*/  @!P3 NANOSLEEP.SYNCS 0x989680 ;  /* 0x009896800000b95d */ /* 0x002fea0003900000 */
[----:B------:R-:W1:Y:S02]  /*27f10*/  @!P3 SYNCS.PHASECHK.TRANS64 P3, [R89+URZ+0x38890], R90 ;  /* 0x0388905a5900b5a7 */ /* 0x000e64000806007f */
[----:B-1----:R-:W-:Y:S05]  /*27f20*/  @!P3 BRA `(.L_x_543) ;  /* 0xfffffffc00f0b947 */ /* 0x002fea000383ffff */
[----:B------:R-:W-:Y:S05]  /*27f30*/  BRA `(.L_x_831) ;  /* 0xfffffe2000887947 */ /* 0x000fea000383ffff */
.L_x_544:
        /* <DEDUP_REMOVED lines=8> */
.L_x_833:
[----:B------:R-:W-:Y:S05]  /*27fc0*/  BSYNC B1 ;  /* 0x0000000000017941 */ /* 0x000fea0003800000 */
.L_x_832:
[----:B------:R-:W-:Y:S01]  /*27fd0*/  IMAD.MOV.U32 R13, RZ, RZ, R40 ;  /* 0x000000ffff0d7224 */ /* 0x000fe200078e0028 */
[----:B------:R-:W-:Y:S01]  /*27fe0*/  MOV R12, RZ ;  /* 0x000000ff000c7202 */ /* 0x000fe20000000f00 */
[----:B------:R-:W-:Y:S02]  /*27ff0*/  IMAD.MOV.U32 R11, RZ, RZ, 0x181f ;  /* 0x0000181fff0b7424 */ /* 0x000fe400078e00ff */
[----:B------:R-:W-:Y:S02]  /*28000*/  IMAD.MOV.U32 R15, RZ, RZ, -0x1 ;  /* 0xffffffffff0f7424 */ /* 0x000fe400078e00ff */
[----:B------:R-:W-:-:S07]  /*28010*/  IMAD.MOV.U32 R33, RZ, RZ, R14 ;  /* 0x000000ffff217224 */ /* 0x000fce00078e000e */
[----:B------:R-:W-:Y:S05]  /*28020*/  WARPSYNC.COLLECTIVE R15, `(.L_x_834) ;  /* 0x000000000f087348 */ /* 0x000fea0003c00000 */
[----:B------:R0:W1:Y:S02]  /*28030*/  SHFL.IDX P6, R14, R13, R12, R11 ;  /* 0x0000000c0d0e7389 */ /* 0x00006400000c000b */
[----:B01----:R-:W-:Y:S01]  /*28040*/  ENDCOLLECTIVE ;  /* 0x000000000000791b */ /* 0x003fe20003800000 */
.L_x_834:
[----:B------:R-:W-:Y:S01]  /*28050*/  IMAD.MOV.U32 R32, RZ, RZ, R14 ;  /* 0x000000ffff207224 */ /* 0x000fe200078e000e */
[----:B------:R-:W-:Y:S06]  /*28060*/  BRA `(.L_x_835) ;  /* 0xfffffe2000ac7947 */ /* 0x000fec000383ffff */
.L_x_547:
[----:B------:R-:W-:Y:S01]  /*28070*/  BSSY B1, `(.L_x_836) ;  /* 0x0000008000017945 */ /* 0x000fe20003800000 */
[----:B----4-:R-:W-:Y:S02]  /*28080*/  IMAD.MOV.U32 R13, RZ, RZ, R41 ;  /* 0x000000ffff0d7224 */ /* 0x010fe400078e0029 */
[----:B------:R-:W-:Y:S02]  /*28090*/  IMAD.MOV.U32 R12, RZ, RZ, 0x1 ;  /* 0x00000001ff0c7424 */ /* 0x000fe400078e00ff */
[----:B------:R-:W-:Y:S02]  /*280a0*/  IMAD.MOV.U32 R11, RZ, RZ, 0x181f ;  /* 0x0000181fff0b7424 */ /* 0x000fe400078e00ff */
[----:B------:R-:W-:-:S07]  /*280b0*/  IMAD.MOV.U32 R15, RZ, RZ, -0x1 ;  /* 0xffffffffff0f7424 */ /* 0x000fce00078e00ff */
[----:B0123--:R-:W-:Y:S05]  /*280c0*/  WARPSYNC.COLLECTIVE R15, `(.L_x_837) ;  /* 0x000000000f087348 */ /* 0x00ffea0003c00000 */
[----:B------:R4:W0:Y:S02]  /*280d0*/  SHFL.IDX P6, R14, R13, R12, R11 ;  /* 0x0000000c0d0e7389 */ /* 0x00082400000c000b */
[----:B01234-:R-:W-:Y:S01]  /*280e0*/  ENDCOLLECTIVE ;  /* 0x000000000000791b */ /* 0x01ffe20003800000 */
.L_x_837:
[----:B------:R-:W-:Y:S05]  /*280f0*/  BSYNC B1 ;  /* 0x0000000000017941 */ /* 0x000fea0003800000 */
.L_x_836:
        /* <DEDUP_REMOVED lines=8> */
.L_x_838:
[----:B------:R-:W-:Y:S01]  /*28180*/  IMAD.MOV.U32 R32, RZ, RZ, R14 ;  /* 0x000000ffff207224 */ /* 0x000fe200078e000e */
[----:B------:R-:W-:Y:S06]  /*28190*/  BRA `(.L_x_839) ;  /* 0xfffffe2000d47947 */ /* 0x000fec000383ffff */
.L_x_550:
[----:B------:R-:W-:Y:S01]  /*281a0*/  BSSY B1, `(.L_x_840) ;  /* 0x0000008000017945 */ /* 0x000fe20003800000 */
[----:B---3--:R-:W-:Y:S01]  /*281b0*/  IMAD.MOV.U32 R13, RZ, RZ, R41 ;  /* 0x000000ffff0d7224 */ /* 0x008fe200078e0029 */
[----:B------:R-:W-:Y:S01]  /*281c0*/  MOV R11, 0x181f ;  /* 0x0000181f000b7802 */ /* 0x000fe20000000f00 */
[----:B------:R-:W-:Y:S02]  /*281d0*/  IMAD.MOV.U32 R12, RZ, RZ, 0x2 ;  /* 0x00000002ff0c7424 */ /* 0x000fe400078e00ff */
[----:B------:R-:W-:-:S07]  /*281e0*/  IMAD.MOV.U32 R15, RZ, RZ, -0x1 ;  /* 0xffffffffff0f7424 */ /* 0x000fce00078e00ff */
[----:B012-4-:R-:W-:Y:S05]  /*281f0*/  WARPSYNC.COLLECTIVE R15, `(.L_x_841) ;  /* 0x000000000f087348 */ /* 0x017fea0003c00000 */
[----:B------:R3:W0:Y:S02]  /*28200*/  SHFL.IDX P6, R14, R13, R12, R11 ;  /* 0x0000000c0d0e7389 */ /* 0x00062400000c000b */
[----:B01234-:R-:W-:Y:S01]  /*28210*/  ENDCOLLECTIVE ;  /* 0x000000000000791b */ /* 0x01ffe20003800000 */
.L_x_841:
[----:B------:R-:W-:Y:S05]  /*28220*/  BSYNC B1 ;  /* 0x0000000000017941 */ /* 0x000fea0003800000 */
.L_x_840:
        /* <DEDUP_REMOVED lines=8> */
.L_x_842:
[----:B------:R-:W-:Y:S01]  /*282b0*/  IMAD.MOV.U32 R32, RZ, RZ, R14 ;  /* 0x000000ffff207224 */ /* 0x000fe200078e000e */
[----:B------:R-:W-:Y:S06]  /*282c0*/  BRA `(.L_x_843) ;  /* 0xfffffe2400007947 */ /* 0x000fec000383ffff */
.L_x_554:
[----:B------:R0:W0:Y:S02]  /*282d0*/  SYNCS.PHASECHK.TRANS64.TRYWAIT P0, [R89+URZ+0x388b0], R90 ;  /* 0x0388b05a590075a7 */ /* 0x000024000800017f */
[----:B0-----:R-:W-:Y:S05]  /*282e0*/  @!P0 NANOSLEEP.SYNCS 0x989680 ;  /* 0x009896800000895d */ /* 0x001fea0003900000 */
[----:B------:R-:W0:Y:S02]  /*282f0*/  @!P0 SYNCS.PHASECHK.TRANS64 P0, [R89+URZ+0x388b0], R90 ;  /* 0x0388b05a590085a7 */ /* 0x000e24000800007f */
[----:B0-----:R-:W-:Y:S05]  /*28300*/  @!P0 BRA `(.L_x_554) ;  /* 0xfffffffc00f08947 */ /* 0x001fea000383ffff */
[----:B------:R-:W-:Y:S05]  /*28310*/  BRA `(.L_x_844) ;  /* 0xfffffe2400a87947 */ /* 0x000fea000383ffff */
.L_x_574:
        /* <DEDUP_REMOVED lines=8> */
.L_x_846:
[----:B------:R-:W-:Y:S05]  /*283a0*/  BSYNC B1 ;  /* 0x0000000000017941 */ /* 0x000fea0003800000 */
.L_x_845:
[----:B------:R-:W-:Y:S01]  /*283b0*/  IMAD.MOV.U32 R13, RZ, RZ, R2 ;  /* 0x000000ffff0d7224 */ /* 0x000fe200078e0002 */
[----:B------:R-:W-:Y:S01]  /*283c0*/  MOV R15, 0xffffffff ;  /* 0xffffffff000f7802 */ /* 0x000fe20000000f00 */
[----:B------:R-:W-:Y:S02]  /*283d0*/  IMAD.MOV.U32 R12, RZ, RZ, RZ ;  /* 0x000000ffff0c7224 */ /* 0x000fe400078e00ff */
[----:B------:R-:W-:Y:S02]  /*283e0*/  IMAD.MOV.U32 R11, RZ, RZ, 0x181f ;  /* 0x0000181fff0b7424 */ /* 0x000fe400078e00ff */
[----:B------:R-:W-:-:S07]  /*283f0*/  IMAD.MOV.U32 R3, RZ, RZ, R14 ;  /* 0x000000ffff037224 */ /* 0x000fce00078e000e */
[----:B------:R-:W-:Y:S05]  /*28400*/  WARPSYNC.COLLECTIVE R15, `(.L_x_847) ;  /* 0x000000000f087348 */ /* 0x000fea0003c00000 */
[----:B------:R0:W1:Y:S02]  /*28410*/  SHFL.IDX P6, R14, R13, R12, R11 ;  /* 0x0000000c0d0e7389 */ /* 0x00006400000c000b */
[----:B01----:R-:W-:Y:S01]  /*28420*/  ENDCOLLECTIVE ;  /* 0x000000000000791b */ /* 0x003fe20003800000 */
.L_x_847:
[----:B------:R-:W-:Y:S02]  /*28430*/  IMAD.MOV.U32 R13, RZ, RZ, R26 ;  /* 0x000000ffff0d7224 */ /* 0x000fe400078e001a */
[----:B------:R-:W-:-:S07]  /*28440*/  IMAD.MOV.U32 R2, RZ, RZ, R14 ;  /* 0x000000ffff027224 */ /* 0x000fce00078e000e */
[----:B------:R-:W-:Y:S05]  /*28450*/  WARPSYNC.COLLECTIVE R15, `(.L_x_848) ;  /* 0x000000000f087348 */ /* 0x000fea0003c00000 */
[----:B------:R0:W1:Y:S02]  /*28460*/  SHFL.IDX P6, R14, R13, R12, R11 ;  /* 0x0000000c0d0e7389 */ /* 0x00006400000c000b */
[----:B01----:R-:W-:Y:S01]  /*28470*/  ENDCOLLECTIVE ;  /* 0x000000000000791b */ /* 0x003fe20003800000 */
.L_x_848:
[----:B------:R-:W-:Y:S02]  /*28480*/  IMAD.MOV.U32 R13, RZ, RZ, R25 ;  /* 0x000000ffff0d7224 */ /* 0x000fe400078e0019 */
[----:B------:R-:W-:-:S07]  /*28490*/  IMAD.MOV.U32 R5, RZ, RZ, R14 ;  /* 0x000000ffff057224 */ /* 0x000fce00078e000e */
[----:B------:R-:W-:Y:S05]  /*284a0*/  WARPSYNC.COLLECTIVE R15, `(.L_x_849) ;  /* 0x000000000f087348 */ /* 0x000fea0003c00000 */
[----:B------:R0:W1:Y:S02]  /*284b0*/  SHFL.IDX P6, R14, R13, R12, R11 ;  /* 0x0000000c0d0e7389 */ /* 0x00006400000c000b */
[----:B01----:R-:W-:Y:S01]  /*284c0*/  ENDCOLLECTIVE ;  /* 0x000000000000791b */ /* 0x003fe20003800000 */
.L_x_849:
[----:B------:R-:W-:Y:S05]  /*284d0*/  BRA `(.L_x_850) ;  /* 0xfffffe3400fc7947 */ /* 0x000fea000383ffff */
.L_x_578:
[----:B0-----:R0:W1:Y:S02]  /*284e0*/  SYNCS.PHASECHK.TRANS64.TRYWAIT P0, [R22+URZ+0x38800], R3 ;  /* 0x03880003160075a7 */ /* 0x001064000800017f */
[----:B-1----:R-:W-:Y:S05]  /*284f0*/  @!P0 NANOSLEEP.SYNCS 0x989680 ;  /* 0x009896800000895d */ /* 0x002fea0003900000 */
[----:B------:R-:W1:Y:S02]  /*28500*/  @!P0 SYNCS.PHASECHK.TRANS64 P0, [R22+URZ+0x38800], R3 ;  /* 0x03880003160085a7 */ /* 0x000e64000800007f */
[----:B-1----:R-:W-:Y:S05]  /*28510*/  @!P0 BRA `(.L_x_578) ;  /* 0xfffffffc00f08947 */ /* 0x002fea000383ffff */
[----:B------:R-:W-:Y:S05]  /*28520*/  BRA `(.L_x_851) ;  /* 0xfffffe3c00b47947 */ /* 0x000fea000383ffff */
.L_x_610:
        /* <DEDUP_REMOVED lines=8> */
.L_x_853:
[----:B------:R-:W-:Y:S05]  /*285b0*/  BSYNC B1 ;  /* 0x0000000000017941 */ /* 0x000fea0003800000 */
.L_x_852:
        /* <DEDUP_REMOVED lines=8> */
.L_x_854:
[----:B------:R-:W-:Y:S02]  /*28640*/  IMAD.MOV.U32 R13, RZ, RZ, R26 ;  /* 0x000000ffff0d7224 */ /* 0x000fe400078e001a */
[----:B------:R-:W-:-:S07]  /*28650*/  IMAD.MOV.U32 R2, RZ, RZ, R14 ;  /* 0x000000ffff027224 */ /* 0x000fce00078e000e */
[----:B------:R-:W-:Y:S05]  /*28660*/  WARPSYNC.COLLECTIVE R15, `(.L_x_855) ;  /* 0x000000000f087348 */ /* 0x000fea0003c00000 */
[----:B------:R0:W1:Y:S02]  /*28670*/  SHFL.IDX P6, R14, R13, R12, R11 ;  /* 0x0000000c0d0e7389 */ /* 0x00006400000c000b */
[----:B01----:R-:W-:Y:S01]  /*28680*/  ENDCOLLECTIVE ;  /* 0x000000000000791b */ /* 0x003fe20003800000 */
.L_x_855:
[----:B------:R-:W-:Y:S01]  /*28690*/  IMAD.MOV.U32 R13, RZ, RZ, R25 ;  /* 0x000000ffff0d7224 */ /* 0x000fe200078e0019 */
[----:B------:R-:W-:-:S07]  /*286a0*/  MOV R3, R14 ;  /* 0x0000000e00037202 */ /* 0x000fce0000000f00 */
[----:B------:R-:W-:Y:S05]  /*286b0*/  WARPSYNC.COLLECTIVE R15, `(.L_x_856) ;  /* 0x000000000f087348 */ /* 0x000fea0003c00000 */
[----:B------:R0:W1:Y:S02]  /*286c0*/  SHFL.IDX P6, R14, R13, R12, R11 ;  /* 0x0000000c0d0e7389 */ /* 0x00006400000c000b */
[----:B01----:R-:W-:Y:S01]  /*286d0*/  ENDCOLLECTIVE ;  /* 0x000000000000791b */ /* 0x003fe20003800000 */
.L_x_856:
[----:B------:R-:W-:Y:S01]  /*286e0*/  IMAD.MOV.U32 R20, RZ, RZ, R14 ;  /* 0x000000ffff147224 */ /* 0x000fe200078e000e */
[----:B------:R-:W-:Y:S06]  /*286f0*/  BRA `(.L_x_857) ;  /* 0xfffffe6800187947 */ /* 0x000fec000383ffff */
.L_x_614:
[----:B0-----:R0:W1:Y:S02]  /*28700*/  SYNCS.PHASECHK.TRANS64.TRYWAIT P0, [R22+URZ+0x38800], R9 ;  /* 0x03880009160075a7 */ /* 0x001064000800017f */
[----:B-1----:R-:W-:Y:S05]  /*28710*/  @!P0 NANOSLEEP.SYNCS 0x989680 ;  /* 0x009896800000895d */ /* 0x002fea0003900000 */
[----:B------:R-:W1:Y:S02]  /*28720*/  @!P0 SYNCS.PHASECHK.TRANS64 P0, [R22+URZ+0x38800], R9 ;  /* 0x03880009160085a7 */ /* 0x000e64000800007f */
[----:B-1----:R-:W-:Y:S05]  /*28730*/  @!P0 BRA `(.L_x_614) ;  /* 0xfffffffc00f08947 */ /* 0x002fea000383ffff */
[----:B------:R-:W-:Y:S05]  /*28740*/  BRA `(.L_x_858) ;  /* 0xfffffe6c00847947 */ /* 0x000fea000383ffff */
.L_x_632:
[----:B-1----:R1:W0:Y:S02]  /*28750*/  SYNCS.PHASECHK.TRANS64.TRYWAIT P1, [R0+URZ+0x38830], R3 ;  /* 0x03883003000075a7 */ /* 0x002224000802017f */
[----:B0-----:R-:W-:Y:S05]  /*28760*/  @!P1 NANOSLEEP.SYNCS 0x989680 ;  /* 0x009896800000995d */ /* 0x001fea0003900000 */
[----:B------:R-:W0:Y:S02]  /*28770*/  @!P1 SYNCS.PHASECHK.TRANS64 P1, [R0+URZ+0x38830], R3 ;  /* 0x03883003000095a7 */ /* 0x000e24000802007f */
[----:B0-----:R-:W-:Y:S05]  /*28780*/  @!P1 BRA `(.L_x_632) ;  /* 0xfffffffc00f09947 */ /* 0x001fea000383ffff */
[----:B------:R-:W-:Y:S05]  /*28790*/  BRA `(.L_x_631) ;  /* 0xfffffea0007c7947 */ /* 0x000fea000383ffff */
.L_x_640:
[----:B0-----:R0:W2:Y:S02]  /*287a0*/  SYNCS.PHASECHK.TRANS64.TRYWAIT P1, [R9+URZ+0x38830], R6 ;  /* 0x03883006090075a7 */ /* 0x0010a4000802017f */
[----:B--2---:R-:W-:Y:S05]  /*287b0*/  @!P1 NANOSLEEP.SYNCS 0x989680 ;  /* 0x009896800000995d */ /* 0x004fea0003900000 */
[----:B------:R-:W2:Y:S02]  /*287c0*/  @!P1 SYNCS.PHASECHK.TRANS64 P1, [R9+URZ+0x38830], R6 ;  /* 0x03883006090095a7 */ /* 0x000ea4000802007f */
[----:B--2---:R-:W-:Y:S05]  /*287d0*/  @!P1 BRA `(.L_x_640) ;  /* 0xfffffffc00f09947 */ /* 0x004fea000383ffff */
[----:B------:R-:W-:Y:S05]  /*287e0*/  BRA `(.L_x_639) ;  /* 0xfffffef000187947 */ /* 0x000fea000383ffff */
.L_x_645:
[----:B-1----:R1:W2:Y:S02]  /*287f0*/  SYNCS.PHASECHK.TRANS64.TRYWAIT P1, [R6+URZ+0x38850], R0 ;  /* 0x03885000060075a7 */ /* 0x0022a4000802017f */
[----:B--2---:R-:W-:Y:S05]  /*28800*/  @!P1 NANOSLEEP.SYNCS 0x989680 ;  /* 0x009896800000995d */ /* 0x004fea0003900000 */
[----:B------:R-:W2:Y:S02]  /*28810*/  @!P1 SYNCS.PHASECHK.TRANS64 P1, [R6+URZ+0x38850], R0 ;  /* 0x03885000060095a7 */ /* 0x000ea4000802007f */
[----:B--2---:R-:W-:Y:S05]  /*28820*/  @!P1 BRA `(.L_x_645) ;  /* 0xfffffffc00f09947 */ /* 0x004fea000383ffff */
[----:B------:R-:W-:Y:S05]  /*28830*/  BRA `(.L_x_644) ;  /* 0xffffff2400dc7947 */ /* 0x000fea000383ffff */
.L_x_653:
[----:B-1----:R1:W2:Y:S02]  /*28840*/  SYNCS.PHASECHK.TRANS64.TRYWAIT P1, [R8+URZ+0x38850], R7 ;  /* 0x03885007080075a7 */ /* 0x0022a4000802017f */
[----:B--2---:R-:W-:Y:S05]  /*28850*/  @!P1 NANOSLEEP.SYNCS 0x989680 ;  /* 0x009896800000995d */ /* 0x004fea0003900000 */
[----:B------:R-:W2:Y:S02]  /*28860*/  @!P1 SYNCS.PHASECHK.TRANS64 P1, [R8+URZ+0x38850], R7 ;  /* 0x03885007080095a7 */ /* 0x000ea4000802007f */
[----:B--2---:R-:W-:Y:S05]  /*28870*/  @!P1 BRA `(.L_x_653) ;  /* 0xfffffffc00f09947 */ /* 0x004fea000383ffff */
[----:B------:R-:W-:Y:S05]  /*28880*/  BRA `(.L_x_652) ;  /* 0xffffff4000207947 */ /* 0x000fea000383ffff */
.L_x_690:
[----:B------:R-:W0:Y:S01]  /*28890*/  S2R R9, SR_TID.X ;  /* 0x0000000000097919 */ /* 0x000e220000002100 */
[----:B------:R-:W-:Y:S01]  /*288a0*/  BSSY B1, `(.L_x_859) ;  /* 0x000000a000017945 */ /* 0x000fe20003800000 */
[----:B------:R-:W-:Y:S02]  /*288b0*/  IMAD.MOV.U32 R12, RZ, RZ, RZ ;  /* 0x000000ffff0c7224 */ /* 0x000fe400078e00ff */
[----:B------:R-:W-:Y:S02]  /*288c0*/  IMAD.MOV.U32 R11, RZ, RZ, 0x1f ;  /* 0x0000001fff0b7424 */ /* 0x000fe400078e00ff */
[----:B------:R-:W-:Y:S01]  /*288d0*/  IMAD.MOV.U32 R15, RZ, RZ, -0x1 ;  /* 0xffffffffff0f7424 */ /* 0x000fe200078e00ff */
[----:B0-----:R-:W-:-:S04]  /*288e0*/  SHF.R.U32.HI R9, RZ, 0x5, R9 ;  /* 0x00000005ff097819 */ /* 0x001fc80000011609 */
[----:B------:R-:W-:-:S05]  /*288f0*/  LOP3.LUT R9, R9, 0x3, RZ, 0xc0, !PT ;  /* 0x0000000309097812 */ /* 0x000fca00078ec0ff */
[----:B------:R-:W-:-:S07]  /*28900*/  IMAD.MOV.U32 R13, RZ, RZ, R9 ;  /* 0x000000ffff0d7224 */ /* 0x000fce00078e0009 */
[----:B------:R-:W-:Y:S05]  /*28910*/  WARPSYNC.COLLECTIVE R15, `(.L_x_860) ;  /* 0x000000000f087348 */ /* 0x000fea0003c00000 */
[----:B------:R0:W1:Y:S02]  /*28920*/  SHFL.IDX P6, R14, R13, R12, R11 ;  /* 0x0000000c0d0e7389 */ /* 0x00006400000c000b */
[----:B01----:R-:W-:Y:S01]  /*28930*/  ENDCOLLECTIVE ;  /* 0x000000000000791b */ /* 0x003fe20003800000 */
.L_x_860:
[----:B------:R-:W-:Y:S05]  /*28940*/  BSYNC B1 ;  /* 0x0000000000017941 */ /* 0x000fea0003800000 */
.L_x_859:
[----:B------:R-:W-:Y:S05]  /*28950*/  BRA `(.L_x_861) ;  /* 0xffffff8c00a87947 */ /* 0x000fea000383ffff */
.L_x_692:
[----:B------:R-:W-:Y:S01]  /*28960*/  BSSY B1, `(.L_x_862) ;  /* 0x0000006000017945 */ /* 0x000fe20003800000 */
[----:B------:R-:W-:-:S07]  /*28970*/  IMAD.MOV.U32 R15, RZ, RZ, -0x1 ;  /* 0xffffffffff0f7424 */ /* 0x000fce00078e00ff */
[----:B0-----:R-:W-:Y:S05]  /*28980*/  WARPSYNC.COLLECTIVE R15, `(.L_x_863) ;  /* 0x000000000f0c7348 */ /* 0x001fea0003c00000 */
[----:B------:R-:W-:Y:S02]  /*28990*/  ELECT P6, UR62, PT ;  /* 0x00000000003e782f */ /* 0x000fe400038c0000 */
[----:B------:R-:W-:Y:S01]  /*289a0*/  MOV R14, UR62 ;  /* 0x0000003e000e7c02 */ /* 0x000fe20008000f00 */
[----:B0-----:R-:W-:Y:S10]  /*289b0*/  ENDCOLLECTIVE ;  /* 0x000000000000791b */ /* 0x001ff40003800000 */
.L_x_863:
[----:B------:R-:W-:Y:S05]  /*289c0*/  BSYNC B1 ;  /* 0x0000000000017941 */ /* 0x000fea0003800000 */
.L_x_862:
[----:B------:R-:W-:Y:S05]  /*289d0*/  BRA `(.L_x_691) ;  /* 0xffffff8c00a07947 */ /* 0x000fea000383ffff */
.L_x_694:
[----:B0-----:R0:W1:Y:S02]  /*289e0*/  SYNCS.PHASECHK.TRANS64.TRYWAIT P0, [R22+URZ+0x38820], R5 ;  /* 0x03882005160075a7 */ /* 0x001064000800017f */
[----:B-1----:R-:W-:Y:S05]  /*289f0*/  @!P0 NANOSLEEP.SYNCS 0x989680 ;  /* 0x009896800000895d */ /* 0x002fea0003900000 */
[----:B------:R-:W1:Y:S02]  /*28a00*/  @!P0 SYNCS.PHASECHK.TRANS64 P0, [R22+URZ+0x38820], R5 ;  /* 0x03882005160085a7 */ /* 0x000e64000800007f */
[----:B-1----:R-:W-:Y:S05]  /*28a10*/  @!P0 BRA `(.L_x_694) ;  /* 0xfffffffc00f08947 */ /* 0x002fea000383ffff */
[----:B------:R-:W-:Y:S05]  /*28a20*/  BRA `(.L_x_864) ;  /* 0xffffff8c00b07947 */ /* 0x000fea000383ffff */
.L_x_698:
[----:B-1----:R1:W2:Y:S02]  /*28a30*/  SYNCS.PHASECHK.TRANS64.TRYWAIT P0, [R9+URZ+0x388a0], R8 ;  /* 0x0388a008090075a7 */ /* 0x0022a4000800017f */
[----:B--2---:R-:W-:Y:S05]  /*28a40*/  @!P0 NANOSLEEP.SYNCS 0x989680 ;  /* 0x009896800000895d */ /* 0x004fea0003900000 */
[----:B------:R-:W2:Y:S02]  /*28a50*/  @!P0 SYNCS.PHASECHK.TRANS64 P0, [R9+URZ+0x388a0], R8 ;  /* 0x0388a008090085a7 */ /* 0x000ea4000800007f */
[----:B--2---:R-:W-:Y:S05]  /*28a60*/  @!P0 BRA `(.L_x_698) ;  /* 0xfffffffc00f08947 */ /* 0x004fea000383ffff */
[----:B------:R-:W-:Y:S05]  /*28a70*/  BRA `(.L_x_865) ;  /* 0xffffff8c00c87947 */ /* 0x000fea000383ffff */
.L_x_706:
[----:B0-----:R0:W2:Y:S02]  /*28a80*/  SYNCS.PHASECHK.TRANS64.TRYWAIT P0, [R9+URZ+0x388c0], R8 ;  /* 0x0388c008090075a7 */ /* 0x0010a4000800017f */
[----:B--2---:R-:W-:Y:S05]  /*28a90*/  @!P0 NANOSLEEP.SYNCS 0x989680 ;  /* 0x009896800000895d */ /* 0x004fea0003900000 */
[----:B------:R-:W2:Y:S02]  /*28aa0*/  @!P0 SYNCS.PHASECHK.TRANS64 P0, [R9+URZ+0x388c0], R8 ;  /* 0x0388c008090085a7 */ /* 0x000ea4000800007f */
[----:B--2---:R-:W-:Y:S05]  /*28ab0*/  @!P0 BRA `(.L_x_706) ;  /* 0xfffffffc00f08947 */ /* 0x004fea000383ffff */
[----:B------:R-:W-:Y:S05]  /*28ac0*/  BRA `(.L_x_866) ;  /* 0xffffff9400047947 */ /* 0x000fea000383ffff */
.L_x_716:
[----:B-1----:R1:W2:Y:S02]  /*28ad0*/  SYNCS.PHASECHK.TRANS64.TRYWAIT P1, [R8+URZ+0x388a0], R7 ;  /* 0x0388a007080075a7 */ /* 0x0022a4000802017f */
[----:B--2---:R-:W-:Y:S05]  /*28ae0*/  @!P1 NANOSLEEP.SYNCS 0x989680 ;  /* 0x009896800000995d */ /* 0x004fea0003900000 */
[----:B------:R-:W2:Y:S02]  /*28af0*/  @!P1 SYNCS.PHASECHK.TRANS64 P1, [R8+URZ+0x388a0], R7 ;  /* 0x0388a007080095a7 */ /* 0x000ea4000802007f */
[----:B--2---:R-:W-:Y:S05]  /*28b00*/  @!P1 BRA `(.L_x_716) ;  /* 0xfffffffc00f09947 */ /* 0x004fea000383ffff */
[----:B------:R-:W-:Y:S05]  /*28b10*/  BRA `(.L_x_867) ;  /* 0xffffff9800747947 */ /* 0x000fea000383ffff */
.L_x_724:
[----:B0-----:R0:W2:Y:S02]  /*28b20*/  SYNCS.PHASECHK.TRANS64.TRYWAIT P1, [R8+URZ+0x388c0], R7 ;  /* 0x0388c007080075a7 */ /* 0x0010a4000802017f */
[----:B--2---:R-:W-:Y:S05]  /*28b30*/  @!P1 NANOSLEEP.SYNCS 0x989680 ;  /* 0x009896800000995d */ /* 0x004fea0003900000 */
[----:B------:R-:W2:Y:S02]  /*28b40*/  @!P1 SYNCS.PHASECHK.TRANS64 P1, [R8+URZ+0x388c0], R7 ;  /* 0x0388c007080095a7 */ /* 0x000ea4000802007f */
[----:B--2---:R-:W-:Y:S05]  /*28b50*/  @!P1 BRA `(.L_x_724) ;  /* 0xfffffffc00f09947 */ /* 0x004fea000383ffff */
[----:B------:R-:W-:Y:S05]  /*28b60*/  BRA `(.L_x_868) ;  /* 0xffffff9c00ac7947 */ /* 0x000fea000383ffff */
.L_x_740:
        /* <DEDUP_REMOVED lines=8> */
[----:B-----5:R-:W-:Y:S05]  /*28bf0*/  WARPSYNC.COLLECTIVE R15, `(.L_x_870) ;  /* 0x000000000f087348 */ /* 0x020fea0003c00000 */
[----:B------:R0:W1:Y:S02]  /*28c00*/  SHFL.IDX P6, R14, R13, R12, R11 ;  /* 0x0000000c0d0e7389 */ /* 0x00006400000c000b */
[----:B01---5:R-:W-:Y:S01]  /*28c10*/  ENDCOLLECTIVE ;  /* 0x000000000000791b */ /* 0x023fe20003800000 */
.L_x_870:
[----:B------:R-:W-:Y:S05]  /*28c20*/  BSYNC B0 ;  /* 0x0000000000007941 */ /* 0x000fea0003800000 */
.L_x_869:
[----:B------:R-:W-:Y:S05]  /*28c30*/  BRA `(.L_x_871) ;  /* 0xffffffac00207947 */ /* 0x000fea000383ffff */
.L_x_743:
[----:B0-----:R0:W1:Y:S02]  /*28c40*/  SYNCS.PHASECHK.TRANS64.TRYWAIT P0, [R5+URZ+0x38840], R2 ;  /* 0x03884002050075a7 */ /* 0x001064000800017f */
[----:B-1----:R-:W-:Y:S05]  /*28c50*/  @!P0 NANOSLEEP.SYNCS 0x989680 ;  /* 0x009896800000895d */ /* 0x002fea0003900000 */
[----:B------:R-:W1:Y:S02]  /*28c60*/  @!P0 SYNCS.PHASECHK.TRANS64 P0, [R5+URZ+0x38840], R2 ;  /* 0x03884002050085a7 */ /* 0x000e64000800007f */
[----:B-1----:R-:W-:Y:S05]  /*28c70*/  @!P0 BRA `(.L_x_743) ;  /* 0xfffffffc00f08947 */ /* 0x002fea000383ffff */
[----:B------:R-:W-:Y:S05]  /*28c80*/  BRA `(.L_x_872) ;  /* 0xffffffac007c7947 */ /* 0x000fea000383ffff */
.L_x_744:
        /* <DEDUP_REMOVED lines=8> */
.L_x_874:
[----:B------:R-:W-:Y:S05]  /*28d10*/  BSYNC B0 ;  /* 0x0000000000007941 */ /* 0x000fea0003800000 */
.L_x_873:
[----:B------:R-:W-:Y:S01]  /*28d20*/  IMAD.MOV.U32 R13, RZ, RZ, R0 ;  /* 0x000000ffff0d7224 */ /* 0x000fe200078e0000 */
[----:B------:R-:W-:Y:S01]  /*28d30*/  MOV R2, R14 ;  /* 0x0000000e00027202 */ /* 0x000fe20000000f00 */
[----:B------:R-:W-:Y:S01]  /*28d40*/  IMAD.MOV.U32 R12, RZ, RZ, RZ ;  /* 0x000000ffff0c7224 */ /* 0x000fe200078e00ff */
[C---:B------:R-:W-:Y:S01]  /*28d50*/  LOP3.LUT P5, RZ, R23.reuse, 0x10, RZ, 0xc0, !PT ;  /* 0x0000001017ff7812 */ /* 0x040fe200078ac0ff */
[----:B------:R-:W-:Y:S01]  /*28d60*/  IMAD.MOV.U32 R11, RZ, RZ, 0x181f ;  /* 0x0000181fff0b7424 */ /* 0x000fe200078e00ff */
[C---:B------:R-:W-:Y:S01]  /*28d70*/  LOP3.LUT P4, RZ, R23.reuse, 0x8, RZ, 0xc0, !PT ;  /* 0x0000000817ff7812 */ /* 0x040fe2000788c0ff */
[----:B------:R-:W-:Y:S01]  /*28d80*/  IMAD.MOV.U32 R15, RZ, RZ, -0x1 ;  /* 0xffffffffff0f7424 */ /* 0x000fe200078e00ff */
[----:B------:R-:W-:Y:S01]  /*28d90*/  LOP3.LUT P3, RZ, R23, 0x4, RZ, 0xc0, !PT ;  /* 0x0000000417ff7812 */ /* 0x000fe2000786c0ff */
[----:B------:R-:W-:Y:S01]  /*28da0*/  @P0 IMAD R9, R7, 0x2, R22 ;  /* 0x0000000207090824 */ /* 0x000fe200078e0216 */
[----:B------:R-:W-:-:S13]  /*28db0*/  LOP3.LUT P2, RZ, R23, 0x2, RZ, 0xc0, !PT ;  /* 0x0000000217ff7812 */ /* 0x000fda000784c0ff */
[----:B------:R-:W-:Y:S05]  /*28dc0*/  WARPSYNC.COLLECTIVE R15, `(.L_x_875) ;  /* 0x000000000f087348 */ /* 0x000fea0003c00000 */
[----:B------:R0:W1:Y:S02]  /*28dd0*/  SHFL.IDX P6, R14, R13, R12, R11 ;  /* 0x0000000c0d0e7389 */ /* 0x00006400000c000b */
[----:B01----:R-:W-:Y:S01]  /*28de0*/  ENDCOLLECTIVE ;  /* 0x000000000000791b */ /* 0x003fe20003800000 */
.L_x_875:
[----:B------:R-:W-:Y:S01]  /*28df0*/  ULDC.64 UR4, c[0x0][0x208] ;  /* 0x0000820000047ab9 */ /* 0x000fe20000000a00 */
[----:B------:R-:W-:Y:S02]  /*28e00*/  IMAD.MOV.U32 R13, RZ, RZ, R6 ;  /* 0x000000ffff0d7224 */ /* 0x000fe400078e0006 */
[----:B------:R-:W-:Y:S02]  /*28e10*/  IMAD.MOV.U32 R12, RZ, RZ, 0x1 ;  /* 0x00000001ff0c7424 */ /* 0x000fe400078e00ff */
[----:B------:R-:W-:-:S05]  /*28e20*/  IMAD.MOV.U32 R3, RZ, RZ, R14 ;  /* 0x000000ffff037224 */ /* 0x000fca00078e000e */
[----:B------:R-:W-:-:S05]  /*28e30*/  @P0 LEA R3, P1, R36, R3, 0x1 ;  /* 0x0000000324030211 */ /* 0x000fca00078208ff */
[----:B------:R-:W-:Y:S01]  /*28e40*/  @P0 IMAD.X R2, RZ, RZ, R2, P1 ;  /* 0x000000ffff020224 */ /* 0x000fe200008e0602 */
[----:B------:R-:W-:-:S04]  /*28e50*/  ISETP.GE.AND P1, PT, R4, 0x11, PT ;  /* 0x000000110400780c */ /* 0x000fc80003f26270 */
[----:B------:R-:W-:-:S04]  /*28e60*/  @P0 LOP3.LUT R3, R3, R2, RZ, 0x3c, !PT ;  /* 0x0000000203030212 */ /* 0x000fc800078e3cff */
[----:B------:R-:W-:-:S04]  /*28e70*/  @P0 LOP3.LUT R2, R3, R2, RZ, 0x3c, !PT ;  /* 0x0000000203020212 */ /* 0x000fc800078e3cff */
[----:B------:R-:W-:Y:S01]  /*28e80*/  @P0 LOP3.LUT R3, R3, R2, RZ, 0x3c, !PT ;  /* 0x0000000203030212 */ /* 0x000fe200078e3cff */
[----:B------:R-:W-:-:S04]  /*28e90*/  @P1 IMAD R21, R7, 0x2, R22 ;  /* 0x0000000207151824 */ /* 0x000fc800078e0216 */
[----:B------:R-:W-:Y:S01]  /*28ea0*/  @!PT LDS RZ, [RZ] ;  /* 0x00000000fffff984 */ /* 0x000fe20000000800 */
[----:B------:R-:W-:Y:S01]  /*28eb0*/  @!PT LDS RZ, [RZ] ;  /* 0x00000000fffff984 */ /* 0x000fe20000000800 */
[----:B------:R-:W-:Y:S01]  /*28ec0*/  @!PT LDS RZ, [RZ] ;  /* 0x00000000fffff984 */ /* 0x000fe20000000800 */
[----:B------:R0:W-:Y:S04]  /*28ed0*/  @P0 LDGSTS.E.BYPASS.LTC128B.128 [R9+0x24400], desc[UR4][R2.64], !P5 ;  /* 0x2440000002090fae */ /* 0x0001e8000e901d44 */
[----:B------:R0:W-:Y:S04]  /*28ee0*/  @P0 LDGSTS.E.BYPASS.LTC128B.128 [R9+0x26c00], desc[UR4][R2.64+0x80], !P4 ;  /* 0x26c0008002090fae */ /* 0x0001e8000e101d44 */
[----:B------:R0:W-:Y:S04]  /*28ef0*/  @P0 LDGSTS.E.BYPASS.LTC128B.128 [R9+0x29400], desc[UR4][R2.64+0x100], !P3 ;  /* 0x2940010002090fae */ /* 0x0001e8000d901d44 */
[----:B------:R0:W-:Y:S02]  /*28f00*/  @P0 LDGSTS.E.BYPASS.LTC128B.128 [R9+0x2bc00], desc[UR4][R2.64+0x180], !P2 ;  /* 0x2bc0018002090fae */ /* 0x0001e4000d101d44 */
[----:B0-----:R-:W-:Y:S05]  /*28f10*/  WARPSYNC.COLLECTIVE R15, `(.L_x_876) ;  /* 0x000000000f087348 */ /* 0x001fea0003c00000 */
[----:B------:R1:W2:Y:S02]  /*28f20*/  SHFL.IDX P6, R14, R13, R12, R11 ;  /* 0x0000000c0d0e7389 */ /* 0x0002a400000c000b */
[----:B012---:R-:W-:Y:S01]  /*28f30*/  ENDCOLLECTIVE ;  /* 0x000000000000791b */ /* 0x007fe20003800000 */
.L_x_876:
[----:B------:R-:W-:Y:S02]  /*28f40*/  IMAD.MOV.U32 R13, RZ, RZ, R0 ;  /* 0x000000ffff0d7224 */ /* 0x000fe400078e0000 */
[----:B------:R-:W-:-:S07]  /*28f50*/  IMAD.MOV.U32 R8, RZ, RZ, R14 ;  /* 0x000000ffff087224 */ /* 0x000fce00078e000e */
[----:B------:R-:W-:Y:S05]  /*28f60*/  WARPSYNC.COLLECTIVE R15, `(.L_x_877) ;  /* 0x000000000f087348 */ /* 0x000fea0003c00000 */
[----:B------:R0:W1:Y:S02]  /*28f70*/  SHFL.IDX P6, R14, R13, R12, R11 ;  /* 0x0000000c0d0e7389 */ /* 0x00006400000c000b */
[----:B01----:R-:W-:Y:S01]  /*28f80*/  ENDCOLLECTIVE ;  /* 0x000000000000791b */ /* 0x003fe20003800000 */
.L_x_877:
[----:B------:R-:W-:Y:S01]  /*28f90*/  ULDC.64 UR4, c[0x0][0x208] ;  /* 0x0000820000047ab9 */ /* 0x000fe20000000a00 */
[----:B------:R-:W-:Y:S01]  /*28fa0*/  IMAD.MOV.U32 R13, RZ, RZ, R6 ;  /* 0x000000ffff0d7224 */ /* 0x000fe200078e0006 */
[----:B------:R-:W-:Y:S01]  /*28fb0*/  MOV R12, 0x2 ;  /* 0x00000002000c7802 */ /* 0x000fe20000000f00 */
[----:B------:R-:W-:-:S05]  /*28fc0*/  IMAD.MOV.U32 R2, RZ, RZ, R14 ;  /* 0x000000ffff027224 */ /* 0x000fca00078e000e */
[----:B------:R-:W-:-:S05]  /*28fd0*/  @P1 LEA R2, P0, R36, R2, 0x1 ;  /* 0x0000000224021211 */ /* 0x000fca00078008ff */
[----:B------:R-:W-:-:S05]  /*28fe0*/  @P1 IMAD.X R3, RZ, RZ, R8, P0 ;  /* 0x000000ffff031224 */ /* 0x000fca00000e0608 */
[----:B------:R-:W-:Y:S01]  /*28ff0*/  @!PT LDS RZ, [RZ] ;  /* 0x00000000fffff984 */ /* 0x000fe20000000800 */
[----:B------:R-:W-:Y:S01]  /*29000*/  @!PT LDS RZ, [RZ] ;  /* 0x00000000fffff984 */ /* 0x000fe20000000800 */
[----:B------:R-:W-:Y:S01]  /*29010*/  @!PT LDS RZ, [RZ] ;  /* 0x00000000fffff984 */ /* 0x000fe20000000800 */
[----:B------:R0:W-:Y:S04]  /*29020*/  @P1 LDGSTS.E.BYPASS.LTC128B.128 [R21+0x24c00], desc[UR4][R2.64], !P5 ;  /* 0x24c0000002151fae */ /* 0x0001e8000e901d44 */
[----:B------:R0:W-:Y:S04]  /*29030*/  @P1 LDGSTS.E.BYPASS.LTC128B.128 [R21+0x27400], desc[UR4][R2.64+0x80], !P4 ;  /* 0x2740008002151fae */ /* 0x0001e8000e101d44 */
[----:B------:R0:W-:Y:S04]  /*29040*/  @P1 LDGSTS.E.BYPASS.LTC128B.128 [R21+0x29c00], desc[UR4][R2.64+0x100], !P3 ;  /* 0x29c0010002151fae */ /* 0x0001e8000d901d44 */
[----:B------:R0:W-:Y:S01]  /*29050*/  @P1 LDGSTS.E.BYPASS.LTC128B.128 [R21+0x2c400], desc[UR4][R2.64+0x180], !P2 ;  /* 0x2c40018002151fae */ /* 0x0001e2000d101d44 */
[----:B------:R-:W-:-:S13]  /*29060*/  ISETP.GE.AND P1, PT, R4, 0x21, PT ;  /* 0x000000210400780c */ /* 0x000fda0003f26270 */
[----:B0-----:R-:W-:Y:S05]  /*29070*/  WARPSYNC.COLLECTIVE R15, `(.L_x_878) ;  /* 0x000000000f087348 */ /* 0x001fea0003c00000 */
[----:B------:R1:W2:Y:S02]  /*29080*/  SHFL.IDX P6, R14, R13, R12, R11 ;  /* 0x0000000c0d0e7389 */ /* 0x0002a400000c000b */
[----:B012---:R-:W-:Y:S01]  /*29090*/  ENDCOLLECTIVE ;  /* 0x000000000000791b */ /* 0x007fe20003800000 */
.L_x_878:
[----:B------:R-:W-:Y:S02]  /*290a0*/  @P1 IMAD R9, R7, 0x2, R22 ;  /* 0x0000000207091824 */ /* 0x000fe400078e0216 */
[----:B------:R-:W-:Y:S02]  /*290b0*/  IMAD.MOV.U32 R13, RZ, RZ, R0 ;  /* 0x000000ffff0d7224 */ /* 0x000fe400078e0000 */
[----:B------:R-:W-:-:S07]  /*290c0*/  IMAD.MOV.U32 R8, RZ, RZ, R14 ;  /* 0x000000ffff087224 */ /* 0x000fce00078e000e */
[----:B------:R-:W-:Y:S05]  /*290d0*/  WARPSYNC.COLLECTIVE R15, `(.L_x_879) ;  /* 0x000000000f087348 */ /* 0x000fea0003c00000 */
[----:B------:R0:W1:Y:S02]  /*290e0*/  SHFL.IDX P6, R14, R13, R12, R11 ;  /* 0x0000000c0d0e7389 */ /* 0x00006400000c000b */
[----:B01----:R-:W-:Y:S01]  /*290f0*/  ENDCOLLECTIVE ;  /* 0x000000000000791b */ /* 0x003fe20003800000 */
.L_x_879:
[----:B------:R-:W-:Y:S01]  /*29100*/  ULDC.64 UR4, c[0x0][0x208] ;  /* 0x0000820000047ab9 */ /* 0x000fe20000000a00 */
[----:B------:R-:W-:Y:S02]  /*29110*/  IMAD.MOV.U32 R13, RZ, RZ, R6 ;  /* 0x000000ffff0d7224 */ /* 0x000fe400078e0006 */
[----:B------:R-:W-:Y:S02]  /*29120*/  IMAD.MOV.U32 R12, RZ, RZ, 0x3 ;  /* 0x00000003ff0c7424 */ /* 0x000fe400078e00ff */
        /* <DEDUP_REMOVED lines=14> */
.L_x_880:
[----:B------:R-:W-:Y:S02]  /*29210*/  @P1 IMAD R21, R7, 0x2, R22 ;  /* 0x0000000207151824 */ /* 0x000fe400078e0216 */
[----:B------:R-:W-:Y:S02]  /*29220*/  IMAD.MOV.U32 R13, RZ, RZ, R0 ;  /* 0x000000ffff0d7224 */ /* 0x000fe400078e0000 */
[----:B------:R-:W-:-:S07]  /*29230*/  IMAD.MOV.U32 R8, RZ, RZ, R14 ;  /* 0x000000ffff087224 */ /* 0x000fce00078e000e */
[----:B------:R-:W-:Y:S05]  /*29240*/  WARPSYNC.COLLECTIVE R15, `(.L_x_881) ;  /* 0x000000000f087348 */ /* 0x000fea0003c00000 */
[----:B------:R0:W1:Y:S02]  /*29250*/  SHFL.IDX P6, R14, R13, R12, R11 ;  /* 0x0000000c0d0e7389 */ /* 0x00006400000c000b */
[----:B01----:R-:W-:Y:S01]  /*29260*/  ENDCOLLECTIVE ;  /* 0x000000000000791b */ /* 0x003fe20003800000 */
.L_x_881:
        /* <DEDUP_REMOVED lines=16> */
.L_x_882:
[----:B------:R-:W-:Y:S01]  /*29370*/  MOV R13, R0 ;  /* 0x00000000000d7202 */ /* 0x000fe20000000f00 */
[----:B------:R-:W-:-:S07]  /*29380*/  IMAD.MOV.U32 R8, RZ, RZ, R14 ;  /* 0x000000ffff087224 */ /* 0x000fce00078e000e */
[----:B------:R-:W-:Y:S05]  /*29390*/  WARPSYNC.COLLECTIVE R15, `(.L_x_883) ;  /* 0x000000000f087348 */ /* 0x000fea0003c00000 */
[----:B------:R0:W1:Y:S02]  /*293a0*/  SHFL.IDX P6, R14, R13, R12, R11 ;  /* 0x0000000c0d0e7389 */ /* 0x00006400000c000b */
[----:B01----:R-:W-:Y:S01]  /*293b0*/  ENDCOLLECTIVE ;  /* 0x000000000000791b */ /* 0x003fe20003800000 */
.L_x_883:
[----:B------:R-:W-:Y:S01]  /*293c0*/  IMAD.MOV.U32 R0, RZ, RZ, R14 ;  /* 0x000000ffff007224 */ /* 0x000fe200078e000e */
[----:B------:R-:W-:Y:S06]  /*293d0*/  BRA `(.L_x_884) ;  /* 0xffffffa800e07947 */ /* 0x000fec000383ffff */
.L_x_751:
[----:B------:R-:W-:Y:S02]  /*293e0*/  IMAD.MOV.U32 R13, RZ, RZ, R4 ;  /* 0x000000ffff0d7224 */ /* 0x000fe400078e0004 */
[----:B------:R-:W-:Y:S02]  /*293f0*/  IMAD.MOV.U32 R12, RZ, RZ, RZ ;  /* 0x000000ffff0c7224 */ /* 0x000fe400078e00ff */
[----:B------:R-:W-:Y:S02]  /*29400*/  IMAD.MOV.U32 R11, RZ, RZ, 0x181f ;  /* 0x0000181fff0b7424 */ /* 0x000fe400078e00ff */
[----:B------:R-:W-:Y:S02]  /*29410*/  IMAD.MOV.U32 R15, RZ, RZ, -0x1 ;  /* 0xffffffffff0f7424 */ /* 0x000fe400078e00ff */
[----:B-----5:R-:W-:Y:S02]  /*29420*/  IMAD R6, R10, R8, RZ ;  /* 0x000000080a067224 */ /* 0x020fe400078e02ff */
[----:B------:R-:W-:-:S07]  /*29430*/  IMAD.IADD R0, R9, 0x1, R0 ;  /* 0x0000000109007824 */ /* 0x000fce00078e0200 */
[----:B------:R-:W-:Y:S05]  /*29440*/  WARPSYNC.COLLECTIVE R15, `(.L_x_885) ;  /* 0x000000000f087348 */ /* 0x000fea0003c00000 */
[----:B------:R0:W1:Y:S02]  /*29450*/  SHFL.IDX P6, R14, R13, R12, R11 ;  /* 0x0000000c0d0e7389 */ /* 0x00006400000c000b */
[----:B01----:R-:W-:Y:S01]  /*29460*/  ENDCOLLECTIVE ;  /* 0x000000000000791b */ /* 0x003fe20003800000 */
.L_x_885:
[----:B------:R-:W-:Y:S01]  /*29470*/  ISETP.GE.AND P1, PT, R0, R6, PT ;  /* 0x000000060000720c */ /* 0x000fe20003f26270 */
[----:B------:R-:W-:Y:S02]  /*29480*/  IMAD.MOV.U32 R13, RZ, RZ, R5 ;  /* 0x000000ffff0d7224 */ /* 0x000fe400078e0005 */
[----:B------:R-:W-:-:S10]  /*29490*/  IMAD.MOV.U32 R2, RZ, RZ, R14 ;  /* 0x000000ffff027224 */ /* 0x000fd400078e000e */
[----:B------:R-:W-:Y:S05]  /*294a0*/  WARPSYNC.COLLECTIVE R15, `(.L_x_886) ;  /* 0x000000000f087348 */ /* 0x000fea0003c00000 */
[----:B------:R0:W1:Y:S02]  /*294b0*/  SHFL.IDX P6, R14, R13, R12, R11 ;  /* 0x0000000c0d0e7389 */ /* 0x00006400000c000b */
[----:B01----:R-:W-:Y:S01]  /*294c0*/  ENDCOLLECTIVE ;  /* 0x000000000000791b */ /* 0x003fe20003800000 */
.L_x_886:
[----:B------:R-:W-:Y:S01]  /*294d0*/  ULDC.64 UR4, c[0x0][0x208] ;  /* 0x0000820000047ab9 */ /* 0x000fe20000000a00 */
[----:B------:R-:W-:Y:S02]  /*294e0*/  IMAD.MOV.U32 R13, RZ, RZ, R4 ;  /* 0x000000ffff0d7224 */ /* 0x000fe400078e0004 */
[----:B------:R-:W-:Y:S02]  /*294f0*/  IMAD.MOV.U32 R12, RZ, RZ, 0x1 ;  /* 0x00000001ff0c7424 */ /* 0x000fe400078e00ff */
[----:B------:R-:W-:-:S05]  /*29500*/  IMAD.MOV.U32 R3, RZ, RZ, R14 ;  /* 0x000000ffff037224 */ /* 0x000fca00078e000e */
[----:B------:R-:W-:-:S05]  /*29510*/  @!P1 LEA R7, P5, R36, R3, 0x1 ;  /* 0x0000000324079211 */ /* 0x000fca00078a08ff */
[----:B------:R-:W-:Y:S02]  /*29520*/  @!P1 IMAD.X R3, RZ, RZ, R2, P5 ;  /* 0x000000ffff039224 */ /* 0x000fe400028e0602 */
[----:B------:R-:W-:Y:S02]  /*29530*/  @!P1 IMAD.MOV.U32 R2, RZ, RZ, R7 ;  /* 0x000000ffff029224 */ /* 0x000fe400078e0007 */
[----:B------:R-:W-:-:S03]  /*29540*/  VIADD R7, R0, 0x10 ;  /* 0x0000001000077836 */ /* 0x000fc60000000000 */
[----:B------:R-:W-:Y:S01]  /*29550*/  @!PT LDS RZ, [RZ] ;  /* 0x00000000fffff984 */ /* 0x000fe20000000800 */
[----:B------:R-:W-:Y:S01]  /*29560*/  @!PT LDS RZ, [RZ] ;  /* 0x00000000fffff984 */ /* 0x000fe20000000800 */
[----:B------:R-:W-:Y:S01]  /*29570*/  @!PT LDS RZ, [RZ] ;  /* 0x00000000fffff984 */ /* 0x000fe20000000800 */
[----:B------:R0:W-:Y:S04]  /*29580*/  @!P1 LDGSTS.E.BYPASS.LTC128B.128 [R37+0x14400], desc[UR4][R2.64], !P4 ;  /* 0x1440000002259fae */ /* 0x0001e8000e101d44 */
[----:B------:R0:W-:Y:S04]  /*29590*/  @!P1 LDGSTS.E.BYPASS.LTC128B.128 [R37+0x18400], desc[UR4][R2.64+0x80], !P3 ;  /* 0x1840008002259fae */ /* 0x0001e8000d901d44 */
[----:B------:R0:W-:Y:S04]  /*295a0*/  @!P1 LDGSTS.E.BYPASS.LTC128B.128 [R37+0x1c400], desc[UR4][R2.64+0x100], !P2 ;  /* 0x1c40010002259fae */ /* 0x0001e8000d101d44 */
[----:B------:R0:W-:Y:S01]  /*295b0*/  @!P1 LDGSTS.E.BYPASS.LTC128B.128 [R37+0x20400], desc[UR4][R2.64+0x180], !P0 ;  /* 0x2040018002259fae */ /* 0x0001e2000c101d44 */
[----:B------:R-:W-:-:S13]  /*295c0*/  ISETP.GE.AND P1, PT, R7, R6, PT ;  /* 0x000000060700720c */ /* 0x000fda0003f26270 */
[----:B0-----:R-:W-:Y:S05]  /*295d0*/  WARPSYNC.COLLECTIVE R15, `(.L_x_887) ;  /* 0x000000000f087348 */ /* 0x001fea0003c00000 */
[----:B------:R1:W2:Y:S02]  /*295e0*/  SHFL.IDX P6, R14, R13, R12, R11 ;  /* 0x0000000c0d0e7389 */ /* 0x0002a400000c000b */
[----:B012---:R-:W-:Y:S01]  /*295f0*/  ENDCOLLECTIVE ;  /* 0x000000000000791b */ /* 0x007fe20003800000 */
.L_x_887:
[----:B------:R-:W-:Y:S01]  /*29600*/  MOV R13, R5 ;  /* 0x00000005000d7202 */ /* 0x000fe20000000f00 */
[----:B------:R-:W-:-:S07]  /*29610*/  IMAD.MOV.U32 R2, RZ, RZ, R14 ;  /* 0x000000ffff027224 */ /* 0x000fce00078e000e */
[----:B------:R-:W-:Y:S05]  /*29620*/  WARPSYNC.COLLECTIVE R15, `(.L_x_888) ;  /* 0x000000000f087348 */ /* 0x000fea0003c00000 */
[----:B------:R0:W1:Y:S02]  /*29630*/  SHFL.IDX P6, R14, R13, R12, R11 ;  /* 0x0000000c0d0e7389 */ /* 0x00006400000c000b */
[----:B01----:R-:W-:Y:S01]  /*29640*/  ENDCOLLECTIVE ;  /* 0x000000000000791b */ /* 0x003fe20003800000 */
.L_x_888:
[----:B------:R-:W-:Y:S01]  /*29650*/  ULDC.64 UR4, c[0x0][0x208] ;  /* 0x0000820000047ab9 */ /* 0x000fe20000000a00 */
[----:B------:R-:W-:Y:S02]  /*29660*/  IMAD.MOV.U32 R13, RZ, RZ, R4 ;  /* 0x000000ffff0d7224 */ /* 0x000fe400078e0004 */
[----:B------:R-:W-:Y:S02]  /*29670*/  IMAD.MOV.U32 R12, RZ, RZ, 0x2 ;  /* 0x00000002ff0c7424 */ /* 0x000fe400078e00ff */
[----:B------:R-:W-:-:S05]  /*29680*/  IMAD.MOV.U32 R3, RZ, RZ, R14 ;  /* 0x000000ffff037224 */ /* 0x000fca00078e000e */
[----:B------:R-:W-:-:S05]  /*29690*/  @!P1 LEA R7, P5, R36, R3, 0x1 ;  /* 0x0000000324079211 */ /* 0x000fca00078a08ff */
[----:B------:R-:W-:Y:S02]  /*296a0*/  @!P1 IMAD.X R8, RZ, RZ, R2, P5 ;  /* 0x000000ffff089224 */ /* 0x000fe400028e0602 */
[----:B------:R-:W-:Y:S02]  /*296b0*/  @!P1 IMAD.MOV.U32 R2, RZ, RZ, R7 ;  /* 0x000000ffff029224 */ /* 0x000fe400078e0007 */
        /* <DEDUP_REMOVED lines=13> */
.L_x_889:
[----:B------:R-:W-:Y:S02]  /*29790*/  IMAD.MOV.U32 R13, RZ, RZ, R5 ;  /* 0x000000ffff0d7224 */ /* 0x000fe400078e0005 */
[----:B------:R-:W-:-:S07]  /*297a0*/  IMAD.MOV.U32 R2, RZ, RZ, R14 ;  /* 0x000000ffff027224 */ /* 0x000fce00078e000e */
[----:B------:R-:W-:Y:S05]  /*297b0*/  WARPSYNC.COLLECTIVE R15, `(.L_x_890) ;  /* 0x000000000f087348 */ /* 0x000fea0003c00000 */
[----:B------:R0:W1:Y:S02]  /*297c0*/  SHFL.IDX P6, R14, R13, R12, R11 ;  /* 0x0000000c0d0e7389 */ /* 0x00006400000c000b */
[----:B01----:R-:W-:Y:S01]  /*297d0*/  ENDCOLLECTIVE ;  /* 0x000000000000791b */ /* 0x003fe20003800000 */
.L_x_890:
[----:B------:R-:W-:Y:S01]  /*297e0*/  ULDC.64 UR4, c[0x0][0x208] ;  /* 0x0000820000047ab9 */ /* 0x000fe20000000a00 */
[----:B------:R-:W-:Y:S01]  /*297f0*/  IMAD.MOV.U32 R13, RZ, RZ, R4 ;  /* 0x000000ffff0d7224 */ /* 0x000fe200078e0004 */
[----:B------:R-:W-:Y:S01]  /*29800*/  MOV R12, 0x3 ;  /* 0x00000003000c7802 */ /* 0x000fe20000000f00 */
        /* <DEDUP_REMOVED lines=17> */
.L_x_891:
[----:B------:R-:W-:Y:S02]  /*29920*/  IMAD.MOV.U32 R13, RZ, RZ, R5 ;  /* 0x000000ffff0d7224 */ /* 0x000fe400078e0005 */
[----:B------:R-:W-:-:S07]  /*29930*/  IMAD.MOV.U32 R2, RZ, RZ, R14 ;  /* 0x000000ffff027224 */ /* 0x000fce00078e000e */
[----:B------:R-:W-:Y:S05]  /*29940*/  WARPSYNC.COLLECTIVE R15, `(.L_x_892) ;  /* 0x000000000f087348 */ /* 0x000fea0003c00000 */
[----:B------:R0:W1:Y:S02]  /*29950*/  SHFL.IDX P6, R14, R13, R12, R11 ;  /* 0x0000000c0d0e7389 */ /* 0x00006400000c000b */
[----:B01----:R-:W-:Y:S01]  /*29960*/  ENDCOLLECTIVE ;  /* 0x000000000000791b */ /* 0x003fe20003800000 */
.L_x_892:
        /* <DEDUP_REMOVED lines=20> */
.L_x_893:
[----:B------:R-:W-:Y:S02]  /*29ab0*/  IMAD.MOV.U32 R13, RZ, RZ, R5 ;  /* 0x000000ffff0d7224 */ /* 0x000fe400078e0005 */
[----:B------:R-:W-:-:S07]  /*29ac0*/  IMAD.MOV.U32 R2, RZ, RZ, R14 ;  /* 0x000000ffff027224 */ /* 0x000fce00078e000e */
[----:B------:R-:W-:Y:S05]  /*29ad0*/  WARPSYNC.COLLECTIVE R15, `(.L_x_894) ;  /* 0x000000000f087348 */ /* 0x000fea0003c00000 */
[----:B------:R0:W1:Y:S02]  /*29ae0*/  SHFL.IDX P6, R14, R13, R12, R11 ;  /* 0x0000000c0d0e7389 */ /* 0x00006400000c000b */
[----:B01----:R-:W-:Y:S01]  /*29af0*/  ENDCOLLECTIVE ;  /* 0x000000000000791b */ /* 0x003fe20003800000 */
.L_x_894:
[----:B------:R-:W-:Y:S01]  /*29b00*/  ULDC.64 UR4, c[0x0][0x208] ;  /* 0x0000820000047ab9 */ /* 0x000fe20000000a00 */
[----:B------:R-:W-:Y:S02]  /*29b10*/  IMAD.MOV.U32 R13, RZ, RZ, R4 ;  /* 0x000000ffff0d7224 */ /* 0x000fe400078e0004 */
[----:B------:R-:W-:Y:S02]  /*29b20*/  IMAD.MOV.U32 R12, RZ, RZ, 0x5 ;  /* 0x00000005ff0c7424 */ /* 0x000fe400078e00ff */
[----:B------:R-:W-:-:S05]  /*29b30*/  IMAD.MOV.U32 R3, RZ, RZ, R14 ;  /* 0x000000ffff037224 */ /* 0x000fca00078e000e */
[----:B------:R-:W-:-:S05]  /*29b40*/  @!P1 LEA R7, P5, R36, R3, 0x1 ;  /* 0x0000000324079211 */ /* 0x000fca00078a08ff */
[----:B------:R-:W-:Y:S02]  /*29b50*/  @!P1 IMAD.X R8, RZ, RZ, R2, P5 ;  /* 0x000000ffff089224 */ /* 0x000fe400028e0602 */
[----:B------:R-:W-:Y:S01]  /*29b60*/  @!P1 IMAD.MOV.U32 R2, RZ, RZ, R7 ;  /* 0x000000ffff029224 */ /* 0x000fe200078e0007 */
[----:B------:R-:W-:Y:S01]  /*29b70*/  IADD3 R7, R0, 0x50, RZ ;  /* 0x0000005000077810 */ /* 0x000fe20007ffe0ff */
[----:B------:R-:W-:-:S05]  /*29b80*/  @!P1 IMAD.MOV.U32 R3, RZ, RZ, R8 ;  /* 0x000000ffff039224 */ /* 0x000fca00078e0008 */
        /* <DEDUP_REMOVED lines=11> */
.L_x_895:
[----:B------:R-:W-:Y:S02]  /*29c40*/  IMAD.MOV.U32 R13, RZ, RZ, R5 ;  /* 0x000000ffff0d7224 */ /* 0x000fe400078e0005 */
[----:B------:R-:W-:-:S07]  /*29c50*/  IMAD.MOV.U32 R2, RZ, RZ, R14 ;  /* 0x000000ffff027224 */ /* 0x000fce00078e000e */
[----:B------:R-:W-:Y:S05]  /*29c60*/  WARPSYNC.COLLECTIVE R15, `(.L_x_896) ;  /* 0x000000000f087348 */ /* 0x000fea0003c00000 */
[----:B------:R0:W1:Y:S02]  /*29c70*/  SHFL.IDX P6, R14, R13, R12, R11 ;  /* 0x0000000c0d0e7389 */ /* 0x00006400000c000b */
[----:B01----:R-:W-:Y:S01]  /*29c80*/  ENDCOLLECTIVE ;  /* 0x000000000000791b */ /* 0x003fe20003800000 */
.L_x_896:
        /* <DEDUP_REMOVED lines=20> */
.L_x_897:
[----:B------:R-:W-:Y:S02]  /*29dd0*/  IMAD.MOV.U32 R13, RZ, RZ, R5 ;  /* 0x000000ffff0d7224 */ /* 0x000fe400078e0005 */
[----:B------:R-:W-:-:S07]  /*29de0*/  IMAD.MOV.U32 R2, RZ, RZ, R14 ;  /* 0x000000ffff027224 */ /* 0x000fce00078e000e */
[----:B------:R-:W-:Y:S05]  /*29df0*/  WARPSYNC.COLLECTIVE R15, `(.L_x_898) ;  /* 0x000000000f087348 */ /* 0x000fea0003c00000 */
[----:B------:R0:W1:Y:S02]  /*29e00*/  SHFL.IDX P6, R14, R13, R12, R11 ;  /* 0x0000000c0d0e7389 */ /* 0x00006400000c000b */
[----:B01----:R-:W-:Y:S01]  /*29e10*/  ENDCOLLECTIVE ;  /* 0x000000000000791b */ /* 0x003fe20003800000 */
.L_x_898:
[----:B------:R-:W-:Y:S01]  /*29e20*/  ULDC.64 UR4, c[0x0][0x208] ;  /* 0x0000820000047ab9 */ /* 0x000fe20000000a00 */
[----:B------:R-:W-:Y:S02]  /*29e30*/  IMAD.MOV.U32 R13, RZ, RZ, R4 ;  /* 0x000000ffff0d7224 */ /* 0x000fe400078e0004 */
[----:B------:R-:W-:Y:S02]  /*29e40*/  IMAD.MOV.U32 R12, RZ, RZ, 0x7 ;  /* 0x00000007ff0c7424 */ /* 0x000fe400078e00ff */
[----:B------:R-:W-:-:S05]  /*29e50*/  IMAD.MOV.U32 R3, RZ, RZ, R14 ;  /* 0x000000ffff037224 */ /* 0x000fca00078e000e */
[----:B------:R-:W-:-:S05]  /*29e60*/  @!P1 LEA R7, P5, R36, R3, 0x1 ;  /* 0x0000000324079211 */ /* 0x000fca00078a08ff */
[----:B------:R-:W-:Y:S01]  /*29e70*/  @!P1 IMAD.X R8, RZ, RZ, R2, P5 ;  /* 0x000000ffff089224 */ /* 0x000fe200028e0602 */
[----:B------:R-:W-:-:S03]  /*29e80*/  @!P1 MOV R2, R7 ;  /* 0x0000000700029202 */ /* 0x000fc60000000f00 */
[----:B------:R-:W-:-:S05]  /*29e90*/  @!P1 IMAD.MOV.U32 R3, RZ, RZ, R8 ;  /* 0x000000ffff039224 */ /* 0x000fca00078e0008 */
[----:B------:R-:W-:Y:S01]  /*29ea0*/  @!PT LDS RZ, [RZ] ;  /* 0x00000000fffff984 */ /* 0x000fe20000000800 */
[----:B------:R-:W-:Y:S01]  /*29eb0*/  @!PT LDS RZ, [RZ] ;  /* 0x00000000fffff984 */ /* 0x000fe20000000800 */
[----:B------:R-:W-:Y:S01]  /*29ec0*/  @!PT LDS RZ, [RZ] ;  /* 0x00000000fffff984 */ /* 0x000fe20000000800 */
[----:B------:R0:W-:Y:S04]  /*29ed0*/  @!P1 LDGSTS.E.BYPASS.LTC128B.128 [R37+0x17400], desc[UR4][R2.64], !P4 ;  /* 0x1740000002259fae */ /* 0x0001e8000e101d44 */
[----:B------:R0:W-:Y:S04]  /*29ee0*/  @!P1 LDGSTS.E.BYPASS.LTC128B.128 [R37+0x1b400], desc[UR4][R2.64+0x80], !P3 ;  /* 0x1b40008002259fae */ /* 0x0001e8000d901d44 */
[----:B------:R0:W-:Y:S04]  /*29ef0*/  @!P1 LDGSTS.E.BYPASS.LTC128B.128 [R37+0x1f400], desc[UR4][R2.64+0x100], !P2 ;  /* 0x1f40010002259fae */ /* 0x0001e8000d101d44 */
[----:B------:R0:W-:Y:S02]  /*29f00*/  @!P1 LDGSTS.E.BYPASS.LTC128B.128 [R37+0x23400], desc[UR4][R2.64+0x180], !P0 ;  /* 0x2340018002259fae */ /* 0x0001e4000c101d44 */
[----:B0-----:R-:W-:Y:S05]  /*29f10*/  WARPSYNC.COLLECTIVE R15, `(.L_x_899) ;  /* 0x000000000f087348 */ /* 0x001fea0003c00000 */
[----:B------:R1:W2:Y:S02]  /*29f20*/  SHFL.IDX P6, R14, R13, R12, R11 ;  /* 0x0000000c0d0e7389 */ /* 0x0002a400000c000b */
[----:B012---:R-:W-:Y:S01]  /*29f30*/  ENDCOLLECTIVE ;  /* 0x000000000000791b */ /* 0x007fe20003800000 */
.L_x_899:
[----:B------:R-:W-:Y:S02]  /*29f40*/  IMAD.MOV.U32 R13, RZ, RZ, R5 ;  /* 0x000000ffff0d7224 */ /* 0x000fe400078e0005 */
[----:B------:R-:W-:-:S07]  /*29f50*/  IMAD.MOV.U32 R7, RZ, RZ, R14 ;  /* 0x000000ffff077224 */ /* 0x000fce00078e000e */
[----:B------:R-:W-:Y:S05]  /*29f60*/  WARPSYNC.COLLECTIVE R15, `(.L_x_900) ;  /* 0x000000000f087348 */ /* 0x000fea0003c00000 */
[----:B------:R0:W1:Y:S02]  /*29f70*/  SHFL.IDX P6, R14, R13, R12, R11 ;  /* 0x0000000c0d0e7389 */ /* 0x00006400000c000b */
[----:B01----:R-:W-:Y:S01]  /*29f80*/  ENDCOLLECTIVE ;  /* 0x000000000000791b */ /* 0x003fe20003800000 */
.L_x_900:
[----:B------:R-:W-:Y:S05]  /*29f90*/  BRA `(.L_x_901) ;  /* 0xffffffac00507947 */ /* 0x000fea000383ffff */
.L_x_756:
[----:B0-----:R0:W2:Y:S02]  /*29fa0*/  SYNCS.PHASECHK.TRANS64.TRYWAIT P0, [R22+URZ+0x38820], R3 ;  /* 0x03882003160075a7 */ /* 0x0010a4000800017f */
[----:B--2---:R-:W-:Y:S05]  /*29fb0*/  @!P0 NANOSLEEP.SYNCS 0x989680 ;  /* 0x009896800000895d */ /* 0x004fea0003900000 */
[----:B------:R-:W2:Y:S02]  /*29fc0*/  @!P0 SYNCS.PHASECHK.TRANS64 P0, [R22+URZ+0x38820], R3 ;  /* 0x03882003160085a7 */ /* 0x000ea4000800007f */
[----:B--2---:R-:W-:Y:S05]  /*29fd0*/  @!P0 BRA `(.L_x_756) ;  /* 0xfffffffc00f08947 */ /* 0x004fea000383ffff */
[----:B------:R-:W-:Y:S05]  /*29fe0*/  BRA `(.L_x_902) ;  /* 0xffffffac00c87947 */ /* 0x000fea000383ffff */
.L_x_761:
[----:B0-----:R0:W1:Y:S02]  /*29ff0*/  SYNCS.PHASECHK.TRANS64.TRYWAIT P0, [R6+URZ+0x38840], R3 ;  /* 0x03884003060075a7 */ /* 0x001064000800017f */
[----:B-1----:R-:W-:Y:S05]  /*2a000*/  @!P0 NANOSLEEP.SYNCS 0x989680 ;  /* 0x009896800000895d */ /* 0x002fea0003900000 */
[----:B------:R-:W1:Y:S02]  /*2a010*/  @!P0 SYNCS.PHASECHK.TRANS64 P0, [R6+URZ+0x38840], R3 ;  /* 0x03884003060085a7 */ /* 0x000e64000800007f */
[----:B-1----:R-:W-:Y:S05]  /*2a020*/  @!P0 BRA `(.L_x_761) ;  /* 0xfffffffc00f08947 */ /* 0x002fea000383ffff */
[----:B------:R-:W-:Y:S05]  /*2a030*/  BRA `(.L_x_903) ;  /* 0xffffffb000c07947 */ /* 0x000fea000383ffff */
.L_x_762:
        /* <DEDUP_REMOVED lines=8> */
.L_x_905:
[----:B------:R-:W-:Y:S05]  /*2a0c0*/  BSYNC B1 ;  /* 0x0000000000017941 */ /* 0x000fea0003800000 */
.L_x_904:
[----:B------:R-:W-:Y:S01]  /*2a0d0*/  IMAD.MOV.U32 R13, RZ, RZ, R8 ;  /* 0x000000ffff0d7224 */ /* 0x000fe200078e0008 */
[----:B------:R-:W-:Y:S01]  /*2a0e0*/  LOP3.LUT R23, R23, 0xfffffdff, RZ, 0xc0, !PT ;  /* 0xfffffdff17177812 */ /* 0x000fe200078ec0ff */
[----:B------:R-:W-:Y:S01]  /*2a0f0*/  IMAD.MOV.U32 R12, RZ, RZ, RZ ;  /* 0x000000ffff0c7224 */ /* 0x000fe200078e00ff */
[----:B------:R-:W-:Y:S01]  /*2a100*/  SHF.L.U32 R0, R36, 0x1, RZ ;  /* 0x0000000124007819 */ /* 0x000fe200000006ff */
[----:B------:R-:W-:Y:S01]  /*2a110*/  IMAD.MOV.U32 R11, RZ, RZ, 0x181f ;  /* 0x0000181fff0b7424 */ /* 0x000fe200078e00ff */
[----:B------:R-:W-:Y:S01]  /*2a120*/  @P3 LOP3.LUT R23, R23, 0x200, RZ, 0xfc, !PT ;  /* 0x0000020017173812 */ /* 0x000fe200078efcff */
[----:B------:R-:W-:Y:S02]  /*2a130*/  IMAD.MOV.U32 R15, RZ, RZ, -0x1 ;  /* 0xffffffffff0f7424 */ /* 0x000fe400078e00ff */
[----:B------:R-:W-:Y:S01]  /*2a140*/  IMAD.MOV.U32 R3, RZ, RZ, R14 ;  /* 0x000000ffff037224 */ /* 0x000fe200078e000e */
[----:B------:R-:W-:Y:S01]  /*2a150*/  LOP3.LUT P3, RZ, R23, 0x10, RZ, 0xc0, !PT ;  /* 0x0000001017ff7812 */ /* 0x000fe2000786c0ff */
[----:B------:R-:W-:-:S12]  /*2a160*/  IMAD R9, R9, 0x2, R22 ;  /* 0x0000000209097824 */ /* 0x000fd800078e0216 */
[----:B------:R-:W-:Y:S05]  /*2a170*/  WARPSYNC.COLLECTIVE R15, `(.L_x_906) ;  /* 0x000000000f087348 */ /* 0x000fea0003c00000 */
[----:B------:R0:W1:Y:S02]  /*2a180*/  SHFL.IDX P6, R14, R13, R12, R11 ;  /* 0x0000000c0d0e7389 */ /* 0x00006400000c000b */
[----:B01----:R-:W-:Y:S01]  /*2a190*/  ENDCOLLECTIVE ;  /* 0x000000000000791b */ /* 0x003fe20003800000 */
.L_x_906:
[----:B------:R-:W-:Y:S01]  /*2a1a0*/  LOP3.LUT R23, R23, 0xfffffeff, RZ, 0xc0, !PT ;  /* 0xfffffeff17177812 */ /* 0x000fe200078ec0ff */
[----:B------:R-:W-:-:S03]  /*2a1b0*/  ULDC.64 UR4, c[0x0][0x208] ;  /* 0x0000820000047ab9 */ /* 0x000fc60000000a00 */
[----:B------:R-:W-:-:S04]  /*2a1c0*/  @P2 LOP3.LUT R23, R23, 0x100, RZ, 0xfc, !PT ;  /* 0x0000010017172812 */ /* 0x000fc800078efcff */
[C---:B------:R-:W-:Y:S02]  /*2a1d0*/  LOP3.LUT P2, RZ, R23.reuse, 0x8, RZ, 0xc0, !PT ;  /* 0x0000000817ff7812 */ /* 0x040fe4000784c0ff */
[----:B------:R-:W-:Y:S01]  /*2a1e0*/  LOP3.LUT R23, R23, 0xffffff7f, RZ, 0xc0, !PT ;  /* 0xffffff7f17177812 */ /* 0x000fe200078ec0ff */
[----:B------:R-:W-:-:S03]  /*2a1f0*/  IMAD.MOV.U32 R13, RZ, RZ, R10 ;  /* 0x000000ffff0d7224 */ /* 0x000fc600078e000a */
[----:B------:R-:W-:Y:S01]  /*2a200*/  @P1 LOP3.LUT R23, R23, 0x80, RZ, 0xfc, !PT ;  /* 0x0000008017171812 */ /* 0x000fe200078efcff */
[----:B------:R-:W-:-:S03]  /*2a210*/  IMAD.MOV.U32 R12, RZ, RZ, 0x1 ;  /* 0x00000001ff0c7424 */ /* 0x000fc600078e00ff */
[----:B------:R-:W-:Y:S01]  /*2a220*/  LOP3.LUT P1, RZ, R23, 0x4, RZ, 0xc0, !PT ;  /* 0x0000000417ff7812 */ /* 0x000fe2000782c0ff */
[----:B------:R-:W-:-:S05]  /*2a230*/  IMAD.MOV.U32 R2, RZ, RZ, R14 ;  /* 0x000000ffff027224 */ /* 0x000fca00078e000e */
[----:B------:R-:W-:-:S05]  /*2a240*/  IADD3 R2, P0, R2, R0, RZ ;  /* 0x0000000002027210 */ /* 0x000fca0007f1e0ff */
[----:B------:R-:W-:-:S05]  /*2a250*/  IMAD.X R3, RZ, RZ, R3, P0 ;  /* 0x000000ffff037224 */ /* 0x000fca00000e0603 */
[----:B------:R-:W-:Y:S01]  /*2a260*/  @!PT LDS RZ, [RZ] ;  /* 0x00000000fffff984 */ /* 0x000fe20000000800 */
[----:B------:R-:W-:Y:S01]  /*2a270*/  @!PT LDS RZ, [RZ] ;  /* 0x00000000fffff984 */ /* 0x000fe20000000800 */
[----:B------:R-:W-:Y:S01]  /*2a280*/  @!PT LDS RZ, [RZ] ;  /* 0x00000000fffff984 */ /* 0x000fe20000000800 */
[----:B------:R0:W-:Y:S04]  /*2a290*/  LDGSTS.E.BYPASS.LTC128B.128 [R9+0x24400], desc[UR4][R2.64], !P3 ;  /* 0x2440000002097fae */ /* 0x0001e8000d901d44 */
[----:B------:R0:W-:Y:S04]  /*2a2a0*/  LDGSTS.E.BYPASS.LTC128B.128 [R9+0x26c00], desc[UR4][R2.64+0x80], !P2 ;  /* 0x26c0008002097fae */ /* 0x0001e8000d101d44 */
[----:B------:R0:W-:Y:S04]  /*2a2b0*/  LDGSTS.E.BYPASS.LTC128B.128 [R9+0x29400], desc[UR4][R2.64+0x100], !P1 ;  /* 0x2940010002097fae */ /* 0x0001e8000c901d44 */
[----:B------:R0:W-:Y:S02]  /*2a2c0*/  LDGSTS.E.BYPASS.LTC128B.128 [R9+0x2bc00], desc[UR4][R2.64+0x180], !P5 ;  /* 0x2bc0018002097fae */ /* 0x0001e4000e901d44 */
[----:B0-----:R-:W-:Y:S05]  /*2a2d0*/  WARPSYNC.COLLECTIVE R15, `(.L_x_907) ;  /* 0x000000000f087348 */ /* 0x001fea0003c00000 */
[----:B------:R1:W2:Y:S02]  /*2a2e0*/  SHFL.IDX P6, R14, R13, R12, R11 ;  /* 0x0000000c0d0e7389 */ /* 0x0002a400000c000b */
[----:B012---:R-:W-:Y:S01]  /*2a2f0*/  ENDCOLLECTIVE ;  /* 0x000000000000791b */ /* 0x007fe20003800000 */
.L_x_907:
[----:B------:R-:W-:Y:S02]  /*2a300*/  IMAD.MOV.U32 R13, RZ, RZ, R8 ;  /* 0x000000ffff0d7224 */ /* 0x000fe400078e0008 */
[----:B------:R-:W-:-:S07]  /*2a310*/  IMAD.MOV.U32 R35, RZ, RZ, R14 ;  /* 0x000000ffff237224 */ /* 0x000fce00078e000e */
[----:B------:R-:W-:Y:S05]  /*2a320*/  WARPSYNC.COLLECTIVE R15, `(.L_x_908) ;  /* 0x000000000f087348 */ /* 0x000fea0003c00000 */
[----:B------:R0:W1:Y:S02]  /*2a330*/  SHFL.IDX P6, R14, R13, R12, R11 ;  /* 0x0000000c0d0e7389 */ /* 0x00006400000c000b */
[----:B01----:R-:W-:Y:S01]  /*2a340*/  ENDCOLLECTIVE ;  /* 0x000000000000791b */ /* 0x003fe20003800000 */
.L_x_908:
[----:B------:R-:W-:Y:S01]  /*2a350*/  ULDC.64 UR4, c[0x0][0x208] ;  /* 0x0000820000047ab9 */ /* 0x000fe20000000a00 */
[----:B------:R-:W-:Y:S02]  /*2a360*/  IMAD.MOV.U32 R13, RZ, RZ, R10 ;  /* 0x000000ffff0d7224 */ /* 0x000fe400078e000a */
[----:B------:R-:W-:Y:S02]  /*2a370*/  IMAD.MOV.U32 R12, RZ, RZ, 0x2 ;  /* 0x00000002ff0c7424 */ /* 0x000fe400078e00ff */
        /* <DEDUP_REMOVED lines=13> */
.L_x_909:
[----:B------:R-:W-:Y:S02]  /*2a450*/  IMAD.MOV.U32 R13, RZ, RZ, R8 ;  /* 0x000000ffff0d7224 */ /* 0x000fe400078e0008 */
[----:B------:R-:W-:-:S07]  /*2a460*/  IMAD.MOV.U32 R35, RZ, RZ, R14 ;  /* 0x000000ffff237224 */ /* 0x000fce00078e000e */
[----:B------:R-:W-:Y:S05]  /*2a470*/  WARPSYNC.COLLECTIVE R15, `(.L_x_910) ;  /* 0x000000000f087348 */ /* 0x000fea0003c00000 */
[----:B------:R0:W1:Y:S02]  /*2a480*/  SHFL.IDX P6, R14, R13, R12, R11 ;  /* 0x0000000c0d0e7389 */ /* 0x00006400000c000b */
[----:B01----:R-:W-:Y:S01]  /*2a490*/  ENDCOLLECTIVE ;  /* 0x000000000000791b */ /* 0x003fe20003800000 */
.L_x_910:
[----:B------:R-:W-:Y:S01]  /*2a4a0*/  ULDC.64 UR4, c[0x0][0x208] ;  /* 0x0000820000047ab9 */ /* 0x000fe20000000a00 */
[----:B------:R-:W-:Y:S01]  /*2a4b0*/  IMAD.MOV.U32 R13, RZ, RZ, R10 ;  /* 0x000000ffff0d7224 */ /* 0x000fe200078e000a */
[----:B------:R-:W-:Y:S01]  /*2a4c0*/  MOV R12, 0x3 ;  /* 0x00000003000c7802 */ /* 0x000fe20000000f00 */
        /* <DEDUP_REMOVED lines=13> */
.L_x_911:
[----:B------:R-:W-:Y:S02]  /*2a5a0*/  IMAD.MOV.U32 R13, RZ, RZ, R8 ;  /* 0x000000ffff0d7224 */ /* 0x000fe400078e0008 */
[----:B------:R-:W-:-:S07]  /*2a5b0*/  IMAD.MOV.U32 R35, RZ, RZ, R14 ;  /* 0x000000ffff237224 */ /* 0x000fce00078e000e */
[----:B------:R-:W-:Y:S05]  /*2a5c0*/  WARPSYNC.COLLECTIVE R15, `(.L_x_912) ;  /* 0x000000000f087348 */ /* 0x000fea0003c00000 */
[----:B------:R0:W1:Y:S02]  /*2a5d0*/  SHFL.IDX P6, R14, R13, R12, R11 ;  /* 0x0000000c0d0e7389 */ /* 0x00006400000c000b */
[----:B01----:R-:W-:Y:S01]  /*2a5e0*/  ENDCOLLECTIVE ;  /* 0x000000000000791b */ /* 0x003fe20003800000 */
.L_x_912:
        /* <DEDUP_REMOVED lines=9> */
[----:B------:R0:W-:Y:S01]  /*2a680*/  LDGSTS.E.BYPASS.LTC128B.128 [R9+0x25c00], desc[UR4][R2.64], !P3 ;  /* 0x25c0000002097fae */ /* 0x0001e2000d901d44 */
[----:B------:R-:W-:-:S03]  /*2a690*/  LOP3.LUT P3, RZ, R23, 0x200, RZ, 0xc0, !PT ;  /* 0x0000020017ff7812 */ /* 0x000fc6000786c0ff */
[----:B------:R0:W-:Y:S01]  /*2a6a0*/  LDGSTS.E.BYPASS.LTC128B.128 [R9+0x28400], desc[UR4][R2.64+0x80], !P2 ;  /* 0x2840008002097fae */ /* 0x0001e2000d101d44 */
[----:B------:R-:W-:-:S03]  /*2a6b0*/  LOP3.LUT P2, RZ, R23, 0x100, RZ, 0xc0, !PT ;  /* 0x0000010017ff7812 */ /* 0x000fc6000784c0ff */
[----:B------:R0:W-:Y:S01]  /*2a6c0*/  LDGSTS.E.BYPASS.LTC128B.128 [R9+0x2ac00], desc[UR4][R2.64+0x100], !P1 ;  /* 0x2ac0010002097fae */ /* 0x0001e2000c901d44 */
[----:B------:R-:W-:-:S03]  /*2a6d0*/  LOP3.LUT P1, RZ, R23, 0x80, RZ, 0xc0, !PT ;  /* 0x0000008017ff7812 */ /* 0x000fc6000782c0ff */
[----:B------:R0:W-:Y:S10]  /*2a6e0*/  LDGSTS.E.BYPASS.LTC128B.128 [R9+0x2d400], desc[UR4][R2.64+0x180], !P5 ;  /* 0x2d40018002097fae */ /* 0x0001f4000e901d44 */
[----:B0-----:R-:W-:Y:S05]  /*2a6f0*/  WARPSYNC.COLLECTIVE R15, `(.L_x_913) ;  /* 0x000000000f087348 */ /* 0x001fea0003c00000 */
[----:B------:R1:W2:Y:S02]  /*2a700*/  SHFL.IDX P6, R14, R13, R12, R11 ;  /* 0x0000000c0d0e7389 */ /* 0x0002a400000c000b */
[----:B012---:R-:W-:Y:S01]  /*2a710*/  ENDCOLLECTIVE ;  /* 0x000000000000791b */ /* 0x007fe20003800000 */
.L_x_913:
[----:B------:R-:W-:Y:S02]  /*2a720*/  IMAD.MOV.U32 R13, RZ, RZ, R8 ;  /* 0x000000ffff0d7224 */ /* 0x000fe400078e0008 */
[----:B------:R-:W-:-:S07]  /*2a730*/  IMAD.MOV.U32 R35, RZ, RZ, R14 ;  /* 0x000000ffff237224 */ /* 0x000fce00078e000e */
[----:B------:R-:W-:Y:S05]  /*2a740*/  WARPSYNC.COLLECTIVE R15, `(.L_x_914) ;  /* 0x000000000f087348 */ /* 0x000fea0003c00000 */
[----:B------:R0:W1:Y:S02]  /*2a750*/  SHFL.IDX P6, R14, R13, R12, R11 ;  /* 0x0000000c0d0e7389 */ /* 0x00006400000c000b */
[----:B01----:R-:W-:Y:S01]  /*2a760*/  ENDCOLLECTIVE ;  /* 0x000000000000791b */ /* 0x003fe20003800000 */
.L_x_914:
[----:B------:R-:W-:Y:S01]  /*2a770*/  IMAD.MOV.U32 R2, RZ, RZ, R14 ;  /* 0x000000ffff027224 */ /* 0x000fe200078e000e */
[----:B------:R-:W-:Y:S06]  /*2a780*/  BRA `(.L_x_915) ;  /* 0xffffffb000087947 */ /* 0x000fec000383ffff */
.L_x_767:
[----:B-1----:R1:W2:Y:S02]  /*2a790*/  SYNCS.PHASECHK.TRANS64.TRYWAIT P0, [R6+URZ+0x38860], R2 ;  /* 0x03886002060075a7 */ /* 0x0022a4000800017f */
[----:B--2---:R-:W-:Y:S05]  /*2a7a0*/  @!P0 NANOSLEEP.SYNCS 0x989680 ;  /* 0x009896800000895d */ /* 0x004fea0003900000 */
[----:B------:R-:W2:Y:S02]  /*2a7b0*/  @!P0 SYNCS.PHASECHK.TRANS64 P0, [R6+URZ+0x38860], R2 ;  /* 0x03886002060085a7 */ /* 0x000ea4000800007f */
[----:B--2---:R-:W-:Y:S05]  /*2a7c0*/  @!P0 BRA `(.L_x_767) ;  /* 0xfffffffc00f08947 */ /* 0x004fea000383ffff */
[----:B------:R-:W-:Y:S05]  /*2a7d0*/  BRA `(.L_x_916) ;  /* 0xffffffb000887947 */ /* 0x000fea000383ffff */
.L_x_768:
        /* <DEDUP_REMOVED lines=8> */
.L_x_918:
[----:B------:R-:W-:Y:S05]  /*2a860*/  BSYNC B1 ;  /* 0x0000000000017941 */ /* 0x000fea0003800000 */
.L_x_917:
[----:B------:R-:W-:Y:S01]  /*2a870*/  IMAD.MOV.U32 R13, RZ, RZ, R24 ;  /* 0x000000ffff0d7224 */ /* 0x000fe200078e0018 */
[----:B------:R-:W-:Y:S01]  /*2a880*/  MOV R12, RZ ;  /* 0x000000ff000c7202 */ /* 0x000fe20000000f00 */
[----:B------:R-:W-:Y:S02]  /*2a890*/  IMAD.MOV.U32 R11, RZ, RZ, 0x181f ;  /* 0x0000181fff0b7424 */ /* 0x000fe400078e00ff */
[----:B------:R-:W-:Y:S02]  /*2a8a0*/  IMAD.MOV.U32 R15, RZ, RZ, -0x1 ;  /* 0xffffffffff0f7424 */ /* 0x000fe400078e00ff */
[----:B------:R-:W-:Y:S02]  /*2a8b0*/  IMAD.MOV.U32 R3, RZ, RZ, R14 ;  /* 0x000000ffff037224 */ /* 0x000fe400078e000e */
[----:B------:R-:W-:-:S07]  /*2a8c0*/  IMAD R7, R7, 0x2, R22 ;  /* 0x0000000207077824 */ /* 0x000fce00078e0216 */
[----:B------:R-:W-:Y:S05]  /*2a8d0*/  WARPSYNC.COLLECTIVE R15, `(.L_x_919) ;  /* 0x000000000f087348 */ /* 0x000fea0003c00000 */
[----:B------:R0:W1:Y:S02]  /*2a8e0*/  SHFL.IDX P6, R14, R13, R12, R11 ;  /* 0x0000000c0d0e7389 */ /* 0x00006400000c000b */
[----:B01----:R-:W-:Y:S01]  /*2a8f0*/  ENDCOLLECTIVE ;  /* 0x000000000000791b */ /* 0x003fe20003800000 */
.L_x_919:
[----:B------:R-:W-:Y:S01]  /*2a900*/  ULDC.64 UR4, c[0x0][0x208] ;  /* 0x0000820000047ab9 */ /* 0x000fe20000000a00 */
[----:B------:R-:W-:Y:S02]  /*2a910*/  IMAD.MOV.U32 R13, RZ, RZ, R25 ;  /* 0x000000ffff0d7224 */ /* 0x000fe400078e0019 */
[----:B------:R-:W-:Y:S02]  /*2a920*/  IMAD.MOV.U32 R12, RZ, RZ, 0x1 ;  /* 0x00000001ff0c7424 */ /* 0x000fe400078e00ff */
[----:B------:R-:W-:-:S05]  /*2a930*/  IMAD.MOV.U32 R2, RZ, RZ, R14 ;  /* 0x000000ffff027224 */ /* 0x000fca00078e000e */
[----:B------:R-:W-:-:S05]  /*2a940*/  IADD3 R2, P0, R2, R0, RZ ;  /* 0x0000000002027210 */ /* 0x000fca0007f1e0ff */
        /* <DEDUP_REMOVED lines=11> */
[----:B------:R0:W-:Y:S02]  /*2aa00*/  LDGSTS.E.BYPASS.LTC128B.128 [R7+0x7c00], desc[UR4][R2.64+0x180], !P0 ;  /* 0x07c0018002077fae */ /* 0x0001e4000c101d44 */
[----:B0-----:R-:W-:Y:S05]  /*2aa10*/  WARPSYNC.COLLECTIVE R15, `(.L_x_920) ;  /* 0x000000000f087348 */ /* 0x001fea0003c00000 */
[----:B------:R1:W2:Y:S02]  /*2aa20*/  SHFL.IDX P6, R14, R13, R12, R11 ;  /* 0x0000000c0d0e7389 */ /* 0x0002a400000c000b */
[----:B012---:R-:W-:Y:S01]  /*2aa30*/  ENDCOLLECTIVE ;  /* 0x000000000000791b */ /* 0x007fe20003800000 */
.L_x_920:
[----:B------:R-:W-:Y:S02]  /*2aa40*/  IMAD.MOV.U32 R13, RZ, RZ, R24 ;  /* 0x000000ffff0d7224 */ /* 0x000fe400078e0018 */
[----:B------:R-:W-:-:S07]  /*2aa50*/  IMAD.MOV.U32 R3, RZ, RZ, R14 ;  /* 0x000000ffff037224 */ /* 0x000fce00078e000e */
[----:B------:R-:W-:Y:S05]  /*2aa60*/  WARPSYNC.COLLECTIVE R15, `(.L_x_921) ;  /* 0x000000000f087348 */ /* 0x000fea0003c00000 */
[----:B------:R0:W1:Y:S02]  /*2aa70*/  SHFL.IDX P6, R14, R13, R12, R11 ;  /* 0x0000000c0d0e7389 */ /* 0x00006400000c000b */
[----:B01----:R-:W-:Y:S01]  /*2aa80*/  ENDCOLLECTIVE ;  /* 0x000000000000791b */ /* 0x003fe20003800000 */
.L_x_921:
        /* <DEDUP_REMOVED lines=20> */
.L_x_922:
[----:B------:R-:W-:Y:S02]  /*2abd0*/  IMAD.MOV.U32 R13, RZ, RZ, R24 ;  /* 0x000000ffff0d7224 */ /* 0x000fe400078e0018 */
[----:B------:R-:W-:-:S07]  /*2abe0*/  IMAD.MOV.U32 R3, RZ, RZ, R14 ;  /* 0x000000ffff037224 */ /* 0x000fce00078e000e */
[----:B------:R-:W-:Y:S05]  /*2abf0*/  WARPSYNC.COLLECTIVE R15, `(.L_x_923) ;  /* 0x000000000f087348 */ /* 0x000fea0003c00000 */
[----:B------:R0:W1:Y:S02]  /*2ac00*/  SHFL.IDX P6, R14, R13, R12, R11 ;  /* 0x0000000c0d0e7389 */ /* 0x00006400000c000b */
[----:B01----:R-:W-:Y:S01]  /*2ac10*/  ENDCOLLECTIVE ;  /* 0x000000000000791b */ /* 0x003fe20003800000 */
.L_x_923:
[----:B------:R-:W-:Y:S01]  /*2ac20*/  ULDC.64 UR4, c[0x0][0x208] ;  /* 0x0000820000047ab9 */ /* 0x000fe20000000a00 */
[----:B------:R-:W-:Y:S02]  /*2ac30*/  IMAD.MOV.U32 R13, RZ, RZ, R25 ;  /* 0x000000ffff0d7224 */ /* 0x000fe400078e0019 */
[----:B------:R-:W-:Y:S01]  /*2ac40*/  IMAD.MOV.U32 R12, RZ, RZ, 0x3 ;  /* 0x00000003ff0c7424 */ /* 0x000fe200078e00ff */
[----:B------:R-:W-:-:S04]  /*2ac50*/  MOV R2, R14 ;  /* 0x0000000e00027202 */ /* 0x000fc80000000f00 */
        /* <DEDUP_REMOVED lines=16> */
.L_x_924:
[----:B------:R-:W-:Y:S02]  /*2ad60*/  IMAD.MOV.U32 R13, RZ, RZ, R24 ;  /* 0x000000ffff0d7224 */ /* 0x000fe400078e0018 */
[----:B------:R-:W-:-:S07]  /*2ad70*/  IMAD.MOV.U32 R3, RZ, RZ, R14 ;  /* 0x000000ffff037224 */ /* 0x000fce00078e000e */
[----:B------:R-:W-:Y:S05]  /*2ad80*/  WARPSYNC.COLLECTIVE R15, `(.L_x_925) ;  /* 0x000000000f087348 */ /* 0x000fea0003c00000 */
[----:B------:R0:W1:Y:S02]  /*2ad90*/  SHFL.IDX P6, R14, R13, R12, R11 ;  /* 0x0000000c0d0e7389 */ /* 0x00006400000c000b */
[----:B01----:R-:W-:Y:S01]  /*2ada0*/  ENDCOLLECTIVE ;  /* 0x000000000000791b */ /* 0x003fe20003800000 */
.L_x_925:
        /* <DEDUP_REMOVED lines=20> */
.L_x_926:
[----:B------:R-:W-:Y:S02]  /*2aef0*/  IMAD.MOV.U32 R13, RZ, RZ, R24 ;  /* 0x000000ffff0d7224 */ /* 0x000fe400078e0018 */
[----:B------:R-:W-:-:S07]  /*2af00*/  IMAD.MOV.U32 R25, RZ, RZ, R14 ;  /* 0x000000ffff197224 */ /* 0x000fce00078e000e */
[----:B------:R-:W-:Y:S05]  /*2af10*/  WARPSYNC.COLLECTIVE R15, `(.L_x_927) ;  /* 0x000000000f087348 */ /* 0x000fea0003c00000 */
[----:B------:R0:W1:Y:S02]  /*2af20*/  SHFL.IDX P6, R14, R13, R12, R11 ;  /* 0x0000000c0d0e7389 */ /* 0x00006400000c000b */
[----:B01----:R-:W-:Y:S01]  /*2af30*/  ENDCOLLECTIVE ;  /* 0x000000000000791b */ /* 0x003fe20003800000 */
.L_x_927:
[----:B------:R-:W-:Y:S01]  /*2af40*/  IMAD.MOV.U32 R2, RZ, RZ, R14 ;  /* 0x000000ffff027224 */ /* 0x000fe200078e000e */
[----:B------:R-:W-:Y:S06]  /*2af50*/  BRA `(.L_x_928) ;  /* 0xffffffac00a47947 */ /* 0x000fec000383ffff */
.L_x_776:
[----:B0-----:R0:W2:Y:S02]  /*2af60*/  SYNCS.PHASECHK.TRANS64.TRYWAIT P0, [R4+URZ+0x38860], R3 ;  /* 0x03886003040075a7 */ /* 0x0010a4000800017f */
[----:B--2---:R-:W-:Y:S05]  /*2af70*/  @!P0 NANOSLEEP.SYNCS 0x989680 ;  /* 0x009896800000895d */ /* 0x004fea0003900000 */
[----:B------:R-:W2:Y:S02]  /*2af80*/  @!P0 SYNCS.PHASECHK.TRANS64 P0, [R4+URZ+0x38860], R3 ;  /* 0x03886003040085a7 */ /* 0x000ea4000800007f */
[----:B--2---:R-:W-:Y:S05]  /*2af90*/  @!P0 BRA `(.L_x_776) ;  /* 0xfffffffc00f08947 */ /* 0x004fea000383ffff */
[----:B------:R-:W-:Y:S05]  /*2afa0*/  BRA `(.L_x_929) ;  /* 0xffffffb000dc7947 */ /* 0x000fea000383ffff */
.L_x_777:
[----:B------:R-:W-:Y:S01]  /*2afb0*/  BSSY B0, `(.L_x_930) ;  /* 0x0000008000007945 */ /* 0x000fe20003800000 */
[----:B------:R-:W-:Y:S01]  /*2afc0*/  IMAD.MOV.U32 R13, RZ, RZ, R25 ;  /* 0x000000ffff0d7224 */ /* 0x000fe200078e0019 */
[----:B------:R-:W-:Y:S01]  /*2afd0*/  MOV R15, 0xffffffff ;  /* 0xffffffff000f7802 */ /* 0x000fe20000000f00 */
[----:B------:R-:W-:Y:S02]  /*2afe0*/  IMAD.MOV.U32 R12, RZ, RZ, RZ ;  /* 0x000000ffff0c7224 */ /* 0x000fe400078e00ff */
[----:B------:R-:W-:-:S07]  /*2aff0*/  IMAD.MOV.U32 R11, RZ, RZ, 0x181f ;  /* 0x0000181fff0b7424 */ /* 0x000fce00078e00ff */
[----:B0-----:R-:W-:Y:S05]  /*2b000*/  WARPSYNC.COLLECTIVE R15, `(.L_x_931) ;  /* 0x000000000f087348 */ /* 0x001fea0003c00000 */
[----:B------:R1:W2:Y:S02]  /*2b010*/  SHFL.IDX P6, R14, R13, R12, R11 ;  /* 0x0000000c0d0e7389 */ /* 0x0002a400000c000b */
[----:B012---:R-:W-:Y:S01]  /*2b020*/  ENDCOLLECTIVE ;  /* 0x000000000000791b */ /* 0x007fe20003800000 */
.L_x_931:
[----:B------:R-:W-:Y:S05]  /*2b030*/  BSYNC B0 ;  /* 0x0000000000007941 */ /* 0x000fea0003800000 */
.L_x_930:
[----:B------:R-:W-:Y:S01]  /*2b040*/  IMAD.MOV.U32 R13, RZ, RZ, R24 ;  /* 0x000000ffff0d7224 */ /* 0x000fe200078e0018 */
[C---:B------:R-:W-:Y:S01]  /*2b050*/  LOP3.LUT R0, R36.reuse, 0x40, RZ, 0xfc, !PT ;  /* 0x0000004024007812 */ /* 0x040fe200078efcff */
[----:B------:R-:W-:Y:S01]  /*2b060*/  IMAD.MOV.U32 R12, RZ, RZ, RZ ;  /* 0x000000ffff0c7224 */ /* 0x000fe200078e00ff */
[C---:B------:R-:W-:Y:S01]  /*2b070*/  LOP3.LUT R6, R36.reuse, 0x80, RZ, 0xfc, !PT ;  /* 0x0000008024067812 */ /* 0x040fe200078efcff */
[----:B------:R-:W-:Y:S02]  /*2b080*/  IMAD.MOV.U32 R11, RZ, RZ, 0x181f ;  /* 0x0000181fff0b7424 */ /* 0x000fe400078e00ff */
[----:B------:R-:W-:Y:S02]  /*2b090*/  IMAD.MOV.U32 R15, RZ, RZ, -0x1 ;  /* 0xffffffffff0f7424 */ /* 0x000fe400078e00ff */
[----:B------:R-:W-:Y:S02]  /*2b0a0*/  IMAD.MOV.U32 R3, RZ, RZ, R14 ;  /* 0x000000ffff037224 */ /* 0x000fe400078e000e */
[----:B------:R-:W-:-:S07]  /*2b0b0*/  IMAD.SHL.U32 R8, R36, 0x2, RZ ;  /* 0x0000000224087824 */ /* 0x000fce00078e00ff */
[----:B------:R-:W-:Y:S05]  /*2b0c0*/  WARPSYNC.COLLECTIVE R15, `(.L_x_932) ;  /* 0x000000000f087348 */ /* 0x000fea0003c00000 */
[----:B------:R0:W1:Y:S02]  /*2b0d0*/  SHFL.IDX P6, R14, R13, R12, R11 ;  /* 0x0000000c0d0e7389 */ /* 0x00006400000c000b */
[----:B01----:R-:W-:Y:S01]  /*2b0e0*/  ENDCOLLECTIVE ;  /* 0x000000000000791b */ /* 0x003fe20003800000 */
.L_x_932:
[----:B------:R-:W-:Y:S01]  /*2b0f0*/  ULDC UR4, c[0x0][0x2f4] ;  /* 0x0000bd0000047ab9 */ /* 0x000fe20000000800 */
[----:B------:R-:W-:Y:S01]  /*2b100*/  ULDC.64 UR6, c[0x0][0x208] ;  /* 0x0000820000067ab9 */ /* 0x000fe20000000a00 */
[----:B------:R-:W-:Y:S02]  /*2b110*/  ISETP.GE.AND P3, PT, R36, UR4, PT ;  /* 0x0000000424007c0c */ /* 0x000fe4000bf66270 */
[----:B------:R-:W-:Y:S01]  /*2b120*/  ISETP.GE.AND P2, PT, R0, UR4, PT ;  /* 0x0000000400007c0c */ /* 0x000fe2000bf46270 */
[----:B------:R-:W-:Y:S01]  /*2b130*/  IMAD R0, R7, 0x2, R22 ;  /* 0x0000000207007824 */ /* 0x000fe200078e0216 */
[----:B------:R-:W-:Y:S02]  /*2b140*/  ISETP.LT.OR P4, PT, R5, 0x1, P3 ;  /* 0x000000010500780c */ /* 0x000fe40001f81670 */
[----:B------:R-:W-:Y:S02]  /*2b150*/  ISETP.GE.AND P1, PT, R6, UR4, PT ;  /* 0x0000000406007c0c */ /* 0x000fe4000bf26270 */
[----:B------:R-:W-:Y:S01]  /*2b160*/  LOP3.LUT R6, R36, 0xc0, RZ, 0xfc, !PT ;  /* 0x000000c024067812 */ /* 0x000fe200078efcff */
[----:B------:R-:W-:-:S02]  /*2b170*/  IMAD.MOV.U32 R13, RZ, RZ, R25 ;  /* 0x000000ffff0d7224 */ /* 0x000fc400078e0019 */
        /* <DEDUP_REMOVED lines=10> */
[----:B------:R-:W-:-:S04]  /*2b220*/  ISETP.GE.AND P0, PT, R6, UR4, PT ;  /* 0x0000000406007c0c */ /* 0x000fc8000bf06270 */
[----:B------:R0:W-:Y:S01]  /*2b230*/  LDGSTS.E.BYPASS.LTC128B.128 [R0+0x5400], desc[UR6][R2.64+0x100], !P4 ;  /* 0x0540010002007fae */ /* 0x0001e2000e101d46 */
[----:B------:R-:W-:-:S13]  /*2b240*/  ISETP.LT.OR P4, PT, R5, 0x1, P0 ;  /* 0x000000010500780c */ /* 0x000fda0000781670 */
[----:B------:R0:W-:Y:S02]  /*2b250*/  LDGSTS.E.BYPASS.LTC128B.128 [R0+0x7c00], desc[UR6][R2.64+0x180], !P4 ;  /* 0x07c0018002007fae */ /* 0x0001e4000e101d46 */
[----:B0-----:R-:W-:Y:S05]  /*2b260*/  WARPSYNC.COLLECTIVE R15, `(.L_x_933) ;  /* 0x000000000f087348 */ /* 0x001fea0003c00000 */
[----:B------:R1:W2:Y:S02]  /*2b270*/  SHFL.IDX P6, R14, R13, R12, R11 ;  /* 0x0000000c0d0e7389 */ /* 0x0002a400000c000b */
[----:B012---:R-:W-:Y:S01]  /*2b280*/  ENDCOLLECTIVE ;  /* 0x000000000000791b */ /* 0x007fe20003800000 */
.L_x_933:
[----:B------:R-:W-:Y:S02]  /*2b290*/  IMAD.MOV.U32 R13, RZ, RZ, R24 ;  /* 0x000000ffff0d7224 */ /* 0x000fe400078e0018 */
[----:B------:R-:W-:-:S07]  /*2b2a0*/  IMAD.MOV.U32 R3, RZ, RZ, R14 ;  /* 0x000000ffff037224 */ /* 0x000fce00078e000e */
[----:B------:R-:W-:Y:S05]  /*2b2b0*/  WARPSYNC.COLLECTIVE R15, `(.L_x_934) ;  /* 0x000000000f087348 */ /* 0x000fea0003c00000 */
[----:B------:R0:W1:Y:S02]  /*2b2c0*/  SHFL.IDX P6, R14, R13, R12, R11 ;  /* 0x0000000c0d0e7389 */ /* 0x00006400000c000b */
[----:B01----:R-:W-:Y:S01]  /*2b2d0*/  ENDCOLLECTIVE ;  /* 0x000000000000791b */ /* 0x003fe20003800000 */
.L_x_934:
[----:B------:R-:W-:Y:S01]  /*2b2e0*/  ULDC.64 UR4, c[0x0][0x208] ;  /* 0x0000820000047ab9 */ /* 0x000fe20000000a00 */
[----:B------:R-:W-:Y:S02]  /*2b2f0*/  IMAD.MOV.U32 R13, RZ, RZ, R25 ;  /* 0x000000ffff0d7224 */ /* 0x000fe400078e0019 */
[----:B------:R-:W-:Y:S01]  /*2b300*/  IMAD.MOV.U32 R12, RZ, RZ, 0x2 ;  /* 0x00000002ff0c7424 */ /* 0x000fe200078e00ff */
        /* <DEDUP_REMOVED lines=16> */
.L_x_935:
[----:B------:R-:W-:Y:S01]  /*2b410*/  IMAD.MOV.U32 R13, RZ, RZ, R24 ;  /* 0x000000ffff0d7224 */ /* 0x000fe200078e0018 */
[----:B------:R-:W-:-:S07]  /*2b420*/  MOV R7, R14 ;  /* 0x0000000e00077202 */ /* 0x000fce0000000f00 */
[----:B------:R-:W-:Y:S05]  /*2b430*/  WARPSYNC.COLLECTIVE R15, `(.L_x_936) ;  /* 0x000000000f087348 */ /* 0x000fea0003c00000 */
[----:B------:R0:W1:Y:S02]  /*2b440*/  SHFL.IDX P6, R14, R13, R12, R11 ;  /* 0x0000000c0d0e7389 */ /* 0x00006400000c000b */
[----:B01----:R-:W-:Y:S01]  /*2b450*/  ENDCOLLECTIVE ;  /* 0x000000000000791b */ /* 0x003fe20003800000 */
.L_x_936:
        /* <DEDUP_REMOVED lines=19> */
.L_x_937:
[----:B------:R-:W-:Y:S02]  /*2b590*/  IMAD.MOV.U32 R13, RZ, RZ, R24 ;  /* 0x000000ffff0d7224 */ /* 0x000fe400078e0018 */
[----:B------:R-:W-:-:S07]  /*2b5a0*/  IMAD.MOV.U32 R3, RZ, RZ, R14 ;  /* 0x000000ffff037224 */ /* 0x000fce00078e000e */
[----:B------:R-:W-:Y:S05]  /*2b5b0*/  WARPSYNC.COLLECTIVE R15, `(.L_x_938) ;  /* 0x000000000f087348 */ /* 0x000fea0003c00000 */
[----:B------:R0:W1:Y:S02]  /*2b5c0*/  SHFL.IDX P6, R14, R13, R12, R11 ;  /* 0x0000000c0d0e7389 */ /* 0x00006400000c000b */
[----:B01----:R-:W-:Y:S01]  /*2b5d0*/  ENDCOLLECTIVE ;  /* 0x000000000000791b */ /* 0x003fe20003800000 */
.L_x_938:
        /* <DEDUP_REMOVED lines=19> */
.L_x_939:
[----:B------:R-:W-:Y:S02]  /*2b710*/  IMAD.MOV.U32 R13, RZ, RZ, R24 ;  /* 0x000000ffff0d7224 */ /* 0x000fe400078e0018 */
[----:B------:R-:W-:-:S07]  /*2b720*/  IMAD.MOV.U32 R25, RZ, RZ, R14 ;  /* 0x000000ffff197224 */ /* 0x000fce00078e000e */
[----:B------:R-:W-:Y:S05]  /*2b730*/  WARPSYNC.COLLECTIVE R15, `(.L_x_940) ;  /* 0x000000000f087348 */ /* 0x000fea0003c00000 */
[----:B------:R0:W1:Y:S02]  /*2b740*/  SHFL.IDX P6, R14, R13, R12, R11 ;  /* 0x0000000c0d0e7389 */ /* 0x00006400000c000b */
[----:B01----:R-:W-:Y:S01]  /*2b750*/  ENDCOLLECTIVE ;  /* 0x000000000000791b */ /* 0x003fe20003800000 */
.L_x_940:
[----:B------:R-:W-:Y:S05]  /*2b760*/  BRA `(.L_x_941) ;  /* 0xffffffb000007947 */ /* 0x000fea000383ffff */
.L_x_782:
        /* <DEDUP_REMOVED lines=8> */
.L_x_943:
[----:B------:R-:W-:Y:S05]  /*2b7f0*/  BSYNC B0 ;  /* 0x0000000000007941 */ /* 0x000fea0003800000 */
.L_x_942:
[----:B------:R-:W-:Y:S01]  /*2b800*/  IMAD.MOV.U32 R13, RZ, RZ, R16 ;  /* 0x000000ffff0d7224 */ /* 0x000fe200078e0010 */
[----:B------:R-:W-:Y:S01]  /*2b810*/  MOV R5, R14 ;  /* 0x0000000e00057202 */ /* 0x000fe20000000f00 */
[----:B------:R-:W-:Y:S02]  /*2b820*/  IMAD.MOV.U32 R12, RZ, RZ, 0x1 ;  /* 0x00000001ff0c7424 */ /* 0x000fe400078e00ff */
[----:B------:R-:W-:Y:S02]  /*2b830*/  IMAD.MOV.U32 R11, RZ, RZ, 0x1f ;  /* 0x0000001fff0b7424 */ /* 0x000fe400078e00ff */
[----:B------:R-:W-:Y:S02]  /*2b840*/  IMAD.MOV.U32 R15, RZ, RZ, -0x1 ;  /* 0xffffffffff0f7424 */ /* 0x000fe400078e00ff */
[----:B------:R-:W-:-:S07]  /*2b850*/  IMAD.IADD R7, R19, 0x1, R8 ;  /* 0x0000000113077824 */ /* 0x000fce00078e0208 */
[----:B------:R-:W-:Y:S05]  /*2b860*/  WARPSYNC.COLLECTIVE R15, `(.L_x_944) ;  /* 0x000000000f087348 */ /* 0x000fea0003c00000 */
[----:B------:R0:W1:Y:S02]  /*2b870*/  SHFL.IDX P6, R14, R13, R12, R11 ;  /* 0x0000000c0d0e7389 */ /* 0x00006400000c000b */
[----:B01----:R-:W-:Y:S01]  /*2b880*/  ENDCOLLECTIVE ;  /* 0x000000000000791b */ /* 0x003fe20003800000 */
.L_x_944:
[----:B------:R-:W-:Y:S01]  /*2b890*/  ULDC UR4, c[0x0][0xc3c] ;  /* 0x00030f0000047ab9 */ /* 0x000fe20000000800 */
[----:B------:R-:W-:Y:S01]  /*2b8a0*/  ULDC.64 UR6, c[0x0][0x208] ;  /* 0x0000820000067ab9 */ /* 0x000fe20000000a00 */
        /* <DEDUP_REMOVED lines=10> */
[C---:B------:R-:W-:Y:S01]  /*2b950*/  ISETP.GE.U32.AND P5, PT, R8.reuse, 0x10, PT ;  /* 0x000000100800780c */ /* 0x040fe20003fa6070 */
[----:B--2---:R-:W-:Y:S01]  /*2b960*/  @!P1 IMAD.MOV.U32 R4, RZ, RZ, R2 ;  /* 0x000000ffff049224 */ /* 0x004fe200078e0002 */
[----:B------:R-:W-:-:S03]  /*2b970*/  ISETP.NE.AND P1, PT, R8, RZ, PT ;  /* 0x000000ff0800720c */ /* 0x000fc60003f25270 */
[----:B------:R-:W-:-:S10]  /*2b980*/  IMAD.MOV.U32 R13, RZ, RZ, R4 ;  /* 0x000000ffff0d7224 */ /* 0x000fd400078e0004 */
[----:B------:R-:W-:Y:S05]  /*2b990*/  WARPSYNC.COLLECTIVE R15, `(.L_x_945) ;  /* 0x000000000f087348 */ /* 0x000fea0003c00000 */
[----:B------:R0:W1:Y:S02]  /*2b9a0*/  SHFL.UP P6, R14, R13, R12, R11 ;  /* 0x0400000c0d0e7389 */ /* 0x00006400000c000b */
[----:B01----:R-:W-:Y:S01]  /*2b9b0*/  ENDCOLLECTIVE ;  /* 0x000000000000791b */ /* 0x003fe20003800000 */
.L_x_945:
[----:B------:R-:W-:Y:S01]  /*2b9c0*/  IMAD.MOV.U32 R12, RZ, RZ, 0x2 ;  /* 0x00000002ff0c7424 */ /* 0x000fe200078e00ff */
[----:B------:R-:W-:-:S05]  /*2b9d0*/  SEL R7, R14, RZ, P1 ;  /* 0x000000ff0e077207 */ /* 0x000fca0000800000 */
[----:B------:R-:W-:-:S04]  /*2b9e0*/  IMAD.IADD R6, R4, 0x1, R7 ;  /* 0x0000000104067824 */ /* 0x000fc800078e0207 */
[----:B------:R-:W-:-:S07]  /*2b9f0*/  IMAD.MOV.U32 R13, RZ, RZ, R6 ;  /* 0x000000ffff0d7224 */ /* 0x000fce00078e0006 */
[----:B------:R-:W-:Y:S05]  /*2ba00*/  WARPSYNC.COLLECTIVE R15, `(.L_x_946) ;  /* 0x000000000f087348 */ /* 0x000fea0003c00000 */
[----:B------:R0:W1:Y:S02]  /*2ba10*/  SHFL.UP P6, R14, R13, R12, R11 ;  /* 0x0400000c0d0e7389 */ /* 0x00006400000c000b */
[----:B01----:R-:W-:Y:S01]  /*2ba20*/  ENDCOLLECTIVE ;  /* 0x000000000000791b */ /* 0x003fe20003800000 */
.L_x_946:
[----:B------:R-:W-:Y:S02]  /*2ba30*/  MOV R12, 0x4 ;  /* 0x00000004000c7802 */ /* 0x000fe40000000f00 */
[----:B------:R-:W-:-:S05]  /*2ba40*/  SEL R7, R14, RZ, P2 ;  /* 0x000000ff0e077207 */ /* 0x000fca0001000000 */
[----:B------:R-:W-:-:S04]  /*2ba50*/  IMAD.IADD R7, R6, 0x1, R7 ;  /* 0x0000000106077824 */ /* 0x000fc800078e0207 */
[----:B------:R-:W-:-:S07]  /*2ba60*/  IMAD.MOV.U32 R13, RZ, RZ, R7 ;  /* 0x000000ffff0d7224 */ /* 0x000fce00078e0007 */
[----:B------:R-:W-:Y:S05]  /*2ba70*/  WARPSYNC.COLLECTIVE R15, `(.L_x_947) ;  /* 0x000000000f087348 */ /* 0x000fea0003c00000 */
[----:B------:R0:W1:Y:S02]  /*2ba80*/  SHFL.UP P6, R14, R13, R12, R11 ;  /* 0x0400000c0d0e7389 */ /* 0x00006400000c000b */
[----:B01----:R-:W-:Y:S01]  /*2ba90*/  ENDCOLLECTIVE ;  /* 0x000000000000791b */ /* 0x003fe20003800000 */
.L_x_947:
[----:B------:R-:W-:Y:S01]  /*2baa0*/  IMAD.MOV.U32 R12, RZ, RZ, 0x8 ;  /* 0x00000008ff0c7424 */ /* 0x000fe200078e00ff */
[----:B------:R-:W-:-:S05]  /*2bab0*/  SEL R2, R14, RZ, P3 ;  /* 0x000000ff0e027207 */ /* 0x000fca0001800000 */
[----:B------:R-:W-:-:S04]  /*2bac0*/  IMAD.IADD R2, R7, 0x1, R2 ;  /* 0x0000000107027824 */ /* 0x000fc800078e0202 */
[----:B------:R-:W-:-:S07]  /*2bad0*/  IMAD.MOV.U32 R13, RZ, RZ, R2 ;  /* 0x000000ffff0d7224 */ /* 0x000fce00078e0002 */
[----:B------:R-:W-:Y:S05]  /*2bae0*/  WARPSYNC.COLLECTIVE R15, `(.L_x_948) ;  /* 0x000000000f087348 */ /* 0x000fea0003c00000 */
[----:B------:R0:W1:Y:S02]  /*2baf0*/  SHFL.UP P6, R14, R13, R12, R11 ;  /* 0x0400000c0d0e7389 */ /* 0x00006400000c000b */
[----:B01----:R-:W-:Y:S01]  /*2bb00*/  ENDCOLLECTIVE ;  /* 0x000000000000791b */ /* 0x003fe20003800000 */
.L_x_948:
[----:B------:R-:W-:Y:S01]  /*2bb10*/  IMAD.MOV.U32 R12, RZ, RZ, 0x10 ;  /* 0x00000010ff0c7424 */ /* 0x000fe200078e00ff */
[----:B------:R-:W-:-:S05]  /*2bb20*/  SEL R3, R14, RZ, P4 ;  /* 0x000000ff0e037207 */ /* 0x000fca0002000000 */
[----:B------:R-:W-:-:S04]  /*2bb30*/  IMAD.IADD R3, R2, 0x1, R3 ;  /* 0x0000000102037824 */ /* 0x000fc800078e0203 */
[----:B------:R-:W-:-:S07]  /*2bb40*/  IMAD.MOV.U32 R13, RZ, RZ, R3 ;  /* 0x000000ffff0d7224 */ /* 0x000fce00078e0003 */
[----:B------:R-:W-:Y:S05]  /*2bb50*/  WARPSYNC.COLLECTIVE R15, `(.L_x_949) ;  /* 0x000000000f087348 */ /* 0x000fea0003c00000 */
[----:B------:R0:W1:Y:S02]  /*2bb60*/  SHFL.UP P6, R14, R13, R12, R11 ;  /* 0x0400000c0d0e7389 */ /* 0x00006400000c000b */
[----:B01----:R-:W-:Y:S01]  /*2bb70*/  ENDCOLLECTIVE ;  /* 0x000000000000791b */ /* 0x003fe20003800000 */
.L_x_949:
        /* <DEDUP_REMOVED lines=8> */
.L_x_950:
[----:B------:R-:W-:Y:S05]  /*2bc00*/  BRA `(.L_x_951) ;  /* 0xffffffb000207947 */ /* 0x000fea000383ffff */
.L_x_787:
[----:B------:R-:W-:Y:S01]  /*2bc10*/  BSSY B0, `(.L_x_952) ;  /* 0x0000008000007945 */ /* 0x000fe20003800000 */
[----:B-----5:R-:W-:Y:S02]  /*2bc20*/  IMAD.MOV.U32 R13, RZ, RZ, R4 ;  /* 0x000000ffff0d7224 */ /* 0x020fe400078e0004 */
[----:B------:R-:W-:Y:S02]  /*2bc30*/  IMAD.MOV.U32 R12, RZ, RZ, 0x1 ;  /* 0x00000001ff0c7424 */ /* 0x000fe400078e00ff */
[----:B------:R-:W-:Y:S02]  /*2bc40*/  IMAD.MOV.U32 R11, RZ, RZ, RZ ;  /* 0x000000ffff0b7224 */ /* 0x000fe400078e00ff */
[----:B------:R-:W-:-:S07]  /*2bc50*/  IMAD.MOV.U32 R15, RZ, RZ, -0x1 ;  /* 0xffffffffff0f7424 */ /* 0x000fce00078e00ff */
[----:B0-----:R-:W-:Y:S05]  /*2bc60*/  WARPSYNC.COLLECTIVE R15, `(.L_x_953) ;  /* 0x000000000f087348 */ /* 0x001fea0003c00000 */
[----:B------:R1:W2:Y:S02]  /*2bc70*/  SHFL.UP P6, R14, R13, R12, R11 ;  /* 0x0400000c0d0e7389 */ /* 0x0002a400000c000b */
[----:B012---:R-:W-:Y:S01]  /*2bc80*/  ENDCOLLECTIVE ;  /* 0x000000000000791b */ /* 0x007fe20003800000 */
.L_x_953:
[----:B------:R-:W-:Y:S05]  /*2bc90*/  BSYNC B0 ;  /* 0x0000000000007941 */ /* 0x000fea0003800000 */
.L_x_952:
[----:B------:R-:W-:Y:S01]  /*2bca0*/  SEL R13, R14, RZ, P1 ;  /* 0x000000ff0e0d7207 */ /* 0x000fe20000800000 */
[----:B------:R-:W-:Y:S01]  /*2bcb0*/  IMAD.MOV.U32 R11, RZ, RZ, RZ ;  /* 0x000000ffff0b7224 */ /* 0x000fe200078e00ff */
[----:B------:R-:W-:Y:S01]  /*2bcc0*/  MOV R12, 0x2 ;  /* 0x00000002000c7802 */ /* 0x000fe20000000f00 */
[----:B------:R-:W-:Y:S02]  /*2bcd0*/  IMAD.MOV.U32 R15, RZ, RZ, -0x1 ;  /* 0xffffffffff0f7424 */ /* 0x000fe400078e00ff */
[----:B------:R-:W-:-:S07]  /*2bce0*/  IMAD.IADD R13, R4, 0x1, R13 ;  /* 0x00000001040d7824 */ /* 0x000fce00078e020d */
[----:B------:R-:W-:Y:S05]  /*2bcf0*/  WARPSYNC.COLLECTIVE R15, `(.L_x_954) ;  /* 0x000000000f087348 */ /* 0x000fea0003c00000 */
[----:B------:R0:W1:Y:S02]  /*2bd00*/  SHFL.UP P6, R14, R13, R12, R11 ;  /* 0x0400000c0d0e7389 */ /* 0x00006400000c000b */
[----:B01----:R-:W-:Y:S01]  /*2bd10*/  ENDCOLLECTIVE ;  /* 0x000000000000791b */ /* 0x003fe20003800000 */
.L_x_954:
[----:B------:R-:W-:Y:S01]  /*2bd20*/  IMAD.MOV.U32 R12, RZ, RZ, 0x4 ;  /* 0x00000004ff0c7424 */ /* 0x000fe200078e00ff */
[----:B------:R-:W-:-:S05]  /*2bd30*/  SEL R0, R14, RZ, P2 ;  /* 0x000000ff0e007207 */ /* 0x000fca0001000000 */
[----:B------:R-:W-:-:S04]  /*2bd40*/  IMAD.IADD R0, R13, 0x1, R0 ;  /* 0x000000010d007824 */ /* 0x000fc800078e0200 */
[----:B------:R-:W-:-:S07]  /*2bd50*/  IMAD.MOV.U32 R13, RZ, RZ, R0 ;  /* 0x000000ffff0d7224 */ /* 0x000fce00078e0000 */
[----:B------:R-:W-:Y:S05]  /*2bd60*/  WARPSYNC.COLLECTIVE R15, `(.L_x_955) ;  /* 0x000000000f087348 */ /* 0x000fea0003c00000 */
[----:B------:R0:W1:Y:S02]  /*2bd70*/  SHFL.UP P6, R14, R13, R12, R11 ;  /* 0x0400000c0d0e7389 */ /* 0x00006400000c000b */
[----:B01----:R-:W-:Y:S01]  /*2bd80*/  ENDCOLLECTIVE ;  /* 0x000000000000791b */ /* 0x003fe20003800000 */
.L_x_955:
[----:B------:R-:W-:Y:S01]  /*2bd90*/  IMAD.MOV.U32 R12, RZ, RZ, 0x8 ;  /* 0x00000008ff0c7424 */ /* 0x000fe200078e00ff */
[----:B------:R-:W-:-:S05]  /*2bda0*/  SEL R3, R14, RZ, P3 ;  /* 0x000000ff0e037207 */ /* 0x000fca0001800000 */
[----:B------:R-:W-:-:S04]  /*2bdb0*/  IMAD.IADD R2, R0, 0x1, R3 ;  /* 0x0000000100027824 */ /* 0x000fc800078e0203 */
[----:B------:R-:W-:-:S07]  /*2bdc0*/  IMAD.MOV.U32 R13, RZ, RZ, R2 ;  /* 0x000000ffff0d7224 */ /* 0x000fce00078e0002 */
[----:B------:R-:W-:Y:S05]  /*2bdd0*/  WARPSYNC.COLLECTIVE R15, `(.L_x_956) ;  /* 0x000000000f087348 */ /* 0x000fea0003c00000 */
[----:B------:R0:W1:Y:S02]  /*2bde0*/  SHFL.UP P6, R14, R13, R12, R11 ;  /* 0x0400000c0d0e7389 */ /* 0x00006400000c000b */
[----:B01----:R-:W-:Y:S01]  /*2bdf0*/  ENDCOLLECTIVE ;  /* 0x000000000000791b */ /* 0x003fe20003800000 */
.L_x_956:
[----:B------:R-:W-:Y:S01]  /*2be00*/  IMAD.MOV.U32 R12, RZ, RZ, 0x10 ;  /* 0x00000010ff0c7424 */ /* 0x000fe200078e00ff */
[----:B------:R-:W-:-:S05]  /*2be10*/  SEL R3, R14, RZ, P4 ;  /* 0x000000ff0e037207 */ /* 0x000fca0002000000 */
[----:B------:R-:W-:-:S04]  /*2be20*/  IMAD.IADD R3, R2, 0x1, R3 ;  /* 0x0000000102037824 */ /* 0x000fc800078e0203 */
[----:B------:R-:W-:-:S07]  /*2be30*/  IMAD.MOV.U32 R13, RZ, RZ, R3 ;  /* 0x000000ffff0d7224 */ /* 0x000fce00078e0003 */
[----:B------:R-:W-:Y:S05]  /*2be40*/  WARPSYNC.COLLECTIVE R15, `(.L_x_957) ;  /* 0x000000000f087348 */ /* 0x000fea0003c00000 */
[----:B------:R0:W1:Y:S02]  /*2be50*/  SHFL.UP P6, R14, R13, R12, R11 ;  /* 0x0400000c0d0e7389 */ /* 0x00006400000c000b */
[----:B01----:R-:W-:Y:S01]  /*2be60*/  ENDCOLLECTIVE ;  /* 0x000000000000791b */ /* 0x003fe20003800000 */
.L_x_957:
        /* <DEDUP_REMOVED lines=8> */
.L_x_958:
[----:B------:R-:W-:Y:S05]  /*2bef0*/  BRA `(.L_x_959) ;  /* 0xffffffb000047947 */ /* 0x000fea000383ffff */
.L_x_789:
[----:B------:R-:W-:Y:S01]  /*2bf00*/  BSSY B0, `(.L_x_960) ;  /* 0x0000006000007945 */ /* 0x000fe20003800000 */
[----:B------:R-:W-:Y:S02]  /*2bf10*/  PLOP3.LUT P6, PT, P6, PT, PT, 0x8, 0x0 ;  /* 0x000000000000781c */ /* 0x000fe400037ce170 */
[----:B------:R-:W-:-:S11]  /*2bf20*/  MOV R15, 0xffffffff ;  /* 0xffffffff000f7802 */ /* 0x000fd60000000f00 */
[----:B0-----:R-:W-:Y:S05]  /*2bf30*/  WARPSYNC.COLLECTIVE R15, `(.L_x_961) ;  /* 0x000000000f087348 */ /* 0x001fea0003c00000 */
[----:B------:R-:W-:Y:S01]  /*2bf40*/  VOTE.ANY R14, PT, P6 ;  /* 0x00000000000e7806 */ /* 0x000fe200030e0100 */
[----:B0-----:R-:W-:Y:S06]  /*2bf50*/  ENDCOLLECTIVE ;  /* 0x000000000000791b */ /* 0x001fec0003800000 */
.L_x_961:
[----:B------:R-:W-:Y:S05]  /*2bf60*/  BSYNC B0 ;  /* 0x0000000000007941 */ /* 0x000fea0003800000 */
.L_x_960:
[----:B------:R-:W-:Y:S02]  /*2bf70*/  IMAD.MOV.U32 R3, RZ, RZ, R14 ;  /* 0x000000ffff037224 */ /* 0x000fe400078e000e */
[----:B------:R-:W-:Y:S02]  /*2bf80*/  IMAD.MOV.U32 R13, RZ, RZ, R4 ;  /* 0x000000ffff0d7224 */ /* 0x000fe400078e0004 */
[----:B------:R-:W0:Y:S01]  /*2bf90*/  POPC R0, R3 ;  /* 0x0000000300007309 */ /* 0x000e220000000000 */
[----:B------:R-:W-:Y:S02]  /*2bfa0*/  IMAD.MOV.U32 R11, RZ, RZ, 0x1f ;  /* 0x0000001fff0b7424 */ /* 0x000fe400078e00ff */
[----:B------:R-:W-:Y:S02]  /*2bfb0*/  IMAD.MOV.U32 R15, RZ, RZ, -0x1 ;  /* 0xffffffffff0f7424 */ /* 0x000fe400078e00ff */
[----:B0-----:R-:W-:-:S07]  /*2bfc0*/  IMAD.MOV.U32 R12, RZ, RZ, R0 ;  /* 0x000000ffff0c7224 */ /* 0x001fce00078e0000 */
[----:B------:R-:W-:Y:S05]  /*2bfd0*/  WARPSYNC.COLLECTIVE R15, `(.L_x_962) ;  /* 0x000000000f087348 */ /* 0x000fea0003c00000 */
[----:B------:R0:W1:Y:S02]  /*2bfe0*/  SHFL.IDX P6, R14, R13, R12, R11 ;  /* 0x0000000c0d0e7389 */ /* 0x00006400000c000b */
[----:B01----:R-:W-:Y:S01]  /*2bff0*/  ENDCOLLECTIVE ;  /* 0x000000000000791b */ /* 0x003fe20003800000 */
.L_x_962:
[----:B------:R-:W-:Y:S01]  /*2c000*/  IMAD.MOV.U32 R4, RZ, RZ, R14 ;  /* 0x000000ffff047224 */ /* 0x000fe200078e000e */
[----:B------:R-:W-:Y:S06]  /*2c010*/  BRA `(.L_x_963) ;  /* 0xffffffac00f47947 */ /* 0x000fec000383ffff */
.L_x_791:
[----:B------:R-:W-:Y:S01]  /*2c020*/  BSSY B0, `(.L_x_964) ;  /* 0x0000007000007945 */ /* 0x000fe20003800000 */
[----:B------:R-:W-:Y:S02]  /*2c030*/  IMAD.MOV.U32 R13, RZ, RZ, R2 ;  /* 0x000000ffff0d7224 */ /* 0x000fe400078e0002 */
[----:B------:R-:W-:Y:S02]  /*2c040*/  IMAD.MOV.U32 R11, RZ, RZ, 0x1f ;  /* 0x0000001fff0b7424 */ /* 0x000fe400078e00ff */
[----:B------:R-:W-:-:S07]  /*2c050*/  IMAD.MOV.U32 R15, RZ, RZ, -0x1 ;  /* 0xffffffffff0f7424 */ /* 0x000fce00078e00ff */
[----:B012---:R-:W-:Y:S05]  /*2c060*/  WARPSYNC.COLLECTIVE R15, `(.L_x_965) ;  /* 0x000000000f087348 */ /* 0x007fea0003c00000 */
[----:B------:R3:W4:Y:S02]  /*2c070*/  SHFL.IDX P6, R14, R13, R12, R11 ;  /* 0x0000000c0d0e7389 */ /* 0x00072400000c000b */
[----:B01234-:R-:W-:Y:S01]  /*2c080*/  ENDCOLLECTIVE ;  /* 0x000000000000791b */ /* 0x01ffe20003800000 */
.L_x_965:
[----:B------:R-:W-:Y:S05]  /*2c090*/  BSYNC B0 ;  /* 0x0000000000007941 */ /* 0x000fea0003800000 */
.L_x_964:
[----:B------:R-:W-:Y:S05]  /*2c0a0*/  BRA `(.L_x_790) ;  /* 0xffffffac00ec7947 */ /* 0x000fea000383ffff */
.L_x_795:
[----:B0-----:R0:W1:Y:S02]  /*2c0b0*/  SYNCS.PHASECHK.TRANS64.TRYWAIT P0, [R5+URZ+0x38820], R0 ;  /* 0x03882000050075a7 */ /* 0x001064000800017f */
[----:B-1----:R-:W-:Y:S05]  /*2c0c0*/  @!P0 NANOSLEEP.SYNCS 0x989680 ;  /* 0x009896800000895d */ /* 0x002fea0003900000 */
[----:B------:R-:W1:Y:S02]  /*2c0d0*/  @!P0 SYNCS.PHASECHK.TRANS64 P0, [R5+URZ+0x38820], R0 ;  /* 0x03882000050085a7 */ /* 0x000e64000800007f */
[----:B-1----:R-:W-:Y:S05]  /*2c0e0*/  @!P0 BRA `(.L_x_795) ;  /* 0xfffffffc00f08947 */ /* 0x002fea000383ffff */
[----:B------:R-:W-:Y:S05]  /*2c0f0*/  BRA `(.L_x_966) ;  /* 0xffffffb000d87947 */ /* 0x000fea000383ffff */
.L_x_796:
[----:B------:R-:W1:Y:S01]  /*2c100*/  S2R R2, SR_TID.X ;  /* 0x0000000000027919 */ /* 0x000e620000002100 */
[----:B------:R-:W-:Y:S01]  /*2c110*/  BSSY B0, `(.L_x_967) ;  /* 0x000000a000007945 */ /* 0x000fe20003800000 */
[----:B------:R-:W-:Y:S02]  /*2c120*/  IMAD.MOV.U32 R12, RZ, RZ, RZ ;  /* 0x000000ffff0c7224 */ /* 0x000fe400078e00ff */
[----:B------:R-:W-:Y:S02]  /*2c130*/  IMAD.MOV.U32 R11, RZ, RZ, 0x1f ;  /* 0x0000001fff0b7424 */ /* 0x000fe400078e00ff */
[----:B------:R-:W-:Y:S01]  /*2c140*/  IMAD.MOV.U32 R15, RZ, RZ, -0x1 ;  /* 0xffffffffff0f7424 */ /* 0x000fe200078e00ff */
[----:B-1----:R-:W-:-:S04]  /*2c150*/  SHF.R.U32.HI R2, RZ, 0x5, R2 ;  /* 0x00000005ff027819 */ /* 0x002fc80000011602 */
[----:B------:R-:W-:-:S05]  /*2c160*/  LOP3.LUT R2, R2, 0x3, RZ, 0xc0, !PT ;  /* 0x0000000302027812 */ /* 0x000fca00078ec0ff */
[----:B------:R-:W-:-:S07]  /*2c170*/  IMAD.MOV.U32 R13, RZ, RZ, R2 ;  /* 0x000000ffff0d7224 */ /* 0x000fce00078e0002 */
[----:B0-2---:R-:W-:Y:S05]  /*2c180*/  WARPSYNC.COLLECTIVE R15, `(.L_x_968) ;  /* 0x000000000f087348 */ /* 0x005fea0003c00000 */
[----:B------:R1:W3:Y:S02]  /*2c190*/  SHFL.IDX P6, R14, R13, R12, R11 ;  /* 0x0000000c0d0e7389 */ /* 0x0002e400000c000b */
[----:B0123--:R-:W-:Y:S01]  /*2c1a0*/  ENDCOLLECTIVE ;  /* 0x000000000000791b */ /* 0x00ffe20003800000 */
.L_x_968:
[----:B------:R-:W-:Y:S05]  /*2c1b0*/  BSYNC B0 ;  /* 0x0000000000007941 */ /* 0x000fea0003800000 */
.L_x_967:
[----:B------:R-:W-:Y:S05]  /*2c1c0*/  BRA `(.L_x_969) ;  /* 0xffffffb000c07947 */ /* 0x000fea000383ffff */
.L_x_797:
[----:B------:R-:W-:Y:S01]  /*2c1d0*/  BSSY B0, `(.L_x_970) ;  /* 0x0000006000007945 */ /* 0x000fe20003800000 */
[----:B------:R-:W-:-:S07]  /*2c1e0*/  IMAD.MOV.U32 R15, RZ, RZ, -0x1 ;  /* 0xffffffffff0f7424 */ /* 0x000fce00078e00ff */
[----:B0-2---:R-:W-:Y:S05]  /*2c1f0*/  WARPSYNC.COLLECTIVE R15, `(.L_x_971) ;  /* 0x000000000f0c7348 */ /* 0x005fea0003c00000 */
[----:B------:R-:W-:Y:S02]  /*2c200*/  ELECT P6, UR62, PT ;  /* 0x00000000003e782f */ /* 0x000fe400038c0000 */
[----:B------:R-:W-:Y:S01]  /*2c210*/  MOV R14, UR62 ;  /* 0x0000003e000e7c02 */ /* 0x000fe20008000f00 */
[----:B0-2---:R-:W-:Y:S10]  /*2c220*/  ENDCOLLECTIVE ;  /* 0x000000000000791b */ /* 0x005ff40003800000 */
.L_x_971:
[----:B------:R-:W-:Y:S05]  /*2c230*/  BSYNC B0 ;  /* 0x0000000000007941 */ /* 0x000fea0003800000 */
.L_x_970:
[----:B------:R-:W-:Y:S05]  /*2c240*/  BRA `(.L_x_972) ;  /* 0xffffffb000b47947 */ /* 0x000fea000383ffff */
.L_x_799:
[----:B0-----:R0:W1:Y:S02]  /*2c250*/  SYNCS.PHASECHK.TRANS64.TRYWAIT P1, [R3+URZ+0x38840], R2 ;  /* 0x03884002030075a7 */ /* 0x001064000802017f */
[----:B-1----:R-:W-:Y:S05]  /*2c260*/  @!P1 NANOSLEEP.SYNCS 0x989680 ;  /* 0x009896800000995d */ /* 0x002fea0003900000 */
[----:B------:R-:W1:Y:S02]  /*2c270*/  @!P1 SYNCS.PHASECHK.TRANS64 P1, [R3+URZ+0x38840], R2 ;  /* 0x03884002030095a7 */ /* 0x000e64000802007f */
[----:B-1----:R-:W-:Y:S05]  /*2c280*/  @!P1 BRA `(.L_x_799) ;  /* 0xfffffffc00f09947 */ /* 0x002fea000383ffff */
[----:B------:R-:W-:Y:S05]  /*2c290*/  BRA `(.L_x_973) ;  /* 0xffffffb000d47947 */ /* 0x000fea000383ffff */
.L_x_801:
[----:B-1----:R1:W3:Y:S02]  /*2c2a0*/  SYNCS.PHASECHK.TRANS64.TRYWAIT P1, [R27+URZ+0x38840], R0 ;  /* 0x038840001b0075a7 */ /* 0x0022e4000802017f */
[----:B---3--:R-:W-:Y:S05]  /*2c2b0*/  @!P1 NANOSLEEP.SYNCS 0x989680 ;  /* 0x009896800000995d */ /* 0x008fea0003900000 */
[----:B------:R-:W3:Y:S02]  /*2c2c0*/  @!P1 SYNCS.PHASECHK.TRANS64 P1, [R27+URZ+0x38840], R0 ;  /* 0x038840001b0095a7 */ /* 0x000ee4000802007f */
[----:B---3--:R-:W-:Y:S05]  /*2c2d0*/  @!P1 BRA `(.L_x_801) ;  /* 0xfffffffc00f09947 */ /* 0x008fea000383ffff */
[----:B------:R-:W-:Y:S05]  /*2c2e0*/  BRA `(.L_x_974) ;  /* 0xffffffb000e07947 */ /* 0x000fea000383ffff */
.L_x_803:
[----:B---3--:R3:W4:Y:S02]  /*2c2f0*/  SYNCS.PHASECHK.TRANS64.TRYWAIT P1, [R3+URZ+0x38860], R2 ;  /* 0x03886002030075a7 */ /* 0x008724000802017f */
[----:B----4-:R-:W-:Y:S05]  /*2c300*/  @!P1 NANOSLEEP.SYNCS 0x989680 ;  /* 0x009896800000995d */ /* 0x010fea0003900000 */
[----:B------:R-:W4:Y:S02]  /*2c310*/  @!P1 SYNCS.PHASECHK.TRANS64 P1, [R3+URZ+0x38860], R2 ;  /* 0x03886002030095a7 */ /* 0x000f24000802007f */
[----:B----4-:R-:W-:Y:S05]  /*2c320*/  @!P1 BRA `(.L_x_803) ;  /* 0xfffffffc00f09947 */ /* 0x010fea000383ffff */
[----:B------:R-:W-:Y:S05]  /*2c330*/  BRA `(.L_x_975) ;  /* 0xffffffb000dc7947 */ /* 0x000fea000383ffff */
.L_x_976:
        /* <DEDUP_REMOVED lines=12> */
.L_x_15826:


//--------------------- .text._ZN7cutlass13device_kernelIN5flash11enable_sm90INS1_16FlashAttnFwdSm90INS1_25CollectiveMainloopFwdSm90ILi2EN4cute5tupleIJNS5_1CILi1EEES8_S8_EEENS6_IJNS7_ILi128EEENS7_ILi64EEENS7_ILi256EEEEEELi256ENS_10bfloat16_tEfNS_4arch4Sm90ELb0ELb1ELb0ELb0ELb1ELb0ELb0ELb1ELb1ELb1ELb0ELb0EEENS1_21CollectiveEpilogueFwdINS6_IJSA_SC_SB_EEES9_SE_SG_Li256ELb0ELb1ELb0ELb0EEENS1_30DynamicPersistentTileSchedulerILi256ELi128ELb0ELb1ELb1EEEEEEEEEvNT_6ParamsE --------------------------
	.section	.text._ZN7cutlass13device_kernelIN5flash11enable_sm90INS1_16FlashAttnFwdSm90INS1_25CollectiveMainloopFwdSm90ILi2EN4cute5tupleIJNS5_1CILi1EEES8_S8_EEENS6_IJNS7_ILi128EEENS7_ILi64EEENS7_ILi256EEEEEELi256ENS_10bfloat16_tEfNS_4arch4Sm90ELb0ELb1ELb0ELb0ELb1ELb0ELb0ELb1ELb1ELb1ELb0ELb0EEENS1_21CollectiveEpilogueFwdINS6_IJSA_SC_SB_EEES9_SE_SG_Li256ELb0ELb1ELb0ELb0EEENS1_30DynamicPersistentTileSchedulerILi256ELi128ELb0ELb1ELb1EEEEEEEEEvNT_6ParamsE,"ax",@progbits
	.align	128
.text._ZN7cutlass13device_kernelIN5flash11enable_sm90INS1_16FlashAttnFwdSm90INS1_25CollectiveMainloopFwdSm90ILi2EN4cute5tupleIJNS5_1CILi1EEES8_S8_EEENS6_IJNS7_ILi128EEENS7_ILi64EEENS7_ILi256EEEEEELi256ENS_10bfloat16_tEfNS_4arch4Sm90ELb0ELb1ELb0ELb0ELb1ELb0ELb0ELb1ELb1ELb1ELb0ELb0EEENS1_21CollectiveEpilogueFwdINS6_IJSA_SC_SB_EEES9_SE_SG_Li256ELb0ELb1ELb0ELb0EEENS1_30DynamicPersistentTileSchedulerILi256ELi128ELb0ELb1ELb1EEEEEEEEEvNT_6ParamsE:
        .type           _ZN7cutlass13device_kernelIN5flash11enable_sm90INS1_16FlashAttnFwdSm90INS1_25CollectiveMainloopFwdSm90ILi2EN4cute5tupleIJNS5_1CILi1EEES8_S8_EEENS6_IJNS7_ILi128EEENS7_ILi64EEENS7_ILi256EEEEEELi256ENS_10bfloat16_tEfNS_4arch4Sm90ELb0ELb1ELb0ELb0ELb1ELb0ELb0ELb1ELb1ELb1ELb0ELb0EEENS1_21CollectiveEpilogueFwdINS6_IJSA_SC_SB_EEES9_SE_SG_Li256ELb0ELb1ELb0ELb0EEENS1_30DynamicPersistentTileSchedulerILi256ELi128ELb0ELb1ELb1EEEEEEEEEvNT_6ParamsE,@function
        .size           _ZN7cutlass13device_kernelIN5flash11enable_sm90INS1_16FlashAttnFwdSm90INS1_25CollectiveMainloopFwdSm90ILi2EN4cute5tupleIJNS5_1CILi1EEES8_S8_EEENS6_IJNS7_ILi128EEENS7_ILi64EEENS7_ILi256EEEEEELi256ENS_10bfloat16_tEfNS_4arch4Sm90ELb0ELb1ELb0ELb0ELb1ELb0ELb0ELb1ELb1ELb1ELb0ELb0EEENS1_21CollectiveEpilogueFwdINS6_IJSA_SC_SB_EEES9_SE_SG_Li256ELb0ELb1ELb0ELb0EEENS1_30DynamicPersistentTileSchedulerILi256ELi128ELb0ELb1ELb1EEEEEEEEEvNT_6ParamsE,(.L_x_15827 - _ZN7cutlass13device_kernelIN5flash11enable_sm90INS1_16FlashAttnFwdSm90INS1_25CollectiveMainloopFwdSm90ILi2EN4cute5tupleIJNS5_1CILi1EEES8_S8_EEENS6_IJNS7_ILi128EEENS7_ILi64EEENS7_ILi256EEEEEELi256ENS_10bfloat16_tEfNS_4arch4Sm90ELb0ELb1ELb0ELb0ELb1ELb0ELb0ELb1ELb1ELb1ELb0ELb0EEENS1_21CollectiveEpilogueFwdINS6_IJSA_SC_SB_EEES9_SE_SG_Li256ELb0ELb1ELb0ELb0EEENS1_30DynamicPersistentTileSchedulerILi256ELi128ELb0ELb1ELb1EEEEEEEEEvNT_6ParamsE)
        .other          _ZN7cutlass13device_kernelIN5flash11enable_sm90INS1_16FlashAttnFwdSm90INS1_25CollectiveMainloopFwdSm90ILi2EN4cute5tupleIJNS5_1CILi1EEES8_S8_EEENS6_IJNS7_ILi128EEENS7_ILi64EEENS7_ILi256EEEEEELi256ENS_10bfloat16_tEfNS_4arch4Sm90ELb0ELb1ELb0ELb0ELb1ELb0ELb0ELb1ELb1ELb1ELb0ELb0EEENS1_21CollectiveEpilogueFwdINS6_IJSA_SC_SB_EEES9_SE_SG_Li256ELb0ELb1ELb0ELb0EEENS1_30DynamicPersistentTileSchedulerILi256ELi128ELb0ELb1ELb1EEEEEEEEEvNT_6ParamsE,@"STO_CUDA_ENTRY STV_DEFAULT"
_ZN7cutlass13device_kernelIN5flash11enable_sm90INS1_16FlashAttnFwdSm90INS1_25CollectiveMainloopFwdSm90ILi2EN4cute5tupleIJNS5_1CILi1EEES8_S8_EEENS6_IJNS7_ILi128EEENS7_ILi64EEENS7_ILi256EEEEEELi256ENS_10bfloat16_tEfNS_4arch4Sm90ELb0ELb1ELb0ELb0ELb1ELb0ELb0ELb1ELb1ELb1ELb0ELb0EEENS1_21CollectiveEpilogueFwdINS6_IJSA_SC_SB_EEES9_SE_SG_Li256ELb0ELb1ELb0ELb0EEENS1_30DynamicPersistentTileSchedulerILi256ELi128ELb0ELb1ELb1EEEEEEEEEvNT_6ParamsE:
        /* <DEDUP_REMOVED lines=45> */
.L_x_977:
        /* <DEDUP_REMOVED lines=22> */
.L_x_978:
        /* <DEDUP_REMOVED lines=18> */
.L_x_979:
        /* <DEDUP_REMOVED lines=22> */
.L_x_980:
        /* <DEDUP_REMOVED lines=23> */
.L_x_981:
        /* <DEDUP_REMOVED lines=10> */
.L_x_983:
[----:B------:R-:W-:-:S08]  /*08c0*/  NOP ;  /* 0x0000000000007918 */ /* 0x000fd00000000000 */
[----:B------:R-:W1:Y:S02]  /*08d0*/  USETMAXREG.TRY_ALLOC.CTAPOOL UP0, 0xe8 ;  /* 0x000000e8000079c8 */ /* 0x000e640008000600 */
[----:B-1----:R-:W-:-:S13]  /*08e0*/  PLOP3.LUT P0, PT, PT, PT, UP0, 0x80, 0x0 ;  /* 0x000000000000781c */ /* 0x002fda0003f0f008 */
[----:B------:R-:W-:Y:S05]  /*08f0*/  @!P0 BRA `(.L_x_983) ;  /* 0xfffffffc00f08947 */ /* 0x000fea000383ffff */
[----:B------:R-:W1:Y:S08]  /*0900*/  S2UR UR4, SR_CTAID.X ;  /* 0x00000000000479c3 */ /* 0x000e700000002500 */
[----:B------:R-:W-:Y:S08]  /*0910*/  BAR.ARV 0x4, 0x180 ;  /* 0x0106000000007b1d */ /* 0x000ff00000002000 */
[----:B------:R-:W1:Y:S08]  /*0920*/  LDC R0, c[0x0][0xc38] ;  /* 0x00030e00ff007b82 */ /* 0x000e700000000800 */
[----:B------:R-:W-:Y:S06]  /*0930*/  BAR.ARV 0x8, 0x180 ;  /* 0x0206000000007b1d */ /* 0x000fec0000002000 */
[----:B-1----:R-:W-:-:S13]  /*0940*/  ISETP.LE.AND P0, PT, R0, UR4, PT ;  /* 0x0000000400007c0c */ /* 0x002fda000bf03270 */
[----:B------:R-:W-:Y:S05]  /*0950*/  @P0 EXIT ;  /* 0x000000000000094d */ /* 0x000fea0003800000 */
[----:B0-----:R-:W2:Y:S01]  /*0960*/  LDL R2, [R1+0x4] ;  /* 0x0000040001027983 */ /* 0x001ea20000100800 */
[----:B------:R-:W-:Y:S01]  /*0970*/  VIADD R218, R5, 0xffffff80 ;  /* 0xffffff8005da7836 */ /* 0x000fe20000000000 */
[----:B------:R-:W-:Y:S01]  /*0980*/  UMOV UR38, URZ ;  /* 0x0000003f00267c82 */ /* 0x000fe20008000000 */
[----:B------:R-:W-:-:S03]  /*0990*/  UMOV UR39, URZ ;  /* 0x0000003f00277c82 */ /* 0x000fc60008000000 */
[----:B------:R-:W-:-:S04]  /*09a0*/  SHF.R.S32.HI R3, RZ, 0x1f, R218 ;  /* 0x0000001fff037819 */ /* 0x000fc800000114da */
[CC--:B------:R-:W-:Y:S02]  /*09b0*/  LEA.HI R5, R3.reuse, R218.reuse, RZ, 0x7 ;  /* 0x000000da03057211 */ /* 0x0c0fe400078f38ff */
[----:B------:R-:W-:Y:S02]  /*09c0*/  LEA.HI R0, R3, R218, RZ, 0x4 ;  /* 0x000000da03007211 */ /* 0x000fe400078f20ff */
[----:B------:R-:W-:Y:S02]  /*09d0*/  LOP3.LUT R209, R5, 0xffffff80, RZ, 0xc0, !PT ;  /* 0xffffff8005d17812 */ /* 0x000fe400078ec0ff */
[----:B------:R-:W-:Y:S02]  /*09e0*/  SHF.R.S32.HI R9, RZ, 0x4, R0 ;  /* 0x00000004ff097819 */ /* 0x000fe40000011400 */
[----:B------:R-:W-:Y:S01]  /*09f0*/  LOP3.LUT R7, R0, 0x3fffff0, RZ, 0xc0, !PT ;  /* 0x03fffff000077812 */ /* 0x000fe200078ec0ff */
[----:B------:R-:W-:Y:S01]  /*0a00*/  IMAD.IADD R209, R218, 0x1, -R209 ;  /* 0x00000001dad17824 */ /* 0x000fe200078e0ad1 */
[----:B------:R-:W-:-:S02]  /*0a10*/  LEA.HI R0, R0, R9, RZ, 0x1 ;  /* 0x0000000900007211 */ /* 0x000fc400078f08ff */
[----:B------:R-:W-:Y:S01]  /*0a20*/  LEA.HI R10, R3, R218, RZ, 0x2 ;  /* 0x000000da030a7211 */ /* 0x000fe200078f10ff */
[----:B------:R-:W-:Y:S01]  /*0a30*/  IMAD.IADD R7, R218, 0x1, -R7 ;  /* 0x00000001da077824 */ /* 0x000fe200078e0a07 */
[----:B------:R-:W-:Y:S02]  /*0a40*/  SHF.R.S32.HI R4, RZ, 0x1f, R209 ;  /* 0x0000001fff047819 */ /* 0x000fe400000114d1 */
[----:B------:R-:W-:Y:S02]  /*0a50*/  LOP3.LUT R0, R0, 0x1ffffffe, RZ, 0xc0, !PT ;  /* 0x1ffffffe00007812 */ /* 0x000fe400078ec0ff */
[----:B------:R-:W-:Y:S02]  /*0a60*/  LEA.HI R6, R4, R209, RZ, 0x2 ;  /* 0x000000d104067211 */ /* 0x000fe400078f10ff */
[----:B------:R-:W-:Y:S01]  /*0a70*/  SHF.R.S32.HI R210, RZ, 0x7, R5 ;  /* 0x00000007ffd27819 */ /* 0x000fe20000011405 */
[----:B------:R-:W-:Y:S01]  /*0a80*/  IMAD.IADD R0, R9, 0x1, -R0 ;  /* 0x0000000109007824 */ /* 0x000fe200078e0a00 */
[----:B------:R-:W-:-:S02]  /*0a90*/  SHF.R.S32.HI R8, RZ, 0x2, R6 ;  /* 0x00000002ff087819 */ /* 0x000fc40000011406 */
[----:B------:R-:W-:Y:S02]  /*0aa0*/  SHF.R.S32.HI R11, RZ, 0x1f, R6 ;  /* 0x0000001fff0b7819 */ /* 0x000fe40000011406 */
[----:B------:R-:W-:Y:S02]  /*0ab0*/  LOP3.LUT R9, R10, 0xfffffffc, RZ, 0xc0, !PT ;  /* 0xfffffffc0a097812 */ /* 0x000fe400078ec0ff */
[----:B------:R-:W-:Y:S02]  /*0ac0*/  LEA.HI R11, R11, R8, RZ, 0x3 ;  /* 0x000000080b0b7211 */ /* 0x000fe400078f18ff */
[----:B------:R-:W-:Y:S02]  /*0ad0*/  LEA.HI R5, R5, R210, RZ, 0x1 ;  /* 0x000000d205057211 */ /* 0x000fe400078f08ff */
[----:B------:R-:W-:Y:S02]  /*0ae0*/  LOP3.LUT R11, R11, 0xfffffff8, RZ, 0xc0, !PT ;  /* 0xfffffff80b0b7812 */ /* 0x000fe400078ec0ff */
[----:B------:R-:W-:-:S02]  /*0af0*/  LEA.HI R4, R4, R209, RZ, 0x5 ;  /* 0x000000d104047211 */ /* 0x000fc400078f28ff */
[----:B------:R-:W-:Y:S01]  /*0b00*/  LOP3.LUT R6, R6, 0x7ffffffc, RZ, 0xc0, !PT ;  /* 0x7ffffffc06067812 */ /* 0x000fe200078ec0ff */
[----:B------:R-:W-:Y:S01]  /*0b10*/  IMAD.IADD R11, R8, 0x1, -R11 ;  /* 0x00000001080b7824 */ /* 0x000fe200078e0a0b */
[----:B------:R-:W-:-:S03]  /*0b20*/  SHF.R.S32.HI R4, RZ, 0x5, R4 ;  /* 0x00000005ff047819 */ /* 0x000fc60000011404 */
[----:B------:R-:W-:Y:S02]  /*0b30*/  IMAD.IADD R19, R209, 0x1, -R6 ;  /* 0x00000001d1137824 */ /* 0x000fe400078e0a06 */
[----:B------:R-:W-:Y:S01]  /*0b40*/  IMAD R4, R4, 0x10, R11 ;  /* 0x0000001004047824 */ /* 0x000fe200078e020b */
[----:B--2---:R-:W-:Y:S02]  /*0b50*/  R2UR UR5, R2 ;  /* 0x00000000020572ca */ /* 0x004fe400000e0000 */
[CC--:B------:R-:W-:Y:S02]  /*0b60*/  LEA.HI R2, R3.reuse, R218.reuse, RZ, 0x5 ;  /* 0x000000da03027211 */ /* 0x0c0fe400078f28ff */
[----:B------:R-:W-:-:S03]  /*0b70*/  LEA.HI R3, R3, R218, RZ, 0x3 ;  /* 0x000000da03037211 */ /* 0x000fc600078f18ff */
[----:B------:R-:W-:Y:S01]  /*0b80*/  IMAD.SHL.U32 R2, R2, 0x20, RZ ;  /* 0x0000002002027824 */ /* 0x000fe200078e00ff */
[----:B------:R-:W-:-:S04]  /*0b90*/  SHF.R.S32.HI R207, RZ, 0x3, R3 ;  /* 0x00000003ffcf7819 */ /* 0x000fc80000011403 */
[----:B------:R-:W-:Y:S01]  /*0ba0*/  LOP3.LUT R2, R2, 0xfffffc00, RZ, 0xc0, !PT ;  /* 0xfffffc0002027812 */ /* 0x000fe200078ec0ff */
[----:B------:R-:W-:-:S03]  /*0bb0*/  ULOP3.LUT UR6, UR5, 0x1, URZ, 0xfc, !UPT ;  /* 0x0000000105067892 */ /* 0x000fc6000f8efc3f */
[----:B------:R-:W-:Y:S01]  /*0bc0*/  UMOV UR5, URZ ;  /* 0x0000003f00057c82 */ /* 0x000fe20008000000 */
[----:B------:R-:W-:Y:S02]  /*0bd0*/  IMAD R7, R7, 0x40, R2 ;  /* 0x0000004007077824 */ /* 0x000fe400078e0202 */
[----:B------:R-:W-:Y:S01]  /*0be0*/  IMAD.IADD R2, R218, 0x1, -R9 ;  /* 0x00000001da027824 */ /* 0x000fe200078e0a09 */
[----:B------:R-:W-:Y:S01]  /*0bf0*/  LOP3.LUT R9, R5, 0x3fffffe, RZ, 0xc0, !PT ;  /* 0x03fffffe05097812 */ /* 0x000fe200078ec0ff */
[----:B------:R-:W-:Y:S01]  /*0c00*/  IMAD R212, R0, 0x8, R7 ;  /* 0x0000000800d47824 */ /* 0x000fe200078e0207 */
[----:B------:R-:W-:Y:S01]  /*0c10*/  LOP3.LUT R5, R3, 0xfffffff8, RZ, 0xc0, !PT ;  /* 0xfffffff803057812 */ /* 0x000fe200078ec0ff */
[----:B------:R-:W-:Y:S01]  /*0c20*/  IMAD.U32 R213, RZ, RZ, UR6 ;  /* 0x00000006ffd57e24 */ /* 0x000fe2000f8e00ff */
[----:B------:R-:W-:Y:S01]  /*0c30*/  LEA.HI R8, R2, R2, RZ, 0x1 ;  /* 0x0000000202087211 */ /* 0x000fe200078f08ff */
[----:B------:R-:W-:Y:S02]  /*0c40*/  IMAD.IADD R9, R210, 0x1, -R9 ;  /* 0x00000001d2097824 */ /* 0x000fe400078e0a09 */
[----:B------:R-:W-:Y:S01]  /*0c50*/  IMAD.IADD R204, R218, 0x1, -R5 ;  /* 0x00000001dacc7824 */ /* 0x000fe200078e0a05 */
[----:B------:R-:W-:Y:S01]  /*0c60*/  LOP3.LUT R11, R8, 0x1ffffffe, RZ, 0xc0, !PT ;  /* 0x1ffffffe080b7812 */ /* 0x000fe200078ec0ff */
[----:B------:R-:W-:-:S02]  /*0c70*/  IMAD R211, R9, 0x40, R4 ;  /* 0x0000004009d37824 */ /* 0x000fc400078e0204 */
[----:B------:R-:W-:Y:S02]  /*0c80*/  IMAD.SHL.U32 R22, R204, 0x8, RZ ;  /* 0x00000008cc167824 */ /* 0x000fe400078e00ff */
[----:B------:R-:W-:Y:S02]  /*0c90*/  IMAD.IADD R2, R2, 0x1, -R11 ;  /* 0x0000000102027824 */ /* 0x000fe400078e0a0b */
[C---:B------:R-:W-:Y:S01]  /*0ca0*/  VIADD R201, R22.reuse, 0x80 ;  /* 0x0000008016c97836 */ /* 0x040fe20000000000 */
[C---:B------:R-:W-:Y:S01]  /*0cb0*/  IADD3 R202, R22.reuse, 0x40, RZ ;  /* 0x0000004016ca7810 */ /* 0x040fe20007ffe0ff */
[----:B------:R-:W-:Y:S01]  /*0cc0*/  VIADD R203, R22, 0xc0 ;  /* 0x000000c016cb7836 */ /* 0x000fe20000000000 */
[----:B------:R-:W-:Y:S01]  /*0cd0*/  SHF.R.S32.HI R217, RZ, 0x1f, R22 ;  /* 0x0000001fffd97819 */ /* 0x000fe20000011416 */
[----:B------:R-:W-:Y:S01]  /*0ce0*/  IMAD.U32 R208, RZ, RZ, UR5 ;  /* 0x00000005ffd07e24 */ /* 0x000fe2000f8e00ff */
[----:B------:R-:W-:Y:S01]  /*0cf0*/  SHF.R.S32.HI R216, RZ, 0x1f, R202 ;  /* 0x0000001fffd87819 */ /* 0x000fe200000114ca */
[----:B------:R-:W-:Y:S01]  /*0d00*/  IMAD R23, R2, 0x8, R211 ;  /* 0x0000000802177824 */ /* 0x000fe200078e02d3 */
[----:B------:R-:W-:-:S02]  /*0d10*/  SHF.R.S32.HI R215, RZ, 0x1f, R201 ;  /* 0x0000001fffd77819 */ /* 0x000fc400000114c9 */
[----:B------:R-:W-:-:S07]  /*0d20*/  SHF.R.S32.HI R214, RZ, 0x1f, R203 ;  /* 0x0000001fffd67819 */ /* 0x000fce00000114cb */
.L_x_1088:
[----:B------:R-:W-:Y:S01]  /*0d30*/  ULDC UR5, c[0x0][0xc60] ;  /* 0x0003180000057ab9 */ /* 0x000fe20000000800 */
[----:B------:R-:W-:Y:S01]  /*0d40*/  UMOV UR8, UR4 ;  /* 0x0000000400087c82 */ /* 0x000fe20008000000 */
[----:B------:R-:W-:-:S11]  /*0d50*/  UISETP.NE.AND UP0, UPT, UR5, 0x1, UPT ;  /* 0x000000010500788c */ /* 0x000fd6000bf05270 */
[----:B------:R-:W-:Y:S01]  /*0d60*/  @UP0 ULDC UR6, c[0x0][0xc64] ;  /* 0x0003190000060ab9 */ /* 0x000fe20000000800 */
[----:B------:R-:W-:Y:S01]  /*0d70*/  @UP0 ULDC UR9, c[0x0][0xc68] ;  /* 0x00031a0000090ab9 */ /* 0x000fe20000000800 */
[----:B------:R-:W-:-:S04]  /*0d80*/  UIMAD.WIDE.U32 UR6, UR4, UR6, URZ ;  /* 0x00000006040672a5 */ /* 0x000fc8000f8e003f */
[----:B------:R-:W-:-:S03]  /*0d90*/  @UP0 USHF.R.U32.HI UR8, URZ, UR9, UR7 ;  /* 0x000000093f080299 */ /* 0x000fc60008011607 */
[----:B------:R-:W-:Y:S02]  /*0da0*/  ULDC UR6, c[0x0][0xc78] ;  /* 0x00031e0000067ab9 */ /* 0x000fe40000000800 */
[----:B------:R-:W-:Y:S02]  /*0db0*/  UISETP.GE.AND UP0, UPT, UR8, UR6, UPT ;  /* 0x000000060800728c */ /* 0x000fe4000bf06270 */
[----:B------:R-:W-:-:S04]  /*0dc0*/  UIADD3 UR6, -UR8, URZ, URZ ;  /* 0x0000003f08067290 */ /* 0x000fc8000fffe13f */
[----:B------:R-:W-:Y:S01]  /*0dd0*/  PLOP3.LUT P0, PT, PT, PT, UP0, 0x80, 0x0 ;  /* 0x000000000000781c */ /* 0x000fe20003f0f008 */
[----:B------:R-:W-:-:S12]  /*0de0*/  UIMAD UR9, UR5, UR6, UR4 ;  /* 0x00000006050972a4 */ /* 0x000fd8000f8e0204 */
[----:B01234-:R-:W-:Y:S05]  /*0df0*/  @!P0 BRA `(.L_x_984) ;  /* 0x0000000000208947 */ /* 0x01ffea0003800000 */
[----:B------:R-:W-:Y:S01]  /*0e00*/  ULDC UR7, c[0x0][0xc6c] ;  /* 0x00031b0000077ab9 */ /* 0x000fe20000000800 */
[----:B------:R-:W-:Y:S01]  /*0e10*/  UMOV UR6, UR9 ;  /* 0x0000000900067c82 */ /* 0x000fe20008000000 */
[----:B------:R-:W-:-:S11]  /*0e20*/  UISETP.NE.AND UP0, UPT, UR7, 0x1, UPT ;  /* 0x000000010700788c */ /* 0x000fd6000bf05270 */
[----:B------:R-:W-:Y:S02]  /*0e30*/  @UP0 ULDC.64 UR10, c[0x0][0xc70] ;  /* 0x00031c00000a0ab9 */ /* 0x000fe40000000a00 */
[----:B------:R-:W-:-:S04]  /*0e40*/  UIMAD.WIDE.U32 UR4, UR9, UR10, URZ ;  /* 0x0000000a090472a5 */ /* 0x000fc8000f8e003f */
[----:B------:R-:W-:-:S04]  /*0e50*/  @UP0 USHF.R.U32.HI UR6, URZ, UR11, UR5 ;  /* 0x0000000b3f060299 */ /* 0x000fc80008011605 */
[----:B------:R-:W-:Y:S01]  /*0e60*/  UIMAD UR4, UR6, UR7, URZ ;  /* 0x00000007060472a4 */ /* 0x000fe2000f8e023f */
[----:B------:R-:W-:Y:S11]  /*0e70*/  BRA `(.L_x_985) ;  /* 0x00000000001c7947 */ /* 0x000ff60003800000 */
.L_x_984:
[----:B------:R-:W-:Y:S01]  /*0e80*/  ULDC UR7, c[0x0][0xc54] ;  /* 0x0003150000077ab9 */ /* 0x000fe20000000800 */
[----:B------:R-:W-:Y:S01]  /*0e90*/  UMOV UR6, UR9 ;  /* 0x0000000900067c82 */ /* 0x000fe20008000000 */
[----:B------:R-:W-:-:S11]  /*0ea0*/  UISETP.NE.AND UP0, UPT, UR7, 0x1, UPT ;  /* 0x000000010700788c */ /* 0x000fd6000bf05270 */
[----:B------:R-:W-:Y:S02]  /*0eb0*/  @UP0 ULDC.64 UR10, c[0x0][0xc58] ;  /* 0x00031600000a0ab9 */ /* 0x000fe40000000a00 */
[----:B------:R-:W-:-:S04]  /*0ec0*/  UIMAD.WIDE.U32 UR4, UR9, UR10, URZ ;  /* 0x0000000a090472a5 */ /* 0x000fc8000f8e003f */
[----:B------:R-:W-:-:S04]  /*0ed0*/  @UP0 USHF.R.U32.HI UR6, URZ, UR11, UR5 ;  /* 0x0000000b3f060299 */ /* 0x000fc80008011605 */
[----:B------:R-:W-:-:S12]  /*0ee0*/  UIMAD UR4, UR6, UR7, URZ ;  /* 0x00000007060472a4 */ /* 0x000fd8000f8e023f */
.L_x_985:
[----:B------:R-:W-:Y:S01]  /*0ef0*/  ULOP3.LUT UR6, URZ, UR6, URZ, 0x33, !UPT ;  /* 0x000000063f067292 */ /* 0x000fe2000f8e333f */
[----:B------:R-:W-:Y:S01]  /*0f00*/  ULDC UR12, c[0x0][0xc48] ;  /* 0x00031200000c7ab9 */ /* 0x000fe20000000800 */
[----:B------:R-:W-:Y:S01]  /*0f10*/  ULDC UR7, c[0x0][0x448] ;  /* 0x0001120000077ab9 */ /* 0x000fe20000000800 */
[----:B------:R-:W-:Y:S01]  /*0f20*/  ULDC UR5, c[0x0][0xc3c] ;  /* 0x00030f0000057ab9 */ /* 0x000fe20000000800 */
[----:B------:R-:W-:Y:S02]  /*0f30*/  UISETP.NE.AND UP1, UPT, UR12, 0x1, UPT ;  /* 0x000000010c00788c */ /* 0x000fe4000bf25270 */
[----:B------:R-:W-:Y:S02]  /*0f40*/  UISETP.NE.AND UP3, UPT, UR7, 0x1, UPT ;  /* 0x000000010700788c */ /* 0x000fe4000bf65270 */
[----:B------:R-:W-:Y:S01]  /*0f50*/  UIADD3 UR6, UR6, UR5, URZ ;  /* 0x0000000506067290 */ /* 0x000fe2000fffe03f */
[----:B------:R-:W-:Y:S01]  /*0f60*/  ULDC.64 UR10, c[0x0][0x418] ;  /* 0x00010600000a7ab9 */ /* 0x000fe20000000a00 */
[----:B------:R-:W-:-:S02]  /*0f70*/  UIADD3 UR4, UR9, -UR4, URZ ;  /* 0x8000000409047290 */ /* 0x000fc4000fffe03f */
[----:B------:R-:W-:Y:S02]  /*0f80*/  UISETP.NE.U32.AND UP0, UPT, UR10, URZ, UPT ;  /* 0x0000003f0a00728c */ /* 0x000fe4000bf05070 */
[----:B------:R-:W-:Y:S01]  /*0f90*/  USHF.L.U32 UR43, UR6, 0x7, URZ ;  /* 0x00000007062b7899 */ /* 0x000fe2000800063f */
[----:B------:R-:W-:Y:S01]  /*0fa0*/  ULDC UR14, c[0x0][0xc54] ;  /* 0x00031500000e7ab9 */ /* 0x000fe20000000800 */
[----:B------:R-:W-:Y:S02]  /*0fb0*/  UISETP.NE.AND.EX UP0, UPT, UR11, URZ, UPT, UP0 ;  /* 0x0000003f0b00728c */ /* 0x000fe4000bf05300 */
[----:B------:R-:W-:Y:S02]  /*0fc0*/  UIMAD UR14, UR8, UR14, UR4 ;  /* 0x0000000e080e72a4 */ /* 0x000fe4000f8e0204 */
[----:B------:R-:W-:Y:S01]  /*0fd0*/  UIADD3 UR10, UR43, 0x7f, URZ ;  /* 0x0000007f2b0a7890 */ /* 0x000fe2000fffe03f */
[----:B------:R-:W-:Y:S01]  /*0fe0*/  ULDC UR41, c[0x0][0x424] ;  /* 0x0001090000297ab9 */ /* 0x000fe20000000800 */
[----:B------:R-:W-:Y:S01]  /*0ff0*/  ULDC UR48, c[0x0][0x288] ;  /* 0x0000a20000307ab9 */ /* 0x000fe20000000800 */
[----:B------:R-:W-:Y:S01]  /*1000*/  ULDC.64 UR4, c[0x0][0x9e0] ;  /* 0x0002780000047ab9 */ /* 0x000fe20000000a00 */
[----:B------:R-:W-:Y:S01]  /*1010*/  @UP1 ULDC UR6, c[0x0][0xc4c] ;  /* 0x0003130000061ab9 */ /* 0x000fe20000000800 */
[----:B------:R-:W-:Y:S01]  /*1020*/  @UP3 ULDC UR8, c[0x0][0x44c] ;  /* 0x0001130000083ab9 */ /* 0x000fe20000000800 */
[----:B------:R-:W-:-:S02]  /*1030*/  UIADD3 UR11, -UR48, 0x1, URZ ;  /* 0x00000001300b7890 */ /* 0x000fc4000fffe13f */
[----:B------:R-:W-:Y:S02]  /*1040*/  UISETP.GE.AND UP2, UPT, UR5, 0x1, UPT ;  /* 0x000000010500788c */ /* 0x000fe4000bf46270 */
[----:B------:R-:W-:Y:S02]  /*1050*/  USEL UR41, UR41, 0x1, UP0 ;  /* 0x0000000129297887 */ /* 0x000fe40008000000 */
[----:B------:R-:W-:Y:S02]  /*1060*/  UIMAD.WIDE.U32 UR8, UR10, UR8, URZ ;  /* 0x000000080a0872a5 */ /* 0x000fe4000f8e003f */
[----:B------:R-:W-:Y:S01]  /*1070*/  UIMAD.WIDE.U32 UR6, UR14, UR6, URZ ;  /* 0x000000060e0672a5 */ /* 0x000fe2000f8e003f */
[----:B------:R-:W-:Y:S01]  /*1080*/  PLOP3.LUT P0, PT, PT, PT, UP2, 0x40, 0x0 ;  /* 0x000000000000781c */ /* 0x000fe20003f0e828 */
[----:B------:R-:W-:Y:S01]  /*1090*/  ULDC UR13, c[0x0][0x2f0] ;  /* 0x0000bc00000d7ab9 */ /* 0x000fe20000000800 */
[----:B------:R-:W-:Y:S01]  /*10a0*/  @UP1 ULDC UR15, c[0x0][0xc50] ;  /* 0x00031400000f1ab9 */ /* 0x000fe20000000800 */
[----:B------:R-:W-:Y:S01]  /*10b0*/  @UP3 ULDC UR16, c[0x0][0x450] ;  /* 0x0001140000103ab9 */ /* 0x000fe20000000800 */
[----:B------:R-:W-:Y:S01]  /*10c0*/  UMOV UR17, UR14 ;  /* 0x0000000e00117c82 */ /* 0x000fe20008000000 */
[----:B------:R-:W-:-:S02]  /*10d0*/  UIMAD UR11, UR41, UR13, UR11 ;  /* 0x0000000d290b72a4 */ /* 0x000fc4000f8e020b */
[----:B------:R-:W-:Y:S02]  /*10e0*/  @UP3 USHF.R.U32.HI UR10, URZ, UR16, UR9 ;  /* 0x000000103f0a3299 */ /* 0x000fe40008011609 */
[----:B------:R-:W-:Y:S02]  /*10f0*/  @UP1 USHF.R.U32.HI UR17, URZ, UR15, UR7 ;  /* 0x0000000f3f111299 */ /* 0x000fe40008011607 */
[----:B------:R-:W-:Y:S02]  /*1100*/  UIADD3 UR10, UR11, UR10, URZ ;  /* 0x0000000a0b0a7290 */ /* 0x000fe4000fffe03f */
[----:B------:R-:W-:Y:S02]  /*1110*/  UIADD3 UR6, -UR17, URZ, URZ ;  /* 0x0000003f11067290 */ /* 0x000fe4000fffe13f */
[----:B------:R-:W-:Y:S01]  /*1120*/  UIADD3 UR4, UR10, UR4, URZ ;  /* 0x000000040a047290 */ /* 0x000fe2000fffe03f */
[----:B------:R-:W-:Y:S01]  /*1130*/  IMAD.U32 R206, RZ, RZ, UR17 ;  /* 0x00000011ffce7e24 */ /* 0x000fe2000f8e00ff */
[----:B------:R-:W-:-:S02]  /*1140*/  UIMAD UR6, UR12, UR6, UR14 ;  /* 0x000000060c0672a4 */ /* 0x000fc4000f8e020e */
[----:B------:R-:W-:Y:S02]  /*1150*/  UP2UR UR61, UPR, URZ, 0x8 ;  /* 0x000000083f3d7883 */ /* 0x000fe40008000000 */
[----:B------:R-:W-:Y:S01]  /*1160*/  UP2UR UR42, UPR, URZ, 0x4 ;  /* 0x000000043f2a7883 */ /* 0x000fe20008000000 */
[----:B------:R-:W-:Y:S02]  /*1170*/  IMAD.U32 R0, RZ, RZ, UR4 ;  /* 0x00000004ff007e24 */ /* 0x000fe4000f8e00ff */
[----:B------:R-:W-:Y:S01]  /*1180*/  IMAD.U32 R205, RZ, RZ, UR6 ;  /* 0x00000006ffcd7e24 */ /* 0x000fe2000f8e00ff */
[----:B------:R-:W-:Y:S08]  /*1190*/  @P0 BRA `(.L_x_986) ;  /* 0x0000000000400947 */ /* 0x000ff00003800000 */
[----:B------:R-:W-:Y:S01]  /*11a0*/  ISETP.LT.AND P0, PT, RZ, UR10, PT ;  /* 0x0000000aff007c0c */ /* 0x000fe2000bf01270 */
[----:B------:R-:W-:-:S12]  /*11b0*/  UIADD3 UR4, UR10, -0x1, URZ ;  /* 0xffffffff0a047890 */ /* 0x000fd8000fffe03f */
[----:B------:R-:W-:Y:S05]  /*11c0*/  @P0 BRA `(.L_x_987) ;  /* 0x00000000001c0947 */ /* 0x000fea0003800000 */
[----:B------:R-:W-:Y:S02]  /*11d0*/  UISETP.NE.AND UP0, UPT, UR5, 0x1, UPT ;  /* 0x000000010500788c */ /* 0x000fe4000bf05270 */
[----:B------:R-:W-:-:S09]  /*11e0*/  UIADD3 UR4, -UR10, URZ, URZ ;  /* 0x0000003f0a047290 */ /* 0x000fd2000fffe13f */
[----:B------:R-:W-:Y:S02]  /*11f0*/  @UP0 ULDC.64 UR8, c[0x0][0x9e8] ;  /* 0x00027a0000080ab9 */ /* 0x000fe40000000a00 */
[----:B------:R-:W-:-:S04]  /*1200*/  UIMAD.WIDE.U32 UR6, UR4, UR8, URZ ;  /* 0x00000008040672a5 */ /* 0x000fc8000f8e003f */
[----:B------:R-:W-:-:S04]  /*1210*/  @UP0 USHF.R.U32.HI UR4, URZ, UR9, UR7 ;  /* 0x000000093f040299 */ /* 0x000fc80008011607 */
[----:B------:R-:W-:Y:S01]  /*1220*/  ULOP3.LUT UR4, URZ, UR4, URZ, 0x33, !UPT ;  /* 0x000000043f047292 */ /* 0x000fe2000f8e333f */
[----:B------:R-:W-:Y:S11]  /*1230*/  BRA `(.L_x_988) ;  /* 0x0000000000107947 */ /* 0x000ff60003800000 */
.L_x_987:
[----:B------:R-:W-:-:S11]  /*1240*/  UISETP.NE.AND UP0, UPT, UR5, 0x1, UPT ;  /* 0x000000010500788c */ /* 0x000fd6000bf05270 */
[----:B------:R-:W-:Y:S02]  /*1250*/  @UP0 ULDC.64 UR8, c[0x0][0x9e8] ;  /* 0x00027a0000080ab9 */ /* 0x000fe40000000a00 */
[----:B------:R-:W-:-:S04]  /*1260*/  UIMAD.WIDE.U32 UR6, UR4, UR8, URZ ;  /* 0x00000008040672a5 */ /* 0x000fc8000f8e003f */
[----:B------:R-:W-:-:S12]  /*1270*/  @UP0 USHF.R.U32.HI UR4, URZ, UR9, UR7 ;  /* 0x000000093f040299 */ /* 0x000fd80008011607 */
.L_x_988:
[----:B------:R-:W-:-:S06]  /*1280*/  UIMAD UR4, UR4, UR5, UR5 ;  /* 0x00000005040472a4 */ /* 0x000fcc000f8e0205 */
[----:B------:R-:W-:-:S07]  /*1290*/  VIMNMX R0, R0, UR4, PT ;  /* 0x0000000400007c48 */ /* 0x000fce000bfe0100 */
.L_x_986:
[----:B------:R-:W-:Y:S01]  /*12a0*/  UISETP.NE.AND UP0, UPT, UR61, URZ, UPT ;  /* 0x0000003f3d00728c */ /* 0x000fe2000bf05270 */
[----:B------:R-:W-:Y:S01]  /*12b0*/  VIADD R0, R0, 0x3f ;  /* 0x0000003f00007836 */ /* 0x000fe20000000000 */
[----:B------:R-:W-:Y:S01]  /*12c0*/  UMOV UR9, UR43 ;  /* 0x0000002b00097c82 */ /* 0x000fe20008000000 */
[----:B------:R-:W-:Y:S02]  /*12d0*/  UIMAD UR4, UR41, UR13, 0x3f ;  /* 0x0000003f290474a4 */ /* 0x000fe4000f8e020d */
[----:B------:R-:W-:Y:S01]  /*12e0*/  UIMAD UR48, UR41, UR13, -UR48 ;  /* 0x0000000d293072a4 */ /* 0x000fe2000f8e0a30 */
[----:B------:R-:W-:Y:S01]  /*12f0*/  SHF.R.S32.HI R3, RZ, 0x1f, R0 ;  /* 0x0000001fff037819 */ /* 0x000fe20000011400 */
[----:B------:R-:W-:Y:S01]  /*1300*/  USHF.R.S32.HI UR8, URZ, 0x1f, UR4 ;  /* 0x0000001f3f087899 */ /* 0x000fe20008011404 */
[----:B------:R-:W-:Y:S02]  /*1310*/  ULDC UR10, c[0x0][0x9dc] ;  /* 0x00027700000a7ab9 */ /* 0x000fe40000000800 */
[----:B------:R-:W-:Y:S01]  /*1320*/  LEA.HI R3, R3, R0, RZ, 0x6 ;  /* 0x0000000003037211 */ /* 0x000fe200078f30ff */
[----:B------:R-:W-:Y:S01]  /*1330*/  @UP0 ULDC UR6, c[0x0][0x44c] ;  /* 0x0001130000060ab9 */ /* 0x000fe20000000800 */
[----:B------:R-:W-:Y:S01]  /*1340*/  @UP0 ULDC UR11, c[0x0][0x450] ;  /* 0x00011400000b0ab9 */ /* 0x000fe20000000800 */
[----:B------:R-:W-:Y:S01]  /*1350*/  UIMAD.WIDE.U32 UR6, UR43, UR6, URZ ;  /* 0x000000062b0672a5 */ /* 0x000fe2000f8e003f */
[----:B------:R-:W-:Y:S01]  /*1360*/  SHF.R.S32.HI R3, RZ, 0x6, R3 ;  /* 0x00000006ff037819 */ /* 0x000fe20000011403 */
[----:B------:R-:W-:-:S02]  /*1370*/  ULEA.HI UR8, UR8, UR4, URZ, 0x6 ;  /* 0x0000000408087291 */ /* 0x000fc4000f8f303f */
[----:B------:R-:W-:Y:S02]  /*1380*/  @UP0 USHF.R.U32.HI UR9, URZ, UR11, UR7 ;  /* 0x0000000b3f090299 */ /* 0x000fe40008011607 */
[----:B------:R-:W-:Y:S02]  /*1390*/  UISETP.GE.AND UP0, UPT, UR5, 0x1, UPT ;  /* 0x000000010500788c */ /* 0x000fe4000bf06270 */
[----:B------:R-:W-:Y:S02]  /*13a0*/  USHF.R.S32.HI UR8, URZ, 0x6, UR8 ;  /* 0x000000063f087899 */ /* 0x000fe40008011408 */
[----:B------:R-:W-:Y:S02]  /*13b0*/  UIADD3 UR4, UR48, UR9, URZ ;  /* 0x0000000930047290 */ /* 0x000fe4000fffe03f */
[----:B------:R-:W-:Y:S02]  /*13c0*/  PLOP3.LUT P0, PT, PT, PT, UP0, 0x40, 0x0 ;  /* 0x000000000000781c */ /* 0x000fe40003f0e808 */
[----:B------:R-:W-:Y:S01]  /*13d0*/  UIADD3 UR9, UR4, -UR10, URZ ;  /* 0x8000000a04097290 */ /* 0x000fe2000fffe03f */
[----:B------:R-:W-:-:S10]  /*13e0*/  VIMNMX R98, R3, UR8, PT ;  /* 0x0000000803627c48 */ /* 0x000fd4000bfe0100 */
[----:B------:R-:W-:Y:S05]  /*13f0*/  @P0 BRA `(.L_x_989) ;  /* 0x0000000000440947 */ /* 0x000fea0003800000 */
[----:B------:R-:W-:-:S06]  /*1400*/  UISETP.GT.AND UP0, UPT, UR4, -0x1, UPT ;  /* 0xffffffff0400788c */ /* 0x000fcc000bf04270 */
[----:B------:R-:W-:-:S13]  /*1410*/  PLOP3.LUT P0, PT, PT, PT, UP0, 0x80, 0x0 ;  /* 0x000000000000781c */ /* 0x000fda0003f0f008 */
[----:B------:R-:W-:Y:S05]  /*1420*/  @P0 BRA `(.L_x_990) ;  /* 0x00000000001c0947 */ /* 0x000fea0003800000 */
[----:B------:R-:W-:Y:S02]  /*1430*/  UISETP.NE.AND UP0, UPT, UR5, 0x1, UPT ;  /* 0x000000010500788c */ /* 0x000fe4000bf05270 */
[----:B------:R-:W-:-:S09]  /*1440*/  ULOP3.LUT UR4, URZ, UR4, URZ, 0x33, !UPT ;  /* 0x000000043f047292 */ /* 0x000fd2000f8e333f */
[----:B------:R-:W-:Y:S02]  /*1450*/  @UP0 ULDC.64 UR10, c[0x0][0x9e8] ;  /* 0x00027a00000a0ab9 */ /* 0x000fe40000000a00 */
[----:B------:R-:W-:-:S04]  /*1460*/  UIMAD.WIDE.U32 UR6, UR4, UR10, URZ ;  /* 0x0000000a040672a5 */ /* 0x000fc8000f8e003f */
[----:B------:R-:W-:-:S04]  /*1470*/  @UP0 USHF.R.U32.HI UR4, URZ, UR11, UR7 ;  /* 0x0000000b3f040299 */ /* 0x000fc80008011607 */
[----:B------:R-:W-:Y:S01]  /*1480*/  ULOP3.LUT UR4, URZ, UR4, URZ, 0x33, !UPT ;  /* 0x000000043f047292 */ /* 0x000fe2000f8e333f */
[----:B------:R-:W-:Y:S11]  /*1490*/  BRA `(.L_x_991) ;  /* 0x0000000000107947 */ /* 0x000ff60003800000 */
.L_x_990:
[----:B------:R-:W-:-:S11]  /*14a0*/  UISETP.NE.AND UP0, UPT, UR5, 0x1, UPT ;  /* 0x000000010500788c */ /* 0x000fd6000bf05270 */
[----:B------:R-:W-:Y:S02]  /*14b0*/  @UP0 ULDC.64 UR10, c[0x0][0x9e8] ;  /* 0x00027a00000a0ab9 */ /* 0x000fe40000000a00 */
[----:B------:R-:W-:-:S04]  /*14c0*/  UIMAD.WIDE.U32 UR6, UR4, UR10, URZ ;  /* 0x0000000a040672a5 */ /* 0x000fc8000f8e003f */
[----:B------:R-:W-:-:S12]  /*14d0*/  @UP0 USHF.R.U32.HI UR4, URZ, UR11, UR7 ;  /* 0x0000000b3f040299 */ /* 0x000fd80008011607 */
.L_x_991:
[----:B------:R-:W-:-:S04]  /*14e0*/  UIMAD UR4, UR4, UR5, URZ ;  /* 0x00000005040472a4 */ /* 0x000fc8000f8e023f */
[----:B------:R-:W-:-:S04]  /*14f0*/  UISETP.LT.AND UP0, UPT, UR9, UR4, UPT ;  /* 0x000000040900728c */ /* 0x000fc8000bf01270 */
[----:B------:R-:W-:-:S12]  /*1500*/  USEL UR9, UR9, UR4, !UP0 ;  /* 0x0000000409097287 */ /* 0x000fd8000c000000 */
.L_x_989:
[----:B------:R-:W-:Y:S01]  /*1510*/  USHF.R.S32.HI UR4, URZ, 0x1f, UR9 ;  /* 0x0000001f3f047899 */ /* 0x000fe20008011409 */
[----:B------:R-:W-:Y:S02]  /*1520*/  PLOP3.LUT P0, PT, PT, PT, PT, 0x80, 0x0 ;  /* 0x000000000000781c */ /* 0x000fe40003f0f070 */
[----:B------:R-:W-:Y:S01]  /*1530*/  CS2R R2, SRZ ;  /* 0x0000000000027805 */ /* 0x000fe2000001ff00 */
[----:B------:R-:W-:Y:S01]  /*1540*/  IMAD.MOV.U32 R0, RZ, RZ, RZ ;  /* 0x000000ffff007224 */ /* 0x000fe200078e00ff */
[----:B------:R-:W-:Y:S01]  /*1550*/  ULEA.HI UR4, UR4, UR9, URZ, 0x6 ;  /* 0x0000000904047291 */ /* 0x000fe2000f8f303f */
[----:B------:R-:W-:Y:S02]  /*1560*/  CS2R R168, SRZ ;  /* 0x0000000000a87805 */ /* 0x000fe4000001ff00 */
[----:B------:R-:W-:Y:S02]  /*1570*/  CS2R R166, SRZ ;  /* 0x0000000000a67805 */ /* 0x000fe4000001ff00 */
[----:B------:R-:W-:Y:S01]  /*1580*/  CS2R R148, SRZ ;  /* 0x0000000000947805 */ /* 0x000fe2000001ff00 */
[----:B------:R-:W-:Y:S01]  /*1590*/  USHF.R.S32.HI UR4, URZ, 0x6, UR4 ;  /* 0x000000063f047899 */ /* 0x000fe20008011404 */
[----:B------:R-:W-:-:S02]  /*15a0*/  CS2R R164, SRZ ;  /* 0x0000000000a47805 */ /* 0x000fc4000001ff00 */
[----:B------:R-:W-:Y:S02]  /*15b0*/  CS2R R144, SRZ ;  /* 0x0000000000907805 */ /* 0x000fe4000001ff00 */
[----:B------:R-:W-:Y:S01]  /*15c0*/  CS2R R162, SRZ ;  /* 0x0000000000a27805 */ /* 0x000fe2000001ff00 */
[----:B------:R-:W-:Y:S01]  /*15d0*/  UISETP.LT.AND UP0, UPT, URZ, UR4, UPT ;  /* 0x000000043f00728c */ /* 0x000fe2000bf01270 */
[----:B------:R-:W-:Y:S02]  /*15e0*/  CS2R R140, SRZ ;  /* 0x00000000008c7805 */ /* 0x000fe4000001ff00 */
[----:B------:R-:W-:Y:S02]  /*15f0*/  CS2R R128, SRZ ;  /* 0x0000000000807805 */ /* 0x000fe4000001ff00 */
[----:B------:R-:W-:Y:S01]  /*1600*/  CS2R R104, SRZ ;  /* 0x0000000000687805 */ /* 0x000fe2000001ff00 */
[----:B------:R-:W-:Y:S01]  /*1610*/  USEL UR5, URZ, UR4, !UP0 ;  /* 0x000000043f057287 */ /* 0x000fe2000c000000 */
[----:B------:R-:W-:-:S02]  /*1620*/  CS2R R136, SRZ ;  /* 0x0000000000887805 */ /* 0x000fc4000001ff00 */
[----:B------:R-:W-:Y:S02]  /*1630*/  CS2R R100, SRZ ;  /* 0x0000000000647805 */ /* 0x000fe4000001ff00 */
[----:B------:R-:W-:Y:S02]  /*1640*/  CS2R R96, SRZ ;  /* 0x0000000000607805 */ /* 0x000fe4000001ff00 */
[----:B------:R-:W-:Y:S02]  /*1650*/  CS2R R132, SRZ ;  /* 0x0000000000847805 */ /* 0x000fe4000001ff00 */
[----:B------:R-:W-:Y:S02]  /*1660*/  CS2R R92, SRZ ;  /* 0x00000000005c7805 */ /* 0x000fe4000001ff00 */
[----:B------:R-:W-:Y:S01]  /*1670*/  ISETP.GT.AND P1, PT, R98, UR5, PT ;  /* 0x0000000562007c0c */ /* 0x000fe2000bf24270 */
        /* <DEDUP_REMOVED lines=21> */
[----:B------:R-:W-:Y:S01]  /*17d0*/  CS2R R188, SRZ ;  /* 0x0000000000bc7805 */ /* 0x000fe2000001ff00 */
[----:B------:R-:W-:Y:S01]  /*17e0*/  IMAD.MOV.U32 R18, RZ, RZ, RZ ;  /* 0x000000ffff127224 */ /* 0x000fe200078e00ff */
        /* <DEDUP_REMOVED lines=27> */
[----:B------:R-:W-:Y:S01]  /*19a0*/  CS2R R24, SRZ ;  /* 0x0000000000187805 */ /* 0x000fe2000001ff00 */
[----:B------:R-:W-:Y:S06]  /*19b0*/  @!P1 BRA `(.L_x_992) ;  /* 0x000000b000309947 */ /* 0x000fec0003800000 */
        /* <DEDUP_REMOVED lines=30> */
[----:B-1----:R-:W-:Y:S05]  /*1ba0*/  CALL.ABS.NOINC R2 ;  /* 0x0000000002007343 */ /* 0x002fea0003c00000 */
.L_x_993:
        /* <DEDUP_REMOVED lines=11> */
.L_x_1158:
[----:B------:R-:W-:Y:S05]  /*1c60*/  @!P0 BRA `(.L_x_995) ;  /* 0x0000000000048947 */ /* 0x000fea0003800000 */
[----:B------:R-:W-:Y:S01]  /*1c70*/  BPT.TRAP 0x1 ;  /* 0x000000040000795c */ /* 0x000fe20000300000 */
.L_x_995:
[----:B0-----:R-:W-:Y:S02]  /*1c80*/  IMAD.U32 R3, RZ, RZ, UR39 ;  /* 0x00000027ff037e24 */ /* 0x001fe4000f8e00ff */
[----:B------:R-:W-:-:S03]  /*1c90*/  IMAD.U32 R0, RZ, RZ, UR38 ;  /* 0x00000026ff007e24 */ /* 0x000fc6000f8e00ff */
[----:B------:R-:W-:Y:S02]  /*1ca0*/  LEA R3, R3, UR40, 0x3 ;  /* 0x0000002803037c11 */ /* 0x000fe4000f8e18ff */
[----:B------:R-:W-:-:S04]  /*1cb0*/  SHF.L.U32 R0, R0, 0x1f, RZ ;  /* 0x0000001f00007819 */ /* 0x000fc800000006ff */
[----:B------:R0:W1:Y:S01]  /*1cc0*/  SYNCS.PHASECHK.TRANS64.TRYWAIT P1, [R3+URZ+0x30830], R0 ;  /* 0x03083000030075a7 */ /* 0x000062000802017f */
[----:B------:R-:W-:Y:S05]  /*1cd0*/  @!P0 BRA `(.L_x_996) ;  /* 0x0000000000048947 */ /* 0x000fea0003800000 */
[----:B------:R-:W-:Y:S01]  /*1ce0*/  BPT.TRAP 0x1 ;  /* 0x000000040000795c */ /* 0x000fe20000300000 */
.L_x_996:
[----:B-1----:R-:W-:Y:S05]  /*1cf0*/  @P1 BRA `(.L_x_997) ;  /* 0x0000000000081947 */ /* 0x002fea0003800000 */
[----:B------:R-:W1:Y:S02]  /*1d00*/  SYNCS.PHASECHK.TRANS64.TRYWAIT P1, [R3+URZ+0x30830], R0 ;  /* 0x03083000030075a7 */ /* 0x000e64000802017f */
[----:B-1----:R-:W-:Y:S05]  /*1d10*/  @!P1 BRA `(.L_x_998) ;  /* 0x0000011800fc9947 */ /* 0x002fea0003800000 */
.L_x_997:
[----:B------:R-:W-:Y:S05]  /*1d20*/  WARPSYNC.ALL ;  /* 0x0000000000007948 */ /* 0x000fea0003800000 */
[----:B------:R-:W-:Y:S01]  /*1d30*/  UIADD3 UR4, UR40, 0x20400, URZ ;  /* 0x0002040028047890 */ /* 0x000fe2000fffe03f */
[----:B------:R-:W-:Y:S01]  /*1d40*/  WARPGROUP.ARRIVE ;  /* 0x00000000000079c5 */ /* 0x000fe20000000000 */
[----:B------:R-:W-:Y:S01]  /*1d50*/  UMOV UR9, 0x40000040 ;  /* 0x4000004000097882 */ /* 0x000fe20000000000 */
[----:B------:R-:W-:Y:S01]  /*1d60*/  UMOV UR11, 0x40000040 ;  /* 0x40000040000b7882 */ /* 0x000fe20000000000 */
[----:B------:R-:W-:Y:S01]  /*1d70*/  USHF.R.U32.HI UR4, URZ, 0x4, UR4 ;  /* 0x000000043f047899 */ /* 0x000fe20008011604 */
[----:B------:R-:W-:Y:S01]  /*1d80*/  IMAD.U32 R17, RZ, RZ, UR9 ;  /* 0x00000009ff117e24 */ /* 0x000fe2000f8e00ff */
[----:B------:R-:W-:Y:S01]  /*1d90*/  UMOV UR57, 0x40000040 ;  /* 0x4000004000397882 */ /* 0x000fe20000000000 */
[----:B------:R-:W-:Y:S01]  /*1da0*/  UMOV UR59, 0x40000040 ;  /* 0x40000040003b7882 */ /* 0x000fe20000000000 */
[----:B------:R-:W-:Y:S01]  /*1db0*/  ULOP3.LUT UR4, UR4, 0x3fff, URZ, 0xc0, !UPT ;  /* 0x00003fff04047892 */ /* 0x000fe2000f8ec03f */
[----:B------:R-:W-:Y:S01]  /*1dc0*/  UMOV UR13, 0x40000040 ;  /* 0x40000040000d7882 */ /* 0x000fe20000000000 */
[----:B------:R-:W-:-:S02]  /*1dd0*/  UMOV UR15, 0x40000040 ;  /* 0x40000040000f7882 */ /* 0x000fc40000000000 */
[----:B------:R-:W-:Y:S02]  /*1de0*/  ULOP3.LUT UR60, UR4, 0x10000, URZ, 0xfc, !UPT ;  /* 0x00010000043c7892 */ /* 0x000fe4000f8efc3f */
[----:B------:R-:W-:Y:S02]  /*1df0*/  ULOP3.LUT UR4, UR44, 0x10000, URZ, 0xfc, !UPT ;  /* 0x000100002c047892 */ /* 0x000fe4000f8efc3f */
[----:B------:R-:W-:Y:S02]  /*1e00*/  ULEA UR5, UR39, UR60, 0xb ;  /* 0x0000003c27057291 */ /* 0x000fe4000f8e583f */
[----:B------:R-:W-:Y:S02]  /*1e10*/  UIADD3 UR6, UR4, 0x2, URZ ;  /* 0x0000000204067890 */ /* 0x000fe4000fffe03f */
[----:B------:R-:W-:Y:S01]  /*1e20*/  UIADD3 UR7, UR5, 0x2, URZ ;  /* 0x0000000205077890 */ /* 0x000fe2000fffe03f */
[----:B------:R-:W-:Y:S02]  /*1e30*/  UMOV UR8, UR4 ;  /* 0x0000000400087c82 */ /* 0x000fe40008000000 */
[----:B------:R-:W-:Y:S01]  /*1e40*/  UMOV UR10, UR5 ;  /* 0x00000005000a7c82 */ /* 0x000fe20008000000 */
[----:B------:R-:W-:Y:S01]  /*1e50*/  IMAD.U32 R16, RZ, RZ, UR8 ;  /* 0x00000008ff107e24 */ /* 0x000fe2000f8e00ff */
[----:B------:R-:W-:Y:S01]  /*1e60*/  HGMMA.64x64x16.F32.BF16 R24, gdesc[UR8], RZ, !UPT, gsb0 ;  /* 0x00e00000081879f0 */ /* 0x000fe2000c0018ff */
[----:B------:R-:W-:Y:S01]  /*1e70*/  UMOV UR8, UR6 ;  /* 0x0000000600087c82 */ /* 0x000fe20008000000 */
[----:B------:R-:W-:Y:S01]  /*1e80*/  UMOV UR9, 0x40000040 ;  /* 0x4000004000097882 */ /* 0x000fe20000000000 */
[----:B------:R-:W-:Y:S01]  /*1e90*/  UMOV UR10, UR7 ;  /* 0x00000007000a7c82 */ /* 0x000fe20008000000 */
[----:B------:R-:W-:Y:S01]  /*1ea0*/  UMOV UR11, 0x40000040 ;  /* 0x40000040000b7882 */ /* 0x000fe20000000000 */
[----:B------:R-:W-:Y:S01]  /*1eb0*/  UIADD3 UR6, UR4, 0x4, URZ ;  /* 0x0000000404067890 */ /* 0x000fe2000fffe03f */
[----:B------:R-:W-:Y:S01]  /*1ec0*/  IMAD.U32 R14, RZ, RZ, UR8 ;  /* 0x00000008ff0e7e24 */ /* 0x000fe2000f8e00ff */
[----:B------:R-:W-:Y:S01]  /*1ed0*/  UIADD3 UR7, UR5, 0x4, URZ ;  /* 0x0000000405077890 */ /* 0x000fe2000fffe03f */
[----:B------:R-:W-:Y:S01]  /*1ee0*/  IMAD.U32 R15, RZ, RZ, UR9 ;  /* 0x00000009ff0f7e24 */ /* 0x000fe2000f8e00ff */
[----:B------:R-:W-:-:S02]  /*1ef0*/  UIADD3 UR56, UR4, 0x404, URZ ;  /* 0x0000040404387890 */ /* 0x000fc4000fffe03f */
[----:B------:R-:W-:Y:S02]  /*1f00*/  UIADD3 UR58, UR5, 0x204, URZ ;  /* 0x00000204053a7890 */ /* 0x000fe4000fffe03f */
[----:B------:R-:W-:Y:S02]  /*1f10*/  UIADD3 UR12, UR4, 0x800, URZ ;  /* 0x00000800040c7890 */ /* 0x000fe4000fffe03f */
[----:B------:R-:W-:Y:S02]  /*1f20*/  UIADD3 UR14, UR5, 0x400, URZ ;  /* 0x00000400050e7890 */ /* 0x000fe4000fffe03f */
[----:B------:R-:W-:Y:S02]  /*1f30*/  UIADD3 UR16, UR4, 0x802, URZ ;  /* 0x0000080204107890 */ /* 0x000fe4000fffe03f */
[----:B------:R-:W-:Y:S01]  /*1f40*/  UIADD3 UR18, UR5, 0x402, URZ ;  /* 0x0000040205127890 */ /* 0x000fe2000fffe03f */
[----:B------:R-:W-:Y:S01]  /*1f50*/  UMOV UR17, 0x40000040 ;  /* 0x4000004000117882 */ /* 0x000fe20000000000 */
[----:B------:R-:W-:Y:S01]  /*1f60*/  UMOV UR19, 0x40000040 ;  /* 0x4000004000137882 */ /* 0x000fe20000000000 */
[----:B------:R-:W-:-:S02]  /*1f70*/  UIADD3 UR20, UR4, 0x804, URZ ;  /* 0x0000080404147890 */ /* 0x000fc4000fffe03f */
[----:B------:R-:W-:Y:S01]  /*1f80*/  UIADD3 UR22, UR5, 0x404, URZ ;  /* 0x0000040405167890 */ /* 0x000fe2000fffe03f */
[----:B------:R-:W-:Y:S01]  /*1f90*/  UMOV UR21, 0x40000040 ;  /* 0x4000004000157882 */ /* 0x000fe20000000000 */
[----:B------:R-:W-:Y:S01]  /*1fa0*/  UMOV UR23, 0x40000040 ;  /* 0x4000004000177882 */ /* 0x000fe20000000000 */
[----:B------:R-:W-:Y:S02]  /*1fb0*/  UIADD3 UR24, UR4, 0x806, URZ ;  /* 0x0000080604187890 */ /* 0x000fe4000fffe03f */
[----:B------:R-:W-:Y:S01]  /*1fc0*/  UIADD3 UR26, UR5, 0x406, URZ ;  /* 0x00000406051a7890 */ /* 0x000fe2000fffe03f */
[----:B------:R-:W-:Y:S01]  /*1fd0*/  UMOV UR25, 0x40000040 ;  /* 0x4000004000197882 */ /* 0x000fe20000000000 */
[----:B------:R-:W-:Y:S01]  /*1fe0*/  UMOV UR27, 0x40000040 ;  /* 0x40000040001b7882 */ /* 0x000fe20000000000 */
        /* <DEDUP_REMOVED lines=16> */
[----:B------:R-:W-:-:S02]  /*20f0*/  WARPGROUP.DEPBAR.LE gsb0, 0x0 ;  /* 0x00008000000079c5 */ /* 0x000fc40000010000 */
[----:B------:R-:W-:-:S06]  /*2100*/  WARPGROUP.ARRIVE ;  /* 0x00000000000079c5 */ /* 0x000fcc0000000000 */
[----:B------:R-:W-:Y:S01]  /*2110*/  HGMMA.64x64x16.F32.BF16 R24, gdesc[UR8], R24, gsb0 ;  /* 0x00e00000081879f0 */ /* 0x000fe20008001818 */
        /* <DEDUP_REMOVED lines=8> */
[----:B------:R-:W-:Y:S02]  /*21a0*/  WARPGROUP.DEPBAR.LE gsb0, 0x0 ;  /* 0x00008000000079c5 */ /* 0x000fe40000010000 */
        /* <DEDUP_REMOVED lines=28> */
[----:B------:R-:W-:Y:S02]  /*2370*/  IMAD.U32 R6, RZ, RZ, UR8 ;  /* 0x00000008ff067e24 */ /* 0x000fe4000f8e00ff */
[----:B------:R-:W-:Y:S01]  /*2380*/  IMAD.U32 R7, RZ, RZ, UR9 ;  /* 0x00000009ff077e24 */ /* 0x000fe2000f8e00ff */
[----:B------:R-:W-:Y:S02]  /*2390*/  WARPGROUP.DEPBAR.LE gsb0, 0x0 ;  /* 0x00008000000079c5 */ /* 0x000fe40000010000 */
[----:B------:R-:W-:-:S06]  /*23a0*/  WARPGROUP.ARRIVE ;  /* 0x00000000000079c5 */ /* 0x000fcc0000000000 */
[----:B------:R-:W-:Y:S01]  /*23b0*/  HGMMA.64x64x16.F32.BF16 R24, gdesc[UR8], R24, gsb0 ;  /* 0x00e00000081879f0 */ /* 0x000fe20008001818 */
[----:B------:R-:W-:Y:S02]  /*23c0*/  UIADD3 UR8, UR4, 0x406, URZ ;  /* 0x0000040604087890 */ /* 0x000fe4000fffe03f */
[----:B------:R-:W-:Y:S01]  /*23d0*/  UIADD3 UR10, UR5, 0x206, URZ ;  /* 0x00000206050a7890 */ /* 0x000fe2000fffe03f */
[----:B------:R-:W-:Y:S01]  /*23e0*/  UMOV UR9, 0x40000040 ;  /* 0x4000004000097882 */ /* 0x000fe20000000000 */
[----:B------:R-:W-:Y:S01]  /*23f0*/  UMOV UR11, 0x40000040 ;  /* 0x40000040000b7882 */ /* 0x000fe20000000000 */
[----:B------:R-:W-:Y:S02]  /*2400*/  WARPGROUP.DEPBAR.LE gsb0, 0x0 ;  /* 0x00008000000079c5 */ /* 0x000fe40000010000 */
[----:B------:R-:W-:-:S06]  /*2410*/  WARPGROUP.ARRIVE ;  /* 0x00000000000079c5 */ /* 0x000fcc0000000000 */
[----:B------:R-:W-:Y:S03]  /*2420*/  HGMMA.64x64x16.F32.BF16 R24, gdesc[UR56], R24, gsb0 ;  /* 0x00e00000381879f0 */ /* 0x000fe60008001818 */
        /* <DEDUP_REMOVED lines=28> */
[----:B------:R-:W-:Y:S05]  /*25f0*/  @!P0 BRA `(.L_x_999) ;  /* 0x0000000000048947 */ /* 0x000fea0003800000 */
[----:B------:R-:W-:Y:S01]  /*2600*/  BPT.TRAP 0x1 ;  /* 0x000000040000795c */ /* 0x000fe20000300000 */
.L_x_999:
[----:B------:R-:W-:Y:S01]  /*2610*/  UISETP.NE.AND UP1, UPT, UR61, URZ, UPT ;  /* 0x0000003f3d00728c */ /* 0x000fe2000bf25270 */
[----:B------:R-:W2:Y:S01]  /*2620*/  S2UR UR7, SR_CgaCtaId ;  /* 0x00000000000779c3 */ /* 0x000ea20000008800 */
[----:B01----:R-:W-:Y:S01]  /*2630*/  VIADD R0, R23, UR43 ;  /* 0x0000002b17007c36 */ /* 0x003fe20008000000 */
[----:B------:R-:W-:Y:S01]  /*2640*/  R2UR UR4, R3 ;  /* 0x00000000030472ca */ /* 0x000fe200000e0000 */
[----:B------:R-:W-:Y:S01]  /*2650*/  IMAD.MOV.U32 R3, RZ, RZ, -0x40 ;  /* 0xffffffc0ff037424 */ /* 0x000fe200078e00ff */
[----:B------:R-:W-:Y:S01]  /*2660*/  UISETP.NE.AND UP0, UPT, UR42, URZ, UPT ;  /* 0x0000003f2a00728c */ /* 0x000fe2000bf05270 */
[----:B------:R-:W-:Y:S01]  /*2670*/  PLOP3.LUT P1, PT, PT, PT, UP1, 0x80, 0x0 ;  /* 0x000000000000781c */ /* 0x000fe20003f2f018 */
[----:B------:R-:W-:Y:S01]  /*2680*/  ULDC UR11, c[0x0][0x9dc] ;  /* 0x00027700000b7ab9 */ /* 0x000fe20000000800 */
[----:B------:R-:W-:Y:S01]  /*2690*/  PLOP3.LUT P2, PT, PT, PT, UP1, 0x80, 0x0 ;  /* 0x000000000000781c */ /* 0x000fe20003f4f018 */
[----:B------:R-:W0:Y:S01]  /*26a0*/  LDC R20, c[0x0][0x2f0] ;  /* 0x0000bc00ff147b82 */ /* 0x000e220000000800 */
[----:B------:R-:W-:Y:S01]  /*26b0*/  MOV R2, R0 ;  /* 0x0000000000027202 */ /* 0x000fe20000000f00 */
[----:B------:R-:W-:Y:S01]  /*26c0*/  @UP1 ULDC UR5, c[0x0][0x44c] ;  /* 0x0001130000051ab9 */ /* 0x000fe20000000800 */
[----:B------:R-:W-:Y:S01]  /*26d0*/  @UP1 ULDC UR6, c[0x0][0x450] ;  /* 0x0001140000061ab9 */ /* 0x000fe20000000800 */
[C---:B------:R-:W-:Y:S01]  /*26e0*/  IMAD R57, R98.reuse, R3, 0x40 ;  /* 0x0000004062397424 */ /* 0x040fe200078e0203 */
[----:B------:R-:W-:Y:S01]  /*26f0*/  ULDC UR14, c[0x0][0x9e0] ;  /* 0x00027800000e7ab9 */ /* 0x000fe20000000800 */
[----:B------:R-:W-:Y:S01]  /*2700*/  LEA R18, R98, 0xffffffc0, 0x6 ;  /* 0xffffffc062127811 */ /* 0x000fe200078e30ff */
[----:B------:R-:W-:Y:S01]  /*2710*/  UIADD3 UR4, UR4, 0x30840, URZ ;  /* 0x0003084004047890 */ /* 0x000fe2000fffe03f */
[----:B------:R-:W1:Y:S02]  /*2720*/  LDC R21, c[0x0][0x288] ;  /* 0x0000a200ff157b82 */ /* 0x000e640000000800 */
[----:B------:R-:W-:Y:S01]  /*2730*/  @P1 IMAD.HI.U32 R4, R0, UR5, RZ ;  /* 0x0000000500041c27 */ /* 0x000fe2000f8e00ff */
[----:B------:R-:W-:-:S03]  /*2740*/  PLOP3.LUT P1, PT, PT, PT, UP0, 0x40, 0x0 ;  /* 0x000000000000781c */ /* 0x000fc60003f2e808 */
[----:B------:R-:W-:Y:S01]  /*2750*/  VIADD R0, R57, 0x1 ;  /* 0x0000000139007836 */ /* 0x000fe20000000000 */
[----:B------:R-:W-:Y:S01]  /*2760*/  @P2 SHF.R.U32.HI R2, RZ, UR6, R4 ;  /* 0x00000006ff022c19 */ /* 0x000fe20008011604 */
[----:B--2---:R-:W-:Y:S02]  /*2770*/  UPRMT UR4, UR7, 0x654, UR4 ;  /* 0x0000065407047896 */ /* 0x004fe40008000004 */
[----:B------:R-:W-:Y:S02]  /*2780*/  IMAD R3, R19, -0x2, R0 ;  /* 0xfffffffe13037824 */ /* 0x000fe400078e0200 */
[----:B------:R-:W2:Y:S02]  /*2790*/  SHFL.IDX PT, R5, R2, RZ, 0x1c1f ;  /* 0x001c1fff02057589 */ /* 0x000ea400000e0000 */
[----:B0-----:R-:W-:-:S03]  /*27a0*/  IMAD R4, R20, UR41, R3 ;  /* 0x0000002914047c24 */ /* 0x001fc6000f8e0203 */
[----:B------:R-:W-:Y:S01]  /*27b0*/  SYNCS.ARRIVE.TRANS64.RED.A1T0 RZ, [UR4], RZ ;  /* 0x000000ffffff79a7 */ /* 0x000fe20008100404 */
[----:B------:R-:W-:Y:S01]  /*27c0*/  ULOP3.LUT UR4, URZ, UR11, URZ, 0x33, !UPT ;  /* 0x0000000b3f047292 */ /* 0x000fe2000f8e333f */
[----:B------:R-:W-:-:S04]  /*27d0*/  IMAD R0, R20, UR41, R57 ;  /* 0x0000002914007c24 */ /* 0x000fc8000f8e0239 */
[----:B------:R-:W-:Y:S02]  /*27e0*/  IMAD R56, R19, -0x2, R0 ;  /* 0xfffffffe13387824 */ /* 0x000fe400078e0200 */
[----:B-1----:R-:W-:-:S04]  /*27f0*/  IMAD.IADD R4, R4, 0x1, -R21 ;  /* 0x0000000104047824 */ /* 0x002fc800078e0a15 */
[C---:B------:R-:W-:Y:S02]  /*2800*/  VIADD R59, R4.reuse, UR14 ;  /* 0x0000000e043b7c36 */ /* 0x040fe40008000000 */
[----:B------:R-:W-:-:S03]  /*2810*/  VIADD R58, R4, UR4 ;  /* 0x00000004043a7c36 */ /* 0x000fc60008000000 */
[----:B--2---:R-:W-:Y:S01]  /*2820*/  VIADDMNMX R0, R5, R59, R56, PT ;  /* 0x0000003b05007246 */ /* 0x004fe20003800138 */
[----:B------:R-:W-:Y:S01]  /*2830*/  IMAD.IADD R3, R58, 0x1, R5 ;  /* 0x000000013a037824 */ /* 0x000fe200078e0205 */
[----:B------:R-:W-:Y:S06]  /*2840*/  @P1 BRA `(.L_x_1000) ;  /* 0x0000000000641947 */ /* 0x000fec0003800000 */
[----:B------:R-:W-:Y:S01]  /*2850*/  IMAD R4, R20, UR41, R5 ;  /* 0x0000002914047c24 */ /* 0x000fe2000f8e0205 */
[----:B------:R-:W-:Y:S03]  /*2860*/  BSSY B0, `(.L_x_1001) ;  /* 0x0000013000007945 */ /* 0x000fe60003800000 */
[----:B------:R-:W-:-:S05]  /*2870*/  IMAD.IADD R5, R4, 0x1, -R21 ;  /* 0x0000000104057824 */ /* 0x000fca00078e0a15 */
[----:B------:R-:W-:-:S13]  /*2880*/  ISETP.GT.AND P1, PT, R5, -0x1, PT ;  /* 0xffffffff0500780c */ /* 0x000fda0003f24270 */
[----:B------:R-:W-:Y:S05]  /*2890*/  @P1 BRA `(.L_x_1002) ;  /* 0x0000000000241947 */ /* 0x000fea0003800000 */
[----:B------:R-:W-:Y:S01]  /*28a0*/  ULDC UR4, c[0x0][0x9e4] ;  /* 0x0002790000047ab9 */ /* 0x000fe20000000800 */
[----:B------:R-:W-:Y:S01]  /*28b0*/  LOP3.LUT R5, RZ, R5, RZ, 0x33, !PT ;  /* 0x00000005ff057212 */ /* 0x000fe200078e33ff */
[----:B------:R-:W-:-:S05]  /*28c0*/  IMAD.U32 R61, RZ, RZ, UR4 ;  /* 0x00000004ff3d7e24 */ /* 0x000fca000f8e00ff */
[----:B------:R-:W-:-:S13]  /*28d0*/  ISETP.NE.AND P1, PT, R61, 0x1, PT ;  /* 0x000000013d00780c */ /* 0x000fda0003f25270 */
[----:B------:R-:W0:Y:S02]  /*28e0*/  @P1 LDC.64 R62, c[0x0][0x9e8] ;  /* 0x00027a00ff3e1b82 */ /* 0x000e240000000a00 */
[----:B0-----:R-:W-:-:S05]  /*28f0*/  @P1 IMAD.HI.U32 R4, R5, R62, RZ ;  /* 0x0000003e05041227 */ /* 0x001fca00078e00ff */
[----:B------:R-:W-:-:S04]  /*2900*/  @P1 SHF.R.U32.HI R5, RZ, R63, R4 ;  /* 0x0000003fff051219 */ /* 0x000fc80000011604 */
[----:B------:R-:W-:Y:S01]  /*2910*/  LOP3.LUT R5, RZ, R5, RZ, 0x33, !PT ;  /* 0x00000005ff057212 */ /* 0x000fe200078e33ff */
[----:B------:R-:W-:Y:S06]  /*2920*/  BRA `(.L_x_1003) ;  /* 0x0000000000187947 */ /* 0x000fec0003800000 */
.L_x_1002:
[----:B------:R-:W-:Y:S02]  /*2930*/  ULDC UR4, c[0x0][0x9e4] ;  /* 0x0002790000047ab9 */ /* 0x000fe40000000800 */
[----:B------:R-:W-:-:S05]  /*2940*/  IMAD.U32 R61, RZ, RZ, UR4 ;  /* 0x00000004ff3d7e24 */ /* 0x000fca000f8e00ff */
[----:B------:R-:W-:-:S13]  /*2950*/  ISETP.NE.AND P1, PT, R61, 0x1, PT ;  /* 0x000000013d00780c */ /* 0x000fda0003f25270 */
[----:B------:R-:W0:Y:S02]  /*2960*/  @P1 LDC.64 R62, c[0x0][0x9e8] ;  /* 0x00027a00ff3e1b82 */ /* 0x000e240000000a00 */
[----:B0-----:R-:W-:-:S05]  /*2970*/  @P1 IMAD.HI.U32 R4, R5, R62, RZ ;  /* 0x0000003e05041227 */ /* 0x001fca00078e00ff */
[----:B------:R-:W-:-:S07]  /*2980*/  @P1 SHF.R.U32.HI R5, RZ, R63, R4 ;  /* 0x0000003fff051219 */ /* 0x000fce0000011604 */
.L_x_1003:
[----:B------:R-:W-:Y:S05]  /*2990*/  BSYNC B0 ;  /* 0x0000000000007941 */ /* 0x000fea0003800000 */
.L_x_1001:
[----:B------:R-:W-:-:S04]  /*29a0*/  IMAD R4, R5, R61, -R18 ;  /* 0x0000003d05047224 */ /* 0x000fc800078e0a12 */
[----:B------:R-:W-:-:S05]  /*29b0*/  IMAD R4, R19, -0x2, R4 ;  /* 0xfffffffe13047824 */ /* 0x000fca00078e0204 */
[----:B------:R-:W-:Y:S02]  /*29c0*/  VIADDMNMX R0, R4, R61, R0, PT ;  /* 0x0000003d04007246 */ /* 0x000fe40003800100 */
[----:B------:R-:W-:-:S07]  /*29d0*/  VIMNMX R3, R3, R4, !PT ;  /* 0x0000000403037248 */ /* 0x000fce0007fe0100 */
.L_x_1000:
[C---:B------:R-:W-:Y:S01]  /*29e0*/  ISETP.GE.AND P2, PT, R57.reuse, 0x9, PT ;  /* 0x000000093900780c */ /* 0x040fe20003f46270 */
[----:B------:R-:W0:Y:S01]  /*29f0*/  SHFL.IDX PT, R5, R2, 0x1, 0x1c1f ;  /* 0x003c1f0002057f89 */ /* 0x000e2200000e0000 */
[----:B------:R-:W-:Y:S01]  /*2a00*/  ISETP.GE.AND P1, PT, R57, 0x2, PT ;  /* 0x000000023900780c */ /* 0x000fe20003f26270 */
[----:B------:R-:W-:Y:S01]  /*2a10*/  UISETP.NE.AND UP0, UPT, UR42, URZ, UPT ;  /* 0x0000003f2a00728c */ /* 0x000fe2000bf05270 */
[C---:B------:R-:W-:Y:S02]  /*2a20*/  ISETP.GT.AND P3, PT, R3.reuse, 0x8, !P2 ;  /* 0x000000080300780c */ /* 0x040fe40005764270 */
[----:B------:R-:W-:Y:S02]  /*2a30*/  ISETP.GT.AND P4, PT, R3, 0x1, !P1 ;  /* 0x000000010300780c */ /* 0x000fe40004f84270 */
[----:B------:R-:W-:Y:S02]  /*2a40*/  ISETP.LT.OR P3, PT, R0, 0x9, P3 ;  /* 0x000000090000780c */ /* 0x000fe40001f61670 */
[----:B------:R-:W-:-:S02]  /*2a50*/  ISETP.GE.AND P5, PT, R57, 0x11, PT ;  /* 0x000000113900780c */ /* 0x000fc40003fa6270 */
[----:B------:R-:W-:Y:S02]  /*2a60*/  FSEL R63, R28, -INF , !P3 ;  /* 0xff8000001c3f7808 */ /* 0x000fe40005800000 */
[----:B------:R-:W-:Y:S02]  /*2a70*/  ISETP.LT.OR P4, PT, R0, 0x2, P4 ;  /* 0x000000020000780c */ /* 0x000fe40002781670 */
[----:B------:R-:W-:Y:S02]  /*2a80*/  ISETP.GT.AND P3, PT, R3, 0x10, !P5 ;  /* 0x000000100300780c */ /* 0x000fe40006f64270 */
[----:B------:R-:W-:Y:S02]  /*2a90*/  ISETP.GE.AND P6, PT, R57, 0xa, PT ;  /* 0x0000000a3900780c */ /* 0x000fe40003fc6270 */
[----:B------:R-:W-:Y:S02]  /*2aa0*/  FSEL R61, R25, -INF , !P4 ;  /* 0xff800000193d7808 */ /* 0x000fe40006000000 */
[----:B------:R-:W-:-:S02]  /*2ab0*/  P2R R62, PR, RZ, 0x20 ;  /* 0x00000020ff3e7803 */ /* 0x000fc40000000000 */
[----:B------:R-:W-:Y:S02]  /*2ac0*/  ISETP.LT.OR P3, PT, R0, 0x11, P3 ;  /* 0x000000110000780c */ /* 0x000fe40001f61670 */
[----:B------:R-:W-:Y:S02]  /*2ad0*/  ISETP.GT.AND P4, PT, R3, 0x9, !P6 ;  /* 0x000000090300780c */ /* 0x000fe40007784270 */
[----:B------:R-:W-:Y:S02]  /*2ae0*/  ISETP.GE.AND P5, PT, R57, 0x12, PT ;  /* 0x000000123900780c */ /* 0x000fe40003fa6270 */
[----:B------:R-:W-:Y:S02]  /*2af0*/  FSEL R67, R32, -INF , !P3 ;  /* 0xff80000020437808 */ /* 0x000fe40005800000 */
[----:B------:R-:W-:Y:S02]  /*2b00*/  ISETP.LT.OR P4, PT, R0, 0xa, P4 ;  /* 0x0000000a0000780c */ /* 0x000fe40002781670 */
[----:B------:R-:W-:-:S02]  /*2b10*/  ISETP.GT.AND P3, PT, R3, 0x11, !P5 ;  /* 0x000000110300780c */ /* 0x000fc40006f64270 */
[----:B------:R-:W-:Y:S02]  /*2b20*/  FSEL R65, R29, -INF , !P4 ;  /* 0xff8000001d417808 */ /* 0x000fe40006000000 */
[----:B------:R-:W-:Y:S02]  /*2b30*/  ISETP.LT.OR P3, PT, R0, 0x12, P3 ;  /* 0x000000120000780c */ /* 0x000fe40001f61670 */
[----:B------:R-:W-:Y:S02]  /*2b40*/  ISETP.GE.AND P4, PT, R57, 0x19, PT ;  /* 0x000000193900780c */ /* 0x000fe40003f86270 */
[----:B------:R-:W-:Y:S02]  /*2b50*/  FSEL R33, R33, -INF , !P3 ;  /* 0xff80000021217808 */ /* 0x000fe40005800000 */
[----:B------:R-:W-:Y:S02]  /*2b60*/  ISETP.GT.AND P3, PT, R3, 0x18, !P4 ;  /* 0x000000180300780c */ /* 0x000fe40006764270 */
[----:B------:R-:W-:-:S02]  /*2b70*/  P2R R32, PR, RZ, 0x10 ;  /* 0x00000010ff207803 */ /* 0x000fc40000000000 */
[----:B------:R-:W-:Y:S02]  /*2b80*/  ISETP.LT.OR P3, PT, R0, 0x19, P3 ;  /* 0x000000190000780c */ /* 0x000fe40001f61670 */
[----:B------:R-:W-:Y:S02]  /*2b90*/  ISETP.GE.AND P4, PT, R57, 0x1a, PT ;  /* 0x0000001a3900780c */ /* 0x000fe40003f86270 */
[----:B------:R-:W-:Y:S02]  /*2ba0*/  FSEL R69, R36, -INF , !P3 ;  /* 0xff80000024457808 */ /* 0x000fe40005800000 */
[----:B------:R-:W-:Y:S02]  /*2bb0*/  ISETP.GT.AND P3, PT, R3, 0x19, !P4 ;  /* 0x000000190300780c */ /* 0x000fe40006764270 */
[----:B------:R-:W-:Y:S02]  /*2bc0*/  P2R R36, PR, RZ, 0x10 ;  /* 0x00000010ff247803 */ /* 0x000fe40000000000 */
[----:B------:R-:W-:-:S02]  /*2bd0*/  ISETP.LT.OR P3, PT, R0, 0x1a, P3 ;  /* 0x0000001a0000780c */ /* 0x000fc40001f61670 */
[----:B------:R-:W-:Y:S02]  /*2be0*/  ISETP.GE.AND P4, PT, R57, 0x21, PT ;  /* 0x000000213900780c */ /* 0x000fe40003f86270 */
[----:B------:R-:W-:Y:S02]  /*2bf0*/  FSEL R37, R37, -INF , !P3 ;  /* 0xff80000025257808 */ /* 0x000fe40005800000 */
[----:B------:R-:W-:Y:S02]  /*2c00*/  ISETP.GT.AND P3, PT, R3, 0x20, !P4 ;  /* 0x000000200300780c */ /* 0x000fe40006764270 */
[----:B------:R-:W-:Y:S02]  /*2c10*/  P2R R64, PR, RZ, 0x10 ;  /* 0x00000010ff407803 */ /* 0x000fe40000000000 */
[----:B------:R-:W-:Y:S02]  /*2c20*/  ISETP.LT.OR P3, PT, R0, 0x21, P3 ;  /* 0x000000210000780c */ /* 0x000fe40001f61670 */
[----:B------:R-:W-:-:S02]  /*2c30*/  ISETP.GE.AND P4, PT, R57, 0x22, PT ;  /* 0x000000223900780c */ /* 0x000fc40003f86270 */
[----:B------:R-:W-:Y:S02]  /*2c40*/  FSEL R71, R40, -INF , !P3 ;  /* 0xff80000028477808 */ /* 0x000fe40005800000 */
[----:B------:R-:W-:Y:S02]  /*2c50*/  ISETP.GT.AND P3, PT, R3, 0x21, !P4 ;  /* 0x000000210300780c */ /* 0x000fe40006764270 */
[----:B------:R-:W-:Y:S02]  /*2c60*/  P2R R40, PR, RZ, 0x10 ;  /* 0x00000010ff287803 */ /* 0x000fe40000000000 */
[----:B------:R-:W-:Y:S02]  /*2c70*/  ISETP.LT.OR P3, PT, R0, 0x22, P3 ;  /* 0x000000220000780c */ /* 0x000fe40001f61670 */
[----:B------:R-:W-:Y:S02]  /*2c80*/  ISETP.GE.AND P4, PT, R57, 0x29, PT ;  /* 0x000000293900780c */ /* 0x000fe40003f86270 */
[----:B------:R-:W-:-:S02]  /*2c90*/  FSEL R41, R41, -INF , !P3 ;  /* 0xff80000029297808 */ /* 0x000fc40005800000 */
[----:B------:R-:W-:Y:S02]  /*2ca0*/  ISETP.GT.AND P3, PT, R3, 0x28, !P4 ;  /* 0x000000280300780c */ /* 0x000fe40006764270 */
[----:B------:R-:W-:Y:S02]  /*2cb0*/  P2R R66, PR, RZ, 0x10 ;  /* 0x00000010ff427803 */ /* 0x000fe40000000000 */
[----:B------:R-:W-:Y:S02]  /*2cc0*/  ISETP.LT.OR P3, PT, R0, 0x29, P3 ;  /* 0x000000290000780c */ /* 0x000fe40001f61670 */
[----:B------:R-:W-:Y:S02]  /*2cd0*/  ISETP.GE.AND P4, PT, R57, 0x2a, PT ;  /* 0x0000002a3900780c */ /* 0x000fe40003f86270 */
[----:B------:R-:W-:Y:S02]  /*2ce0*/  FSEL R73, R44, -INF , !P3 ;  /* 0xff8000002c497808 */ /* 0x000fe40005800000 */
[----:B------:R-:W-:-:S02]  /*2cf0*/  ISETP.GT.AND P3, PT, R3, 0x29, !P4 ;  /* 0x000000290300780c */ /* 0x000fc40006764270 */
[----:B------:R-:W-:Y:S02]  /*2d00*/  P2R R44, PR, RZ, 0x10 ;  /* 0x00000010ff2c7803 */ /* 0x000fe40000000000 */
[----:B------:R-:W-:Y:S02]  /*2d10*/  ISETP.LT.OR P3, PT, R0, 0x2a, P3 ;  /* 0x0000002a0000780c */ /* 0x000fe40001f61670 */
[----:B------:R-:W-:Y:S02]  /*2d20*/  P2R R28, PR, RZ, 0x20 ;  /* 0x00000020ff1c7803 */ /* 0x000fe40000000000 */
[----:B------:R-:W-:Y:S02]  /*2d30*/  FSEL R45, R45, -INF , !P3 ;  /* 0xff8000002d2d7808 */ /* 0x000fe40005800000 */
[----:B------:R-:W-:Y:S02]  /*2d40*/  ISETP.GE.AND P3, PT, R57, 0x31, PT ;  /* 0x000000313900780c */ /* 0x000fe40003f66270 */
[----:B------:R-:W-:-:S02]  /*2d50*/  P2R R60, PR, RZ, 0x40 ;  /* 0x00000040ff3c7803 */ /* 0x000fc40000000000 */
[----:B------:R-:W-:-:S04]  /*2d60*/  ISETP.GT.AND P4, PT, R3, 0x30, !P3 ;  /* 0x000000300300780c */ /* 0x000fc80005f84270 */
[----:B------:R-:W-:-:S04]  /*2d70*/  ISETP.LT.OR P4, PT, R0, 0x31, P4 ;  /* 0x000000310000780c */ /* 0x000fc80002781670 */
[----:B------:R-:W-:Y:S02]  /*2d80*/  FSEL R75, R48, -INF , !P4 ;  /* 0xff800000304b7808 */ /* 0x000fe40006000000 */
[----:B------:R-:W-:-:S04]  /*2d90*/  ISETP.GE.AND P4, PT, R57, 0x32, PT ;  /* 0x000000323900780c */ /* 0x000fc80003f86270 */
        /* <DEDUP_REMOVED lines=8> */
[----:B------:R-:W-:Y:S02]  /*2e20*/  P2R R4, PR, RZ, 0x40 ;  /* 0x00000040ff047803 */ /* 0x000fe40000000000 */
[----:B------:R-:W-:-:S04]  /*2e30*/  ISETP.GT.AND P6, PT, R3, RZ, !P6 ;  /* 0x000000ff0300720c */ /* 0x000fc800077c4270 */
[----:B------:R-:W-:-:S04]  /*2e40*/  ISETP.LT.OR P6, PT, R0, 0x1, P6 ;  /* 0x000000010000780c */ /* 0x000fc800037c1670 */
[----:B------:R-:W-:Y:S02]  /*2e50*/  FSEL R29, R24, -INF , !P6 ;  /* 0xff800000181d7808 */ /* 0x000fe40007000000 */
[----:B------:R-:W-:-:S04]  /*2e60*/  ISETP.GE.AND P6, PT, R57, 0x3a, PT ;  /* 0x0000003a3900780c */ /* 0x000fc80003fc6270 */
[----:B------:R-:W-:Y:S02]  /*2e70*/  P2R R24, PR, RZ, 0x40 ;  /* 0x00000040ff187803 */ /* 0x000fe40000000000 */
[----:B------:R-:W-:Y:S01]  /*2e80*/  ISETP.GT.AND P6, PT, R3, 0x39, !P6 ;  /* 0x000000390300780c */ /* 0x000fe200077c4270 */
[----:B0-----:R-:W-:-:S03]  /*2e90*/  IMAD.IADD R3, R58, 0x1, R5 ;  /* 0x000000013a037824 */ /* 0x001fc600078e0205 */
[----:B------:R-:W-:Y:S02]  /*2ea0*/  ISETP.LT.OR P6, PT, R0, 0x3a, P6 ;  /* 0x0000003a0000780c */ /* 0x000fe400037c1670 */
[----:B------:R-:W-:Y:S02]  /*2eb0*/  VIADDMNMX R0, R5, R59, R56, PT ;  /* 0x0000003b05007246 */ /* 0x000fe40003800138 */
[----:B------:R-:W-:Y:S02]  /*2ec0*/  FSEL R53, R53, -INF , !P6 ;  /* 0xff80000035357808 */ /* 0x000fe40007000000 */
[----:B------:R-:W-:-:S13]  /*2ed0*/  PLOP3.LUT P6, PT, PT, PT, UP0, 0x40, 0x0 ;  /* 0x000000000000781c */ /* 0x000fda0003fce808 */
[----:B------:R-:W-:Y:S05]  /*2ee0*/  @P6 BRA `(.L_x_1004) ;  /* 0x0000000000646947 */ /* 0x000fea0003800000 */
        /* <DEDUP_REMOVED lines=14> */
.L_x_1006:
[----:B------:R-:W-:Y:S02]  /*2fd0*/  ULDC UR4, c[0x0][0x9e4] ;  /* 0x0002790000047ab9 */ /* 0x000fe40000000800 */
[----:B------:R-:W-:-:S05]  /*2fe0*/  IMAD.U32 R25, RZ, RZ, UR4 ;  /* 0x00000004ff197e24 */ /* 0x000fca000f8e00ff */
[----:B------:R-:W-:-:S13]  /*2ff0*/  ISETP.NE.AND P6, PT, R25, 0x1, PT ;  /* 0x000000011900780c */ /* 0x000fda0003fc5270 */
[----:B------:R-:W0:Y:S02]  /*3000*/  @P6 LDC.64 R56, c[0x0][0x9e8] ;  /* 0x00027a00ff386b82 */ /* 0x000e240000000a00 */
[----:B0-----:R-:W-:-:S05]  /*3010*/  @P6 IMAD.HI.U32 R2, R5, R56, RZ ;  /* 0x0000003805026227 */ /* 0x001fca00078e00ff */
[----:B------:R-:W-:-:S07]  /*3020*/  @P6 SHF.R.U32.HI R5, RZ, R57, R2 ;  /* 0x00000039ff056219 */ /* 0x000fce0000011602 */
.L_x_1007:
[----:B------:R-:W-:Y:S05]  /*3030*/  BSYNC B0 ;  /* 0x0000000000007941 */ /* 0x000fea0003800000 */
.L_x_1005:
[----:B------:R-:W-:-:S04]  /*3040*/  IMAD R2, R5, R25, -R18 ;  /* 0x0000001905027224 */ /* 0x000fc800078e0a12 */
[----:B------:R-:W-:-:S05]  /*3050*/  IMAD R2, R19, -0x2, R2 ;  /* 0xfffffffe13027824 */ /* 0x000fca00078e0202 */
[----:B------:R-:W-:Y:S02]  /*3060*/  VIADDMNMX R0, R2, R25, R0, PT ;  /* 0x0000001902007246 */ /* 0x000fe40003800100 */
[----:B------:R-:W-:-:S07]  /*3070*/  VIMNMX R3, R3, R2, !PT ;  /* 0x0000000203037248 */ /* 0x000fce0007fe0100 */
.L_x_1004:
[----:B------:R-:W-:Y:S01]  /*3080*/  ISETP.GT.AND P1, PT, R3, 0x1, !P1 ;  /* 0x000000010300780c */ /* 0x000fe20004f24270 */
[----:B------:R-:W-:Y:S01]  /*3090*/  ULDC UR10, c[0x0][0x988] ;  /* 0x00026200000a7ab9 */ /* 0x000fe20000000800 */
[----:B------:R-:W-:Y:S01]  /*30a0*/  FMNMX.FTZ R2, R29, R61, !PT ;  /* 0x0000003d1d027209 */ /* 0x000fe20007810000 */
[----:B------:R-:W-:Y:S01]  /*30b0*/  UISETP.NE.AND UP1, UPT, UR61, URZ, UPT ;  /* 0x0000003f3d00728c */ /* 0x000fe2000bf25270 */
[----:B------:R-:W-:Y:S01]  /*30c0*/  ISETP.LT.OR P1, PT, R0, 0x2, P1 ;  /* 0x000000020000780c */ /* 0x000fe20000f21670 */
[----:B------:R-:W-:Y:S01]  /*30d0*/  UISETP.NE.AND UP0, UPT, UR42, URZ, UPT ;  /* 0x0000003f2a00728c */ /* 0x000fe2000bf05270 */
[----:B------:R-:W-:Y:S01]  /*30e0*/  FMNMX.FTZ R2, R63, R2, !PT ;  /* 0x000000023f027209 */ /* 0x000fe20007810000 */
[----:B------:R-:W-:Y:S01]  /*30f0*/  UMOV UR6, UR43 ;  /* 0x0000002b00067c82 */ /* 0x000fe20008000000 */
[----:B------:R-:W-:Y:S01]  /*3100*/  FSEL R27, R27, -INF , !P1 ;  /* 0xff8000001b1b7808 */ /* 0x000fe20004800000 */
[----:B------:R-:W-:Y:S01]  /*3110*/  VIADD R221, R98, 0xfffffffe ;  /* 0xfffffffe62dd7836 */ /* 0x000fe20000000000 */
[----:B------:R-:W-:-:S02]  /*3120*/  ISETP.NE.AND P1, PT, R60, RZ, PT ;  /* 0x000000ff3c00720c */ /* 0x000fc40003f25270 */
[----:B------:R-:W-:Y:S02]  /*3130*/  FMNMX.FTZ R2, R65, R2, !PT ;  /* 0x0000000241027209 */ /* 0x000fe40007810000 */
[----:B------:R-:W-:Y:S01]  /*3140*/  ISETP.GT.AND P1, PT, R3, 0x9, !P1 ;  /* 0x000000090300780c */ /* 0x000fe20004f24270 */
[----:B------:R-:W-:Y:S01]  /*3150*/  @UP1 ULDC UR4, c[0x0][0x44c] ;  /* 0x0001130000041ab9 */ /* 0x000fe20000000800 */
[----:B------:R-:W-:Y:S01]  /*3160*/  FMNMX.FTZ R2, R67, R2, !PT ;  /* 0x0000000243027209 */ /* 0x000fe20007810000 */
[----:B------:R-:W-:Y:S01]  /*3170*/  UIMAD.WIDE.U32 UR4, UR43, UR4, URZ ;  /* 0x000000042b0472a5 */ /* 0x000fe2000f8e003f */
[----:B------:R-:W-:Y:S01]  /*3180*/  ISETP.LT.OR P1, PT, R0, 0xa, P1 ;  /* 0x0000000a0000780c */ /* 0x000fe20000f21670 */
[----:B------:R-:W-:Y:S01]  /*3190*/  @UP1 ULDC UR7, c[0x0][0x450] ;  /* 0x0001140000071ab9 */ /* 0x000fe20000000800 */
[----:B------:R-:W-:Y:S01]  /*31a0*/  FMNMX.FTZ R2, R33, R2, !PT ;  /* 0x0000000221027209 */ /* 0x000fe20007810000 */
[----:B------:R-:W-:Y:S01]  /*31b0*/  @UP1 USHF.R.U32.HI UR6, URZ, UR7, UR5 ;  /* 0x000000073f061299 */ /* 0x000fe20008011605 */
[----:B------:R-:W-:-:S02]  /*31c0*/  FSEL R31, R31, -INF , !P1 ;  /* 0xff8000001f1f7808 */ /* 0x000fc40004800000 */
[----:B------:R-:W-:Y:S01]  /*31d0*/  ISETP.NE.AND P1, PT, R62, RZ, PT ;  /* 0x000000ff3e00720c */ /* 0x000fe20003f25270 */
[----:B------:R-:W-:Y:S01]  /*31e0*/  UIADD3 UR48, UR48, UR6, URZ ;  /* 0x0000000630307290 */ /* 0x000fe2000fffe03f */
[----:B------:R-:W-:Y:S02]  /*31f0*/  FMNMX.FTZ R2, R69, R2, !PT ;  /* 0x0000000245027209 */ /* 0x000fe40007810000 */
[----:B------:R-:W-:Y:S01]  /*3200*/  ISETP.GT.AND P1, PT, R3, 0x10, !P1 ;  /* 0x000000100300780c */ /* 0x000fe20004f24270 */
[----:B------:R-:W-:Y:S01]  /*3210*/  UIADD3 UR14, UR48, UR14, URZ ;  /* 0x0000000e300e7290 */ /* 0x000fe2000fffe03f */
[----:B------:R-:W-:Y:S02]  /*3220*/  FMNMX.FTZ R2, R37, R2, !PT ;  /* 0x0000000225027209 */ /* 0x000fe40007810000 */
[----:B------:R-:W-:Y:S02]  /*3230*/  ISETP.LT.OR P1, PT, R0, 0x11, P1 ;  /* 0x000000110000780c */ /* 0x000fe40000f21670 */
[----:B------:R-:W-:-:S02]  /*3240*/  FMNMX.FTZ R2, R71, R2, !PT ;  /* 0x0000000247027209 */ /* 0x000fc40007810000 */
[----:B------:R-:W-:Y:S02]  /*3250*/  FSEL R34, R34, -INF , !P1 ;  /* 0xff80000022227808 */ /* 0x000fe40004800000 */
[----:B------:R-:W-:Y:S02]  /*3260*/  ISETP.NE.AND P1, PT, R28, RZ, PT ;  /* 0x000000ff1c00720c */ /* 0x000fe40003f25270 */
[----:B------:R-:W-:Y:S02]  /*3270*/  FMNMX.FTZ R2, R41, R2, !PT ;  /* 0x0000000229027209 */ /* 0x000fe40007810000 */
[----:B------:R-:W-:Y:S02]  /*3280*/  ISETP.GT.AND P1, PT, R3, 0x11, !P1 ;  /* 0x000000110300780c */ /* 0x000fe40004f24270 */
[----:B------:R-:W-:Y:S02]  /*3290*/  FMNMX.FTZ R2, R73, R2, !PT ;  /* 0x0000000249027209 */ /* 0x000fe40007810000 */
[----:B------:R-:W-:-:S02]  /*32a0*/  ISETP.LT.OR P1, PT, R0, 0x12, P1 ;  /* 0x000000120000780c */ /* 0x000fc40000f21670 */
[----:B------:R-:W-:Y:S02]  /*32b0*/  FMNMX.FTZ R2, R45, R2, !PT ;  /* 0x000000022d027209 */ /* 0x000fe40007810000 */
[----:B------:R-:W-:Y:S02]  /*32c0*/  FSEL R35, R35, -INF , !P1 ;  /* 0xff80000023237808 */ /* 0x000fe40004800000 */
[----:B------:R-:W-:Y:S02]  /*32d0*/  ISETP.NE.AND P1, PT, R32, RZ, PT ;  /* 0x000000ff2000720c */ /* 0x000fe40003f25270 */
[----:B------:R-:W-:Y:S02]  /*32e0*/  FMNMX.FTZ R2, R75, R2, !PT ;  /* 0x000000024b027209 */ /* 0x000fe40007810000 */
[----:B------:R-:W-:Y:S02]  /*32f0*/  ISETP.GT.AND P1, PT, R3, 0x18, !P1 ;  /* 0x000000180300780c */ /* 0x000fe40004f24270 */
[----:B------:R-:W-:-:S02]  /*3300*/  FMNMX.FTZ R2, R49, R2, !PT ;  /* 0x0000000231027209 */ /* 0x000fc40007810000 */
[----:B------:R-:W-:Y:S02]  /*3310*/  ISETP.LT.OR P1, PT, R0, 0x19, P1 ;  /* 0x000000190000780c */ /* 0x000fe40000f21670 */
[----:B------:R-:W-:Y:S02]  /*3320*/  FMNMX.FTZ R2, R77, R2, !PT ;  /* 0x000000024d027209 */ /* 0x000fe40007810000 */
[----:B------:R-:W-:Y:S02]  /*3330*/  FSEL R38, R38, -INF , !P1 ;  /* 0xff80000026267808 */ /* 0x000fe40004800000 */
[----:B------:R-:W-:Y:S02]  /*3340*/  ISETP.NE.AND P1, PT, R36, RZ, PT ;  /* 0x000000ff2400720c */ /* 0x000fe40003f25270 */
[----:B------:R-:W-:Y:S02]  /*3350*/  FMNMX.FTZ R18, R53, R2, !PT ;  /* 0x0000000235127209 */ /* 0x000fe40007810000 */
[----:B------:R-:W-:-:S02]  /*3360*/  ISETP.GT.AND P1, PT, R3, 0x19, !P1 ;  /* 0x000000190300780c */ /* 0x000fc40004f24270 */
[----:B------:R-:W-:Y:S01]  /*3370*/  ISETP.GT.AND P2, PT, R3, 0x8, !P2 ;  /* 0x000000080300780c */ /* 0x000fe20005744270 */
[----:B------:R-:W0:Y:S01]  /*3380*/  SHFL.BFLY PT, R5, R18, 0x2, 0x1f ;  /* 0x0c401f0012057f89 */ /* 0x000e2200000e0000 */
[C---:B------:R-:W-:Y:S02]  /*3390*/  ISETP.LT.OR P1, PT, R0.reuse, 0x1a, P1 ;  /* 0x0000001a0000780c */ /* 0x040fe40000f21670 */
[----:B------:R-:W-:Y:S02]  /*33a0*/  ISETP.LT.OR P2, PT, R0, 0x9, P2 ;  /* 0x000000090000780c */ /* 0x000fe40001741670 */
[----:B------:R-:W-:Y:S02]  /*33b0*/  FSEL R39, R39, -INF , !P1 ;  /* 0xff80000027277808 */ /* 0x000fe40004800000 */
[----:B------:R-:W-:Y:S02]  /*33c0*/  ISETP.NE.AND P1, PT, R64, RZ, PT ;  /* 0x000000ff4000720c */ /* 0x000fe40003f25270 */
[----:B------:R-:W-:-:S02]  /*33d0*/  FSEL R30, R30, -INF , !P2 ;  /* 0xff8000001e1e7808 */ /* 0x000fc40005000000 */
[C---:B------:R-:W-:Y:S02]  /*33e0*/  ISETP.GT.AND P1, PT, R3.reuse, 0x20, !P1 ;  /* 0x000000200300780c */ /* 0x040fe40004f24270 */
[----:B------:R-:W-:Y:S02]  /*33f0*/  ISETP.NE.AND P2, PT, R40, RZ, PT ;  /* 0x000000ff2800720c */ /* 0x000fe40003f45270 */
[----:B------:R-:W-:Y:S02]  /*3400*/  ISETP.LT.OR P1, PT, R0, 0x21, P1 ;  /* 0x000000210000780c */ /* 0x000fe40000f21670 */
[----:B------:R-:W-:Y:S02]  /*3410*/  ISETP.NE.AND P6, PT, R4, RZ, PT ;  /* 0x000000ff0400720c */ /* 0x000fe40003fc5270 */
[----:B------:R-:W-:Y:S02]  /*3420*/  FSEL R42, R42, -INF , !P1 ;  /* 0xff8000002a2a7808 */ /* 0x000fe40004800000 */
[----:B------:R-:W-:-:S02]  /*3430*/  ISETP.GT.AND P1, PT, R3, 0x21, !P2 ;  /* 0x000000210300780c */ /* 0x000fc40005724270 */
[----:B------:R-:W-:Y:S02]  /*3440*/  ISETP.NE.AND P2, PT, R44, RZ, PT ;  /* 0x000000ff2c00720c */ /* 0x000fe40003f45270 */
[----:B------:R-:W-:Y:S02]  /*3450*/  ISETP.LT.OR P1, PT, R0, 0x22, P1 ;  /* 0x000000220000780c */ /* 0x000fe40000f21670 */
[----:B------:R-:W-:Y:S02]  /*3460*/  ISETP.GT.AND P2, PT, R3, 0x29, !P2 ;  /* 0x000000290300780c */ /* 0x000fe40005744270 */
[----:B------:R-:W-:Y:S02]  /*3470*/  FSEL R43, R43, -INF , !P1 ;  /* 0xff8000002b2b7808 */ /* 0x000fe40004800000 */
[----:B------:R-:W-:Y:S02]  /*3480*/  ISETP.GT.AND P1, PT, R3, RZ, !P6 ;  /* 0x000000ff0300720c */ /* 0x000fe40007724270 */
[----:B------:R-:W-:-:S02]  /*3490*/  ISETP.NE.AND P6, PT, R24, RZ, PT ;  /* 0x000000ff1800720c */ /* 0x000fc40003fc5270 */
[----:B0-----:R-:W-:Y:S02]  /*34a0*/  FMNMX.FTZ R24, R18, R5, !PT ;  /* 0x0000000512187209 */ /* 0x001fe40007810000 */
[----:B------:R-:W-:Y:S02]  /*34b0*/  ISETP.LT.OR P1, PT, R0, 0x1, P1 ;  /* 0x000000010000780c */ /* 0x000fe40000f21670 */
[----:B------:R-:W-:Y:S01]  /*34c0*/  ISETP.GT.AND P3, PT, R3, 0x30, !P3 ;  /* 0x000000300300780c */ /* 0x000fe20005f64270 */
[----:B------:R-:W0:Y:S01]  /*34d0*/  SHFL.BFLY PT, R25, R24, 0x1, 0x1f ;  /* 0x0c201f0018197f89 */ /* 0x000e2200000e0000 */
[----:B------:R-:W-:Y:S02]  /*34e0*/  FSEL R26, R26, -INF , !P1 ;  /* 0xff8000001a1a7808 */ /* 0x000fe40004800000 */
[----:B------:R-:W-:Y:S02]  /*34f0*/  ISETP.NE.AND P1, PT, R66, RZ, PT ;  /* 0x000000ff4200720c */ /* 0x000fe40003f25270 */
[----:B------:R-:W-:-:S02]  /*3500*/  FMNMX.FTZ R5, R26, R27, !PT ;  /* 0x0000001b1a057209 */ /* 0x000fc40007810000 */
[----:B------:R-:W-:Y:S02]  /*3510*/  ISETP.GT.AND P1, PT, R3, 0x28, !P1 ;  /* 0x000000280300780c */ /* 0x000fe40004f24270 */
[----:B------:R-:W-:Y:S02]  /*3520*/  FMNMX.FTZ R2, R30, R5, !PT ;  /* 0x000000051e027209 */ /* 0x000fe40007810000 */
[----:B------:R-:W-:Y:S02]  /*3530*/  ISETP.LT.OR P1, PT, R0, 0x29, P1 ;  /* 0x000000290000780c */ /* 0x000fe40000f21670 */
[----:B------:R-:W-:Y:S02]  /*3540*/  FMNMX.FTZ R5, R31, R2, !PT ;  /* 0x000000021f057209 */ /* 0x000fe40007810000 */
[----:B------:R-:W-:Y:S02]  /*3550*/  FSEL R46, R46, -INF , !P1 ;  /* 0xff8000002e2e7808 */ /* 0x000fe40004800000 */
[----:B------:R-:W-:-:S02]  /*3560*/  FMNMX.FTZ R2, R34, R5, !PT ;  /* 0x0000000522027209 */ /* 0x000fc40007810000 */
[----:B------:R-:W-:Y:S02]  /*3570*/  ISETP.GT.AND P4, PT, R3, 0x31, !P4 ;  /* 0x000000310300780c */ /* 0x000fe40006784270 */
[----:B------:R-:W-:Y:S02]  /*3580*/  FMNMX.FTZ R5, R35, R2, !PT ;  /* 0x0000000223057209 */ /* 0x000fe40007810000 */
[----:B------:R-:W-:Y:S02]  /*3590*/  ISETP.GT.AND P5, PT, R3, 0x38, !P5 ;  /* 0x000000380300780c */ /* 0x000fe40006fa4270 */
[----:B0-----:R-:W-:Y:S02]  /*35a0*/  FMNMX.FTZ R4, R24, R25, !PT ;  /* 0x0000001918047209 */ /* 0x001fe40007810000 */
[----:B------:R-:W-:Y:S02]  /*35b0*/  FMNMX.FTZ R2, R38, R5, !PT ;  /* 0x0000000526027209 */ /* 0x000fe40007810000 */
[C---:B------:R-:W-:Y:S01]  /*35c0*/  FSETP.NEU.FTZ.AND P1, PT, R4.reuse, -INF , PT ;  /* 0xff8000000400780b */ /* 0x040fe20003f3d000 */
[----:B------:R-:W-:Y:S01]  /*35d0*/  FMUL.FTZ R18, R4, UR10 ;  /* 0x0000000a04127c20 */ /* 0x000fe20008410000 */
[----:B------:R-:W-:-:S02]  /*35e0*/  FMNMX.FTZ R5, R39, R2, !PT ;  /* 0x0000000227057209 */ /* 0x000fc40007810000 */
[----:B------:R-:W-:Y:S02]  /*35f0*/  ISETP.LT.OR P2, PT, R0, 0x2a, P2 ;  /* 0x0000002a0000780c */ /* 0x000fe40001741670 */
[----:B------:R-:W-:Y:S02]  /*3600*/  FMNMX.FTZ R2, R42, R5, !PT ;  /* 0x000000052a027209 */ /* 0x000fe40007810000 */
[----:B------:R-:W-:Y:S02]  /*3610*/  FSEL R18, R18, RZ, P1 ;  /* 0x000000ff12127208 */ /* 0x000fe40000800000 */
[----:B------:R-:W-:Y:S02]  /*3620*/  ISETP.GT.AND P1, PT, R3, 0x39, !P6 ;  /* 0x000000390300780c */ /* 0x000fe40007724270 */
[----:B------:R-:W-:Y:S01]  /*3630*/  FMNMX.FTZ R3, R43, R2, !PT ;  /* 0x000000022b037209 */ /* 0x000fe20007810000 */
[--C-:B------:R-:W-:Y:S01]  /*3640*/  FFMA.FTZ R5, R29, UR10, -R18.reuse ;  /* 0x0000000a1d057c23 */ /* 0x100fe20008010812 */
[----:B------:R-:W-:Y:S01]  /*3650*/  ISETP.LT.OR P3, PT, R0, 0x31, P3 ;  /* 0x000000310000780c */ /* 0x000fe20001f61670 */
[--C-:B------:R-:W-:Y:S01]  /*3660*/  FFMA.FTZ R24, R61, UR10, -R18.reuse ;  /* 0x0000000a3d187c23 */ /* 0x100fe20008010812 */
[----:B------:R-:W-:Y:S01]  /*3670*/  FSEL R47, R47, -INF , !P2 ;  /* 0xff8000002f2f7808 */ /* 0x000fe20005000000 */
[--C-:B------:R-:W-:Y:S01]  /*3680*/  FFMA.FTZ R25, R65, UR10, -R18.reuse ;  /* 0x0000000a41197c23 */ /* 0x100fe20008010812 */
[----:B------:R-:W-:Y:S01]  /*3690*/  FMNMX.FTZ R2, R46, R3, !PT ;  /* 0x000000032e027209 */ /* 0x000fe20007810000 */
[----:B------:R-:W-:Y:S01]  /*36a0*/  MUFU.EX2 R5, R5 ;  /* 0x0000000500057308 */ /* 0x000fe20000000800 */
[----:B------:R-:W-:Y:S01]  /*36b0*/  ISETP.LT.OR P4, PT, R0, 0x32, P4 ;  /* 0x000000320000780c */ /* 0x000fe20002781670 */
[--C-:B------:R-:W-:Y:S01]  /*36c0*/  FFMA.FTZ R29, R33, UR10, -R18.reuse ;  /* 0x0000000a211d7c23 */ /* 0x100fe20008010812 */
[----:B------:R-:W-:Y:S01]  /*36d0*/  FSEL R50, R50, -INF , !P3 ;  /* 0xff80000032327808 */ /* 0x000fe20005800000 */
[--C-:B------:R-:W-:Y:S01]  /*36e0*/  FFMA.FTZ R33, R37, UR10, -R18.reuse ;  /* 0x0000000a25217c23 */ /* 0x100fe20008010812 */
[----:B------:R-:W-:Y:S01]  /*36f0*/  FMNMX.FTZ R3, R47, R2, !PT ;  /* 0x000000022f037209 */ /* 0x000fe20007810000 */
[--C-:B------:R-:W-:Y:S01]  /*3700*/  FFMA.FTZ R28, R67, UR10, -R18.reuse ;  /* 0x0000000a431c7c23 */ /* 0x100fe20008010812 */
[----:B------:R-:W-:Y:S01]  /*3710*/  ISETP.LT.OR P5, PT, R0, 0x39, P5 ;  /* 0x000000390000780c */ /* 0x000fe20002fa1670 */
[----:B------:R-:W0:Y:S01]  /*3720*/  MUFU.EX2 R24, R24 ;  /* 0x0000001800187308 */ /* 0x000e220000000800 */
[----:B------:R-:W-:Y:S01]  /*3730*/  FSEL R51, R51, -INF , !P4 ;  /* 0xff80000033337808 */ /* 0x000fe20006000000 */
[--C-:B------:R-:W-:Y:S01]  /*3740*/  FFMA.FTZ R32, R69, UR10, -R18.reuse ;  /* 0x0000000a45207c23 */ /* 0x100fe20008010812 */
[----:B------:R-:W-:Y:S01]  /*3750*/  FMNMX.FTZ R2, R50, R3, !PT ;  /* 0x0000000332027209 */ /* 0x000fe20007810000 */
[--C-:B------:R-:W-:Y:S01]  /*3760*/  FFMA.FTZ R36, R71, UR10, -R18.reuse ;  /* 0x0000000a47247c23 */ /* 0x100fe20008010812 */
[----:B------:R-:W-:Y:S01]  /*3770*/  ISETP.LT.OR P1, PT, R0, 0x3a, P1 ;  /* 0x0000003a0000780c */ /* 0x000fe20000f21670 */
[--C-:B------:R-:W-:Y:S01]  /*3780*/  FFMA.FTZ R40, R73, UR10, -R18.reuse ;  /* 0x0000000a49287c23 */ /* 0x100fe20008010812 */
[----:B------:R-:W-:Y:S01]  /*3790*/  FSEL R54, R54, -INF , !P5 ;  /* 0xff80000036367808 */ /* 0x000fe20006800000 */
[----:B------:R-:W-:Y:S01]  /*37a0*/  MUFU.EX2 R25, R25 ;  /* 0x0000001900197308 */ /* 0x000fe20000000800 */
[----:B------:R-:W-:Y:S01]  /*37b0*/  FMNMX.FTZ R3, R51, R2, !PT ;  /* 0x0000000233037209 */ /* 0x000fe20007810000 */
[--C-:B------:R-:W-:Y:S01]  /*37c0*/  FFMA.FTZ R2, R63, UR10, -R18.reuse ;  /* 0x0000000a3f027c23 */ /* 0x100fe20008010812 */
[----:B------:R-:W-:Y:S01]  /*37d0*/  FSEL R55, R55, -INF , !P1 ;  /* 0xff80000037377808 */ /* 0x000fe20004800000 */
[----:B------:R-:W-:Y:S01]  /*37e0*/  FFMA.FTZ R44, R75, UR10, -R18 ;  /* 0x0000000a4b2c7c23 */ /* 0x000fe20008010812 */
[----:B------:R-:W-:-:S03]  /*37f0*/  FMNMX.FTZ R0, R54, R3, !PT ;  /* 0x0000000336007209 */ /* 0x000fc60007810000 */
[----:B------:R1:W-:Y:S01]  /*3800*/  MUFU.EX2 R198, R2 ;  /* 0x0000000200c67308 */ /* 0x0003e20000000800 */
[----:B------:R-:W-:Y:S02]  /*3810*/  FMNMX.FTZ R0, R55, R0, !PT ;  /* 0x0000000037007209 */ /* 0x000fe40007810000 */
[----:B0-----:R-:W-:-:S03]  /*3820*/  F2FP.BF16.F32.PACK_AB R196, R24, R5 ;  /* 0x0000000518c4723e */ /* 0x001fc600000010ff */
[----:B------:R-:W1:Y:S02]  /*3830*/  SHFL.BFLY PT, R3, R0, 0x2, 0x1f ;  /* 0x0c401f0000037f89 */ /* 0x000e6400000e0000 */
[----:B------:R-:W-:Y:S08]  /*3840*/  MUFU.EX2 R28, R28 ;  /* 0x0000001c001c7308 */ /* 0x000ff00000000800 */
[----:B------:R-:W0:Y:S08]  /*3850*/  MUFU.EX2 R29, R29 ;  /* 0x0000001d001d7308 */ /* 0x000e300000000800 */
[----:B------:R-:W-:Y:S01]  /*3860*/  MUFU.EX2 R32, R32 ;  /* 0x0000002000207308 */ /* 0x000fe20000000800 */
[----:B-1----:R-:W-:Y:S01]  /*3870*/  FMNMX.FTZ R2, R0, R3, !PT ;  /* 0x0000000300027209 */ /* 0x002fe20007810000 */
[--C-:B------:R-:W-:Y:S01]  /*3880*/  FFMA.FTZ R0, R41, UR10, -R18.reuse ;  /* 0x0000000a29007c23 */ /* 0x100fe20008010812 */
[--C-:B------:R-:W-:Y:S01]  /*3890*/  FFMA.FTZ R41, R45, UR10, -R18.reuse ;  /* 0x0000000a2d297c23 */ /* 0x100fe20008010812 */
[----:B------:R-:W-:-:S04]  /*38a0*/  FFMA.FTZ R45, R49, UR10, -R18 ;  /* 0x0000000a312d7c23 */ /* 0x000fc80008010812 */
[----:B------:R-:W1:Y:S01]  /*38b0*/  MUFU.EX2 R33, R33 ;  /* 0x0000002100217308 */ /* 0x000e620000000800 */
[----:B------:R-:W2:Y:S01]  /*38c0*/  SHFL.BFLY PT, R3, R2, 0x1, 0x1f ;  /* 0x0c201f0002037f89 */ /* 0x000ea200000e0000 */
[----:B0-----:R-:W-:-:S06]  /*38d0*/  F2FP.BF16.F32.PACK_AB R192, R29, R28 ;  /* 0x0000001c1dc0723e */ /* 0x001fcc00000010ff */
[----:B------:R0:W-:Y:S08]  /*38e0*/  MUFU.EX2 R37, R0 ;  /* 0x0000000000257308 */ /* 0x0001f00000000800 */
[----:B------:R-:W3:Y:S01]  /*38f0*/  MUFU.EX2 R36, R36 ;  /* 0x0000002400247308 */ /* 0x000ee20000000800 */
[----:B-1----:R-:W-:-:S07]  /*3900*/  F2FP.BF16.F32.PACK_AB R194, R33, R32 ;  /* 0x0000002021c2723e */ /* 0x002fce00000010ff */
[----:B------:R-:W-:Y:S01]  /*3910*/  MUFU.EX2 R40, R40 ;  /* 0x0000002800287308 */ /* 0x000fe20000000800 */
[----:B--2---:R-:W-:Y:S01]  /*3920*/  FMNMX.FTZ R3, R2, R3, !PT ;  /* 0x0000000302037209 */ /* 0x004fe20007810000 */
[--C-:B------:R-:W-:Y:S01]  /*3930*/  FFMA.FTZ R2, R77, UR10, -R18.reuse ;  /* 0x0000000a4d027c23 */ /* 0x100fe20008010812 */
[----:B------:R-:W-:Y:S01]  /*3940*/  FFMA.FTZ R18, R53, UR10, -R18 ;  /* 0x0000000a35127c23 */ /* 0x000fe20008010812 */
[----:B------:R-:W-:Y:S01]  /*3950*/  FADD.FTZ R53, R5, R24 ;  /* 0x0000001805357221 */ /* 0x000fe20000010000 */
[C---:B------:R-:W-:Y:S01]  /*3960*/  FSETP.NEU.FTZ.AND P1, PT, R3.reuse, -INF , PT ;  /* 0xff8000000300780b */ /* 0x040fe20003f3d000 */
[----:B0-----:R-:W-:Y:S02]  /*3970*/  FMUL.FTZ R0, R3, UR10 ;  /* 0x0000000a03007c20 */ /* 0x001fe40008410000 */
[----:B------:R0:W-:Y:S01]  /*3980*/  MUFU.EX2 R49, R18 ;  /* 0x0000001200317308 */ /* 0x0001e20000000800 */
[----:B---3--:R-:W-:Y:S02]  /*3990*/  F2FP.BF16.F32.PACK_AB R188, R37, R36 ;  /* 0x0000002425bc723e */ /* 0x008fe400000010ff */
[----:B------:R-:W-:-:S02]  /*39a0*/  FSEL R0, R0, RZ, P1 ;  /* 0x000000ff00007208 */ /* 0x000fc40000800000 */
[----:B------:R-:W-:-:S03]  /*39b0*/  PLOP3.LUT P1, PT, PT, PT, UP0, 0x40, 0x0 ;  /* 0x000000000000781c */ /* 0x000fc60003f2e808 */
[--C-:B------:R-:W-:Y:S01]  /*39c0*/  FFMA.FTZ R26, R26, UR10, -R0.reuse ;  /* 0x0000000a1a1a7c23 */ /* 0x100fe20008010800 */
[--C-:B------:R-:W-:Y:S01]  /*39d0*/  FFMA.FTZ R27, R27, UR10, -R0.reuse ;  /* 0x0000000a1b1b7c23 */ /* 0x100fe20008010800 */
[--C-:B------:R-:W-:Y:S01]  /*39e0*/  FFMA.FTZ R30, R30, UR10, -R0.reuse ;  /* 0x0000000a1e1e7c23 */ /* 0x100fe20008010800 */
[----:B0-----:R-:W-:Y:S01]  /*39f0*/  FADD.FTZ R18, R198, R53 ;  /* 0x00000035c6127221 */ /* 0x001fe20000010000 */
[--C-:B------:R-:W-:Y:S01]  /*3a00*/  FFMA.FTZ R31, R31, UR10, -R0.reuse ;  /* 0x0000000a1f1f7c23 */ /* 0x100fe20008010800 */
[----:B------:R-:W-:Y:S01]  /*3a10*/  FFMA.FTZ R34, R34, UR10, -R0 ;  /* 0x0000000a22227c23 */ /* 0x000fe20008010800 */
[----:B------:R-:W-:Y:S01]  /*3a20*/  MUFU.EX2 R26, R26 ;  /* 0x0000001a001a7308 */ /* 0x000fe20000000800 */
[----:B------:R-:W-:Y:S01]  /*3a30*/  FADD.FTZ R53, R25, R18 ;  /* 0x0000001219357221 */ /* 0x000fe20000010000 */
[--C-:B------:R-:W-:Y:S01]  /*3a40*/  FFMA.FTZ R35, R35, UR10, -R0.reuse ;  /* 0x0000000a23237c23 */ /* 0x100fe20008010800 */
[--C-:B------:R-:W-:Y:S01]  /*3a50*/  FFMA.FTZ R38, R38, UR10, -R0.reuse ;  /* 0x0000000a26267c23 */ /* 0x100fe20008010800 */
[--C-:B------:R-:W-:Y:S01]  /*3a60*/  FFMA.FTZ R39, R39, UR10, -R0.reuse ;  /* 0x0000000a27277c23 */ /* 0x100fe20008010800 */
[----:B------:R-:W-:Y:S01]  /*3a70*/  FADD.FTZ R18, R28, R53 ;  /* 0x000000351c127221 */ /* 0x000fe20000010000 */
[--C-:B------:R-:W-:Y:S01]  /*3a80*/  FFMA.FTZ R42, R42, UR10, -R0.reuse ;  /* 0x0000000a2a2a7c23 */ /* 0x100fe20008010800 */
[----:B------:R-:W-:Y:S01]  /*3a90*/  FFMA.FTZ R43, R43, UR10, -R0 ;  /* 0x0000000a2b2b7c23 */ /* 0x000fe20008010800 */
[----:B------:R-:W0:Y:S01]  /*3aa0*/  MUFU.EX2 R27, R27 ;  /* 0x0000001b001b7308 */ /* 0x000e220000000800 */
[----:B------:R-:W-:Y:S01]  /*3ab0*/  FADD.FTZ R53, R29, R18 ;  /* 0x000000121d357221 */ /* 0x000fe20000010000 */
[--C-:B------:R-:W-:Y:S01]  /*3ac0*/  FFMA.FTZ R46, R46, UR10, -R0.reuse ;  /* 0x0000000a2e2e7c23 */ /* 0x100fe20008010800 */
[--C-:B------:R-:W-:Y:S01]  /*3ad0*/  FFMA.FTZ R47, R47, UR10, -R0.reuse ;  /* 0x0000000a2f2f7c23 */ /* 0x100fe20008010800 */
[--C-:B------:R-:W-:Y:S01]  /*3ae0*/  FFMA.FTZ R50, R50, UR10, -R0.reuse ;  /* 0x0000000a32327c23 */ /* 0x100fe20008010800 */
[----:B------:R-:W-:Y:S01]  /*3af0*/  FADD.FTZ R18, R32, R53 ;  /* 0x0000003520127221 */ /* 0x000fe20000010000 */
[--C-:B------:R-:W-:Y:S01]  /*3b00*/  FFMA.FTZ R51, R51, UR10, -R0.reuse ;  /* 0x0000000a33337c23 */ /* 0x100fe20008010800 */
[----:B------:R-:W-:Y:S01]  /*3b10*/  FFMA.FTZ R54, R54, UR10, -R0 ;  /* 0x0000000a36367c23 */ /* 0x000fe20008010800 */
[----:B------:R-:W1:Y:S01]  /*3b20*/  MUFU.EX2 R30, R30 ;  /* 0x0000001e001e7308 */ /* 0x000e620000000800 */
[----:B------:R-:W-:Y:S01]  /*3b30*/  FADD.FTZ R57, R33, R18 ;  /* 0x0000001221397221 */ /* 0x000fe20000010000 */
[----:B------:R-:W-:Y:S01]  /*3b40*/  F2FP.BF16.F32.PACK_AB R198, R25, R198 ;  /* 0x000000c619c6723e */ /* 0x000fe200000010ff */
[----:B------:R-:W-:-:S02]  /*3b50*/  FFMA.FTZ R0, R55, UR10, -R0 ;  /* 0x0000000a37007c23 */ /* 0x000fc40008010800 */
[----:B------:R-:W-:-:S03]  /*3b60*/  FADD.FTZ R48, R36, R57 ;  /* 0x0000003924307221 */ /* 0x000fc60000010000 */
[----:B------:R-:W2:Y:S01]  /*3b70*/  MUFU.EX2 R31, R31 ;  /* 0x0000001f001f7308 */ /* 0x000ea20000000800 */
[----:B0-----:R-:W-:Y:S01]  /*3b80*/  FADD.FTZ R53, R26, R27 ;  /* 0x0000001b1a357221 */ /* 0x001fe20000010000 */
[----:B------:R-:W-:Y:S01]  /*3b90*/  FADD.FTZ R57, R37, R48 ;  /* 0x0000003025397221 */ /* 0x000fe20000010000 */
[----:B------:R-:W-:-:S03]  /*3ba0*/  F2FP.BF16.F32.PACK_AB R197, R27, R26 ;  /* 0x0000001a1bc5723e */ /* 0x000fc600000010ff */
[----:B------:R-:W-:Y:S02]  /*3bb0*/  FADD.FTZ R48, R40, R57 ;  /* 0x0000003928307221 */ /* 0x000fe40000010000 */
[----:B------:R-:W0:Y:S01]  /*3bc0*/  MUFU.EX2 R34, R34 ;  /* 0x0000002200227308 */ /* 0x000e220000000800 */
[----:B-1----:R-:W-:-:S07]  /*3bd0*/  FADD.FTZ R18, R30, R53 ;  /* 0x000000351e127221 */ /* 0x002fce0000010000 */
[----:B------:R-:W1:Y:S01]  /*3be0*/  MUFU.EX2 R35, R35 ;  /* 0x0000002300237308 */ /* 0x000e620000000800 */
[C---:B--2---:R-:W-:Y:S01]  /*3bf0*/  FADD.FTZ R53, R31.reuse, R18 ;  /* 0x000000121f357221 */ /* 0x044fe20000010000 */
[----:B------:R-:W-:-:S06]  /*3c00*/  F2FP.BF16.F32.PACK_AB R199, R31, R30 ;  /* 0x0000001e1fc7723e */ /* 0x000fcc00000010ff */
[----:B------:R-:W2:Y:S01]  /*3c10*/  MUFU.EX2 R38, R38 ;  /* 0x0000002600267308 */ /* 0x000ea20000000800 */
[----:B0-----:R-:W-:-:S07]  /*3c20*/  FADD.FTZ R18, R34, R53 ;  /* 0x0000003522127221 */ /* 0x001fce0000010000 */
[----:B------:R-:W0:Y:S01]  /*3c30*/  MUFU.EX2 R41, R41 ;  /* 0x0000002900297308 */ /* 0x000e220000000800 */
[C---:B-1----:R-:W-:Y:S01]  /*3c40*/  FADD.FTZ R5, R35.reuse, R18 ;  /* 0x0000001223057221 */ /* 0x042fe20000010000 */
[----:B------:R-:W-:-:S06]  /*3c50*/  F2FP.BF16.F32.PACK_AB R193, R35, R34 ;  /* 0x0000002223c1723e */ /* 0x000fcc00000010ff */
[----:B------:R-:W1:Y:S01]  /*3c60*/  MUFU.EX2 R39, R39 ;  /* 0x0000002700277308 */ /* 0x000e620000000800 */
[----:B--2---:R-:W-:-:S07]  /*3c70*/  FADD.FTZ R18, R38, R5 ;  /* 0x0000000526127221 */ /* 0x004fce0000010000 */
[----:B------:R-:W2:Y:S01]  /*3c80*/  MUFU.EX2 R44, R44 ;  /* 0x0000002c002c7308 */ /* 0x000ea20000000800 */
[C---:B0-----:R-:W-:Y:S01]  /*3c90*/  FADD.FTZ R53, R41.reuse, R48 ;  /* 0x0000003029357221 */ /* 0x041fe20000010000 */
[----:B------:R-:W-:-:S06]  /*3ca0*/  F2FP.BF16.F32.PACK_AB R190, R41, R40 ;  /* 0x0000002829be723e */ /* 0x000fcc00000010ff */
[----:B------:R-:W0:Y:S01]  /*3cb0*/  MUFU.EX2 R42, R42 ;  /* 0x0000002a002a7308 */ /* 0x000e220000000800 */
[C---:B-1----:R-:W-:Y:S01]  /*3cc0*/  FADD.FTZ R5, R39.reuse, R18 ;  /* 0x0000001227057221 */ /* 0x042fe20000010000 */
[----:B------:R-:W-:-:S06]  /*3cd0*/  F2FP.BF16.F32.PACK_AB R195, R39, R38 ;  /* 0x0000002627c3723e */ /* 0x000fcc00000010ff */
[----:B------:R-:W1:Y:S01]  /*3ce0*/  MUFU.EX2 R45, R45 ;  /* 0x0000002d002d7308 */ /* 0x000e620000000800 */
[----:B--2---:R-:W-:-:S07]  /*3cf0*/  FADD.FTZ R24, R44, R53 ;  /* 0x000000352c187221 */ /* 0x004fce0000010000 */
[----:B------:R-:W2:Y:S01]  /*3d00*/  MUFU.EX2 R43, R43 ;  /* 0x0000002b002b7308 */ /* 0x000ea20000000800 */
[----:B0-----:R-:W-:-:S07]  /*3d10*/  FADD.FTZ R18, R42, R5 ;  /* 0x000000052a127221 */ /* 0x001fce0000010000 */
[----:B------:R-:W0:Y:S01]  /*3d20*/  MUFU.EX2 R2, R2 ;  /* 0x0000000200027308 */ /* 0x000e220000000800 */
[C---:B-1----:R-:W-:Y:S01]  /*3d30*/  FADD.FTZ R25, R45.reuse, R24 ;  /* 0x000000182d197221 */ /* 0x042fe20000010000 */
[----:B------:R-:W-:-:S06]  /*3d40*/  F2FP.BF16.F32.PACK_AB R184, R45, R44 ;  /* 0x0000002c2db8723e */ /* 0x000fcc00000010ff */
[----:B------:R-:W1:Y:S01]  /*3d50*/  MUFU.EX2 R46, R46 ;  /* 0x0000002e002e7308 */ /* 0x000e620000000800 */
[C---:B--2---:R-:W-:Y:S01]  /*3d60*/  FADD.FTZ R5, R43.reuse, R18 ;  /* 0x000000122b057221 */ /* 0x044fe20000010000 */
[----:B------:R-:W-:-:S06]  /*3d70*/  F2FP.BF16.F32.PACK_AB R189, R43, R42 ;  /* 0x0000002a2bbd723e */ /* 0x000fcc00000010ff */
[----:B------:R-:W2:Y:S01]  /*3d80*/  MUFU.EX2 R47, R47 ;  /* 0x0000002f002f7308 */ /* 0x000ea20000000800 */
[----:B0-----:R-:W-:Y:S01]  /*3d90*/  FADD.FTZ R24, R2, R25 ;  /* 0x0000001902187221 */ /* 0x001fe20000010000 */
[----:B------:R-:W-:-:S03]  /*3da0*/  F2FP.BF16.F32.PACK_AB R186, R49, R2 ;  /* 0x0000000231ba723e */ /* 0x000fc600000010ff */
[----:B------:R-:W-:-:S03]  /*3db0*/  FADD.FTZ R18, R49, R24 ;  /* 0x0000001831127221 */ /* 0x000fc60000010000 */
[----:B------:R-:W0:Y:S01]  /*3dc0*/  MUFU.EX2 R50, R50 ;  /* 0x0000003200327308 */ /* 0x000e220000000800 */
[----:B-1----:R-:W-:-:S07]  /*3dd0*/  FADD.FTZ R2, R46, R5 ;  /* 0x000000052e027221 */ /* 0x002fce0000010000 */
[----:B------:R-:W1:Y:S01]  /*3de0*/  MUFU.EX2 R51, R51 ;  /* 0x0000003300337308 */ /* 0x000e620000000800 */
[C---:B--2---:R-:W-:Y:S01]  /*3df0*/  FADD.FTZ R5, R47.reuse, R2 ;  /* 0x000000022f057221 */ /* 0x044fe20000010000 */
[----:B------:R-:W-:-:S06]  /*3e00*/  F2FP.BF16.F32.PACK_AB R191, R47, R46 ;  /* 0x0000002e2fbf723e */ /* 0x000fcc00000010ff */
[----:B------:R-:W2:Y:S01]  /*3e10*/  MUFU.EX2 R54, R54 ;  /* 0x0000003600367308 */ /* 0x000ea20000000800 */
[----:B0-----:R-:W-:-:S07]  /*3e20*/  FADD.FTZ R2, R50, R5 ;  /* 0x0000000532027221 */ /* 0x001fce0000010000 */
[----:B------:R2:W0:Y:S01]  /*3e30*/  MUFU.EX2 R187, R0 ;  /* 0x0000000000bb7308 */ /* 0x0004220000000800 */
[C---:B-1----:R-:W-:Y:S01]  /*3e40*/  FADD.FTZ R5, R51.reuse, R2 ;  /* 0x0000000233057221 */ /* 0x042fe20000010000 */
[----:B------:R-:W-:-:S03]  /*3e50*/  F2FP.BF16.F32.PACK_AB R185, R51, R50 ;  /* 0x0000003233b9723e */ /* 0x000fc600000010ff */
[----:B--2---:R-:W-:-:S04]  /*3e60*/  FADD.FTZ R0, R54, R5 ;  /* 0x0000000536007221 */ /* 0x004fc80000010000 */
[C---:B0-----:R-:W-:Y:S01]  /*3e70*/  FADD.FTZ R5, R187.reuse, R0 ;  /* 0x00000000bb057221 */ /* 0x041fe20000010000 */
[----:B------:R-:W-:Y:S01]  /*3e80*/  F2FP.BF16.F32.PACK_AB R187, R187, R54 ;  /* 0x00000036bbbb723e */ /* 0x000fe200000010ff */
[----:B------:R-:W-:Y:S06]  /*3e90*/  @P1 BRA `(.L_x_1008) ;  /* 0x00000000004c1947 */ /* 0x000fec0003800000 */
[----:B------:R-:W-:Y:S01]  /*3ea0*/  ISETP.LT.AND P1, PT, RZ, UR48, PT ;  /* 0x00000030ff007c0c */ /* 0x000fe2000bf21270 */
[----:B------:R-:W-:-:S12]  /*3eb0*/  UIADD3 UR18, UR48, -0x1, URZ ;  /* 0xffffffff30127890 */ /* 0x000fd8000fffe03f */
[----:B------:R-:W-:Y:S05]  /*3ec0*/  @P1 BRA `(.L_x_1009) ;  /* 0x0000000000201947 */ /* 0x000fea0003800000 */
[----:B------:R-:W-:Y:S01]  /*3ed0*/  ULDC UR15, c[0x0][0x9e4] ;  /* 0x00027900000f7ab9 */ /* 0x000fe20000000800 */
[----:B------:R-:W-:Y:S02]  /*3ee0*/  UIADD3 UR18, -UR48, URZ, URZ ;  /* 0x0000003f30127290 */ /* 0x000fe4000fffe13f */
[----:B------:R-:W-:-:S11]  /*3ef0*/  UISETP.NE.AND UP0, UPT, UR15, 0x1, UPT ;  /* 0x000000010f00788c */ /* 0x000fd6000bf05270 */
[----:B------:R-:W-:Y:S02]  /*3f00*/  @UP0 ULDC.64 UR4, c[0x0][0x9e8] ;  /* 0x00027a0000040ab9 */ /* 0x000fe40000000a00 */
[----:B------:R-:W-:-:S04]  /*3f10*/  UIMAD.WIDE.U32 UR6, UR18, UR4, URZ ;  /* 0x00000004120672a5 */ /* 0x000fc8000f8e003f */
[----:B------:R-:W-:-:S04]  /*3f20*/  @UP0 USHF.R.U32.HI UR18, URZ, UR5, UR7 ;  /* 0x000000053f120299 */ /* 0x000fc80008011607 */
[----:B------:R-:W-:Y:S01]  /*3f30*/  ULOP3.LUT UR18, URZ, UR18, URZ, 0x33, !UPT ;  /* 0x000000123f127292 */ /* 0x000fe2000f8e333f */
[----:B------:R-:W-:Y:S11]  /*3f40*/  BRA `(.L_x_1010) ;  /* 0x0000000000147947 */ /* 0x000ff60003800000 */
.L_x_1009:
[----:B------:R-:W-:Y:S02]  /*3f50*/  ULDC UR15, c[0x0][0x9e4] ;  /* 0x00027900000f7ab9 */ /* 0x000fe40000000800 */
[----:B------:R-:W-:-:S11]  /*3f60*/  UISETP.NE.AND UP0, UPT, UR15, 0x1, UPT ;  /* 0x000000010f00788c */ /* 0x000fd6000bf05270 */
[----:B------:R-:W-:Y:S02]  /*3f70*/  @UP0 ULDC.64 UR4, c[0x0][0x9e8] ;  /* 0x00027a0000040ab9 */ /* 0x000fe40000000a00 */
[----:B------:R-:W-:-:S04]  /*3f80*/  UIMAD.WIDE.U32 UR6, UR18, UR4, URZ ;  /* 0x00000004120672a5 */ /* 0x000fc8000f8e003f */
[----:B------:R-:W-:-:S12]  /*3f90*/  @UP0 USHF.R.U32.HI UR18, URZ, UR5, UR7 ;  /* 0x000000053f120299 */ /* 0x000fd80008011607 */
.L_x_1010:
[----:B------:R-:W-:-:S04]  /*3fa0*/  UIMAD UR15, UR18, UR15, UR15 ;  /* 0x0000000f120f72a4 */ /* 0x000fc8000f8e020f */
[----:B------:R-:W-:-:S04]  /*3fb0*/  UISETP.LT.AND UP0, UPT, UR14, UR15, UPT ;  /* 0x0000000f0e00728c */ /* 0x000fc8000bf01270 */
[----:B------:R-:W-:-:S12]  /*3fc0*/  USEL UR14, UR14, UR15, UP0 ;  /* 0x0000000f0e0e7287 */ /* 0x000fd80008000000 */
.L_x_1008:
[----:B------:R-:W-:Y:S01]  /*3fd0*/  R2UR UR5, R200 ;  /* 0x00000000c80572ca */ /* 0x000fe200000e0000 */
[----:B------:R-:W-:Y:S01]  /*3fe0*/  USHF.R.S32.HI UR4, URZ, 0x1f, UR14 ;  /* 0x0000001f3f047899 */ /* 0x000fe2000801140e */
[----:B------:R-:W-:Y:S01]  /*3ff0*/  IMAD.MOV.U32 R2, RZ, RZ, 0x3f800000 ;  /* 0x3f800000ff027424 */ /* 0x000fe200078e00ff */
[----:B------:R-:W-:Y:S01]  /*4000*/  CS2R R150, SRZ ;  /* 0x0000000000967805 */ /* 0x000fe2000001ff00 */
[----:B------:R-:W-:Y:S01]  /*4010*/  IMAD.MOV.U32 R0, RZ, RZ, 0x3f800000 ;  /* 0x3f800000ff007424 */ /* 0x000fe200078e00ff */
        /* <DEDUP_REMOVED lines=8> */
[----:B------:R-:W-:Y:S01]  /*40a0*/  UISETP.LT.AND UP0, UPT, UR5, UR4, UPT ;  /* 0x000000040500728c */ /* 0x000fe2000bf01270 */
[----:B------:R-:W-:Y:S02]  /*40b0*/  CS2R R136, SRZ ;  /* 0x0000000000887805 */ /* 0x000fe4000001ff00 */
[----:B------:R-:W-:Y:S02]  /*40c0*/  CS2R R134, SRZ ;  /* 0x0000000000867805 */ /* 0x000fe4000001ff00 */
[----:B------:R-:W-:Y:S01]  /*40d0*/  CS2R R132, SRZ ;  /* 0x0000000000847805 */ /* 0x000fe2000001ff00 */
[----:B------:R-:W-:Y:S01]  /*40e0*/  USEL UR54, UR5, UR4, !UP0 ;  /* 0x0000000405367287 */ /* 0x000fe2000c000000 */
[----:B------:R-:W-:-:S02]  /*40f0*/  CS2R R130, SRZ ;  /* 0x0000000000827805 */ /* 0x000fc4000001ff00 */
[----:B------:R-:W-:Y:S02]  /*4100*/  CS2R R128, SRZ ;  /* 0x0000000000807805 */ /* 0x000fe4000001ff00 */
[----:B------:R-:W-:Y:S02]  /*4110*/  CS2R R126, SRZ ;  /* 0x00000000007e7805 */ /* 0x000fe4000001ff00 */
[----:B------:R-:W-:Y:S02]  /*4120*/  CS2R R124, SRZ ;  /* 0x00000000007c7805 */ /* 0x000fe4000001ff00 */
[----:B------:R-:W-:Y:S02]  /*4130*/  CS2R R122, SRZ ;  /* 0x00000000007a7805 */ /* 0x000fe4000001ff00 */
[----:B------:R-:W-:Y:S02]  /*4140*/  ISETP.GE.AND P1, PT, R221, UR54, PT ;  /* 0x00000036dd007c0c */ /* 0x000fe4000bf26270 */
        /* <DEDUP_REMOVED lines=50> */
[----:B------:R-:W-:Y:S01]  /*4470*/  IMAD.MOV.U32 R219, RZ, RZ, R3 ;  /* 0x000000ffffdb7224 */ /* 0x000fe200078e0003 */
[----:B------:R-:W-:Y:S01]  /*4480*/  MOV R2, 0x3f800000 ;  /* 0x3f80000000027802 */ /* 0x000fe20000000f00 */
[----:B------:R-:W-:Y:S01]  /*4490*/  IMAD.MOV.U32 R220, RZ, RZ, R4 ;  /* 0x000000ffffdc7224 */ /* 0x000fe200078e0004 */
[----:B------:R-:W-:Y:S01]  /*44a0*/  UMOV UR7, UR38 ;  /* 0x0000002600077c82 */ /* 0x000fe20008000000 */
[----:B------:R-:W-:Y:S01]  /*44b0*/  IMAD.MOV.U32 R151, RZ, RZ, RZ ;  /* 0x000000ffff977224 */ /* 0x000fe200078e00ff */
[----:B------:R-:W-:Y:S01]  /*44c0*/  UMOV UR4, UR39 ;  /* 0x0000002700047c82 */ /* 0x000fe20008000000 */
[----:B------:R-:W-:Y:S01]  /*44d0*/  ULDC UR55, c[0x0][0x9e4] ;  /* 0x0002790000377ab9 */ /* 0x000fe20000000800 */
[----:B------:R-:W-:Y:S01]  /*44e0*/  ULDC UR59, c[0x0][0x9dc] ;  /* 0x00027700003b7ab9 */ /* 0x000fe20000000800 */
[----:B------:R-:W-:-:S05]  /*44f0*/  ULDC UR58, c[0x0][0x988] ;  /* 0x00026200003a7ab9 */ /* 0x000fca0000000800 */
.L_x_1030:
[----:B------:R-:W-:-:S04]  /*4500*/  UISETP.NE.AND UP0, UPT, UR4, 0x1, UPT ;  /* 0x000000010400788c */ /* 0x000fc8000bf05270 */
[----:B------:R-:W-:-:S04]  /*4510*/  USEL UR38, URZ, 0x1, UP0 ;  /* 0x000000013f267887 */ /* 0x000fc80008000000 */
[----:B------:R-:W-:Y:S01]  /*4520*/  ULOP3.LUT UR38, UR7, UR38, URZ, 0x3c, !UPT ;  /* 0x0000002607267292 */ /* 0x000fe2000f8e3c3f */
[----:B------:R-:W-:Y:S11]  /*4530*/  @!P0 BRA `(.L_x_1012) ;  /* 0x0000000000048947 */ /* 0x000ff60003800000 */
[----:B------:R-:W-:Y:S01]  /*4540*/  BPT.TRAP 0x1 ;  /* 0x000000040000795c */ /* 0x000fe20000300000 */
.L_x_1012:
[----:B------:R-:W-:Y:S01]  /*4550*/  UIADD3 UR39, UR4, 0x1, URZ ;  /* 0x0000000104277890 */ /* 0x000fe2000fffe03f */
[----:B------:R-:W-:-:S03]  /*4560*/  IMAD.U32 R3, RZ, RZ, UR38 ;  /* 0x00000026ff037e24 */ /* 0x000fc6000f8e00ff */
[----:B------:R-:W-:Y:S02]  /*4570*/  UISETP.NE.AND UP0, UPT, UR39, 0x2, UPT ;  /* 0x000000022700788c */ /* 0x000fe4000bf05270 */
[----:B------:R-:W-:Y:S02]  /*4580*/  SHF.L.U32 R3, R3, 0x1f, RZ ;  /* 0x0000001f03037819 */ /* 0x000fe400000006ff */
[----:B------:R-:W-:-:S04]  /*4590*/  USEL UR39, UR39, URZ, UP0 ;  /* 0x0000003f27277287 */ /* 0x000fc80008000000 */
[----:B------:R-:W-:-:S09]  /*45a0*/  ULEA UR6, UR39, UR40, 0x3 ;  /* 0x0000002827067291 */ /* 0x000fd2000f8e183f */
[----:B------:R0:W1:Y:S01]  /*45b0*/  SYNCS.PHASECHK.TRANS64.TRYWAIT P1, [UR6+0x30830], R3 ;  /* 0x03083003ff0075a7 */ /* 0x0000620008020146 */
[----:B------:R-:W-:Y:S05]  /*45c0*/  @!P0 BRA `(.L_x_1013) ;  /* 0x0000000000048947 */ /* 0x000fea0003800000 */
[----:B------:R-:W-:Y:S01]  /*45d0*/  BPT.TRAP 0x1 ;  /* 0x000000040000795c */ /* 0x000fe20000300000 */
.L_x_1013:
[----:B-1----:R-:W-:Y:S05]  /*45e0*/  @P1 BRA `(.L_x_1014) ;  /* 0x0000000000081947 */ /* 0x002fea0003800000 */
[----:B------:R-:W1:Y:S02]  /*45f0*/  SYNCS.PHASECHK.TRANS64.TRYWAIT P1, [UR6+0x30830], R3 ;  /* 0x03083003ff0075a7 */ /* 0x000e640008020146 */
[----:B-1----:R-:W-:Y:S05]  /*4600*/  @!P1 BRA `(.L_x_1015) ;  /* 0x000000f000d49947 */ /* 0x002fea0003800000 */
.L_x_1014:
[----:B------:R-:W-:Y:S01]  /*4610*/  R2UR UR48, R16 ;  /* 0x00000000103072ca */ /* 0x000fe200000e0000 */
[----:B------:R-:W-:Y:S01]  /*4620*/  ULEA UR5, UR39, UR60, 0xb ;  /* 0x0000003c27057291 */ /* 0x000fe2000f8e583f */
[----:B------:R-:W-:Y:S01]  /*4630*/  R2UR UR49, R17 ;  /* 0x00000000113172ca */ /* 0x000fe200000e0000 */
[----:B------:R-:W-:Y:S01]  /*4640*/  WARPGROUP.ARRIVE ;  /* 0x00000000000079c5 */ /* 0x000fe20000000000 */
[----:B------:R-:W-:Y:S01]  /*4650*/  UMOV UR51, 0x40000040 ;  /* 0x4000004000337882 */ /* 0x000fe20000000000 */
[----:B------:R-:W-:Y:S01]  /*4660*/  UIADD3 UR10, UR5, 0x206, URZ ;  /* 0x00000206050a7890 */ /* 0x000fe2000fffe03f */
[-C--:B------:R-:W-:Y:S01]  /*4670*/  FMUL.FTZ R24, R24, R0.reuse ;  /* 0x0000000018187220 */ /* 0x080fe20000410000 */
[----:B------:R-:W-:Y:S01]  /*4680*/  UMOV UR11, 0x40000040 ;  /* 0x40000040000b7882 */ /* 0x000fe20000000000 */
[----:B------:R-:W-:Y:S01]  /*4690*/  UMOV UR50, UR5 ;  /* 0x0000000500327c82 */ /* 0x000fe20008000000 */
[----:B------:R-:W-:Y:S01]  /*46a0*/  UIADD3 UR14, UR5, 0x400, URZ ;  /* 0x00000400050e7890 */ /* 0x000fe2000fffe03f */
[-C--:B------:R-:W-:Y:S01]  /*46b0*/  FMUL.FTZ R25, R25, R0.reuse ;  /* 0x0000000019197220 */ /* 0x080fe20000410000 */
[----:B------:R-:W-:Y:S01]  /*46c0*/  UMOV UR15, 0x40000040 ;  /* 0x40000040000f7882 */ /* 0x000fe20000000000 */
[----:B------:R-:W-:Y:S01]  /*46d0*/  UIADD3 UR18, UR5, 0x402, URZ ;  /* 0x0000040205127890 */ /* 0x000fe2000fffe03f */
[-C--:B------:R-:W-:Y:S01]  /*46e0*/  FMUL.FTZ R28, R28, R0.reuse ;  /* 0x000000001c1c7220 */ /* 0x080fe20000410000 */
[----:B------:R-:W-:Y:S01]  /*46f0*/  UMOV UR19, 0x40000040 ;  /* 0x4000004000137882 */ /* 0x000fe20000000000 */
[----:B------:R-:W-:Y:S01]  /*4700*/  HGMMA.64x64x16.F32.BF16 R152, gdesc[UR48], RZ, !UPT, gsb0 ;  /* 0x00e00000309879f0 */ /* 0x000fe2000c0018ff */
[----:B------:R-:W-:Y:S01]  /*4710*/  R2UR UR48, R14 ;  /* 0x000000000e3072ca */ /* 0x000fe200000e0000 */
[----:B------:R-:W-:Y:S01]  /*4720*/  UIADD3 UR50, UR5, 0x2, URZ ;  /* 0x0000000205327890 */ /* 0x000fe2000fffe03f */
[----:B------:R-:W-:Y:S01]  /*4730*/  R2UR UR49, R15 ;  /* 0x000000000f3172ca */ /* 0x000fe200000e0000 */
[----:B------:R-:W-:Y:S01]  /*4740*/  UMOV UR51, 0x40000040 ;  /* 0x4000004000337882 */ /* 0x000fe20000000000 */
        /* <DEDUP_REMOVED lines=78> */
[----:B------:R-:W-:Y:S01]  /*4c30*/  HGMMA.64x64x16.F32.BF16 R152, gdesc[UR48], R152, gsb0 ;  /* 0x00e00000309879f0 */ /* 0x000fe20008001898 */
[----:B------:R-:W-:Y:S01]  /*4c40*/  R2UR UR48, R12 ;  /* 0x000000000c3072ca */ /* 0x000fe200000e0000 */
[----:B------:R-:W-:Y:S01]  /*4c50*/  UIADD3 UR50, UR5, 0x4, URZ ;  /* 0x0000000405327890 */ /* 0x000fe2000fffe03f */
[----:B------:R-:W-:Y:S01]  /*4c60*/  R2UR UR49, R13 ;  /* 0x000000000d3172ca */ /* 0x000fe200000e0000 */
        /* <DEDUP_REMOVED lines=62> */
[----:B------:R-:W-:Y:S01]  /*5050*/  HGMMA.64x64x16.F32.BF16 R152, gdesc[UR48], R152, gsb0 ;  /* 0x00e00000309879f0 */ /* 0x000fe20008001898 */
[----:B------:R-:W-:Y:S01]  /*5060*/  R2UR UR48, R10 ;  /* 0x000000000a3072ca */ /* 0x000fe200000e0000 */
[----:B------:R-:W-:Y:S01]  /*5070*/  UIADD3 UR50, UR5, 0x6, URZ ;  /* 0x0000000605327890 */ /* 0x000fe2000fffe03f */
[----:B------:R-:W-:Y:S01]  /*5080*/  R2UR UR49, R11 ;  /* 0x000000000b3172ca */ /* 0x000fe200000e0000 */
[----:B------:R-:W-:Y:S01]  /*5090*/  UMOV UR51, 0x40000040 ;  /* 0x4000004000337882 */ /* 0x000fe20000000000 */
[----:B------:R-:W-:Y:S02]  /*50a0*/  WARPGROUP.DEPBAR.LE gsb0, 0x0 ;  /* 0x00008000000079c5 */ /* 0x000fe40000010000 */
[----:B------:R-:W-:-:S09]  /*50b0*/  WARPGROUP.ARRIVE ;  /* 0x00000000000079c5 */ /* 0x000fd20000000000 */
        /* <DEDUP_REMOVED lines=15> */
[----:B------:R-:W-:Y:S01]  /*51b0*/  UIADD3 UR50, UR5, 0x204, URZ ;  /* 0x0000020405327890 */ /* 0x000fe2000fffe03f */
[----:B------:R-:W-:Y:S01]  /*51c0*/  UMOV UR51, 0x40000040 ;  /* 0x4000004000337882 */ /* 0x000fe20000000000 */
[----:B------:R-:W-:Y:S01]  /*51d0*/  UMOV UR48, UR56 ;  /* 0x0000003800307c82 */ /* 0x000fe20008000000 */
[----:B------:R-:W-:Y:S01]  /*51e0*/  UMOV UR49, UR57 ;  /* 0x0000003900317c82 */ /* 0x000fe20008000000 */
[----:B------:R-:W-:Y:S02]  /*51f0*/  WARPGROUP.DEPBAR.LE gsb0, 0x0 ;  /* 0x00008000000079c5 */ /* 0x000fe40000010000 */
[----:B------:R-:W-:-:S06]  /*5200*/  WARPGROUP.ARRIVE ;  /* 0x00000000000079c5 */ /* 0x000fcc0000000000 */
[----:B------:R-:W-:Y:S01]  /*5210*/  HGMMA.64x64x16.F32.BF16 R152, gdesc[UR48], R152, gsb0 ;  /* 0x00e00000309879f0 */ /* 0x000fe20008001898 */
[----:B------:R-:W-:Y:S01]  /*5220*/  UIADD3 UR50, UR5, 0x606, URZ ;  /* 0x0000060605327890 */ /* 0x000fe2000fffe03f */
[----:B------:R-:W-:Y:S01]  /*5230*/  UMOV UR48, UR52 ;  /* 0x0000003400307c82 */ /* 0x000fe20008000000 */
[----:B------:R-:W-:Y:S01]  /*5240*/  UMOV UR49, UR53 ;  /* 0x0000003500317c82 */ /* 0x000fe20008000000 */
        /* <DEDUP_REMOVED lines=31> */
.L_x_1016:
[----:B------:R-:W-:Y:S01]  /*5440*/  ULEA UR5, UR4, UR40, 0x3 ;  /* 0x0000002804057291 */ /* 0x000fe2000f8e183f */
[----:B------:R-:W-:-:S05]  /*5450*/  IMAD.U32 R0, RZ, RZ, UR7 ;  /* 0x00000007ff007e24 */ /* 0x000fca000f8e00ff */
[----:B------:R-:W-:-:S04]  /*5460*/  SHF.L.U32 R0, R0, 0x1f, RZ ;  /* 0x0000001f00007819 */ /* 0x000fc800000006ff */
[----:B------:R2:W3:Y:S01]  /*5470*/  SYNCS.PHASECHK.TRANS64.TRYWAIT P1, [UR5+0x30850], R0 ;  /* 0x03085000ff0075a7 */ /* 0x0004e20008020145 */
[----:B------:R-:W-:Y:S05]  /*5480*/  @!P0 BRA `(.L_x_1017) ;  /* 0x0000000000048947 */ /* 0x000fea0003800000 */
[----:B------:R-:W-:Y:S01]  /*5490*/  BPT.TRAP 0x1 ;  /* 0x000000040000795c */ /* 0x000fe20000300000 */
.L_x_1017:
[----:B---3--:R-:W-:Y:S05]  /*54a0*/  @P1 BRA `(.L_x_1018) ;  /* 0x0000000000081947 */ /* 0x008fea0003800000 */
[----:B------:R-:W3:Y:S02]  /*54b0*/  SYNCS.PHASECHK.TRANS64.TRYWAIT P1, [UR5+0x30850], R0 ;  /* 0x03085000ff0075a7 */ /* 0x000ee40008020145 */
[----:B---3--:R-:W-:Y:S05]  /*54c0*/  @!P1 BRA `(.L_x_1019) ;  /* 0x000000e4003c9947 */ /* 0x008fea0003800000 */
.L_x_1018:
[----:B------:R-:W-:Y:S01]  /*54d0*/  UIADD3 UR7, UR40, 0x400, URZ ;  /* 0x0000040028077890 */ /* 0x000fe2000fffe03f */
[----:B------:R-:W-:Y:S01]  /*54e0*/  WARPGROUP.ARRIVE ;  /* 0x00000000000079c5 */ /* 0x000fe20000000000 */
[----:B------:R-:W-:Y:S02]  /*54f0*/  UMOV UR11, 0x40000040 ;  /* 0x40000040000b7882 */ /* 0x000fe40000000000 */
[----:B------:R-:W-:-:S04]  /*5500*/  USHF.R.U32.HI UR7, URZ, 0x4, UR7 ;  /* 0x000000043f077899 */ /* 0x000fc80008011607 */
[----:B------:R-:W-:-:S04]  /*5510*/  ULOP3.LUT UR7, UR7, 0x3fff, URZ, 0xc0, !UPT ;  /* 0x00003fff07077892 */ /* 0x000fc8000f8ec03f */
[----:B------:R-:W-:-:S04]  /*5520*/  ULOP3.LUT UR7, UR7, 0x2000000, URZ, 0xfc, !UPT ;  /* 0x0200000007077892 */ /* 0x000fc8000f8efc3f */
[----:B------:R-:W-:-:S07]  /*5530*/  ULEA UR4, UR4, UR7, 0xb ;  /* 0x0000000704047291 */ /* 0x000fce000f8e583f */
        /* <DEDUP_REMOVED lines=23> */
.L_x_1020:
[----:B------:R-:W-:Y:S01]  /*56b0*/  UISETP.NE.AND UP1, UPT, UR61, URZ, UPT ;  /* 0x0000003f3d00728c */ /* 0x000fe2000bf25270 */
[----:B------:R-:W-:Y:S01]  /*56c0*/  VIADD R188, R23, UR43 ;  /* 0x0000002b17bc7c36 */ /* 0x000fe20008000000 */
[----:B------:R-:W3:Y:S01]  /*56d0*/  LDC R20, c[0x0][0x2f0] ;  /* 0x0000bc00ff147b82 */ /* 0x000ee20000000800 */
[----:B-1----:R-:W-:Y:S01]  /*56e0*/  IMAD.SHL.U32 R4, R221, 0x40, RZ ;  /* 0x00000040dd047824 */ /* 0x002fe200078e00ff */
[----:B------:R-:W-:Y:S02]  /*56f0*/  UISETP.NE.AND UP0, UPT, UR42, URZ, UPT ;  /* 0x0000003f2a00728c */ /* 0x000fe4000bf05270 */
[----:B------:R-:W-:Y:S01]  /*5700*/  PLOP3.LUT P1, PT, PT, PT, UP1, 0x80, 0x0 ;  /* 0x000000000000781c */ /* 0x000fe20003f2f018 */
[----:B------:R-:W-:Y:S01]  /*5710*/  UIADD3 UR6, UR6, 0x30840, URZ ;  /* 0x0003084006067890 */ /* 0x000fe2000fffe03f */
[----:B------:R-:W-:Y:S01]  /*5720*/  PLOP3.LUT P2, PT, PT, PT, UP1, 0x80, 0x0 ;  /* 0x000000000000781c */ /* 0x000fe20003f4f018 */
[----:B------:R-:W-:Y:S01]  /*5730*/  UMOV UR11, UR59 ;  /* 0x0000003b000b7c82 */ /* 0x000fe20008000000 */
[----:B------:R-:W1:Y:S01]  /*5740*/  S2UR UR7, SR_CgaCtaId ;  /* 0x00000000000779c3 */ /* 0x000e620000008800 */
[----:B------:R-:W-:-:S07]  /*5750*/  @UP1 ULDC UR4, c[0x0][0x44c] ;  /* 0x0001130000041ab9 */ /* 0x000fce0000000800 */
[----:B------:R-:W4:Y:S01]  /*5760*/  LDC R21, c[0x0][0x288] ;  /* 0x0000a200ff157b82 */ /* 0x000f220000000800 */
[----:B0-2---:R-:W-:Y:S01]  /*5770*/  @P1 IMAD.HI.U32 R0, R188, UR4, RZ ;  /* 0x00000004bc001c27 */ /* 0x005fe2000f8e00ff */
[----:B------:R-:W-:Y:S01]  /*5780*/  @UP1 ULDC UR4, c[0x0][0x450] ;  /* 0x0001140000041ab9 */ /* 0x000fe20000000800 */
[----:B------:R-:W-:-:S03]  /*5790*/  PLOP3.LUT P1, PT, PT, PT, UP0, 0x40, 0x0 ;  /* 0x000000000000781c */ /* 0x000fc60003f2e808 */
[----:B------:R-:W-:Y:S01]  /*57a0*/  @P2 SHF.R.U32.HI R188, RZ, UR4, R0 ;  /* 0x00000004ffbc2c19 */ /* 0x000fe20008011600 */
[----:B------:R-:W-:Y:S01]  /*57b0*/  ULOP3.LUT UR4, URZ, UR11, URZ, 0x33, !UPT ;  /* 0x0000000b3f047292 */ /* 0x000fe2000f8e333f */
[----:B------:R-:W-:-:S03]  /*57c0*/  IADD3 R0, -R4, 0x1, RZ ;  /* 0x0000000104007810 */ /* 0x000fc60007ffe1ff */
[----:B------:R-:W0:Y:S02]  /*57d0*/  SHFL.IDX PT, R185, R188, RZ, 0x1c1f ;  /* 0x001c1fffbcb97589 */ /* 0x000e2400000e0000 */
[----:B------:R-:W-:Y:S01]  /*57e0*/  IMAD R3, R19, -0x2, R0 ;  /* 0xfffffffe13037824 */ /* 0x000fe200078e0200 */
[----:B-1----:R-:W-:-:S03]  /*57f0*/  UPRMT UR6, UR7, 0x654, UR6 ;  /* 0x0000065407067896 */ /* 0x002fc60008000006 */
[----:B---3--:R-:W-:Y:S01]  /*5800*/  IMAD R0, R20, UR41, R3 ;  /* 0x0000002914007c24 */ /* 0x008fe2000f8e0203 */
[----:B------:R-:W-:-:S03]  /*5810*/  ULDC UR7, c[0x0][0x9e0] ;  /* 0x0002780000077ab9 */ /* 0x000fc60000000800 */
[----:B----4-:R-:W-:Y:S02]  /*5820*/  IMAD.IADD R184, R0, 0x1, -R21 ;  /* 0x0000000100b87824 */ /* 0x010fe400078e0a15 */
[----:B------:R-:W-:Y:S02]  /*5830*/  SYNCS.ARRIVE.TRANS64.RED.A1T0 RZ, [UR6], RZ ;  /* 0x000000ffffff79a7 */ /* 0x000fe40008100406 */
[C---:B------:R-:W-:Y:S02]  /*5840*/  VIADD R0, R184.reuse, UR7 ;  /* 0x00000007b8007c36 */ /* 0x040fe40008000000 */
[----:B------:R-:W-:Y:S02]  /*5850*/  VIADD R184, R184, UR4 ;  /* 0x00000004b8b87c36 */ /* 0x000fe40008000000 */
[--C-:B0-----:R-:W-:Y:S02]  /*5860*/  IMAD.IADD R186, R0, 0x1, R185.reuse ;  /* 0x0000000100ba7824 */ /* 0x101fe400078e02b9 */
[----:B------:R-:W-:Y:S01]  /*5870*/  IMAD.IADD R187, R184, 0x1, R185 ;  /* 0x00000001b8bb7824 */ /* 0x000fe200078e02b9 */
[----:B------:R-:W-:Y:S06]  /*5880*/  @P1 BRA `(.L_x_1021) ;  /* 0x00000000005c1947 */ /* 0x000fec0003800000 */
[----:B------:R-:W-:Y:S01]  /*5890*/  IMAD R2, R20, UR41, R185 ;  /* 0x0000002914027c24 */ /* 0x000fe2000f8e02b9 */
[----:B------:R-:W-:Y:S03]  /*58a0*/  BSSY B0, `(.L_x_1022) ;  /* 0x0000011000007945 */ /* 0x000fe60003800000 */
[----:B------:R-:W-:-:S05]  /*58b0*/  IMAD.IADD R185, R2, 0x1, -R21 ;  /* 0x0000000102b97824 */ /* 0x000fca00078e0a15 */
[----:B------:R-:W-:-:S13]  /*58c0*/  ISETP.GT.AND P1, PT, R185, -0x1, PT ;  /* 0xffffffffb900780c */ /* 0x000fda0003f24270 */
[----:B------:R-:W-:Y:S05]  /*58d0*/  @P1 BRA `(.L_x_1023) ;  /* 0x0000000000201947 */ /* 0x000fea0003800000 */
[----:B------:R-:W-:Y:S01]  /*58e0*/  IMAD.U32 R189, RZ, RZ, UR55 ;  /* 0x00000037ffbd7e24 */ /* 0x000fe2000f8e00ff */
[----:B------:R-:W-:-:S04]  /*58f0*/  LOP3.LUT R185, RZ, R185, RZ, 0x33, !PT ;  /* 0x000000b9ffb97212 */ /* 0x000fc800078e33ff */
[----:B------:R-:W-:-:S13]  /*5900*/  ISETP.NE.AND P1, PT, R189, 0x1, PT ;  /* 0x00000001bd00780c */ /* 0x000fda0003f25270 */
[----:B------:R-:W0:Y:S02]  /*5910*/  @P1 LDC.64 R2, c[0x0][0x9e8] ;  /* 0x00027a00ff021b82 */ /* 0x000e240000000a00 */
[----:B0-----:R-:W-:-:S05]  /*5920*/  @P1 IMAD.HI.U32 R2, R185, R2, RZ ;  /* 0x00000002b9021227 */ /* 0x001fca00078e00ff */
[----:B------:R-:W-:-:S04]  /*5930*/  @P1 SHF.R.U32.HI R185, RZ, R3, R2 ;  /* 0x00000003ffb91219 */ /* 0x000fc80000011602 */
[----:B------:R-:W-:Y:S01]  /*5940*/  LOP3.LUT R185, RZ, R185, RZ, 0x33, !PT ;  /* 0x000000b9ffb97212 */ /* 0x000fe200078e33ff */
[----:B------:R-:W-:Y:S06]  /*5950*/  BRA `(.L_x_1024) ;  /* 0x0000000000147947 */ /* 0x000fec0003800000 */
.L_x_1023:
[----:B------:R-:W-:-:S05]  /*5960*/  IMAD.U32 R189, RZ, RZ, UR55 ;  /* 0x00000037ffbd7e24 */ /* 0x000fca000f8e00ff */
[----:B------:R-:W-:-:S13]  /*5970*/  ISETP.NE.AND P1, PT, R189, 0x1, PT ;  /* 0x00000001bd00780c */ /* 0x000fda0003f25270 */
[----:B------:R-:W0:Y:S02]  /*5980*/  @P1 LDC.64 R2, c[0x0][0x9e8] ;  /* 0x00027a00ff021b82 */ /* 0x000e240000000a00 */
[----:B0-----:R-:W-:-:S05]  /*5990*/  @P1 IMAD.HI.U32 R2, R185, R2, RZ ;  /* 0x00000002b9021227 */ /* 0x001fca00078e00ff */
[----:B------:R-:W-:-:S07]  /*59a0*/  @P1 SHF.R.U32.HI R185, RZ, R3, R2 ;  /* 0x00000003ffb91219 */ /* 0x000fce0000011602 */
.L_x_1024:
[----:B------:R-:W-:Y:S05]  /*59b0*/  BSYNC B0 ;  /* 0x0000000000007941 */ /* 0x000fea0003800000 */
.L_x_1022:
[----:B------:R-:W-:-:S04]  /*59c0*/  IMAD R2, R185, R189, -R4 ;  /* 0x000000bdb9027224 */ /* 0x000fc800078e0a04 */
[----:B------:R-:W-:-:S05]  /*59d0*/  IMAD R2, R19, -0x2, R2 ;  /* 0xfffffffe13027824 */ /* 0x000fca00078e0202 */
[----:B------:R-:W-:Y:S02]  /*59e0*/  VIADDMNMX R186, R2, R189, R186, PT ;  /* 0x000000bd02ba7246 */ /* 0x000fe400038001ba */
[----:B------:R-:W-:-:S07]  /*59f0*/  VIMNMX R187, R187, R2, !PT ;  /* 0x00000002bbbb7248 */ /* 0x000fce0007fe0100 */
.L_x_1021:
[----:B------:R-:W-:Y:S01]  /*5a00*/  ISETP.GT.AND P1, PT, R221, -0x1, PT ;  /* 0xffffffffdd00780c */ /* 0x000fe20003f24270 */
[----:B------:R-:W0:Y:S01]  /*5a10*/  SHFL.IDX PT, R3, R188, 0x1, 0x1c1f ;  /* 0x003c1f00bc037f89 */ /* 0x000e2200000e0000 */
[----:B------:R-:W-:Y:S02]  /*5a20*/  UISETP.NE.AND UP0, UPT, UR42, URZ, UPT ;  /* 0x0000003f2a00728c */ /* 0x000fe4000bf05270 */
[C---:B------:R-:W-:Y:S02]  /*5a30*/  ISETP.GT.AND P4, PT, R187.reuse, 0x1, P1 ;  /* 0x00000001bb00780c */ /* 0x040fe40000f84270 */
[----:B------:R-:W-:Y:S02]  /*5a40*/  ISETP.GT.AND P5, PT, R187, RZ, P1 ;  /* 0x000000ffbb00720c */ /* 0x000fe40000fa4270 */
[C---:B------:R-:W-:Y:S02]  /*5a50*/  ISETP.LT.OR P4, PT, R186.reuse, 0x2, P4 ;  /* 0x00000002ba00780c */ /* 0x040fe40002781670 */
[----:B------:R-:W-:-:S02]  /*5a60*/  ISETP.LT.OR P5, PT, R186, 0x1, P5 ;  /* 0x00000001ba00780c */ /* 0x000fc40002fa1670 */
[----:B------:R-:W-:Y:S02]  /*5a70*/  FSEL R153, R153, -INF , !P4 ;  /* 0xff80000099997808 */ /* 0x000fe40006000000 */
[C---:B------:R-:W-:Y:S02]  /*5a80*/  ISETP.GT.AND P4, PT, R187.reuse, 0x18, P1 ;  /* 0x00000018bb00780c */ /* 0x040fe40000f84270 */
[----:B------:R-:W-:Y:S02]  /*5a90*/  FSEL R185, R152, -INF , !P5 ;  /* 0xff80000098b97808 */ /* 0x000fe40006800000 */
[----:B------:R-:W-:Y:S02]  /*5aa0*/  ISETP.LT.OR P4, PT, R186, 0x19, P4 ;  /* 0x00000019ba00780c */ /* 0x000fe40002781670 */
[C---:B------:R-:W-:Y:S02]  /*5ab0*/  ISETP.GT.AND P6, PT, R187.reuse, 0x8, P1 ;  /* 0x00000008bb00780c */ /* 0x040fe40000fc4270 */
[----:B------:R-:W-:-:S02]  /*5ac0*/  ISETP.GT.AND P2, PT, R187, 0x9, P1 ;  /* 0x00000009bb00780c */ /* 0x000fc40000f44270 */
[C---:B------:R-:W-:Y:S01]  /*5ad0*/  ISETP.GT.AND P3, PT, R187.reuse, 0x10, P1 ;  /* 0x00000010bb00780c */ /* 0x040fe20000f64270 */
[--C-:B0-----:R-:W-:Y:S01]  /*5ae0*/  IMAD.IADD R0, R0, 0x1, R3.reuse ;  /* 0x0000000100007824 */ /* 0x101fe200078e0203 */
[C---:B------:R-:W-:Y:S01]  /*5af0*/  ISETP.GT.AND P5, PT, R187.reuse, 0x11, P1 ;  /* 0x00000011bb00780c */ /* 0x040fe20000fa4270 */
[----:B------:R-:W-:Y:S01]  /*5b00*/  IMAD.IADD R184, R184, 0x1, R3 ;  /* 0x00000001b8b87824 */ /* 0x000fe200078e0203 */
[----:B------:R-:W-:Y:S02]  /*5b10*/  FSEL R164, R164, -INF , !P4 ;  /* 0xff800000a4a47808 */ /* 0x000fe40006000000 */
[----:B------:R-:W-:Y:S02]  /*5b20*/  ISETP.GT.AND P4, PT, R187, 0x29, P1 ;  /* 0x00000029bb00780c */ /* 0x000fe40000f84270 */
[C---:B------:R-:W-:Y:S02]  /*5b30*/  ISETP.LT.OR P6, PT, R186.reuse, 0x9, P6 ;  /* 0x00000009ba00780c */ /* 0x040fe400037c1670 */
[----:B------:R-:W-:-:S02]  /*5b40*/  ISETP.LT.OR P2, PT, R186, 0xa, P2 ;  /* 0x0000000aba00780c */ /* 0x000fc40001741670 */
[C---:B------:R-:W-:Y:S02]  /*5b50*/  ISETP.LT.OR P3, PT, R186.reuse, 0x11, P3 ;  /* 0x00000011ba00780c */ /* 0x040fe40001f61670 */
[C---:B------:R-:W-:Y:S02]  /*5b60*/  ISETP.LT.OR P5, PT, R186.reuse, 0x12, P5 ;  /* 0x00000012ba00780c */ /* 0x040fe40002fa1670 */
[----:B------:R-:W-:Y:S02]  /*5b70*/  ISETP.LT.OR P4, PT, R186, 0x2a, P4 ;  /* 0x0000002aba00780c */ /* 0x000fe40002781670 */
[----:B------:R-:W-:Y:S02]  /*5b80*/  FSEL R156, R156, -INF , !P6 ;  /* 0xff8000009c9c7808 */ /* 0x000fe40007000000 */
[----:B------:R-:W-:Y:S02]  /*5b90*/  FSEL R157, R157, -INF , !P2 ;  /* 0xff8000009d9d7808 */ /* 0x000fe40005000000 */
[----:B------:R-:W-:-:S02]  /*5ba0*/  FSEL R160, R160, -INF , !P3 ;  /* 0xff800000a0a07808 */ /* 0x000fc40005800000 */
[----:B------:R-:W-:Y:S02]  /*5bb0*/  FSEL R161, R161, -INF , !P5 ;  /* 0xff800000a1a17808 */ /* 0x000fe40006800000 */
[C---:B------:R-:W-:Y:S02]  /*5bc0*/  ISETP.GT.AND P6, PT, R187.reuse, 0x19, P1 ;  /* 0x00000019bb00780c */ /* 0x040fe40000fc4270 */
[C---:B------:R-:W-:Y:S02]  /*5bd0*/  ISETP.GT.AND P2, PT, R187.reuse, 0x20, P1 ;  /* 0x00000020bb00780c */ /* 0x040fe40000f44270 */
[C---:B------:R-:W-:Y:S02]  /*5be0*/  ISETP.GT.AND P3, PT, R187.reuse, 0x21, P1 ;  /* 0x00000021bb00780c */ /* 0x040fe40000f64270 */
[----:B------:R-:W-:Y:S02]  /*5bf0*/  ISETP.GT.AND P5, PT, R187, 0x28, P1 ;  /* 0x00000028bb00780c */ /* 0x000fe40000fa4270 */
[----:B------:R-:W-:-:S02]  /*5c00*/  FSEL R173, R173, -INF , !P4 ;  /* 0xff800000adad7808 */ /* 0x000fc40006000000 */
[----:B------:R-:W-:Y:S02]  /*5c10*/  PLOP3.LUT P4, PT, PT, PT, UP0, 0x40, 0x0 ;  /* 0x000000000000781c */ /* 0x000fe40003f8e808 */
[C---:B------:R-:W-:Y:S02]  /*5c20*/  ISETP.LT.OR P6, PT, R186.reuse, 0x1a, P6 ;  /* 0x0000001aba00780c */ /* 0x040fe400037c1670 */
[C---:B------:R-:W-:Y:S02]  /*5c30*/  ISETP.LT.OR P2, PT, R186.reuse, 0x21, P2 ;  /* 0x00000021ba00780c */ /* 0x040fe40001741670 */
[C---:B------:R-:W-:Y:S02]  /*5c40*/  ISETP.LT.OR P3, PT, R186.reuse, 0x22, P3 ;  /* 0x00000022ba00780c */ /* 0x040fe40001f61670 */
[----:B------:R-:W-:Y:S02]  /*5c50*/  ISETP.LT.OR P5, PT, R186, 0x29, P5 ;  /* 0x00000029ba00780c */ /* 0x000fe40002fa1670 */
[----:B------:R-:W-:-:S02]  /*5c60*/  FSEL R165, R165, -INF , !P6 ;  /* 0xff800000a5a57808 */ /* 0x000fc40007000000 */
[----:B------:R-:W-:Y:S02]  /*5c70*/  FSEL R168, R168, -INF , !P2 ;  /* 0xff800000a8a87808 */ /* 0x000fe40005000000 */
[----:B------:R-:W-:Y:S02]  /*5c80*/  FSEL R169, R169, -INF , !P3 ;  /* 0xff800000a9a97808 */ /* 0x000fe40005800000 */
[----:B------:R-:W-:Y:S02]  /*5c90*/  FSEL R172, R172, -INF , !P5 ;  /* 0xff800000acac7808 */ /* 0x000fe40006800000 */
[C---:B------:R-:W-:Y:S02]  /*5ca0*/  ISETP.GT.AND P6, PT, R187.reuse, 0x30, P1 ;  /* 0x00000030bb00780c */ /* 0x040fe40000fc4270 */
[C---:B------:R-:W-:Y:S02]  /*5cb0*/  ISETP.GT.AND P2, PT, R187.reuse, 0x31, P1 ;  /* 0x00000031bb00780c */ /* 0x040fe40000f44270 */
[----:B------:R-:W-:-:S02]  /*5cc0*/  ISETP.GT.AND P3, PT, R187, 0x38, P1 ;  /* 0x00000038bb00780c */ /* 0x000fc40000f64270 */
[----:B------:R-:W-:Y:S02]  /*5cd0*/  ISETP.GT.AND P5, PT, R187, 0x39, P1 ;  /* 0x00000039bb00780c */ /* 0x000fe40000fa4270 */
[C---:B------:R-:W-:Y:S02]  /*5ce0*/  ISETP.LT.OR P6, PT, R186.reuse, 0x31, P6 ;  /* 0x00000031ba00780c */ /* 0x040fe400037c1670 */
[C---:B------:R-:W-:Y:S02]  /*5cf0*/  ISETP.LT.OR P2, PT, R186.reuse, 0x32, P2 ;  /* 0x00000032ba00780c */ /* 0x040fe40001741670 */
[C---:B------:R-:W-:Y:S02]  /*5d00*/  ISETP.LT.OR P3, PT, R186.reuse, 0x39, P3 ;  /* 0x00000039ba00780c */ /* 0x040fe40001f61670 */
[----:B------:R-:W-:Y:S02]  /*5d10*/  ISETP.LT.OR P5, PT, R186, 0x3a, P5 ;  /* 0x0000003aba00780c */ /* 0x000fe40002fa1670 */
[----:B------:R-:W-:-:S02]  /*5d20*/  FSEL R176, R176, -INF , !P6 ;  /* 0xff800000b0b07808 */ /* 0x000fc40007000000 */
[----:B------:R-:W-:Y:S02]  /*5d30*/  FSEL R177, R177, -INF , !P2 ;  /* 0xff800000b1b17808 */ /* 0x000fe40005000000 */
[----:B------:R-:W-:Y:S02]  /*5d40*/  FSEL R180, R180, -INF , !P3 ;  /* 0xff800000b4b47808 */ /* 0x000fe40005800000 */
[----:B------:R-:W-:Y:S01]  /*5d50*/  FSEL R181, R181, -INF , !P5 ;  /* 0xff800000b5b57808 */ /* 0x000fe20006800000 */
        /* <DEDUP_REMOVED lines=14> */
.L_x_1027:
[----:B------:R-:W-:-:S05]  /*5e40*/  IMAD.U32 R152, RZ, RZ, UR55 ;  /* 0x00000037ff987e24 */ /* 0x000fca000f8e00ff */
[----:B------:R-:W-:-:S13]  /*5e50*/  ISETP.NE.AND P2, PT, R152, 0x1, PT ;  /* 0x000000019800780c */ /* 0x000fda0003f45270 */
[----:B------:R-:W0:Y:S02]  /*5e60*/  @P2 LDC.64 R2, c[0x0][0x9e8] ;  /* 0x00027a00ff022b82 */ /* 0x000e240000000a00 */
[----:B0-----:R-:W-:-:S05]  /*5e70*/  @P2 IMAD.HI.U32 R2, R187, R2, RZ ;  /* 0x00000002bb022227 */ /* 0x001fca00078e00ff */
[----:B------:R-:W-:-:S07]  /*5e80*/  @P2 SHF.R.U32.HI R187, RZ, R3, R2 ;  /* 0x00000003ffbb2219 */ /* 0x000fce0000011602 */
.L_x_1028:
[----:B------:R-:W-:Y:S05]  /*5e90*/  BSYNC B0 ;  /* 0x0000000000007941 */ /* 0x000fea0003800000 */
.L_x_1026:
[----:B------:R-:W-:-:S04]  /*5ea0*/  IMAD R4, R187, R152, -R4 ;  /* 0x00000098bb047224 */ /* 0x000fc800078e0a04 */
[----:B------:R-:W-:-:S05]  /*5eb0*/  IMAD R3, R19, -0x2, R4 ;  /* 0xfffffffe13037824 */ /* 0x000fca00078e0204 */
[----:B------:R-:W-:Y:S02]  /*5ec0*/  VIADDMNMX R0, R3, R152, R0, PT ;  /* 0x0000009803007246 */ /* 0x000fe40003800100 */
[----:B------:R-:W-:-:S07]  /*5ed0*/  VIMNMX R184, R184, R3, !PT ;  /* 0x00000003b8b87248 */ /* 0x000fce0007fe0100 */
.L_x_1025:
[----:B------:R-:W-:Y:S01]  /*5ee0*/  FMNMX.FTZ R2, R185, R220, !PT ;  /* 0x000000dcb9027209 */ /* 0x000fe20007810000 */
[----:B------:R-:W-:Y:S01]  /*5ef0*/  UMOV UR10, UR58 ;  /* 0x0000003a000a7c82 */ /* 0x000fe20008000000 */
[C---:B------:R-:W-:Y:S02]  /*5f00*/  ISETP.GT.AND P3, PT, R184.reuse, RZ, P1 ;  /* 0x000000ffb800720c */ /* 0x040fe40000f64270 */
[----:B------:R-:W-:Y:S02]  /*5f10*/  FMNMX.FTZ R3, R153, R2, !PT ;  /* 0x0000000299037209 */ /* 0x000fe40007810000 */
[----:B------:R-:W-:Y:S02]  /*5f20*/  ISETP.GT.AND P4, PT, R184, 0x1, P1 ;  /* 0x00000001b800780c */ /* 0x000fe40000f84270 */
[----:B------:R-:W-:Y:S02]  /*5f30*/  FMNMX.FTZ R2, R156, R3, !PT ;  /* 0x000000039c027209 */ /* 0x000fe40007810000 */
[----:B------:R-:W-:-:S02]  /*5f40*/  ISETP.LT.OR P3, PT, R0, 0x1, P3 ;  /* 0x000000010000780c */ /* 0x000fc40001f61670 */
[----:B------:R-:W-:Y:S02]  /*5f50*/  FMNMX.FTZ R3, R157, R2, !PT ;  /* 0x000000029d037209 */ /* 0x000fe40007810000 */
[----:B------:R-:W-:Y:S02]  /*5f60*/  ISETP.GT.AND P6, PT, R184, 0x8, P1 ;  /* 0x00000008b800780c */ /* 0x000fe40000fc4270 */
[----:B------:R-:W-:Y:S02]  /*5f70*/  FMNMX.FTZ R2, R160, R3, !PT ;  /* 0x00000003a0027209 */ /* 0x000fe40007810000 */
[----:B------:R-:W-:Y:S02]  /*5f80*/  ISETP.LT.OR P4, PT, R0, 0x2, P4 ;  /* 0x000000020000780c */ /* 0x000fe40002781670 */
[----:B------:R-:W-:Y:S02]  /*5f90*/  FMNMX.FTZ R3, R161, R2, !PT ;  /* 0x00000002a1037209 */ /* 0x000fe40007810000 */
[----:B------:R-:W-:-:S02]  /*5fa0*/  FSEL R154, R154, -INF , !P3 ;  /* 0xff8000009a9a7808 */ /* 0x000fc40005800000 */
        /* <DEDUP_REMOVED lines=15> */
[----:B------:R-:W-:Y:S02]  /*60a0*/  FSEL R159, R159, -INF , !P2 ;  /* 0xff8000009f9f7808 */ /* 0x000fe40005000000 */
[----:B------:R-:W-:Y:S02]  /*60b0*/  FMNMX.FTZ R2, R180, R3, !PT ;  /* 0x00000003b4027209 */ /* 0x000fe40007810000 */
[----:B------:R-:W-:-:S02]  /*60c0*/  ISETP.LT.OR P5, PT, R0, 0x11, P5 ;  /* 0x000000110000780c */ /* 0x000fc40002fa1670 */
[----:B------:R-:W-:Y:S02]  /*60d0*/  FMNMX.FTZ R2, R181, R2, !PT ;  /* 0x00000002b5027209 */ /* 0x000fe40007810000 */
[C---:B------:R-:W-:Y:S02]  /*60e0*/  ISETP.GT.AND P3, PT, R184.reuse, 0x20, P1 ;  /* 0x00000020b800780c */ /* 0x040fe40000f64270 */
[----:B------:R-:W-:Y:S01]  /*60f0*/  ISETP.GT.AND P6, PT, R184, 0x18, P1 ;  /* 0x00000018b800780c */ /* 0x000fe20000fc4270 */
[----:B------:R-:W0:Y:S01]  /*6100*/  SHFL.BFLY PT, R3, R2, 0x2, 0x1f ;  /* 0x0c401f0002037f89 */ /* 0x000e2200000e0000 */
[----:B------:R-:W-:Y:S02]  /*6110*/  ISETP.LT.OR P4, PT, R0, 0x12, P4 ;  /* 0x000000120000780c */ /* 0x000fe40002781670 */
[----:B------:R-:W-:Y:S02]  /*6120*/  FSEL R162, R162, -INF , !P5 ;  /* 0xff800000a2a27808 */ /* 0x000fe40006800000 */
[----:B------:R-:W-:-:S02]  /*6130*/  ISETP.LT.OR P3, PT, R0, 0x21, P3 ;  /* 0x000000210000780c */ /* 0x000fc40001f61670 */
[----:B------:R-:W-:Y:S02]  /*6140*/  ISETP.GT.AND P2, PT, R184, 0x19, P1 ;  /* 0x00000019b800780c */ /* 0x000fe40000f44270 */
[----:B------:R-:W-:Y:S02]  /*6150*/  ISETP.LT.OR P6, PT, R0, 0x19, P6 ;  /* 0x000000190000780c */ /* 0x000fe400037c1670 */
[----:B------:R-:W-:Y:S02]  /*6160*/  FSEL R163, R163, -INF , !P4 ;  /* 0xff800000a3a37808 */ /* 0x000fe40006000000 */
[----:B------:R-:W-:Y:S02]  /*6170*/  FSEL R170, R170, -INF , !P3 ;  /* 0xff800000aaaa7808 */ /* 0x000fe40005800000 */
[----:B------:R-:W-:Y:S02]  /*6180*/  FSEL R166, R166, -INF , !P6 ;  /* 0xff800000a6a67808 */ /* 0x000fe40007000000 */
[----:B------:R-:W-:-:S02]  /*6190*/  ISETP.LT.OR P2, PT, R0, 0x1a, P2 ;  /* 0x0000001a0000780c */ /* 0x000fc40001741670 */
[C---:B------:R-:W-:Y:S02]  /*61a0*/  ISETP.GT.AND P5, PT, R184.reuse, 0x21, P1 ;  /* 0x00000021b800780c */ /* 0x040fe40000fa4270 */
[----:B------:R-:W-:Y:S02]  /*61b0*/  FSEL R167, R167, -INF , !P2 ;  /* 0xff800000a7a77808 */ /* 0x000fe40005000000 */
[----:B------:R-:W-:Y:S02]  /*61c0*/  ISETP.GT.AND P4, PT, R184, 0x28, P1 ;  /* 0x00000028b800780c */ /* 0x000fe40000f84270 */
[----:B0-----:R-:W-:Y:S02]  /*61d0*/  FMNMX.FTZ R3, R2, R3, !PT ;  /* 0x0000000302037209 */ /* 0x001fe40007810000 */
[----:B------:R-:W-:Y:S02]  /*61e0*/  FMNMX.FTZ R2, R154, R219, !PT ;  /* 0x000000db9a027209 */ /* 0x000fe40007810000 */
[----:B------:R-:W-:Y:S01]  /*61f0*/  ISETP.LT.OR P5, PT, R0, 0x22, P5 ;  /* 0x000000220000780c */ /* 0x000fe20002fa1670 */
[----:B------:R-:W0:Y:S01]  /*6200*/  SHFL.BFLY PT, R4, R3, 0x1, 0x1f ;  /* 0x0c201f0003047f89 */ /* 0x000e2200000e0000 */
[----:B------:R-:W-:-:S02]  /*6210*/  ISETP.GT.AND P6, PT, R184, 0x29, P1 ;  /* 0x00000029b800780c */ /* 0x000fc40000fc4270 */
[----:B------:R-:W-:Y:S02]  /*6220*/  ISETP.LT.OR P4, PT, R0, 0x29, P4 ;  /* 0x000000290000780c */ /* 0x000fe40002781670 */
[----:B------:R-:W-:Y:S02]  /*6230*/  FSEL R171, R171, -INF , !P5 ;  /* 0xff800000abab7808 */ /* 0x000fe40006800000 */
[----:B------:R-:W-:Y:S02]  /*6240*/  ISETP.GT.AND P2, PT, R184, 0x30, P1 ;  /* 0x00000030b800780c */ /* 0x000fe40000f44270 */
[----:B------:R-:W-:Y:S02]  /*6250*/  FSEL R174, R174, -INF , !P4 ;  /* 0xff800000aeae7808 */ /* 0x000fe40006000000 */
[----:B------:R-:W-:Y:S02]  /*6260*/  ISETP.LT.OR P6, PT, R0, 0x2a, P6 ;  /* 0x0000002a0000780c */ /* 0x000fe400037c1670 */
[----:B------:R-:W-:-:S02]  /*6270*/  ISETP.GT.AND P5, PT, R184, 0x31, P1 ;  /* 0x00000031b800780c */ /* 0x000fc40000fa4270 */
[----:B------:R-:W-:Y:S02]  /*6280*/  ISETP.LT.OR P2, PT, R0, 0x31, P2 ;  /* 0x000000310000780c */ /* 0x000fe40001741670 */
[----:B------:R-:W-:Y:S02]  /*6290*/  FSEL R175, R175, -INF , !P6 ;  /* 0xff800000afaf7808 */ /* 0x000fe40007000000 */
[----:B------:R-:W-:Y:S02]  /*62a0*/  ISETP.GT.AND P4, PT, R184, 0x38, P1 ;  /* 0x00000038b800780c */ /* 0x000fe40000f84270 */
[----:B------:R-:W-:Y:S02]  /*62b0*/  ISETP.LT.OR P5, PT, R0, 0x32, P5 ;  /* 0x000000320000780c */ /* 0x000fe40002fa1670 */
[----:B------:R-:W-:Y:S02]  /*62c0*/  FSEL R178, R178, -INF , !P2 ;  /* 0xff800000b2b27808 */ /* 0x000fe40005000000 */
[----:B0-----:R-:W-:-:S02]  /*62d0*/  FMNMX.FTZ R4, R3, R4, !PT ;  /* 0x0000000403047209 */ /* 0x001fc40007810000 */
[----:B------:R-:W-:Y:S02]  /*62e0*/  FMNMX.FTZ R3, R155, R2, !PT ;  /* 0x000000029b037209 */ /* 0x000fe40007810000 */
[C---:B------:R-:W-:Y:S01]  /*62f0*/  FSETP.NEU.FTZ.AND P3, PT, R4.reuse, -INF , PT ;  /* 0xff8000000400780b */ /* 0x040fe20003f7d000 */
[----:B------:R-:W-:Y:S01]  /*6300*/  FMUL.FTZ R152, R4, UR10 ;  /* 0x0000000a04987c20 */ /* 0x000fe20008410000 */
[----:B------:R-:W-:Y:S02]  /*6310*/  FMNMX.FTZ R2, R158, R3, !PT ;  /* 0x000000039e027209 */ /* 0x000fe40007810000 */
[----:B------:R-:W-:Y:S02]  /*6320*/  ISETP.GT.AND P1, PT, R184, 0x39, P1 ;  /* 0x00000039b800780c */ /* 0x000fe40000f24270 */
[----:B------:R-:W-:Y:S02]  /*6330*/  FMNMX.FTZ R3, R159, R2, !PT ;  /* 0x000000029f037209 */ /* 0x000fe40007810000 */
[----:B------:R-:W-:-:S02]  /*6340*/  ISETP.LT.OR P4, PT, R0, 0x39, P4 ;  /* 0x000000390000780c */ /* 0x000fc40002781670 */
[----:B------:R-:W-:Y:S02]  /*6350*/  FMNMX.FTZ R2, R162, R3, !PT ;  /* 0x00000003a2027209 */ /* 0x000fe40007810000 */
[----:B------:R-:W-:Y:S02]  /*6360*/  FSEL R179, R179, -INF , !P5 ;  /* 0xff800000b3b37808 */ /* 0x000fe40006800000 */
[----:B------:R-:W-:Y:S02]  /*6370*/  FMNMX.FTZ R3, R163, R2, !PT ;  /* 0x00000002a3037209 */ /* 0x000fe40007810000 */
[----:B------:R-:W-:Y:S02]  /*6380*/  FSEL R2, R152, RZ, P3 ;  /* 0x000000ff98027208 */ /* 0x000fe40001800000 */
[----:B------:R-:W-:Y:S02]  /*6390*/  FMNMX.FTZ R152, R166, R3, !PT ;  /* 0x00000003a6987209 */ /* 0x000fe40007810000 */
[----:B------:R-:W-:Y:S01]  /*63a0*/  ISETP.LT.OR P1, PT, R0, 0x3a, P1 ;  /* 0x0000003a0000780c */ /* 0x000fe20000f21670 */
[--C-:B------:R-:W-:Y:S01]  /*63b0*/  FFMA.FTZ R196, R153, UR10, -R2.reuse ;  /* 0x0000000a99c47c23 */ /* 0x100fe20008010802 */
[----:B------:R-:W-:Y:S01]  /*63c0*/  FMNMX.FTZ R3, R167, R152, !PT ;  /* 0x00000098a7037209 */ /* 0x000fe20007810000 */
[--C-:B------:R-:W-:Y:S01]  /*63d0*/  FFMA.FTZ R187, R157, UR10, -R2.reuse ;  /* 0x0000000a9dbb7c23 */ /* 0x100fe20008010802 */
[----:B------:R-:W-:Y:S01]  /*63e0*/  FSEL R182, R182, -INF , !P4 ;  /* 0xff800000b6b67808 */ /* 0x000fe20006000000 */
[--C-:B------:R-:W-:Y:S01]  /*63f0*/  FFMA.FTZ R185, R185, UR10, -R2.reuse ;  /* 0x0000000ab9b97c23 */ /* 0x100fe20008010802 */
[----:B------:R-:W-:Y:S01]  /*6400*/  FMNMX.FTZ R152, R170, R3, !PT ;  /* 0x00000003aa987209 */ /* 0x000fe20007810000 */
[--C-:B------:R-:W-:Y:S01]  /*6410*/  FFMA.FTZ R198, R156, UR10, -R2.reuse ;  /* 0x0000000a9cc67c23 */ /* 0x100fe20008010802 */
[--C-:B------:R-:W-:Y:S01]  /*6420*/  FFMA.FTZ R192, R160, UR10, -R2.reuse ;  /* 0x0000000aa0c07c23 */ /* 0x100fe20008010802 */
        /* <DEDUP_REMOVED lines=10> */
[----:B------:R-:W-:Y:S01]  /*64d0*/  FFMA.FTZ R186, R180, UR10, -R2 ;  /* 0x0000000ab4ba7c23 */ /* 0x000fe20008010802 */
[----:B------:R-:W-:Y:S02]  /*64e0*/  MUFU.EX2 R185, R185 ;  /* 0x000000b900b97308 */ /* 0x000fe40000000800 */
[----:B------:R-:W-:-:S04]  /*64f0*/  FMNMX.FTZ R152, R178, R3, !PT ;  /* 0x00000003b2987209 */ /* 0x000fc80007810000 */
[----:B------:R-:W-:Y:S02]  /*6500*/  FMNMX.FTZ R3, R179, R152, !PT ;  /* 0x00000098b3037209 */ /* 0x000fe40007810000 */
[----:B------:R-:W-:Y:S01]  /*6510*/  FSEL R152, R183, -INF , !P1 ;  /* 0xff800000b7987808 */ /* 0x000fe20004800000 */
[--C-:B------:R-:W-:Y:S01]  /*6520*/  FFMA.FTZ R183, R161, UR10, -R2.reuse ;  /* 0x0000000aa1b77c23 */ /* 0x100fe20008010802 */
[----:B------:R-:W-:Y:S01]  /*6530*/  FMNMX.FTZ R3, R182, R3, !PT ;  /* 0x00000003b6037209 */ /* 0x000fe20007810000 */
[--C-:B------:R-:W-:Y:S01]  /*6540*/  FFMA.FTZ R161, R169, UR10, -R2.reuse ;  /* 0x0000000aa9a17c23 */ /* 0x100fe20008010802 */
[----:B------:R-:W-:Y:S01]  /*6550*/  FSEL R169, R4, RZ, P3 ;  /* 0x000000ff04a97208 */ /* 0x000fe20001800000 */
[----:B------:R-:W-:Y:S01]  /*6560*/  FFMA.FTZ R2, R181, UR10, -R2 ;  /* 0x0000000ab5027c23 */ /* 0x000fe20008010802 */
[----:B------:R-:W-:Y:S01]  /*6570*/  FMNMX.FTZ R3, R152, R3, !PT ;  /* 0x0000000398037209 */ /* 0x000fe20007810000 */
[----:B------:R-:W-:Y:S04]  /*6580*/  MUFU.EX2 R196, R196 ;  /* 0x000000c400c47308 */ /* 0x000fe80000000800 */
[----:B------:R-:W0:Y:S04]  /*6590*/  SHFL.BFLY PT, R0, R3, 0x2, 0x1f ;  /* 0x0c401f0003007f89 */ /* 0x000e2800000e0000 */
[----:B------:R-:W-:Y:S08]  /*65a0*/  MUFU.EX2 R198, R198 ;  /* 0x000000c600c67308 */ /* 0x000ff00000000800 */
[----:B------:R-:W-:Y:S08]  /*65b0*/  MUFU.EX2 R187, R187 ;  /* 0x000000bb00bb7308 */ /* 0x000ff00000000800 */
[----:B------:R-:W-:Y:S01]  /*65c0*/  MUFU.EX2 R192, R192 ;  /* 0x000000c000c07308 */ /* 0x000fe20000000800 */
[----:B0-----:R-:W-:-:S07]  /*65d0*/  FMNMX.FTZ R0, R3, R0, !PT ;  /* 0x0000000003007209 */ /* 0x001fce0007810000 */
[----:B------:R-:W-:Y:S01]  /*65e0*/  MUFU.EX2 R183, R183 ;  /* 0x000000b700b77308 */ /* 0x000fe20000000800 */
[----:B------:R-:W0:Y:S07]  /*65f0*/  SHFL.BFLY PT, R3, R0, 0x1, 0x1f ;  /* 0x0c201f0000037f89 */ /* 0x000e2e00000e0000 */
[----:B------:R-:W-:Y:S08]  /*6600*/  MUFU.EX2 R194, R194 ;  /* 0x000000c200c27308 */ /* 0x000ff00000000800 */
[----:B------:R-:W-:Y:S08]  /*6610*/  MUFU.EX2 R165, R165 ;  /* 0x000000a500a57308 */ /* 0x000ff00000000800 */
[----:B------:R-:W-:Y:S01]  /*6620*/  MUFU.EX2 R188, R188 ;  /* 0x000000bc00bc7308 */ /* 0x000fe20000000800 */
[----:B0-----:R-:W-:Y:S01]  /*6630*/  FMNMX.FTZ R3, R0, R3, !PT ;  /* 0x0000000300037209 */ /* 0x001fe20007810000 */
[----:B------:R-:W-:-:S03]  /*6640*/  FADD.FTZ R0, -R169, R220 ;  /* 0x000000dca9007221 */ /* 0x000fc60000010100 */
[C---:B------:R-:W-:Y:S01]  /*6650*/  FSETP.NEU.FTZ.AND P1, PT, R3.reuse, -INF , PT ;  /* 0xff8000000300780b */ /* 0x040fe20003f3d000 */
[----:B------:R-:W-:Y:S01]  /*6660*/  FMUL.FTZ R173, R3, UR10 ;  /* 0x0000000a03ad7c20 */ /* 0x000fe20008410000 */
[----:B------:R-:W-:Y:S01]  /*6670*/  FMUL.FTZ R0, R0, UR10 ;  /* 0x0000000a00007c20 */ /* 0x000fe20008410000 */
[----:B------:R0:W-:Y:S03]  /*6680*/  MUFU.EX2 R169, R2 ;  /* 0x0000000200a97308 */ /* 0x0001e60000000800 */
[----:B------:R-:W-:-:S05]  /*6690*/  FSEL R173, R173, RZ, P1 ;  /* 0x000000ffadad7208 */ /* 0x000fca0000800000 */
[--C-:B------:R-:W-:Y:S01]  /*66a0*/  FFMA.FTZ R197, R154, UR10, -R173.reuse ;  /* 0x0000000a9ac57c23 */ /* 0x100fe200080108ad */
[----:B0-----:R-:W-:Y:S01]  /*66b0*/  FSEL R2, R3, RZ, P1 ;  /* 0x000000ff03027208 */ /* 0x001fe20000800000 */
[--C-:B------:R-:W-:Y:S01]  /*66c0*/  FFMA.FTZ R154, R155, UR10, -R173.reuse ;  /* 0x0000000a9b9a7c23 */ /* 0x100fe200080108ad */
[----:B------:R-:W0:Y:S01]  /*66d0*/  MUFU.EX2 R0, R0 ;  /* 0x0000000000007308 */ /* 0x000e220000000800 */
[--C-:B------:R-:W-:Y:S01]  /*66e0*/  FFMA.FTZ R199, R158, UR10, -R173.reuse ;  /* 0x0000000a9ec77c23 */ /* 0x100fe200080108ad */
[----:B------:R-:W-:Y:S01]  /*66f0*/  FFMA.FTZ R156, R159, UR10, -R173 ;  /* 0x0000000a9f9c7c23 */ /* 0x000fe200080108ad */
[----:B------:R-:W-:Y:S01]  /*6700*/  FADD.FTZ R2, -R2, R219 ;  /* 0x000000db02027221 */ /* 0x000fe20000010100 */
[--C-:B------:R-:W-:Y:S01]  /*6710*/  FFMA.FTZ R193, R162, UR10, -R173.reuse ;  /* 0x0000000aa2c17c23 */ /* 0x100fe200080108ad */
[--C-:B------:R-:W-:Y:S01]  /*6720*/  FFMA.FTZ R158, R163, UR10, -R173.reuse ;  /* 0x0000000aa39e7c23 */ /* 0x100fe200080108ad */
[--C-:B------:R-:W-:Y:S01]  /*6730*/  FFMA.FTZ R195, R166, UR10, -R173.reuse ;  /* 0x0000000aa6c37c23 */ /* 0x100fe200080108ad */
[----:B------:R-:W-:Y:S01]  /*6740*/  FMUL.FTZ R2, R2, UR10 ;  /* 0x0000000a02027c20 */ /* 0x000fe20008410000 */
[----:B------:R-:W-:Y:S01]  /*6750*/  MUFU.EX2 R197, R197 ;  /* 0x000000c500c57308 */ /* 0x000fe20000000800 */
[--C-:B------:R-:W-:Y:S01]  /*6760*/  FFMA.FTZ R160, R167, UR10, -R173.reuse ;  /* 0x0000000aa7a07c23 */ /* 0x100fe200080108ad */
[--C-:B------:R-:W-:Y:S01]  /*6770*/  FFMA.FTZ R189, R170, UR10, -R173.reuse ;  /* 0x0000000aaabd7c23 */ /* 0x100fe200080108ad */
[--C-:B------:R-:W-:Y:S01]  /*6780*/  FFMA.FTZ R162, R171, UR10, -R173.reuse ;  /* 0x0000000aaba27c23 */ /* 0x100fe200080108ad */
[--C-:B------:R-:W-:Y:S01]  /*6790*/  FFMA.FTZ R191, R174, UR10, -R173.reuse ;  /* 0x0000000aaebf7c23 */ /* 0x100fe200080108ad */
[--C-:B------:R-:W-:Y:S01]  /*67a0*/  FFMA.FTZ R164, R175, UR10, -R173.reuse ;  /* 0x0000000aafa47c23 */ /* 0x100fe200080108ad */
[----:B------:R-:W-:-:S02]  /*67b0*/  FFMA.FTZ R152, R152, UR10, -R173 ;  /* 0x0000000a98987c23 */ /* 0x000fc400080108ad */
[----:B------:R-:W1:Y:S01]  /*67c0*/  MUFU.EX2 R2, R2 ;  /* 0x0000000200027308 */ /* 0x000e620000000800 */
[----:B0-----:R-:W-:-:S04]  /*67d0*/  FFMA.FTZ R155, R0, R18, R185 ;  /* 0x00000012009b7223 */ /* 0x001fc800000100b9 */
[----:B------:R-:W-:-:S03]  /*67e0*/  FADD.FTZ R155, R196, R155 ;  /* 0x0000009bc49b7221 */ /* 0x000fc60000010000 */
[----:B------:R-:W0:Y:S01]  /*67f0*/  MUFU.EX2 R154, R154 ;  /* 0x0000009a009a7308 */ /* 0x000e220000000800 */
[----:B------:R-:W-:Y:S01]  /*6800*/  FADD.FTZ R166, R198, R155 ;  /* 0x0000009bc6a67221 */ /* 0x000fe20000010000 */
[----:B------:R-:W-:-:S03]  /*6810*/  FFMA.FTZ R155, R178, UR10, -R173 ;  /* 0x0000000ab29b7c23 */ /* 0x000fc600080108ad */
[----:B------:R-:W-:-:S03]  /*6820*/  FADD.FTZ R159, R187, R166 ;  /* 0x000000a6bb9f7221 */ /* 0x000fc60000010000 */
[----:B------:R-:W2:Y:S01]  /*6830*/  MUFU.EX2 R199, R199 ;  /* 0x000000c700c77308 */ /* 0x000ea20000000800 */
[----:B-1----:R-:W-:Y:S01]  /*6840*/  FFMA.FTZ R5, R2, R5, R197 ;  /* 0x0000000502057223 */ /* 0x002fe200000100c5 */
[----:B------:R-:W-:-:S04]  /*6850*/  FADD.FTZ R166, R192, R159 ;  /* 0x0000009fc0a67221 */ /* 0x000fc80000010000 */
[----:B------:R-:W-:Y:S01]  /*6860*/  FADD.FTZ R159, R183, R166 ;  /* 0x000000a6b79f7221 */ /* 0x000fe20000010000 */
[----:B------:R-:W-:Y:S01]  /*6870*/  FFMA.FTZ R166, R179, UR10, -R173 ;  /* 0x0000000ab3a67c23 */ /* 0x000fe200080108ad */
[----:B------:R-:W1:Y:S01]  /*6880*/  MUFU.EX2 R156, R156 ;  /* 0x0000009c009c7308 */ /* 0x000e620000000800 */
[----:B0-----:R-:W-:Y:S01]  /*6890*/  FADD.FTZ R18, R154, R5 ;  /* 0x000000059a127221 */ /* 0x001fe20000010000 */
[----:B------:R-:W-:Y:S01]  /*68a0*/  FADD.FTZ R168, R194, R159 ;  /* 0x0000009fc2a87221 */ /* 0x000fe20000010000 */
[----:B------:R-:W-:-:S03]  /*68b0*/  FFMA.FTZ R159, R182, UR10, -R173 ;  /* 0x0000000ab69f7c23 */ /* 0x000fc600080108ad */
[----:B------:R-:W-:Y:S02]  /*68c0*/  FADD.FTZ R163, R165, R168 ;  /* 0x000000a8a5a37221 */ /* 0x000fe40000010000 */
[----:B------:R-:W0:Y:S01]  /*68d0*/  MUFU.EX2 R193, R193 ;  /* 0x000000c100c17308 */ /* 0x000e220000000800 */
[----:B--2---:R-:W-:Y:S01]  /*68e0*/  FADD.FTZ R5, R199, R18 ;  /* 0x00000012c7057221 */ /* 0x004fe20000010000 */
[----:B------:R-:W-:-:S06]  /*68f0*/  FADD.FTZ R168, R188, R163 ;  /* 0x000000a3bca87221 */ /* 0x000fcc0000010000 */
        /* <DEDUP_REMOVED lines=33> */
[----:B0-----:R-:W-:Y:S01]  /*6b10*/  FADD.FTZ R168, R186, R163 ;  /* 0x000000a3baa87221 */ /* 0x001fe20000010000 */
[----:B--2---:R-:W-:-:S03]  /*6b20*/  FADD.FTZ R5, R159, R18 ;  /* 0x000000129f057221 */ /* 0x004fc60000010000 */
[----:B------:R-:W-:Y:S01]  /*6b30*/  FADD.FTZ R18, R169, R168 ;  /* 0x000000a8a9127221 */ /* 0x000fe20000010000 */
[----:B-1----:R-:W-:Y:S01]  /*6b40*/  FADD.FTZ R5, R152, R5 ;  /* 0x0000000598057221 */ /* 0x002fe20000010000 */
[----:B------:R-:W-:Y:S06]  /*6b50*/  @!P0 BRA `(.L_x_1029) ;  /* 0x0000000000048947 */ /* 0x000fec0003800000 */
[----:B------:R-:W-:Y:S01]  /*6b60*/  BPT.TRAP 0x1 ;  /* 0x000000040000795c */ /* 0x000fe20000300000 */
.L_x_1029:
[----:B------:R-:W0:Y:S01]  /*6b70*/  S2UR UR4, SR_CgaCtaId ;  /* 0x00000000000479c3 */ /* 0x000e220000008800 */
[----:B------:R-:W-:Y:S01]  /*6b80*/  UIADD3 UR5, UR5, 0x30860, URZ ;  /* 0x0003086005057890 */ /* 0x000fe2000fffe03f */
[----:B------:R-:W-:Y:S01]  /*6b90*/  ISETP.GT.AND P1, PT, R221, UR54, PT ;  /* 0x00000036dd007c0c */ /* 0x000fe2000bf24270 */
[----:B------:R-:W-:Y:S01]  /*6ba0*/  UMOV UR7, UR38 ;  /* 0x0000002600077c82 */ /* 0x000fe20008000000 */
[----:B------:R-:W-:Y:S01]  /*6bb0*/  F2FP.BF16.F32.PACK_AB R196, R196, R185 ;  /* 0x000000b9c4c4723e */ /* 0x000fe200000010ff */
[----:B------:R-:W-:Y:S01]  /*6bc0*/  IMAD.MOV.U32 R219, RZ, RZ, R3 ;  /* 0x000000ffffdb7224 */ /* 0x000fe200078e0003 */
[----:B------:R-:W-:Y:S01]  /*6bd0*/  F2FP.BF16.F32.PACK_AB R198, R187, R198 ;  /* 0x000000c6bbc6723e */ /* 0x000fe200000010ff */
[----:B------:R-:W-:Y:S01]  /*6be0*/  IMAD.MOV.U32 R220, RZ, RZ, R4 ;  /* 0x000000ffffdc7224 */ /* 0x000fe200078e0004 */
[----:B------:R-:W-:Y:S02]  /*6bf0*/  F2FP.BF16.F32.PACK_AB R197, R154, R197 ;  /* 0x000000c59ac5723e */ /* 0x000fe400000010ff */
[----:B------:R-:W-:-:S02]  /*6c00*/  F2FP.BF16.F32.PACK_AB R199, R156, R199 ;  /* 0x000000c79cc7723e */ /* 0x000fc400000010ff */
[----:B------:R-:W-:Y:S02]  /*6c10*/  F2FP.BF16.F32.PACK_AB R192, R183, R192 ;  /* 0x000000c0b7c0723e */ /* 0x000fe400000010ff */
[----:B------:R-:W-:Y:S02]  /*6c20*/  F2FP.BF16.F32.PACK_AB R193, R158, R193 ;  /* 0x000000c19ec1723e */ /* 0x000fe400000010ff */
[----:B------:R-:W-:Y:S02]  /*6c30*/  F2FP.BF16.F32.PACK_AB R194, R165, R194 ;  /* 0x000000c2a5c2723e */ /* 0x000fe400000010ff */
[----:B------:R-:W-:Y:S02]  /*6c40*/  F2FP.BF16.F32.PACK_AB R195, R160, R195 ;  /* 0x000000c3a0c3723e */ /* 0x000fe400000010ff */
[----:B------:R-:W-:Y:S02]  /*6c50*/  F2FP.BF16.F32.PACK_AB R188, R161, R188 ;  /* 0x000000bca1bc723e */ /* 0x000fe400000010ff */
[----:B------:R-:W-:Y:S01]  /*6c60*/  F2FP.BF16.F32.PACK_AB R189, R162, R189 ;  /* 0x000000bda2bd723e */ /* 0x000fe200000010ff */
[----:B0-----:R-:W-:Y:S01]  /*6c70*/  UPRMT UR5, UR4, 0x654, UR5 ;  /* 0x0000065404057896 */ /* 0x001fe20008000005 */
[----:B------:R-:W-:-:S02]  /*6c80*/  F2FP.BF16.F32.PACK_AB R190, R157, R190 ;  /* 0x000000be9dbe723e */ /* 0x000fc400000010ff */
[----:B------:R-:W-:Y:S01]  /*6c90*/  UMOV UR4, UR39 ;  /* 0x0000002700047c82 */ /* 0x000fe20008000000 */
[----:B------:R-:W-:Y:S02]  /*6ca0*/  F2FP.BF16.F32.PACK_AB R191, R164, R191 ;  /* 0x000000bfa4bf723e */ /* 0x000fe400000010ff */
[----:B------:R-:W-:Y:S02]  /*6cb0*/  F2FP.BF16.F32.PACK_AB R184, R153, R184 ;  /* 0x000000b899b8723e */ /* 0x000fe400000010ff */
[----:B------:R-:W-:Y:S01]  /*6cc0*/  F2FP.BF16.F32.PACK_AB R185, R166, R155 ;  /* 0x0000009ba6b9723e */ /* 0x000fe200000010ff */
[----:B------:R-:W-:Y:S01]  /*6cd0*/  SYNCS.ARRIVE.TRANS64.RED.A1T0 RZ, [UR5], RZ ;  /* 0x000000ffffff79a7 */ /* 0x000fe20008100405 */
[----:B------:R-:W-:Y:S02]  /*6ce0*/  F2FP.BF16.F32.PACK_AB R186, R169, R186 ;  /* 0x000000baa9ba723e */ /* 0x000fe400000010ff */
[----:B------:R-:W-:Y:S02]  /*6cf0*/  IADD3 R221, R221, -0x1, RZ ;  /* 0xffffffffdddd7810 */ /* 0x000fe40007ffe0ff */
[----:B------:R-:W-:Y:S01]  /*6d00*/  F2FP.BF16.F32.PACK_AB R187, R152, R159 ;  /* 0x0000009f98bb723e */ /* 0x000fe200000010ff */
[----:B------:R-:W-:Y:S06]  /*6d10*/  @P1 BRA `(.L_x_1030) ;  /* 0xffffffd400f81947 */ /* 0x000fec000383ffff */
.L_x_1011:
[----:B------:R-:W-:Y:S01]  /*6d20*/  UISETP.NE.AND UP1, UPT, UR61, URZ, UPT ;  /* 0x0000003f3d00728c */ /* 0x000fe2000bf25270 */
[----:B------:R-:W-:Y:S01]  /*6d30*/  IADD3 R21, -R21, 0x1, RZ ;  /* 0x0000000115157810 */ /* 0x000fe20007ffe1ff */
[----:B------:R-:W-:Y:S02]  /*6d40*/  UISETP.NE.AND UP0, UPT, UR42, URZ, UPT ;  /* 0x0000003f2a00728c */ /* 0x000fe4000bf05270 */
[----:B------:R-:W-:Y:S02]  /*6d50*/  UIADD3 UR6, UR43, 0x7f, URZ ;  /* 0x0000007f2b067890 */ /* 0x000fe4000fffe03f */
[----:B------:R-:W-:Y:S02]  /*6d60*/  IMAD R20, R20, UR41, R21 ;  /* 0x0000002914147c24 */ /* 0x000fe4000f8e0215 */
[----:B------:R-:W-:-:S03]  /*6d70*/  PLOP3.LUT P1, PT, PT, PT, UP0, 0x40, 0x0 ;  /* 0x000000000000781c */ /* 0x000fc60003f2e808 */
[----:B------:R-:W-:Y:S01]  /*6d80*/  @UP1 ULDC UR4, c[0x0][0x44c] ;  /* 0x0001130000041ab9 */ /* 0x000fe20000000800 */
[----:B------:R-:W-:Y:S01]  /*6d90*/  @UP1 ULDC UR7, c[0x0][0x450] ;  /* 0x0001140000071ab9 */ /* 0x000fe20000000800 */
[----:B------:R-:W-:-:S04]  /*6da0*/  UIMAD.WIDE.U32 UR4, UR6, UR4, URZ ;  /* 0x00000004060472a5 */ /* 0x000fc8000f8e003f */
[----:B------:R-:W-:-:S06]  /*6db0*/  @UP1 USHF.R.U32.HI UR6, URZ, UR7, UR5 ;  /* 0x000000073f061299 */ /* 0x000fcc0008011605 */
[----:B------:R-:W-:-:S04]  /*6dc0*/  VIADD R20, R20, UR6 ;  /* 0x0000000614147c36 */ /* 0x000fc80008000000 */
[----:B------:R-:W-:Y:S01]  /*6dd0*/  VIADD R21, R20, -UR11 ;  /* 0x8000000b14157c36 */ /* 0x000fe20008000000 */
[----:B------:R-:W-:Y:S06]  /*6de0*/  @P1 BRA `(.L_x_1031) ;  /* 0x0000000000441947 */ /* 0x000fec0003800000 */
[----:B------:R-:W-:-:S13]  /*6df0*/  ISETP.GT.AND P1, PT, R20, -0x1, PT ;  /* 0xffffffff1400780c */ /* 0x000fda0003f24270 */
[----:B------:R-:W-:Y:S05]  /*6e00*/  @P1 BRA `(.L_x_1032) ;  /* 0x0000000000201947 */ /* 0x000fea0003800000 */
[----:B------:R-:W0:Y:S01]  /*6e10*/  LDC R155, c[0x0][0x9e4] ;  /* 0x00027900ff9b7b82 */ /* 0x000e220000000800 */
[----:B------:R-:W-:Y:S02]  /*6e20*/  LOP3.LUT R153, RZ, R20, RZ, 0x33, !PT ;  /* 0x00000014ff997212 */ /* 0x000fe400078e33ff */
[----:B0-----:R-:W-:-:S13]  /*6e30*/  ISETP.NE.AND P1, PT, R155, 0x1, PT ;  /* 0x000000019b00780c */ /* 0x001fda0003f25270 */
[----:B------:R-:W0:Y:S02]  /*6e40*/  @P1 LDC.64 R156, c[0x0][0x9e8] ;  /* 0x00027a00ff9c1b82 */ /* 0x000e240000000a00 */
[----:B0-----:R-:W-:-:S05]  /*6e50*/  @P1 IMAD.HI.U32 R20, R153, R156, RZ ;  /* 0x0000009c99141227 */ /* 0x001fca00078e00ff */
[----:B------:R-:W-:-:S04]  /*6e60*/  @P1 SHF.R.U32.HI R153, RZ, R157, R20 ;  /* 0x0000009dff991219 */ /* 0x000fc80000011614 */
[----:B------:R-:W-:Y:S01]  /*6e70*/  LOP3.LUT R20, RZ, R153, RZ, 0x33, !PT ;  /* 0x00000099ff147212 */ /* 0x000fe200078e33ff */
[----:B------:R-:W-:Y:S06]  /*6e80*/  BRA `(.L_x_1033) ;  /* 0x0000000000147947 */ /* 0x000fec0003800000 */
.L_x_1032:
[----:B------:R-:W0:Y:S02]  /*6e90*/  LDC R155, c[0x0][0x9e4] ;  /* 0x00027900ff9b7b82 */ /* 0x000e240000000800 */
[----:B0-----:R-:W-:-:S13]  /*6ea0*/  ISETP.NE.AND P1, PT, R155, 0x1, PT ;  /* 0x000000019b00780c */ /* 0x001fda0003f25270 */
[----:B------:R-:W0:Y:S02]  /*6eb0*/  @P1 LDC.64 R152, c[0x0][0x9e8] ;  /* 0x00027a00ff981b82 */ /* 0x000e240000000a00 */
[----:B0-----:R-:W-:-:S05]  /*6ec0*/  @P1 IMAD.HI.U32 R152, R20, R152, RZ ;  /* 0x0000009814981227 */ /* 0x001fca00078e00ff */
[----:B------:R-:W-:-:S07]  /*6ed0*/  @P1 SHF.R.U32.HI R20, RZ, R153, R152 ;  /* 0x00000099ff141219 */ /* 0x000fce0000011698 */
.L_x_1033:
[----:B------:R-:W-:-:S05]  /*6ee0*/  IMAD R20, R20, R155, RZ ;  /* 0x0000009b14147224 */ /* 0x000fca00078e02ff */
[----:B------:R-:W-:-:S07]  /*6ef0*/  VIMNMX R21, R21, R20, !PT ;  /* 0x0000001415157248 */ /* 0x000fce0007fe0100 */
.L_x_1031:
[----:B------:R-:W-:Y:S01]  /*6f00*/  VIADD R21, R21, 0x3f ;  /* 0x0000003f15157836 */ /* 0x000fe20000000000 */
[----:B------:R-:W-:-:S04]  /*6f10*/  R2UR UR4, R200 ;  /* 0x00000000c80472ca */ /* 0x000fc800000e0000 */
[----:B------:R-:W-:-:S04]  /*6f20*/  SHF.R.S32.HI R20, RZ, 0x1f, R21 ;  /* 0x0000001fff147819 */ /* 0x000fc80000011415 */
[----:B------:R-:W-:-:S04]  /*6f30*/  LEA.HI R20, R20, R21, RZ, 0x6 ;  /* 0x0000001514147211 */ /* 0x000fc800078f30ff */
[----:B------:R-:W-:-:S04]  /*6f40*/  SHF.R.S32.HI R20, RZ, 0x6, R20 ;  /* 0x00000006ff147819 */ /* 0x000fc80000011414 */
[----:B------:R-:W-:-:S04]  /*6f50*/  VIMNMX R20, R20, UR4, !PT ;  /* 0x0000000414147c48 */ /* 0x000fc8000ffe0100 */
[----:B------:R-:W-:-:S13]  /*6f60*/  ISETP.GE.AND P1, PT, R221, R20, PT ;  /* 0x00000014dd00720c */ /* 0x000fda0003f26270 */
[----:B------:R-:W-:Y:S05]  /*6f70*/  @!P1 BRA `(.L_x_1034) ;  /* 0x0000001c00489947 */ /* 0x000fea0003800000 */
[----:B------:R-:W-:Y:S01]  /*6f80*/  IMAD.MOV.U32 R219, RZ, RZ, R3 ;  /* 0x000000ffffdb7224 */ /* 0x000fe200078e0003 */
[----:B------:R-:W-:Y:S01]  /*6f90*/  UMOV UR7, UR38 ;  /* 0x0000002600077c82 */ /* 0x000fe20008000000 */
[----:B------:R-:W-:Y:S01]  /*6fa0*/  IMAD.MOV.U32 R21, RZ, RZ, R4 ;  /* 0x000000ffff157224 */ /* 0x000fe200078e0004 */
[----:B------:R-:W-:Y:S01]  /*6fb0*/  UMOV UR4, UR39 ;  /* 0x0000002700047c82 */ /* 0x000fe20008000000 */
[----:B------:R-:W-:-:S05]  /*6fc0*/  ULDC UR54, c[0x0][0x988] ;  /* 0x0002620000367ab9 */ /* 0x000fca0000000800 */
.L_x_1045:
[----:B------:R-:W-:-:S04]  /*6fd0*/  UISETP.NE.AND UP0, UPT, UR4, 0x1, UPT ;  /* 0x000000010400788c */ /* 0x000fc8000bf05270 */
[----:B------:R-:W-:-:S04]  /*6fe0*/  USEL UR38, URZ, 0x1, UP0 ;  /* 0x000000013f267887 */ /* 0x000fc80008000000 */
[----:B------:R-:W-:Y:S01]  /*6ff0*/  ULOP3.LUT UR38, UR7, UR38, URZ, 0x3c, !UPT ;  /* 0x0000002607267292 */ /* 0x000fe2000f8e3c3f */
[----:B------:R-:W-:Y:S11]  /*7000*/  @!P0 BRA `(.L_x_1035) ;  /* 0x0000000000048947 */ /* 0x000ff60003800000 */
[----:B------:R-:W-:Y:S01]  /*7010*/  BPT.TRAP 0x1 ;  /* 0x000000040000795c */ /* 0x000fe20000300000 */
.L_x_1035:
        /* <DEDUP_REMOVED lines=9> */
.L_x_1036:
[----:B-1----:R-:W-:Y:S05]  /*70b0*/  @P1 BRA `(.L_x_1037) ;  /* 0x0000000000081947 */ /* 0x002fea0003800000 */
[----:B------:R-:W1:Y:S02]  /*70c0*/  SYNCS.PHASECHK.TRANS64.TRYWAIT P1, [UR6+0x30830], R3 ;  /* 0x03083003ff0075a7 */ /* 0x000e640008020146 */
[----:B-1----:R-:W-:Y:S05]  /*70d0*/  @!P1 BRA `(.L_x_1038) ;  /* 0x000000c800509947 */ /* 0x002fea0003800000 */
.L_x_1037:
        /* <DEDUP_REMOVED lines=187> */
[----:B------:R-:W-:Y:S01]  /*7c90*/  UMOV UR48, UR56 ;  /* 0x0000003800307c82 */ /* 0x000fe20008000000 */
[----:B------:R-:W-:Y:S01]  /*7ca0*/  UMOV UR49, UR57 ;  /* 0x0000003900317c82 */ /* 0x000fe20008000000 */
[----:B------:R-:W-:Y:S01]  /*7cb0*/  UMOV UR51, 0x40000040 ;  /* 0x4000004000337882 */ /* 0x000fe20000000000 */
        /* <DEDUP_REMOVED lines=37> */
.L_x_1039:
[----:B------:R-:W-:Y:S01]  /*7f10*/  ULEA UR5, UR4, UR40, 0x3 ;  /* 0x0000002804057291 */ /* 0x000fe2000f8e183f */
[----:B------:R-:W-:-:S05]  /*7f20*/  IMAD.U32 R0, RZ, RZ, UR7 ;  /* 0x00000007ff007e24 */ /* 0x000fca000f8e00ff */
[----:B------:R-:W-:-:S04]  /*7f30*/  SHF.L.U32 R0, R0, 0x1f, RZ ;  /* 0x0000001f00007819 */ /* 0x000fc800000006ff */
[----:B------:R2:W3:Y:S01]  /*7f40*/  SYNCS.PHASECHK.TRANS64.TRYWAIT P1, [UR5+0x30850], R0 ;  /* 0x03085000ff0075a7 */ /* 0x0004e20008020145 */
[----:B------:R-:W-:Y:S05]  /*7f50*/  @!P0 BRA `(.L_x_1040) ;  /* 0x0000000000048947 */ /* 0x000fea0003800000 */
[----:B------:R-:W-:Y:S01]  /*7f60*/  BPT.TRAP 0x1 ;  /* 0x000000040000795c */ /* 0x000fe20000300000 */
.L_x_1040:
[----:B---3--:R-:W-:Y:S05]  /*7f70*/  @P1 BRA `(.L_x_1041) ;  /* 0x0000000000081947 */ /* 0x008fea0003800000 */
[----:B------:R-:W3:Y:S02]  /*7f80*/  SYNCS.PHASECHK.TRANS64.TRYWAIT P1, [UR5+0x30850], R0 ;  /* 0x03085000ff0075a7 */ /* 0x000ee40008020145 */
[----:B---3--:R-:W-:Y:S05]  /*7f90*/  @!P1 BRA `(.L_x_1042) ;  /* 0x000000b800b89947 */ /* 0x008fea0003800000 */
.L_x_1041:
        /* <DEDUP_REMOVED lines=30> */
.L_x_1043:
[----:B0-2---:R-:W-:Y:S01]  /*8180*/  FMNMX.FTZ R0, R152, R21, !PT ;  /* 0x0000001598007209 */ /* 0x005fe20007810000 */
[----:B------:R-:W-:Y:S01]  /*8190*/  UMOV UR10, UR54 ;  /* 0x00000036000a7c82 */ /* 0x000fe20008000000 */
        /* <DEDUP_REMOVED lines=43> */
[C---:B------:R-:W-:Y:S01]  /*8450*/  FADD.FTZ R21, -R4.reuse, R21 ;  /* 0x0000001504157221 */ /* 0x040fe20000010100 */
[----:B------:R-:W-:-:S03]  /*8460*/  FMUL.FTZ R189, R4, UR10 ;  /* 0x0000000a04bd7c20 */ /* 0x000fc60008410000 */
[----:B------:R-:W-:Y:S01]  /*8470*/  FMUL.FTZ R186, R21, UR10 ;  /* 0x0000000a15ba7c20 */ /* 0x000fe20008410000 */
[----:B------:R-:W-:Y:S01]  /*8480*/  FADD.FTZ R21, -R3, R219 ;  /* 0x000000db03157221 */ /* 0x000fe20000010100 */
[--C-:B------:R-:W-:Y:S01]  /*8490*/  FFMA.FTZ R196, R153, UR10, -R189.reuse ;  /* 0x0000000a99c47c23 */ /* 0x100fe200080108bd */
[--C-:B------:R-:W-:Y:S01]  /*84a0*/  FFMA.FTZ R198, R156, UR10, -R189.reuse ;  /* 0x0000000a9cc67c23 */ /* 0x100fe200080108bd */
[----:B------:R0:W-:Y:S01]  /*84b0*/  MUFU.EX2 R0, R186 ;  /* 0x000000ba00007308 */ /* 0x0001e20000000800 */
[----:B------:R-:W-:Y:S01]  /*84c0*/  FMUL.FTZ R2, R21, UR10 ;  /* 0x0000000a15027c20 */ /* 0x000fe20008410000 */
[--C-:B------:R-:W-:Y:S01]  /*84d0*/  FFMA.FTZ R21, R152, UR10, -R189.reuse ;  /* 0x0000000a98157c23 */ /* 0x100fe200080108bd */
[----:B------:R-:W-:Y:S01]  /*84e0*/  FMUL.FTZ R152, R3, UR10 ;  /* 0x0000000a03987c20 */ /* 0x000fe20008410000 */
        /* <DEDUP_REMOVED lines=14> */
[--C-:B------:R-:W-:Y:S01]  /*85d0*/  FFMA.FTZ R160, R167, UR10, -R152.reuse ;  /* 0x0000000aa7a07c23 */ /* 0x100fe20008010898 */
[--C-:B------:R-:W-:Y:S01]  /*85e0*/  FFMA.FTZ R161, R169, UR10, -R189.reuse ;  /* 0x0000000aa9a17c23 */ /* 0x100fe200080108bd */
[--C-:B------:R-:W-:Y:S01]  /*85f0*/  FFMA.FTZ R188, R168, UR10, -R189.reuse ;  /* 0x0000000aa8bc7c23 */ /* 0x100fe200080108bd */
[--C-:B------:R-:W-:Y:S01]  /*8600*/  FFMA.FTZ R190, R172, UR10, -R189.reuse ;  /* 0x0000000aacbe7c23 */ /* 0x100fe200080108bd */
[--C-:B------:R-:W-:Y:S01]  /*8610*/  FFMA.FTZ R157, R173, UR10, -R189.reuse ;  /* 0x0000000aad9d7c23 */ /* 0x100fe200080108bd */
[--C-:B------:R-:W-:Y:S01]  /*8620*/  FFMA.FTZ R184, R176, UR10, -R189.reuse ;  /* 0x0000000ab0b87c23 */ /* 0x100fe200080108bd */
[--C-:B------:R-:W-:Y:S01]  /*8630*/  FFMA.FTZ R153, R177, UR10, -R189.reuse ;  /* 0x0000000ab1997c23 */ /* 0x100fe200080108bd */
[----:B------:R-:W2:Y:S01]  /*8640*/  MUFU.EX2 R197, R197 ;  /* 0x000000c500c57308 */ /* 0x000ea20000000800 */
[--C-:B0-----:R-:W-:Y:S01]  /*8650*/  FFMA.FTZ R186, R180, UR10, -R189.reuse ;  /* 0x0000000ab4ba7c23 */ /* 0x101fe200080108bd */
[----:B------:R-:W-:Y:S01]  /*8660*/  FFMA.FTZ R169, R181, UR10, -R189 ;  /* 0x0000000ab5a97c23 */ /* 0x000fe200080108bd */
[--C-:B------:R-:W-:Y:S01]  /*8670*/  FFMA.FTZ R189, R170, UR10, -R152.reuse ;  /* 0x0000000aaabd7c23 */ /* 0x100fe20008010898 */
[--C-:B------:R-:W-:Y:S01]  /*8680*/  FFMA.FTZ R162, R171, UR10, -R152.reuse ;  /* 0x0000000aaba27c23 */ /* 0x100fe20008010898 */
[--C-:B------:R-:W-:Y:S01]  /*8690*/  FFMA.FTZ R191, R174, UR10, -R152.reuse ;  /* 0x0000000aaebf7c23 */ /* 0x100fe20008010898 */
[----:B------:R-:W-:-:S02]  /*86a0*/  FFMA.FTZ R164, R175, UR10, -R152 ;  /* 0x0000000aafa47c23 */ /* 0x000fc40008010898 */
[----:B------:R-:W0:Y:S01]  /*86b0*/  MUFU.EX2 R196, R196 ;  /* 0x000000c400c47308 */ /* 0x000e220000000800 */
[----:B-1----:R-:W-:-:S07]  /*86c0*/  FFMA.FTZ R155, R0, R18, R21 ;  /* 0x00000012009b7223 */ /* 0x002fce0000010015 */
[----:B------:R-:W1:Y:S01]  /*86d0*/  MUFU.EX2 R154, R154 ;  /* 0x0000009a009a7308 */ /* 0x000e620000000800 */
[----:B--2---:R-:W-:-:S07]  /*86e0*/  FFMA.FTZ R5, R2, R5, R197 ;  /* 0x0000000502057223 */ /* 0x004fce00000100c5 */
[----:B------:R-:W2:Y:S01]  /*86f0*/  MUFU.EX2 R198, R198 ;  /* 0x000000c600c67308 */ /* 0x000ea20000000800 */
[----:B0-----:R-:W-:-:S07]  /*8700*/  FADD.FTZ R155, R196, R155 ;  /* 0x0000009bc49b7221 */ /* 0x001fce0000010000 */
[----:B------:R-:W0:Y:S01]  /*8710*/  MUFU.EX2 R199, R199 ;  /* 0x000000c700c77308 */ /* 0x000e220000000800 */
[----:B-1----:R-:W-:-:S07]  /*8720*/  FADD.FTZ R18, R154, R5 ;  /* 0x000000059a127221 */ /* 0x002fce0000010000 */
[----:B------:R-:W1:Y:S01]  /*8730*/  MUFU.EX2 R187, R187 ;  /* 0x000000bb00bb7308 */ /* 0x000e620000000800 */
[----:B--2---:R-:W-:Y:S01]  /*8740*/  FADD.FTZ R166, R198, R155 ;  /* 0x0000009bc6a67221 */ /* 0x004fe20000010000 */
[----:B------:R-:W-:-:S06]  /*8750*/  FFMA.FTZ R155, R178, UR10, -R152 ;  /* 0x0000000ab29b7c23 */ /* 0x000fcc0008010898 */
[----:B------:R-:W2:Y:S01]  /*8760*/  MUFU.EX2 R156, R156 ;  /* 0x0000009c009c7308 */ /* 0x000ea20000000800 */
[----:B0-----:R-:W-:-:S07]  /*8770*/  FADD.FTZ R5, R199, R18 ;  /* 0x00000012c7057221 */ /* 0x001fce0000010000 */
[----:B------:R-:W0:Y:S01]  /*8780*/  MUFU.EX2 R192, R192 ;  /* 0x000000c000c07308 */ /* 0x000e220000000800 */
[----:B-1----:R-:W-:-:S07]  /*8790*/  FADD.FTZ R159, R187, R166 ;  /* 0x000000a6bb9f7221 */ /* 0x002fce0000010000 */
[----:B------:R-:W1:Y:S01]  /*87a0*/  MUFU.EX2 R193, R193 ;  /* 0x000000c100c17308 */ /* 0x000e620000000800 */
[----:B--2---:R-:W-:-:S07]  /*87b0*/  FADD.FTZ R18, R156, R5 ;  /* 0x000000059c127221 */ /* 0x004fce0000010000 */
        /* <DEDUP_REMOVED lines=10> */
[----:B-1----:R-:W-:Y:S01]  /*8860*/  FADD.FTZ R168, R194, R159 ;  /* 0x0000009fc2a87221 */ /* 0x002fe20000010000 */
[--C-:B------:R-:W-:Y:S01]  /*8870*/  FFMA.FTZ R159, R182, UR10, -R152.reuse ;  /* 0x0000000ab69f7c23 */ /* 0x100fe20008010898 */
[----:B------:R-:W-:-:S05]  /*8880*/  FFMA.FTZ R152, R183, UR10, -R152 ;  /* 0x0000000ab7987c23 */ /* 0x000fca0008010898 */
[----:B------:R-:W1:Y:S01]  /*8890*/  MUFU.EX2 R160, R160 ;  /* 0x000000a000a07308 */ /* 0x000e620000000800 */
[----:B--2---:R-:W-:-:S07]  /*88a0*/  FADD.FTZ R5, R195, R18 ;  /* 0x00000012c3057221 */ /* 0x004fce0000010000 */
        /* <DEDUP_REMOVED lines=31> */
[----:B0-----:R-:W-:Y:S01]  /*8aa0*/  FADD.FTZ R5, R159, R18 ;  /* 0x000000129f057221 */ /* 0x001fe20000010000 */
[----:B-1----:R-:W-:-:S03]  /*8ab0*/  FADD.FTZ R18, R169, R168 ;  /* 0x000000a8a9127221 */ /* 0x002fc60000010000 */
[----:B--2---:R-:W-:Y:S01]  /*8ac0*/  FADD.FTZ R5, R152, R5 ;  /* 0x0000000598057221 */ /* 0x004fe20000010000 */
[----:B------:R-:W-:Y:S06]  /*8ad0*/  @!P0 BRA `(.L_x_1044) ;  /* 0x0000000000048947 */ /* 0x000fec0003800000 */
[----:B------:R-:W-:Y:S01]  /*8ae0*/  BPT.TRAP 0x1 ;  /* 0x000000040000795c */ /* 0x000fe20000300000 */
.L_x_1044:
[----:B------:R-:W0:Y:S01]  /*8af0*/  S2UR UR4, SR_CgaCtaId ;  /* 0x00000000000479c3 */ /* 0x000e220000008800 */
[----:B------:R-:W-:Y:S01]  /*8b00*/  UIADD3 UR5, UR5, 0x30860, URZ ;  /* 0x0003086005057890 */ /* 0x000fe2000fffe03f */
[C---:B------:R-:W-:Y:S01]  /*8b10*/  ISETP.GT.AND P1, PT, R221.reuse, R20, PT ;  /* 0x00000014dd00720c */ /* 0x040fe20003f24270 */
[----:B------:R-:W-:Y:S01]  /*8b20*/  UMOV UR7, UR38 ;  /* 0x0000002600077c82 */ /* 0x000fe20008000000 */
[----:B------:R-:W-:Y:S01]  /*8b30*/  F2FP.BF16.F32.PACK_AB R196, R196, R21 ;  /* 0x00000015c4c4723e */ /* 0x000fe200000010ff */
[----:B------:R-:W-:Y:S01]  /*8b40*/  VIADD R221, R221, 0xffffffff ;  /* 0xffffffffdddd7836 */ /* 0x000fe20000000000 */
[----:B------:R-:W-:Y:S01]  /*8b50*/  F2FP.BF16.F32.PACK_AB R198, R187, R198 ;  /* 0x000000c6bbc6723e */ /* 0x000fe200000010ff */
[----:B------:R-:W-:Y:S01]  /*8b60*/  IMAD.MOV.U32 R219, RZ, RZ, R3 ;  /* 0x000000ffffdb7224 */ /* 0x000fe200078e0003 */
        /* <DEDUP_REMOVED lines=17> */
[----:B------:R-:W-:Y:S01]  /*8c80*/  F2FP.BF16.F32.PACK_AB R187, R152, R159 ;  /* 0x0000009f98bb723e */ /* 0x000fe200000010ff */
[----:B------:R-:W-:Y:S06]  /*8c90*/  @P1 BRA `(.L_x_1045) ;  /* 0xffffffe000cc1947 */ /* 0x000fec000383ffff */
.L_x_1034:
[----:B------:R-:W-:-:S13]  /*8ca0*/  R2UR UR4, R200 ;  /* 0x00000000c80472ca */ /* 0x000fda00000e0000 */
[----:B------:R-:W-:-:S13]  /*8cb0*/  ISETP.GE.AND P1, PT, R221, UR4, PT ;  /* 0x00000004dd007c0c */ /* 0x000fda000bf26270 */
[----:B------:R-:W-:Y:S05]  /*8cc0*/  @!P1 BRA `(.L_x_1046) ;  /* 0x0000002800289947 */ /* 0x000fea0003800000 */
[----:B------:R-:W-:Y:S01]  /*8cd0*/  IMAD.MOV.U32 R21, RZ, RZ, R3 ;  /* 0x000000ffff157224 */ /* 0x000fe200078e0003 */
[----:B------:R-:W-:Y:S01]  /*8ce0*/  UMOV UR6, UR38 ;  /* 0x0000002600067c82 */ /* 0x000fe20008000000 */
[----:B------:R-:W-:Y:S01]  /*8cf0*/  IMAD.MOV.U32 R20, RZ, RZ, R4 ;  /* 0x000000ffff147224 */ /* 0x000fe200078e0004 */
[----:B------:R-:W-:Y:S01]  /*8d00*/  UMOV UR4, UR39 ;  /* 0x0000002700047c82 */ /* 0x000fe20008000000 */
[----:B------:R-:W-:Y:S01]  /*8d10*/  ULDC UR54, c[0x0][0x9e4] ;  /* 0x0002790000367ab9 */ /* 0x000fe20000000800 */
[----:B------:R-:W-:Y:S01]  /*8d20*/  ULDC UR58, c[0x0][0x9dc] ;  /* 0x00027700003a7ab9 */ /* 0x000fe20000000800 */
[----:B------:R-:W-:Y:S01]  /*8d30*/  ULDC UR55, c[0x0][0x288] ;  /* 0x0000a20000377ab9 */ /* 0x000fe20000000800 */
[----:B------:R-:W-:-:S05]  /*8d40*/  ULDC UR59, c[0x0][0x988] ;  /* 0x00026200003b7ab9 */ /* 0x000fca0000000800 */
.L_x_1065:
[----:B------:R-:W-:-:S04]  /*8d50*/  UIADD3 UR7, UR4, 0x1, URZ ;  /* 0x0000000104077890 */ /* 0x000fc8000fffe03f */
[----:B------:R-:W-:-:S04]  /*8d60*/  UISETP.NE.AND UP0, UPT, UR7, 0x2, UPT ;  /* 0x000000020700788c */ /* 0x000fc8000bf05270 */
[----:B------:R-:W-:Y:S02]  /*8d70*/  USEL UR7, UR7, URZ, UP0 ;  /* 0x0000003f07077287 */ /* 0x000fe40008000000 */
[----:B------:R-:W-:-:S04]  /*8d80*/  USEL UR38, URZ, 0x1, UP0 ;  /* 0x000000013f267887 */ /* 0x000fc80008000000 */
[----:B------:R-:W-:Y:S01]  /*8d90*/  ULOP3.LUT UR38, UR6, UR38, URZ, 0x3c, !UPT ;  /* 0x0000002606267292 */ /* 0x000fe2000f8e3c3f */
[----:B------:R-:W-:Y:S01]  /*8da0*/  UMOV UR39, UR7 ;  /* 0x0000000700277c82 */ /* 0x000fe20008000000 */
[----:B------:R-:W-:Y:S10]  /*8db0*/  @!P0 BRA `(.L_x_1047) ;  /* 0x0000000000048947 */ /* 0x000ff40003800000 */
[----:B------:R-:W-:Y:S01]  /*8dc0*/  BPT.TRAP 0x1 ;  /* 0x000000040000795c */ /* 0x000fe20000300000 */
.L_x_1047:
[----:B------:R-:W-:Y:S01]  /*8dd0*/  ULEA UR5, UR39, UR40, 0x3 ;  /* 0x0000002827057291 */ /* 0x000fe2000f8e183f */
[----:B------:R-:W-:-:S05]  /*8de0*/  IMAD.U32 R3, RZ, RZ, UR38 ;  /* 0x00000026ff037e24 */ /* 0x000fca000f8e00ff */
[----:B------:R-:W-:-:S04]  /*8df0*/  SHF.L.U32 R3, R3, 0x1f, RZ ;  /* 0x0000001f03037819 */ /* 0x000fc800000006ff */
[----:B------:R0:W1:Y:S01]  /*8e00*/  SYNCS.PHASECHK.TRANS64.TRYWAIT P1, [UR5+0x30830], R3 ;  /* 0x03083003ff0075a7 */ /* 0x0000620008020145 */
[----:B------:R-:W-:Y:S05]  /*8e10*/  @!P0 BRA `(.L_x_1048) ;  /* 0x0000000000048947 */ /* 0x000fea0003800000 */
[----:B------:R-:W-:Y:S01]  /*8e20*/  BPT.TRAP 0x1 ;  /* 0x000000040000795c */ /* 0x000fe20000300000 */
.L_x_1048:
[----:B-1----:R-:W-:Y:S05]  /*8e30*/  @P1 BRA `(.L_x_1049) ;  /* 0x0000000000081947 */ /* 0x002fea0003800000 */
[----:B------:R-:W1:Y:S02]  /*8e40*/  SYNCS.PHASECHK.TRANS64.TRYWAIT P1, [UR5+0x30830], R3 ;  /* 0x03083003ff0075a7 */ /* 0x000e640008020145 */
[----:B-1----:R-:W-:Y:S05]  /*8e50*/  @!P1 BRA `(.L_x_1050) ;  /* 0x000000ac00209947 */ /* 0x002fea0003800000 */
.L_x_1049:
        /* <DEDUP_REMOVED lines=227> */
.L_x_1051:
[----:B------:R-:W-:Y:S01]  /*9c90*/  ULEA UR5, UR4, UR40, 0x3 ;  /* 0x0000002804057291 */ /* 0x000fe2000f8e183f */
[----:B------:R-:W-:-:S05]  /*9ca0*/  IMAD.U32 R0, RZ, RZ, UR6 ;  /* 0x00000006ff007e24 */ /* 0x000fca000f8e00ff */
[----:B------:R-:W-:-:S04]  /*9cb0*/  SHF.L.U32 R0, R0, 0x1f, RZ ;  /* 0x0000001f00007819 */ /* 0x000fc800000006ff */
[----:B------:R2:W3:Y:S01]  /*9cc0*/  SYNCS.PHASECHK.TRANS64.TRYWAIT P1, [UR5+0x30850], R0 ;  /* 0x03085000ff0075a7 */ /* 0x0004e20008020145 */
[----:B------:R-:W-:Y:S05]  /*9cd0*/  @!P0 BRA `(.L_x_1052) ;  /* 0x0000000000048947 */ /* 0x000fea0003800000 */
[----:B------:R-:W-:Y:S01]  /*9ce0*/  BPT.TRAP 0x1 ;  /* 0x000000040000795c */ /* 0x000fe20000300000 */
.L_x_1052:
[----:B---3--:R-:W-:Y:S05]  /*9cf0*/  @P1 BRA `(.L_x_1053) ;  /* 0x0000000000081947 */ /* 0x008fea0003800000 */
[----:B------:R-:W3:Y:S02]  /*9d00*/  SYNCS.PHASECHK.TRANS64.TRYWAIT P1, [UR5+0x30850], R0 ;  /* 0x03085000ff0075a7 */ /* 0x000ee40008020145 */
[----:B---3--:R-:W-:Y:S05]  /*9d10*/  @!P1 BRA `(.L_x_1054) ;  /* 0x0000009c00889947 */ /* 0x008fea0003800000 */
.L_x_1053:
        /* <DEDUP_REMOVED lines=30> */
.L_x_1055:
[----:B------:R-:W-:Y:S01]  /*9f00*/  UISETP.NE.AND UP1, UPT, UR61, URZ, UPT ;  /* 0x0000003f3d00728c */ /* 0x000fe2000bf25270 */
[----:B------:R-:W3:Y:S01]  /*9f10*/  S2UR UR10, SR_CgaCtaId ;  /* 0x00000000000a79c3 */ /* 0x000ee20000008800 */
[----:B------:R-:W-:Y:S01]  /*9f20*/  VIADD R189, R23, UR43 ;  /* 0x0000002b17bd7c36 */ /* 0x000fe20008000000 */
[----:B------:R-:W-:Y:S01]  /*9f30*/  ULEA UR4, UR7, UR40, 0x3 ;  /* 0x0000002807047291 */ /* 0x000fe2000f8e183f */
[----:B-1----:R-:W-:Y:S01]  /*9f40*/  IMAD.SHL.U32 R4, R221, 0x40, RZ ;  /* 0x00000040dd047824 */ /* 0x002fe200078e00ff */
[----:B------:R-:W-:Y:S01]  /*9f50*/  UISETP.NE.AND UP0, UPT, UR42, URZ, UPT ;  /* 0x0000003f2a00728c */ /* 0x000fe2000bf05270 */
[----:B------:R-:W-:Y:S01]  /*9f60*/  PLOP3.LUT P1, PT, PT, PT, UP1, 0x80, 0x0 ;  /* 0x000000000000781c */ /* 0x000fe20003f2f018 */
[----:B------:R-:W-:Y:S01]  /*9f70*/  UIADD3 UR4, UR4, 0x30840, URZ ;  /* 0x0003084004047890 */ /* 0x000fe2000fffe03f */
[----:B------:R-:W-:Y:S01]  /*9f80*/  PLOP3.LUT P2, PT, PT, PT, UP1, 0x80, 0x0 ;  /* 0x000000000000781c */ /* 0x000fe20003f4f018 */
[----:B------:R-:W1:Y:S02]  /*9f90*/  LDC R184, c[0x0][0x2f0] ;  /* 0x0000bc00ffb87b82 */ /* 0x000e640000000800 */
[----:B------:R-:W-:-:S08]  /*9fa0*/  @UP1 ULDC UR6, c[0x0][0x44c] ;  /* 0x0001130000061ab9 */ /* 0x000fd00000000800 */
[----:B0-2---:R-:W-:Y:S01]  /*9fb0*/  @P1 IMAD.HI.U32 R0, R189, UR6, RZ ;  /* 0x00000006bd001c27 */ /* 0x005fe2000f8e00ff */
[----:B------:R-:W-:Y:S01]  /*9fc0*/  @UP1 ULDC UR6, c[0x0][0x450] ;  /* 0x0001140000061ab9 */ /* 0x000fe20000000800 */
[----:B------:R-:W-:-:S03]  /*9fd0*/  PLOP3.LUT P1, PT, PT, PT, UP0, 0x40, 0x0 ;  /* 0x000000000000781c */ /* 0x000fc60003f2e808 */
[----:B------:R-:W-:Y:S01]  /*9fe0*/  @P2 SHF.R.U32.HI R189, RZ, UR6, R0 ;  /* 0x00000006ffbd2c19 */ /* 0x000fe20008011600 */
[----:B---3--:R-:W-:Y:S01]  /*9ff0*/  UPRMT UR4, UR10, 0x654, UR4 ;  /* 0x000006540a047896 */ /* 0x008fe20008000004 */
[----:B------:R-:W-:Y:S02]  /*a000*/  IADD3 R0, -R4, 0x1, RZ ;  /* 0x0000000104007810 */ /* 0x000fe40007ffe1ff */
[----:B------:R-:W-:Y:S01]  /*a010*/  ULDC UR10, c[0x0][0x9e0] ;  /* 0x00027800000a7ab9 */ /* 0x000fe20000000800 */
[----:B------:R-:W0:Y:S02]  /*a020*/  SHFL.IDX PT, R185, R189, RZ, 0x1c1f ;  /* 0x001c1fffbdb97589 */ /* 0x000e2400000e0000 */
[----:B------:R-:W-:-:S03]  /*a030*/  IMAD R3, R19, -0x2, R0 ;  /* 0xfffffffe13037824 */ /* 0x000fc600078e0200 */
[----:B------:R-:W-:Y:S01]  /*a040*/  SYNCS.ARRIVE.TRANS64.RED.A1T0 RZ, [UR4], RZ ;  /* 0x000000ffffff79a7 */ /* 0x000fe20008100404 */
[----:B-1----:R-:W-:Y:S01]  /*a050*/  IMAD R3, R184, UR41, R3 ;  /* 0x00000029b8037c24 */ /* 0x002fe2000f8e0203 */
[----:B------:R-:W-:-:S04]  /*a060*/  ULOP3.LUT UR4, URZ, UR58, URZ, 0x33, !UPT ;  /* 0x0000003a3f047292 */ /* 0x000fc8000f8e333f */
[----:B------:R-:W-:-:S05]  /*a070*/  IADD3 R3, R3, -UR55, RZ ;  /* 0x8000003703037c10 */ /* 0x000fca000fffe0ff */
[C---:B------:R-:W-:Y:S02]  /*a080*/  VIADD R0, R3.reuse, UR10 ;  /* 0x0000000a03007c36 */ /* 0x040fe40008000000 */
[----:B------:R-:W-:Y:S02]  /*a090*/  VIADD R186, R3, UR4 ;  /* 0x0000000403ba7c36 */ /* 0x000fe40008000000 */
[--C-:B0-----:R-:W-:Y:S02]  /*a0a0*/  IMAD.IADD R187, R0, 0x1, R185.reuse ;  /* 0x0000000100bb7824 */ /* 0x101fe400078e02b9 */
[----:B------:R-:W-:Y:S01]  /*a0b0*/  IMAD.IADD R188, R186, 0x1, R185 ;  /* 0x00000001babc7824 */ /* 0x000fe200078e02b9 */
[----:B------:R-:W-:Y:S06]  /*a0c0*/  @P1 BRA `(.L_x_1056) ;  /* 0x00000000005c1947 */ /* 0x000fec0003800000 */
[----:B------:R-:W-:Y:S01]  /*a0d0*/  IMAD R2, R184, UR41, R185 ;  /* 0x00000029b8027c24 */ /* 0x000fe2000f8e02b9 */
[----:B------:R-:W-:Y:S03]  /*a0e0*/  BSSY B0, `(.L_x_1057) ;  /* 0x0000011000007945 */ /* 0x000fe60003800000 */
[----:B------:R-:W-:-:S05]  /*a0f0*/  VIADD R185, R2, -UR55 ;  /* 0x8000003702b97c36 */ /* 0x000fca0008000000 */
        /* <DEDUP_REMOVED lines=10> */
.L_x_1058:
[----:B------:R-:W-:-:S05]  /*a1a0*/  IMAD.U32 R190, RZ, RZ, UR54 ;  /* 0x00000036ffbe7e24 */ /* 0x000fca000f8e00ff */
[----:B------:R-:W-:-:S13]  /*a1b0*/  ISETP.NE.AND P1, PT, R190, 0x1, PT ;  /* 0x00000001be00780c */ /* 0x000fda0003f25270 */
[----:B------:R-:W0:Y:S02]  /*a1c0*/  @P1 LDC.64 R2, c[0x0][0x9e8] ;  /* 0x00027a00ff021b82 */ /* 0x000e240000000a00 */
[----:B0-----:R-:W-:-:S05]  /*a1d0*/  @P1 IMAD.HI.U32 R2, R185, R2, RZ ;  /* 0x00000002b9021227 */ /* 0x001fca00078e00ff */
[----:B------:R-:W-:-:S07]  /*a1e0*/  @P1 SHF.R.U32.HI R185, RZ, R3, R2 ;  /* 0x00000003ffb91219 */ /* 0x000fce0000011602 */
.L_x_1059:
[----:B------:R-:W-:Y:S05]  /*a1f0*/  BSYNC B0 ;  /* 0x0000000000007941 */ /* 0x000fea0003800000 */
.L_x_1057:
[----:B------:R-:W-:-:S04]  /*a200*/  IMAD R2, R185, R190, -R4 ;  /* 0x000000beb9027224 */ /* 0x000fc800078e0a04 */
[----:B------:R-:W-:-:S05]  /*a210*/  IMAD R2, R19, -0x2, R2 ;  /* 0xfffffffe13027824 */ /* 0x000fca00078e0202 */
[----:B------:R-:W-:Y:S02]  /*a220*/  VIADDMNMX R187, R2, R190, R187, PT ;  /* 0x000000be02bb7246 */ /* 0x000fe400038001bb */
[----:B------:R-:W-:-:S07]  /*a230*/  VIMNMX R188, R188, R2, !PT ;  /* 0x00000002bcbc7248 */ /* 0x000fce0007fe0100 */
.L_x_1056:
        /* <DEDUP_REMOVED lines=8> */
[----:B------:R-:W-:Y:S02]  /*a2c0*/  ISETP.GT.AND P4, PT, R188, 0x18, P1 ;  /* 0x00000018bc00780c */ /* 0x000fe40000f84270 */
[----:B------:R-:W-:Y:S02]  /*a2d0*/  FSEL R185, R152, -INF , !P5 ;  /* 0xff80000098b97808 */ /* 0x000fe40006800000 */
[----:B------:R-:W-:Y:S02]  /*a2e0*/  ISETP.LT.OR P4, PT, R187, 0x19, P4 ;  /* 0x00000019bb00780c */ /* 0x000fe40002781670 */
[C---:B------:R-:W-:Y:S02]  /*a2f0*/  ISETP.GT.AND P6, PT, R188.reuse, 0x8, P1 ;  /* 0x00000008bc00780c */ /* 0x040fe40000fc4270 */
[----:B------:R-:W-:-:S02]  /*a300*/  ISETP.GT.AND P2, PT, R188, 0x9, P1 ;  /* 0x00000009bc00780c */ /* 0x000fc40000f44270 */
[----:B------:R-:W-:Y:S01]  /*a310*/  ISETP.GT.AND P3, PT, R188, 0x10, P1 ;  /* 0x00000010bc00780c */ /* 0x000fe20000f64270 */
[--C-:B0-----:R-:W-:Y:S01]  /*a320*/  IMAD.IADD R0, R0, 0x1, R189.reuse ;  /* 0x0000000100007824 */ /* 0x101fe200078e02bd */
[----:B------:R-:W-:Y:S01]  /*a330*/  ISETP.GT.AND P5, PT, R188, 0x11, P1 ;  /* 0x00000011bc00780c */ /* 0x000fe20000fa4270 */
        /* <DEDUP_REMOVED lines=52> */
.L_x_1062:
[----:B------:R-:W-:-:S05]  /*a680*/  IMAD.U32 R152, RZ, RZ, UR54 ;  /* 0x00000036ff987e24 */ /* 0x000fca000f8e00ff */
[----:B------:R-:W-:-:S13]  /*a690*/  ISETP.NE.AND P2, PT, R152, 0x1, PT ;  /* 0x000000019800780c */ /* 0x000fda0003f45270 */
[----:B------:R-:W0:Y:S02]  /*a6a0*/  @P2 LDC.64 R2, c[0x0][0x9e8] ;  /* 0x00027a00ff022b82 */ /* 0x000e240000000a00 */
[----:B0-----:R-:W-:-:S05]  /*a6b0*/  @P2 IMAD.HI.U32 R2, R187, R2, RZ ;  /* 0x00000002bb022227 */ /* 0x001fca00078e00ff */
[----:B------:R-:W-:-:S07]  /*a6c0*/  @P2 SHF.R.U32.HI R187, RZ, R3, R2 ;  /* 0x00000003ffbb2219 */ /* 0x000fce0000011602 */
.L_x_1063:
[----:B------:R-:W-:Y:S05]  /*a6d0*/  BSYNC B0 ;  /* 0x0000000000007941 */ /* 0x000fea0003800000 */
.L_x_1061:
[----:B------:R-:W-:-:S04]  /*a6e0*/  IMAD R4, R187, R152, -R4 ;  /* 0x00000098bb047224 */ /* 0x000fc800078e0a04 */
[----:B------:R-:W-:-:S05]  /*a6f0*/  IMAD R3, R19, -0x2, R4 ;  /* 0xfffffffe13037824 */ /* 0x000fca00078e0204 */
[----:B------:R-:W-:Y:S02]  /*a700*/  VIADDMNMX R0, R3, R152, R0, PT ;  /* 0x0000009803007246 */ /* 0x000fe40003800100 */
[----:B------:R-:W-:-:S07]  /*a710*/  VIMNMX R186, R186, R3, !PT ;  /* 0x00000003baba7248 */ /* 0x000fce0007fe0100 */
.L_x_1060:
        /* <DEDUP_REMOVED lines=201> */
.L_x_1064:
[----:B------:R-:W0:Y:S01]  /*b3b0*/  S2UR UR6, SR_CgaCtaId ;  /* 0x00000000000679c3 */ /* 0x000e220000008800 */
[----:B------:R-:W-:Y:S01]  /*b3c0*/  R2UR UR4, R200 ;  /* 0x00000000c80472ca */ /* 0x000fe200000e0000 */
[----:B------:R-:W-:Y:S01]  /*b3d0*/  UIADD3 UR5, UR5, 0x30860, URZ ;  /* 0x0003086005057890 */ /* 0x000fe2000fffe03f */
[----:B------:R-:W-:Y:S02]  /*b3e0*/  F2FP.BF16.F32.PACK_AB R196, R196, R185 ;  /* 0x000000b9c4c4723e */ /* 0x000fe400000010ff */
[----:B------:R-:W-:Y:S01]  /*b3f0*/  F2FP.BF16.F32.PACK_AB R197, R20, R197 ;  /* 0x000000c514c5723e */ /* 0x000fe200000010ff */
[----:B------:R-:W-:Y:S01]  /*b400*/  IMAD.MOV.U32 R20, RZ, RZ, R4 ;  /* 0x000000ffff147224 */ /* 0x000fe200078e0004 */
[----:B------:R-:W-:Y:S02]  /*b410*/  F2FP.BF16.F32.PACK_AB R198, R187, R198 ;  /* 0x000000c6bbc6723e */ /* 0x000fe400000010ff */
[----:B------:R-:W-:Y:S01]  /*b420*/  F2FP.BF16.F32.PACK_AB R185, R164, R21 ;  /* 0x00000015a4b9723e */ /* 0x000fe200000010ff */
[----:B------:R-:W-:Y:S01]  /*b430*/  IMAD.MOV.U32 R21, RZ, RZ, R3 ;  /* 0x000000ffff157224 */ /* 0x000fe200078e0003 */
[----:B------:R-:W-:-:S02]  /*b440*/  F2FP.BF16.F32.PACK_AB R199, R154, R199 ;  /* 0x000000c79ac7723e */ /* 0x000fc400000010ff */
[----:B------:R-:W-:Y:S02]  /*b450*/  F2FP.BF16.F32.PACK_AB R192, R183, R192 ;  /* 0x000000c0b7c0723e */ /* 0x000fe400000010ff */
[C---:B------:R-:W-:Y:S01]  /*b460*/  ISETP.GT.AND P1, PT, R221.reuse, UR4, PT ;  /* 0x00000004dd007c0c */ /* 0x040fe2000bf24270 */
[----:B------:R-:W-:Y:S01]  /*b470*/  UMOV UR4, UR39 ;  /* 0x0000002700047c82 */ /* 0x000fe20008000000 */
[----:B------:R-:W-:Y:S01]  /*b480*/  F2FP.BF16.F32.PACK_AB R193, R156, R193 ;  /* 0x000000c19cc1723e */ /* 0x000fe200000010ff */
[----:B------:R-:W-:Y:S01]  /*b490*/  VIADD R221, R221, 0xffffffff ;  /* 0xffffffffdddd7836 */ /* 0x000fe20000000000 */
        /* <DEDUP_REMOVED lines=13> */
.L_x_1046:
        /* <DEDUP_REMOVED lines=131> */
.L_x_1066:
[----:B------:R-:W-:Y:S01]  /*bda0*/  ULEA UR5, UR39, UR40, 0x3 ;  /* 0x0000002827057291 */ /* 0x000fe2000f8e183f */
[----:B------:R-:W-:-:S05]  /*bdb0*/  IMAD.U32 R0, RZ, RZ, UR38 ;  /* 0x00000026ff007e24 */ /* 0x000fca000f8e00ff */
[----:B------:R-:W-:-:S04]  /*bdc0*/  SHF.L.U32 R0, R0, 0x1f, RZ ;  /* 0x0000001f00007819 */ /* 0x000fc800000006ff */
[----:B------:R0:W1:Y:S01]  /*bdd0*/  SYNCS.PHASECHK.TRANS64.TRYWAIT P1, [UR5+0x30850], R0 ;  /* 0x03085000ff0075a7 */ /* 0x0000620008020145 */
[----:B------:R-:W-:Y:S05]  /*bde0*/  @!P0 BRA `(.L_x_1067) ;  /* 0x0000000000048947 */ /* 0x000fea0003800000 */
[----:B------:R-:W-:Y:S01]  /*bdf0*/  BPT.TRAP 0x1 ;  /* 0x000000040000795c */ /* 0x000fe20000300000 */
.L_x_1067:
[----:B-1----:R-:W-:Y:S05]  /*be00*/  @P1 BRA `(.L_x_1068) ;  /* 0x0000000000081947 */ /* 0x002fea0003800000 */
[----:B------:R-:W1:Y:S02]  /*be10*/  SYNCS.PHASECHK.TRANS64.TRYWAIT P1, [UR5+0x30850], R0 ;  /* 0x03085000ff0075a7 */ /* 0x000e640008020145 */
[----:B-1----:R-:W-:Y:S05]  /*be20*/  @!P1 BRA `(.L_x_1069) ;  /* 0x0000007c005c9947 */ /* 0x002fea0003800000 */
.L_x_1068:
        /* <DEDUP_REMOVED lines=10> */
[----:B------:R-:W-:-:S07]  /*bed0*/  ULEA UR4, UR39, UR4, 0xb ;  /* 0x0000000427047291 */ /* 0x000fce000f8e583f */
[----:B------:R-:W-:Y:S02]  /*bee0*/  UMOV UR6, UR4 ;  /* 0x0000000400067c82 */ /* 0x000fe40008000000 */
[----:B------:R-:W-:Y:S01]  /*bef0*/  HGMMA.64x256x16.F32.BF16 R24, R196, gdesc[UR4].tnspB, R24, gsb0 ;  /* 0x43e00004c4187df0 */ /* 0x000fe20008001818 */
[----:B------:R-:W-:Y:S01]  /*bf00*/  UIADD3 UR6, UR4, 0x80, URZ ;  /* 0x0000008004067890 */ /* 0x000fe2000fffe03f */
[----:B-1----:R-:W-:Y:S01]  /*bf10*/  FADD.FTZ R7, R7, R18 ;  /* 0x0000001207077221 */ /* 0x002fe20000010000 */
[----:B------:R-:W-:Y:S01]  /*bf20*/  UMOV UR7, 0x40000040 ;  /* 0x4000004000077882 */ /* 0x000fe20000000000 */
[----:B0-----:R-:W-:Y:S01]  /*bf30*/  FADD.FTZ R2, R0, R5 ;  /* 0x0000000500027221 */ /* 0x001fe20000010000 */
[----:B------:R-:W-:Y:S02]  /*bf40*/  IMAD.MOV.U32 R5, RZ, RZ, RZ ;  /* 0x000000ffff057224 */ /* 0x000fe400078e00ff */
[----:B------:R-:W0:Y:S04]  /*bf50*/  SHFL.BFLY PT, R0, R7, 0x1, 0x1f ;  /* 0x0c201f0007007f89 */ /* 0x000e2800000e0000 */
[----:B------:R-:W1:Y:S01]  /*bf60*/  SHFL.BFLY PT, R9, R2, 0x1, 0x1f ;  /* 0x0c201f0002097f89 */ /* 0x000e6200000e0000 */
[----:B0-----:R-:W-:Y:S01]  /*bf70*/  FADD.FTZ R11, R7, R0 ;  /* 0x00000000070b7221 */ /* 0x001fe20000010000 */
[----:B------:R-:W-:Y:S01]  /*bf80*/  MOV R7, UR10 ;  /* 0x0000000a00077c02 */ /* 0x000fe20008000f00 */
[----:B------:R-:W-:-:S02]  /*bf90*/  IMAD.MOV.U32 R0, RZ, RZ, -0x800000 ;  /* 0xff800000ff007424 */ /* 0x000fc400078e00ff */
[----:B-1----:R-:W-:Y:S01]  /*bfa0*/  FADD.FTZ R12, R2, R9 ;  /* 0x00000009020c7221 */ /* 0x002fe20000010000 */
[----:B------:R-:W-:Y:S01]  /*bfb0*/  FSETP.NE.FTZ.AND P1, PT, R11, RZ, PT ;  /* 0x000000ff0b00720b */ /* 0x000fe20003f35000 */
[----:B------:R-:W-:-:S03]  /*bfc0*/  IMAD.MOV.U32 R2, RZ, RZ, -0x800000 ;  /* 0xff800000ff027424 */ /* 0x000fc600078e00ff */
        /* <DEDUP_REMOVED lines=14> */
[----:B------:R-:W-:Y:S01]  /*c0b0*/  UIADD3 UR6, UR4, 0x100, URZ ;  /* 0x0000010004067890 */ /* 0x000fe2000fffe03f */
[----:B------:R-:W-:Y:S01]  /*c0c0*/  UMOV UR7, 0x40000040 ;  /* 0x4000004000077882 */ /* 0x000fe20000000000 */
[----:B------:R-:W-:Y:S01]  /*c0d0*/  UIADD3 UR4, UR4, 0x180, URZ ;  /* 0x0000018004047890 */ /* 0x000fe2000fffe03f */
[----:B------:R-:W-:Y:S02]  /*c0e0*/  WARPGROUP.DEPBAR.LE gsb0, 0x0 ;  /* 0x00008000000079c5 */ /* 0x000fe40000010000 */
[----:B------:R-:W-:-:S15]  /*c0f0*/  WARPGROUP.ARRIVE ;  /* 0x00000000000079c5 */ /* 0x000fde0000000000 */
[----:B------:R-:W-:-:S07]  /*c100*/  NOP ;  /* 0x0000000000007918 */ /* 0x000fce0000000000 */
        /* <DEDUP_REMOVED lines=10> */
.L_x_1070:
[----:B------:R-:W0:Y:S01]  /*c1b0*/  S2UR UR7, SR_CgaCtaId ;  /* 0x00000000000779c3 */ /* 0x000e220000008800 */
[----:B------:R-:W-:Y:S01]  /*c1c0*/  R2UR UR6, R208 ;  /* 0x00000000d00672ca */ /* 0x000fe200000e0000 */
[----:B------:R-:W-:Y:S01]  /*c1d0*/  UIADD3 UR4, UR5, 0x30860, URZ ;  /* 0x0003086005047890 */ /* 0x000fe2000fffe03f */
[-C--:B------:R-:W-:Y:S01]  /*c1e0*/  FMUL.FTZ R172, R32, R6.reuse ;  /* 0x0000000620ac7220 */ /* 0x080fe20000410000 */
[----:B------:R-:W-:Y:S01]  /*c1f0*/  UIADD3 UR39, UR39, 0x1, URZ ;  /* 0x0000000127277890 */ /* 0x000fe2000fffe03f */
[-C--:B------:R-:W-:Y:S01]  /*c200*/  FMUL.FTZ R173, R36, R6.reuse ;  /* 0x0000000624ad7220 */ /* 0x080fe20000410000 */
[-C--:B------:R-:W-:Y:S01]  /*c210*/  FMUL.FTZ R174, R40, R6.reuse ;  /* 0x0000000628ae7220 */ /* 0x080fe20000410000 */
[-C--:B------:R-:W-:Y:S01]  /*c220*/  FMUL.FTZ R175, R44, R6.reuse ;  /* 0x000000062caf7220 */ /* 0x080fe20000410000 */
[----:B------:R-:W-:Y:S01]  /*c230*/  UISETP.NE.AND UP0, UPT, UR39, 0x2, UPT ;  /* 0x000000022700788c */ /* 0x000fe2000bf05270 */
[-C--:B------:R-:W-:Y:S01]  /*c240*/  FMUL.FTZ R176, R48, R6.reuse ;  /* 0x0000000630b07220 */ /* 0x080fe20000410000 */
[-C--:B------:R-:W-:Y:S01]  /*c250*/  FMUL.FTZ R177, R52, R6.reuse ;  /* 0x0000000634b17220 */ /* 0x080fe20000410000 */
[-C--:B------:R-:W-:Y:S01]  /*c260*/  FMUL.FTZ R178, R56, R6.reuse ;  /* 0x0000000638b27220 */ /* 0x080fe20000410000 */
[-C--:B------:R-:W-:Y:S01]  /*c270*/  FMUL.FTZ R179, R60, R6.reuse ;  /* 0x000000063cb37220 */ /* 0x080fe20000410000 */
[-C--:B------:R-:W-:Y:S01]  /*c280*/  FMUL.FTZ R180, R64, R6.reuse ;  /* 0x0000000640b47220 */ /* 0x080fe20000410000 */
        /* <DEDUP_REMOVED lines=10> */
[----:B0-----:R-:W-:Y:S01]  /*c330*/  UPRMT UR4, UR7, 0x654, UR4 ;  /* 0x0000065407047896 */ /* 0x001fe20008000004 */
        /* <DEDUP_REMOVED lines=111> */
[-C--:B------:R-:W-:Y:S01]  /*ca30*/  FMUL.FTZ R165, R147, R5.reuse ;  /* 0x0000000593a57220 */ /* 0x080fe20000410000 */
[-C--:B------:R-:W-:Y:S01]  /*ca40*/  FMUL.FTZ R166, R150, R5.reuse ;  /* 0x0000000596a67220 */ /* 0x080fe20000410000 */
[----:B------:R-:W-:Y:S01]  /*ca50*/  FMUL.FTZ R168, R151, R5 ;  /* 0x0000000597a87220 */ /* 0x000fe20000410000 */
[----:B------:R-:W-:-:S02]  /*ca60*/  USEL UR39, UR39, URZ, UP0 ;  /* 0x0000003f27277287 */ /* 0x000fc40008000000 */
[----:B------:R-:W-:-:S12]  /*ca70*/  ULOP3.LUT UR38, UR38, UR4, URZ, 0x3c, !UPT ;  /* 0x0000000426267292 */ /* 0x000fd8000f8e3c3f */
.L_x_992:
[----:B------:R-:W0:Y:S01]  /*ca80*/  S2R R4, SR_CgaCtaId ;  /* 0x0000000000047919 */ /* 0x000e220000008800 */
[----:B------:R-:W-:Y:S01]  /*ca90*/  MOV R197, 0x400 ;  /* 0x0000040000c57802 */ /* 0x000fe20000000f00 */
[----:B------:R-:W-:Y:S01]  /*caa0*/  BSSY B0, `(.L_x_1071) ;  /* 0x0000297000007945 */ /* 0x000fe20003800000 */
[----:B------:R-:W-:Y:S02]  /*cab0*/  BAR.SYNC.DEFER_BLOCKING 0x5, 0x180 ;  /* 0x0146000000007b1d */ /* 0x000fe40000010000 */
[----:B0-----:R-:W-:-:S05]  /*cac0*/  LEA R197, R4, R197, 0x18 ;  /* 0x000000c504c57211 */ /* 0x001fca00078ec0ff */
[----:B------:R-:W0:Y:S02]  /*cad0*/  LDS R4, [R197+0x308d0] ;  /* 0x0308d000c5047984 */ /* 0x000e240000000800 */
[----:B0-----:R-:W-:Y:S01]  /*cae0*/  R2UR UR4, R4 ;  /* 0x00000000040472ca */ /* 0x001fe200000e0000 */
[----:B------:R-:W-:Y:S06]  /*caf0*/  BAR.ARV 0x4, 0x180 ;  /* 0x0106000000007b1d */ /* 0x000fec0000002000 */
[----:B------:R-:W-:Y:S08]  /*cb00*/  @P0 BRA `(.L_x_1072) ;  /* 0x0000001c00540947 */ /* 0x000ff00003800000 */
[----:B------:R-:W0:Y:S01]  /*cb10*/  S2R R4, SR_SWINHI ;  /* 0x0000000000047919 */ /* 0x000e220000002f00 */
[----:B------:R-:W-:Y:S01]  /*cb20*/  IMAD R5, R207, 0x40, R22 ;  /* 0x00000040cf057824 */ /* 0x000fe200078e0216 */
[----:B------:R-:W1:Y:S01]  /*cb30*/  LDC R198, c[0x0][0xbe8] ;  /* 0x0002fa00ffc67b82 */ /* 0x000e620000000800 */
[----:B------:R-:W-:Y:S01]  /*cb40*/  R2UR UR11, R205 ;  /* 0x00000000cd0b72ca */ /* 0x000fe200000e0000 */
[----:B------:R-:W-:Y:S01]  /*cb50*/  ULDC.64 UR8, c[0x0][0xb90] ;  /* 0x0002e40000087ab9 */ /* 0x000fe20000000a00 */
[----:B------:R-:W-:Y:S02]  /*cb60*/  F2FP.BF16.F32.PACK_AB R24, R25, R24 ;  /* 0x000000181918723e */ /* 0x000fe400000010ff */
[----:B------:R-:W-:Y:S02]  /*cb70*/  F2FP.BF16.F32.PACK_AB R25, R27, R26 ;  /* 0x0000001a1b19723e */ /* 0x000fe400000010ff */
[----:B------:R-:W-:Y:S02]  /*cb80*/  F2FP.BF16.F32.PACK_AB R27, R31, R30 ;  /* 0x0000001e1f1b723e */ /* 0x000fe400000010ff */
[----:B------:R-:W-:-:S02]  /*cb90*/  R2UR UR13, R206 ;  /* 0x00000000ce0d72ca */ /* 0x000fc400000e0000 */
[----:B------:R-:W-:Y:S02]  /*cba0*/  F2FP.BF16.F32.PACK_AB R26, R29, R28 ;  /* 0x0000001c1d1a723e */ /* 0x000fe400000010ff */
[----:B------:R-:W-:Y:S01]  /*cbb0*/  F2FP.BF16.F32.PACK_AB R136, R137, R136 ;  /* 0x000000888988723e */ /* 0x000fe200000010ff */
[----:B------:R-:W-:Y:S01]  /*cbc0*/  USHF.R.S32.HI UR10, URZ, 0x1f, UR11 ;  /* 0x0000001f3f0a7899 */ /* 0x000fe2000801140b */
[----:B------:R-:W-:Y:S01]  /*cbd0*/  F2FP.BF16.F32.PACK_AB R137, R128, R104 ;  /* 0x000000688089723e */ /* 0x000fe200000010ff */
[----:B------:R-:W-:Y:S01]  /*cbe0*/  UIMAD.WIDE.U32 UR6, UR11, UR8, URZ ;  /* 0x000000080b0672a5 */ /* 0x000fe2000f8e003f */
[----:B------:R-:W-:Y:S01]  /*cbf0*/  F2FP.BF16.F32.PACK_AB R144, R145, R144 ;  /* 0x000000909190723e */ /* 0x000fe200000010ff */
[----:B------:R-:W-:Y:S01]  /*cc00*/  UIMAD UR5, UR10, UR8, URZ ;  /* 0x000000080a0572a4 */ /* 0x000fe2000f8e023f */
[----:B------:R-:W-:-:S03]  /*cc10*/  F2FP.BF16.F32.PACK_AB R145, R165, R164 ;  /* 0x000000a4a591723e */ /* 0x000fc600000010ff */
[----:B------:R-:W-:Y:S02]  /*cc20*/  UIMAD UR5, UR11, UR9, UR5 ;  /* 0x000000090b0572a4 */ /* 0x000fe4000f8e0205 */
[----:B------:R-:W-:Y:S01]  /*cc30*/  USHF.R.S32.HI UR12, URZ, 0x1f, UR13 ;  /* 0x0000001f3f0c7899 */ /* 0x000fe2000801140d */
[----:B------:R-:W-:Y:S01]  /*cc40*/  ULDC.64 UR8, c[0x0][0xb98] ;  /* 0x0002e60000087ab9 */ /* 0x000fe20000000a00 */
[----:B------:R-:W-:Y:S02]  /*cc50*/  UIADD3 UR7, UR7, UR5, URZ ;  /* 0x0000000507077290 */ /* 0x000fe4000fffe03f */
[----:B------:R-:W-:Y:S01]  /*cc60*/  UIMAD UR5, UR12, UR8, URZ ;  /* 0x000000080c0572a4 */ /* 0x000fe2000f8e023f */
[----:B------:R-:W-:Y:S02]  /*cc70*/  MOV R158, R197 ;  /* 0x000000c5009e7202 */ /* 0x000fe40000000f00 */
[----:B0-----:R-:W-:Y:S01]  /*cc80*/  MOV R159, R4 ;  /* 0x00000004009f7202 */ /* 0x001fe20000000f00 */
[----:B------:R-:W-:-:S02]  /*cc90*/  UIMAD.WIDE.U32 UR6, UR13, UR8, UR6 ;  /* 0x000000080d0672a5 */ /* 0x000fc4000f8e0006 */
[----:B------:R-:W-:Y:S01]  /*cca0*/  UIMAD UR5, UR13, UR9, UR5 ;  /* 0x000000090d0572a4 */ /* 0x000fe2000f8e0205 */
[--C-:B------:R-:W-:Y:S02]  /*ccb0*/  IMAD.WIDE R16, R212, 0x2, R158.reuse ;  /* 0x00000002d4107825 */ /* 0x100fe400078e029e */
[----:B------:R-:W-:Y:S02]  /*ccc0*/  ULDC.64 UR8, c[0x0][0xae8] ;  /* 0x0002ba0000087ab9 */ /* 0x000fe40000000a00 */
[----:B------:R-:W-:Y:S01]  /*ccd0*/  IMAD.WIDE R158, R5, 0x2, R158 ;  /* 0x00000002059e7825 */ /* 0x000fe200078e029e */
[C---:B------:R-:W-:Y:S02]  /*cce0*/  IADD3 R7, P3, R16.reuse, 0xc060, RZ ;  /* 0x0000c06010077810 */ /* 0x040fe40007f7e0ff */
[C---:B------:R-:W-:Y:S02]  /*ccf0*/  IADD3 R119, P4, R16.reuse, 0xc040, RZ ;  /* 0x0000c04010777810 */ /* 0x040fe40007f9e0ff */
[----:B------:R-:W-:Y:S01]  /*cd00*/  LOP3.LUT R4, R7, 0x380, RZ, 0xc0, !PT ;  /* 0x0000038007047812 */ /* 0x000fe200078ec0ff */
[----:B------:R-:W-:Y:S01]  /*cd10*/  IMAD.X R5, RZ, RZ, R17, P3 ;  /* 0x000000ffff057224 */ /* 0x000fe200018e0611 */
[----:B------:R-:W-:-:S02]  /*cd20*/  IADD3 R117, P5, R16, 0xc020, RZ ;  /* 0x0000c02010757810 */ /* 0x000fc40007fbe0ff */
[----:B------:R-:W-:Y:S02]  /*cd30*/  SHF.R.U64 R4, R4, 0x3, RZ ;  /* 0x0000000304047819 */ /* 0x000fe400000012ff */
[C---:B------:R-:W-:Y:S01]  /*cd40*/  IADD3 R115, P6, R16.reuse, 0xc000, RZ ;  /* 0x0000c00010737810 */ /* 0x040fe20007fde0ff */
[--C-:B------:R-:W-:Y:S01]  /*cd50*/  IMAD.X R9, RZ, RZ, R17.reuse, P5 ;  /* 0x000000ffff097224 */ /* 0x100fe200028e0611 */
[C---:B------:R-:W-:Y:S02]  /*cd60*/  IADD3 R113, P0, R16.reuse, 0x8060, RZ ;  /* 0x0000806010717810 */ /* 0x040fe40007f1e0ff */
[C---:B------:R-:W-:Y:S01]  /*cd70*/  IADD3 R99, P1, R16.reuse, 0x20, RZ ;  /* 0x0000002010637810 */ /* 0x040fe20007f3e0ff */
[--C-:B------:R-:W-:Y:S01]  /*cd80*/  IMAD.X R11, RZ, RZ, R17.reuse, P6 ;  /* 0x000000ffff0b7224 */ /* 0x100fe200030e0611 */
[C---:B------:R-:W-:Y:S01]  /*cd90*/  IADD3 R111, P2, R16.reuse, 0x8040, RZ ;  /* 0x00008040106f7810 */ /* 0x040fe20007f5e0ff */
[--C-:B------:R-:W-:Y:S01]  /*cda0*/  IMAD.X R13, RZ, RZ, R17.reuse, P0 ;  /* 0x000000ffff0d7224 */ /* 0x100fe200000e0611 */
[C---:B------:R-:W-:Y:S01]  /*cdb0*/  IADD3 R106, P3, R16.reuse, 0x8020, RZ ;  /* 0x00008020106a7810 */ /* 0x040fe20007f7e0ff */
[--C-:B------:R-:W-:Y:S01]  /*cdc0*/  IMAD.X R15, RZ, RZ, R17.reuse, P1 ;  /* 0x000000ffff0f7224 */ /* 0x100fe200008e0611 */
[----:B------:R-:W-:Y:S01]  /*cdd0*/  LOP3.LUT R161, R16, 0x380, RZ, 0xc0, !PT ;  /* 0x0000038010a17812 */ /* 0x000fe200078ec0ff */
[--C-:B------:R-:W-:Y:S01]  /*cde0*/  IMAD.X R135, RZ, RZ, R17.reuse, P2 ;  /* 0x000000ffff877224 */ /* 0x100fe200010e0611 */
[----:B------:R-:W-:Y:S01]  /*cdf0*/  LOP3.LUT R4, R4, R7, RZ, 0x3c, !PT ;  /* 0x0000000704047212 */ /* 0x000fe200078e3cff */
[--C-:B------:R-:W-:Y:S01]  /*ce00*/  IMAD.X R7, RZ, RZ, R17.reuse, P4 ;  /* 0x000000ffff077224 */ /* 0x100fe200020e0611 */
[----:B------:R-:W-:Y:S01]  /*ce10*/  LOP3.LUT R108, R111, 0x380, RZ, 0xc0, !PT ;  /* 0x000003806f6c7812 */ /* 0x000fe200078ec0ff */
[----:B------:R-:W-:Y:S01]  /*ce20*/  IMAD.X R139, RZ, RZ, R17, P3 ;  /* 0x000000ffff8b7224 */ /* 0x000fe200018e0611 */
[----:B------:R-:W-:-:S02]  /*ce30*/  IADD3 R109, P4, R16, 0x8000, RZ ;  /* 0x00008000106d7810 */ /* 0x000fc40007f9e0ff */
[C---:B------:R-:W-:Y:S02]  /*ce40*/  IADD3 R107, P5, R16.reuse, 0x4060, RZ ;  /* 0x00004060106b7810 */ /* 0x040fe40007fbe0ff */
[C---:B------:R-:W-:Y:S01]  /*ce50*/  IADD3 R103, P6, R16.reuse, 0x40, RZ ;  /* 0x0000004010677810 */ /* 0x040fe20007fde0ff */
[--C-:B------:R-:W-:Y:S01]  /*ce60*/  IMAD.X R143, RZ, RZ, R17.reuse, P4 ;  /* 0x000000ffff8f7224 */ /* 0x100fe200020e0611 */
[C---:B------:R-:W-:Y:S01]  /*ce70*/  IADD3 R102, P0, R16.reuse, 0x4040, RZ ;  /* 0x0000404010667810 */ /* 0x040fe20007f1e0ff */
[--C-:B------:R-:W-:Y:S01]  /*ce80*/  IMAD.X R147, RZ, RZ, R17.reuse, P5 ;  /* 0x000000ffff937224 */ /* 0x100fe200028e0611 */
[C---:B------:R-:W-:Y:S01]  /*ce90*/  IADD3 R98, P1, R16.reuse, 0x4020, RZ ;  /* 0x0000402010627810 */ /* 0x040fe20007f3e0ff */
[--C-:B------:R-:W-:Y:S01]  /*cea0*/  IMAD.X R151, RZ, RZ, R17.reuse, P6 ;  /* 0x000000ffff977224 */ /* 0x100fe200030e0611 */
[C---:B------:R-:W-:Y:S01]  /*ceb0*/  IADD3 R20, P3, R16.reuse, 0x60, RZ ;  /* 0x0000006010147810 */ /* 0x040fe20007f7e0ff */
[--C-:B------:R-:W-:Y:S01]  /*cec0*/  IMAD.X R153, RZ, RZ, R17.reuse, P0 ;  /* 0x000000ffff997224 */ /* 0x100fe200000e0611 */
[----:B------:R-:W-:Y:S01]  /*ced0*/  SHF.R.U64 R161, R161, 0x3, RZ ;  /* 0x00000003a1a17819 */ /* 0x000fe200000012ff */
[--C-:B------:R-:W-:Y:S01]  /*cee0*/  IMAD.X R155, RZ, RZ, R17.reuse, P1 ;  /* 0x000000ffff9b7224 */ /* 0x100fe200008e0611 */
[----:B------:R-:W-:Y:S01]  /*cef0*/  IADD3 R21, P2, R16, 0x4000, RZ ;  /* 0x0000400010157810 */ /* 0x000fe20007f5e0ff */
[----:B------:R-:W-:Y:S01]  /*cf00*/  IMAD.X R157, RZ, RZ, R17, P3 ;  /* 0x000000ffff9d7224 */ /* 0x000fe200018e0611 */
[----:B------:R-:W-:-:S02]  /*cf10*/  SHF.R.U64 R108, R108, 0x3, RZ ;  /* 0x000000036c6c7819 */ /* 0x000fc400000012ff */
[----:B------:R-:W-:Y:S01]  /*cf20*/  LOP3.LUT R160, R161, R16, RZ, 0x3c, !PT ;  /* 0x00000010a1a07212 */ /* 0x000fe200078e3cff */
[----:B------:R-:W-:Y:S01]  /*cf30*/  IMAD.MOV.U32 R161, RZ, RZ, R17 ;  /* 0x000000ffffa17224 */ /* 0x000fe200078e0011 */
[----:B------:R-:W-:Y:S02]  /*cf40*/  IADD3.X R131, RZ, R17, RZ, P2, !PT ;  /* 0x00000011ff837210 */ /* 0x000fe400017fe4ff */
[----:B------:R-:W-:Y:S02]  /*cf50*/  LOP3.LUT R17, R106, 0x380, RZ, 0xc0, !PT ;  /* 0x000003806a117812 */ /* 0x000fe400078ec0ff */
[----:B------:R-:W-:Y:S02]  /*cf60*/  LOP3.LUT R134, R108, R111, RZ, 0x3c, !PT ;  /* 0x0000006f6c867212 */ /* 0x000fe400078e3cff */
[----:B------:R-:W-:Y:S02]  /*cf70*/  IADD3 R111, P2, R158, 0x7000, RZ ;  /* 0x000070009e6f7810 */ /* 0x000fe40007f5e0ff */
[----:B------:R-:W-:-:S02]  /*cf80*/  LOP3.LUT R16, R109, 0x380, RZ, 0xc0, !PT ;  /* 0x000003806d107812 */ /* 0x000fc400078ec0ff */
[----:B------:R-:W-:Y:S02]  /*cf90*/  SHF.R.U64 R17, R17, 0x3, RZ ;  /* 0x0000000311117819 */ /* 0x000fe400000012ff */
[----:B------:R-:W-:Y:S02]  /*cfa0*/  LOP3.LUT R110, R111, 0x380, RZ, 0xc0, !PT ;  /* 0x000003806f6e7812 */ /* 0x000fe400078ec0ff */
[----:B------:R-:W-:Y:S02]  /*cfb0*/  SHF.R.U64 R16, R16, 0x3, RZ ;  /* 0x0000000310107819 */ /* 0x000fe400000012ff */
[----:B------:R-:W-:Y:S02]  /*cfc0*/  LOP3.LUT R14, R99, 0x380, RZ, 0xc0, !PT ;  /* 0x00000380630e7812 */ /* 0x000fe400078ec0ff */
[----:B------:R-:W-:Y:S02]  /*cfd0*/  LOP3.LUT R138, R17, R106, RZ, 0x3c, !PT ;  /* 0x0000006a118a7212 */ /* 0x000fe400078e3cff */
[----:B------:R-:W-:-:S02]  /*cfe0*/  LOP3.LUT R17, R98, 0x380, RZ, 0xc0, !PT ;  /* 0x0000038062117812 */ /* 0x000fc400078ec0ff */
[----:B------:R-:W-:Y:S02]  /*cff0*/  SHF.R.U64 R110, R110, 0x3, RZ ;  /* 0x000000036e6e7819 */ /* 0x000fe400000012ff */
[----:B------:R-:W-:Y:S02]  /*d000*/  LOP3.LUT R142, R16, R109, RZ, 0x3c, !PT ;  /* 0x0000006d108e7212 */ /* 0x000fe400078e3cff */
[----:B------:R-:W-:Y:S02]  /*d010*/  SHF.R.U64 R14, R14, 0x3, RZ ;  /* 0x000000030e0e7819 */ /* 0x000fe400000012ff */
[----:B------:R-:W-:Y:S02]  /*d020*/  LOP3.LUT R16, R103, 0x380, RZ, 0xc0, !PT ;  /* 0x0000038067107812 */ /* 0x000fe400078ec0ff */
[----:B------:R-:W-:Y:S02]  /*d030*/  SHF.R.U64 R17, R17, 0x3, RZ ;  /* 0x0000000311117819 */ /* 0x000fe400000012ff */
[----:B------:R-:W-:Y:S01]  /*d040*/  LOP3.LUT R110, R110, R111, RZ, 0x3c, !PT ;  /* 0x0000006f6e6e7212 */ /* 0x000fe200078e3cff */
[----:B------:R-:W-:Y:S01]  /*d050*/  IMAD.X R111, RZ, RZ, R159, P2 ;  /* 0x000000ffff6f7224 */ /* 0x000fe200010e069f */
[----:B------:R-:W-:-:S02]  /*d060*/  IADD3 R127, P2, R158, 0xe000, RZ ;  /* 0x0000e0009e7f7810 */ /* 0x000fc40007f5e0ff */
[----:B------:R-:W-:Y:S02]  /*d070*/  LOP3.LUT R14, R14, R99, RZ, 0x3c, !PT ;  /* 0x000000630e0e7212 */ /* 0x000fe400078e3cff */
[----:B------:R-:W-:Y:S02]  /*d080*/  SHF.R.U64 R16, R16, 0x3, RZ ;  /* 0x0000000310107819 */ /* 0x000fe400000012ff */
[----:B------:R-:W-:Y:S02]  /*d090*/  LOP3.LUT R99, R102, 0x380, RZ, 0xc0, !PT ;  /* 0x0000038066637812 */ /* 0x000fe400078ec0ff */
[----:B------:R-:W-:Y:S02]  /*d0a0*/  LOP3.LUT R154, R17, R98, RZ, 0x3c, !PT ;  /* 0x00000062119a7212 */ /* 0x000fe400078e3cff */
[----:B------:R-:W-:Y:S02]  /*d0b0*/  IADD3 R98, P4, R158, 0x2000, RZ ;  /* 0x000020009e627810 */ /* 0x000fe40007f9e0ff */
[----:B------:R-:W-:-:S02]  /*d0c0*/  LOP3.LUT R126, R127, 0x380, RZ, 0xc0, !PT ;  /* 0x000003807f7e7812 */ /* 0x000fc400078ec0ff */
[----:B------:R-:W-:Y:S02]  /*d0d0*/  LOP3.LUT R150, R16, R103, RZ, 0x3c, !PT ;  /* 0x0000006710967212 */ /* 0x000fe400078e3cff */
[----:B------:R-:W-:Y:S02]  /*d0e0*/  SHF.R.U64 R99, R99, 0x3, RZ ;  /* 0x0000000363637819 */ /* 0x000fe400000012ff */
[----:B------:R-:W-:Y:S02]  /*d0f0*/  LOP3.LUT R103, R20, 0x380, RZ, 0xc0, !PT ;  /* 0x0000038014677812 */ /* 0x000fe400078ec0ff */
[----:B------:R-:W-:Y:S02]  /*d100*/  LOP3.LUT R17, R98, 0x380, RZ, 0xc0, !PT ;  /* 0x0000038062117812 */ /* 0x000fe400078ec0ff */
[----:B------:R-:W-:Y:S02]  /*d110*/  LOP3.LUT R12, R113, 0x380, RZ, 0xc0, !PT ;  /* 0x00000380710c7812 */ /* 0x000fe400078ec0ff */
[----:B------:R-:W-:-:S02]  /*d120*/  SHF.R.U64 R126, R126, 0x3, RZ ;  /* 0x000000037e7e7819 */ /* 0x000fc400000012ff */
[----:B------:R-:W-:Y:S02]  /*d130*/  LOP3.LUT R152, R99, R102, RZ, 0x3c, !PT ;  /* 0x0000006663987212 */ /* 0x000fe400078e3cff */
[----:B------:R-:W-:Y:S02]  /*d140*/  SHF.R.U64 R103, R103, 0x3, RZ ;  /* 0x0000000367677819 */ /* 0x000fe400000012ff */
[----:B------:R-:W-:Y:S02]  /*d150*/  IADD3 R99, P3, R158, 0x1000, RZ ;  /* 0x000010009e637810 */ /* 0x000fe40007f7e0ff */
[----:B------:R-:W-:Y:S02]  /*d160*/  SHF.R.U64 R17, R17, 0x3, RZ ;  /* 0x0000000311117819 */ /* 0x000fe400000012ff */
[----:B------:R-:W-:Y:S02]  /*d170*/  SHF.R.U64 R12, R12, 0x3, RZ ;  /* 0x000000030c0c7819 */ /* 0x000fe400000012ff */
[----:B------:R-:W-:Y:S01]  /*d180*/  LOP3.LUT R126, R126, R127, RZ, 0x3c, !PT ;  /* 0x0000007f7e7e7212 */ /* 0x000fe200078e3cff */
[----:B------:R-:W-:Y:S01]  /*d190*/  IMAD.X R127, RZ, RZ, R159, P2 ;  /* 0x000000ffff7f7224 */ /* 0x000fe200010e069f */
[----:B------:R-:W-:-:S02]  /*d1a0*/  LOP3.LUT R156, R103, R20, RZ, 0x3c, !PT ;  /* 0x00000014679c7212 */ /* 0x000fc400078e3cff */
[----:B-1----:R-:W-:Y:S02]  /*d1b0*/  ISETP.NE.AND P2, PT, R198, 0x1, PT ;  /* 0x00000001c600780c */ /* 0x002fe40003f45270 */
[----:B------:R-:W-:Y:S01]  /*d1c0*/  LOP3.LUT R20, R17, R98, RZ, 0x3c, !PT ;  /* 0x0000006211147212 */ /* 0x000fe200078e3cff */
[----:B------:R-:W-:Y:S01]  /*d1d0*/  IMAD.X R17, RZ, RZ, R159, P3 ;  /* 0x000000ffff117224 */ /* 0x000fe200018e069f */
[----:B------:R-:W-:Y:S02]  /*d1e0*/  LOP3.LUT R12, R12, R113, RZ, 0x3c, !PT ;  /* 0x000000710c0c7212 */ /* 0x000fe400078e3cff */
[----:B------:R-:W-:Y:S02]  /*d1f0*/  LOP3.LUT R106, R107, 0x380, RZ, 0xc0, !PT ;  /* 0x000003806b6a7812 */ /* 0x000fe400078ec0ff */
[----:B------:R-:W-:Y:S02]  /*d200*/  LOP3.LUT R16, R99, 0x380, RZ, 0xc0, !PT ;  /* 0x0000038063107812 */ /* 0x000fe400078ec0ff */
[----:B------:R-:W-:-:S02]  /*d210*/  IADD3 R113, P3, R158, 0x8000, RZ ;  /* 0x000080009e717810 */ /* 0x000fc40007f7e0ff */
[----:B------:R-:W-:Y:S02]  /*d220*/  SHF.R.U64 R106, R106, 0x3, RZ ;  /* 0x000000036a6a7819 */ /* 0x000fe400000012ff */
[----:B------:R-:W-:Y:S02]  /*d230*/  LOP3.LUT R102, R21, 0x380, RZ, 0xc0, !PT ;  /* 0x0000038015667812 */ /* 0x000fe400078ec0ff */
[----:B------:R-:W-:Y:S02]  /*d240*/  SHF.R.U64 R16, R16, 0x3, RZ ;  /* 0x0000000310107819 */ /* 0x000fe400000012ff */
[----:B------:R-:W-:Y:S02]  /*d250*/  LOP3.LUT R112, R113, 0x380, RZ, 0xc0, !PT ;  /* 0x0000038071707812 */ /* 0x000fe400078ec0ff */
[----:B------:R-:W-:Y:S02]  /*d260*/  LOP3.LUT R146, R106, R107, RZ, 0x3c, !PT ;  /* 0x0000006b6a927212 */ /* 0x000fe400078e3cff */
[----:B------:R-:W-:-:S02]  /*d270*/  SHF.R.U64 R102, R102, 0x3, RZ ;  /* 0x0000000366667819 */ /* 0x000fc400000012ff */
[----:B------:R-:W-:Y:S02]  /*d280*/  LOP3.LUT R16, R16, R99, RZ, 0x3c, !PT ;  /* 0x0000006310107212 */ /* 0x000fe400078e3cff */
[----:B------:R-:W-:Y:S02]  /*d290*/  SHF.R.U64 R112, R112, 0x3, RZ ;  /* 0x0000000370707819 */ /* 0x000fe400000012ff */
[----:B------:R-:W-:Y:S02]  /*d2a0*/  MOV R196, R4 ;  /* 0x0000000400c47202 */ /* 0x000fe40000000f00 */
[C---:B------:R-:W-:Y:S02]  /*d2b0*/  IADD3 R99, P5, R158.reuse, 0x3000, RZ ;  /* 0x000030009e637810 */ /* 0x040fe40007fbe0ff */
[C---:B------:R-:W-:Y:S02]  /*d2c0*/  IADD3 R103, P6, R158.reuse, 0x4000, RZ ;  /* 0x000040009e677810 */ /* 0x040fe40007fde0ff */
[----:B------:R-:W-:-:S02]  /*d2d0*/  IADD3 R107, P0, R158, 0x5000, RZ ;  /* 0x000050009e6b7810 */ /* 0x000fc40007f1e0ff */
[----:B------:R-:W-:Y:S02]  /*d2e0*/  IADD3 R109, P1, R158, 0x6000, RZ ;  /* 0x000060009e6d7810 */ /* 0x000fe40007f3e0ff */
[----:B------:R-:W-:Y:S02]  /*d2f0*/  F2FP.BF16.F32.PACK_AB R5, R35, R34 ;  /* 0x000000222305723e */ /* 0x000fe400000010ff */
[----:B------:R-:W0:Y:S01]  /*d300*/  @P2 LDC R34, c[0x0][0xbec] ;  /* 0x0002fb00ff222b82 */ /* 0x000e220000000800 */
[----:B------:R-:W-:Y:S01]  /*d310*/  LOP3.LUT R130, R102, R21, RZ, 0x3c, !PT ;  /* 0x0000001566827212 */ /* 0x000fe200078e3cff */
[--C-:B------:R-:W-:Y:S01]  /*d320*/  IMAD.X R21, RZ, RZ, R159.reuse, P4 ;  /* 0x000000ffff157224 */ /* 0x100fe200020e069f */
[----:B------:R-:W-:Y:S01]  /*d330*/  LOP3.LUT R112, R112, R113, RZ, 0x3c, !PT ;  /* 0x0000007170707212 */ /* 0x000fe200078e3cff */
[----:B------:R-:W-:Y:S01]  /*d340*/  IMAD.X R113, RZ, RZ, R159, P3 ;  /* 0x000000ffff717224 */ /* 0x000fe200018e069f */
[----:B------:R-:W-:Y:S02]  /*d350*/  LOP3.LUT R98, R99, 0x380, RZ, 0xc0, !PT ;  /* 0x0000038063627812 */ /* 0x000fe400078ec0ff */
[----:B------:R-:W-:Y:S01]  /*d360*/  LOP3.LUT R102, R103, 0x380, RZ, 0xc0, !PT ;  /* 0x0000038067667812 */ /* 0x000fe200078ec0ff */
[----:B------:R-:W1:Y:S01]  /*d370*/  @P2 LDC R35, c[0x0][0xbf0] ;  /* 0x0002fc00ff232b82 */ /* 0x000e620000000800 */
[----:B------:R-:W-:-:S02]  /*d380*/  LOP3.LUT R106, R107, 0x380, RZ, 0xc0, !PT ;  /* 0x000003806b6a7812 */ /* 0x000fc400078ec0ff */
[----:B------:R-:W-:Y:S02]  /*d390*/  LOP3.LUT R108, R109, 0x380, RZ, 0xc0, !PT ;  /* 0x000003806d6c7812 */ /* 0x000fe400078ec0ff */
[----:B------:R-:W-:-:S03]  /*d3a0*/  MOV R200, R160 ;  /* 0x000000a000c87202 */ /* 0x000fc60000000f00 */
[----:B------:R-:W-:Y:S01]  /*d3b0*/  BAR.SYNC.DEFER_BLOCKING 0x1, 0x100 ;  /* 0x0044000000007b1d */ /* 0x000fe20000010000 */
[----:B------:R-:W-:Y:S02]  /*d3c0*/  LOP3.LUT R6, R119, 0x380, RZ, 0xc0, !PT ;  /* 0x0000038077067812 */ /* 0x000fe400078ec0ff */
[----:B------:R-:W-:Y:S02]  /*d3d0*/  LOP3.LUT R8, R117, 0x380, RZ, 0xc0, !PT ;  /* 0x0000038075087812 */ /* 0x000fe400078ec0ff */
[----:B------:R-:W-:Y:S02]  /*d3e0*/  LOP3.LUT R10, R115, 0x380, RZ, 0xc0, !PT ;  /* 0x00000380730a7812 */ /* 0x000fe400078ec0ff */
[----:B------:R-:W-:Y:S02]  /*d3f0*/  IADD3 R161, P3, R158, 0xf000, RZ ;  /* 0x0000f0009ea17810 */ /* 0x000fe40007f7e0ff */
[----:B------:R-:W-:Y:S02]  /*d400*/  SHF.R.U64 R98, R98, 0x3, RZ ;  /* 0x0000000362627819 */ /* 0x000fe400000012ff */
[----:B------:R-:W-:Y:S01]  /*d410*/  SHF.R.U64 R102, R102, 0x3, RZ ;  /* 0x0000000366667819 */ /* 0x000fe200000012ff */
[----:B------:R-:W-:Y:S01]  /*d420*/  IMAD.X R31, RZ, RZ, R159, P3 ;  /* 0x000000ffff1f7224 */ /* 0x000fe200018e069f */
[----:B------:R-:W-:-:S02]  /*d430*/  SHF.R.U64 R106, R106, 0x3, RZ ;  /* 0x000000036a6a7819 */ /* 0x000fc400000012ff */
[----:B------:R-:W-:Y:S02]  /*d440*/  SHF.R.U64 R108, R108, 0x3, RZ ;  /* 0x000000036c6c7819 */ /* 0x000fe400000012ff */
[----:B------:R-:W-:Y:S02]  /*d450*/  SHF.R.U64 R6, R6, 0x3, RZ ;  /* 0x0000000306067819 */ /* 0x000fe400000012ff */
[----:B------:R-:W-:Y:S02]  /*d460*/  SHF.R.U64 R8, R8, 0x3, RZ ;  /* 0x0000000308087819 */ /* 0x000fe400000012ff */
[----:B------:R-:W-:Y:S02]  /*d470*/  SHF.R.U64 R10, R10, 0x3, RZ ;  /* 0x000000030a0a7819 */ /* 0x000fe400000012ff */
[----:B------:R-:W-:Y:S01]  /*d480*/  LOP3.LUT R30, R161, 0x380, RZ, 0xc0, !PT ;  /* 0x00000380a11e7812 */ /* 0x000fe200078ec0ff */
[----:B------:R2:W-:Y:S01]  /*d490*/  STSM.16.M88.4 [R200], R24 ;  /* 0x00000018c8007844 */ /* 0x0005e20000000200 */
        /* <DEDUP_REMOVED lines=8> */
[----:B------:R-:W-:-:S02]  /*d520*/  LOP3.LUT R6, R6, R119, RZ, 0x3c, !PT ;  /* 0x0000007706067212 */ /* 0x000fc400078e3cff */
[----:B------:R-:W-:Y:S02]  /*d530*/  LOP3.LUT R8, R8, R117, RZ, 0x3c, !PT ;  /* 0x0000007508087212 */ /* 0x000fe400078e3cff */
[----:B------:R-:W-:Y:S02]  /*d540*/  LOP3.LUT R10, R10, R115, RZ, 0x3c, !PT ;  /* 0x000000730a0a7212 */ /* 0x000fe400078e3cff */
[----:B------:R-:W-:Y:S02]  /*d550*/  SHF.R.U64 R30, R30, 0x3, RZ ;  /* 0x000000031e1e7819 */ /* 0x000fe400000012ff */
[C---:B------:R-:W-:Y:S02]  /*d560*/  IADD3 R115, P4, R158.reuse, 0x9000, RZ ;  /* 0x000090009e737810 */ /* 0x040fe40007f9e0ff */
[C---:B------:R-:W-:Y:S02]  /*d570*/  IADD3 R117, P5, R158.reuse, 0xa000, RZ ;  /* 0x0000a0009e757810 */ /* 0x040fe40007fbe0ff */
[----:B------:R-:W-:-:S02]  /*d580*/  IADD3 R119, P6, R158, 0xb000, RZ ;  /* 0x0000b0009e777810 */ /* 0x000fc40007fde0ff */
[C---:B------:R-:W-:Y:S02]  /*d590*/  IADD3 R121, P0, R158.reuse, 0xc000, RZ ;  /* 0x0000c0009e797810 */ /* 0x040fe40007f1e0ff */
[----:B------:R-:W-:Y:S02]  /*d5a0*/  IADD3 R123, P1, R158, 0xd000, RZ ;  /* 0x0000d0009e7b7810 */ /* 0x000fe40007f3e0ff */
[----:B------:R-:W-:Y:S02]  /*d5b0*/  LOP3.LUT R30, R30, R161, RZ, 0x3c, !PT ;  /* 0x000000a11e1e7212 */ /* 0x000fe400078e3cff */
[----:B------:R-:W-:Y:S02]  /*d5c0*/  LOP3.LUT R114, R115, 0x380, RZ, 0xc0, !PT ;  /* 0x0000038073727812 */ /* 0x000fe400078ec0ff */
[----:B------:R-:W-:Y:S02]  /*d5d0*/  LOP3.LUT R116, R117, 0x380, RZ, 0xc0, !PT ;  /* 0x0000038075747812 */ /* 0x000fe400078ec0ff */
[----:B------:R-:W-:-:S02]  /*d5e0*/  LOP3.LUT R118, R119, 0x380, RZ, 0xc0, !PT ;  /* 0x0000038077767812 */ /* 0x000fc400078ec0ff */
[----:B------:R-:W-:Y:S02]  /*d5f0*/  LOP3.LUT R120, R121, 0x380, RZ, 0xc0, !PT ;  /* 0x0000038079787812 */ /* 0x000fe400078ec0ff */
[----:B------:R-:W-:Y:S02]  /*d600*/  LOP3.LUT R122, R123, 0x380, RZ, 0xc0, !PT ;  /* 0x000003807b7a7812 */ /* 0x000fe400078ec0ff */
[----:B------:R-:W-:Y:S02]  /*d610*/  LOP3.LUT R29, R158, 0x380, RZ, 0xc0, !PT ;  /* 0x000003809e1d7812 */ /* 0x000fe400078ec0ff */
[----:B------:R-:W-:Y:S02]  /*d620*/  MOV R161, R6 ;  /* 0x0000000600a17202 */ /* 0x000fe40000000f00 */
[----:B------:R-:W-:Y:S02]  /*d630*/  F2FP.BF16.F32.PACK_AB R6, R37, R173 ;  /* 0x000000ad2506723e */ /* 0x000fe400000010ff */
[----:B------:R-:W-:-:S02]  /*d640*/  IADD3 R37, R23, UR43, RZ ;  /* 0x0000002b17257c10 */ /* 0x000fc4000fffe0ff */
[----:B------:R-:W-:Y:S02]  /*d650*/  SHF.R.U64 R114, R114, 0x3, RZ ;  /* 0x0000000372727819 */ /* 0x000fe400000012ff */
[----:B------:R-:W-:Y:S01]  /*d660*/  SHF.R.U64 R116, R116, 0x3, RZ ;  /* 0x0000000374747819 */ /* 0x000fe200000012ff */
[----:B0-----:R-:W-:Y:S01]  /*d670*/  @P2 IMAD.HI.U32 R34, R37, R34, RZ ;  /* 0x0000002225222227 */ /* 0x001fe200078e00ff */
[----:B------:R-:W-:Y:S02]  /*d680*/  SHF.R.U64 R118, R118, 0x3, RZ ;  /* 0x0000000376767819 */ /* 0x000fe400000012ff */
[----:B------:R-:W-:Y:S02]  /*d690*/  SHF.R.U64 R120, R120, 0x3, RZ ;  /* 0x0000000378787819 */ /* 0x000fe400000012ff */
[----:B------:R-:W-:Y:S02]  /*d6a0*/  SHF.R.U64 R122, R122, 0x3, RZ ;  /* 0x000000037a7a7819 */ /* 0x000fe400000012ff */
[----:B------:R-:W-:-:S02]  /*d6b0*/  SHF.R.U64 R29, R29, 0x3, RZ ;  /* 0x000000031d1d7819 */ /* 0x000fc400000012ff */
        /* <DEDUP_REMOVED lines=11> */
[----:B------:R-:W-:Y:S01]  /*d770*/  IMAD.MOV.U32 R29, RZ, RZ, R159 ;  /* 0x000000ffff1d7224 */ /* 0x000fe200078e009f */
[----:B------:R-:W-:-:S02]  /*d780*/  MOV R160, R8 ;  /* 0x0000000800a07202 */ /* 0x000fc40000000f00 */
[----:B------:R-:W-:Y:S02]  /*d790*/  MOV R159, R10 ;  /* 0x0000000a009f7202 */ /* 0x000fe40000000f00 */
[----:B------:R-:W-:Y:S02]  /*d7a0*/  MOV R199, R14 ;  /* 0x0000000e00c77202 */ /* 0x000fe40000000f00 */
[----:B------:R-:W-:Y:S01]  /*d7b0*/  F2FP.BF16.F32.PACK_AB R4, R33, R172 ;  /* 0x000000ac2104723e */ /* 0x000fe200000010ff */
[----:B------:R-:W-:Y:S01]  /*d7c0*/  IMAD.MOV.U32 R33, RZ, RZ, R37 ;  /* 0x000000ffff217224 */ /* 0x000fe200078e0025 */
[----:B------:R-:W-:Y:S02]  /*d7d0*/  F2FP.BF16.F32.PACK_AB R7, R39, R38 ;  /* 0x000000262707723e */ /* 0x000fe400000010ff */
[----:B------:R-:W-:Y:S02]  /*d7e0*/  MOV R158, R12 ;  /* 0x0000000c009e7202 */ /* 0x000fe40000000f00 */
[----:B------:R-:W-:Y:S01]  /*d7f0*/  MOV R150, R150 ;  /* 0x0000009600967202 */ /* 0x000fe20000000f00 */
[----:B------:R0:W-:Y:S01]  /*d800*/  STSM.16.M88.4 [R199], R4 ;  /* 0x00000004c7007844 */ /* 0x0001e20000000200 */
[----:B------:R-:W-:-:S02]  /*d810*/  F2FP.BF16.F32.PACK_AB R8, R41, R174 ;  /* 0x000000ae2908723e */ /* 0x000fc400000010ff */
[----:B------:R-:W-:Y:S02]  /*d820*/  F2FP.BF16.F32.PACK_AB R9, R43, R42 ;  /* 0x0000002a2b09723e */ /* 0x000fe400000010ff */
[----:B------:R-:W-:Y:S02]  /*d830*/  F2FP.BF16.F32.PACK_AB R10, R45, R175 ;  /* 0x000000af2d0a723e */ /* 0x000fe400000010ff */
[----:B------:R-:W-:Y:S02]  /*d840*/  F2FP.BF16.F32.PACK_AB R11, R47, R46 ;  /* 0x0000002e2f0b723e */ /* 0x000fe400000010ff */
[----:B------:R-:W-:Y:S02]  /*d850*/  MOV R156, R156 ;  /* 0x0000009c009c7202 */ /* 0x000fe40000000f00 */
[----:B------:R-:W-:Y:S01]  /*d860*/  F2FP.BF16.F32.PACK_AB R12, R49, R176 ;  /* 0x000000b0310c723e */ /* 0x000fe200000010ff */
[----:B------:R3:W-:Y:S01]  /*d870*/  STSM.16.M88.4 [R150], R8 ;  /* 0x0000000896007844 */ /* 0x0007e20000000200 */
[----:B------:R-:W-:-:S02]  /*d880*/  F2FP.BF16.F32.PACK_AB R13, R51, R50 ;  /* 0x00000032330d723e */ /* 0x000fc400000010ff */
[----:B------:R-:W-:Y:S02]  /*d890*/  F2FP.BF16.F32.PACK_AB R14, R53, R177 ;  /* 0x000000b1350e723e */ /* 0x000fe400000010ff */
[----:B------:R-:W-:Y:S02]  /*d8a0*/  F2FP.BF16.F32.PACK_AB R15, R55, R54 ;  /* 0x00000036370f723e */ /* 0x000fe400000010ff */
[----:B-1----:R-:W-:Y:S02]  /*d8b0*/  @P2 SHF.R.U32.HI R33, RZ, R35, R34 ;  /* 0x00000023ff212219 */ /* 0x002fe40000011622 */
[----:B------:R-:W-:Y:S01]  /*d8c0*/  MOV R130, R130 ;  /* 0x0000008200827202 */ /* 0x000fe20000000f00 */
[----:B------:R1:W-:Y:S01]  /*d8d0*/  STSM.16.M88.4 [R156], R12 ;  /* 0x0000000c9c007844 */ /* 0x0003e20000000200 */
[----:B--2---:R-:W-:Y:S01]  /*d8e0*/  F2FP.BF16.F32.PACK_AB R24, R57, R178 ;  /* 0x000000b23918723e */ /* 0x004fe200000010ff */
[----:B------:R-:W-:Y:S01]  /*d8f0*/  IMAD.MOV R35, RZ, RZ, -R33 ;  /* 0x000000ffff237224 */ /* 0x000fe200078e0a21 */
[----:B------:R-:W-:-:S02]  /*d900*/  F2FP.BF16.F32.PACK_AB R25, R59, R58 ;  /* 0x0000003a3b19723e */ /* 0x000fc400000010ff */
[----:B------:R-:W-:Y:S01]  /*d910*/  F2FP.BF16.F32.PACK_AB R26, R61, R179 ;  /* 0x000000b33d1a723e */ /* 0x000fe200000010ff */
[----:B------:R-:W-:Y:S01]  /*d920*/  IMAD R35, R198, R35, R37 ;  /* 0x00000023c6237224 */ /* 0x000fe200078e0225 */
[----:B------:R-:W-:Y:S01]  /*d930*/  F2FP.BF16.F32.PACK_AB R27, R63, R62 ;  /* 0x0000003e3f1b723e */ /* 0x000fe200000010ff */
[----:B------:R-:W2:Y:S01]  /*d940*/  @P2 LDC R61, c[0x0][0xbf0] ;  /* 0x0002fc00ff3d2b82 */ /* 0x000ea20000000800 */
[----:B------:R-:W-:Y:S02]  /*d950*/  MOV R154, R154 ;  /* 0x0000009a009a7202 */ /* 0x000fe40000000f00 */
[----:B0-----:R-:W-:Y:S01]  /*d960*/  F2FP.BF16.F32.PACK_AB R4, R65, R180 ;  /* 0x000000b44104723e */ /* 0x001fe200000010ff */
[----:B------:R-:W-:Y:S01]  /*d970*/  STSM.16.M88.4 [R130], R24 ;  /* 0x0000001882007844 */ /* 0x000fe20000000200 */
[----:B------:R-:W-:Y:S02]  /*d980*/  F2FP.BF16.F32.PACK_AB R5, R67, R66 ;  /* 0x000000424305723e */ /* 0x000fe400000010ff */
[----:B------:R-:W-:-:S02]  /*d990*/  F2FP.BF16.F32.PACK_AB R6, R69, R181 ;  /* 0x000000b54506723e */ /* 0x000fc400000010ff */
[----:B------:R-:W-:Y:S02]  /*d9a0*/  F2FP.BF16.F32.PACK_AB R7, R71, R70 ;  /* 0x000000464707723e */ /* 0x000fe400000010ff */
[----:B------:R-:W-:Y:S02]  /*d9b0*/  MOV R152, R152 ;  /* 0x0000009800987202 */ /* 0x000fe40000000f00 */
[----:B---3--:R-:W-:Y:S01]  /*d9c0*/  F2FP.BF16.F32.PACK_AB R8, R73, R182 ;  /* 0x000000b64908723e */ /* 0x008fe200000010ff */
[----:B------:R0:W-:Y:S01]  /*d9d0*/  STSM.16.M88.4 [R154], R4 ;  /* 0x000000049a007844 */ /* 0x0001e20000000200 */
[----:B------:R-:W-:Y:S02]  /*d9e0*/  F2FP.BF16.F32.PACK_AB R9, R75, R74 ;  /* 0x0000004a4b09723e */ /* 0x000fe400000010ff */
[----:B------:R-:W-:Y:S02]  /*d9f0*/  F2FP.BF16.F32.PACK_AB R10, R77, R183 ;  /* 0x000000b74d0a723e */ /* 0x000fe400000010ff */
[----:B------:R-:W-:-:S02]  /*da00*/  F2FP.BF16.F32.PACK_AB R11, R79, R78 ;  /* 0x0000004e4f0b723e */ /* 0x000fc400000010ff */
[----:B------:R-:W-:Y:S02]  /*da10*/  MOV R146, R146 ;  /* 0x0000009200927202 */ /* 0x000fe40000000f00 */
[----:B-1----:R-:W-:Y:S01]  /*da20*/  F2FP.BF16.F32.PACK_AB R12, R81, R184 ;  /* 0x000000b8510c723e */ /* 0x002fe200000010ff */
[----:B------:R1:W-:Y:S01]  /*da30*/  STSM.16.M88.4 [R152], R8 ;  /* 0x0000000898007844 */ /* 0x0003e20000000200 */
[----:B------:R-:W-:Y:S02]  /*da40*/  F2FP.BF16.F32.PACK_AB R13, R83, R82 ;  /* 0x00000052530d723e */ /* 0x000fe400000010ff */
[----:B------:R-:W-:Y:S02]  /*da50*/  F2FP.BF16.F32.PACK_AB R14, R85, R185 ;  /* 0x000000b9550e723e */ /* 0x000fe400000010ff */
[----:B------:R-:W-:Y:S02]  /*da60*/  F2FP.BF16.F32.PACK_AB R15, R87, R86 ;  /* 0x00000056570f723e */ /* 0x000fe400000010ff */
[----:B0-----:R-:W-:-:S02]  /*da70*/  F2FP.BF16.F32.PACK_AB R5, R18, R3 ;  /* 0x000000031205723e */ /* 0x001fc400000010ff */
[----:B------:R-:W-:Y:S01]  /*da80*/  SHF.R.S32.HI R3, RZ, 0x1f, R35 ;  /* 0x0000001fff037819 */ /* 0x000fe20000011423 */
[----:B------:R0:W-:Y:S01]  /*da90*/  STSM.16.M88.4 [R146], R12 ;  /* 0x0000000c92007844 */ /* 0x0001e20000000200 */
[----:B------:R-:W-:Y:S02]  /*daa0*/  MOV R142, R142 ;  /* 0x0000008e008e7202 */ /* 0x000fe40000000f00 */
[----:B------:R-:W-:Y:S02]  /*dab0*/  F2FP.BF16.F32.PACK_AB R24, R89, R186 ;  /* 0x000000ba5918723e */ /* 0x000fe400000010ff */
[----:B------:R-:W-:Y:S01]  /*dac0*/  F2FP.BF16.F32.PACK_AB R25, R91, R90 ;  /* 0x0000005a5b19723e */ /* 0x000fe200000010ff */
[----:B-1----:R-:W-:Y:S01]  /*dad0*/  IMAD.U32 R9, RZ, RZ, UR5 ;  /* 0x00000005ff097e24 */ /* 0x002fe2000f8e00ff */
[----:B------:R-:W-:Y:S01]  /*dae0*/  SHF.R.S32.HI R8, RZ, 0x1f, R33 ;  /* 0x0000001fff087819 */ /* 0x000fe20000011421 */
[----:B------:R-:W-:Y:S01]  /*daf0*/  ULDC UR5, c[0x0][0xa88] ;  /* 0x0002a20000057ab9 */ /* 0x000fe20000000800 */
[----:B------:R-:W-:-:S02]  /*db00*/  F2FP.BF16.F32.PACK_AB R26, R93, R187 ;  /* 0x000000bb5d1a723e */ /* 0x000fc400000010ff */
[----:B------:R-:W-:Y:S02]  /*db10*/  F2FP.BF16.F32.PACK_AB R27, R95, R94 ;  /* 0x0000005e5f1b723e */ /* 0x000fe400000010ff */
[----:B------:R-:W-:Y:S02]  /*db20*/  MOV R138, R138 ;  /* 0x0000008a008a7202 */ /* 0x000fe40000000f00 */
[----:B------:R-:W-:Y:S01]  /*db30*/  F2FP.BF16.F32.PACK_AB R4, R97, R188 ;  /* 0x000000bc6104723e */ /* 0x000fe200000010ff */
[----:B0-----:R-:W-:Y:S01]  /*db40*/  VIADD R14, R211, UR43 ;  /* 0x0000002bd30e7c36 */ /* 0x001fe20008000000 */
[----:B------:R-:W-:Y:S01]  /*db50*/  IADD3 R12, P0, R33, UR6, RZ ;  /* 0x00000006210c7c10 */ /* 0x000fe2000ff1e0ff */
[----:B------:R-:W-:Y:S01]  /*db60*/  STSM.16.M88.4 [R142], R24 ;  /* 0x000000188e007844 */ /* 0x000fe20000000200 */
[----:B------:R-:W-:Y:S02]  /*db70*/  F2FP.BF16.F32.PACK_AB R6, R101, R189 ;  /* 0x000000bd6506723e */ /* 0x000fe400000010ff */
[----:B------:R-:W-:Y:S01]  /*db80*/  IADD3.X R13, R8, UR7, R9, P0, !PT ;  /* 0x00000007080d7c10 */ /* 0x000fe200087fe409 */
[----:B------:R-:W-:Y:S01]  /*db90*/  ULDC.64 UR6, c[0x0][0xb88] ;  /* 0x0002e20000067ab9 */ /* 0x000fe20000000a00 */
[----:B------:R-:W-:Y:S01]  /*dba0*/  F2FP.BF16.F32.PACK_AB R7, R36, R32 ;  /* 0x000000202407723e */ /* 0x000fe200000010ff */
[----:B------:R-:W-:Y:S01]  /*dbb0*/  IMAD R8, R3, UR6, RZ ;  /* 0x0000000603087c24 */ /* 0x000fe2000f8e02ff */
[----:B------:R-:W-:Y:S01]  /*dbc0*/  LOP3.LUT P0, RZ, R209, 0x3, RZ, 0xc0, !PT ;  /* 0x00000003d1ff7812 */ /* 0x000fe2000780c0ff */
[C---:B------:R-:W-:Y:S01]  /*dbd0*/  IMAD.WIDE.U32 R12, R35.reuse, UR6, R12 ;  /* 0x00000006230c7c25 */ /* 0x040fe2000f8e000c */
[----:B------:R-:W-:Y:S01]  /*dbe0*/  MOV R134, R134 ;  /* 0x0000008600867202 */ /* 0x000fe20000000f00 */
[----:B------:R0:W-:Y:S01]  /*dbf0*/  STSM.16.M88.4 [R138], R4 ;  /* 0x000000048a007844 */ /* 0x0001e20000000200 */
[----:B------:R-:W-:Y:S01]  /*dc00*/  F2FP.BF16.F32.PACK_AB R9, R44, R40 ;  /* 0x000000282c09723e */ /* 0x000fe200000010ff */
[----:B------:R-:W-:Y:S01]  /*dc10*/  IMAD R35, R35, UR7, R8 ;  /* 0x0000000723237c24 */ /* 0x000fe2000f8e0208 */
[----:B------:R-:W-:Y:S01]  /*dc20*/  ULDC.64 UR6, c[0x0][0xb50] ;  /* 0x0002d40000067ab9 */ /* 0x000fe20000000a00 */
[----:B------:R-:W-:Y:S01]  /*dc30*/  IMAD R3, R198, UR5, RZ ;  /* 0x00000005c6037c24 */ /* 0x000fe2000f8e02ff */
[----:B------:R-:W-:-:S02]  /*dc40*/  F2FP.BF16.F32.PACK_AB R8, R105, R190 ;  /* 0x000000be6908723e */ /* 0x000fc400000010ff */
[----:B------:R-:W-:Y:S02]  /*dc50*/  F2FP.BF16.F32.PACK_AB R10, R167, R191 ;  /* 0x000000bfa70a723e */ /* 0x000fe400000010ff */
[----:B------:R-:W-:Y:S02]  /*dc60*/  F2FP.BF16.F32.PACK_AB R11, R52, R48 ;  /* 0x00000030340b723e */ /* 0x000fe400000010ff */
[----:B------:R-:W-:Y:S02]  /*dc70*/  LEA R18, P3, R12, UR6, 0x2 ;  /* 0x000000060c127c11 */ /* 0x000fe4000f8610ff */
[----:B------:R-:W-:Y:S01]  /*dc80*/  ISETP.GE.OR P1, PT, R14, R3, P0 ;  /* 0x000000030e00720c */ /* 0x000fe20000726670 */
[----:B------:R1:W-:Y:S01]  /*dc90*/  STSM.16.M88.4 [R134], R8 ;  /* 0x0000000886007844 */ /* 0x0003e20000000200 */
[----:B------:R-:W-:Y:S01]  /*dca0*/  F2FP.BF16.F32.PACK_AB R15, R100, R96 ;  /* 0x00000060640f723e */ /* 0x000fe200000010ff */
[----:B0-----:R-:W-:Y:S01]  /*dcb0*/  VIADD R4, R14, 0x8 ;  /* 0x000000080e047836 */ /* 0x001fe20000000000 */
[----:B------:R-:W-:Y:S01]  /*dcc0*/  F2FP.BF16.F32.PACK_AB R6, R170, R193 ;  /* 0x000000c1aa06723e */ /* 0x000fe200000010ff */
[----:B------:R-:W-:Y:S01]  /*dcd0*/  IMAD.IADD R5, R13, 0x1, R35 ;  /* 0x000000010d057824 */ /* 0x000fe200078e0223 */
[----:B------:R-:W-:Y:S01]  /*dce0*/  F2FP.BF16.F32.PACK_AB R7, R68, R64 ;  /* 0x000000404407723e */ /* 0x000fe200000010ff */
[----:B------:R-:W-:Y:S01]  /*dcf0*/  SHFL.IDX PT, R40, R18, RZ, 0x1c1f ;  /* 0x001c1fff12287589 */ /* 0x000fe200000e0000 */
[----:B------:R-:W-:-:S02]  /*dd00*/  ISETP.GE.OR P0, PT, R4, R3, P0 ;  /* 0x000000030400720c */ /* 0x000fc40000706670 */
[----:B------:R-:W-:Y:S01]  /*dd10*/  LEA.HI.X R24, R12, UR7, R5, 0x2, P3 ;  /* 0x000000070c187c11 */ /* 0x000fe200098f1405 */
[----:B------:R-:W-:Y:S01]  /*dd20*/  SHFL.IDX PT, R42, R18, 0x1, 0x1c1f ;  /* 0x003c1f00122a7f89 */ /* 0x000fe200000e0000 */
[----:B------:R-:W-:Y:S02]  /*dd30*/  F2FP.BF16.F32.PACK_AB R4, R169, R192 ;  /* 0x000000c0a904723e */ /* 0x000fe400000010ff */
[----:B------:R-:W-:Y:S01]  /*dd40*/  F2FP.BF16.F32.PACK_AB R5, R60, R56 ;  /* 0x000000383c05723e */ /* 0x000fe200000010ff */
[----:B------:R-:W0:Y:S01]  /*dd50*/  SHFL.IDX PT, R41, R24, RZ, 0x1c1f ;  /* 0x001c1fff18297589 */ /* 0x000e2200000e0000 */
[----:B------:R-:W-:Y:S02]  /*dd60*/  F2FP.BF16.F32.PACK_AB R12, R129, R195 ;  /* 0x000000c3810c723e */ /* 0x000fe400000010ff */
[----:B-1----:R-:W-:Y:S01]  /*dd70*/  F2FP.BF16.F32.PACK_AB R8, R171, R194 ;  /* 0x000000c2ab08723e */ /* 0x002fe200000010ff */
[----:B------:R-:W-:Y:S01]  /*dd80*/  STSM.16.M88.4 [R158], R4 ;  /* 0x000000049e007844 */ /* 0x000fe20000000200 */
[----:B------:R-:W-:-:S02]  /*dd90*/  F2FP.BF16.F32.PACK_AB R9, R76, R72 ;  /* 0x000000484c09723e */ /* 0x000fc400000010ff */
[----:B------:R-:W-:Y:S01]  /*dda0*/  F2FP.BF16.F32.PACK_AB R10, R125, R124 ;  /* 0x0000007c7d0a723e */ /* 0x000fe200000010ff */
[----:B------:R-:W1:Y:S01]  /*ddb0*/  SHFL.IDX PT, R43, R24, 0x1, 0x1c1f ;  /* 0x003c1f00182b7f89 */ /* 0x000e6200000e0000 */
[----:B------:R-:W-:Y:S02]  /*ddc0*/  F2FP.BF16.F32.PACK_AB R11, R84, R80 ;  /* 0x00000050540b723e */ /* 0x000fe400000010ff */
[----:B------:R-:W-:Y:S02]  /*ddd0*/  F2FP.BF16.F32.PACK_AB R13, R92, R88 ;  /* 0x000000585c0d723e */ /* 0x000fe400000010ff */
[----:B------:R-:W-:Y:S01]  /*dde0*/  F2FP.BF16.F32.PACK_AB R14, R133, R132 ;  /* 0x00000084850e723e */ /* 0x000fe200000010ff */
[----:B------:R-:W-:Y:S01]  /*ddf0*/  STSM.16.M88.4 [R159], R8 ;  /* 0x000000089f007844 */ /* 0x000fe20000000200 */
[----:B------:R-:W-:Y:S02]  /*de00*/  F2FP.BF16.F32.PACK_AB R138, R141, R140 ;  /* 0x0000008c8d8a723e */ /* 0x000fe400000010ff */
[----:B------:R-:W-:Y:S01]  /*de10*/  F2FP.BF16.F32.PACK_AB R139, R163, R162 ;  /* 0x000000a2a38b723e */ /* 0x000fe200000010ff */
[----:B------:R-:W-:Y:S01]  /*de20*/  STSM.16.M88.4 [R160], R12 ;  /* 0x0000000ca0007844 */ /* 0x000fe20000000200 */
[----:B------:R-:W-:-:S02]  /*de30*/  F2FP.BF16.F32.PACK_AB R146, R149, R148 ;  /* 0x000000949592723e */ /* 0x000fc400000010ff */
[----:B------:R-:W-:Y:S01]  /*de40*/  F2FP.BF16.F32.PACK_AB R147, R168, R166 ;  /* 0x000000a6a893723e */ /* 0x000fe200000010ff */
[----:B------:R-:W-:Y:S04]  /*de50*/  STSM.16.M88.4 [R161], R136 ;  /* 0x00000088a1007844 */ /* 0x000fe80000000200 */
[----:B------:R-:W-:Y:S01]  /*de60*/  STSM.16.M88.4 [R196], R144 ;  /* 0x00000090c4007844 */ /* 0x000fe20000000200 */
[----:B------:R-:W-:Y:S01]  /*de70*/  BAR.SYNC.DEFER_BLOCKING 0x1, 0x100 ;  /* 0x0044000000007b1d */ /* 0x000fe20000010000 */
[----:B------:R-:W-:-:S05]  /*de80*/  UIMAD UR5, UR10, UR8, URZ ;  /* 0x000000080a0572a4 */ /* 0x000fca000f8e023f */
[----:B0-----:R0:W-:Y:S04]  /*de90*/  @!P1 ST.E desc[UR36][R40.64], R0 ;  /* 0x0000000028009985 */ /* 0x0011e8000c101924 */
[----:B-1----:R1:W-:Y:S04]  /*dea0*/  @!P0 ST.E desc[UR36][R42.64], R2 ;  /* 0x000000022a008985 */ /* 0x0023e8000c101924 */
[----:B------:R3:W5:Y:S01]  /*deb0*/  LD.E.128 R32, desc[UR36][R16.64] ;  /* 0x0000002410207980 */ /* 0x000762000c101d00 */
[----:B0-----:R-:W-:Y:S01]  /*dec0*/  IMAD R0, R204, 0x20, R207 ;  /* 0x00000020cc007824 */ /* 0x001fe200078e02cf */
[----:B------:R-:W-:-:S02]  /*ded0*/  UIMAD.WIDE.U32 UR6, UR11, UR8, URZ ;  /* 0x000000080b0672a5 */ /* 0x000fc4000f8e003f */
[----:B------:R0:W5:Y:S01]  /*dee0*/  LD.E.128 R36, desc[UR36][R20.64] ;  /* 0x0000002414247980 */ /* 0x000162000c101d00 */
[----:B---3--:R-:W3:Y:S01]  /*def0*/  @P2 LDC R17, c[0x0][0xbec] ;  /* 0x0002fb00ff112b82 */ /* 0x008ee20000000800 */
[----:B-1----:R-:W-:Y:S01]  /*df00*/  VIADD R2, R0, UR43 ;  /* 0x0000002b00027c36 */ /* 0x002fe20008000000 */
[----:B------:R-:W-:Y:S01]  /*df10*/  UIMAD UR5, UR11, UR9, UR5 ;  /* 0x000000090b0572a4 */ /* 0x000fe2000f8e0205 */
[----:B------:R1:W5:Y:S02]  /*df20*/  LD.E.128 R24, desc[UR36][R28.64] ;  /* 0x000000241c187980 */ /* 0x000364000c101d00 */
[----:B------:R-:W-:Y:S01]  /*df30*/  ULDC.64 UR10, c[0x0][0xaf0] ;  /* 0x0002bc00000a7ab9 */ /* 0x000fe20000000a00 */
[----:B------:R-:W-:Y:S01]  /*df40*/  UIADD3 UR7, UR7, UR5, URZ ;  /* 0x0000000507077290 */ /* 0x000fe2000fffe03f */
[----:B------:R-:W5:Y:S01]  /*df50*/  LD.E.128 R96, desc[UR36][R98.64] ;  /* 0x0000002462607980 */ /* 0x000f62000c101d00 */
[----:B------:R-:W-:Y:S01]  /*df60*/  UIMAD UR8, UR12, UR10, URZ ;  /* 0x0000000a0c0872a4 */ /* 0x000fe2000f8e023f */
[----:B0-----:R-:W-:Y:S01]  /*df70*/  IMAD.MOV.U32 R21, RZ, RZ, R2 ;  /* 0x000000ffff157224 */ /* 0x001fe200078e0002 */
[----:B------:R-:W-:Y:S01]  /*df80*/  UIMAD.WIDE.U32 UR6, UR13, UR10, UR6 ;  /* 0x0000000a0d0672a5 */ /* 0x000fe2000f8e0006 */
[----:B------:R-:W5:Y:S01]  /*df90*/  LD.E.128 R100, desc[UR36][R102.64] ;  /* 0x0000002466647980 */ /* 0x000f62000c101d00 */
[----:B------:R-:W-:-:S03]  /*dfa0*/  UIMAD UR5, UR13, UR11, UR8 ;  /* 0x0000000b0d0572a4 */ /* 0x000fc6000f8e0208 */
[----:B------:R-:W-:Y:S01]  /*dfb0*/  ULDC.64 UR8, c[0x0][0xae0] ;  /* 0x0002b80000087ab9 */ /* 0x000fe20000000a00 */
[----:B------:R-:W5:Y:S04]  /*dfc0*/  LD.E.128 R104, desc[UR36][R106.64] ;  /* 0x000000246a687980 */ /* 0x000f68000c101d00 */
[----:B------:R1:W5:Y:S01]  /*dfd0*/  LD.E.128 R4, desc[UR36][R108.64] ;  /* 0x000000246c047980 */ /* 0x000362000c101d00 */
[----:B---3--:R-:W-:-:S03]  /*dfe0*/  @P2 IMAD.HI.U32 R0, R2, R17, RZ ;  /* 0x0000001102002227 */ /* 0x008fc600078e00ff */
[----:B------:R1:W5:Y:S02]  /*dff0*/  LD.E.128 R8, desc[UR36][R110.64] ;  /* 0x000000246e087980 */ /* 0x000364000c101d00 */
[----:B--2---:R-:W-:Y:S01]  /*e000*/  @P2 SHF.R.U32.HI R21, RZ, R61, R0 ;  /* 0x0000003dff152219 */ /* 0x004fe20000011600 */
[----:B------:R-:W-:Y:S01]  /*e010*/  UIADD3 UR5, UR7, UR5, URZ ;  /* 0x0000000507057290 */ /* 0x000fe2000fffe03f */
[----:B------:R1:W5:Y:S02]  /*e020*/  LD.E.128 R48, desc[UR36][R112.64] ;  /* 0x0000002470307980 */ /* 0x000364000c101d00 */
[--C-:B------:R-:W-:Y:S01]  /*e030*/  SHF.R.S32.HI R0, RZ, 0x1f, R21.reuse ;  /* 0x0000001fff007819 */ /* 0x100fe20000011415 */
[----:B------:R-:W-:Y:S01]  /*e040*/  IMAD.MOV R61, RZ, RZ, -R21 ;  /* 0x000000ffff3d7224 */ /* 0x000fe200078e0a15 */
[----:B------:R1:W5:Y:S01]  /*e050*/  LD.E.128 R12, desc[UR36][R114.64] ;  /* 0x00000024720c7980 */ /* 0x000362000c101d00 */
[----:B------:R-:W-:Y:S02]  /*e060*/  IMAD.U32 R17, RZ, RZ, UR7 ;  /* 0x00000007ff117e24 */ /* 0x000fe4000f8e00ff */
[----:B------:R-:W-:Y:S01]  /*e070*/  IMAD R0, R0, UR8, RZ ;  /* 0x0000000800007c24 */ /* 0x000fe2000f8e02ff */
[----:B------:R1:W5:Y:S01]  /*e080*/  LD.E.128 R40, desc[UR36][R116.64] ;  /* 0x0000002474287980 */ /* 0x000362000c101d00 */
[----:B------:R-:W-:-:S02]  /*e090*/  IMAD R61, R198, R61, R2 ;  /* 0x0000003dc63d7224 */ /* 0x000fc400078e0202 */
[----:B------:R-:W-:Y:S01]  /*e0a0*/  IMAD.U32 R16, RZ, RZ, UR6 ;  /* 0x00000006ff107e24 */ /* 0x000fe2000f8e00ff */
[----:B------:R1:W5:Y:S01]  /*e0b0*/  LD.E.128 R44, desc[UR36][R118.64] ;  /* 0x00000024762c7980 */ /* 0x000362000c101d00 */
[----:B------:R-:W-:Y:S01]  /*e0c0*/  IMAD.U32 R17, RZ, RZ, UR5 ;  /* 0x00000005ff117e24 */ /* 0x000fe2000f8e00ff */
[----:B------:R-:W-:Y:S01]  /*e0d0*/  ULDC.64 UR6, c[0x0][0xad8] ;  /* 0x0002b60000067ab9 */ /* 0x000fe20000000a00 */
[----:B------:R-:W-:Y:S01]  /*e0e0*/  IMAD R63, R21, UR9, R0 ;  /* 0x00000009153f7c24 */ /* 0x000fe2000f8e0200 */
[----:B------:R1:W5:Y:S01]  /*e0f0*/  LD.E.128 R56, desc[UR36][R120.64] ;  /* 0x0000002478387980 */ /* 0x000362000c101d00 */
[----:B------:R-:W-:-:S03]  /*e100*/  SHF.R.S32.HI R0, RZ, 0x1f, R61 ;  /* 0x0000001fff007819 */ /* 0x000fc6000001143d */
[----:B------:R1:W5:Y:S01]  /*e110*/  LD.E.128 R52, desc[UR36][R122.64] ;  /* 0x000000247a347980 */ /* 0x000362000c101d00 */
[----:B------:R-:W-:-:S03]  /*e120*/  IMAD.WIDE.U32 R16, R21, UR8, R16 ;  /* 0x0000000815107c25 */ /* 0x000fc6000f8e0010 */
        /* <DEDUP_REMOVED lines=10> */
[----:B------:R-:W-:Y:S02]  /*e1d0*/  VIADD R64, R207, UR43 ;  /* 0x0000002bcf407c36 */ /* 0x000fe40008000000 */
[C---:B------:R-:W-:Y:S02]  /*e1e0*/  IMAD R21, R61.reuse, UR7, R2 ;  /* 0x000000073d157c24 */ /* 0x040fe4000f8e0202 */
[----:B------:R-:W-:Y:S01]  /*e1f0*/  IMAD.WIDE.U32 R16, R61, UR6, R16 ;  /* 0x000000063d107c25 */ /* 0x000fe2000f8e0010 */
[C---:B------:R-:W-:Y:S01]  /*e200*/  ISETP.GE.AND P2, PT, R64.reuse, R3, PT ;  /* 0x000000034000720c */ /* 0x040fe20003f46270 */
[----:B------:R-:W-:Y:S02]  /*e210*/  ULDC.64 UR6, c[0x0][0xa80] ;  /* 0x0002a00000067ab9 */ /* 0x000fe40000000a00 */
[----:B------:R-:W-:Y:S01]  /*e220*/  VIADD R0, R64, 0x20 ;  /* 0x0000002040007836 */ /* 0x000fe20000000000 */
[----:B------:R-:W-:Y:S01]  /*e230*/  IADD3 R17, R17, R21, RZ ;  /* 0x0000001511117210 */ /* 0x000fe20007ffe0ff */
[----:B------:R-:W-:Y:S01]  /*e240*/  VIADD R197, R197, 0x30820 ;  /* 0x00030820c5c57836 */ /* 0x000fe20000000000 */
[----:B------:R-:W-:-:S02]  /*e250*/  LEA R2, P3, R16, UR6, 0x1 ;  /* 0x0000000610027c11 */ /* 0x000fc4000f8608ff */
[-C--:B------:R-:W-:Y:S01]  /*e260*/  ISETP.GE.AND P1, PT, R0, R3.reuse, PT ;  /* 0x000000030000720c */ /* 0x080fe20003f26270 */
[----:B------:R-:W-:Y:S01]  /*e270*/  VIADD R0, R64, 0x40 ;  /* 0x0000004040007836 */ /* 0x000fe20000000000 */
[----:B------:R-:W-:Y:S02]  /*e280*/  LEA.HI.X R18, R16, UR7, R17, 0x1, P3 ;  /* 0x0000000710127c11 */ /* 0x000fe400098f0c11 */
[----:B------:R-:W-:Y:S01]  /*e290*/  PRMT R197, RZ, 0x654, R197 ;  /* 0x00000654ffc57816 */ /* 0x000fe200000000c5 */
[----:B0-----:R1:W0:Y:S01]  /*e2a0*/  SHFL.IDX PT, R62, R2, RZ, 0x181f ;  /* 0x00181fff023e7589 */ /* 0x00122200000e0000 */
[----:B------:R-:W-:Y:S01]  /*e2b0*/  ISETP.GE.AND P0, PT, R0, R3, PT ;  /* 0x000000030000720c */ /* 0x000fe20003f06270 */
[----:B------:R-:W-:Y:S01]  /*e2c0*/  BSSY B1, `(.L_x_1073) ;  /* 0x0000015000017945 */ /* 0x000fe20003800000 */
[----:B------:R1:W-:Y:S01]  /*e2d0*/  SYNCS.ARRIVE.TRANS64.RED.A1T0 RZ, [R197+URZ], RZ ;  /* 0x000000ffc5ff79a7 */ /* 0x0003e2000810043f */
[----:B------:R1:W2:Y:S02]  /*e2e0*/  SHFL.IDX PT, R0, R18, RZ, 0x181f ;  /* 0x00181fff12007589 */ /* 0x0002a400000e0000 */
[----:B------:R-:W-:Y:S08]  /*e2f0*/  @P2 BRA `(.L_x_1074) ;  /* 0x0000000000442947 */ /* 0x000ff00003800000 */
[----:B------:R-:W-:Y:S02]  /*e300*/  ULDC UR5, c[0x0][0xac8] ;  /* 0x0002b20000057ab9 */ /* 0x000fe40000000800 */
[----:B------:R-:W-:Y:S02]  /*e310*/  ISETP.GE.AND P5, PT, R22, UR5, PT ;  /* 0x0000000516007c0c */ /* 0x000fe4000bfa6270 */
[----:B------:R-:W-:Y:S02]  /*e320*/  ISETP.GE.AND P4, PT, R202, UR5, PT ;  /* 0x00000005ca007c0c */ /* 0x000fe4000bf86270 */
[----:B------:R-:W-:Y:S02]  /*e330*/  ISETP.GE.AND P3, PT, R201, UR5, PT ;  /* 0x00000005c9007c0c */ /* 0x000fe4000bf66270 */
[----:B------:R-:W-:-:S07]  /*e340*/  ISETP.GE.AND P2, PT, R203, UR5, PT ;  /* 0x00000005cb007c0c */ /* 0x000fce000bf46270 */
[----:B0-----:R-:W-:-:S04]  /*e350*/  @!P5 LEA R16, P6, R22, R62, 0x1 ;  /* 0x0000003e1610d211 */ /* 0x001fc800078c08ff */
        /* <DEDUP_REMOVED lines=11> */
.L_x_1074:
[----:B------:R-:W-:Y:S05]  /*e410*/  BSYNC B1 ;  /* 0x0000000000017941 */ /* 0x000fea0003800000 */
.L_x_1073:
[----:B--2---:R2:W4:Y:S01]  /*e420*/  SHFL.IDX PT, R0, R18, 0x1, 0x181f ;  /* 0x00381f0012007f89 */ /* 0x00452200000e0000 */
        /* <DEDUP_REMOVED lines=9> */
[----:B------:R-:W-:Y:S02]  /*e4c0*/  @!P3 LEA R20, P5, R202, R26, 0x1 ;  /* 0x0000001aca14b211 */ /* 0x000fe400078a08ff */
        /* <DEDUP_REMOVED lines=10> */
.L_x_1076:
[----:B------:R-:W-:Y:S05]  /*e570*/  BSYNC B1 ;  /* 0x0000000000017941 */ /* 0x000fea0003800000 */
.L_x_1075:
[----:B----4-:R4:W0:Y:S01]  /*e580*/  SHFL.IDX PT, R0, R18, 0x2, 0x181f ;  /* 0x00581f0012007f89 */ /* 0x01082200000e0000 */
        /* <DEDUP_REMOVED lines=20> */
.L_x_1078:
[----:B------:R-:W-:Y:S05]  /*e6d0*/  BSYNC B1 ;  /* 0x0000000000017941 */ /* 0x000fea0003800000 */
.L_x_1077:
[----:B0-----:R-:W-:Y:S01]  /*e6e0*/  VIADD R0, R64, 0x60 ;  /* 0x0000006040007836 */ /* 0x001fe20000000000 */
[----:B-12-4-:R-:W0:Y:S04]  /*e6f0*/  SHFL.IDX PT, R18, R18, 0x3, 0x181f ;  /* 0x00781f0012127f89 */ /* 0x016e2800000e0000 */
[----:B------:R-:W-:Y:S01]  /*e700*/  ISETP.GE.AND P0, PT, R0, R3, PT ;  /* 0x000000030000720c */ /* 0x000fe20003f06270 */
[----:B------:R1:W2:-:S12]  /*e710*/  SHFL.IDX PT, R12, R2, 0x3, 0x181f ;  /* 0x00781f00020c7f89 */ /* 0x00029800000e0000 */
[----:B-1----:R-:W-:Y:S05]  /*e720*/  @P0 BRA `(.L_x_1079) ;  /* 0x0000000c00380947 */ /* 0x002fea0003800000 */
        /* <DEDUP_REMOVED lines=15> */
[----:B-1----:R-:W-:-:S04]  /*e820*/  LEA R2, P0, R203, R12, 0x1 ;  /* 0x0000000ccb027211 */ /* 0x002fc800078008ff */
[----:B------:R-:W-:-:S05]  /*e830*/  LEA.HI.X R3, R203, R18, R214, 0x1, P0 ;  /* 0x00000012cb037211 */ /* 0x000fca00000f0cd6 */
[----:B------:R4:W-:Y:S01]  /*e840*/  ST.E.128 desc[UR36][R2.64], R28 ;  /* 0x0000001c02007985 */ /* 0x0009e2000c101d24 */
[----:B------:R-:W-:Y:S05]  /*e850*/  BRA `(.L_x_1079) ;  /* 0x0000000800ec7947 */ /* 0x000fea0003800000 */
.L_x_1072:
[----:B------:R-:W0:Y:S01]  /*e860*/  LDC R8, c[0x0][0xbe8] ;  /* 0x0002fa00ff087b82 */ /* 0x000e220000000800 */
[----:B------:R-:W-:Y:S01]  /*e870*/  R2UR UR6, R205 ;  /* 0x00000000cd0672ca */ /* 0x000fe200000e0000 */
[----:B------:R-:W-:Y:S01]  /*e880*/  BSSY B1, `(.L_x_1080) ;  /* 0x0000034000017945 */ /* 0x000fe20003800000 */
[----:B------:R-:W-:Y:S01]  /*e890*/  R2UR UR5, R206 ;  /* 0x00000000ce0572ca */ /* 0x000fe200000e0000 */
[----:B------:R-:W-:Y:S01]  /*e8a0*/  IMAD R6, R204, 0x20, R207 ;  /* 0x00000020cc067824 */ /* 0x000fe200078e02cf */
[----:B------:R-:W-:-:S09]  /*e8b0*/  ISETP.GE.AND P0, PT, R218, 0x80, PT ;  /* 0x00000080da00780c */ /* 0x000fd20003f06270 */
[----:B------:R-:W-:Y:S02]  /*e8c0*/  USHF.R.S32.HI UR8, URZ, 0x1f, UR6 ;  /* 0x0000001f3f087899 */ /* 0x000fe40008011406 */
[----:B------:R-:W-:Y:S01]  /*e8d0*/  USHF.R.S32.HI UR9, URZ, 0x1f, UR5 ;  /* 0x0000001f3f097899 */ /* 0x000fe20008011405 */
[----:B0-----:R-:W-:-:S13]  /*e8e0*/  ISETP.NE.AND P1, PT, R8, 0x1, PT ;  /* 0x000000010800780c */ /* 0x001fda0003f25270 */
[----:B------:R-:W0:Y:S08]  /*e8f0*/  @P1 LDC R9, c[0x0][0xbec] ;  /* 0x0002fb00ff091b82 */ /* 0x000e300000000800 */
[----:B------:R-:W1:Y:S01]  /*e900*/  @P1 LDC R11, c[0x0][0xbf0] ;  /* 0x0002fc00ff0b1b82 */ /* 0x000e620000000800 */
[----:B------:R-:W-:Y:S05]  /*e910*/  @P0 BRA `(.L_x_1081) ;  /* 0x0000000000a80947 */ /* 0x000fea0003800000 */
[----:B------:R-:W2:Y:S01]  /*e920*/  S2R R4, SR_TID.X ;  /* 0x0000000000047919 */ /* 0x000ea20000002100 */
[----:B------:R-:W3:Y:S01]  /*e930*/  LDC R3, c[0x0][0xbe8] ;  /* 0x0002fa00ff037b82 */ /* 0x000ee20000000800 */
[----:B------:R-:W-:Y:S01]  /*e940*/  IMAD.U32 R7, RZ, RZ, UR43 ;  /* 0x0000002bff077e24 */ /* 0x000fe2000f8e00ff */
[----:B------:R-:W-:Y:S02]  /*e950*/  ULDC UR5, c[0x0][0xa88] ;  /* 0x0002a20000057ab9 */ /* 0x000fe40000000800 */
[----:B---3--:R-:W-:Y:S02]  /*e960*/  IMAD R5, R3, UR5, RZ ;  /* 0x0000000503057c24 */ /* 0x008fe4000f8e02ff */
[----:B--2---:R-:W-:-:S04]  /*e970*/  IADD3 R4, R7, -0x80, R4 ;  /* 0xffffff8007047810 */ /* 0x004fc80007ffe004 */
[----:B------:R-:W-:-:S13]  /*e980*/  ISETP.GE.AND P0, PT, R4, R5, PT ;  /* 0x000000050400720c */ /* 0x000fda0003f06270 */
[----:B------:R-:W-:Y:S05]  /*e990*/  @P0 BRA `(.L_x_1081) ;  /* 0x0000000000880947 */ /* 0x000fea0003800000 */
[----:B------:R-:W-:Y:S01]  /*e9a0*/  ISETP.NE.AND P0, PT, R3, 0x1, PT ;  /* 0x000000010300780c */ /* 0x000fe20003f05270 */
[----:B------:R-:W-:Y:S01]  /*e9b0*/  ULDC.64 UR10, c[0x0][0xb90] ;  /* 0x0002e400000a7ab9 */ /* 0x000fe20000000a00 */
[----:B------:R-:W-:Y:S01]  /*e9c0*/  R2UR UR13, R205 ;  /* 0x00000000cd0d72ca */ /* 0x000fe200000e0000 */
[----:B------:R-:W-:Y:S01]  /*e9d0*/  UIMAD UR5, UR8, UR10, URZ ;  /* 0x0000000a080572a4 */ /* 0x000fe2000f8e023f */
[----:B------:R-:W-:Y:S01]  /*e9e0*/  R2UR UR12, R206 ;  /* 0x00000000ce0c72ca */ /* 0x000fe200000e0000 */
[----:B------:R-:W-:-:S08]  /*e9f0*/  IMAD.MOV.U32 R2, RZ, RZ, R4 ;  /* 0x000000ffff027224 */ /* 0x000fd000078e0004 */
[----:B------:R-:W2:Y:S02]  /*ea00*/  @P0 LDC R5, c[0x0][0xbec] ;  /* 0x0002fb00ff050b82 */ /* 0x000ea40000000800 */
[----:B------:R-:W-:Y:S02]  /*ea10*/  UIMAD.WIDE.U32 UR6, UR13, UR10, URZ ;  /* 0x0000000a0d0672a5 */ /* 0x000fe4000f8e003f */
[----:B------:R-:W-:-:S03]  /*ea20*/  UIMAD UR5, UR13, UR11, UR5 ;  /* 0x0000000b0d0572a4 */ /* 0x000fc6000f8e0205 */
[----:B------:R-:W-:Y:S01]  /*ea30*/  ULDC.64 UR10, c[0x0][0xb98] ;  /* 0x0002e600000a7ab9 */ /* 0x000fe20000000a00 */
[----:B------:R-:W3:Y:S01]  /*ea40*/  @P0 LDC R7, c[0x0][0xbf0] ;  /* 0x0002fc00ff070b82 */ /* 0x000ee20000000800 */
[----:B------:R-:W-:Y:S02]  /*ea50*/  UIADD3 UR7, UR7, UR5, URZ ;  /* 0x0000000507077290 */ /* 0x000fe4000fffe03f */
[----:B------:R-:W-:Y:S02]  /*ea60*/  UIMAD UR5, UR9, UR10, URZ ;  /* 0x0000000a090572a4 */ /* 0x000fe4000f8e023f */
[----:B------:R-:W-:Y:S02]  /*ea70*/  UIMAD.WIDE.U32 UR6, UR12, UR10, UR6 ;  /* 0x0000000a0c0672a5 */ /* 0x000fe4000f8e0006 */
[----:B------:R-:W-:-:S03]  /*ea80*/  UIMAD UR5, UR12, UR11, UR5 ;  /* 0x0000000b0c0572a4 */ /* 0x000fc6000f8e0205 */
[----:B------:R-:W-:Y:S01]  /*ea90*/  ULDC.64 UR10, c[0x0][0xb88] ;  /* 0x0002e200000a7ab9 */ /* 0x000fe20000000a00 */
[----:B--2---:R-:W-:-:S05]  /*eaa0*/  @P0 IMAD.HI.U32 R0, R4, R5, RZ ;  /* 0x0000000504000227 */ /* 0x004fca00078e00ff */
[----:B---3--:R-:W-:-:S05]  /*eab0*/  @P0 SHF.R.U32.HI R2, RZ, R7, R0 ;  /* 0x00000007ff020219 */ /* 0x008fca0000011600 */
[----:B------:R-:W-:-:S04]  /*eac0*/  IMAD.MOV R5, RZ, RZ, -R2 ;  /* 0x000000ffff057224 */ /* 0x000fc800078e0a02 */
[----:B------:R-:W-:Y:S01]  /*ead0*/  IMAD R5, R3, R5, R4 ;  /* 0x0000000503057224 */ /* 0x000fe200078e0204 */
[----:B------:R-:W-:Y:S01]  /*eae0*/  SHF.R.S32.HI R3, RZ, 0x1f, R2 ;  /* 0x0000001fff037819 */ /* 0x000fe20000011402 */
[----:B------:R-:W-:Y:S01]  /*eaf0*/  IMAD.U32 R4, RZ, RZ, UR5 ;  /* 0x00000005ff047e24 */ /* 0x000fe2000f8e00ff */
[----:B------:R-:W-:Y:S02]  /*eb00*/  IADD3 R2, P0, R2, UR6, RZ ;  /* 0x0000000602027c10 */ /* 0x000fe4000ff1e0ff */
[----:B------:R-:W-:Y:S02]  /*eb10*/  SHF.R.S32.HI R0, RZ, 0x1f, R5 ;  /* 0x0000001fff007819 */ /* 0x000fe40000011405 */
[----:B------:R-:W-:Y:S01]  /*eb20*/  IADD3.X R3, R3, UR7, R4, P0, !PT ;  /* 0x0000000703037c10 */ /* 0x000fe200087fe404 */
[----:B------:R-:W-:Y:S02]  /*eb30*/  ULDC.64 UR6, c[0x0][0xb50] ;  /* 0x0002d40000067ab9 */ /* 0x000fe40000000a00 */
[----:B------:R-:W-:-:S02]  /*eb40*/  IMAD R0, R0, UR10, RZ ;  /* 0x0000000a00007c24 */ /* 0x000fc4000f8e02ff */
[----:B------:R-:W-:-:S04]  /*eb50*/  IMAD.WIDE.U32 R2, R5, UR10, R2 ;  /* 0x0000000a05027c25 */ /* 0x000fc8000f8e0002 */
[----:B------:R-:W-:Y:S01]  /*eb60*/  IMAD R7, R5, UR11, R0 ;  /* 0x0000000b05077c24 */ /* 0x000fe2000f8e0200 */
[----:B------:R-:W-:-:S03]  /*eb70*/  LEA R4, P0, R2, UR6, 0x2 ;  /* 0x0000000602047c11 */ /* 0x000fc6000f8010ff */
[----:B------:R-:W-:-:S05]  /*eb80*/  IMAD.IADD R3, R3, 0x1, R7 ;  /* 0x0000000103037824 */ /* 0x000fca00078e0207 */
[----:B------:R-:W-:Y:S01]  /*eb90*/  LEA.HI.X R5, R2, UR7, R3, 0x2, P0 ;  /* 0x0000000702057c11 */ /* 0x000fe200080f1403 */
[----:B------:R-:W-:-:S05]  /*eba0*/  IMAD.MOV.U32 R3, RZ, RZ, -0x800000 ;  /* 0xff800000ff037424 */ /* 0x000fca00078e00ff */
[----:B------:R2:W-:Y:S02]  /*ebb0*/  STG.E desc[UR36][R4.64], R3 ;  /* 0x0000000304007986 */ /* 0x0005e4000c101924 */
.L_x_1081:
[----:B------:R-:W-:Y:S05]  /*ebc0*/  BSYNC B1 ;  /* 0x0000000000017941 */ /* 0x000fea0003800000 */
.L_x_1080:
[----:B------:R-:W-:Y:S01]  /*ebd0*/  R2UR UR13, R205 ;  /* 0x00000000cd0d72ca */ /* 0x000fe200000e0000 */
[----:B------:R-:W-:Y:S01]  /*ebe0*/  ULDC.64 UR10, c[0x0][0xae8] ;  /* 0x0002ba00000a7ab9 */ /* 0x000fe20000000a00 */
[----:B------:R-:W-:Y:S01]  /*ebf0*/  R2UR UR12, R206 ;  /* 0x00000000ce0c72ca */ /* 0x000fe200000e0000 */
[----:B------:R-:W-:Y:S01]  /*ec00*/  UIMAD UR5, UR8, UR10, URZ ;  /* 0x0000000a080572a4 */ /* 0x000fe2000f8e023f */
[----:B------:R-:W-:Y:S01]  /*ec10*/  VIADD R6, R6, UR43 ;  /* 0x0000002b06067c36 */ /* 0x000fe20008000000 */
[----:B------:R-:W-:Y:S03]  /*ec20*/  BSSY B1, `(.L_x_1082) ;  /* 0x000003c000017945 */ /* 0x000fe60003800000 */
[----:B0-----:R-:W-:-:S04]  /*ec30*/  @P1 IMAD.HI.U32 R0, R6, R9, RZ ;  /* 0x0000000906001227 */ /* 0x001fc800078e00ff */
[----:B--2---:R-:W-:Y:S01]  /*ec40*/  IMAD.MOV.U32 R5, RZ, RZ, R6 ;  /* 0x000000ffff057224 */ /* 0x004fe200078e0006 */
[----:B------:R-:W-:Y:S01]  /*ec50*/  UIMAD.WIDE.U32 UR6, UR13, UR10, URZ ;  /* 0x0000000a0d0672a5 */ /* 0x000fe2000f8e003f */
[----:B-1----:R-:W-:Y:S01]  /*ec60*/  @P1 SHF.R.U32.HI R5, RZ, R11, R0 ;  /* 0x0000000bff051219 */ /* 0x002fe20000011600 */
[----:B------:R-:W-:-:S03]  /*ec70*/  UIMAD UR5, UR13, UR11, UR5 ;  /* 0x0000000b0d0572a4 */ /* 0x000fc6000f8e0205 */
[----:B------:R-:W-:Y:S01]  /*ec80*/  ULDC.64 UR10, c[0x0][0xaf0] ;  /* 0x0002bc00000a7ab9 */ /* 0x000fe20000000a00 */
[----:B------:R-:W-:Y:S01]  /*ec90*/  UIADD3 UR7, UR7, UR5, URZ ;  /* 0x0000000507077290 */ /* 0x000fe2000fffe03f */
[--C-:B------:R-:W-:Y:S01]  /*eca0*/  SHF.R.S32.HI R0, RZ, 0x1f, R5.reuse ;  /* 0x0000001fff007819 */ /* 0x100fe20000011405 */
[----:B------:R-:W-:Y:S01]  /*ecb0*/  UIMAD UR5, UR9, UR10, URZ ;  /* 0x0000000a090572a4 */ /* 0x000fe2000f8e023f */
[----:B------:R-:W-:Y:S01]  /*ecc0*/  IMAD.MOV R7, RZ, RZ, -R5 ;  /* 0x000000ffff077224 */ /* 0x000fe200078e0a05 */
[----:B------:R-:W-:Y:S02]  /*ecd0*/  UIMAD.WIDE.U32 UR6, UR12, UR10, UR6 ;  /* 0x0000000a0c0672a5 */ /* 0x000fe4000f8e0006 */
[----:B------:R-:W-:Y:S01]  /*ece0*/  UIMAD UR5, UR12, UR11, UR5 ;  /* 0x0000000b0c0572a4 */ /* 0x000fe2000f8e0205 */
[----:B------:R-:W-:Y:S01]  /*ecf0*/  IMAD R7, R8, R7, R6 ;  /* 0x0000000708077224 */ /* 0x000fe200078e0206 */
[----:B------:R-:W-:Y:S01]  /*ed00*/  ULDC.64 UR8, c[0x0][0xae0] ;  /* 0x0002b80000087ab9 */ /* 0x000fe20000000a00 */
[----:B------:R-:W-:Y:S01]  /*ed10*/  VIADD R6, R207, UR43 ;  /* 0x0000002bcf067c36 */ /* 0x000fe20008000000 */
[----:B------:R-:W-:Y:S01]  /*ed20*/  UIADD3 UR5, UR7, UR5, URZ ;  /* 0x0000000507057290 */ /* 0x000fe2000fffe03f */
[----:B------:R-:W-:-:S02]  /*ed30*/  IMAD R0, R0, UR8, RZ ;  /* 0x0000000800007c24 */ /* 0x000fc4000f8e02ff */
[----:B------:R-:W-:Y:S02]  /*ed40*/  IMAD.U32 R3, RZ, RZ, UR7 ;  /* 0x00000007ff037e24 */ /* 0x000fe4000f8e00ff */
[----:B------:R-:W-:Y:S01]  /*ed50*/  IMAD.U32 R2, RZ, RZ, UR6 ;  /* 0x00000006ff027e24 */ /* 0x000fe2000f8e00ff */
[----:B------:R-:W-:Y:S01]  /*ed60*/  ULDC.64 UR6, c[0x0][0xad8] ;  /* 0x0002b60000067ab9 */ /* 0x000fe20000000a00 */
[----:B------:R-:W-:Y:S01]  /*ed70*/  IMAD.U32 R3, RZ, RZ, UR5 ;  /* 0x00000005ff037e24 */ /* 0x000fe2000f8e00ff */
[----:B------:R-:W-:Y:S01]  /*ed80*/  ULDC UR5, c[0x0][0xa88] ;  /* 0x0002a20000057ab9 */ /* 0x000fe20000000800 */
[C---:B------:R-:W-:Y:S01]  /*ed90*/  IMAD R9, R5.reuse, UR9, R0 ;  /* 0x0000000905097c24 */ /* 0x040fe2000f8e0200 */
[----:B------:R-:W-:Y:S01]  /*eda0*/  SHF.R.S32.HI R0, RZ, 0x1f, R7 ;  /* 0x0000001fff007819 */ /* 0x000fe20000011407 */
[----:B------:R-:W-:-:S04]  /*edb0*/  IMAD.WIDE.U32 R2, R5, UR8, R2 ;  /* 0x0000000805027c25 */ /* 0x000fc8000f8e0002 */
[----:B------:R-:W-:Y:S02]  /*edc0*/  IMAD.IADD R3, R3, 0x1, R9 ;  /* 0x0000000103037824 */ /* 0x000fe400078e0209 */
[----:B------:R-:W-:Y:S02]  /*edd0*/  IMAD R4, R0, UR6, RZ ;  /* 0x0000000600047c24 */ /* 0x000fe4000f8e02ff */
[----:B------:R-:W-:Y:S02]  /*ede0*/  IMAD R9, R8, UR5, RZ ;  /* 0x0000000508097c24 */ /* 0x000fe4000f8e02ff */
[C---:B------:R-:W-:Y:S02]  /*edf0*/  IMAD R5, R7.reuse, UR7, R4 ;  /* 0x0000000707057c24 */ /* 0x040fe4000f8e0204 */
[----:B------:R-:W-:Y:S01]  /*ee00*/  IMAD.WIDE.U32 R2, R7, UR6, R2 ;  /* 0x0000000607027c25 */ /* 0x000fe2000f8e0002 */
[----:B------:R-:W-:Y:S01]  /*ee10*/  ISETP.GE.AND P2, PT, R6, R9, PT ;  /* 0x000000090600720c */ /* 0x000fe20003f46270 */
[----:B------:R-:W-:-:S02]  /*ee20*/  ULDC.64 UR6, c[0x0][0xa80] ;  /* 0x0002a00000067ab9 */ /* 0x000fc40000000a00 */
[----:B------:R-:W-:Y:S01]  /*ee30*/  VIADD R0, R6, 0x20 ;  /* 0x0000002006007836 */ /* 0x000fe20000000000 */
[----:B------:R-:W-:Y:S02]  /*ee40*/  IADD3 R3, R3, R5, RZ ;  /* 0x0000000503037210 */ /* 0x000fe40007ffe0ff */
[----:B------:R-:W-:Y:S02]  /*ee50*/  LEA R4, P3, R2, UR6, 0x1 ;  /* 0x0000000602047c11 */ /* 0x000fe4000f8608ff */
[-C--:B------:R-:W-:Y:S01]  /*ee60*/  ISETP.GE.AND P1, PT, R0, R9.reuse, PT ;  /* 0x000000090000720c */ /* 0x080fe20003f26270 */
[----:B------:R-:W-:Y:S01]  /*ee70*/  VIADD R0, R6, 0x40 ;  /* 0x0000004006007836 */ /* 0x000fe20000000000 */
[----:B------:R-:W-:Y:S02]  /*ee80*/  LEA.HI.X R5, R2, UR7, R3, 0x1, P3 ;  /* 0x0000000702057c11 */ /* 0x000fe400098f0c03 */
[----:B------:R0:W1:Y:S02]  /*ee90*/  SHFL.IDX PT, R2, R4, RZ, 0x181f ;  /* 0x00181fff04027589 */ /* 0x00006400000e0000 */
[----:B------:R-:W-:-:S02]  /*eea0*/  ISETP.GE.AND P0, PT, R0, R9, PT ;  /* 0x000000090000720c */ /* 0x000fc40003f06270 */
        /* <DEDUP_REMOVED lines=19> */
.L_x_1083:
[----:B------:R-:W-:Y:S05]  /*efe0*/  BSYNC B1 ;  /* 0x0000000000017941 */ /* 0x000fea0003800000 */
.L_x_1082:
        /* <DEDUP_REMOVED lines=21> */
.L_x_1085:
[----:B------:R-:W-:Y:S05]  /*f140*/  BSYNC B1 ;  /* 0x0000000000017941 */ /* 0x000fea0003800000 */
.L_x_1084:
        /* <DEDUP_REMOVED lines=21> */
.L_x_1087:
[----:B------:R-:W-:Y:S05]  /*f2a0*/  BSYNC B1 ;  /* 0x0000000000017941 */ /* 0x000fea0003800000 */
.L_x_1086:
[----:B0-----:R-:W-:Y:S01]  /*f2b0*/  VIADD R0, R6, 0x60 ;  /* 0x0000006006007836 */ /* 0x001fe20000000000 */
[----:B--2-4-:R-:W0:Y:S04]  /*f2c0*/  SHFL.IDX PT, R5, R5, 0x3, 0x181f ;  /* 0x00781f0005057f89 */ /* 0x014e2800000e0000 */
[----:B------:R-:W-:Y:S01]  /*f2d0*/  ISETP.GE.AND P0, PT, R0, R9, PT ;  /* 0x000000090000720c */ /* 0x000fe20003f06270 */
[----:B-1-3--:R1:W2:-:S12]  /*f2e0*/  SHFL.IDX PT, R2, R4, 0x3, 0x181f ;  /* 0x00781f0004027f89 */ /* 0x00a29800000e0000 */
[----:B-1----:R-:W-:Y:S05]  /*f2f0*/  @P0 BRA `(.L_x_1079) ;  /* 0x0000000000440947 */ /* 0x002fea0003800000 */
[----:B------:R-:W-:Y:S02]  /*f300*/  ULDC UR5, c[0x0][0xac8] ;  /* 0x0002b20000057ab9 */ /* 0x000fe40000000800 */
[----:B------:R-:W-:Y:S02]  /*f310*/  ISETP.GE.AND P3, PT, R22, UR5, PT ;  /* 0x0000000516007c0c */ /* 0x000fe4000bf66270 */
[----:B------:R-:W-:Y:S02]  /*f320*/  ISETP.GE.AND P2, PT, R202, UR5, PT ;  /* 0x00000005ca007c0c */ /* 0x000fe4000bf46270 */
[----:B------:R-:W-:Y:S02]  /*f330*/  ISETP.GE.AND P1, PT, R201, UR5, PT ;  /* 0x00000005c9007c0c */ /* 0x000fe4000bf26270 */
[----:B------:R-:W-:-:S07]  /*f340*/  ISETP.GE.AND P0, PT, R203, UR5, PT ;  /* 0x00000005cb007c0c */ /* 0x000fce000bf06270 */
[-C--:B--2---:R-:W-:Y:S02]  /*f350*/  @!P3 LEA R6, P6, R22, R2.reuse, 0x1 ;  /* 0x000000021606b211 */ /* 0x084fe400078c08ff */
[-C--:B------:R-:W-:Y:S02]  /*f360*/  @!P2 LEA R8, P5, R202, R2.reuse, 0x1 ;  /* 0x00000002ca08a211 */ /* 0x080fe400078a08ff */
[-C--:B------:R-:W-:Y:S02]  /*f370*/  @!P1 LEA R10, P4, R201, R2.reuse, 0x1 ;  /* 0x00000002c90a9211 */ /* 0x080fe400078808ff */
[-C--:B0-----:R-:W-:Y:S02]  /*f380*/  @!P3 LEA.HI.X R7, R22, R5.reuse, R217, 0x1, P6 ;  /* 0x000000051607b211 */ /* 0x081fe400030f0cd9 */
        /* <DEDUP_REMOVED lines=8> */
.L_x_1079:
[----:B------:R-:W-:Y:S05]  /*f410*/  BSYNC B0 ;  /* 0x0000000000007941 */ /* 0x000fea0003800000 */
.L_x_1071:
[----:B------:R-:W-:Y:S02]  /*f420*/  ULDC UR5, c[0x0][0xc38] ;  /* 0x00030e0000057ab9 */ /* 0x000fe40000000800 */
[----:B------:R-:W-:-:S06]  /*f430*/  UISETP.GE.AND UP0, UPT, UR4, UR5, UPT ;  /* 0x000000050400728c */ /* 0x000fcc000bf06270 */
[----:B------:R-:W-:-:S13]  /*f440*/  PLOP3.LUT P0, PT, PT, PT, UP0, 0x80, 0x0 ;  /* 0x000000000000781c */ /* 0x000fda0003f0f008 */
[----:B------:R-:W-:Y:S05]  /*f450*/  @!P0 BRA `(.L_x_1088) ;  /* 0xffffff1800348947 */ /* 0x000fea000383ffff */
[----:B------:R-:W-:Y:S05]  /*f460*/  EXIT ;  /* 0x000000000000794d */ /* 0x000fea0003800000 */
.L_x_982:
[----:B------:R-:W-:-:S08]  /*f470*/  NOP ;  /* 0x0000000000007918 */ /* 0x000fd00000000000 */
[----:B0-----:R-:W0:-:S00]  /*f480*/  USETMAXREG.DEALLOC.CTAPOOL 0x28 ;  /* 0x00000028000079c8 */ /* 0x001e0000080e0500 */
[----:B0-----:R-:W-:-:S06]  /*f490*/  LOP3.LUT R0, R0, 0x3, RZ, 0xc0, !PT ;  /* 0x0000000300007812 */ /* 0x001fcc00078ec0ff */
[----:B------:R-:W0:Y:S01]  /*f4a0*/  S2UR UR10, SR_CTAID.X ;  /* 0x00000000000a79c3 */ /* 0x000e220000002500 */
[----:B------:R-:W-:Y:S01]  /*f4b0*/  LOP3.LUT R16, R16, 0xffff7fff, RZ, 0xc0, !PT ;  /* 0xffff7fff10107812 */ /* 0x000fe200078ec0ff */
[----:B------:R-:W-:Y:S01]  /*f4c0*/  STL [R1], RZ ;  /* 0x000000ff01007387 */ /* 0x000fe20000100800 */
[----:B------:R-:W-:Y:S02]  /*f4d0*/  IMAD.MOV.U32 R23, RZ, RZ, RZ ;  /* 0x000000ffff177224 */ /* 0x000fe400078e00ff */
[----:B------:R-:W-:Y:S01]  /*f4e0*/  IMAD.MOV.U32 R25, RZ, RZ, 0x1 ;  /* 0x00000001ff197424 */ /* 0x000fe200078e00ff */
[----:B------:R1:W2:Y:S02]  /*f4f0*/  SHFL.IDX PT, R2, R0, RZ, 0x1f ;  /* 0x00001fff00027589 */ /* 0x0002a400000e0000 */
[----:B-1----:R-:W0:Y:S01]  /*f500*/  LDC R0, c[0x0][0xc38] ;  /* 0x00030e00ff007b82 */ /* 0x002e220000000800 */
[----:B--2---:R-:W-:-:S13]  /*f510*/  ISETP.NE.AND P0, PT, R2, RZ, PT ;  /* 0x000000ff0200720c */ /* 0x004fda0003f05270 */
[----:B------:R-:W-:Y:S01]  /*f520*/  @P0 LOP3.LUT R16, R16, 0x8000, RZ, 0xfc, !PT ;  /* 0x0000800010100812 */ /* 0x000fe200078efcff */
[----:B------:R-:W-:Y:S06]  /*f530*/  @P0 BAR.ARV 0x4, 0x180 ;  /* 0x0106000000000b1d */ /* 0x000fec0000002000 */
[----:B0-----:R-:W-:-:S13]  /*f540*/  ISETP.LE.AND P0, PT, R0, UR10, PT ;  /* 0x0000000a00007c0c */ /* 0x001fda000bf03270 */
[----:B------:R-:W-:Y:S05]  /*f550*/  @P0 BRA `(.L_x_1089) ;  /* 0x0000003c00e40947 */ /* 0x000fea0003800000 */
[----:B------:R-:W2:Y:S01]  /*f560*/  LDL R3, [R1+0x4] ;  /* 0x0000040001037983 */ /* 0x000ea20000100800 */
[C---:B------:R-:W-:Y:S01]  /*f570*/  IMAD.SHL.U32 R30, R5.reuse, 0x8, RZ ;  /* 0x00000008051e7824 */ /* 0x040fe200078e00ff */
[----:B------:R-:W-:Y:S01]  /*f580*/  ULDC.64 UR6, c[0x0][0x2f0] ;  /* 0x0000bc0000067ab9 */ /* 0x000fe20000000a00 */
[----:B------:R-:W-:Y:S01]  /*f590*/  ULDC UR9, c[0x0][0x2b8] ;  /* 0x0000ae0000097ab9 */ /* 0x000fe20000000800 */
[----:B------:R-:W-:Y:S01]  /*f5a0*/  LOP3.LUT R16, R16, 0xfffffff7, RZ, 0xc0, !PT ;  /* 0xfffffff710107812 */ /* 0x000fe200078ec0ff */
[----:B------:R-:W0:Y:S01]  /*f5b0*/  S2UR UR8, SR_CgaCtaId ;  /* 0x00000000000879c3 */ /* 0x000e220000008800 */
[C---:B------:R-:W-:Y:S01]  /*f5c0*/  LOP3.LUT R0, R30.reuse, 0x1f8, RZ, 0xc0, !PT ;  /* 0x000001f81e007812 */ /* 0x040fe200078ec0ff */
[----:B------:R-:W-:Y:S01]  /*f5d0*/  ULDC.64 UR4, c[0x0][0x418] ;  /* 0x0001060000047ab9 */ /* 0x000fe20000000a00 */
[----:B------:R-:W-:Y:S01]  /*f5e0*/  LOP3.LUT R37, R30, 0x38, RZ, 0xc0, !PT ;  /* 0x000000381e257812 */ /* 0x000fe200078ec0ff */
[----:B------:R-:W-:Y:S01]  /*f5f0*/  UISETP.NE.U32.AND UP0, UPT, UR4, URZ, UPT ;  /* 0x0000003f0400728c */ /* 0x000fe2000bf05070 */
[----:B------:R-:W-:Y:S01]  /*f600*/  LOP3.LUT R2, R5, 0x7f, RZ, 0xc0, !PT ;  /* 0x0000007f05027812 */ /* 0x000fe200078ec0ff */
[----:B------:R1:W-:Y:S01]  /*f610*/  STL [R1], RZ ;  /* 0x000000ff01007387 */ /* 0x0003e20000100800 */
[----:B------:R-:W-:Y:S01]  /*f620*/  ULDC UR4, c[0x0][0x424] ;  /* 0x0001090000047ab9 */ /* 0x000fe20000000800 */
[----:B------:R-:W-:Y:S01]  /*f630*/  UISETP.NE.AND.EX UP0, UPT, UR5, URZ, UPT, UP0 ;  /* 0x0000003f0500728c */ /* 0x000fe2000bf05300 */
[----:B------:R-:W-:Y:S01]  /*f640*/  SHF.R.U32.HI R36, RZ, 0x3, R2 ;  /* 0x00000003ff247819 */ /* 0x000fe20000011602 */
[----:B------:R-:W-:Y:S01]  /*f650*/  ULDC UR40, c[0x0][0x288] ;  /* 0x0000a20000287ab9 */ /* 0x000fe20000000800 */
[----:B------:R-:W-:Y:S01]  /*f660*/  UMOV UR5, 0x400 ;  /* 0x0000040000057882 */ /* 0x000fe20000000000 */
[----:B------:R-:W-:Y:S01]  /*f670*/  USEL UR4, UR4, 0x1, UP0 ;  /* 0x0000000104047887 */ /* 0x000fe20008000000 */
[----:B------:R-:W-:Y:S01]  /*f680*/  IMAD.U32 R34, RZ, RZ, UR10 ;  /* 0x0000000aff227e24 */ /* 0x000fe2000f8e00ff */
[----:B------:R-:W-:Y:S01]  /*f690*/  ULDC UR39, c[0x0][0x448] ;  /* 0x0001120000277ab9 */ /* 0x000fe20000000800 */
[----:B------:R-:W-:Y:S01]  /*f6a0*/  IMAD.MOV.U32 R25, RZ, RZ, 0x1 ;  /* 0x00000001ff197424 */ /* 0x000fe200078e00ff */
[----:B------:R-:W-:Y:S01]  /*f6b0*/  UIMAD UR38, UR4, UR6, URZ ;  /* 0x00000006042672a4 */ /* 0x000fe2000f8e023f */
[----:B------:R-:W-:Y:S01]  /*f6c0*/  IMAD.MOV.U32 R23, RZ, RZ, RZ ;  /* 0x000000ffff177224 */ /* 0x000fe200078e00ff */
[----:B------:R-:W-:-:S02]  /*f6d0*/  UIMAD UR39, UR39, UR40, URZ ;  /* 0x00000028272772a4 */ /* 0x000fc4000f8e023f */
[----:B------:R-:W-:Y:S02]  /*f6e0*/  UIADD3 UR4, UR38, 0x3f, URZ ;  /* 0x0000003f26047890 */ /* 0x000fe4000fffe03f */
[----:B------:R-:W-:Y:S02]  /*f6f0*/  UIADD3 UR49, UR38, 0x1, -UR40 ;  /* 0x0000000126317890 */ /* 0x000fe4000fffe828 */
[----:B0-----:R-:W-:Y:S02]  /*f700*/  ULEA UR8, UR8, UR5, 0x18 ;  /* 0x0000000508087291 */ /* 0x001fe4000f8ec03f */
[----:B------:R-:W-:Y:S01]  /*f710*/  USHF.R.S32.HI UR5, URZ, 0x1f, UR4 ;  /* 0x0000001f3f057899 */ /* 0x000fe20008011404 */
[----:B------:R-:W-:Y:S01]  /*f720*/  ULDC UR47, c[0x0][0xc] ;  /* 0x00000300002f7ab9 */ /* 0x000fe20000000800 */
[----:B------:R-:W-:Y:S02]  /*f730*/  UIADD3 UR40, UR38, -UR40, URZ ;  /* 0x8000002826287290 */ /* 0x000fe4000fffe03f */
[----:B------:R-:W-:Y:S01]  /*f740*/  IMAD.U32 R17, RZ, RZ, UR8 ;  /* 0x00000008ff117e24 */ /* 0x000fe2000f8e00ff */
[----:B------:R-:W-:-:S04]  /*f750*/  ULEA.HI UR5, UR5, UR4, URZ, 0x6 ;  /* 0x0000000405057291 */ /* 0x000fc8000f8f303f */
[----:B------:R-:W-:Y:S01]  /*f760*/  USHF.R.S32.HI UR41, URZ, 0x6, UR5 ;  /* 0x000000063f297899 */ /* 0x000fe20008011405 */
[----:B--2---:R-:W-:Y:S02]  /*f770*/  R2UR UR11, R3 ;  /* 0x00000000030b72ca */ /* 0x004fe400000e0000 */
[----:B------:R-:W-:Y:S02]  /*f780*/  LOP3.LUT R3, R0, 0x38, R5, 0x78, !PT ;  /* 0x0000003800037812 */ /* 0x000fe400078e7805 */
[----:B------:R-:W-:Y:S02]  /*f790*/  LOP3.LUT R0, R37, 0x40, RZ, 0xfc, !PT ;  /* 0x0000004025007812 */ /* 0x000fe400078efcff */
[----:B------:R-:W-:Y:S01]  /*f7a0*/  LOP3.LUT R30, R3, 0x200, R30, 0xf8, !PT ;  /* 0x00000200031e7812 */ /* 0x000fe200078ef81e */
[----:B------:R-:W-:Y:S01]  /*f7b0*/  IMAD.SHL.U32 R3, R5, 0x10, RZ ;  /* 0x0000001005037824 */ /* 0x000fe200078e00ff */
[C---:B------:R-:W-:Y:S02]  /*f7c0*/  ISETP.GE.AND P2, PT, R0.reuse, UR7, PT ;  /* 0x0000000700007c0c */ /* 0x040fe4000bf46270 */
[----:B------:R-:W-:Y:S01]  /*f7d0*/  ISETP.GE.AND P1, PT, R0, UR9, PT ;  /* 0x0000000900007c0c */ /* 0x000fe2000bf26270 */
[----:B------:R-:W-:Y:S01]  /*f7e0*/  IMAD R31, R30, 0x2, R17 ;  /* 0x000000021e1f7824 */ /* 0x000fe200078e0211 */
[----:B------:R-:W-:Y:S01]  /*f7f0*/  ISETP.GE.AND P0, PT, R0, UR7, PT ;  /* 0x0000000700007c0c */ /* 0x000fe2000bf06270 */
[----:B------:R-:W-:Y:S01]  /*f800*/  ULOP3.LUT UR48, UR11, 0x2, URZ, 0xfc, !UPT ;  /* 0x000000020b307892 */ /* 0x000fe2000f8efc3f */
[----:B------:R-:W-:-:S07]  /*f810*/  LOP3.LUT R0, R37, 0x80, RZ, 0xfc, !PT ;  /* 0x0000008025007812 */ /* 0x000fce00078efcff */
[----:B------:R-:W-:Y:S02]  /*f820*/  @P2 LOP3.LUT R16, R16, 0x8, RZ, 0xfc, !PT ;  /* 0x0000000810102812 */ /* 0x000fe400078efcff */
[----:B------:R-:W-:Y:S02]  /*f830*/  ISETP.GE.AND P2, PT, R0, UR7, PT ;  /* 0x0000000700007c0c */ /* 0x000fe4000bf46270 */
[----:B------:R-:W-:-:S04]  /*f840*/  LOP3.LUT R16, R16, 0xffffdfff, RZ, 0xc0, !PT ;  /* 0xffffdfff10107812 */ /* 0x000fc800078ec0ff */
[----:B------:R-:W-:Y:S02]  /*f850*/  @P1 LOP3.LUT R16, R16, 0x2000, RZ, 0xfc, !PT ;  /* 0x0000200010101812 */ /* 0x000fe400078efcff */
[----:B------:R-:W-:Y:S02]  /*f860*/  ISETP.GE.AND P1, PT, R0, UR9, PT ;  /* 0x0000000900007c0c */ /* 0x000fe4000bf26270 */
[----:B------:R-:W-:-:S04]  /*f870*/  LOP3.LUT R16, R16, 0xffffff7f, RZ, 0xc0, !PT ;  /* 0xffffff7f10107812 */ /* 0x000fc800078ec0ff */
[----:B------:R-:W-:Y:S02]  /*f880*/  @P0 LOP3.LUT R16, R16, 0x80, RZ, 0xfc, !PT ;  /* 0x0000008010100812 */ /* 0x000fe400078efcff */
[----:B------:R-:W-:Y:S02]  /*f890*/  ISETP.GE.AND P0, PT, R0, UR7, PT ;  /* 0x0000000700007c0c */ /* 0x000fe4000bf06270 */
[----:B------:R-:W-:Y:S02]  /*f8a0*/  LOP3.LUT R16, R16, 0xfffffffb, RZ, 0xc0, !PT ;  /* 0xfffffffb10107812 */ /* 0x000fe400078ec0ff */
[----:B------:R-:W-:Y:S02]  /*f8b0*/  LOP3.LUT R0, R36, 0x70, R3, 0xf8, !PT ;  /* 0x0000007024007812 */ /* 0x000fe400078ef803 */
[----:B------:R-:W-:Y:S02]  /*f8c0*/  @P2 LOP3.LUT R16, R16, 0x4, RZ, 0xfc, !PT ;  /* 0x0000000410102812 */ /* 0x000fe400078efcff */
[----:B------:R-:W-:-:S02]  /*f8d0*/  LOP3.LUT R0, R37, 0xc0, RZ, 0xfc, !PT ;  /* 0x000000c025007812 */ /* 0x000fc400078efcff */
[----:B------:R-:W-:Y:S02]  /*f8e0*/  LOP3.LUT R16, R16, 0xffffefff, RZ, 0xc0, !PT ;  /* 0xffffefff10107812 */ /* 0x000fe400078ec0ff */
[----:B------:R-:W-:Y:S02]  /*f8f0*/  ISETP.GE.AND P2, PT, R37, UR7, PT ;  /* 0x0000000725007c0c */ /* 0x000fe4000bf46270 */
[----:B------:R-:W-:Y:S02]  /*f900*/  @P1 LOP3.LUT R16, R16, 0x1000, RZ, 0xfc, !PT ;  /* 0x0000100010101812 */ /* 0x000fe400078efcff */
[----:B------:R-:W-:Y:S02]  /*f910*/  ISETP.GE.AND P1, PT, R0, UR9, PT ;  /* 0x0000000900007c0c */ /* 0x000fe4000bf26270 */
[----:B------:R-:W-:-:S04]  /*f920*/  LOP3.LUT R16, R16, 0xffffffbf, RZ, 0xc0, !PT ;  /* 0xffffffbf10107812 */ /* 0x000fc800078ec0ff */
[----:B------:R-:W-:Y:S02]  /*f930*/  @P0 LOP3.LUT R16, R16, 0x40, RZ, 0xfc, !PT ;  /* 0x0000004010100812 */ /* 0x000fe400078efcff */
[----:B------:R-:W-:Y:S02]  /*f940*/  ISETP.GE.AND P0, PT, R0, UR7, PT ;  /* 0x0000000700007c0c */ /* 0x000fe4000bf06270 */
[----:B------:R-:W-:-:S11]  /*f950*/  LOP3.LUT R16, R16, 0xfffffffd, RZ, 0xc0, !PT ;  /* 0xfffffffd10107812 */ /* 0x000fd600078ec0ff */
        /* <DEDUP_REMOVED lines=13> */
[----:B-1----:R-:W-:-:S07]  /*fa30*/  @P0 LOP3.LUT R16, R16, 0x4000, RZ, 0xfc, !PT ;  /* 0x0000400010100812 */ /* 0x002fce00078efcff */
.L_x_1144:
[----:B------:R-:W-:Y:S01]  /*fa40*/  ULDC UR7, c[0x0][0xc60] ;  /* 0x0003180000077ab9 */ /* 0x000fe20000000800 */
[C---:B------:R-:W-:Y:S01]  /*fa50*/  R2UR UR42, R34.reuse ;  /* 0x00000000222a72ca */ /* 0x040fe200000e0000 */
[----:B------:R-:W-:Y:S01]  /*fa60*/  UISETP.NE.AND UP0, UPT, UR7, 0x1, UPT ;  /* 0x000000010700788c */ /* 0x000fe2000bf05270 */
[----:B------:R-:W-:-:S10]  /*fa70*/  R2UR UR6, R34 ;  /* 0x00000000220672ca */ /* 0x000fd400000e0000 */
        /* <DEDUP_REMOVED lines=9> */
[----:B0----5:R-:W-:Y:S05]  /*fb10*/  @P0 BRA `(.L_x_1090) ;  /* 0x0000000000200947 */ /* 0x021fea0003800000 */
        /* <DEDUP_REMOVED lines=8> */
.L_x_1090:
[----:B------:R-:W-:Y:S01]  /*fba0*/  ULDC UR8, c[0x0][0xc54] ;  /* 0x0003150000087ab9 */ /* 0x000fe20000000800 */
[----:B------:R-:W-:Y:S01]  /*fbb0*/  UMOV UR6, UR7 ;  /* 0x0000000700067c82 */ /* 0x000fe20008000000 */
[----:B------:R-:W-:-:S11]  /*fbc0*/  UISETP.NE.AND UP0, UPT, UR8, 0x1, UPT ;  /* 0x000000010800788c */ /* 0x000fd6000bf05270 */
[----:B------:R-:W-:Y:S02]  /*fbd0*/  @UP0 ULDC.64 UR10, c[0x0][0xc58] ;  /* 0x00031600000a0ab9 */ /* 0x000fe40000000a00 */
[----:B------:R-:W-:-:S04]  /*fbe0*/  UIMAD.WIDE.U32 UR4, UR7, UR10, URZ ;  /* 0x0000000a070472a5 */ /* 0x000fc8000f8e003f */
[----:B------:R-:W-:-:S04]  /*fbf0*/  @UP0 USHF.R.U32.HI UR6, URZ, UR11, UR5 ;  /* 0x0000000b3f060299 */ /* 0x000fc80008011605 */
[----:B------:R-:W-:-:S12]  /*fc00*/  UIMAD UR4, UR6, UR8, URZ ;  /* 0x00000008060472a4 */ /* 0x000fd8000f8e023f */
.L_x_1091:
[----:B------:R-:W-:Y:S01]  /*fc10*/  ULDC UR5, c[0x0][0xc48] ;  /* 0x0003120000057ab9 */ /* 0x000fe20000000800 */
[----:B------:R-:W-:Y:S01]  /*fc20*/  ULDC.64 UR8, c[0x0][0xa28] ;  /* 0x00028a0000087ab9 */ /* 0x000fe20000000a00 */
[----:B------:R-:W-:Y:S01]  /*fc30*/  UISETP.NE.AND UP1, UPT, UR5, 0x1, UPT ;  /* 0x000000010500788c */ /* 0x000fe2000bf25270 */
[----:B------:R-:W-:Y:S01]  /*fc40*/  IMAD.MOV.U32 R32, RZ, RZ, RZ ;  /* 0x000000ffff207224 */ /* 0x000fe200078e00ff */
[----:B------:R-:W-:Y:S02]  /*fc50*/  UIADD3 UR4, UR7, -UR4, URZ ;  /* 0x8000000407047290 */ /* 0x000fe4000fffe03f */
[----:B------:R-:W-:Y:S01]  /*fc60*/  UISETP.NE.U32.AND UP0, UPT, UR8, URZ, UPT ;  /* 0x0000003f0800728c */ /* 0x000fe2000bf05070 */
[----:B------:R-:W-:Y:S02]  /*fc70*/  ULDC UR5, c[0x0][0xc54] ;  /* 0x0003150000057ab9 */ /* 0x000fe40000000800 */
[----:B------:R-:W-:Y:S02]  /*fc80*/  UIMAD UR42, UR42, UR5, UR4 ;  /* 0x000000052a2a72a4 */ /* 0x000fe4000f8e0204 */
[----:B------:R-:W-:-:S02]  /*fc90*/  UISETP.NE.AND.EX UP0, UPT, UR9, URZ, UPT, UP0 ;  /* 0x0000003f0900728c */ /* 0x000fc4000bf05300 */
[----:B------:R-:W-:Y:S01]  /*fca0*/  @UP1 ULDC UR4, c[0x0][0xc4c] ;  /* 0x0003130000041ab9 */ /* 0x000fe20000000800 */
[----:B------:R-:W-:Y:S01]  /*fcb0*/  @UP1 ULDC UR7, c[0x0][0xc50] ;  /* 0x0003140000071ab9 */ /* 0x000fe20000000800 */
[----:B------:R-:W-:Y:S02]  /*fcc0*/  UIMAD.WIDE.U32 UR4, UR42, UR4, URZ ;  /* 0x000000042a0472a5 */ /* 0x000fe4000f8e003f */
[----:B------:R-:W-:Y:S01]  /*fcd0*/  UMOV UR43, UR42 ;  /* 0x0000002a002b7c82 */ /* 0x000fe20008000000 */
[----:B------:R-:W-:Y:S01]  /*fce0*/  ULOP3.LUT UR6, UR6, 0x1ffffff, URZ, 0x3c, !UPT ;  /* 0x01ffffff06067892 */ /* 0x000fe2000f8e3c3f */
[----:B------:R-:W-:Y:S01]  /*fcf0*/  PLOP3.LUT P0, PT, PT, PT, UP0, 0x80, 0x0 ;  /* 0x000000000000781c */ /* 0x000fe20003f0f008 */
[----:B------:R-:W-:-:S03]  /*fd00*/  @UP1 USHF.R.U32.HI UR43, URZ, UR7, UR5 ;  /* 0x000000073f2b1299 */ /* 0x000fc60008011605 */
[----:B------:R-:W-:Y:S02]  /*fd10*/  @UP0 ULDC.64 UR4, c[0x0][0xa28] ;  /* 0x00028a0000040ab9 */ /* 0x000fe40000000a00 */
[----:B------:R-:W-:-:S06]  /*fd20*/  @UP0 UIMAD.WIDE UR4, UR43, 0x4, UR4 ;  /* 0x000000042b0408a5 */ /* 0x000fcc000f8e0204 */
[----:B------:R-:W-:Y:S01]  /*fd30*/  IMAD.U32 R3, RZ, RZ, UR5 ;  /* 0x00000005ff037e24 */ /* 0x000fe2000f8e00ff */
[----:B------:R-:W-:Y:S01]  /*fd40*/  ULDC UR5, c[0x0][0x448] ;  /* 0x0001120000057ab9 */ /* 0x000fe20000000800 */
[----:B------:R-:W-:Y:S01]  /*fd50*/  IMAD.U32 R2, RZ, RZ, UR4 ;  /* 0x00000004ff027e24 */ /* 0x000fe2000f8e00ff */
[----:B------:R-:W-:Y:S01]  /*fd60*/  ULDC UR4, c[0x0][0xc3c] ;  /* 0x00030f0000047ab9 */ /* 0x000fe20000000800 */
[----:B------:R-:W-:Y:S02]  /*fd70*/  UISETP.NE.AND UP2, UPT, UR5, 0x1, UPT ;  /* 0x000000010500788c */ /* 0x000fe4000bf45270 */
[----:B------:R-:W-:Y:S01]  /*fd80*/  UIADD3 UR6, UR6, UR4, URZ ;  /* 0x0000000406067290 */ /* 0x000fe2000fffe03f */
[----:B------:R0:W5:Y:S01]  /*fd90*/  @P0 LDG.E R32, desc[UR36][R2.64] ;  /* 0x0000002402200981 */ /* 0x000162000c1e1900 */
[----:B------:R-:W-:Y:S02]  /*fda0*/  UP2UR UR50, UPR, URZ, 0x4 ;  /* 0x000000043f327883 */ /* 0x000fe40008000000 */
[----:B------:R-:W-:-:S04]  /*fdb0*/  USHF.L.U32 UR44, UR6, 0x7, URZ ;  /* 0x00000007062c7899 */ /* 0x000fc8000800063f */
[----:B------:R-:W-:Y:S01]  /*fdc0*/  UIADD3 UR6, UR44, 0x7f, URZ ;  /* 0x0000007f2c067890 */ /* 0x000fe2000fffe03f */
[----:B------:R-:W-:Y:S01]  /*fdd0*/  @UP2 ULDC UR4, c[0x0][0x44c] ;  /* 0x0001130000042ab9 */ /* 0x000fe20000000800 */
[----:B------:R-:W-:Y:S02]  /*fde0*/  @UP2 ULDC UR7, c[0x0][0x450] ;  /* 0x0001140000072ab9 */ /* 0x000fe40000000800 */
[----:B------:R-:W-:-:S04]  /*fdf0*/  UIMAD.WIDE.U32 UR4, UR6, UR4, URZ ;  /* 0x00000004060472a5 */ /* 0x000fc8000f8e003f */
[----:B------:R-:W-:-:S03]  /*fe00*/  @UP2 USHF.R.U32.HI UR6, URZ, UR7, UR5 ;  /* 0x000000073f062299 */ /* 0x000fc60008011605 */
[----:B------:R-:W-:Y:S01]  /*fe10*/  ULDC.64 UR4, c[0x0][0x9e0] ;  /* 0x0002780000047ab9 */ /* 0x000fe20000000a00 */
[----:B------:R-:W-:Y:S02]  /*fe20*/  UIADD3 UR6, UR49, UR6, URZ ;  /* 0x0000000631067290 */ /* 0x000fe4000fffe03f */
[----:B------:R-:W-:Y:S02]  /*fe30*/  UISETP.GE.AND UP0, UPT, UR5, 0x1, UPT ;  /* 0x000000010500788c */ /* 0x000fe4000bf06270 */
[----:B------:R-:W-:-:S04]  /*fe40*/  UIADD3 UR4, UR6, UR4, URZ ;  /* 0x0000000406047290 */ /* 0x000fc8000fffe03f */
[----:B------:R-:W-:-:S13]  /*fe50*/  PLOP3.LUT P0, PT, PT, PT, UP0, 0x40, 0x0 ;  /* 0x000000000000781c */ /* 0x000fda0003f0e808 */
[----:B0-----:R-:W-:Y:S05]  /*fe60*/  @P0 BRA `(.L_x_1092) ;  /* 0x0000000000440947 */ /* 0x001fea0003800000 */
        /* <DEDUP_REMOVED lines=10> */
.L_x_1093:
[----:B------:R-:W-:-:S11]  /*ff10*/  UISETP.NE.AND UP1, UPT, UR5, 0x1, UPT ;  /* 0x000000010500788c */ /* 0x000fd6000bf25270 */
[----:B------:R-:W-:Y:S02]  /*ff20*/  @UP1 ULDC.64 UR10, c[0x0][0x9e8] ;  /* 0x00027a00000a1ab9 */ /* 0x000fe40000000a00 */
[----:B------:R-:W-:-:S04]  /*ff30*/  UIMAD.WIDE.U32 UR6, UR8, UR10, URZ ;  /* 0x0000000a080672a5 */ /* 0x000fc8000f8e003f */
[----:B------:R-:W-:-:S12]  /*ff40*/  @UP1 USHF.R.U32.HI UR8, URZ, UR11, UR7 ;  /* 0x0000000b3f081299 */ /* 0x000fd80008011607 */
.L_x_1094:
[----:B------:R-:W-:-:S04]  /*ff50*/  UIMAD UR8, UR8, UR5, UR5 ;  /* 0x00000005080872a4 */ /* 0x000fc8000f8e0205 */
[----:B------:R-:W-:-:S04]  /*ff60*/  UISETP.LT.AND UP1, UPT, UR4, UR8, UPT ;  /* 0x000000080400728c */ /* 0x000fc8000bf21270 */
[----:B------:R-:W-:-:S12]  /*ff70*/  USEL UR4, UR4, UR8, UP1 ;  /* 0x0000000804047287 */ /* 0x000fd80008800000 */
.L_x_1092:
[----:B------:R-:W-:Y:S01]  /*ff80*/  UISETP.NE.AND UP1, UPT, UR50, URZ, UPT ;  /* 0x0000003f3200728c */ /* 0x000fe2000bf25270 */
[----:B------:R-:W-:Y:S01]  /*ff90*/  PLOP3.LUT P0, PT, PT, PT, UP0, 0x40, 0x0 ;  /* 0x000000000000781c */ /* 0x000fe20003f0e808 */
[----:B------:R-:W-:-:S04]  /*ffa0*/  UIADD3 UR4, UR4, 0x3f, URZ ;  /* 0x0000003f04047890 */ /* 0x000fc8000fffe03f */
[----:B------:R-:W-:-:S04]  /*ffb0*/  USHF.R.S32.HI UR8, URZ, 0x1f, UR4 ;  /* 0x0000001f3f087899 */ /* 0x000fc80008011404 */
[----:B------:R-:W-:Y:S01]  /*ffc0*/  ULEA.HI UR8, UR8, UR4, URZ, 0x6 ;  /* 0x0000000408087291 */ /* 0x000fe2000f8f303f */
[----:B------:R-:W-:Y:S01]  /*ffd0*/  @UP1 ULDC UR6, c[0x0][0x44c] ;  /* 0x0001130000061ab9 */ /* 0x000fe20000000800 */
[----:B------:R-:W-:Y:S01]  /*ffe0*/  @UP1 ULDC UR9, c[0x0][0x450] ;  /* 0x0001140000091ab9 */ /* 0x000fe20000000800 */
[----:B------:R-:W-:Y:S02]  /*fff0*/  UIMAD.WIDE.U32 UR6, UR44, UR6, URZ ;  /* 0x000000062c0672a5 */ /* 0x000fe4000f8e003f */
[----:B------:R-:W-:Y:S01]  /*10000*/  UMOV UR4, UR44 ;  /* 0x0000002c00047c82 */ /* 0x000fe20008000000 */
[----:B------:R-:W-:Y:S02]  /*10010*/  USHF.R.S32.HI UR8, URZ, 0x6, UR8 ;  /* 0x000000063f087899 */ /* 0x000fe40008011408 */
[----:B------:R-:W-:Y:S02]  /*10020*/  @UP1 USHF.R.U32.HI UR4, URZ, UR9, UR7 ;  /* 0x000000093f041299 */ /* 0x000fe40008011607 */
[----:B------:R-:W-:-:S02]  /*10030*/  UISETP.LT.AND UP1, UPT, UR41, UR8, UPT ;  /* 0x000000082900728c */ /* 0x000fc4000bf21270 */
[----:B------:R-:W-:Y:S01]  /*10040*/  UIADD3 UR4, UR40, UR4, URZ ;  /* 0x0000000428047290 */ /* 0x000fe2000fffe03f */
[----:B------:R-:W-:Y:S01]  /*10050*/  ULDC UR6, c[0x0][0x9dc] ;  /* 0x0002770000067ab9 */ /* 0x000fe20000000800 */
[----:B------:R-:W-:Y:S02]  /*10060*/  USEL UR45, UR41, UR8, UP1 ;  /* 0x00000008292d7287 */ /* 0x000fe40008800000 */
[----:B------:R-:W-:Y:S01]  /*10070*/  UIADD3 UR8, UR4, -UR6, URZ ;  /* 0x8000000604087290 */ /* 0x000fe2000fffe03f */
[----:B------:R-:W-:Y:S11]  /*10080*/  @P0 BRA `(.L_x_1095) ;  /* 0x0000000000440947 */ /* 0x000ff60003800000 */
        /* <DEDUP_REMOVED lines=10> */
.L_x_1096:
[----:B------:R-:W-:-:S11]  /*10130*/  UISETP.NE.AND UP0, UPT, UR5, 0x1, UPT ;  /* 0x000000010500788c */ /* 0x000fd6000bf05270 */
[----:B------:R-:W-:Y:S02]  /*10140*/  @UP0 ULDC.64 UR10, c[0x0][0x9e8] ;  /* 0x00027a00000a0ab9 */ /* 0x000fe40000000a00 */
[----:B------:R-:W-:-:S04]  /*10150*/  UIMAD.WIDE.U32 UR6, UR4, UR10, URZ ;  /* 0x0000000a040672a5 */ /* 0x000fc8000f8e003f */
[----:B------:R-:W-:-:S12]  /*10160*/  @UP0 USHF.R.U32.HI UR4, URZ, UR11, UR7 ;  /* 0x0000000b3f040299 */ /* 0x000fd80008011607 */
.L_x_1097:
[----:B------:R-:W-:-:S04]  /*10170*/  UIMAD UR4, UR4, UR5, URZ ;  /* 0x00000005040472a4 */ /* 0x000fc8000f8e023f */
[----:B------:R-:W-:-:S04]  /*10180*/  UISETP.LT.AND UP0, UPT, UR8, UR4, UPT ;  /* 0x000000040800728c */ /* 0x000fc8000bf01270 */
[----:B------:R-:W-:-:S12]  /*10190*/  USEL UR8, UR8, UR4, !UP0 ;  /* 0x0000000408087287 */ /* 0x000fd8000c000000 */
.L_x_1095:
[----:B------:R-:W-:Y:S01]  /*101a0*/  USHF.R.S32.HI UR4, URZ, 0x1f, UR8 ;  /* 0x0000001f3f047899 */ /* 0x000fe20008011408 */
[----:B------:R-:W-:Y:S03]  /*101b0*/  BSSY B7, `(.L_x_1098) ;  /* 0x000031a000077945 */ /* 0x000fe60003800000 */
[----:B------:R-:W-:-:S04]  /*101c0*/  ULEA.HI UR4, UR4, UR8, URZ, 0x6 ;  /* 0x0000000804047291 */ /* 0x000fc8000f8f303f */
[----:B------:R-:W-:-:S04]  /*101d0*/  USHF.R.S32.HI UR4, URZ, 0x6, UR4 ;  /* 0x000000063f047899 */ /* 0x000fc80008011404 */
[----:B------:R-:W-:-:S04]  /*101e0*/  UISETP.LT.AND UP0, UPT, URZ, UR4, UPT ;  /* 0x000000043f00728c */ /* 0x000fc8000bf01270 */
[----:B------:R-:W-:-:S04]  /*101f0*/  USEL UR46, URZ, UR4, !UP0 ;  /* 0x000000043f2e7287 */ /* 0x000fc8000c000000 */
[----:B------:R-:W-:-:S06]  /*10200*/  UISETP.GT.AND UP0, UPT, UR45, UR46, UPT ;  /* 0x0000002e2d00728c */ /* 0x000fcc000bf04270 */
[----:B------:R-:W-:-:S13]  /*10210*/  PLOP3.LUT P0, PT, PT, PT, UP0, 0x80, 0x0 ;  /* 0x000000000000781c */ /* 0x000fda0003f0f008 */
[----:B------:R-:W-:Y:S05]  /*10220*/  @P0 BRA `(.L_x_1099) ;  /* 0x0000000000440947 */ /* 0x000fea0003800000 */
[----:B------:R-:W0:Y:S02]  /*10230*/  S2R R0, SR_TID.X ;  /* 0x0000000000007919 */ /* 0x000e240000002100 */
[----:B0-----:R-:W-:-:S04]  /*10240*/  LOP3.LUT R0, R0, 0x7f, RZ, 0xc0, !PT ;  /* 0x0000007f00007812 */ /* 0x001fc800078ec0ff */
[----:B------:R-:W-:-:S13]  /*10250*/  ISETP.NE.AND P2, PT, R0, RZ, PT ;  /* 0x000000ff0000720c */ /* 0x000fda0003f45270 */
[----:B------:R-:W-:Y:S05]  /*10260*/  @P2 BRA `(.L_x_1100) ;  /* 0x0000003000382947 */ /* 0x000fea0003800000 */
[----:B------:R-:W0:Y:S01]  /*10270*/  S2R R7, SR_LANEID ;  /* 0x0000000000077919 */ /* 0x000e220000000000 */
[----:B------:R-:W-:Y:S01]  /*10280*/  VOTEU.ANY UR4, UPT, PT ;  /* 0x0000000000047886 */ /* 0x000fe200038e0100 */
[----:B------:R-:W1:Y:S01]  /*10290*/  LDC.64 R2, c[0x0][0xc80] ;  /* 0x00032000ff027b82 */ /* 0x000e620000000a00 */
[----:B------:R-:W0:Y:S08]  /*102a0*/  FLO.U32 R0, UR4 ;  /* 0x0000000400007d00 */ /* 0x000e3000080e0000 */
[----:B------:R-:W1:Y:S01]  /*102b0*/  POPC R5, UR4 ;  /* 0x0000000400057d09 */ /* 0x000e620008000000 */
[----:B0-----:R-:W-:-:S13]  /*102c0*/  ISETP.EQ.U32.AND P0, PT, R0, R7, PT ;  /* 0x000000070000720c */ /* 0x001fda0003f02070 */
[----:B-1----:R-:W2:Y:S01]  /*102d0*/  @P0 ATOMG.E.ADD.STRONG.GPU PT, R3, desc[UR36][R2.64], R5 ;  /* 0x00000005020309a8 */ /* 0x002ea200081ee1e4 */
[----:B------:R-:W0:Y:S02]  /*102e0*/  S2R R4, SR_LTMASK ;  /* 0x0000000000047919 */ /* 0x000e240000003900 */
[----:B0-----:R-:W-:-:S04]  /*102f0*/  LOP3.LUT R4, R4, UR4, RZ, 0xc0, !PT ;  /* 0x0000000404047c12 */ /* 0x001fc8000f8ec0ff */
[----:B------:R-:W0:Y:S01]  /*10300*/  POPC R7, R4 ;  /* 0x0000000400077309 */ /* 0x000e220000000000 */
[----:B--2---:R-:W0:Y:S02]  /*10310*/  SHFL.IDX PT, R0, R3, R0, 0x1f ;  /* 0x00001f0003007589 */ /* 0x004e2400000e0000 */
[----:B0-----:R-:W-:Y:S01]  /*10320*/  IADD3 R34, R0, UR47, R7 ;  /* 0x0000002f00227c10 */ /* 0x001fe2000fffe007 */
[----:B------:R-:W-:Y:S06]  /*10330*/  BRA `(.L_x_1100) ;  /* 0x0000003000047947 */ /* 0x000fec0003800000 */
.L_x_1099:
[----:B------:R-:W-:Y:S01]  /*10340*/  VIADD R0, R17, 0x20400 ;  /* 0x0002040011007836 */ /* 0x000fe20000000000 */
[----:B------:R-:W-:Y:S04]  /*10350*/  BSSY B6, `(.L_x_1101) ;  /* 0x0000013000067945 */ /* 0x000fe80003800000 */
[----:B------:R-:W-:-:S13]  /*10360*/  LOP3.LUT P0, RZ, R0, 0x3ff, RZ, 0xc0, !PT ;  /* 0x000003ff00ff7812 */ /* 0x000fda000780c0ff */
[----:B------:R-:W-:Y:S05]  /*10370*/  @!P0 BRA `(.L_x_1102) ;  /* 0x0000000000408947 */ /* 0x000fea0003800000 */
[----:B------:R-:W-:Y:S01]  /*10380*/  MOV R2, 0x0 ;  /* 0x0000000000027802 */ /* 0x000fe20000000f00 */
[----:B------:R-:W-:Y:S01]  /*10390*/  ULDC.64 UR4, c[0x4][0x138] ;  /* 0x01004e0000047ab9 */ /* 0x000fe20000000a00 */
[----:B------:R-:W-:Y:S01]  /*103a0*/  ULDC.64 UR6, c[0x4][0x140] ;  /* 0x0100500000067ab9 */ /* 0x000fe20000000a00 */
[----:B------:R-:W-:Y:S02]  /*103b0*/  IMAD.U32 R4, RZ, RZ, UR4 ;  /* 0x00000004ff047e24 */ /* 0x000fe4000f8e00ff */
[----:B------:R-:W-:Y:S01]  /*103c0*/  IMAD.U32 R5, RZ, RZ, UR5 ;  /* 0x00000005ff057e24 */ /* 0x000fe2000f8e00ff */
[----:B------:R-:W0:Y:S01]  /*103d0*/  LDC.64 R2, c[0x4][R2] ;  /* 0x0100000002027b82 */ /* 0x000e220000000a00 */
[----:B------:R-:W-:Y:S01]  /*103e0*/  ULDC.64 UR4, c[0x4][0xc0] ;  /* 0x0100300000047ab9 */ /* 0x000fe20000000a00 */
[----:B------:R-:W-:Y:S01]  /*103f0*/  IMAD.U32 R6, RZ, RZ, UR6 ;  /* 0x00000006ff067e24 */ /* 0x000fe2000f8e00ff */
[----:B------:R-:W-:Y:S01]  /*10400*/  MOV R10, UR4 ;  /* 0x00000004000a7c02 */ /* 0x000fe20008000f00 */
[----:B------:R-:W-:-:S02]  /*10410*/  IMAD.U32 R7, RZ, RZ, UR7 ;  /* 0x00000007ff077e24 */ /* 0x000fc4000f8e00ff */
[----:B------:R-:W-:Y:S02]  /*10420*/  IMAD.U32 R11, RZ, RZ, UR5 ;  /* 0x00000005ff0b7e24 */ /* 0x000fe4000f8e00ff */
[----:B------:R-:W-:Y:S02]  /*10430*/  IMAD.MOV.U32 R8, RZ, RZ, 0x70 ;  /* 0x00000070ff087424 */ /* 0x000fe400078e00ff */
[----:B------:R-:W-:Y:S02]  /*10440*/  IMAD.MOV.U32 R12, RZ, RZ, 0x1 ;  /* 0x00000001ff0c7424 */ /* 0x000fe400078e00ff */
[----:B------:R-:W-:-:S07]  /*10450*/  IMAD.MOV.U32 R13, RZ, RZ, RZ ;  /* 0x000000ffff0d7224 */ /* 0x000fce00078e00ff */
[----:B------:R-:W-:-:S07]  /*10460*/  LEPC R20, `(.L_x_1102) ;  /* 0x000000001014794e */ /* 0x000fce0000000000 */
[----:B0----5:R-:W-:Y:S05]  /*10470*/  CALL.ABS.NOINC R2 ;  /* 0x0000000002007343 */ /* 0x021fea0003c00000 */
.L_x_1102:
[----:B------:R-:W-:Y:S05]  /*10480*/  BSYNC B6 ;  /* 0x0000000000067941 */ /* 0x000fea0003800000 */
.L_x_1101:
        /* <DEDUP_REMOVED lines=20> */
.L_x_1105:
[----:B------:R0:W1:Y:S01]  /*105d0*/  LDC.64 R2, c[0x4][R18] ;  /* 0x0100000012027b82 */ /* 0x0000620000000a00 */
[----:B------:R-:W-:Y:S01]  /*105e0*/  ULDC.64 UR4, c[0x4][0x138] ;  /* 0x01004e0000047ab9 */ /* 0x000fe20000000a00 */
[----:B------:R-:W-:Y:S01]  /*105f0*/  ULDC.64 UR6, c[0x4][0x140] ;  /* 0x0100500000067ab9 */ /* 0x000fe20000000a00 */
[----:B------:R-:W-:Y:S02]  /*10600*/  IMAD.U32 R4, RZ, RZ, UR4 ;  /* 0x00000004ff047e24 */ /* 0x000fe4000f8e00ff */
        /* <DEDUP_REMOVED lines=11> */
.L_x_1104:
[----:B------:R-:W-:Y:S05]  /*106c0*/  BSYNC B6 ;  /* 0x0000000000067941 */ /* 0x000fea0003800000 */
.L_x_1103:
[----:B------:R-:W-:Y:S01]  /*106d0*/  ULDC.64 UR4, c[0x0][0x9f8] ;  /* 0x00027e0000047ab9 */ /* 0x000fe20000000a00 */
[----:B------:R-:W-:Y:S01]  /*106e0*/  IMAD.U32 R29, RZ, RZ, UR43 ;  /* 0x0000002bff1d7e24 */ /* 0x000fe2000f8e00ff */
[----:B------:R-:W-:Y:S01]  /*106f0*/  UISETP.NE.U32.AND UP0, UPT, UR4, URZ, UPT ;  /* 0x0000003f0400728c */ /* 0x000fe2000bf05070 */
[----:B------:R-:W0:Y:S03]  /*10700*/  LDC R10, c[0x0][0x430] ;  /* 0x00010c00ff0a7b82 */ /* 0x000e260000000800 */
[----:B------:R-:W-:-:S06]  /*10710*/  UISETP.NE.AND.EX UP0, UPT, UR5, URZ, UPT, UP0 ;  /* 0x0000003f0500728c */ /* 0x000fcc000bf05300 */
[----:B------:R-:W-:-:S05]  /*10720*/  PLOP3.LUT P0, PT, PT, PT, UP0, 0x80, 0x0 ;  /* 0x000000000000781c */ /* 0x000fca0003f0f008 */
[----:B------:R-:W-:Y:S02]  /*10730*/  @UP0 ULDC.64 UR4, c[0x0][0x9f8] ;  /* 0x00027e0000040ab9 */ /* 0x000fe40000000a00 */
[----:B------:R-:W-:-:S06]  /*10740*/  @UP0 UIMAD.WIDE UR4, UR43, 0x4, UR4 ;  /* 0x000000042b0408a5 */ /* 0x000fcc000f8e0204 */
[----:B------:R-:W-:Y:S01]  /*10750*/  IMAD.U32 R2, RZ, RZ, UR4 ;  /* 0x00000004ff027e24 */ /* 0x000fe2000f8e00ff */
[----:B------:R-:W1:Y:S01]  /*10760*/  S2R R18, SR_TID.X ;  /* 0x0000000000127919 */ /* 0x000e620000002100 */
[----:B------:R-:W-:Y:S01]  /*10770*/  IMAD.U32 R3, RZ, RZ, UR5 ;  /* 0x00000005ff037e24 */ /* 0x000fe2000f8e00ff */
[----:B------:R-:W-:-:S04]  /*10780*/  ULDC UR4, c[0x0][0xc48] ;  /* 0x0003120000047ab9 */ /* 0x000fc80000000800 */
[----:B------:R2:W5:Y:S01]  /*10790*/  @P0 LDG.E R29, desc[UR36][R2.64] ;  /* 0x00000024021d0981 */ /* 0x000562000c1e1900 */
[----:B------:R-:W-:Y:S01]  /*107a0*/  IMAD.U32 R0, RZ, RZ, UR45 ;  /* 0x0000002dff007e24 */ /* 0x000fe2000f8e00ff */
[----:B------:R-:W-:Y:S01]  /*107b0*/  UMOV UR5, 0xffffffff ;  /* 0xffffffff00057882 */ /* 0x000fe20000000000 */
[----:B------:R-:W-:Y:S02]  /*107c0*/  IMAD.U32 R22, RZ, RZ, UR4 ;  /* 0x00000004ff167e24 */ /* 0x000fe4000f8e00ff */
[----:B------:R-:W-:Y:S02]  /*107d0*/  VIADD R0, R0, 0xffffffff ;  /* 0xffffffff00007836 */ /* 0x000fe40000000000 */
[----:B-1----:R-:W-:-:S05]  /*107e0*/  IMAD.SHL.U32 R18, R18, 0x10, RZ ;  /* 0x0000001012127824 */ /* 0x002fca00078e00ff */
[----:B------:R-:W-:-:S05]  /*107f0*/  LOP3.LUT R18, R36, 0x70, R18, 0xf8, !PT ;  /* 0x0000007024127812 */ /* 0x000fca00078ef812 */
[----:B------:R-:W-:Y:S01]  /*10800*/  IMAD R7, R0, 0x40, R18 ;  /* 0x0000004000077824 */ /* 0x000fe200078e0212 */
[----:B0-2---:R-:W-:Y:S06]  /*10810*/  BRA.DIV UR5, `(.L_x_1106) ;  /* 0x0000003205f87947 */ /* 0x005fec000b800000 */
.L_x_1160:
[----:B------:R-:W-:Y:S01]  /*10820*/  ISETP.NE.AND P1, PT, R10, 0x1, PT ;  /* 0x000000010a00780c */ /* 0x000fe20003f25270 */
[C---:B-----5:R-:W-:Y:S01]  /*10830*/  IMAD.IADD R8, R7.reuse, 0x1, R32 ;  /* 0x0000000107087824 */ /* 0x060fe200078e0220 */
[----:B------:R-:W-:Y:S02]  /*10840*/  ISETP.GE.AND P0, PT, R7, UR38, PT ;  /* 0x0000002607007c0c */ /* 0x000fe4000bf06270 */
[----:B------:R-:W-:Y:S01]  /*10850*/  SHF.R.S32.HI R33, RZ, 0x1f, R29 ;  /* 0x0000001fff217819 */ /* 0x000fe2000001141d */
[----:B------:R-:W-:Y:S01]  /*10860*/  IMAD.MOV.U32 R9, RZ, RZ, R8 ;  /* 0x000000ffff097224 */ /* 0x000fe200078e0008 */
[----:B------:R-:W-:Y:S02]  /*10870*/  ISETP.GT.U32.OR P0, PT, R18, 0x3f, P0 ;  /* 0x0000003f1200780c */ /* 0x000fe40000704470 */
[----:B------:R-:W-:-:S05]  /*10880*/  LOP3.LUT R16, R16, 0xfffffbff, RZ, 0xc0, !PT ;  /* 0xfffffbff10107812 */ /* 0x000fca00078ec0ff */
[----:B------:R-:W0:Y:S01]  /*10890*/  @P1 LDC R3, c[0x0][0x434] ;  /* 0x00010d00ff031b82 */ /* 0x000e220000000800 */
[----:B------:R-:W-:-:S07]  /*108a0*/  @P1 LOP3.LUT R16, R16, 0x400, RZ, 0xfc, !PT ;  /* 0x0000040010101812 */ /* 0x000fce00078efcff */
[----:B------:R-:W1:Y:S08]  /*108b0*/  @P1 LDC R5, c[0x0][0x438] ;  /* 0x00010e00ff051b82 */ /* 0x000e700000000800 */
[----:B------:R-:W2:Y:S01]  /*108c0*/  @!P0 LDC.64 R6, c[0x0][0x428] ;  /* 0x00010a00ff068b82 */ /* 0x000ea20000000a00 */
[----:B0-----:R-:W-:-:S05]  /*108d0*/  @P1 IMAD.HI.U32 R2, R8, R3, RZ ;  /* 0x0000000308021227 */ /* 0x001fca00078e00ff */
[----:B-1----:R-:W-:Y:S02]  /*108e0*/  @P1 SHF.R.U32.HI R9, RZ, R5, R2 ;  /* 0x00000005ff091219 */ /* 0x002fe40000011602 */
[----:B------:R-:W0:Y:S02]  /*108f0*/  @!P0 LDC.64 R4, c[0x0][0x418] ;  /* 0x00010600ff048b82 */ /* 0x000e240000000a00 */
[----:B------:R-:W-:Y:S01]  /*10900*/  @!P0 SHF.R.S32.HI R3, RZ, 0x1f, R9 ;  /* 0x0000001fff038819 */ /* 0x000fe20000011409 */
[----:B--2---:R-:W-:-:S04]  /*10910*/  @!P0 IMAD R2, R33, R6, RZ ;  /* 0x0000000621028224 */ /* 0x004fc800078e02ff */
[----:B------:R-:W-:Y:S02]  /*10920*/  @!P0 IMAD R7, R29, R7, R2 ;  /* 0x000000071d078224 */ /* 0x000fe400078e0202 */
[----:B------:R-:W-:-:S04]  /*10930*/  @!P0 IMAD.MOV.U32 R2, RZ, RZ, R9 ;  /* 0x000000ffff028224 */ /* 0x000fc800078e0009 */
[----:B------:R-:W-:-:S04]  /*10940*/  @!P0 IMAD.WIDE.U32 R2, R29, R6, R2 ;  /* 0x000000061d028225 */ /* 0x000fc800078e0002 */
[----:B------:R-:W-:Y:S02]  /*10950*/  @!P0 IMAD.IADD R3, R3, 0x1, R7 ;  /* 0x0000000103038824 */ /* 0x000fe400078e0207 */
[----:B------:R-:W-:Y:S01]  /*10960*/  IMAD.MOV.U32 R6, RZ, RZ, RZ ;  /* 0x000000ffff067224 */ /* 0x000fe200078e00ff */
[----:B0-----:R-:W-:-:S04]  /*10970*/  @!P0 LEA R4, P1, R2, R4, 0x2 ;  /* 0x0000000402048211 */ /* 0x001fc800078210ff */
[----:B------:R-:W-:Y:S01]  /*10980*/  @!P0 LEA.HI.X R5, R2, R5, R3, 0x2, P1 ;  /* 0x0000000502058211 */ /* 0x000fe200008f1403 */
[----:B------:R-:W-:Y:S01]  /*10990*/  IMAD.U32 R2, RZ, RZ, UR48 ;  /* 0x00000030ff027e24 */ /* 0x000fe2000f8e00ff */
[----:B------:R-:W-:-:S03]  /*109a0*/  LOP3.LUT R16, R16, 0xfffffdff, RZ, 0xc0, !PT ;  /* 0xfffffdff10107812 */ /* 0x000fc600078ec0ff */
[----:B------:R0:W5:Y:S01]  /*109b0*/  @!P0 LDG.E R6, desc[UR36][R4.64] ;  /* 0x0000002404068981 */ /* 0x000162000c1e1900 */
[----:B------:R-:W-:Y:S01]  /*109c0*/  ISETP.NE.AND P2, PT, R2, 0x3, PT ;  /* 0x000000030200780c */ /* 0x000fe20003f45270 */
[----:B------:R-:W-:Y:S01]  /*109d0*/  IMAD.MOV R7, RZ, RZ, -R9 ;  /* 0x000000ffff077224 */ /* 0x000fe200078e0a09 */
[----:B------:R-:W-:Y:S01]  /*109e0*/  ISETP.GT.U32.AND P0, PT, R18, 0x3f, PT ;  /* 0x0000003f1200780c */ /* 0x000fe20003f04070 */
[----:B------:R-:W-:Y:S01]  /*109f0*/  IMAD.MOV.U32 R24, RZ, RZ, R0 ;  /* 0x000000ffff187224 */ /* 0x000fe200078e0000 */
[----:B------:R-:W-:Y:S01]  /*10a00*/  IADD3 R3, RZ, -UR43, RZ ;  /* 0x8000002bff037c10 */ /* 0x000fe2000fffe0ff */
[----:B------:R-:W-:-:S04]  /*10a10*/  IMAD R7, R10, R7, R8 ;  /* 0x000000070a077224 */ /* 0x000fc800078e0208 */
[----:B------:R-:W-:-:S04]  /*10a20*/  IMAD R22, R22, R3, UR42 ;  /* 0x0000002a16167e24 */ /* 0x000fc8000f8e0203 */
[----:B------:R-:W-:Y:S02]  /*10a30*/  @P2 LOP3.LUT R16, R16, 0x200, RZ, 0xfc, !PT ;  /* 0x0000020010102812 */ /* 0x000fe400078efcff */
[----:B------:R-:W-:Y:S02]  /*10a40*/  SHF.R.S32.HI R26, RZ, 0x1f, R22 ;  /* 0x0000001fff1a7819 */ /* 0x000fe40000011416 */
[----:B------:R-:W-:-:S04]  /*10a50*/  LOP3.LUT R16, R16, 0xfffffffe, RZ, 0xc0, !PT ;  /* 0xfffffffe10107812 */ /* 0x000fc800078ec0ff */
[----:B------:R-:W-:Y:S01]  /*10a60*/  @P0 LOP3.LUT R16, R16, 0x1, RZ, 0xfc, !PT ;  /* 0x0000000110100812 */ /* 0x000fe200078efcff */
[----:B0-----:R-:W-:Y:S06]  /*10a70*/  @!P2 BRA `(.L_x_1107) ;  /* 0x000000000004a947 */ /* 0x001fec0003800000 */
[----:B------:R-:W-:Y:S01]  /*10a80*/  BPT.TRAP 0x1 ;  /* 0x000000040000795c */ /* 0x000fe20000300000 */
.L_x_1107:
[----:B------:R-:W-:Y:S01]  /*10a90*/  SHF.R.S32.HI R8, RZ, 0x1f, R7 ;  /* 0x0000001fff087819 */ /* 0x000fe20000011407 */
[----:B------:R-:W-:Y:S01]  /*10aa0*/  ULDC.64 UR4, c[0x0][0x328] ;  /* 0x0000ca0000047ab9 */ /* 0x000fe20000000a00 */
[----:B------:R-:W-:Y:S01]  /*10ab0*/  IMAD R4, R23, 0x8, R17 ;  /* 0x0000000817047824 */ /* 0x000fe200078e0211 */
[----:B------:R-:W-:Y:S02]  /*10ac0*/  BSSY B0, `(.L_x_1108) ;  /* 0x0000016000007945 */ /* 0x000fe40003800000 */
[----:B------:R-:W-:-:S04]  /*10ad0*/  IMAD R2, R8, UR4, RZ ;  /* 0x0000000408027c24 */ /* 0x000fc8000f8e02ff */
[C---:B------:R-:W-:Y:S02]  /*10ae0*/  IMAD R5, R7.reuse, UR5, R2 ;  /* 0x0000000507057c24 */ /* 0x040fe4000f8e0202 */
[----:B------:R-:W-:Y:S01]  /*10af0*/  IMAD.WIDE.U32 R2, R7, UR4, RZ ;  /* 0x0000000407027c25 */ /* 0x000fe2000f8e00ff */
[----:B------:R-:W-:-:S03]  /*10b00*/  ULDC.64 UR4, c[0x0][0x338] ;  /* 0x0000ce0000047ab9 */ /* 0x000fc60000000a00 */
[----:B------:R-:W-:Y:S01]  /*10b10*/  IMAD.IADD R3, R3, 0x1, R5 ;  /* 0x0000000103037824 */ /* 0x000fe200078e0205 */
[----:B-----5:R-:W-:Y:S01]  /*10b20*/  SHF.R.S32.HI R5, RZ, 0x1f, R6 ;  /* 0x0000001fff057819 */ /* 0x020fe20000011406 */
[----:B------:R-:W-:-:S04]  /*10b30*/  IMAD.WIDE.U32 R2, R6, UR4, R2 ;  /* 0x0000000406027c25 */ /* 0x000fc8000f8e0002 */
[----:B------:R-:W-:-:S04]  /*10b40*/  IMAD R9, R5, UR4, RZ ;  /* 0x0000000405097c24 */ /* 0x000fc8000f8e02ff */
        /* <DEDUP_REMOVED lines=9> */
[----:B------:R-:W-:-:S04]  /*10be0*/  SHF.L.U32 R3, R25, 0x1f, RZ ;  /* 0x0000001f19037819 */ /* 0x000fc800000006ff */
[----:B------:R-:W-:-:S06]  /*10bf0*/  LEA.HI.X R19, R2, UR5, R19, 0x1, P0 ;  /* 0x0000000502137c11 */ /* 0x000fcc00080f0c13 */
[----:B------:R-:W0:Y:S02]  /*10c00*/  SYNCS.PHASECHK.TRANS64.TRYWAIT P0, [R4+URZ+0x30840], R3 ;  /* 0x03084003040075a7 */ /* 0x000e24000800017f */
[----:B0-----:R-:W-:Y:S05]  /*10c10*/  @!P0 BRA `(.L_x_1109) ;  /* 0x0000003000248947 */ /* 0x001fea0003800000 */
.L_x_1161:
[----:B------:R-:W-:Y:S05]  /*10c20*/  BSYNC B0 ;  /* 0x0000000000007941 */ /* 0x000fea0003800000 */
.L_x_1108:
[----:B------:R-:W-:Y:S01]  /*10c30*/  ULDC.64 UR4, c[0x0][0x300] ;  /* 0x0000c00000047ab9 */ /* 0x000fe20000000a00 */
[----:B------:R-:W-:Y:S01]  /*10c40*/  LOP3.LUT P5, RZ, R16, 0x10, RZ, 0xc0, !PT ;  /* 0x0000001010ff7812 */ /* 0x000fe200078ac0ff */
[----:B------:R-:W-:Y:S01]  /*10c50*/  IMAD R8, R8, UR4, RZ ;  /* 0x0000000408087c24 */ /* 0x000fe2000f8e02ff */
[C---:B------:R-:W-:Y:S01]  /*10c60*/  LOP3.LUT P4, RZ, R16.reuse, 0x8, RZ, 0xc0, !PT ;  /* 0x0000000810ff7812 */ /* 0x040fe2000788c0ff */
[C---:B0-----:R-:W-:Y:S01]  /*10c70*/  IMAD.WIDE.U32 R2, R7.reuse, UR4, RZ ;  /* 0x0000000407027c25 */ /* 0x041fe2000f8e00ff */
[C---:B------:R-:W-:Y:S02]  /*10c80*/  LOP3.LUT P3, RZ, R16.reuse, 0x4, RZ, 0xc0, !PT ;  /* 0x0000000410ff7812 */ /* 0x040fe4000786c0ff */
[----:B------:R-:W-:Y:S01]  /*10c90*/  LOP3.LUT P2, RZ, R16, 0x2, RZ, 0xc0, !PT ;  /* 0x0000000210ff7812 */ /* 0x000fe2000784c0ff */
[----:B------:R-:W-:Y:S01]  /*10ca0*/  IMAD R9, R7, UR5, R8 ;  /* 0x0000000507097c24 */ /* 0x000fe2000f8e0208 */
[----:B------:R-:W-:Y:S01]  /*10cb0*/  ULDC.64 UR4, c[0x0][0x310] ;  /* 0x0000c40000047ab9 */ /* 0x000fe20000000a00 */
[----:B------:R-:W-:-:S02]  /*10cc0*/  IMAD.MOV.U32 R7, RZ, RZ, -0x40 ;  /* 0xffffffc0ff077424 */ /* 0x000fc400078e00ff */
[----:B------:R-:W-:Y:S02]  /*10cd0*/  IMAD.IADD R3, R3, 0x1, R9 ;  /* 0x0000000103037824 */ /* 0x000fe400078e0209 */
[----:B------:R-:W-:Y:S02]  /*10ce0*/  IMAD R5, R5, UR4, RZ ;  /* 0x0000000405057c24 */ /* 0x000fe4000f8e02ff */
[----:B------:R-:W-:-:S04]  /*10cf0*/  IMAD.WIDE.U32 R2, R6, UR4, R2 ;  /* 0x0000000406027c25 */ /* 0x000fc8000f8e0002 */
[----:B------:R-:W-:Y:S01]  /*10d00*/  IMAD R5, R6, UR5, R5 ;  /* 0x0000000506057c24 */ /* 0x000fe2000f8e0205 */
[----:B------:R-:W-:Y:S01]  /*10d10*/  ULDC.64 UR4, c[0x0][0x308] ;  /* 0x0000c20000047ab9 */ /* 0x000fe20000000a00 */
[----:B------:R-:W-:Y:S02]  /*10d20*/  IMAD R7, R0, R7, UR38 ;  /* 0x0000002600077e24 */ /* 0x000fe4000f8e0207 */
[----:B------:R-:W-:Y:S02]  /*10d30*/  IMAD.IADD R3, R3, 0x1, R5 ;  /* 0x0000000103037824 */ /* 0x000fe400078e0205 */
[----:B------:R-:W-:Y:S02]  /*10d40*/  IMAD R5, R26, UR4, RZ ;  /* 0x000000041a057c24 */ /* 0x000fe4000f8e02ff */
[----:B------:R-:W-:-:S04]  /*10d50*/  IMAD.WIDE.U32 R2, R22, UR4, R2 ;  /* 0x0000000416027c25 */ /* 0x000fc8000f8e0002 */
[----:B------:R-:W-:Y:S01]  /*10d60*/  IMAD R5, R22, UR5, R5 ;  /* 0x0000000516057c24 */ /* 0x000fe2000f8e0205 */
[----:B------:R-:W-:Y:S01]  /*10d70*/  ULDC.64 UR4, c[0x0][0x2e8] ;  /* 0x0000ba0000047ab9 */ /* 0x000fe20000000a00 */
[----:B------:R-:W-:Y:S02]  /*10d80*/  IMAD.IADD R7, R7, 0x1, -R36 ;  /* 0x0000000107077824 */ /* 0x000fe400078e0a24 */
[----:B------:R-:W-:Y:S01]  /*10d90*/  IMAD.IADD R3, R3, 0x1, R5 ;  /* 0x0000000103037824 */ /* 0x000fe200078e0205 */
[C---:B------:R-:W-:Y:S01]  /*10da0*/  LEA R5, P0, R2.reuse, UR4, 0x1 ;  /* 0x0000000402057c11 */ /* 0x040fe2000f8008ff */
[----:B------:R-:W-:Y:S01]  /*10db0*/  UMOV UR4, 0xffffffff ;  /* 0xffffffff00047882 */ /* 0x000fe20000000000 */
[----:B------:R-:W-:Y:S02]  /*10dc0*/  IMAD R0, R23, 0x4000, R30 ;  /* 0x0000400017007824 */ /* 0x000fe400078e021e */
[----:B------:R-:W-:Y:S02]  /*10dd0*/  LEA.HI.X R6, R2, UR5, R3, 0x1, P0 ;  /* 0x0000000502067c11 */ /* 0x000fe400080f0c03 */
[----:B------:R-:W-:Y:S01]  /*10de0*/  ISETP.GE.AND P0, PT, R7, 0x1, PT ;  /* 0x000000010700780c */ /* 0x000fe20003f06270 */
[----:B------:R-:W-:-:S12]  /*10df0*/  BRA.DIV UR4, `(.L_x_1110) ;  /* 0x0000002e04c07947 */ /* 0x000fd8000b800000 */
[----:B------:R-:W0:Y:S01]  /*10e00*/  SHFL.IDX PT, R14, R5, RZ, 0x181f ;  /* 0x00181fff050e7589 */ /* 0x000e2200000e0000 */
[----:B------:R-:W-:-:S03]  /*10e10*/  @P0 IMAD R9, R0, 0x2, R17 ;  /* 0x0000000200090824 */ /* 0x000fc600078e0211 */
[----:B------:R-:W1:Y:S04]  /*10e20*/  SHFL.IDX PT, R2, R6, RZ, 0x181f ;  /* 0x00181fff06027589 */ /* 0x000e6800000e0000 */
[----:B------:R-:W-:Y:S01]  /*10e30*/  SHFL.IDX PT, R8, R6, 0x1, 0x181f ;  /* 0x00381f0006087f89 */ /* 0x000fe200000e0000 */
        /* <DEDUP_REMOVED lines=8> */
[----:B------:R-:W-:-:S13]  /*10ec0*/  ISETP.GE.AND P0, PT, R7, 0x11, PT ;  /* 0x000000110700780c */ /* 0x000fda0003f06270 */
[----:B0-----:R-:W-:Y:S01]  /*10ed0*/  @P0 LEA R14, P1, R37, R14, 0x1 ;  /* 0x0000000e250e0211 */ /* 0x001fe200078208ff */
[----:B------:R-:W-:-:S04]  /*10ee0*/  @P0 IMAD R27, R0, 0x2, R17 ;  /* 0x00000002001b0824 */ /* 0x000fc800078e0211 */
[----:B------:R-:W-:Y:S02]  /*10ef0*/  @P0 IMAD.X R21, RZ, RZ, R8, P1 ;  /* 0x000000ffff150224 */ /* 0x000fe400008e0608 */
[----:B-1----:R-:W-:Y:S01]  /*10f00*/  @P0 IMAD.MOV.U32 R2, RZ, RZ, R14 ;  /* 0x000000ffff020224 */ /* 0x002fe200078e000e */
[----:B------:R-:W-:Y:S02]  /*10f10*/  SHFL.IDX PT, R8, R6, 0x2, 0x181f ;  /* 0x00581f0006087f89 */ /* 0x000fe400000e0000 */
[----:B------:R-:W-:Y:S02]  /*10f20*/  @P0 MOV R3, R21 ;  /* 0x0000001500030202 */ /* 0x000fe40000000f00 */
        /* <DEDUP_REMOVED lines=10> */
[----:B------:R0:W1:Y:S01]  /*10fd0*/  SHFL.IDX PT, R8, R6, 0x3, 0x181f ;  /* 0x00781f0006087f89 */ /* 0x00006200000e0000 */
[----:B------:R-:W-:-:S03]  /*10fe0*/  @P0 IMAD.MOV.U32 R3, RZ, RZ, R9 ;  /* 0x000000ffff030224 */ /* 0x000fc600078e0009 */
[----:B------:R0:W2:Y:S04]  /*10ff0*/  SHFL.IDX PT, R14, R5, 0x3, 0x181f ;  /* 0x00781f00050e7f89 */ /* 0x0000a800000e0000 */
[----:B------:R0:W-:Y:S04]  /*11000*/  @P0 LDGSTS.E.BYPASS.LTC128B.128 [R21+0x21400], desc[UR36][R2.64], !P5 ;  /* 0x2140000002150fae */ /* 0x0001e8000e901d64 */
[----:B------:R0:W-:Y:S04]  /*11010*/  @P0 LDGSTS.E.BYPASS.LTC128B.128 [R21+0x23400], desc[UR36][R2.64+0x80], !P4 ;  /* 0x2340008002150fae */ /* 0x0001e8000e101d64 */
[----:B------:R0:W-:Y:S04]  /*11020*/  @P0 LDGSTS.E.BYPASS.LTC128B.128 [R21+0x25400], desc[UR36][R2.64+0x100], !P3 ;  /* 0x2540010002150fae */ /* 0x0001e8000d901d64 */
[----:B------:R0:W-:Y:S02]  /*11030*/  @P0 LDGSTS.E.BYPASS.LTC128B.128 [R21+0x27400], desc[UR36][R2.64+0x180], !P2 ;  /* 0x2740018002150fae */ /* 0x0001e4000d101d64 */
.L_x_1171:
[----:B------:R-:W-:-:S13]  /*11040*/  ISETP.GE.AND P0, PT, R7, 0x31, PT ;  /* 0x000000310700780c */ /* 0x000fda0003f06270 */
[----:B0-2---:R-:W-:Y:S01]  /*11050*/  @P0 LEA R2, P1, R37, R14, 0x1 ;  /* 0x0000000e25020211 */ /* 0x005fe200078208ff */
[----:B------:R-:W-:-:S04]  /*11060*/  @P0 IMAD R5, R0, 0x2, R17 ;  /* 0x0000000200050824 */ /* 0x000fc800078e0211 */
[----:B-1----:R-:W-:-:S05]  /*11070*/  @P0 IMAD.X R3, RZ, RZ, R8, P1 ;  /* 0x000000ffff030224 */ /* 0x002fca00008e0608 */
[----:B------:R-:W-:Y:S01]  /*11080*/  @!PT LDS RZ, [RZ] ;  /* 0x00000000fffff984 */ /* 0x000fe20000000800 */
[----:B------:R-:W-:Y:S01]  /*11090*/  @!PT LDS RZ, [RZ] ;  /* 0x00000000fffff984 */ /* 0x000fe20000000800 */
[----:B------:R-:W-:Y:S01]  /*110a0*/  @!PT LDS RZ, [RZ] ;  /* 0x00000000fffff984 */ /* 0x000fe20000000800 */
[----:B------:R0:W-:Y:S04]  /*110b0*/  @P0 LDGSTS.E.BYPASS.LTC128B.128 [R5+0x21c00], desc[UR36][R2.64], !P5 ;  /* 0x21c0000002050fae */ /* 0x0001e8000e901d64 */
[----:B------:R0:W-:Y:S04]  /*110c0*/  @P0 LDGSTS.E.BYPASS.LTC128B.128 [R5+0x23c00], desc[UR36][R2.64+0x80], !P4 ;  /* 0x23c0008002050fae */ /* 0x0001e8000e101d64 */
[----:B------:R0:W-:Y:S04]  /*110d0*/  @P0 LDGSTS.E.BYPASS.LTC128B.128 [R5+0x25c00], desc[UR36][R2.64+0x100], !P3 ;  /* 0x25c0010002050fae */ /* 0x0001e8000d901d64 */
[----:B------:R0:W-:Y:S01]  /*110e0*/  @P0 LDGSTS.E.BYPASS.LTC128B.128 [R5+0x27c00], desc[UR36][R2.64+0x180], !P2 ;  /* 0x27c0018002050fae */ /* 0x0001e2000d101d64 */
[----:B------:R-:W-:Y:S01]  /*110f0*/  PLOP3.LUT P0, PT, PT, PT, PT, 0x80, 0x0 ;  /* 0x000000000000781c */ /* 0x000fe20003f0f070 */
[----:B------:R-:W-:-:S12]  /*11100*/  NOP ;  /* 0x0000000000007918 */ /* 0x000fd80000000000 */
.L_x_1111:
        /* <DEDUP_REMOVED lines=10> */
.L_x_1112:
[----:B------:R-:W-:Y:S01]  /*111b0*/  VIADD R0, R17, 0x10400 ;  /* 0x0001040011007836 */ /* 0x000fe20000000000 */
[----:B------:R1:W-:Y:S06]  /*111c0*/  SYNCS.ARRIVE.TRANS64.A1T0 RZ, [R4+URZ+0x30830], RZ ;  /* 0x030830ff04ff79a7 */ /* 0x0003ec000810003f */
[----:B------:R-:W-:Y:S05]  /*111d0*/  WARPSYNC.ALL ;  /* 0x0000000000007948 */ /* 0x000fea0003800000 */
[----:B------:R-:W-:Y:S01]  /*111e0*/  BAR.SYNC.DEFER_BLOCKING 0x8, 0x180 ;  /* 0x0206000000007b1d */ /* 0x000fe20000010000 */
[----:B------:R-:W-:-:S05]  /*111f0*/  LOP3.LUT P0, RZ, R0, 0x3ff, RZ, 0xc0, !PT ;  /* 0x000003ff00ff7812 */ /* 0x000fca000780c0ff */
[----:B------:R-:W-:Y:S08]  /*11200*/  BSSY B6, `(.L_x_1113) ;  /* 0x0000012000067945 */ /* 0x000ff00003800000 */
[----:B------:R-:W-:Y:S05]  /*11210*/  @!P0 BRA `(.L_x_1114) ;  /* 0x0000000000408947 */ /* 0x000fea0003800000 */
[----:B0-----:R-:W-:Y:S01]  /*11220*/  MOV R2, 0x0 ;  /* 0x0000000000027802 */ /* 0x001fe20000000f00 */
[----:B------:R-:W-:Y:S01]  /*11230*/  ULDC.64 UR6, c[0x4][0x138] ;  /* 0x01004e0000067ab9 */ /* 0x000fe20000000a00 */
[----:B------:R-:W-:Y:S01]  /*11240*/  ULDC.64 UR8, c[0x4][0x140] ;  /* 0x0100500000087ab9 */ /* 0x000fe20000000a00 */
[----:B------:R-:W-:Y:S01]  /*11250*/  ULDC.64 UR4, c[0x4][0xb0] ;  /* 0x01002c0000047ab9 */ /* 0x000fe20000000a00 */
[----:B-1----:R-:W-:Y:S02]  /*11260*/  IMAD.U32 R4, RZ, RZ, UR6 ;  /* 0x00000006ff047e24 */ /* 0x002fe4000f8e00ff */
[----:B------:R-:W0:Y:S01]  /*11270*/  LDC.64 R2, c[0x4][R2] ;  /* 0x0100000002027b82 */ /* 0x000e220000000a00 */
[----:B------:R-:W-:Y:S02]  /*11280*/  IMAD.U32 R5, RZ, RZ, UR7 ;  /* 0x00000007ff057e24 */ /* 0x000fe4000f8e00ff */
[----:B------:R-:W-:Y:S02]  /*11290*/  IMAD.U32 R6, RZ, RZ, UR8 ;  /* 0x00000008ff067e24 */ /* 0x000fe4000f8e00ff */
[----:B------:R-:W-:-:S02]  /*112a0*/  IMAD.U32 R7, RZ, RZ, UR9 ;  /* 0x00000009ff077e24 */ /* 0x000fc4000f8e00ff */
[----:B------:R-:W-:Y:S02]  /*112b0*/  IMAD.U32 R10, RZ, RZ, UR4 ;  /* 0x00000004ff0a7e24 */ /* 0x000fe4000f8e00ff */
[----:B------:R-:W-:Y:S02]  /*112c0*/  IMAD.U32 R11, RZ, RZ, UR5 ;  /* 0x00000005ff0b7e24 */ /* 0x000fe4000f8e00ff */
[----:B------:R-:W-:Y:S02]  /*112d0*/  IMAD.MOV.U32 R8, RZ, RZ, 0x70 ;  /* 0x00000070ff087424 */ /* 0x000fe400078e00ff */
[----:B------:R-:W-:Y:S02]  /*112e0*/  IMAD.MOV.U32 R12, RZ, RZ, 0x1 ;  /* 0x00000001ff0c7424 */ /* 0x000fe400078e00ff */
[----:B------:R-:W-:-:S07]  /*112f0*/  IMAD.MOV.U32 R13, RZ, RZ, RZ ;  /* 0x000000ffff0d7224 */ /* 0x000fce00078e00ff */
[----:B------:R-:W-:-:S07]  /*11300*/  LEPC R20, `(.L_x_1114) ;  /* 0x000000001014794e */ /* 0x000fce0000000000 */
[----:B0-----:R-:W-:Y:S05]  /*11310*/  CALL.ABS.NOINC R2 ;  /* 0x0000000002007343 */ /* 0x001fea0003c00000 */
.L_x_1114:
[----:B------:R-:W-:Y:S05]  /*11320*/  BSYNC B6 ;  /* 0x0000000000067941 */ /* 0x000fea0003800000 */
.L_x_1113:
[----:B0-----:R-:W0:Y:S01]  /*11330*/  S2R R2, SR_TID.X ;  /* 0x0000000000027919 */ /* 0x001e220000002100 */
[----:B------:R-:W-:Y:S01]  /*11340*/  UISETP.NE.AND UP0, UPT, UR50, URZ, UPT ;  /* 0x0000003f3200728c */ /* 0x000fe2000bf05270 */
[----:B------:R-:W-:Y:S01]  /*11350*/  R2UR UR6, R26 ;  /* 0x000000001a0672ca */ /* 0x000fe200000e0000 */
[----:B------:R-:W-:Y:S01]  /*11360*/  ULDC.64 UR8, c[0x0][0x2d8] ;  /* 0x0000b60000087ab9 */ /* 0x000fe20000000a00 */
[----:B------:R-:W-:Y:S02]  /*11370*/  R2UR UR7, R22 ;  /* 0x00000000160772ca */ /* 0x000fe400000e0000 */
[C---:B------:R-:W-:Y:S02]  /*11380*/  LOP3.LUT P2, RZ, R16.reuse, 0x4000, RZ, 0xc0, !PT ;  /* 0x0000400010ff7812 */ /* 0x040fe4000784c0ff */
[----:B------:R-:W-:Y:S02]  /*11390*/  PLOP3.LUT P0, PT, PT, PT, UP0, 0x80, 0x0 ;  /* 0x000000000000781c */ /* 0x000fe40003f0f008 */
[----:B------:R-:W-:-:S02]  /*113a0*/  LOP3.LUT P3, RZ, R16, 0x2000, RZ, 0xc0, !PT ;  /* 0x0000200010ff7812 */ /* 0x000fc4000786c0ff */
[----:B------:R-:W-:Y:S01]  /*113b0*/  @UP0 ULDC UR4, c[0x0][0x44c] ;  /* 0x0001130000040ab9 */ /* 0x000fe20000000800 */
[C---:B------:R-:W-:Y:S02]  /*113c0*/  LOP3.LUT P4, RZ, R16.reuse, 0x1000, RZ, 0xc0, !PT ;  /* 0x0000100010ff7812 */ /* 0x040fe4000788c0ff */
[----:B------:R-:W-:Y:S01]  /*113d0*/  UIMAD UR6, UR6, UR8, URZ ;  /* 0x00000008060672a4 */ /* 0x000fe2000f8e023f */
[----:B------:R-:W-:-:S03]  /*113e0*/  LOP3.LUT P5, RZ, R16, 0x800, RZ, 0xc0, !PT ;  /* 0x0000080010ff7812 */ /* 0x000fc600078ac0ff */
[----:B------:R-:W-:Y:S02]  /*113f0*/  UIMAD UR7, UR7, UR9, UR6 ;  /* 0x00000009070772a4 */ /* 0x000fe4000f8e0206 */
[----:B------:R-:W-:Y:S01]  /*11400*/  USHF.R.S32.HI UR6, URZ, 0x1f, UR43 ;  /* 0x0000001f3f067899 */ /* 0x000fe2000801142b */
[----:B0-----:R-:W-:-:S05]  /*11410*/  IMAD.SHL.U32 R2, R2, 0x10, RZ ;  /* 0x0000001002027824 */ /* 0x001fca00078e00ff */
[----:B------:R-:W-:-:S05]  /*11420*/  LOP3.LUT R2, R36, 0x70, R2, 0xf8, !PT ;  /* 0x0000007024027812 */ /* 0x000fca00078ef802 */
[----:B------:R-:W-:-:S04]  /*11430*/  VIADD R0, R2, UR44 ;  /* 0x0000002c02007c36 */ /* 0x000fc80008000000 */
[----:B------:R-:W-:Y:S01]  /*11440*/  @P0 IMAD.HI.U32 R3, R0, UR4, RZ ;  /* 0x0000000400030c27 */ /* 0x000fe2000f8e00ff */
[----:B------:R-:W-:Y:S01]  /*11450*/  PLOP3.LUT P0, PT, PT, PT, UP0, 0x80, 0x0 ;  /* 0x000000000000781c */ /* 0x000fe20003f0f008 */
[----:B------:R-:W-:Y:S01]  /*11460*/  @UP0 ULDC UR4, c[0x0][0x450] ;  /* 0x0001140000040ab9 */ /* 0x000fe20000000800 */
[----:B------:R-:W-:-:S11]  /*11470*/  MOV R2, R0 ;  /* 0x0000000000027202 */ /* 0x000fd60000000f00 */
[----:B------:R-:W-:Y:S02]  /*11480*/  @P0 SHF.R.U32.HI R2, RZ, UR4, R3 ;  /* 0x00000004ff020c19 */ /* 0x000fe40008011603 */
[----:B------:R-:W-:-:S03]  /*11490*/  R2UR UR4, R22 ;  /* 0x00000000160472ca */ /* 0x000fc600000e0000 */
[----:B------:R-:W-:-:S10]  /*114a0*/  IMAD.MOV R5, RZ, RZ, -R2 ;  /* 0x000000ffff057224 */ /* 0x000fd400078e0a02 */
[----:B------:R-:W-:-:S03]  /*114b0*/  UIMAD.WIDE.U32 UR4, UR4, UR8, URZ ;  /* 0x00000008040472a5 */ /* 0x000fc6000f8e003f */
[----:B------:R-:W-:Y:S01]  /*114c0*/  ULDC.64 UR8, c[0x0][0x2e0] ;  /* 0x0000b80000087ab9 */ /* 0x000fe20000000a00 */
[----:B------:R-:W-:Y:S02]  /*114d0*/  UIADD3 UR5, UR5, UR7, URZ ;  /* 0x0000000705057290 */ /* 0x000fe4000fffe03f */
[----:B------:R-:W-:Y:S01]  /*114e0*/  UIMAD UR6, UR6, UR8, URZ ;  /* 0x00000008060672a4 */ /* 0x000fe2000f8e023f */
[----:B------:R-:W-:Y:S01]  /*114f0*/  ULDC UR7, c[0x0][0x448] ;  /* 0x0001120000077ab9 */ /* 0x000fe20000000800 */
[----:B------:R-:W-:Y:S01]  /*11500*/  UIMAD.WIDE.U32 UR4, UR43, UR8, UR4 ;  /* 0x000000082b0472a5 */ /* 0x000fe2000f8e0004 */
[----:B------:R-:W-:Y:S01]  /*11510*/  IMAD R5, R5, UR7, R0 ;  /* 0x0000000705057c24 */ /* 0x000fe2000f8e0200 */
[----:B------:R-:W-:Y:S01]  /*11520*/  UIMAD UR6, UR43, UR9, UR6 ;  /* 0x000000092b0672a4 */ /* 0x000fe2000f8e0206 */
[----:B------:R-:W-:Y:S02]  /*11530*/  SHF.R.S32.HI R0, RZ, 0x1f, R2 ;  /* 0x0000001fff007819 */ /* 0x000fe40000011402 */
[----:B------:R-:W-:Y:S01]  /*11540*/  ULDC.64 UR8, c[0x0][0x2d0] ;  /* 0x0000b40000087ab9 */ /* 0x000fe20000000a00 */
[----:B------:R-:W-:Y:S01]  /*11550*/  UIADD3 UR5, UR5, UR6, URZ ;  /* 0x0000000605057290 */ /* 0x000fe2000fffe03f */
[----:B------:R-:W-:-:S02]  /*11560*/  IMAD.U32 R9, RZ, RZ, UR8 ;  /* 0x00000008ff097e24 */ /* 0x000fc4000f8e00ff */
[----:B------:R-:W-:Y:S01]  /*11570*/  IMAD R3, R0, UR8, RZ ;  /* 0x0000000800037c24 */ /* 0x000fe2000f8e02ff */
[----:B------:R-:W-:-:S03]  /*11580*/  SHF.R.S32.HI R0, RZ, 0x1f, R5 ;  /* 0x0000001fff007819 */ /* 0x000fc60000011405 */
[C---:B------:R-:W-:Y:S02]  /*11590*/  IMAD R7, R2.reuse, UR9, R3 ;  /* 0x0000000902077c24 */ /* 0x040fe4000f8e0203 */
[----:B------:R-:W-:Y:S01]  /*115a0*/  IMAD.WIDE.U32 R2, R2, R9, UR4 ;  /* 0x0000000402027e25 */ /* 0x000fe2000f8e0009 */
        /* <DEDUP_REMOVED lines=9> */
[----:B-1----:R-:W-:Y:S01]  /*11640*/  LEA.HI.X R4, R2, UR5, R3, 0x1, P0 ;  /* 0x0000000502047c11 */ /* 0x002fe200080f0c03 */
[----:B------:R-:W-:Y:S06]  /*11650*/  BRA.DIV UR4, `(.L_x_1115) ;  /* 0x0000002a04fc7947 */ /* 0x000fec000b800000 */
[----:B------:R-:W0:Y:S01]  /*11660*/  SHFL.IDX PT, R14, R5, RZ, 0x181f ;  /* 0x00181fff050e7589 */ /* 0x000e2200000e0000 */
[----:B------:R-:W-:-:S03]  /*11670*/  VIADD R0, R36, UR44 ;  /* 0x0000002c24007c36 */ /* 0x000fc60008000000 */
[----:B------:R-:W1:Y:S01]  /*11680*/  SHFL.IDX PT, R2, R4, RZ, 0x181f ;  /* 0x00181fff04027589 */ /* 0x000e6200000e0000 */
[C---:B------:R-:W-:Y:S01]  /*11690*/  VIADD R7, R0.reuse, 0x10 ;  /* 0x0000001000077836 */ /* 0x040fe20000000000 */
[----:B------:R-:W-:Y:S02]  /*116a0*/  ISETP.GE.AND P0, PT, R0, UR39, PT ;  /* 0x0000002700007c0c */ /* 0x000fe4000bf06270 */
[----:B------:R-:W-:Y:S11]  /*116b0*/  SHFL.IDX PT, R6, R4, 0x1, 0x181f ;  /* 0x00381f0004067f89 */ /* 0x000ff600000e0000 */
        /* <DEDUP_REMOVED lines=8> */
[----:B------:R-:W-:-:S13]  /*11740*/  ISETP.GE.AND P0, PT, R7, UR39, PT ;  /* 0x0000002707007c0c */ /* 0x000fda000bf06270 */
[----:B0-----:R-:W-:-:S05]  /*11750*/  @!P0 LEA R14, P1, R37, R14, 0x1 ;  /* 0x0000000e250e8211 */ /* 0x001fca00078208ff */
[----:B------:R-:W-:Y:S02]  /*11760*/  @!P0 IMAD.X R7, RZ, RZ, R6, P1 ;  /* 0x000000ffff078224 */ /* 0x000fe400008e0606 */
[----:B-1----:R-:W-:Y:S01]  /*11770*/  @!P0 IMAD.MOV.U32 R2, RZ, RZ, R14 ;  /* 0x000000ffff028224 */ /* 0x002fe200078e000e */
[----:B------:R-:W-:Y:S01]  /*11780*/  SHFL.IDX PT, R6, R4, 0x2, 0x181f ;  /* 0x00581f0004067f89 */ /* 0x000fe200000e0000 */
[----:B------:R-:W-:Y:S02]  /*11790*/  @!P0 IMAD.MOV.U32 R3, RZ, RZ, R7 ;  /* 0x000000ffff038224 */ /* 0x000fe400078e0007 */
[----:B------:R-:W-:Y:S01]  /*117a0*/  VIADD R7, R0, 0x20 ;  /* 0x0000002000077836 */ /* 0x000fe20000000000 */
        /* <DEDUP_REMOVED lines=30> */
[----:B0-----:R-:W-:-:S05]  /*11990*/  @!P0 LEA R14, P1, R37, R14, 0x1 ;  /* 0x0000000e250e8211 */ /* 0x001fca00078208ff */
[----:B-1----:R-:W-:Y:S02]  /*119a0*/  @!P0 IMAD.X R7, RZ, RZ, R6, P1 ;  /* 0x000000ffff078224 */ /* 0x002fe400008e0606 */
[----:B--2---:R-:W-:Y:S01]  /*119b0*/  @!P0 IMAD.MOV.U32 R2, RZ, RZ, R14 ;  /* 0x000000ffff028224 */ /* 0x004fe200078e000e */
        /* <DEDUP_REMOVED lines=24> */
[----:B------:R0:W1:Y:S01]  /*11b40*/  SHFL.IDX PT, R6, R4, 0x7, 0x181f ;  /* 0x00f81f0004067f89 */ /* 0x00006200000e0000 */
[----:B------:R-:W-:-:S03]  /*11b50*/  @!P0 IMAD.MOV.U32 R3, RZ, RZ, R7 ;  /* 0x000000ffff038224 */ /* 0x000fc600078e0007 */
[----:B------:R0:W2:Y:S04]  /*11b60*/  SHFL.IDX PT, R14, R5, 0x7, 0x181f ;  /* 0x00f81f00050e7f89 */ /* 0x0000a800000e0000 */
[----:B------:R0:W-:Y:S04]  /*11b70*/  @!P0 LDGSTS.E.BYPASS.LTC128B.128 [R31+0x13400], desc[UR36][R2.64], !P2 ;  /* 0x13400000021f8fae */ /* 0x0001e8000d101d64 */
[----:B------:R0:W-:Y:S04]  /*11b80*/  @!P0 LDGSTS.E.BYPASS.LTC128B.128 [R31+0x17400], desc[UR36][R2.64+0x80], !P3 ;  /* 0x17400080021f8fae */ /* 0x0001e8000d901d64 */
[----:B------:R0:W-:Y:S04]  /*11b90*/  @!P0 LDGSTS.E.BYPASS.LTC128B.128 [R31+0x1b400], desc[UR36][R2.64+0x100], !P4 ;  /* 0x1b400100021f8fae */ /* 0x0001e8000e101d64 */
[----:B------:R0:W-:Y:S02]  /*11ba0*/  @!P0 LDGSTS.E.BYPASS.LTC128B.128 [R31+0x1f400], desc[UR36][R2.64+0x180], !P5 ;  /* 0x1f400180021f8fae */ /* 0x0001e4000e901d64 */
.L_x_1188:
[----:B------:R-:W-:-:S05]  /*11bb0*/  VIADD R0, R0, 0x70 ;  /* 0x0000007000007836 */ /* 0x000fca0000000000 */
[----:B------:R-:W-:-:S13]  /*11bc0*/  ISETP.GE.AND P0, PT, R0, UR39, PT ;  /* 0x0000002700007c0c */ /* 0x000fda000bf06270 */
[----:B0-2---:R-:W-:-:S05]  /*11bd0*/  @!P0 LEA R2, P1, R37, R14, 0x1 ;  /* 0x0000000e25028211 */ /* 0x005fca00078208ff */
[----:B-1----:R-:W-:-:S05]  /*11be0*/  @!P0 IMAD.X R3, RZ, RZ, R6, P1 ;  /* 0x000000ffff038224 */ /* 0x002fca00008e0606 */
[----:B------:R-:W-:Y:S01]  /*11bf0*/  @!PT LDS RZ, [RZ] ;  /* 0x00000000fffff984 */ /* 0x000fe20000000800 */
[----:B------:R-:W-:Y:S01]  /*11c00*/  @!PT LDS RZ, [RZ] ;  /* 0x00000000fffff984 */ /* 0x000fe20000000800 */
[----:B------:R-:W-:Y:S01]  /*11c10*/  @!PT LDS RZ, [RZ] ;  /* 0x00000000fffff984 */ /* 0x000fe20000000800 */
[----:B------:R0:W-:Y:S04]  /*11c20*/  @!P0 LDGSTS.E.BYPASS.LTC128B.128 [R31+0x13c00], desc[UR36][R2.64], !P2 ;  /* 0x13c00000021f8fae */ /* 0x0001e8000d101d64 */
[----:B------:R0:W-:Y:S04]  /*11c30*/  @!P0 LDGSTS.E.BYPASS.LTC128B.128 [R31+0x17c00], desc[UR36][R2.64+0x80], !P3 ;  /* 0x17c00080021f8fae */ /* 0x0001e8000d901d64 */
[----:B------:R0:W-:Y:S04]  /*11c40*/  @!P0 LDGSTS.E.BYPASS.LTC128B.128 [R31+0x1bc00], desc[UR36][R2.64+0x100], !P4 ;  /* 0x1bc00100021f8fae */ /* 0x0001e8000e101d64 */
[----:B------:R0:W-:Y:S01]  /*11c50*/  @!P0 LDGSTS.E.BYPASS.LTC128B.128 [R31+0x1fc00], desc[UR36][R2.64+0x180], !P5 ;  /* 0x1fc00180021f8fae */ /* 0x0001e2000e901d64 */
[----:B------:R-:W-:Y:S01]  /*11c60*/  PLOP3.LUT P0, PT, PT, PT, PT, 0x80, 0x0 ;  /* 0x000000000000781c */ /* 0x000fe20003f0f070 */
[----:B------:R-:W-:-:S12]  /*11c70*/  NOP ;  /* 0x0000000000007918 */ /* 0x000fd80000000000 */
.L_x_1116:
[----:B------:R-:W-:Y:S02]  /*11c80*/  PLOP3.LUT P1, PT, P1, P0, PT, 0xa2, 0x0 ;  /* 0x000000000000781c */ /* 0x000fe40000f21472 */
[----:B------:R-:W-:-:S08]  /*11c90*/  @P0 R2UR P1, UR4, R17 ;  /* 0x00000000110402ca */ /* 0x000fd00000020000 */
[----:B------:R-:W-:-:S05]  /*11ca0*/  @P0 PLOP3.LUT P0, PT, P1, PT, PT, 0x80, 0x0 ;  /* 0x000000000000081c */ /* 0x000fca0000f0f070 */
[----:B------:R-:W-:Y:S01]  /*11cb0*/  @!P1 SYNCS.ARRIVE.TRANS64.RED.A0T1 RZ, [UR4+0x30800], RZ ;  /* 0x030800ffffff99a7 */ /* 0x000fe20008200404 */
[----:B------:R-:W-:Y:S07]  /*11cc0*/  @!P1 ARRIVES.LDGSTSBAR.64.TRANSCNT [UR4+0x30800] ;  /* 0x03080000ff0099b0 */ /* 0x000fee0008000a84 */
[----:B------:R-:W-:Y:S05]  /*11cd0*/  @P0 BRA.U.ANY `(.L_x_1116) ;  /* 0xfffffffd00e80947 */ /* 0x000fea000393ffff */
[----:B0-----:R-:W2:Y:S02]  /*11ce0*/  LDL.LU R2, [R1] ;  /* 0x0000000001027983 */ /* 0x001ea40000300800 */
[----:B--2---:R-:W-:-:S05]  /*11cf0*/  VIADD R2, R2, 0x1 ;  /* 0x0000000102027836 */ /* 0x004fca0000000000 */
[----:B------:R0:W-:Y:S01]  /*11d00*/  STL [R1], R2 ;  /* 0x0000000201007387 */ /* 0x0001e20000100800 */
[----:B------:R-:W-:-:S04]  /*11d10*/  LEA.HI R0, R2, R2, RZ, 0x1 ;  /* 0x0000000202007211 */ /* 0x000fc800078f08ff */
[----:B------:R-:W-:-:S05]  /*11d20*/  LOP3.LUT R0, R0, 0xfffffffe, RZ, 0xc0, !PT ;  /* 0xfffffffe00007812 */ /* 0x000fca00078ec0ff */
[----:B------:R-:W-:-:S05]  /*11d30*/  IMAD.IADD R0, R2, 0x1, -R0 ;  /* 0x0000000102007824 */ /* 0x000fca00078e0a00 */
[----:B------:R-:W-:Y:S01]  /*11d40*/  SHF.L.U32 R0, R0, 0x1f, RZ ;  /* 0x0000001f00007819 */ /* 0x000fe200000006ff */
[----:B------:R-:W-:Y:S01]  /*11d50*/  NOP ;  /* 0x0000000000007918 */ /* 0x000fe20000000000 */
[----:B------:R0:W-:Y:S01]  /*11d60*/  SYNCS.ARRIVE.TRANS64.A1T0 RZ, [R17+URZ+0x30800], RZ ;  /* 0x030800ff11ff79a7 */ /* 0x0001e2000810003f */
[----:B------:R-:W-:Y:S01]  /*11d70*/  BSSY B0, `(.L_x_1117) ;  /* 0x0000003000007945 */ /* 0x000fe20003800000 */
[----:B------:R-:W1:Y:S03]  /*11d80*/  SYNCS.PHASECHK.TRANS64.TRYWAIT P0, [R17+URZ+0x30820], R0 ;  /* 0x03082000110075a7 */ /* 0x000e66000800017f */
[----:B01----:R-:W-:Y:S05]  /*11d90*/  @!P0 BRA `(.L_x_1118) ;  /* 0x0000002c00e08947 */ /* 0x003fea0003800000 */
.L_x_1189:
[----:B------:R-:W-:Y:S05]  /*11da0*/  BSYNC B0 ;  /* 0x0000000000007941 */ /* 0x000fea0003800000 */
.L_x_1117:
[----:B------:R-:W-:-:S04]  /*11db0*/  UIADD3 UR4, UR45, -0x2, URZ ;  /* 0xfffffffe2d047890 */ /* 0x000fc8000fffe03f */
[----:B------:R-:W-:-:S06]  /*11dc0*/  UISETP.GE.AND UP0, UPT, UR4, UR46, UPT ;  /* 0x0000002e0400728c */ /* 0x000fcc000bf06270 */
[----:B------:R-:W-:-:S13]  /*11dd0*/  PLOP3.LUT P0, PT, PT, PT, UP0, 0x40, 0x0 ;  /* 0x000000000000781c */ /* 0x000fda0003f0e808 */
[----:B------:R-:W-:Y:S05]  /*11de0*/  @P0 BRA `(.L_x_1119) ;  /* 0x0000000c00a80947 */ /* 0x000fea0003800000 */
[----:B------:R-:W-:Y:S01]  /*11df0*/  BSSY B0, `(.L_x_1119) ;  /* 0x00000e9000007945 */ /* 0x000fe20003800000 */
[----:B------:R-:W-:Y:S01]  /*11e00*/  MOV R8, R25 ;  /* 0x0000001900087202 */ /* 0x000fe20000000f00 */
[----:B------:R-:W-:Y:S02]  /*11e10*/  IMAD.MOV.U32 R6, RZ, RZ, R23 ;  /* 0x000000ffff067224 */ /* 0x000fe400078e0017 */
[----:B------:R-:W-:Y:S02]  /*11e20*/  IMAD.MOV.U32 R28, RZ, RZ, R24 ;  /* 0x000000ffff1c7224 */ /* 0x000fe400078e0018 */
[----:B------:R-:W-:-:S07]  /*11e30*/  IMAD.U32 R7, RZ, RZ, UR4 ;  /* 0x00000004ff077e24 */ /* 0x000fce000f8e00ff */
.L_x_1132:
[----:B------:R-:W1:Y:S01]  /*11e40*/  S2R R4, SR_TID.X ;  /* 0x0000000000047919 */ /* 0x000e620000002100 */
[----:B0-----:R-:W0:Y:S01]  /*11e50*/  LDC R0, c[0x0][0x430] ;  /* 0x00010c00ff007b82 */ /* 0x001e220000000800 */
[----:B------:R-:W-:Y:S01]  /*11e60*/  IMAD R9, R7, 0x40, R32 ;  /* 0x0000004007097824 */ /* 0x000fe200078e0220 */
[----:B------:R-:W-:Y:S01]  /*11e70*/  LOP3.LUT P1, RZ, R16, 0x200, RZ, 0xc0, !PT ;  /* 0x0000020010ff7812 */ /* 0x000fe2000782c0ff */
[----:B------:R-:W-:Y:S01]  /*11e80*/  VIADD R23, R6, 0x1 ;  /* 0x0000000106177836 */ /* 0x000fe20000000000 */
[----:B0-----:R-:W-:Y:S01]  /*11e90*/  ISETP.NE.AND P0, PT, R0, 0x1, PT ;  /* 0x000000010000780c */ /* 0x001fe20003f05270 */
[----:B-1----:R-:W-:-:S05]  /*11ea0*/  IMAD.SHL.U32 R4, R4, 0x10, RZ ;  /* 0x0000001004047824 */ /* 0x002fca00078e00ff */
[----:B------:R-:W-:-:S07]  /*11eb0*/  LOP3.LUT R4, R36, 0x70, R4, 0xf8, !PT ;  /* 0x0000007024047812 */ /* 0x000fce00078ef804 */
[----:B------:R-:W0:Y:S01]  /*11ec0*/  @P0 LDC R0, c[0x0][0x434] ;  /* 0x00010d00ff000b82 */ /* 0x000e220000000800 */
[C---:B------:R-:W-:Y:S01]  /*11ed0*/  ISETP.GT.U32.AND P2, PT, R4.reuse, 0x3f, PT ;  /* 0x0000003f0400780c */ /* 0x040fe20003f44070 */
[----:B------:R-:W-:-:S06]  /*11ee0*/  IMAD.IADD R9, R4, 0x1, R9 ;  /* 0x0000000104097824 */ /* 0x000fcc00078e0209 */
[----:B------:R-:W1:Y:S01]  /*11ef0*/  @P0 LDC R3, c[0x0][0x438] ;  /* 0x00010e00ff030b82 */ /* 0x000e620000000800 */
[----:B------:R-:W-:-:S07]  /*11f00*/  IMAD.MOV.U32 R12, RZ, RZ, R9 ;  /* 0x000000ffff0c7224 */ /* 0x000fce00078e0009 */
[----:B------:R-:W2:Y:S08]  /*11f10*/  @!P2 LDC.64 R10, c[0x0][0x428] ;  /* 0x00010a00ff0aab82 */ /* 0x000eb00000000a00 */
[----:B------:R-:W3:Y:S01]  /*11f20*/  @!P2 LDC.64 R4, c[0x0][0x418] ;  /* 0x00010600ff04ab82 */ /* 0x000ee20000000a00 */
[----:B0-----:R-:W-:-:S05]  /*11f30*/  @P0 IMAD.HI.U32 R0, R9, R0, RZ ;  /* 0x0000000009000227 */ /* 0x001fca00078e00ff */
[----:B-1----:R-:W-:-:S04]  /*11f40*/  @P0 SHF.R.U32.HI R12, RZ, R3, R0 ;  /* 0x00000003ff0c0219 */ /* 0x002fc80000011600 */
[--C-:B------:R-:W-:Y:S01]  /*11f50*/  @!P2 SHF.R.S32.HI R3, RZ, 0x1f, R12.reuse ;  /* 0x0000001fff03a819 */ /* 0x100fe2000001140c */
[----:B------:R-:W-:Y:S02]  /*11f60*/  @!P2 IMAD.MOV.U32 R2, RZ, RZ, R12 ;  /* 0x000000ffff02a224 */ /* 0x000fe400078e000c */
[-C--:B--2---:R-:W-:Y:S02]  /*11f70*/  @!P2 IMAD R0, R33, R10.reuse, RZ ;  /* 0x0000000a2100a224 */ /* 0x084fe400078e02ff */
[----:B------:R-:W-:-:S04]  /*11f80*/  @!P2 IMAD.WIDE.U32 R2, R29, R10, R2 ;  /* 0x0000000a1d02a225 */ /* 0x000fc800078e0002 */
[----:B------:R-:W-:Y:S01]  /*11f90*/  @!P2 IMAD R11, R29, R11, R0 ;  /* 0x0000000b1d0ba224 */ /* 0x000fe200078e0200 */
[----:B---3--:R-:W-:-:S03]  /*11fa0*/  @!P2 LEA R4, P0, R2, R4, 0x2 ;  /* 0x000000040204a211 */ /* 0x008fc600078010ff */
[----:B------:R-:W-:-:S05]  /*11fb0*/  @!P2 IMAD.IADD R0, R11, 0x1, R3 ;  /* 0x000000010b00a824 */ /* 0x000fca00078e0203 */
[----:B------:R-:W-:Y:S01]  /*11fc0*/  @!P2 LEA.HI.X R5, R2, R5, R0, 0x2, P0 ;  /* 0x000000050205a211 */ /* 0x000fe200000f1400 */
[----:B------:R-:W-:Y:S01]  /*11fd0*/  IMAD.MOV.U32 R0, RZ, RZ, RZ ;  /* 0x000000ffff007224 */ /* 0x000fe200078e00ff */
[C---:B------:R-:W-:Y:S01]  /*11fe0*/  ISETP.NE.AND P0, PT, R23.reuse, 0x2, PT ;  /* 0x000000021700780c */ /* 0x040fe20003f05270 */
[----:B------:R-:W-:Y:S01]  /*11ff0*/  IMAD.MOV R2, RZ, RZ, -R12 ;  /* 0x000000ffff027224 */ /* 0x000fe200078e0a0c */
[----:B------:R-:W-:Y:S05]  /*12000*/  YIELD ;  /* 0x0000000000007946 */ /* 0x000fea0003800000 */
[----:B------:R-:W-:Y:S01]  /*12010*/  ULDC UR4, c[0x0][0x430] ;  /* 0x00010c0000047ab9 */ /* 0x000fe20000000800 */
[----:B------:R-:W-:Y:S01]  /*12020*/  SEL R25, RZ, 0x1, P0 ;  /* 0x00000001ff197807 */ /* 0x000fe20000000000 */
[----:B------:R0:W5:Y:S01]  /*12030*/  @!P2 LDG.E R0, desc[UR36][R4.64] ;  /* 0x000000240400a981 */ /* 0x000162000c1e1900 */
[----:B------:R-:W-:Y:S01]  /*12040*/  SEL R23, R23, RZ, P0 ;  /* 0x000000ff17177207 */ /* 0x000fe20000000000 */
[----:B------:R-:W-:Y:S01]  /*12050*/  IMAD.MOV.U32 R24, RZ, RZ, R7 ;  /* 0x000000ffff187224 */ /* 0x000fe200078e0007 */
[----:B------:R-:W-:Y:S01]  /*12060*/  LOP3.LUT R25, R8, R25, RZ, 0x3c, !PT ;  /* 0x0000001908197212 */ /* 0x000fe200078e3cff */
[----:B0-----:R-:W-:Y:S01]  /*12070*/  IMAD R5, R2, UR4, R9 ;  /* 0x0000000402057c24 */ /* 0x001fe2000f8e0209 */
[----:B------:R-:W-:Y:S06]  /*12080*/  @!P1 BRA `(.L_x_1120) ;  /* 0x0000000000049947 */ /* 0x000fec0003800000 */
[----:B------:R-:W-:Y:S01]  /*12090*/  BPT.TRAP 0x1 ;  /* 0x000000040000795c */ /* 0x000fe20000300000 */
.L_x_1120:
[----:B------:R-:W-:Y:S01]  /*120a0*/  IMAD R7, R23, 0x8, R17 ;  /* 0x0000000817077824 */ /* 0x000fe200078e0211 */
[----:B------:R-:W-:Y:S01]  /*120b0*/  SHF.L.U32 R2, R25, 0x1f, RZ ;  /* 0x0000001f19027819 */ /* 0x000fe200000006ff */
[----:B------:R-:W-:Y:S03]  /*120c0*/  BSSY B1, `(.L_x_1121) ;  /* 0x0000003000017945 */ /* 0x000fe60003800000 */
[----:B------:R-:W0:Y:S02]  /*120d0*/  SYNCS.PHASECHK.TRANS64.TRYWAIT P0, [R7+URZ+0x30840], R2 ;  /* 0x03084002070075a7 */ /* 0x000e24000800017f */
[----:B0-----:R-:W-:Y:S05]  /*120e0*/  @!P0 BRA `(.L_x_1122) ;  /* 0x0000002c00208947 */ /* 0x001fea0003800000 */
.L_x_1190:
[----:B------:R-:W-:Y:S05]  /*120f0*/  BSYNC B1 ;  /* 0x0000000000017941 */ /* 0x000fea0003800000 */
.L_x_1121:
[----:B------:R-:W-:Y:S01]  /*12100*/  SHF.R.S32.HI R9, RZ, 0x1f, R5 ;  /* 0x0000001fff097819 */ /* 0x000fe20000011405 */
[----:B------:R-:W-:Y:S01]  /*12110*/  ULDC.64 UR4, c[0x0][0x300] ;  /* 0x0000c00000047ab9 */ /* 0x000fe20000000a00 */
[----:B-----5:R-:W-:Y:S02]  /*12120*/  SHF.R.S32.HI R10, RZ, 0x1f, R0 ;  /* 0x0000001fff0a7819 */ /* 0x020fe40000011400 */
[C---:B------:R-:W-:Y:S01]  /*12130*/  LOP3.LUT P4, RZ, R16.reuse, 0x10, RZ, 0xc0, !PT ;  /* 0x0000001010ff7812 */ /* 0x040fe2000788c0ff */
[----:B0-----:R-:W-:Y:S01]  /*12140*/  IMAD R2, R9, UR4, RZ ;  /* 0x0000000409027c24 */ /* 0x001fe2000f8e02ff */
[C---:B------:R-:W-:Y:S02]  /*12150*/  LOP3.LUT P3, RZ, R16.reuse, 0x8, RZ, 0xc0, !PT ;  /* 0x0000000810ff7812 */ /* 0x040fe4000786c0ff */
[C---:B------:R-:W-:Y:S01]  /*12160*/  LOP3.LUT P2, RZ, R16.reuse, 0x4, RZ, 0xc0, !PT ;  /* 0x0000000410ff7812 */ /* 0x040fe2000784c0ff */
[C---:B------:R-:W-:Y:S01]  /*12170*/  IMAD R11, R5.reuse, UR5, R2 ;  /* 0x00000005050b7c24 */ /* 0x040fe2000f8e0202 */
[----:B------:R-:W-:Y:S01]  /*12180*/  LOP3.LUT P1, RZ, R16, 0x2, RZ, 0xc0, !PT ;  /* 0x0000000210ff7812 */ /* 0x000fe2000782c0ff */
[----:B------:R-:W-:Y:S01]  /*12190*/  IMAD.WIDE.U32 R2, R5, UR4, RZ ;  /* 0x0000000405027c25 */ /* 0x000fe2000f8e00ff */
[----:B------:R-:W-:Y:S01]  /*121a0*/  ULDC.64 UR4, c[0x0][0x310] ;  /* 0x0000c40000047ab9 */ /* 0x000fe20000000a00 */
[----:B------:R-:W-:-:S02]  /*121b0*/  LEA R21, R23, R30, 0xe ;  /* 0x0000001e17157211 */ /* 0x000fc400078e70ff */
        /* <DEDUP_REMOVED lines=16> */
[----:B------:R-:W-:Y:S02]  /*122c0*/  IMAD.SHL.U32 R4, R37, 0x2, RZ ;  /* 0x0000000225047824 */ /* 0x000fe400078e00ff */
[----:B------:R-:W-:Y:S01]  /*122d0*/  IMAD R21, R21, 0x2, R17 ;  /* 0x0000000215157824 */ /* 0x000fe200078e0211 */
        /* <DEDUP_REMOVED lines=18> */
[----:B------:R0:W2:Y:S03]  /*12400*/  SHFL.IDX PT, R14, R20, 0x3, 0x181f ;  /* 0x00781f00140e7f89 */ /* 0x0000a600000e0000 */
[----:B-1----:R-:W-:Y:S02]  /*12410*/  IMAD.X R3, RZ, RZ, R35, P0 ;  /* 0x000000ffff037224 */ /* 0x002fe400000e0623 */
[----:B------:R0:W1:Y:S04]  /*12420*/  SHFL.IDX PT, R35, R27, 0x3, 0x181f ;  /* 0x00781f001b237f89 */ /* 0x00006800000e0000 */
[----:B------:R0:W-:Y:S04]  /*12430*/  LDGSTS.E.BYPASS.LTC128B.128 [R21+0x21400], desc[UR36][R2.64], !P4 ;  /* 0x2140000002157fae */ /* 0x0001e8000e101d64 */
[----:B------:R0:W-:Y:S04]  /*12440*/  LDGSTS.E.BYPASS.LTC128B.128 [R21+0x23400], desc[UR36][R2.64+0x80], !P3 ;  /* 0x2340008002157fae */ /* 0x0001e8000d901d64 */
[----:B------:R0:W-:Y:S04]  /*12450*/  LDGSTS.E.BYPASS.LTC128B.128 [R21+0x25400], desc[UR36][R2.64+0x100], !P2 ;  /* 0x2540010002157fae */ /* 0x0001e8000d101d64 */
[----:B------:R0:W-:Y:S02]  /*12460*/  LDGSTS.E.BYPASS.LTC128B.128 [R21+0x27400], desc[UR36][R2.64+0x180], !P1 ;  /* 0x2740018002157fae */ /* 0x0001e4000c901d64 */
.L_x_1200:
        /* <DEDUP_REMOVED lines=11> */
.L_x_1124:
        /* <DEDUP_REMOVED lines=10> */
.L_x_1125:
[----:B------:R1:W-:Y:S01]  /*125c0*/  SYNCS.ARRIVE.TRANS64.A1T0 RZ, [R7+URZ+0x30830], RZ ;  /* 0x030830ff07ff79a7 */ /* 0x0003e2000810003f */
[----:B------:R-:W-:Y:S05]  /*125d0*/  @!P2 BRA `(.L_x_1126) ;  /* 0x000000000004a947 */ /* 0x000fea0003800000 */
[----:B------:R-:W-:Y:S01]  /*125e0*/  BPT.TRAP 0x1 ;  /* 0x000000040000795c */ /* 0x000fe20000300000 */
.L_x_1126:
[----:B0-----:R-:W-:Y:S01]  /*125f0*/  SHF.L.U32 R2, R8, 0x1f, RZ ;  /* 0x0000001f08027819 */ /* 0x001fe200000006ff */
[----:B-1----:R-:W-:Y:S01]  /*12600*/  IMAD R7, R6, 0x8, R17 ;  /* 0x0000000806077824 */ /* 0x002fe200078e0211 */
[----:B------:R-:W-:Y:S03]  /*12610*/  BSSY B1, `(.L_x_1127) ;  /* 0x0000003000017945 */ /* 0x000fe60003800000 */
[----:B------:R-:W0:Y:S02]  /*12620*/  SYNCS.PHASECHK.TRANS64.TRYWAIT P0, [R7+URZ+0x30860], R2 ;  /* 0x03086002070075a7 */ /* 0x000e24000800017f */
[----:B0-----:R-:W-:Y:S05]  /*12630*/  @!P0 BRA `(.L_x_1128) ;  /* 0x0000002c00148947 */ /* 0x001fea0003800000 */
.L_x_1201:
[----:B------:R-:W-:Y:S05]  /*12640*/  BSYNC B1 ;  /* 0x0000000000017941 */ /* 0x000fea0003800000 */
.L_x_1127:
[----:B------:R-:W-:Y:S01]  /*12650*/  IMAD.MOV.U32 R3, RZ, RZ, -0x40 ;  /* 0xffffffc0ff037424 */ /* 0x000fe200078e00ff */
[----:B------:R-:W-:Y:S01]  /*12660*/  UMOV UR4, 0xffffffff ;  /* 0xffffffff00047882 */ /* 0x000fe20000000000 */
[----:B------:R-:W-:Y:S01]  /*12670*/  LOP3.LUT P4, RZ, R16, 0x100, RZ, 0xc0, !PT ;  /* 0x0000010010ff7812 */ /* 0x000fe2000788c0ff */
[----:B------:R-:W-:Y:S01]  /*12680*/  IMAD R6, R6, 0x4000, R30 ;  /* 0x0000400006067824 */ /* 0x000fe200078e021e */
[----:B------:R-:W-:Y:S01]  /*12690*/  LOP3.LUT P3, RZ, R16, 0x80, RZ, 0xc0, !PT ;  /* 0x0000008010ff7812 */ /* 0x000fe2000786c0ff */
[----:B------:R-:W-:Y:S01]  /*126a0*/  IMAD R3, R28, R3, UR38 ;  /* 0x000000261c037e24 */ /* 0x000fe2000f8e0203 */
[C---:B------:R-:W-:Y:S02]  /*126b0*/  LOP3.LUT P2, RZ, R16.reuse, 0x40, RZ, 0xc0, !PT ;  /* 0x0000004010ff7812 */ /* 0x040fe4000784c0ff */
[----:B------:R-:W-:Y:S01]  /*126c0*/  LOP3.LUT P1, RZ, R16, 0x20, RZ, 0xc0, !PT ;  /* 0x0000002010ff7812 */ /* 0x000fe2000782c0ff */
[----:B------:R-:W-:Y:S01]  /*126d0*/  IMAD.IADD R8, R3, 0x1, -R36 ;  /* 0x0000000103087824 */ /* 0x000fe200078e0a24 */
[----:B------:R-:W-:Y:S11]  /*126e0*/  BRA.DIV UR4, `(.L_x_1129) ;  /* 0x0000002a04fc7947 */ /* 0x000ff6000b800000 */
[----:B------:R-:W0:Y:S01]  /*126f0*/  SHFL.IDX PT, R14, R18, RZ, 0x181f ;  /* 0x00181fff120e7589 */ /* 0x000e2200000e0000 */
[----:B------:R-:W-:-:S03]  /*12700*/  IMAD R6, R6, 0x2, R17 ;  /* 0x0000000206067824 */ /* 0x000fc600078e0211 */
[----:B------:R-:W1:Y:S01]  /*12710*/  SHFL.IDX PT, R3, R19, RZ, 0x181f ;  /* 0x00181fff13037589 */ /* 0x000e6200000e0000 */
        /* <DEDUP_REMOVED lines=36> */
.L_x_1211:
[----:B0--3--:R-:W-:Y:S01]  /*12960*/  IADD3 R2, P0, R14, R4, RZ ;  /* 0x000000040e027210 */ /* 0x009fe20007f1e0ff */
        /* <DEDUP_REMOVED lines=15> */
[----:B0-----:R-:W-:Y:S01]  /*12a60*/  IMAD.WIDE.U32 R2, R5, UR4, RZ ;  /* 0x0000000405027c25 */ /* 0x001fe2000f8e00ff */
[----:B------:R-:W-:-:S03]  /*12a70*/  ULDC.64 UR4, c[0x0][0x338] ;  /* 0x0000ce0000047ab9 */ /* 0x000fc60000000a00 */
[----:B------:R-:W-:Y:S02]  /*12a80*/  IMAD.IADD R3, R3, 0x1, R9 ;  /* 0x0000000103037824 */ /* 0x000fe400078e0209 */
[----:B------:R-:W-:Y:S02]  /*12a90*/  IMAD R5, R10, UR4, RZ ;  /* 0x000000040a057c24 */ /* 0x000fe4000f8e02ff */
[----:B------:R-:W-:-:S04]  /*12aa0*/  IMAD.WIDE.U32 R2, R0, UR4, R2 ;  /* 0x0000000400027c25 */ /* 0x000fc8000f8e0002 */
[----:B------:R-:W-:Y:S01]  /*12ab0*/  IMAD R5, R0, UR5, R5 ;  /* 0x0000000500057c24 */ /* 0x000fe2000f8e0205 */
[----:B------:R-:W-:Y:S01]  /*12ac0*/  ULDC.64 UR4, c[0x0][0x330] ;  /* 0x0000cc0000047ab9 */ /* 0x000fe20000000a00 */
[----:B------:R-:W-:Y:S02]  /*12ad0*/  NOP ;  /* 0x0000000000007918 */ /* 0x000fe40000000000 */
[----:B------:R-:W-:Y:S02]  /*12ae0*/  IMAD.IADD R3, R3, 0x1, R5 ;  /* 0x0000000103037824 */ /* 0x000fe400078e0205 */
[----:B------:R-:W-:Y:S02]  /*12af0*/  IMAD R5, R26, UR4, RZ ;  /* 0x000000041a057c24 */ /* 0x000fe4000f8e02ff */
[----:B------:R-:W-:-:S04]  /*12b00*/  IMAD.WIDE.U32 R2, R22, UR4, R2 ;  /* 0x0000000416027c25 */ /* 0x000fc8000f8e0002 */
[----:B------:R-:W-:Y:S01]  /*12b10*/  IMAD R5, R22, UR5, R5 ;  /* 0x0000000516057c24 */ /* 0x000fe2000f8e0205 */
[----:B------:R-:W-:Y:S02]  /*12b20*/  ULDC.64 UR4, c[0x0][0x318] ;  /* 0x0000c60000047ab9 */ /* 0x000fe40000000a00 */
[----:B------:R-:W-:Y:S02]  /*12b30*/  LEA R18, P0, R2, UR4, 0x1 ;  /* 0x0000000402127c11 */ /* 0x000fe4000f8008ff */
[----:B------:R-:W-:-:S04]  /*12b40*/  IADD3 R3, R5, R3, RZ ;  /* 0x0000000305037210 */ /* 0x000fc80007ffe0ff */
[----:B------:R-:W-:Y:S02]  /*12b50*/  LEA.HI.X R19, R2, UR5, R3, 0x1, P0 ;  /* 0x0000000502137c11 */ /* 0x000fe400080f0c03 */
[----:B------:R-:W-:-:S13]  /*12b60*/  PLOP3.LUT P0, PT, PT, PT, PT, 0x80, 0x0 ;  /* 0x000000000000781c */ /* 0x000fda0003f0f070 */
.L_x_1130:
        /* <DEDUP_REMOVED lines=10> */
.L_x_1131:
[C---:B------:R-:W-:Y:S01]  /*12c10*/  ISETP.GT.AND P0, PT, R24.reuse, UR46, PT ;  /* 0x0000002e18007c0c */ /* 0x040fe2000bf04270 */
[----:B------:R0:W-:Y:S01]  /*12c20*/  SYNCS.ARRIVE.TRANS64.A1T0 RZ, [R7+URZ+0x30850], RZ ;  /* 0x030850ff07ff79a7 */ /* 0x0001e2000810003f */
[----:B------:R-:W-:Y:S02]  /*12c30*/  IMAD.MOV.U32 R8, RZ, RZ, R25 ;  /* 0x000000ffff087224 */ /* 0x000fe400078e0019 */
[----:B------:R-:W-:Y:S02]  /*12c40*/  IMAD.MOV.U32 R6, RZ, RZ, R23 ;  /* 0x000000ffff067224 */ /* 0x000fe400078e0017 */
[----:B------:R-:W-:Y:S02]  /*12c50*/  IMAD.MOV.U32 R28, RZ, RZ, R24 ;  /* 0x000000ffff1c7224 */ /* 0x000fe400078e0018 */
[----:B0-----:R-:W-:-:S05]  /*12c60*/  VIADD R7, R24, 0xffffffff ;  /* 0xffffffff18077836 */ /* 0x001fca0000000000 */
[----:B------:R-:W-:Y:S05]  /*12c70*/  @P0 BRA `(.L_x_1132) ;  /* 0xfffffff000700947 */ /* 0x000fea000383ffff */
[----:B------:R-:W-:Y:S05]  /*12c80*/  BSYNC B0 ;  /* 0x0000000000007941 */ /* 0x000fea0003800000 */
.L_x_1119:
[----:B0-----:R-:W0:Y:S01]  /*12c90*/  S2R R0, SR_TID.X ;  /* 0x0000000000007919 */ /* 0x001e220000002100 */
[----:B------:R-:W-:Y:S01]  /*12ca0*/  BSSY B0, `(.L_x_1133) ;  /* 0x0000010000007945 */ /* 0x000fe20003800000 */
        /* <DEDUP_REMOVED lines=14> */
[----:B0-----:R-:W-:-:S07]  /*12d90*/  IADD3 R34, R0, UR47, R7 ;  /* 0x0000002f00227c10 */ /* 0x001fce000fffe007 */
.L_x_1134:
[----:B------:R-:W-:Y:S05]  /*12da0*/  BSYNC B0 ;  /* 0x0000000000007941 */ /* 0x000fea0003800000 */
.L_x_1133:
[----:B------:R-:W-:-:S13]  /*12db0*/  LOP3.LUT P0, RZ, R16, 0x200, RZ, 0xc0, !PT ;  /* 0x0000020010ff7812 */ /* 0x000fda000780c0ff */
[----:B------:R-:W-:Y:S05]  /*12dc0*/  @!P0 BRA `(.L_x_1135) ;  /* 0x0000000000048947 */ /* 0x000fea0003800000 */
[----:B------:R-:W-:Y:S01]  /*12dd0*/  BPT.TRAP 0x1 ;  /* 0x000000040000795c */ /* 0x000fe20000300000 */
.L_x_1135:
[----:B------:R-:W-:Y:S01]  /*12de0*/  IMAD R4, R23, 0x8, R17 ;  /* 0x0000000817047824 */ /* 0x000fe200078e0211 */
[----:B------:R-:W-:Y:S01]  /*12df0*/  SHF.L.U32 R3, R25, 0x1f, RZ ;  /* 0x0000001f19037819 */ /* 0x000fe200000006ff */
[----:B------:R-:W-:Y:S01]  /*12e00*/  IMAD.MOV.U32 R5, RZ, RZ, -0x40 ;  /* 0xffffffc0ff057424 */ /* 0x000fe200078e00ff */
[----:B------:R-:W-:Y:S02]  /*12e10*/  BSSY B0, `(.L_x_1136) ;  /* 0x0000004000007945 */ /* 0x000fe40003800000 */
[----:B------:R-:W0:Y:S01]  /*12e20*/  SYNCS.PHASECHK.TRANS64.TRYWAIT P0, [R4+URZ+0x30860], R3 ;  /* 0x03086003040075a7 */ /* 0x000e22000800017f */
[----:B------:R-:W-:Y:S01]  /*12e30*/  IMAD R5, R24, R5, UR38 ;  /* 0x0000002618057e24 */ /* 0x000fe2000f8e0205 */
[----:B0-----:R-:W-:Y:S06]  /*12e40*/  @!P0 BRA `(.L_x_1137) ;  /* 0x0000002800908947 */ /* 0x001fec0003800000 */
.L_x_1212:
[----:B------:R-:W-:Y:S05]  /*12e50*/  BSYNC B0 ;  /* 0x0000000000007941 */ /* 0x000fea0003800000 */
.L_x_1136:
[----:B------:R-:W-:Y:S01]  /*12e60*/  UMOV UR4, 0xffffffff ;  /* 0xffffffff00047882 */ /* 0x000fe20000000000 */
[C---:B------:R-:W-:Y:S01]  /*12e70*/  LOP3.LUT P5, RZ, R16.reuse, 0x100, RZ, 0xc0, !PT ;  /* 0x0000010010ff7812 */ /* 0x040fe200078ac0ff */
        /* <DEDUP_REMOVED lines=8> */
[----:B------:R-:W0:Y:S04]  /*12f00*/  SHFL.IDX PT, R0, R19, RZ, 0x181f ;  /* 0x00181fff13007589 */ /* 0x000e2800000e0000 */
[----:B------:R-:W-:Y:S01]  /*12f10*/  SHFL.IDX PT, R7, R19, 0x1, 0x181f ;  /* 0x00381f0013077f89 */ /* 0x000fe200000e0000 */
[----:B-1----:R-:W-:-:S03]  /*12f20*/  IADD3 R2, P0, R14, R6, RZ ;  /* 0x000000060e027210 */ /* 0x002fc60007f1e0ff */
[----:B------:R-:W1:Y:S02]  /*12f30*/  SHFL.IDX PT, R14, R18, 0x1, 0x181f ;  /* 0x00381f00120e7f89 */ /* 0x000e6400000e0000 */
[----:B0-----:R-:W-:Y:S01]  /*12f40*/  IMAD.X R3, RZ, RZ, R0, P0 ;  /* 0x000000ffff037224 */ /* 0x001fe200000e0600 */
[----:B------:R-:W-:Y:S01]  /*12f50*/  ISETP.LT.OR P0, PT, R5, 0x1, P5 ;  /* 0x000000010500780c */ /* 0x000fe20002f01670 */
[----:B------:R-:W-:-:S12]  /*12f60*/  IMAD R0, R8, 0x2, R17 ;  /* 0x0000000208007824 */ /* 0x000fd800078e0211 */
        /* <DEDUP_REMOVED lines=8> */
[----:B------:R-:W0:Y:S03]  /*12ff0*/  SHFL.IDX PT, R14, R18, 0x2, 0x181f ;  /* 0x00581f00120e7f89 */ /* 0x000e2600000e0000 */
[----:B------:R-:W-:Y:S01]  /*13000*/  IMAD.X R3, RZ, RZ, R7, P0 ;  /* 0x000000ffff037224 */ /* 0x000fe200000e0607 */
        /* <DEDUP_REMOVED lines=21> */
.L_x_1222:
[----:B0--3--:R-:W-:-:S05]  /*13160*/  IADD3 R2, P0, R14, R6, RZ ;  /* 0x000000060e027210 */ /* 0x009fca0007f1e0ff */
        /* <DEDUP_REMOVED lines=14> */
.L_x_1139:
        /* <DEDUP_REMOVED lines=10> */
.L_x_1140:
[----:B------:R1:W-:Y:S01]  /*132f0*/  SYNCS.ARRIVE.TRANS64.A1T0 RZ, [R4+URZ+0x30850], RZ ;  /* 0x030850ff04ff79a7 */ /* 0x0003e2000810003f */
[----:B------:R-:W-:-:S05]  /*13300*/  VIADD R23, R23, 0x1 ;  /* 0x0000000117177836 */ /* 0x000fca0000000000 */
[----:B------:R-:W-:-:S04]  /*13310*/  ISETP.NE.AND P0, PT, R23, 0x2, PT ;  /* 0x000000021700780c */ /* 0x000fc80003f05270 */
[----:B0-----:R-:W-:Y:S02]  /*13320*/  SEL R0, RZ, 0x1, P0 ;  /* 0x00000001ff007807 */ /* 0x001fe40000000000 */
[----:B------:R-:W-:Y:S02]  /*13330*/  SEL R23, R23, RZ, P0 ;  /* 0x000000ff17177207 */ /* 0x000fe40000000000 */
[----:B-1----:R-:W-:-:S07]  /*13340*/  LOP3.LUT R25, R25, R0, RZ, 0x3c, !PT ;  /* 0x0000000019197212 */ /* 0x002fce00078e3cff */
.L_x_1100:
[----:B------:R-:W-:Y:S05]  /*13350*/  BSYNC B7 ;  /* 0x0000000000077941 */ /* 0x000fea0003800000 */
.L_x_1098:
[----:B------:R-:W-:-:S13]  /*13360*/  LOP3.LUT P0, RZ, R16, 0x8000, RZ, 0xc0, !PT ;  /* 0x0000800010ff7812 */ /* 0x000fda000780c0ff */
[----:B------:R-:W-:Y:S05]  /*13370*/  @!P0 BRA `(.L_x_1141) ;  /* 0x0000000000248947 */ /* 0x000fea0003800000 */
[----:B------:R-:W-:Y:S05]  /*13380*/  WARPSYNC.ALL ;  /* 0x0000000000007948 */ /* 0x000fea0003800000 */
[----:B------:R-:W0:Y:S08]  /*13390*/  S2UR UR5, SR_CgaCtaId ;  /* 0x00000000000579c3 */ /* 0x000e300000008800 */
[----:B------:R-:W-:Y:S06]  /*133a0*/  BAR.SYNC.DEFER_BLOCKING 0x5, 0x180 ;  /* 0x0146000000007b1d */ /* 0x000fec0000010000 */
[----:B------:R-:W-:-:S02]  /*133b0*/  UMOV UR4, 0x400 ;  /* 0x0000040000047882 */ /* 0x000fc40000000000 */
[----:B0-----:R-:W-:-:S06]  /*133c0*/  ULEA UR4, UR5, UR4, 0x18 ;  /* 0x0000000405047291 */ /* 0x001fcc000f8ec03f */
[----:B------:R-:W-:-:S05]  /*133d0*/  IMAD.U32 R17, RZ, RZ, UR4 ;  /* 0x00000004ff117e24 */ /* 0x000fca000f8e00ff */
[----:B------:R0:W1:Y:S01]  /*133e0*/  LDS R34, [R17+0x308d0] ;  /* 0x0308d00011227984 */ /* 0x0000620000000800 */
[----:B------:R-:W-:Y:S06]  /*133f0*/  BAR.ARV 0x4, 0x180 ;  /* 0x0106000000007b1d */ /* 0x000fec0000002000 */
[----:B------:R-:W-:Y:S05]  /*13400*/  BRA `(.L_x_1142) ;  /* 0x00000000002c7947 */ /* 0x000fea0003800000 */
.L_x_1141:
[----:B------:R-:W-:-:S03]  /*13410*/  UMOV UR4, 0xffffffff ;  /* 0xffffffff00047882 */ /* 0x000fc60000000000 */
[----:B------:R-:W-:Y:S05]  /*13420*/  BRA.DIV UR4, `(.L_x_1143) ;  /* 0x0000002a04b47947 */ /* 0x000fea000b800000 */
[----:B------:R0:W1:Y:S02]  /*13430*/  SHFL.IDX PT, R14, R34, RZ, 0x1f ;  /* 0x00001fff220e7589 */ /* 0x00006400000e0000 */
.L_x_1225:
[----:B------:R-:W2:Y:S01]  /*13440*/  @!P2 S2R R3, SR_CgaCtaId ;  /* 0x000000000003a919 */ /* 0x000ea20000008800 */
[----:B------:R-:W-:Y:S05]  /*13450*/  WARPSYNC.ALL ;  /* 0x0000000000007948 */ /* 0x000fea0003800000 */
[----:B------:R-:W-:Y:S01]  /*13460*/  BAR.SYNC.DEFER_BLOCKING 0x4, 0x180 ;  /* 0x0106000000007b1d */ /* 0x000fe20000010000 */
[----:B------:R-:W-:-:S04]  /*13470*/  @!P2 MOV R0, 0x400 ;  /* 0x000004000000a802 */ /* 0x000fc80000000f00 */
[----:B--2---:R-:W-:-:S05]  /*13480*/  @!P2 LEA R17, R3, R0, 0x18 ;  /* 0x000000000311a211 */ /* 0x004fca00078ec0ff */
[----:B------:R0:W-:Y:S02]  /*13490*/  @!P2 STS [R17+0x308d0], R34 ;  /* 0x0308d0221100a388 */ /* 0x0001e40000000800 */
[----:B01----:R-:W-:Y:S01]  /*134a0*/  IMAD.MOV.U32 R34, RZ, RZ, R14 ;  /* 0x000000ffff227224 */ /* 0x003fe200078e000e */
[----:B------:R-:W-:Y:S06]  /*134b0*/  BAR.ARV 0x5, 0x180 ;  /* 0x0146000000007b1d */ /* 0x000fec0000002000 */
.L_x_1142:
[----:B------:R-:W-:Y:S02]  /*134c0*/  ULDC UR4, c[0x0][0xc38] ;  /* 0x00030e0000047ab9 */ /* 0x000fe40000000800 */
[----:B-1----:R-:W-:-:S13]  /*134d0*/  ISETP.GE.AND P0, PT, R34, UR4, PT ;  /* 0x0000000422007c0c */ /* 0x002fda000bf06270 */
[----:B------:R-:W-:Y:S05]  /*134e0*/  @!P0 BRA `(.L_x_1144) ;  /* 0xffffffc400548947 */ /* 0x000fea000383ffff */
.L_x_1089:
[----:B------:R-:W2:Y:S01]  /*134f0*/  LDL.LU R0, [R1] ;  /* 0x0000000001007983 */ /* 0x000ea20000300800 */
[----:B------:R-:W-:Y:S01]  /*13500*/  BSSY B0, `(.L_x_1145) ;  /* 0x000000b000007945 */ /* 0x000fe20003800000 */
[----:B------:R-:W1:Y:S01]  /*13510*/  S2R R5, SR_CgaCtaId ;  /* 0x0000000000057919 */ /* 0x000e620000008800 */
[----:B--2---:R-:W-:-:S04]  /*13520*/  IADD3 R0, R0, 0x1, RZ ;  /* 0x0000000100007810 */ /* 0x004fc80007ffe0ff */
[----:B------:R-:W-:-:S04]  /*13530*/  LEA.HI R2, R0, R0, RZ, 0x1 ;  /* 0x0000000000027211 */ /* 0x000fc800078f08ff */
[----:B------:R-:W-:Y:S02]  /*13540*/  LOP3.LUT R3, R2, 0xfffffffe, RZ, 0xc0, !PT ;  /* 0xfffffffe02037812 */ /* 0x000fe400078ec0ff */
[----:B------:R-:W-:-:S03]  /*13550*/  MOV R2, 0x400 ;  /* 0x0000040000027802 */ /* 0x000fc60000000f00 */
[----:B------:R-:W-:Y:S01]  /*13560*/  IMAD.IADD R0, R0, 0x1, -R3 ;  /* 0x0000000100007824 */ /* 0x000fe200078e0a03 */
[----:B-1----:R-:W-:-:S04]  /*13570*/  LEA R5, R5, R2, 0x18 ;  /* 0x0000000205057211 */ /* 0x002fc800078ec0ff */
[----:B------:R-:W-:-:S04]  /*13580*/  SHF.L.U32 R0, R0, 0x1f, RZ ;  /* 0x0000001f00007819 */ /* 0x000fc800000006ff */
[----:B------:R-:W1:Y:S02]  /*13590*/  SYNCS.PHASECHK.TRANS64.TRYWAIT P0, [R5+URZ+0x30820], R0 ;  /* 0x03082000050075a7 */ /* 0x000e64000800017f */
[----:B-1----:R-:W-:Y:S05]  /*135a0*/  @!P0 BRA `(.L_x_1146) ;  /* 0x00000028007c8947 */ /* 0x002fea0003800000 */
.L_x_1226:
[----:B------:R-:W-:Y:S05]  /*135b0*/  BSYNC B0 ;  /* 0x0000000000007941 */ /* 0x000fea0003800000 */
.L_x_1145:
[----:B------:R-:W-:-:S03]  /*135c0*/  UMOV UR4, 0xffffffff ;  /* 0xffffffff00047882 */ /* 0x000fc60000000000 */
[----:B------:R-:W-:Y:S05]  /*135d0*/  BRA.DIV UR4, `(.L_x_1147) ;  /* 0x0000002a04847947 */ /* 0x000fea000b800000 */
[----:B-1----:R-:W1:Y:S02]  /*135e0*/  S2R R0, SR_TID.X ;  /* 0x0000000000007919 */ /* 0x002e640000002100 */
[----:B-1----:R-:W-:-:S04]  /*135f0*/  SHF.R.U32.HI R0, RZ, 0x5, R0 ;  /* 0x00000005ff007819 */ /* 0x002fc80000011600 */
[----:B------:R-:W-:-:S05]  /*13600*/  LOP3.LUT R0, R0, 0x3, RZ, 0xc0, !PT ;  /* 0x0000000300007812 */ /* 0x000fca00078ec0ff */
[----:B------:R1:W2:Y:S02]  /*13610*/  SHFL.IDX PT, R14, R0, RZ, 0x1f ;  /* 0x00001fff000e7589 */ /* 0x0002a400000e0000 */
.L_x_1229:
[----:B--2---:R-:W-:Y:S01]  /*13620*/  ISETP.NE.AND P0, PT, R14, RZ, PT ;  /* 0x000000ff0e00720c */ /* 0x004fe20003f05270 */
[----:B------:R-:W-:-:S12]  /*13630*/  BSSY B0, `(.L_x_1148) ;  /* 0x0000026000007945 */ /* 0x000fd80003800000 */
[----:B------:R-:W-:Y:S05]  /*13640*/  @P0 BRA `(.L_x_1149) ;  /* 0x0000000000900947 */ /* 0x000fea0003800000 */
[----:B------:R-:W-:-:S03]  /*13650*/  UMOV UR4, 0xffffffff ;  /* 0xffffffff00047882 */ /* 0x000fc60000000000 */
[----:B------:R-:W-:Y:S05]  /*13660*/  BRA.DIV UR4, `(.L_x_1150) ;  /* 0x0000002a04947947 */ /* 0x000fea000b800000 */
[----:B------:R-:W-:-:S13]  /*13670*/  ELECT P6, URZ, PT ;  /* 0x00000000003f782f */ /* 0x000fda00038c0000 */
.L_x_1232:
[----:B------:R-:W-:Y:S05]  /*13680*/  @!P6 BRA `(.L_x_1149) ;  /* 0x000000000080e947 */ /* 0x000fea0003800000 */
[----:B-1----:R-:W2:Y:S02]  /*13690*/  LDL R0, [R1+0x4] ;  /* 0x0000040001007983 */ /* 0x002ea40000100800 */
[----:B--2---:R-:W-:-:S13]  /*136a0*/  R2UR UR4, R0 ;  /* 0x00000000000472ca */ /* 0x004fda00000e0000 */
[----:B------:R-:W-:-:S06]  /*136b0*/  ULOP3.LUT UR4, UR4, 0x2, URZ, 0xfc, !UPT ;  /* 0x0000000204047892 */ /* 0x000fcc000f8efc3f */
[----:B------:R-:W-:-:S05]  /*136c0*/  IMAD.U32 R0, RZ, RZ, UR4 ;  /* 0x00000004ff007e24 */ /* 0x000fca000f8e00ff */
[----:B------:R-:W-:-:S13]  /*136d0*/  ISETP.NE.AND P0, PT, R0, 0x3, PT ;  /* 0x000000030000780c */ /* 0x000fda0003f05270 */
[----:B------:R-:W-:Y:S05]  /*136e0*/  @!P0 BRA `(.L_x_1151) ;  /* 0x0000000000048947 */ /* 0x000fea0003800000 */
[----:B------:R-:W-:Y:S01]  /*136f0*/  BPT.TRAP 0x1 ;  /* 0x000000040000795c */ /* 0x000fe20000300000 */
.L_x_1151:
[----:B------:R-:W-:Y:S01]  /*13700*/  IMAD R3, R23, 0x8, R5 ;  /* 0x0000000817037824 */ /* 0x000fe200078e0205 */
[----:B------:R-:W-:Y:S01]  /*13710*/  SHF.L.U32 R2, R25, 0x1f, RZ ;  /* 0x0000001f19027819 */ /* 0x000fe200000006ff */
[----:B------:R-:W-:-:S03]  /*13720*/  VIADD R23, R23, 0x1 ;  /* 0x0000000117177836 */ /* 0x000fc60000000000 */
[----:B------:R-:W1:Y:S02]  /*13730*/  SYNCS.PHASECHK.TRANS64.TRYWAIT P1, [R3+URZ+0x30840], R2 ;  /* 0x03084002030075a7 */ /* 0x000e64000802017f */
[----:B------:R-:W-:-:S04]  /*13740*/  ISETP.NE.AND P2, PT, R23, 0x2, PT ;  /* 0x000000021700780c */ /* 0x000fc80003f45270 */
[----:B------:R-:W-:Y:S01]  /*13750*/  SEL R0, RZ, 0x1, P2 ;  /* 0x00000001ff007807 */ /* 0x000fe20001000000 */
[----:B-1----:R-:W-:Y:S08]  /*13760*/  @!P1 BRA `(.L_x_1152) ;  /* 0x0000002800749947 */ /* 0x002ff00003800000 */
.L_x_1233:
[----:B------:R-:W-:Y:S02]  /*13770*/  SEL R23, R23, RZ, P2 ;  /* 0x000000ff17177207 */ /* 0x000fe40001000000 */
[----:B------:R-:W-:Y:S01]  /*13780*/  LOP3.LUT R0, R25, R0, RZ, 0x3c, !PT ;  /* 0x0000000019007212 */ /* 0x000fe200078e3cff */
[----:B------:R-:W-:Y:S06]  /*13790*/  @!P0 BRA `(.L_x_1153) ;  /* 0x0000000000048947 */ /* 0x000fec0003800000 */
[----:B------:R-:W-:Y:S01]  /*137a0*/  BPT.TRAP 0x1 ;  /* 0x000000040000795c */ /* 0x000fe20000300000 */
.L_x_1153:
[----:B------:R-:W-:Y:S01]  /*137b0*/  IMAD R23, R23, 0x8, R5 ;  /* 0x0000000817177824 */ /* 0x000fe200078e0205 */
[----:B------:R-:W-:-:S04]  /*137c0*/  SHF.L.U32 R0, R0, 0x1f, RZ ;  /* 0x0000001f00007819 */ /* 0x000fc800000006ff */
[----:B------:R-:W2:Y:S02]  /*137d0*/  SYNCS.PHASECHK.TRANS64.TRYWAIT P1, [R23+URZ+0x30840], R0 ;  /* 0x03084000170075a7 */ /* 0x000ea4000802017f */
[----:B--2---:R-:W-:Y:S05]  /*137e0*/  @!P1 BRA `(.L_x_1154) ;  /* 0x0000002800689947 */ /* 0x004fea0003800000 */
.L_x_1234:
[----:B------:R-:W-:Y:S05]  /*137f0*/  @!P0 BRA `(.L_x_1155) ;  /* 0x0000000000048947 */ /* 0x000fea0003800000 */
[----:B------:R-:W-:Y:S01]  /*13800*/  BPT.TRAP 0x1 ;  /* 0x000000040000795c */ /* 0x000fe20000300000 */
.L_x_1155:
[----:B------:R-:W3:Y:S02]  /*13810*/  SYNCS.PHASECHK.TRANS64.TRYWAIT P1, [R3+URZ+0x30860], R2 ;  /* 0x03086002030075a7 */ /* 0x000ee4000802017f */
[----:B---3--:R-:W-:Y:S05]  /*13820*/  @!P1 BRA `(.L_x_1156) ;  /* 0x00000028006c9947 */ /* 0x008fea0003800000 */
.L_x_1235:
[----:B------:R-:W-:Y:S05]  /*13830*/  @!P0 BRA `(.L_x_1157) ;  /* 0x0000000000048947 */ /* 0x000fea0003800000 */
[----:B------:R-:W-:Y:S01]  /*13840*/  BPT.TRAP 0x1 ;  /* 0x000000040000795c */ /* 0x000fe20000300000 */
.L_x_1157:
[----:B----4-:R4:W0:Y:S02]  /*13850*/  SYNCS.PHASECHK.TRANS64.TRYWAIT P0, [R23+URZ+0x30860], R0 ;  /* 0x03086000170075a7 */ /* 0x010824000800017f */
[----:B0-----:R-:W-:Y:S05]  /*13860*/  @!P0 NANOSLEEP.SYNCS 0x989680 ;  /* 0x009896800000895d */ /* 0x001fea0003900000 */
[----:B------:R-:W0:Y:S02]  /*13870*/  @!P0 SYNCS.PHASECHK.TRANS64 P0, [R23+URZ+0x30860], R0 ;  /* 0x03086000170085a7 */ /* 0x000e24000800007f */
[----:B0-----:R-:W-:Y:S05]  /*13880*/  @!P0 BRA `(.L_x_1157) ;  /* 0xfffffffc00f08947 */ /* 0x001fea000383ffff */
.L_x_1149:
[----:B------:R-:W-:Y:S05]  /*13890*/  BSYNC B0 ;  /* 0x0000000000007941 */ /* 0x000fea0003800000 */
.L_x_1148:
[----:B------:R-:W-:Y:S05]  /*138a0*/  EXIT ;  /* 0x000000000000794d */ /* 0x000fea0003800000 */
.L_x_994:
[----:B0-----:R-:W-:-:S04]  /*138b0*/  IMAD.U32 R3, RZ, RZ, UR40 ;  /* 0x00000028ff037e24 */ /* 0x001fc8000f8e00ff */
[----:B------:R0:W1:Y:S03]  /*138c0*/  SYNCS.PHASECHK.TRANS64.TRYWAIT P1, [R3+URZ+0x30800], R0 ;  /* 0x03080000030075a7 */ /* 0x000066000802017f */
[----:B-1----:R-:W-:Y:S05]  /*138d0*/  @!P1 NANOSLEEP.SYNCS 0x989680 ;  /* 0x009896800000995d */ /* 0x002fea0003900000 */
[----:B------:R-:W1:Y:S02]  /*138e0*/  @!P1 SYNCS.PHASECHK.TRANS64 P1, [R3+URZ+0x30800], R0 ;  /* 0x03080000030095a7 */ /* 0x000e64000802007f */
[----:B-1----:R-:W-:Y:S05]  /*138f0*/  @!P1 BRA `(.L_x_994) ;  /* 0xfffffffc00ec9947 */ /* 0x002fea000383ffff */
[----:B------:R-:W-:Y:S05]  /*13900*/  BRA `(.L_x_1158) ;  /* 0xfffffee000d47947 */ /* 0x000fea000383ffff */
.L_x_998:
[----:B-1----:R1:W2:Y:S02]  /*13910*/  SYNCS.PHASECHK.TRANS64.TRYWAIT P1, [R3+URZ+0x30830], R0 ;  /* 0x03083000030075a7 */ /* 0x0022a4000802017f */
[----:B--2---:R-:W-:Y:S05]  /*13920*/  @!P1 NANOSLEEP.SYNCS 0x989680 ;  /* 0x009896800000995d */ /* 0x004fea0003900000 */
[----:B------:R-:W2:Y:S02]  /*13930*/  @!P1 SYNCS.PHASECHK.TRANS64 P1, [R3+URZ+0x30830], R0 ;  /* 0x03083000030095a7 */ /* 0x000ea4000802007f */
[----:B--2---:R-:W-:Y:S05]  /*13940*/  @!P1 BRA `(.L_x_998) ;  /* 0xfffffffc00f09947 */ /* 0x004fea000383ffff */
[----:B------:R-:W-:Y:S05]  /*13950*/  BRA `(.L_x_997) ;  /* 0xfffffee000f07947 */ /* 0x000fea000383ffff */
.L_x_1015:
[----:B-1----:R-:W-:-:S04]  /*13960*/  IMAD.U32 R4, RZ, RZ, UR6 ;  /* 0x00000006ff047e24 */ /* 0x002fc8000f8e00ff */
[----:B------:R1:W2:Y:S03]  /*13970*/  SYNCS.PHASECHK.TRANS64.TRYWAIT P1, [R4+URZ+0x30830], R3 ;  /* 0x03083003040075a7 */ /* 0x0002a6000802017f */
[----:B--2---:R-:W-:Y:S05]  /*13980*/  @!P1 NANOSLEEP.SYNCS 0x989680 ;  /* 0x009896800000995d */ /* 0x004fea0003900000 */
[----:B------:R-:W2:Y:S02]  /*13990*/  @!P1 SYNCS.PHASECHK.TRANS64 P1, [R4+URZ+0x30830], R3 ;  /* 0x03083003040095a7 */ /* 0x000ea4000802007f */
[----:B--2---:R-:W-:Y:S05]  /*139a0*/  @!P1 BRA `(.L_x_1015) ;  /* 0xfffffffc00ec9947 */ /* 0x004fea000383ffff */
[----:B------:R-:W-:Y:S05]  /*139b0*/  BRA `(.L_x_1014) ;  /* 0xffffff0c00147947 */ /* 0x000fea000383ffff */
.L_x_1019:
[----:B01----:R-:W-:-:S04]  /*139c0*/  IMAD.U32 R3, RZ, RZ, UR5 ;  /* 0x00000005ff037e24 */ /* 0x003fc8000f8e00ff */
[----:B------:R0:W1:Y:S03]  /*139d0*/  SYNCS.PHASECHK.TRANS64.TRYWAIT P1, [R3+URZ+0x30850], R0 ;  /* 0x03085000030075a7 */ /* 0x000066000802017f */
[----:B-1----:R-:W-:Y:S05]  /*139e0*/  @!P1 NANOSLEEP.SYNCS 0x989680 ;  /* 0x009896800000995d */ /* 0x002fea0003900000 */
[----:B------:R-:W1:Y:S02]  /*139f0*/  @!P1 SYNCS.PHASECHK.TRANS64 P1, [R3+URZ+0x30850], R0 ;  /* 0x03085000030095a7 */ /* 0x000e64000802007f */
[----:B-1----:R-:W-:Y:S05]  /*13a00*/  @!P1 BRA `(.L_x_1019) ;  /* 0xfffffffc00ec9947 */ /* 0x002fea000383ffff */
[----:B------:R-:W-:Y:S05]  /*13a10*/  BRA `(.L_x_1018) ;  /* 0xffffff1800ac7947 */ /* 0x000fea000383ffff */
.L_x_1038:
[----:B-1----:R-:W-:-:S04]  /*13a20*/  IMAD.U32 R4, RZ, RZ, UR6 ;  /* 0x00000006ff047e24 */ /* 0x002fc8000f8e00ff */
[----:B------:R1:W2:Y:S03]  /*13a30*/  SYNCS.PHASECHK.TRANS64.TRYWAIT P1, [R4+URZ+0x30830], R3 ;  /* 0x03083003040075a7 */ /* 0x0002a6000802017f */
[----:B--2---:R-:W-:Y:S05]  /*13a40*/  @!P1 NANOSLEEP.SYNCS 0x989680 ;  /* 0x009896800000995d */ /* 0x004fea0003900000 */
[----:B------:R-:W2:Y:S02]  /*13a50*/  @!P1 SYNCS.PHASECHK.TRANS64 P1, [R4+URZ+0x30830], R3 ;  /* 0x03083003040095a7 */ /* 0x000ea4000802007f */
[----:B--2---:R-:W-:Y:S05]  /*13a60*/  @!P1 BRA `(.L_x_1038) ;  /* 0xfffffffc00ec9947 */ /* 0x004fea000383ffff */
[----:B------:R-:W-:Y:S05]  /*13a70*/  BRA `(.L_x_1037) ;  /* 0xffffff3400987947 */ /* 0x000fea000383ffff */
.L_x_1042:
[----:B01----:R-:W-:-:S04]  /*13a80*/  IMAD.U32 R3, RZ, RZ, UR5 ;  /* 0x00000005ff037e24 */ /* 0x003fc8000f8e00ff */
[----:B------:R0:W1:Y:S03]  /*13a90*/  SYNCS.PHASECHK.TRANS64.TRYWAIT P1, [R3+URZ+0x30850], R0 ;  /* 0x03085000030075a7 */ /* 0x000066000802017f */
[----:B-1----:R-:W-:Y:S05]  /*13aa0*/  @!P1 NANOSLEEP.SYNCS 0x989680 ;  /* 0x009896800000995d */ /* 0x002fea0003900000 */
[----:B------:R-:W1:Y:S02]  /*13ab0*/  @!P1 SYNCS.PHASECHK.TRANS64 P1, [R3+URZ+0x30850], R0 ;  /* 0x03085000030095a7 */ /* 0x000e64000802007f */
[----:B-1----:R-:W-:Y:S05]  /*13ac0*/  @!P1 BRA `(.L_x_1042) ;  /* 0xfffffffc00ec9947 */ /* 0x002fea000383ffff */
[----:B------:R-:W-:Y:S05]  /*13ad0*/  BRA `(.L_x_1041) ;  /* 0xffffff4400307947 */ /* 0x000fea000383ffff */
.L_x_1050:
[----:B-1----:R-:W-:-:S04]  /*13ae0*/  IMAD.U32 R4, RZ, RZ, UR5 ;  /* 0x00000005ff047e24 */ /* 0x002fc8000f8e00ff */
[----:B------:R1:W2:Y:S03]  /*13af0*/  SYNCS.PHASECHK.TRANS64.TRYWAIT P1, [R4+URZ+0x30830], R3 ;  /* 0x03083003040075a7 */ /* 0x0002a6000802017f */
[----:B--2---:R-:W-:Y:S05]  /*13b00*/  @!P1 NANOSLEEP.SYNCS 0x989680 ;  /* 0x009896800000995d */ /* 0x004fea0003900000 */
[----:B------:R-:W2:Y:S02]  /*13b10*/  @!P1 SYNCS.PHASECHK.TRANS64 P1, [R4+URZ+0x30830], R3 ;  /* 0x03083003040095a7 */ /* 0x000ea4000802007f */
[----:B--2---:R-:W-:Y:S05]  /*13b20*/  @!P1 BRA `(.L_x_1050) ;  /* 0xfffffffc00ec9947 */ /* 0x004fea000383ffff */
[----:B------:R-:W-:Y:S05]  /*13b30*/  BRA `(.L_x_1049) ;  /* 0xffffff5000c87947 */ /* 0x000fea000383ffff */
.L_x_1054:
[----:B01----:R-:W-:-:S04]  /*13b40*/  IMAD.U32 R3, RZ, RZ, UR5 ;  /* 0x00000005ff037e24 */ /* 0x003fc8000f8e00ff */
[----:B------:R0:W1:Y:S03]  /*13b50*/  SYNCS.PHASECHK.TRANS64.TRYWAIT P1, [R3+URZ+0x30850], R0 ;  /* 0x03085000030075a7 */ /* 0x000066000802017f */
[----:B-1----:R-:W-:Y:S05]  /*13b60*/  @!P1 NANOSLEEP.SYNCS 0x989680 ;  /* 0x009896800000995d */ /* 0x002fea0003900000 */
[----:B------:R-:W1:Y:S02]  /*13b70*/  @!P1 SYNCS.PHASECHK.TRANS64 P1, [R3+URZ+0x30850], R0 ;  /* 0x03085000030095a7 */ /* 0x000e64000802007f */
[----:B-1----:R-:W-:Y:S05]  /*13b80*/  @!P1 BRA `(.L_x_1054) ;  /* 0xfffffffc00ec9947 */ /* 0x002fea000383ffff */
[----:B------:R-:W-:Y:S05]  /*13b90*/  BRA `(.L_x_1053) ;  /* 0xffffff6000607947 */ /* 0x000fea000383ffff */
.L_x_1069:
[----:B-1----:R-:W-:-:S04]  /*13ba0*/  IMAD.U32 R7, RZ, RZ, UR5 ;  /* 0x00000005ff077e24 */ /* 0x002fc8000f8e00ff */
[----:B------:R1:W2:Y:S03]  /*13bb0*/  SYNCS.PHASECHK.TRANS64.TRYWAIT P1, [R7+URZ+0x30850], R0 ;  /* 0x03085000070075a7 */ /* 0x0002a6000802017f */
[----:B--2---:R-:W-:Y:S05]  /*13bc0*/  @!P1 NANOSLEEP.SYNCS 0x989680 ;  /* 0x009896800000995d */ /* 0x004fea0003900000 */
[----:B------:R-:W2:Y:S02]  /*13bd0*/  @!P1 SYNCS.PHASECHK.TRANS64 P1, [R7+URZ+0x30850], R0 ;  /* 0x03085000070095a7 */ /* 0x000ea4000802007f */
[----:B--2---:R-:W-:Y:S05]  /*13be0*/  @!P1 BRA `(.L_x_1069) ;  /* 0xfffffffc00ec9947 */ /* 0x004fea000383ffff */
[----:B------:R-:W-:Y:S05]  /*13bf0*/  BRA `(.L_x_1068) ;  /* 0xffffff80008c7947 */ /* 0x000fea000383ffff */
.L_x_1106:
[----:B------:R-:W0:Y:S01]  /*13c00*/  S2R R19, SR_TID.X ;  /* 0x0000000000137919 */ /* 0x000e220000002100 */
        /* <DEDUP_REMOVED lines=9> */
.L_x_1159:
[----:B------:R-:W-:Y:S05]  /*13ca0*/  BRA `(.L_x_1160) ;  /* 0xffffffc800dc7947 */ /* 0x000fea000383ffff */
.L_x_1109:
[----:B0-----:R0:W1:Y:S02]  /*13cb0*/  SYNCS.PHASECHK.TRANS64.TRYWAIT P0, [R4+URZ+0x30840], R3 ;  /* 0x03084003040075a7 */ /* 0x001064000800017f */
[----:B-1----:R-:W-:Y:S05]  /*13cc0*/  @!P0 NANOSLEEP.SYNCS 0x989680 ;  /* 0x009896800000895d */ /* 0x002fea0003900000 */
[----:B------:R-:W1:Y:S02]  /*13cd0*/  @!P0 SYNCS.PHASECHK.TRANS64 P0, [R4+URZ+0x30840], R3 ;  /* 0x03084003040085a7 */ /* 0x000e64000800007f */
[----:B-1----:R-:W-:Y:S05]  /*13ce0*/  @!P0 BRA `(.L_x_1109) ;  /* 0xfffffffc00f08947 */ /* 0x002fea000383ffff */
[----:B------:R-:W-:Y:S05]  /*13cf0*/  BRA `(.L_x_1161) ;  /* 0xffffffcc00c87947 */ /* 0x000fea000383ffff */
.L_x_1110:
[----:B------:R-:W-:Y:S01]  /*13d00*/  BSSY B0, `(.L_x_1162) ;  /* 0x0000008000007945 */ /* 0x000fe20003800000 */
[----:B------:R-:W-:Y:S01]  /*13d10*/  MOV R13, R6 ;  /* 0x00000006000d7202 */ /* 0x000fe20000000f00 */
[----:B------:R-:W-:Y:S02]  /*13d20*/  IMAD.MOV.U32 R12, RZ, RZ, RZ ;  /* 0x000000ffff0c7224 */ /* 0x000fe400078e00ff */
[----:B------:R-:W-:Y:S02]  /*13d30*/  IMAD.MOV.U32 R11, RZ, RZ, 0x181f ;  /* 0x0000181fff0b7424 */ /* 0x000fe400078e00ff */
[----:B------:R-:W-:-:S07]  /*13d40*/  IMAD.MOV.U32 R15, RZ, RZ, -0x1 ;  /* 0xffffffffff0f7424 */ /* 0x000fce00078e00ff */
[----:B------:R-:W-:Y:S05]  /*13d50*/  WARPSYNC.COLLECTIVE R15, `(.L_x_1163) ;  /* 0x000000000f087348 */ /* 0x000fea0003c00000 */
[----:B------:R0:W1:Y:S02]  /*13d60*/  SHFL.IDX P6, R14, R13, R12, R11 ;  /* 0x0000000c0d0e7389 */ /* 0x00006400000c000b */
[----:B01----:R-:W-:Y:S01]  /*13d70*/  ENDCOLLECTIVE ;  /* 0x000000000000791b */ /* 0x003fe20003800000 */
.L_x_1163:
[----:B------:R-:W-:Y:S05]  /*13d80*/  BSYNC B0 ;  /* 0x0000000000007941 */ /* 0x000fea0003800000 */
.L_x_1162:
[----:B------:R-:W-:Y:S02]  /*13d90*/  IMAD.MOV.U32 R13, RZ, RZ, R5 ;  /* 0x000000ffff0d7224 */ /* 0x000fe400078e0005 */
[----:B------:R-:W-:Y:S02]  /*13da0*/  IMAD.MOV.U32 R12, RZ, RZ, RZ ;  /* 0x000000ffff0c7224 */ /* 0x000fe400078e00ff */
[----:B------:R-:W-:Y:S02]  /*13db0*/  IMAD.MOV.U32 R11, RZ, RZ, 0x181f ;  /* 0x0000181fff0b7424 */ /* 0x000fe400078e00ff */
[----:B------:R-:W-:Y:S02]  /*13dc0*/  IMAD.MOV.U32 R15, RZ, RZ, -0x1 ;  /* 0xffffffffff0f7424 */ /* 0x000fe400078e00ff */
[----:B------:R-:W-:Y:S02]  /*13dd0*/  IMAD.MOV.U32 R2, RZ, RZ, R14 ;  /* 0x000000ffff027224 */ /* 0x000fe400078e000e */
[----:B------:R-:W-:-:S07]  /*13de0*/  @P0 IMAD R9, R0, 0x2, R17 ;  /* 0x0000000200090824 */ /* 0x000fce00078e0211 */
[----:B------:R-:W-:Y:S05]  /*13df0*/  WARPSYNC.COLLECTIVE R15, `(.L_x_1164) ;  /* 0x000000000f087348 */ /* 0x000fea0003c00000 */
[----:B------:R0:W1:Y:S02]  /*13e00*/  SHFL.IDX P6, R14, R13, R12, R11 ;  /* 0x0000000c0d0e7389 */ /* 0x00006400000c000b */
[----:B01----:R-:W-:Y:S01]  /*13e10*/  ENDCOLLECTIVE ;  /* 0x000000000000791b */ /* 0x003fe20003800000 */
.L_x_1164:
[----:B------:R-:W-:Y:S02]  /*13e20*/  IMAD.MOV.U32 R13, RZ, RZ, R6 ;  /* 0x000000ffff0d7224 */ /* 0x000fe400078e0006 */
[----:B------:R-:W-:Y:S01]  /*13e30*/  IMAD.MOV.U32 R12, RZ, RZ, 0x1 ;  /* 0x00000001ff0c7424 */ /* 0x000fe200078e00ff */
[----:B------:R-:W-:-:S05]  /*13e40*/  @P0 LEA R14, P1, R37, R14, 0x1 ;  /* 0x0000000e250e0211 */ /* 0x000fca00078208ff */
[----:B------:R-:W-:Y:S02]  /*13e50*/  @P0 IMAD.X R3, RZ, RZ, R2, P1 ;  /* 0x000000ffff030224 */ /* 0x000fe400008e0602 */
[----:B------:R-:W-:-:S07]  /*13e60*/  @P0 IMAD.MOV.U32 R2, RZ, RZ, R14 ;  /* 0x000000ffff020224 */ /* 0x000fce00078e000e */
[----:B------:R-:W-:Y:S05]  /*13e70*/  WARPSYNC.COLLECTIVE R15, `(.L_x_1165) ;  /* 0x000000000f087348 */ /* 0x000fea0003c00000 */
[----:B------:R0:W1:Y:S02]  /*13e80*/  SHFL.IDX P6, R14, R13, R12, R11 ;  /* 0x0000000c0d0e7389 */ /* 0x00006400000c000b */
[----:B01----:R-:W-:Y:S01]  /*13e90*/  ENDCOLLECTIVE ;  /* 0x000000000000791b */ /* 0x003fe20003800000 */
.L_x_1165:
        /* <DEDUP_REMOVED lines=8> */
[----:B------:R-:W-:Y:S01]  /*13f20*/  ISETP.GE.AND P0, PT, R7, 0x11, PT ;  /* 0x000000110700780c */ /* 0x000fe20003f06270 */
[----:B------:R-:W-:-:S12]  /*13f30*/  IMAD.MOV.U32 R8, RZ, RZ, R14 ;  /* 0x000000ffff087224 */ /* 0x000fd800078e000e */
[----:B0-----:R-:W-:Y:S05]  /*13f40*/  WARPSYNC.COLLECTIVE R15, `(.L_x_1166) ;  /* 0x000000000f087348 */ /* 0x001fea0003c00000 */
[----:B------:R1:W2:Y:S02]  /*13f50*/  SHFL.IDX P6, R14, R13, R12, R11 ;  /* 0x0000000c0d0e7389 */ /* 0x0002a400000c000b */
[----:B012---:R-:W-:Y:S01]  /*13f60*/  ENDCOLLECTIVE ;  /* 0x000000000000791b */ /* 0x007fe20003800000 */
.L_x_1166:
[----:B------:R-:W-:Y:S02]  /*13f70*/  @P0 IMAD R27, R0, 0x2, R17 ;  /* 0x00000002001b0824 */ /* 0x000fe400078e0211 */
[----:B------:R-:W-:Y:S02]  /*13f80*/  IMAD.MOV.U32 R13, RZ, RZ, R6 ;  /* 0x000000ffff0d7224 */ /* 0x000fe400078e0006 */
[----:B------:R-:W-:Y:S01]  /*13f90*/  IMAD.MOV.U32 R12, RZ, RZ, 0x2 ;  /* 0x00000002ff0c7424 */ /* 0x000fe200078e00ff */
[----:B------:R-:W-:-:S04]  /*13fa0*/  @P0 LEA R14, P1, R37, R14, 0x1 ;  /* 0x0000000e250e0211 */ /* 0x000fc800078208ff */
[----:B------:R-:W-:Y:S01]  /*13fb0*/  @P0 MOV R2, R14 ;  /* 0x0000000e00020202 */ /* 0x000fe20000000f00 */
[----:B------:R-:W-:-:S08]  /*13fc0*/  @P0 IMAD.X R21, RZ, RZ, R8, P1 ;  /* 0x000000ffff150224 */ /* 0x000fd000008e0608 */
[----:B------:R-:W-:Y:S05]  /*13fd0*/  WARPSYNC.COLLECTIVE R15, `(.L_x_1167) ;  /* 0x000000000f087348 */ /* 0x000fea0003c00000 */
[----:B------:R0:W1:Y:S02]  /*13fe0*/  SHFL.IDX P6, R14, R13, R12, R11 ;  /* 0x0000000c0d0e7389 */ /* 0x00006400000c000b */
[----:B01----:R-:W-:Y:S01]  /*13ff0*/  ENDCOLLECTIVE ;  /* 0x000000000000791b */ /* 0x003fe20003800000 */
.L_x_1167:
        /* <DEDUP_REMOVED lines=9> */
[----:B------:R-:W-:Y:S01]  /*14090*/  ISETP.GE.AND P0, PT, R7, 0x21, PT ;  /* 0x000000210700780c */ /* 0x000fe20003f06270 */
[----:B------:R-:W-:-:S12]  /*140a0*/  IMAD.MOV.U32 R8, RZ, RZ, R14 ;  /* 0x000000ffff087224 */ /* 0x000fd800078e000e */
[----:B0-----:R-:W-:Y:S05]  /*140b0*/  WARPSYNC.COLLECTIVE R15, `(.L_x_1168) ;  /* 0x000000000f087348 */ /* 0x001fea0003c00000 */
[----:B------:R1:W2:Y:S02]  /*140c0*/  SHFL.IDX P6, R14, R13, R12, R11 ;  /* 0x0000000c0d0e7389 */ /* 0x0002a400000c000b */
[----:B012---:R-:W-:Y:S01]  /*140d0*/  ENDCOLLECTIVE ;  /* 0x000000000000791b */ /* 0x007fe20003800000 */
.L_x_1168:
[----:B------:R-:W-:Y:S02]  /*140e0*/  @P0 IMAD R21, R0, 0x2, R17 ;  /* 0x0000000200150824 */ /* 0x000fe400078e0211 */
[----:B------:R-:W-:Y:S02]  /*140f0*/  IMAD.MOV.U32 R13, RZ, RZ, R6 ;  /* 0x000000ffff0d7224 */ /* 0x000fe400078e0006 */
[----:B------:R-:W-:Y:S01]  /*14100*/  IMAD.MOV.U32 R12, RZ, RZ, 0x3 ;  /* 0x00000003ff0c7424 */ /* 0x000fe200078e00ff */
[----:B------:R-:W-:-:S05]  /*14110*/  @P0 LEA R14, P1, R37, R14, 0x1 ;  /* 0x0000000e250e0211 */ /* 0x000fca00078208ff */
[----:B------:R-:W-:-:S08]  /*14120*/  @P0 IMAD.MOV.U32 R2, RZ, RZ, R14 ;  /* 0x000000ffff020224 */ /* 0x000fd000078e000e */
[----:B------:R-:W-:Y:S05]  /*14130*/  WARPSYNC.COLLECTIVE R15, `(.L_x_1169) ;  /* 0x000000000f087348 */ /* 0x000fea0003c00000 */
[----:B------:R0:W1:Y:S02]  /*14140*/  SHFL.IDX P6, R14, R13, R12, R11 ;  /* 0x0000000c0d0e7389 */ /* 0x00006400000c000b */
[----:B01----:R-:W-:Y:S01]  /*14150*/  ENDCOLLECTIVE ;  /* 0x000000000000791b */ /* 0x003fe20003800000 */
.L_x_1169:
        /* <DEDUP_REMOVED lines=10> */
[----:B------:R-:W-:-:S07]  /*14200*/  IMAD.MOV.U32 R8, RZ, RZ, R14 ;  /* 0x000000ffff087224 */ /* 0x000fce00078e000e */
[----:B0-----:R-:W-:Y:S05]  /*14210*/  WARPSYNC.COLLECTIVE R15, `(.L_x_1170) ;  /* 0x000000000f087348 */ /* 0x001fea0003c00000 */
[----:B------:R1:W2:Y:S02]  /*14220*/  SHFL.IDX P6, R14, R13, R12, R11 ;  /* 0x0000000c0d0e7389 */ /* 0x0002a400000c000b */
[----:B012---:R-:W-:Y:S01]  /*14230*/  ENDCOLLECTIVE ;  /* 0x000000000000791b */ /* 0x007fe20003800000 */
.L_x_1170:
[----:B------:R-:W-:Y:S05]  /*14240*/  BRA `(.L_x_1171) ;  /* 0xffffffcc007c7947 */ /* 0x000fea000383ffff */
.L_x_1115:
[----:B------:R-:W-:Y:S02]  /*14250*/  IMAD.MOV.U32 R13, RZ, RZ, R4 ;  /* 0x000000ffff0d7224 */ /* 0x000fe400078e0004 */
[----:B------:R-:W-:Y:S02]  /*14260*/  IMAD.MOV.U32 R12, RZ, RZ, RZ ;  /* 0x000000ffff0c7224 */ /* 0x000fe400078e00ff */
[----:B------:R-:W-:Y:S02]  /*14270*/  IMAD.MOV.U32 R11, RZ, RZ, 0x181f ;  /* 0x0000181fff0b7424 */ /* 0x000fe400078e00ff */
[----:B------:R-:W-:Y:S02]  /*14280*/  IMAD.MOV.U32 R15, RZ, RZ, -0x1 ;  /* 0xffffffffff0f7424 */ /* 0x000fe400078e00ff */
[----:B------:R-:W-:-:S07]  /*14290*/  VIADD R0, R36, UR44 ;  /* 0x0000002c24007c36 */ /* 0x000fce0008000000 */
[----:B------:R-:W-:Y:S05]  /*142a0*/  WARPSYNC.COLLECTIVE R15, `(.L_x_1172) ;  /* 0x000000000f087348 */ /* 0x000fea0003c00000 */
[----:B------:R0:W1:Y:S02]  /*142b0*/  SHFL.IDX P6, R14, R13, R12, R11 ;  /* 0x0000000c0d0e7389 */ /* 0x00006400000c000b */
[----:B01----:R-:W-:Y:S01]  /*142c0*/  ENDCOLLECTIVE ;  /* 0x000000000000791b */ /* 0x003fe20003800000 */
.L_x_1172:
[C---:B------:R-:W-:Y:S01]  /*142d0*/  VIADD R6, R0.reuse, 0x10 ;  /* 0x0000001000067836 */ /* 0x040fe20000000000 */
[----:B------:R-:W-:Y:S01]  /*142e0*/  ISETP.GE.AND P0, PT, R0, UR39, PT ;  /* 0x0000002700007c0c */ /* 0x000fe2000bf06270 */
[----:B------:R-:W-:Y:S01]  /*142f0*/  IMAD.MOV.U32 R13, RZ, RZ, R5 ;  /* 0x000000ffff0d7224 */ /* 0x000fe200078e0005 */
[----:B------:R-:W-:-:S11]  /*14300*/  MOV R2, R14 ;  /* 0x0000000e00027202 */ /* 0x000fd60000000f00 */
[----:B------:R-:W-:Y:S05]  /*14310*/  WARPSYNC.COLLECTIVE R15, `(.L_x_1173) ;  /* 0x000000000f087348 */ /* 0x000fea0003c00000 */
[----:B------:R0:W1:Y:S02]  /*14320*/  SHFL.IDX P6, R14, R13, R12, R11 ;  /* 0x0000000c0d0e7389 */ /* 0x00006400000c000b */
[----:B01----:R-:W-:Y:S01]  /*14330*/  ENDCOLLECTIVE ;  /* 0x000000000000791b */ /* 0x003fe20003800000 */
.L_x_1173:
        /* <DEDUP_REMOVED lines=8> */
.L_x_1174:
[----:B------:R-:W-:Y:S01]  /*143c0*/  @!PT LDS RZ, [RZ] ;  /* 0x00000000fffff984 */ /* 0x000fe20000000800 */
[----:B------:R-:W-:Y:S01]  /*143d0*/  @!PT LDS RZ, [RZ] ;  /* 0x00000000fffff984 */ /* 0x000fe20000000800 */
[----:B------:R-:W-:Y:S01]  /*143e0*/  @!PT LDS RZ, [RZ] ;  /* 0x00000000fffff984 */ /* 0x000fe20000000800 */
[----:B------:R0:W-:Y:S04]  /*143f0*/  @!P0 LDGSTS.E.BYPASS.LTC128B.128 [R31+0x10400], desc[UR36][R2.64], !P2 ;  /* 0x10400000021f8fae */ /* 0x0001e8000d101d64 */
[----:B------:R0:W-:Y:S04]  /*14400*/  @!P0 LDGSTS.E.BYPASS.LTC128B.128 [R31+0x14400], desc[UR36][R2.64+0x80], !P3 ;  /* 0x14400080021f8fae */ /* 0x0001e8000d901d64 */
[----:B------:R0:W-:Y:S01]  /*14410*/  @!P0 LDGSTS.E.BYPASS.LTC128B.128 [R31+0x18400], desc[UR36][R2.64+0x100], !P4 ;  /* 0x18400100021f8fae */ /* 0x0001e2000e101d64 */
[----:B------:R-:W-:-:S03]  /*14420*/  IMAD.MOV.U32 R13, RZ, RZ, R5 ;  /* 0x000000ffff0d7224 */ /* 0x000fc600078e0005 */
[----:B------:R0:W-:Y:S01]  /*14430*/  @!P0 LDGSTS.E.BYPASS.LTC128B.128 [R31+0x1c400], desc[UR36][R2.64+0x180], !P5 ;  /* 0x1c400180021f8fae */ /* 0x0001e2000e901d64 */
[----:B------:R-:W-:Y:S01]  /*14440*/  ISETP.GE.AND P0, PT, R6, UR39, PT ;  /* 0x0000002706007c0c */ /* 0x000fe2000bf06270 */
[----:B------:R-:W-:-:S12]  /*14450*/  IMAD.MOV.U32 R6, RZ, RZ, R14 ;  /* 0x000000ffff067224 */ /* 0x000fd800078e000e */
[----:B0-----:R-:W-:Y:S05]  /*14460*/  WARPSYNC.COLLECTIVE R15, `(.L_x_1175) ;  /* 0x000000000f087348 */ /* 0x001fea0003c00000 */
[----:B------:R1:W2:Y:S02]  /*14470*/  SHFL.IDX P6, R14, R13, R12, R11 ;  /* 0x0000000c0d0e7389 */ /* 0x0002a400000c000b */
[----:B012---:R-:W-:Y:S01]  /*14480*/  ENDCOLLECTIVE ;  /* 0x000000000000791b */ /* 0x007fe20003800000 */
.L_x_1175:
[----:B------:R-:W-:Y:S02]  /*14490*/  IMAD.MOV.U32 R13, RZ, RZ, R4 ;  /* 0x000000ffff0d7224 */ /* 0x000fe400078e0004 */
[----:B------:R-:W-:Y:S01]  /*144a0*/  IMAD.MOV.U32 R12, RZ, RZ, 0x2 ;  /* 0x00000002ff0c7424 */ /* 0x000fe200078e00ff */
[----:B------:R-:W-:-:S05]  /*144b0*/  @!P0 LEA R14, P1, R37, R14, 0x1 ;  /* 0x0000000e250e8211 */ /* 0x000fca00078208ff */
[----:B------:R-:W-:-:S08]  /*144c0*/  @!P0 IMAD.MOV.U32 R2, RZ, RZ, R14 ;  /* 0x000000ffff028224 */ /* 0x000fd000078e000e */
[----:B------:R-:W-:Y:S05]  /*144d0*/  WARPSYNC.COLLECTIVE R15, `(.L_x_1176) ;  /* 0x000000000f087348 */ /* 0x000fea0003c00000 */
[----:B------:R0:W1:Y:S02]  /*144e0*/  SHFL.IDX P6, R14, R13, R12, R11 ;  /* 0x0000000c0d0e7389 */ /* 0x00006400000c000b */
[----:B01----:R-:W-:Y:S01]  /*144f0*/  ENDCOLLECTIVE ;  /* 0x000000000000791b */ /* 0x003fe20003800000 */
.L_x_1176:
[----:B------:R-:W-:Y:S02]  /*14500*/  @!P0 IMAD.X R7, RZ, RZ, R6, P1 ;  /* 0x000000ffff078224 */ /* 0x000fe400008e0606 */
[----:B------:R-:W-:Y:S02]  /*14510*/  VIADD R6, R0, 0x20 ;  /* 0x0000002000067836 */ /* 0x000fe40000000000 */
        /* <DEDUP_REMOVED lines=9> */
[----:B------:R-:W-:Y:S01]  /*145b0*/  ISETP.GE.AND P0, PT, R6, UR39, PT ;  /* 0x0000002706007c0c */ /* 0x000fe2000bf06270 */
[----:B------:R-:W-:-:S12]  /*145c0*/  IMAD.MOV.U32 R6, RZ, RZ, R14 ;  /* 0x000000ffff067224 */ /* 0x000fd800078e000e */
[----:B0-----:R-:W-:Y:S05]  /*145d0*/  WARPSYNC.COLLECTIVE R15, `(.L_x_1177) ;  /* 0x000000000f087348 */ /* 0x001fea0003c00000 */
[----:B------:R1:W2:Y:S02]  /*145e0*/  SHFL.IDX P6, R14, R13, R12, R11 ;  /* 0x0000000c0d0e7389 */ /* 0x0002a400000c000b */
[----:B012---:R-:W-:Y:S01]  /*145f0*/  ENDCOLLECTIVE ;  /* 0x000000000000791b */ /* 0x007fe20003800000 */
.L_x_1177:
[----:B------:R-:W-:Y:S02]  /*14600*/  IMAD.MOV.U32 R13, RZ, RZ, R4 ;  /* 0x000000ffff0d7224 */ /* 0x000fe400078e0004 */
[----:B------:R-:W-:Y:S01]  /*14610*/  IMAD.MOV.U32 R12, RZ, RZ, 0x3 ;  /* 0x00000003ff0c7424 */ /* 0x000fe200078e00ff */
[----:B------:R-:W-:-:S04]  /*14620*/  @!P0 LEA R14, P1, R37, R14, 0x1 ;  /* 0x0000000e250e8211 */ /* 0x000fc800078208ff */
[----:B------:R-:W-:Y:S01]  /*14630*/  @!P0 IADD3.X R7, RZ, R6, RZ, P1, !PT ;  /* 0x00000006ff078210 */ /* 0x000fe20000ffe4ff */
[----:B------:R-:W-:-:S08]  /*14640*/  @!P0 IMAD.MOV.U32 R2, RZ, RZ, R14 ;  /* 0x000000ffff028224 */ /* 0x000fd000078e000e */
[----:B------:R-:W-:Y:S05]  /*14650*/  WARPSYNC.COLLECTIVE R15, `(.L_x_1178) ;  /* 0x000000000f087348 */ /* 0x000fea0003c00000 */
[----:B------:R0:W1:Y:S02]  /*14660*/  SHFL.IDX P6, R14, R13, R12, R11 ;  /* 0x0000000c0d0e7389 */ /* 0x00006400000c000b */
[----:B01----:R-:W-:Y:S01]  /*14670*/  ENDCOLLECTIVE ;  /* 0x000000000000791b */ /* 0x003fe20003800000 */
.L_x_1178:
        /* <DEDUP_REMOVED lines=15> */
.L_x_1179:
[----:B------:R-:W-:Y:S02]  /*14770*/  IMAD.MOV.U32 R13, RZ, RZ, R4 ;  /* 0x000000ffff0d7224 */ /* 0x000fe400078e0004 */
[----:B------:R-:W-:Y:S01]  /*14780*/  IMAD.MOV.U32 R12, RZ, RZ, 0x4 ;  /* 0x00000004ff0c7424 */ /* 0x000fe200078e00ff */
[----:B------:R-:W-:-:S05]  /*14790*/  @!P0 LEA R14, P1, R37, R14, 0x1 ;  /* 0x0000000e250e8211 */ /* 0x000fca00078208ff */
[----:B------:R-:W-:-:S08]  /*147a0*/  @!P0 IMAD.MOV.U32 R2, RZ, RZ, R14 ;  /* 0x000000ffff028224 */ /* 0x000fd000078e000e */
[----:B------:R-:W-:Y:S05]  /*147b0*/  WARPSYNC.COLLECTIVE R15, `(.L_x_1180) ;  /* 0x000000000f087348 */ /* 0x000fea0003c00000 */
[----:B------:R0:W1:Y:S02]  /*147c0*/  SHFL.IDX P6, R14, R13, R12, R11 ;  /* 0x0000000c0d0e7389 */ /* 0x00006400000c000b */
[----:B01----:R-:W-:Y:S01]  /*147d0*/  ENDCOLLECTIVE ;  /* 0x000000000000791b */ /* 0x003fe20003800000 */
.L_x_1180:
        /* <DEDUP_REMOVED lines=16> */
.L_x_1181:
[----:B------:R-:W-:Y:S02]  /*148e0*/  IMAD.MOV.U32 R13, RZ, RZ, R4 ;  /* 0x000000ffff0d7224 */ /* 0x000fe400078e0004 */
[----:B------:R-:W-:Y:S01]  /*148f0*/  IMAD.MOV.U32 R12, RZ, RZ, 0x5 ;  /* 0x00000005ff0c7424 */ /* 0x000fe200078e00ff */
[----:B------:R-:W-:-:S05]  /*14900*/  @!P0 LEA R14, P1, R37, R14, 0x1 ;  /* 0x0000000e250e8211 */ /* 0x000fca00078208ff */
[----:B------:R-:W-:-:S08]  /*14910*/  @!P0 IMAD.MOV.U32 R2, RZ, RZ, R14 ;  /* 0x000000ffff028224 */ /* 0x000fd000078e000e */
[----:B------:R-:W-:Y:S05]  /*14920*/  WARPSYNC.COLLECTIVE R15, `(.L_x_1182) ;  /* 0x000000000f087348 */ /* 0x000fea0003c00000 */
[----:B------:R0:W1:Y:S02]  /*14930*/  SHFL.IDX P6, R14, R13, R12, R11 ;  /* 0x0000000c0d0e7389 */ /* 0x00006400000c000b */
[----:B01----:R-:W-:Y:S01]  /*14940*/  ENDCOLLECTIVE ;  /* 0x000000000000791b */ /* 0x003fe20003800000 */
.L_x_1182:
[----:B------:R-:W-:Y:S02]  /*14950*/  @!P0 IMAD.X R7, RZ, RZ, R6, P1 ;  /* 0x000000ffff078224 */ /* 0x000fe400008e0606 */
[----:B------:R-:W-:-:S03]  /*14960*/  VIADD R6, R0, 0x50 ;  /* 0x0000005000067836 */ /* 0x000fc60000000000 */
[----:B------:R-:W-:-:S05]  /*14970*/  @!P0 MOV R3, R7 ;  /* 0x0000000700038202 */ /* 0x000fca0000000f00 */
        /* <DEDUP_REMOVED lines=8> */
[----:B------:R-:W-:Y:S01]  /*14a00*/  ISETP.GE.AND P0, PT, R6, UR39, PT ;  /* 0x0000002706007c0c */ /* 0x000fe2000bf06270 */
[----:B------:R-:W-:-:S12]  /*14a10*/  IMAD.MOV.U32 R6, RZ, RZ, R14 ;  /* 0x000000ffff067224 */ /* 0x000fd800078e000e */
[----:B0-----:R-:W-:Y:S05]  /*14a20*/  WARPSYNC.COLLECTIVE R15, `(.L_x_1183) ;  /* 0x000000000f087348 */ /* 0x001fea0003c00000 */
[----:B------:R1:W2:Y:S02]  /*14a30*/  SHFL.IDX P6, R14, R13, R12, R11 ;  /* 0x0000000c0d0e7389 */ /* 0x0002a400000c000b */
[----:B012---:R-:W-:Y:S01]  /*14a40*/  ENDCOLLECTIVE ;  /* 0x000000000000791b */ /* 0x007fe20003800000 */
.L_x_1183:
[----:B------:R-:W-:Y:S02]  /*14a50*/  IMAD.MOV.U32 R13, RZ, RZ, R4 ;  /* 0x000000ffff0d7224 */ /* 0x000fe400078e0004 */
[----:B------:R-:W-:Y:S01]  /*14a60*/  IMAD.MOV.U32 R12, RZ, RZ, 0x6 ;  /* 0x00000006ff0c7424 */ /* 0x000fe200078e00ff */
[----:B------:R-:W-:-:S05]  /*14a70*/  @!P0 LEA R14, P1, R37, R14, 0x1 ;  /* 0x0000000e250e8211 */ /* 0x000fca00078208ff */
[----:B------:R-:W-:-:S08]  /*14a80*/  @!P0 IMAD.MOV.U32 R2, RZ, RZ, R14 ;  /* 0x000000ffff028224 */ /* 0x000fd000078e000e */
[----:B------:R-:W-:Y:S05]  /*14a90*/  WARPSYNC.COLLECTIVE R15, `(.L_x_1184) ;  /* 0x000000000f087348 */ /* 0x000fea0003c00000 */
[----:B------:R0:W1:Y:S02]  /*14aa0*/  SHFL.IDX P6, R14, R13, R12, R11 ;  /* 0x0000000c0d0e7389 */ /* 0x00006400000c000b */
[----:B01----:R-:W-:Y:S01]  /*14ab0*/  ENDCOLLECTIVE ;  /* 0x000000000000791b */ /* 0x003fe20003800000 */
.L_x_1184:
        /* <DEDUP_REMOVED lines=16> */
.L_x_1185:
[----:B------:R-:W-:Y:S01]  /*14bc0*/  IMAD.MOV.U32 R13, RZ, RZ, R4 ;  /* 0x000000ffff0d7224 */ /* 0x000fe200078e0004 */
[----:B------:R-:W-:Y:S02]  /*14bd0*/  MOV R12, 0x7 ;  /* 0x00000007000c7802 */ /* 0x000fe40000000f00 */
[----:B------:R-:W-:-:S05]  /*14be0*/  @!P0 LEA R14, P1, R37, R14, 0x1 ;  /* 0x0000000e250e8211 */ /* 0x000fca00078208ff */
[----:B------:R-:W-:-:S08]  /*14bf0*/  @!P0 IMAD.MOV.U32 R2, RZ, RZ, R14 ;  /* 0x000000ffff028224 */ /* 0x000fd000078e000e */
[----:B------:R-:W-:Y:S05]  /*14c00*/  WARPSYNC.COLLECTIVE R15, `(.L_x_1186) ;  /* 0x000000000f087348 */ /* 0x000fea0003c00000 */
[----:B------:R0:W1:Y:S02]  /*14c10*/  SHFL.IDX P6, R14, R13, R12, R11 ;  /* 0x0000000c0d0e7389 */ /* 0x00006400000c000b */
[----:B01----:R-:W-:Y:S01]  /*14c20*/  ENDCOLLECTIVE ;  /* 0x000000000000791b */ /* 0x003fe20003800000 */
.L_x_1186:
        /* <DEDUP_REMOVED lines=14> */
.L_x_1187:
[----:B------:R-:W-:Y:S05]  /*14d10*/  BRA `(.L_x_1188) ;  /* 0xffffffcc00a47947 */ /* 0x000fea000383ffff */
.L_x_1118:
[----:B0-----:R0:W1:Y:S02]  /*14d20*/  SYNCS.PHASECHK.TRANS64.TRYWAIT P0, [R17+URZ+0x30820], R0 ;  /* 0x03082000110075a7 */ /* 0x001064000800017f */
[----:B-1----:R-:W-:Y:S05]  /*14d30*/  @!P0 NANOSLEEP.SYNCS 0x989680 ;  /* 0x009896800000895d */ /* 0x002fea0003900000 */
[----:B------:R-:W1:Y:S02]  /*14d40*/  @!P0 SYNCS.PHASECHK.TRANS64 P0, [R17+URZ+0x30820], R0 ;  /* 0x03082000110085a7 */ /* 0x000e64000800007f */
[----:B-1----:R-:W-:Y:S05]  /*14d50*/  @!P0 BRA `(.L_x_1118) ;  /* 0xfffffffc00f08947 */ /* 0x002fea000383ffff */
[----:B------:R-:W-:Y:S05]  /*14d60*/  BRA `(.L_x_1189) ;  /* 0xffffffd0000c7947 */ /* 0x000fea000383ffff */
.L_x_1122:
[----:B0-----:R0:W1:Y:S02]  /*14d70*/  SYNCS.PHASECHK.TRANS64.TRYWAIT P0, [R7+URZ+0x30840], R2 ;  /* 0x03084002070075a7 */ /* 0x001064000800017f */
[----:B-1----:R-:W-:Y:S05]  /*14d80*/  @!P0 NANOSLEEP.SYNCS 0x989680 ;  /* 0x009896800000895d */ /* 0x002fea0003900000 */
[----:B------:R-:W1:Y:S02]  /*14d90*/  @!P0 SYNCS.PHASECHK.TRANS64 P0, [R7+URZ+0x30840], R2 ;  /* 0x03084002070085a7 */ /* 0x000e64000800007f */
[----:B-1----:R-:W-:Y:S05]  /*14da0*/  @!P0 BRA `(.L_x_1122) ;  /* 0xfffffffc00f08947 */ /* 0x002fea000383ffff */
[----:B------:R-:W-:Y:S05]  /*14db0*/  BRA `(.L_x_1190) ;  /* 0xffffffd000cc7947 */ /* 0x000fea000383ffff */
.L_x_1123:
        /* <DEDUP_REMOVED lines=8> */
.L_x_1192:
[----:B------:R-:W-:Y:S05]  /*14e40*/  BSYNC B1 ;  /* 0x0000000000017941 */ /* 0x000fea0003800000 */
.L_x_1191:
[----:B------:R-:W-:Y:S02]  /*14e50*/  IMAD.MOV.U32 R13, RZ, RZ, R20 ;  /* 0x000000ffff0d7224 */ /* 0x000fe400078e0014 */
[----:B------:R-:W-:Y:S02]  /*14e60*/  IMAD.MOV.U32 R12, RZ, RZ, RZ ;  /* 0x000000ffff0c7224 */ /* 0x000fe400078e00ff */
[----:B------:R-:W-:Y:S02]  /*14e70*/  IMAD.MOV.U32 R11, RZ, RZ, 0x181f ;  /* 0x0000181fff0b7424 */ /* 0x000fe400078e00ff */
[----:B------:R-:W-:Y:S02]  /*14e80*/  IMAD.MOV.U32 R15, RZ, RZ, -0x1 ;  /* 0xffffffffff0f7424 */ /* 0x000fe400078e00ff */
[----:B------:R-:W-:Y:S02]  /*14e90*/  IMAD.MOV.U32 R3, RZ, RZ, R14 ;  /* 0x000000ffff037224 */ /* 0x000fe400078e000e */
[----:B------:R-:W-:-:S07]  /*14ea0*/  IMAD.SHL.U32 R4, R37, 0x2, RZ ;  /* 0x0000000225047824 */ /* 0x000fce00078e00ff */
[----:B------:R-:W-:Y:S05]  /*14eb0*/  WARPSYNC.COLLECTIVE R15, `(.L_x_1193) ;  /* 0x000000000f087348 */ /* 0x000fea0003c00000 */
[----:B------:R0:W1:Y:S02]  /*14ec0*/  SHFL.IDX P6, R14, R13, R12, R11 ;  /* 0x0000000c0d0e7389 */ /* 0x00006400000c000b */
[----:B01----:R-:W-:Y:S01]  /*14ed0*/  ENDCOLLECTIVE ;  /* 0x000000000000791b */ /* 0x003fe20003800000 */
.L_x_1193:
[----:B------:R-:W-:Y:S02]  /*14ee0*/  IMAD R21, R21, 0x2, R17 ;  /* 0x0000000215157824 */ /* 0x000fe400078e0211 */
[----:B------:R-:W-:Y:S02]  /*14ef0*/  IMAD.MOV.U32 R13, RZ, RZ, R27 ;  /* 0x000000ffff0d7224 */ /* 0x000fe400078e001b */
[----:B------:R-:W-:Y:S01]  /*14f00*/  IMAD.MOV.U32 R12, RZ, RZ, 0x1 ;  /* 0x00000001ff0c7424 */ /* 0x000fe200078e00ff */
[----:B------:R-:W-:-:S13]  /*14f10*/  IADD3 R2, P0, R14, R4, RZ ;  /* 0x000000040e027210 */ /* 0x000fda0007f1e0ff */
[----:B------:R-:W-:Y:S05]  /*14f20*/  WARPSYNC.COLLECTIVE R15, `(.L_x_1194) ;  /* 0x000000000f087348 */ /* 0x000fea0003c00000 */
[----:B------:R0:W1:Y:S02]  /*14f30*/  SHFL.IDX P6, R14, R13, R12, R11 ;  /* 0x0000000c0d0e7389 */ /* 0x00006400000c000b */
[----:B01----:R-:W-:Y:S01]  /*14f40*/  ENDCOLLECTIVE ;  /* 0x000000000000791b */ /* 0x003fe20003800000 */
.L_x_1194:
[----:B------:R-:W-:-:S05]  /*14f50*/  IMAD.X R3, RZ, RZ, R3, P0 ;  /* 0x000000ffff037224 */ /* 0x000fca00000e0603 */
        /* <DEDUP_REMOVED lines=12> */
.L_x_1195:
[----:B------:R-:W-:Y:S02]  /*15020*/  IMAD.MOV.U32 R13, RZ, RZ, R27 ;  /* 0x000000ffff0d7224 */ /* 0x000fe400078e001b */
[----:B------:R-:W-:Y:S01]  /*15030*/  IMAD.MOV.U32 R12, RZ, RZ, 0x2 ;  /* 0x00000002ff0c7424 */ /* 0x000fe200078e00ff */
[----:B------:R-:W-:-:S13]  /*15040*/  IADD3 R2, P0, R14, R4, RZ ;  /* 0x000000040e027210 */ /* 0x000fda0007f1e0ff */
[----:B------:R-:W-:Y:S05]  /*15050*/  WARPSYNC.COLLECTIVE R15, `(.L_x_1196) ;  /* 0x000000000f087348 */ /* 0x000fea0003c00000 */
[----:B------:R0:W1:Y:S02]  /*15060*/  SHFL.IDX P6, R14, R13, R12, R11 ;  /* 0x0000000c0d0e7389 */ /* 0x00006400000c000b */
[----:B01----:R-:W-:Y:S01]  /*15070*/  ENDCOLLECTIVE ;  /* 0x000000000000791b */ /* 0x003fe20003800000 */
.L_x_1196:
        /* <DEDUP_REMOVED lines=13> */
.L_x_1197:
[----:B------:R-:W-:Y:S02]  /*15150*/  IMAD.MOV.U32 R13, RZ, RZ, R27 ;  /* 0x000000ffff0d7224 */ /* 0x000fe400078e001b */
[----:B------:R-:W-:Y:S01]  /*15160*/  IMAD.MOV.U32 R12, RZ, RZ, 0x3 ;  /* 0x00000003ff0c7424 */ /* 0x000fe200078e00ff */
[----:B------:R-:W-:-:S13]  /*15170*/  IADD3 R2, P0, R14, R4, RZ ;  /* 0x000000040e027210 */ /* 0x000fda0007f1e0ff */
[----:B------:R-:W-:Y:S05]  /*15180*/  WARPSYNC.COLLECTIVE R15, `(.L_x_1198) ;  /* 0x000000000f087348 */ /* 0x000fea0003c00000 */
[----:B------:R0:W1:Y:S02]  /*15190*/  SHFL.IDX P6, R14, R13, R12, R11 ;  /* 0x0000000c0d0e7389 */ /* 0x00006400000c000b */
[----:B01----:R-:W-:Y:S01]  /*151a0*/  ENDCOLLECTIVE ;  /* 0x000000000000791b */ /* 0x003fe20003800000 */
.L_x_1198:
        /* <DEDUP_REMOVED lines=13> */
.L_x_1199:
[----:B------:R-:W-:Y:S05]  /*15280*/  BRA `(.L_x_1200) ;  /* 0xffffffd000787947 */ /* 0x000fea000383ffff */
.L_x_1128:
[----:B0-----:R0:W1:Y:S02]  /*15290*/  SYNCS.PHASECHK.TRANS64.TRYWAIT P0, [R7+URZ+0x30860], R2 ;  /* 0x03086002070075a7 */ /* 0x001064000800017f */
[----:B-1----:R-:W-:Y:S05]  /*152a0*/  @!P0 NANOSLEEP.SYNCS 0x989680 ;  /* 0x009896800000895d */ /* 0x002fea0003900000 */
[----:B------:R-:W1:Y:S02]  /*152b0*/  @!P0 SYNCS.PHASECHK.TRANS64 P0, [R7+URZ+0x30860], R2 ;  /* 0x03086002070085a7 */ /* 0x000e64000800007f */
[----:B-1----:R-:W-:Y:S05]  /*152c0*/  @!P0 BRA `(.L_x_1128) ;  /* 0xfffffffc00f08947 */ /* 0x002fea000383ffff */
[----:B------:R-:W-:Y:S05]  /*152d0*/  BRA `(.L_x_1201) ;  /* 0xffffffd000d87947 */ /* 0x000fea000383ffff */
.L_x_1129:
        /* <DEDUP_REMOVED lines=8> */
.L_x_1203:
[----:B------:R-:W-:Y:S05]  /*15360*/  BSYNC B1 ;  /* 0x0000000000017941 */ /* 0x000fea0003800000 */
.L_x_1202:
        /* <DEDUP_REMOVED lines=9> */
.L_x_1204:
[----:B------:R-:W-:Y:S02]  /*15400*/  IMAD.MOV.U32 R13, RZ, RZ, R19 ;  /* 0x000000ffff0d7224 */ /* 0x000fe400078e0013 */
[----:B------:R-:W-:Y:S01]  /*15410*/  IMAD.MOV.U32 R12, RZ, RZ, 0x1 ;  /* 0x00000001ff0c7424 */ /* 0x000fe200078e00ff */
[----:B------:R-:W-:-:S13]  /*15420*/  IADD3 R2, P0, R14, R4, RZ ;  /* 0x000000040e027210 */ /* 0x000fda0007f1e0ff */
[----:B------:R-:W-:Y:S05]  /*15430*/  WARPSYNC.COLLECTIVE R15, `(.L_x_1205) ;  /* 0x000000000f087348 */ /* 0x000fea0003c00000 */
[----:B------:R0:W1:Y:S02]  /*15440*/  SHFL.IDX P6, R14, R13, R12, R11 ;  /* 0x0000000c0d0e7389 */ /* 0x00006400000c000b */
[----:B01----:R-:W-:Y:S01]  /*15450*/  ENDCOLLECTIVE ;  /* 0x000000000000791b */ /* 0x003fe20003800000 */
.L_x_1205:
        /* <DEDUP_REMOVED lines=17> */
.L_x_1206:
[----:B------:R-:W-:Y:S02]  /*15570*/  IMAD.MOV.U32 R13, RZ, RZ, R19 ;  /* 0x000000ffff0d7224 */ /* 0x000fe400078e0013 */
[----:B------:R-:W-:Y:S01]  /*15580*/  IMAD.MOV.U32 R12, RZ, RZ, 0x2 ;  /* 0x00000002ff0c7424 */ /* 0x000fe200078e00ff */
[----:B------:R-:W-:-:S13]  /*15590*/  IADD3 R2, P0, R14, R4, RZ ;  /* 0x000000040e027210 */ /* 0x000fda0007f1e0ff */
[----:B------:R-:W-:Y:S05]  /*155a0*/  WARPSYNC.COLLECTIVE R15, `(.L_x_1207) ;  /* 0x000000000f087348 */ /* 0x000fea0003c00000 */
[----:B------:R0:W1:Y:S02]  /*155b0*/  SHFL.IDX P6, R14, R13, R12, R11 ;  /* 0x0000000c0d0e7389 */ /* 0x00006400000c000b */
[----:B01----:R-:W-:Y:S01]  /*155c0*/  ENDCOLLECTIVE ;  /* 0x000000000000791b */ /* 0x003fe20003800000 */
.L_x_1207:
        /* <DEDUP_REMOVED lines=17> */
.L_x_1208:
[----:B------:R-:W-:Y:S02]  /*156e0*/  IMAD.MOV.U32 R13, RZ, RZ, R19 ;  /* 0x000000ffff0d7224 */ /* 0x000fe400078e0013 */
[----:B------:R-:W-:Y:S01]  /*156f0*/  IMAD.MOV.U32 R12, RZ, RZ, 0x3 ;  /* 0x00000003ff0c7424 */ /* 0x000fe200078e00ff */
[----:B------:R-:W-:-:S13]  /*15700*/  IADD3 R2, P0, R14, R4, RZ ;  /* 0x000000040e027210 */ /* 0x000fda0007f1e0ff */
[----:B------:R-:W-:Y:S05]  /*15710*/  WARPSYNC.COLLECTIVE R15, `(.L_x_1209) ;  /* 0x000000000f087348 */ /* 0x000fea0003c00000 */
[----:B------:R0:W1:Y:S02]  /*15720*/  SHFL.IDX P6, R14, R13, R12, R11 ;  /* 0x0000000c0d0e7389 */ /* 0x00006400000c000b */
[----:B01----:R-:W-:Y:S01]  /*15730*/  ENDCOLLECTIVE ;  /* 0x000000000000791b */ /* 0x003fe20003800000 */
.L_x_1209:
        /* <DEDUP_REMOVED lines=12> */
.L_x_1210:
        /* <DEDUP_REMOVED lines=9> */
.L_x_1137:
[----:B0-----:R0:W1:Y:S02]  /*15890*/  SYNCS.PHASECHK.TRANS64.TRYWAIT P0, [R4+URZ+0x30860], R3 ;  /* 0x03086003040075a7 */ /* 0x001064000800017f */
[----:B-1----:R-:W-:Y:S05]  /*158a0*/  @!P0 NANOSLEEP.SYNCS 0x989680 ;  /* 0x009896800000895d */ /* 0x002fea0003900000 */
[----:B------:R-:W1:Y:S02]  /*158b0*/  @!P0 SYNCS.PHASECHK.TRANS64 P0, [R4+URZ+0x30860], R3 ;  /* 0x03086003040085a7 */ /* 0x000e64000800007f */
[----:B-1----:R-:W-:Y:S05]  /*158c0*/  @!P0 BRA `(.L_x_1137) ;  /* 0xfffffffc00f08947 */ /* 0x002fea000383ffff */
[----:B------:R-:W-:Y:S05]  /*158d0*/  BRA `(.L_x_1212) ;  /* 0xffffffd4005c7947 */ /* 0x000fea000383ffff */
.L_x_1138:
        /* <DEDUP_REMOVED lines=8> */
.L_x_1214:
[----:B------:R-:W-:Y:S05]  /*15960*/  BSYNC B0 ;  /* 0x0000000000007941 */ /* 0x000fea0003800000 */
.L_x_1213:
        /* <DEDUP_REMOVED lines=9> */
.L_x_1215:
[----:B------:R-:W-:Y:S02]  /*15a00*/  IMAD.MOV.U32 R13, RZ, RZ, R19 ;  /* 0x000000ffff0d7224 */ /* 0x000fe400078e0013 */
[----:B------:R-:W-:Y:S01]  /*15a10*/  IMAD.MOV.U32 R12, RZ, RZ, 0x1 ;  /* 0x00000001ff0c7424 */ /* 0x000fe200078e00ff */
[----:B------:R-:W-:-:S13]  /*15a20*/  IADD3 R2, P0, R14, R6, RZ ;  /* 0x000000060e027210 */ /* 0x000fda0007f1e0ff */
[----:B------:R-:W-:Y:S05]  /*15a30*/  WARPSYNC.COLLECTIVE R15, `(.L_x_1216) ;  /* 0x000000000f087348 */ /* 0x000fea0003c00000 */
[----:B------:R0:W1:Y:S02]  /*15a40*/  SHFL.IDX P6, R14, R13, R12, R11 ;  /* 0x0000000c0d0e7389 */ /* 0x00006400000c000b */
[----:B01----:R-:W-:Y:S01]  /*15a50*/  ENDCOLLECTIVE ;  /* 0x000000000000791b */ /* 0x003fe20003800000 */
.L_x_1216:
[----:B------:R-:W-:Y:S01]  /*15a60*/  IMAD.X R3, RZ, RZ, R0, P0 ;  /* 0x000000ffff037224 */ /* 0x000fe200000e0600 */
[----:B------:R-:W-:Y:S01]  /*15a70*/  ISETP.LT.OR P0, PT, R5, 0x1, P5 ;  /* 0x000000010500780c */ /* 0x000fe20002f01670 */
[----:B------:R-:W-:Y:S02]  /*15a80*/  IMAD R0, R8, 0x2, R17 ;  /* 0x0000000208007824 */ /* 0x000fe400078e0211 */
        /* <DEDUP_REMOVED lines=10> */
.L_x_1217:
[----:B------:R-:W-:Y:S01]  /*15b30*/  @!PT LDS RZ, [RZ] ;  /* 0x00000000fffff984 */ /* 0x000fe20000000800 */
[----:B------:R-:W-:Y:S01]  /*15b40*/  @!PT LDS RZ, [RZ] ;  /* 0x00000000fffff984 */ /* 0x000fe20000000800 */
[----:B------:R-:W-:Y:S01]  /*15b50*/  @!PT LDS RZ, [RZ] ;  /* 0x00000000fffff984 */ /* 0x000fe20000000800 */
[----:B------:R-:W-:Y:S01]  /*15b60*/  LDGSTS.E.BYPASS.LTC128B.128 [R0+0x2400], desc[UR36][R2.64+0x80], !P0 ;  /* 0x0240008002007fae */ /* 0x000fe2000c101d64 */
[----:B------:R-:W-:Y:S01]  /*15b70*/  ISETP.LT.OR P0, PT, R5, 0x1, P3 ;  /* 0x000000010500780c */ /* 0x000fe20001f01670 */
[----:B------:R-:W-:Y:S01]  /*15b80*/  IMAD.MOV.U32 R13, RZ, RZ, R19 ;  /* 0x000000ffff0d7224 */ /* 0x000fe200078e0013 */
[----:B------:R-:W-:-:S11]  /*15b90*/  MOV R12, 0x2 ;  /* 0x00000002000c7802 */ /* 0x000fd60000000f00 */
[----:B------:R-:W-:Y:S01]  /*15ba0*/  LDGSTS.E.BYPASS.LTC128B.128 [R0+0x4400], desc[UR36][R2.64+0x100], !P0 ;  /* 0x0440010002007fae */ /* 0x000fe2000c101d64 */
[----:B------:R-:W-:-:S13]  /*15bb0*/  ISETP.LT.OR P0, PT, R5, 0x1, P1 ;  /* 0x000000010500780c */ /* 0x000fda0000f01670 */
[----:B------:R0:W-:Y:S02]  /*15bc0*/  LDGSTS.E.BYPASS.LTC128B.128 [R0+0x6400], desc[UR36][R2.64+0x180], !P0 ;  /* 0x0640018002007fae */ /* 0x0001e4000c101d64 */
[----:B0-----:R-:W-:-:S13]  /*15bd0*/  IADD3 R2, P0, R14, R6, RZ ;  /* 0x000000060e027210 */ /* 0x001fda0007f1e0ff */
[----:B------:R-:W-:Y:S05]  /*15be0*/  WARPSYNC.COLLECTIVE R15, `(.L_x_1218) ;  /* 0x000000000f087348 */ /* 0x000fea0003c00000 */
[----:B------:R0:W1:Y:S02]  /*15bf0*/  SHFL.IDX P6, R14, R13, R12, R11 ;  /* 0x0000000c0d0e7389 */ /* 0x00006400000c000b */
[----:B01----:R-:W-:Y:S01]  /*15c00*/  ENDCOLLECTIVE ;  /* 0x000000000000791b */ /* 0x003fe20003800000 */
.L_x_1218:
        /* <DEDUP_REMOVED lines=12> */
.L_x_1219:
        /* <DEDUP_REMOVED lines=14> */
.L_x_1220:
        /* <DEDUP_REMOVED lines=12> */
.L_x_1221:
        /* <DEDUP_REMOVED lines=9> */
.L_x_1143:
[----:B------:R-:W-:Y:S01]  /*15f00*/  BSSY B0, `(.L_x_1223) ;  /* 0x0000008000007945 */ /* 0x000fe20003800000 */
[----:B------:R-:W-:Y:S02]  /*15f10*/  IMAD.MOV.U32 R13, RZ, RZ, R34 ;  /* 0x000000ffff0d7224 */ /* 0x000fe400078e0022 */
[----:B------:R-:W-:Y:S02]  /*15f20*/  IMAD.MOV.U32 R12, RZ, RZ, RZ ;  /* 0x000000ffff0c7224 */ /* 0x000fe400078e00ff */
[----:B------:R-:W-:Y:S02]  /*15f30*/  IMAD.MOV.U32 R11, RZ, RZ, 0x1f ;  /* 0x0000001fff0b7424 */ /* 0x000fe400078e00ff */
[----:B------:R-:W-:-:S07]  /*15f40*/  IMAD.MOV.U32 R15, RZ, RZ, -0x1 ;  /* 0xffffffffff0f7424 */ /* 0x000fce00078e00ff */
[----:B-----5:R-:W-:Y:S05]  /*15f50*/  WARPSYNC.COLLECTIVE R15, `(.L_x_1224) ;  /* 0x000000000f087348 */ /* 0x020fea0003c00000 */
[----:B------:R0:W1:Y:S02]  /*15f60*/  SHFL.IDX P6, R14, R13, R12, R11 ;  /* 0x0000000c0d0e7389 */ /* 0x00006400000c000b */
[----:B01---5:R-:W-:Y:S01]  /*15f70*/  ENDCOLLECTIVE ;  /* 0x000000000000791b */ /* 0x023fe20003800000 */
.L_x_1224:
[----:B------:R-:W-:Y:S05]  /*15f80*/  BSYNC B0 ;  /* 0x0000000000007941 */ /* 0x000fea0003800000 */
.L_x_1223:
[----:B------:R-:W-:Y:S05]  /*15f90*/  BRA `(.L_x_1225) ;  /* 0xffffffd400287947 */ /* 0x000fea000383ffff */
.L_x_1146:
[----:B-1----:R1:W2:Y:S02]  /*15fa0*/  SYNCS.PHASECHK.TRANS64.TRYWAIT P0, [R5+URZ+0x30820], R0 ;  /* 0x03082000050075a7 */ /* 0x0022a4000800017f */
[----:B--2---:R-:W-:Y:S05]  /*15fb0*/  @!P0 NANOSLEEP.SYNCS 0x989680 ;  /* 0x009896800000895d */ /* 0x004fea0003900000 */
[----:B------:R-:W2:Y:S02]  /*15fc0*/  @!P0 SYNCS.PHASECHK.TRANS64 P0, [R5+URZ+0x30820], R0 ;  /* 0x03082000050085a7 */ /* 0x000ea4000800007f */
[----:B--2---:R-:W-:Y:S05]  /*15fd0*/  @!P0 BRA `(.L_x_1146) ;  /* 0xfffffffc00f08947 */ /* 0x004fea000383ffff */
[----:B------:R-:W-:Y:S05]  /*15fe0*/  BRA `(.L_x_1226) ;  /* 0xffffffd400707947 */ /* 0x000fea000383ffff */
.L_x_1147:
[----:B------:R-:W2:Y:S01]  /*15ff0*/  S2R R2, SR_TID.X ;  /* 0x0000000000027919 */ /* 0x000ea20000002100 */
[----:B------:R-:W-:Y:S01]  /*16000*/  BSSY B0, `(.L_x_1227) ;  /* 0x000000a000007945 */ /* 0x000fe20003800000 */
[----:B------:R-:W-:Y:S02]  /*16010*/  IMAD.MOV.U32 R12, RZ, RZ, RZ ;  /* 0x000000ffff0c7224 */ /* 0x000fe400078e00ff */
[----:B------:R-:W-:Y:S02]  /*16020*/  IMAD.MOV.U32 R11, RZ, RZ, 0x1f ;  /* 0x0000001fff0b7424 */ /* 0x000fe400078e00ff */
[----:B------:R-:W-:Y:S01]  /*16030*/  IMAD.MOV.U32 R15, RZ, RZ, -0x1 ;  /* 0xffffffffff0f7424 */ /* 0x000fe200078e00ff */
[----:B--2---:R-:W-:-:S04]  /*16040*/  SHF.R.U32.HI R2, RZ, 0x5, R2 ;  /* 0x00000005ff027819 */ /* 0x004fc80000011602 */
[----:B------:R-:W-:-:S05]  /*16050*/  LOP3.LUT R2, R2, 0x3, RZ, 0xc0, !PT ;  /* 0x0000000302027812 */ /* 0x000fca00078ec0ff */
[----:B------:R-:W-:-:S07]  /*16060*/  IMAD.MOV.U32 R13, RZ, RZ, R2 ;  /* 0x000000ffff0d7224 */ /* 0x000fce00078e0002 */
[----:B01---5:R-:W-:Y:S05]  /*16070*/  WARPSYNC.COLLECTIVE R15, `(.L_x_1228) ;  /* 0x000000000f087348 */ /* 0x023fea0003c00000 */
[----:B------:R2:W3:Y:S02]  /*16080*/  SHFL.IDX P6, R14, R13, R12, R11 ;  /* 0x0000000c0d0e7389 */ /* 0x0004e400000c000b */
[----:B0123-5:R-:W-:Y:S01]  /*16090*/  ENDCOLLECTIVE ;  /* 0x000000000000791b */ /* 0x02ffe20003800000 */
.L_x_1228:
[----:B------:R-:W-:Y:S05]  /*160a0*/  BSYNC B0 ;  /* 0x0000000000007941 */ /* 0x000fea0003800000 */
.L_x_1227:
[----:B------:R-:W-:Y:S05]  /*160b0*/  BRA `(.L_x_1229) ;  /* 0xffffffd400587947 */ /* 0x000fea000383ffff */
.L_x_1150:
[----:B------:R-:W-:Y:S01]  /*160c0*/  BSSY B1, `(.L_x_1230) ;  /* 0x0000006000017945 */ /* 0x000fe20003800000 */
[----:B------:R-:W-:-:S07]  /*160d0*/  IMAD.MOV.U32 R15, RZ, RZ, -0x1 ;  /* 0xffffffffff0f7424 */ /* 0x000fce00078e00ff */
[----:B01---5:R-:W-:Y:S05]  /*160e0*/  WARPSYNC.COLLECTIVE R15, `(.L_x_1231) ;  /* 0x000000000f0c7348 */ /* 0x023fea0003c00000 */
[----:B------:R-:W-:Y:S02]  /*160f0*/  ELECT P6, UR62, PT ;  /* 0x00000000003e782f */ /* 0x000fe400038c0000 */
[----:B------:R-:W-:Y:S01]  /*16100*/  MOV R14, UR62 ;  /* 0x0000003e000e7c02 */ /* 0x000fe20008000f00 */
[----:B01---5:R-:W-:Y:S10]  /*16110*/  ENDCOLLECTIVE ;  /* 0x000000000000791b */ /* 0x023ff40003800000 */
.L_x_1231:
[----:B------:R-:W-:Y:S05]  /*16120*/  BSYNC B1 ;  /* 0x0000000000017941 */ /* 0x000fea0003800000 */
.L_x_1230:
[----:B------:R-:W-:Y:S05]  /*16130*/  BRA `(.L_x_1232) ;  /* 0xffffffd400507947 */ /* 0x000fea000383ffff */
.L_x_1152:
[----:B-1----:R1:W2:Y:S02]  /*16140*/  SYNCS.PHASECHK.TRANS64.TRYWAIT P1, [R3+URZ+0x30840], R2 ;  /* 0x03084002030075a7 */ /* 0x0022a4000802017f */
[----:B--2---:R-:W-:Y:S05]  /*16150*/  @!P1 NANOSLEEP.SYNCS 0x989680 ;  /* 0x009896800000995d */ /* 0x004fea0003900000 */
[----:B------:R-:W2:Y:S02]  /*16160*/  @!P1 SYNCS.PHASECHK.TRANS64 P1, [R3+URZ+0x30840], R2 ;  /* 0x03084002030095a7 */ /* 0x000ea4000802007f */
[----:B--2---:R-:W-:Y:S05]  /*16170*/  @!P1 BRA `(.L_x_1152) ;  /* 0xfffffffc00f09947 */ /* 0x004fea000383ffff */
[----:B------:R-:W-:Y:S05]  /*16180*/  BRA `(.L_x_1233) ;  /* 0xffffffd400787947 */ /* 0x000fea000383ffff */
.L_x_1154:
[----:B--2---:R2:W3:Y:S02]  /*16190*/  SYNCS.PHASECHK.TRANS64.TRYWAIT P1, [R23+URZ+0x30840], R0 ;  /* 0x03084000170075a7 */ /* 0x0044e4000802017f */
[----:B---3--:R-:W-:Y:S05]  /*161a0*/  @!P1 NANOSLEEP.SYNCS 0x989680 ;  /* 0x009896800000995d */ /* 0x008fea0003900000 */
[----:B------:R-:W3:Y:S02]  /*161b0*/  @!P1 SYNCS.PHASECHK.TRANS64 P1, [R23+URZ+0x30840], R0 ;  /* 0x03084000170095a7 */ /* 0x000ee4000802007f */
[----:B---3--:R-:W-:Y:S05]  /*161c0*/  @!P1 BRA `(.L_x_1154) ;  /* 0xfffffffc00f09947 */ /* 0x008fea000383ffff */
[----:B------:R-:W-:Y:S05]  /*161d0*/  BRA `(.L_x_1234) ;  /* 0xffffffd400847947 */ /* 0x000fea000383ffff */
.L_x_1156:
[----:B---3--:R3:W4:Y:S02]  /*161e0*/  SYNCS.PHASECHK.TRANS64.TRYWAIT P1, [R3+URZ+0x30860], R2 ;  /* 0x03086002030075a7 */ /* 0x008724000802017f */
[----:B----4-:R-:W-:Y:S05]  /*161f0*/  @!P1 NANOSLEEP.SYNCS 0x989680 ;  /* 0x009896800000995d */ /* 0x010fea0003900000 */
[----:B------:R-:W4:Y:S02]  /*16200*/  @!P1 SYNCS.PHASECHK.TRANS64 P1, [R3+URZ+0x30860], R2 ;  /* 0x03086002030095a7 */ /* 0x000f24000802007f */
[----:B----4-:R-:W-:Y:S05]  /*16210*/  @!P1 BRA `(.L_x_1156) ;  /* 0xfffffffc00f09947 */ /* 0x010fea000383ffff */
[----:B------:R-:W-:Y:S05]  /*16220*/  BRA `(.L_x_1235) ;  /* 0xffffffd400807947 */ /* 0x000fea000383ffff */
.L_x_1236:
        /* <DEDUP_REMOVED lines=13> */
.L_x_15827:


//--------------------- .text._ZN7cutlass13device_kernelIN5flash11enable_sm90INS1_16FlashAttnFwdSm90INS1_25CollectiveMainloopFwdSm90ILi2EN4cute5tupleIJNS5_1CILi1EEES8_S8_EEENS6_IJNS7_ILi128EEENS7_ILi64EEENS7_ILi256EEEEEELi256ENS_10bfloat16_tEfNS_4arch4Sm90ELb0ELb1ELb0ELb1ELb1ELb0ELb0ELb1ELb1ELb1ELb0ELb0EEENS1_21CollectiveEpilogueFwdINS6_IJSA_SC_SB_EEES9_SE_SG_Li256ELb1ELb1ELb0ELb0EEENS1_36VarlenDynamicPersistentTileSchedulerILi128ELi64ELi256ELi128ELb0ELb1ELb1ELb1ELb0ELb1EEEEEEEEEvNT_6ParamsE --------------------------
	.section	.text._ZN7cutlass13device_kernelIN5flash11enable_sm90INS1_16FlashAttnFwdSm90INS1_25CollectiveMainloopFwdSm90ILi2EN4cute5tupleIJNS5_1CILi1EEES8_S8_EEENS6_IJNS7_ILi128EEENS7_ILi64EEENS7_ILi256EEEEEELi256ENS_10bfloat16_tEfNS_4arch4Sm90ELb0ELb1ELb0ELb1ELb1ELb0ELb0ELb1ELb1ELb1ELb0ELb0EEENS1_21CollectiveEpilogueFwdINS6_IJSA_SC_SB_EEES9_SE_SG_Li256ELb1ELb1ELb0ELb0EEENS1_36VarlenDynamicPersistentTileSchedulerILi128ELi64ELi256ELi128ELb0ELb1ELb1ELb1ELb0ELb1EEEEEEEEEvNT_6ParamsE,"ax",@progbits
	.align	128
.text._ZN7cutlass13device_kernelIN5flash11enable_sm90INS1_16FlashAttnFwdSm90INS1_25CollectiveMainloopFwdSm90ILi2EN4cute5tupleIJNS5_1CILi1EEES8_S8_EEENS6_IJNS7_ILi128EEENS7_ILi64EEENS7_ILi256EEEEEELi256ENS_10bfloat16_tEfNS_4arch4Sm90ELb0ELb1ELb0ELb1ELb1ELb0ELb0ELb1ELb1ELb1ELb0ELb0EEENS1_21CollectiveEpilogueFwdINS6_IJSA_SC_SB_EEES9_SE_SG_Li256ELb1ELb1ELb0ELb0EEENS1_36VarlenDynamicPersistentTileSchedulerILi128ELi64ELi256ELi128ELb0ELb1ELb1ELb1ELb0ELb1EEEEEEEEEvNT_6ParamsE:
        .type           _ZN7cutlass13device_kernelIN5flash11enable_sm90INS1_16FlashAttnFwdSm90INS1_25CollectiveMainloopFwdSm90ILi2EN4cute5tupleIJNS5_1CILi1EEES8_S8_EEENS6_IJNS7_ILi128EEENS7_ILi64EEENS7_ILi256EEEEEELi256ENS_10bfloat16_tEfNS_4arch4Sm90ELb0ELb1ELb0ELb1ELb1ELb0ELb0ELb1ELb1ELb1ELb0ELb0EEENS1_21CollectiveEpilogueFwdINS6_IJSA_SC_SB_EEES9_SE_SG_Li256ELb1ELb1ELb0ELb0EEENS1_36VarlenDynamicPersistentTileSchedulerILi128ELi64ELi256ELi128ELb0ELb1ELb1ELb1ELb0ELb1EEEEEEEEEvNT_6ParamsE,@function
        .size           _ZN7cutlass13device_kernelIN5flash11enable_sm90INS1_16FlashAttnFwdSm90INS1_25CollectiveMainloopFwdSm90ILi2EN4cute5tupleIJNS5_1CILi1EEES8_S8_EEENS6_IJNS7_ILi128EEENS7_ILi64EEENS7_ILi256EEEEEELi256ENS_10bfloat16_tEfNS_4arch4Sm90ELb0ELb1ELb0ELb1ELb1ELb0ELb0ELb1ELb1ELb1ELb0ELb0EEENS1_21CollectiveEpilogueFwdINS6_IJSA_SC_SB_EEES9_SE_SG_Li256ELb1ELb1ELb0ELb0EEENS1_36VarlenDynamicPersistentTileSchedulerILi128ELi64ELi256ELi128ELb0ELb1ELb1ELb1ELb0ELb1EEEEEEEEEvNT_6ParamsE,(.L_x_15828 - _ZN7cutlass13device_kernelIN5flash11enable_sm90INS1_16FlashAttnFwdSm90INS1_25CollectiveMainloopFwdSm90ILi2EN4cute5tupleIJNS5_1CILi1EEES8_S8_EEENS6_IJNS7_ILi128EEENS7_ILi64EEENS7_ILi256EEEEEELi256ENS_10bfloat16_tEfNS_4arch4Sm90ELb0ELb1ELb0ELb1ELb1ELb0ELb0ELb1ELb1ELb1ELb0ELb0EEENS1_21CollectiveEpilogueFwdINS6_IJSA_SC_SB_EEES9_SE_SG_Li256ELb1ELb1ELb0ELb0EEENS1_36VarlenDynamicPersistentTileSchedulerILi128ELi64ELi256ELi128ELb0ELb1ELb1ELb1ELb0ELb1EEEEEEEEEvNT_6ParamsE)
        .other          _ZN7cutlass13device_kernelIN5flash11enable_sm90INS1_16FlashAttnFwdSm90INS1_25CollectiveMainloopFwdSm90ILi2EN4cute5tupleIJNS5_1CILi1EEES8_S8_EEENS6_IJNS7_ILi128EEENS7_ILi64EEENS7_ILi256EEEEEELi256ENS_10bfloat16_tEfNS_4arch4Sm90ELb0ELb1ELb0ELb1ELb1ELb0ELb0ELb1ELb1ELb1ELb0ELb0EEENS1_21CollectiveEpilogueFwdINS6_IJSA_SC_SB_EEES9_SE_SG_Li256ELb1ELb1ELb0ELb0EEENS1_36VarlenDynamicPersistentTileSchedulerILi128ELi64ELi256ELi128ELb0ELb1ELb1ELb1ELb0ELb1EEEEEEEEEvNT_6ParamsE,@"STO_CUDA_ENTRY STV_DEFAULT"
_ZN7cutlass13device_kernelIN5flash11enable_sm90INS1_16FlashAttnFwdSm90INS1_25CollectiveMainloopFwdSm90ILi2EN4cute5tupleIJNS5_1CILi1EEES8_S8_EEENS6_IJNS7_ILi128EEENS7_ILi64EEENS7_ILi256EEEEEELi256ENS_10bfloat16_tEfNS_4arch4Sm90ELb0ELb1ELb0ELb1ELb1ELb0ELb0ELb1ELb1ELb1ELb0ELb0EEENS1_21CollectiveEpilogueFwdINS6_IJSA_SC_SB_EEES9_SE_SG_Li256ELb1ELb1ELb0ELb0EEENS1_36VarlenDynamicPersistentTileSchedulerILi128ELi64ELi256ELi128ELb0ELb1ELb1ELb1ELb0ELb1EEEEEEEEEvNT_6ParamsE:
        /* <DEDUP_REMOVED lines=45> */
.L_x_1237:
        /* <DEDUP_REMOVED lines=22> */
.L_x_1238:
        /* <DEDUP_REMOVED lines=18> */
.L_x_1239:
        /* <DEDUP_REMOVED lines=22> */
.L_x_1240:
        /* <DEDUP_REMOVED lines=23> */
.L_x_1241:
        /* <DEDUP_REMOVED lines=10> */
.L_x_1243:
        /* <DEDUP_REMOVED lines=14> */
[----:B------:R-:W2:Y:S01]  /*09a0*/  LDL R2, [R1+0x20] ;  /* 0x0000200001027983 */ /* 0x000ea20000100800 */
[----:B------:R-:W-:Y:S01]  /*09b0*/  VIADD R219, R0, 0xffffff80 ;  /* 0xffffff8000db7836 */ /* 0x000fe20000000000 */
[----:B------:R-:W-:Y:S01]  /*09c0*/  R2UR UR6, R11 ;  /* 0x000000000b0672ca */ /* 0x000fe200000e0000 */
[----:B------:R-:W-:Y:S01]  /*09d0*/  UMOV UR38, URZ ;  /* 0x0000003f00267c82 */ /* 0x000fe20008000000 */
[----:B------:R-:W-:Y:S01]  /*09e0*/  R2UR UR5, R9 ;  /* 0x00000000090572ca */ /* 0x000fe200000e0000 */
[----:B------:R-:W-:Y:S01]  /*09f0*/  UMOV UR39, URZ ;  /* 0x0000003f00277c82 */ /* 0x000fe20008000000 */
[----:B------:R-:W-:Y:S02]  /*0a00*/  SHF.R.S32.HI R0, RZ, 0x1f, R219 ;  /* 0x0000001fff007819 */ /* 0x000fe400000114db */
[----:B------:R-:W-:Y:S02]  /*0a10*/  R2UR UR7, R10 ;  /* 0x000000000a0772ca */ /* 0x000fe400000e0000 */
[----:B0-----:R-:W-:-:S02]  /*0a20*/  LEA.HI R3, R0, R219, RZ, 0x4 ;  /* 0x000000db00037211 */ /* 0x001fc400078f20ff */
[CC--:B------:R-:W-:Y:S02]  /*0a30*/  LEA.HI R4, R0.reuse, R219.reuse, RZ, 0x5 ;  /* 0x000000db00047211 */ /* 0x0c0fe400078f28ff */
[----:B------:R-:W-:Y:S02]  /*0a40*/  SHF.R.S32.HI R6, RZ, 0x4, R3 ;  /* 0x00000004ff067819 */ /* 0x000fe40000011403 */
[----:B------:R-:W-:Y:S01]  /*0a50*/  LEA.HI R11, R0, R219, RZ, 0x2 ;  /* 0x000000db000b7211 */ /* 0x000fe200078f10ff */
[----:B------:R-:W-:Y:S01]  /*0a60*/  IMAD.SHL.U32 R5, R4, 0x20, RZ ;  /* 0x0000002004057824 */ /* 0x000fe200078e00ff */
[C---:B------:R-:W-:Y:S02]  /*0a70*/  LOP3.LUT R4, R3.reuse, 0x3fffff0, RZ, 0xc0, !PT ;  /* 0x03fffff003047812 */ /* 0x040fe400078ec0ff */
[----:B------:R-:W-:Y:S02]  /*0a80*/  LEA.HI R3, R3, R6, RZ, 0x1 ;  /* 0x0000000603037211 */ /* 0x000fe400078f08ff */
[----:B------:R-:W-:Y:S01]  /*0a90*/  LOP3.LUT R5, R5, 0xfffffc00, RZ, 0xc0, !PT ;  /* 0xfffffc0005057812 */ /* 0x000fe200078ec0ff */
[----:B------:R-:W-:Y:S01]  /*0aa0*/  IMAD.IADD R4, R219, 0x1, -R4 ;  /* 0x00000001db047824 */ /* 0x000fe200078e0a04 */
[----:B------:R-:W-:-:S03]  /*0ab0*/  LOP3.LUT R3, R3, 0x1ffffffe, RZ, 0xc0, !PT ;  /* 0x1ffffffe03037812 */ /* 0x000fc600078ec0ff */
[----:B------:R-:W-:Y:S02]  /*0ac0*/  IMAD R4, R4, 0x40, R5 ;  /* 0x0000004004047824 */ /* 0x000fe400078e0205 */
[----:B------:R-:W-:Y:S01]  /*0ad0*/  IMAD.IADD R3, R6, 0x1, -R3 ;  /* 0x0000000106037824 */ /* 0x000fe200078e0a03 */
[----:B------:R-:W-:-:S03]  /*0ae0*/  LOP3.LUT R6, R11, 0xfffffffc, RZ, 0xc0, !PT ;  /* 0xfffffffc0b067812 */ /* 0x000fc600078ec0ff */
[----:B------:R-:W-:Y:S02]  /*0af0*/  IMAD R213, R3, 0x8, R4 ;  /* 0x0000000803d57824 */ /* 0x000fe400078e0204 */
[----:B------:R-:W-:Y:S01]  /*0b00*/  IMAD.IADD R5, R219, 0x1, -R6 ;  /* 0x00000001db057824 */ /* 0x000fe200078e0a06 */
[----:B--2---:R-:W-:Y:S02]  /*0b10*/  R2UR UR4, R2 ;  /* 0x00000000020472ca */ /* 0x004fe400000e0000 */
[CC--:B------:R-:W-:Y:S02]  /*0b20*/  LEA.HI R2, R0.reuse, R219.reuse, RZ, 0x7 ;  /* 0x000000db00027211 */ /* 0x0c0fe400078f38ff */
[----:B------:R-:W-:Y:S02]  /*0b30*/  LEA.HI R0, R0, R219, RZ, 0x3 ;  /* 0x000000db00007211 */ /* 0x000fe400078f18ff */
[----:B------:R-:W-:Y:S02]  /*0b40*/  LOP3.LUT R210, R2, 0xffffff80, RZ, 0xc0, !PT ;  /* 0xffffff8002d27812 */ /* 0x000fe400078ec0ff */
[----:B------:R-:W-:-:S02]  /*0b50*/  SHF.R.S32.HI R211, RZ, 0x7, R2 ;  /* 0x00000007ffd37819 */ /* 0x000fc40000011402 */
[----:B------:R-:W-:Y:S01]  /*0b60*/  SHF.R.S32.HI R207, RZ, 0x3, R0 ;  /* 0x00000003ffcf7819 */ /* 0x000fe20000011400 */
[----:B------:R-:W-:Y:S01]  /*0b70*/  IMAD.IADD R210, R219, 0x1, -R210 ;  /* 0x00000001dbd27824 */ /* 0x000fe200078e0ad2 */
[----:B------:R-:W-:Y:S01]  /*0b80*/  LEA.HI R2, R2, R211, RZ, 0x1 ;  /* 0x000000d302027211 */ /* 0x000fe200078f08ff */
[----:B------:R-:W-:-:S03]  /*0b90*/  ULOP3.LUT UR8, UR4, 0x1, URZ, 0xfc, !UPT ;  /* 0x0000000104087892 */ /* 0x000fc6000f8efc3f */
[----:B------:R-:W-:Y:S01]  /*0ba0*/  SHF.R.S32.HI R7, RZ, 0x1f, R210 ;  /* 0x0000001fff077819 */ /* 0x000fe200000114d2 */
[----:B------:R-:W-:Y:S01]  /*0bb0*/  UMOV UR4, URZ ;  /* 0x0000003f00047c82 */ /* 0x000fe20008000000 */
[----:B------:R-:W-:Y:S01]  /*0bc0*/  LOP3.LUT R6, R2, 0x3fffffe, RZ, 0xc0, !PT ;  /* 0x03fffffe02067812 */ /* 0x000fe200078ec0ff */
[----:B------:R-:W-:Y:S01]  /*0bd0*/  IMAD.U32 R214, RZ, RZ, UR8 ;  /* 0x00000008ffd67e24 */ /* 0x000fe2000f8e00ff */
[-C--:B------:R-:W-:Y:S01]  /*0be0*/  LEA.HI R8, R7, R210.reuse, RZ, 0x2 ;  /* 0x000000d207087211 */ /* 0x080fe200078f10ff */
[----:B------:R-:W-:Y:S01]  /*0bf0*/  IMAD.U32 R209, RZ, RZ, UR4 ;  /* 0x00000004ffd17e24 */ /* 0x000fe2000f8e00ff */
[----:B------:R-:W-:Y:S01]  /*0c00*/  LOP3.LUT R2, R0, 0xfffffff8, RZ, 0xc0, !PT ;  /* 0xfffffff800027812 */ /* 0x000fe200078ec0ff */
[----:B------:R-:W-:Y:S01]  /*0c10*/  IMAD.IADD R6, R211, 0x1, -R6 ;  /* 0x00000001d3067824 */ /* 0x000fe200078e0a06 */
[--C-:B------:R-:W-:Y:S02]  /*0c20*/  SHF.R.S32.HI R9, RZ, 0x2, R8.reuse ;  /* 0x00000002ff097819 */ /* 0x100fe40000011408 */
[----:B------:R-:W-:Y:S01]  /*0c30*/  SHF.R.S32.HI R10, RZ, 0x1f, R8 ;  /* 0x0000001fff0a7819 */ /* 0x000fe20000011408 */
[----:B------:R-:W-:Y:S01]  /*0c40*/  IMAD.IADD R205, R219, 0x1, -R2 ;  /* 0x00000001dbcd7824 */ /* 0x000fe200078e0a02 */
[----:B------:R-:W-:-:S02]  /*0c50*/  LEA.HI R7, R7, R210, RZ, 0x5 ;  /* 0x000000d207077211 */ /* 0x000fc400078f28ff */
[----:B------:R-:W-:Y:S02]  /*0c60*/  LEA.HI R10, R10, R9, RZ, 0x3 ;  /* 0x000000090a0a7211 */ /* 0x000fe400078f18ff */
[----:B------:R-:W-:Y:S02]  /*0c70*/  SHF.R.S32.HI R7, RZ, 0x5, R7 ;  /* 0x00000005ff077819 */ /* 0x000fe40000011407 */
[----:B------:R-:W-:Y:S02]  /*0c80*/  LOP3.LUT R10, R10, 0xfffffff8, RZ, 0xc0, !PT ;  /* 0xfffffff80a0a7812 */ /* 0x000fe400078ec0ff */
[----:B------:R-:W-:Y:S02]  /*0c90*/  SHF.L.U32 R23, R205, 0x3, RZ ;  /* 0x00000003cd177819 */ /* 0x000fe400000006ff */
[----:B------:R-:W-:Y:S01]  /*0ca0*/  LOP3.LUT R19, R8, 0x7ffffffc, RZ, 0xc0, !PT ;  /* 0x7ffffffc08137812 */ /* 0x000fe200078ec0ff */
[----:B------:R-:W-:Y:S01]  /*0cb0*/  IMAD.IADD R10, R9, 0x1, -R10 ;  /* 0x00000001090a7824 */ /* 0x000fe200078e0a0a */
[----:B------:R-:W-:Y:S01]  /*0cc0*/  LEA.HI R9, R5, R5, RZ, 0x1 ;  /* 0x0000000505097211 */ /* 0x000fe200078f08ff */
[----:B------:R-:W-:Y:S01]  /*0cd0*/  VIADD R203, R23, 0x40 ;  /* 0x0000004017cb7836 */ /* 0x000fe20000000000 */
[----:B------:R-:W-:Y:S01]  /*0ce0*/  SHF.R.S32.HI R218, RZ, 0x1f, R23 ;  /* 0x0000001fffda7819 */ /* 0x000fe20000011417 */
[----:B------:R-:W-:Y:S01]  /*0cf0*/  IMAD R7, R7, 0x10, R10 ;  /* 0x0000001007077824 */ /* 0x000fe200078e020a */
[----:B------:R-:W-:Y:S01]  /*0d00*/  LOP3.LUT R10, R9, 0x1ffffffe, RZ, 0xc0, !PT ;  /* 0x1ffffffe090a7812 */ /* 0x000fe200078ec0ff */
[C---:B------:R-:W-:Y:S01]  /*0d10*/  VIADD R202, R23.reuse, 0x80 ;  /* 0x0000008017ca7836 */ /* 0x040fe20000000000 */
[----:B------:R-:W-:Y:S01]  /*0d20*/  SHF.R.S32.HI R217, RZ, 0x1f, R203 ;  /* 0x0000001fffd97819 */ /* 0x000fe200000114cb */
[----:B------:R-:W-:-:S02]  /*0d30*/  VIADD R204, R23, 0xc0 ;  /* 0x000000c017cc7836 */ /* 0x000fc40000000000 */
[----:B------:R-:W-:Y:S01]  /*0d40*/  IMAD.IADD R5, R5, 0x1, -R10 ;  /* 0x0000000105057824 */ /* 0x000fe200078e0a0a */
[----:B------:R-:W-:Y:S01]  /*0d50*/  SHF.R.S32.HI R216, RZ, 0x1f, R202 ;  /* 0x0000001fffd87819 */ /* 0x000fe200000114ca */
[----:B------:R-:W-:Y:S01]  /*0d60*/  IMAD R212, R6, 0x40, R7 ;  /* 0x0000004006d47824 */ /* 0x000fe200078e0207 */
[----:B------:R-:W-:Y:S01]  /*0d70*/  SHF.R.S32.HI R215, RZ, 0x1f, R204 ;  /* 0x0000001fffd77819 */ /* 0x000fe200000114cc */
[----:B------:R-:W-:Y:S02]  /*0d80*/  IMAD.IADD R19, R210, 0x1, -R19 ;  /* 0x00000001d2137824 */ /* 0x000fe400078e0a13 */
[----:B------:R-:W-:-:S07]  /*0d90*/  IMAD R200, R5, 0x8, R212 ;  /* 0x0000000805c87824 */ /* 0x000fce00078e02d4 */
.L_x_1351:
[----:B------:R-:W-:Y:S01]  /*0da0*/  ULDC.64 UR8, c[0x0][0xa28] ;  /* 0x00028a0000087ab9 */ /* 0x000fe20000000a00 */
[----:B------:R-:W-:Y:S01]  /*0db0*/  ULDC UR4, c[0x0][0x424] ;  /* 0x0001090000047ab9 */ /* 0x000fe20000000800 */
[----:B------:R-:W-:-:S04]  /*0dc0*/  UISETP.NE.U32.AND UP0, UPT, UR8, URZ, UPT ;  /* 0x0000003f0800728c */ /* 0x000fc8000bf05070 */
[----:B------:R-:W-:-:S03]  /*0dd0*/  UISETP.NE.AND.EX UP0, UPT, UR9, URZ, UPT, UP0 ;  /* 0x0000003f0900728c */ /* 0x000fc6000bf05300 */
[----:B------:R-:W-:Y:S02]  /*0de0*/  ULDC.64 UR8, c[0x0][0xa18] ;  /* 0x0002860000087ab9 */ /* 0x000fe40000000a00 */
[----:B------:R-:W-:Y:S01]  /*0df0*/  UISETP.NE.U32.AND UP1, UPT, UR8, URZ, UPT ;  /* 0x0000003f0800728c */ /* 0x000fe2000bf25070 */
[----:B------:R-:W-:-:S03]  /*0e00*/  PLOP3.LUT P0, PT, PT, PT, UP0, 0x80, 0x0 ;  /* 0x000000000000781c */ /* 0x000fc60003f0f008 */
[----:B------:R-:W-:-:S03]  /*0e10*/  UISETP.NE.AND.EX UP1, UPT, UR9, URZ, UPT, UP1 ;  /* 0x0000003f0900728c */ /* 0x000fc6000bf25310 */
[----:B------:R-:W-:Y:S02]  /*0e20*/  @UP0 ULDC.64 UR8, c[0x0][0xa28] ;  /* 0x00028a0000080ab9 */ /* 0x000fe40000000a00 */
[----:B------:R-:W-:Y:S01]  /*0e30*/  @UP0 UIMAD.WIDE UR8, UR6, 0x4, UR8 ;  /* 0x00000004060808a5 */ /* 0x000fe2000f8e0208 */
[----:B------:R-:W-:-:S05]  /*0e40*/  PLOP3.LUT P2, PT, PT, PT, UP1, 0x80, 0x0 ;  /* 0x000000000000781c */ /* 0x000fca0003f4f018 */
[----:B------:R-:W-:Y:S01]  /*0e50*/  @UP1 ULDC.64 UR10, c[0x0][0xa18] ;  /* 0x00028600000a1ab9 */ /* 0x000fe20000000a00 */
[----:B0-2-4-:R-:W-:Y:S02]  /*0e60*/  IMAD.U32 R2, RZ, RZ, UR8 ;  /* 0x00000008ff027e24 */ /* 0x015fe4000f8e00ff */
[----:B------:R-:W-:Y:S01]  /*0e70*/  IMAD.U32 R3, RZ, RZ, UR9 ;  /* 0x00000009ff037e24 */ /* 0x000fe2000f8e00ff */
[----:B------:R-:W-:-:S04]  /*0e80*/  @UP1 UIMAD.WIDE UR8, UR6, 0x4, UR10 ;  /* 0x00000004060818a5 */ /* 0x000fc8000f8e020a */
[----:B------:R-:W2:Y:S02]  /*0e90*/  @P0 LDG.E R2, desc[UR36][R2.64] ;  /* 0x0000002402020981 */ /* 0x000ea4000c1e1900 */
[----:B------:R-:W-:Y:S02]  /*0ea0*/  IMAD.U32 R4, RZ, RZ, UR8 ;  /* 0x00000008ff047e24 */ /* 0x000fe4000f8e00ff */
[----:B------:R-:W-:Y:S01]  /*0eb0*/  IMAD.U32 R5, RZ, RZ, UR9 ;  /* 0x00000009ff057e24 */ /* 0x000fe2000f8e00ff */
[----:B------:R-:W-:-:S04]  /*0ec0*/  ULDC.64 UR8, c[0x0][0x418] ;  /* 0x0001060000087ab9 */ /* 0x000fc80000000a00 */
[----:B---3--:R-:W3:Y:S01]  /*0ed0*/  @P2 LDG.E R4, desc[UR36][R4.64] ;  /* 0x0000002404042981 */ /* 0x008ee2000c1e1900 */
[----:B------:R-:W-:Y:S01]  /*0ee0*/  UISETP.NE.U32.AND UP0, UPT, UR8, URZ, UPT ;  /* 0x0000003f0800728c */ /* 0x000fe2000bf05070 */
[----:B------:R-:W-:Y:S01]  /*0ef0*/  IMAD.U32 R206, RZ, RZ, UR7 ;  /* 0x00000007ffce7e24 */ /* 0x000fe2000f8e00ff */
[----:B------:R-:W-:Y:S02]  /*0f00*/  UMOV UR42, URZ ;  /* 0x0000003f002a7c82 */ /* 0x000fe40008000000 */
[----:B------:R-:W-:-:S03]  /*0f10*/  UISETP.NE.AND.EX UP0, UPT, UR9, URZ, UPT, UP0 ;  /* 0x0000003f0900728c */ /* 0x000fc6000bf05300 */
[----:B------:R-:W-:Y:S01]  /*0f20*/  ULDC.64 UR8, c[0x0][0xa20] ;  /* 0x0002880000087ab9 */ /* 0x000fe20000000a00 */
[----:B------:R-:W-:Y:S01]  /*0f30*/  USEL UR4, UR4, 0x1, UP0 ;  /* 0x0000000104047887 */ /* 0x000fe20008000000 */
[----:B------:R-:W-:Y:S01]  /*0f40*/  ISETP.NE.U32.AND P1, PT, RZ, UR8, PT ;  /* 0x00000008ff007c0c */ /* 0x000fe2000bf25070 */
[----:B------:R-:W-:Y:S02]  /*0f50*/  ULDC UR8, c[0x0][0x2f0] ;  /* 0x0000bc0000087ab9 */ /* 0x000fe40000000800 */
[----:B------:R-:W-:Y:S01]  /*0f60*/  UIMAD UR4, UR4, UR8, URZ ;  /* 0x00000008040472a4 */ /* 0x000fe2000f8e023f */
[----:B------:R-:W-:Y:S02]  /*0f70*/  ISETP.NE.AND.EX P1, PT, RZ, UR9, PT, P1 ;  /* 0x00000009ff007c0c */ /* 0x000fe4000bf25310 */
[----:B--2---:R-:W-:Y:S02]  /*0f80*/  @P0 R2UR UR42, R2 ;  /* 0x00000000022a02ca */ /* 0x004fe400000e0000 */
[----:B---3--:R-:W-:Y:S01]  /*0f90*/  @P2 R2UR UR41, R4 ;  /* 0x00000000042922ca */ /* 0x008fe200000e0000 */
[----:B-1----:R-:W-:-:S14]  /*0fa0*/  @P2 BRA `(.L_x_1244) ;  /* 0x0000000000382947 */ /* 0x002fdc0003800000 */
[----:B------:R-:W-:Y:S01]  /*0fb0*/  ULDC.64 UR8, c[0x0][0xa00] ;  /* 0x0002800000087ab9 */ /* 0x000fe20000000a00 */
[----:B------:R-:W-:Y:S01]  /*0fc0*/  ULDC UR41, c[0x0][0x288] ;  /* 0x0000a20000297ab9 */ /* 0x000fe20000000800 */
[----:B------:R-:W-:-:S04]  /*0fd0*/  ISETP.NE.U32.AND P0, PT, RZ, UR8, PT ;  /* 0x00000008ff007c0c */ /* 0x000fc8000bf05070 */
[----:B------:R-:W-:-:S13]  /*0fe0*/  ISETP.NE.AND.EX P0, PT, RZ, UR9, PT, P0 ;  /* 0x00000009ff007c0c */ /* 0x000fda000bf05300 */
[----:B------:R-:W-:Y:S05]  /*0ff0*/  @!P0 BRA `(.L_x_1244) ;  /* 0x0000000000248947 */ /* 0x000fea0003800000 */
[----:B------:R-:W-:Y:S02]  /*1000*/  ULDC.64 UR8, c[0x0][0xa00] ;  /* 0x0002800000087ab9 */ /* 0x000fe40000000a00 */
[----:B------:R-:W-:-:S06]  /*1010*/  UIMAD.WIDE UR8, UR6, 0x4, UR8 ;  /* 0x00000004060878a5 */ /* 0x000fcc000f8e0208 */
[----:B------:R-:W-:Y:S02]  /*1020*/  IMAD.U32 R2, RZ, RZ, UR8 ;  /* 0x00000008ff027e24 */ /* 0x000fe4000f8e00ff */
[----:B------:R-:W-:-:S05]  /*1030*/  IMAD.U32 R3, RZ, RZ, UR9 ;  /* 0x00000009ff037e24 */ /* 0x000fca000f8e00ff */
[----:B------:R-:W2:Y:S04]  /*1040*/  LDG.E R4, desc[UR36][R2.64] ;  /* 0x0000002402047981 */ /* 0x000ea8000c1e1900 */
[----:B------:R-:W3:Y:S01]  /*1050*/  LDG.E R0, desc[UR36][R2.64+0x4] ;  /* 0x0000042402007981 */ /* 0x000ee2000c1e1900 */
[----:B--2---:R-:W-:Y:S02]  /*1060*/  R2UR UR41, R4 ;  /* 0x00000000042972ca */ /* 0x004fe400000e0000 */
[----:B---3--:R-:W-:-:S13]  /*1070*/  R2UR UR7, R0 ;  /* 0x00000000000772ca */ /* 0x008fda00000e0000 */
[----:B------:R-:W-:-:S12]  /*1080*/  UIADD3 UR41, -UR41, UR7, URZ ;  /* 0x0000000729297290 */ /* 0x000fd8000fffe13f */
.L_x_1244:
[----:B------:R-:W-:Y:S01]  /*1090*/  IMAD.U32 R208, RZ, RZ, UR6 ;  /* 0x00000006ffd07e24 */ /* 0x000fe2000f8e00ff */
[----:B------:R-:W-:Y:S06]  /*10a0*/  @!P1 BRA `(.L_x_1245) ;  /* 0x00000000001c9947 */ /* 0x000fec0003800000 */
[----:B------:R-:W-:Y:S02]  /*10b0*/  ULDC.64 UR8, c[0x0][0xa20] ;  /* 0x0002880000087ab9 */ /* 0x000fe40000000a00 */
[----:B------:R-:W-:-:S06]  /*10c0*/  UIMAD.WIDE UR6, UR6, 0x4, UR8 ;  /* 0x00000004060678a5 */ /* 0x000fcc000f8e0208 */
[----:B------:R-:W-:Y:S01]  /*10d0*/  IMAD.U32 R2, RZ, RZ, UR6 ;  /* 0x00000006ff027e24 */ /* 0x000fe2000f8e00ff */
[----:B------:R-:W-:-:S05]  /*10e0*/  MOV R3, UR7 ;  /* 0x0000000700037c02 */ /* 0x000fca0008000f00 */
[----:B------:R-:W2:Y:S02]  /*10f0*/  LDG.E R2, desc[UR36][R2.64] ;  /* 0x0000002402027981 */ /* 0x000ea4000c1e1900 */
[----:B--2---:R-:W-:Y:S01]  /*1100*/  R2UR UR4, R2 ;  /* 0x00000000020472ca */ /* 0x004fe200000e0000 */
[----:B------:R-:W-:-:S14]  /*1110*/  BRA `(.L_x_1246) ;  /* 0x0000000000347947 */ /* 0x000fdc0003800000 */
.L_x_1245:
[----:B------:R-:W-:Y:S02]  /*1120*/  ULDC.64 UR8, c[0x0][0xa08] ;  /* 0x0002820000087ab9 */ /* 0x000fe40000000a00 */
        /* <DEDUP_REMOVED lines=12> */
.L_x_1246:
[----:B------:R-:W-:Y:S01]  /*11f0*/  ULDC UR6, c[0x0][0x448] ;  /* 0x0001120000067ab9 */ /* 0x000fe20000000800 */
[----:B------:R-:W-:Y:S02]  /*1200*/  USHF.L.U32 UR60, UR5, 0x7, URZ ;  /* 0x00000007053c7899 */ /* 0x000fe4000800063f */
[----:B------:R-:W-:Y:S02]  /*1210*/  UISETP.NE.AND UP0, UPT, UR6, 0x1, UPT ;  /* 0x000000010600788c */ /* 0x000fe4000bf05270 */
[----:B------:R-:W-:Y:S02]  /*1220*/  UIADD3 UR42, -UR42, UR4, URZ ;  /* 0x000000042a2a7290 */ /* 0x000fe4000fffe13f */
[----:B------:R-:W-:Y:S02]  /*1230*/  UIADD3 UR8, UR60, 0x7f, URZ ;  /* 0x0000007f3c087890 */ /* 0x000fe4000fffe03f */
[----:B------:R-:W-:Y:S02]  /*1240*/  UP2UR UR4, UPR, URZ, 0x1 ;  /* 0x000000013f047883 */ /* 0x000fe40008000000 */
[----:B------:R-:W-:-:S03]  /*1250*/  UIADD3 UR9, UR42, 0x1, -UR41 ;  /* 0x000000012a097890 */ /* 0x000fc6000fffe829 */
[----:B------:R-:W-:Y:S01]  /*1260*/  @UP0 ULDC UR6, c[0x0][0x44c] ;  /* 0x0001130000060ab9 */ /* 0x000fe20000000800 */
[----:B------:R-:W-:Y:S01]  /*1270*/  IMAD.U32 R22, RZ, RZ, UR4 ;  /* 0x00000004ff167e24 */ /* 0x000fe2000f8e00ff */
[----:B------:R-:W-:Y:S01]  /*1280*/  UIMAD.WIDE.U32 UR6, UR8, UR6, URZ ;  /* 0x00000006080672a5 */ /* 0x000fe2000f8e003f */
[----:B------:R-:W-:Y:S01]  /*1290*/  @UP0 ULDC UR10, c[0x0][0x450] ;  /* 0x00011400000a0ab9 */ /* 0x000fe20000000800 */
[----:B------:R-:W-:Y:S02]  /*12a0*/  ULDC.64 UR4, c[0x0][0x9e0] ;  /* 0x0002780000047ab9 */ /* 0x000fe40000000a00 */
[----:B------:R-:W-:Y:S02]  /*12b0*/  @UP0 USHF.R.U32.HI UR8, URZ, UR10, UR7 ;  /* 0x0000000a3f080299 */ /* 0x000fe40008011607 */
[----:B------:R-:W-:Y:S02]  /*12c0*/  UISETP.GE.AND UP0, UPT, UR5, 0x1, UPT ;  /* 0x000000010500788c */ /* 0x000fe4000bf06270 */
[----:B------:R-:W-:-:S02]  /*12d0*/  UIADD3 UR8, UR9, UR8, URZ ;  /* 0x0000000809087290 */ /* 0x000fc4000fffe03f */
[----:B------:R-:W-:Y:S02]  /*12e0*/  UP2UR UR43, UPR, URZ, 0x1 ;  /* 0x000000013f2b7883 */ /* 0x000fe40008000000 */
[----:B------:R-:W-:Y:S01]  /*12f0*/  PLOP3.LUT P0, PT, PT, PT, UP0, 0x40, 0x0 ;  /* 0x000000000000781c */ /* 0x000fe20003f0e808 */
[----:B------:R-:W-:-:S06]  /*1300*/  UIADD3 UR4, UR8, UR4, URZ ;  /* 0x0000000408047290 */ /* 0x000fcc000fffe03f */
[----:B------:R-:W-:-:S06]  /*1310*/  IMAD.U32 R0, RZ, RZ, UR4 ;  /* 0x00000004ff007e24 */ /* 0x000fcc000f8e00ff */
[----:B------:R-:W-:Y:S05]  /*1320*/  @P0 BRA `(.L_x_1247) ;  /* 0x0000000000400947 */ /* 0x000fea0003800000 */
        /* <DEDUP_REMOVED lines=10> */
.L_x_1248:
[----:B------:R-:W-:-:S11]  /*13d0*/  UISETP.NE.AND UP0, UPT, UR5, 0x1, UPT ;  /* 0x000000010500788c */ /* 0x000fd6000bf05270 */
[----:B------:R-:W-:Y:S02]  /*13e0*/  @UP0 ULDC.64 UR8, c[0x0][0x9e8] ;  /* 0x00027a0000080ab9 */ /* 0x000fe40000000a00 */
[----:B------:R-:W-:-:S04]  /*13f0*/  UIMAD.WIDE.U32 UR6, UR4, UR8, URZ ;  /* 0x00000008040672a5 */ /* 0x000fc8000f8e003f */
[----:B------:R-:W-:-:S12]  /*1400*/  @UP0 USHF.R.U32.HI UR4, URZ, UR9, UR7 ;  /* 0x000000093f040299 */ /* 0x000fd80008011607 */
.L_x_1249:
[----:B------:R-:W-:-:S06]  /*1410*/  UIMAD UR4, UR4, UR5, UR5 ;  /* 0x00000005040472a4 */ /* 0x000fcc000f8e0205 */
[----:B------:R-:W-:-:S07]  /*1420*/  VIMNMX R0, R0, UR4, PT ;  /* 0x0000000400007c48 */ /* 0x000fce000bfe0100 */
.L_x_1247:
[----:B------:R-:W-:Y:S01]  /*1430*/  R2UR UR4, R22 ;  /* 0x00000000160472ca */ /* 0x000fe200000e0000 */
[----:B------:R-:W-:Y:S01]  /*1440*/  UMOV UR9, UR60 ;  /* 0x0000003c00097c82 */ /* 0x000fe20008000000 */
[----:B------:R-:W-:Y:S01]  /*1450*/  VIADD R0, R0, 0x3f ;  /* 0x0000003f00007836 */ /* 0x000fe20000000000 */
[----:B------:R-:W-:Y:S01]  /*1460*/  UIADD3 UR48, UR42, -UR41, URZ ;  /* 0x800000292a307290 */ /* 0x000fe2000fffe03f */
[----:B------:R-:W-:-:S03]  /*1470*/  ULDC UR10, c[0x0][0x9dc] ;  /* 0x00027700000a7ab9 */ /* 0x000fc60000000800 */
[----:B------:R-:W-:-:S04]  /*1480*/  SHF.R.S32.HI R3, RZ, 0x1f, R0 ;  /* 0x0000001fff037819 */ /* 0x000fc80000011400 */
[----:B------:R-:W-:Y:S02]  /*1490*/  LEA.HI R3, R3, R0, RZ, 0x6 ;  /* 0x0000000003037211 */ /* 0x000fe400078f30ff */
[----:B------:R-:W-:Y:S02]  /*14a0*/  UISETP.NE.AND UP0, UPT, UR4, URZ, UPT ;  /* 0x0000003f0400728c */ /* 0x000fe4000bf05270 */
[----:B------:R-:W-:Y:S01]  /*14b0*/  UIADD3 UR4, UR42, 0x3f, URZ ;  /* 0x0000003f2a047890 */ /* 0x000fe2000fffe03f */
[----:B------:R-:W-:-:S03]  /*14c0*/  SHF.R.S32.HI R3, RZ, 0x6, R3 ;  /* 0x00000006ff037819 */ /* 0x000fc60000011403 */
[----:B------:R-:W-:-:S04]  /*14d0*/  USHF.R.S32.HI UR8, URZ, 0x1f, UR4 ;  /* 0x0000001f3f087899 */ /* 0x000fc80008011404 */
[----:B------:R-:W-:Y:S01]  /*14e0*/  ULEA.HI UR8, UR8, UR4, URZ, 0x6 ;  /* 0x0000000408087291 */ /* 0x000fe2000f8f303f */
[----:B------:R-:W-:Y:S01]  /*14f0*/  @UP0 ULDC UR6, c[0x0][0x44c] ;  /* 0x0001130000060ab9 */ /* 0x000fe20000000800 */
[----:B------:R-:W-:Y:S01]  /*1500*/  @UP0 ULDC UR11, c[0x0][0x450] ;  /* 0x00011400000b0ab9 */ /* 0x000fe20000000800 */
[----:B------:R-:W-:Y:S02]  /*1510*/  UIMAD.WIDE.U32 UR6, UR60, UR6, URZ ;  /* 0x000000063c0672a5 */ /* 0x000fe4000f8e003f */
[----:B------:R-:W-:Y:S02]  /*1520*/  USHF.R.S32.HI UR8, URZ, 0x6, UR8 ;  /* 0x000000063f087899 */ /* 0x000fe40008011408 */
[----:B------:R-:W-:Y:S02]  /*1530*/  @UP0 USHF.R.U32.HI UR9, URZ, UR11, UR7 ;  /* 0x0000000b3f090299 */ /* 0x000fe40008011607 */
[----:B------:R-:W-:Y:S02]  /*1540*/  UISETP.GE.AND UP0, UPT, UR5, 0x1, UPT ;  /* 0x000000010500788c */ /* 0x000fe4000bf06270 */
[----:B------:R-:W-:Y:S01]  /*1550*/  UIADD3 UR4, UR48, UR9, URZ ;  /* 0x0000000930047290 */ /* 0x000fe2000fffe03f */
[----:B------:R-:W-:-:S03]  /*1560*/  VIMNMX R62, R3, UR8, PT ;  /* 0x00000008033e7c48 */ /* 0x000fc6000bfe0100 */
[----:B------:R-:W-:Y:S01]  /*1570*/  PLOP3.LUT P0, PT, PT, PT, UP0, 0x40, 0x0 ;  /* 0x000000000000781c */ /* 0x000fe20003f0e808 */
[----:B------:R-:W-:-:S12]  /*1580*/  UIADD3 UR9, UR4, -UR10, URZ ;  /* 0x8000000a04097290 */ /* 0x000fd8000fffe03f */
        /* <DEDUP_REMOVED lines=11> */
.L_x_1251:
[----:B------:R-:W-:-:S11]  /*1640*/  UISETP.NE.AND UP0, UPT, UR5, 0x1, UPT ;  /* 0x000000010500788c */ /* 0x000fd6000bf05270 */
[----:B------:R-:W-:Y:S02]  /*1650*/  @UP0 ULDC.64 UR10, c[0x0][0x9e8] ;  /* 0x00027a00000a0ab9 */ /* 0x000fe40000000a00 */
[----:B------:R-:W-:-:S04]  /*1660*/  UIMAD.WIDE.U32 UR6, UR4, UR10, URZ ;  /* 0x0000000a040672a5 */ /* 0x000fc8000f8e003f */
[----:B------:R-:W-:-:S12]  /*1670*/  @UP0 USHF.R.U32.HI UR4, URZ, UR11, UR7 ;  /* 0x0000000b3f040299 */ /* 0x000fd80008011607 */
.L_x_1252:
[----:B------:R-:W-:-:S04]  /*1680*/  UIMAD UR4, UR4, UR5, URZ ;  /* 0x00000005040472a4 */ /* 0x000fc8000f8e023f */
[----:B------:R-:W-:-:S04]  /*1690*/  UISETP.LT.AND UP0, UPT, UR9, UR4, UPT ;  /* 0x000000040900728c */ /* 0x000fc8000bf01270 */
[----:B------:R-:W-:-:S12]  /*16a0*/  USEL UR9, UR9, UR4, !UP0 ;  /* 0x0000000409097287 */ /* 0x000fd8000c000000 */
.L_x_1250:
        /* <DEDUP_REMOVED lines=33> */
[----:B------:R-:W-:Y:S01]  /*18c0*/  CS2R R104, SRZ ;  /* 0x0000000000687805 */ /* 0x000fe2000001ff00 */
[----:B------:R-:W-:Y:S01]  /*18d0*/  IMAD.MOV.U32 R166, RZ, RZ, RZ ;  /* 0x000000ffffa67224 */ /* 0x000fe200078e00ff */
        /* <DEDUP_REMOVED lines=36> */
[----:B------:R-:W-:Y:S01]  /*1b20*/  IMAD.MOV.U32 R8, RZ, RZ, RZ ;  /* 0x000000ffff087224 */ /* 0x000fe200078e00ff */
        /* <DEDUP_REMOVED lines=35> */
.L_x_1254:
        /* <DEDUP_REMOVED lines=11> */
.L_x_1446:
[----:B------:R-:W-:Y:S05]  /*1e10*/  @!P0 BRA `(.L_x_1256) ;  /* 0x0000000000048947 */ /* 0x000fea0003800000 */
[----:B------:R-:W-:Y:S01]  /*1e20*/  BPT.TRAP 0x1 ;  /* 0x000000040000795c */ /* 0x000fe20000300000 */
.L_x_1256:
[----:B0-----:R-:W-:Y:S02]  /*1e30*/  IMAD.U32 R3, RZ, RZ, UR39 ;  /* 0x00000027ff037e24 */ /* 0x001fe4000f8e00ff */
[----:B------:R-:W-:-:S03]  /*1e40*/  IMAD.U32 R0, RZ, RZ, UR38 ;  /* 0x00000026ff007e24 */ /* 0x000fc6000f8e00ff */
[----:B------:R-:W-:Y:S02]  /*1e50*/  LEA R3, R3, UR40, 0x3 ;  /* 0x0000002803037c11 */ /* 0x000fe4000f8e18ff */
[----:B------:R-:W-:-:S04]  /*1e60*/  SHF.L.U32 R0, R0, 0x1f, RZ ;  /* 0x0000001f00007819 */ /* 0x000fc800000006ff */
[----:B------:R0:W1:Y:S01]  /*1e70*/  SYNCS.PHASECHK.TRANS64.TRYWAIT P1, [R3+URZ+0x30830], R0 ;  /* 0x03083000030075a7 */ /* 0x000062000802017f */
[----:B------:R-:W-:Y:S05]  /*1e80*/  @!P0 BRA `(.L_x_1257) ;  /* 0x0000000000048947 */ /* 0x000fea0003800000 */
[----:B------:R-:W-:Y:S01]  /*1e90*/  BPT.TRAP 0x1 ;  /* 0x000000040000795c */ /* 0x000fe20000300000 */
.L_x_1257:
[----:B-1----:R-:W-:Y:S05]  /*1ea0*/  @P1 BRA `(.L_x_1258) ;  /* 0x0000000000081947 */ /* 0x002fea0003800000 */
[----:B------:R-:W1:Y:S02]  /*1eb0*/  SYNCS.PHASECHK.TRANS64.TRYWAIT P1, [R3+URZ+0x30830], R0 ;  /* 0x03083000030075a7 */ /* 0x000e64000802017f */
[----:B-1----:R-:W-:Y:S05]  /*1ec0*/  @!P1 BRA `(.L_x_1259) ;  /* 0x0000013400a09947 */ /* 0x002fea0003800000 */
.L_x_1258:
        /* <DEDUP_REMOVED lines=101> */
[----:B------:R-:W-:Y:S01]  /*2520*/  MOV R6, UR8 ;  /* 0x0000000800067c02 */ /* 0x000fe20008000f00 */
        /* <DEDUP_REMOVED lines=41> */
.L_x_1260:
[----:B------:R-:W-:Y:S01]  /*27c0*/  R2UR UR4, R22 ;  /* 0x00000000160472ca */ /* 0x000fe200000e0000 */
[----:B------:R-:W2:Y:S01]  /*27d0*/  S2UR UR6, SR_CgaCtaId ;  /* 0x00000000000679c3 */ /* 0x000ea20000008800 */
[----:B01----:R-:W-:Y:S01]  /*27e0*/  VIADD R0, R200, UR60 ;  /* 0x0000003cc8007c36 */ /* 0x003fe20008000000 */
[----:B------:R-:W-:Y:S01]  /*27f0*/  UISETP.NE.AND UP0, UPT, UR43, URZ, UPT ;  /* 0x0000003f2b00728c */ /* 0x000fe2000bf05270 */
[----:B------:R-:W-:Y:S01]  /*2800*/  IMAD.U32 R18, RZ, RZ, UR41 ;  /* 0x00000029ff127e24 */ /* 0x000fe2000f8e00ff */
[----:B------:R-:W-:Y:S01]  /*2810*/  ULDC UR7, c[0x0][0x9e0] ;  /* 0x0002780000077ab9 */ /* 0x000fe20000000800 */
[----:B------:R-:W-:-:S07]  /*2820*/  IMAD.MOV.U32 R2, RZ, RZ, R0 ;  /* 0x000000ffff027224 */ /* 0x000fce00078e0000 */
[----:B------:R-:W-:Y:S01]  /*2830*/  UISETP.NE.AND UP1, UPT, UR4, URZ, UPT ;  /* 0x0000003f0400728c */ /* 0x000fe2000bf25270 */
[----:B------:R-:W-:-:S05]  /*2840*/  R2UR UR4, R3 ;  /* 0x00000000030472ca */ /* 0x000fca00000e0000 */
[----:B------:R-:W-:Y:S02]  /*2850*/  PLOP3.LUT P1, PT, PT, PT, UP1, 0x80, 0x0 ;  /* 0x000000000000781c */ /* 0x000fe40003f2f018 */
[----:B------:R-:W-:-:S03]  /*2860*/  PLOP3.LUT P2, PT, PT, PT, UP1, 0x80, 0x0 ;  /* 0x000000000000781c */ /* 0x000fc60003f4f018 */
[----:B------:R-:W-:-:S03]  /*2870*/  @UP1 ULDC UR5, c[0x0][0x44c] ;  /* 0x0001130000051ab9 */ /* 0x000fc60000000800 */
[----:B------:R-:W-:-:S04]  /*2880*/  UIADD3 UR4, UR4, 0x30840, URZ ;  /* 0x0003084004047890 */ /* 0x000fc8000fffe03f */
[----:B--2---:R-:W-:Y:S01]  /*2890*/  UPRMT UR4, UR6, 0x654, UR4 ;  /* 0x0000065406047896 */ /* 0x004fe20008000004 */
[----:B------:R-:W-:Y:S01]  /*28a0*/  @P1 IMAD.HI.U32 R3, R0, UR5, RZ ;  /* 0x0000000500031c27 */ /* 0x000fe2000f8e00ff */
[----:B------:R-:W-:Y:S01]  /*28b0*/  @UP1 ULDC UR5, c[0x0][0x450] ;  /* 0x0001140000051ab9 */ /* 0x000fe20000000800 */
[----:B------:R-:W-:Y:S01]  /*28c0*/  PLOP3.LUT P1, PT, PT, PT, UP0, 0x40, 0x0 ;  /* 0x000000000000781c */ /* 0x000fe20003f2e808 */
[----:B------:R-:W-:Y:S02]  /*28d0*/  ULDC UR6, c[0x0][0x9dc] ;  /* 0x0002770000067ab9 */ /* 0x000fe40000000800 */
[----:B------:R-:W-:Y:S01]  /*28e0*/  @P2 SHF.R.U32.HI R2, RZ, UR5, R3 ;  /* 0x00000005ff022c19 */ /* 0x000fe20008011603 */
[----:B------:R-:W-:Y:S02]  /*28f0*/  IMAD.MOV.U32 R3, RZ, RZ, -0x40 ;  /* 0xffffffc0ff037424 */ /* 0x000fe400078e00ff */
[----:B------:R-:W-:Y:S01]  /*2900*/  SYNCS.ARRIVE.TRANS64.RED.A1T0 RZ, [UR4], RZ ;  /* 0x000000ffffff79a7 */ /* 0x000fe20008100404 */
[----:B------:R-:W-:Y:S01]  /*2910*/  ULOP3.LUT UR4, URZ, UR6, URZ, 0x33, !UPT ;  /* 0x000000063f047292 */ /* 0x000fe2000f8e333f */
[----:B------:R-:W0:Y:S01]  /*2920*/  SHFL.IDX PT, R4, R2, RZ, 0x1c1f ;  /* 0x001c1fff02047589 */ /* 0x000e2200000e0000 */
[----:B------:R-:W-:-:S04]  /*2930*/  IMAD R20, R62, R3, 0x40 ;  /* 0x000000403e147424 */ /* 0x000fc800078e0203 */
[----:B------:R-:W-:-:S04]  /*2940*/  VIADD R0, R20, 0x1 ;  /* 0x0000000114007836 */ /* 0x000fc80000000000 */
[----:B------:R-:W-:Y:S02]  /*2950*/  IMAD R3, R19, -0x2, R0 ;  /* 0xfffffffe13037824 */ /* 0x000fe400078e0200 */
[----:B------:R-:W-:-:S03]  /*2960*/  VIADD R0, R20, UR42 ;  /* 0x0000002a14007c36 */ /* 0x000fc60008000000 */
[----:B------:R-:W-:Y:S01]  /*2970*/  IADD3 R3, -R18, UR42, R3 ;  /* 0x0000002a12037c10 */ /* 0x000fe2000fffe103 */
[----:B------:R-:W-:Y:S01]  /*2980*/  IMAD R21, R19, -0x2, R0 ;  /* 0xfffffffe13157824 */ /* 0x000fe200078e0200 */
[----:B------:R-:W-:-:S03]  /*2990*/  LEA R18, R62, 0xffffffc0, 0x6 ;  /* 0xffffffc03e127811 */ /* 0x000fc600078e30ff */
[C---:B------:R-:W-:Y:S02]  /*29a0*/  VIADD R56, R3.reuse, UR7 ;  /* 0x0000000703387c36 */ /* 0x040fe40008000000 */
[----:B------:R-:W-:-:S03]  /*29b0*/  VIADD R57, R3, UR4 ;  /* 0x0000000403397c36 */ /* 0x000fc60008000000 */
[----:B0-----:R-:W-:Y:S01]  /*29c0*/  VIADDMNMX R0, R4, R56, R21, PT ;  /* 0x0000003804007246 */ /* 0x001fe20003800115 */
[----:B------:R-:W-:Y:S01]  /*29d0*/  IMAD.IADD R3, R57, 0x1, R4 ;  /* 0x0000000139037824 */ /* 0x000fe200078e0204 */
[----:B------:R-:W-:Y:S06]  /*29e0*/  @P1 BRA `(.L_x_1261) ;  /* 0x0000000000641947 */ /* 0x000fec0003800000 */
[----:B------:R-:W-:Y:S01]  /*29f0*/  IMAD.U32 R5, RZ, RZ, UR41 ;  /* 0x00000029ff057e24 */ /* 0x000fe2000f8e00ff */
[----:B------:R-:W-:Y:S04]  /*2a00*/  BSSY B0, `(.L_x_1262) ;  /* 0x0000013000007945 */ /* 0x000fe80003800000 */
[----:B------:R-:W-:-:S04]  /*2a10*/  IADD3 R5, -R5, UR42, R4 ;  /* 0x0000002a05057c10 */ /* 0x000fc8000fffe104 */
        /* <DEDUP_REMOVED lines=11> */
.L_x_1263:
[----:B------:R-:W-:Y:S02]  /*2ad0*/  ULDC UR4, c[0x0][0x9e4] ;  /* 0x0002790000047ab9 */ /* 0x000fe40000000800 */
[----:B------:R-:W-:-:S05]  /*2ae0*/  IMAD.U32 R59, RZ, RZ, UR4 ;  /* 0x00000004ff3b7e24 */ /* 0x000fca000f8e00ff */
[----:B------:R-:W-:-:S13]  /*2af0*/  ISETP.NE.AND P1, PT, R59, 0x1, PT ;  /* 0x000000013b00780c */ /* 0x000fda0003f25270 */
[----:B------:R-:W0:Y:S02]  /*2b00*/  @P1 LDC.64 R60, c[0x0][0x9e8] ;  /* 0x00027a00ff3c1b82 */ /* 0x000e240000000a00 */
[----:B0-----:R-:W-:-:S05]  /*2b10*/  @P1 IMAD.HI.U32 R4, R5, R60, RZ ;  /* 0x0000003c05041227 */ /* 0x001fca00078e00ff */
[----:B------:R-:W-:-:S07]  /*2b20*/  @P1 SHF.R.U32.HI R5, RZ, R61, R4 ;  /* 0x0000003dff051219 */ /* 0x000fce0000011604 */
.L_x_1264:
[----:B------:R-:W-:Y:S05]  /*2b30*/  BSYNC B0 ;  /* 0x0000000000007941 */ /* 0x000fea0003800000 */
.L_x_1262:
[----:B------:R-:W-:-:S04]  /*2b40*/  IMAD R4, R5, R59, -R18 ;  /* 0x0000003b05047224 */ /* 0x000fc800078e0a12 */
[----:B------:R-:W-:-:S05]  /*2b50*/  IMAD R4, R19, -0x2, R4 ;  /* 0xfffffffe13047824 */ /* 0x000fca00078e0204 */
[----:B------:R-:W-:Y:S02]  /*2b60*/  VIADDMNMX R0, R4, R59, R0, PT ;  /* 0x0000003b04007246 */ /* 0x000fe40003800100 */
[----:B------:R-:W-:-:S07]  /*2b70*/  VIMNMX R3, R3, R4, !PT ;  /* 0x0000000403037248 */ /* 0x000fce0007fe0100 */
.L_x_1261:
        /* <DEDUP_REMOVED lines=15> */
[C---:B------:R-:W-:Y:S02]  /*2c70*/  ISETP.GT.AND P4, PT, R3.reuse, 0x9, !P6 ;  /* 0x000000090300780c */ /* 0x040fe40007784270 */
        /* <DEDUP_REMOVED lines=28> */
[C---:B------:R-:W-:Y:S02]  /*2e40*/  ISETP.GT.AND P3, PT, R3.reuse, 0x28, !P4 ;  /* 0x000000280300780c */ /* 0x040fe40006764270 */
        /* <DEDUP_REMOVED lines=50> */
.L_x_1267:
[----:B------:R-:W-:Y:S02]  /*3170*/  ULDC UR4, c[0x0][0x9e4] ;  /* 0x0002790000047ab9 */ /* 0x000fe40000000800 */
[----:B------:R-:W-:-:S04]  /*3180*/  MOV R21, UR4 ;  /* 0x0000000400157c02 */ /* 0x000fc80008000f00 */
[----:B------:R-:W-:-:S13]  /*3190*/  ISETP.NE.AND P6, PT, R21, 0x1, PT ;  /* 0x000000011500780c */ /* 0x000fda0003fc5270 */
[----:B------:R-:W0:Y:S02]  /*31a0*/  @P6 LDC.64 R56, c[0x0][0x9e8] ;  /* 0x00027a00ff386b82 */ /* 0x000e240000000a00 */
[----:B0-----:R-:W-:-:S05]  /*31b0*/  @P6 IMAD.HI.U32 R2, R5, R56, RZ ;  /* 0x0000003805026227 */ /* 0x001fca00078e00ff */
[----:B------:R-:W-:-:S07]  /*31c0*/  @P6 SHF.R.U32.HI R5, RZ, R57, R2 ;  /* 0x00000039ff056219 */ /* 0x000fce0000011602 */
.L_x_1268:
[----:B------:R-:W-:Y:S05]  /*31d0*/  BSYNC B0 ;  /* 0x0000000000007941 */ /* 0x000fea0003800000 */
.L_x_1266:
[----:B------:R-:W-:-:S04]  /*31e0*/  IMAD R2, R5, R21, -R18 ;  /* 0x0000001505027224 */ /* 0x000fc800078e0a12 */
[----:B------:R-:W-:-:S05]  /*31f0*/  IMAD R2, R19, -0x2, R2 ;  /* 0xfffffffe13027824 */ /* 0x000fca00078e0202 */
[----:B------:R-:W-:Y:S02]  /*3200*/  VIADDMNMX R0, R2, R21, R0, PT ;  /* 0x0000001502007246 */ /* 0x000fe40003800100 */
[----:B------:R-:W-:-:S07]  /*3210*/  VIMNMX R3, R3, R2, !PT ;  /* 0x0000000203037248 */ /* 0x000fce0007fe0100 */
.L_x_1265:
[----:B------:R-:W-:Y:S01]  /*3220*/  ISETP.GT.AND P1, PT, R3, 0x1, !P1 ;  /* 0x000000010300780c */ /* 0x000fe20004f24270 */
[----:B------:R-:W-:Y:S01]  /*3230*/  ULDC UR10, c[0x0][0x988] ;  /* 0x00026200000a7ab9 */ /* 0x000fe20000000800 */
[----:B------:R-:W-:Y:S01]  /*3240*/  FMNMX.FTZ R2, R25, R59, !PT ;  /* 0x0000003b19027209 */ /* 0x000fe20007810000 */
[----:B------:R-:W-:Y:S01]  /*3250*/  UISETP.NE.AND UP0, UPT, UR43, URZ, UPT ;  /* 0x0000003f2b00728c */ /* 0x000fe2000bf05270 */
[----:B------:R-:W-:Y:S01]  /*3260*/  ISETP.LT.OR P1, PT, R0, 0x2, P1 ;  /* 0x000000020000780c */ /* 0x000fe20000f21670 */
[----:B------:R-:W-:Y:S01]  /*3270*/  UMOV UR11, UR60 ;  /* 0x0000003c000b7c82 */ /* 0x000fe20008000000 */
[----:B------:R-:W-:Y:S01]  /*3280*/  FMNMX.FTZ R2, R61, R2, !PT ;  /* 0x000000023d027209 */ /* 0x000fe20007810000 */
[----:B------:R-:W-:Y:S01]  /*3290*/  VIADD R220, R62, 0xfffffffe ;  /* 0xfffffffe3edc7836 */ /* 0x000fe20000000000 */
[----:B------:R-:W-:Y:S02]  /*32a0*/  FSEL R27, R27, -INF , !P1 ;  /* 0xff8000001b1b7808 */ /* 0x000fe40004800000 */
[----:B------:R-:W-:-:S02]  /*32b0*/  ISETP.NE.AND P1, PT, R58, RZ, PT ;  /* 0x000000ff3a00720c */ /* 0x000fc40003f25270 */
[----:B------:R-:W-:Y:S02]  /*32c0*/  FMNMX.FTZ R2, R29, R2, !PT ;  /* 0x000000021d027209 */ /* 0x000fe40007810000 */
[----:B------:R-:W-:Y:S02]  /*32d0*/  ISETP.GT.AND P1, PT, R3, 0x9, !P1 ;  /* 0x000000090300780c */ /* 0x000fe40004f24270 */
[----:B------:R-:W-:Y:S02]  /*32e0*/  FMNMX.FTZ R2, R63, R2, !PT ;  /* 0x000000023f027209 */ /* 0x000fe40007810000 */
[----:B------:R-:W-:Y:S02]  /*32f0*/  ISETP.LT.OR P1, PT, R0, 0xa, P1 ;  /* 0x0000000a0000780c */ /* 0x000fe40000f21670 */
[----:B------:R-:W-:Y:S02]  /*3300*/  FMNMX.FTZ R2, R33, R2, !PT ;  /* 0x0000000221027209 */ /* 0x000fe40007810000 */
[----:B------:R-:W-:-:S02]  /*3310*/  FSEL R31, R31, -INF , !P1 ;  /* 0xff8000001f1f7808 */ /* 0x000fc40004800000 */
[----:B------:R-:W-:Y:S02]  /*3320*/  ISETP.NE.AND P1, PT, R60, RZ, PT ;  /* 0x000000ff3c00720c */ /* 0x000fe40003f25270 */
[----:B------:R-:W-:Y:S02]  /*3330*/  FMNMX.FTZ R2, R65, R2, !PT ;  /* 0x0000000241027209 */ /* 0x000fe40007810000 */
[----:B------:R-:W-:Y:S02]  /*3340*/  ISETP.GT.AND P1, PT, R3, 0x10, !P1 ;  /* 0x000000100300780c */ /* 0x000fe40004f24270 */
        /* <DEDUP_REMOVED lines=92> */
[--C-:B------:R-:W-:Y:S01]  /*3910*/  FFMA.FTZ R37, R45, UR10, -R18.reuse ;  /* 0x0000000a2d257c23 */ /* 0x100fe20008010812 */
[----:B------:R-:W-:Y:S01]  /*3920*/  FMNMX.FTZ R0, R54, R3, !PT ;  /* 0x0000000336007209 */ /* 0x000fe20007810000 */
[----:B------:R-:W-:Y:S01]  /*3930*/  FFMA.FTZ R40, R71, UR10, -R18 ;  /* 0x0000000a47287c23 */ /* 0x000fe20008010812 */
[----:B------:R-:W-:Y:S01]  /*3940*/  R2UR UR4, R22 ;  /* 0x00000000160472ca */ /* 0x000fe200000e0000 */
[----:B------:R1:W-:Y:S01]  /*3950*/  MUFU.EX2 R198, R2 ;  /* 0x0000000200c67308 */ /* 0x0003e20000000800 */
[----:B------:R-:W-:-:S02]  /*3960*/  FMNMX.FTZ R0, R55, R0, !PT ;  /* 0x0000000037007209 */ /* 0x000fc40007810000 */
[----:B0-----:R-:W-:-:S03]  /*3970*/  F2FP.BF16.F32.PACK_AB R196, R20, R5 ;  /* 0x0000000514c4723e */ /* 0x001fc600000010ff */
[----:B------:R-:W1:Y:S02]  /*3980*/  SHFL.BFLY PT, R3, R0, 0x2, 0x1f ;  /* 0x0c401f0000037f89 */ /* 0x000e6400000e0000 */
[----:B------:R-:W-:Y:S04]  /*3990*/  MUFU.EX2 R24, R24 ;  /* 0x0000001800187308 */ /* 0x000fe80000000800 */
[----:B------:R-:W-:-:S04]  /*39a0*/  UISETP.NE.AND UP1, UPT, UR4, URZ, UPT ;  /* 0x0000003f0400728c */ /* 0x000fc8000bf25270 */
[----:B------:R-:W0:Y:S07]  /*39b0*/  MUFU.EX2 R25, R25 ;  /* 0x0000001900197308 */ /* 0x000e2e0000000800 */
[----:B------:R-:W-:Y:S01]  /*39c0*/  @UP1 ULDC UR4, c[0x0][0x44c] ;  /* 0x0001130000041ab9 */ /* 0x000fe20000000800 */
[----:B------:R-:W-:Y:S01]  /*39d0*/  MUFU.EX2 R28, R28 ;  /* 0x0000001c001c7308 */ /* 0x000fe20000000800 */
[----:B------:R-:W-:Y:S01]  /*39e0*/  UIMAD.WIDE.U32 UR4, UR60, UR4, URZ ;  /* 0x000000043c0472a5 */ /* 0x000fe2000f8e003f */
[----:B------:R-:W-:-:S03]  /*39f0*/  @UP1 ULDC UR14, c[0x0][0x450] ;  /* 0x00011400000e1ab9 */ /* 0x000fc60000000800 */
[----:B------:R-:W-:Y:S01]  /*3a00*/  @UP1 USHF.R.U32.HI UR11, URZ, UR14, UR5 ;  /* 0x0000000e3f0b1299 */ /* 0x000fe20008011605 */
[----:B-1----:R-:W-:Y:S01]  /*3a10*/  FMNMX.FTZ R2, R0, R3, !PT ;  /* 0x0000000300027209 */ /* 0x002fe20007810000 */
[--C-:B------:R-:W-:Y:S01]  /*3a20*/  FFMA.FTZ R0, R41, UR10, -R18.reuse ;  /* 0x0000000a29007c23 */ /* 0x100fe20008010812 */
[----:B------:R-:W-:Y:S01]  /*3a30*/  FFMA.FTZ R41, R49, UR10, -R18 ;  /* 0x0000000a31297c23 */ /* 0x000fe20008010812 */
[----:B------:R-:W-:Y:S01]  /*3a40*/  FADD.FTZ R49, R5, R20 ;  /* 0x0000001405317221 */ /* 0x000fe20000010000 */
[----:B------:R-:W1:Y:S01]  /*3a50*/  MUFU.EX2 R29, R29 ;  /* 0x0000001d001d7308 */ /* 0x000e620000000800 */
[----:B------:R-:W2:Y:S01]  /*3a60*/  SHFL.BFLY PT, R3, R2, 0x1, 0x1f ;  /* 0x0c201f0002037f89 */ /* 0x000ea200000e0000 */
[----:B------:R-:W-:Y:S01]  /*3a70*/  UIADD3 UR48, UR48, UR11, URZ ;  /* 0x0000000b30307290 */ /* 0x000fe2000fffe03f */
[----:B0-----:R-:W-:-:S03]  /*3a80*/  F2FP.BF16.F32.PACK_AB R192, R25, R24 ;  /* 0x0000001819c0723e */ /* 0x001fc600000010ff */
[----:B------:R-:W-:Y:S02]  /*3a90*/  UIADD3 UR7, UR48, UR7, URZ ;  /* 0x0000000730077290 */ /* 0x000fe4000fffe03f */
[----:B------:R0:W-:Y:S08]  /*3aa0*/  MUFU.EX2 R33, R0 ;  /* 0x0000000000217308 */ /* 0x0001f00000000800 */
[----:B------:R-:W3:Y:S01]  /*3ab0*/  MUFU.EX2 R32, R32 ;  /* 0x0000002000207308 */ /* 0x000ee20000000800 */
[----:B-1----:R-:W-:-:S07]  /*3ac0*/  F2FP.BF16.F32.PACK_AB R194, R29, R28 ;  /* 0x0000001c1dc2723e */ /* 0x002fce00000010ff */
[----:B------:R-:W-:Y:S01]  /*3ad0*/  MUFU.EX2 R36, R36 ;  /* 0x0000002400247308 */ /* 0x000fe20000000800 */
[----:B--2---:R-:W-:Y:S01]  /*3ae0*/  FMNMX.FTZ R3, R2, R3, !PT ;  /* 0x0000000302037209 */ /* 0x004fe20007810000 */
[--C-:B------:R-:W-:Y:S01]  /*3af0*/  FFMA.FTZ R2, R73, UR10, -R18.reuse ;  /* 0x0000000a49027c23 */ /* 0x100fe20008010812 */
[----:B------:R-:W-:Y:S02]  /*3b00*/  FFMA.FTZ R18, R53, UR10, -R18 ;  /* 0x0000000a35127c23 */ /* 0x000fe40008010812 */
        /* <DEDUP_REMOVED lines=95> */
.L_x_1270:
[----:B------:R-:W-:Y:S02]  /*4100*/  ULDC UR11, c[0x0][0x9e4] ;  /* 0x00027900000b7ab9 */ /* 0x000fe40000000800 */
[----:B------:R-:W-:-:S11]  /*4110*/  UISETP.NE.AND UP0, UPT, UR11, 0x1, UPT ;  /* 0x000000010b00788c */ /* 0x000fd6000bf05270 */
[----:B------:R-:W-:Y:S02]  /*4120*/  @UP0 ULDC.64 UR4, c[0x0][0x9e8] ;  /* 0x00027a0000040ab9 */ /* 0x000fe40000000a00 */
[----:B------:R-:W-:-:S04]  /*4130*/  UIMAD.WIDE.U32 UR14, UR18, UR4, URZ ;  /* 0x00000004120e72a5 */ /* 0x000fc8000f8e003f */
[----:B------:R-:W-:-:S12]  /*4140*/  @UP0 USHF.R.U32.HI UR18, URZ, UR5, UR15 ;  /* 0x000000053f120299 */ /* 0x000fd8000801160f */
.L_x_1271:
[----:B------:R-:W-:-:S04]  /*4150*/  UIMAD UR11, UR18, UR11, UR11 ;  /* 0x0000000b120b72a4 */ /* 0x000fc8000f8e020b */
[----:B------:R-:W-:-:S04]  /*4160*/  UISETP.LT.AND UP0, UPT, UR7, UR11, UPT ;  /* 0x0000000b0700728c */ /* 0x000fc8000bf01270 */
[----:B------:R-:W-:-:S12]  /*4170*/  USEL UR7, UR7, UR11, UP0 ;  /* 0x0000000b07077287 */ /* 0x000fd80008000000 */
.L_x_1269:
        /* <DEDUP_REMOVED lines=75> */
[----:B------:R-:W-:Y:S01]  /*4630*/  UMOV UR7, UR38 ;  /* 0x0000002600077c82 */ /* 0x000fe20008000000 */
[----:B------:R-:W-:Y:S01]  /*4640*/  IMAD.MOV.U32 R21, RZ, RZ, R4 ;  /* 0x000000ffff157224 */ /* 0x000fe200078e0004 */
[----:B------:R-:W-:Y:S01]  /*4650*/  UMOV UR4, UR39 ;  /* 0x0000002700047c82 */ /* 0x000fe20008000000 */
[----:B------:R-:W-:Y:S01]  /*4660*/  IMAD.MOV.U32 R2, RZ, RZ, 0x3f800000 ;  /* 0x3f800000ff027424 */ /* 0x000fe200078e00ff */
[----:B------:R-:W-:Y:S01]  /*4670*/  ULDC UR55, c[0x0][0x9e4] ;  /* 0x0002790000377ab9 */ /* 0x000fe20000000800 */
[----:B------:R-:W-:Y:S01]  /*4680*/  IMAD.MOV.U32 R151, RZ, RZ, RZ ;  /* 0x000000ffff977224 */ /* 0x000fe200078e00ff */
[----:B------:R-:W-:Y:S01]  /*4690*/  ULDC UR59, c[0x0][0x9dc] ;  /* 0x00027700003b7ab9 */ /* 0x000fe20000000800 */
[----:B------:R-:W-:-:S05]  /*46a0*/  ULDC UR58, c[0x0][0x988] ;  /* 0x00026200003a7ab9 */ /* 0x000fca0000000800 */
.L_x_1291:
[----:B------:R-:W-:-:S04]  /*46b0*/  UISETP.NE.AND UP0, UPT, UR4, 0x1, UPT ;  /* 0x000000010400788c */ /* 0x000fc8000bf05270 */
[----:B------:R-:W-:-:S04]  /*46c0*/  USEL UR38, URZ, 0x1, UP0 ;  /* 0x000000013f267887 */ /* 0x000fc80008000000 */
[----:B------:R-:W-:Y:S01]  /*46d0*/  ULOP3.LUT UR38, UR7, UR38, URZ, 0x3c, !UPT ;  /* 0x0000002607267292 */ /* 0x000fe2000f8e3c3f */
[----:B------:R-:W-:Y:S11]  /*46e0*/  @!P0 BRA `(.L_x_1273) ;  /* 0x0000000000048947 */ /* 0x000ff60003800000 */
[----:B------:R-:W-:Y:S01]  /*46f0*/  BPT.TRAP 0x1 ;  /* 0x000000040000795c */ /* 0x000fe20000300000 */
.L_x_1273:
        /* <DEDUP_REMOVED lines=9> */
.L_x_1274:
[----:B-1----:R-:W-:Y:S05]  /*4790*/  @P1 BRA `(.L_x_1275) ;  /* 0x0000000000081947 */ /* 0x002fea0003800000 */
[----:B------:R-:W1:Y:S02]  /*47a0*/  SYNCS.PHASECHK.TRANS64.TRYWAIT P1, [UR6+0x30830], R3 ;  /* 0x03083003ff0075a7 */ /* 0x000e640008020146 */
[----:B-1----:R-:W-:Y:S05]  /*47b0*/  @!P1 BRA `(.L_x_1276) ;  /* 0x0000010c00789947 */ /* 0x002fea0003800000 */
.L_x_1275:
        /* <DEDUP_REMOVED lines=227> */
.L_x_1277:
[----:B------:R-:W-:Y:S01]  /*55f0*/  ULEA UR5, UR4, UR40, 0x3 ;  /* 0x0000002804057291 */ /* 0x000fe2000f8e183f */
[----:B------:R-:W-:-:S05]  /*5600*/  IMAD.U32 R0, RZ, RZ, UR7 ;  /* 0x00000007ff007e24 */ /* 0x000fca000f8e00ff */
[----:B------:R-:W-:-:S04]  /*5610*/  SHF.L.U32 R0, R0, 0x1f, RZ ;  /* 0x0000001f00007819 */ /* 0x000fc800000006ff */
[----:B------:R2:W3:Y:S01]  /*5620*/  SYNCS.PHASECHK.TRANS64.TRYWAIT P1, [UR5+0x30850], R0 ;  /* 0x03085000ff0075a7 */ /* 0x0004e20008020145 */
[----:B------:R-:W-:Y:S05]  /*5630*/  @!P0 BRA `(.L_x_1278) ;  /* 0x0000000000048947 */ /* 0x000fea0003800000 */
[----:B------:R-:W-:Y:S01]  /*5640*/  BPT.TRAP 0x1 ;  /* 0x000000040000795c */ /* 0x000fe20000300000 */
.L_x_1278:
[----:B---3--:R-:W-:Y:S05]  /*5650*/  @P1 BRA `(.L_x_1279) ;  /* 0x0000000000081947 */ /* 0x008fea0003800000 */
[----:B------:R-:W3:Y:S02]  /*5660*/  SYNCS.PHASECHK.TRANS64.TRYWAIT P1, [UR5+0x30850], R0 ;  /* 0x03085000ff0075a7 */ /* 0x000ee40008020145 */
[----:B---3--:R-:W-:Y:S05]  /*5670*/  @!P1 BRA `(.L_x_1280) ;  /* 0x000000fc00e09947 */ /* 0x008fea0003800000 */
.L_x_1279:
        /* <DEDUP_REMOVED lines=30> */
.L_x_1281:
[----:B------:R-:W-:Y:S01]  /*5860*/  R2UR UR4, R22 ;  /* 0x00000000160472ca */ /* 0x000fe200000e0000 */
[----:B------:R-:W3:Y:S01]  /*5870*/  S2UR UR7, SR_CgaCtaId ;  /* 0x00000000000779c3 */ /* 0x000ee20000008800 */
[----:B------:R-:W-:Y:S01]  /*5880*/  VIADD R187, R200, UR60 ;  /* 0x0000003cc8bb7c36 */ /* 0x000fe20008000000 */
[----:B------:R-:W-:Y:S01]  /*5890*/  UIADD3 UR6, UR6, 0x30840, URZ ;  /* 0x0003084006067890 */ /* 0x000fe2000fffe03f */
[----:B-1----:R-:W-:Y:S01]  /*58a0*/  IMAD.SHL.U32 R4, R220, 0x40, RZ ;  /* 0x00000040dc047824 */ /* 0x002fe200078e00ff */
[----:B------:R-:W-:Y:S01]  /*58b0*/  UISETP.NE.AND UP0, UPT, UR43, URZ, UPT ;  /* 0x0000003f2b00728c */ /* 0x000fe2000bf05270 */
[----:B0-----:R-:W-:-:S07]  /*58c0*/  IMAD.U32 R3, RZ, RZ, UR41 ;  /* 0x00000029ff037e24 */ /* 0x001fce000f8e00ff */
[----:B------:R-:W-:-:S06]  /*58d0*/  UISETP.NE.AND UP1, UPT, UR4, URZ, UPT ;  /* 0x0000003f0400728c */ /* 0x000fcc000bf25270 */
[----:B------:R-:W-:Y:S02]  /*58e0*/  PLOP3.LUT P1, PT, PT, PT, UP1, 0x80, 0x0 ;  /* 0x000000000000781c */ /* 0x000fe40003f2f018 */
[----:B------:R-:W-:-:S03]  /*58f0*/  PLOP3.LUT P2, PT, PT, PT, UP1, 0x80, 0x0 ;  /* 0x000000000000781c */ /* 0x000fc60003f4f018 */
[----:B------:R-:W-:Y:S01]  /*5900*/  @UP1 ULDC UR4, c[0x0][0x44c] ;  /* 0x0001130000041ab9 */ /* 0x000fe20000000800 */
[----:B---3--:R-:W-:-:S03]  /*5910*/  UPRMT UR6, UR7, 0x654, UR6 ;  /* 0x0000065407067896 */ /* 0x008fc60008000006 */
[----:B------:R-:W-:-:S04]  /*5920*/  ULDC UR7, c[0x0][0x9e0] ;  /* 0x0002780000077ab9 */ /* 0x000fc80000000800 */
[----:B--2---:R-:W-:Y:S01]  /*5930*/  @P1 IMAD.HI.U32 R0, R187, UR4, RZ ;  /* 0x00000004bb001c27 */ /* 0x004fe2000f8e00ff */
[----:B------:R-:W-:Y:S01]  /*5940*/  @UP1 ULDC UR4, c[0x0][0x450] ;  /* 0x0001140000041ab9 */ /* 0x000fe20000000800 */
[----:B------:R-:W-:Y:S01]  /*5950*/  PLOP3.LUT P1, PT, PT, PT, UP0, 0x40, 0x0 ;  /* 0x000000000000781c */ /* 0x000fe20003f2e808 */
[----:B------:R-:W-:Y:S01]  /*5960*/  SYNCS.ARRIVE.TRANS64.RED.A1T0 RZ, [UR6], RZ ;  /* 0x000000ffffff79a7 */ /* 0x000fe20008100406 */
[----:B------:R-:W-:Y:S01]  /*5970*/  UMOV UR6, UR59 ;  /* 0x0000003b00067c82 */ /* 0x000fe20008000000 */
[----:B------:R-:W-:Y:S01]  /*5980*/  @P2 SHF.R.U32.HI R187, RZ, UR4, R0 ;  /* 0x00000004ffbb2c19 */ /* 0x000fe20008011600 */
[----:B------:R-:W-:Y:S01]  /*5990*/  ULOP3.LUT UR4, URZ, UR6, URZ, 0x33, !UPT ;  /* 0x000000063f047292 */ /* 0x000fe2000f8e333f */
[----:B------:R-:W-:-:S03]  /*59a0*/  IADD3 R0, -R4, 0x1, RZ ;  /* 0x0000000104007810 */ /* 0x000fc60007ffe1ff */
[----:B------:R-:W0:Y:S02]  /*59b0*/  SHFL.IDX PT, R189, R187, RZ, 0x1c1f ;  /* 0x001c1fffbbbd7589 */ /* 0x000e2400000e0000 */
[----:B------:R-:W-:-:S05]  /*59c0*/  IMAD R0, R19, -0x2, R0 ;  /* 0xfffffffe13007824 */ /* 0x000fca00078e0200 */
[----:B------:R-:W-:-:S05]  /*59d0*/  IADD3 R184, -R3, UR42, R0 ;  /* 0x0000002a03b87c10 */ /* 0x000fca000fffe100 */
[C---:B------:R-:W-:Y:S02]  /*59e0*/  VIADD R0, R184.reuse, UR7 ;  /* 0x00000007b8007c36 */ /* 0x040fe40008000000 */
[----:B------:R-:W-:Y:S02]  /*59f0*/  VIADD R184, R184, UR4 ;  /* 0x00000004b8b87c36 */ /* 0x000fe40008000000 */
[--C-:B0-----:R-:W-:Y:S02]  /*5a00*/  IMAD.IADD R186, R0, 0x1, R189.reuse ;  /* 0x0000000100ba7824 */ /* 0x101fe400078e02bd */
[----:B------:R-:W-:Y:S01]  /*5a10*/  IMAD.IADD R185, R184, 0x1, R189 ;  /* 0x00000001b8b97824 */ /* 0x000fe200078e02bd */
[----:B------:R-:W-:Y:S06]  /*5a20*/  @P1 BRA `(.L_x_1282) ;  /* 0x00000000005c1947 */ /* 0x000fec0003800000 */
[----:B------:R-:W-:Y:S01]  /*5a30*/  MOV R2, UR41 ;  /* 0x0000002900027c02 */ /* 0x000fe20008000f00 */
[----:B------:R-:W-:Y:S03]  /*5a40*/  BSSY B0, `(.L_x_1283) ;  /* 0x0000011000007945 */ /* 0x000fe60003800000 */
[----:B------:R-:W-:-:S04]  /*5a50*/  IADD3 R189, -R2, UR42, R189 ;  /* 0x0000002a02bd7c10 */ /* 0x000fc8000fffe1bd */
        /* <DEDUP_REMOVED lines=10> */
.L_x_1284:
[----:B------:R-:W-:-:S05]  /*5b00*/  IMAD.U32 R191, RZ, RZ, UR55 ;  /* 0x00000037ffbf7e24 */ /* 0x000fca000f8e00ff */
[----:B------:R-:W-:-:S13]  /*5b10*/  ISETP.NE.AND P1, PT, R191, 0x1, PT ;  /* 0x00000001bf00780c */ /* 0x000fda0003f25270 */
[----:B------:R-:W0:Y:S02]  /*5b20*/  @P1 LDC.64 R2, c[0x0][0x9e8] ;  /* 0x00027a00ff021b82 */ /* 0x000e240000000a00 */
[----:B0-----:R-:W-:-:S05]  /*5b30*/  @P1 IMAD.HI.U32 R2, R189, R2, RZ ;  /* 0x00000002bd021227 */ /* 0x001fca00078e00ff */
[----:B------:R-:W-:-:S07]  /*5b40*/  @P1 SHF.R.U32.HI R189, RZ, R3, R2 ;  /* 0x00000003ffbd1219 */ /* 0x000fce0000011602 */
.L_x_1285:
[----:B------:R-:W-:Y:S05]  /*5b50*/  BSYNC B0 ;  /* 0x0000000000007941 */ /* 0x000fea0003800000 */
.L_x_1283:
[----:B------:R-:W-:-:S04]  /*5b60*/  IMAD R2, R189, R191, -R4 ;  /* 0x000000bfbd027224 */ /* 0x000fc800078e0a04 */
[----:B------:R-:W-:-:S05]  /*5b70*/  IMAD R2, R19, -0x2, R2 ;  /* 0xfffffffe13027824 */ /* 0x000fca00078e0202 */
[----:B------:R-:W-:Y:S02]  /*5b80*/  VIADDMNMX R186, R2, R191, R186, PT ;  /* 0x000000bf02ba7246 */ /* 0x000fe400038001ba */
[----:B------:R-:W-:-:S07]  /*5b90*/  VIMNMX R185, R185, R2, !PT ;  /* 0x00000002b9b97248 */ /* 0x000fce0007fe0100 */
.L_x_1282:
        /* <DEDUP_REMOVED lines=55> */
[----:B------:R-:W-:Y:S01]  /*5f10*/  IMAD.U32 R2, RZ, RZ, UR41 ;  /* 0x00000029ff027e24 */ /* 0x000fe2000f8e00ff */
[----:B------:R-:W-:Y:S04]  /*5f20*/  BSSY B0, `(.L_x_1287) ;  /* 0x0000011000007945 */ /* 0x000fe80003800000 */
        /* <DEDUP_REMOVED lines=11> */
.L_x_1288:
[----:B------:R-:W-:-:S05]  /*5fe0*/  IMAD.U32 R186, RZ, RZ, UR55 ;  /* 0x00000037ffba7e24 */ /* 0x000fca000f8e00ff */
[----:B------:R-:W-:-:S13]  /*5ff0*/  ISETP.NE.AND P2, PT, R186, 0x1, PT ;  /* 0x00000001ba00780c */ /* 0x000fda0003f45270 */
[----:B------:R-:W0:Y:S02]  /*6000*/  @P2 LDC.64 R2, c[0x0][0x9e8] ;  /* 0x00027a00ff022b82 */ /* 0x000e240000000a00 */
[----:B0-----:R-:W-:-:S05]  /*6010*/  @P2 IMAD.HI.U32 R2, R185, R2, RZ ;  /* 0x00000002b9022227 */ /* 0x001fca00078e00ff */
[----:B------:R-:W-:-:S07]  /*6020*/  @P2 SHF.R.U32.HI R185, RZ, R3, R2 ;  /* 0x00000003ffb92219 */ /* 0x000fce0000011602 */
.L_x_1289:
[----:B------:R-:W-:Y:S05]  /*6030*/  BSYNC B0 ;  /* 0x0000000000007941 */ /* 0x000fea0003800000 */
.L_x_1287:
[----:B------:R-:W-:-:S04]  /*6040*/  IMAD R4, R185, R186, -R4 ;  /* 0x000000bab9047224 */ /* 0x000fc800078e0a04 */
[----:B------:R-:W-:-:S05]  /*6050*/  IMAD R3, R19, -0x2, R4 ;  /* 0xfffffffe13037824 */ /* 0x000fca00078e0204 */
[----:B------:R-:W-:Y:S02]  /*6060*/  VIADDMNMX R0, R3, R186, R0, PT ;  /* 0x000000ba03007246 */ /* 0x000fe40003800100 */
[----:B------:R-:W-:-:S07]  /*6070*/  VIMNMX R184, R184, R3, !PT ;  /* 0x00000003b8b87248 */ /* 0x000fce0007fe0100 */
.L_x_1286:
        /* <DEDUP_REMOVED lines=84> */
[----:B------:R-:W-:Y:S01]  /*65c0*/  FSEL R154, R4, RZ, P3 ;  /* 0x000000ff049a7208 */ /* 0x000fe20001800000 */
[--C-:B------:R-:W-:Y:S01]  /*65d0*/  FFMA.FTZ R192, R160, UR10, -R2.reuse ;  /* 0x0000000aa0c07c23 */ /* 0x100fe20008010802 */
[----:B------:R-:W-:Y:S01]  /*65e0*/  FMNMX.FTZ R3, R171, R152, !PT ;  /* 0x00000098ab037209 */ /* 0x000fe20007810000 */
[--C-:B------:R-:W-:Y:S01]  /*65f0*/  FFMA.FTZ R194, R164, UR10, -R2.reuse ;  /* 0x0000000aa4c27c23 */ /* 0x100fe20008010802 */
[--C-:B------:R-:W-:Y:S01]  /*6600*/  FFMA.FTZ R165, R165, UR10, -R2.reuse ;  /* 0x0000000aa5a57c23 */ /* 0x100fe20008010802 */
[----:B------:R-:W-:Y:S01]  /*6610*/  FADD.FTZ R154, -R154, R21 ;  /* 0x000000159a9a7221 */ /* 0x000fe20000010100 */
[----:B------:R-:W-:Y:S01]  /*6620*/  FMNMX.FTZ R152, R174, R3, !PT ;  /* 0x00000003ae987209 */ /* 0x000fe20007810000 */
[--C-:B------:R-:W-:Y:S01]  /*6630*/  FFMA.FTZ R188, R168, UR10, -R2.reuse ;  /* 0x0000000aa8bc7c23 */ /* 0x100fe20008010802 */
[--C-:B------:R-:W-:Y:S01]  /*6640*/  FFMA.FTZ R190, R172, UR10, -R2.reuse ;  /* 0x0000000aacbe7c23 */ /* 0x100fe20008010802 */
[--C-:B------:R-:W-:Y:S01]  /*6650*/  FFMA.FTZ R157, R173, UR10, -R2.reuse ;  /* 0x0000000aad9d7c23 */ /* 0x100fe20008010802 */
[----:B------:R-:W-:Y:S01]  /*6660*/  FMNMX.FTZ R3, R175, R152, !PT ;  /* 0x00000098af037209 */ /* 0x000fe20007810000 */
[--C-:B------:R-:W-:Y:S01]  /*6670*/  FFMA.FTZ R184, R176, UR10, -R2.reuse ;  /* 0x0000000ab0b87c23 */ /* 0x100fe20008010802 */
[--C-:B------:R-:W-:Y:S01]  /*6680*/  FFMA.FTZ R153, R177, UR10, -R2.reuse ;  /* 0x0000000ab1997c23 */ /* 0x100fe20008010802 */
[----:B------:R-:W-:Y:S01]  /*6690*/  FFMA.FTZ R186, R180, UR10, -R2 ;  /* 0x0000000ab4ba7c23 */ /* 0x000fe20008010802 */
[----:B------:R-:W-:Y:S01]  /*66a0*/  FMNMX.FTZ R152, R178, R3, !PT ;  /* 0x00000003b2987209 */ /* 0x000fe20007810000 */
[----:B------:R-:W-:Y:S03]  /*66b0*/  MUFU.EX2 R187, R187 ;  /* 0x000000bb00bb7308 */ /* 0x000fe60000000800 */
[----:B------:R-:W-:-:S02]  /*66c0*/  FMNMX.FTZ R3, R179, R152, !PT ;  /* 0x00000098b3037209 */ /* 0x000fc40007810000 */
[----:B------:R-:W-:Y:S01]  /*66d0*/  FSEL R152, R183, -INF , !P1 ;  /* 0xff800000b7987808 */ /* 0x000fe20004800000 */
[--C-:B------:R-:W-:Y:S01]  /*66e0*/  FFMA.FTZ R183, R161, UR10, -R2.reuse ;  /* 0x0000000aa1b77c23 */ /* 0x100fe20008010802 */
[----:B------:R-:W-:Y:S01]  /*66f0*/  FMNMX.FTZ R3, R182, R3, !PT ;  /* 0x00000003b6037209 */ /* 0x000fe20007810000 */
[--C-:B------:R-:W-:Y:S01]  /*6700*/  FFMA.FTZ R161, R169, UR10, -R2.reuse ;  /* 0x0000000aa9a17c23 */ /* 0x100fe20008010802 */
[----:B------:R-:W-:Y:S01]  /*6710*/  FFMA.FTZ R2, R181, UR10, -R2 ;  /* 0x0000000ab5027c23 */ /* 0x000fe20008010802 */
[----:B------:R-:W-:Y:S01]  /*6720*/  MUFU.EX2 R196, R196 ;  /* 0x000000c400c47308 */ /* 0x000fe20000000800 */
[----:B------:R-:W-:-:S05]  /*6730*/  FMNMX.FTZ R3, R152, R3, !PT ;  /* 0x0000000398037209 */ /* 0x000fca0007810000 */
[----:B------:R-:W0:Y:S02]  /*6740*/  SHFL.BFLY PT, R0, R3, 0x2, 0x1f ;  /* 0x0c401f0003007f89 */ /* 0x000e2400000e0000 */
[----:B------:R1:W-:Y:S08]  /*6750*/  MUFU.EX2 R21, R2 ;  /* 0x0000000200157308 */ /* 0x0003f00000000800 */
        /* <DEDUP_REMOVED lines=9> */
[----:B------:R-:W-:-:S03]  /*67f0*/  FMUL.FTZ R0, R154, UR10 ;  /* 0x0000000a9a007c20 */ /* 0x000fc60008410000 */
[C---:B------:R-:W-:Y:S01]  /*6800*/  FSETP.NEU.FTZ.AND P1, PT, R3.reuse, -INF , PT ;  /* 0xff8000000300780b */ /* 0x040fe20003f3d000 */
[----:B------:R-:W-:Y:S02]  /*6810*/  FMUL.FTZ R156, R3, UR10 ;  /* 0x0000000a039c7c20 */ /* 0x000fe40008410000 */
[----:B------:R-:W-:Y:S03]  /*6820*/  MUFU.EX2 R188, R188 ;  /* 0x000000bc00bc7308 */ /* 0x000fe60000000800 */
[----:B------:R-:W-:-:S05]  /*6830*/  FSEL R154, R156, RZ, P1 ;  /* 0x000000ff9c9a7208 */ /* 0x000fca0000800000 */
[----:B------:R-:W0:Y:S01]  /*6840*/  MUFU.EX2 R0, R0 ;  /* 0x0000000000007308 */ /* 0x000e220000000800 */
[--C-:B------:R-:W-:Y:S01]  /*6850*/  FFMA.FTZ R156, R155, UR10, -R154.reuse ;  /* 0x0000000a9b9c7c23 */ /* 0x100fe2000801089a */
[----:B------:R-:W-:Y:S01]  /*6860*/  FSEL R155, R3, RZ, P1 ;  /* 0x000000ff039b7208 */ /* 0x000fe20000800000 */
[--C-:B------:R-:W-:Y:S01]  /*6870*/  FFMA.FTZ R197, R185, UR10, -R154.reuse ;  /* 0x0000000ab9c57c23 */ /* 0x100fe2000801089a */
[--C-:B------:R-:W-:Y:S01]  /*6880*/  FFMA.FTZ R199, R158, UR10, -R154.reuse ;  /* 0x0000000a9ec77c23 */ /* 0x100fe2000801089a */
[--C-:B------:R-:W-:Y:S01]  /*6890*/  FFMA.FTZ R158, R159, UR10, -R154.reuse ;  /* 0x0000000a9f9e7c23 */ /* 0x100fe2000801089a */
[----:B------:R-:W-:Y:S01]  /*68a0*/  FFMA.FTZ R193, R162, UR10, -R154 ;  /* 0x0000000aa2c17c23 */ /* 0x000fe2000801089a */
[----:B------:R-:W-:Y:S01]  /*68b0*/  FADD.FTZ R155, -R155, R20 ;  /* 0x000000149b9b7221 */ /* 0x000fe20000010100 */
[----:B------:R-:W-:Y:S01]  /*68c0*/  MUFU.EX2 R156, R156 ;  /* 0x0000009c009c7308 */ /* 0x000fe20000000800 */
[--C-:B------:R-:W-:Y:S01]  /*68d0*/  FFMA.FTZ R160, R163, UR10, -R154.reuse ;  /* 0x0000000aa3a07c23 */ /* 0x100fe2000801089a */
[--C-:B------:R-:W-:Y:S01]  /*68e0*/  FFMA.FTZ R195, R166, UR10, -R154.reuse ;  /* 0x0000000aa6c37c23 */ /* 0x100fe2000801089a */
[----:B-1----:R-:W-:Y:S01]  /*68f0*/  FMUL.FTZ R2, R155, UR10 ;  /* 0x0000000a9b027c20 */ /* 0x002fe20008410000 */
[--C-:B------:R-:W-:Y:S01]  /*6900*/  FFMA.FTZ R20, R167, UR10, -R154.reuse ;  /* 0x0000000aa7147c23 */ /* 0x100fe2000801089a */
[--C-:B------:R-:W-:Y:S01]  /*6910*/  FFMA.FTZ R155, R170, UR10, -R154.reuse ;  /* 0x0000000aaa9b7c23 */ /* 0x100fe2000801089a */
[--C-:B------:R-:W-:Y:S01]  /*6920*/  FFMA.FTZ R162, R171, UR10, -R154.reuse ;  /* 0x0000000aaba27c23 */ /* 0x100fe2000801089a */
[--C-:B------:R-:W-:Y:S01]  /*6930*/  FFMA.FTZ R191, R174, UR10, -R154.reuse ;  /* 0x0000000aaebf7c23 */ /* 0x100fe2000801089a */
[----:B------:R-:W-:Y:S01]  /*6940*/  MUFU.EX2 R197, R197 ;  /* 0x000000c500c57308 */ /* 0x000fe20000000800 */
[----:B0-----:R-:W-:Y:S01]  /*6950*/  FFMA.FTZ R159, R0, R18, R187 ;  /* 0x00000012009f7223 */ /* 0x001fe200000100bb */
[--C-:B------:R-:W-:Y:S01]  /*6960*/  FFMA.FTZ R164, R175, UR10, -R154.reuse ;  /* 0x0000000aafa47c23 */ /* 0x100fe2000801089a */
[--C-:B------:R-:W-:Y:S01]  /*6970*/  FFMA.FTZ R185, R178, UR10, -R154.reuse ;  /* 0x0000000ab2b97c23 */ /* 0x100fe2000801089a */
[----:B------:R-:W-:Y:S01]  /*6980*/  FFMA.FTZ R152, R152, UR10, -R154 ;  /* 0x0000000a98987c23 */ /* 0x000fe2000801089a */
[----:B------:R-:W-:-:S03]  /*6990*/  FADD.FTZ R159, R196, R159 ;  /* 0x0000009fc49f7221 */ /* 0x000fc60000010000 */
[----:B------:R-:W0:Y:S01]  /*69a0*/  MUFU.EX2 R2, R2 ;  /* 0x0000000200027308 */ /* 0x000e220000000800 */
[----:B------:R-:W-:-:S04]  /*69b0*/  FADD.FTZ R166, R198, R159 ;  /* 0x0000009fc6a67221 */ /* 0x000fc80000010000 */
[----:B------:R-:W-:-:S03]  /*69c0*/  FADD.FTZ R159, R189, R166 ;  /* 0x000000a6bd9f7221 */ /* 0x000fc60000010000 */
[----:B------:R-:W1:Y:S01]  /*69d0*/  MUFU.EX2 R199, R199 ;  /* 0x000000c700c77308 */ /* 0x000e620000000800 */
[----:B------:R-:W-:-:S04]  /*69e0*/  FADD.FTZ R166, R192, R159 ;  /* 0x0000009fc0a67221 */ /* 0x000fc80000010000 */
[----:B------:R-:W-:Y:S01]  /*69f0*/  FADD.FTZ R159, R183, R166 ;  /* 0x000000a6b79f7221 */ /* 0x000fe20000010000 */
[--C-:B------:R-:W-:Y:S02]  /*6a00*/  FFMA.FTZ R166, R179, UR10, -R154.reuse ;  /* 0x0000000ab3a67c23 */ /* 0x100fe4000801089a */
[----:B------:R-:W2:Y:S01]  /*6a10*/  MUFU.EX2 R158, R158 ;  /* 0x0000009e009e7308 */ /* 0x000ea20000000800 */
[----:B0-----:R-:W-:Y:S01]  /*6a20*/  FFMA.FTZ R5, R2, R5, R197 ;  /* 0x0000000502057223 */ /* 0x001fe200000100c5 */
[----:B------:R-:W-:Y:S01]  /*6a30*/  FADD.FTZ R168, R194, R159 ;  /* 0x0000009fc2a87221 */ /* 0x000fe20000010000 */
[----:B------:R-:W-:Y:S02]  /*6a40*/  FFMA.FTZ R159, R182, UR10, -R154 ;  /* 0x0000000ab69f7c23 */ /* 0x000fe4000801089a */
[----:B------:R-:W-:Y:S01]  /*6a50*/  FADD.FTZ R18, R156, R5 ;  /* 0x000000059c127221 */ /* 0x000fe20000010000 */
[----:B------:R-:W-:Y:S02]  /*6a60*/  FADD.FTZ R163, R165, R168 ;  /* 0x000000a8a5a37221 */ /* 0x000fe40000010000 */
[----:B------:R-:W0:Y:S01]  /*6a70*/  MUFU.EX2 R193, R193 ;  /* 0x000000c100c17308 */ /* 0x000e220000000800 */
[----:B-1----:R-:W-:Y:S01]  /*6a80*/  FADD.FTZ R5, R199, R18 ;  /* 0x00000012c7057221 */ /* 0x002fe20000010000 */
[----:B------:R-:W-:-:S06]  /*6a90*/  FADD.FTZ R168, R188, R163 ;  /* 0x000000a3bca87221 */ /* 0x000fcc0000010000 */
        /* <DEDUP_REMOVED lines=35> */
[----:B------:R-:W-:Y:S01]  /*6cd0*/  FADD.FTZ R18, R21, R154 ;  /* 0x0000009a15127221 */ /* 0x000fe20000010000 */
[----:B--2---:R-:W-:Y:S01]  /*6ce0*/  FADD.FTZ R5, R152, R5 ;  /* 0x0000000598057221 */ /* 0x004fe20000010000 */
[----:B------:R-:W-:Y:S06]  /*6cf0*/  @!P0 BRA `(.L_x_1290) ;  /* 0x0000000000048947 */ /* 0x000fec0003800000 */
[----:B------:R-:W-:Y:S01]  /*6d00*/  BPT.TRAP 0x1 ;  /* 0x000000040000795c */ /* 0x000fe20000300000 */
.L_x_1290:
[----:B------:R-:W0:Y:S01]  /*6d10*/  S2UR UR4, SR_CgaCtaId ;  /* 0x00000000000479c3 */ /* 0x000e220000008800 */
[----:B------:R-:W-:Y:S01]  /*6d20*/  UIADD3 UR5, UR5, 0x30860, URZ ;  /* 0x0003086005057890 */ /* 0x000fe2000fffe03f */
[----:B------:R-:W-:Y:S01]  /*6d30*/  ISETP.GT.AND P1, PT, R220, UR54, PT ;  /* 0x00000036dc007c0c */ /* 0x000fe2000bf24270 */
[----:B------:R-:W-:Y:S01]  /*6d40*/  UMOV UR7, UR38 ;  /* 0x0000002600077c82 */ /* 0x000fe20008000000 */
[----:B------:R-:W-:Y:S01]  /*6d50*/  F2FP.BF16.F32.PACK_AB R196, R196, R187 ;  /* 0x000000bbc4c4723e */ /* 0x000fe200000010ff */
[----:B------:R-:W-:Y:S01]  /*6d60*/  VIADD R220, R220, 0xffffffff ;  /* 0xffffffffdcdc7836 */ /* 0x000fe20000000000 */
[----:B------:R-:W-:Y:S02]  /*6d70*/  F2FP.BF16.F32.PACK_AB R198, R189, R198 ;  /* 0x000000c6bdc6723e */ /* 0x000fe400000010ff */
        /* <DEDUP_REMOVED lines=20> */
.L_x_1272:
[----:B------:R-:W-:Y:S01]  /*6ec0*/  R2UR UR4, R22 ;  /* 0x00000000160472ca */ /* 0x000fe200000e0000 */
[----:B------:R-:W-:Y:S02]  /*6ed0*/  UISETP.NE.AND UP0, UPT, UR43, URZ, UPT ;  /* 0x0000003f2b00728c */ /* 0x000fe4000bf05270 */
[----:B------:R-:W-:Y:S02]  /*6ee0*/  UIADD3 UR11, UR60, 0x7f, URZ ;  /* 0x0000007f3c0b7890 */ /* 0x000fe4000fffe03f */
[----:B------:R-:W-:Y:S02]  /*6ef0*/  UIADD3 UR7, UR42, 0x1, -UR41 ;  /* 0x000000012a077890 */ /* 0x000fe4000fffe829 */
[----:B------:R-:W-:-:S06]  /*6f00*/  PLOP3.LUT P1, PT, PT, PT, UP0, 0x40, 0x0 ;  /* 0x000000000000781c */ /* 0x000fcc0003f2e808 */
[----:B------:R-:W-:-:S11]  /*6f10*/  UISETP.NE.AND UP1, UPT, UR4, URZ, UPT ;  /* 0x0000003f0400728c */ /* 0x000fd6000bf25270 */
[----:B------:R-:W-:Y:S01]  /*6f20*/  @UP1 ULDC UR4, c[0x0][0x44c] ;  /* 0x0001130000041ab9 */ /* 0x000fe20000000800 */
[----:B------:R-:W-:Y:S01]  /*6f30*/  @UP1 ULDC UR14, c[0x0][0x450] ;  /* 0x00011400000e1ab9 */ /* 0x000fe20000000800 */
[----:B------:R-:W-:-:S04]  /*6f40*/  UIMAD.WIDE.U32 UR4, UR11, UR4, URZ ;  /* 0x000000040b0472a5 */ /* 0x000fc8000f8e003f */
[----:B------:R-:W-:-:S04]  /*6f50*/  @UP1 USHF.R.U32.HI UR11, URZ, UR14, UR5 ;  /* 0x0000000e3f0b1299 */ /* 0x000fc80008011605 */
[----:B------:R-:W-:-:S04]  /*6f60*/  UIADD3 UR15, UR7, UR11, URZ ;  /* 0x0000000b070f7290 */ /* 0x000fc8000fffe03f */
[----:B------:R-:W-:Y:S01]  /*6f70*/  UIADD3 UR11, UR15, -UR6, URZ ;  /* 0x800000060f0b7290 */ /* 0x000fe2000fffe03f */
[----:B------:R-:W-:Y:S11]  /*6f80*/  @P1 BRA `(.L_x_1292) ;  /* 0x00000000004c1947 */ /* 0x000ff60003800000 */
[----:B------:R-:W-:-:S06]  /*6f90*/  UISETP.GT.AND UP0, UPT, UR15, -0x1, UPT ;  /* 0xffffffff0f00788c */ /* 0x000fcc000bf04270 */
[----:B------:R-:W-:-:S13]  /*6fa0*/  PLOP3.LUT P1, PT, PT, PT, UP0, 0x80, 0x0 ;  /* 0x000000000000781c */ /* 0x000fda0003f2f008 */
[----:B------:R-:W-:Y:S05]  /*6fb0*/  @P1 BRA `(.L_x_1293) ;  /* 0x0000000000201947 */ /* 0x000fea0003800000 */
[----:B------:R-:W-:Y:S01]  /*6fc0*/  ULDC UR14, c[0x0][0x9e4] ;  /* 0x00027900000e7ab9 */ /* 0x000fe20000000800 */
[----:B------:R-:W-:Y:S02]  /*6fd0*/  ULOP3.LUT UR15, URZ, UR15, URZ, 0x33, !UPT ;  /* 0x0000000f3f0f7292 */ /* 0x000fe4000f8e333f */
[----:B------:R-:W-:-:S11]  /*6fe0*/  UISETP.NE.AND UP0, UPT, UR14, 0x1, UPT ;  /* 0x000000010e00788c */ /* 0x000fd6000bf05270 */
[----:B------:R-:W-:Y:S02]  /*6ff0*/  @UP0 ULDC.64 UR4, c[0x0][0x9e8] ;  /* 0x00027a0000040ab9 */ /* 0x000fe40000000a00 */
[----:B------:R-:W-:-:S04]  /*7000*/  UIMAD.WIDE.U32 UR6, UR15, UR4, URZ ;  /* 0x000000040f0672a5 */ /* 0x000fc8000f8e003f */
[----:B------:R-:W-:-:S04]  /*7010*/  @UP0 USHF.R.U32.HI UR15, URZ, UR5, UR7 ;  /* 0x000000053f0f0299 */ /* 0x000fc80008011607 */
[----:B------:R-:W-:Y:S01]  /*7020*/  ULOP3.LUT UR15, URZ, UR15, URZ, 0x33, !UPT ;  /* 0x0000000f3f0f7292 */ /* 0x000fe2000f8e333f */
[----:B------:R-:W-:Y:S11]  /*7030*/  BRA `(.L_x_1294) ;  /* 0x0000000000147947 */ /* 0x000ff60003800000 */
.L_x_1293:
[----:B------:R-:W-:Y:S02]  /*7040*/  ULDC UR14, c[0x0][0x9e4] ;  /* 0x00027900000e7ab9 */ /* 0x000fe40000000800 */
[----:B------:R-:W-:-:S11]  /*7050*/  UISETP.NE.AND UP0, UPT, UR14, 0x1, UPT ;  /* 0x000000010e00788c */ /* 0x000fd6000bf05270 */
[----:B------:R-:W-:Y:S02]  /*7060*/  @UP0 ULDC.64 UR4, c[0x0][0x9e8] ;  /* 0x00027a0000040ab9 */ /* 0x000fe40000000a00 */
[----:B------:R-:W-:-:S04]  /*7070*/  UIMAD.WIDE.U32 UR6, UR15, UR4, URZ ;  /* 0x000000040f0672a5 */ /* 0x000fc8000f8e003f */
[----:B------:R-:W-:-:S12]  /*7080*/  @UP0 USHF.R.U32.HI UR15, URZ, UR5, UR7 ;  /* 0x000000053f0f0299 */ /* 0x000fd80008011607 */
.L_x_1294:
[----:B------:R-:W-:-:S04]  /*7090*/  UIMAD UR14, UR15, UR14, URZ ;  /* 0x0000000e0f0e72a4 */ /* 0x000fc8000f8e023f */
[----:B------:R-:W-:-:S04]  /*70a0*/  UISETP.LT.AND UP0, UPT, UR11, UR14, UPT ;  /* 0x0000000e0b00728c */ /* 0x000fc8000bf01270 */
[----:B------:R-:W-:-:S12]  /*70b0*/  USEL UR11, UR11, UR14, !UP0 ;  /* 0x0000000e0b0b7287 */ /* 0x000fd8000c000000 */
.L_x_1292:
[----:B------:R-:W-:Y:S01]  /*70c0*/  UIADD3 UR11, UR11, 0x3f, URZ ;  /* 0x0000003f0b0b7890 */ /* 0x000fe2000fffe03f */
[----:B------:R-:W-:-:S03]  /*70d0*/  R2UR UR5, R201 ;  /* 0x00000000c90572ca */ /* 0x000fc600000e0000 */
[----:B------:R-:W-:-:S04]  /*70e0*/  USHF.R.S32.HI UR4, URZ, 0x1f, UR11 ;  /* 0x0000001f3f047899 */ /* 0x000fc8000801140b */
[----:B------:R-:W-:-:S04]  /*70f0*/  ULEA.HI UR4, UR4, UR11, URZ, 0x6 ;  /* 0x0000000b04047291 */ /* 0x000fc8000f8f303f */
[----:B------:R-:W-:-:S04]  /*7100*/  USHF.R.S32.HI UR4, URZ, 0x6, UR4 ;  /* 0x000000063f047899 */ /* 0x000fc80008011404 */
[----:B------:R-:W-:-:S04]  /*7110*/  UISETP.LT.AND UP0, UPT, UR5, UR4, UPT ;  /* 0x000000040500728c */ /* 0x000fc8000bf01270 */
[----:B------:R-:W-:-:S06]  /*7120*/  USEL UR54, UR5, UR4, !UP0 ;  /* 0x0000000405367287 */ /* 0x000fcc000c000000 */
[----:B------:R-:W-:-:S13]  /*7130*/  ISETP.GE.AND P1, PT, R220, UR54, PT ;  /* 0x00000036dc007c0c */ /* 0x000fda000bf26270 */
[----:B------:R-:W-:Y:S05]  /*7140*/  @!P1 BRA `(.L_x_1295) ;  /* 0x0000001c00489947 */ /* 0x000fea0003800000 */
[----:B------:R-:W-:Y:S01]  /*7150*/  IMAD.MOV.U32 R20, RZ, RZ, R3 ;  /* 0x000000ffff147224 */ /* 0x000fe200078e0003 */
[----:B------:R-:W-:Y:S01]  /*7160*/  UMOV UR7, UR38 ;  /* 0x0000002600077c82 */ /* 0x000fe20008000000 */
[----:B------:R-:W-:Y:S01]  /*7170*/  IMAD.MOV.U32 R21, RZ, RZ, R4 ;  /* 0x000000ffff157224 */ /* 0x000fe200078e0004 */
[----:B------:R-:W-:Y:S01]  /*7180*/  UMOV UR4, UR39 ;  /* 0x0000002700047c82 */ /* 0x000fe20008000000 */
[----:B------:R-:W-:-:S05]  /*7190*/  ULDC UR55, c[0x0][0x988] ;  /* 0x0002620000377ab9 */ /* 0x000fca0000000800 */
.L_x_1306:
[----:B------:R-:W-:-:S04]  /*71a0*/  UISETP.NE.AND UP0, UPT, UR4, 0x1, UPT ;  /* 0x000000010400788c */ /* 0x000fc8000bf05270 */
[----:B------:R-:W-:-:S04]  /*71b0*/  USEL UR38, URZ, 0x1, UP0 ;  /* 0x000000013f267887 */ /* 0x000fc80008000000 */
[----:B------:R-:W-:Y:S01]  /*71c0*/  ULOP3.LUT UR38, UR7, UR38, URZ, 0x3c, !UPT ;  /* 0x0000002607267292 */ /* 0x000fe2000f8e3c3f */
[----:B------:R-:W-:Y:S11]  /*71d0*/  @!P0 BRA `(.L_x_1296) ;  /* 0x0000000000048947 */ /* 0x000ff60003800000 */
[----:B------:R-:W-:Y:S01]  /*71e0*/  BPT.TRAP 0x1 ;  /* 0x000000040000795c */ /* 0x000fe20000300000 */
.L_x_1296:
        /* <DEDUP_REMOVED lines=9> */
.L_x_1297:
[----:B-1----:R-:W-:Y:S05]  /*7280*/  @P1 BRA `(.L_x_1298) ;  /* 0x0000000000081947 */ /* 0x002fea0003800000 */
[----:B------:R-:W1:Y:S02]  /*7290*/  SYNCS.PHASECHK.TRANS64.TRYWAIT P1, [UR6+0x30830], R3 ;  /* 0x03083003ff0075a7 */ /* 0x000e640008020146 */
[----:B-1----:R-:W-:Y:S05]  /*72a0*/  @!P1 BRA `(.L_x_1299) ;  /* 0x000000e000ec9947 */ /* 0x002fea0003800000 */
.L_x_1298:
        /* <DEDUP_REMOVED lines=227> */
.L_x_1300:
[----:B------:R-:W-:Y:S01]  /*80e0*/  ULEA UR5, UR4, UR40, 0x3 ;  /* 0x0000002804057291 */ /* 0x000fe2000f8e183f */
[----:B------:R-:W-:-:S05]  /*80f0*/  IMAD.U32 R0, RZ, RZ, UR7 ;  /* 0x00000007ff007e24 */ /* 0x000fca000f8e00ff */
[----:B------:R-:W-:-:S04]  /*8100*/  SHF.L.U32 R0, R0, 0x1f, RZ ;  /* 0x0000001f00007819 */ /* 0x000fc800000006ff */
[----:B------:R2:W3:Y:S01]  /*8110*/  SYNCS.PHASECHK.TRANS64.TRYWAIT P1, [UR5+0x30850], R0 ;  /* 0x03085000ff0075a7 */ /* 0x0004e20008020145 */
[----:B------:R-:W-:Y:S05]  /*8120*/  @!P0 BRA `(.L_x_1301) ;  /* 0x0000000000048947 */ /* 0x000fea0003800000 */
[----:B------:R-:W-:Y:S01]  /*8130*/  BPT.TRAP 0x1 ;  /* 0x000000040000795c */ /* 0x000fe20000300000 */
.L_x_1301:
[----:B---3--:R-:W-:Y:S05]  /*8140*/  @P1 BRA `(.L_x_1302) ;  /* 0x0000000000081947 */ /* 0x008fea0003800000 */
[----:B------:R-:W3:Y:S02]  /*8150*/  SYNCS.PHASECHK.TRANS64.TRYWAIT P1, [UR5+0x30850], R0 ;  /* 0x03085000ff0075a7 */ /* 0x000ee40008020145 */
[----:B---3--:R-:W-:Y:S05]  /*8160*/  @!P1 BRA `(.L_x_1303) ;  /* 0x000000d400549947 */ /* 0x008fea0003800000 */
.L_x_1302:
        /* <DEDUP_REMOVED lines=30> */
.L_x_1304:
        /* <DEDUP_REMOVED lines=68> */
[----:B------:R-:W-:Y:S03]  /*8790*/  MUFU.EX2 R2, R2 ;  /* 0x0000000200027308 */ /* 0x000fe60000000800 */
[--C-:B------:R-:W-:Y:S01]  /*87a0*/  FFMA.FTZ R197, R154, UR10, -R20.reuse ;  /* 0x0000000a9ac57c23 */ /* 0x100fe20008010814 */
[--C-:B------:R-:W-:Y:S01]  /*87b0*/  FFMA.FTZ R152, R155, UR10, -R20.reuse ;  /* 0x0000000a9b987c23 */ /* 0x100fe20008010814 */
[--C-:B------:R-:W-:Y:S01]  /*87c0*/  FFMA.FTZ R199, R158, UR10, -R20.reuse ;  /* 0x0000000a9ec77c23 */ /* 0x100fe20008010814 */
[--C-:B------:R-:W-:Y:S01]  /*87d0*/  FFMA.FTZ R154, R159, UR10, -R20.reuse ;  /* 0x0000000a9f9a7c23 */ /* 0x100fe20008010814 */
[--C-:B------:R-:W-:Y:S01]  /*87e0*/  FFMA.FTZ R193, R162, UR10, -R20.reuse ;  /* 0x0000000aa2c17c23 */ /* 0x100fe20008010814 */
[----:B------:R-:W0:Y:S01]  /*87f0*/  MUFU.EX2 R21, R21 ;  /* 0x0000001500157308 */ /* 0x000e220000000800 */
[--C-:B------:R-:W-:Y:S01]  /*8800*/  FFMA.FTZ R156, R163, UR10, -R20.reuse ;  /* 0x0000000aa39c7c23 */ /* 0x100fe20008010814 */
[--C-:B------:R-:W-:Y:S01]  /*8810*/  FFMA.FTZ R195, R166, UR10, -R20.reuse ;  /* 0x0000000aa6c37c23 */ /* 0x100fe20008010814 */
[--C-:B------:R-:W-:Y:S01]  /*8820*/  FFMA.FTZ R158, R167, UR10, -R20.reuse ;  /* 0x0000000aa79e7c23 */ /* 0x100fe20008010814 */
[--C-:B------:R-:W-:Y:S01]  /*8830*/  FFMA.FTZ R189, R170, UR10, -R20.reuse ;  /* 0x0000000aaabd7c23 */ /* 0x100fe20008010814 */
[--C-:B------:R-:W-:Y:S01]  /*8840*/  FFMA.FTZ R160, R171, UR10, -R20.reuse ;  /* 0x0000000aaba07c23 */ /* 0x100fe20008010814 */
[--C-:B------:R-:W-:Y:S01]  /*8850*/  FFMA.FTZ R191, R174, UR10, -R20.reuse ;  /* 0x0000000aaebf7c23 */ /* 0x100fe20008010814 */
[----:B------:R-:W-:Y:S01]  /*8860*/  FFMA.FTZ R162, R175, UR10, -R20 ;  /* 0x0000000aafa27c23 */ /* 0x000fe20008010814 */
[----:B------:R-:W1:Y:S08]  /*8870*/  MUFU.EX2 R197, R197 ;  /* 0x000000c500c57308 */ /* 0x000e700000000800 */
[----:B------:R-:W2:Y:S01]  /*8880*/  MUFU.EX2 R196, R196 ;  /* 0x000000c400c47308 */ /* 0x000ea20000000800 */
[----:B0-----:R-:W-:-:S07]  /*8890*/  FFMA.FTZ R155, R0, R18, R21 ;  /* 0x00000012009b7223 */ /* 0x001fce0000010015 */
[----:B------:R-:W0:Y:S01]  /*88a0*/  MUFU.EX2 R152, R152 ;  /* 0x0000009800987308 */ /* 0x000e220000000800 */
[----:B-1----:R-:W-:-:S07]  /*88b0*/  FFMA.FTZ R5, R2, R5, R197 ;  /* 0x0000000502057223 */ /* 0x002fce00000100c5 */
[----:B------:R-:W1:Y:S01]  /*88c0*/  MUFU.EX2 R198, R198 ;  /* 0x000000c600c67308 */ /* 0x000e620000000800 */
[----:B--2---:R-:W-:-:S07]  /*88d0*/  FADD.FTZ R155, R196, R155 ;  /* 0x0000009bc49b7221 */ /* 0x004fce0000010000 */
[----:B------:R-:W2:Y:S01]  /*88e0*/  MUFU.EX2 R199, R199 ;  /* 0x000000c700c77308 */ /* 0x000ea20000000800 */
[----:B0-----:R-:W-:-:S07]  /*88f0*/  FADD.FTZ R18, R152, R5 ;  /* 0x0000000598127221 */ /* 0x001fce0000010000 */
[----:B------:R-:W0:Y:S01]  /*8900*/  MUFU.EX2 R187, R187 ;  /* 0x000000bb00bb7308 */ /* 0x000e220000000800 */
[----:B-1----:R-:W-:Y:S01]  /*8910*/  FADD.FTZ R164, R198, R155 ;  /* 0x0000009bc6a47221 */ /* 0x002fe20000010000 */
[----:B------:R-:W-:-:S06]  /*8920*/  FFMA.FTZ R155, R178, UR10, -R20 ;  /* 0x0000000ab29b7c23 */ /* 0x000fcc0008010814 */
        /* <DEDUP_REMOVED lines=16> */
[----:B0-----:R-:W-:Y:S01]  /*8a30*/  FADD.FTZ R166, R194, R159 ;  /* 0x0000009fc2a67221 */ /* 0x001fe20000010000 */
[--C-:B------:R-:W-:Y:S01]  /*8a40*/  FFMA.FTZ R159, R182, UR10, -R20.reuse ;  /* 0x0000000ab69f7c23 */ /* 0x100fe20008010814 */
[----:B------:R-:W-:-:S05]  /*8a50*/  FFMA.FTZ R20, R183, UR10, -R20 ;  /* 0x0000000ab7147c23 */ /* 0x000fca0008010814 */
        /* <DEDUP_REMOVED lines=34> */
[----:B0-----:R-:W-:-:S03]  /*8c80*/  FADD.FTZ R18, R169, R166 ;  /* 0x000000a6a9127221 */ /* 0x001fc60000010000 */
[----:B-1----:R-:W-:Y:S01]  /*8c90*/  FADD.FTZ R5, R20, R5 ;  /* 0x0000000514057221 */ /* 0x002fe20000010000 */
[----:B------:R-:W-:Y:S06]  /*8ca0*/  @!P0 BRA `(.L_x_1305) ;  /* 0x0000000000048947 */ /* 0x000fec0003800000 */
[----:B------:R-:W-:Y:S01]  /*8cb0*/  BPT.TRAP 0x1 ;  /* 0x000000040000795c */ /* 0x000fe20000300000 */
.L_x_1305:
[----:B------:R-:W0:Y:S01]  /*8cc0*/  S2UR UR4, SR_CgaCtaId ;  /* 0x00000000000479c3 */ /* 0x000e220000008800 */
[----:B------:R-:W-:Y:S01]  /*8cd0*/  UIADD3 UR5, UR5, 0x30860, URZ ;  /* 0x0003086005057890 */ /* 0x000fe2000fffe03f */
[C---:B------:R-:W-:Y:S01]  /*8ce0*/  ISETP.GT.AND P1, PT, R220.reuse, UR54, PT ;  /* 0x00000036dc007c0c */ /* 0x040fe2000bf24270 */
[----:B------:R-:W-:Y:S01]  /*8cf0*/  UMOV UR7, UR38 ;  /* 0x0000002600077c82 */ /* 0x000fe20008000000 */
[----:B------:R-:W-:Y:S01]  /*8d00*/  F2FP.BF16.F32.PACK_AB R198, R187, R198 ;  /* 0x000000c6bbc6723e */ /* 0x000fe200000010ff */
[----:B------:R-:W-:Y:S01]  /*8d10*/  VIADD R220, R220, 0xffffffff ;  /* 0xffffffffdcdc7836 */ /* 0x000fe20000000000 */
[----:B------:R-:W-:Y:S02]  /*8d20*/  F2FP.BF16.F32.PACK_AB R196, R196, R21 ;  /* 0x00000015c4c4723e */ /* 0x000fe400000010ff */
[----:B------:R-:W-:Y:S02]  /*8d30*/  F2FP.BF16.F32.PACK_AB R192, R185, R192 ;  /* 0x000000c0b9c0723e */ /* 0x000fe400000010ff */
        /* <DEDUP_REMOVED lines=16> */
[----:B------:R-:W-:Y:S02]  /*8e40*/  F2FP.BF16.F32.PACK_AB R186, R169, R186 ;  /* 0x000000baa9ba723e */ /* 0x000fe400000010ff */
[----:B------:R-:W-:Y:S01]  /*8e50*/  MOV R21, R4 ;  /* 0x0000000400157202 */ /* 0x000fe20000000f00 */
[----:B------:R-:W-:Y:S06]  /*8e60*/  @P1 BRA `(.L_x_1306) ;  /* 0xffffffe000cc1947 */ /* 0x000fec000383ffff */
.L_x_1295:
        /* <DEDUP_REMOVED lines=11> */
.L_x_1326:
        /* <DEDUP_REMOVED lines=8> */
.L_x_1308:
[----:B------:R-:W-:Y:S01]  /*8fa0*/  ULEA UR5, UR39, UR40, 0x3 ;  /* 0x0000002827057291 */ /* 0x000fe2000f8e183f */
[----:B------:R-:W-:-:S05]  /*8fb0*/  IMAD.U32 R3, RZ, RZ, UR38 ;  /* 0x00000026ff037e24 */ /* 0x000fca000f8e00ff */
[----:B------:R-:W-:-:S04]  /*8fc0*/  SHF.L.U32 R3, R3, 0x1f, RZ ;  /* 0x0000001f03037819 */ /* 0x000fc800000006ff */
[----:B------:R0:W1:Y:S01]  /*8fd0*/  SYNCS.PHASECHK.TRANS64.TRYWAIT P1, [UR5+0x30830], R3 ;  /* 0x03083003ff0075a7 */ /* 0x0000620008020145 */
[----:B------:R-:W-:Y:S05]  /*8fe0*/  @!P0 BRA `(.L_x_1309) ;  /* 0x0000000000048947 */ /* 0x000fea0003800000 */
[----:B------:R-:W-:Y:S01]  /*8ff0*/  BPT.TRAP 0x1 ;  /* 0x000000040000795c */ /* 0x000fe20000300000 */
.L_x_1309:
[----:B-1----:R-:W-:Y:S05]  /*9000*/  @P1 BRA `(.L_x_1310) ;  /* 0x0000000000081947 */ /* 0x002fea0003800000 */
[----:B------:R-:W1:Y:S02]  /*9010*/  SYNCS.PHASECHK.TRANS64.TRYWAIT P1, [UR5+0x30830], R3 ;  /* 0x03083003ff0075a7 */ /* 0x000e640008020145 */
[----:B-1----:R-:W-:Y:S05]  /*9020*/  @!P1 BRA `(.L_x_1311) ;  /* 0x000000c400bc9947 */ /* 0x002fea0003800000 */
.L_x_1310:
        /* <DEDUP_REMOVED lines=227> */
.L_x_1312:
[----:B------:R-:W-:Y:S01]  /*9e60*/  ULEA UR5, UR4, UR40, 0x3 ;  /* 0x0000002804057291 */ /* 0x000fe2000f8e183f */
[----:B------:R-:W-:-:S05]  /*9e70*/  IMAD.U32 R0, RZ, RZ, UR6 ;  /* 0x00000006ff007e24 */ /* 0x000fca000f8e00ff */
[----:B------:R-:W-:-:S04]  /*9e80*/  SHF.L.U32 R0, R0, 0x1f, RZ ;  /* 0x0000001f00007819 */ /* 0x000fc800000006ff */
[----:B------:R2:W3:Y:S01]  /*9e90*/  SYNCS.PHASECHK.TRANS64.TRYWAIT P1, [UR5+0x30850], R0 ;  /* 0x03085000ff0075a7 */ /* 0x0004e20008020145 */
[----:B------:R-:W-:Y:S05]  /*9ea0*/  @!P0 BRA `(.L_x_1313) ;  /* 0x0000000000048947 */ /* 0x000fea0003800000 */
[----:B------:R-:W-:Y:S01]  /*9eb0*/  BPT.TRAP 0x1 ;  /* 0x000000040000795c */ /* 0x000fe20000300000 */
.L_x_1313:
[----:B---3--:R-:W-:Y:S05]  /*9ec0*/  @P1 BRA `(.L_x_1314) ;  /* 0x0000000000081947 */ /* 0x008fea0003800000 */
[----:B------:R-:W3:Y:S02]  /*9ed0*/  SYNCS.PHASECHK.TRANS64.TRYWAIT P1, [UR5+0x30850], R0 ;  /* 0x03085000ff0075a7 */ /* 0x000ee40008020145 */
[----:B---3--:R-:W-:Y:S05]  /*9ee0*/  @!P1 BRA `(.L_x_1315) ;  /* 0x000000b800249947 */ /* 0x008fea0003800000 */
.L_x_1314:
        /* <DEDUP_REMOVED lines=30> */
.L_x_1316:
[----:B------:R-:W-:Y:S01]  /*a0d0*/  R2UR UR4, R22 ;  /* 0x00000000160472ca */ /* 0x000fe200000e0000 */
[----:B------:R-:W3:Y:S01]  /*a0e0*/  S2UR UR10, SR_CgaCtaId ;  /* 0x00000000000a79c3 */ /* 0x000ee20000008800 */
[----:B------:R-:W-:Y:S01]  /*a0f0*/  VIADD R188, R200, UR60 ;  /* 0x0000003cc8bc7c36 */ /* 0x000fe20008000000 */
[----:B------:R-:W-:Y:S01]  /*a100*/  UISETP.NE.AND UP0, UPT, UR43, URZ, UPT ;  /* 0x0000003f2b00728c */ /* 0x000fe2000bf05270 */
[----:B-1----:R-:W-:Y:S02]  /*a110*/  IMAD.SHL.U32 R4, R220, 0x40, RZ ;  /* 0x00000040dc047824 */ /* 0x002fe400078e00ff */
[----:B0-----:R-:W-:-:S07]  /*a120*/  IMAD.U32 R3, RZ, RZ, UR41 ;  /* 0x00000029ff037e24 */ /* 0x001fce000f8e00ff */
[----:B------:R-:W-:Y:S02]  /*a130*/  UISETP.NE.AND UP1, UPT, UR4, URZ, UPT ;  /* 0x0000003f0400728c */ /* 0x000fe4000bf25270 */
[----:B------:R-:W-:-:S04]  /*a140*/  ULEA UR4, UR7, UR40, 0x3 ;  /* 0x0000002807047291 */ /* 0x000fc8000f8e183f */
[----:B------:R-:W-:Y:S01]  /*a150*/  PLOP3.LUT P1, PT, PT, PT, UP1, 0x80, 0x0 ;  /* 0x000000000000781c */ /* 0x000fe20003f2f018 */
[----:B------:R-:W-:Y:S01]  /*a160*/  UIADD3 UR4, UR4, 0x30840, URZ ;  /* 0x0003084004047890 */ /* 0x000fe2000fffe03f */
[----:B------:R-:W-:-:S03]  /*a170*/  PLOP3.LUT P2, PT, PT, PT, UP1, 0x80, 0x0 ;  /* 0x000000000000781c */ /* 0x000fc60003f4f018 */
[----:B------:R-:W-:Y:S01]  /*a180*/  @UP1 ULDC UR6, c[0x0][0x44c] ;  /* 0x0001130000061ab9 */ /* 0x000fe20000000800 */
[----:B---3--:R-:W-:-:S07]  /*a190*/  UPRMT UR4, UR10, 0x654, UR4 ;  /* 0x000006540a047896 */ /* 0x008fce0008000004 */
[----:B--2---:R-:W-:Y:S01]  /*a1a0*/  @P1 IMAD.HI.U32 R0, R188, UR6, RZ ;  /* 0x00000006bc001c27 */ /* 0x004fe2000f8e00ff */
[----:B------:R-:W-:Y:S01]  /*a1b0*/  @UP1 ULDC UR6, c[0x0][0x450] ;  /* 0x0001140000061ab9 */ /* 0x000fe20000000800 */
[----:B------:R-:W-:Y:S01]  /*a1c0*/  PLOP3.LUT P1, PT, PT, PT, UP0, 0x40, 0x0 ;  /* 0x000000000000781c */ /* 0x000fe20003f2e808 */
[----:B------:R-:W-:Y:S01]  /*a1d0*/  SYNCS.ARRIVE.TRANS64.RED.A1T0 RZ, [UR4], RZ ;  /* 0x000000ffffff79a7 */ /* 0x000fe20008100404 */
[----:B------:R-:W-:Y:S01]  /*a1e0*/  ULOP3.LUT UR4, URZ, UR55, URZ, 0x33, !UPT ;  /* 0x000000373f047292 */ /* 0x000fe2000f8e333f */
[----:B------:R-:W-:Y:S02]  /*a1f0*/  @P2 SHF.R.U32.HI R188, RZ, UR6, R0 ;  /* 0x00000006ffbc2c19 */ /* 0x000fe40008011600 */
        /* <DEDUP_REMOVED lines=22> */
.L_x_1319:
[----:B------:R-:W-:-:S05]  /*a360*/  IMAD.U32 R189, RZ, RZ, UR54 ;  /* 0x00000036ffbd7e24 */ /* 0x000fca000f8e00ff */
[----:B------:R-:W-:-:S13]  /*a370*/  ISETP.NE.AND P1, PT, R189, 0x1, PT ;  /* 0x00000001bd00780c */ /* 0x000fda0003f25270 */
[----:B------:R-:W0:Y:S02]  /*a380*/  @P1 LDC.64 R2, c[0x0][0x9e8] ;  /* 0x00027a00ff021b82 */ /* 0x000e240000000a00 */
[----:B0-----:R-:W-:-:S05]  /*a390*/  @P1 IMAD.HI.U32 R2, R185, R2, RZ ;  /* 0x00000002b9021227 */ /* 0x001fca00078e00ff */
[----:B------:R-:W-:-:S07]  /*a3a0*/  @P1 SHF.R.U32.HI R185, RZ, R3, R2 ;  /* 0x00000003ffb91219 */ /* 0x000fce0000011602 */
.L_x_1320:
[----:B------:R-:W-:Y:S05]  /*a3b0*/  BSYNC B0 ;  /* 0x0000000000007941 */ /* 0x000fea0003800000 */
.L_x_1318:
[----:B------:R-:W-:-:S04]  /*a3c0*/  IMAD R2, R185, R189, -R4 ;  /* 0x000000bdb9027224 */ /* 0x000fc800078e0a04 */
[----:B------:R-:W-:-:S05]  /*a3d0*/  IMAD R2, R19, -0x2, R2 ;  /* 0xfffffffe13027824 */ /* 0x000fca00078e0202 */
[----:B------:R-:W-:Y:S02]  /*a3e0*/  VIADDMNMX R187, R2, R189, R187, PT ;  /* 0x000000bd02bb7246 */ /* 0x000fe400038001bb */
[----:B------:R-:W-:-:S07]  /*a3f0*/  VIMNMX R186, R186, R2, !PT ;  /* 0x00000002baba7248 */ /* 0x000fce0007fe0100 */
.L_x_1317:
        /* <DEDUP_REMOVED lines=68> */
.L_x_1323:
[----:B------:R-:W-:-:S05]  /*a840*/  IMAD.U32 R152, RZ, RZ, UR54 ;  /* 0x00000036ff987e24 */ /* 0x000fca000f8e00ff */
[----:B------:R-:W-:-:S13]  /*a850*/  ISETP.NE.AND P2, PT, R152, 0x1, PT ;  /* 0x000000019800780c */ /* 0x000fda0003f45270 */
[----:B------:R-:W0:Y:S02]  /*a860*/  @P2 LDC.64 R2, c[0x0][0x9e8] ;  /* 0x00027a00ff022b82 */ /* 0x000e240000000a00 */
[----:B0-----:R-:W-:-:S05]  /*a870*/  @P2 IMAD.HI.U32 R2, R187, R2, RZ ;  /* 0x00000002bb022227 */ /* 0x001fca00078e00ff */
[----:B------:R-:W-:-:S07]  /*a880*/  @P2 SHF.R.U32.HI R187, RZ, R3, R2 ;  /* 0x00000003ffbb2219 */ /* 0x000fce0000011602 */
.L_x_1324:
[----:B------:R-:W-:Y:S05]  /*a890*/  BSYNC B0 ;  /* 0x0000000000007941 */ /* 0x000fea0003800000 */
.L_x_1322:
[----:B------:R-:W-:-:S04]  /*a8a0*/  IMAD R4, R187, R152, -R4 ;  /* 0x00000098bb047224 */ /* 0x000fc800078e0a04 */
[----:B------:R-:W-:-:S05]  /*a8b0*/  IMAD R3, R19, -0x2, R4 ;  /* 0xfffffffe13037824 */ /* 0x000fca00078e0204 */
[----:B------:R-:W-:Y:S02]  /*a8c0*/  VIADDMNMX R0, R3, R152, R0, PT ;  /* 0x0000009803007246 */ /* 0x000fe40003800100 */
[----:B------:R-:W-:-:S07]  /*a8d0*/  VIMNMX R184, R184, R3, !PT ;  /* 0x00000003b8b87248 */ /* 0x000fce0007fe0100 */
.L_x_1321:
        /* <DEDUP_REMOVED lines=201> */
.L_x_1325:
        /* <DEDUP_REMOVED lines=11> */
[----:B------:R-:W-:Y:S01]  /*b620*/  ISETP.GT.AND P1, PT, R220, UR4, PT ;  /* 0x00000004dc007c0c */ /* 0x000fe2000bf24270 */
        /* <DEDUP_REMOVED lines=16> */
.L_x_1307:
        /* <DEDUP_REMOVED lines=131> */
.L_x_1327:
[----:B------:R-:W-:Y:S01]  /*bf60*/  ULEA UR5, UR39, UR40, 0x3 ;  /* 0x0000002827057291 */ /* 0x000fe2000f8e183f */
[----:B------:R-:W-:-:S05]  /*bf70*/  IMAD.U32 R0, RZ, RZ, UR38 ;  /* 0x00000026ff007e24 */ /* 0x000fca000f8e00ff */
[----:B------:R-:W-:-:S04]  /*bf80*/  SHF.L.U32 R0, R0, 0x1f, RZ ;  /* 0x0000001f00007819 */ /* 0x000fc800000006ff */
[----:B------:R0:W1:Y:S01]  /*bf90*/  SYNCS.PHASECHK.TRANS64.TRYWAIT P1, [UR5+0x30850], R0 ;  /* 0x03085000ff0075a7 */ /* 0x0000620008020145 */
[----:B------:R-:W-:Y:S05]  /*bfa0*/  @!P0 BRA `(.L_x_1328) ;  /* 0x0000000000048947 */ /* 0x000fea0003800000 */
[----:B------:R-:W-:Y:S01]  /*bfb0*/  BPT.TRAP 0x1 ;  /* 0x000000040000795c */ /* 0x000fe20000300000 */
.L_x_1328:
[----:B-1----:R-:W-:Y:S05]  /*bfc0*/  @P1 BRA `(.L_x_1329) ;  /* 0x0000000000081947 */ /* 0x002fea0003800000 */
[----:B------:R-:W1:Y:S02]  /*bfd0*/  SYNCS.PHASECHK.TRANS64.TRYWAIT P1, [UR5+0x30850], R0 ;  /* 0x03085000ff0075a7 */ /* 0x000e640008020145 */
[----:B-1----:R-:W-:Y:S05]  /*bfe0*/  @!P1 BRA `(.L_x_1330) ;  /* 0x0000009400fc9947 */ /* 0x002fea0003800000 */
.L_x_1329:
        /* <DEDUP_REMOVED lines=21> */
[----:B------:R-:W-:-:S02]  /*c140*/  IMAD.U32 R7, RZ, RZ, UR10 ;  /* 0x0000000aff077e24 */ /* 0x000fc4000f8e00ff */
[----:B------:R-:W-:Y:S02]  /*c150*/  IMAD.MOV.U32 R0, RZ, RZ, -0x800000 ;  /* 0xff800000ff007424 */ /* 0x000fe400078e00ff */
        /* <DEDUP_REMOVED lines=33> */
.L_x_1331:
        /* <DEDUP_REMOVED lines=141> */
.L_x_1253:
[----:B------:R-:W0:Y:S01]  /*cc40*/  S2R R5, SR_CgaCtaId ;  /* 0x0000000000057919 */ /* 0x000e220000008800 */
[----:B------:R-:W-:Y:S01]  /*cc50*/  MOV R22, 0x400 ;  /* 0x0000040000167802 */ /* 0x000fe20000000f00 */
[----:B------:R-:W-:Y:S01]  /*cc60*/  BSSY B0, `(.L_x_1332) ;  /* 0x00002dd000007945 */ /* 0x000fe20003800000 */
[----:B------:R-:W-:Y:S02]  /*cc70*/  BAR.SYNC.DEFER_BLOCKING 0x5, 0x180 ;  /* 0x0146000000007b1d */ /* 0x000fe40000010000 */
[----:B0-----:R-:W-:-:S05]  /*cc80*/  LEA R22, R5, R22, 0x18 ;  /* 0x0000001605167211 */ /* 0x001fca00078ec0ff */
[----:B------:R-:W0:Y:S02]  /*cc90*/  LDS.128 R4, [R22+0x308d0] ;  /* 0x0308d00016047984 */ /* 0x000e240000000c00 */
[----:B0-----:R-:W-:Y:S02]  /*cca0*/  R2UR UR5, R5 ;  /* 0x00000000050572ca */ /* 0x001fe400000e0000 */
[----:B------:R-:W-:Y:S02]  /*ccb0*/  R2UR UR7, R6 ;  /* 0x00000000060772ca */ /* 0x000fe400000e0000 */
[----:B------:R-:W-:Y:S01]  /*ccc0*/  R2UR UR6, R7 ;  /* 0x00000000070672ca */ /* 0x000fe200000e0000 */
[----:B------:R-:W-:Y:S06]  /*ccd0*/  BAR.ARV 0x4, 0x180 ;  /* 0x0106000000007b1d */ /* 0x000fec0000002000 */
[----:B------:R-:W-:Y:S08]  /*cce0*/  @P0 BRA `(.L_x_1333) ;  /* 0x0000001c00dc0947 */ /* 0x000ff00003800000 */
[----:B------:R-:W0:Y:S01]  /*ccf0*/  S2R R7, SR_SWINHI ;  /* 0x0000000000077919 */ /* 0x000e220000002f00 */
[----:B------:R-:W-:Y:S01]  /*cd00*/  F2FP.BF16.F32.PACK_AB R24, R25, R24 ;  /* 0x000000181918723e */ /* 0x000fe200000010ff */
[----:B------:R-:W-:Y:S01]  /*cd10*/  ULDC.64 UR8, c[0x0][0xc00] ;  /* 0x0003000000087ab9 */ /* 0x000fe20000000a00 */
[----:B------:R-:W-:Y:S01]  /*cd20*/  F2FP.BF16.F32.PACK_AB R25, R161, R26 ;  /* 0x0000001aa119723e */ /* 0x000fe200000010ff */
[----:B------:R-:W-:Y:S01]  /*cd30*/  UISETP.NE.U32.AND UP0, UPT, UR8, URZ, UPT ;  /* 0x0000003f0800728c */ /* 0x000fe2000bf05070 */
[----:B------:R-:W-:Y:S02]  /*cd40*/  F2FP.BF16.F32.PACK_AB R26, R29, R28 ;  /* 0x0000001c1d1a723e */ /* 0x000fe400000010ff */
[----:B------:R-:W-:Y:S01]  /*cd50*/  F2FP.BF16.F32.PACK_AB R27, R8, R27 ;  /* 0x0000001b081b723e */ /* 0x000fe200000010ff */
[----:B------:R-:W-:Y:S01]  /*cd60*/  UISETP.NE.AND.EX UP0, UPT, UR9, URZ, UPT, UP0 ;  /* 0x0000003f0900728c */ /* 0x000fe2000bf05300 */
[----:B------:R-:W-:Y:S02]  /*cd70*/  F2FP.BF16.F32.PACK_AB R32, R33, R32 ;  /* 0x000000202120723e */ /* 0x000fe400000010ff */
[----:B------:R-:W-:Y:S01]  /*cd80*/  F2FP.BF16.F32.PACK_AB R33, R160, R34 ;  /* 0x00000022a021723e */ /* 0x000fe200000010ff */
[----:B------:R-:W-:Y:S01]  /*cd90*/  ULDC.64 UR8, c[0x0][0xc00] ;  /* 0x0003000000087ab9 */ /* 0x000fe20000000a00 */
        /* <DEDUP_REMOVED lines=10> */
[----:B------:R-:W-:Y:S02]  /*ce40*/  MOV R4, R22 ;  /* 0x0000001600047202 */ /* 0x000fe40000000f00 */
[----:B0-----:R-:W-:Y:S02]  /*ce50*/  MOV R5, R7 ;  /* 0x0000000700057202 */ /* 0x001fe40000000f00 */
[----:B------:R-:W-:-:S02]  /*ce60*/  F2FP.BF16.F32.PACK_AB R51, R155, R51 ;  /* 0x000000339b33723e */ /* 0x000fc400000010ff */
[----:B------:R-:W-:Y:S01]  /*ce70*/  F2FP.BF16.F32.PACK_AB R57, R154, R58 ;  /* 0x0000003a9a39723e */ /* 0x000fe200000010ff */
[----:B------:R-:W-:Y:S01]  /*ce80*/  IMAD.WIDE R102, R213, 0x2, R4 ;  /* 0x00000002d5667825 */ /* 0x000fe200078e0204 */
[----:B------:R-:W-:Y:S02]  /*ce90*/  F2FP.BF16.F32.PACK_AB R64, R65, R64 ;  /* 0x000000404140723e */ /* 0x000fe400000010ff */
[----:B------:R-:W-:Y:S02]  /*cea0*/  F2FP.BF16.F32.PACK_AB R58, R61, R60 ;  /* 0x0000003c3d3a723e */ /* 0x000fe400000010ff */
[C---:B------:R-:W-:Y:S02]  /*ceb0*/  IADD3 R169, P1, R102.reuse, 0x20, RZ ;  /* 0x0000002066a97810 */ /* 0x040fe40007f3e0ff */
        /* <DEDUP_REMOVED lines=9> */
[C---:B------:R-:W-:Y:S01]  /*cf50*/  LOP3.LUT R7, R102.reuse, 0x380, RZ, 0xc0, !PT ;  /* 0x0000038066077812 */ /* 0x040fe200078ec0ff */
[----:B------:R-:W-:Y:S01]  /*cf60*/  IMAD.X R31, RZ, RZ, R103, P5 ;  /* 0x000000ffff1f7224 */ /* 0x000fe200028e0667 */
[----:B------:R-:W-:-:S02]  /*cf70*/  IADD3 R167, P1, R102, 0xc060, RZ ;  /* 0x0000c06066a77810 */ /* 0x000fc40007f3e0ff */
[----:B------:R-:W-:Y:S02]  /*cf80*/  LOP3.LUT R10, R169, 0x380, RZ, 0xc0, !PT ;  /* 0x00000380a90a7812 */ /* 0x000fe400078ec0ff */
[C---:B------:R-:W-:Y:S01]  /*cf90*/  IADD3 R177, P6, R102.reuse, 0x4020, RZ ;  /* 0x0000402066b17810 */ /* 0x040fe20007fde0ff */
[--C-:B------:R-:W-:Y:S01]  /*cfa0*/  IMAD.X R9, RZ, RZ, R103.reuse, P1 ;  /* 0x000000ffff097224 */ /* 0x100fe200008e0667 */
[----:B------:R-:W-:Y:S02]  /*cfb0*/  IADD3 R181, P2, R102, 0x4060, RZ ;  /* 0x0000406066b57810 */ /* 0x000fe40007f5e0ff */
[----:B------:R-:W-:Y:S01]  /*cfc0*/  LOP3.LUT R12, R171, 0x380, RZ, 0xc0, !PT ;  /* 0x00000380ab0c7812 */ /* 0x000fe200078ec0ff */
[--C-:B------:R-:W-:Y:S01]  /*cfd0*/  IMAD.X R21, RZ, RZ, R103.reuse, P6 ;  /* 0x000000ffff157224 */ /* 0x100fe200030e0667 */
[----:B------:R-:W-:Y:S01]  /*cfe0*/  LOP3.LUT R14, R173, 0x380, RZ, 0xc0, !PT ;  /* 0x00000380ad0e7812 */ /* 0x000fe200078ec0ff */
[----:B------:R-:W-:Y:S01]  /*cff0*/  IMAD.X R39, RZ, RZ, R103, P2 ;  /* 0x000000ffff277224 */ /* 0x000fe200010e0667 */
[----:B------:R-:W-:-:S02]  /*d000*/  LOP3.LUT R16, R175, 0x380, RZ, 0xc0, !PT ;  /* 0x00000380af107812 */ /* 0x000fc400078ec0ff */
[----:B------:R-:W-:Y:S02]  /*d010*/  IADD3 R6, P5, R102, 0xc020, RZ ;  /* 0x0000c02066067810 */ /* 0x000fe40007fbe0ff */
[----:B------:R-:W-:Y:S02]  /*d020*/  SHF.R.U64 R7, R7, 0x3, RZ ;  /* 0x0000000307077819 */ /* 0x000fe400000012ff */
[----:B------:R-:W-:Y:S01]  /*d030*/  SHF.R.U64 R10, R10, 0x3, RZ ;  /* 0x000000030a0a7819 */ /* 0x000fe200000012ff */
[----:B------:R-:W-:Y:S01]  /*d040*/  IMAD.X R99, RZ, RZ, R103, P5 ;  /* 0x000000ffff637224 */ /* 0x000fe200028e0667 */
[----:B------:R-:W-:Y:S02]  /*d050*/  LOP3.LUT R161, R167, 0x380, RZ, 0xc0, !PT ;  /* 0x00000380a7a17812 */ /* 0x000fe400078ec0ff */
[----:B------:R-:W-:Y:S02]  /*d060*/  IADD3 R54, P0, R102, 0x8020, RZ ;  /* 0x0000802066367810 */ /* 0x000fe40007f1e0ff */
[----:B------:R-:W-:-:S02]  /*d070*/  SHF.R.U64 R12, R12, 0x3, RZ ;  /* 0x000000030c0c7819 */ /* 0x000fc400000012ff */
[----:B------:R-:W-:Y:S01]  /*d080*/  LOP3.LUT R20, R177, 0x380, RZ, 0xc0, !PT ;  /* 0x00000380b1147812 */ /* 0x000fe200078ec0ff */
[--C-:B------:R-:W-:Y:S01]  /*d090*/  IMAD.X R55, RZ, RZ, R103.reuse, P0 ;  /* 0x000000ffff377224 */ /* 0x100fe200000e0667 */
[----:B------:R-:W-:Y:S02]  /*d0a0*/  IADD3 R62, P4, R102, 0x8040, RZ ;  /* 0x00008040663e7810 */ /* 0x000fe40007f9e0ff */
[----:B------:R-:W-:Y:S02]  /*d0b0*/  IADD3.X R17, RZ, R103, RZ, P3, !PT ;  /* 0x00000067ff117210 */ /* 0x000fe40001ffe4ff */
[----:B------:R-:W-:Y:S01]  /*d0c0*/  SHF.R.U64 R14, R14, 0x3, RZ ;  /* 0x000000030e0e7819 */ /* 0x000fe200000012ff */
[----:B------:R-:W-:Y:S01]  /*d0d0*/  IMAD.X R63, RZ, RZ, R103, P4 ;  /* 0x000000ffff3f7224 */ /* 0x000fe200020e0667 */
[----:B------:R-:W-:Y:S02]  /*d0e0*/  LOP3.LUT R30, R179, 0x380, RZ, 0xc0, !PT ;  /* 0x00000380b31e7812 */ /* 0x000fe400078ec0ff */
[----:B------:R-:W-:-:S02]  /*d0f0*/  IADD3 R70, P3, R102, 0x8060, RZ ;  /* 0x0000806066467810 */ /* 0x000fc40007f7e0ff */
[C---:B------:R-:W-:Y:S02]  /*d100*/  IADD3 R94, P6, R102.reuse, 0xc000, RZ ;  /* 0x0000c000665e7810 */ /* 0x040fe40007fde0ff */
[----:B------:R-:W-:Y:S01]  /*d110*/  IADD3 R168, P2, R102, 0xc040, RZ ;  /* 0x0000c04066a87810 */ /* 0x000fe20007f5e0ff */
[--C-:B------:R-:W-:Y:S01]  /*d120*/  IMAD.X R71, RZ, RZ, R103.reuse, P3 ;  /* 0x000000ffff477224 */ /* 0x100fe200018e0667 */
[----:B------:R-:W-:Y:S01]  /*d130*/  SHF.R.U64 R16, R16, 0x3, RZ ;  /* 0x0000000310107819 */ /* 0x000fe200000012ff */
[--C-:B------:R-:W-:Y:S01]  /*d140*/  IMAD.X R95, RZ, RZ, R103.reuse, P6 ;  /* 0x000000ffff5f7224 */ /* 0x100fe200030e0667 */
[----:B------:R-:W-:Y:S02]  /*d150*/  LOP3.LUT R38, R181, 0x380, RZ, 0xc0, !PT ;  /* 0x00000380b5267812 */ /* 0x000fe400078ec0ff */
[----:B------:R-:W-:Y:S01]  /*d160*/  LOP3.LUT R102, R7, R102, RZ, 0x3c, !PT ;  /* 0x0000006607667212 */ /* 0x000fe200078e3cff */
[----:B------:R-:W-:Y:S01]  /*d170*/  IMAD.X R7, RZ, RZ, R103, P2 ;  /* 0x000000ffff077224 */ /* 0x000fe200010e0667 */
[----:B------:R-:W-:-:S02]  /*d180*/  LOP3.LUT R10, R10, R169, RZ, 0x3c, !PT ;  /* 0x000000a90a0a7212 */ /* 0x000fc400078e3cff */
[----:B------:R-:W-:Y:S02]  /*d190*/  LOP3.LUT R46, R183, 0x380, RZ, 0xc0, !PT ;  /* 0x00000380b72e7812 */ /* 0x000fe400078ec0ff */
[----:B------:R-:W-:Y:S02]  /*d1a0*/  LOP3.LUT R98, R6, 0x380, RZ, 0xc0, !PT ;  /* 0x0000038006627812 */ /* 0x000fe400078ec0ff */
[----:B------:R-:W-:Y:S02]  /*d1b0*/  SHF.R.U64 R28, R161, 0x3, RZ ;  /* 0x00000003a11c7819 */ /* 0x000fe400000012ff */
[----:B------:R-:W-:Y:S02]  /*d1c0*/  LOP3.LUT R12, R12, R171, RZ, 0x3c, !PT ;  /* 0x000000ab0c0c7212 */ /* 0x000fe400078e3cff */
[----:B------:R-:W-:Y:S02]  /*d1d0*/  SHF.R.U64 R20, R20, 0x3, RZ ;  /* 0x0000000314147819 */ /* 0x000fe400000012ff */
[----:B------:R-:W-:-:S02]  /*d1e0*/  LOP3.LUT R169, R54, 0x380, RZ, 0xc0, !PT ;  /* 0x0000038036a97812 */ /* 0x000fc400078ec0ff */
[----:B------:R-:W-:Y:S02]  /*d1f0*/  LOP3.LUT R14, R14, R173, RZ, 0x3c, !PT ;  /* 0x000000ad0e0e7212 */ /* 0x000fe400078e3cff */
[----:B------:R-:W-:Y:S02]  /*d200*/  SHF.R.U64 R30, R30, 0x3, RZ ;  /* 0x000000031e1e7819 */ /* 0x000fe400000012ff */
[----:B------:R-:W-:Y:S02]  /*d210*/  LOP3.LUT R171, R62, 0x380, RZ, 0xc0, !PT ;  /* 0x000003803eab7812 */ /* 0x000fe400078ec0ff */
[----:B------:R-:W-:Y:S02]  /*d220*/  LOP3.LUT R16, R16, R175, RZ, 0x3c, !PT ;  /* 0x000000af10107212 */ /* 0x000fe400078e3cff */
[----:B------:R-:W-:Y:S02]  /*d230*/  SHF.R.U64 R38, R38, 0x3, RZ ;  /* 0x0000000326267819 */ /* 0x000fe400000012ff */
[----:B------:R-:W-:-:S02]  /*d240*/  LOP3.LUT R173, R70, 0x380, RZ, 0xc0, !PT ;  /* 0x0000038046ad7812 */ /* 0x000fc400078ec0ff */
[----:B------:R-:W-:Y:S02]  /*d250*/  SHF.R.U64 R46, R46, 0x3, RZ ;  /* 0x000000032e2e7819 */ /* 0x000fe400000012ff */
[----:B------:R-:W-:Y:S02]  /*d260*/  LOP3.LUT R175, R94, 0x380, RZ, 0xc0, !PT ;  /* 0x000003805eaf7812 */ /* 0x000fe400078ec0ff */
[----:B------:R-:W-:Y:S01]  /*d270*/  MOV R102, R102 ;  /* 0x0000006600667202 */ /* 0x000fe20000000f00 */
[----:B------:R-:W-:Y:S01]  /*d280*/  BAR.SYNC.DEFER_BLOCKING 0x1, 0x100 ;  /* 0x0044000000007b1d */ /* 0x000fe20000010000 */
[----:B------:R-:W-:Y:S02]  /*d290*/  SHF.R.U64 R29, R98, 0x3, RZ ;  /* 0x00000003621d7819 */ /* 0x000fe400000012ff */
[----:B------:R-:W-:Y:S02]  /*d2a0*/  LOP3.LUT R8, R28, R167, RZ, 0x3c, !PT ;  /* 0x000000a71c087212 */ /* 0x000fe400078e3cff */
[----:B------:R-:W-:-:S02]  /*d2b0*/  LOP3.LUT R20, R20, R177, RZ, 0x3c, !PT ;  /* 0x000000b114147212 */ /* 0x000fc400078e3cff */
[----:B------:R-:W-:Y:S02]  /*d2c0*/  SHF.R.U64 R169, R169, 0x3, RZ ;  /* 0x00000003a9a97819 */ /* 0x000fe400000012ff */
[----:B------:R-:W-:Y:S02]  /*d2d0*/  MOV R28, R10 ;  /* 0x0000000a001c7202 */ /* 0x000fe40000000f00 */
[----:B------:R-:W-:Y:S02]  /*d2e0*/  LOP3.LUT R30, R30, R179, RZ, 0x3c, !PT ;  /* 0x000000b31e1e7212 */ /* 0x000fe400078e3cff */
[----:B------:R-:W-:Y:S02]  /*d2f0*/  SHF.R.U64 R171, R171, 0x3, RZ ;  /* 0x00000003abab7819 */ /* 0x000fe400000012ff */
[----:B------:R-:W-:Y:S02]  /*d300*/  LOP3.LUT R103, R168, 0x380, RZ, 0xc0, !PT ;  /* 0x00000380a8677812 */ /* 0x000fe400078ec0ff */
[----:B------:R-:W-:-:S02]  /*d310*/  MOV R12, R12 ;  /* 0x0000000c000c7202 */ /* 0x000fc40000000f00 */
[----:B------:R-:W-:Y:S02]  /*d320*/  LOP3.LUT R38, R38, R181, RZ, 0x3c, !PT ;  /* 0x000000b526267212 */ /* 0x000fe400078e3cff */
[----:B------:R-:W-:Y:S02]  /*d330*/  SHF.R.U64 R173, R173, 0x3, RZ ;  /* 0x00000003adad7819 */ /* 0x000fe400000012ff */
[----:B------:R-:W-:Y:S01]  /*d340*/  MOV R14, R14 ;  /* 0x0000000e000e7202 */ /* 0x000fe20000000f00 */
[----:B------:R-:W-:Y:S01]  /*d350*/  STSM.16.M88.4 [R102], R24 ;  /* 0x0000001866007844 */ /* 0x000fe20000000200 */
[----:B------:R-:W-:Y:S02]  /*d360*/  LOP3.LUT R46, R46, R183, RZ, 0x3c, !PT ;  /* 0x000000b72e2e7212 */ /* 0x000fe400078e3cff */
[----:B------:R-:W-:Y:S01]  /*d370*/  SHF.R.U64 R175, R175, 0x3, RZ ;  /* 0x00000003afaf7819 */ /* 0x000fe200000012ff */
[----:B------:R-:W-:Y:S01]  /*d380*/  STSM.16.M88.4 [R28], R32 ;  /* 0x000000201c007844 */ /* 0x000fe20000000200 */
[----:B------:R-:W-:-:S02]  /*d390*/  LOP3.LUT R98, R29, R6, RZ, 0x3c, !PT ;  /* 0x000000061d627212 */ /* 0x000fc400078e3cff */
[----:B------:R-:W-:Y:S01]  /*d3a0*/  MOV R16, R16 ;  /* 0x0000001000107202 */ /* 0x000fe20000000f00 */
[----:B------:R0:W-:Y:S01]  /*d3b0*/  STSM.16.M88.4 [R12], R40 ;  /* 0x000000280c007844 */ /* 0x0001e20000000200 */
[----:B------:R-:W-:Y:S02]  /*d3c0*/  F2FP.BF16.F32.PACK_AB R59, R153, R59 ;  /* 0x0000003b993b723e */ /* 0x000fe400000010ff */
[----:B------:R-:W-:Y:S01]  /*d3d0*/  F2FP.BF16.F32.PACK_AB R65, R152, R66 ;  /* 0x000000429841723e */ /* 0x000fe200000010ff */
[----:B------:R-:W-:Y:S01]  /*d3e0*/  STSM.16.M88.4 [R14], R48 ;  /* 0x000000300e007844 */ /* 0x000fe20000000200 */
[----:B------:R-:W-:Y:S02]  /*d3f0*/  F2FP.BF16.F32.PACK_AB R72, R73, R72 ;  /* 0x000000484948723e */ /* 0x000fe400000010ff */
[----:B------:R-:W-:Y:S01]  /*d400*/  LOP3.LUT R54, R169, R54, RZ, 0x3c, !PT ;  /* 0x00000036a9367212 */ /* 0x000fe200078e3cff */
[----:B------:R-:W-:Y:S01]  /*d410*/  STSM.16.M88.4 [R16], R56 ;  /* 0x0000003810007844 */ /* 0x000fe20000000200 */
[----:B------:R-:W-:-:S02]  /*d420*/  MOV R20, R20 ;  /* 0x0000001400147202 */ /* 0x000fc40000000f00 */
[----:B------:R-:W-:Y:S02]  /*d430*/  F2FP.BF16.F32.PACK_AB R66, R69, R68 ;  /* 0x000000444542723e */ /* 0x000fe400000010ff */
[----:B------:R-:W-:Y:S02]  /*d440*/  F2FP.BF16.F32.PACK_AB R67, R18, R67 ;  /* 0x000000431243723e */ /* 0x000fe400000010ff */
[----:B------:R-:W-:Y:S02]  /*d450*/  F2FP.BF16.F32.PACK_AB R73, R3, R74 ;  /* 0x0000004a0349723e */ /* 0x000fe400000010ff */
[----:B------:R-:W-:Y:S01]  /*d460*/  F2FP.BF16.F32.PACK_AB R80, R81, R80 ;  /* 0x000000505150723e */ /* 0x000fe200000010ff */
[----:B------:R-:W-:Y:S01]  /*d470*/  STSM.16.M88.4 [R20], R64 ;  /* 0x0000004014007844 */ /* 0x000fe20000000200 */
[----:B------:R-:W-:Y:S02]  /*d480*/  LOP3.LUT R62, R171, R62, RZ, 0x3c, !PT ;  /* 0x0000003eab3e7212 */ /* 0x000fe400078e3cff */
        /* <DEDUP_REMOVED lines=9> */
[----:B------:R-:W-:Y:S01]  /*d520*/  R2UR UR4, R208 ;  /* 0x00000000d00472ca */ /* 0x000fe200000e0000 */
[----:B------:R-:W-:Y:S01]  /*d530*/  ULDC UR10, c[0x0][0xa88] ;  /* 0x0002a200000a7ab9 */ /* 0x000fe20000000800 */
[----:B------:R-:W-:Y:S01]  /*d540*/  SHF.R.U64 R103, R103, 0x3, RZ ;  /* 0x0000000367677819 */ /* 0x000fe200000012ff */
[----:B------:R-:W1:Y:S01]  /*d550*/  LDC R18, c[0x0][0xbe8] ;  /* 0x0002fa00ff127b82 */ /* 0x000e620000000800 */
[----:B------:R-:W-:Y:S02]  /*d560*/  MOV R30, R30 ;  /* 0x0000001e001e7202 */ /* 0x000fe40000000f00 */
[----:B------:R-:W-:-:S02]  /*d570*/  F2FP.BF16.F32.PACK_AB R74, R77, R76 ;  /* 0x0000004c4d4a723e */ /* 0x000fc400000010ff */
[----:B------:R-:W-:Y:S02]  /*d580*/  F2FP.BF16.F32.PACK_AB R81, R83, R82 ;  /* 0x000000525351723e */ /* 0x000fe400000010ff */
[----:B------:R-:W-:Y:S01]  /*d590*/  LOP3.LUT R70, R173, R70, RZ, 0x3c, !PT ;  /* 0x00000046ad467212 */ /* 0x000fe200078e3cff */
[----:B------:R-:W-:Y:S01]  /*d5a0*/  STSM.16.M88.4 [R30], R72 ;  /* 0x000000481e007844 */ /* 0x000fe20000000200 */
[----:B------:R-:W-:Y:S01]  /*d5b0*/  MOV R38, R38 ;  /* 0x0000002600267202 */ /* 0x000fe20000000f00 */
[----:B------:R-:W-:Y:S01]  /*d5c0*/  UIMAD.WIDE UR8, UR4, 0x4, UR8 ;  /* 0x00000004040878a5 */ /* 0x000fe2000f8e0208 */
[----:B------:R-:W-:Y:S02]  /*d5d0*/  F2FP.BF16.F32.PACK_AB R82, R85, R84 ;  /* 0x000000545552723e */ /* 0x000fe400000010ff */
[----:B------:R-:W-:Y:S02]  /*d5e0*/  F2FP.BF16.F32.PACK_AB R83, R87, R86 ;  /* 0x000000565753723e */ /* 0x000fe400000010ff */
[----:B------:R-:W-:-:S02]  /*d5f0*/  LOP3.LUT R94, R175, R94, RZ, 0x3c, !PT ;  /* 0x0000005eaf5e7212 */ /* 0x000fc400078e3cff */
[----:B------:R-:W-:Y:S01]  /*d600*/  MOV R46, R46 ;  /* 0x0000002e002e7202 */ /* 0x000fe20000000f00 */
[----:B------:R-:W-:Y:S01]  /*d610*/  STSM.16.M88.4 [R38], R80 ;  /* 0x0000005026007844 */ /* 0x000fe20000000200 */
[----:B------:R-:W-:Y:S02]  /*d620*/  MOV R11, R98 ;  /* 0x00000062000b7202 */ /* 0x000fe40000000f00 */
[----:B------:R-:W-:Y:S02]  /*d630*/  F2FP.BF16.F32.PACK_AB R76, R89, R88 ;  /* 0x00000058594c723e */ /* 0x000fe400000010ff */
[----:B------:R-:W-:Y:S02]  /*d640*/  F2FP.BF16.F32.PACK_AB R77, R91, R90 ;  /* 0x0000005a5b4d723e */ /* 0x000fe400000010ff */
[----:B------:R-:W-:Y:S02]  /*d650*/  F2FP.BF16.F32.PACK_AB R78, R93, R92 ;  /* 0x0000005c5d4e723e */ /* 0x000fe400000010ff */
[----:B------:R-:W-:-:S02]  /*d660*/  MOV R54, R54 ;  /* 0x0000003600367202 */ /* 0x000fc40000000f00 */
[----:B------:R-:W-:Y:S01]  /*d670*/  F2FP.BF16.F32.PACK_AB R97, R164, R163 ;  /* 0x000000a3a461723e */ /* 0x000fe200000010ff */
[----:B------:R-:W-:Y:S01]  /*d680*/  STSM.16.M88.4 [R46], R76 ;  /* 0x0000004c2e007844 */ /* 0x000fe20000000200 */
[----:B------:R-:W-:Y:S02]  /*d690*/  F2FP.BF16.F32.PACK_AB R98, R101, R100 ;  /* 0x000000646562723e */ /* 0x000fe400000010ff */
[----:B------:R-:W-:Y:S02]  /*d6a0*/  F2FP.BF16.F32.PACK_AB R99, R166, R165 ;  /* 0x000000a5a663723e */ /* 0x000fe400000010ff */
[----:B------:R-:W-:Y:S02]  /*d6b0*/  F2FP.BF16.F32.PACK_AB R105, R107, R106 ;  /* 0x0000006a6b69723e */ /* 0x000fe400000010ff */
[----:B------:R-:W-:Y:S01]  /*d6c0*/  LOP3.LUT R6, R103, R168, RZ, 0x3c, !PT ;  /* 0x000000a867067212 */ /* 0x000fe200078e3cff */
[----:B------:R-:W-:Y:S01]  /*d6d0*/  STSM.16.M88.4 [R54], R96 ;  /* 0x0000006036007844 */ /* 0x000fe20000000200 */
[----:B------:R-:W-:-:S02]  /*d6e0*/  MOV R62, R62 ;  /* 0x0000003e003e7202 */ /* 0x000fc40000000f00 */
[----:B------:R-:W-:Y:S02]  /*d6f0*/  F2FP.BF16.F32.PACK_AB R106, R109, R108 ;  /* 0x0000006c6d6a723e */ /* 0x000fe400000010ff */
[----:B------:R-:W-:Y:S02]  /*d700*/  F2FP.BF16.F32.PACK_AB R107, R111, R110 ;  /* 0x0000006e6f6b723e */ /* 0x000fe400000010ff */
[----:B------:R-:W-:Y:S02]  /*d710*/  F2FP.BF16.F32.PACK_AB R113, R115, R114 ;  /* 0x000000727371723e */ /* 0x000fe400000010ff */
[----:B------:R-:W-:Y:S01]  /*d720*/  MOV R70, R70 ;  /* 0x0000004600467202 */ /* 0x000fe20000000f00 */
[----:B------:R-:W-:Y:S01]  /*d730*/  STSM.16.M88.4 [R62], R104 ;  /* 0x000000683e007844 */ /* 0x000fe20000000200 */
[----:B------:R-:W-:Y:S02]  /*d740*/  F2FP.BF16.F32.PACK_AB R114, R117, R116 ;  /* 0x000000747572723e */ /* 0x000fe400000010ff */
[----:B------:R-:W-:-:S02]  /*d750*/  F2FP.BF16.F32.PACK_AB R115, R119, R118 ;  /* 0x000000767773723e */ /* 0x000fc400000010ff */
[----:B------:R-:W-:Y:S02]  /*d760*/  F2FP.BF16.F32.PACK_AB R121, R123, R122 ;  /* 0x0000007a7b79723e */ /* 0x000fe400000010ff */
[----:B------:R-:W-:Y:S01]  /*d770*/  MOV R94, R94 ;  /* 0x0000005e005e7202 */ /* 0x000fe20000000f00 */
[----:B------:R-:W-:Y:S01]  /*d780*/  STSM.16.M88.4 [R70], R112 ;  /* 0x0000007046007844 */ /* 0x000fe20000000200 */
[----:B------:R-:W-:Y:S02]  /*d790*/  F2FP.BF16.F32.PACK_AB R122, R125, R124 ;  /* 0x0000007c7d7a723e */ /* 0x000fe400000010ff */
[----:B------:R-:W-:Y:S02]  /*d7a0*/  F2FP.BF16.F32.PACK_AB R123, R127, R126 ;  /* 0x0000007e7f7b723e */ /* 0x000fe400000010ff */
[----:B------:R-:W-:Y:S02]  /*d7b0*/  F2FP.BF16.F32.PACK_AB R129, R131, R130 ;  /* 0x000000828381723e */ /* 0x000fe400000010ff */
[----:B------:R-:W-:Y:S01]  /*d7c0*/  F2FP.BF16.F32.PACK_AB R130, R133, R132 ;  /* 0x000000848582723e */ /* 0x000fe200000010ff */
[----:B------:R-:W-:Y:S01]  /*d7d0*/  STSM.16.M88.4 [R94], R120 ;  /* 0x000000785e007844 */ /* 0x000fe20000000200 */
[----:B------:R-:W-:-:S02]  /*d7e0*/  F2FP.BF16.F32.PACK_AB R131, R135, R134 ;  /* 0x000000868783723e */ /* 0x000fc400000010ff */
[----:B------:R-:W-:Y:S02]  /*d7f0*/  F2FP.BF16.F32.PACK_AB R137, R139, R138 ;  /* 0x0000008a8b89723e */ /* 0x000fe400000010ff */
[----:B------:R-:W-:Y:S01]  /*d800*/  MOV R10, R6 ;  /* 0x00000006000a7202 */ /* 0x000fe20000000f00 */
[----:B------:R-:W-:Y:S01]  /*d810*/  STSM.16.M88.4 [R11], R128 ;  /* 0x000000800b007844 */ /* 0x000fe20000000200 */
        /* <DEDUP_REMOVED lines=13> */
[----:B------:R-:W4:Y:S01]  /*d8f0*/  @P0 LDG.E R3, desc[UR36][R6.64] ;  /* 0x0000002406030981 */ /* 0x000f22000c1e1900 */
[----:B------:R-:W-:Y:S01]  /*d900*/  UISETP.NE.U32.AND UP1, UPT, UR8, URZ, UPT ;  /* 0x0000003f0800728c */ /* 0x000fe2000bf25070 */
[----:B-1----:R-:W-:-:S03]  /*d910*/  ISETP.NE.AND P1, PT, R18, 0x1, PT ;  /* 0x000000011200780c */ /* 0x002fc60003f25270 */
[----:B------:R-:W-:-:S06]  /*d920*/  UISETP.NE.AND.EX UP1, UPT, UR9, URZ, UPT, UP1 ;  /* 0x0000003f0900728c */ /* 0x000fcc000bf25310 */
[----:B------:R-:W-:-:S04]  /*d930*/  PLOP3.LUT P2, PT, PT, PT, UP1, 0x80, 0x0 ;  /* 0x000000000000781c */ /* 0x000fc80003f4f018 */
[----:B------:R-:W1:Y:S01]  /*d940*/  @P1 LDC R9, c[0x0][0xbec] ;  /* 0x0002fb00ff091b82 */ /* 0x000e620000000800 */
[----:B------:R-:W-:Y:S02]  /*d950*/  @UP1 ULDC.64 UR8, c[0x0][0xc08] ;  /* 0x0003020000081ab9 */ /* 0x000fe40000000a00 */
[----:B------:R-:W-:-:S03]  /*d960*/  @UP1 UIMAD.WIDE UR8, UR4, 0x4, UR8 ;  /* 0x00000004040818a5 */ /* 0x000fc6000f8e0208 */
[----:B------:R-:W-:Y:S02]  /*d970*/  UMOV UR4, URZ ;  /* 0x0000003f00047c82 */ /* 0x000fe40008000000 */
[----:B0-----:R-:W0:Y:S01]  /*d980*/  @P1 LDC R12, c[0x0][0xbf0] ;  /* 0x0002fc00ff0c1b82 */ /* 0x001e220000000800 */
[----:B--2---:R-:W-:Y:S02]  /*d990*/  IMAD.U32 R10, RZ, RZ, UR8 ;  /* 0x00000008ff0a7e24 */ /* 0x004fe4000f8e00ff */
[----:B------:R-:W-:Y:S01]  /*d9a0*/  IMAD.U32 R11, RZ, RZ, UR9 ;  /* 0x00000009ff0b7e24 */ /* 0x000fe2000f8e00ff */
[----:B----4-:R-:W-:Y:S01]  /*d9b0*/  @P0 R2UR UR4, R3 ;  /* 0x00000000030402ca */ /* 0x010fe200000e0000 */
[----:B------:R-:W-:-:S06]  /*d9c0*/  IMAD.U32 R3, RZ, RZ, UR10 ;  /* 0x0000000aff037e24 */ /* 0x000fcc000f8e00ff */
[----:B------:R3:W5:Y:S01]  /*d9d0*/  @P2 LDG.E R3, desc[UR36][R10.64] ;  /* 0x000000240a032981 */ /* 0x000762000c1e1900 */
[----:B01----:R-:W-:Y:S07]  /*d9e0*/  @P2 BRA `(.L_x_1334) ;  /* 0x0000000000102947 */ /* 0x003fee0003800000 */
[----:B------:R-:W-:Y:S05]  /*d9f0*/  @!P0 BRA `(.L_x_1334) ;  /* 0x00000000000c8947 */ /* 0x000fea0003800000 */
[----:B---3--:R-:W2:Y:S04]  /*da00*/  LDG.E R8, desc[UR36][R6.64] ;  /* 0x0000002406087981 */ /* 0x008ea8000c1e1900 */
[----:B-----5:R-:W2:Y:S02]  /*da10*/  LDG.E R3, desc[UR36][R6.64+0x4] ;  /* 0x0000042406037981 */ /* 0x020ea4000c1e1900 */
[----:B--2---:R-:W-:-:S07]  /*da20*/  IADD3 R3, -R8, R3, RZ ;  /* 0x0000000308037210 */ /* 0x004fce0007ffe1ff */
.L_x_1334:
[----:B------:R-:W-:Y:S01]  /*da30*/  R2UR UR19, R206 ;  /* 0x00000000ce1372ca */ /* 0x000fe200000e0000 */
[----:B------:R-:W-:Y:S01]  /*da40*/  USHF.R.S32.HI UR9, URZ, 0x1f, UR4 ;  /* 0x0000001f3f097899 */ /* 0x000fe20008011404 */
[----:B------:R-:W-:Y:S01]  /*da50*/  R2UR UR13, R208 ;  /* 0x00000000d00d72ca */ /* 0x000fe200000e0000 */
[----:B------:R-:W-:Y:S01]  /*da60*/  ULDC.64 UR14, c[0x0][0xb90] ;  /* 0x0002e400000e7ab9 */ /* 0x000fe20000000a00 */
[----:B------:R-:W-:Y:S01]  /*da70*/  UMOV UR8, UR4 ;  /* 0x0000000400087c82 */ /* 0x000fe20008000000 */
[----:B---3--:R-:W-:Y:S02]  /*da80*/  VIADD R8, R200, UR60 ;  /* 0x0000003cc8087c36 */ /* 0x008fe40008000000 */
[----:B------:R-:W-:Y:S02]  /*da90*/  VIADD R26, R212, UR60 ;  /* 0x0000003cd41a7c36 */ /* 0x000fe40008000000 */
[----:B------:R-:W-:-:S04]  /*daa0*/  @P1 IMAD.HI.U32 R7, R8, R9, RZ ;  /* 0x0000000908071227 */ /* 0x000fc800078e00ff */
[----:B------:R-:W-:Y:S01]  /*dab0*/  USHF.R.S32.HI UR16, URZ, 0x1f, UR19 ;  /* 0x0000001f3f107899 */ /* 0x000fe20008011413 */
[----:B------:R-:W-:Y:S01]  /*dac0*/  IMAD.MOV.U32 R6, RZ, RZ, R8 ;  /* 0x000000ffff067224 */ /* 0x000fe200078e0008 */
[----:B------:R-:W-:Y:S01]  /*dad0*/  UIMAD.WIDE.U32 UR10, UR19, UR14, UR8 ;  /* 0x0000000e130a72a5 */ /* 0x000fe2000f8e0008 */
[----:B------:R-:W-:Y:S01]  /*dae0*/  @P1 SHF.R.U32.HI R6, RZ, R12, R7 ;  /* 0x0000000cff061219 */ /* 0x000fe20000011607 */
[----:B------:R-:W-:Y:S01]  /*daf0*/  USHF.R.S32.HI UR8, URZ, 0x1f, UR13 ;  /* 0x0000001f3f087899 */ /* 0x000fe2000801140d */
[----:B------:R-:W-:Y:S01]  /*db00*/  IMAD R7, R207, 0x40, R23 ;  /* 0x00000040cf077824 */ /* 0x000fe200078e0217 */
[----:B------:R-:W-:Y:S01]  /*db10*/  UIMAD UR12, UR16, UR14, URZ ;  /* 0x0000000e100c72a4 */ /* 0x000fe2000f8e023f */
[----:B-----5:R-:W-:Y:S01]  /*db20*/  IMAD R79, R3, R18, RZ ;  /* 0x00000012034f7224 */ /* 0x020fe200078e02ff */
[----:B------:R-:W-:Y:S01]  /*db30*/  USEL UR18, UR8, URZ, !UP0 ;  /* 0x0000003f08127287 */ /* 0x000fe2000c000000 */
[----:B------:R-:W-:Y:S01]  /*db40*/  IMAD.MOV R9, RZ, RZ, -R6 ;  /* 0x000000ffff097224 */ /* 0x000fe200078e0a06 */
[----:B------:R-:W-:Y:S01]  /*db50*/  UIMAD UR12, UR19, UR15, UR12 ;  /* 0x0000000f130c72a4 */ /* 0x000fe2000f8e020c */
[----:B------:R-:W-:Y:S01]  /*db60*/  IMAD.WIDE R4, R7, 0x2, R4 ;  /* 0x0000000207047825 */ /* 0x000fe200078e0204 */
[----:B------:R-:W-:Y:S01]  /*db70*/  USEL UR17, UR13, URZ, !UP0 ;  /* 0x0000003f0d117287 */ /* 0x000fe2000c000000 */
[----:B------:R-:W-:Y:S01]  /*db80*/  SHF.R.S32.HI R7, RZ, 0x1f, R6 ;  /* 0x0000001fff077819 */ /* 0x000fe20000011406 */
[----:B------:R-:W-:Y:S01]  /*db90*/  ULDC.64 UR14, c[0x0][0xb98] ;  /* 0x0002e600000e7ab9 */ /* 0x000fe20000000a00 */
[----:B------:R-:W-:Y:S01]  /*dba0*/  UIADD3 UR11, UR11, UR12, URZ ;  /* 0x0000000c0b0b7290 */ /* 0x000fe2000fffe03f */
[----:B------:R-:W-:Y:S01]  /*dbb0*/  IMAD R9, R18, R9, R8 ;  /* 0x0000000912097224 */ /* 0x000fe200078e0208 */
[----:B------:R-:W-:Y:S01]  /*dbc0*/  UIMAD UR8, UR18, UR14, URZ ;  /* 0x0000000e120872a4 */ /* 0x000fe2000f8e023f */
[C---:B------:R-:W-:Y:S01]  /*dbd0*/  IADD3 R11, P5, R4.reuse, 0x1000, RZ ;  /* 0x00001000040b7810 */ /* 0x040fe20007fbe0ff */
[----:B------:R-:W-:Y:S01]  /*dbe0*/  UIMAD.WIDE.U32 UR10, UR17, UR14, UR10 ;  /* 0x0000000e110a72a5 */ /* 0x000fe2000f8e000a */
[C---:B------:R-:W-:Y:S01]  /*dbf0*/  IADD3 R53, P3, R4.reuse, 0x4000, RZ ;  /* 0x0000400004357810 */ /* 0x040fe20007f7e0ff */
[----:B------:R-:W-:Y:S01]  /*dc00*/  UIMAD UR8, UR17, UR15, UR8 ;  /* 0x0000000f110872a4 */ /* 0x000fe2000f8e0208 */
[----:B------:R-:W-:Y:S01]  /*dc10*/  SHF.R.S32.HI R8, RZ, 0x1f, R9 ;  /* 0x0000001fff087819 */ /* 0x000fe20000011409 */
[----:B------:R-:W-:Y:S01]  /*dc20*/  ULDC.64 UR12, c[0x0][0xaa0] ;  /* 0x0002a800000c7ab9 */ /* 0x000fe20000000a00 */
[----:B------:R-:W-:-:S02]  /*dc30*/  IADD3 R29, P2, R4, 0x5000, RZ ;  /* 0x00005000041d7810 */ /* 0x000fc40007f5e0ff */
[----:B------:R-:W-:Y:S01]  /*dc40*/  IADD3 R6, P0, R6, UR10, RZ ;  /* 0x0000000a06067c10 */ /* 0x000fe2000ff1e0ff */
[----:B------:R-:W-:Y:S01]  /*dc50*/  IMAD.U32 R10, RZ, RZ, UR8 ;  /* 0x00000008ff0a7e24 */ /* 0x000fe2000f8e00ff */
[----:B------:R-:W-:Y:S02]  /*dc60*/  LOP3.LUT R52, R53, 0x380, RZ, 0xc0, !PT ;  /* 0x0000038035347812 */ /* 0x000fe400078ec0ff */
[----:B------:R-:W-:Y:S02]  /*dc70*/  LOP3.LUT R28, R29, 0x380, RZ, 0xc0, !PT ;  /* 0x000003801d1c7812 */ /* 0x000fe400078ec0ff */
[----:B------:R-:W-:Y:S01]  /*dc80*/  IADD3.X R7, R7, UR11, R10, P0, !PT ;  /* 0x0000000b07077c10 */ /* 0x000fe200087fe40a */
[----:B------:R-:W-:Y:S01]  /*dc90*/  ULDC.64 UR10, c[0x0][0xb88] ;  /* 0x0002e200000a7ab9 */ /* 0x000fe20000000a00 */
[----:B------:R-:W-:Y:S01]  /*dca0*/  SHF.R.U64 R52, R52, 0x3, RZ ;  /* 0x0000000334347819 */ /* 0x000fe200000012ff */
[----:B------:R-:W-:Y:S01]  /*dcb0*/  IMAD R10, R8, UR10, RZ ;  /* 0x0000000a080a7c24 */ /* 0x000fe2000f8e02ff */
[----:B------:R-:W-:Y:S01]  /*dcc0*/  LOP3.LUT R8, R11, 0x380, RZ, 0xc0, !PT ;  /* 0x000003800b087812 */ /* 0x000fe200078ec0ff */
[----:B------:R-:W-:Y:S01]  /*dcd0*/  IMAD.WIDE.U32 R6, R9, UR10, R6 ;  /* 0x0000000a09067c25 */ /* 0x000fe2000f8e0006 */
[----:B------:R-:W-:-:S02]  /*dce0*/  SHF.R.U64 R28, R28, 0x3, RZ ;  /* 0x000000031c1c7819 */ /* 0x000fc400000012ff */
[----:B------:R-:W-:Y:S01]  /*dcf0*/  SHF.R.U64 R8, R8, 0x3, RZ ;  /* 0x0000000308087819 */ /* 0x000fe200000012ff */
[----:B------:R-:W-:Y:S01]  /*dd00*/  IMAD R15, R9, UR11, R10 ;  /* 0x0000000b090f7c24 */ /* 0x000fe2000f8e020a */
[----:B------:R-:W-:Y:S01]  /*dd10*/  ULDC.64 UR10, c[0x0][0xb50] ;  /* 0x0002d400000a7ab9 */ /* 0x000fe20000000a00 */
[----:B------:R-:W-:Y:S01]  /*dd20*/  LOP3.LUT R52, R52, R53, RZ, 0x3c, !PT ;  /* 0x0000003534347212 */ /* 0x000fe200078e3cff */
[----:B------:R-:W-:Y:S01]  /*dd30*/  IMAD.X R53, RZ, RZ, R5, P3 ;  /* 0x000000ffff357224 */ /* 0x000fe200018e0605 */
[----:B------:R-:W-:Y:S01]  /*dd40*/  LEA R14, P0, R6, UR10, 0x2 ;  /* 0x0000000a060e7c11 */ /* 0x000fe2000f8010ff */
[----:B------:R-:W-:Y:S01]  /*dd50*/  IMAD.IADD R7, R7, 0x1, R15 ;  /* 0x0000000107077824 */ /* 0x000fe200078e020f */
[----:B------:R-:W-:Y:S01]  /*dd60*/  LOP3.LUT R8, R8, R11, RZ, 0x3c, !PT ;  /* 0x0000000b08087212 */ /* 0x000fe200078e3cff */
[----:B------:R-:W-:Y:S01]  /*dd70*/  IMAD.X R9, RZ, RZ, R5, P5 ;  /* 0x000000ffff097224 */ /* 0x000fe200028e0605 */
[----:B------:R-:W-:Y:S01]  /*dd80*/  IADD3 R41, P3, R4, 0xa000, RZ ;  /* 0x0000a00004297810 */ /* 0x000fe20007f7e0ff */
[----:B------:R-:W-:Y:S01]  /*dd90*/  SHFL.IDX PT, R16, R14, RZ, 0x1c1f ;  /* 0x001c1fff0e107589 */ /* 0x000fe200000e0000 */
[----:B------:R-:W-:-:S02]  /*dda0*/  LEA.HI.X R11, R6, UR11, R7, 0x2, P0 ;  /* 0x0000000b060b7c11 */ /* 0x000fc400080f1407 */
[----:B------:R-:W-:Y:S01]  /*ddb0*/  IADD3 R25, P0, R4, 0x3000, RZ ;  /* 0x0000300004197810 */ /* 0x000fe20007f1e0ff */
[----:B------:R-:W-:Y:S01]  /*ddc0*/  SHFL.IDX PT, R20, R14, 0x1, 0x1c1f ;  /* 0x003c1f000e147f89 */ /* 0x000fe200000e0000 */
[----:B------:R-:W-:Y:S01]  /*ddd0*/  LOP3.LUT R28, R28, R29, RZ, 0x3c, !PT ;  /* 0x0000001d1c1c7212 */ /* 0x000fe200078e3cff */
[----:B------:R-:W-:Y:S01]  /*dde0*/  IMAD.X R29, RZ, RZ, R5, P2 ;  /* 0x000000ffff1d7224 */ /* 0x000fe200010e0605 */
[----:B------:R-:W-:Y:S01]  /*ddf0*/  LOP3.LUT R24, R25, 0x380, RZ, 0xc0, !PT ;  /* 0x0000038019187812 */ /* 0x000fe200078ec0ff */
[----:B------:R-:W0:Y:S01]  /*de00*/  SHFL.IDX PT, R17, R11, RZ, 0x1c1f ;  /* 0x001c1fff0b117589 */ /* 0x000e2200000e0000 */
[----:B------:R-:W-:Y:S02]  /*de10*/  LOP3.LUT R40, R41, 0x380, RZ, 0xc0, !PT ;  /* 0x0000038029287812 */ /* 0x000fe400078ec0ff */
[----:B------:R-:W-:Y:S01]  /*de20*/  SHF.R.U64 R24, R24, 0x3, RZ ;  /* 0x0000000318187819 */ /* 0x000fe200000012ff */
[----:B------:R-:W1:Y:S01]  /*de30*/  SHFL.IDX PT, R21, R11, 0x1, 0x1c1f ;  /* 0x003c1f000b157f89 */ /* 0x000e6200000e0000 */
[----:B------:R-:W-:-:S02]  /*de40*/  IADD3 R45, P2, R4, 0xb000, RZ ;  /* 0x0000b000042d7810 */ /* 0x000fc40007f5e0ff */
[----:B------:R-:W-:Y:S01]  /*de50*/  LOP3.LUT R24, R24, R25, RZ, 0x3c, !PT ;  /* 0x0000001918187212 */ /* 0x000fe200078e3cff */
[----:B------:R-:W-:Y:S01]  /*de60*/  IMAD.X R25, RZ, RZ, R5, P0 ;  /* 0x000000ffff197224 */ /* 0x000fe200000e0605 */
[----:B------:R-:W-:Y:S02]  /*de70*/  IADD3 R57, P0, R4, 0x9000, RZ ;  /* 0x0000900004397810 */ /* 0x000fe40007f1e0ff */
[----:B------:R-:W-:Y:S02]  /*de80*/  SHF.R.U64 R40, R40, 0x3, RZ ;  /* 0x0000000328287819 */ /* 0x000fe400000012ff */
[----:B------:R-:W-:Y:S02]  /*de90*/  LOP3.LUT R56, R57, 0x380, RZ, 0xc0, !PT ;  /* 0x0000038039387812 */ /* 0x000fe400078ec0ff */
[----:B------:R-:W-:Y:S02]  /*dea0*/  LOP3.LUT R44, R45, 0x380, RZ, 0xc0, !PT ;  /* 0x000003802d2c7812 */ /* 0x000fe400078ec0ff */
[----:B------:R-:W-:-:S02]  /*deb0*/  SHF.R.U64 R56, R56, 0x3, RZ ;  /* 0x0000000338387819 */ /* 0x000fc400000012ff */
[----:B------:R-:W-:Y:S01]  /*dec0*/  LOP3.LUT R40, R40, R41, RZ, 0x3c, !PT ;  /* 0x0000002928287212 */ /* 0x000fe200078e3cff */
[--C-:B------:R-:W-:Y:S01]  /*ded0*/  IMAD.X R41, RZ, RZ, R5.reuse, P3 ;  /* 0x000000ffff297224 */ /* 0x100fe200018e0605 */
[----:B------:R-:W-:Y:S01]  /*dee0*/  LOP3.LUT R56, R56, R57, RZ, 0x3c, !PT ;  /* 0x0000003938387212 */ /* 0x000fe200078e3cff */
[----:B------:R-:W-:Y:S01]  /*def0*/  IMAD.X R57, RZ, RZ, R5, P0 ;  /* 0x000000ffff397224 */ /* 0x000fe200000e0605 */
[----:B------:R-:W-:Y:S02]  /*df00*/  SHF.R.U64 R44, R44, 0x3, RZ ;  /* 0x000000032c2c7819 */ /* 0x000fe400000012ff */
[----:B------:R-:W-:Y:S02]  /*df10*/  LOP3.LUT P0, RZ, R210, 0x3, RZ, 0xc0, !PT ;  /* 0x00000003d2ff7812 */ /* 0x000fe4000780c0ff */
[----:B------:R-:W-:Y:S02]  /*df20*/  IADD3 R10, P3, R4, 0xf000, RZ ;  /* 0x0000f000040a7810 */ /* 0x000fe40007f7e0ff */
[----:B------:R-:W-:-:S02]  /*df30*/  IADD3 R6, R26, 0x8, RZ ;  /* 0x000000081a067810 */ /* 0x000fc40007ffe0ff */
[----:B------:R-:W-:Y:S01]  /*df40*/  LOP3.LUT R44, R44, R45, RZ, 0x3c, !PT ;  /* 0x0000002d2c2c7212 */ /* 0x000fe200078e3cff */
[--C-:B------:R-:W-:Y:S01]  /*df50*/  IMAD.X R45, RZ, RZ, R5.reuse, P2 ;  /* 0x000000ffff2d7224 */ /* 0x100fe200010e0605 */
[-C--:B------:R-:W-:Y:S02]  /*df60*/  ISETP.GE.OR P2, PT, R26, R79.reuse, P0 ;  /* 0x0000004f1a00720c */ /* 0x080fe40000746670 */
[----:B------:R-:W-:Y:S01]  /*df70*/  IADD3 R13, P4, R4, 0x2000, RZ ;  /* 0x00002000040d7810 */ /* 0x000fe20007f9e0ff */
[----:B------:R-:W-:Y:S01]  /*df80*/  UIMAD UR10, UR9, UR12, URZ ;  /* 0x0000000c090a72a4 */ /* 0x000fe2000f8e023f */
[----:B------:R-:W-:Y:S01]  /*df90*/  LOP3.LUT R3, R10, 0x380, RZ, 0xc0, !PT ;  /* 0x000003800a037812 */ /* 0x000fe200078ec0ff */
[----:B------:R-:W-:Y:S01]  /*dfa0*/  IMAD.X R49, RZ, RZ, R5, P3 ;  /* 0x000000ffff317224 */ /* 0x000fe200018e0605 */
[----:B------:R-:W-:Y:S02]  /*dfb0*/  ISETP.GE.OR P0, PT, R6, R79, P0 ;  /* 0x0000004f0600720c */ /* 0x000fe40000706670 */
[----:B------:R-:W-:-:S02]  /*dfc0*/  SHF.R.U64 R3, R3, 0x3, RZ ;  /* 0x0000000303037819 */ /* 0x000fc400000012ff */
[----:B------:R-:W-:Y:S02]  /*dfd0*/  LOP3.LUT R12, R13, 0x380, RZ, 0xc0, !PT ;  /* 0x000003800d0c7812 */ /* 0x000fe400078ec0ff */
[----:B------:R-:W-:Y:S01]  /*dfe0*/  LOP3.LUT R48, R3, R10, RZ, 0x3c, !PT ;  /* 0x0000000a03307212 */ /* 0x000fe200078e3cff */
[----:B0-----:R0:W-:Y:S01]  /*dff0*/  @!P2 ST.E desc[UR36][R16.64], R0 ;  /* 0x000000001000a985 */ /* 0x0011e2000c101924 */
[----:B------:R-:W2:Y:S01]  /*e000*/  @P1 LDC R3, c[0x0][0xbec] ;  /* 0x0002fb00ff031b82 */ /* 0x000ea20000000800 */
[----:B------:R-:W-:Y:S02]  /*e010*/  SHF.R.U64 R12, R12, 0x3, RZ ;  /* 0x000000030c0c7819 */ /* 0x000fe400000012ff */
[----:B------:R-:W-:Y:S02]  /*e020*/  IADD3 R33, P6, R4, 0x6000, RZ ;  /* 0x0000600004217810 */ /* 0x000fe40007fde0ff */
[----:B-1----:R1:W-:Y:S01]  /*e030*/  @!P0 ST.E desc[UR36][R20.64], R2 ;  /* 0x0000000214008985 */ /* 0x0023e2000c101924 */
[----:B------:R-:W-:Y:S01]  /*e040*/  LOP3.LUT R12, R12, R13, RZ, 0x3c, !PT ;  /* 0x0000000d0c0c7212 */ /* 0x000fe200078e3cff */
[----:B------:R-:W-:Y:S01]  /*e050*/  IMAD.X R13, RZ, RZ, R5, P4 ;  /* 0x000000ffff0d7224 */ /* 0x000fe200020e0605 */
[C---:B------:R-:W-:Y:S01]  /*e060*/  IADD3 R37, P5, R4.reuse, 0x7000, RZ ;  /* 0x0000700004257810 */ /* 0x040fe20007fbe0ff */
[----:B------:R-:W-:Y:S01]  /*e070*/  UIMAD.WIDE.U32 UR8, UR4, UR12, URZ ;  /* 0x0000000c040872a5 */ /* 0x000fe2000f8e003f */
[----:B------:R-:W-:Y:S01]  /*e080*/  IADD3 R65, P4, R4, 0x8000, RZ ;  /* 0x0000800004417810 */ /* 0x000fe20007f9e0ff */
[----:B------:R-:W-:Y:S01]  /*e090*/  UIMAD UR10, UR4, UR13, UR10 ;  /* 0x0000000d040a72a4 */ /* 0x000fe2000f8e020a */
[----:B------:R-:W-:Y:S01]  /*e0a0*/  LOP3.LUT R32, R33, 0x380, RZ, 0xc0, !PT ;  /* 0x0000038021207812 */ /* 0x000fe200078ec0ff */
[----:B0-----:R-:W-:Y:S01]  /*e0b0*/  IMAD R0, R205, 0x20, R207 ;  /* 0x00000020cd007824 */ /* 0x001fe200078e02cf */
[----:B------:R-:W-:Y:S01]  /*e0c0*/  LOP3.LUT R36, R37, 0x380, RZ, 0xc0, !PT ;  /* 0x0000038025247812 */ /* 0x000fe200078ec0ff */
[----:B------:R-:W-:Y:S01]  /*e0d0*/  ULDC.64 UR12, c[0x0][0xae8] ;  /* 0x0002ba00000c7ab9 */ /* 0x000fe20000000a00 */
[----:B------:R-:W-:Y:S01]  /*e0e0*/  LOP3.LUT R64, R65, 0x380, RZ, 0xc0, !PT ;  /* 0x0000038041407812 */ /* 0x000fe200078ec0ff */
[----:B-1----:R-:W0:Y:S01]  /*e0f0*/  @P1 LDC R21, c[0x0][0xbf0] ;  /* 0x0002fc00ff151b82 */ /* 0x002e220000000800 */
[----:B------:R-:W-:Y:S01]  /*e100*/  SHF.R.U64 R32, R32, 0x3, RZ ;  /* 0x0000000320207819 */ /* 0x000fe200000012ff */
[----:B------:R-:W-:Y:S01]  /*e110*/  UIADD3 UR9, UR9, UR10, URZ ;  /* 0x0000000a09097290 */ /* 0x000fe2000fffe03f */
[----:B------:R-:W-:Y:S01]  /*e120*/  SHF.R.U64 R36, R36, 0x3, RZ ;  /* 0x0000000324247819 */ /* 0x000fe200000012ff */
[----:B------:R-:W-:Y:S01]  /*e130*/  UIMAD UR4, UR16, UR12, URZ ;  /* 0x0000000c100472a4 */ /* 0x000fe2000f8e023f */
[----:B------:R-:W-:Y:S01]  /*e140*/  SHF.R.U64 R64, R64, 0x3, RZ ;  /* 0x0000000340407819 */ /* 0x000fe200000012ff */
[----:B------:R-:W-:Y:S01]  /*e150*/  VIADD R16, R0, UR60 ;  /* 0x0000003c00107c36 */ /* 0x000fe20008000000 */
[----:B------:R-:W-:Y:S01]  /*e160*/  LOP3.LUT R32, R32, R33, RZ, 0x3c, !PT ;  /* 0x0000002120207212 */ /* 0x000fe200078e3cff */
[--C-:B------:R-:W-:Y:S01]  /*e170*/  IMAD.X R33, RZ, RZ, R5.reuse, P6 ;  /* 0x000000ffff217224 */ /* 0x100fe200030e0605 */
[----:B------:R-:W-:Y:S01]  /*e180*/  LOP3.LUT R36, R36, R37, RZ, 0x3c, !PT ;  /* 0x0000002524247212 */ /* 0x000fe200078e3cff */
[--C-:B------:R-:W-:Y:S01]  /*e190*/  IMAD.X R37, RZ, RZ, R5.reuse, P5 ;  /* 0x000000ffff257224 */ /* 0x100fe200028e0605 */
[----:B------:R-:W-:Y:S01]  /*e1a0*/  LOP3.LUT R64, R64, R65, RZ, 0x3c, !PT ;  /* 0x0000004140407212 */ /* 0x000fe200078e3cff */
[----:B------:R-:W-:Y:S01]  /*e1b0*/  IMAD.X R65, RZ, RZ, R5, P4 ;  /* 0x000000ffff417224 */ /* 0x000fe200020e0605 */
[----:B------:R-:W-:Y:S01]  /*e1c0*/  UIMAD UR4, UR19, UR13, UR4 ;  /* 0x0000000d130472a4 */ /* 0x000fe2000f8e0204 */
[C---:B------:R-:W-:Y:S01]  /*e1d0*/  IADD3 R73, P6, R4.reuse, 0xc000, RZ ;  /* 0x0000c00004497810 */ /* 0x040fe20007fde0ff */
[----:B------:R-:W-:Y:S01]  /*e1e0*/  UIMAD.WIDE.U32 UR8, UR19, UR12, UR8 ;  /* 0x0000000c130872a5 */ /* 0x000fe2000f8e0008 */
[C---:B------:R-:W-:Y:S01]  /*e1f0*/  IADD3 R69, P5, R4.reuse, 0xd000, RZ ;  /* 0x0000d00004457810 */ /* 0x040fe20007fbe0ff */
[----:B------:R-:W-:Y:S01]  /*e200*/  ULDC.64 UR10, c[0x0][0xaf0] ;  /* 0x0002bc00000a7ab9 */ /* 0x000fe20000000a00 */
[----:B------:R-:W-:Y:S01]  /*e210*/  IADD3 R61, P4, R4, 0xe000, RZ ;  /* 0x0000e000043d7810 */ /* 0x000fe20007f9e0ff */
[----:B--2---:R-:W-:Y:S01]  /*e220*/  @P1 IMAD.HI.U32 R0, R16, R3, RZ ;  /* 0x0000000310001227 */ /* 0x004fe200078e00ff */
[----:B------:R-:W-:Y:S01]  /*e230*/  UIADD3 UR9, UR9, UR4, URZ ;  /* 0x0000000409097290 */ /* 0x000fe2000fffe03f */
[----:B------:R-:W-:Y:S01]  /*e240*/  LOP3.LUT R72, R73, 0x380, RZ, 0xc0, !PT ;  /* 0x0000038049487812 */ /* 0x000fe200078ec0ff */
[----:B------:R-:W-:Y:S01]  /*e250*/  UIMAD UR4, UR18, UR10, URZ ;  /* 0x0000000a120472a4 */ /* 0x000fe2000f8e023f */
[----:B------:R-:W-:Y:S01]  /*e260*/  LOP3.LUT R68, R69, 0x380, RZ, 0xc0, !PT ;  /* 0x0000038045447812 */ /* 0x000fe200078ec0ff */
[----:B------:R-:W-:Y:S01]  /*e270*/  IMAD.MOV.U32 R17, RZ, RZ, R16 ;  /* 0x000000ffff117224 */ /* 0x000fe200078e0010 */
[----:B------:R-:W-:-:S02]  /*e280*/  LOP3.LUT R60, R61, 0x380, RZ, 0xc0, !PT ;  /* 0x000003803d3c7812 */ /* 0x000fc400078ec0ff */
[----:B------:R-:W-:Y:S01]  /*e290*/  LOP3.LUT R7, R4, 0x380, RZ, 0xc0, !PT ;  /* 0x0000038004077812 */ /* 0x000fe200078ec0ff */
[----:B------:R-:W-:Y:S01]  /*e2a0*/  UIMAD UR4, UR17, UR11, UR4 ;  /* 0x0000000b110472a4 */ /* 0x000fe2000f8e0204 */
[----:B0-----:R-:W-:Y:S01]  /*e2b0*/  @P1 SHF.R.U32.HI R17, RZ, R21, R0 ;  /* 0x00000015ff111219 */ /* 0x001fe20000011600 */
[----:B------:R-:W-:Y:S01]  /*e2c0*/  UIMAD.WIDE.U32 UR8, UR17, UR10, UR8 ;  /* 0x0000000a110872a5 */ /* 0x000fe2000f8e0008 */
[----:B------:R-:W-:Y:S01]  /*e2d0*/  SHF.R.U64 R72, R72, 0x3, RZ ;  /* 0x0000000348487819 */ /* 0x000fe200000012ff */
[----:B------:R-:W5:Y:S01]  /*e2e0*/  LD.E.128 R8, desc[UR36][R8.64] ;  /* 0x0000002408087980 */ /* 0x000f62000c101d00 */
[----:B------:R-:W-:Y:S02]  /*e2f0*/  SHF.R.U64 R68, R68, 0x3, RZ ;  /* 0x0000000344447819 */ /* 0x000fe400000012ff */
[----:B------:R-:W-:Y:S01]  /*e300*/  SHF.R.U64 R60, R60, 0x3, RZ ;  /* 0x000000033c3c7819 */ /* 0x000fe200000012ff */
[----:B------:R-:W5:Y:S01]  /*e310*/  LD.E.128 R12, desc[UR36][R12.64] ;  /* 0x000000240c0c7980 */ /* 0x000f62000c101d00 */
[----:B------:R-:W-:Y:S01]  /*e320*/  SHF.R.U64 R7, R7, 0x3, RZ ;  /* 0x0000000307077819 */ /* 0x000fe200000012ff */
[----:B------:R-:W-:Y:S01]  /*e330*/  UIADD3 UR4, UR9, UR4, URZ ;  /* 0x0000000409047290 */ /* 0x000fe2000fffe03f */
[--C-:B------:R-:W-:Y:S01]  /*e340*/  SHF.R.S32.HI R0, RZ, 0x1f, R17.reuse ;  /* 0x0000001fff007819 */ /* 0x100fe20000011411 */
[----:B------:R-:W-:Y:S01]  /*e350*/  IMAD.MOV R21, RZ, RZ, -R17 ;  /* 0x000000ffff157224 */ /* 0x000fe200078e0a11 */
[----:B------:R-:W-:Y:S01]  /*e360*/  LOP3.LUT R72, R72, R73, RZ, 0x3c, !PT ;  /* 0x0000004948487212 */ /* 0x000fe200078e3cff */
[--C-:B------:R-:W-:Y:S01]  /*e370*/  IMAD.X R73, RZ, RZ, R5.reuse, P6 ;  /* 0x000000ffff497224 */ /* 0x100fe200030e0605 */
[----:B------:R-:W-:Y:S01]  /*e380*/  LOP3.LUT R68, R68, R69, RZ, 0x3c, !PT ;  /* 0x0000004544447212 */ /* 0x000fe200078e3cff */
[--C-:B------:R-:W-:Y:S01]  /*e390*/  IMAD.X R69, RZ, RZ, R5.reuse, P5 ;  /* 0x000000ffff457224 */ /* 0x100fe200028e0605 */
[----:B------:R-:W-:Y:S01]  /*e3a0*/  LOP3.LUT R60, R60, R61, RZ, 0x3c, !PT ;  /* 0x0000003d3c3c7212 */ /* 0x000fe200078e3cff */
[----:B------:R-:W-:Y:S01]  /*e3b0*/  IMAD.X R61, RZ, RZ, R5, P4 ;  /* 0x000000ffff3d7224 */ /* 0x000fe200020e0605 */
[----:B------:R-:W-:Y:S01]  /*e3c0*/  LOP3.LUT R4, R7, R4, RZ, 0x3c, !PT ;  /* 0x0000000407047212 */ /* 0x000fe200078e3cff */
[----:B------:R-:W-:Y:S01]  /*e3d0*/  ULDC.64 UR10, c[0x0][0xae0] ;  /* 0x0002b800000a7ab9 */ /* 0x000fe20000000a00 */
[----:B------:R-:W-:Y:S01]  /*e3e0*/  IMAD R21, R18, R21, R16 ;  /* 0x0000001512157224 */ /* 0x000fe200078e0210 */
[----:B------:R-:W5:Y:S01]  /*e3f0*/  LD.E.128 R24, desc[UR36][R24.64] ;  /* 0x0000002418187980 */ /* 0x000f62000c101d00 */
[----:B------:R-:W-:-:S02]  /*e400*/  IMAD R0, R0, UR10, RZ ;  /* 0x0000000a00007c24 */ /* 0x000fc4000f8e02ff */
[----:B------:R-:W-:Y:S01]  /*e410*/  IMAD.U32 R3, RZ, RZ, UR9 ;  /* 0x00000009ff037e24 */ /* 0x000fe2000f8e00ff */
[----:B------:R-:W5:Y:S01]  /*e420*/  LD.E.128 R4, desc[UR36][R4.64] ;  /* 0x0000002404047980 */ /* 0x000f62000c101d00 */
[----:B------:R-:W-:Y:S01]  /*e430*/  IMAD.U32 R2, RZ, RZ, UR8 ;  /* 0x00000008ff027e24 */ /* 0x000fe2000f8e00ff */
[----:B------:R-:W-:Y:S01]  /*e440*/  ULDC.64 UR8, c[0x0][0xad8] ;  /* 0x0002b60000087ab9 */ /* 0x000fe20000000a00 */
[----:B------:R-:W-:Y:S01]  /*e450*/  IMAD.U32 R3, RZ, RZ, UR4 ;  /* 0x00000004ff037e24 */ /* 0x000fe2000f8e00ff */
[----:B------:R-:W5:Y:S01]  /*e460*/  LD.E.128 R52, desc[UR36][R52.64] ;  /* 0x0000002434347980 */ /* 0x000f62000c101d00 */
[C---:B------:R-:W-:Y:S01]  /*e470*/  IMAD R77, R17.reuse, UR11, R0 ;  /* 0x0000000b114d7c24 */ /* 0x040fe2000f8e0200 */
[----:B------:R-:W-:Y:S02]  /*e480*/  SHF.R.S32.HI R0, RZ, 0x1f, R21 ;  /* 0x0000001fff007819 */ /* 0x000fe40000011415 */
[----:B------:R-:W5:Y:S01]  /*e490*/  LD.E.128 R28, desc[UR36][R28.64] ;  /* 0x000000241c1c7980 */ /* 0x000f62000c101d00 */
[----:B------:R-:W-:-:S03]  /*e4a0*/  IMAD.WIDE.U32 R2, R17, UR10, R2 ;  /* 0x0000000a11027c25 */ /* 0x000fc6000f8e0002 */
        /* <DEDUP_REMOVED lines=24> */
[----:B------:R-:W-:Y:S01]  /*e630*/  LEA R18, P3, R2, UR8, 0x1 ;  /* 0x0000000802127c11 */ /* 0x000fe2000f8608ff */
[----:B------:R-:W-:Y:S01]  /*e640*/  IMAD.IADD R3, R3, 0x1, R17 ;  /* 0x0000000103037824 */ /* 0x000fe200078e0211 */
[----:B------:R-:W-:-:S02]  /*e650*/  IADD3 R22, R22, 0x30820, RZ ;  /* 0x0003082016167810 */ /* 0x000fc40007ffe0ff */
[-C--:B------:R-:W-:Y:S01]  /*e660*/  ISETP.GE.AND P1, PT, R0, R79.reuse, PT ;  /* 0x0000004f0000720c */ /* 0x080fe20003f26270 */
[----:B------:R-:W-:Y:S01]  /*e670*/  VIADD R0, R80, 0x40 ;  /* 0x0000004050007836 */ /* 0x000fe20000000000 */
[----:B------:R-:W-:Y:S02]  /*e680*/  LEA.HI.X R78, R2, UR9, R3, 0x1, P3 ;  /* 0x00000009024e7c11 */ /* 0x000fe400098f0c03 */
[----:B------:R-:W-:Y:S01]  /*e690*/  PRMT R22, RZ, 0x654, R22 ;  /* 0x00000654ff167816 */ /* 0x000fe20000000016 */
[----:B0-----:R0:W1:Y:S01]  /*e6a0*/  SHFL.IDX PT, R76, R18, RZ, 0x181f ;  /* 0x00181fff124c7589 */ /* 0x00106200000e0000 */
        /* <DEDUP_REMOVED lines=22> */
.L_x_1336:
[----:B------:R-:W-:Y:S05]  /*e810*/  BSYNC B1 ;  /* 0x0000000000017941 */ /* 0x000fea0003800000 */
.L_x_1335:
        /* <DEDUP_REMOVED lines=21> */
.L_x_1338:
[----:B------:R-:W-:Y:S05]  /*e970*/  BSYNC B1 ;  /* 0x0000000000017941 */ /* 0x000fea0003800000 */
.L_x_1337:
        /* <DEDUP_REMOVED lines=21> */
.L_x_1340:
[----:B------:R-:W-:Y:S05]  /*ead0*/  BSYNC B1 ;  /* 0x0000000000017941 */ /* 0x000fea0003800000 */
.L_x_1339:
        /* <DEDUP_REMOVED lines=20> */
[----:B----4-:R-:W-:-:S04]  /*ec20*/  LEA R2, P0, R204, R18, 0x1 ;  /* 0x00000012cc027211 */ /* 0x010fc800078008ff */
[----:B------:R-:W-:-:S05]  /*ec30*/  LEA.HI.X R3, R204, R78, R215, 0x1, P0 ;  /* 0x0000004ecc037211 */ /* 0x000fca00000f0cd7 */
[----:B------:R0:W-:Y:S01]  /*ec40*/  ST.E.128 desc[UR36][R2.64], R48 ;  /* 0x0000003002007985 */ /* 0x0001e2000c101d24 */
[----:B------:R-:W-:Y:S05]  /*ec50*/  BRA `(.L_x_1341) ;  /* 0x0000000c00747947 */ /* 0x000fea0003800000 */
.L_x_1333:
[----:B------:R-:W-:Y:S01]  /*ec60*/  R2UR UR4, R208 ;  /* 0x00000000d00472ca */ /* 0x000fe200000e0000 */
[----:B------:R-:W-:Y:S01]  /*ec70*/  ULDC.64 UR8, c[0x0][0xc00] ;  /* 0x0003000000087ab9 */ /* 0x000fe20000000a00 */
[----:B------:R-:W0:Y:S01]  /*ec80*/  LDC R11, c[0x0][0xbe8] ;  /* 0x0002fa00ff0b7b82 */ /* 0x000e220000000800 */
[----:B------:R-:W-:Y:S01]  /*ec90*/  UISETP.NE.U32.AND UP0, UPT, UR8, URZ, UPT ;  /* 0x0000003f0800728c */ /* 0x000fe2000bf05070 */
[----:B------:R-:W-:-:S03]  /*eca0*/  R2UR UR10, R206 ;  /* 0x00000000ce0a72ca */ /* 0x000fc600000e0000 */
[----:B------:R-:W-:-:S03]  /*ecb0*/  UISETP.NE.AND.EX UP0, UPT, UR9, URZ, UPT, UP0 ;  /* 0x0000003f0900728c */ /* 0x000fc6000bf05300 */
[----:B------:R-:W-:-:S03]  /*ecc0*/  ULDC.64 UR8, c[0x0][0xc00] ;  /* 0x0003000000087ab9 */ /* 0x000fc60000000a00 */
[----:B------:R-:W-:Y:S01]  /*ecd0*/  UIMAD.WIDE UR8, UR4, 0x4, UR8 ;  /* 0x00000004040878a5 */ /* 0x000fe2000f8e0208 */
[----:B------:R-:W-:-:S05]  /*ece0*/  PLOP3.LUT P2, PT, PT, PT, UP0, 0x80, 0x0 ;  /* 0x000000000000781c */ /* 0x000fca0003f4f008 */
[----:B------:R-:W-:Y:S02]  /*ecf0*/  IMAD.U32 R2, RZ, RZ, UR8 ;  /* 0x00000008ff027e24 */ /* 0x000fe4000f8e00ff */
[----:B------:R-:W-:Y:S01]  /*ed00*/  IMAD.U32 R3, RZ, RZ, UR9 ;  /* 0x00000009ff037e24 */ /* 0x000fe2000f8e00ff */
[----:B------:R-:W-:Y:S02]  /*ed10*/  ULDC.64 UR8, c[0x0][0xc08] ;  /* 0x0003020000087ab9 */ /* 0x000fe40000000a00 */
[----:B------:R-:W-:-:S03]  /*ed20*/  UISETP.NE.U32.AND UP1, UPT, UR8, URZ, UPT ;  /* 0x0000003f0800728c */ /* 0x000fc6000bf25070 */
[----:B------:R-:W2:Y:S01]  /*ed30*/  @P2 LDG.E R6, desc[UR36][R2.64] ;  /* 0x0000002402062981 */ /* 0x000ea2000c1e1900 */
[----:B------:R-:W-:-:S06]  /*ed40*/  UISETP.NE.AND.EX UP1, UPT, UR9, URZ, UPT, UP1 ;  /* 0x0000003f0900728c */ /* 0x000fcc000bf25310 */
[----:B------:R-:W-:-:S05]  /*ed50*/  PLOP3.LUT P3, PT, PT, PT, UP1, 0x80, 0x0 ;  /* 0x000000000000781c */ /* 0x000fca0003f6f018 */
[----:B------:R-:W-:Y:S02]  /*ed60*/  @UP1 ULDC.64 UR8, c[0x0][0xc08] ;  /* 0x0003020000081ab9 */ /* 0x000fe40000000a00 */
[----:B------:R-:W-:-:S03]  /*ed70*/  @UP1 UIMAD.WIDE UR8, UR4, 0x4, UR8 ;  /* 0x00000004040818a5 */ /* 0x000fc6000f8e0208 */
[----:B------:R-:W-:Y:S02]  /*ed80*/  ULDC UR4, c[0x0][0xa88] ;  /* 0x0002a20000047ab9 */ /* 0x000fe40000000800 */
[----:B------:R-:W-:Y:S02]  /*ed90*/  IMAD.U32 R0, RZ, RZ, UR4 ;  /* 0x00000004ff007e24 */ /* 0x000fe4000f8e00ff */
[----:B------:R-:W-:Y:S02]  /*eda0*/  IMAD.U32 R4, RZ, RZ, UR8 ;  /* 0x00000008ff047e24 */ /* 0x000fe4000f8e00ff */
[----:B------:R-:W-:-:S05]  /*edb0*/  IMAD.U32 R5, RZ, RZ, UR9 ;  /* 0x00000009ff057e24 */ /* 0x000fca000f8e00ff */
[----:B------:R1:W5:Y:S01]  /*edc0*/  @P3 LDG.E R0, desc[UR36][R4.64] ;  /* 0x0000002404003981 */ /* 0x000362000c1e1900 */
[----:B0-----:R-:W-:Y:S01]  /*edd0*/  ISETP.NE.AND P0, PT, R11, 0x1, PT ;  /* 0x000000010b00780c */ /* 0x001fe20003f05270 */
[----:B------:R-:W-:Y:S01]  /*ede0*/  UMOV UR4, URZ ;  /* 0x0000003f00047c82 */ /* 0x000fe20008000000 */
[----:B------:R-:W-:Y:S01]  /*edf0*/  USHF.R.S32.HI UR12, URZ, 0x1f, UR10 ;  /* 0x0000001f3f0c7899 */ /* 0x000fe2000801140a */
[----:B------:R-:W-:-:S10]  /*ee00*/  ISETP.GE.AND P1, PT, R219, 0x80, PT ;  /* 0x00000080db00780c */ /* 0x000fd40003f26270 */
[----:B------:R-:W0:Y:S01]  /*ee10*/  @P0 LDC R9, c[0x0][0xbec] ;  /* 0x0002fb00ff090b82 */ /* 0x000e220000000800 */
[----:B--2---:R-:W-:Y:S01]  /*ee20*/  @P2 R2UR UR4, R6 ;  /* 0x00000000060422ca */ /* 0x004fe200000e0000 */
[----:B01----:R-:W-:-:S14]  /*ee30*/  @P3 BRA `(.L_x_1342) ;  /* 0x0000000000103947 */ /* 0x003fdc0003800000 */
[----:B------:R-:W-:Y:S05]  /*ee40*/  @!P2 BRA `(.L_x_1342) ;  /* 0x00000000000ca947 */ /* 0x000fea0003800000 */
[----:B------:R-:W2:Y:S04]  /*ee50*/  LDG.E R5, desc[UR36][R2.64] ;  /* 0x0000002402057981 */ /* 0x000ea8000c1e1900 */
[----:B-----5:R-:W2:Y:S02]  /*ee60*/  LDG.E R0, desc[UR36][R2.64+0x4] ;  /* 0x0000042402007981 */ /* 0x020ea4000c1e1900 */
[----:B--2---:R-:W-:-:S07]  /*ee70*/  IMAD.IADD R0, R0, 0x1, -R5 ;  /* 0x0000000100007824 */ /* 0x004fce00078e0a05 */
.L_x_1342:
[----:B------:R-:W-:Y:S01]  /*ee80*/  R2UR UR9, R208 ;  /* 0x00000000d00972ca */ /* 0x000fe200000e0000 */
[----:B------:R-:W-:Y:S01]  /*ee90*/  USHF.R.S32.HI UR11, URZ, 0x1f, UR4 ;  /* 0x0000001f3f0b7899 */ /* 0x000fe20008011404 */
[----:B------:R-:W-:Y:S11]  /*eea0*/  BSSY B1, `(.L_x_1343) ;  /* 0x000002f000017945 */ /* 0x000ff60003800000 */
[----:B------:R-:W-:-:S02]  /*eeb0*/  USHF.R.S32.HI UR8, URZ, 0x1f, UR9 ;  /* 0x0000001f3f087899 */ /* 0x000fc40008011409 */
[----:B------:R-:W-:Y:S02]  /*eec0*/  USEL UR13, UR9, URZ, !UP0 ;  /* 0x0000003f090d7287 */ /* 0x000fe4000c000000 */
[----:B------:R-:W-:Y:S01]  /*eed0*/  USEL UR14, UR8, URZ, !UP0 ;  /* 0x0000003f080e7287 */ /* 0x000fe2000c000000 */
[----:B------:R-:W-:Y:S11]  /*eee0*/  @P1 BRA `(.L_x_1344) ;  /* 0x0000000000a81947 */ /* 0x000ff60003800000 */
[----:B------:R-:W0:Y:S01]  /*eef0*/  S2R R4, SR_TID.X ;  /* 0x0000000000047919 */ /* 0x000e220000002100 */
[----:B------:R-:W1:Y:S01]  /*ef00*/  LDC R7, c[0x0][0xbe8] ;  /* 0x0002fa00ff077b82 */ /* 0x000e620000000800 */
[----:B------:R-:W-:Y:S02]  /*ef10*/  IMAD.U32 R3, RZ, RZ, UR60 ;  /* 0x0000003cff037e24 */ /* 0x000fe4000f8e00ff */
[----:B-1---5:R-:W-:-:S03]  /*ef20*/  IMAD R2, R0, R7, RZ ;  /* 0x0000000700027224 */ /* 0x022fc600078e02ff */
[----:B0-----:R-:W-:-:S04]  /*ef30*/  IADD3 R4, R3, -0x80, R4 ;  /* 0xffffff8003047810 */ /* 0x001fc80007ffe004 */
        /* <DEDUP_REMOVED lines=32> */
[----:B------:R-:W-:-:S03]  /*f140*/  LEA R4, P1, R2, UR8, 0x2 ;  /* 0x0000000802047c11 */ /* 0x000fc6000f8210ff */
[----:B------:R-:W-:-:S05]  /*f150*/  IMAD.IADD R3, R3, 0x1, R7 ;  /* 0x0000000103037824 */ /* 0x000fca00078e0207 */
[----:B------:R-:W-:Y:S01]  /*f160*/  LEA.HI.X R5, R2, UR9, R3, 0x2, P1 ;  /* 0x0000000902057c11 */ /* 0x000fe200088f1403 */
[----:B------:R-:W-:-:S05]  /*f170*/  IMAD.MOV.U32 R3, RZ, RZ, -0x800000 ;  /* 0xff800000ff037424 */ /* 0x000fca00078e00ff */
[----:B------:R0:W-:Y:S02]  /*f180*/  STG.E desc[UR36][R4.64], R3 ;  /* 0x0000000304007986 */ /* 0x0001e4000c101924 */
.L_x_1344:
[----:B------:R-:W-:Y:S05]  /*f190*/  BSYNC B1 ;  /* 0x0000000000017941 */ /* 0x000fea0003800000 */
.L_x_1343:
[----:B0-----:R-:W0:Y:S01]  /*f1a0*/  @P0 LDC R3, c[0x0][0xbf0] ;  /* 0x0002fc00ff030b82 */ /* 0x001e220000000800 */
[----:B------:R-:W-:Y:S01]  /*f1b0*/  ULDC.64 UR16, c[0x0][0xaa0] ;  /* 0x0002a80000107ab9 */ /* 0x000fe20000000a00 */
[----:B------:R-:W-:Y:S01]  /*f1c0*/  R2UR UR15, R206 ;  /* 0x00000000ce0f72ca */ /* 0x000fe200000e0000 */
[----:B------:R-:W-:Y:S01]  /*f1d0*/  UIMAD UR10, UR11, UR16, URZ ;  /* 0x000000100b0a72a4 */ /* 0x000fe2000f8e023f */
[----:B------:R-:W-:Y:S01]  /*f1e0*/  IMAD R2, R205, 0x20, R207 ;  /* 0x00000020cd027824 */ /* 0x000fe200078e02cf */
[----:B------:R-:W-:Y:S01]  /*f1f0*/  UIMAD.WIDE.U32 UR8, UR4, UR16, URZ ;  /* 0x00000010040872a5 */ /* 0x000fe2000f8e003f */
[----:B------:R-:W-:Y:S01]  /*f200*/  BSSY B1, `(.L_x_1345) ;  /* 0x0000040000017945 */ /* 0x000fe20003800000 */
[----:B------:R-:W-:Y:S02]  /*f210*/  UIMAD UR10, UR4, UR17, UR10 ;  /* 0x00000011040a72a4 */ /* 0x000fe4000f8e020a */
[----:B------:R-:W-:Y:S01]  /*f220*/  IADD3 R6, R2, UR60, RZ ;  /* 0x0000003c02067c10 */ /* 0x000fe2000fffe0ff */
[----:B------:R-:W-:Y:S01]  /*f230*/  ULDC.64 UR16, c[0x0][0xae8] ;  /* 0x0002ba0000107ab9 */ /* 0x000fe20000000a00 */
[----:B------:R-:W-:-:S02]  /*f240*/  UIADD3 UR9, UR9, UR10, URZ ;  /* 0x0000000a09097290 */ /* 0x000fc4000fffe03f */
[----:B------:R-:W-:Y:S01]  /*f250*/  UIMAD UR4, UR12, UR16, URZ ;  /* 0x000000100c0472a4 */ /* 0x000fe2000f8e023f */
[----:B------:R-:W-:Y:S01]  /*f260*/  @P0 IMAD.HI.U32 R2, R6, R9, RZ ;  /* 0x0000000906020227 */ /* 0x000fe200078e00ff */
[----:B------:R-:W-:Y:S02]  /*f270*/  UIMAD.WIDE.U32 UR8, UR15, UR16, UR8 ;  /* 0x000000100f0872a5 */ /* 0x000fe4000f8e0008 */
[----:B------:R-:W-:Y:S01]  /*f280*/  UIMAD UR4, UR15, UR17, UR4 ;  /* 0x000000110f0472a4 */ /* 0x000fe2000f8e0204 */
[----:B------:R-:W-:Y:S01]  /*f290*/  IMAD.MOV.U32 R5, RZ, RZ, R6 ;  /* 0x000000ffff057224 */ /* 0x000fe200078e0006 */
[----:B------:R-:W-:Y:S02]  /*f2a0*/  ULDC.64 UR10, c[0x0][0xaf0] ;  /* 0x0002bc00000a7ab9 */ /* 0x000fe40000000a00 */
[----:B------:R-:W-:Y:S02]  /*f2b0*/  UIADD3 UR9, UR9, UR4, URZ ;  /* 0x0000000409097290 */ /* 0x000fe4000fffe03f */
[----:B------:R-:W-:Y:S01]  /*f2c0*/  UIMAD UR4, UR14, UR10, URZ ;  /* 0x0000000a0e0472a4 */ /* 0x000fe2000f8e023f */
[----:B0-----:R-:W-:Y:S01]  /*f2d0*/  @P0 SHF.R.U32.HI R5, RZ, R3, R2 ;  /* 0x00000003ff050219 */ /* 0x001fe20000011602 */
[----:B------:R-:W-:-:S02]  /*f2e0*/  UIMAD.WIDE.U32 UR8, UR13, UR10, UR8 ;  /* 0x0000000a0d0872a5 */ /* 0x000fc4000f8e0008 */
[----:B------:R-:W-:Y:S01]  /*f2f0*/  UIMAD UR4, UR13, UR11, UR4 ;  /* 0x0000000b0d0472a4 */ /* 0x000fe2000f8e0204 */
[--C-:B------:R-:W-:Y:S01]  /*f300*/  SHF.R.S32.HI R2, RZ, 0x1f, R5.reuse ;  /* 0x0000001fff027819 */ /* 0x100fe20000011405 */
[----:B------:R-:W-:Y:S01]  /*f310*/  IMAD.MOV R7, RZ, RZ, -R5 ;  /* 0x000000ffff077224 */ /* 0x000fe200078e0a05 */
[----:B------:R-:W-:Y:S01]  /*f320*/  ULDC.64 UR10, c[0x0][0xae0] ;  /* 0x0002b800000a7ab9 */ /* 0x000fe20000000a00 */
[----:B------:R-:W-:Y:S02]  /*f330*/  UIADD3 UR4, UR9, UR4, URZ ;  /* 0x0000000409047290 */ /* 0x000fe4000fffe03f */
[----:B------:R-:W-:Y:S02]  /*f340*/  IMAD.U32 R3, RZ, RZ, UR9 ;  /* 0x00000009ff037e24 */ /* 0x000fe4000f8e00ff */
[----:B------:R-:W-:Y:S02]  /*f350*/  IMAD R4, R2, UR10, RZ ;  /* 0x0000000a02047c24 */ /* 0x000fe4000f8e02ff */
[----:B------:R-:W-:-:S02]  /*f360*/  IMAD R7, R11, R7, R6 ;  /* 0x000000070b077224 */ /* 0x000fc400078e0206 */
[----:B------:R-:W-:Y:S01]  /*f370*/  IMAD.U32 R2, RZ, RZ, UR8 ;  /* 0x00000008ff027e24 */ /* 0x000fe2000f8e00ff */
[----:B------:R-:W-:Y:S01]  /*f380*/  ULDC.64 UR8, c[0x0][0xad8] ;  /* 0x0002b60000087ab9 */ /* 0x000fe20000000a00 */
[----:B------:R-:W-:Y:S02]  /*f390*/  IMAD.U32 R3, RZ, RZ, UR4 ;  /* 0x00000004ff037e24 */ /* 0x000fe4000f8e00ff */
[C---:B------:R-:W-:Y:S01]  /*f3a0*/  IMAD R9, R5.reuse, UR11, R4 ;  /* 0x0000000b05097c24 */ /* 0x040fe2000f8e0204 */
[----:B------:R-:W-:Y:S01]  /*f3b0*/  SHF.R.S32.HI R4, RZ, 0x1f, R7 ;  /* 0x0000001fff047819 */ /* 0x000fe20000011407 */
[----:B------:R-:W-:-:S04]  /*f3c0*/  IMAD.WIDE.U32 R2, R5, UR10, R2 ;  /* 0x0000000a05027c25 */ /* 0x000fc8000f8e0002 */
[----:B------:R-:W-:Y:S02]  /*f3d0*/  IMAD.IADD R3, R3, 0x1, R9 ;  /* 0x0000000103037824 */ /* 0x000fe400078e0209 */
[----:B------:R-:W-:Y:S02]  /*f3e0*/  IMAD R4, R4, UR8, RZ ;  /* 0x0000000804047c24 */ /* 0x000fe4000f8e02ff */
[----:B------:R-:W-:Y:S02]  /*f3f0*/  VIADD R6, R207, UR60 ;  /* 0x0000003ccf067c36 */ /* 0x000fe40008000000 */
[----:B-----5:R-:W-:Y:S02]  /*f400*/  IMAD R11, R0, R11, RZ ;  /* 0x0000000b000b7224 */ /* 0x020fe400078e02ff */
[C---:B------:R-:W-:Y:S02]  /*f410*/  IMAD R5, R7.reuse, UR9, R4 ;  /* 0x0000000907057c24 */ /* 0x040fe4000f8e0204 */
[----:B------:R-:W-:Y:S01]  /*f420*/  IMAD.WIDE.U32 R2, R7, UR8, R2 ;  /* 0x0000000807027c25 */ /* 0x000fe2000f8e0002 */
[----:B------:R-:W-:Y:S01]  /*f430*/  ISETP.GE.AND P2, PT, R6, R11, PT ;  /* 0x0000000b0600720c */ /* 0x000fe20003f46270 */
[----:B------:R-:W-:-:S02]  /*f440*/  ULDC.64 UR8, c[0x0][0xa80] ;  /* 0x0002a00000087ab9 */ /* 0x000fc40000000a00 */
        /* <DEDUP_REMOVED lines=27> */
.L_x_1346:
[----:B------:R-:W-:Y:S05]  /*f600*/  BSYNC B1 ;  /* 0x0000000000017941 */ /* 0x000fea0003800000 */
.L_x_1345:
        /* <DEDUP_REMOVED lines=21> */
.L_x_1348:
[----:B------:R-:W-:Y:S05]  /*f760*/  BSYNC B1 ;  /* 0x0000000000017941 */ /* 0x000fea0003800000 */
.L_x_1347:
        /* <DEDUP_REMOVED lines=21> */
.L_x_1350:
[----:B------:R-:W-:Y:S05]  /*f8c0*/  BSYNC B1 ;  /* 0x0000000000017941 */ /* 0x000fea0003800000 */
.L_x_1349:
        /* <DEDUP_REMOVED lines=22> */
.L_x_1341:
[----:B------:R-:W-:Y:S05]  /*fa30*/  BSYNC B0 ;  /* 0x0000000000007941 */ /* 0x000fea0003800000 */
.L_x_1332:
[----:B------:R-:W-:Y:S02]  /*fa40*/  ULDC UR4, c[0x0][0xc3c] ;  /* 0x00030f0000047ab9 */ /* 0x000fe40000000800 */
[----:B------:R-:W-:-:S06]  /*fa50*/  UISETP.GE.AND UP0, UPT, UR6, UR4, UPT ;  /* 0x000000040600728c */ /* 0x000fcc000bf06270 */
[----:B------:R-:W-:-:S13]  /*fa60*/  PLOP3.LUT P0, PT, PT, PT, UP0, 0x80, 0x0 ;  /* 0x000000000000781c */ /* 0x000fda0003f0f008 */
[----:B------:R-:W-:Y:S05]  /*fa70*/  @!P0 BRA `(.L_x_1351) ;  /* 0xffffff1000c88947 */ /* 0x000fea000383ffff */
[----:B------:R-:W-:Y:S05]  /*fa80*/  EXIT ;  /* 0x000000000000794d */ /* 0x000fea0003800000 */
.L_x_1242:
[----:B------:R-:W-:-:S08]  /*fa90*/  NOP ;  /* 0x0000000000007918 */ /* 0x000fd00000000000 */
[----:B0-----:R-:W0:-:S00]  /*faa0*/  USETMAXREG.DEALLOC.CTAPOOL 0x28 ;  /* 0x00000028000079c8 */ /* 0x001e0000080e0500 */
        /* <DEDUP_REMOVED lines=14> */
.L_x_1352:
[----:B------:R-:W-:Y:S01]  /*fb90*/  LOP3.LUT R5, R0, 0x1f, RZ, 0xc0, !PT ;  /* 0x0000001f00057812 */ /* 0x000fe200078ec0ff */
[----:B------:R-:W-:Y:S01]  /*fba0*/  ULDC UR4, c[0x0][0xc3c] ;  /* 0x00030f0000047ab9 */ /* 0x000fe20000000800 */
[----:B------:R-:W0:Y:S01]  /*fbb0*/  S2UR UR6, SR_CTAID.X ;  /* 0x00000000000679c3 */ /* 0x000e220000002500 */
[----:B------:R-:W-:Y:S01]  /*fbc0*/  ULDC UR5, c[0x0][0xc38] ;  /* 0x00030e0000057ab9 */ /* 0x000fe20000000800 */
[----:B------:R-:W-:-:S04]  /*fbd0*/  ISETP.NE.AND P0, PT, R5, 0x1f, PT ;  /* 0x0000001f0500780c */ /* 0x000fc80003f05270 */
[----:B------:R-:W-:-:S13]  /*fbe0*/  ISETP.GE.OR P1, PT, R5, UR4, !P0 ;  /* 0x0000000405007c0c */ /* 0x000fda000c726670 */
[----:B------:R-:W1:Y:S02]  /*fbf0*/  @!P1 LDC.64 R2, c[0x0][0xc80] ;  /* 0x00032000ff029b82 */ /* 0x000e640000000a00 */
[----:B-1----:R-:W-:-:S05]  /*fc00*/  @!P1 IMAD.WIDE.U32 R2, R5, 0x4, R2 ;  /* 0x0000000405029825 */ /* 0x002fca00078e0002 */
        /* <DEDUP_REMOVED lines=21> */
[----:B-1----:R-:W-:-:S04]  /*fd60*/  SEL R7, R7, RZ, P5 ;  /* 0x000000ff07077207 */ /* 0x002fc80002800000 */
[----:B------:R-:W-:-:S05]  /*fd70*/  IADD3 R8, R2, R7, RZ ;  /* 0x0000000702087210 */ /* 0x000fca0007ffe0ff */
[----:B------:R-:W1:Y:S02]  /*fd80*/  SHFL.IDX PT, R6, R8, 0x1f, 0x1f ;  /* 0x03e01f0008067f89 */ /* 0x000e6400000e0000 */
[----:B-1----:R-:W-:-:S04]  /*fd90*/  IMAD R6, R6, UR5, RZ ;  /* 0x0000000506067c24 */ /* 0x002fc8000f8e02ff */
[----:B------:R-:W-:Y:S01]  /*fda0*/  IMAD.MOV.U32 R3, RZ, RZ, R6 ;  /* 0x000000ffff037224 */ /* 0x000fe200078e0006 */
[----:B0-----:R-:W-:-:S13]  /*fdb0*/  ISETP.GT.AND P6, PT, R6, UR6, PT ;  /* 0x0000000606007c0c */ /* 0x001fda000bfc4270 */
[----:B------:R-:W-:Y:S05]  /*fdc0*/  @P6 BRA `(.L_x_1354) ;  /* 0x0000000000906947 */ /* 0x000fea0003800000 */
[----:B------:R-:W-:Y:S01]  /*fdd0*/  IMAD.MOV.U32 R6, RZ, RZ, R3 ;  /* 0x000000ffff067224 */ /* 0x000fe200078e0003 */
[----:B------:R-:W-:Y:S01]  /*fde0*/  UMOV UR4, URZ ;  /* 0x0000003f00047c82 */ /* 0x000fe20008000000 */
[----:B------:R-:W-:-:S05]  /*fdf0*/  ULDC UR5, c[0x0][0xc38] ;  /* 0x00030e0000057ab9 */ /* 0x000fca0000000800 */
.L_x_1358:
        /* <DEDUP_REMOVED lines=12> */
.L_x_1357:
[----:B------:R-:W-:Y:S05]  /*fec0*/  BSYNC B0 ;  /* 0x0000000000007941 */ /* 0x000fea0003800000 */
.L_x_1356:
        /* <DEDUP_REMOVED lines=20> */
.L_x_1354:
[----:B------:R-:W-:-:S04]  /*10010*/  IMAD.IADD R13, R6, 0x1, -R3 ;  /* 0x00000001060d7824 */ /* 0x000fc800078e0a03 */
[----:B------:R-:W-:-:S05]  /*10020*/  IMAD R2, R8, UR5, R13 ;  /* 0x0000000508027c24 */ /* 0x000fca000f8e020d */
[----:B------:R-:W-:Y:S02]  /*10030*/  ISETP.GT.AND P0, PT, R2, UR6, PT ;  /* 0x0000000602007c0c */ /* 0x000fe4000bf04270 */
[----:B------:R-:W0:Y:S11]  /*10040*/  LDC.64 R2, c[0x0][0xc90] ;  /* 0x00032400ff027b82 */ /* 0x000e360000000a00 */
[----:B------:R-:W-:-:S04]  /*10050*/  VOTE.ANY R9, PT, !P0 ;  /* 0x0000000000097806 */ /* 0x000fc800040e0100 */
[----:B------:R-:W1:Y:S02]  /*10060*/  POPC R15, R9 ;  /* 0x00000009000f7309 */ /* 0x000e640000000000 */
[----:B-1----:R-:W-:-:S04]  /*10070*/  VIADD R19, R15, UR4 ;  /* 0x000000040f137c36 */ /* 0x002fc80008000000 */
[----:B0-----:R-:W-:-:S05]  /*10080*/  IMAD.WIDE R2, R19, 0x4, R2 ;  /* 0x0000000413027825 */ /* 0x001fca00078e0202 */
[----:B------:R-:W2:Y:S01]  /*10090*/  LDG.E R7, desc[UR36][R2.64] ;  /* 0x0000002402077981 */ /* 0x000ea2000c1e1900 */
[----:B------:R-:W-:-:S03]  /*100a0*/  ISETP.NE.AND P0, PT, R9, RZ, PT ;  /* 0x000000ff0900720c */ /* 0x000fc60003f05270 */
[----:B------:R-:W2:Y:S02]  /*100b0*/  SHFL.IDX PT, R4, R4, R15, 0x1f ;  /* 0x00001f0f04047589 */ /* 0x000ea400000e0000 */
[----:B--2---:R-:W-:-:S05]  /*100c0*/  IMAD R6, R4, R7, RZ ;  /* 0x0000000704067224 */ /* 0x004fca00078e02ff */
[----:B------:R-:W-:-:S04]  /*100d0*/  IABS R12, R6 ;  /* 0x00000006000c7213 */ /* 0x000fc80000000000 */
[----:B------:R-:W0:Y:S08]  /*100e0*/  I2F.RP R10, R12 ;  /* 0x0000000c000a7306 */ /* 0x000e300000209400 */
[----:B0-----:R-:W0:Y:S02]  /*100f0*/  MUFU.RCP R10, R10 ;  /* 0x0000000a000a7308 */ /* 0x001e240000001000 */
[----:B0-----:R-:W-:-:S06]  /*10100*/  VIADD R11, R10, 0xffffffe ;  /* 0x0ffffffe0a0b7836 */ /* 0x001fcc0000000000 */
[----:B------:R0:W1:Y:S01]  /*10110*/  F2I.FTZ.U32.TRUNC.NTZ R3, R11 ;  /* 0x0000000b00037305 */ /* 0x000062000021f000 */
[----:B------:R-:W-:Y:S05]  /*10120*/  @!P0 BRA `(.L_x_1359) ;  /* 0x0000000000088947 */ /* 0x000fea0003800000 */
[----:B------:R-:W-:-:S05]  /*10130*/  VIADD R9, R15, 0xffffffff ;  /* 0xffffffff0f097836 */ /* 0x000fca0000000000 */
[----:B------:R2:W3:Y:S02]  /*10140*/  SHFL.IDX PT, R16, R8, R9, 0x1f ;  /* 0x00001f0908107589 */ /* 0x0004e400000e0000 */
.L_x_1359:
[----:B---3--:R-:W-:Y:S01]  /*10150*/  IMAD R16, R16, UR5, R13 ;  /* 0x0000000510107c24 */ /* 0x008fe2000f8e020d */
[----:B------:R-:W-:Y:S01]  /*10160*/  IABS R2, R6 ;  /* 0x0000000600027213 */ /* 0x000fe20000000000 */
[----:B01----:R-:W-:-:S03]  /*10170*/  IMAD.MOV R11, RZ, RZ, -R3 ;  /* 0x000000ffff0b7224 */ /* 0x003fc600078e0a03 */
[----:B--2---:R-:W-:Y:S01]  /*10180*/  IADD3 R9, -R16, UR6, RZ ;  /* 0x0000000610097c10 */ /* 0x004fe2000fffe1ff */
[----:B------:R-:W-:Y:S01]  /*10190*/  IMAD R11, R11, R12, RZ ;  /* 0x0000000c0b0b7224 */ /* 0x000fe200078e02ff */
[----:B------:R-:W-:Y:S01]  /*101a0*/  IADD3 R10, RZ, -R2, RZ ;  /* 0x80000002ff0a7210 */ /* 0x000fe20007ffe0ff */
[----:B------:R-:W-:Y:S01]  /*101b0*/  IMAD.MOV.U32 R2, RZ, RZ, RZ ;  /* 0x000000ffff027224 */ /* 0x000fe200078e00ff */
        /* <DEDUP_REMOVED lines=16> */
[----:B------:R-:W-:Y:S02]  /*102c0*/  IMAD R13, R7, R2, RZ ;  /* 0x00000002070d7224 */ /* 0x000fe400078e02ff */
[----:B------:R-:W-:Y:S02]  /*102d0*/  IMAD.MOV R2, RZ, RZ, -R2 ;  /* 0x000000ffff027224 */ /* 0x000fe400078e0a02 */
[----:B------:R-:W-:Y:S02]  /*102e0*/  IMAD.MOV R8, RZ, RZ, -R13 ;  /* 0x000000ffff087224 */ /* 0x000fe400078e0a0d */
[----:B------:R-:W-:Y:S02]  /*102f0*/  IMAD R6, R6, R2, R9 ;  /* 0x0000000206067224 */ /* 0x000fe400078e0209 */
[----:B------:R-:W-:Y:S01]  /*10300*/  IMAD.MOV.U32 R2, RZ, RZ, RZ ;  /* 0x000000ffff027224 */ /* 0x000fe200078e00ff */
[----:B------:R-:W-:Y:S02]  /*10310*/  VIADDMNMX R15, R8, UR5, R7, PT ;  /* 0x00000005080f7c46 */ /* 0x000fe4000b800107 */
[----:B------:R-:W-:-:S02]  /*10320*/  IABS R11, R6 ;  /* 0x00000006000b7213 */ /* 0x000fc40000000000 */
[----:B------:R-:W-:Y:S01]  /*10330*/  IABS R8, R15 ;  /* 0x0000000f00087213 */ /* 0x000fe20000000000 */
[----:B------:R-:W-:-:S03]  /*10340*/  IMAD.MOV R18, RZ, RZ, -R15 ;  /* 0x000000ffff127224 */ /* 0x000fc600078e0a0f */
[----:B------:R-:W0:Y:S08]  /*10350*/  I2F.RP R7, R8 ;  /* 0x0000000800077306 */ /* 0x000e300000209400 */
[----:B0-----:R-:W0:Y:S02]  /*10360*/  MUFU.RCP R7, R7 ;  /* 0x0000000700077308 */ /* 0x001e240000001000 */
[----:B0-----:R-:W-:-:S06]  /*10370*/  VIADD R3, R7, 0xffffffe ;  /* 0x0ffffffe07037836 */ /* 0x001fcc0000000000 */
[----:B------:R-:W0:Y:S02]  /*10380*/  F2I.FTZ.U32.TRUNC.NTZ R3, R3 ;  /* 0x0000000300037305 */ /* 0x000e24000021f000 */
[----:B0-----:R-:W-:-:S04]  /*10390*/  IMAD.MOV R10, RZ, RZ, -R3 ;  /* 0x000000ffff0a7224 */ /* 0x001fc800078e0a03 */
[----:B------:R-:W-:Y:S01]  /*103a0*/  IMAD.MOV.U32 R9, RZ, RZ, R10 ;  /* 0x000000ffff097224 */ /* 0x000fe200078e000a */
[----:B------:R-:W-:-:S03]  /*103b0*/  IABS R10, R15 ;  /* 0x0000000f000a7213 */ /* 0x000fc60000000000 */
[----:B------:R-:W-:-:S04]  /*103c0*/  IMAD R9, R9, R8, RZ ;  /* 0x0000000809097224 */ /* 0x000fc800078e02ff */
[----:B------:R-:W-:-:S04]  /*103d0*/  IMAD.HI.U32 R2, R3, R9, R2 ;  /* 0x0000000903027227 */ /* 0x000fc800078e0002 */
[----:B------:R-:W-:Y:S02]  /*103e0*/  IMAD.MOV R3, RZ, RZ, -R10 ;  /* 0x000000ffff037224 */ /* 0x000fe400078e0a0a */
        /* <DEDUP_REMOVED lines=8> */
[----:B------:R-:W-:Y:S01]  /*10470*/  ISETP.GE.AND P2, PT, R3, RZ, PT ;  /* 0x000000ff0300720c */ /* 0x000fe20003f46270 */
[----:B------:R-:W-:-:S06]  /*10480*/  IMAD.IADD R3, R6, 0x1, R13 ;  /* 0x0000000106037824 */ /* 0x000fcc00078e020d */
[----:B------:R-:W-:-:S06]  /*10490*/  @P0 IADD3 R2, R2, 0x1, RZ ;  /* 0x0000000102020810 */ /* 0x000fcc0007ffe0ff */
[----:B------:R-:W-:Y:S01]  /*104a0*/  @!P2 IMAD.MOV R2, RZ, RZ, -R2 ;  /* 0x000000ffff02a224 */ /* 0x000fe200078e0a02 */
[----:B------:R-:W-:-:S04]  /*104b0*/  @!P1 LOP3.LUT R2, RZ, R15, RZ, 0x33, !PT ;  /* 0x0000000fff029212 */ /* 0x000fc800078e33ff */
[----:B------:R-:W-:Y:S01]  /*104c0*/  LOP3.LUT R17, RZ, R2, RZ, 0x33, !PT ;  /* 0x00000002ff117212 */ /* 0x000fe200078e33ff */
[----:B------:R-:W-:-:S04]  /*104d0*/  IMAD R18, R2, R18, R3 ;  /* 0x0000001202127224 */ /* 0x000fc800078e0203 */
[----:B------:R-:W-:Y:S01]  /*104e0*/  IMAD.IADD R17, R4, 0x1, R17 ;  /* 0x0000000104117824 */ /* 0x000fe200078e0211 */
[----:B------:R-:W-:Y:S06]  /*104f0*/  BRA `(.L_x_1360) ;  /* 0x0000000000147947 */ /* 0x000fec0003800000 */
.L_x_1355:
[----:B------:R-:W-:Y:S01]  /*10500*/  ULDC UR4, c[0x0][0xc3c] ;  /* 0x00030f0000047ab9 */ /* 0x000fe20000000800 */
[----:B------:R-:W-:Y:S02]  /*10510*/  IMAD.MOV.U32 R17, RZ, RZ, RZ ;  /* 0x000000ffff117224 */ /* 0x000fe400078e00ff */
[----:B------:R-:W-:Y:S02]  /*10520*/  IMAD.U32 R16, RZ, RZ, UR6 ;  /* 0x00000006ff107e24 */ /* 0x000fe4000f8e00ff */
[----:B------:R-:W-:Y:S02]  /*10530*/  IMAD.MOV.U32 R18, RZ, RZ, RZ ;  /* 0x000000ffff127224 */ /* 0x000fe400078e00ff */
[----:B------:R-:W-:-:S07]  /*10540*/  IMAD.U32 R19, RZ, RZ, UR4 ;  /* 0x00000004ff137e24 */ /* 0x000fce000f8e00ff */
.L_x_1360:
[----:B------:R-:W-:-:S13]  /*10550*/  ISETP.NE.AND P0, PT, R5, RZ, PT ;  /* 0x000000ff0500720c */ /* 0x000fda0003f05270 */
[----:B------:R-:W0:Y:S01]  /*10560*/  @!P0 S2R R3, SR_CgaCtaId ;  /* 0x0000000000038919 */ /* 0x000e220000008800 */
[----:B------:R-:W-:-:S04]  /*10570*/  @!P0 MOV R2, 0x400 ;  /* 0x0000040000028802 */ /* 0x000fc80000000f00 */
[----:B0-----:R-:W-:-:S05]  /*10580*/  @!P0 LEA R2, R3, R2, 0x18 ;  /* 0x0000000203028211 */ /* 0x001fca00078ec0ff */
[----:B------:R1:W-:Y:S01]  /*10590*/  @!P0 STS.128 [R2+0x308d0], R16 ;  /* 0x0308d01002008388 */ /* 0x0003e20000000c00 */
[----:B------:R-:W-:Y:S06]  /*105a0*/  BAR.ARV 0x5, 0x180 ;  /* 0x0146000000007b1d */ /* 0x000fec0000002000 */
.L_x_1353:
[----:B------:R2:W-:Y:S01]  /*105b0*/  STL [R1+0x1c], RZ ;  /* 0x00001cff01007387 */ /* 0x0005e20000100800 */
[----:B------:R-:W-:Y:S01]  /*105c0*/  ULDC UR4, c[0x0][0xc3c] ;  /* 0x00030f0000047ab9 */ /* 0x000fe20000000800 */
[----:B------:R-:W-:Y:S01]  /*105d0*/  IMAD.MOV.U32 R28, RZ, RZ, 0x1 ;  /* 0x00000001ff1c7424 */ /* 0x000fe200078e00ff */
[----:B0-----:R-:W-:Y:S01]  /*105e0*/  ISETP.GE.AND P0, PT, R19, UR4, PT ;  /* 0x0000000413007c0c */ /* 0x001fe2000bf06270 */
[----:B------:R-:W-:-:S12]  /*105f0*/  IMAD.MOV.U32 R25, RZ, RZ, RZ ;  /* 0x000000ffff197224 */ /* 0x000fd800078e00ff */
[----:B--2---:R-:W-:Y:S05]  /*10600*/  @P0 BRA `(.L_x_1361) ;  /* 0x0000004800c80947 */ /* 0x004fea0003800000 */
[----:B-1----:R-:W2:Y:S01]  /*10610*/  LDL R2, [R1+0x20] ;  /* 0x0000200001027983 */ /* 0x002ea20000100800 */
[----:B------:R-:W0:Y:S01]  /*10620*/  S2UR UR5, SR_CgaCtaId ;  /* 0x00000000000579c3 */ /* 0x000e220000008800 */
[----:B------:R-:W-:Y:S01]  /*10630*/  IMAD.SHL.U32 R34, R0, 0x8, RZ ;  /* 0x0000000800227824 */ /* 0x000fe200078e00ff */
[----:B------:R-:W-:Y:S01]  /*10640*/  BSSY B8, `(.L_x_1361) ;  /* 0x00004ae000087945 */ /* 0x000fe20003800000 */
[----:B------:R1:W-:Y:S01]  /*10650*/  STL [R1+0x1c], RZ ;  /* 0x00001cff01007387 */ /* 0x0003e20000100800 */
[----:B------:R-:W-:Y:S01]  /*10660*/  IMAD.MOV.U32 R28, RZ, RZ, 0x1 ;  /* 0x00000001ff1c7424 */ /* 0x000fe200078e00ff */
[----:B------:R-:W-:Y:S01]  /*10670*/  ULDC UR39, c[0x0][0xc] ;  /* 0x0000030000277ab9 */ /* 0x000fe20000000800 */
[----:B------:R-:W-:Y:S01]  /*10680*/  LOP3.LUT R3, R34, 0x1f8, RZ, 0xc0, !PT ;  /* 0x000001f822037812 */ /* 0x000fe200078ec0ff */
[----:B------:R-:W-:-:S03]  /*10690*/  IMAD.MOV.U32 R25, RZ, RZ, RZ ;  /* 0x000000ffff197224 */ /* 0x000fc600078e00ff */
[----:B------:R-:W-:-:S04]  /*106a0*/  LOP3.LUT R3, R3, 0x38, R0, 0x78, !PT ;  /* 0x0000003803037812 */ /* 0x000fc800078e7800 */
[----:B------:R-:W-:Y:S02]  /*106b0*/  LOP3.LUT R32, R3, 0x200, R34, 0xf8, !PT ;  /* 0x0000020003207812 */ /* 0x000fe400078ef822 */
[----:B------:R-:W-:-:S04]  /*106c0*/  LOP3.LUT R34, R34, 0x38, RZ, 0xc0, !PT ;  /* 0x0000003822227812 */ /* 0x000fc800078ec0ff */
[C---:B------:R-:W-:Y:S02]  /*106d0*/  LOP3.LUT R37, R34.reuse, 0x80, RZ, 0xfc, !PT ;  /* 0x0000008022257812 */ /* 0x040fe400078efcff */
[----:B------:R-:W-:Y:S02]  /*106e0*/  LOP3.LUT R36, R34, 0xc0, RZ, 0xfc, !PT ;  /* 0x000000c022247812 */ /* 0x000fe400078efcff */
[----:B--2---:R-:W-:Y:S02]  /*106f0*/  R2UR UR4, R2 ;  /* 0x00000000020472ca */ /* 0x004fe400000e0000 */
[C---:B------:R-:W-:Y:S01]  /*10700*/  LOP3.LUT R2, R0.reuse, 0x7f, RZ, 0xc0, !PT ;  /* 0x0000007f00027812 */ /* 0x040fe200078ec0ff */
[----:B------:R-:W-:-:S03]  /*10710*/  IMAD.SHL.U32 R0, R0, 0x10, RZ ;  /* 0x0000001000007824 */ /* 0x000fc600078e00ff */
[----:B------:R-:W-:-:S04]  /*10720*/  SHF.R.U32.HI R2, RZ, 0x3, R2 ;  /* 0x00000003ff027819 */ /* 0x000fc80000011602 */
[----:B------:R-:W-:Y:S02]  /*10730*/  LOP3.LUT R2, R2, 0x70, R0, 0xf8, !PT ;  /* 0x0000007002027812 */ /* 0x000fe400078ef800 */
[----:B------:R-:W-:Y:S01]  /*10740*/  LOP3.LUT R0, R34, 0x40, RZ, 0xfc, !PT ;  /* 0x0000004022007812 */ /* 0x000fe200078efcff */
[----:B------:R-:W-:-:S03]  /*10750*/  ULOP3.LUT UR38, UR4, 0x2, URZ, 0xfc, !UPT ;  /* 0x0000000204267892 */ /* 0x000fc6000f8efc3f */
[----:B------:R-:W-:Y:S02]  /*10760*/  UMOV UR4, 0x400 ;  /* 0x0000040000047882 */ /* 0x000fe40000000000 */
[----:B0-----:R-:W-:-:S06]  /*10770*/  ULEA UR4, UR5, UR4, 0x18 ;  /* 0x0000000405047291 */ /* 0x001fcc000f8ec03f */
[----:B------:R-:W-:-:S04]  /*10780*/  IMAD.U32 R22, RZ, RZ, UR4 ;  /* 0x00000004ff167e24 */ /* 0x000fc8000f8e00ff */
[----:B-1----:R-:W-:-:S07]  /*10790*/  IMAD R33, R32, 0x2, R22 ;  /* 0x0000000220217824 */ /* 0x002fce00078e0216 */
.L_x_1432:
[----:B------:R-:W-:Y:S05]  /*107a0*/  YIELD ;  /* 0x0000000000007946 */ /* 0x000fea0003800000 */
[----:B------:R-:W-:Y:S01]  /*107b0*/  ULDC.64 UR4, c[0x0][0xa28] ;  /* 0x00028a0000047ab9 */ /* 0x000fe20000000a00 */
[----:B------:R-:W-:Y:S02]  /*107c0*/  MOV R24, RZ ;  /* 0x000000ff00187202 */ /* 0x000fe40000000f00 */
[----:B------:R-:W-:-:S04]  /*107d0*/  ISETP.NE.U32.AND P0, PT, RZ, UR4, PT ;  /* 0x00000004ff007c0c */ /* 0x000fc8000bf05070 */
[----:B------:R-:W-:Y:S01]  /*107e0*/  ISETP.NE.AND.EX P0, PT, RZ, UR5, PT, P0 ;  /* 0x00000005ff007c0c */ /* 0x000fe2000bf05300 */
[----:B------:R-:W-:-:S12]  /*107f0*/  ULDC.64 UR4, c[0x0][0xa18] ;  /* 0x0002860000047ab9 */ /* 0x000fd80000000a00 */
[----:B0-----:R-:W0:Y:S02]  /*10800*/  @P0 LDC.64 R2, c[0x0][0xa28] ;  /* 0x00028a00ff020b82 */ /* 0x001e240000000a00 */
[----:B0-----:R-:W-:-:S05]  /*10810*/  @P0 IMAD.WIDE R2, R19, 0x4, R2 ;  /* 0x0000000413020825 */ /* 0x001fca00078e0202 */
[----:B------:R0:W2:Y:S01]  /*10820*/  @P0 LDG.E R24, desc[UR36][R2.64] ;  /* 0x0000002402180981 */ /* 0x0000a2000c1e1900 */
[----:B------:R-:W-:Y:S01]  /*10830*/  ISETP.NE.U32.AND P0, PT, RZ, UR4, PT ;  /* 0x00000004ff007c0c */ /* 0x000fe2000bf05070 */
[----:B------:R-:W-:Y:S01]  /*10840*/  IMAD.MOV.U32 R35, RZ, RZ, RZ ;  /* 0x000000ffff237224 */ /* 0x000fe200078e00ff */
[----:B------:R-:W-:Y:S02]  /*10850*/  LOP3.LUT R23, R23, 0xfffffeff, RZ, 0xc0, !PT ;  /* 0xfffffeff17177812 */ /* 0x000fe400078ec0ff */
[----:B------:R-:W-:Y:S01]  /*10860*/  ISETP.NE.AND.EX P1, PT, RZ, UR5, PT, P0 ;  /* 0x00000005ff007c0c */ /* 0x000fe2000bf25300 */
[----:B------:R-:W-:Y:S02]  /*10870*/  ULDC.64 UR4, c[0x0][0xa00] ;  /* 0x0002800000047ab9 */ /* 0x000fe40000000a00 */
[----:B------:R-:W-:Y:S01]  /*10880*/  ISETP.NE.U32.AND P0, PT, RZ, UR4, PT ;  /* 0x00000004ff007c0c */ /* 0x000fe2000bf05070 */
[----:B0-----:R-:W0:Y:S03]  /*10890*/  LDC.64 R2, c[0x0][0xa00] ;  /* 0x00028000ff027b82 */ /* 0x001e260000000a00 */
[----:B------:R-:W-:Y:S01]  /*108a0*/  ISETP.NE.AND.EX P2, PT, RZ, UR5, PT, P0 ;  /* 0x00000005ff007c0c */ /* 0x000fe2000bf45300 */
[----:B------:R-:W-:-:S05]  /*108b0*/  ULDC.64 UR4, c[0x0][0x418] ;  /* 0x0001060000047ab9 */ /* 0x000fca0000000a00 */
[----:B-1----:R-:W1:Y:S07]  /*108c0*/  @P1 LDC.64 R4, c[0x0][0xa18] ;  /* 0x00028600ff041b82 */ /* 0x002e6e0000000a00 */
[----:B------:R-:W-:Y:S01]  /*108d0*/  @P2 LOP3.LUT R23, R23, 0x100, RZ, 0xfc, !PT ;  /* 0x0000010017172812 */ /* 0x000fe200078efcff */
[----:B0-----:R-:W-:-:S05]  /*108e0*/  IMAD.WIDE R2, R19, 0x4, R2 ;  /* 0x0000000413027825 */ /* 0x001fca00078e0202 */
[----:B------:R0:W5:Y:S01]  /*108f0*/  @P2 LDG.E R35, desc[UR36][R2.64] ;  /* 0x0000002402232981 */ /* 0x000162000c1e1900 */
[----:B-1----:R-:W-:-:S05]  /*10900*/  @P1 IMAD.WIDE R4, R19, 0x4, R4 ;  /* 0x0000000413041825 */ /* 0x002fca00078e0204 */
[----:B------:R0:W5:Y:S01]  /*10910*/  @P1 LDG.E R29, desc[UR36][R4.64] ;  /* 0x00000024041d1981 */ /* 0x000162000c1e1900 */
[----:B------:R-:W-:-:S03]  /*10920*/  UISETP.NE.U32.AND UP0, UPT, UR4, URZ, UPT ;  /* 0x0000003f0400728c */ /* 0x000fc6000bf05070 */
[----:B------:R-:W-:Y:S01]  /*10930*/  ULDC UR4, c[0x0][0x424] ;  /* 0x0001090000047ab9 */ /* 0x000fe20000000800 */
[----:B------:R-:W-:-:S03]  /*10940*/  UISETP.NE.AND.EX UP0, UPT, UR5, URZ, UPT, UP0 ;  /* 0x0000003f0500728c */ /* 0x000fc6000bf05300 */
[----:B------:R-:W-:Y:S01]  /*10950*/  ULDC UR5, c[0x0][0x2f0] ;  /* 0x0000bc0000057ab9 */ /* 0x000fe20000000800 */
[----:B------:R-:W-:-:S04]  /*10960*/  USEL UR4, UR4, 0x1, UP0 ;  /* 0x0000000104047887 */ /* 0x000fc80008000000 */
[----:B------:R-:W-:-:S06]  /*10970*/  UIMAD UR4, UR4, UR5, URZ ;  /* 0x00000005040472a4 */ /* 0x000fcc000f8e023f */
[----:B------:R-:W-:Y:S01]  /*10980*/  IMAD.U32 R0, RZ, RZ, UR4 ;  /* 0x00000004ff007e24 */ /* 0x000fe2000f8e00ff */
[----:B--2---:R0:W-:Y:S01]  /*10990*/  STL [R1+0x4], R24 ;  /* 0x0000041801007387 */ /* 0x0041e20000100800 */
[----:B---3--:R-:W-:Y:S05]  /*109a0*/  @P1 BRA `(.L_x_1362) ;  /* 0x0000000000181947 */ /* 0x008fea0003800000 */
[----:B------:R-:W-:Y:S02]  /*109b0*/  ULDC UR4, c[0x0][0x288] ;  /* 0x0000a20000047ab9 */ /* 0x000fe40000000800 */
[----:B-----5:R-:W-:Y:S01]  /*109c0*/  IMAD.U32 R29, RZ, RZ, UR4 ;  /* 0x00000004ff1d7e24 */ /* 0x020fe2000f8e00ff */
[----:B------:R-:W-:Y:S06]  /*109d0*/  @!P2 BRA `(.L_x_1362) ;  /* 0x00000000000ca947 */ /* 0x000fec0003800000 */
[----:B0-----:R-:W2:Y:S04]  /*109e0*/  LDG.E R4, desc[UR36][R2.64] ;  /* 0x0000002402047981 */ /* 0x001ea8000c1e1900 */
[----:B------:R-:W2:Y:S02]  /*109f0*/  LDG.E R29, desc[UR36][R2.64+0x4] ;  /* 0x00000424021d7981 */ /* 0x000ea4000c1e1900 */
[----:B--2---:R-:W-:-:S07]  /*10a00*/  IMAD.IADD R29, R29, 0x1, -R4 ;  /* 0x000000011d1d7824 */ /* 0x004fce00078e0a04 */
.L_x_1362:
[----:B------:R-:W-:Y:S02]  /*10a10*/  ULDC.64 UR4, c[0x0][0xa20] ;  /* 0x0002880000047ab9 */ /* 0x000fe40000000a00 */
[----:B------:R-:W-:-:S04]  /*10a20*/  ISETP.NE.U32.AND P0, PT, RZ, UR4, PT ;  /* 0x00000004ff007c0c */ /* 0x000fc8000bf05070 */
[----:B------:R-:W-:-:S13]  /*10a30*/  ISETP.NE.AND.EX P0, PT, RZ, UR5, PT, P0 ;  /* 0x00000005ff007c0c */ /* 0x000fda000bf05300 */
[----:B------:R-:W-:Y:S05]  /*10a40*/  @!P0 BRA `(.L_x_1363) ;  /* 0x0000000000108947 */ /* 0x000fea0003800000 */
[----:B0-----:R-:W0:Y:S02]  /*10a50*/  LDC.64 R2, c[0x0][0xa20] ;  /* 0x00028800ff027b82 */ /* 0x001e240000000a00 */
[----:B0-----:R-:W-:-:S05]  /*10a60*/  IMAD.WIDE R2, R19, 0x4, R2 ;  /* 0x0000000413027825 */ /* 0x001fca00078e0202 */
[----:B------:R0:W5:Y:S01]  /*10a70*/  LDG.E R0, desc[UR36][R2.64] ;  /* 0x0000002402007981 */ /* 0x000162000c1e1900 */
[----:B------:R-:W-:Y:S05]  /*10a80*/  BRA `(.L_x_1364) ;  /* 0x0000000000247947 */ /* 0x000fea0003800000 */
.L_x_1363:
[----:B------:R-:W-:Y:S02]  /*10a90*/  ULDC.64 UR4, c[0x0][0xa08] ;  /* 0x0002820000047ab9 */ /* 0x000fe40000000a00 */
[----:B------:R-:W-:-:S04]  /*10aa0*/  ISETP.NE.U32.AND P0, PT, RZ, UR4, PT ;  /* 0x00000004ff007c0c */ /* 0x000fc8000bf05070 */
[----:B------:R-:W-:-:S13]  /*10ab0*/  ISETP.NE.AND.EX P0, PT, RZ, UR5, PT, P0 ;  /* 0x00000005ff007c0c */ /* 0x000fda000bf05300 */
[----:B------:R-:W-:Y:S05]  /*10ac0*/  @!P0 BRA `(.L_x_1364) ;  /* 0x0000000000148947 */ /* 0x000fea0003800000 */
[----:B0-----:R-:W0:Y:S02]  /*10ad0*/  LDC.64 R2, c[0x0][0xa08] ;  /* 0x00028200ff027b82 */ /* 0x001e240000000a00 */
[----:B0-----:R-:W-:-:S05]  /*10ae0*/  IMAD.WIDE R2, R19, 0x4, R2 ;  /* 0x0000000413027825 */ /* 0x001fca00078e0202 */
[----:B------:R-:W2:Y:S04]  /*10af0*/  LDG.E R0, desc[UR36][R2.64] ;  /* 0x0000002402007981 */ /* 0x000ea8000c1e1900 */
[----:B------:R-:W2:Y:S02]  /*10b00*/  LDG.E R5, desc[UR36][R2.64+0x4] ;  /* 0x0000042402057981 */ /* 0x000ea4000c1e1900 */
[----:B--2---:R-:W-:-:S07]  /*10b10*/  IMAD.IADD R0, R5, 0x1, -R0 ;  /* 0x0000000105007824 */ /* 0x004fce00078e0a00 */
.L_x_1364:
[----:B0-----:R-:W0:Y:S01]  /*10b20*/  LDC R2, c[0x0][0x448] ;  /* 0x00011200ff027b82 */ /* 0x001e220000000800 */
[----:B-----5:R-:W-:Y:S01]  /*10b30*/  IMAD.IADD R26, R0, 0x1, -R24 ;  /* 0x00000001001a7824 */ /* 0x020fe200078e0a18 */
[----:B------:R-:W-:Y:S01]  /*10b40*/  LOP3.LUT R23, R23, 0xffffff7f, RZ, 0xc0, !PT ;  /* 0xffffff7f17177812 */ /* 0x000fe200078ec0ff */
[----:B------:R-:W-:-:S03]  /*10b50*/  IMAD.SHL.U32 R27, R17, 0x80, RZ ;  /* 0x00000080111b7824 */ /* 0x000fc600078e00ff */
[----:B------:R1:W-:Y:S01]  /*10b60*/  STL [R1], R26 ;  /* 0x0000001a01007387 */ /* 0x0003e20000100800 */
[----:B------:R-:W-:Y:S01]  /*10b70*/  VIADD R4, R27, 0x7f ;  /* 0x0000007f1b047836 */ /* 0x000fe20000000000 */
[----:B0-----:R-:W-:Y:S02]  /*10b80*/  ISETP.NE.AND P2, PT, R2, 0x1, PT ;  /* 0x000000010200780c */ /* 0x001fe40003f45270 */
[----:B------:R-:W0:Y:S11]  /*10b90*/  LDC.64 R2, c[0x0][0x9e0] ;  /* 0x00027800ff027b82 */ /* 0x000e360000000a00 */
[----:B------:R-:W2:Y:S01]  /*10ba0*/  @P2 LDC R5, c[0x0][0x44c] ;  /* 0x00011300ff052b82 */ /* 0x000ea20000000800 */
[----:B------:R-:W-:-:S07]  /*10bb0*/  @P2 LOP3.LUT R23, R23, 0x80, RZ, 0xfc, !PT ;  /* 0x0000008017172812 */ /* 0x000fce00078efcff */
[----:B------:R-:W3:Y:S01]  /*10bc0*/  @P2 LDC R6, c[0x0][0x450] ;  /* 0x00011400ff062b82 */ /* 0x000ee20000000800 */
[----:B0-----:R-:W-:Y:S01]  /*10bd0*/  ISETP.GE.AND P1, PT, R3, 0x1, PT ;  /* 0x000000010300780c */ /* 0x001fe20003f26270 */
[----:B--2---:R-:W-:-:S05]  /*10be0*/  @P2 IMAD.HI.U32 R5, R4, R5, RZ ;  /* 0x0000000504052227 */ /* 0x004fca00078e00ff */
[----:B---3--:R-:W-:Y:S02]  /*10bf0*/  @P2 SHF.R.U32.HI R4, RZ, R6, R5 ;  /* 0x00000006ff042219 */ /* 0x008fe40000011605 */
[----:B------:R-:W-:-:S05]  /*10c00*/  IADD3 R5, R26, 0x1, -R29 ;  /* 0x000000011a057810 */ /* 0x000fca0007ffe81d */
[----:B------:R-:W-:-:S04]  /*10c10*/  IMAD.IADD R7, R5, 0x1, R4 ;  /* 0x0000000105077824 */ /* 0x000fc800078e0204 */
[----:B------:R-:W-:Y:S01]  /*10c20*/  IMAD.IADD R2, R7, 0x1, R2 ;  /* 0x0000000107027824 */ /* 0x000fe200078e0202 */
[----:B-1----:R-:W-:Y:S06]  /*10c30*/  @!P1 BRA `(.L_x_1365) ;  /* 0x0000000000489947 */ /* 0x002fec0003800000 */
[C---:B------:R-:W-:Y:S01]  /*10c40*/  ISETP.GT.AND P0, PT, R7.reuse, RZ, PT ;  /* 0x000000ff0700720c */ /* 0x040fe20003f04270 */
[----:B------:R-:W-:Y:S01]  /*10c50*/  BSSY B0, `(.L_x_1366) ;  /* 0x000000e000007945 */ /* 0x000fe20003800000 */
[----:B------:R-:W-:-:S11]  /*10c60*/  VIADD R0, R7, 0xffffffff ;  /* 0xffffffff07007836 */ /* 0x000fd60000000000 */
[----:B------:R-:W-:Y:S05]  /*10c70*/  @P0 BRA `(.L_x_1367) ;  /* 0x00000000001c0947 */ /* 0x000fea0003800000 */
[----:B------:R-:W-:Y:S01]  /*10c80*/  ISETP.NE.AND P0, PT, R3, 0x1, PT ;  /* 0x000000010300780c */ /* 0x000fe20003f05270 */
[----:B------:R-:W-:-:S12]  /*10c90*/  IMAD.MOV R7, RZ, RZ, -R7 ;  /* 0x000000ffff077224 */ /* 0x000fd800078e0a07 */
[----:B------:R-:W0:Y:S02]  /*10ca0*/  @P0 LDC.64 R4, c[0x0][0x9e8] ;  /* 0x00027a00ff040b82 */ /* 0x000e240000000a00 */
[----:B0-----:R-:W-:-:S05]  /*10cb0*/  @P0 IMAD.HI.U32 R4, R7, R4, RZ ;  /* 0x0000000407040227 */ /* 0x001fca00078e00ff */
[----:B------:R-:W-:-:S04]  /*10cc0*/  @P0 SHF.R.U32.HI R7, RZ, R5, R4 ;  /* 0x00000005ff070219 */ /* 0x000fc80000011604 */
[----:B------:R-:W-:Y:S01]  /*10cd0*/  LOP3.LUT R0, RZ, R7, RZ, 0x33, !PT ;  /* 0x00000007ff007212 */ /* 0x000fe200078e33ff */
[----:B------:R-:W-:Y:S06]  /*10ce0*/  BRA `(.L_x_1368) ;  /* 0x0000000000107947 */ /* 0x000fec0003800000 */
.L_x_1367:
[----:B------:R-:W-:-:S13]  /*10cf0*/  ISETP.NE.AND P0, PT, R3, 0x1, PT ;  /* 0x000000010300780c */ /* 0x000fda0003f05270 */
[----:B------:R-:W0:Y:S02]  /*10d00*/  @P0 LDC.64 R4, c[0x0][0x9e8] ;  /* 0x00027a00ff040b82 */ /* 0x000e240000000a00 */
[----:B0-----:R-:W-:-:S05]  /*10d10*/  @P0 IMAD.HI.U32 R4, R0, R4, RZ ;  /* 0x0000000400040227 */ /* 0x001fca00078e00ff */
[----:B------:R-:W-:-:S07]  /*10d20*/  @P0 SHF.R.U32.HI R0, RZ, R5, R4 ;  /* 0x00000005ff000219 */ /* 0x000fce0000011604 */
.L_x_1368:
[----:B------:R-:W-:Y:S05]  /*10d30*/  BSYNC B0 ;  /* 0x0000000000007941 */ /* 0x000fea0003800000 */
.L_x_1366:
[----:B------:R-:W-:-:S05]  /*10d40*/  IMAD R5, R0, R3, R3 ;  /* 0x0000000300057224 */ /* 0x000fca00078e0203 */
[----:B------:R-:W-:-:S07]  /*10d50*/  VIMNMX R2, R2, R5, PT ;  /* 0x0000000502027248 */ /* 0x000fce0003fe0100 */
.L_x_1365:
[----:B------:R-:W0:Y:S01]  /*10d60*/  @P2 LDC R4, c[0x0][0x44c] ;  /* 0x00011300ff042b82 */ /* 0x000e220000000800 */
[----:B------:R-:W-:Y:S01]  /*10d70*/  VIADD R2, R2, 0x3f ;  /* 0x0000003f02027836 */ /* 0x000fe20000000000 */
[----:B------:R-:W-:Y:S01]  /*10d80*/  ULDC UR4, c[0x0][0x9dc] ;  /* 0x0002770000047ab9 */ /* 0x000fe20000000800 */
[----:B------:R-:W-:-:S05]  /*10d90*/  IMAD.MOV.U32 R0, RZ, RZ, R27 ;  /* 0x000000ffff007224 */ /* 0x000fca00078e001b */
[----:B------:R-:W1:Y:S01]  /*10da0*/  @P2 LDC R5, c[0x0][0x450] ;  /* 0x00011400ff052b82 */ /* 0x000e620000000800 */
[----:B0-----:R-:W-:-:S05]  /*10db0*/  @P2 IMAD.HI.U32 R4, R27, R4, RZ ;  /* 0x000000041b042227 */ /* 0x001fca00078e00ff */
[----:B-1----:R-:W-:Y:S02]  /*10dc0*/  @P2 SHF.R.U32.HI R0, RZ, R5, R4 ;  /* 0x00000005ff002219 */ /* 0x002fe40000011604 */
[----:B------:R-:W-:-:S04]  /*10dd0*/  SHF.R.S32.HI R5, RZ, 0x1f, R2 ;  /* 0x0000001fff057819 */ /* 0x000fc80000011402 */
[----:B------:R-:W-:Y:S01]  /*10de0*/  LEA.HI R4, R5, R2, RZ, 0x6 ;  /* 0x0000000205047211 */ /* 0x000fe200078f30ff */
[----:B------:R-:W-:-:S03]  /*10df0*/  VIADD R2, R26, 0x3f ;  /* 0x0000003f1a027836 */ /* 0x000fc60000000000 */
[----:B------:R-:W-:Y:S02]  /*10e00*/  SHF.R.S32.HI R4, RZ, 0x6, R4 ;  /* 0x00000006ff047819 */ /* 0x000fe40000011404 */
[----:B------:R-:W-:-:S04]  /*10e10*/  SHF.R.S32.HI R5, RZ, 0x1f, R2 ;  /* 0x0000001fff057819 */ /* 0x000fc80000011402 */
[----:B------:R-:W-:Y:S02]  /*10e20*/  LEA.HI R5, R5, R2, RZ, 0x6 ;  /* 0x0000000205057211 */ /* 0x000fe400078f30ff */
[----:B------:R-:W-:Y:S02]  /*10e30*/  IADD3 R2, R0, R26, -R29 ;  /* 0x0000001a00027210 */ /* 0x000fe40007ffe81d */
[----:B------:R-:W-:-:S03]  /*10e40*/  SHF.R.S32.HI R5, RZ, 0x6, R5 ;  /* 0x00000006ff057819 */ /* 0x000fc60000011405 */
[----:B------:R-:W-:Y:S01]  /*10e50*/  VIADD R0, R2, -UR4 ;  /* 0x8000000402007c36 */ /* 0x000fe20008000000 */
[----:B------:R-:W-:-:S05]  /*10e60*/  VIMNMX R30, R5, R4, PT ;  /* 0x00000004051e7248 */ /* 0x000fca0003fe0100 */
[----:B------:R0:W-:Y:S01]  /*10e70*/  STL [R1+0x18], R30 ;  /* 0x0000181e01007387 */ /* 0x0001e20000100800 */
[----:B------:R-:W-:Y:S05]  /*10e80*/  @!P1 BRA `(.L_x_1369) ;  /* 0x0000000000449947 */ /* 0x000fea0003800000 */
[----:B------:R-:W-:Y:S01]  /*10e90*/  ISETP.GT.AND P0, PT, R2, -0x1, PT ;  /* 0xffffffff0200780c */ /* 0x000fe20003f04270 */
[----:B------:R-:W-:-:S12]  /*10ea0*/  BSSY B0, `(.L_x_1370) ;  /* 0x000000d000007945 */ /* 0x000fd80003800000 */
[----:B------:R-:W-:Y:S05]  /*10eb0*/  @P0 BRA `(.L_x_1371) ;  /* 0x00000000001c0947 */ /* 0x000fea0003800000 */
[----:B------:R-:W-:Y:S02]  /*10ec0*/  ISETP.NE.AND P0, PT, R3, 0x1, PT ;  /* 0x000000010300780c */ /* 0x000fe40003f05270 */
[----:B------:R-:W-:-:S11]  /*10ed0*/  LOP3.LUT R7, RZ, R2, RZ, 0x33, !PT ;  /* 0x00000002ff077212 */ /* 0x000fd600078e33ff */
[----:B------:R-:W1:Y:S02]  /*10ee0*/  @P0 LDC.64 R4, c[0x0][0x9e8] ;  /* 0x00027a00ff040b82 */ /* 0x000e640000000a00 */
[----:B-1----:R-:W-:-:S05]  /*10ef0*/  @P0 IMAD.HI.U32 R4, R7, R4, RZ ;  /* 0x0000000407040227 */ /* 0x002fca00078e00ff */
[----:B------:R-:W-:-:S04]  /*10f00*/  @P0 SHF.R.U32.HI R7, RZ, R5, R4 ;  /* 0x00000005ff070219 */ /* 0x000fc80000011604 */
[----:B------:R-:W-:Y:S01]  /*10f10*/  LOP3.LUT R2, RZ, R7, RZ, 0x33, !PT ;  /* 0x00000007ff027212 */ /* 0x000fe200078e33ff */
[----:B------:R-:W-:Y:S06]  /*10f20*/  BRA `(.L_x_1372) ;  /* 0x0000000000107947 */ /* 0x000fec0003800000 */
.L_x_1371:
[----:B------:R-:W-:-:S13]  /*10f30*/  ISETP.NE.AND P0, PT, R3, 0x1, PT ;  /* 0x000000010300780c */ /* 0x000fda0003f05270 */
[----:B------:R-:W1:Y:S02]  /*10f40*/  @P0 LDC.64 R4, c[0x0][0x9e8] ;  /* 0x00027a00ff040b82 */ /* 0x000e640000000a00 */
[----:B-1----:R-:W-:-:S05]  /*10f50*/  @P0 IMAD.HI.U32 R4, R2, R4, RZ ;  /* 0x0000000402040227 */ /* 0x002fca00078e00ff */
[----:B------:R-:W-:-:S07]  /*10f60*/  @P0 SHF.R.U32.HI R2, RZ, R5, R4 ;  /* 0x00000005ff020219 */ /* 0x000fce0000011604 */
.L_x_1372:
[----:B------:R-:W-:Y:S05]  /*10f70*/  BSYNC B0 ;  /* 0x0000000000007941 */ /* 0x000fea0003800000 */
.L_x_1370:
[----:B------:R-:W-:-:S05]  /*10f80*/  IMAD R3, R2, R3, RZ ;  /* 0x0000000302037224 */ /* 0x000fca00078e02ff */
[----:B------:R-:W-:-:S07]  /*10f90*/  VIMNMX R0, R0, R3, !PT ;  /* 0x0000000300007248 */ /* 0x000fce0007fe0100 */
.L_x_1369:
[----:B------:R-:W-:Y:S01]  /*10fa0*/  SHF.R.S32.HI R3, RZ, 0x1f, R0 ;  /* 0x0000001fff037819 */ /* 0x000fe20000011400 */
[----:B------:R-:W-:Y:S03]  /*10fb0*/  BSSY B7, `(.L_x_1373) ;  /* 0x0000355000077945 */ /* 0x000fe60003800000 */
[----:B------:R-:W-:-:S04]  /*10fc0*/  LEA.HI R3, R3, R0, RZ, 0x6 ;  /* 0x0000000003037211 */ /* 0x000fc800078f30ff */
[----:B------:R-:W-:-:S04]  /*10fd0*/  SHF.R.S32.HI R3, RZ, 0x6, R3 ;  /* 0x00000006ff037819 */ /* 0x000fc80000011403 */
[----:B------:R-:W-:-:S04]  /*10fe0*/  VIMNMX R2, RZ, R3, !PT ;  /* 0x00000003ff027248 */ /* 0x000fc80007fe0100 */
[----:B------:R-:W-:Y:S01]  /*10ff0*/  ISETP.GT.AND P0, PT, R30, R2, PT ;  /* 0x000000021e00720c */ /* 0x000fe20003f04270 */
[----:B------:R1:W-:-:S12]  /*11000*/  STL [R1+0x8], R2 ;  /* 0x0000080201007387 */ /* 0x0003d80000100800 */
[----:B-1----:R-:W-:Y:S05]  /*11010*/  @P0 BRA `(.L_x_1374) ;  /* 0x0000000000440947 */ /* 0x002fea0003800000 */
[----:B------:R-:W1:Y:S02]  /*11020*/  S2R R2, SR_TID.X ;  /* 0x0000000000027919 */ /* 0x000e640000002100 */
        /* <DEDUP_REMOVED lines=10> */
[----:B------:R-:W1:Y:S02]  /*110d0*/  S2R R4, SR_LTMASK ;  /* 0x0000000000047919 */ /* 0x000e640000003900 */
[----:B-1----:R-:W-:-:S04]  /*110e0*/  LOP3.LUT R4, R4, UR4, RZ, 0xc0, !PT ;  /* 0x0000000404047c12 */ /* 0x002fc8000f8ec0ff */
[----:B------:R-:W1:Y:S01]  /*110f0*/  POPC R7, R4 ;  /* 0x0000000400077309 */ /* 0x000e620000000000 */
[----:B--2---:R-:W1:Y:S02]  /*11100*/  SHFL.IDX PT, R0, R3, R0, 0x1f ;  /* 0x00001f0003007589 */ /* 0x004e6400000e0000 */
[----:B-1----:R-:W-:Y:S01]  /*11110*/  IADD3 R16, R0, UR39, R7 ;  /* 0x0000002700107c10 */ /* 0x002fe2000fffe007 */
[----:B------:R-:W-:Y:S06]  /*11120*/  BRA `(.L_x_1375) ;  /* 0x0000003000f47947 */ /* 0x000fec0003800000 */
.L_x_1374:
[----:B------:R-:W-:Y:S01]  /*11130*/  IADD3 R0, R22, 0x20400, RZ ;  /* 0x0002040016007810 */ /* 0x000fe20007ffe0ff */
[----:B------:R-:W-:Y:S03]  /*11140*/  BSSY B6, `(.L_x_1376) ;  /* 0x0000013000067945 */ /* 0x000fe60003800000 */
[----:B------:R-:W-:-:S13]  /*11150*/  LOP3.LUT P0, RZ, R0, 0x3ff, RZ, 0xc0, !PT ;  /* 0x000003ff00ff7812 */ /* 0x000fda000780c0ff */
[----:B------:R-:W-:Y:S05]  /*11160*/  @!P0 BRA `(.L_x_1377) ;  /* 0x0000000000408947 */ /* 0x000fea0003800000 */
[----:B------:R-:W-:Y:S01]  /*11170*/  MOV R2, 0x0 ;  /* 0x0000000000027802 */ /* 0x000fe20000000f00 */
[----:B------:R-:W-:Y:S01]  /*11180*/  ULDC.64 UR6, c[0x4][0x138] ;  /* 0x01004e0000067ab9 */ /* 0x000fe20000000a00 */
[----:B------:R-:W-:Y:S01]  /*11190*/  ULDC.64 UR8, c[0x4][0x140] ;  /* 0x0100500000087ab9 */ /* 0x000fe20000000a00 */
[----:B------:R-:W-:Y:S01]  /*111a0*/  ULDC.64 UR4, c[0x4][0xc0] ;  /* 0x0100300000047ab9 */ /* 0x000fe20000000a00 */
[----:B------:R-:W-:Y:S02]  /*111b0*/  IMAD.U32 R4, RZ, RZ, UR6 ;  /* 0x00000006ff047e24 */ /* 0x000fe4000f8e00ff */
[----:B------:R-:W1:Y:S01]  /*111c0*/  LDC.64 R2, c[0x4][R2] ;  /* 0x0100000002027b82 */ /* 0x000e620000000a00 */
        /* <DEDUP_REMOVED lines=9> */
[----:B01----:R-:W-:Y:S05]  /*11260*/  CALL.ABS.NOINC R2 ;  /* 0x0000000002007343 */ /* 0x003fea0003c00000 */
.L_x_1377:
[----:B------:R-:W-:Y:S05]  /*11270*/  BSYNC B6 ;  /* 0x0000000000067941 */ /* 0x000fea0003800000 */
.L_x_1376:
        /* <DEDUP_REMOVED lines=11> */
[----:B------:R-:W-:Y:S02]  /*11330*/  IMAD.U32 R5, RZ, RZ, UR7 ;  /* 0x00000007ff057e24 */ /* 0x000fe4000f8e00ff */
[----:B------:R-:W-:Y:S02]  /*11340*/  IMAD.U32 R6, RZ, RZ, UR8 ;  /* 0x00000008ff067e24 */ /* 0x000fe4000f8e00ff */
[----:B------:R-:W-:-:S02]  /*11350*/  IMAD.U32 R7, RZ, RZ, UR9 ;  /* 0x00000009ff077e24 */ /* 0x000fc4000f8e00ff */
[----:B------:R-:W-:Y:S02]  /*11360*/  IMAD.U32 R10, RZ, RZ, UR4 ;  /* 0x00000004ff0a7e24 */ /* 0x000fe4000f8e00ff */
[----:B------:R-:W-:Y:S02]  /*11370*/  IMAD.U32 R11, RZ, RZ, UR5 ;  /* 0x00000005ff0b7e24 */ /* 0x000fe4000f8e00ff */
[----:B------:R-:W-:Y:S02]  /*11380*/  IMAD.MOV.U32 R12, RZ, RZ, 0x1 ;  /* 0x00000001ff0c7424 */ /* 0x000fe400078e00ff */
[----:B-1----:R-:W-:-:S07]  /*11390*/  IMAD.MOV.U32 R13, RZ, RZ, RZ ;  /* 0x000000ffff0d7224 */ /* 0x002fce00078e00ff */
[----:B------:R-:W-:-:S07]  /*113a0*/  LEPC R20, `(.L_x_1380) ;  /* 0x000000001014794e */ /* 0x000fce0000000000 */
[----:B0-2---:R-:W-:Y:S05]  /*113b0*/  CALL.ABS.NOINC R2 ;  /* 0x0000000002007343 */ /* 0x005fea0003c00000 */
.L_x_1380:
        /* <DEDUP_REMOVED lines=15> */
.L_x_1379:
[----:B------:R-:W-:Y:S05]  /*114b0*/  BSYNC B6 ;  /* 0x0000000000067941 */ /* 0x000fea0003800000 */
.L_x_1378:
[----:B------:R-:W-:Y:S01]  /*114c0*/  ULDC.64 UR4, c[0x0][0x9f8] ;  /* 0x00027e0000047ab9 */ /* 0x000fe20000000a00 */
[----:B------:R-:W-:Y:S01]  /*114d0*/  IMAD.MOV.U32 R31, RZ, RZ, R19 ;  /* 0x000000ffff1f7224 */ /* 0x000fe200078e0013 */
[----:B------:R-:W-:Y:S01]  /*114e0*/  ISETP.NE.U32.AND P0, PT, RZ, UR4, PT ;  /* 0x00000004ff007c0c */ /* 0x000fe2000bf05070 */
[----:B------:R-:W-:Y:S01]  /*114f0*/  ULDC UR4, c[0x0][0x2f4] ;  /* 0x0000bd0000047ab9 */ /* 0x000fe20000000800 */
[----:B------:R-:W1:Y:S02]  /*11500*/  LDC R10, c[0x0][0x430] ;  /* 0x00010c00ff0a7b82 */ /* 0x000e640000000800 */
[----:B------:R-:W-:-:S13]  /*11510*/  ISETP.NE.AND.EX P0, PT, RZ, UR5, PT, P0 ;  /* 0x00000005ff007c0c */ /* 0x000fda000bf05300 */
[----:B------:R-:W2:Y:S01]  /*11520*/  @P0 LDC.64 R2, c[0x0][0x9f8] ;  /* 0x00027e00ff020b82 */ /* 0x000ea20000000a00 */
[----:B------:R-:W-:Y:S02]  /*11530*/  LOP3.LUT R17, R34, 0x40, RZ, 0xfc, !PT ;  /* 0x0000004022117812 */ /* 0x000fe400078efcff */
[----:B------:R-:W-:Y:S02]  /*11540*/  LOP3.LUT R23, R23, 0xffffffef, RZ, 0xc0, !PT ;  /* 0xffffffef17177812 */ /* 0x000fe400078ec0ff */
[----:B------:R-:W-:Y:S01]  /*11550*/  ISETP.GE.AND P2, PT, R17, UR4, PT ;  /* 0x0000000411007c0c */ /* 0x000fe2000bf46270 */
[----:B--2---:R-:W-:-:S05]  /*11560*/  @P0 IMAD.WIDE R2, R19, 0x4, R2 ;  /* 0x0000000413020825 */ /* 0x004fca00078e0202 */
[----:B------:R2:W5:Y:S01]  /*11570*/  @P0 LDG.E R31, desc[UR36][R2.64] ;  /* 0x00000024021f0981 */ /* 0x000562000c1e1900 */
[----:B------:R-:W-:Y:S01]  /*11580*/  ISETP.GE.AND P0, PT, R34, UR4, PT ;  /* 0x0000000422007c0c */ /* 0x000fe2000bf06270 */
[----:B------:R-:W-:Y:S01]  /*11590*/  UMOV UR5, 0xffffffff ;  /* 0xffffffff00057882 */ /* 0x000fe20000000000 */
[----:B------:R-:W-:Y:S01]  /*115a0*/  ISETP.GE.AND P1, PT, R37, UR4, PT ;  /* 0x0000000425007c0c */ /* 0x000fe2000bf26270 */
[----:B------:R-:W-:-:S10]  /*115b0*/  VIADD R7, R30, 0xffffffff ;  /* 0xffffffff1e077836 */ /* 0x000fd40000000000 */
[----:B------:R-:W-:Y:S02]  /*115c0*/  @P0 LOP3.LUT R23, R23, 0x10, RZ, 0xfc, !PT ;  /* 0x0000001017170812 */ /* 0x000fe400078efcff */
[----:B------:R-:W-:Y:S02]  /*115d0*/  ISETP.GE.AND P0, PT, R36, UR4, PT ;  /* 0x0000000424007c0c */ /* 0x000fe4000bf06270 */
[----:B------:R-:W-:-:S04]  /*115e0*/  LOP3.LUT R23, R23, 0xfffffff7, RZ, 0xc0, !PT ;  /* 0xfffffff717177812 */ /* 0x000fc800078ec0ff */
[----:B------:R-:W-:-:S04]  /*115f0*/  @P2 LOP3.LUT R23, R23, 0x8, RZ, 0xfc, !PT ;  /* 0x0000000817172812 */ /* 0x000fc800078efcff */
[----:B------:R-:W-:-:S04]  /*11600*/  LOP3.LUT R23, R23, 0xfffffffb, RZ, 0xc0, !PT ;  /* 0xfffffffb17177812 */ /* 0x000fc800078ec0ff */
[----:B------:R-:W-:-:S04]  /*11610*/  @P1 LOP3.LUT R23, R23, 0x4, RZ, 0xfc, !PT ;  /* 0x0000000417171812 */ /* 0x000fc800078efcff */
[----:B------:R-:W-:-:S04]  /*11620*/  LOP3.LUT R23, R23, 0xfffffffd, RZ, 0xc0, !PT ;  /* 0xfffffffd17177812 */ /* 0x000fc800078ec0ff */
[----:B------:R-:W-:Y:S01]  /*11630*/  @P0 LOP3.LUT R23, R23, 0x2, RZ, 0xfc, !PT ;  /* 0x0000000217170812 */ /* 0x000fe200078efcff */
[----:B-12---:R-:W-:Y:S06]  /*11640*/  BRA.DIV UR5, `(.L_x_1381) ;  /* 0x00000042057c7947 */ /* 0x006fec000b800000 */
.L_x_1449:
[----:B------:R-:W1:Y:S01]  /*11650*/  S2R R0, SR_TID.X ;  /* 0x0000000000007919 */ /* 0x000e620000002100 */
[----:B------:R-:W-:Y:S02]  /*11660*/  ISETP.NE.AND P1, PT, R10, 0x1, PT ;  /* 0x000000010a00780c */ /* 0x000fe40003f25270 */
[----:B-----5:R-:W-:Y:S01]  /*11670*/  SHF.R.S32.HI R11, RZ, 0x1f, R31 ;  /* 0x0000001fff0b7819 */ /* 0x020fe2000001141f */
[----:B------:R-:W2:Y:S01]  /*11680*/  S2R R9, SR_TID.X ;  /* 0x0000000000097919 */ /* 0x000ea20000002100 */
[----:B------:R-:W-:-:S03]  /*11690*/  LOP3.LUT R23, R23, 0xffffffbf, RZ, 0xc0, !PT ;  /* 0xffffffbf17177812 */ /* 0x000fc600078ec0ff */
[----:B------:R3:W-:Y:S06]  /*116a0*/  STL [R1+0xc], R11 ;  /* 0x00000c0b01007387 */ /* 0x0007ec0000100800 */
[----:B------:R-:W4:Y:S01]  /*116b0*/  @P1 LDC R5, c[0x0][0x434] ;  /* 0x00010d00ff051b82 */ /* 0x000f220000000800 */
[----:B------:R-:W-:Y:S02]  /*116c0*/  @P1 LOP3.LUT R23, R23, 0x40, RZ, 0xfc, !PT ;  /* 0x0000004017171812 */ /* 0x000fe400078efcff */
[----:B-1----:R-:W-:Y:S01]  /*116d0*/  LOP3.LUT R0, R0, 0x7f, RZ, 0xc0, !PT ;  /* 0x0000007f00007812 */ /* 0x002fe200078ec0ff */
[----:B--2---:R-:W-:-:S03]  /*116e0*/  IMAD.SHL.U32 R9, R9, 0x10, RZ ;  /* 0x0000001009097824 */ /* 0x004fc600078e00ff */
[----:B------:R-:W-:-:S04]  /*116f0*/  SHF.R.U32.HI R0, RZ, 0x3, R0 ;  /* 0x00000003ff007819 */ /* 0x000fc80000011600 */
[----:B------:R-:W-:Y:S02]  /*11700*/  LOP3.LUT R9, R0, 0x70, R9, 0xf8, !PT ;  /* 0x0000007000097812 */ /* 0x000fe400078ef809 */
[----:B------:R-:W1:Y:S03]  /*11710*/  @P1 LDC R0, c[0x0][0x438] ;  /* 0x00010e00ff001b82 */ /* 0x000e660000000800 */
[----:B------:R-:W-:-:S05]  /*11720*/  IMAD R6, R7, 0x40, R9 ;  /* 0x0000004007067824 */ /* 0x000fca00078e0209 */
[C---:B------:R-:W-:Y:S02]  /*11730*/  ISETP.GE.AND P0, PT, R6.reuse, R26, PT ;  /* 0x0000001a0600720c */ /* 0x040fe40003f06270 */
[----:B------:R-:W-:Y:S02]  /*11740*/  IADD3 R6, R6, R24, RZ ;  /* 0x0000001806067210 */ /* 0x000fe40007ffe0ff */
[----:B------:R-:W-:-:S03]  /*11750*/  ISETP.GT.U32.OR P0, PT, R9, 0x3f, P0 ;  /* 0x0000003f0900780c */ /* 0x000fc60000704470 */
[----:B----4-:R-:W-:-:S04]  /*11760*/  @P1 IMAD.HI.U32 R5, R6, R5, RZ ;  /* 0x0000000506051227 */ /* 0x010fc800078e00ff */
[----:B------:R-:W-:Y:S01]  /*11770*/  IMAD.MOV.U32 R8, RZ, RZ, R6 ;  /* 0x000000ffff087224 */ /* 0x000fe200078e0006 */
[----:B-1----:R-:W-:-:S05]  /*11780*/  @P1 SHF.R.U32.HI R8, RZ, R0, R5 ;  /* 0x00000000ff081219 */ /* 0x002fca0000011605 */
[----:B------:R-:W1:Y:S01]  /*11790*/  @!P0 LDC.64 R2, c[0x0][0x428] ;  /* 0x00010a00ff028b82 */ /* 0x000e620000000a00 */
[--C-:B------:R-:W-:Y:S01]  /*117a0*/  @!P0 SHF.R.S32.HI R5, RZ, 0x1f, R8.reuse ;  /* 0x0000001fff058819 */ /* 0x100fe20000011408 */
[----:B------:R-:W-:Y:S02]  /*117b0*/  @!P0 IMAD.MOV.U32 R4, RZ, RZ, R8 ;  /* 0x000000ffff048224 */ /* 0x000fe400078e0008 */
[-C--:B-1----:R-:W-:Y:S02]  /*117c0*/  @!P0 IMAD R0, R11, R2.reuse, RZ ;  /* 0x000000020b008224 */ /* 0x082fe400078e02ff */
[----:B------:R-:W-:-:S04]  /*117d0*/  @!P0 IMAD.WIDE.U32 R4, R31, R2, R4 ;  /* 0x000000021f048225 */ /* 0x000fc800078e0004 */
[----:B------:R-:W-:Y:S02]  /*117e0*/  @!P0 IMAD R0, R31, R3, R0 ;  /* 0x000000031f008224 */ /* 0x000fe400078e0200 */
[----:B------:R-:W1:Y:S02]  /*117f0*/  @!P0 LDC.64 R2, c[0x0][0x418] ;  /* 0x00010600ff028b82 */ /* 0x000e640000000a00 */
[----:B------:R-:W-:Y:S02]  /*11800*/  @!P0 IMAD.IADD R0, R5, 0x1, R0 ;  /* 0x0000000105008824 */ /* 0x000fe400078e0200 */
[----:B------:R-:W-:Y:S01]  /*11810*/  IMAD.MOV R5, RZ, RZ, -R8 ;  /* 0x000000ffff057224 */ /* 0x000fe200078e0a08 */
[----:B-1----:R-:W-:-:S04]  /*11820*/  @!P0 LEA R2, P1, R4, R2, 0x2 ;  /* 0x0000000204028211 */ /* 0x002fc800078210ff */
[----:B------:R-:W-:Y:S01]  /*11830*/  @!P0 LEA.HI.X R3, R4, R3, R0, 0x2, P1 ;  /* 0x0000000304038211 */ /* 0x000fe200008f1400 */
[----:B------:R-:W-:Y:S02]  /*11840*/  IMAD R4, R10, R5, R6 ;  /* 0x000000050a047224 */ /* 0x000fe400078e0206 */
[----:B------:R-:W-:Y:S02]  /*11850*/  IMAD.U32 R5, RZ, RZ, UR38 ;  /* 0x00000026ff057e24 */ /* 0x000fe4000f8e00ff */
[----:B------:R-:W-:-:S03]  /*11860*/  IMAD.MOV.U32 R0, RZ, RZ, RZ ;  /* 0x000000ffff007224 */ /* 0x000fc600078e00ff */
[----:B------:R-:W-:-:S03]  /*11870*/  ISETP.NE.AND P2, PT, R5, 0x3, PT ;  /* 0x000000030500780c */ /* 0x000fc60003f45270 */
[----:B------:R3:W5:Y:S01]  /*11880*/  @!P0 LDG.E R0, desc[UR36][R2.64] ;  /* 0x0000002402008981 */ /* 0x000762000c1e1900 */
[----:B------:R-:W-:Y:S01]  /*11890*/  ISETP.GT.U32.AND P0, PT, R9, 0x3f, PT ;  /* 0x0000003f0900780c */ /* 0x000fe20003f04070 */
[----:B------:R-:W-:Y:S01]  /*118a0*/  IMAD.MOV.U32 R26, RZ, RZ, R7 ;  /* 0x000000ffff1a7224 */ /* 0x000fe200078e0007 */
[----:B------:R-:W-:Y:S02]  /*118b0*/  LOP3.LUT R23, R23, 0xffffffdf, RZ, 0xc0, !PT ;  /* 0xffffffdf17177812 */ /* 0x000fe400078ec0ff */
[----:B0-----:R-:W-:-:S05]  /*118c0*/  SHF.R.S32.HI R30, RZ, 0x1f, R18 ;  /* 0x0000001fff1e7819 */ /* 0x001fca0000011412 */
[----:B------:R-:W-:-:S04]  /*118d0*/  @P2 LOP3.LUT R23, R23, 0x20, RZ, 0xfc, !PT ;  /* 0x0000002017172812 */ /* 0x000fc800078efcff */
[----:B------:R-:W-:-:S04]  /*118e0*/  LOP3.LUT R23, R23, 0xfffffffe, RZ, 0xc0, !PT ;  /* 0xfffffffe17177812 */ /* 0x000fc800078ec0ff */
[----:B------:R-:W-:Y:S01]  /*118f0*/  @P0 LOP3.LUT R23, R23, 0x1, RZ, 0xfc, !PT ;  /* 0x0000000117170812 */ /* 0x000fe200078efcff */
[----:B---3--:R-:W-:Y:S06]  /*11900*/  @!P2 BRA `(.L_x_1382) ;  /* 0x000000000004a947 */ /* 0x008fec0003800000 */
[----:B------:R-:W-:Y:S01]  /*11910*/  BPT.TRAP 0x1 ;  /* 0x000000040000795c */ /* 0x000fe20000300000 */
.L_x_1382:
        /* <DEDUP_REMOVED lines=25> */
.L_x_1450:
[----:B------:R-:W-:Y:S05]  /*11ab0*/  BSYNC B0 ;  /* 0x0000000000007941 */ /* 0x000fea0003800000 */
.L_x_1383:
[----:B------:R-:W2:Y:S01]  /*11ac0*/  LDL R10, [R1] ;  /* 0x00000000010a7983 */ /* 0x000ea20000100800 */
[----:B------:R-:W-:Y:S01]  /*11ad0*/  ULDC.64 UR4, c[0x0][0x300] ;  /* 0x0000c00000047ab9 */ /* 0x000fe20000000a00 */
[----:B------:R-:W-:Y:S01]  /*11ae0*/  LOP3.LUT P5, RZ, R23, 0x10, RZ, 0xc0, !PT ;  /* 0x0000001017ff7812 */ /* 0x000fe200078ac0ff */
[----:B------:R-:W-:Y:S01]  /*11af0*/  IMAD R5, R5, UR4, RZ ;  /* 0x0000000405057c24 */ /* 0x000fe2000f8e02ff */
[----:B------:R-:W1:Y:S01]  /*11b00*/  S2R R9, SR_TID.X ;  /* 0x0000000000097919 */ /* 0x000e620000002100 */
[C---:B0-----:R-:W-:Y:S01]  /*11b10*/  IMAD.WIDE.U32 R2, R4.reuse, UR4, RZ ;  /* 0x0000000404027c25 */ /* 0x041fe2000f8e00ff */
[C---:B------:R-:W-:Y:S02]  /*11b20*/  LOP3.LUT P4, RZ, R23.reuse, 0x8, RZ, 0xc0, !PT ;  /* 0x0000000817ff7812 */ /* 0x040fe4000788c0ff */
[C---:B------:R-:W-:Y:S01]  /*11b30*/  LOP3.LUT P3, RZ, R23.reuse, 0x4, RZ, 0xc0, !PT ;  /* 0x0000000417ff7812 */ /* 0x040fe2000786c0ff */
[----:B------:R-:W-:Y:S01]  /*11b40*/  IMAD R5, R4, UR5, R5 ;  /* 0x0000000504057c24 */ /* 0x000fe2000f8e0205 */
[----:B------:R-:W-:Y:S01]  /*11b50*/  ULDC.64 UR4, c[0x0][0x310] ;  /* 0x0000c40000047ab9 */ /* 0x000fe20000000a00 */
[----:B------:R-:W-:Y:S01]  /*11b60*/  LOP3.LUT P2, RZ, R23, 0x2, RZ, 0xc0, !PT ;  /* 0x0000000217ff7812 */ /* 0x000fe2000784c0ff */
[----:B------:R-:W-:-:S02]  /*11b70*/  IMAD R8, R8, UR4, RZ ;  /* 0x0000000408087c24 */ /* 0x000fc4000f8e02ff */
        /* <DEDUP_REMOVED lines=11> */
[----:B------:R-:W-:Y:S01]  /*11c30*/  UMOV UR4, 0xffffffff ;  /* 0xffffffff00047882 */ /* 0x000fe20000000000 */
[----:B-1----:R-:W-:-:S03]  /*11c40*/  LOP3.LUT R9, R9, 0x7f, RZ, 0xc0, !PT ;  /* 0x0000007f09097812 */ /* 0x002fc600078ec0ff */
[----:B------:R-:W-:Y:S02]  /*11c50*/  LEA.HI.X R0, R2, UR5, R0, 0x1, P0 ;  /* 0x0000000502007c11 */ /* 0x000fe400080f0c00 */
[----:B------:R-:W-:Y:S01]  /*11c60*/  SHF.R.U32.HI R9, RZ, 0x3, R9 ;  /* 0x00000003ff097819 */ /* 0x000fe20000011609 */
[----:B--2---:R-:W-:Y:S01]  /*11c70*/  IMAD R5, R7, -0x40, R10 ;  /* 0xffffffc007057824 */ /* 0x004fe200078e020a */
[----:B------:R-:W-:-:S03]  /*11c80*/  LEA R7, R25, R32, 0xe ;  /* 0x0000002019077211 */ /* 0x000fc600078e70ff */
[----:B------:R-:W-:-:S05]  /*11c90*/  IMAD.IADD R5, R5, 0x1, -R9 ;  /* 0x0000000105057824 */ /* 0x000fca00078e0a09 */
[----:B------:R-:W-:Y:S01]  /*11ca0*/  ISETP.GE.AND P0, PT, R5, 0x1, PT ;  /* 0x000000010500780c */ /* 0x000fe20003f06270 */
[----:B------:R-:W-:-:S12]  /*11cb0*/  BRA.DIV UR4, `(.L_x_1385) ;  /* 0x0000003e04287947 */ /* 0x000fd8000b800000 */
[----:B------:R-:W0:Y:S01]  /*11cc0*/  SHFL.IDX PT, R3, R4, RZ, 0x181f ;  /* 0x00181fff04037589 */ /* 0x000e2200000e0000 */
[----:B------:R-:W-:-:S03]  /*11cd0*/  @P0 IMAD R9, R7, 0x2, R22 ;  /* 0x0000000207090824 */ /* 0x000fc600078e0216 */
[----:B------:R-:W1:Y:S04]  /*11ce0*/  SHFL.IDX PT, R2, R0, RZ, 0x181f ;  /* 0x00181fff00027589 */ /* 0x000e6800000e0000 */
        /* <DEDUP_REMOVED lines=25> */
[----:B------:R0:W1:Y:S04]  /*11e80*/  SHFL.IDX PT, R8, R0, 0x3, 0x181f ;  /* 0x00781f0000087f89 */ /* 0x00006800000e0000 */
[----:B------:R-:W-:Y:S04]  /*11e90*/  @P0 LDGSTS.E.BYPASS.LTC128B.128 [R9+0x21400], desc[UR36][R2.64], !P5 ;  /* 0x2140000002090fae */ /* 0x000fe8000e901d64 */
[----:B------:R-:W-:Y:S04]  /*11ea0*/  @P0 LDGSTS.E.BYPASS.LTC128B.128 [R9+0x23400], desc[UR36][R2.64+0x80], !P4 ;  /* 0x2340008002090fae */ /* 0x000fe8000e101d64 */
[----:B------:R-:W-:Y:S04]  /*11eb0*/  @P0 LDGSTS.E.BYPASS.LTC128B.128 [R9+0x25400], desc[UR36][R2.64+0x100], !P3 ;  /* 0x2540010002090fae */ /* 0x000fe8000d901d64 */
[----:B------:R2:W-:Y:S04]  /*11ec0*/  @P0 LDGSTS.E.BYPASS.LTC128B.128 [R9+0x27400], desc[UR36][R2.64+0x180], !P2 ;  /* 0x2740018002090fae */ /* 0x0005e8000d101d64 */
[----:B-12---:R0:W2:Y:S02]  /*11ed0*/  SHFL.IDX PT, R2, R4, 0x3, 0x181f ;  /* 0x00781f0004027f89 */ /* 0x0060a400000e0000 */
.L_x_1460:
[----:B------:R-:W-:-:S13]  /*11ee0*/  ISETP.GE.AND P0, PT, R5, 0x31, PT ;  /* 0x000000310500780c */ /* 0x000fda0003f06270 */
[----:B--2---:R-:W-:Y:S01]  /*11ef0*/  @P0 LEA R2, P1, R34, R2, 0x1 ;  /* 0x0000000222020211 */ /* 0x004fe200078208ff */
[----:B------:R-:W-:-:S04]  /*11f00*/  @P0 IMAD R7, R7, 0x2, R22 ;  /* 0x0000000207070824 */ /* 0x000fc800078e0216 */
        /* <DEDUP_REMOVED lines=10> */
.L_x_1386:
        /* <DEDUP_REMOVED lines=10> */
.L_x_1387:
[----:B------:R2:W-:Y:S02]  /*12050*/  SYNCS.ARRIVE.TRANS64.A1T0 RZ, [R6+URZ+0x30830], RZ ;  /* 0x030830ff06ff79a7 */ /* 0x0005e4000810003f */
[----:B------:R-:W-:Y:S05]  /*12060*/  WARPSYNC.ALL ;  /* 0x0000000000007948 */ /* 0x000fea0003800000 */
[----:B------:R-:W-:Y:S01]  /*12070*/  ULDC.64 UR4, c[0x0][0x298] ;  /* 0x0000a60000047ab9 */ /* 0x000fe20000000a00 */
[----:B-1----:R-:W-:Y:S01]  /*12080*/  VIADD R2, R22, 0x10400 ;  /* 0x0001040016027836 */ /* 0x002fe20000000000 */
[----:B0-----:R-:W-:Y:S01]  /*12090*/  SHF.R.S32.HI R0, RZ, 0x1f, R35 ;  /* 0x0000001fff007819 */ /* 0x001fe20000011423 */
[----:B------:R-:W-:Y:S01]  /*120a0*/  IMAD.WIDE.U32 R4, R35, UR4, RZ ;  /* 0x0000000423047c25 */ /* 0x000fe2000f8e00ff */
[----:B------:R-:W-:Y:S01]  /*120b0*/  BSSY B6, `(.L_x_1388) ;  /* 0x0000018000067945 */ /* 0x000fe20003800000 */
[----:B------:R-:W-:Y:S01]  /*120c0*/  BAR.SYNC.DEFER_BLOCKING 0x8, 0x180 ;  /* 0x0206000000007b1d */ /* 0x000fe20000010000 */
[----:B------:R-:W-:Y:S01]  /*120d0*/  LOP3.LUT P0, RZ, R2, 0x3ff, RZ, 0xc0, !PT ;  /* 0x000003ff02ff7812 */ /* 0x000fe2000780c0ff */
[----:B------:R-:W-:-:S04]  /*120e0*/  IMAD R0, R0, UR4, RZ ;  /* 0x0000000400007c24 */ /* 0x000fc8000f8e02ff */
[----:B------:R-:W-:Y:S01]  /*120f0*/  IMAD R0, R35, UR5, R0 ;  /* 0x0000000523007c24 */ /* 0x000fe2000f8e0200 */
[----:B------:R0:W-:Y:S03]  /*12100*/  STL.64 [R1+0x10], R4 ;  /* 0x0000100401007387 */ /* 0x0001e60000100a00 */
[----:B------:R-:W-:-:S04]  /*12110*/  IMAD.IADD R35, R5, 0x1, R0 ;  /* 0x0000000105237824 */ /* 0x000fc800078e0200 */
[----:B------:R-:W-:Y:S05]  /*12120*/  @!P0 BRA `(.L_x_1389) ;  /* 0x0000000000408947 */ /* 0x000fea0003800000 */
[----:B------:R-:W-:Y:S01]  /*12130*/  MOV R2, 0x0 ;  /* 0x0000000000027802 */ /* 0x000fe20000000f00 */
[----:B------:R-:W-:Y:S01]  /*12140*/  ULDC.64 UR6, c[0x4][0x138] ;  /* 0x01004e0000067ab9 */ /* 0x000fe20000000a00 */
[----:B------:R-:W-:Y:S01]  /*12150*/  ULDC.64 UR8, c[0x4][0x140] ;  /* 0x0100500000087ab9 */ /* 0x000fe20000000a00 */
[----:B------:R-:W-:Y:S01]  /*12160*/  ULDC.64 UR4, c[0x4][0xb0] ;  /* 0x01002c0000047ab9 */ /* 0x000fe20000000a00 */
[----:B0-----:R-:W-:Y:S01]  /*12170*/  IMAD.U32 R4, RZ, RZ, UR6 ;  /* 0x00000006ff047e24 */ /* 0x001fe2000f8e00ff */
[----:B------:R-:W-:Y:S01]  /*12180*/  MOV R11, UR5 ;  /* 0x00000005000b7c02 */ /* 0x000fe20008000f00 */
[----:B------:R-:W0:Y:S01]  /*12190*/  LDC.64 R2, c[0x4][R2] ;  /* 0x0100000002027b82 */ /* 0x000e220000000a00 */
[----:B------:R-:W-:Y:S02]  /*121a0*/  IMAD.U32 R5, RZ, RZ, UR7 ;  /* 0x00000007ff057e24 */ /* 0x000fe4000f8e00ff */
[----:B--2---:R-:W-:Y:S02]  /*121b0*/  IMAD.U32 R6, RZ, RZ, UR8 ;  /* 0x00000008ff067e24 */ /* 0x004fe4000f8e00ff */
[----:B------:R-:W-:-:S02]  /*121c0*/  IMAD.U32 R7, RZ, RZ, UR9 ;  /* 0x00000009ff077e24 */ /* 0x000fc4000f8e00ff */
[----:B------:R-:W-:Y:S02]  /*121d0*/  IMAD.U32 R10, RZ, RZ, UR4 ;  /* 0x00000004ff0a7e24 */ /* 0x000fe4000f8e00ff */
[----:B------:R-:W-:Y:S02]  /*121e0*/  IMAD.MOV.U32 R8, RZ, RZ, 0x70 ;  /* 0x00000070ff087424 */ /* 0x000fe400078e00ff */
[----:B------:R-:W-:Y:S02]  /*121f0*/  IMAD.MOV.U32 R12, RZ, RZ, 0x1 ;  /* 0x00000001ff0c7424 */ /* 0x000fe400078e00ff */
[----:B------:R-:W-:-:S07]  /*12200*/  IMAD.MOV.U32 R13, RZ, RZ, RZ ;  /* 0x000000ffff0d7224 */ /* 0x000fce00078e00ff */
[----:B------:R-:W-:-:S07]  /*12210*/  LEPC R20, `(.L_x_1389) ;  /* 0x000000001014794e */ /* 0x000fce0000000000 */
[----:B0-----:R-:W-:Y:S05]  /*12220*/  CALL.ABS.NOINC R2 ;  /* 0x0000000002007343 */ /* 0x001fea0003c00000 */
.L_x_1389:
[----:B------:R-:W-:Y:S05]  /*12230*/  BSYNC B6 ;  /* 0x0000000000067941 */ /* 0x000fea0003800000 */
.L_x_1388:
[----:B------:R-:W3:Y:S01]  /*12240*/  LDL.LU.64 R20, [R1+0x10] ;  /* 0x0000100001147983 */ /* 0x000ee20000300a00 */
[----:B------:R-:W-:Y:S01]  /*12250*/  ULDC.64 UR4, c[0x0][0x2d8] ;  /* 0x0000b60000047ab9 */ /* 0x000fe20000000a00 */
[----:B------:R-:W-:Y:S01]  /*12260*/  LOP3.LUT P6, RZ, R23, 0x100, RZ, 0xc0, !PT ;  /* 0x0000010017ff7812 */ /* 0x000fe200078cc0ff */
[----:B------:R-:W-:Y:S01]  /*12270*/  IMAD R0, R30, UR4, RZ ;  /* 0x000000041e007c24 */ /* 0x000fe2000f8e02ff */
[----:B------:R-:W-:Y:S01]  /*12280*/  LOP3.LUT R7, R34, 0x40, RZ, 0xfc, !PT ;  /* 0x0000004022077812 */ /* 0x000fe200078efcff */
[----:B------:R-:W-:Y:S01]  /*12290*/  IMAD.MOV.U32 R3, RZ, RZ, R35 ;  /* 0x000000ffff037224 */ /* 0x000fe200078e0023 */
[----:B0-----:R-:W-:Y:S01]  /*122a0*/  SEL R4, R19, RZ, !P6 ;  /* 0x000000ff13047207 */ /* 0x001fe20007000000 */
[----:B------:R-:W-:Y:S01]  /*122b0*/  IMAD R5, R18, UR5, R0 ;  /* 0x0000000512057c24 */ /* 0x000fe2000f8e0200 */
[----:B------:R-:W-:-:S04]  /*122c0*/  SHF.R.S32.HI R0, RZ, 0x1f, R19 ;  /* 0x0000001fff007819 */ /* 0x000fc80000011413 */
[----:B------:R-:W-:Y:S01]  /*122d0*/  SEL R0, R0, RZ, !P6 ;  /* 0x000000ff00007207 */ /* 0x000fe20007000000 */
[----:B---3--:R-:W-:Y:S01]  /*122e0*/  IMAD.MOV.U32 R2, RZ, RZ, R20 ;  /* 0x000000ffff027224 */ /* 0x008fe200078e0014 */
[----:B------:R-:W0:Y:S01]  /*122f0*/  LDC R21, c[0x0][0x448] ;  /* 0x00011200ff157b82 */ /* 0x000e220000000800 */
[----:B------:R-:W1:Y:S02]  /*12300*/  S2R R20, SR_TID.X ;  /* 0x0000000000147919 */ /* 0x000e640000002100 */
[----:B------:R-:W-:Y:S01]  /*12310*/  IMAD.WIDE.U32 R2, R18, UR4, R2 ;  /* 0x0000000412027c25 */ /* 0x000fe2000f8e0002 */
[----:B------:R-:W-:-:S03]  /*12320*/  ULDC.64 UR4, c[0x0][0x2e0] ;  /* 0x0000b80000047ab9 */ /* 0x000fc60000000a00 */
[----:B------:R-:W-:Y:S02]  /*12330*/  IMAD.IADD R3, R3, 0x1, R5 ;  /* 0x0000000103037824 */ /* 0x000fe400078e0205 */
[----:B------:R-:W-:Y:S02]  /*12340*/  IMAD R0, R0, UR4, RZ ;  /* 0x0000000400007c24 */ /* 0x000fe4000f8e02ff */
[----:B------:R-:W-:-:S04]  /*12350*/  IMAD.WIDE.U32 R2, R4, UR4, R2 ;  /* 0x0000000404027c25 */ /* 0x000fc8000f8e0002 */
[----:B------:R-:W-:Y:S01]  /*12360*/  IMAD R0, R4, UR5, R0 ;  /* 0x0000000504007c24 */ /* 0x000fe2000f8e0200 */
[----:B------:R-:W-:-:S03]  /*12370*/  ULDC.64 UR4, c[0x0][0x2d0] ;  /* 0x0000b40000047ab9 */ /* 0x000fc60000000a00 */
[----:B------:R-:W-:Y:S01]  /*12380*/  IMAD.IADD R3, R3, 0x1, R0 ;  /* 0x0000000103037824 */ /* 0x000fe200078e0200 */
[----:B0-----:R-:W-:Y:S02]  /*12390*/  ISETP.NE.AND P6, PT, R21, 0x1, PT ;  /* 0x000000011500780c */ /* 0x001fe40003fc5270 */
[----:B-1----:R-:W-:-:S04]  /*123a0*/  LOP3.LUT R20, R20, 0x7f, RZ, 0xc0, !PT ;  /* 0x0000007f14147812 */ /* 0x002fc800078ec0ff */
[----:B------:R-:W-:-:S07]  /*123b0*/  SHF.R.U32.HI R21, RZ, 0x3, R20 ;  /* 0x00000003ff157819 */ /* 0x000fce0000011614 */
[----:B--2---:R-:W0:Y:S01]  /*123c0*/  @P6 LDC R6, c[0x0][0x44c] ;  /* 0x00011300ff066b82 */ /* 0x004e220000000800 */
[----:B------:R-:W1:Y:S07]  /*123d0*/  S2R R20, SR_TID.X ;  /* 0x0000000000147919 */ /* 0x000e6e0000002100 */
[----:B------:R-:W2:Y:S01]  /*123e0*/  @P6 LDC R5, c[0x0][0x450] ;  /* 0x00011400ff056b82 */ /* 0x000ea20000000800 */
[----:B-1----:R-:W-:-:S05]  /*123f0*/  IMAD.SHL.U32 R20, R20, 0x10, RZ ;  /* 0x0000001014147824 */ /* 0x002fca00078e00ff */
[----:B------:R-:W-:-:S05]  /*12400*/  LOP3.LUT R20, R21, 0x70, R20, 0xf8, !PT ;  /* 0x0000007015147812 */ /* 0x000fca00078ef814 */
[----:B------:R-:W-:Y:S02]  /*12410*/  IMAD.IADD R0, R20, 0x1, R27 ;  /* 0x0000000114007824 */ /* 0x000fe400078e021b */
[----:B------:R-:W1:Y:S02]  /*12420*/  S2R R20, SR_TID.X ;  /* 0x0000000000147919 */ /* 0x000e640000002100 */
[----:B0-----:R-:W-:-:S04]  /*12430*/  @P6 IMAD.HI.U32 R6, R0, R6, RZ ;  /* 0x0000000600066227 */ /* 0x001fc800078e00ff */
[----:B------:R-:W-:Y:S01]  /*12440*/  IMAD.MOV.U32 R4, RZ, RZ, R0 ;  /* 0x000000ffff047224 */ /* 0x000fe200078e0000 */
[----:B--2---:R-:W-:Y:S02]  /*12450*/  @P6 SHF.R.U32.HI R4, RZ, R5, R6 ;  /* 0x00000005ff046219 */ /* 0x004fe40000011606 */
[----:B------:R-:W0:Y:S03]  /*12460*/  LDC R6, c[0x0][0x448] ;  /* 0x00011200ff067b82 */ /* 0x000e260000000800 */
[----:B------:R-:W-:Y:S02]  /*12470*/  IMAD.MOV R5, RZ, RZ, -R4 ;  /* 0x000000ffff057224 */ /* 0x000fe400078e0a04 */
[----:B------:R-:W-:Y:S01]  /*12480*/  IMAD.WIDE.U32 R2, R4, UR4, R2 ;  /* 0x0000000404027c25 */ /* 0x000fe2000f8e0002 */
[----:B-1----:R-:W-:-:S03]  /*12490*/  LOP3.LUT R20, R20, 0x7f, RZ, 0xc0, !PT ;  /* 0x0000007f14147812 */ /* 0x002fc600078ec0ff */
[----:B0-----:R-:W-:Y:S01]  /*124a0*/  IMAD R0, R6, R5, R0 ;  /* 0x0000000506007224 */ /* 0x001fe200078e0200 */
[----:B------:R-:W-:Y:S02]  /*124b0*/  SHF.R.S32.HI R5, RZ, 0x1f, R4 ;  /* 0x0000001fff057819 */ /* 0x000fe40000011404 */
[----:B------:R-:W-:-:S03]  /*124c0*/  SHF.R.U32.HI R8, RZ, 0x3, R20 ;  /* 0x00000003ff087819 */ /* 0x000fc60000011614 */
        /* <DEDUP_REMOVED lines=11> */
[----:B------:R-:W-:Y:S02]  /*12580*/  ULDC UR4, c[0x0][0x2b8] ;  /* 0x0000ae0000047ab9 */ /* 0x000fe40000000800 */
[----:B------:R-:W-:Y:S02]  /*12590*/  ISETP.GE.AND P4, PT, R34, UR4, PT ;  /* 0x0000000422007c0c */ /* 0x000fe4000bf86270 */
[----:B------:R-:W-:Y:S01]  /*125a0*/  LEA.HI.X R0, R2, UR5, R0, 0x1, P0 ;  /* 0x0000000502007c11 */ /* 0x000fe200080f0c00 */
[----:B------:R-:W-:Y:S01]  /*125b0*/  UMOV UR5, 0xffffffff ;  /* 0xffffffff00057882 */ /* 0x000fe20000000000 */
[----:B------:R-:W-:-:S02]  /*125c0*/  ISETP.GE.AND P3, PT, R7, UR4, PT ;  /* 0x0000000407007c0c */ /* 0x000fc4000bf66270 */
[----:B------:R-:W-:Y:S02]  /*125d0*/  ISETP.GE.AND P2, PT, R37, UR4, PT ;  /* 0x0000000425007c0c */ /* 0x000fe4000bf46270 */
[----:B------:R-:W-:Y:S01]  /*125e0*/  ISETP.GE.AND P1, PT, R36, UR4, PT ;  /* 0x0000000424007c0c */ /* 0x000fe2000bf26270 */
[----:B------:R-:W-:-:S12]  /*125f0*/  BRA.DIV UR5, `(.L_x_1390) ;  /* 0x0000003a05347947 */ /* 0x000fd8000b800000 */
[----:B------:R-:W0:Y:S01]  /*12600*/  SHFL.IDX PT, R3, R4, RZ, 0x181f ;  /* 0x00181fff04037589 */ /* 0x000e2200000e0000 */
[----:B------:R-:W-:Y:S02]  /*12610*/  IMAD R5, R29, R6, RZ ;  /* 0x000000061d057224 */ /* 0x000fe400078e02ff */
[----:B------:R-:W-:Y:S01]  /*12620*/  IMAD.IADD R27, R8, 0x1, R27 ;  /* 0x00000001081b7824 */ /* 0x000fe200078e021b */
[----:B------:R-:W1:Y:S04]  /*12630*/  SHFL.IDX PT, R2, R0, RZ, 0x181f ;  /* 0x00181fff00027589 */ /* 0x000e6800000e0000 */
[----:B------:R-:W-:Y:S01]  /*12640*/  ISETP.GE.AND P0, PT, R27, R5, PT ;  /* 0x000000051b00720c */ /* 0x000fe20003f06270 */
[----:B------:R-:W-:-:S12]  /*12650*/  SHFL.IDX PT, R14, R4, 0x7, 0x181f ;  /* 0x00f81f00040e7f89 */ /* 0x000fd800000e0000 */
[----:B0-----:R-:W-:-:S05]  /*12660*/  @!P0 LEA R6, P5, R34, R3, 0x1 ;  /* 0x0000000322068211 */ /* 0x001fca00078a08ff */
[----:B-1----:R-:W-:Y:S01]  /*12670*/  @!P0 IMAD.X R3, RZ, RZ, R2, P5 ;  /* 0x000000ffff038224 */ /* 0x002fe200028e0602 */
[----:B------:R-:W-:Y:S01]  /*12680*/  @!P0 MOV R2, R6 ;  /* 0x0000000600028202 */ /* 0x000fe20000000f00 */
[----:B------:R-:W-:-:S04]  /*12690*/  VIADD R6, R27, 0x10 ;  /* 0x000000101b067836 */ /* 0x000fc80000000000 */
        /* <DEDUP_REMOVED lines=46> */
[----:B------:R-:W-:Y:S01]  /*12980*/  VIADD R6, R27, 0x50 ;  /* 0x000000501b067836 */ /* 0x000fe20000000000 */
[----:B------:R-:W-:-:S05]  /*12990*/  @!P0 MOV R3, R7 ;  /* 0x0000000700038202 */ /* 0x000fca0000000f00 */
        /* <DEDUP_REMOVED lines=28> */
.L_x_1477:
[----:B0-----:R-:W-:Y:S01]  /*12b60*/  VIADD R0, R27, 0x70 ;  /* 0x000000701b007836 */ /* 0x001fe20000000000 */
[----:B------:R-:W-:Y:S04]  /*12b70*/  BSSY B0, `(.L_x_1391) ;  /* 0x000000c000007945 */ /* 0x000fe80003800000 */
[----:B------:R-:W-:-:S13]  /*12b80*/  ISETP.GE.AND P0, PT, R0, R5, PT ;  /* 0x000000050000720c */ /* 0x000fda0003f06270 */
[----:B------:R-:W-:Y:S05]  /*12b90*/  @P0 BRA `(.L_x_1392) ;  /* 0x0000000000240947 */ /* 0x000fea0003800000 */
[----:B------:R-:W-:-:S05]  /*12ba0*/  LEA R2, P0, R34, R14, 0x1 ;  /* 0x0000000e22027211 */ /* 0x000fca00078008ff */
        /* <DEDUP_REMOVED lines=8> */
.L_x_1392:
[----:B------:R-:W-:Y:S05]  /*12c30*/  BSYNC B0 ;  /* 0x0000000000007941 */ /* 0x000fea0003800000 */
.L_x_1391:
[----:B------:R-:W-:Y:S01]  /*12c40*/  NOP ;  /* 0x0000000000007918 */ /* 0x000fe20000000000 */
[----:B------:R-:W-:-:S13]  /*12c50*/  PLOP3.LUT P0, PT, PT, PT, PT, 0x80, 0x0 ;  /* 0x000000000000781c */ /* 0x000fda0003f0f070 */
.L_x_1393:
[----:B------:R-:W-:Y:S02]  /*12c60*/  PLOP3.LUT P1, PT, P1, P0, PT, 0xa2, 0x0 ;  /* 0x000000000000781c */ /* 0x000fe40000f21472 */
[----:B------:R-:W-:-:S08]  /*12c70*/  @P0 R2UR P1, UR4, R22 ;  /* 0x00000000160402ca */ /* 0x000fd00000020000 */
[----:B------:R-:W-:-:S05]  /*12c80*/  @P0 PLOP3.LUT P0, PT, P1, PT, PT, 0x80, 0x0 ;  /* 0x000000000000081c */ /* 0x000fca0000f0f070 */
[----:B------:R-:W-:Y:S01]  /*12c90*/  @!P1 SYNCS.ARRIVE.TRANS64.RED.A0T1 RZ, [UR4+0x30800], RZ ;  /* 0x030800ffffff99a7 */ /* 0x000fe20008200404 */
[----:B------:R-:W-:Y:S07]  /*12ca0*/  @!P1 ARRIVES.LDGSTSBAR.64.TRANSCNT [UR4+0x30800] ;  /* 0x03080000ff0099b0 */ /* 0x000fee0008000a84 */
[----:B------:R-:W-:Y:S05]  /*12cb0*/  @P0 BRA.U.ANY `(.L_x_1393) ;  /* 0xfffffffd00e80947 */ /* 0x000fea000393ffff */
[----:B0-----:R-:W2:Y:S04]  /*12cc0*/  LDL.LU R3, [R1+0x1c] ;  /* 0x00001c0001037983 */ /* 0x001ea80000300800 */
[----:B------:R-:W3:Y:S01]  /*12cd0*/  LDL.LU R2, [R1+0x18] ;  /* 0x0000180001027983 */ /* 0x000ee20000300800 */
[----:B--2---:R-:W-:Y:S02]  /*12ce0*/  VIADD R3, R3, 0x1 ;  /* 0x0000000103037836 */ /* 0x004fe40000000000 */
[----:B---3--:R-:W-:-:S03]  /*12cf0*/  VIADD R7, R2, 0xfffffffe ;  /* 0xfffffffe02077836 */ /* 0x008fc60000000000 */
[----:B------:R-:W-:Y:S01]  /*12d00*/  LEA.HI R0, R3, R3, RZ, 0x1 ;  /* 0x0000000303007211 */ /* 0x000fe200078f08ff */
[----:B------:R0:W-:Y:S03]  /*12d10*/  STL [R1+0x1c], R3 ;  /* 0x00001c0301007387 */ /* 0x0001e60000100800 */
[----:B------:R-:W-:-:S05]  /*12d20*/  LOP3.LUT R0, R0, 0xfffffffe, RZ, 0xc0, !PT ;  /* 0xfffffffe00007812 */ /* 0x000fca00078ec0ff */
[----:B------:R-:W-:-:S05]  /*12d30*/  IMAD.IADD R0, R3, 0x1, -R0 ;  /* 0x0000000103007824 */ /* 0x000fca00078e0a00 */
[----:B0-----:R-:W-:Y:S01]  /*12d40*/  SHF.L.U32 R3, R0, 0x1f, RZ ;  /* 0x0000001f00037819 */ /* 0x001fe200000006ff */
[----:B------:R-:W-:Y:S01]  /*12d50*/  NOP ;  /* 0x0000000000007918 */ /* 0x000fe20000000000 */
[----:B------:R0:W-:Y:S01]  /*12d60*/  SYNCS.ARRIVE.TRANS64.A1T0 RZ, [R22+URZ+0x30800], RZ ;  /* 0x030800ff16ff79a7 */ /* 0x0001e2000810003f */
[----:B------:R-:W-:Y:S01]  /*12d70*/  BSSY B0, `(.L_x_1394) ;  /* 0x0000003000007945 */ /* 0x000fe20003800000 */
[----:B------:R-:W2:Y:S03]  /*12d80*/  SYNCS.PHASECHK.TRANS64.TRYWAIT P0, [R22+URZ+0x30820], R3 ;  /* 0x03082003160075a7 */ /* 0x000ea6000800017f */
[----:B0-2---:R-:W-:Y:S05]  /*12d90*/  @!P0 BRA `(.L_x_1395) ;  /* 0x0000003c00208947 */ /* 0x005fea0003800000 */
.L_x_1478:
[----:B------:R-:W-:Y:S05]  /*12da0*/  BSYNC B0 ;  /* 0x0000000000007941 */ /* 0x000fea0003800000 */
.L_x_1394:
[----:B------:R-:W2:Y:S01]  /*12db0*/  LDL R0, [R1+0x8] ;  /* 0x0000080001007983 */ /* 0x000ea20000100800 */
[----:B------:R-:W-:Y:S01]  /*12dc0*/  BSSY B0, `(.L_x_1396) ;  /* 0x0000102000007945 */ /* 0x000fe20003800000 */
[----:B--2---:R-:W-:-:S13]  /*12dd0*/  ISETP.GE.AND P0, PT, R7, R0, PT ;  /* 0x000000000700720c */ /* 0x004fda0003f06270 */
[----:B------:R-:W-:Y:S05]  /*12de0*/  @!P0 BRA `(.L_x_1397) ;  /* 0x0000000c00fc8947 */ /* 0x000fea0003800000 */
[C---:B------:R-:W-:Y:S01]  /*12df0*/  LOP3.LUT R0, R34.reuse, 0x40, RZ, 0xfc, !PT ;  /* 0x0000004022007812 */ /* 0x040fe200078efcff */
[----:B------:R-:W-:Y:S01]  /*12e00*/  ULDC UR4, c[0x0][0x2f4] ;  /* 0x0000bd0000047ab9 */ /* 0x000fe20000000800 */
[----:B------:R-:W-:Y:S01]  /*12e10*/  IMAD.MOV.U32 R10, RZ, RZ, R28 ;  /* 0x000000ffff0a7224 */ /* 0x000fe200078e001c */
[----:B------:R-:W-:Y:S01]  /*12e20*/  MOV R29, R26 ;  /* 0x0000001a001d7202 */ /* 0x000fe20000000f00 */
[----:B-1----:R-:W-:Y:S01]  /*12e30*/  IMAD.MOV.U32 R6, RZ, RZ, R25 ;  /* 0x000000ffff067224 */ /* 0x002fe200078e0019 */
[----:B------:R-:W-:Y:S02]  /*12e40*/  ISETP.GE.AND P4, PT, R34, UR4, PT ;  /* 0x0000000422007c0c */ /* 0x000fe4000bf86270 */
[----:B------:R-:W-:Y:S02]  /*12e50*/  ISETP.GE.AND P3, PT, R0, UR4, PT ;  /* 0x0000000400007c0c */ /* 0x000fe4000bf66270 */
[----:B------:R-:W-:Y:S02]  /*12e60*/  ISETP.GE.AND P2, PT, R37, UR4, PT ;  /* 0x0000000425007c0c */ /* 0x000fe4000bf46270 */
[----:B------:R-:W-:-:S13]  /*12e70*/  ISETP.GE.AND P1, PT, R36, UR4, PT ;  /* 0x0000000424007c0c */ /* 0x000fda000bf26270 */
.L_x_1410:
[----:B------:R-:W2:Y:S04]  /*12e80*/  LDL R0, [R1+0x4] ;  /* 0x0000040001007983 */ /* 0x000ea80000100800 */
[----:B------:R-:W3:Y:S01]  /*12e90*/  LDL R8, [R1+0xc] ;  /* 0x00000c0001087983 */ /* 0x000ee20000100800 */
[----:B------:R-:W1:Y:S01]  /*12ea0*/  S2R R2, SR_TID.X ;  /* 0x0000000000027919 */ /* 0x000e620000002100 */
[----:B------:R-:W4:Y:S01]  /*12eb0*/  S2R R9, SR_TID.X ;  /* 0x0000000000097919 */ /* 0x000f220000002100 */
[----:B-1----:R-:W-:-:S04]  /*12ec0*/  LOP3.LUT R2, R2, 0x7f, RZ, 0xc0, !PT ;  /* 0x0000007f02027812 */ /* 0x002fc800078ec0ff */
[----:B0-----:R-:W-:Y:S02]  /*12ed0*/  SHF.R.U32.HI R3, RZ, 0x3, R2 ;  /* 0x00000003ff037819 */ /* 0x001fe40000011602 */
[----:B------:R-:W0:Y:S01]  /*12ee0*/  LDC R2, c[0x0][0x430] ;  /* 0x00010c00ff027b82 */ /* 0x000e220000000800 */
[----:B----4-:R-:W-:-:S05]  /*12ef0*/  IMAD.SHL.U32 R9, R9, 0x10, RZ ;  /* 0x0000001009097824 */ /* 0x010fca00078e00ff */
[----:B------:R-:W-:-:S04]  /*12f00*/  LOP3.LUT R9, R3, 0x70, R9, 0xf8, !PT ;  /* 0x0000007003097812 */ /* 0x000fc800078ef809 */
[----:B------:R-:W-:-:S13]  /*12f10*/  ISETP.GT.U32.AND P6, PT, R9, 0x3f, PT ;  /* 0x0000003f0900780c */ /* 0x000fda0003fc4070 */
[----:B------:R-:W1:Y:S01]  /*12f20*/  @!P6 LDC.64 R4, c[0x0][0x428] ;  /* 0x00010a00ff04eb82 */ /* 0x000e620000000a00 */
[----:B0-----:R-:W-:-:S13]  /*12f30*/  ISETP.NE.AND P0, PT, R2, 0x1, PT ;  /* 0x000000010200780c */ /* 0x001fda0003f05270 */
[----:B------:R-:W0:Y:S08]  /*12f40*/  @P0 LDC R3, c[0x0][0x434] ;  /* 0x00010d00ff030b82 */ /* 0x000e300000000800 */
[----:B------:R-:W4:Y:S01]  /*12f50*/  @P0 LDC R2, c[0x0][0x438] ;  /* 0x00010e00ff020b82 */ /* 0x000f220000000800 */
[----:B------:R-:W-:Y:S05]  /*12f60*/  YIELD ;  /* 0x0000000000007946 */ /* 0x000fea0003800000 */
[----:B------:R-:W-:Y:S01]  /*12f70*/  ULDC UR4, c[0x0][0x430] ;  /* 0x00010c0000047ab9 */ /* 0x000fe20000000800 */
[----:B--2---:R-:W-:-:S04]  /*12f80*/  IMAD R0, R7, 0x40, R0 ;  /* 0x0000004007007824 */ /* 0x004fc800078e0200 */
[----:B------:R-:W-:-:S04]  /*12f90*/  IMAD.IADD R0, R9, 0x1, R0 ;  /* 0x0000000109007824 */ /* 0x000fc800078e0200 */
[----:B0-----:R-:W-:-:S04]  /*12fa0*/  @P0 IMAD.HI.U32 R3, R0, R3, RZ ;  /* 0x0000000300030227 */ /* 0x001fc800078e00ff */
[----:B------:R-:W-:Y:S01]  /*12fb0*/  IMAD.MOV.U32 R11, RZ, RZ, R0 ;  /* 0x000000ffff0b7224 */ /* 0x000fe200078e0000 */
[----:B----4-:R-:W-:-:S04]  /*12fc0*/  @P0 SHF.R.U32.HI R11, RZ, R2, R3 ;  /* 0x00000002ff0b0219 */ /* 0x010fc80000011603 */
[--C-:B------:R-:W-:Y:S01]  /*12fd0*/  @!P6 SHF.R.S32.HI R3, RZ, 0x1f, R11.reuse ;  /* 0x0000001fff03e819 */ /* 0x100fe2000001140b */
[----:B------:R-:W-:-:S04]  /*12fe0*/  @!P6 IMAD.MOV.U32 R2, RZ, RZ, R11 ;  /* 0x000000ffff02e224 */ /* 0x000fc800078e000b */
[----:B-1----:R-:W-:-:S04]  /*12ff0*/  @!P6 IMAD.WIDE.U32 R2, R31, R4, R2 ;  /* 0x000000041f02e225 */ /* 0x002fc800078e0002 */
[----:B---3--:R-:W-:Y:S02]  /*13000*/  @!P6 IMAD R4, R8, R4, RZ ;  /* 0x000000040804e224 */ /* 0x008fe400078e02ff */
[----:B------:R-:W0:Y:S02]  /*13010*/  @!P6 LDC.64 R8, c[0x0][0x418] ;  /* 0x00010600ff08eb82 */ /* 0x000e240000000a00 */
[----:B------:R-:W-:-:S04]  /*13020*/  @!P6 IMAD R5, R31, R5, R4 ;  /* 0x000000051f05e224 */ /* 0x000fc800078e0204 */
[----:B------:R-:W-:Y:S02]  /*13030*/  @!P6 IMAD.IADD R3, R5, 0x1, R3 ;  /* 0x000000010503e824 */ /* 0x000fe400078e0203 */
[----:B------:R-:W-:-:S04]  /*13040*/  IMAD.MOV R5, RZ, RZ, -R11 ;  /* 0x000000ffff057224 */ /* 0x000fc800078e0a0b */
[----:B------:R-:W-:Y:S02]  /*13050*/  IMAD R5, R5, UR4, R0 ;  /* 0x0000000405057c24 */ /* 0x000fe4000f8e0200 */
[----:B------:R-:W-:Y:S01]  /*13060*/  IMAD.MOV.U32 R0, RZ, RZ, RZ ;  /* 0x000000ffff007224 */ /* 0x000fe200078e00ff */
[----:B0-----:R-:W-:-:S04]  /*13070*/  @!P6 LEA R8, P0, R2, R8, 0x2 ;  /* 0x000000080208e211 */ /* 0x001fc800078010ff */
[----:B------:R-:W-:-:S05]  /*13080*/  @!P6 LEA.HI.X R9, R2, R9, R3, 0x2, P0 ;  /* 0x000000090209e211 */ /* 0x000fca00000f1403 */
[----:B------:R0:W5:Y:S01]  /*13090*/  @!P6 LDG.E R0, desc[UR36][R8.64] ;  /* 0x000000240800e981 */ /* 0x000162000c1e1900 */
[----:B------:R-:W-:Y:S01]  /*130a0*/  LOP3.LUT P5, RZ, R23, 0x20, RZ, 0xc0, !PT ;  /* 0x0000002017ff7812 */ /* 0x000fe200078ac0ff */
[----:B------:R-:W-:-:S05]  /*130b0*/  VIADD R25, R6, 0x1 ;  /* 0x0000000106197836 */ /* 0x000fca0000000000 */
[----:B------:R-:W-:-:S04]  /*130c0*/  ISETP.NE.AND P0, PT, R25, 0x2, PT ;  /* 0x000000021900780c */ /* 0x000fc80003f05270 */
[----:B------:R-:W-:Y:S01]  /*130d0*/  SEL R28, RZ, 0x1, P0 ;  /* 0x00000001ff1c7807 */ /* 0x000fe20000000000 */
[----:B------:R-:W-:Y:S01]  /*130e0*/  IMAD.MOV.U32 R26, RZ, RZ, R7 ;  /* 0x000000ffff1a7224 */ /* 0x000fe200078e0007 */
[----:B------:R-:W-:Y:S02]  /*130f0*/  SEL R25, R25, RZ, P0 ;  /* 0x000000ff19197207 */ /* 0x000fe40000000000 */
[----:B------:R-:W-:Y:S01]  /*13100*/  LOP3.LUT R28, R10, R28, RZ, 0x3c, !PT ;  /* 0x0000001c0a1c7212 */ /* 0x000fe200078e3cff */
[----:B0-----:R-:W-:Y:S06]  /*13110*/  @!P5 BRA `(.L_x_1398) ;  /* 0x000000000004d947 */ /* 0x001fec0003800000 */
[----:B------:R-:W-:Y:S01]  /*13120*/  BPT.TRAP 0x1 ;  /* 0x000000040000795c */ /* 0x000fe20000300000 */
.L_x_1398:
[----:B------:R-:W-:Y:S01]  /*13130*/  IMAD R7, R25, 0x8, R22 ;  /* 0x0000000819077824 */ /* 0x000fe200078e0216 */
[----:B------:R-:W-:Y:S01]  /*13140*/  SHF.L.U32 R2, R28, 0x1f, RZ ;  /* 0x0000001f1c027819 */ /* 0x000fe200000006ff */
[----:B------:R-:W-:Y:S03]  /*13150*/  BSSY B1, `(.L_x_1399) ;  /* 0x0000003000017945 */ /* 0x000fe60003800000 */
[----:B------:R-:W0:Y:S02]  /*13160*/  SYNCS.PHASECHK.TRANS64.TRYWAIT P0, [R7+URZ+0x30840], R2 ;  /* 0x03084002070075a7 */ /* 0x000e24000800017f */
[----:B0-----:R-:W-:Y:S05]  /*13170*/  @!P0 BRA `(.L_x_1400) ;  /* 0x00000038003c8947 */ /* 0x001fea0003800000 */
.L_x_1479:
[----:B------:R-:W-:Y:S05]  /*13180*/  BSYNC B1 ;  /* 0x0000000000017941 */ /* 0x000fea0003800000 */
.L_x_1399:
        /* <DEDUP_REMOVED lines=26> */
[----:B------:R-:W-:Y:S01]  /*13330*/  IMAD R20, R20, 0x2, R22 ;  /* 0x0000000214147824 */ /* 0x000fe200078e0216 */
[----:B------:R-:W-:Y:S01]  /*13340*/  SHF.L.U32 R4, R34, 0x1, RZ ;  /* 0x0000000122047819 */ /* 0x000fe200000006ff */
[----:B------:R-:W1:Y:S01]  /*13350*/  SHFL.IDX PT, R3, R27, RZ, 0x181f ;  /* 0x00181fff1b037589 */ /* 0x000e6200000e0000 */
[----:B------:R-:W-:-:S03]  /*13360*/  @P2 LOP3.LUT R23, R23, 0x1000, RZ, 0xfc, !PT ;  /* 0x0000100017172812 */ /* 0x000fc600078efcff */
        /* <DEDUP_REMOVED lines=31> */
.L_x_1489:
        /* <DEDUP_REMOVED lines=17> */
.L_x_1402:
        /* <DEDUP_REMOVED lines=10> */
.L_x_1403:
[----:B------:R2:W-:Y:S01]  /*13710*/  SYNCS.ARRIVE.TRANS64.A1T0 RZ, [R7+URZ+0x30830], RZ ;  /* 0x030830ff07ff79a7 */ /* 0x0005e2000810003f */
[----:B------:R-:W-:Y:S05]  /*13720*/  @!P6 BRA `(.L_x_1404) ;  /* 0x000000000004e947 */ /* 0x000fea0003800000 */
[----:B------:R-:W-:Y:S01]  /*13730*/  BPT.TRAP 0x1 ;  /* 0x000000040000795c */ /* 0x000fe20000300000 */
.L_x_1404:
[----:B-1----:R-:W-:Y:S01]  /*13740*/  SHF.L.U32 R2, R10, 0x1f, RZ ;  /* 0x0000001f0a027819 */ /* 0x002fe200000006ff */
[----:B--2---:R-:W-:Y:S01]  /*13750*/  IMAD R7, R6, 0x8, R22 ;  /* 0x0000000806077824 */ /* 0x004fe200078e0216 */
[----:B------:R-:W-:Y:S03]  /*13760*/  BSSY B1, `(.L_x_1405) ;  /* 0x0000003000017945 */ /* 0x000fe60003800000 */
[----:B------:R-:W1:Y:S02]  /*13770*/  SYNCS.PHASECHK.TRANS64.TRYWAIT P0, [R7+URZ+0x30860], R2 ;  /* 0x03086002070075a7 */ /* 0x000e64000800017f */
[----:B-1----:R-:W-:Y:S05]  /*13780*/  @!P0 BRA `(.L_x_1406) ;  /* 0x0000003800408947 */ /* 0x002fea0003800000 */
.L_x_1490:
[----:B------:R-:W-:Y:S05]  /*13790*/  BSYNC B1 ;  /* 0x0000000000017941 */ /* 0x000fea0003800000 */
.L_x_1405:
        /* <DEDUP_REMOVED lines=49> */
.L_x_1500:
[----:B-1----:R-:W-:Y:S01]  /*13ab0*/  IADD3 R2, P0, R2, R4, RZ ;  /* 0x0000000402027210 */ /* 0x002fe20007f1e0ff */
[----:B------:R-:W-:Y:S02]  /*13ac0*/  ULDC.64 UR4, c[0x0][0x328] ;  /* 0x0000ca0000047ab9 */ /* 0x000fe40000000a00 */
[----:B------:R-:W-:Y:S02]  /*13ad0*/  IMAD R8, R8, UR4, RZ ;  /* 0x0000000408087c24 */ /* 0x000fe4000f8e02ff */
        /* <DEDUP_REMOVED lines=13> */
[----:B-1----:R-:W-:Y:S01]  /*13bb0*/  IMAD.WIDE.U32 R2, R5, UR4, RZ ;  /* 0x0000000405027c25 */ /* 0x002fe2000f8e00ff */
[----:B------:R-:W-:-:S03]  /*13bc0*/  ULDC.64 UR4, c[0x0][0x338] ;  /* 0x0000ce0000047ab9 */ /* 0x000fc60000000a00 */
[----:B------:R-:W-:Y:S02]  /*13bd0*/  IMAD.IADD R3, R3, 0x1, R9 ;  /* 0x0000000103037824 */ /* 0x000fe400078e0209 */
[----:B------:R-:W-:Y:S02]  /*13be0*/  IMAD R21, R21, UR4, RZ ;  /* 0x0000000415157c24 */ /* 0x000fe4000f8e02ff */
[----:B------:R-:W-:-:S04]  /*13bf0*/  IMAD.WIDE.U32 R2, R0, UR4, R2 ;  /* 0x0000000400027c25 */ /* 0x000fc8000f8e0002 */
[----:B------:R-:W-:Y:S01]  /*13c00*/  IMAD R21, R0, UR5, R21 ;  /* 0x0000000500157c24 */ /* 0x000fe2000f8e0215 */
[----:B------:R-:W-:Y:S01]  /*13c10*/  ULDC.64 UR4, c[0x0][0x330] ;  /* 0x0000cc0000047ab9 */ /* 0x000fe20000000a00 */
[----:B------:R-:W-:Y:S01]  /*13c20*/  NOP ;  /* 0x0000000000007918 */ /* 0x000fe20000000000 */
[----:B------:R-:W-:Y:S02]  /*13c30*/  IMAD R5, R30, UR4, RZ ;  /* 0x000000041e057c24 */ /* 0x000fe4000f8e02ff */
[----:B------:R-:W-:Y:S02]  /*13c40*/  IMAD.IADD R3, R3, 0x1, R21 ;  /* 0x0000000103037824 */ /* 0x000fe400078e0215 */
[C---:B------:R-:W-:Y:S02]  /*13c50*/  IMAD R5, R18.reuse, UR5, R5 ;  /* 0x0000000512057c24 */ /* 0x040fe4000f8e0205 */
[----:B------:R-:W-:Y:S01]  /*13c60*/  IMAD.WIDE.U32 R2, R18, UR4, R2 ;  /* 0x0000000412027c25 */ /* 0x000fe2000f8e0002 */
[----:B------:R-:W-:-:S04]  /*13c70*/  ULDC.64 UR4, c[0x0][0x318] ;  /* 0x0000c60000047ab9 */ /* 0x000fc80000000a00 */
[----:B------:R-:W-:Y:S02]  /*13c80*/  IADD3 R3, R5, R3, RZ ;  /* 0x0000000305037210 */ /* 0x000fe40007ffe0ff */
[----:B0-----:R-:W-:-:S04]  /*13c90*/  LEA R17, P0, R2, UR4, 0x1 ;  /* 0x0000000402117c11 */ /* 0x001fc8000f8008ff */
[----:B------:R-:W-:Y:S02]  /*13ca0*/  LEA.HI.X R24, R2, UR5, R3, 0x1, P0 ;  /* 0x0000000502187c11 */ /* 0x000fe400080f0c03 */
[----:B------:R-:W-:-:S13]  /*13cb0*/  PLOP3.LUT P0, PT, PT, PT, PT, 0x80, 0x0 ;  /* 0x000000000000781c */ /* 0x000fda0003f0f070 */
.L_x_1408:
        /* <DEDUP_REMOVED lines=10> */
.L_x_1409:
[----:B------:R-:W2:Y:S01]  /*13d60*/  LDL R0, [R1+0x8] ;  /* 0x0000080001007983 */ /* 0x000ea20000100800 */
[----:B------:R0:W-:Y:S01]  /*13d70*/  SYNCS.ARRIVE.TRANS64.A1T0 RZ, [R7+URZ+0x30850], RZ ;  /* 0x030850ff07ff79a7 */ /* 0x0001e2000810003f */
[----:B------:R-:W-:Y:S02]  /*13d80*/  IMAD.MOV.U32 R10, RZ, RZ, R28 ;  /* 0x000000ffff0a7224 */ /* 0x000fe400078e001c */
[----:B------:R-:W-:Y:S02]  /*13d90*/  IMAD.MOV.U32 R6, RZ, RZ, R25 ;  /* 0x000000ffff067224 */ /* 0x000fe400078e0019 */
[----:B------:R-:W-:Y:S02]  /*13da0*/  IMAD.MOV.U32 R29, RZ, RZ, R26 ;  /* 0x000000ffff1d7224 */ /* 0x000fe400078e001a */
[C---:B0-----:R-:W-:Y:S01]  /*13db0*/  VIADD R7, R26.reuse, 0xffffffff ;  /* 0xffffffff1a077836 */ /* 0x041fe20000000000 */
[----:B--2---:R-:W-:-:S13]  /*13dc0*/  ISETP.GT.AND P0, PT, R26, R0, PT ;  /* 0x000000001a00720c */ /* 0x004fda0003f04270 */
[----:B------:R-:W-:Y:S05]  /*13dd0*/  @P0 BRA `(.L_x_1410) ;  /* 0xfffffff000280947 */ /* 0x000fea000383ffff */
.L_x_1397:
[----:B------:R-:W-:Y:S05]  /*13de0*/  BSYNC B0 ;  /* 0x0000000000007941 */ /* 0x000fea0003800000 */
.L_x_1396:
        /* <DEDUP_REMOVED lines=8> */
[----:B------:R-:W2:Y:S02]  /*13e70*/  FLO.U32 R0, UR4 ;  /* 0x0000000400007d00 */ /* 0x000ea400080e0000 */
[----:B--2---:R-:W-:-:S06]  /*13e80*/  ISETP.EQ.U32.AND P0, PT, R0, R5, PT ;  /* 0x000000050000720c */ /* 0x004fcc0003f02070 */
[----:B------:R-:W0:Y:S07]  /*13e90*/  POPC R5, UR4 ;  /* 0x0000000400057d09 */ /* 0x000e2e0008000000 */
[----:B0-----:R-:W2:Y:S01]  /*13ea0*/  @P0 ATOMG.E.ADD.STRONG.GPU PT, R3, desc[UR36][R2.64], R5 ;  /* 0x00000005020309a8 */ /* 0x001ea200081ee1e4 */
[----:B------:R-:W0:Y:S02]  /*13eb0*/  S2R R4, SR_LTMASK ;  /* 0x0000000000047919 */ /* 0x000e240000003900 */
[----:B0-----:R-:W-:-:S04]  /*13ec0*/  LOP3.LUT R4, R4, UR4, RZ, 0xc0, !PT ;  /* 0x0000000404047c12 */ /* 0x001fc8000f8ec0ff */
[----:B------:R-:W0:Y:S01]  /*13ed0*/  POPC R7, R4 ;  /* 0x0000000400077309 */ /* 0x000e220000000000 */
[----:B--2---:R-:W0:Y:S02]  /*13ee0*/  SHFL.IDX PT, R0, R3, R0, 0x1f ;  /* 0x00001f0003007589 */ /* 0x004e2400000e0000 */
[----:B0-----:R-:W-:-:S07]  /*13ef0*/  IADD3 R16, R0, UR39, R7 ;  /* 0x0000002700107c10 */ /* 0x001fce000fffe007 */
.L_x_1412:
[----:B------:R-:W-:Y:S05]  /*13f00*/  BSYNC B0 ;  /* 0x0000000000007941 */ /* 0x000fea0003800000 */
.L_x_1411:
[----:B------:R-:W-:-:S13]  /*13f10*/  LOP3.LUT P0, RZ, R23, 0x20, RZ, 0xc0, !PT ;  /* 0x0000002017ff7812 */ /* 0x000fda000780c0ff */
[----:B------:R-:W-:Y:S05]  /*13f20*/  @!P0 BRA `(.L_x_1413) ;  /* 0x0000000000048947 */ /* 0x000fea0003800000 */
[----:B------:R-:W-:Y:S01]  /*13f30*/  BPT.TRAP 0x1 ;  /* 0x000000040000795c */ /* 0x000fe20000300000 */
.L_x_1413:
[----:B------:R-:W2:Y:S01]  /*13f40*/  LDL.LU R2, [R1] ;  /* 0x0000000001027983 */ /* 0x000ea20000300800 */
[----:B------:R-:W-:Y:S01]  /*13f50*/  IMAD R0, R25, 0x8, R22 ;  /* 0x0000000819007824 */ /* 0x000fe200078e0216 */
[----:B0-----:R-:W-:Y:S01]  /*13f60*/  SHF.L.U32 R3, R28, 0x1f, RZ ;  /* 0x0000001f1c037819 */ /* 0x001fe200000006ff */
[----:B------:R-:W-:Y:S03]  /*13f70*/  BSSY B0, `(.L_x_1414) ;  /* 0x0000004000007945 */ /* 0x000fe60003800000 */
[----:B------:R-:W0:Y:S01]  /*13f80*/  SYNCS.PHASECHK.TRANS64.TRYWAIT P0, [R0+URZ+0x30860], R3 ;  /* 0x03086003000075a7 */ /* 0x000e22000800017f */
[----:B--2---:R-:W-:Y:S01]  /*13f90*/  IMAD R5, R26, -0x40, R2 ;  /* 0xffffffc01a057824 */ /* 0x004fe200078e0202 */
[----:B0-----:R-:W-:Y:S06]  /*13fa0*/  @!P0 BRA `(.L_x_1415) ;  /* 0x0000003400c88947 */ /* 0x001fec0003800000 */
.L_x_1501:
[----:B------:R-:W-:Y:S05]  /*13fb0*/  BSYNC B0 ;  /* 0x0000000000007941 */ /* 0x000fea0003800000 */
.L_x_1414:
[----:B------:R-:W2:Y:S01]  /*13fc0*/  S2R R2, SR_TID.X ;  /* 0x0000000000027919 */ /* 0x000ea20000002100 */
[----:B------:R-:W-:Y:S01]  /*13fd0*/  UMOV UR4, 0xffffffff ;  /* 0xffffffff00047882 */ /* 0x000fe20000000000 */
[----:B------:R-:W-:Y:S01]  /*13fe0*/  IMAD R7, R25, 0x4000, R32 ;  /* 0x0000400019077824 */ /* 0x000fe200078e0220 */
[----:B--2---:R-:W-:-:S04]  /*13ff0*/  LOP3.LUT R2, R2, 0x7f, RZ, 0xc0, !PT ;  /* 0x0000007f02027812 */ /* 0x004fc800078ec0ff */
[----:B------:R-:W-:-:S05]  /*14000*/  SHF.R.U32.HI R2, RZ, 0x3, R2 ;  /* 0x00000003ff027819 */ /* 0x000fca0000011602 */
[----:B------:R-:W-:Y:S01]  /*14010*/  IMAD.IADD R5, R5, 0x1, -R2 ;  /* 0x0000000105057824 */ /* 0x000fe200078e0a02 */
[----:B------:R-:W-:Y:S06]  /*14020*/  BRA.DIV UR4, `(.L_x_1416) ;  /* 0x0000003604bc7947 */ /* 0x000fec000b800000 */
[----:B------:R-:W2:Y:S01]  /*14030*/  SHFL.IDX PT, R14, R17, RZ, 0x181f ;  /* 0x00181fff110e7589 */ /* 0x000ea200000e0000 */
[----:B------:R-:W-:Y:S01]  /*14040*/  ULDC UR4, c[0x0][0x2f4] ;  /* 0x0000bd0000047ab9 */ /* 0x000fe20000000800 */
[C---:B-1----:R-:W-:Y:S01]  /*14050*/  IMAD.SHL.U32 R6, R34.reuse, 0x2, RZ ;  /* 0x0000000222067824 */ /* 0x042fe200078e00ff */
[C---:B------:R-:W-:Y:S01]  /*14060*/  ISETP.GE.AND P3, PT, R34.reuse, UR4, PT ;  /* 0x0000000422007c0c */ /* 0x040fe2000bf66270 */
[----:B0-----:R-:W0:Y:S01]  /*14070*/  SHFL.IDX PT, R3, R24, RZ, 0x181f ;  /* 0x00181fff18037589 */ /* 0x001e2200000e0000 */
[----:B------:R-:W-:Y:S01]  /*14080*/  LOP3.LUT R8, R34, 0x40, RZ, 0xfc, !PT ;  /* 0x0000004022087812 */ /* 0x000fe200078efcff */
[----:B------:R-:W-:Y:S01]  /*14090*/  IMAD R4, R7, 0x2, R22 ;  /* 0x0000000207047824 */ /* 0x000fe200078e0216 */
[----:B------:R-:W-:Y:S01]  /*140a0*/  ISETP.LT.OR P4, PT, R5, 0x1, P3 ;  /* 0x000000010500780c */ /* 0x000fe20001f81670 */
[----:B------:R-:W-:Y:S01]  /*140b0*/  SHFL.IDX PT, R7, R24, 0x1, 0x181f ;  /* 0x00381f0018077f89 */ /* 0x000fe200000e0000 */
[----:B------:R-:W-:Y:S02]  /*140c0*/  ISETP.GE.AND P2, PT, R8, UR4, PT ;  /* 0x0000000408007c0c */ /* 0x000fe4000bf46270 */
[----:B------:R-:W-:-:S02]  /*140d0*/  ISETP.GE.AND P1, PT, R37, UR4, PT ;  /* 0x0000000425007c0c */ /* 0x000fc4000bf26270 */
[----:B--2---:R-:W-:Y:S02]  /*140e0*/  IADD3 R2, P0, R14, R6, RZ ;  /* 0x000000060e027210 */ /* 0x004fe40007f1e0ff */
[----:B------:R-:W1:Y:S03]  /*140f0*/  SHFL.IDX PT, R14, R17, 0x1, 0x181f ;  /* 0x00381f00110e7f89 */ /* 0x000e6600000e0000 */
        /* <DEDUP_REMOVED lines=23> */
[----:B------:R0:W3:Y:S03]  /*14270*/  SHFL.IDX PT, R14, R17, 0x3, 0x181f ;  /* 0x00781f00110e7f89 */ /* 0x0000e600000e0000 */
        /* <DEDUP_REMOVED lines=9> */
.L_x_1511:
[C---:B------:R-:W-:Y:S02]  /*14310*/  ISETP.LT.OR P3, PT, R5.reuse, 0x31, P3 ;  /* 0x000000310500780c */ /* 0x040fe40001f61670 */
[C---:B------:R-:W-:Y:S02]  /*14320*/  ISETP.LT.OR P2, PT, R5.reuse, 0x31, P2 ;  /* 0x000000310500780c */ /* 0x040fe40001741670 */
[C---:B------:R-:W-:Y:S02]  /*14330*/  ISETP.LT.OR P1, PT, R5.reuse, 0x31, P1 ;  /* 0x000000310500780c */ /* 0x040fe40000f21670 */
[----:B01----:R-:W-:Y:S02]  /*14340*/  IADD3 R2, P4, R14, R6, RZ ;  /* 0x000000060e027210 */ /* 0x003fe40007f9e0ff */
        /* <DEDUP_REMOVED lines=11> */
.L_x_1417:
        /* <DEDUP_REMOVED lines=10> */
.L_x_1418:
[----:B------:R1:W-:Y:S01]  /*144a0*/  SYNCS.ARRIVE.TRANS64.A1T0 RZ, [R0+URZ+0x30850], RZ ;  /* 0x030850ff00ff79a7 */ /* 0x0003e2000810003f */
[----:B------:R-:W-:-:S05]  /*144b0*/  VIADD R25, R25, 0x1 ;  /* 0x0000000119197836 */ /* 0x000fca0000000000 */
[----:B------:R-:W-:-:S04]  /*144c0*/  ISETP.NE.AND P0, PT, R25, 0x2, PT ;  /* 0x000000021900780c */ /* 0x000fc80003f05270 */
[----:B0-----:R-:W-:Y:S02]  /*144d0*/  SEL R3, RZ, 0x1, P0 ;  /* 0x00000001ff037807 */ /* 0x001fe40000000000 */
[----:B------:R-:W-:Y:S02]  /*144e0*/  SEL R25, R25, RZ, P0 ;  /* 0x000000ff19197207 */ /* 0x000fe40000000000 */
[----:B-1----:R-:W-:-:S07]  /*144f0*/  LOP3.LUT R28, R28, R3, RZ, 0x3c, !PT ;  /* 0x000000031c1c7212 */ /* 0x002fce00078e3cff */
.L_x_1375:
[----:B------:R-:W-:Y:S05]  /*14500*/  BSYNC B7 ;  /* 0x0000000000077941 */ /* 0x000fea0003800000 */
.L_x_1373:
        /* <DEDUP_REMOVED lines=8> */
[----:B------:R1:W2:Y:S01]  /*14590*/  LDS.128 R16, [R22+0x308d0] ;  /* 0x0308d00016107984 */ /* 0x0002a20000000c00 */
[----:B------:R-:W-:Y:S06]  /*145a0*/  BAR.ARV 0x4, 0x180 ;  /* 0x0106000000007b1d */ /* 0x000fec0000002000 */
[----:B------:R-:W-:Y:S05]  /*145b0*/  BRA `(.L_x_1420) ;  /* 0x0000000800cc7947 */ /* 0x000fea0003800000 */
.L_x_1419:
[----:B------:R-:W1:Y:S01]  /*145c0*/  S2R R8, SR_TID.X ;  /* 0x0000000000087919 */ /* 0x000e620000002100 */
[----:B------:R-:W-:Y:S01]  /*145d0*/  UMOV UR4, 0xffffffff ;  /* 0xffffffff00047882 */ /* 0x000fe20000000000 */
[----:B-1----:R-:W-:-:S04]  /*145e0*/  LOP3.LUT R8, R8, 0x1f, RZ, 0xc0, !PT ;  /* 0x0000001f08087812 */ /* 0x002fc800078ec0ff */
[----:B------:R-:W-:Y:S01]  /*145f0*/  ISETP.NE.AND P0, PT, R8, 0x1f, PT ;  /* 0x0000001f0800780c */ /* 0x000fe20003f05270 */
[----:B------:R-:W-:-:S12]  /*14600*/  BRA.DIV UR4, `(.L_x_1421) ;  /* 0x0000003604e47947 */ /* 0x000fd8000b800000 */
[----:B------:R-:W-:Y:S01]  /*14610*/  IADD3 R5, R19, R8, RZ ;  /* 0x0000000813057210 */ /* 0x000fe20007ffe0ff */
[----:B------:R-:W-:-:S03]  /*14620*/  ULDC UR4, c[0x0][0xc3c] ;  /* 0x00030f0000047ab9 */ /* 0x000fc60000000800 */
[----:B------:R-:W-:-:S13]  /*14630*/  ISETP.GE.OR P1, PT, R5, UR4, !P0 ;  /* 0x0000000405007c0c */ /* 0x000fda000c726670 */
[----:B------:R-:W1:Y:S02]  /*14640*/  @!P1 LDC.64 R2, c[0x0][0xc80] ;  /* 0x00032000ff029b82 */ /* 0x000e640000000a00 */
[----:B-1----:R-:W-:-:S06]  /*14650*/  @!P1 IMAD.WIDE R2, R5, 0x4, R2 ;  /* 0x0000000405029825 */ /* 0x002fcc00078e0202 */
[----:B------:R-:W2:Y:S01]  /*14660*/  @!P1 LDG.E R2, desc[UR36][R2.64] ;  /* 0x0000002402029981 */ /* 0x000ea2000c1e1900 */
[----:B------:R-:W-:Y:S01]  /*14670*/  IMAD.MOV.U32 R5, RZ, RZ, RZ ;  /* 0x000000ffff057224 */ /* 0x000fe200078e00ff */
[C---:B------:R-:W-:Y:S02]  /*14680*/  ISETP.GE.U32.AND P2, PT, R8.reuse, 0x2, PT ;  /* 0x000000020800780c */ /* 0x040fe40003f46070 */
[C---:B------:R-:W-:Y:S01]  /*14690*/  ISETP.GE.U32.AND P3, PT, R8.reuse, 0x4, PT ;  /* 0x000000040800780c */ /* 0x040fe20003f66070 */
[----:B------:R-:W-:Y:S01]  /*146a0*/  SHFL.IDX PT, R0, R16, RZ, 0x1f ;  /* 0x00001fff10007589 */ /* 0x000fe200000e0000 */
[C---:B------:R-:W-:Y:S02]  /*146b0*/  ISETP.GE.U32.AND P4, PT, R8.reuse, 0x8, PT ;  /* 0x000000080800780c */ /* 0x040fe40003f86070 */
[C---:B------:R-:W-:Y:S01]  /*146c0*/  ISETP.GE.U32.AND P5, PT, R8.reuse, 0x10, PT ;  /* 0x000000100800780c */ /* 0x040fe20003fa6070 */
[----:B------:R-:W-:Y:S01]  /*146d0*/  SHFL.IDX PT, R4, R16, 0x1, 0x1f ;  /* 0x00201f0010047f89 */ /* 0x000fe200000e0000 */
[----:B--2---:R-:W-:Y:S01]  /*146e0*/  @!P1 IMAD.MOV.U32 R5, RZ, RZ, R2 ;  /* 0x000000ffff059224 */ /* 0x004fe200078e0002 */
[----:B------:R-:W-:-:S04]  /*146f0*/  ISETP.NE.AND P1, PT, R8, RZ, PT ;  /* 0x000000ff0800720c */ /* 0x000fc80003f25270 */
        /* <DEDUP_REMOVED lines=15> */
[----:B------:R1:W2:Y:S02]  /*147f0*/  SHFL.IDX PT, R14, R6, 0x1f, 0x1f ;  /* 0x03e01f00060e7f89 */ /* 0x0002a400000e0000 */
.L_x_1521:
[----:B------:R-:W-:Y:S02]  /*14800*/  ULDC UR4, c[0x0][0xc38] ;  /* 0x00030e0000047ab9 */ /* 0x000fe40000000800 */
[----:B------:R-:W-:-:S04]  /*14810*/  IMAD.U32 R7, RZ, RZ, UR4 ;  /* 0x00000004ff077e24 */ /* 0x000fc8000f8e00ff */
[----:B--2---:R-:W-:-:S04]  /*14820*/  IMAD R14, R14, R7, RZ ;  /* 0x000000070e0e7224 */ /* 0x004fc800078e02ff */
[----:B------:R-:W-:-:S05]  /*14830*/  IMAD.IADD R9, R4, 0x1, R14 ;  /* 0x0000000104097824 */ /* 0x000fca00078e020e */
[----:B------:R-:W-:-:S13]  /*14840*/  ISETP.GT.AND P6, PT, R9, R0, PT ;  /* 0x000000000900720c */ /* 0x000fda0003fc4270 */
[----:B------:R-:W-:Y:S05]  /*14850*/  @P6 BRA `(.L_x_1422) ;  /* 0x00000000009c6947 */ /* 0x000fea0003800000 */
.L_x_1427:
[----:B------:R-:W2:Y:S01]  /*14860*/  LDC R2, c[0x0][0xc3c] ;  /* 0x00030f00ff027b82 */ /* 0x000ea20000000800 */
[----:B------:R-:W-:-:S05]  /*14870*/  VIADD R19, R19, 0x1f ;  /* 0x0000001f13137836 */ /* 0x000fca0000000000 */
[----:B--2---:R-:W-:-:S13]  /*14880*/  ISETP.GE.AND P6, PT, R19, R2, PT ;  /* 0x000000021300720c */ /* 0x004fda0003fc6270 */
[----:B------:R-:W-:Y:S05]  /*14890*/  @P6 BRA `(.L_x_1423) ;  /* 0x0000000400d06947 */ /* 0x000fea0003800000 */
[----:B------:R-:W2:Y:S01]  /*148a0*/  S2R R3, SR_TID.X ;  /* 0x0000000000037919 */ /* 0x000ea20000002100 */
[----:B------:R-:W-:Y:S01]  /*148b0*/  BSSY B0, `(.L_x_1424) ;  /* 0x0000009000007945 */ /* 0x000fe20003800000 */
[----:B------:R-:W-:Y:S01]  /*148c0*/  IMAD.MOV.U32 R5, RZ, RZ, RZ ;  /* 0x000000ffff057224 */ /* 0x000fe200078e00ff */
[----:B--2---:R-:W-:-:S05]  /*148d0*/  LOP3.LUT R3, R3, 0x1f, RZ, 0xc0, !PT ;  /* 0x0000001f03037812 */ /* 0x004fca00078ec0ff */
[----:B------:R-:W-:-:S05]  /*148e0*/  IMAD.IADD R7, R19, 0x1, R3 ;  /* 0x0000000113077824 */ /* 0x000fca00078e0203 */
[----:B------:R-:W-:-:S13]  /*148f0*/  ISETP.GE.OR P6, PT, R7, R2, !P0 ;  /* 0x000000020700720c */ /* 0x000fda00047c6670 */
[----:B------:R-:W-:Y:S05]  /*14900*/  @P6 BRA `(.L_x_1425) ;  /* 0x00000000000c6947 */ /* 0x000fea0003800000 */
[----:B------:R-:W2:Y:S02]  /*14910*/  LDC.64 R2, c[0x0][0xc80] ;  /* 0x00032000ff027b82 */ /* 0x000ea40000000a00 */
[----:B--2---:R-:W-:-:S05]  /*14920*/  IMAD.WIDE R2, R7, 0x4, R2 ;  /* 0x0000000407027825 */ /* 0x004fca00078e0202 */
[----:B------:R2:W5:Y:S02]  /*14930*/  LDG.E R5, desc[UR36][R2.64] ;  /* 0x0000002402057981 */ /* 0x000564000c1e1900 */
.L_x_1425:
[----:B------:R-:W-:Y:S05]  /*14940*/  BSYNC B0 ;  /* 0x0000000000007941 */ /* 0x000fea0003800000 */
.L_x_1424:
[----:B------:R-:W-:-:S03]  /*14950*/  UMOV UR4, 0xffffffff ;  /* 0xffffffff00047882 */ /* 0x000fc60000000000 */
[----:B------:R-:W-:Y:S05]  /*14960*/  BRA.DIV UR4, `(.L_x_1426) ;  /* 0x0000003a04307947 */ /* 0x000fea000b800000 */
[----:B-----5:R-:W3:Y:S02]  /*14970*/  SHFL.UP PT, R14, R5, 0x1, RZ ;  /* 0x04200000050e7989 */ /* 0x020ee400000e00ff */
[----:B---3--:R-:W-:-:S05]  /*14980*/  SEL R14, R14, RZ, P1 ;  /* 0x000000ff0e0e7207 */ /* 0x008fca0000800000 */
[----:B------:R-:W-:-:S05]  /*14990*/  IMAD.IADD R13, R5, 0x1, R14 ;  /* 0x00000001050d7824 */ /* 0x000fca00078e020e */
[----:B------:R-:W2:Y:S02]  /*149a0*/  SHFL.UP PT, R14, R13, 0x2, RZ ;  /* 0x044000000d0e7989 */ /* 0x000ea400000e00ff */
[----:B--2---:R-:W-:-:S05]  /*149b0*/  SEL R2, R14, RZ, P2 ;  /* 0x000000ff0e027207 */ /* 0x004fca0001000000 */
[----:B------:R-:W-:-:S05]  /*149c0*/  IMAD.IADD R2, R13, 0x1, R2 ;  /* 0x000000010d027824 */ /* 0x000fca00078e0202 */
[----:B------:R-:W2:Y:S02]  /*149d0*/  SHFL.UP PT, R14, R2, 0x4, RZ ;  /* 0x04800000020e7989 */ /* 0x000ea400000e00ff */
[----:B--2---:R-:W-:-:S05]  /*149e0*/  SEL R3, R14, RZ, P3 ;  /* 0x000000ff0e037207 */ /* 0x004fca0001800000 */
[----:B------:R-:W-:-:S05]  /*149f0*/  IMAD.IADD R3, R2, 0x1, R3 ;  /* 0x0000000102037824 */ /* 0x000fca00078e0203 */
[----:B------:R-:W2:Y:S02]  /*14a00*/  SHFL.UP PT, R14, R3, 0x8, RZ ;  /* 0x05000000030e7989 */ /* 0x000ea400000e00ff */
[----:B--2---:R-:W-:-:S04]  /*14a10*/  SEL R4, R14, RZ, P4 ;  /* 0x000000ff0e047207 */ /* 0x004fc80002000000 */
[----:B------:R-:W-:-:S05]  /*14a20*/  IADD3 R4, R3, R4, RZ ;  /* 0x0000000403047210 */ /* 0x000fca0007ffe0ff */
[----:B------:R-:W2:Y:S02]  /*14a30*/  SHFL.UP PT, R14, R4, 0x10, RZ ;  /* 0x06000000040e7989 */ /* 0x000ea400000e00ff */
[----:B--2---:R-:W-:-:S05]  /*14a40*/  SEL R7, R14, RZ, P5 ;  /* 0x000000ff0e077207 */ /* 0x004fca0002800000 */
[----:B-1----:R-:W-:-:S05]  /*14a50*/  IMAD.IADD R6, R4, 0x1, R7 ;  /* 0x0000000104067824 */ /* 0x002fca00078e0207 */
[----:B------:R1:W2:Y:S02]  /*14a60*/  SHFL.IDX PT, R14, R6, 0x1f, 0x1f ;  /* 0x03e01f00060e7f89 */ /* 0x0002a400000e0000 */
.L_x_1529:
[----:B------:R-:W-:Y:S02]  /*14a70*/  ULDC UR4, c[0x0][0xc38] ;  /* 0x00030e0000047ab9 */ /* 0x000fe40000000800 */
[----:B------:R-:W-:-:S04]  /*14a80*/  IMAD.U32 R7, RZ, RZ, UR4 ;  /* 0x00000004ff077e24 */ /* 0x000fc8000f8e00ff */
[----:B--2---:R-:W-:-:S04]  /*14a90*/  IMAD R14, R14, R7, RZ ;  /* 0x000000070e0e7224 */ /* 0x004fc800078e02ff */
[----:B------:R-:W-:-:S05]  /*14aa0*/  IMAD.IADD R9, R14, 0x1, R9 ;  /* 0x000000010e097824 */ /* 0x000fca00078e0209 */
[----:B------:R-:W-:-:S13]  /*14ab0*/  ISETP.GT.AND P6, PT, R9, R0, PT ;  /* 0x000000000900720c */ /* 0x000fda0003fc4270 */
[----:B------:R-:W-:Y:S05]  /*14ac0*/  @!P6 BRA `(.L_x_1427) ;  /* 0xfffffffc0064e947 */ /* 0x000fea000383ffff */
.L_x_1422:
[----:B------:R-:W-:Y:S01]  /*14ad0*/  IMAD.IADD R16, R9, 0x1, -R14 ;  /* 0x0000000109107824 */ /* 0x000fe200078e0a0e */
[----:B------:R-:W-:-:S03]  /*14ae0*/  UMOV UR4, 0xffffffff ;  /* 0xffffffff00047882 */ /* 0x000fc60000000000 */
[----:B------:R-:W-:-:S05]  /*14af0*/  IMAD R3, R6, R7, R16 ;  /* 0x0000000706037224 */ /* 0x000fca00078e0210 */
[----:B------:R-:W-:Y:S01]  /*14b00*/  ISETP.GT.AND P6, PT, R3, R0, PT ;  /* 0x000000000300720c */ /* 0x000fe20003fc4270 */
[----:B------:R-:W-:-:S12]  /*14b10*/  BRA.DIV UR4, `(.L_x_1428) ;  /* 0x0000003a04807947 */ /* 0x000fd8000b800000 */
[----:B------:R-:W-:-:S04]  /*14b20*/  VOTE.ANY R2, PT, !P6 ;  /* 0x0000000000027806 */ /* 0x000fc800070e0100 */
[----:B------:R-:W2:Y:S02]  /*14b30*/  POPC R4, R2 ;  /* 0x0000000200047309 */ /* 0x000ea40000000000 */
[----:B--2---:R2:W3:Y:S02]  /*14b40*/  SHFL.IDX PT, R5, R5, R4, 0x1f ;  /* 0x00001f0405057589 */ /* 0x0044e400000e0000 */
.L_x_1533:
[----:B------:R-:W-:Y:S01]  /*14b50*/  ISETP.NE.AND P0, PT, R2, RZ, PT ;  /* 0x000000ff0200720c */ /* 0x000fe20003f05270 */
[----:B------:R-:W-:-:S12]  /*14b60*/  IMAD.MOV.U32 R14, RZ, RZ, RZ ;  /* 0x000000ffff0e7224 */ /* 0x000fd800078e00ff */
[----:B------:R-:W-:Y:S05]  /*14b70*/  @!P0 BRA `(.L_x_1429) ;  /* 0x0000000000108947 */ /* 0x000fea0003800000 */
[----:B------:R-:W-:Y:S01]  /*14b80*/  UMOV UR4, 0xffffffff ;  /* 0xffffffff00047882 */ /* 0x000fe20000000000 */
[----:B------:R-:W-:Y:S02]  /*14b90*/  VIADD R12, R4, 0xffffffff ;  /* 0xffffffff040c7836 */ /* 0x000fe40000000000 */
[----:B------:R-:W-:Y:S05]  /*14ba0*/  BRA.DIV UR4, `(.L_x_1430) ;  /* 0x0000003a04a47947 */ /* 0x000fea000b800000 */
[----:B------:R4:W0:Y:S02]  /*14bb0*/  SHFL.IDX PT, R14, R6, R12, 0x1f ;  /* 0x00001f0c060e7589 */ /* 0x00082400000e0000 */
.L_x_1429:
[----:B------:R-:W5:Y:S01]  /*14bc0*/  LDC.64 R2, c[0x0][0xc90] ;  /* 0x00032400ff027b82 */ /* 0x000f620000000a00 */
[----:B------:R-:W-:-:S04]  /*14bd0*/  IMAD.IADD R19, R4, 0x1, R19 ;  /* 0x0000000104137824 */ /* 0x000fc800078e0213 */
[----:B-----5:R-:W-:-:S05]  /*14be0*/  IMAD.WIDE R2, R19, 0x4, R2 ;  /* 0x0000000413027825 */ /* 0x020fca00078e0202 */
[----:B-1--4-:R1:W2:Y:S01]  /*14bf0*/  LDG.E R6, desc[UR36][R2.64] ;  /* 0x0000002402067981 */ /* 0x0122a2000c1e1900 */
[----:B0-----:R-:W-:Y:S02]  /*14c00*/  IMAD R16, R14, R7, R16 ;  /* 0x000000070e107224 */ /* 0x001fe400078e0210 */
[----:B-1----:R-:W-:Y:S02]  /*14c10*/  IMAD.MOV.U32 R2, RZ, RZ, RZ ;  /* 0x000000ffff027224 */ /* 0x002fe400078e00ff */
[----:B--23--:R-:W-:-:S05]  /*14c20*/  IMAD R4, R5, R6, RZ ;  /* 0x0000000605047224 */ /* 0x00cfca00078e02ff */
[----:B------:R-:W-:-:S04]  /*14c30*/  IABS R8, R4 ;  /* 0x0000000400087213 */ /* 0x000fc80000000000 */
[----:B------:R-:W0:Y:S08]  /*14c40*/  I2F.RP R10, R8 ;  /* 0x00000008000a7306 */ /* 0x000e300000209400 */
[----:B0-----:R-:W0:Y:S02]  /*14c50*/  MUFU.RCP R10, R10 ;  /* 0x0000000a000a7308 */ /* 0x001e240000001000 */
[----:B0-----:R-:W-:-:S06]  /*14c60*/  VIADD R11, R10, 0xffffffe ;  /* 0x0ffffffe0a0b7836 */ /* 0x001fcc0000000000 */
[----:B------:R-:W0:Y:S02]  /*14c70*/  F2I.FTZ.U32.TRUNC.NTZ R3, R11 ;  /* 0x0000000b00037305 */ /* 0x000e24000021f000 */
[----:B0-----:R-:W-:-:S04]  /*14c80*/  IMAD.MOV R9, RZ, RZ, -R3 ;  /* 0x000000ffff097224 */ /* 0x001fc800078e0a03 */
        /* <DEDUP_REMOVED lines=18> */
[----:B------:R-:W-:Y:S02]  /*14db0*/  IMAD R0, R6, R2, RZ ;  /* 0x0000000206007224 */ /* 0x000fe400078e02ff */
[----:B------:R-:W-:Y:S02]  /*14dc0*/  IMAD.MOV R2, RZ, RZ, -R2 ;  /* 0x000000ffff027224 */ /* 0x000fe400078e0a02 */
[----:B------:R-:W-:Y:S02]  /*14dd0*/  IMAD.MOV R3, RZ, RZ, -R0 ;  /* 0x000000ffff037224 */ /* 0x000fe400078e0a00 */
[----:B------:R-:W-:-:S03]  /*14de0*/  IMAD R9, R4, R2, R9 ;  /* 0x0000000204097224 */ /* 0x000fc600078e0209 */
[----:B------:R-:W-:-:S04]  /*14df0*/  VIADDMNMX R6, R3, R7, R6, PT ;  /* 0x0000000703067246 */ /* 0x000fc80003800106 */
[-C--:B------:R-:W-:Y:S02]  /*14e00*/  IABS R7, R6.reuse ;  /* 0x0000000600077213 */ /* 0x080fe40000000000 */
[----:B------:R-:W-:Y:S02]  /*14e10*/  IABS R4, R6 ;  /* 0x0000000600047213 */ /* 0x000fe40000000000 */
[----:B------:R-:W0:Y:S03]  /*14e20*/  I2F.RP R8, R7 ;  /* 0x0000000700087306 */ /* 0x000e260000209400 */
[----:B------:R-:W-:-:S05]  /*14e30*/  IMAD.MOV R4, RZ, RZ, -R4 ;  /* 0x000000ffff047224 */ /* 0x000fca00078e0a04 */
[----:B0-----:R-:W0:Y:S02]  /*14e40*/  MUFU.RCP R8, R8 ;  /* 0x0000000800087308 */ /* 0x001e240000001000 */
[----:B0-----:R-:W-:-:S06]  /*14e50*/  VIADD R3, R8, 0xffffffe ;  /* 0x0ffffffe08037836 */ /* 0x001fcc0000000000 */
[----:B------:R-:W0:Y:S02]  /*14e60*/  F2I.FTZ.U32.TRUNC.NTZ R3, R3 ;  /* 0x0000000300037305 */ /* 0x000e24000021f000 */
[----:B0-----:R-:W-:-:S04]  /*14e70*/  IMAD.MOV R2, RZ, RZ, -R3 ;  /* 0x000000ffff027224 */ /* 0x001fc800078e0a03 */
[----:B------:R-:W-:Y:S02]  /*14e80*/  IMAD R11, R2, R7, RZ ;  /* 0x00000007020b7224 */ /* 0x000fe400078e02ff */
[----:B------:R-:W-:-:S04]  /*14e90*/  IMAD.MOV.U32 R2, RZ, RZ, RZ ;  /* 0x000000ffff027224 */ /* 0x000fc800078e00ff */
[----:B------:R-:W-:Y:S01]  /*14ea0*/  IMAD.HI.U32 R2, R3, R11, R2 ;  /* 0x0000000b03027227 */ /* 0x000fe200078e0002 */
[----:B------:R-:W-:Y:S02]  /*14eb0*/  IABS R11, R9 ;  /* 0x00000009000b7213 */ /* 0x000fe40000000000 */
[C---:B------:R-:W-:Y:S01]  /*14ec0*/  LOP3.LUT R3, R9.reuse, R6, RZ, 0x3c, !PT ;  /* 0x0000000609037212 */ /* 0x040fe200078e3cff */
[----:B------:R-:W-:Y:S02]  /*14ed0*/  IMAD.IADD R9, R9, 0x1, R0 ;  /* 0x0000000109097824 */ /* 0x000fe400078e0200 */
[----:B------:R-:W-:Y:S01]  /*14ee0*/  IMAD.HI.U32 R2, R2, R11, RZ ;  /* 0x0000000b02027227 */ /* 0x000fe200078e00ff */
[----:B------:R-:W-:-:S03]  /*14ef0*/  ISETP.GE.AND P2, PT, R3, RZ, PT ;  /* 0x000000ff0300720c */ /* 0x000fc60003f46270 */
[----:B------:R-:W-:-:S05]  /*14f00*/  IMAD R4, R2, R4, R11 ;  /* 0x0000000402047224 */ /* 0x000fca00078e020b */
[----:B------:R-:W-:-:S13]  /*14f10*/  ISETP.GT.U32.AND P1, PT, R7, R4, PT ;  /* 0x000000040700720c */ /* 0x000fda0003f24070 */
[----:B------:R-:W-:Y:S02]  /*14f20*/  @!P1 IMAD.IADD R4, R4, 0x1, -R7 ;  /* 0x0000000104049824 */ /* 0x000fe400078e0a07 */
[----:B------:R-:W-:Y:S01]  /*14f30*/  @!P1 VIADD R2, R2, 0x1 ;  /* 0x0000000102029836 */ /* 0x000fe20000000000 */
[----:B------:R-:W-:Y:S02]  /*14f40*/  ISETP.NE.AND P1, PT, R6, RZ, PT ;  /* 0x000000ff0600720c */ /* 0x000fe40003f25270 */
[----:B------:R-:W-:-:S13]  /*14f50*/  ISETP.GE.U32.AND P0, PT, R4, R7, PT ;  /* 0x000000070400720c */ /* 0x000fda0003f06070 */
[----:B------:R-:W-:-:S04]  /*14f60*/  @P0 VIADD R2, R2, 0x1 ;  /* 0x0000000102020836 */ /* 0x000fc80000000000 */
[----:B------:R-:W-:Y:S01]  /*14f70*/  @!P2 IMAD.MOV R2, RZ, RZ, -R2 ;  /* 0x000000ffff02a224 */ /* 0x000fe200078e0a02 */
[----:B------:R-:W-:Y:S01]  /*14f80*/  @!P1 LOP3.LUT R2, RZ, R6, RZ, 0x33, !PT ;  /* 0x00000006ff029212 */ /* 0x000fe200078e33ff */
[----:B------:R-:W-:-:S04]  /*14f90*/  IMAD.MOV R6, RZ, RZ, -R6 ;  /* 0x000000ffff067224 */ /* 0x000fc800078e0a06 */
[----:B------:R-:W-:Y:S01]  /*14fa0*/  IMAD R18, R2, R6, R9 ;  /* 0x0000000602127224 */ /* 0x000fe200078e0209 */
[----:B------:R-:W-:-:S05]  /*14fb0*/  LOP3.LUT R2, RZ, R2, RZ, 0x33, !PT ;  /* 0x00000002ff027212 */ /* 0x000fca00078e33ff */
[----:B------:R-:W-:Y:S01]  /*14fc0*/  IMAD.IADD R17, R5, 0x1, R2 ;  /* 0x0000000105117824 */ /* 0x000fe200078e0202 */
[----:B------:R-:W-:Y:S06]  /*14fd0*/  BRA `(.L_x_1431) ;  /* 0x00000000001c7947 */ /* 0x000fec0003800000 */
.L_x_1423:
[----:B------:R-:W-:Y:S01]  /*14fe0*/  UMOV UR4, URZ ;  /* 0x0000003f00047c82 */ /* 0x000fe20008000000 */
[----:B------:R-:W-:Y:S01]  /*14ff0*/  UMOV UR5, URZ ;  /* 0x0000003f00057c82 */ /* 0x000fe20008000000 */
[----:B------:R-:W-:Y:S01]  /*15000*/  ULDC UR6, c[0x0][0xc3c] ;  /* 0x00030f0000067ab9 */ /* 0x000fe20000000800 */
[----:B------:R-:W-:Y:S01]  /*15010*/  IMAD.MOV.U32 R16, RZ, RZ, R0 ;  /* 0x000000ffff107224 */ /* 0x000fe200078e0000 */
[----:B------:R-:W-:Y:S01]  /*15020*/  MOV R18, UR5 ;  /* 0x0000000500127c02 */ /* 0x000fe20008000f00 */
[----:B------:R-:W-:Y:S02]  /*15030*/  IMAD.U32 R17, RZ, RZ, UR4 ;  /* 0x00000004ff117e24 */ /* 0x000fe4000f8e00ff */
[----:B------:R-:W-:-:S07]  /*15040*/  IMAD.U32 R19, RZ, RZ, UR6 ;  /* 0x00000006ff137e24 */ /* 0x000fce000f8e00ff */
.L_x_1431:
[----:B------:R-:W2:Y:S01]  /*15050*/  S2R R0, SR_TID.X ;  /* 0x0000000000007919 */ /* 0x000ea20000002100 */
[----:B------:R-:W-:Y:S05]  /*15060*/  WARPSYNC.ALL ;  /* 0x0000000000007948 */ /* 0x000fea0003800000 */
[----:B------:R-:W-:Y:S01]  /*15070*/  BAR.SYNC.DEFER_BLOCKING 0x4, 0x180 ;  /* 0x0106000000007b1d */ /* 0x000fe20000010000 */
[----:B--2---:R-:W-:-:S04]  /*15080*/  LOP3.LUT R0, R0, 0x1f, RZ, 0xc0, !PT ;  /* 0x0000001f00007812 */ /* 0x004fc800078ec0ff */
[----:B------:R-:W-:-:S13]  /*15090*/  ISETP.NE.AND P0, PT, R0, RZ, PT ;  /* 0x000000ff0000720c */ /* 0x000fda0003f05270 */
[----:B------:R-:W2:Y:S01]  /*150a0*/  @!P0 S2R R3, SR_CgaCtaId ;  /* 0x0000000000038919 */ /* 0x000ea20000008800 */
[----:B------:R-:W-:-:S04]  /*150b0*/  @!P0 MOV R0, 0x400 ;  /* 0x0000040000008802 */ /* 0x000fc80000000f00 */
[----:B--2---:R-:W-:-:S05]  /*150c0*/  @!P0 LEA R22, R3, R0, 0x18 ;  /* 0x0000000003168211 */ /* 0x004fca00078ec0ff */
[----:B------:R3:W-:Y:S01]  /*150d0*/  @!P0 STS.128 [R22+0x308d0], R16 ;  /* 0x0308d01016008388 */ /* 0x0007e20000000c00 */
[----:B------:R-:W-:Y:S06]  /*150e0*/  BAR.ARV 0x5, 0x180 ;  /* 0x0146000000007b1d */ /* 0x000fec0000002000 */
.L_x_1420:
[----:B------:R-:W-:Y:S02]  /*150f0*/  ULDC UR4, c[0x0][0xc3c] ;  /* 0x00030f0000047ab9 */ /* 0x000fe40000000800 */
[----:B--2---:R-:W-:-:S13]  /*15100*/  ISETP.GE.AND P0, PT, R19, UR4, PT ;  /* 0x0000000413007c0c */ /* 0x004fda000bf06270 */
[----:B------:R-:W-:Y:S05]  /*15110*/  @!P0 BRA `(.L_x_1432) ;  /* 0xffffffb400a08947 */ /* 0x000fea000383ffff */
[----:B------:R-:W-:Y:S05]  /*15120*/  BSYNC B8 ;  /* 0x0000000000087941 */ /* 0x000fea0003800000 */
.L_x_1361:
[----:B------:R-:W2:Y:S01]  /*15130*/  LDL.LU R0, [R1+0x1c] ;  /* 0x00001c0001007983 */ /* 0x000ea20000300800 */
[----:B------:R-:W-:Y:S01]  /*15140*/  BSSY B0, `(.L_x_1433) ;  /* 0x000000b000007945 */ /* 0x000fe20003800000 */
[----:B------:R-:W4:Y:S01]  /*15150*/  S2R R5, SR_CgaCtaId ;  /* 0x0000000000057919 */ /* 0x000f220000008800 */
[----:B--2---:R-:W-:-:S05]  /*15160*/  VIADD R0, R0, 0x1 ;  /* 0x0000000100007836 */ /* 0x004fca0000000000 */
[----:B-1----:R-:W-:-:S04]  /*15170*/  LEA.HI R2, R0, R0, RZ, 0x1 ;  /* 0x0000000000027211 */ /* 0x002fc800078f08ff */
[----:B------:R-:W-:Y:S02]  /*15180*/  LOP3.LUT R3, R2, 0xfffffffe, RZ, 0xc0, !PT ;  /* 0xfffffffe02037812 */ /* 0x000fe400078ec0ff */
[----:B------:R-:W-:-:S03]  /*15190*/  MOV R2, 0x400 ;  /* 0x0000040000027802 */ /* 0x000fc60000000f00 */
[----:B------:R-:W-:Y:S01]  /*151a0*/  IMAD.IADD R0, R0, 0x1, -R3 ;  /* 0x0000000100007824 */ /* 0x000fe200078e0a03 */
[----:B----4-:R-:W-:-:S04]  /*151b0*/  LEA R4, R5, R2, 0x18 ;  /* 0x0000000205047211 */ /* 0x010fc800078ec0ff */
[----:B------:R-:W-:-:S04]  /*151c0*/  SHF.L.U32 R0, R0, 0x1f, RZ ;  /* 0x0000001f00007819 */ /* 0x000fc800000006ff */
[----:B------:R-:W1:Y:S02]  /*151d0*/  SYNCS.PHASECHK.TRANS64.TRYWAIT P0, [R4+URZ+0x30820], R0 ;  /* 0x03082000040075a7 */ /* 0x000e64000800017f */
[----:B-1----:R-:W-:Y:S05]  /*151e0*/  @!P0 BRA `(.L_x_1434) ;  /* 0x0000003400388947 */ /* 0x002fea0003800000 */
.L_x_1536:
[----:B------:R-:W-:Y:S05]  /*151f0*/  BSYNC B0 ;  /* 0x0000000000007941 */ /* 0x000fea0003800000 */
.L_x_1433:
[----:B------:R-:W-:-:S03]  /*15200*/  UMOV UR4, 0xffffffff ;  /* 0xffffffff00047882 */ /* 0x000fc60000000000 */
[----:B------:R-:W-:Y:S05]  /*15210*/  BRA.DIV UR4, `(.L_x_1435) ;  /* 0x0000003604407947 */ /* 0x000fea000b800000 */
[----:B-1----:R-:W1:Y:S02]  /*15220*/  S2R R0, SR_TID.X ;  /* 0x0000000000007919 */ /* 0x002e640000002100 */
[----:B-1----:R-:W-:-:S04]  /*15230*/  SHF.R.U32.HI R0, RZ, 0x5, R0 ;  /* 0x00000005ff007819 */ /* 0x002fc80000011600 */
[----:B------:R-:W-:-:S05]  /*15240*/  LOP3.LUT R0, R0, 0x3, RZ, 0xc0, !PT ;  /* 0x0000000300007812 */ /* 0x000fca00078ec0ff */
[----:B------:R1:W2:Y:S02]  /*15250*/  SHFL.IDX PT, R14, R0, RZ, 0x1f ;  /* 0x00001fff000e7589 */ /* 0x0002a400000e0000 */
.L_x_1539:
[----:B--2---:R-:W-:Y:S01]  /*15260*/  ISETP.NE.AND P0, PT, R14, RZ, PT ;  /* 0x000000ff0e00720c */ /* 0x004fe20003f05270 */
[----:B------:R-:W-:-:S12]  /*15270*/  BSSY B0, `(.L_x_1436) ;  /* 0x0000026000007945 */ /* 0x000fd80003800000 */
[----:B------:R-:W-:Y:S05]  /*15280*/  @P0 BRA `(.L_x_1437) ;  /* 0x0000000000900947 */ /* 0x000fea0003800000 */
[----:B------:R-:W-:-:S03]  /*15290*/  UMOV UR4, 0xffffffff ;  /* 0xffffffff00047882 */ /* 0x000fc60000000000 */
[----:B------:R-:W-:Y:S05]  /*152a0*/  BRA.DIV UR4, `(.L_x_1438) ;  /* 0x0000003604507947 */ /* 0x000fea000b800000 */
[----:B------:R-:W-:-:S13]  /*152b0*/  ELECT P6, URZ, PT ;  /* 0x00000000003f782f */ /* 0x000fda00038c0000 */
.L_x_1542:
        /* <DEDUP_REMOVED lines=8> */
.L_x_1439:
[C---:B------:R-:W-:Y:S01]  /*15340*/  IMAD R5, R25.reuse, 0x8, R4 ;  /* 0x0000000819057824 */ /* 0x040fe200078e0204 */
[----:B------:R-:W-:Y:S01]  /*15350*/  SHF.L.U32 R0, R28, 0x1f, RZ ;  /* 0x0000001f1c007819 */ /* 0x000fe200000006ff */
[----:B------:R-:W-:-:S03]  /*15360*/  VIADD R25, R25, 0x1 ;  /* 0x0000000119197836 */ /* 0x000fc60000000000 */
[----:B------:R-:W1:Y:S02]  /*15370*/  SYNCS.PHASECHK.TRANS64.TRYWAIT P1, [R5+URZ+0x30840], R0 ;  /* 0x03084000050075a7 */ /* 0x000e64000802017f */
[----:B------:R-:W-:-:S04]  /*15380*/  ISETP.NE.AND P2, PT, R25, 0x2, PT ;  /* 0x000000021900780c */ /* 0x000fc80003f45270 */
[----:B------:R-:W-:Y:S01]  /*15390*/  SEL R3, RZ, 0x1, P2 ;  /* 0x00000001ff037807 */ /* 0x000fe20001000000 */
[----:B-1----:R-:W-:Y:S08]  /*153a0*/  @!P1 BRA `(.L_x_1440) ;  /* 0x0000003400309947 */ /* 0x002ff00003800000 */
.L_x_1543:
[----:B------:R-:W-:Y:S02]  /*153b0*/  SEL R25, R25, RZ, P2 ;  /* 0x000000ff19197207 */ /* 0x000fe40001000000 */
[----:B------:R-:W-:Y:S01]  /*153c0*/  LOP3.LUT R2, R28, R3, RZ, 0x3c, !PT ;  /* 0x000000031c027212 */ /* 0x000fe200078e3cff */
[----:B------:R-:W-:Y:S06]  /*153d0*/  @!P0 BRA `(.L_x_1441) ;  /* 0x0000000000048947 */ /* 0x000fec0003800000 */
[----:B------:R-:W-:Y:S01]  /*153e0*/  BPT.TRAP 0x1 ;  /* 0x000000040000795c */ /* 0x000fe20000300000 */
.L_x_1441:
[----:B------:R-:W-:Y:S01]  /*153f0*/  IMAD R25, R25, 0x8, R4 ;  /* 0x0000000819197824 */ /* 0x000fe200078e0204 */
[----:B------:R-:W-:-:S04]  /*15400*/  SHF.L.U32 R2, R2, 0x1f, RZ ;  /* 0x0000001f02027819 */ /* 0x000fc800000006ff */
[----:B------:R-:W2:Y:S02]  /*15410*/  SYNCS.PHASECHK.TRANS64.TRYWAIT P1, [R25+URZ+0x30840], R2 ;  /* 0x03084002190075a7 */ /* 0x000ea4000802017f */
[----:B--2---:R-:W-:Y:S05]  /*15420*/  @!P1 BRA `(.L_x_1442) ;  /* 0x0000003400249947 */ /* 0x004fea0003800000 */
.L_x_1544:
[----:B------:R-:W-:Y:S05]  /*15430*/  @!P0 BRA `(.L_x_1443) ;  /* 0x0000000000048947 */ /* 0x000fea0003800000 */
[----:B------:R-:W-:Y:S01]  /*15440*/  BPT.TRAP 0x1 ;  /* 0x000000040000795c */ /* 0x000fe20000300000 */
.L_x_1443:
[----:B------:R-:W4:Y:S02]  /*15450*/  SYNCS.PHASECHK.TRANS64.TRYWAIT P1, [R5+URZ+0x30860], R0 ;  /* 0x03086000050075a7 */ /* 0x000f24000802017f */
[----:B----4-:R-:W-:Y:S05]  /*15460*/  @!P1 BRA `(.L_x_1444) ;  /* 0x0000003400289947 */ /* 0x010fea0003800000 */
.L_x_1545:
[----:B------:R-:W-:Y:S05]  /*15470*/  @!P0 BRA `(.L_x_1445) ;  /* 0x0000000000048947 */ /* 0x000fea0003800000 */
[----:B------:R-:W-:Y:S01]  /*15480*/  BPT.TRAP 0x1 ;  /* 0x000000040000795c */ /* 0x000fe20000300000 */
.L_x_1445:
[----:B------:R0:W0:Y:S02]  /*15490*/  SYNCS.PHASECHK.TRANS64.TRYWAIT P0, [R25+URZ+0x30860], R2 ;  /* 0x03086002190075a7 */ /* 0x000024000800017f */
[----:B0-----:R-:W-:Y:S05]  /*154a0*/  @!P0 NANOSLEEP.SYNCS 0x989680 ;  /* 0x009896800000895d */ /* 0x001fea0003900000 */
[----:B------:R-:W0:Y:S02]  /*154b0*/  @!P0 SYNCS.PHASECHK.TRANS64 P0, [R25+URZ+0x30860], R2 ;  /* 0x03086002190085a7 */ /* 0x000e24000800007f */
[----:B0-----:R-:W-:Y:S05]  /*154c0*/  @!P0 BRA `(.L_x_1445) ;  /* 0xfffffffc00f08947 */ /* 0x001fea000383ffff */
.L_x_1437:
[----:B------:R-:W-:Y:S05]  /*154d0*/  BSYNC B0 ;  /* 0x0000000000007941 */ /* 0x000fea0003800000 */
.L_x_1436:
[----:B------:R-:W-:Y:S05]  /*154e0*/  EXIT ;  /* 0x000000000000794d */ /* 0x000fea0003800000 */
.L_x_1255:
[----:B0-----:R-:W-:-:S04]  /*154f0*/  IMAD.U32 R3, RZ, RZ, UR40 ;  /* 0x00000028ff037e24 */ /* 0x001fc8000f8e00ff */
[----:B------:R0:W1:Y:S03]  /*15500*/  SYNCS.PHASECHK.TRANS64.TRYWAIT P1, [R3+URZ+0x30800], R0 ;  /* 0x03080000030075a7 */ /* 0x000066000802017f */
[----:B-1----:R-:W-:Y:S05]  /*15510*/  @!P1 NANOSLEEP.SYNCS 0x989680 ;  /* 0x009896800000995d */ /* 0x002fea0003900000 */
[----:B------:R-:W1:Y:S02]  /*15520*/  @!P1 SYNCS.PHASECHK.TRANS64 P1, [R3+URZ+0x30800], R0 ;  /* 0x03080000030095a7 */ /* 0x000e64000802007f */
[----:B-1----:R-:W-:Y:S05]  /*15530*/  @!P1 BRA `(.L_x_1255) ;  /* 0xfffffffc00ec9947 */ /* 0x002fea000383ffff */
[----:B------:R-:W-:Y:S05]  /*15540*/  BRA `(.L_x_1446) ;  /* 0xfffffec800307947 */ /* 0x000fea000383ffff */
.L_x_1259:
[----:B-1----:R1:W2:Y:S02]  /*15550*/  SYNCS.PHASECHK.TRANS64.TRYWAIT P1, [R3+URZ+0x30830], R0 ;  /* 0x03083000030075a7 */ /* 0x0022a4000802017f */
[----:B--2---:R-:W-:Y:S05]  /*15560*/  @!P1 NANOSLEEP.SYNCS 0x989680 ;  /* 0x009896800000995d */ /* 0x004fea0003900000 */
[----:B------:R-:W2:Y:S02]  /*15570*/  @!P1 SYNCS.PHASECHK.TRANS64 P1, [R3+URZ+0x30830], R0 ;  /* 0x03083000030095a7 */ /* 0x000ea4000802007f */
[----:B--2---:R-:W-:Y:S05]  /*15580*/  @!P1 BRA `(.L_x_1259) ;  /* 0xfffffffc00f09947 */ /* 0x004fea000383ffff */
[----:B------:R-:W-:Y:S05]  /*15590*/  BRA `(.L_x_1258) ;  /* 0xfffffec8004c7947 */ /* 0x000fea000383ffff */
.L_x_1276:
[----:B-1----:R-:W-:-:S04]  /*155a0*/  IMAD.U32 R4, RZ, RZ, UR6 ;  /* 0x00000006ff047e24 */ /* 0x002fc8000f8e00ff */
[----:B------:R1:W2:Y:S03]  /*155b0*/  SYNCS.PHASECHK.TRANS64.TRYWAIT P1, [R4+URZ+0x30830], R3 ;  /* 0x03083003040075a7 */ /* 0x0002a6000802017f */
[----:B--2---:R-:W-:Y:S05]  /*155c0*/  @!P1 NANOSLEEP.SYNCS 0x989680 ;  /* 0x009896800000995d */ /* 0x004fea0003900000 */
[----:B------:R-:W2:Y:S02]  /*155d0*/  @!P1 SYNCS.PHASECHK.TRANS64 P1, [R4+URZ+0x30830], R3 ;  /* 0x03083003040095a7 */ /* 0x000ea4000802007f */
[----:B--2---:R-:W-:Y:S05]  /*155e0*/  @!P1 BRA `(.L_x_1276) ;  /* 0xfffffffc00ec9947 */ /* 0x004fea000383ffff */
[----:B------:R-:W-:Y:S05]  /*155f0*/  BRA `(.L_x_1275) ;  /* 0xfffffef000707947 */ /* 0x000fea000383ffff */
.L_x_1280:
[----:B01----:R-:W-:-:S04]  /*15600*/  IMAD.U32 R3, RZ, RZ, UR5 ;  /* 0x00000005ff037e24 */ /* 0x003fc8000f8e00ff */
[----:B------:R0:W1:Y:S03]  /*15610*/  SYNCS.PHASECHK.TRANS64.TRYWAIT P1, [R3+URZ+0x30850], R0 ;  /* 0x03085000030075a7 */ /* 0x000066000802017f */
[----:B-1----:R-:W-:Y:S05]  /*15620*/  @!P1 NANOSLEEP.SYNCS 0x989680 ;  /* 0x009896800000995d */ /* 0x002fea0003900000 */
[----:B------:R-:W1:Y:S02]  /*15630*/  @!P1 SYNCS.PHASECHK.TRANS64 P1, [R3+URZ+0x30850], R0 ;  /* 0x03085000030095a7 */ /* 0x000e64000802007f */
[----:B-1----:R-:W-:Y:S05]  /*15640*/  @!P1 BRA `(.L_x_1280) ;  /* 0xfffffffc00ec9947 */ /* 0x002fea000383ffff */
[----:B------:R-:W-:Y:S05]  /*15650*/  BRA `(.L_x_1279) ;  /* 0xffffff0000087947 */ /* 0x000fea000383ffff */
.L_x_1299:
[----:B-1----:R-:W-:-:S04]  /*15660*/  IMAD.U32 R4, RZ, RZ, UR6 ;  /* 0x00000006ff047e24 */ /* 0x002fc8000f8e00ff */
[----:B------:R1:W2:Y:S03]  /*15670*/  SYNCS.PHASECHK.TRANS64.TRYWAIT P1, [R4+URZ+0x30830], R3 ;  /* 0x03083003040075a7 */ /* 0x0002a6000802017f */
[----:B--2---:R-:W-:Y:S05]  /*15680*/  @!P1 NANOSLEEP.SYNCS 0x989680 ;  /* 0x009896800000995d */ /* 0x004fea0003900000 */
[----:B------:R-:W2:Y:S02]  /*15690*/  @!P1 SYNCS.PHASECHK.TRANS64 P1, [R4+URZ+0x30830], R3 ;  /* 0x03083003040095a7 */ /* 0x000ea4000802007f */
[----:B--2---:R-:W-:Y:S05]  /*156a0*/  @!P1 BRA `(.L_x_1299) ;  /* 0xfffffffc00ec9947 */ /* 0x004fea000383ffff */
[----:B------:R-:W-:Y:S05]  /*156b0*/  BRA `(.L_x_1298) ;  /* 0xffffff1800fc7947 */ /* 0x000fea000383ffff */
.L_x_1303:
[----:B01----:R-:W-:-:S04]  /*156c0*/  IMAD.U32 R3, RZ, RZ, UR5 ;  /* 0x00000005ff037e24 */ /* 0x003fc8000f8e00ff */
[----:B------:R0:W1:Y:S03]  /*156d0*/  SYNCS.PHASECHK.TRANS64.TRYWAIT P1, [R3+URZ+0x30850], R0 ;  /* 0x03085000030075a7 */ /* 0x000066000802017f */
[----:B-1----:R-:W-:Y:S05]  /*156e0*/  @!P1 NANOSLEEP.SYNCS 0x989680 ;  /* 0x009896800000995d */ /* 0x002fea0003900000 */
[----:B------:R-:W1:Y:S02]  /*156f0*/  @!P1 SYNCS.PHASECHK.TRANS64 P1, [R3+URZ+0x30850], R0 ;  /* 0x03085000030095a7 */ /* 0x000e64000802007f */
[----:B-1----:R-:W-:Y:S05]  /*15700*/  @!P1 BRA `(.L_x_1303) ;  /* 0xfffffffc00ec9947 */ /* 0x002fea000383ffff */
[----:B------:R-:W-:Y:S05]  /*15710*/  BRA `(.L_x_1302) ;  /* 0xffffff2800947947 */ /* 0x000fea000383ffff */
.L_x_1311:
[----:B-1----:R-:W-:-:S04]  /*15720*/  IMAD.U32 R4, RZ, RZ, UR5 ;  /* 0x00000005ff047e24 */ /* 0x002fc8000f8e00ff */
[----:B------:R1:W2:Y:S03]  /*15730*/  SYNCS.PHASECHK.TRANS64.TRYWAIT P1, [R4+URZ+0x30830], R3 ;  /* 0x03083003040075a7 */ /* 0x0002a6000802017f */
[----:B--2---:R-:W-:Y:S05]  /*15740*/  @!P1 NANOSLEEP.SYNCS 0x989680 ;  /* 0x009896800000995d */ /* 0x004fea0003900000 */
[----:B------:R-:W2:Y:S02]  /*15750*/  @!P1 SYNCS.PHASECHK.TRANS64 P1, [R4+URZ+0x30830], R3 ;  /* 0x03083003040095a7 */ /* 0x000ea4000802007f */
[----:B--2---:R-:W-:Y:S05]  /*15760*/  @!P1 BRA `(.L_x_1311) ;  /* 0xfffffffc00ec9947 */ /* 0x004fea000383ffff */
[----:B------:R-:W-:Y:S05]  /*15770*/  BRA `(.L_x_1310) ;  /* 0xffffff38002c7947 */ /* 0x000fea000383ffff */
.L_x_1315:
[----:B01----:R-:W-:-:S04]  /*15780*/  IMAD.U32 R3, RZ, RZ, UR5 ;  /* 0x00000005ff037e24 */ /* 0x003fc8000f8e00ff */
[----:B------:R0:W1:Y:S03]  /*15790*/  SYNCS.PHASECHK.TRANS64.TRYWAIT P1, [R3+URZ+0x30850], R0 ;  /* 0x03085000030075a7 */ /* 0x000066000802017f */
[----:B-1----:R-:W-:Y:S05]  /*157a0*/  @!P1 NANOSLEEP.SYNCS 0x989680 ;  /* 0x009896800000995d */ /* 0x002fea0003900000 */
[----:B------:R-:W1:Y:S02]  /*157b0*/  @!P1 SYNCS.PHASECHK.TRANS64 P1, [R3+URZ+0x30850], R0 ;  /* 0x03085000030095a7 */ /* 0x000e64000802007f */
[----:B-1----:R-:W-:Y:S05]  /*157c0*/  @!P1 BRA `(.L_x_1315) ;  /* 0xfffffffc00ec9947 */ /* 0x002fea000383ffff */
[----:B------:R-:W-:Y:S05]  /*157d0*/  BRA `(.L_x_1314) ;  /* 0xffffff4400c47947 */ /* 0x000fea000383ffff */
.L_x_1330:
[----:B-1----:R-:W-:-:S04]  /*157e0*/  IMAD.U32 R7, RZ, RZ, UR5 ;  /* 0x00000005ff077e24 */ /* 0x002fc8000f8e00ff */
[----:B------:R1:W2:Y:S03]  /*157f0*/  SYNCS.PHASECHK.TRANS64.TRYWAIT P1, [R7+URZ+0x30850], R0 ;  /* 0x03085000070075a7 */ /* 0x0002a6000802017f */
[----:B--2---:R-:W-:Y:S05]  /*15800*/  @!P1 NANOSLEEP.SYNCS 0x989680 ;  /* 0x009896800000995d */ /* 0x004fea0003900000 */
[----:B------:R-:W2:Y:S02]  /*15810*/  @!P1 SYNCS.PHASECHK.TRANS64 P1, [R7+URZ+0x30850], R0 ;  /* 0x03085000070095a7 */ /* 0x000ea4000802007f */
[----:B--2---:R-:W-:Y:S05]  /*15820*/  @!P1 BRA `(.L_x_1330) ;  /* 0xfffffffc00ec9947 */ /* 0x004fea000383ffff */
[----:B------:R-:W-:Y:S05]  /*15830*/  BRA `(.L_x_1329) ;  /* 0xffffff6400ec7947 */ /* 0x000fea000383ffff */
.L_x_1381:
[----:B------:R-:W1:Y:S01]  /*15840*/  S2R R17, SR_TID.X ;  /* 0x0000000000117919 */ /* 0x000e620000002100 */
[----:B------:R-:W-:Y:S01]  /*15850*/  BSSY B0, `(.L_x_1447) ;  /* 0x000000a000007945 */ /* 0x000fe20003800000 */
[----:B------:R-:W-:Y:S02]  /*15860*/  IMAD.MOV.U32 R12, RZ, RZ, RZ ;  /* 0x000000ffff0c7224 */ /* 0x000fe400078e00ff */
[----:B------:R-:W-:Y:S02]  /*15870*/  IMAD.MOV.U32 R11, RZ, RZ, 0x1f ;  /* 0x0000001fff0b7424 */ /* 0x000fe400078e00ff */
[----:B------:R-:W-:Y:S01]  /*15880*/  IMAD.MOV.U32 R15, RZ, RZ, -0x1 ;  /* 0xffffffffff0f7424 */ /* 0x000fe200078e00ff */
[----:B-1----:R-:W-:-:S04]  /*15890*/  SHF.R.U32.HI R17, RZ, 0x5, R17 ;  /* 0x00000005ff117819 */ /* 0x002fc80000011611 */
[----:B------:R-:W-:-:S04]  /*158a0*/  LOP3.LUT R17, R17, 0x3, RZ, 0xc0, !PT ;  /* 0x0000000311117812 */ /* 0x000fc800078ec0ff */
[----:B------:R-:W-:-:S07]  /*158b0*/  MOV R13, R17 ;  /* 0x00000011000d7202 */ /* 0x000fce0000000f00 */
[----:B0----5:R-:W-:Y:S05]  /*158c0*/  WARPSYNC.COLLECTIVE R15, `(.L_x_1448) ;  /* 0x000000000f087348 */ /* 0x021fea0003c00000 */
[----:B------:R1:W2:Y:S02]  /*158d0*/  SHFL.IDX P6, R14, R13, R12, R11 ;  /* 0x0000000c0d0e7389 */ /* 0x0002a400000c000b */
[----:B012--5:R-:W-:Y:S01]  /*158e0*/  ENDCOLLECTIVE ;  /* 0x000000000000791b */ /* 0x027fe20003800000 */
.L_x_1448:
[----:B------:R-:W-:Y:S05]  /*158f0*/  BSYNC B0 ;  /* 0x0000000000007941 */ /* 0x000fea0003800000 */
.L_x_1447:
[----:B------:R-:W-:Y:S05]  /*15900*/  BRA `(.L_x_1449) ;  /* 0xffffffbc00507947 */ /* 0x000fea000383ffff */
.L_x_1384:
[----:B0-----:R0:W1:Y:S02]  /*15910*/  SYNCS.PHASECHK.TRANS64.TRYWAIT P0, [R6+URZ+0x30840], R2 ;  /* 0x03084002060075a7 */ /* 0x001064000800017f */
[----:B-1----:R-:W-:Y:S05]  /*15920*/  @!P0 NANOSLEEP.SYNCS 0x989680 ;  /* 0x009896800000895d */ /* 0x002fea0003900000 */
[----:B------:R-:W1:Y:S02]  /*15930*/  @!P0 SYNCS.PHASECHK.TRANS64 P0, [R6+URZ+0x30840], R2 ;  /* 0x03084002060085a7 */ /* 0x000e64000800007f */
[----:B-1----:R-:W-:Y:S05]  /*15940*/  @!P0 BRA `(.L_x_1384) ;  /* 0xfffffffc00f08947 */ /* 0x002fea000383ffff */
[----:B------:R-:W-:Y:S05]  /*15950*/  BRA `(.L_x_1450) ;  /* 0xffffffc000547947 */ /* 0x000fea000383ffff */
.L_x_1385:
        /* <DEDUP_REMOVED lines=8> */
.L_x_1452:
[----:B------:R-:W-:Y:S05]  /*159e0*/  BSYNC B0 ;  /* 0x0000000000007941 */ /* 0x000fea0003800000 */
.L_x_1451:
        /* <DEDUP_REMOVED lines=9> */
.L_x_1453:
[----:B------:R-:W-:Y:S01]  /*15a80*/  MOV R13, R0 ;  /* 0x00000000000d7202 */ /* 0x000fe20000000f00 */
[----:B------:R-:W-:Y:S02]  /*15a90*/  IMAD.MOV.U32 R12, RZ, RZ, 0x1 ;  /* 0x00000001ff0c7424 */ /* 0x000fe400078e00ff */
[----:B------:R-:W-:-:S07]  /*15aa0*/  IMAD.MOV.U32 R3, RZ, RZ, R14 ;  /* 0x000000ffff037224 */ /* 0x000fce00078e000e */
[----:B------:R-:W-:Y:S05]  /*15ab0*/  WARPSYNC.COLLECTIVE R15, `(.L_x_1454) ;  /* 0x000000000f087348 */ /* 0x000fea0003c00000 */
[----:B------:R0:W1:Y:S02]  /*15ac0*/  SHFL.IDX P6, R14, R13, R12, R11 ;  /* 0x0000000c0d0e7389 */ /* 0x00006400000c000b */
[----:B01----:R-:W-:Y:S01]  /*15ad0*/  ENDCOLLECTIVE ;  /* 0x000000000000791b */ /* 0x003fe20003800000 */
.L_x_1454:
[----:B------:R-:W-:-:S05]  /*15ae0*/  @P0 LEA R3, P1, R34, R3, 0x1 ;  /* 0x0000000322030211 */ /* 0x000fca00078208ff */
[----:B------:R-:W-:-:S05]  /*15af0*/  @P0 IMAD.X R2, RZ, RZ, R2, P1 ;  /* 0x000000ffff020224 */ /* 0x000fca00008e0602 */
[----:B------:R-:W-:Y:S01]  /*15b00*/  @P0 LOP3.LUT R3, R3, R2, RZ, 0x3c, !PT ;  /* 0x0000000203030212 */ /* 0x000fe200078e3cff */
[----:B------:R-:W-:-:S03]  /*15b10*/  IMAD.MOV.U32 R13, RZ, RZ, R4 ;  /* 0x000000ffff0d7224 */ /* 0x000fc600078e0004 */
[----:B------:R-:W-:-:S04]  /*15b20*/  @P0 LOP3.LUT R2, R3, R2, RZ, 0x3c, !PT ;  /* 0x0000000203020212 */ /* 0x000fc800078e3cff */
[----:B------:R-:W-:Y:S01]  /*15b30*/  @P0 LOP3.LUT R3, R3, R2, RZ, 0x3c, !PT ;  /* 0x0000000203030212 */ /* 0x000fe200078e3cff */
[----:B------:R-:W-:-:S07]  /*15b40*/  IMAD.MOV.U32 R8, RZ, RZ, R14 ;  /* 0x000000ffff087224 */ /* 0x000fce00078e000e */
[----:B------:R-:W-:Y:S05]  /*15b50*/  WARPSYNC.COLLECTIVE R15, `(.L_x_1455) ;  /* 0x000000000f087348 */ /* 0x000fea0003c00000 */
[----:B------:R0:W1:Y:S02]  /*15b60*/  SHFL.IDX P6, R14, R13, R12, R11 ;  /* 0x0000000c0d0e7389 */ /* 0x00006400000c000b */
[----:B01----:R-:W-:Y:S01]  /*15b70*/  ENDCOLLECTIVE ;  /* 0x000000000000791b */ /* 0x003fe20003800000 */
.L_x_1455:
        /* <DEDUP_REMOVED lines=14> */
.L_x_1456:
[----:B------:R-:W-:Y:S01]  /*15c60*/  @P0 IMAD R21, R7, 0x2, R22 ;  /* 0x0000000207150824 */ /* 0x000fe200078e0216 */
        /* <DEDUP_REMOVED lines=15> */
.L_x_1457:
[----:B------:R-:W-:Y:S02]  /*15d60*/  @P0 IMAD R9, R7, 0x2, R22 ;  /* 0x0000000207090824 */ /* 0x000fe400078e0216 */
[----:B------:R-:W-:Y:S02]  /*15d70*/  IMAD.MOV.U32 R13, RZ, RZ, R0 ;  /* 0x000000ffff0d7224 */ /* 0x000fe400078e0000 */
[----:B------:R-:W-:Y:S02]  /*15d80*/  IMAD.MOV.U32 R12, RZ, RZ, 0x3 ;  /* 0x00000003ff0c7424 */ /* 0x000fe400078e00ff */
[----:B------:R-:W-:-:S07]  /*15d90*/  IMAD.MOV.U32 R2, RZ, RZ, R14 ;  /* 0x000000ffff027224 */ /* 0x000fce00078e000e */
[----:B------:R-:W-:Y:S05]  /*15da0*/  WARPSYNC.COLLECTIVE R15, `(.L_x_1458) ;  /* 0x000000000f087348 */ /* 0x000fea0003c00000 */
[----:B------:R0:W1:Y:S02]  /*15db0*/  SHFL.IDX P6, R14, R13, R12, R11 ;  /* 0x0000000c0d0e7389 */ /* 0x00006400000c000b */
[----:B01----:R-:W-:Y:S01]  /*15dc0*/  ENDCOLLECTIVE ;  /* 0x000000000000791b */ /* 0x003fe20003800000 */
.L_x_1458:
        /* <DEDUP_REMOVED lines=9> */
[----:B------:R-:W-:-:S03]  /*15e60*/  MOV R8, R14 ;  /* 0x0000000e00087202 */ /* 0x000fc60000000f00 */
[----:B------:R0:W-:Y:S04]  /*15e70*/  @P0 LDGSTS.E.BYPASS.LTC128B.128 [R9+0x27400], desc[UR36][R2.64+0x180], !P2 ;  /* 0x2740018002090fae */ /* 0x0001e8000d101d64 */
[----:B0-----:R-:W-:Y:S05]  /*15e80*/  WARPSYNC.COLLECTIVE R15, `(.L_x_1459) ;  /* 0x000000000f087348 */ /* 0x001fea0003c00000 */
[----:B------:R1:W2:Y:S02]  /*15e90*/  SHFL.IDX P6, R14, R13, R12, R11 ;  /* 0x0000000c0d0e7389 */ /* 0x0002a400000c000b */
[----:B012---:R-:W-:Y:S01]  /*15ea0*/  ENDCOLLECTIVE ;  /* 0x000000000000791b */ /* 0x007fe20003800000 */
.L_x_1459:
[----:B------:R-:W-:Y:S01]  /*15eb0*/  IMAD.MOV.U32 R2, RZ, RZ, R14 ;  /* 0x000000ffff027224 */ /* 0x000fe200078e000e */
[----:B------:R-:W-:Y:S06]  /*15ec0*/  BRA `(.L_x_1460) ;  /* 0xffffffc000047947 */ /* 0x000fec000383ffff */
.L_x_1390:
[----:B------:R-:W-:Y:S02]  /*15ed0*/  IMAD.MOV.U32 R13, RZ, RZ, R0 ;  /* 0x000000ffff0d7224 */ /* 0x000fe400078e0000 */
[----:B------:R-:W-:Y:S02]  /*15ee0*/  IMAD.MOV.U32 R12, RZ, RZ, RZ ;  /* 0x000000ffff0c7224 */ /* 0x000fe400078e00ff */
[----:B------:R-:W-:Y:S02]  /*15ef0*/  IMAD.MOV.U32 R11, RZ, RZ, 0x181f ;  /* 0x0000181fff0b7424 */ /* 0x000fe400078e00ff */
[----:B------:R-:W-:Y:S02]  /*15f00*/  IMAD.MOV.U32 R15, RZ, RZ, -0x1 ;  /* 0xffffffffff0f7424 */ /* 0x000fe400078e00ff */
[----:B------:R-:W-:Y:S02]  /*15f10*/  IMAD R5, R29, R6, RZ ;  /* 0x000000061d057224 */ /* 0x000fe400078e02ff */
[----:B------:R-:W-:-:S07]  /*15f20*/  IMAD.IADD R27, R8, 0x1, R27 ;  /* 0x00000001081b7824 */ /* 0x000fce00078e021b */
[----:B------:R-:W-:Y:S05]  /*15f30*/  WARPSYNC.COLLECTIVE R15, `(.L_x_1461) ;  /* 0x000000000f087348 */ /* 0x000fea0003c00000 */
[----:B------:R0:W1:Y:S02]  /*15f40*/  SHFL.IDX P6, R14, R13, R12, R11 ;  /* 0x0000000c0d0e7389 */ /* 0x00006400000c000b */
[----:B01----:R-:W-:Y:S01]  /*15f50*/  ENDCOLLECTIVE ;  /* 0x000000000000791b */ /* 0x003fe20003800000 */
.L_x_1461:
[----:B------:R-:W-:Y:S01]  /*15f60*/  ISETP.GE.AND P0, PT, R27, R5, PT ;  /* 0x000000051b00720c */ /* 0x000fe20003f06270 */
[----:B------:R-:W-:Y:S02]  /*15f70*/  IMAD.MOV.U32 R13, RZ, RZ, R4 ;  /* 0x000000ffff0d7224 */ /* 0x000fe400078e0004 */
[----:B------:R-:W-:-:S10]  /*15f80*/  IMAD.MOV.U32 R2, RZ, RZ, R14 ;  /* 0x000000ffff027224 */ /* 0x000fd400078e000e */
[----:B------:R-:W-:Y:S05]  /*15f90*/  WARPSYNC.COLLECTIVE R15, `(.L_x_1462) ;  /* 0x000000000f087348 */ /* 0x000fea0003c00000 */
[----:B------:R0:W1:Y:S02]  /*15fa0*/  SHFL.IDX P6, R14, R13, R12, R11 ;  /* 0x0000000c0d0e7389 */ /* 0x00006400000c000b */
[----:B01----:R-:W-:Y:S01]  /*15fb0*/  ENDCOLLECTIVE ;  /* 0x000000000000791b */ /* 0x003fe20003800000 */
.L_x_1462:
[----:B------:R-:W-:Y:S02]  /*15fc0*/  IMAD.MOV.U32 R13, RZ, RZ, R0 ;  /* 0x000000ffff0d7224 */ /* 0x000fe400078e0000 */
[----:B------:R-:W-:Y:S02]  /*15fd0*/  IMAD.MOV.U32 R12, RZ, RZ, 0x1 ;  /* 0x00000001ff0c7424 */ /* 0x000fe400078e00ff */
[----:B------:R-:W-:-:S07]  /*15fe0*/  IMAD.MOV.U32 R3, RZ, RZ, R14 ;  /* 0x000000ffff037224 */ /* 0x000fce00078e000e */
[----:B------:R-:W-:Y:S05]  /*15ff0*/  WARPSYNC.COLLECTIVE R15, `(.L_x_1463) ;  /* 0x000000000f087348 */ /* 0x000fea0003c00000 */
[----:B------:R0:W1:Y:S02]  /*16000*/  SHFL.IDX P6, R14, R13, R12, R11 ;  /* 0x0000000c0d0e7389 */ /* 0x00006400000c000b */
[----:B01----:R-:W-:Y:S01]  /*16010*/  ENDCOLLECTIVE ;  /* 0x000000000000791b */ /* 0x003fe20003800000 */
.L_x_1463:
[----:B------:R-:W-:-:S05]  /*16020*/  @!P0 LEA R6, P5, R34, R3, 0x1 ;  /* 0x0000000322068211 */ /* 0x000fca00078a08ff */
[----:B------:R-:W-:Y:S02]  /*16030*/  @!P0 IMAD.X R3, RZ, RZ, R2, P5 ;  /* 0x000000ffff038224 */ /* 0x000fe400028e0602 */
[----:B------:R-:W-:Y:S02]  /*16040*/  @!P0 IMAD.MOV.U32 R2, RZ, RZ, R6 ;  /* 0x000000ffff028224 */ /* 0x000fe400078e0006 */
[----:B------:R-:W-:Y:S02]  /*16050*/  VIADD R6, R27, 0x10 ;  /* 0x000000101b067836 */ /* 0x000fe40000000000 */
[----:B------:R-:W-:Y:S01]  /*16060*/  IMAD.MOV.U32 R13, RZ, RZ, R4 ;  /* 0x000000ffff0d7224 */ /* 0x000fe200078e0004 */
[----:B------:R-:W-:Y:S01]  /*16070*/  @!PT LDS RZ, [RZ] ;  /* 0x00000000fffff984 */ /* 0x000fe20000000800 */
[----:B------:R-:W-:Y:S01]  /*16080*/  @!PT LDS RZ, [RZ] ;  /* 0x00000000fffff984 */ /* 0x000fe20000000800 */
[----:B------:R-:W-:Y:S01]  /*16090*/  @!PT LDS RZ, [RZ] ;  /* 0x00000000fffff984 */ /* 0x000fe20000000800 */
[----:B------:R-:W-:Y:S04]  /*160a0*/  @!P0 LDGSTS.E.BYPASS.LTC128B.128 [R33+0x10400], desc[UR36][R2.64], !P4 ;  /* 0x1040000002218fae */ /* 0x000fe8000e101d64 */
[----:B------:R-:W-:Y:S04]  /*160b0*/  @!P0 LDGSTS.E.BYPASS.LTC128B.128 [R33+0x14400], desc[UR36][R2.64+0x80], !P3 ;  /* 0x1440008002218fae */ /* 0x000fe8000d901d64 */
[----:B------:R-:W-:Y:S04]  /*160c0*/  @!P0 LDGSTS.E.BYPASS.LTC128B.128 [R33+0x18400], desc[UR36][R2.64+0x100], !P2 ;  /* 0x1840010002218fae */ /* 0x000fe8000d101d64 */
[----:B------:R0:W-:Y:S01]  /*160d0*/  @!P0 LDGSTS.E.BYPASS.LTC128B.128 [R33+0x1c400], desc[UR36][R2.64+0x180], !P1 ;  /* 0x1c40018002218fae */ /* 0x0001e2000c901d64 */
[----:B------:R-:W-:-:S02]  /*160e0*/  ISETP.GE.AND P0, PT, R6, R5, PT ;  /* 0x000000050600720c */ /* 0x000fc40003f06270 */
[----:B0-----:R-:W-:-:S11]  /*160f0*/  MOV R2, R14 ;  /* 0x0000000e00027202 */ /* 0x001fd60000000f00 */
[----:B------:R-:W-:Y:S05]  /*16100*/  WARPSYNC.COLLECTIVE R15, `(.L_x_1464) ;  /* 0x000000000f087348 */ /* 0x000fea0003c00000 */
[----:B------:R0:W1:Y:S02]  /*16110*/  SHFL.IDX P6, R14, R13, R12, R11 ;  /* 0x0000000c0d0e7389 */ /* 0x00006400000c000b */
[----:B01----:R-:W-:Y:S01]  /*16120*/  ENDCOLLECTIVE ;  /* 0x000000000000791b */ /* 0x003fe20003800000 */
.L_x_1464:
[----:B------:R-:W-:Y:S02]  /*16130*/  IMAD.MOV.U32 R13, RZ, RZ, R0 ;  /* 0x000000ffff0d7224 */ /* 0x000fe400078e0000 */
[----:B------:R-:W-:Y:S02]  /*16140*/  IMAD.MOV.U32 R12, RZ, RZ, 0x2 ;  /* 0x00000002ff0c7424 */ /* 0x000fe400078e00ff */
[----:B------:R-:W-:-:S07]  /*16150*/  IMAD.MOV.U32 R3, RZ, RZ, R14 ;  /* 0x000000ffff037224 */ /* 0x000fce00078e000e */
[----:B------:R-:W-:Y:S05]  /*16160*/  WARPSYNC.COLLECTIVE R15, `(.L_x_1465) ;  /* 0x000000000f087348 */ /* 0x000fea0003c00000 */
[----:B------:R0:W1:Y:S02]  /*16170*/  SHFL.IDX P6, R14, R13, R12, R11 ;  /* 0x0000000c0d0e7389 */ /* 0x00006400000c000b */
[----:B01----:R-:W-:Y:S01]  /*16180*/  ENDCOLLECTIVE ;  /* 0x000000000000791b */ /* 0x003fe20003800000 */
.L_x_1465:
[----:B------:R-:W-:-:S05]  /*16190*/  @!P0 LEA R6, P5, R34, R3, 0x1 ;  /* 0x0000000322068211 */ /* 0x000fca00078a08ff */
[----:B------:R-:W-:Y:S02]  /*161a0*/  @!P0 IMAD.X R7, RZ, RZ, R2, P5 ;  /* 0x000000ffff078224 */ /* 0x000fe400028e0602 */
[----:B------:R-:W-:Y:S02]  /*161b0*/  @!P0 IMAD.MOV.U32 R2, RZ, RZ, R6 ;  /* 0x000000ffff028224 */ /* 0x000fe400078e0006 */
[----:B------:R-:W-:Y:S02]  /*161c0*/  @!P0 IMAD.MOV.U32 R3, RZ, RZ, R7 ;  /* 0x000000ffff038224 */ /* 0x000fe400078e0007 */
[----:B------:R-:W-:Y:S02]  /*161d0*/  IMAD.MOV.U32 R13, RZ, RZ, R4 ;  /* 0x000000ffff0d7224 */ /* 0x000fe400078e0004 */
[----:B------:R-:W-:Y:S01]  /*161e0*/  VIADD R6, R27, 0x20 ;  /* 0x000000201b067836 */ /* 0x000fe20000000000 */
[----:B------:R-:W-:Y:S01]  /*161f0*/  @!PT LDS RZ, [RZ] ;  /* 0x00000000fffff984 */ /* 0x000fe20000000800 */
[----:B------:R-:W-:Y:S01]  /*16200*/  @!PT LDS RZ, [RZ] ;  /* 0x00000000fffff984 */ /* 0x000fe20000000800 */
[----:B------:R-:W-:Y:S01]  /*16210*/  @!PT LDS RZ, [RZ] ;  /* 0x00000000fffff984 */ /* 0x000fe20000000800 */
[----:B------:R-:W-:Y:S04]  /*16220*/  @!P0 LDGSTS.E.BYPASS.LTC128B.128 [R33+0x10c00], desc[UR36][R2.64], !P4 ;  /* 0x10c0000002218fae */ /* 0x000fe8000e101d64 */
[----:B------:R-:W-:Y:S04]  /*16230*/  @!P0 LDGSTS.E.BYPASS.LTC128B.128 [R33+0x14c00], desc[UR36][R2.64+0x80], !P3 ;  /* 0x14c0008002218fae */ /* 0x000fe8000d901d64 */
[----:B------:R-:W-:Y:S04]  /*16240*/  @!P0 LDGSTS.E.BYPASS.LTC128B.128 [R33+0x18c00], desc[UR36][R2.64+0x100], !P2 ;  /* 0x18c0010002218fae */ /* 0x000fe8000d101d64 */
[----:B------:R0:W-:Y:S01]  /*16250*/  @!P0 LDGSTS.E.BYPASS.LTC128B.128 [R33+0x1cc00], desc[UR36][R2.64+0x180], !P1 ;  /* 0x1cc0018002218fae */ /* 0x0001e2000c901d64 */
[----:B------:R-:W-:Y:S01]  /*16260*/  ISETP.GE.AND P0, PT, R6, R5, PT ;  /* 0x000000050600720c */ /* 0x000fe20003f06270 */
[----:B0-----:R-:W-:-:S12]  /*16270*/  IMAD.MOV.U32 R2, RZ, RZ, R14 ;  /* 0x000000ffff027224 */ /* 0x001fd800078e000e */
[----:B------:R-:W-:Y:S05]  /*16280*/  WARPSYNC.COLLECTIVE R15, `(.L_x_1466) ;  /* 0x000000000f087348 */ /* 0x000fea0003c00000 */
[----:B------:R0:W1:Y:S02]  /*16290*/  SHFL.IDX P6, R14, R13, R12, R11 ;  /* 0x0000000c0d0e7389 */ /* 0x00006400000c000b */
[----:B01----:R-:W-:Y:S01]  /*162a0*/  ENDCOLLECTIVE ;  /* 0x000000000000791b */ /* 0x003fe20003800000 */
.L_x_1466:
[----:B------:R-:W-:Y:S01]  /*162b0*/  MOV R13, R0 ;  /* 0x00000000000d7202 */ /* 0x000fe20000000f00 */
[----:B------:R-:W-:Y:S02]  /*162c0*/  IMAD.MOV.U32 R12, RZ, RZ, 0x3 ;  /* 0x00000003ff0c7424 */ /* 0x000fe400078e00ff */
[----:B------:R-:W-:-:S07]  /*162d0*/  IMAD.MOV.U32 R3, RZ, RZ, R14 ;  /* 0x000000ffff037224 */ /* 0x000fce00078e000e */
[----:B------:R-:W-:Y:S05]  /*162e0*/  WARPSYNC.COLLECTIVE R15, `(.L_x_1467) ;  /* 0x000000000f087348 */ /* 0x000fea0003c00000 */
[----:B------:R0:W1:Y:S02]  /*162f0*/  SHFL.IDX P6, R14, R13, R12, R11 ;  /* 0x0000000c0d0e7389 */ /* 0x00006400000c000b */
[----:B01----:R-:W-:Y:S01]  /*16300*/  ENDCOLLECTIVE ;  /* 0x000000000000791b */ /* 0x003fe20003800000 */
.L_x_1467:
        /* <DEDUP_REMOVED lines=18> */
.L_x_1468:
[----:B------:R-:W-:Y:S02]  /*16430*/  IMAD.MOV.U32 R13, RZ, RZ, R0 ;  /* 0x000000ffff0d7224 */ /* 0x000fe400078e0000 */
[----:B------:R-:W-:Y:S02]  /*16440*/  IMAD.MOV.U32 R12, RZ, RZ, 0x4 ;  /* 0x00000004ff0c7424 */ /* 0x000fe400078e00ff */
[----:B------:R-:W-:-:S07]  /*16450*/  IMAD.MOV.U32 R3, RZ, RZ, R14 ;  /* 0x000000ffff037224 */ /* 0x000fce00078e000e */
[----:B------:R-:W-:Y:S05]  /*16460*/  WARPSYNC.COLLECTIVE R15, `(.L_x_1469) ;  /* 0x000000000f087348 */ /* 0x000fea0003c00000 */
[----:B------:R0:W1:Y:S02]  /*16470*/  SHFL.IDX P6, R14, R13, R12, R11 ;  /* 0x0000000c0d0e7389 */ /* 0x00006400000c000b */
[----:B01----:R-:W-:Y:S01]  /*16480*/  ENDCOLLECTIVE ;  /* 0x000000000000791b */ /* 0x003fe20003800000 */
.L_x_1469:
        /* <DEDUP_REMOVED lines=18> */
.L_x_1470:
[----:B------:R-:W-:Y:S02]  /*165b0*/  IMAD.MOV.U32 R13, RZ, RZ, R0 ;  /* 0x000000ffff0d7224 */ /* 0x000fe400078e0000 */
[----:B------:R-:W-:Y:S02]  /*165c0*/  IMAD.MOV.U32 R12, RZ, RZ, 0x5 ;  /* 0x00000005ff0c7424 */ /* 0x000fe400078e00ff */
[----:B------:R-:W-:-:S07]  /*165d0*/  IMAD.MOV.U32 R3, RZ, RZ, R14 ;  /* 0x000000ffff037224 */ /* 0x000fce00078e000e */
[----:B------:R-:W-:Y:S05]  /*165e0*/  WARPSYNC.COLLECTIVE R15, `(.L_x_1471) ;  /* 0x000000000f087348 */ /* 0x000fea0003c00000 */
[----:B------:R0:W1:Y:S02]  /*165f0*/  SHFL.IDX P6, R14, R13, R12, R11 ;  /* 0x0000000c0d0e7389 */ /* 0x00006400000c000b */
[----:B01----:R-:W-:Y:S01]  /*16600*/  ENDCOLLECTIVE ;  /* 0x000000000000791b */ /* 0x003fe20003800000 */
.L_x_1471:
[----:B------:R-:W-:-:S05]  /*16610*/  @!P0 LEA R6, P5, R34, R3, 0x1 ;  /* 0x0000000322068211 */ /* 0x000fca00078a08ff */
[----:B------:R-:W-:Y:S02]  /*16620*/  @!P0 IMAD.X R7, RZ, RZ, R2, P5 ;  /* 0x000000ffff078224 */ /* 0x000fe400028e0602 */
[----:B------:R-:W-:Y:S02]  /*16630*/  @!P0 IMAD.MOV.U32 R2, RZ, RZ, R6 ;  /* 0x000000ffff028224 */ /* 0x000fe400078e0006 */
[----:B------:R-:W-:Y:S01]  /*16640*/  VIADD R6, R27, 0x50 ;  /* 0x000000501b067836 */ /* 0x000fe20000000000 */
[----:B------:R-:W-:Y:S01]  /*16650*/  @!P0 MOV R3, R7 ;  /* 0x0000000700038202 */ /* 0x000fe20000000f00 */
[----:B------:R-:W-:-:S04]  /*16660*/  IMAD.MOV.U32 R13, RZ, RZ, R4 ;  /* 0x000000ffff0d7224 */ /* 0x000fc800078e0004 */
        /* <DEDUP_REMOVED lines=12> */
.L_x_1472:
[----:B------:R-:W-:Y:S02]  /*16730*/  IMAD.MOV.U32 R13, RZ, RZ, R0 ;  /* 0x000000ffff0d7224 */ /* 0x000fe400078e0000 */
[----:B------:R-:W-:Y:S02]  /*16740*/  IMAD.MOV.U32 R12, RZ, RZ, 0x6 ;  /* 0x00000006ff0c7424 */ /* 0x000fe400078e00ff */
[----:B------:R-:W-:-:S07]  /*16750*/  IMAD.MOV.U32 R3, RZ, RZ, R14 ;  /* 0x000000ffff037224 */ /* 0x000fce00078e000e */
[----:B------:R-:W-:Y:S05]  /*16760*/  WARPSYNC.COLLECTIVE R15, `(.L_x_1473) ;  /* 0x000000000f087348 */ /* 0x000fea0003c00000 */
[----:B------:R0:W1:Y:S02]  /*16770*/  SHFL.IDX P6, R14, R13, R12, R11 ;  /* 0x0000000c0d0e7389 */ /* 0x00006400000c000b */
[----:B01----:R-:W-:Y:S01]  /*16780*/  ENDCOLLECTIVE ;  /* 0x000000000000791b */ /* 0x003fe20003800000 */
.L_x_1473:
        /* <DEDUP_REMOVED lines=18> */
.L_x_1474:
[----:B------:R-:W-:Y:S02]  /*168b0*/  IMAD.MOV.U32 R13, RZ, RZ, R0 ;  /* 0x000000ffff0d7224 */ /* 0x000fe400078e0000 */
[----:B------:R-:W-:Y:S02]  /*168c0*/  IMAD.MOV.U32 R12, RZ, RZ, 0x7 ;  /* 0x00000007ff0c7424 */ /* 0x000fe400078e00ff */
[----:B------:R-:W-:-:S07]  /*168d0*/  IMAD.MOV.U32 R3, RZ, RZ, R14 ;  /* 0x000000ffff037224 */ /* 0x000fce00078e000e */
[----:B------:R-:W-:Y:S05]  /*168e0*/  WARPSYNC.COLLECTIVE R15, `(.L_x_1475) ;  /* 0x000000000f087348 */ /* 0x000fea0003c00000 */
[----:B------:R0:W1:Y:S02]  /*168f0*/  SHFL.IDX P6, R14, R13, R12, R11 ;  /* 0x0000000c0d0e7389 */ /* 0x00006400000c000b */
[----:B01----:R-:W-:Y:S01]  /*16900*/  ENDCOLLECTIVE ;  /* 0x000000000000791b */ /* 0x003fe20003800000 */
.L_x_1475:
[----:B------:R-:W-:-:S04]  /*16910*/  @!P0 LEA R6, P5, R34, R3, 0x1 ;  /* 0x0000000322068211 */ /* 0x000fc800078a08ff */
[----:B------:R-:W-:Y:S01]  /*16920*/  @!P0 IADD3.X R7, RZ, R2, RZ, P5, !PT ;  /* 0x00000002ff078210 */ /* 0x000fe20002ffe4ff */
[----:B------:R-:W-:-:S04]  /*16930*/  @!P0 IMAD.MOV.U32 R2, RZ, RZ, R6 ;  /* 0x000000ffff028224 */ /* 0x000fc800078e0006 */
[----:B------:R-:W-:Y:S02]  /*16940*/  @!P0 IMAD.MOV.U32 R3, RZ, RZ, R7 ;  /* 0x000000ffff038224 */ /* 0x000fe400078e0007 */
[----:B------:R-:W-:-:S03]  /*16950*/  IMAD.MOV.U32 R13, RZ, RZ, R4 ;  /* 0x000000ffff0d7224 */ /* 0x000fc600078e0004 */
[----:B------:R-:W-:Y:S01]  /*16960*/  @!PT LDS RZ, [RZ] ;  /* 0x00000000fffff984 */ /* 0x000fe20000000800 */
[----:B------:R-:W-:Y:S01]  /*16970*/  @!PT LDS RZ, [RZ] ;  /* 0x00000000fffff984 */ /* 0x000fe20000000800 */
[----:B------:R-:W-:Y:S01]  /*16980*/  @!PT LDS RZ, [RZ] ;  /* 0x00000000fffff984 */ /* 0x000fe20000000800 */
[----:B------:R0:W-:Y:S04]  /*16990*/  @!P0 LDGSTS.E.BYPASS.LTC128B.128 [R33+0x13400], desc[UR36][R2.64], !P4 ;  /* 0x1340000002218fae */ /* 0x0001e8000e101d64 */
[----:B------:R0:W-:Y:S01]  /*169a0*/  @!P0 LDGSTS.E.BYPASS.LTC128B.128 [R33+0x17400], desc[UR36][R2.64+0x80], !P3 ;  /* 0x1740008002218fae */ /* 0x0001e2000d901d64 */
[----:B------:R-:W-:-:S03]  /*169b0*/  IMAD.MOV.U32 R6, RZ, RZ, R14 ;  /* 0x000000ffff067224 */ /* 0x000fc600078e000e */
[----:B------:R0:W-:Y:S04]  /*169c0*/  @!P0 LDGSTS.E.BYPASS.LTC128B.128 [R33+0x1b400], desc[UR36][R2.64+0x100], !P2 ;  /* 0x1b40010002218fae */ /* 0x0001e8000d101d64 */
[----:B------:R0:W-:Y:S02]  /*169d0*/  @!P0 LDGSTS.E.BYPASS.LTC128B.128 [R33+0x1f400], desc[UR36][R2.64+0x180], !P1 ;  /* 0x1f40018002218fae */ /* 0x0001e4000c901d64 */
[----:B0-----:R-:W-:Y:S05]  /*169e0*/  WARPSYNC.COLLECTIVE R15, `(.L_x_1476) ;  /* 0x000000000f087348 */ /* 0x001fea0003c00000 */
[----:B------:R1:W2:Y:S02]  /*169f0*/  SHFL.IDX P6, R14, R13, R12, R11 ;  /* 0x0000000c0d0e7389 */ /* 0x0002a400000c000b */
[----:B012---:R-:W-:Y:S01]  /*16a00*/  ENDCOLLECTIVE ;  /* 0x000000000000791b */ /* 0x007fe20003800000 */
.L_x_1476:
[----:B------:R-:W-:Y:S05]  /*16a10*/  BRA `(.L_x_1477) ;  /* 0xffffffc000507947 */ /* 0x000fea000383ffff */
.L_x_1395:
[----:B0-----:R0:W2:Y:S02]  /*16a20*/  SYNCS.PHASECHK.TRANS64.TRYWAIT P0, [R22+URZ+0x30820], R3 ;  /* 0x03082003160075a7 */ /* 0x0010a4000800017f */
[----:B--2---:R-:W-:Y:S05]  /*16a30*/  @!P0 NANOSLEEP.SYNCS 0x989680 ;  /* 0x009896800000895d */ /* 0x004fea0003900000 */
[----:B------:R-:W2:Y:S02]  /*16a40*/  @!P0 SYNCS.PHASECHK.TRANS64 P0, [R22+URZ+0x30820], R3 ;  /* 0x03082003160085a7 */ /* 0x000ea4000800007f */
[----:B--2---:R-:W-:Y:S05]  /*16a50*/  @!P0 BRA `(.L_x_1395) ;  /* 0xfffffffc00f08947 */ /* 0x004fea000383ffff */
[----:B------:R-:W-:Y:S05]  /*16a60*/  BRA `(.L_x_1478) ;  /* 0xffffffc000cc7947 */ /* 0x000fea000383ffff */
.L_x_1400:
[----:B0-----:R0:W1:Y:S02]  /*16a70*/  SYNCS.PHASECHK.TRANS64.TRYWAIT P0, [R7+URZ+0x30840], R2 ;  /* 0x03084002070075a7 */ /* 0x001064000800017f */
[----:B-1----:R-:W-:Y:S05]  /*16a80*/  @!P0 NANOSLEEP.SYNCS 0x989680 ;  /* 0x009896800000895d */ /* 0x002fea0003900000 */
[----:B------:R-:W1:Y:S02]  /*16a90*/  @!P0 SYNCS.PHASECHK.TRANS64 P0, [R7+URZ+0x30840], R2 ;  /* 0x03084002070085a7 */ /* 0x000e64000800007f */
[----:B-1----:R-:W-:Y:S05]  /*16aa0*/  @!P0 BRA `(.L_x_1400) ;  /* 0xfffffffc00f08947 */ /* 0x002fea000383ffff */
[----:B------:R-:W-:Y:S05]  /*16ab0*/  BRA `(.L_x_1479) ;  /* 0xffffffc400b07947 */ /* 0x000fea000383ffff */
.L_x_1401:
        /* <DEDUP_REMOVED lines=8> */
.L_x_1481:
[----:B------:R-:W-:Y:S05]  /*16b40*/  BSYNC B1 ;  /* 0x0000000000017941 */ /* 0x000fea0003800000 */
.L_x_1480:
[----:B------:R-:W-:Y:S01]  /*16b50*/  IMAD.MOV.U32 R13, RZ, RZ, R9 ;  /* 0x000000ffff0d7224 */ /* 0x000fe200078e0009 */
[----:B------:R-:W-:Y:S01]  /*16b60*/  LOP3.LUT R23, R23, 0xffffdfff, RZ, 0xc0, !PT ;  /* 0xffffdfff17177812 */ /* 0x000fe200078ec0ff */
[----:B------:R-:W-:Y:S02]  /*16b70*/  IMAD.MOV.U32 R12, RZ, RZ, RZ ;  /* 0x000000ffff0c7224 */ /* 0x000fe400078e00ff */
[----:B------:R-:W-:Y:S01]  /*16b80*/  IMAD.MOV.U32 R11, RZ, RZ, 0x181f ;  /* 0x0000181fff0b7424 */ /* 0x000fe200078e00ff */
[----:B------:R-:W-:Y:S01]  /*16b90*/  @P3 LOP3.LUT R23, R23, 0x2000, RZ, 0xfc, !PT ;  /* 0x0000200017173812 */ /* 0x000fe200078efcff */
[----:B------:R-:W-:Y:S02]  /*16ba0*/  IMAD.MOV.U32 R15, RZ, RZ, -0x1 ;  /* 0xffffffffff0f7424 */ /* 0x000fe400078e00ff */
[----:B------:R-:W-:Y:S01]  /*16bb0*/  IMAD.MOV.U32 R3, RZ, RZ, R14 ;  /* 0x000000ffff037224 */ /* 0x000fe200078e000e */
[----:B------:R-:W-:Y:S01]  /*16bc0*/  LOP3.LUT P3, RZ, R23, 0x10, RZ, 0xc0, !PT ;  /* 0x0000001017ff7812 */ /* 0x000fe2000786c0ff */
[----:B------:R-:W-:-:S12]  /*16bd0*/  IMAD.SHL.U32 R4, R34, 0x2, RZ ;  /* 0x0000000222047824 */ /* 0x000fd800078e00ff */
[----:B------:R-:W-:Y:S05]  /*16be0*/  WARPSYNC.COLLECTIVE R15, `(.L_x_1482) ;  /* 0x000000000f087348 */ /* 0x000fea0003c00000 */
[----:B------:R0:W1:Y:S02]  /*16bf0*/  SHFL.IDX P6, R14, R13, R12, R11 ;  /* 0x0000000c0d0e7389 */ /* 0x00006400000c000b */
[----:B01----:R-:W-:Y:S01]  /*16c00*/  ENDCOLLECTIVE ;  /* 0x000000000000791b */ /* 0x003fe20003800000 */
.L_x_1482:
[----:B------:R-:W-:Y:S01]  /*16c10*/  LOP3.LUT R23, R23, 0xffffefff, RZ, 0xc0, !PT ;  /* 0xffffefff17177812 */ /* 0x000fe200078ec0ff */
[----:B------:R-:W-:-:S03]  /*16c20*/  IMAD R20, R20, 0x2, R22 ;  /* 0x0000000214147824 */ /* 0x000fc600078e0216 */
[----:B------:R-:W-:-:S04]  /*16c30*/  @P2 LOP3.LUT R23, R23, 0x1000, RZ, 0xfc, !PT ;  /* 0x0000100017172812 */ /* 0x000fc800078efcff */
[C---:B------:R-:W-:Y:S02]  /*16c40*/  LOP3.LUT P2, RZ, R23.reuse, 0x8, RZ, 0xc0, !PT ;  /* 0x0000000817ff7812 */ /* 0x040fe4000784c0ff */
[----:B------:R-:W-:Y:S01]  /*16c50*/  LOP3.LUT R23, R23, 0xfffff7ff, RZ, 0xc0, !PT ;  /* 0xfffff7ff17177812 */ /* 0x000fe200078ec0ff */
[----:B------:R-:W-:-:S03]  /*16c60*/  IMAD.MOV.U32 R13, RZ, RZ, R27 ;  /* 0x000000ffff0d7224 */ /* 0x000fc600078e001b */
[----:B------:R-:W-:Y:S01]  /*16c70*/  @P1 LOP3.LUT R23, R23, 0x800, RZ, 0xfc, !PT ;  /* 0x0000080017171812 */ /* 0x000fe200078efcff */
[----:B------:R-:W-:-:S03]  /*16c80*/  IMAD.MOV.U32 R12, RZ, RZ, 0x1 ;  /* 0x00000001ff0c7424 */ /* 0x000fc600078e00ff */
[----:B------:R-:W-:Y:S02]  /*16c90*/  LOP3.LUT P1, RZ, R23, 0x4, RZ, 0xc0, !PT ;  /* 0x0000000417ff7812 */ /* 0x000fe4000782c0ff */
[----:B------:R-:W-:-:S11]  /*16ca0*/  MOV R2, R14 ;  /* 0x0000000e00027202 */ /* 0x000fd60000000f00 */
[----:B------:R-:W-:Y:S05]  /*16cb0*/  WARPSYNC.COLLECTIVE R15, `(.L_x_1483) ;  /* 0x000000000f087348 */ /* 0x000fea0003c00000 */
[----:B------:R0:W1:Y:S02]  /*16cc0*/  SHFL.IDX P6, R14, R13, R12, R11 ;  /* 0x0000000c0d0e7389 */ /* 0x00006400000c000b */
[----:B01----:R-:W-:Y:S01]  /*16cd0*/  ENDCOLLECTIVE ;  /* 0x000000000000791b */ /* 0x003fe20003800000 */
.L_x_1483:
        /* <DEDUP_REMOVED lines=14> */
.L_x_1484:
[----:B------:R-:W-:Y:S02]  /*16dc0*/  IMAD.MOV.U32 R13, RZ, RZ, R27 ;  /* 0x000000ffff0d7224 */ /* 0x000fe400078e001b */
[----:B------:R-:W-:Y:S02]  /*16dd0*/  IMAD.MOV.U32 R12, RZ, RZ, 0x2 ;  /* 0x00000002ff0c7424 */ /* 0x000fe400078e00ff */
[----:B------:R-:W-:-:S07]  /*16de0*/  IMAD.MOV.U32 R2, RZ, RZ, R14 ;  /* 0x000000ffff027224 */ /* 0x000fce00078e000e */
[----:B------:R-:W-:Y:S05]  /*16df0*/  WARPSYNC.COLLECTIVE R15, `(.L_x_1485) ;  /* 0x000000000f087348 */ /* 0x000fea0003c00000 */
[----:B------:R0:W1:Y:S02]  /*16e00*/  SHFL.IDX P6, R14, R13, R12, R11 ;  /* 0x0000000c0d0e7389 */ /* 0x00006400000c000b */
[----:B01----:R-:W-:Y:S01]  /*16e10*/  ENDCOLLECTIVE ;  /* 0x000000000000791b */ /* 0x003fe20003800000 */
.L_x_1485:
        /* <DEDUP_REMOVED lines=14> */
.L_x_1486:
[----:B------:R-:W-:Y:S01]  /*16f00*/  MOV R13, R27 ;  /* 0x0000001b000d7202 */ /* 0x000fe20000000f00 */
[----:B------:R-:W-:Y:S02]  /*16f10*/  IMAD.MOV.U32 R12, RZ, RZ, 0x3 ;  /* 0x00000003ff0c7424 */ /* 0x000fe400078e00ff */
[----:B------:R-:W-:-:S07]  /*16f20*/  IMAD.MOV.U32 R2, RZ, RZ, R14 ;  /* 0x000000ffff027224 */ /* 0x000fce00078e000e */
[----:B------:R-:W-:Y:S05]  /*16f30*/  WARPSYNC.COLLECTIVE R15, `(.L_x_1487) ;  /* 0x000000000f087348 */ /* 0x000fea0003c00000 */
[----:B------:R0:W1:Y:S02]  /*16f40*/  SHFL.IDX P6, R14, R13, R12, R11 ;  /* 0x0000000c0d0e7389 */ /* 0x00006400000c000b */
[----:B01----:R-:W-:Y:S01]  /*16f50*/  ENDCOLLECTIVE ;  /* 0x000000000000791b */ /* 0x003fe20003800000 */
.L_x_1487:
[----:B------:R-:W-:-:S05]  /*16f60*/  IADD3 R2, P0, R2, R4, RZ ;  /* 0x0000000402027210 */ /* 0x000fca0007f1e0ff */
[----:B------:R-:W-:-:S05]  /*16f70*/  IMAD.X R3, RZ, RZ, R35, P0 ;  /* 0x000000ffff037224 */ /* 0x000fca00000e0623 */
[----:B------:R-:W-:Y:S01]  /*16f80*/  @!PT LDS RZ, [RZ] ;  /* 0x00000000fffff984 */ /* 0x000fe20000000800 */
[----:B------:R-:W-:Y:S01]  /*16f90*/  @!PT LDS RZ, [RZ] ;  /* 0x00000000fffff984 */ /* 0x000fe20000000800 */
[----:B------:R-:W-:Y:S01]  /*16fa0*/  @!PT LDS RZ, [RZ] ;  /* 0x00000000fffff984 */ /* 0x000fe20000000800 */
[----:B------:R0:W-:Y:S01]  /*16fb0*/  LDGSTS.E.BYPASS.LTC128B.128 [R20+0x21400], desc[UR36][R2.64], !P3 ;  /* 0x2140000002147fae */ /* 0x0001e2000d901d64 */
[----:B------:R-:W-:Y:S01]  /*16fc0*/  IMAD.MOV.U32 R13, RZ, RZ, R9 ;  /* 0x000000ffff0d7224 */ /* 0x000fe200078e0009 */
[C---:B------:R-:W-:Y:S02]  /*16fd0*/  LOP3.LUT P3, RZ, R23.reuse, 0x2000, RZ, 0xc0, !PT ;  /* 0x0000200017ff7812 */ /* 0x040fe4000786c0ff */
        /* <DEDUP_REMOVED lines=9> */
.L_x_1488:
[----:B------:R-:W-:Y:S01]  /*17070*/  IMAD.MOV.U32 R2, RZ, RZ, R14 ;  /* 0x000000ffff027224 */ /* 0x000fe200078e000e */
[----:B------:R-:W-:Y:S06]  /*17080*/  BRA `(.L_x_1489) ;  /* 0xffffffc400347947 */ /* 0x000fec000383ffff */
.L_x_1406:
[----:B-1----:R1:W2:Y:S02]  /*17090*/  SYNCS.PHASECHK.TRANS64.TRYWAIT P0, [R7+URZ+0x30860], R2 ;  /* 0x03086002070075a7 */ /* 0x0022a4000800017f */
[----:B--2---:R-:W-:Y:S05]  /*170a0*/  @!P0 NANOSLEEP.SYNCS 0x989680 ;  /* 0x009896800000895d */ /* 0x004fea0003900000 */
[----:B------:R-:W2:Y:S02]  /*170b0*/  @!P0 SYNCS.PHASECHK.TRANS64 P0, [R7+URZ+0x30860], R2 ;  /* 0x03086002070085a7 */ /* 0x000ea4000800007f */
[----:B--2---:R-:W-:Y:S05]  /*170c0*/  @!P0 BRA `(.L_x_1406) ;  /* 0xfffffffc00f08947 */ /* 0x004fea000383ffff */
[----:B------:R-:W-:Y:S05]  /*170d0*/  BRA `(.L_x_1490) ;  /* 0xffffffc400ac7947 */ /* 0x000fea000383ffff */
.L_x_1407:
        /* <DEDUP_REMOVED lines=8> */
.L_x_1492:
[----:B------:R-:W-:Y:S05]  /*17160*/  BSYNC B1 ;  /* 0x0000000000017941 */ /* 0x000fea0003800000 */
.L_x_1491:
[----:B------:R-:W-:Y:S01]  /*17170*/  IMAD.MOV.U32 R13, RZ, RZ, R17 ;  /* 0x000000ffff0d7224 */ /* 0x000fe200078e0011 */
[----:B------:R-:W-:Y:S01]  /*17180*/  LEA R6, R6, R22, 0x1 ;  /* 0x0000001606067211 */ /* 0x000fe200078e08ff */
[----:B------:R-:W-:Y:S02]  /*17190*/  IMAD.MOV.U32 R12, RZ, RZ, RZ ;  /* 0x000000ffff0c7224 */ /* 0x000fe400078e00ff */
[----:B------:R-:W-:Y:S02]  /*171a0*/  IMAD.MOV.U32 R11, RZ, RZ, 0x181f ;  /* 0x0000181fff0b7424 */ /* 0x000fe400078e00ff */
[----:B------:R-:W-:Y:S02]  /*171b0*/  IMAD.MOV.U32 R15, RZ, RZ, -0x1 ;  /* 0xffffffffff0f7424 */ /* 0x000fe400078e00ff */
[----:B------:R-:W-:-:S07]  /*171c0*/  IMAD.MOV.U32 R3, RZ, RZ, R14 ;  /* 0x000000ffff037224 */ /* 0x000fce00078e000e */
[----:B------:R-:W-:Y:S05]  /*171d0*/  WARPSYNC.COLLECTIVE R15, `(.L_x_1493) ;  /* 0x000000000f087348 */ /* 0x000fea0003c00000 */
[----:B------:R0:W1:Y:S02]  /*171e0*/  SHFL.IDX P6, R14, R13, R12, R11 ;  /* 0x0000000c0d0e7389 */ /* 0x00006400000c000b */
[----:B01----:R-:W-:Y:S01]  /*171f0*/  ENDCOLLECTIVE ;  /* 0x000000000000791b */ /* 0x003fe20003800000 */
.L_x_1493:
[----:B------:R-:W-:Y:S02]  /*17200*/  IMAD.MOV.U32 R13, RZ, RZ, R24 ;  /* 0x000000ffff0d7224 */ /* 0x000fe400078e0018 */
[----:B------:R-:W-:Y:S02]  /*17210*/  IMAD.MOV.U32 R12, RZ, RZ, 0x1 ;  /* 0x00000001ff0c7424 */ /* 0x000fe400078e00ff */
[----:B------:R-:W-:-:S07]  /*17220*/  IMAD.MOV.U32 R2, RZ, RZ, R14 ;  /* 0x000000ffff027224 */ /* 0x000fce00078e000e */
[----:B------:R-:W-:Y:S05]  /*17230*/  WARPSYNC.COLLECTIVE R15, `(.L_x_1494) ;  /* 0x000000000f087348 */ /* 0x000fea0003c00000 */
[----:B------:R0:W1:Y:S02]  /*17240*/  SHFL.IDX P6, R14, R13, R12, R11 ;  /* 0x0000000c0d0e7389 */ /* 0x00006400000c000b */
[----:B01----:R-:W-:Y:S01]  /*17250*/  ENDCOLLECTIVE ;  /* 0x000000000000791b */ /* 0x003fe20003800000 */
.L_x_1494:
        /* <DEDUP_REMOVED lines=18> */
.L_x_1495:
[----:B------:R-:W-:Y:S02]  /*17380*/  IMAD.MOV.U32 R13, RZ, RZ, R24 ;  /* 0x000000ffff0d7224 */ /* 0x000fe400078e0018 */
[----:B------:R-:W-:Y:S02]  /*17390*/  IMAD.MOV.U32 R12, RZ, RZ, 0x2 ;  /* 0x00000002ff0c7424 */ /* 0x000fe400078e00ff */
[----:B------:R-:W-:-:S07]  /*173a0*/  IMAD.MOV.U32 R2, RZ, RZ, R14 ;  /* 0x000000ffff027224 */ /* 0x000fce00078e000e */
[----:B------:R-:W-:Y:S05]  /*173b0*/  WARPSYNC.COLLECTIVE R15, `(.L_x_1496) ;  /* 0x000000000f087348 */ /* 0x000fea0003c00000 */
[----:B------:R0:W1:Y:S02]  /*173c0*/  SHFL.IDX P6, R14, R13, R12, R11 ;  /* 0x0000000c0d0e7389 */ /* 0x00006400000c000b */
[----:B01----:R-:W-:Y:S01]  /*173d0*/  ENDCOLLECTIVE ;  /* 0x000000000000791b */ /* 0x003fe20003800000 */
.L_x_1496:
        /* <DEDUP_REMOVED lines=18> */
.L_x_1497:
[----:B------:R-:W-:Y:S02]  /*17500*/  IMAD.MOV.U32 R13, RZ, RZ, R24 ;  /* 0x000000ffff0d7224 */ /* 0x000fe400078e0018 */
[----:B------:R-:W-:Y:S02]  /*17510*/  IMAD.MOV.U32 R12, RZ, RZ, 0x3 ;  /* 0x00000003ff0c7424 */ /* 0x000fe400078e00ff */
[----:B------:R-:W-:-:S07]  /*17520*/  IMAD.MOV.U32 R2, RZ, RZ, R14 ;  /* 0x000000ffff027224 */ /* 0x000fce00078e000e */
[----:B------:R-:W-:Y:S05]  /*17530*/  WARPSYNC.COLLECTIVE R15, `(.L_x_1498) ;  /* 0x000000000f087348 */ /* 0x000fea0003c00000 */
[----:B------:R0:W1:Y:S02]  /*17540*/  SHFL.IDX P6, R14, R13, R12, R11 ;  /* 0x0000000c0d0e7389 */ /* 0x00006400000c000b */
[----:B01----:R-:W-:Y:S01]  /*17550*/  ENDCOLLECTIVE ;  /* 0x000000000000791b */ /* 0x003fe20003800000 */
.L_x_1498:
[----:B------:R-:W-:-:S05]  /*17560*/  IADD3 R2, P0, R2, R4, RZ ;  /* 0x0000000402027210 */ /* 0x000fca0007f1e0ff */
[----:B------:R-:W-:Y:S01]  /*17570*/  IMAD.X R3, RZ, RZ, R3, P0 ;  /* 0x000000ffff037224 */ /* 0x000fe200000e0603 */
        /* <DEDUP_REMOVED lines=11> */
.L_x_1499:
[----:B------:R-:W-:Y:S01]  /*17630*/  @!PT LDS RZ, [RZ] ;  /* 0x00000000fffff984 */ /* 0x000fe20000000800 */
[----:B------:R-:W-:Y:S01]  /*17640*/  @!PT LDS RZ, [RZ] ;  /* 0x00000000fffff984 */ /* 0x000fe20000000800 */
[----:B------:R-:W-:Y:S01]  /*17650*/  @!PT LDS RZ, [RZ] ;  /* 0x00000000fffff984 */ /* 0x000fe20000000800 */
[----:B------:R-:W-:Y:S01]  /*17660*/  LDGSTS.E.BYPASS.LTC128B.128 [R6+0x3400], desc[UR36][R2.64+0x80], !P0 ;  /* 0x0340008002067fae */ /* 0x000fe2000c101d64 */
[----:B------:R-:W-:-:S13]  /*17670*/  ISETP.LT.OR P0, PT, R9, 0x21, P2 ;  /* 0x000000210900780c */ /* 0x000fda0001701670 */
[----:B------:R-:W-:Y:S01]  /*17680*/  LDGSTS.E.BYPASS.LTC128B.128 [R6+0x5400], desc[UR36][R2.64+0x100], !P0 ;  /* 0x0540010002067fae */ /* 0x000fe2000c101d64 */
[----:B------:R-:W-:-:S13]  /*17690*/  ISETP.LT.OR P0, PT, R9, 0x21, P1 ;  /* 0x000000210900780c */ /* 0x000fda0000f01670 */
[----:B------:R0:W-:Y:S02]  /*176a0*/  LDGSTS.E.BYPASS.LTC128B.128 [R6+0x7400], desc[UR36][R2.64+0x180], !P0 ;  /* 0x0740018002067fae */ /* 0x0001e4000c101d64 */
[----:B0-----:R-:W-:Y:S01]  /*176b0*/  IMAD.MOV.U32 R2, RZ, RZ, R14 ;  /* 0x000000ffff027224 */ /* 0x001fe200078e000e */
[----:B------:R-:W-:Y:S06]  /*176c0*/  BRA `(.L_x_1500) ;  /* 0xffffffc000f87947 */ /* 0x000fec000383ffff */
.L_x_1415:
[----:B0-----:R0:W2:Y:S02]  /*176d0*/  SYNCS.PHASECHK.TRANS64.TRYWAIT P0, [R0+URZ+0x30860], R3 ;  /* 0x03086003000075a7 */ /* 0x0010a4000800017f */
[----:B--2---:R-:W-:Y:S05]  /*176e0*/  @!P0 NANOSLEEP.SYNCS 0x989680 ;  /* 0x009896800000895d */ /* 0x004fea0003900000 */
[----:B------:R-:W2:Y:S02]  /*176f0*/  @!P0 SYNCS.PHASECHK.TRANS64 P0, [R0+URZ+0x30860], R3 ;  /* 0x03086003000085a7 */ /* 0x000ea4000800007f */
[----:B--2---:R-:W-:Y:S05]  /*17700*/  @!P0 BRA `(.L_x_1415) ;  /* 0xfffffffc00f08947 */ /* 0x004fea000383ffff */
[----:B------:R-:W-:Y:S05]  /*17710*/  BRA `(.L_x_1501) ;  /* 0xffffffc800247947 */ /* 0x000fea000383ffff */
.L_x_1416:
[----:B------:R-:W-:Y:S01]  /*17720*/  BSSY B0, `(.L_x_1502) ;  /* 0x0000008000007945 */ /* 0x000fe20003800000 */
[----:B------:R-:W-:Y:S02]  /*17730*/  IMAD.MOV.U32 R13, RZ, RZ, R24 ;  /* 0x000000ffff0d7224 */ /* 0x000fe400078e0018 */
[----:B------:R-:W-:Y:S02]  /*17740*/  IMAD.MOV.U32 R12, RZ, RZ, RZ ;  /* 0x000000ffff0c7224 */ /* 0x000fe400078e00ff */
[----:B------:R-:W-:Y:S02]  /*17750*/  IMAD.MOV.U32 R11, RZ, RZ, 0x181f ;  /* 0x0000181fff0b7424 */ /* 0x000fe400078e00ff */
[----:B------:R-:W-:-:S07]  /*17760*/  IMAD.MOV.U32 R15, RZ, RZ, -0x1 ;  /* 0xffffffffff0f7424 */ /* 0x000fce00078e00ff */
[----:B01----:R-:W-:Y:S05]  /*17770*/  WARPSYNC.COLLECTIVE R15, `(.L_x_1503) ;  /* 0x000000000f087348 */ /* 0x003fea0003c00000 */
[----:B------:R2:W3:Y:S02]  /*17780*/  SHFL.IDX P6, R14, R13, R12, R11 ;  /* 0x0000000c0d0e7389 */ /* 0x0004e400000c000b */
[----:B0123--:R-:W-:Y:S01]  /*17790*/  ENDCOLLECTIVE ;  /* 0x000000000000791b */ /* 0x00ffe20003800000 */
.L_x_1503:
[----:B------:R-:W-:Y:S05]  /*177a0*/  BSYNC B0 ;  /* 0x0000000000007941 */ /* 0x000fea0003800000 */
.L_x_1502:
[----:B------:R-:W-:Y:S01]  /*177b0*/  IMAD.MOV.U32 R13, RZ, RZ, R17 ;  /* 0x000000ffff0d7224 */ /* 0x000fe200078e0011 */
[C---:B------:R-:W-:Y:S01]  /*177c0*/  LOP3.LUT R4, R34.reuse, 0x40, RZ, 0xfc, !PT ;  /* 0x0000004022047812 */ /* 0x040fe200078efcff */
        /* <DEDUP_REMOVED lines=8> */
.L_x_1504:
        /* <DEDUP_REMOVED lines=21> */
.L_x_1505:
[----:B------:R-:W-:Y:S01]  /*179a0*/  @!PT LDS RZ, [RZ] ;  /* 0x00000000fffff984 */ /* 0x000fe20000000800 */
[----:B------:R-:W-:Y:S01]  /*179b0*/  @!PT LDS RZ, [RZ] ;  /* 0x00000000fffff984 */ /* 0x000fe20000000800 */
[----:B------:R-:W-:Y:S01]  /*179c0*/  @!PT LDS RZ, [RZ] ;  /* 0x00000000fffff984 */ /* 0x000fe20000000800 */
[----:B------:R0:W-:Y:S01]  /*179d0*/  LDGSTS.E.BYPASS.LTC128B.128 [R4+0x4400], desc[UR36][R2.64+0x100], !P4 ;  /* 0x0440010002047fae */ /* 0x0001e2000e101d64 */
[----:B------:R-:W-:Y:S01]  /*179e0*/  ISETP.LT.OR P4, PT, R5, 0x1, P0 ;  /* 0x000000010500780c */ /* 0x000fe20000781670 */
[----:B------:R-:W-:-:S12]  /*179f0*/  IMAD.MOV.U32 R13, RZ, RZ, R17 ;  /* 0x000000ffff0d7224 */ /* 0x000fd800078e0011 */
[----:B------:R0:W-:Y:S01]  /*17a00*/  LDGSTS.E.BYPASS.LTC128B.128 [R4+0x6400], desc[UR36][R2.64+0x180], !P4 ;  /* 0x0640018002047fae */ /* 0x0001e2000e101d64 */
[----:B------:R-:W-:-:S07]  /*17a10*/  MOV R7, R14 ;  /* 0x0000000e00077202 */ /* 0x000fce0000000f00 */
[----:B0-----:R-:W-:Y:S05]  /*17a20*/  WARPSYNC.COLLECTIVE R15, `(.L_x_1506) ;  /* 0x000000000f087348 */ /* 0x001fea0003c00000 */
[----:B------:R1:W2:Y:S02]  /*17a30*/  SHFL.IDX P6, R14, R13, R12, R11 ;  /* 0x0000000c0d0e7389 */ /* 0x0002a400000c000b */
[----:B012---:R-:W-:Y:S01]  /*17a40*/  ENDCOLLECTIVE ;  /* 0x000000000000791b */ /* 0x007fe20003800000 */
.L_x_1506:
[----:B------:R-:W-:Y:S02]  /*17a50*/  IMAD.MOV.U32 R13, RZ, RZ, R24 ;  /* 0x000000ffff0d7224 */ /* 0x000fe400078e0018 */
[----:B------:R-:W-:Y:S01]  /*17a60*/  IMAD.MOV.U32 R12, RZ, RZ, 0x2 ;  /* 0x00000002ff0c7424 */ /* 0x000fe200078e00ff */
[----:B------:R-:W-:-:S13]  /*17a70*/  IADD3 R2, P4, R14, R6, RZ ;  /* 0x000000060e027210 */ /* 0x000fda0007f9e0ff */
[----:B------:R-:W-:Y:S05]  /*17a80*/  WARPSYNC.COLLECTIVE R15, `(.L_x_1507) ;  /* 0x000000000f087348 */ /* 0x000fea0003c00000 */
[----:B------:R0:W1:Y:S02]  /*17a90*/  SHFL.IDX P6, R14, R13, R12, R11 ;  /* 0x0000000c0d0e7389 */ /* 0x00006400000c000b */
[----:B01----:R-:W-:Y:S01]  /*17aa0*/  ENDCOLLECTIVE ;  /* 0x000000000000791b */ /* 0x003fe20003800000 */
.L_x_1507:
        /* <DEDUP_REMOVED lines=12> */
.L_x_1508:
        /* <DEDUP_REMOVED lines=14> */
.L_x_1509:
        /* <DEDUP_REMOVED lines=12> */
.L_x_1510:
        /* <DEDUP_REMOVED lines=9> */
.L_x_1421:
        /* <DEDUP_REMOVED lines=8> */
.L_x_1513:
[----:B------:R-:W-:Y:S05]  /*17e20*/  BSYNC B0 ;  /* 0x0000000000007941 */ /* 0x000fea0003800000 */
.L_x_1512:
        /* <DEDUP_REMOVED lines=9> */
.L_x_1514:
[----:B------:R-:W-:Y:S02]  /*17ec0*/  ULDC UR4, c[0x0][0xc3c] ;  /* 0x00030f0000047ab9 */ /* 0x000fe40000000800 */
[----:B------:R-:W-:-:S13]  /*17ed0*/  ISETP.GE.OR P1, PT, R5, UR4, !P0 ;  /* 0x0000000405007c0c */ /* 0x000fda000c726670 */
[----:B------:R-:W0:Y:S01]  /*17ee0*/  @!P1 LDC.64 R2, c[0x0][0xc80] ;  /* 0x00032000ff029b82 */ /* 0x000e220000000a00 */
[----:B------:R-:W-:Y:S02]  /*17ef0*/  IMAD.MOV.U32 R11, RZ, RZ, RZ ;  /* 0x000000ffff0b7224 */ /* 0x000fe400078e00ff */
[----:B------:R-:W-:Y:S02]  /*17f00*/  IMAD.MOV.U32 R4, RZ, RZ, R14 ;  /* 0x000000ffff047224 */ /* 0x000fe400078e000e */
[----:B0-----:R-:W-:-:S06]  /*17f10*/  @!P1 IMAD.WIDE R2, R5, 0x4, R2 ;  /* 0x0000000405029825 */ /* 0x001fcc00078e0202 */
[----:B------:R-:W2:Y:S01]  /*17f20*/  @!P1 LDG.E R2, desc[UR36][R2.64] ;  /* 0x0000002402029981 */ /* 0x000ea2000c1e1900 */
[----:B------:R-:W-:Y:S01]  /*17f30*/  IMAD.MOV.U32 R5, RZ, RZ, RZ ;  /* 0x000000ffff057224 */ /* 0x000fe200078e00ff */
        /* <DEDUP_REMOVED lines=10> */
.L_x_1515:
[----:B------:R-:W-:Y:S01]  /*17fe0*/  IMAD.MOV.U32 R12, RZ, RZ, 0x2 ;  /* 0x00000002ff0c7424 */ /* 0x000fe200078e00ff */
[----:B------:R-:W-:-:S05]  /*17ff0*/  SEL R6, R14, RZ, P1 ;  /* 0x000000ff0e067207 */ /* 0x000fca0000800000 */
[----:B------:R-:W-:-:S04]  /*18000*/  IMAD.IADD R6, R5, 0x1, R6 ;  /* 0x0000000105067824 */ /* 0x000fc800078e0206 */
[----:B------:R-:W-:-:S07]  /*18010*/  IMAD.MOV.U32 R13, RZ, RZ, R6 ;  /* 0x000000ffff0d7224 */ /* 0x000fce00078e0006 */
[----:B------:R-:W-:Y:S05]  /*18020*/  WARPSYNC.COLLECTIVE R15, `(.L_x_1516) ;  /* 0x000000000f087348 */ /* 0x000fea0003c00000 */
[----:B------:R0:W1:Y:S02]  /*18030*/  SHFL.UP P6, R14, R13, R12, R11 ;  /* 0x0400000c0d0e7389 */ /* 0x00006400000c000b */
[----:B01----:R-:W-:Y:S01]  /*18040*/  ENDCOLLECTIVE ;  /* 0x000000000000791b */ /* 0x003fe20003800000 */
.L_x_1516:
[----:B------:R-:W-:Y:S02]  /*18050*/  MOV R12, 0x4 ;  /* 0x00000004000c7802 */ /* 0x000fe40000000f00 */
[----:B------:R-:W-:-:S05]  /*18060*/  SEL R7, R14, RZ, P2 ;  /* 0x000000ff0e077207 */ /* 0x000fca0001000000 */
[----:B------:R-:W-:-:S04]  /*18070*/  IMAD.IADD R7, R6, 0x1, R7 ;  /* 0x0000000106077824 */ /* 0x000fc800078e0207 */
[----:B------:R-:W-:-:S07]  /*18080*/  IMAD.MOV.U32 R13, RZ, RZ, R7 ;  /* 0x000000ffff0d7224 */ /* 0x000fce00078e0007 */
[----:B------:R-:W-:Y:S05]  /*18090*/  WARPSYNC.COLLECTIVE R15, `(.L_x_1517) ;  /* 0x000000000f087348 */ /* 0x000fea0003c00000 */
[----:B------:R0:W1:Y:S02]  /*180a0*/  SHFL.UP P6, R14, R13, R12, R11 ;  /* 0x0400000c0d0e7389 */ /* 0x00006400000c000b */
[----:B01----:R-:W-:Y:S01]  /*180b0*/  ENDCOLLECTIVE ;  /* 0x000000000000791b */ /* 0x003fe20003800000 */
.L_x_1517:
[----:B------:R-:W-:Y:S01]  /*180c0*/  IMAD.MOV.U32 R12, RZ, RZ, 0x8 ;  /* 0x00000008ff0c7424 */ /* 0x000fe200078e00ff */
[----:B------:R-:W-:-:S05]  /*180d0*/  SEL R2, R14, RZ, P3 ;  /* 0x000000ff0e027207 */ /* 0x000fca0001800000 */
[----:B------:R-:W-:-:S04]  /*180e0*/  IMAD.IADD R2, R7, 0x1, R2 ;  /* 0x0000000107027824 */ /* 0x000fc800078e0202 */
[----:B------:R-:W-:-:S07]  /*180f0*/  IMAD.MOV.U32 R13, RZ, RZ, R2 ;  /* 0x000000ffff0d7224 */ /* 0x000fce00078e0002 */
[----:B------:R-:W-:Y:S05]  /*18100*/  WARPSYNC.COLLECTIVE R15, `(.L_x_1518) ;  /* 0x000000000f087348 */ /* 0x000fea0003c00000 */
[----:B------:R0:W1:Y:S02]  /*18110*/  SHFL.UP P6, R14, R13, R12, R11 ;  /* 0x0400000c0d0e7389 */ /* 0x00006400000c000b */
[----:B01----:R-:W-:Y:S01]  /*18120*/  ENDCOLLECTIVE ;  /* 0x000000000000791b */ /* 0x003fe20003800000 */
.L_x_1518:
[----:B------:R-:W-:Y:S01]  /*18130*/  IMAD.MOV.U32 R12, RZ, RZ, 0x10 ;  /* 0x00000010ff0c7424 */ /* 0x000fe200078e00ff */
[----:B------:R-:W-:-:S05]  /*18140*/  SEL R3, R14, RZ, P4 ;  /* 0x000000ff0e037207 */ /* 0x000fca0002000000 */
[----:B------:R-:W-:-:S04]  /*18150*/  IMAD.IADD R3, R2, 0x1, R3 ;  /* 0x0000000102037824 */ /* 0x000fc800078e0203 */
[----:B------:R-:W-:-:S07]  /*18160*/  IMAD.MOV.U32 R13, RZ, RZ, R3 ;  /* 0x000000ffff0d7224 */ /* 0x000fce00078e0003 */
[----:B------:R-:W-:Y:S05]  /*18170*/  WARPSYNC.COLLECTIVE R15, `(.L_x_1519) ;  /* 0x000000000f087348 */ /* 0x000fea0003c00000 */
[----:B------:R0:W1:Y:S02]  /*18180*/  SHFL.UP P6, R14, R13, R12, R11 ;  /* 0x0400000c0d0e7389 */ /* 0x00006400000c000b */
[----:B01----:R-:W-:Y:S01]  /*18190*/  ENDCOLLECTIVE ;  /* 0x000000000000791b */ /* 0x003fe20003800000 */
.L_x_1519:
        /* <DEDUP_REMOVED lines=8> */
.L_x_1520:
[----:B------:R-:W-:Y:S05]  /*18220*/  BRA `(.L_x_1521) ;  /* 0xffffffc400747947 */ /* 0x000fea000383ffff */
.L_x_1426:
[----:B------:R-:W-:Y:S01]  /*18230*/  BSSY B0, `(.L_x_1522) ;  /* 0x0000008000007945 */ /* 0x000fe20003800000 */
[----:B-----5:R-:W-:Y:S02]  /*18240*/  IMAD.MOV.U32 R13, RZ, RZ, R5 ;  /* 0x000000ffff0d7224 */ /* 0x020fe400078e0005 */
[----:B------:R-:W-:Y:S02]  /*18250*/  IMAD.MOV.U32 R12, RZ, RZ, 0x1 ;  /* 0x00000001ff0c7424 */ /* 0x000fe400078e00ff */
[----:B------:R-:W-:Y:S02]  /*18260*/  IMAD.MOV.U32 R11, RZ, RZ, RZ ;  /* 0x000000ffff0b7224 */ /* 0x000fe400078e00ff */
[----:B------:R-:W-:-:S07]  /*18270*/  IMAD.MOV.U32 R15, RZ, RZ, -0x1 ;  /* 0xffffffffff0f7424 */ /* 0x000fce00078e00ff */
[----:B012---:R-:W-:Y:S05]  /*18280*/  WARPSYNC.COLLECTIVE R15, `(.L_x_1523) ;  /* 0x000000000f087348 */ /* 0x007fea0003c00000 */
[----:B------:R3:W4:Y:S02]  /*18290*/  SHFL.UP P6, R14, R13, R12, R11 ;  /* 0x0400000c0d0e7389 */ /* 0x00072400000c000b */
[----:B01234-:R-:W-:Y:S01]  /*182a0*/  ENDCOLLECTIVE ;  /* 0x000000000000791b */ /* 0x01ffe20003800000 */
.L_x_1523:
[----:B------:R-:W-:Y:S05]  /*182b0*/  BSYNC B0 ;  /* 0x0000000000007941 */ /* 0x000fea0003800000 */
.L_x_1522:
        /* <DEDUP_REMOVED lines=8> */
.L_x_1524:
[----:B------:R-:W-:Y:S01]  /*18340*/  IMAD.MOV.U32 R12, RZ, RZ, 0x4 ;  /* 0x00000004ff0c7424 */ /* 0x000fe200078e00ff */
[----:B------:R-:W-:-:S05]  /*18350*/  SEL R2, R14, RZ, P2 ;  /* 0x000000ff0e027207 */ /* 0x000fca0001000000 */
[----:B------:R-:W-:-:S04]  /*18360*/  IMAD.IADD R2, R13, 0x1, R2 ;  /* 0x000000010d027824 */ /* 0x000fc800078e0202 */
[----:B------:R-:W-:-:S07]  /*18370*/  IMAD.MOV.U32 R13, RZ, RZ, R2 ;  /* 0x000000ffff0d7224 */ /* 0x000fce00078e0002 */
[----:B------:R-:W-:Y:S05]  /*18380*/  WARPSYNC.COLLECTIVE R15, `(.L_x_1525) ;  /* 0x000000000f087348 */ /* 0x000fea0003c00000 */
[----:B------:R0:W1:Y:S02]  /*18390*/  SHFL.UP P6, R14, R13, R12, R11 ;  /* 0x0400000c0d0e7389 */ /* 0x00006400000c000b */
[----:B01----:R-:W-:Y:S01]  /*183a0*/  ENDCOLLECTIVE ;  /* 0x000000000000791b */ /* 0x003fe20003800000 */
.L_x_1525:
[----:B------:R-:W-:Y:S01]  /*183b0*/  IMAD.MOV.U32 R12, RZ, RZ, 0x8 ;  /* 0x00000008ff0c7424 */ /* 0x000fe200078e00ff */
[----:B------:R-:W-:-:S05]  /*183c0*/  SEL R3, R14, RZ, P3 ;  /* 0x000000ff0e037207 */ /* 0x000fca0001800000 */
[----:B------:R-:W-:-:S04]  /*183d0*/  IMAD.IADD R3, R2, 0x1, R3 ;  /* 0x0000000102037824 */ /* 0x000fc800078e0203 */
[----:B------:R-:W-:-:S07]  /*183e0*/  IMAD.MOV.U32 R13, RZ, RZ, R3 ;  /* 0x000000ffff0d7224 */ /* 0x000fce00078e0003 */
[----:B------:R-:W-:Y:S05]  /*183f0*/  WARPSYNC.COLLECTIVE R15, `(.L_x_1526) ;  /* 0x000000000f087348 */ /* 0x000fea0003c00000 */
[----:B------:R0:W1:Y:S02]  /*18400*/  SHFL.UP P6, R14, R13, R12, R11 ;  /* 0x0400000c0d0e7389 */ /* 0x00006400000c000b */
[----:B01----:R-:W-:Y:S01]  /*18410*/  ENDCOLLECTIVE ;  /* 0x000000000000791b */ /* 0x003fe20003800000 */
.L_x_1526:
[----:B------:R-:W-:Y:S01]  /*18420*/  IMAD.MOV.U32 R12, RZ, RZ, 0x10 ;  /* 0x00000010ff0c7424 */ /* 0x000fe200078e00ff */
[----:B------:R-:W-:-:S05]  /*18430*/  SEL R4, R14, RZ, P4 ;  /* 0x000000ff0e047207 */ /* 0x000fca0002000000 */
[----:B------:R-:W-:-:S04]  /*18440*/  IMAD.IADD R4, R3, 0x1, R4 ;  /* 0x0000000103047824 */ /* 0x000fc800078e0204 */
[----:B------:R-:W-:-:S07]  /*18450*/  IMAD.MOV.U32 R13, RZ, RZ, R4 ;  /* 0x000000ffff0d7224 */ /* 0x000fce00078e0004 */
[----:B------:R-:W-:Y:S05]  /*18460*/  WARPSYNC.COLLECTIVE R15, `(.L_x_1527) ;  /* 0x000000000f087348 */ /* 0x000fea0003c00000 */
[----:B------:R0:W1:Y:S02]  /*18470*/  SHFL.UP P6, R14, R13, R12, R11 ;  /* 0x0400000c0d0e7389 */ /* 0x00006400000c000b */
[----:B01----:R-:W-:Y:S01]  /*18480*/  ENDCOLLECTIVE ;  /* 0x000000000000791b */ /* 0x003fe20003800000 */
.L_x_1527:
        /* <DEDUP_REMOVED lines=8> */
.L_x_1528:
[----:B------:R-:W-:Y:S05]  /*18510*/  BRA `(.L_x_1529) ;  /* 0xffffffc400547947 */ /* 0x000fea000383ffff */
.L_x_1428:
[----:B------:R-:W-:Y:S01]  /*18520*/  BSSY B0, `(.L_x_1530) ;  /* 0x0000006000007945 */ /* 0x000fe20003800000 */
[----:B------:R-:W-:Y:S02]  /*18530*/  PLOP3.LUT P6, PT, P6, PT, PT, 0x8, 0x0 ;  /* 0x000000000000781c */ /* 0x000fe400037ce170 */
[----:B------:R-:W-:-:S11]  /*18540*/  MOV R15, 0xffffffff ;  /* 0xffffffff000f7802 */ /* 0x000fd60000000f00 */
[----:B01----:R-:W-:Y:S05]  /*18550*/  WARPSYNC.COLLECTIVE R15, `(.L_x_1531) ;  /* 0x000000000f087348 */ /* 0x003fea0003c00000 */
[----:B------:R-:W-:Y:S01]  /*18560*/  VOTE.ANY R14, PT, P6 ;  /* 0x00000000000e7806 */ /* 0x000fe200030e0100 */
[----:B01----:R-:W-:Y:S06]  /*18570*/  ENDCOLLECTIVE ;  /* 0x000000000000791b */ /* 0x003fec0003800000 */
.L_x_1531:
[----:B------:R-:W-:Y:S05]  /*18580*/  BSYNC B0 ;  /* 0x0000000000007941 */ /* 0x000fea0003800000 */
.L_x_1530:
        /* <DEDUP_REMOVED lines=9> */
.L_x_1532:
[----:B------:R-:W-:Y:S01]  /*18620*/  IMAD.MOV.U32 R5, RZ, RZ, R14 ;  /* 0x000000ffff057224 */ /* 0x000fe200078e000e */
[----:B------:R-:W-:Y:S06]  /*18630*/  BRA `(.L_x_1533) ;  /* 0xffffffc400447947 */ /* 0x000fec000383ffff */
.L_x_1430:
[----:B------:R-:W-:Y:S01]  /*18640*/  BSSY B0, `(.L_x_1534) ;  /* 0x0000007000007945 */ /* 0x000fe20003800000 */
[----:B------:R-:W-:Y:S02]  /*18650*/  IMAD.MOV.U32 R13, RZ, RZ, R6 ;  /* 0x000000ffff0d7224 */ /* 0x000fe400078e0006 */
[----:B------:R-:W-:Y:S02]  /*18660*/  IMAD.MOV.U32 R11, RZ, RZ, 0x1f ;  /* 0x0000001fff0b7424 */ /* 0x000fe400078e00ff */
[----:B------:R-:W-:-:S07]  /*18670*/  IMAD.MOV.U32 R15, RZ, RZ, -0x1 ;  /* 0xffffffffff0f7424 */ /* 0x000fce00078e00ff */
[----:B0123--:R-:W-:Y:S05]  /*18680*/  WARPSYNC.COLLECTIVE R15, `(.L_x_1535) ;  /* 0x000000000f087348 */ /* 0x00ffea0003c00000 */
[----:B------:R4:W0:Y:S02]  /*18690*/  SHFL.IDX P6, R14, R13, R12, R11 ;  /* 0x0000000c0d0e7389 */ /* 0x00082400000c000b */
[----:B01234-:R-:W-:Y:S01]  /*186a0*/  ENDCOLLECTIVE ;  /* 0x000000000000791b */ /* 0x01ffe20003800000 */
.L_x_1535:
[----:B------:R-:W-:Y:S05]  /*186b0*/  BSYNC B0 ;  /* 0x0000000000007941 */ /* 0x000fea0003800000 */
.L_x_1534:
[----:B------:R-:W-:Y:S05]  /*186c0*/  BRA `(.L_x_1429) ;  /* 0xffffffc4003c7947 */ /* 0x000fea000383ffff */
.L_x_1434:
[----:B-1----:R1:W2:Y:S02]  /*186d0*/  SYNCS.PHASECHK.TRANS64.TRYWAIT P0, [R4+URZ+0x30820], R0 ;  /* 0x03082000040075a7 */ /* 0x0022a4000800017f */
[----:B--2---:R-:W-:Y:S05]  /*186e0*/  @!P0 NANOSLEEP.SYNCS 0x989680 ;  /* 0x009896800000895d */ /* 0x004fea0003900000 */
[----:B------:R-:W2:Y:S02]  /*186f0*/  @!P0 SYNCS.PHASECHK.TRANS64 P0, [R4+URZ+0x30820], R0 ;  /* 0x03082000040085a7 */ /* 0x000ea4000800007f */
[----:B--2---:R-:W-:Y:S05]  /*18700*/  @!P0 BRA `(.L_x_1434) ;  /* 0xfffffffc00f08947 */ /* 0x004fea000383ffff */
[----:B------:R-:W-:Y:S05]  /*18710*/  BRA `(.L_x_1536) ;  /* 0xffffffc800b47947 */ /* 0x000fea000383ffff */
.L_x_1435:
        /* <DEDUP_REMOVED lines=8> */
[----:B01-3--:R-:W-:Y:S05]  /*187a0*/  WARPSYNC.COLLECTIVE R15, `(.L_x_1538) ;  /* 0x000000000f087348 */ /* 0x00bfea0003c00000 */
[----:B------:R2:W4:Y:S02]  /*187b0*/  SHFL.IDX P6, R14, R13, R12, R11 ;  /* 0x0000000c0d0e7389 */ /* 0x00052400000c000b */
[----:B01234-:R-:W-:Y:S01]  /*187c0*/  ENDCOLLECTIVE ;  /* 0x000000000000791b */ /* 0x01ffe20003800000 */
.L_x_1538:
[----:B------:R-:W-:Y:S05]  /*187d0*/  BSYNC B0 ;  /* 0x0000000000007941 */ /* 0x000fea0003800000 */
.L_x_1537:
[----:B------:R-:W-:Y:S05]  /*187e0*/  BRA `(.L_x_1539) ;  /* 0xffffffc8009c7947 */ /* 0x000fea000383ffff */
.L_x_1438:
[----:B------:R-:W-:Y:S01]  /*187f0*/  BSSY B1, `(.L_x_1540) ;  /* 0x0000006000017945 */ /* 0x000fe20003800000 */
[----:B------:R-:W-:-:S07]  /*18800*/  IMAD.MOV.U32 R15, RZ, RZ, -0x1 ;  /* 0xffffffffff0f7424 */ /* 0x000fce00078e00ff */
[----:B01-3--:R-:W-:Y:S05]  /*18810*/  WARPSYNC.COLLECTIVE R15, `(.L_x_1541) ;  /* 0x000000000f0c7348 */ /* 0x00bfea0003c00000 */
[----:B------:R-:W-:Y:S02]  /*18820*/  ELECT P6, UR62, PT ;  /* 0x00000000003e782f */ /* 0x000fe400038c0000 */
[----:B------:R-:W-:Y:S01]  /*18830*/  MOV R14, UR62 ;  /* 0x0000003e000e7c02 */ /* 0x000fe20008000f00 */
[----:B01-3--:R-:W-:Y:S10]  /*18840*/  ENDCOLLECTIVE ;  /* 0x000000000000791b */ /* 0x00bff40003800000 */
.L_x_1541:
[----:B------:R-:W-:Y:S05]  /*18850*/  BSYNC B1 ;  /* 0x0000000000017941 */ /* 0x000fea0003800000 */
.L_x_1540:
[----:B------:R-:W-:Y:S05]  /*18860*/  BRA `(.L_x_1542) ;  /* 0xffffffc800947947 */ /* 0x000fea000383ffff */
.L_x_1440:
[----:B-1----:R1:W2:Y:S02]  /*18870*/  SYNCS.PHASECHK.TRANS64.TRYWAIT P1, [R5+URZ+0x30840], R0 ;  /* 0x03084000050075a7 */ /* 0x0022a4000802017f */
[----:B--2---:R-:W-:Y:S05]  /*18880*/  @!P1 NANOSLEEP.SYNCS 0x989680 ;  /* 0x009896800000995d */ /* 0x004fea0003900000 */
[----:B------:R-:W2:Y:S02]  /*18890*/  @!P1 SYNCS.PHASECHK.TRANS64 P1, [R5+URZ+0x30840], R0 ;  /* 0x03084000050095a7 */ /* 0x000ea4000802007f */
[----:B--2---:R-:W-:Y:S05]  /*188a0*/  @!P1 BRA `(.L_x_1440) ;  /* 0xfffffffc00f09947 */ /* 0x004fea000383ffff */
[----:B------:R-:W-:Y:S05]  /*188b0*/  BRA `(.L_x_1543) ;  /* 0xffffffc800bc7947 */ /* 0x000fea000383ffff */
.L_x_1442:
[----:B--2---:R2:W4:Y:S02]  /*188c0*/  SYNCS.PHASECHK.TRANS64.TRYWAIT P1, [R25+URZ+0x30840], R2 ;  /* 0x03084002190075a7 */ /* 0x004524000802017f */
[----:B----4-:R-:W-:Y:S05]  /*188d0*/  @!P1 NANOSLEEP.SYNCS 0x989680 ;  /* 0x009896800000995d */ /* 0x010fea0003900000 */
[----:B------:R-:W4:Y:S02]  /*188e0*/  @!P1 SYNCS.PHASECHK.TRANS64 P1, [R25+URZ+0x30840], R2 ;  /* 0x03084002190095a7 */ /* 0x000f24000802007f */
[----:B----4-:R-:W-:Y:S05]  /*188f0*/  @!P1 BRA `(.L_x_1442) ;  /* 0xfffffffc00f09947 */ /* 0x010fea000383ffff */
[----:B------:R-:W-:Y:S05]  /*18900*/  BRA `(.L_x_1544) ;  /* 0xffffffc800c87947 */ /* 0x000fea000383ffff */
.L_x_1444:
[----:B----4-:R4:W0:Y:S02]  /*18910*/  SYNCS.PHASECHK.TRANS64.TRYWAIT P1, [R5+URZ+0x30860], R0 ;  /* 0x03086000050075a7 */ /* 0x010824000802017f */
[----:B0-----:R-:W-:Y:S05]  /*18920*/  @!P1 NANOSLEEP.SYNCS 0x989680 ;  /* 0x009896800000995d */ /* 0x001fea0003900000 */
[----:B------:R-:W0:Y:S02]  /*18930*/  @!P1 SYNCS.PHASECHK.TRANS64 P1, [R5+URZ+0x30860], R0 ;  /* 0x03086000050095a7 */ /* 0x000e24000802007f */
[----:B0-----:R-:W-:Y:S05]  /*18940*/  @!P1 BRA `(.L_x_1444) ;  /* 0xfffffffc00f09947 */ /* 0x001fea000383ffff */
[----:B------:R-:W-:Y:S05]  /*18950*/  BRA `(.L_x_1545) ;  /* 0xffffffc800c47947 */ /* 0x000fea000383ffff */
.L_x_1546:
        /* <DEDUP_REMOVED lines=10> */
.L_x_15828:


//--------------------- .text._ZN7cutlass13device_kernelIN5flash11enable_sm90INS1_16FlashAttnFwdSm90INS1_25CollectiveMainloopFwdSm90ILi2EN4cute5tupleIJNS5_1CILi1EEES8_S8_EEENS6_IJNS7_ILi128EEENS7_ILi64EEENS7_ILi256EEEEEELi256ENS_10bfloat16_tEfNS_4arch4Sm90ELb0ELb1ELb0ELb1ELb1ELb1ELb0ELb1ELb1ELb1ELb0ELb0EEENS1_21CollectiveEpilogueFwdINS6_IJSA_SC_SB_EEES9_SE_SG_Li256ELb1ELb1ELb0ELb0EEENS1_36VarlenDynamicPersistentTileSchedulerILi128ELi64ELi256ELi128ELb0ELb1ELb1ELb1ELb0ELb1EEEEEEEEEvNT_6ParamsE --------------------------
	.section	.text._ZN7cutlass13device_kernelIN5flash11enable_sm90INS1_16FlashAttnFwdSm90INS1_25CollectiveMainloopFwdSm90ILi2EN4cute5tupleIJNS5_1CILi1EEES8_S8_EEENS6_IJNS7_ILi128EEENS7_ILi64EEENS7_ILi256EEEEEELi256ENS_10bfloat16_tEfNS_4arch4Sm90ELb0ELb1ELb0ELb1ELb1ELb1ELb0ELb1ELb1ELb1ELb0ELb0EEENS1_21CollectiveEpilogueFwdINS6_IJSA_SC_SB_EEES9_SE_SG_Li256ELb1ELb1ELb0ELb0EEENS1_36VarlenDynamicPersistentTileSchedulerILi128ELi64ELi256ELi128ELb0ELb1ELb1ELb1ELb0ELb1EEEEEEEEEvNT_6ParamsE,"ax",@progbits
	.align	128
.text._ZN7cutlass13device_kernelIN5flash11enable_sm90INS1_16FlashAttnFwdSm90INS1_25CollectiveMainloopFwdSm90ILi2EN4cute5tupleIJNS5_1CILi1EEES8_S8_EEENS6_IJNS7_ILi128EEENS7_ILi64EEENS7_ILi256EEEEEELi256ENS_10bfloat16_tEfNS_4arch4Sm90ELb0ELb1ELb0ELb1ELb1ELb1ELb0ELb1ELb1ELb1ELb0ELb0EEENS1_21CollectiveEpilogueFwdINS6_IJSA_SC_SB_EEES9_SE_SG_Li256ELb1ELb1ELb0ELb0EEENS1_36VarlenDynamicPersistentTileSchedulerILi128ELi64ELi256ELi128ELb0ELb1ELb1ELb1ELb0ELb1EEEEEEEEEvNT_6ParamsE:
        .type           _ZN7cutlass13device_kernelIN5flash11enable_sm90INS1_16FlashAttnFwdSm90INS1_25CollectiveMainloopFwdSm90ILi2EN4cute5tupleIJNS5_1CILi1EEES8_S8_EEENS6_IJNS7_ILi128EEENS7_ILi64EEENS7_ILi256EEEEEELi256ENS_10bfloat16_tEfNS_4arch4Sm90ELb0ELb1ELb0ELb1ELb1ELb1ELb0ELb1ELb1ELb1ELb0ELb0EEENS1_21CollectiveEpilogueFwdINS6_IJSA_SC_SB_EEES9_SE_SG_Li256ELb1ELb1ELb0ELb0EEENS1_36VarlenDynamicPersistentTileSchedulerILi128ELi64ELi256ELi128ELb0ELb1ELb1ELb1ELb0ELb1EEEEEEEEEvNT_6ParamsE,@function
        .size           _ZN7cutlass13device_kernelIN5flash11enable_sm90INS1_16FlashAttnFwdSm90INS1_25CollectiveMainloopFwdSm90ILi2EN4cute5tupleIJNS5_1CILi1EEES8_S8_EEENS6_IJNS7_ILi128EEENS7_ILi64EEENS7_ILi256EEEEEELi256ENS_10bfloat16_tEfNS_4arch4Sm90ELb0ELb1ELb0ELb1ELb1ELb1ELb0ELb1ELb1ELb1ELb0ELb0EEENS1_21CollectiveEpilogueFwdINS6_IJSA_SC_SB_EEES9_SE_SG_Li256ELb1ELb1ELb0ELb0EEENS1_36VarlenDynamicPersistentTileSchedulerILi128ELi64ELi256ELi128ELb0ELb1ELb1ELb1ELb0ELb1EEEEEEEEEvNT_6ParamsE,(.L_x_15829 - _ZN7cutlass13device_kernelIN5flash11enable_sm90INS1_16FlashAttnFwdSm90INS1_25CollectiveMainloopFwdSm90ILi2EN4cute5tupleIJNS5_1CILi1EEES8_S8_EEENS6_IJNS7_ILi128EEENS7_ILi64EEENS7_ILi256EEEEEELi256ENS_10bfloat16_tEfNS_4arch4Sm90ELb0ELb1ELb0ELb1ELb1ELb1ELb0ELb1ELb1ELb1ELb0ELb0EEENS1_21CollectiveEpilogueFwdINS6_IJSA_SC_SB_EEES9_SE_SG_Li256ELb1ELb1ELb0ELb0EEENS1_36VarlenDynamicPersistentTileSchedulerILi128ELi64ELi256ELi128ELb0ELb1ELb1ELb1ELb0ELb1EEEEEEEEEvNT_6ParamsE)
        .other          _ZN7cutlass13device_kernelIN5flash11enable_sm90INS1_16FlashAttnFwdSm90INS1_25CollectiveMainloopFwdSm90ILi2EN4cute5tupleIJNS5_1CILi1EEES8_S8_EEENS6_IJNS7_ILi128EEENS7_ILi64EEENS7_ILi256EEEEEELi256ENS_10bfloat16_tEfNS_4arch4Sm90ELb0ELb1ELb0ELb1ELb1ELb1ELb0ELb1ELb1ELb1ELb0ELb0EEENS1_21CollectiveEpilogueFwdINS6_IJSA_SC_SB_EEES9_SE_SG_Li256ELb1ELb1ELb0ELb0EEENS1_36VarlenDynamicPersistentTileSchedulerILi128ELi64ELi256ELi128ELb0ELb1ELb1ELb1ELb0ELb1EEEEEEEEEvNT_6ParamsE,@"STO_CUDA_ENTRY STV_DEFAULT"
_ZN7cutlass13device_kernelIN5flash11enable_sm90INS1_16FlashAttnFwdSm90INS1_25CollectiveMainloopFwdSm90ILi2EN4cute5tupleIJNS5_1CILi1EEES8_S8_EEENS6_IJNS7_ILi128EEENS7_ILi64EEENS7_ILi256EEEEEELi256ENS_10bfloat16_tEfNS_4arch4Sm90ELb0ELb1ELb0ELb1ELb1ELb1ELb0ELb1ELb1ELb1ELb0ELb0EEENS1_21CollectiveEpilogueFwdINS6_IJSA_SC_SB_EEES9_SE_SG_Li256ELb1ELb1ELb0ELb0EEENS1_36VarlenDynamicPersistentTileSchedulerILi128ELi64ELi256ELi128ELb0ELb1ELb1ELb1ELb0ELb1EEEEEEEEEvNT_6ParamsE:
[----:B------:R-:W0:Y:S02]  /*0000*/  LDC R1, c[0x0][0x28] ;  /* 0x00000a00ff017b82 */ /* 0x000e240000000800 */
[----:B0-----:R-:W-:Y:S01]  /*0010*/  VIADD R1, R1, 0xffffff28 ;  /* 0xffffff2801017836 */ /* 0x001fe20000000000 */
[----:B------:R-:W0:Y:S01]  /*0020*/  S2R R0, SR_TID.X ;  /* 0x0000000000007919 */ /* 0x000e220000002100 */
[----:B------:R-:W-:Y:S01]  /*0030*/  ELECT P0, URZ, PT ;  /* 0x00000000003f782f */ /* 0x000fe20003800000 */
[----:B------:R-:W-:Y:S01]  /*0040*/  BSSY B0, `(.L_x_1547) ;  /* 0x000000d000007945 */ /* 0x000fe20003800000 */
[----:B0-----:R-:W-:-:S05]  /*0050*/  SHF.R.U32.HI R2, RZ, 0x5, R0 ;  /* 0x00000005ff027819 */ /* 0x001fca0000011600 */
[----:B------:R-:W0:Y:S02]  /*0060*/  SHFL.IDX PT, R3, R2, RZ, 0x1f ;  /* 0x00001fff02037589 */ /* 0x000e2400000e0000 */
[----:B0-----:R-:W-:-:S13]  /*0070*/  ISETP.EQ.AND P0, PT, R3, RZ, P0 ;  /* 0x000000ff0300720c */ /* 0x001fda0000702270 */
        /* <DEDUP_REMOVED lines=9> */
.L_x_1548:
[----:B------:R-:W-:Y:S05]  /*0110*/  BSYNC B0 ;  /* 0x0000000000007941 */ /* 0x000fea0003800000 */
.L_x_1547:
[----:B------:R-:W-:Y:S01]  /*0120*/  VOTEU.ANY UP0, P0 ;  /* 0x00000000003f7886 */ /* 0x000fe20000000100 */
[----:B------:R-:W0:Y:S01]  /*0130*/  SHFL.IDX PT, R3, R2, RZ, 0x1f ;  /* 0x00001fff02037589 */ /* 0x000e2200000e0000 */
[----:B------:R-:W-:Y:S01]  /*0140*/  UMOV UR4, 0x80 ;  /* 0x0000008000047882 */ /* 0x000fe20000000000 */
[----:B------:R-:W-:Y:S01]  /*0150*/  UMOV UR7, 0x100 ;  /* 0x0000010000077882 */ /* 0x000fe20000000000 */
[----:B------:R-:W-:Y:S01]  /*0160*/  VOTEU.ANY UP1, P0 ;  /* 0x00000000003f7886 */ /* 0x000fe20000020100 */
[----:B------:R-:W1:Y:S01]  /*0170*/  @UP0 S2UR UR8, SR_CgaCtaId ;  /* 0x00000000000809c3 */ /* 0x000e620000008800 */
[----:B------:R-:W-:Y:S01]  /*0180*/  @UP0 UMOV UR6, 0x400 ;  /* 0x0000040000060882 */ /* 0x000fe20000000000 */
[----:B------:R-:W-:-:S04]  /*0190*/  @UP0 UIADD3 UR4, -UR4, 0x100000, URZ ;  /* 0x0010000004040890 */ /* 0x000fc8000fffe13f */
[----:B------:R-:W-:Y:S02]  /*01a0*/  @UP0 USHF.L.U32 UR5, UR4, 0xb, URZ ;  /* 0x0000000b04050899 */ /* 0x000fe4000800063f */
[----:B------:R-:W-:Y:S01]  /*01b0*/  @UP0 USHF.L.U32 UR4, UR4, 0x1, URZ ;  /* 0x0000000104040899 */ /* 0x000fe2000800063f */
[----:B0-----:R-:W-:Y:S02]  /*01c0*/  ISETP.NE.AND P1, PT, R3, RZ, PT ;  /* 0x000000ff0300720c */ /* 0x001fe40003f25270 */
[----:B------:R-:W-:Y:S01]  /*01d0*/  SHF.R.U32.HI R3, RZ, 0x7, R0 ;  /* 0x00000007ff037819 */ /* 0x000fe20000011600 */
[----:B-1----:R-:W-:Y:S02]  /*01e0*/  @UP0 ULEA UR8, UR8, UR6, 0x18 ;  /* 0x0000000608080291 */ /* 0x002fe4000f8ec03f */
[----:B------:R-:W-:-:S04]  /*01f0*/  @UP0 UIADD3 UR6, -UR7, 0x100000, URZ ;  /* 0x0010000007060890 */ /* 0x000fc8000fffe13f */
[----:B------:R-:W-:Y:S02]  /*0200*/  @UP0 USHF.L.U32 UR7, UR6, 0xb, URZ ;  /* 0x0000000b06070899 */ /* 0x000fe4000800063f */
[----:B------:R-:W-:Y:S01]  /*0210*/  @UP0 USHF.L.U32 UR6, UR6, 0x1, URZ ;  /* 0x0000000106060899 */ /* 0x000fe2000800063f */
[----:B------:R-:W-:Y:S01]  /*0220*/  VOTEU.ANY UP0, P0 ;  /* 0x00000000003f7886 */ /* 0x000fe20000000100 */
[----:B------:R-:W0:Y:S04]  /*0230*/  SHFL.IDX PT, R3, R3, RZ, 0x1f ;  /* 0x00001fff03037589 */ /* 0x000e2800000e0000 */
[----:B------:R-:W1:Y:S02]  /*0240*/  FENCE.VIEW.ASYNC.S ;  /* 0x00000000000073c6 */ /* 0x000e640000000000 */
[----:B-1----:R1:W2:Y:S04]  /*0250*/  @UP0 SYNCS.EXCH.64 URZ, [UR8+0x30800], UR4 ;  /* 0x03080004083f05b2 */ /* 0x0022a80008000100 */
[----:B------:R1:W3:Y:S01]  /*0260*/  @UP1 SYNCS.EXCH.64 URZ, [UR8+0x30820], UR6 ;  /* 0x03082006083f15b2 */ /* 0x0002e20008000100 */
[----:B------:R-:W-:Y:S05]  /*0270*/  @P1 BRA `(.L_x_1549) ;  /* 0x0000000000481947 */ /* 0x000fea0003800000 */
[----:B-1----:R-:W1:Y:S01]  /*0280*/  S2UR UR5, SR_CgaCtaId ;  /* 0x00000000000579c3 */ /* 0x002e620000008800 */
[----:B------:R-:W-:Y:S01]  /*0290*/  UMOV UR4, 0x400 ;  /* 0x0000040000047882 */ /* 0x000fe20000000000 */
[----:B------:R-:W-:Y:S01]  /*02a0*/  UMOV UR6, 0x80 ;  /* 0x0000008000067882 */ /* 0x000fe20000000000 */
[----:B------:R-:W-:Y:S01]  /*02b0*/  UMOV UR7, 0x100 ;  /* 0x0000010000077882 */ /* 0x000fe20000000000 */
[----:B------:R-:W-:Y:S01]  /*02c0*/  ELECT P0, URZ, PT ;  /* 0x00000000003f782f */ /* 0x000fe20003800000 */
[----:B-1----:R-:W-:Y:S02]  /*02d0*/  ULEA UR8, UR5, UR4, 0x18 ;  /* 0x0000000405087291 */ /* 0x002fe4000f8ec03f */
[----:B------:R-:W-:-:S04]  /*02e0*/  UIADD3 UR4, -UR6, 0x100000, URZ ;  /* 0x0010000006047890 */ /* 0x000fc8000fffe13f */
[----:B------:R-:W-:Y:S02]  /*02f0*/  USHF.L.U32 UR5, UR4, 0xb, URZ ;  /* 0x0000000b04057899 */ /* 0x000fe4000800063f */
[----:B------:R-:W-:Y:S02]  /*0300*/  USHF.L.U32 UR4, UR4, 0x1, URZ ;  /* 0x0000000104047899 */ /* 0x000fe4000800063f */
[----:B------:R-:W-:-:S04]  /*0310*/  UIADD3 UR6, -UR7, 0x100000, URZ ;  /* 0x0010000007067890 */ /* 0x000fc8000fffe13f */
[----:B------:R-:W-:Y:S02]  /*0320*/  USHF.L.U32 UR7, UR6, 0xb, URZ ;  /* 0x0000000b06077899 */ /* 0x000fe4000800063f */
[----:B------:R-:W-:Y:S01]  /*0330*/  USHF.L.U32 UR6, UR6, 0x1, URZ ;  /* 0x0000000106067899 */ /* 0x000fe2000800063f */
[----:B------:R-:W1:Y:S03]  /*0340*/  FENCE.VIEW.ASYNC.S ;  /* 0x00000000000073c6 */ /* 0x000e660000000000 */
[----:B-1----:R4:W1:Y:S08]  /*0350*/  SYNCS.EXCH.64 URZ, [UR8+0x30830], UR4 ;  /* 0x03083004083f75b2 */ /* 0x0028700008000100 */
[----:B------:R4:W0:Y:S01]  /*0360*/  SYNCS.EXCH.64 URZ, [UR8+0x30840], UR6 ;  /* 0x03084006083f75b2 */ /* 0x0008220008000100 */
[----:B------:R4:W0:Y:S01]  /*0370*/  SYNCS.EXCH.64 URZ, [UR8+0x30838], UR4 ;  /* 0x03083804083f75b2 */ /* 0x0008220008000100 */
[----:B------:R4:W0:Y:S02]  /*0380*/  SYNCS.EXCH.64 URZ, [UR8+0x30848], UR6 ;  /* 0x03084806083f75b2 */ /* 0x0008240008000100 */
[----:B----4-:R-:W-:Y:S01]  /*0390*/  NOP ;  /* 0x0000000000007918 */ /* 0x010fe20000000000 */
.L_x_1549:
[----:B------:R-:W4:Y:S01]  /*03a0*/  SHFL.IDX PT, R4, R2, RZ, 0x1f ;  /* 0x00001fff02047589 */ /* 0x000f2200000e0000 */
[----:B------:R-:W-:Y:S01]  /*03b0*/  NOP ;  /* 0x0000000000007918 */ /* 0x000fe20000000000 */
[----:B----4-:R-:W-:-:S13]  /*03c0*/  ISETP.NE.AND P0, PT, R4, RZ, PT ;  /* 0x000000ff0400720c */ /* 0x010fda0003f05270 */
        /* <DEDUP_REMOVED lines=19> */
.L_x_1550:
[----:B------:R-:W4:Y:S01]  /*0500*/  SHFL.IDX PT, R4, R2, RZ, 0x1f ;  /* 0x00001fff02047589 */ /* 0x000f2200000e0000 */
[----:B------:R-:W-:Y:S01]  /*0510*/  NOP ;  /* 0x0000000000007918 */ /* 0x000fe20000000000 */
[----:B----4-:R-:W-:-:S13]  /*0520*/  ISETP.NE.AND P0, PT, R4, RZ, PT ;  /* 0x000000ff0400720c */ /* 0x010fda0003f05270 */
[----:B------:R-:W-:Y:S05]  /*0530*/  @P0 BRA `(.L_x_1551) ;  /* 0x0000000000380947 */ /* 0x000fea0003800000 */
[----:B-1----:R-:W1:Y:S01]  /*0540*/  S2UR UR5, SR_CgaCtaId ;  /* 0x00000000000579c3 */ /* 0x002e620000008800 */
[----:B------:R-:W-:Y:S01]  /*0550*/  UMOV UR4, 0x400 ;  /* 0x0000040000047882 */ /* 0x000fe20000000000 */
[----:B------:R-:W-:Y:S01]  /*0560*/  UMOV UR7, 0x80 ;  /* 0x0000008000077882 */ /* 0x000fe20000000000 */
[----:B------:R-:W-:Y:S01]  /*0570*/  ELECT P0, URZ, PT ;  /* 0x00000000003f782f */ /* 0x000fe20003800000 */
[----:B-1----:R-:W-:Y:S02]  /*0580*/  ULEA UR6, UR5, UR4, 0x18 ;  /* 0x0000000405067291 */ /* 0x002fe4000f8ec03f */
[----:B------:R-:W-:-:S04]  /*0590*/  UIADD3 UR4, -UR7, 0x100000, URZ ;  /* 0x0010000007047890 */ /* 0x000fc8000fffe13f */
[----:B------:R-:W-:Y:S02]  /*05a0*/  USHF.L.U32 UR5, UR4, 0xb, URZ ;  /* 0x0000000b04057899 */ /* 0x000fe4000800063f */
[----:B------:R-:W-:Y:S01]  /*05b0*/  USHF.L.U32 UR4, UR4, 0x1, URZ ;  /* 0x0000000104047899 */ /* 0x000fe2000800063f */
[----:B------:R-:W1:Y:S11]  /*05c0*/  FENCE.VIEW.ASYNC.S ;  /* 0x00000000000073c6 */ /* 0x000e760000000000 */
[----:B-1----:R4:W1:Y:S01]  /*05d0*/  SYNCS.EXCH.64 URZ, [UR6+0x30870], UR4 ;  /* 0x03087004063f75b2 */ /* 0x0028620008000100 */
[----:B------:R4:W0:Y:S01]  /*05e0*/  SYNCS.EXCH.64 URZ, [UR6+0x30880], UR4 ;  /* 0x03088004063f75b2 */ /* 0x0008220008000100 */
[----:B------:R4:W0:Y:S01]  /*05f0*/  SYNCS.EXCH.64 URZ, [UR6+0x30878], UR4 ;  /* 0x03087804063f75b2 */ /* 0x0008220008000100 */
[----:B------:R4:W0:Y:S02]  /*0600*/  SYNCS.EXCH.64 URZ, [UR6+0x30888], UR4 ;  /* 0x03088804063f75b2 */ /* 0x0008240008000100 */
[----:B----4-:R-:W-:Y:S01]  /*0610*/  NOP ;  /* 0x0000000000007918 */ /* 0x010fe20000000000 */
.L_x_1551:
        /* <DEDUP_REMOVED lines=22> */
.L_x_1552:
        /* <DEDUP_REMOVED lines=22> */
.L_x_1553:
[----:B0-----:R-:W-:Y:S01]  /*08e0*/  ISETP.NE.AND P0, PT, R3, RZ, PT ;  /* 0x000000ff0300720c */ /* 0x001fe20003f05270 */
[----:B------:R-:W-:Y:S01]  /*08f0*/  IMAD.MOV.U32 R3, RZ, RZ, 0x1 ;  /* 0x00000001ff037424 */ /* 0x000fe200078e00ff */
[----:B------:R-:W-:Y:S01]  /*0900*/  NOP ;  /* 0x0000000000007918 */ /* 0x000fe20000000000 */
[----:B------:R-:W-:Y:S01]  /*0910*/  ULDC.64 UR60, c[0x0][0x208] ;  /* 0x00008200003c7ab9 */ /* 0x000fe20000000a00 */
[----:B------:R-:W-:Y:S02]  /*0920*/  BSSY B9, `(.L_x_1554) ;  /* 0x0002936000097945 */ /* 0x000fe40003800000 */
[----:B------:R-:W-:-:S05]  /*0930*/  SEL R3, R3, 0x2, !P0 ;  /* 0x0000000203037807 */ /* 0x000fca0004000000 */
[----:B------:R0:W-:Y:S01]  /*0940*/  STL [R1+0x20], R3 ;  /* 0x0000200301007387 */ /* 0x0001e20000100800 */
[----:B-123--:R-:W-:Y:S06]  /*0950*/  BAR.SYNC.DEFER_BLOCKING 0x0 ;  /* 0x0000000000007b1d */ /* 0x00efec0000010000 */
[----:B------:R-:W-:Y:S05]  /*0960*/  @!P0 BRA `(.L_x_1555) ;  /* 0x00000218005c8947 */ /* 0x000fea0003800000 */
.L_x_1556:
[----:B------:R-:W-:-:S08]  /*0970*/  NOP ;  /* 0x0000000000007918 */ /* 0x000fd00000000000 */
[----:B------:R-:W1:Y:S02]  /*0980*/  USETMAXREG.TRY_ALLOC.CTAPOOL UP0, 0xe8 ;  /* 0x000000e8000079c8 */ /* 0x000e640008000600 */
[----:B-1----:R-:W-:-:S13]  /*0990*/  PLOP3.LUT P0, PT, PT, PT, UP0, 0x80, 0x0 ;  /* 0x000000000000781c */ /* 0x002fda0003f0f008 */
[----:B------:R-:W-:Y:S05]  /*09a0*/  @!P0 BRA `(.L_x_1556) ;  /* 0xfffffffc00f08947 */ /* 0x000fea000383ffff */
[----:B------:R-:W1:Y:S08]  /*09b0*/  S2UR UR4, SR_CgaCtaId ;  /* 0x00000000000479c3 */ /* 0x000e700000008800 */
[----:B------:R-:W-:Y:S06]  /*09c0*/  BAR.ARV 0x8, 0x180 ;  /* 0x0206000000007b1d */ /* 0x000fec0000002000 */
[----:B------:R-:W-:-:S02]  /*09d0*/  MOV R18, 0x400 ;  /* 0x0000040000127802 */ /* 0x000fc40000000f00 */
[----:B------:R-:W-:Y:S01]  /*09e0*/  BAR.SYNC.DEFER_BLOCKING 0x5, 0x180 ;  /* 0x0146000000007b1d */ /* 0x000fe20000010000 */
[----:B-1----:R-:W-:-:S05]  /*09f0*/  IMAD.U32 R2, RZ, RZ, UR4 ;  /* 0x00000004ff027e24 */ /* 0x002fca000f8e00ff */
[----:B------:R-:W-:Y:S01]  /*0a00*/  ULDC UR4, c[0x0][0xc3c] ;  /* 0x00030f0000047ab9 */ /* 0x000fe20000000800 */
[----:B------:R-:W-:Y:S01]  /*0a10*/  LEA R18, R2, R18, 0x18 ;  /* 0x0000001202127211 */ /* 0x000fe200078ec0ff */
[----:B------:R-:W-:Y:S04]  /*0a20*/  STL [R1+0x4], R2 ;  /* 0x0000040201007387 */ /* 0x000fe80000100800 */
[----:B------:R-:W1:Y:S01]  /*0a30*/  LDS.128 R36, [R18+0x308d0] ;  /* 0x0308d00012247984 */ /* 0x000e620000000c00 */
[----:B------:R-:W-:Y:S06]  /*0a40*/  BAR.ARV 0x4, 0x180 ;  /* 0x0106000000007b1d */ /* 0x000fec0000002000 */
[----:B-1----:R-:W-:-:S13]  /*0a50*/  ISETP.GE.AND P0, PT, R39, UR4, PT ;  /* 0x0000000427007c0c */ /* 0x002fda000bf06270 */
[----:B------:R-:W-:Y:S05]  /*0a60*/  @P0 BRA `(.L_x_1557) ;  /* 0x0000029000840947 */ /* 0x000fea0003800000 */
[----:B------:R-:W-:-:S05]  /*0a70*/  VIADD R0, R0, 0xffffff80 ;  /* 0xffffff8000007836 */ /* 0x000fca0000000000 */
[----:B0-----:R-:W-:-:S04]  /*0a80*/  SHF.R.S32.HI R3, RZ, 0x1f, R0 ;  /* 0x0000001fff037819 */ /* 0x001fc80000011400 */
[CC--:B------:R-:W-:Y:S02]  /*0a90*/  LEA.HI R4, R3.reuse, R0.reuse, RZ, 0x5 ;  /* 0x0000000003047211 */ /* 0x0c0fe400078f28ff */
[CC--:B------:R-:W-:Y:S02]  /*0aa0*/  LEA.HI R2, R3.reuse, R0.reuse, RZ, 0x4 ;  /* 0x0000000003027211 */ /* 0x0c0fe400078f20ff */
[----:B------:R-:W-:Y:S01]  /*0ab0*/  LEA.HI R6, R3, R0, RZ, 0x2 ;  /* 0x0000000003067211 */ /* 0x000fe200078f10ff */
[----:B------:R-:W-:Y:S01]  /*0ac0*/  IMAD.SHL.U32 R4, R4, 0x20, RZ ;  /* 0x0000002004047824 */ /* 0x000fe200078e00ff */
[----:B------:R-:W-:Y:S02]  /*0ad0*/  LOP3.LUT R5, R2, 0x3fffff0, RZ, 0xc0, !PT ;  /* 0x03fffff002057812 */ /* 0x000fe400078ec0ff */
[----:B------:R-:W-:Y:S02]  /*0ae0*/  SHF.R.S32.HI R7, RZ, 0x4, R2 ;  /* 0x00000004ff077819 */ /* 0x000fe40000011402 */
[----:B------:R-:W-:Y:S01]  /*0af0*/  LOP3.LUT R4, R4, 0xfffffc00, RZ, 0xc0, !PT ;  /* 0xfffffc0004047812 */ /* 0x000fe200078ec0ff */
[----:B------:R-:W-:Y:S01]  /*0b00*/  IMAD.IADD R5, R0, 0x1, -R5 ;  /* 0x0000000100057824 */ /* 0x000fe200078e0a05 */
[----:B------:R-:W-:-:S02]  /*0b10*/  LEA.HI R2, R2, R7, RZ, 0x1 ;  /* 0x0000000702027211 */ /* 0x000fc400078f08ff */
[----:B------:R-:W-:Y:S01]  /*0b20*/  LOP3.LUT R9, R6, 0xfffffffc, RZ, 0xc0, !PT ;  /* 0xfffffffc06097812 */ /* 0x000fe200078ec0ff */
[----:B------:R-:W-:Y:S01]  /*0b30*/  IMAD R5, R5, 0x40, R4 ;  /* 0x0000004005057824 */ /* 0x000fe200078e0204 */
[----:B------:R-:W-:Y:S02]  /*0b40*/  LOP3.LUT R2, R2, 0x1ffffffe, RZ, 0xc0, !PT ;  /* 0x1ffffffe02027812 */ /* 0x000fe400078ec0ff */
[CC--:B------:R-:W-:Y:S01]  /*0b50*/  LEA.HI R4, R3.reuse, R0.reuse, RZ, 0x3 ;  /* 0x0000000003047211 */ /* 0x0c0fe200078f18ff */
[----:B------:R-:W-:Y:S01]  /*0b60*/  IMAD.IADD R8, R0, 0x1, -R9 ;  /* 0x0000000100087824 */ /* 0x000fe200078e0a09 */
[-C--:B------:R-:W-:Y:S01]  /*0b70*/  LEA.HI R6, R3, R0.reuse, RZ, 0x6 ;  /* 0x0000000003067211 */ /* 0x080fe200078f30ff */
[----:B------:R-:W-:Y:S01]  /*0b80*/  IMAD.IADD R2, R7, 0x1, -R2 ;  /* 0x0000000107027824 */ /* 0x000fe200078e0a02 */
[----:B------:R-:W-:Y:S02]  /*0b90*/  LEA.HI R3, R3, R0, RZ, 0x7 ;  /* 0x0000000003037211 */ /* 0x000fe400078f38ff */
[----:B------:R-:W-:Y:S01]  /*0ba0*/  LOP3.LUT R7, R4, 0xfffffff8, RZ, 0xc0, !PT ;  /* 0xfffffff804077812 */ /* 0x000fe200078ec0ff */
[----:B------:R-:W-:Y:S01]  /*0bb0*/  IMAD.SHL.U32 R6, R6, 0x8, RZ ;  /* 0x0000000806067824 */ /* 0x000fe200078e00ff */
[----:B------:R-:W-:-:S02]  /*0bc0*/  LOP3.LUT R9, R3, 0xffffff80, RZ, 0xc0, !PT ;  /* 0xffffff8003097812 */ /* 0x000fc400078ec0ff */
[----:B------:R-:W-:Y:S01]  /*0bd0*/  SHF.R.S32.HI R19, RZ, 0x3, R4 ;  /* 0x00000003ff137819 */ /* 0x000fe20000011404 */
[----:B------:R-:W-:Y:S01]  /*0be0*/  IMAD.IADD R11, R0, 0x1, -R7 ;  /* 0x00000001000b7824 */ /* 0x000fe200078e0a07 */
[----:B------:R-:W-:Y:S01]  /*0bf0*/  LEA.HI R10, R8, R8, RZ, 0x1 ;  /* 0x00000008080a7211 */ /* 0x000fe200078f08ff */
[----:B------:R-:W-:Y:S01]  /*0c00*/  IMAD.IADD R21, R0, 0x1, -R9 ;  /* 0x0000000100157824 */ /* 0x000fe200078e0a09 */
[----:B------:R-:W-:Y:S01]  /*0c10*/  SHF.R.S32.HI R26, RZ, 0x7, R3 ;  /* 0x00000007ff1a7819 */ /* 0x000fe20000011403 */
[----:B------:R-:W-:Y:S01]  /*0c20*/  IMAD R0, R2, 0x8, R5 ;  /* 0x0000000802007824 */ /* 0x000fe200078e0205 */
[----:B------:R-:W-:Y:S01]  /*0c30*/  STL [R1+0xc], R19 ;  /* 0x00000c1301007387 */ /* 0x000fe20000100800 */
[C---:B------:R-:W-:Y:S01]  /*0c40*/  VIADD R25, R19.reuse, 0x20 ;  /* 0x0000002013197836 */ /* 0x040fe20000000000 */
[----:B------:R-:W-:Y:S01]  /*0c50*/  LOP3.LUT R7, R10, 0x1ffffffe, RZ, 0xc0, !PT ;  /* 0x1ffffffe0a077812 */ /* 0x000fe200078ec0ff */
[C---:B------:R-:W-:Y:S01]  /*0c60*/  VIADD R4, R19.reuse, 0x40 ;  /* 0x0000004013047836 */ /* 0x040fe20000000000 */
[----:B------:R-:W-:Y:S01]  /*0c70*/  STL [R1+0x70], R11 ;  /* 0x0000700b01007387 */ /* 0x000fe20000100800 */
[----:B------:R-:W-:-:S02]  /*0c80*/  VIADD R13, R19, 0x60 ;  /* 0x00000060130d7836 */ /* 0x000fc40000000000 */
[----:B------:R-:W-:Y:S01]  /*0c90*/  IMAD.SHL.U32 R200, R11, 0x4, RZ ;  /* 0x000000040bc87824 */ /* 0x000fe200078e00ff */
[----:B------:R0:W-:Y:S01]  /*0ca0*/  STL [R1+0xb4], R0 ;  /* 0x0000b40001007387 */ /* 0x0001e20000100800 */
[----:B------:R-:W-:Y:S01]  /*0cb0*/  SHF.R.S32.HI R5, RZ, 0x1f, R4 ;  /* 0x0000001fff057819 */ /* 0x000fe20000011404 */
[----:B------:R-:W-:Y:S01]  /*0cc0*/  IMAD.IADD R7, R8, 0x1, -R7 ;  /* 0x0000000108077824 */ /* 0x000fe200078e0a07 */
[----:B------:R-:W-:Y:S01]  /*0cd0*/  SHF.R.S32.HI R8, RZ, 0x1f, R13 ;  /* 0x0000001fff087819 */ /* 0x000fe2000001140d */
[----:B------:R-:W-:Y:S01]  /*0ce0*/  STL [R1+0x80], R21 ;  /* 0x0000801501007387 */ /* 0x000fe20000100800 */
[----:B------:R-:W-:Y:S01]  /*0cf0*/  LEA.HI R10, R5, R4, RZ, 0x3 ;  /* 0x00000004050a7211 */ /* 0x000fe200078f18ff */
[----:B------:R-:W-:Y:S01]  /*0d00*/  IMAD.SHL.U32 R4, R4, 0x40, RZ ;  /* 0x0000004004047824 */ /* 0x000fe200078e00ff */
[----:B------:R-:W-:Y:S01]  /*0d10*/  LEA.HI R14, R8, R13, RZ, 0x3 ;  /* 0x0000000d080e7211 */ /* 0x000fe200078f18ff */
[----:B------:R1:W-:Y:S01]  /*0d20*/  STL [R1+0xa0], R25 ;  /* 0x0000a01901007387 */ /* 0x0003e20000100800 */
[----:B------:R-:W-:Y:S01]  /*0d30*/  VIADD R205, R200, 0x40 ;  /* 0x00000040c8cd7836 */ /* 0x000fe20000000000 */
[----:B0-----:R-:W-:Y:S01]  /*0d40*/  SHF.R.S32.HI R0, RZ, 0x1f, R21 ;  /* 0x0000001fff007819 */ /* 0x001fe20000011415 */
[----:B------:R-:W-:Y:S01]  /*0d50*/  IMAD.SHL.U32 R13, R13, 0x40, RZ ;  /* 0x000000400d0d7824 */ /* 0x000fe200078e00ff */
[----:B------:R-:W2:Y:S01]  /*0d60*/  LDL.LU R23, [R1+0x20] ;  /* 0x0000200001177983 */ /* 0x000ea20000300800 */
[----:B------:R-:W-:Y:S01]  /*0d70*/  LOP3.LUT R9, R4, 0x1c0, RZ, 0xc0, !PT ;  /* 0x000001c004097812 */ /* 0x000fe200078ec0ff */
[----:B------:R-:W-:Y:S01]  /*0d80*/  IMAD.IADD R205, R200, 0x1, R205 ;  /* 0x00000001c8cd7824 */ /* 0x000fe200078e02cd */
[----:B------:R-:W-:Y:S01]  /*0d90*/  LEA.HI R2, R0, R21, RZ, 0x2 ;  /* 0x0000001500027211 */ /* 0x000fe200078f10ff */
[----:B------:R-:W-:Y:S01]  /*0da0*/  IMAD.SHL.U32 R16, R11, 0x8, RZ ;  /* 0x000000080b107824 */ /* 0x000fe200078e00ff */
[----:B------:R-:W-:Y:S01]  /*0db0*/  LOP3.LUT R13, R13, 0x1c0, RZ, 0xc0, !PT ;  /* 0x000001c00d0d7812 */ /* 0x000fe200078ec0ff */
[----:B------:R-:W-:Y:S01]  /*0dc0*/  IMAD.SHL.U32 R14, R14, 0x40, RZ ;  /* 0x000000400e0e7824 */ /* 0x000fe200078e00ff */
[--C-:B------:R-:W-:Y:S01]  /*0dd0*/  SHF.R.S32.HI R4, RZ, 0x2, R2.reuse ;  /* 0x00000002ff047819 */ /* 0x100fe20000011402 */
[----:B------:R-:W-:Y:S01]  /*0de0*/  IMAD.SHL.U32 R11, R10, 0x40, RZ ;  /* 0x000000400a0b7824 */ /* 0x000fe200078e00ff */
[----:B------:R-:W-:-:S02]  /*0df0*/  SHF.R.S32.HI R5, RZ, 0x1f, R2 ;  /* 0x0000001fff057819 */ /* 0x000fc40000011402 */
[----:B------:R-:W-:Y:S02]  /*0e00*/  SHF.R.S32.HI R8, RZ, 0x1f, R205 ;  /* 0x0000001fff087819 */ /* 0x000fe400000114cd */
[----:B------:R-:W-:Y:S02]  /*0e10*/  LEA.HI R5, R5, R4, RZ, 0x3 ;  /* 0x0000000405057211 */ /* 0x000fe400078f18ff */
[----:B------:R-:W-:Y:S02]  /*0e20*/  LEA.HI R0, R0, R21, RZ, 0x5 ;  /* 0x0000001500007211 */ /* 0x000fe400078f28ff */
[----:B------:R-:W-:Y:S02]  /*0e30*/  LOP3.LUT R5, R5, 0xfffffff8, RZ, 0xc0, !PT ;  /* 0xfffffff805057812 */ /* 0x000fe400078ec0ff */
[CC--:B------:R-:W-:Y:S02]  /*0e40*/  LEA.HI R203, R8.reuse, R205.reuse, RZ, 0x3 ;  /* 0x000000cd08cb7211 */ /* 0x0c0fe400078f18ff */
[----:B------:R-:W-:Y:S01]  /*0e50*/  LEA.HI R8, R8, R205, RZ, 0x6 ;  /* 0x000000cd08087211 */ /* 0x000fe200078f30ff */
[----:B------:R-:W-:Y:S01]  /*0e60*/  IMAD.IADD R5, R4, 0x1, -R5 ;  /* 0x0000000104057824 */ /* 0x000fe200078e0a05 */
[----:B------:R-:W-:-:S02]  /*0e70*/  LOP3.LUT R4, R13, 0x38, R16, 0xf8, !PT ;  /* 0x000000380d047812 */ /* 0x000fc400078ef810 */
[----:B------:R-:W-:Y:S01]  /*0e80*/  SHF.R.U32.HI R15, RZ, 0x3, R13 ;  /* 0x00000003ff0f7819 */ /* 0x000fe2000001160d */
[----:B------:R-:W-:Y:S01]  /*0e90*/  IMAD.SHL.U32 R8, R8, 0x80, RZ ;  /* 0x0000008008087824 */ /* 0x000fe200078e00ff */
[----:B------:R-:W-:Y:S02]  /*0ea0*/  LOP3.LUT R14, R14, 0xfffffe00, RZ, 0xc0, !PT ;  /* 0xfffffe000e0e7812 */ /* 0x000fe400078ec0ff */
[----:B------:R-:W-:Y:S02]  /*0eb0*/  SHF.R.S32.HI R0, RZ, 0x5, R0 ;  /* 0x00000005ff007819 */ /* 0x000fe40000011400 */
[----:B------:R-:W-:Y:S02]  /*0ec0*/  LOP3.LUT R10, R9, 0x38, R16, 0xf8, !PT ;  /* 0x00000038090a7812 */ /* 0x000fe400078ef810 */
[----:B------:R-:W-:Y:S02]  /*0ed0*/  SHF.R.U32.HI R12, RZ, 0x3, R9 ;  /* 0x00000003ff0c7819 */ /* 0x000fe40000011609 */
[----:B------:R-:W-:-:S02]  /*0ee0*/  LOP3.LUT R11, R11, 0xfffffe00, RZ, 0xc0, !PT ;  /* 0xfffffe000b0b7812 */ /* 0x000fc400078ec0ff */
[----:B------:R-:W-:Y:S02]  /*0ef0*/  LOP3.LUT R9, R9, 0x38, R203, 0xf8, !PT ;  /* 0x0000003809097812 */ /* 0x000fe400078ef8cb */
[----:B------:R-:W-:Y:S01]  /*0f00*/  LOP3.LUT R20, R14, R4, R15, 0xf6, !PT ;  /* 0x000000040e147212 */ /* 0x000fe200078ef60f */
[----:B------:R-:W-:Y:S01]  /*0f10*/  IMAD R4, R0, 0x10, R5 ;  /* 0x0000001000047824 */ /* 0x000fe200078e0205 */
[----:B------:R-:W-:Y:S01]  /*0f20*/  LOP3.LUT R10, R11, R10, R12, 0xf6, !PT ;  /* 0x0000000a0b0a7212 */ /* 0x000fe200078ef60c */
[----:B------:R-:W-:Y:S01]  /*0f30*/  IMAD.SHL.U32 R0, R19, 0x40, RZ ;  /* 0x0000004013007824 */ /* 0x000fe200078e00ff */
[----:B------:R-:W-:Y:S02]  /*0f40*/  LOP3.LUT R12, R9, R12, RZ, 0x3c, !PT ;  /* 0x0000000c090c7212 */ /* 0x000fe400078e3cff */
[----:B------:R-:W-:Y:S02]  /*0f50*/  LOP3.LUT R9, R8, 0xffffe000, RZ, 0xc0, !PT ;  /* 0xffffe00008097812 */ /* 0x000fe400078ec0ff */
[----:B------:R-:W-:Y:S01]  /*0f60*/  SHF.R.S32.HI R8, RZ, 0x1f, R25 ;  /* 0x0000001fff087819 */ /* 0x000fe20000011419 */
[----:B------:R-:W-:Y:S01]  /*0f70*/  IMAD.SHL.U32 R5, R25, 0x40, RZ ;  /* 0x0000004019057824 */ /* 0x000fe200078e00ff */
[----:B------:R-:W-:-:S02]  /*0f80*/  LOP3.LUT R19, R0, 0x1c0, RZ, 0xc0, !PT ;  /* 0x000001c000137812 */ /* 0x000fc400078ec0ff */
[----:B------:R-:W-:Y:S02]  /*0f90*/  LOP3.LUT R22, R13, 0x38, R203, 0xf8, !PT ;  /* 0x000000380d167812 */ /* 0x000fe400078ef8cb */
[----:B------:R-:W-:Y:S02]  /*0fa0*/  LEA.HI R3, R3, R26, RZ, 0x1 ;  /* 0x0000001a03037211 */ /* 0x000fe400078f08ff */
[----:B------:R-:W-:Y:S02]  /*0fb0*/  LEA.HI R8, R8, R25, RZ, 0x3 ;  /* 0x0000001908087211 */ /* 0x000fe400078f18ff */
[----:B-1----:R-:W-:Y:S02]  /*0fc0*/  SHF.R.U32.HI R25, RZ, 0x3, R19 ;  /* 0x00000003ff197819 */ /* 0x002fe40000011613 */
[----:B------:R-:W-:Y:S02]  /*0fd0*/  LOP3.LUT R0, R19, 0x38, R203, 0xf8, !PT ;  /* 0x0000003813007812 */ /* 0x000fe400078ef8cb */
[----:B------:R-:W-:-:S02]  /*0fe0*/  LOP3.LUT R22, R22, R15, RZ, 0x3c, !PT ;  /* 0x0000000f16167212 */ /* 0x000fc400078e3cff */
[----:B------:R-:W-:Y:S02]  /*0ff0*/  LOP3.LUT R15, R5, 0x1c0, RZ, 0xc0, !PT ;  /* 0x000001c0050f7812 */ /* 0x000fe400078ec0ff */
[----:B------:R-:W-:Y:S01]  /*1000*/  LOP3.LUT R3, R3, 0x3fffffe, RZ, 0xc0, !PT ;  /* 0x03fffffe03037812 */ /* 0x000fe200078ec0ff */
[----:B------:R-:W-:Y:S01]  /*1010*/  IMAD.SHL.U32 R8, R8, 0x40, RZ ;  /* 0x0000004008087824 */ /* 0x000fe200078e00ff */
[----:B------:R-:W-:Y:S02]  /*1020*/  LOP3.LUT R24, R6, 0xfffffe00, RZ, 0xc0, !PT ;  /* 0xfffffe0006187812 */ /* 0x000fe400078ec0ff */
[----:B------:R-:W-:Y:S01]  /*1030*/  LOP3.LUT R0, R0, R25, RZ, 0x3c, !PT ;  /* 0x0000001900007212 */ /* 0x000fe200078e3cff */
[----:B------:R-:W-:Y:S01]  /*1040*/  STL [R1+0xac], R26 ;  /* 0x0000ac1a01007387 */ /* 0x000fe20000100800 */
[----:B------:R-:W-:Y:S01]  /*1050*/  SHF.R.U32.HI R13, RZ, 0x3, R15 ;  /* 0x00000003ff0d7819 */ /* 0x000fe2000001160f */
[----:B------:R-:W-:Y:S01]  /*1060*/  IMAD.IADD R3, R26, 0x1, -R3 ;  /* 0x000000011a037824 */ /* 0x000fe200078e0a03 */
[----:B------:R-:W-:Y:S01]  /*1070*/  LOP3.LUT R5, R15, 0x38, R203, 0xf8, !PT ;  /* 0x000000380f057812 */ /* 0x000fe200078ef8cb */
[----:B------:R-:W-:Y:S01]  /*1080*/  STL [R1+0x5c], R24 ;  /* 0x00005c1801007387 */ /* 0x000fe20000100800 */
[----:B------:R-:W-:-:S02]  /*1090*/  IADD3 R12, R12, R9, R11 ;  /* 0x000000090c0c7210 */ /* 0x000fc40007ffe00b */
[----:B------:R-:W-:Y:S01]  /*10a0*/  IADD3 R6, R0, R9, R24 ;  /* 0x0000000900067210 */ /* 0x000fe20007ffe018 */
[----:B------:R0:W-:Y:S01]  /*10b0*/  STL [R1+0x54], R19 ;  /* 0x0000541301007387 */ /* 0x0001e20000100800 */
[----:B------:R-:W-:Y:S02]  /*10c0*/  LOP3.LUT R11, R8, 0xfffffe00, RZ, 0xc0, !PT ;  /* 0xfffffe00080b7812 */ /* 0x000fe400078ec0ff */
[----:B------:R-:W-:Y:S01]  /*10d0*/  LOP3.LUT R0, R19, 0x38, R16, 0xf8, !PT ;  /* 0x0000003813007812 */ /* 0x000fe200078ef810 */
[----:B------:R-:W-:Y:S01]  /*10e0*/  IMAD R4, R3, 0x40, R4 ;  /* 0x0000004003047824 */ /* 0x000fe200078e0204 */
[----:B------:R-:W-:Y:S01]  /*10f0*/  LOP3.LUT R8, R5, R13, RZ, 0x3c, !PT ;  /* 0x0000000d05087212 */ /* 0x000fe200078e3cff */
[----:B------:R-:W-:Y:S01]  /*1100*/  STL [R1+0x50], R15 ;  /* 0x0000500f01007387 */ /* 0x000fe20000100800 */
[----:B------:R-:W-:Y:S01]  /*1110*/  LOP3.LUT R2, R2, 0x7ffffffc, RZ, 0xc0, !PT ;  /* 0x7ffffffc02027812 */ /* 0x000fe200078ec0ff */
[----:B0-----:R-:W-:Y:S02]  /*1120*/  VIADD R19, R16, 0x80 ;  /* 0x0000008010137836 */ /* 0x001fe40000000000 */
[----:B------:R-:W-:Y:S01]  /*1130*/  STL [R1+0xa8], R25 ;  /* 0x0000a81901007387 */ /* 0x000fe20000100800 */
[----:B------:R-:W-:-:S02]  /*1140*/  LOP3.LUT R5, R24, R0, R25, 0xf6, !PT ;  /* 0x0000000018057212 */ /* 0x000fc400078ef619 */
[-C--:B------:R-:W-:Y:S01]  /*1150*/  IADD3 R22, R22, R9.reuse, R14 ;  /* 0x0000000916167210 */ /* 0x080fe20007ffe00e */
[----:B------:R-:W-:Y:S01]  /*1160*/  STL [R1+0xa4], R13 ;  /* 0x0000a40d01007387 */ /* 0x000fe20000100800 */
[----:B------:R-:W-:Y:S02]  /*1170*/  IADD3 R8, R8, R9, R11 ;  /* 0x0000000908087210 */ /* 0x000fe40007ffe00b */
[----:B------:R-:W-:Y:S01]  /*1180*/  LOP3.LUT R0, R15, 0x38, R16, 0xf8, !PT ;  /* 0x000000380f007812 */ /* 0x000fe200078ef810 */
[----:B------:R-:W-:Y:S01]  /*1190*/  STL [R1+0x58], R11 ;  /* 0x0000580b01007387 */ /* 0x000fe20000100800 */
[----:B------:R-:W-:Y:S01]  /*11a0*/  SHF.R.S32.HI R9, RZ, 0x1f, R19 ;  /* 0x0000001fff097819 */ /* 0x000fe20000011413 */
[----:B------:R-:W-:Y:S02]  /*11b0*/  IMAD.IADD R2, R21, 0x1, -R2 ;  /* 0x0000000115027824 */ /* 0x000fe400078e0a02 */
[----:B------:R-:W-:Y:S01]  /*11c0*/  STL [R1+0xb0], R4 ;  /* 0x0000b00401007387 */ /* 0x000fe20000100800 */
[----:B------:R-:W-:Y:S01]  /*11d0*/  VIADD R3, R18, 0x10400 ;  /* 0x0001040012037836 */ /* 0x000fe20000000000 */
[----:B------:R-:W-:-:S02]  /*11e0*/  LOP3.LUT R0, R11, R0, R13, 0xf6, !PT ;  /* 0x000000000b007212 */ /* 0x000fc400078ef60d */
[----:B------:R-:W-:Y:S01]  /*11f0*/  STL [R1+0x7c], RZ ;  /* 0x00007cff01007387 */ /* 0x000fe20000100800 */
[----:B------:R-:W-:-:S03]  /*1200*/  IMAD R10, R10, 0x2, R3 ;  /* 0x000000020a0a7824 */ /* 0x000fc600078e0203 */
[----:B------:R-:W-:Y:S04]  /*1210*/  STL [R1+0x40], RZ ;  /* 0x000040ff01007387 */ /* 0x000fe80000100800 */
[----:B------:R-:W-:Y:S04]  /*1220*/  STL [R1+0x6c], R5 ;  /* 0x00006c0501007387 */ /* 0x000fe80000100800 */
[----:B------:R0:W-:Y:S04]  /*1230*/  STL [R1], R9 ;  /* 0x0000000901007387 */ /* 0x0001e80000100800 */
[----:B------:R1:W-:Y:S01]  /*1240*/  STL [R1+0x8], R2 ;  /* 0x0000080201007387 */ /* 0x0003e20000100800 */
[----:B0-----:R-:W-:-:S02]  /*1250*/  IMAD R9, R0, 0x2, R3 ;  /* 0x0000000200097824 */ /* 0x001fc400078e0203 */
[--C-:B------:R-:W-:Y:S02]  /*1260*/  IMAD R0, R6, 0x2, R3.reuse ;  /* 0x0000000206007824 */ /* 0x100fe400078e0203 */
[--C-:B-1----:R-:W-:Y:S01]  /*1270*/  IMAD R2, R20, 0x2, R3.reuse ;  /* 0x0000000214027824 */ /* 0x102fe200078e0203 */
[----:B------:R-:W-:Y:S01]  /*1280*/  STL [R1+0x90], R10 ;  /* 0x0000900a01007387 */ /* 0x000fe20000100800 */
[----:B------:R-:W-:-:S03]  /*1290*/  IMAD R6, R12, 0x2, R3 ;  /* 0x000000020c067824 */ /* 0x000fc600078e0203 */
[----:B------:R0:W-:Y:S04]  /*12a0*/  STL [R1+0x88], R2 ;  /* 0x0000880201007387 */ /* 0x0001e80000100800 */
[----:B------:R-:W-:Y:S04]  /*12b0*/  STL [R1+0x98], R9 ;  /* 0x0000980901007387 */ /* 0x000fe80000100800 */
[----:B------:R1:W-:Y:S01]  /*12c0*/  STL [R1+0x9c], R0 ;  /* 0x00009c0001007387 */ /* 0x0003e20000100800 */
[----:B0-----:R-:W-:-:S05]  /*12d0*/  IMAD R2, R8, 0x2, R3 ;  /* 0x0000000208027824 */ /* 0x001fca00078e0203 */
[----:B------:R0:W-:Y:S01]  /*12e0*/  STL [R1+0x94], R2 ;  /* 0x0000940201007387 */ /* 0x0001e20000100800 */
[----:B-1----:R-:W-:-:S03]  /*12f0*/  IMAD R0, R22, 0x2, R3 ;  /* 0x0000000216007824 */ /* 0x002fc600078e0203 */
[----:B------:R-:W-:Y:S04]  /*1300*/  STL [R1+0x8c], R6 ;  /* 0x00008c0601007387 */ /* 0x000fe80000100800 */
[----:B------:R1:W-:Y:S01]  /*1310*/  STL [R1+0x84], R0 ;  /* 0x0000840001007387 */ /* 0x0003e20000100800 */
[----:B0-----:R-:W-:Y:S02]  /*1320*/  IMAD R2, R5, 0x2, R3 ;  /* 0x0000000205027824 */ /* 0x001fe400078e0203 */
[----:B-1----:R-:W-:-:S03]  /*1330*/  IMAD R0, R7, 0x8, R4 ;  /* 0x0000000807007824 */ /* 0x002fc600078e0204 */
[----:B------:R0:W-:Y:S04]  /*1340*/  STL [R1+0x60], R2 ;  /* 0x0000600201007387 */ /* 0x0001e80000100800 */
[----:B------:R0:W-:Y:S01]  /*1350*/  STL [R1+0x64], R0 ;  /* 0x0000640001007387 */ /* 0x0001e20000100800 */
[----:B------:R-:W-:Y:S01]  /*1360*/  LOP3.LUT R203, R203, 0xfffffff8, RZ, 0xc0, !PT ;  /* 0xfffffff8cbcb7812 */ /* 0x000fe200078ec0ff */
[----:B------:R-:W-:Y:S01]  /*1370*/  IMAD.MOV.U32 R202, RZ, RZ, RZ ;  /* 0x000000ffffca7224 */ /* 0x000fe200078e00ff */
[----:B------:R-:W-:Y:S01]  /*1380*/  SHF.R.S32.HI R17, RZ, 0x1f, R16 ;  /* 0x0000001fff117819 */ /* 0x000fe20000011410 */
[----:B------:R-:W-:Y:S01]  /*1390*/  IMAD.MOV.U32 R218, RZ, RZ, RZ ;  /* 0x000000ffffda7224 */ /* 0x000fe200078e00ff */
[----:B------:R-:W-:Y:S01]  /*13a0*/  SHF.R.S32.HI R224, RZ, 0x1f, R203 ;  /* 0x0000001fffe07819 */ /* 0x000fe200000114cb */
[----:B------:R-:W-:Y:S01]  /*13b0*/  IMAD.MOV.U32 R204, RZ, RZ, RZ ;  /* 0x000000ffffcc7224 */ /* 0x000fe200078e00ff */
[----:B--2---:R-:W-:Y:S01]  /*13c0*/  LOP3.LUT R225, R23, 0x1, RZ, 0xfc, !PT ;  /* 0x0000000117e17812 */ /* 0x004fe200078efcff */
[----:B------:R-:W-:-:S05]  /*13d0*/  VIADD R23, R16, 0xc0 ;  /* 0x000000c010177836 */ /* 0x000fca0000000000 */
[----:B0-----:R-:W-:-:S07]  /*13e0*/  SHF.R.S32.HI R228, RZ, 0x1f, R23 ;  /* 0x0000001fffe47819 */ /* 0x001fce0000011417 */
.L_x_1860:
[----:B------:R-:W-:Y:S01]  /*13f0*/  ULDC.64 UR4, c[0x0][0xa28] ;  /* 0x00028a0000047ab9 */ /* 0x000fe20000000a00 */
[----:B01----:R-:W0:Y:S01]  /*1400*/  LDC.64 R4, c[0x0][0xa08] ;  /* 0x00028200ff047b82 */ /* 0x003e220000000a00 */
[----:B------:R-:W-:Y:S01]  /*1410*/  ISETP.NE.U32.AND P0, PT, RZ, UR4, PT ;  /* 0x00000004ff007c0c */ /* 0x000fe2000bf05070 */
[----:B------:R-:W-:Y:S01]  /*1420*/  IMAD.MOV.U32 R0, RZ, RZ, RZ ;  /* 0x000000ffff007224 */ /* 0x000fe200078e00ff */
[----:B------:R-:W-:Y:S01]  /*1430*/  ULDC.64 UR6, c[0x0][0xa20] ;  /* 0x0002880000067ab9 */ /* 0x000fe20000000a00 */
[----:B------:R-:W-:Y:S01]  /*1440*/  IMAD.MOV.U32 R28, RZ, RZ, RZ ;  /* 0x000000ffff1c7224 */ /* 0x000fe200078e00ff */
[----:B------:R-:W-:Y:S01]  /*1450*/  ISETP.NE.AND.EX P0, PT, RZ, UR5, PT, P0 ;  /* 0x00000005ff007c0c */ /* 0x000fe2000bf05300 */
[----:B------:R-:W-:Y:S02]  /*1460*/  ULDC.64 UR4, c[0x0][0xa18] ;  /* 0x0002860000047ab9 */ /* 0x000fe40000000a00 */
[----:B------:R-:W-:-:S04]  /*1470*/  ISETP.NE.U32.AND P1, PT, RZ, UR4, PT ;  /* 0x00000004ff007c0c */ /* 0x000fc8000bf25070 */
[----:B------:R-:W-:Y:S01]  /*1480*/  ISETP.NE.AND.EX P1, PT, RZ, UR5, PT, P1 ;  /* 0x00000005ff007c0c */ /* 0x000fe2000bf25310 */
[----:B------:R-:W-:Y:S02]  /*1490*/  ULDC.64 UR4, c[0x0][0xa08] ;  /* 0x0002820000047ab9 */ /* 0x000fe40000000a00 */
[----:B------:R-:W-:-:S03]  /*14a0*/  ISETP.NE.U32.AND P3, PT, RZ, UR4, PT ;  /* 0x00000004ff007c0c */ /* 0x000fc6000bf65070 */
[----:B--23--:R-:W1:Y:S01]  /*14b0*/  @P0 LDC.64 R2, c[0x0][0xa28] ;  /* 0x00028a00ff020b82 */ /* 0x00ce620000000a00 */
[----:B------:R-:W-:Y:S01]  /*14c0*/  ISETP.NE.AND.EX P3, PT, RZ, UR5, PT, P3 ;  /* 0x00000005ff007c0c */ /* 0x000fe2000bf65330 */
[----:B0-----:R-:W-:-:S06]  /*14d0*/  IMAD.WIDE R8, R39, 0x4, R4 ;  /* 0x0000000427087825 */ /* 0x001fcc00078e0204 */
[----:B------:R-:W0:Y:S01]  /*14e0*/  @P1 LDC.64 R6, c[0x0][0xa18] ;  /* 0x00028600ff061b82 */ /* 0x000e220000000a00 */
[----:B------:R-:W-:Y:S02]  /*14f0*/  ULDC UR4, c[0x0][0x288] ;  /* 0x0000a20000047ab9 */ /* 0x000fe40000000800 */
[----:B------:R-:W-:Y:S01]  /*1500*/  IMAD.U32 R219, RZ, RZ, UR4 ;  /* 0x00000004ffdb7e24 */ /* 0x000fe2000f8e00ff */
[----:B------:R2:W-:Y:S01]  /*1510*/  STL [R1+0x74], R38 ;  /* 0x0000742601007387 */ /* 0x0005e20000100800 */
[----:B------:R-:W-:-:S03]  /*1520*/  ULDC.64 UR4, c[0x0][0x418] ;  /* 0x0001060000047ab9 */ /* 0x000fc60000000a00 */
[----:B-----5:R2:W5:Y:S01]  /*1530*/  @P3 LDG.E R28, desc[UR60][R8.64] ;  /* 0x0000003c081c3981 */ /* 0x020562000c1e1900 */
[----:B-1----:R-:W-:-:S05]  /*1540*/  @P0 IMAD.WIDE R2, R39, 0x4, R2 ;  /* 0x0000000427020825 */ /* 0x002fca00078e0202 */
[----:B------:R2:W5:Y:S01]  /*1550*/  @P0 LDG.E R0, desc[UR60][R2.64] ;  /* 0x0000003c02000981 */ /* 0x000562000c1e1900 */
[----:B0-----:R-:W-:-:S05]  /*1560*/  @P1 IMAD.WIDE R4, R39, 0x4, R6 ;  /* 0x0000000427041825 */ /* 0x001fca00078e0206 */
[----:B------:R2:W5:Y:S04]  /*1570*/  @P1 LDG.E R219, desc[UR60][R4.64] ;  /* 0x0000003c04db1981 */ /* 0x000568000c1e1900 */
[----:B------:R2:W-:Y:S01]  /*1580*/  STL [R1+0x78], R39 ;  /* 0x0000782701007387 */ /* 0x0005e20000100800 */
[----:B------:R-:W-:-:S03]  /*1590*/  UISETP.NE.U32.AND UP0, UPT, UR4, URZ, UPT ;  /* 0x0000003f0400728c */ /* 0x000fc6000bf05070 */
[----:B------:R-:W-:Y:S01]  /*15a0*/  ULDC UR4, c[0x0][0x424] ;  /* 0x0001090000047ab9 */ /* 0x000fe20000000800 */
[----:B------:R-:W-:Y:S01]  /*15b0*/  UISETP.NE.AND.EX UP0, UPT, UR5, URZ, UPT, UP0 ;  /* 0x0000003f0500728c */ /* 0x000fe2000bf05300 */
[----:B------:R-:W-:Y:S02]  /*15c0*/  ISETP.NE.U32.AND P2, PT, RZ, UR6, PT ;  /* 0x00000006ff007c0c */ /* 0x000fe4000bf45070 */
[----:B------:R-:W-:Y:S01]  /*15d0*/  ULDC UR5, c[0x0][0x2f0] ;  /* 0x0000bc0000057ab9 */ /* 0x000fe20000000800 */
[----:B------:R-:W-:Y:S01]  /*15e0*/  USEL UR4, UR4, 0x1, UP0 ;  /* 0x0000000104047887 */ /* 0x000fe20008000000 */
[----:B------:R-:W-:-:S03]  /*15f0*/  ISETP.NE.AND.EX P2, PT, RZ, UR7, PT, P2 ;  /* 0x00000007ff007c0c */ /* 0x000fc6000bf45320 */
[----:B------:R-:W-:-:S03]  /*1600*/  UIMAD UR4, UR4, UR5, URZ ;  /* 0x00000005040472a4 */ /* 0x000fc6000f8e023f */
[----:B------:R-:W-:Y:S01]  /*1610*/  ULDC UR5, c[0x0][0x348] ;  /* 0x0000d20000057ab9 */ /* 0x000fe20000000800 */
[----:B--2-4-:R-:W-:Y:S08]  /*1620*/  @P1 BRA `(.L_x_1558) ;  /* 0x0000000000241947 */ /* 0x014ff00003800000 */
[----:B------:R-:W-:Y:S02]  /*1630*/  ULDC.64 UR6, c[0x0][0xa00] ;  /* 0x0002800000067ab9 */ /* 0x000fe40000000a00 */
[----:B------:R-:W-:-:S04]  /*1640*/  ISETP.NE.U32.AND P0, PT, RZ, UR6, PT ;  /* 0x00000006ff007c0c */ /* 0x000fc8000bf05070 */
[----:B------:R-:W-:-:S13]  /*1650*/  ISETP.NE.AND.EX P0, PT, RZ, UR7, PT, P0 ;  /* 0x00000007ff007c0c */ /* 0x000fda000bf05300 */
[----:B------:R-:W-:Y:S05]  /*1660*/  @!P0 BRA `(.L_x_1558) ;  /* 0x0000000000148947 */ /* 0x000fea0003800000 */
[----:B------:R-:W0:Y:S02]  /*1670*/  LDC.64 R2, c[0x0][0xa00] ;  /* 0x00028000ff027b82 */ /* 0x000e240000000a00 */
[----:B0-----:R-:W-:-:S05]  /*1680*/  IMAD.WIDE R2, R39, 0x4, R2 ;  /* 0x0000000427027825 */ /* 0x001fca00078e0202 */
[----:B-----5:R-:W2:Y:S04]  /*1690*/  LDG.E R219, desc[UR60][R2.64] ;  /* 0x0000003c02db7981 */ /* 0x020ea8000c1e1900 */
[----:B------:R-:W2:Y:S02]  /*16a0*/  LDG.E R4, desc[UR60][R2.64+0x4] ;  /* 0x0000043c02047981 */ /* 0x000ea4000c1e1900 */
[----:B--2---:R-:W-:-:S07]  /*16b0*/  IMAD.IADD R219, R4, 0x1, -R219 ;  /* 0x0000000104db7824 */ /* 0x004fce00078e0adb */
.L_x_1558:
[----:B------:R-:W-:Y:S02]  /*16c0*/  IMAD.U32 R2, RZ, RZ, UR5 ;  /* 0x00000005ff027e24 */ /* 0x000fe4000f8e00ff */
[----:B------:R-:W-:Y:S01]  /*16d0*/  IMAD.U32 R29, RZ, RZ, UR4 ;  /* 0x00000004ff1d7e24 */ /* 0x000fe2000f8e00ff */
[----:B------:R-:W-:Y:S06]  /*16e0*/  @!P2 BRA `(.L_x_1559) ;  /* 0x000000000010a947 */ /* 0x000fec0003800000 */
[----:B------:R-:W0:Y:S02]  /*16f0*/  LDC.64 R4, c[0x0][0xa20] ;  /* 0x00028800ff047b82 */ /* 0x000e240000000a00 */
[----:B0-----:R-:W-:-:S05]  /*1700*/  IMAD.WIDE R4, R39, 0x4, R4 ;  /* 0x0000000427047825 */ /* 0x001fca00078e0204 */
[----:B------:R0:W5:Y:S01]  /*1710*/  LDG.E R29, desc[UR60][R4.64] ;  /* 0x0000003c041d7981 */ /* 0x000162000c1e1900 */
[----:B------:R-:W-:Y:S05]  /*1720*/  BRA `(.L_x_1560) ;  /* 0x0000000000107947 */ /* 0x000fea0003800000 */
.L_x_1559:
[----:B------:R-:W-:Y:S05]  /*1730*/  @!P3 BRA `(.L_x_1560) ;  /* 0x00000000000cb947 */ /* 0x000fea0003800000 */
[----:B------:R-:W2:Y:S04]  /*1740*/  LDG.E R4, desc[UR60][R8.64] ;  /* 0x0000003c08047981 */ /* 0x000ea8000c1e1900 */
[----:B------:R-:W2:Y:S02]  /*1750*/  LDG.E R29, desc[UR60][R8.64+0x4] ;  /* 0x0000043c081d7981 */ /* 0x000ea4000c1e1900 */
[----:B--2---:R-:W-:-:S07]  /*1760*/  IMAD.IADD R29, R29, 0x1, -R4 ;  /* 0x000000011d1d7824 */ /* 0x004fce00078e0a04 */
.L_x_1560:
[----:B------:R-:W-:Y:S01]  /*1770*/  ULDC.64 UR4, c[0x0][0xa10] ;  /* 0x0002840000047ab9 */ /* 0x000fe20000000a00 */
[----:B------:R-:W1:Y:S01]  /*1780*/  LDC R9, c[0x0][0x448] ;  /* 0x00011200ff097b82 */ /* 0x000e620000000800 */
[----:B------:R-:W-:-:S04]  /*1790*/  ISETP.NE.U32.AND P0, PT, RZ, UR4, PT ;  /* 0x00000004ff007c0c */ /* 0x000fc8000bf05070 */
[----:B------:R-:W-:Y:S01]  /*17a0*/  ISETP.NE.AND.EX P0, PT, RZ, UR5, PT, P0 ;  /* 0x00000005ff007c0c */ /* 0x000fe2000bf05300 */
[----:B------:R-:W-:Y:S02]  /*17b0*/  ULDC.64 UR4, c[0x0][0xa30] ;  /* 0x00028c0000047ab9 */ /* 0x000fe40000000a00 */
[----:B------:R-:W-:Y:S01]  /*17c0*/  ISETP.NE.U32.AND P1, PT, RZ, UR4, PT ;  /* 0x00000004ff007c0c */ /* 0x000fe2000bf25070 */
[----:B-----5:R-:W-:Y:S01]  /*17d0*/  IMAD.MOV.U32 R94, RZ, RZ, R29 ;  /* 0x000000ffff5e7224 */ /* 0x020fe200078e001d */
[----:B------:R-:W2:Y:S02]  /*17e0*/  LDC.64 R12, c[0x0][0x9e0] ;  /* 0x00027800ff0c7b82 */ /* 0x000ea40000000a00 */
[----:B------:R-:W-:-:S06]  /*17f0*/  ISETP.NE.AND.EX P1, PT, RZ, UR5, PT, P1 ;  /* 0x00000005ff007c0c */ /* 0x000fcc000bf25310 */
[----:B0-----:R-:W0:Y:S08]  /*1800*/  @P0 LDC.64 R4, c[0x0][0xa10] ;  /* 0x00028400ff040b82 */ /* 0x001e300000000a00 */
[----:B------:R-:W3:Y:S01]  /*1810*/  @P1 LDC.64 R6, c[0x0][0xa30] ;  /* 0x00028c00ff061b82 */ /* 0x000ee20000000a00 */
[----:B0-----:R-:W-:-:S05]  /*1820*/  @P0 IMAD.WIDE R4, R39, 0x4, R4 ;  /* 0x0000000427040825 */ /* 0x001fca00078e0204 */
[----:B------:R-:W4:Y:S04]  /*1830*/  @P0 LDG.E R3, desc[UR60][R4.64] ;  /* 0x0000003c04030981 */ /* 0x000f28000c1e1900 */
[----:B------:R0:W4:Y:S01]  /*1840*/  @P0 LDG.E R8, desc[UR60][R4.64+0x4] ;  /* 0x0000043c04080981 */ /* 0x000122000c1e1900 */
[----:B---3--:R-:W-:-:S05]  /*1850*/  @P1 IMAD.WIDE R6, R39, 0x4, R6 ;  /* 0x0000000427061825 */ /* 0x008fca00078e0206 */
[----:B------:R3:W5:Y:S01]  /*1860*/  @P1 LDG.E R94, desc[UR60][R6.64] ;  /* 0x0000003c065e1981 */ /* 0x000762000c1e1900 */
[----:B-1----:R-:W-:Y:S01]  /*1870*/  ISETP.NE.AND P1, PT, R9, 0x1, PT ;  /* 0x000000010900780c */ /* 0x002fe20003f25270 */
[----:B------:R-:W-:Y:S01]  /*1880*/  IMAD.SHL.U32 R14, R37, 0x80, RZ ;  /* 0x00000080250e7824 */ /* 0x000fe200078e00ff */
[----:B--2---:R-:W-:Y:S01]  /*1890*/  ISETP.GE.AND P2, PT, R13, 0x1, PT ;  /* 0x000000010d00780c */ /* 0x004fe20003f46270 */
[----:B------:R-:W-:Y:S02]  /*18a0*/  IMAD.IADD R11, R29, 0x1, -R0 ;  /* 0x000000011d0b7824 */ /* 0x000fe400078e0a00 */
[----:B------:R-:W-:Y:S01]  /*18b0*/  VIADD R0, R14, 0x7f ;  /* 0x0000007f0e007836 */ /* 0x000fe20000000000 */
[----:B------:R1:W-:Y:S03]  /*18c0*/  STL [R1+0x4c], R14 ;  /* 0x00004c0e01007387 */ /* 0x0003e60000100800 */
[----:B0-----:R-:W-:-:S04]  /*18d0*/  IMAD.MOV.U32 R4, RZ, RZ, R0 ;  /* 0x000000ffff047224 */ /* 0x001fc800078e0000 */
[----:B------:R-:W0:Y:S08]  /*18e0*/  @P1 LDC R9, c[0x0][0x44c] ;  /* 0x00011300ff091b82 */ /* 0x000e300000000800 */
[----:B------:R-:W2:Y:S01]  /*18f0*/  @P1 LDC R10, c[0x0][0x450] ;  /* 0x00011400ff0a1b82 */ /* 0x000ea20000000800 */
[----:B----4-:R-:W-:Y:S02]  /*1900*/  @P0 IMAD.IADD R2, R8, 0x1, -R3 ;  /* 0x0000000108020824 */ /* 0x010fe400078e0a03 */
[----:B0-----:R-:W-:-:S04]  /*1910*/  @P1 IMAD.HI.U32 R3, R0, R9, RZ ;  /* 0x0000000900031227 */ /* 0x001fc800078e00ff */
[----:B------:R-:W-:Y:S01]  /*1920*/  IMAD.IADD R220, R11, 0x1, R2 ;  /* 0x000000010bdc7824 */ /* 0x000fe200078e0202 */
[----:B--2---:R-:W-:-:S03]  /*1930*/  @P1 SHF.R.U32.HI R4, RZ, R10, R3 ;  /* 0x0000000aff041219 */ /* 0x004fc60000011603 */
[C---:B------:R-:W-:Y:S01]  /*1940*/  VIADD R0, R220.reuse, 0x3f ;  /* 0x0000003fdc007836 */ /* 0x040fe20000000000 */
[----:B------:R-:W-:-:S04]  /*1950*/  IADD3 R5, R220, 0x1, -R219 ;  /* 0x00000001dc057810 */ /* 0x000fc80007ffe8db */
[----:B------:R-:W-:Y:S01]  /*1960*/  SHF.R.S32.HI R3, RZ, 0x1f, R0 ;  /* 0x0000001fff037819 */ /* 0x000fe20000011400 */
[----:B---3--:R-:W-:-:S03]  /*1970*/  IMAD.IADD R7, R5, 0x1, R4 ;  /* 0x0000000105077824 */ /* 0x008fc600078e0204 */
[----:B------:R-:W-:Y:S01]  /*1980*/  LEA.HI R3, R3, R0, RZ, 0x6 ;  /* 0x0000000003037211 */ /* 0x000fe200078f30ff */
[----:B------:R-:W-:-:S03]  /*1990*/  IMAD.IADD R0, R7, 0x1, R12 ;  /* 0x0000000107007824 */ /* 0x000fc600078e020c */
[----:B------:R-:W-:Y:S01]  /*19a0*/  SHF.R.S32.HI R95, RZ, 0x6, R3 ;  /* 0x00000006ff5f7819 */ /* 0x000fe20000011403 */
        /* <DEDUP_REMOVED lines=12> */
.L_x_1563:
[----:B------:R-:W-:-:S13]  /*1a70*/  ISETP.NE.AND P0, PT, R13, 0x1, PT ;  /* 0x000000010d00780c */ /* 0x000fda0003f05270 */
[----:B------:R-:W0:Y:S02]  /*1a80*/  @P0 LDC.64 R4, c[0x0][0x9e8] ;  /* 0x00027a00ff040b82 */ /* 0x000e240000000a00 */
[----:B0-----:R-:W-:-:S05]  /*1a90*/  @P0 IMAD.HI.U32 R4, R3, R4, RZ ;  /* 0x0000000403040227 */ /* 0x001fca00078e00ff */
[----:B------:R-:W-:-:S07]  /*1aa0*/  @P0 SHF.R.U32.HI R3, RZ, R5, R4 ;  /* 0x00000005ff030219 */ /* 0x000fce0000011604 */
.L_x_1564:
[----:B------:R-:W-:Y:S05]  /*1ab0*/  BSYNC B0 ;  /* 0x0000000000007941 */ /* 0x000fea0003800000 */
.L_x_1562:
[----:B------:R-:W-:-:S05]  /*1ac0*/  IMAD R3, R3, R13, R13 ;  /* 0x0000000d03037224 */ /* 0x000fca00078e020d */
[----:B------:R-:W-:-:S07]  /*1ad0*/  VIMNMX R0, R0, R3, PT ;  /* 0x0000000300007248 */ /* 0x000fce0003fe0100 */
.L_x_1561:
[----:B------:R-:W0:Y:S01]  /*1ae0*/  @P1 LDC R4, c[0x0][0x44c] ;  /* 0x00011300ff041b82 */ /* 0x000e220000000800 */
[----:B------:R-:W-:Y:S01]  /*1af0*/  IMAD.MOV.U32 R3, RZ, RZ, R14 ;  /* 0x000000ffff037224 */ /* 0x000fe200078e000e */
[----:B------:R-:W-:Y:S01]  /*1b00*/  ULDC UR4, c[0x0][0x9dc] ;  /* 0x0002770000047ab9 */ /* 0x000fe20000000800 */
[----:B------:R-:W-:-:S05]  /*1b10*/  IMAD.IADD R102, R220, 0x1, -R219 ;  /* 0x00000001dc667824 */ /* 0x000fca00078e0adb */
[----:B------:R-:W1:Y:S01]  /*1b20*/  @P1 LDC R5, c[0x0][0x450] ;  /* 0x00011400ff051b82 */ /* 0x000e620000000800 */
[----:B0-----:R-:W-:-:S05]  /*1b30*/  @P1 IMAD.HI.U32 R4, R14, R4, RZ ;  /* 0x000000040e041227 */ /* 0x001fca00078e00ff */
[----:B-1----:R-:W-:-:S05]  /*1b40*/  @P1 SHF.R.U32.HI R3, RZ, R5, R4 ;  /* 0x00000005ff031219 */ /* 0x002fca0000011604 */
[----:B------:R-:W-:-:S04]  /*1b50*/  IMAD.IADD R3, R102, 0x1, R3 ;  /* 0x0000000166037824 */ /* 0x000fc800078e0203 */
[----:B------:R-:W-:Y:S01]  /*1b60*/  VIADD R4, R3, -UR4 ;  /* 0x8000000403047c36 */ /* 0x000fe20008000000 */
[----:B------:R-:W-:Y:S06]  /*1b70*/  @!P2 BRA `(.L_x_1565) ;  /* 0x000000000044a947 */ /* 0x000fec0003800000 */
[----:B------:R-:W-:Y:S01]  /*1b80*/  ISETP.GT.AND P0, PT, R3, -0x1, PT ;  /* 0xffffffff0300780c */ /* 0x000fe20003f04270 */
[----:B------:R-:W-:-:S12]  /*1b90*/  BSSY B0, `(.L_x_1566) ;  /* 0x000000d000007945 */ /* 0x000fd80003800000 */
[----:B------:R-:W-:Y:S05]  /*1ba0*/  @P0 BRA `(.L_x_1567) ;  /* 0x00000000001c0947 */ /* 0x000fea0003800000 */
[----:B------:R-:W-:Y:S02]  /*1bb0*/  ISETP.NE.AND P0, PT, R13, 0x1, PT ;  /* 0x000000010d00780c */ /* 0x000fe40003f05270 */
[----:B------:R-:W-:-:S11]  /*1bc0*/  LOP3.LUT R3, RZ, R3, RZ, 0x33, !PT ;  /* 0x00000003ff037212 */ /* 0x000fd600078e33ff */
[----:B------:R-:W0:Y:S02]  /*1bd0*/  @P0 LDC.64 R6, c[0x0][0x9e8] ;  /* 0x00027a00ff060b82 */ /* 0x000e240000000a00 */
[----:B0-----:R-:W-:-:S05]  /*1be0*/  @P0 IMAD.HI.U32 R6, R3, R6, RZ ;  /* 0x0000000603060227 */ /* 0x001fca00078e00ff */
[----:B------:R-:W-:-:S04]  /*1bf0*/  @P0 SHF.R.U32.HI R3, RZ, R7, R6 ;  /* 0x00000007ff030219 */ /* 0x000fc80000011606 */
[----:B------:R-:W-:Y:S01]  /*1c00*/  LOP3.LUT R3, RZ, R3, RZ, 0x33, !PT ;  /* 0x00000003ff037212 */ /* 0x000fe200078e33ff */
[----:B------:R-:W-:Y:S06]  /*1c10*/  BRA `(.L_x_1568) ;  /* 0x0000000000107947 */ /* 0x000fec0003800000 */
.L_x_1567:
[----:B------:R-:W-:-:S13]  /*1c20*/  ISETP.NE.AND P0, PT, R13, 0x1, PT ;  /* 0x000000010d00780c */ /* 0x000fda0003f05270 */
[----:B------:R-:W0:Y:S02]  /*1c30*/  @P0 LDC.64 R6, c[0x0][0x9e8] ;  /* 0x00027a00ff060b82 */ /* 0x000e240000000a00 */
[----:B0-----:R-:W-:-:S05]  /*1c40*/  @P0 IMAD.HI.U32 R6, R3, R6, RZ ;  /* 0x0000000603060227 */ /* 0x001fca00078e00ff */
[----:B------:R-:W-:-:S07]  /*1c50*/  @P0 SHF.R.U32.HI R3, RZ, R7, R6 ;  /* 0x00000007ff030219 */ /* 0x000fce0000011606 */
.L_x_1568:
[----:B------:R-:W-:Y:S05]  /*1c60*/  BSYNC B0 ;  /* 0x0000000000007941 */ /* 0x000fea0003800000 */
.L_x_1566:
[----:B------:R-:W-:-:S05]  /*1c70*/  IMAD R3, R3, R13, RZ ;  /* 0x0000000d03037224 */ /* 0x000fca00078e02ff */
[----:B------:R-:W-:-:S07]  /*1c80*/  VIMNMX R4, R4, R3, !PT ;  /* 0x0000000304047248 */ /* 0x000fce0007fe0100 */
.L_x_1565:
[----:B------:R-:W-:Y:S01]  /*1c90*/  VIADD R0, R0, 0x3f ;  /* 0x0000003f00007836 */ /* 0x000fe20000000000 */
[----:B------:R-:W-:-:S04]  /*1ca0*/  SHF.R.S32.HI R5, RZ, 0x1f, R4 ;  /* 0x0000001fff057819 */ /* 0x000fc80000011404 */
[----:B------:R-:W-:Y:S02]  /*1cb0*/  SHF.R.S32.HI R3, RZ, 0x1f, R0 ;  /* 0x0000001fff037819 */ /* 0x000fe40000011400 */
[----:B------:R-:W-:Y:S02]  /*1cc0*/  LEA.HI R5, R5, R4, RZ, 0x6 ;  /* 0x0000000405057211 */ /* 0x000fe400078f30ff */
[----:B------:R-:W-:Y:S02]  /*1cd0*/  LEA.HI R3, R3, R0, RZ, 0x6 ;  /* 0x0000000003037211 */ /* 0x000fe400078f30ff */
[----:B------:R-:W-:Y:S02]  /*1ce0*/  SHF.R.S32.HI R5, RZ, 0x6, R5 ;  /* 0x00000006ff057819 */ /* 0x000fe40000011405 */
[----:B------:R-:W-:Y:S02]  /*1cf0*/  SHF.R.S32.HI R0, RZ, 0x6, R3 ;  /* 0x00000006ff007819 */ /* 0x000fe40000011403 */
[----:B------:R-:W-:-:S02]  /*1d00*/  VIMNMX R5, RZ, R5, !PT ;  /* 0x00000005ff057248 */ /* 0x000fc40007fe0100 */
[----:B------:R-:W-:-:S03]  /*1d10*/  VIMNMX R0, R95, R0, PT ;  /* 0x000000005f007248 */ /* 0x000fc60003fe0100 */
[--C-:B------:R-:W-:Y:S02]  /*1d20*/  IMAD R5, R5, 0x40, -R11.reuse ;  /* 0x0000004005057824 */ /* 0x100fe400078e0a0b */
[----:B------:R-:W-:-:S03]  /*1d30*/  IMAD R3, R0, 0x40, -R11 ;  /* 0x0000004000037824 */ /* 0x000fc600078e0a0b */
[----:B------:R-:W-:Y:S02]  /*1d40*/  VIMNMX R5, RZ, R5, !PT ;  /* 0x00000005ff057248 */ /* 0x000fe40007fe0100 */
[----:B------:R-:W-:Y:S02]  /*1d50*/  VIMNMX R0, R3, R2, PT ;  /* 0x0000000203007248 */ /* 0x000fe40003fe0100 */
[----:B------:R-:W-:Y:S02]  /*1d60*/  SHF.R.U32.HI R24, RZ, 0x6, R5 ;  /* 0x00000006ff187819 */ /* 0x000fe40000011605 */
[----:B------:R-:W-:-:S03]  /*1d70*/  ISETP.GT.AND P0, PT, R0, R5, PT ;  /* 0x000000050000720c */ /* 0x000fc60003f04270 */
[----:B------:R-:W-:-:S10]  /*1d80*/  IMAD.MOV.U32 R25, RZ, RZ, R24 ;  /* 0x000000ffff197224 */ /* 0x000fd400078e0018 */
[----:B------:R-:W-:-:S05]  /*1d90*/  @P0 VIADD R0, R0, 0x3f ;  /* 0x0000003f00000836 */ /* 0x000fca0000000000 */
[----:B------:R-:W-:-:S04]  /*1da0*/  @P0 SHF.R.S32.HI R3, RZ, 0x1f, R0 ;  /* 0x0000001fff030819 */ /* 0x000fc80000011400 */
[----:B------:R-:W-:-:S04]  /*1db0*/  @P0 LEA.HI R3, R3, R0, RZ, 0x6 ;  /* 0x0000000003030211 */ /* 0x000fc800078f30ff */
[----:B------:R-:W-:Y:S02]  /*1dc0*/  @P0 SHF.R.S32.HI R25, RZ, 0x6, R3 ;  /* 0x00000006ff190819 */ /* 0x000fe40000011403 */
[----:B------:R-:W-:Y:S02]  /*1dd0*/  PLOP3.LUT P0, PT, PT, PT, PT, 0x80, 0x0 ;  /* 0x000000000000781c */ /* 0x000fe40003f0f070 */
[----:B------:R-:W-:-:S13]  /*1de0*/  ISETP.GT.AND P1, PT, R25, R24, PT ;  /* 0x000000181900720c */ /* 0x000fda0003f24270 */
[----:B------:R-:W-:Y:S05]  /*1df0*/  @!P1 BRA `(.L_x_1569) ;  /* 0x0000006c00289947 */ /* 0x000fea0003800000 */
        /* <DEDUP_REMOVED lines=20> */
.L_x_1571:
[----:B------:R-:W-:Y:S05]  /*1f40*/  BSYNC B6 ;  /* 0x0000000000067941 */ /* 0x000fea0003800000 */
.L_x_1570:
        /* <DEDUP_REMOVED lines=20> */
.L_x_1573:
[----:B------:R-:W-:Y:S05]  /*2090*/  BSYNC B6 ;  /* 0x0000000000067941 */ /* 0x000fea0003800000 */
.L_x_1572:
[----:B------:R-:W-:Y:S01]  /*20a0*/  ULDC.64 UR4, c[0x0][0x9f8] ;  /* 0x00027e0000047ab9 */ /* 0x000fe20000000a00 */
[----:B------:R-:W2:Y:S01]  /*20b0*/  LDL R30, [R1+0xc] ;  /* 0x00000c00011e7983 */ /* 0x000ea20000100800 */
[----:B------:R-:W-:Y:S01]  /*20c0*/  ISETP.NE.U32.AND P0, PT, RZ, UR4, PT ;  /* 0x00000004ff007c0c */ /* 0x000fe2000bf05070 */
[----:B------:R-:W-:Y:S02]  /*20d0*/  ULDC UR4, c[0x0][0x2f4] ;  /* 0x0000bd0000047ab9 */ /* 0x000fe40000000800 */
[----:B------:R-:W3:Y:S01]  /*20e0*/  LDL R34, [R1+0x54] ;  /* 0x0000540001227983 */ /* 0x000ee20000100800 */
[----:B------:R-:W-:-:S03]  /*20f0*/  ISETP.NE.AND.EX P0, PT, RZ, UR5, PT, P0 ;  /* 0x00000005ff007c0c */ /* 0x000fc6000bf05300 */
[----:B------:R-:W4:Y:S01]  /*2100*/  LDL R33, [R1+0x50] ;  /* 0x0000500001217983 */ /* 0x000f220000100800 */
[----:B------:R-:W-:Y:S01]  /*2110*/  IMAD.MOV.U32 R4, RZ, RZ, R39 ;  /* 0x000000ffff047224 */ /* 0x000fe200078e0027 */
[----:B------:R-:W0:Y:S02]  /*2120*/  LDC.64 R10, c[0x0][0x3f8] ;  /* 0x0000fe00ff0a7b82 */ /* 0x000e240000000a00 */
[----:B------:R-:W4:Y:S04]  /*2130*/  LDL R32, [R1+0xa8] ;  /* 0x0000a80001207983 */ /* 0x000f280000100800 */
[----:B------:R-:W4:Y:S02]  /*2140*/  LDL R20, [R1+0xa4] ;  /* 0x0000a40001147983 */ /* 0x000f240000100800 */
[----:B------:R-:W1:Y:S01]  /*2150*/  @P0 LDC.64 R6, c[0x0][0x9f8] ;  /* 0x00027e00ff060b82 */ /* 0x000e620000000a00 */
[----:B------:R-:W-:Y:S01]  /*2160*/  ISETP.GE.AND P1, PT, R205, UR4, PT ;  /* 0x00000004cd007c0c */ /* 0x000fe2000bf26270 */
[----:B------:R-:W4:Y:S03]  /*2170*/  LDL R31, [R1+0x5c] ;  /* 0x00005c00011f7983 */ /* 0x000f260000100800 */
[----:B------:R-:W-:Y:S01]  /*2180*/  SEL R3, RZ, 0xffffffff, P1 ;  /* 0xffffffffff037807 */ /* 0x000fe20000800000 */
[----:B------:R-:W4:Y:S02]  /*2190*/  LDL R21, [R1+0x58] ;  /* 0x0000580001157983 */ /* 0x000f240000100800 */
[----:B------:R-:W0:Y:S02]  /*21a0*/  LDC R93, c[0x0][0x3f4] ;  /* 0x0000fd00ff5d7b82 */ /* 0x000e240000000800 */
[----:B------:R-:W-:-:S06]  /*21b0*/  IMAD.SHL.U32 R3, R3, 0x2, RZ ;  /* 0x0000000203037824 */ /* 0x000fcc00078e00ff */
[----:B------:R-:W2:Y:S01]  /*21c0*/  LDC.64 R26, c[0x0][0x408] ;  /* 0x00010200ff1a7b82 */ /* 0x000ea20000000a00 */
[----:B-1----:R-:W-:-:S05]  /*21d0*/  @P0 IMAD.WIDE R6, R39, 0x4, R6 ;  /* 0x0000000427060825 */ /* 0x002fca00078e0206 */
[----:B------:R1:W4:Y:S01]  /*21e0*/  @P0 LDG.E R4, desc[UR60][R6.64] ;  /* 0x0000003c06040981 */ /* 0x000322000c1e1900 */
[----:B------:R-:W-:-:S04]  /*21f0*/  ISETP.GE.AND P0, PT, R16, UR4, PT ;  /* 0x0000000410007c0c */ /* 0x000fc8000bf06270 */
[----:B------:R-:W-:-:S04]  /*2200*/  SEL R0, RZ, 0x1, P0 ;  /* 0x00000001ff007807 */ /* 0x000fc80000000000 */
[----:B------:R-:W-:Y:S01]  /*2210*/  LOP3.LUT R0, R3, 0x2, R0, 0xe2, !PT ;  /* 0x0000000203007812 */ /* 0x000fe200078ee200 */
[----:B------:R-:W-:Y:S02]  /*2220*/  IMAD.IADD R3, R28, 0x1, R29 ;  /* 0x000000011c037824 */ /* 0x000fe400078e021d */
[----:B------:R-:W4:Y:S01]  /*2230*/  LDL R28, [R1+0x70] ;  /* 0x00007000011c7983 */ /* 0x000f220000100800 */
[----:B------:R-:W-:Y:S02]  /*2240*/  ISETP.GE.AND P2, PT, R19, UR4, PT ;  /* 0x0000000413007c0c */ /* 0x000fe4000bf46270 */
[----:B------:R-:W-:Y:S02]  /*2250*/  SHF.R.S32.HI R201, RZ, 0x1f, R200 ;  /* 0x0000001fffc97819 */ /* 0x000fe400000114c8 */
[----:B------:R-:W-:Y:S02]  /*2260*/  SEL R5, RZ, 0x4, P2 ;  /* 0x00000004ff057807 */ /* 0x000fe40001000000 */
[----:B0-----:R-:W-:-:S02]  /*2270*/  ISETP.GE.AND P2, PT, R16, R93, PT ;  /* 0x0000005d1000720c */ /* 0x001fc40003f46270 */
[----:B------:R-:W-:Y:S02]  /*2280*/  LOP3.LUT R14, R0, R5, RZ, 0xfc, !PT ;  /* 0x00000005000e7212 */ /* 0x000fe400078efcff */
[----:B------:R-:W-:Y:S02]  /*2290*/  ISETP.GE.AND P1, PT, R205, R93, PT ;  /* 0x0000005dcd00720c */ /* 0x000fe40003f26270 */
[----:B------:R-:W-:-:S05]  /*22a0*/  SEL R5, R93, RZ, P2 ;  /* 0x000000ff5d057207 */ /* 0x000fca0001000000 */
[----:B------:R-:W-:Y:S01]  /*22b0*/  IMAD.IADD R5, R16, 0x1, R5 ;  /* 0x0000000110057824 */ /* 0x000fe200078e0205 */
[----:B------:R-:W0:Y:S01]  /*22c0*/  S2R R96, SR_TID.X ;  /* 0x0000000000607919 */ /* 0x000e220000002100 */
[----:B------:R-:W-:Y:S02]  /*22d0*/  ISETP.GE.AND P0, PT, R23, UR4, PT ;  /* 0x0000000417007c0c */ /* 0x000fe4000bf06270 */
[----:B------:R-:W-:Y:S02]  /*22e0*/  LOP3.LUT R29, R14, 0x1, RZ, 0xc0, !PT ;  /* 0x000000010e1d7812 */ /* 0x000fe400078ec0ff */
[----:B0-----:R-:W-:Y:S02]  /*22f0*/  LEA.HI R96, R96, 0x8, RZ, 0x19 ;  /* 0x0000000860607811 */ /* 0x001fe400078fc8ff */
[----:B--2---:R-:W-:Y:S01]  /*2300*/  SHF.R.S32.HI R13, RZ, 0x1f, R30 ;  /* 0x0000001fff0d7819 */ /* 0x004fe2000001141e */
[----:B-1----:R-:W-:-:S04]  /*2310*/  IMAD.WIDE.U32 R6, R30, R10, R200 ;  /* 0x0000000a1e067225 */ /* 0x002fc800078e00c8 */
[C---:B------:R-:W-:Y:S02]  /*2320*/  IMAD R8, R13.reuse, R10, RZ ;  /* 0x0000000a0d087224 */ /* 0x040fe400078e02ff */
[-C--:B------:R-:W-:Y:S02]  /*2330*/  IMAD R0, R13, R26.reuse, RZ ;  /* 0x0000001a0d007224 */ /* 0x080fe400078e02ff */
[C---:B------:R-:W-:Y:S02]  /*2340*/  IMAD R83, R30.reuse, R11, R8 ;  /* 0x0000000b1e537224 */ /* 0x040fe400078e0208 */
[----:B------:R-:W-:Y:S02]  /*2350*/  IMAD.MOV.U32 R80, RZ, RZ, R6 ;  /* 0x000000ffff507224 */ /* 0x000fe400078e0006 */
[----:B------:R-:W-:Y:S02]  /*2360*/  IMAD.IADD R81, R7, 0x1, R83 ;  /* 0x0000000107517824 */ /* 0x000fe400078e0253 */
[C---:B------:R-:W-:Y:S01]  /*2370*/  IMAD R15, R30.reuse, R27, R0 ;  /* 0x0000001b1e0f7224 */ /* 0x040fe200078e0200 */
[----:B------:R-:W-:Y:S01]  /*2380*/  SEL R0, R93, RZ, P1 ;  /* 0x000000ff5d007207 */ /* 0x000fe20000800000 */
[----:B------:R-:W-:-:S04]  /*2390*/  IMAD.WIDE.U32 R6, R30, R26, R200 ;  /* 0x0000001a1e067225 */ /* 0x000fc800078e00c8 */
[----:B------:R-:W-:Y:S02]  /*23a0*/  IMAD.IADD R85, R7, 0x1, R15 ;  /* 0x0000000107557824 */ /* 0x000fe400078e020f */
[----:B------:R-:W-:Y:S01]  /*23b0*/  IMAD.IADD R7, R205, 0x1, R0 ;  /* 0x00000001cd077824 */ /* 0x000fe200078e0200 */
[----:B------:R-:W-:Y:S01]  /*23c0*/  SHF.R.S32.HI R0, RZ, 0x1f, R5 ;  /* 0x0000001fff007819 */ /* 0x000fe20000011405 */
[----:B------:R-:W-:-:S03]  /*23d0*/  IMAD.MOV.U32 R84, RZ, RZ, R6 ;  /* 0x000000ffff547224 */ /* 0x000fc600078e0006 */
[CC--:B------:R-:W-:Y:S02]  /*23e0*/  LEA.HI R36, R0.reuse, R5.reuse, RZ, 0x3 ;  /* 0x0000000500247211 */ /* 0x0c0fe400078f18ff */
[----:B------:R-:W-:Y:S02]  /*23f0*/  SHF.R.S32.HI R6, RZ, 0x1f, R7 ;  /* 0x0000001fff067819 */ /* 0x000fe40000011407 */
[----:B------:R-:W-:Y:S01]  /*2400*/  LEA.HI R0, R0, R5, RZ, 0x6 ;  /* 0x0000000500007211 */ /* 0x000fe200078f30ff */
[----:B------:R-:W-:Y:S01]  /*2410*/  IMAD.WIDE.U32 R8, R30, R10, R16 ;  /* 0x0000000a1e087225 */ /* 0x000fe200078e0010 */
[CC--:B------:R-:W-:Y:S02]  /*2420*/  LEA.HI R39, R6.reuse, R7.reuse, RZ, 0x3 ;  /* 0x0000000706277211 */ /* 0x0c0fe400078f18ff */
[----:B------:R-:W-:Y:S01]  /*2430*/  LEA.HI R6, R6, R7, RZ, 0x6 ;  /* 0x0000000706067211 */ /* 0x000fe200078f30ff */
[----:B------:R-:W-:Y:S01]  /*2440*/  IMAD.SHL.U32 R5, R0, 0x40, RZ ;  /* 0x0000004000057824 */ /* 0x000fe200078e00ff */
[----:B---3--:R-:W-:Y:S01]  /*2450*/  LOP3.LUT R0, R34, 0x38, R36, 0xf8, !PT ;  /* 0x0000003822007812 */ /* 0x008fe200078ef824 */
[----:B------:R-:W-:-:S04]  /*2460*/  IMAD.WIDE.U32 R12, R30, R26, R16 ;  /* 0x0000001a1e0c7225 */ /* 0x000fc800078e0010 */
[----:B------:R-:W-:Y:S01]  /*2470*/  IMAD.MOV.U32 R82, RZ, RZ, R8 ;  /* 0x000000ffff527224 */ /* 0x000fe200078e0008 */
[----:B----4-:R-:W-:Y:S01]  /*2480*/  LOP3.LUT R8, R33, 0x38, R36, 0xf8, !PT ;  /* 0x0000003821087812 */ /* 0x010fe200078ef824 */
[----:B------:R-:W-:Y:S01]  /*2490*/  IMAD.IADD R83, R83, 0x1, R9 ;  /* 0x0000000153537824 */ /* 0x000fe200078e0209 */
[----:B------:R-:W-:Y:S01]  /*24a0*/  LOP3.LUT R5, R5, 0xfffff000, RZ, 0xc0, !PT ;  /* 0xfffff00005057812 */ /* 0x000fe200078ec0ff */
[----:B------:R-:W-:Y:S01]  /*24b0*/  IMAD.IADD R13, R15, 0x1, R13 ;  /* 0x000000010f0d7824 */ /* 0x000fe200078e020d */
[----:B------:R-:W-:Y:S01]  /*24c0*/  LOP3.LUT R0, R0, R32, RZ, 0x3c, !PT ;  /* 0x0000002000007212 */ /* 0x000fe200078e3cff */
[----:B------:R-:W-:Y:S01]  /*24d0*/  IMAD.SHL.U32 R7, R6, 0x40, RZ ;  /* 0x0000004006077824 */ /* 0x000fe200078e00ff */
[----:B-----5:R-:W-:Y:S02]  /*24e0*/  SHF.R.S32.HI R15, RZ, 0x1f, R94 ;  /* 0x0000001fff0f7819 */ /* 0x020fe4000001145e */
[--C-:B------:R-:W-:Y:S02]  /*24f0*/  LOP3.LUT R6, R34, 0x38, R39.reuse, 0xf8, !PT ;  /* 0x0000003822067812 */ /* 0x100fe400078ef827 */
[----:B------:R-:W-:-:S02]  /*2500*/  LOP3.LUT R9, R33, 0x38, R39, 0xf8, !PT ;  /* 0x0000003821097812 */ /* 0x000fc400078ef827 */
[----:B------:R-:W-:Y:S02]  /*2510*/  LOP3.LUT R8, R8, R20, RZ, 0x3c, !PT ;  /* 0x0000001408087212 */ /* 0x000fe400078e3cff */
[-C--:B------:R-:W-:Y:S02]  /*2520*/  IADD3 R91, R0, R5.reuse, R31 ;  /* 0x00000005005b7210 */ /* 0x080fe40007ffe01f */
[----:B------:R-:W-:Y:S02]  /*2530*/  LOP3.LUT R7, R7, 0xfffff000, RZ, 0xc0, !PT ;  /* 0xfffff00007077812 */ /* 0x000fe400078ec0ff */
[----:B------:R-:W-:Y:S02]  /*2540*/  LOP3.LUT R6, R6, R32, RZ, 0x3c, !PT ;  /* 0x0000002006067212 */ /* 0x000fe400078e3cff */
[----:B------:R-:W-:Y:S02]  /*2550*/  LOP3.LUT R20, R9, R20, RZ, 0x3c, !PT ;  /* 0x0000001409147212 */ /* 0x000fe400078e3cff */
[----:B------:R-:W-:Y:S01]  /*2560*/  IADD3 R0, R8, R5, R21 ;  /* 0x0000000508007210 */ /* 0x000fe20007ffe015 */
[----:B------:R-:W-:Y:S01]  /*2570*/  IMAD R8, R15, R10, RZ ;  /* 0x0000000a0f087224 */ /* 0x000fe200078e02ff */
[----:B------:R-:W-:-:S02]  /*2580*/  IADD3 R90, R6, R7, R31 ;  /* 0x00000007065a7210 */ /* 0x000fc40007ffe01f */
[----:B------:R-:W-:Y:S01]  /*2590*/  IADD3 R5, R20, R7, R21 ;  /* 0x0000000714057210 */ /* 0x000fe20007ffe015 */
[----:B------:R-:W-:Y:S01]  /*25a0*/  IMAD R33, R94, R11, R8 ;  /* 0x0000000b5e217224 */ /* 0x000fe200078e0208 */
[C-C-:B------:R-:W-:Y:S01]  /*25b0*/  SHF.L.U64.HI R6, R10.reuse, 0x6, R11.reuse ;  /* 0x000000060a067819 */ /* 0x140fe2000001020b */
[----:B------:R-:W-:Y:S01]  /*25c0*/  IMAD R15, R15, R26, RZ ;  /* 0x0000001a0f0f7224 */ /* 0x000fe200078e02ff */
[----:B------:R-:W-:Y:S02]  /*25d0*/  SHF.L.U64.HI R7, R10, 0x5, R11 ;  /* 0x000000050a077819 */ /* 0x000fe4000001020b */
[----:B------:R-:W-:Y:S01]  /*25e0*/  SEL R11, RZ, 0x8, P0 ;  /* 0x00000008ff0b7807 */ /* 0x000fe20000000000 */
[CC--:B------:R-:W-:Y:S01]  /*25f0*/  IMAD.WIDE.U32 R80, R94.reuse, R10.reuse, R80 ;  /* 0x0000000a5e507225 */ /* 0x0c0fe200078e0050 */
[----:B------:R-:W-:Y:S02]  /*2600*/  SHF.R.S32.HI R35, RZ, 0x3, R36 ;  /* 0x00000003ff237819 */ /* 0x000fe40000011424 */
[----:B------:R-:W-:Y:S01]  /*2610*/  SHF.R.S32.HI R37, RZ, 0x3, R39 ;  /* 0x00000003ff257819 */ /* 0x000fe20000011427 */
[----:B------:R-:W-:Y:S01]  /*2620*/  IMAD.WIDE.U32 R82, R94, R10, R82 ;  /* 0x0000000a5e527225 */ /* 0x000fe200078e0052 */
[----:B------:R-:W-:-:S02]  /*2630*/  LOP3.LUT R11, R14, R11, RZ, 0xfc, !PT ;  /* 0x0000000b0e0b7212 */ /* 0x000fc400078efcff */
[----:B------:R-:W-:Y:S01]  /*2640*/  LOP3.LUT R36, R36, 0xfffffff8, RZ, 0xc0, !PT ;  /* 0xfffffff824247812 */ /* 0x000fe200078ec0ff */
[C---:B------:R-:W-:Y:S01]  /*2650*/  IMAD R15, R94.reuse, R27, R15 ;  /* 0x0000001b5e0f7224 */ /* 0x040fe200078e020f */
[----:B------:R-:W-:Y:S01]  /*2660*/  LOP3.LUT R39, R39, 0xfffffff8, RZ, 0xc0, !PT ;  /* 0xfffffff827277812 */ /* 0x000fe200078ec0ff */
[----:B------:R-:W-:Y:S01]  /*2670*/  IMAD.WIDE.U32 R84, R94, R26, R84 ;  /* 0x0000001a5e547225 */ /* 0x000fe200078e0054 */
[----:B------:R-:W-:-:S03]  /*2680*/  SHF.L.U64.HI R20, R26, 0x5, R27 ;  /* 0x000000051a147819 */ /* 0x000fc6000001021b */
[----:B------:R-:W-:Y:S01]  /*2690*/  IMAD.WIDE.U32 R86, R94, R26, R12 ;  /* 0x0000001a5e567225 */ /* 0x000fe200078e000c */
[----:B------:R-:W-:-:S03]  /*26a0*/  LOP3.LUT R76, R11, 0x2, RZ, 0xc0, !PT ;  /* 0x000000020b4c7812 */ /* 0x000fc600078ec0ff */
[C---:B------:R-:W-:Y:S02]  /*26b0*/  IMAD.SHL.U32 R8, R10.reuse, 0x40, RZ ;  /* 0x000000400a087824 */ /* 0x040fe400078e00ff */
[----:B------:R-:W-:Y:S01]  /*26c0*/  IMAD.SHL.U32 R9, R10, 0x20, RZ ;  /* 0x000000200a097824 */ /* 0x000fe200078e00ff */
[C---:B------:R-:W-:Y:S01]  /*26d0*/  SHF.L.U64.HI R10, R26.reuse, 0x6, R27 ;  /* 0x000000061a0a7819 */ /* 0x040fe2000001021b */
[----:B------:R-:W-:Y:S01]  /*26e0*/  IMAD.SHL.U32 R21, R26, 0x40, RZ ;  /* 0x000000401a157824 */ /* 0x000fe200078e00ff */
[----:B------:R-:W-:Y:S01]  /*26f0*/  SHF.R.S32.HI R27, RZ, 0x1f, R38 ;  /* 0x0000001fff1b7819 */ /* 0x000fe20000011426 */
[----:B------:R-:W-:Y:S01]  /*2700*/  IMAD R28, R28, 0x20, R30 ;  /* 0x000000201c1c7824 */ /* 0x000fe200078e021e */
[----:B------:R-:W-:Y:S01]  /*2710*/  SHF.R.S32.HI R30, RZ, 0x1f, R4 ;  /* 0x0000001fff1e7819 */ /* 0x000fe20000011404 */
[----:B------:R-:W-:Y:S01]  /*2720*/  IMAD.IADD R31, R81, 0x1, R33 ;  /* 0x00000001511f7824 */ /* 0x000fe200078e0221 */
[----:B------:R-:W-:Y:S01]  /*2730*/  LOP3.LUT R77, R11, 0x4, RZ, 0xc0, !PT ;  /* 0x000000040b4d7812 */ /* 0x000fe200078ec0ff */
[----:B------:R-:W-:Y:S01]  /*2740*/  IMAD.IADD R32, R33, 0x1, R83 ;  /* 0x0000000121207824 */ /* 0x000fe200078e0253 */
[----:B------:R-:W-:Y:S01]  /*2750*/  LOP3.LUT R78, R11, 0x8, RZ, 0xc0, !PT ;  /* 0x000000080b4e7812 */ /* 0x000fe200078ec0ff */
[----:B------:R-:W-:Y:S01]  /*2760*/  IMAD.SHL.U32 R26, R26, 0x20, RZ ;  /* 0x000000201a1a7824 */ /* 0x000fe200078e00ff */
[----:B------:R-:W-:Y:S01]  /*2770*/  SHF.R.S32.HI R79, RZ, 0x1f, R36 ;  /* 0x0000001fff4f7819 */ /* 0x000fe20000011424 */
[----:B------:R-:W-:Y:S01]  /*2780*/  IMAD.SHL.U32 R93, R93, 0x2, RZ ;  /* 0x000000025d5d7824 */ /* 0x000fe200078e00ff */
[----:B------:R-:W-:Y:S01]  /*2790*/  SHF.R.S32.HI R88, RZ, 0x1f, R39 ;  /* 0x0000001fff587819 */ /* 0x000fe20000011427 */
[----:B------:R-:W-:-:S02]  /*27a0*/  IMAD.IADD R33, R85, 0x1, R15 ;  /* 0x0000000155217824 */ /* 0x000fc400078e020f */
[----:B------:R-:W-:-:S07]  /*27b0*/  IMAD.IADD R34, R15, 0x1, R87 ;  /* 0x000000010f227824 */ /* 0x000fce00078e0257 */
.L_x_1655:
[----:B------:R-:W2:Y:S01]  /*27c0*/  LDL R40, [R1+0x6c] ;  /* 0x00006c0001287983 */ /* 0x000ea20000100800 */
[----:B0-----:R-:W0:Y:S01]  /*27d0*/  LDC R100, c[0x0][0x430] ;  /* 0x00010c00ff647b82 */ /* 0x001e220000000800 */
[----:B------:R-:W-:Y:S02]  /*27e0*/  VIADD R25, R25, 0xffffffff ;  /* 0xffffffff19197836 */ /* 0x000fe40000000000 */
[----:B------:R-:W-:Y:S02]  /*27f0*/  IMAD.MOV.U32 R101, RZ, RZ, RZ ;  /* 0x000000ffff657224 */ /* 0x000fe400078e00ff */
[----:B------:R-:W-:-:S03]  /*2800*/  IMAD R11, R25, 0x40, R28 ;  /* 0x00000040190b7824 */ /* 0x000fc600078e021c */
[----:B-1----:R-:W1:Y:S01]  /*2810*/  LDC R104, c[0x0][0x3f4] ;  /* 0x0000fd00ff687b82 */ /* 0x002e620000000800 */
[----:B------:R-:W-:Y:S01]  /*2820*/  IMAD.IADD R41, R3, 0x1, R11 ;  /* 0x0000000103297824 */ /* 0x000fe200078e020b */
[----:B------:R-:W-:-:S03]  /*2830*/  ISETP.GE.AND P0, PT, R11, R2, PT ;  /* 0x000000020b00720c */ /* 0x000fc60003f06270 */
[----:B------:R-:W-:Y:S01]  /*2840*/  IMAD.MOV.U32 R11, RZ, RZ, R41 ;  /* 0x000000ffff0b7224 */ /* 0x000fe200078e0029 */
[----:B------:R-:W-:Y:S02]  /*2850*/  ISETP.GT.OR P0, PT, R28, 0x3f, P0 ;  /* 0x0000003f1c00780c */ /* 0x000fe40000704670 */
[----:B0-----:R-:W-:-:S11]  /*2860*/  ISETP.NE.AND P3, PT, R100, 0x1, PT ;  /* 0x000000016400780c */ /* 0x001fd60003f65270 */
[----:B------:R-:W0:Y:S08]  /*2870*/  @!P0 LDC.64 R14, c[0x0][0x428] ;  /* 0x00010a00ff0e8b82 */ /* 0x000e300000000a00 */
[----:B------:R-:W3:Y:S08]  /*2880*/  @!P0 LDC.64 R42, c[0x0][0x418] ;  /* 0x00010600ff2a8b82 */ /* 0x000ef00000000a00 */
[----:B------:R-:W4:Y:S08]  /*2890*/  @P3 LDC R12, c[0x0][0x434] ;  /* 0x00010d00ff0c3b82 */ /* 0x000f300000000800 */
[----:B------:R-:W1:Y:S01]  /*28a0*/  @P3 LDC R13, c[0x0][0x438] ;  /* 0x00010e00ff0d3b82 */ /* 0x000e620000000800 */
[----:B----4-:R-:W-:-:S05]  /*28b0*/  @P3 IMAD.HI.U32 R12, R41, R12, RZ ;  /* 0x0000000c290c3227 */ /* 0x010fca00078e00ff */
[----:B-1----:R-:W-:Y:S01]  /*28c0*/  @P3 SHF.R.U32.HI R11, RZ, R13, R12 ;  /* 0x0000000dff0b3219 */ /* 0x002fe2000001160c */
[----:B0-----:R-:W-:-:S03]  /*28d0*/  @!P0 IMAD R12, R30, R14, RZ ;  /* 0x0000000e1e0c8224 */ /* 0x001fc600078e02ff */
[--C-:B------:R-:W-:Y:S01]  /*28e0*/  @!P0 SHF.R.S32.HI R13, RZ, 0x1f, R11.reuse ;  /* 0x0000001fff0d8819 */ /* 0x100fe2000001140b */
[----:B------:R-:W-:Y:S02]  /*28f0*/  @!P0 IMAD R15, R4, R15, R12 ;  /* 0x0000000f040f8224 */ /* 0x000fe400078e020c */
[----:B------:R-:W-:-:S04]  /*2900*/  @!P0 IMAD.MOV.U32 R12, RZ, RZ, R11 ;  /* 0x000000ffff0c8224 */ /* 0x000fc800078e000b */
[----:B------:R-:W-:-:S04]  /*2910*/  @!P0 IMAD.WIDE.U32 R12, R4, R14, R12 ;  /* 0x0000000e040c8225 */ /* 0x000fc800078e000c */
[----:B------:R-:W-:Y:S01]  /*2920*/  @!P0 IMAD.IADD R13, R13, 0x1, R15 ;  /* 0x000000010d0d8824 */ /* 0x000fe200078e020f */
[----:B---3--:R-:W-:-:S04]  /*2930*/  @!P0 LEA R14, P3, R12, R42, 0x2 ;  /* 0x0000002a0c0e8211 */ /* 0x008fc800078610ff */
[----:B------:R-:W-:-:S05]  /*2940*/  @!P0 LEA.HI.X R15, R12, R43, R13, 0x2, P3 ;  /* 0x0000002b0c0f8211 */ /* 0x000fca00018f140d */
[----:B-----5:R0:W5:Y:S01]  /*2950*/  @!P0 LDG.E R101, desc[UR60][R14.64] ;  /* 0x0000003c0e658981 */ /* 0x020162000c1e1900 */
[----:B------:R-:W-:Y:S01]  /*2960*/  ISETP.GE.AND P0, PT, R104, 0x1, PT ;  /* 0x000000016800780c */ /* 0x000fe20003f06270 */
[----:B------:R-:W-:Y:S01]  /*2970*/  IMAD.MOV R13, RZ, RZ, -R11 ;  /* 0x000000ffff0d7224 */ /* 0x000fe200078e0a0b */
[----:B------:R-:W-:Y:S05]  /*2980*/  YIELD ;  /* 0x0000000000007946 */ /* 0x000fea0003800000 */
[----:B------:R-:W-:Y:S01]  /*2990*/  BSSY B0, `(.L_x_1574) ;  /* 0x000059c000007945 */ /* 0x000fe20003800000 */
[----:B------:R-:W-:Y:S01]  /*29a0*/  IMAD R100, R100, R13, R41 ;  /* 0x0000000d64647224 */ /* 0x000fe200078e0229 */
[----:B------:R-:W-:Y:S01]  /*29b0*/  ISETP.GT.AND P3, PT, R25, R24, PT ;  /* 0x000000181900720c */ /* 0x000fe20003f64270 */
[----:B--2---:R-:W-:-:S04]  /*29c0*/  IMAD R11, R202, 0x4000, R40 ;  /* 0x00004000ca0b7824 */ /* 0x004fc800078e0228 */
        /* <DEDUP_REMOVED lines=9> */
[----:B------:R-:W-:Y:S02]  /*2a60*/  IMAD R40, R10, R25, RZ ;  /* 0x000000190a287224 */ /* 0x000fe400078e02ff */
[----:B------:R-:W-:Y:S01]  /*2a70*/  IMAD R11, R100, UR5, R11 ;  /* 0x00000005640b7c24 */ /* 0x000fe2000f8e020b */
[----:B------:R-:W-:Y:S01]  /*2a80*/  ULDC.64 UR4, c[0x0][0x310] ;  /* 0x0000c40000047ab9 */ /* 0x000fe20000000a00 */
[----:B------:R-:W-:-:S02]  /*2a90*/  IMAD R97, R25, -0x40, R2 ;  /* 0xffffffc019617824 */ /* 0x000fc400078e0202 */
[----:B------:R-:W-:Y:S02]  /*2aa0*/  IMAD R14, R98, UR4, RZ ;  /* 0x00000004620e7c24 */ /* 0x000fe4000f8e02ff */
[----:B------:R-:W-:Y:S01]  /*2ab0*/  IMAD.IADD R13, R13, 0x1, R11 ;  /* 0x000000010d0d7824 */ /* 0x000fe200078e020b */
[----:B------:R-:W-:Y:S01]  /*2ac0*/  SHF.R.S32.HI R11, RZ, 0x1f, R25 ;  /* 0x0000001fff0b7819 */ /* 0x000fe20000011419 */
[----:B------:R-:W-:Y:S01]  /*2ad0*/  IMAD R15, R101, UR5, R14 ;  /* 0x00000005650f7c24 */ /* 0x000fe2000f8e020e */
[----:B------:R-:W-:Y:S01]  /*2ae0*/  VIMNMX R97, R97, 0x40, PT ;  /* 0x0000004061617848 */ /* 0x000fe20003fe0100 */
[----:B------:R-:W-:Y:S01]  /*2af0*/  IMAD.WIDE.U32 R12, R101, UR4, R12 ;  /* 0x00000004650c7c25 */ /* 0x000fe2000f8e000c */
[----:B------:R-:W-:-:S03]  /*2b00*/  ULDC.64 UR4, c[0x0][0x308] ;  /* 0x0000c20000047ab9 */ /* 0x000fc60000000a00 */
[----:B------:R-:W-:Y:S02]  /*2b10*/  IMAD R14, R6, R25, RZ ;  /* 0x00000019060e7224 */ /* 0x000fe400078e02ff */
[----:B------:R-:W-:Y:S02]  /*2b20*/  IMAD.IADD R13, R13, 0x1, R15 ;  /* 0x000000010d0d7824 */ /* 0x000fe400078e020f */
[----:B------:R-:W-:Y:S02]  /*2b30*/  IMAD R15, R27, UR4, RZ ;  /* 0x000000041b0f7c24 */ /* 0x000fe4000f8e02ff */
[C---:B------:R-:W-:Y:S02]  /*2b40*/  IMAD R41, R11.reuse, R8, R14 ;  /* 0x000000080b297224 */ /* 0x040fe400078e020e */
[----:B------:R-:W-:Y:S02]  /*2b50*/  IMAD R43, R11, R21, R40 ;  /* 0x000000150b2b7224 */ /* 0x000fe400078e0228 */
[----:B------:R-:W-:-:S02]  /*2b60*/  IMAD R11, R38, UR5, R15 ;  /* 0x00000005260b7c24 */ /* 0x000fc4000f8e020f */
[----:B------:R-:W-:Y:S01]  /*2b70*/  IMAD.WIDE.U32 R112, R38, UR4, R12 ;  /* 0x0000000426707c25 */ /* 0x000fe2000f8e000c */
[----:B------:R-:W-:-:S03]  /*2b80*/  ULDC.64 UR4, c[0x0][0x2e8] ;  /* 0x0000ba0000047ab9 */ /* 0x000fc60000000a00 */
[----:B------:R-:W-:Y:S01]  /*2b90*/  IMAD.IADD R11, R113, 0x1, R11 ;  /* 0x00000001710b7824 */ /* 0x000fe200078e020b */
[----:B------:R-:W-:Y:S01]  /*2ba0*/  LEA R105, P4, R112, UR4, 0x1 ;  /* 0x0000000470697c11 */ /* 0x000fe2000f8808ff */
[----:B------:R-:W-:-:S03]  /*2bb0*/  IMAD.WIDE.U32 R14, R8, R25, RZ ;  /* 0x00000019080e7225 */ /* 0x000fc600078e00ff */
[----:B------:R-:W-:Y:S01]  /*2bc0*/  LEA.HI.X R112, R112, UR5, R11, 0x1, P4 ;  /* 0x0000000570707c11 */ /* 0x000fe2000a0f0c0b */
[----:B------:R-:W-:-:S04]  /*2bd0*/  IMAD.WIDE.U32 R12, R21, R25, RZ ;  /* 0x00000019150c7225 */ /* 0x000fc800078e00ff */
[----:B------:R-:W-:Y:S02]  /*2be0*/  IMAD.IADD R72, R15, 0x1, R41 ;  /* 0x000000010f487824 */ /* 0x000fe400078e0229 */
[----:B------:R-:W-:Y:S01]  /*2bf0*/  IMAD.IADD R73, R13, 0x1, R43 ;  /* 0x000000010d497824 */ /* 0x000fe200078e022b */
[----:B------:R-:W-:Y:S06]  /*2c00*/  @!P0 BRA `(.L_x_1576) ;  /* 0x0000002400f08947 */ /* 0x000fec0003800000 */
[----:B------:R-:W2:Y:S01]  /*2c10*/  LDL R42, [R1+0xc] ;  /* 0x00000c00012a7983 */ /* 0x000ea20000100800 */
[----:B------:R-:W-:Y:S01]  /*2c20*/  BSSY B1, `(.L_x_1577) ;  /* 0x000002d000017945 */ /* 0x000fe20003800000 */
[C---:B------:R-:W-:Y:S01]  /*2c30*/  VIADD R109, R200.reuse, 0x20 ;  /* 0x00000020c86d7836 */ /* 0x040fe20000000000 */
[----:B------:R-:W-:Y:S01]  /*2c40*/  CS2R R40, SRZ ;  /* 0x0000000000287805 */ /* 0x000fe2000001ff00 */
[C---:B------:R-:W-:Y:S01]  /*2c50*/  VIADD R107, R200.reuse, 0x40 ;  /* 0x00000040c86b7836 */ /* 0x040fe20000000000 */
[----:B------:R-:W-:Y:S01]  /*2c60*/  CS2R R56, SRZ ;  /* 0x0000000000387805 */ /* 0x000fe2000001ff00 */
[----:B------:R-:W-:Y:S01]  /*2c70*/  VIADD R75, R200, 0x60 ;  /* 0x00000060c84b7836 */ /* 0x000fe20000000000 */
[----:B------:R-:W-:Y:S02]  /*2c80*/  CS2R R60, SRZ ;  /* 0x00000000003c7805 */ /* 0x000fe4000001ff00 */
[----:B------:R-:W-:Y:S02]  /*2c90*/  CS2R R64, SRZ ;  /* 0x0000000000407805 */ /* 0x000fe4000001ff00 */
[----:B------:R-:W-:-:S02]  /*2ca0*/  CS2R R68, SRZ ;  /* 0x0000000000447805 */ /* 0x000fc4000001ff00 */
[----:B------:R-:W-:Y:S02]  /*2cb0*/  CS2R R58, SRZ ;  /* 0x00000000003a7805 */ /* 0x000fe4000001ff00 */
[----:B------:R-:W-:Y:S02]  /*2cc0*/  CS2R R62, SRZ ;  /* 0x00000000003e7805 */ /* 0x000fe4000001ff00 */
[----:B------:R-:W-:Y:S02]  /*2cd0*/  CS2R R66, SRZ ;  /* 0x0000000000427805 */ /* 0x000fe4000001ff00 */
[----:B------:R-:W-:Y:S02]  /*2ce0*/  CS2R R70, SRZ ;  /* 0x0000000000467805 */ /* 0x000fe4000001ff00 */
[----:B--2---:R-:W-:-:S13]  /*2cf0*/  ISETP.GE.AND P0, PT, R42, R97, PT ;  /* 0x000000612a00720c */ /* 0x004fda0003f06270 */
[----:B------:R-:W-:Y:S05]  /*2d00*/  @P0 BRA `(.L_x_1578) ;  /* 0x0000000000780947 */ /* 0x000fea0003800000 */
[----:B------:R-:W-:Y:S01]  /*2d10*/  IADD3 R43, P4, R80, R14, RZ ;  /* 0x0000000e502b7210 */ /* 0x000fe20007f9e0ff */
[----:B------:R-:W-:Y:S01]  /*2d20*/  ULDC.64 UR4, c[0x0][0x3e8] ;  /* 0x0000fa0000047ab9 */ /* 0x000fe20000000a00 */
[----:B------:R-:W-:Y:S02]  /*2d30*/  IADD3 R11, P5, R84, R12, RZ ;  /* 0x0000000c540b7210 */ /* 0x000fe40007fbe0ff */
[----:B------:R-:W-:Y:S02]  /*2d40*/  CS2R R68, SRZ ;  /* 0x0000000000447805 */ /* 0x000fe4000001ff00 */
[----:B------:R-:W-:Y:S01]  /*2d50*/  ISETP.GE.AND P6, PT, R200, R104, PT ;  /* 0x00000068c800720c */ /* 0x000fe20003fc6270 */
[----:B------:R-:W-:Y:S01]  /*2d60*/  IMAD.X R44, R72, 0x1, R31, P4 ;  /* 0x00000001482c7824 */ /* 0x000fe200020e061f */
[----:B------:R-:W-:Y:S01]  /*2d70*/  LEA R42, P4, R43, UR4, 0x1 ;  /* 0x000000042b2a7c11 */ /* 0x000fe2000f8808ff */
[----:B------:R-:W-:Y:S01]  /*2d80*/  IMAD.X R46, R73, 0x1, R33, P5 ;  /* 0x00000001492e7824 */ /* 0x000fe200028e0621 */
[----:B------:R-:W-:-:S02]  /*2d90*/  CS2R R70, SRZ ;  /* 0x0000000000467805 */ /* 0x000fc4000001ff00 */
[-C--:B------:R-:W-:Y:S02]  /*2da0*/  ISETP.GE.AND P5, PT, R109, R104.reuse, PT ;  /* 0x000000686d00720c */ /* 0x080fe40003fa6270 */
[----:B------:R-:W-:Y:S01]  /*2db0*/  LEA.HI.X R43, R43, UR5, R44, 0x1, P4 ;  /* 0x000000052b2b7c11 */ /* 0x000fe2000a0f0c2c */
[----:B------:R-:W-:Y:S02]  /*2dc0*/  ULDC.64 UR4, c[0x0][0x400] ;  /* 0x0001000000047ab9 */ /* 0x000fe40000000a00 */
[C---:B------:R-:W-:Y:S02]  /*2dd0*/  LEA R44, P4, R11.reuse, UR4, 0x1 ;  /* 0x000000040b2c7c11 */ /* 0x040fe4000f8808ff */
[----:B------:R0:W5:Y:S02]  /*2de0*/  @!P6 LDG.E.64 R68, desc[UR60][R42.64] ;  /* 0x0000003c2a44e981 */ /* 0x000164000c1e1b00 */
        /* <DEDUP_REMOVED lines=16> */
.L_x_1578:
[----:B------:R-:W-:Y:S05]  /*2ef0*/  BSYNC B1 ;  /* 0x0000000000017941 */ /* 0x000fea0003800000 */
.L_x_1577:
[----:B------:R-:W2:Y:S01]  /*2f00*/  LDL R11, [R1+0xa0] ;  /* 0x0000a000010b7983 */ /* 0x000ea20000100800 */
[----:B------:R-:W-:Y:S01]  /*2f10*/  BSSY B1, `(.L_x_1579) ;  /* 0x000002a000017945 */ /* 0x000fe20003800000 */
[----:B0-----:R-:W-:Y:S02]  /*2f20*/  CS2R R44, SRZ ;  /* 0x00000000002c7805 */ /* 0x001fe4000001ff00 */
[----:B------:R-:W-:Y:S02]  /*2f30*/  CS2R R48, SRZ ;  /* 0x0000000000307805 */ /* 0x000fe4000001ff00 */
[----:B------:R-:W-:Y:S02]  /*2f40*/  CS2R R52, SRZ ;  /* 0x0000000000347805 */ /* 0x000fe4000001ff00 */
[----:B------:R-:W-:Y:S02]  /*2f50*/  CS2R R42, SRZ ;  /* 0x00000000002a7805 */ /* 0x000fe4000001ff00 */
[----:B------:R-:W-:-:S02]  /*2f60*/  CS2R R46, SRZ ;  /* 0x00000000002e7805 */ /* 0x000fc4000001ff00 */
[----:B------:R-:W-:Y:S01]  /*2f70*/  CS2R R50, SRZ ;  /* 0x0000000000327805 */ /* 0x000fe2000001ff00 */
[----:B-----5:R-:W-:Y:S01]  /*2f80*/  IMAD.MOV.U32 R74, RZ, RZ, R56 ;  /* 0x000000ffff4a7224 */ /* 0x020fe200078e0038 */
[----:B------:R-:W-:Y:S01]  /*2f90*/  CS2R R54, SRZ ;  /* 0x0000000000367805 */ /* 0x000fe2000001ff00 */
[----:B------:R-:W-:Y:S01]  /*2fa0*/  IMAD.MOV.U32 R89, RZ, RZ, R57 ;  /* 0x000000ffff597224 */ /* 0x000fe200078e0039 */
[----:B--2---:R-:W-:-:S13]  /*2fb0*/  ISETP.GE.AND P4, PT, R11, R97, PT ;  /* 0x000000610b00720c */ /* 0x004fda0003f86270 */
[----:B------:R-:W-:Y:S05]  /*2fc0*/  @P4 BRA `(.L_x_1580) ;  /* 0x0000000000784947 */ /* 0x000fea0003800000 */
        /* <DEDUP_REMOVED lines=30> */
.L_x_1580:
[----:B------:R-:W-:Y:S05]  /*31b0*/  BSYNC B1 ;  /* 0x0000000000017941 */ /* 0x000fea0003800000 */
.L_x_1579:
[----:B------:R-:W-:Y:S01]  /*31c0*/  IMAD.MOV.U32 R11, RZ, RZ, R60 ;  /* 0x000000ffff0b7224 */ /* 0x000fe200078e003c */
[----:B------:R-:W-:Y:S01]  /*31d0*/  ISETP.NE.AND P5, PT, R225, 0x3, PT ;  /* 0x00000003e100780c */ /* 0x000fe20003fa5270 */
[----:B0-----:R-:W-:Y:S01]  /*31e0*/  IMAD.MOV.U32 R12, RZ, RZ, R61 ;  /* 0x000000ffff0c7224 */ /* 0x001fe200078e003d */
        /* <DEDUP_REMOVED lines=59> */
[----:B------:R-:W-:Y:S01]  /*35a0*/  PRMT R125, R14, 0x7610, R125 ;  /* 0x000076100e7d7816 */ /* 0x000fe2000000007d */
[----:B------:R-:W-:Y:S06]  /*35b0*/  @!P5 BRA `(.L_x_1581) ;  /* 0x000000000004d947 */ /* 0x000fec0003800000 */
[----:B------:R-:W-:Y:S01]  /*35c0*/  BPT.TRAP 0x1 ;  /* 0x000000040000795c */ /* 0x000fe20000300000 */
.L_x_1581:
[----:B------:R-:W2:Y:S01]  /*35d0*/  LDL R11, [R1+0x40] ;  /* 0x00004000010b7983 */ /* 0x000ea20000100800 */
[----:B------:R-:W-:Y:S01]  /*35e0*/  IMAD R89, R202, 0x8, R18 ;  /* 0x00000008ca597824 */ /* 0x000fe200078e0212 */
[----:B------:R-:W-:Y:S01]  /*35f0*/  BSSY B1, `(.L_x_1582) ;  /* 0x0000004000017945 */ /* 0x000fe20003800000 */
[----:B--2---:R-:W-:-:S04]  /*3600*/  SHF.L.U32 R103, R11, 0x1f, RZ ;  /* 0x0000001f0b677819 */ /* 0x004fc800000006ff */
[----:B------:R-:W0:Y:S02]  /*3610*/  SYNCS.PHASECHK.TRANS64.TRYWAIT P6, [R89+URZ+0x30890], R103 ;  /* 0x03089067590075a7 */ /* 0x000e2400080c017f */
[----:B0-----:R-:W-:Y:S05]  /*3620*/  @!P6 BRA `(.L_x_1583) ;  /* 0x00000264009ce947 */ /* 0x001fea0003800000 */
.L_x_2005:
[----:B------:R-:W-:Y:S05]  /*3630*/  BSYNC B1 ;  /* 0x0000000000017941 */ /* 0x000fea0003800000 */
.L_x_1582:
[----:B------:R-:W-:-:S03]  /*3640*/  UMOV UR4, 0xffffffff ;  /* 0xffffffff00047882 */ /* 0x000fc60000000000 */
[----:B------:R-:W-:Y:S05]  /*3650*/  BRA.DIV UR4, `(.L_x_1584) ;  /* 0x0000026604a47947 */ /* 0x000fea000b800000 */
[----:B------:R1:W2:Y:S04]  /*3660*/  SHFL.IDX PT, R74, R112, RZ, 0x181f ;  /* 0x00181fff704a7589 */ /* 0x0002a800000e0000 */
[----:B------:R1:W3:Y:S02]  /*3670*/  SHFL.IDX PT, R106, R105, RZ, 0x181f ;  /* 0x00181fff696a7589 */ /* 0x0002e400000e0000 */
.L_x_2009:
[----:B------:R-:W-:Y:S04]  /*3680*/  BSSY B1, `(.L_x_1585) ;  /* 0x00000e7000017945 */ /* 0x000fe80003800000 */
[----:B------:R-:W-:Y:S05]  /*3690*/  @P0 BRA `(.L_x_1586) ;  /* 0x0000000c00940947 */ /* 0x000fea0003800000 */
[----:B------:R-:W-:Y:S01]  /*36a0*/  ISETP.NE.AND P0, PT, R29, RZ, PT ;  /* 0x000000ff1d00720c */ /* 0x000fe20003f05270 */
[----:B------:R-:W-:-:S12]  /*36b0*/  BSSY B2, `(.L_x_1587) ;  /* 0x0000037000027945 */ /* 0x000fd80003800000 */
[----:B------:R-:W-:Y:S05]  /*36c0*/  @!P0 BRA `(.L_x_1588) ;  /* 0x0000000000d48947 */ /* 0x000fea0003800000 */
[----:B------:R4:W0:Y:S01]  /*36d0*/  LDS.128 R12, [R92+0x20400] ;  /* 0x020400005c0c7984 */ /* 0x0008220000000c00 */
[----:B------:R-:W-:Y:S01]  /*36e0*/  ISETP.GE.AND P6, PT, R200, R104, PT ;  /* 0x00000068c800720c */ /* 0x000fe20003fc6270 */
[----:B------:R-:W-:Y:S01]  /*36f0*/  BSSY B3, `(.L_x_1589) ;  /* 0x0000031000037945 */ /* 0x000fe20003800000 */
[----:B---3--:R-:W-:-:S04]  /*3700*/  LEA R72, P0, R16, R106, 0x1 ;  /* 0x0000006a10487211 */ /* 0x008fc800078008ff */
[----:B--2---:R-:W-:-:S07]  /*3710*/  LEA.HI.X R73, R16, R74, R17, 0x1, P0 ;  /* 0x0000004a10497211 */ /* 0x004fce00000f0c11 */
[----:B----4-:R-:W-:Y:S05]  /*3720*/  @P6 BRA `(.L_x_1590) ;  /* 0x0000000000b46947 */ /* 0x010fea0003800000 */
[----:B------:R-:W-:Y:S02]  /*3730*/  SHF.R.U64 R137, R70, 0x10, R71 ;  /* 0x0000001046897819 */ /* 0x000fe40000001247 */
[----:B------:R-:W-:Y:S01]  /*3740*/  SHF.R.U64 R11, R68, 0x10, R69 ;  /* 0x00000010440b7819 */ /* 0x000fe20000001245 */
[----:B0-----:R-:W-:Y:S01]  /*3750*/  IMAD.U32 R68, R14, 0x10000, RZ ;  /* 0x000100000e447824 */ /* 0x001fe200078e00ff */
[----:B------:R-:W-:Y:S02]  /*3760*/  SHF.R.U32.HI R139, RZ, 0x10, R71 ;  /* 0x00000010ff8b7819 */ /* 0x000fe40000011647 */
[----:B------:R-:W-:Y:S02]  /*3770*/  SHF.R.U32.HI R135, RZ, 0x10, R69 ;  /* 0x00000010ff877819 */ /* 0x000fe40000011645 */
[----:B------:R-:W-:Y:S02]  /*3780*/  PRMT R137, R138, 0x5410, R137 ;  /* 0x000054108a897816 */ /* 0x000fe40000000089 */
[----:B------:R-:W-:Y:S01]  /*3790*/  PRMT R71, R134, 0x5410, R11 ;  /* 0x0000541086477816 */ /* 0x000fe2000000000b */
[----:B------:R-:W-:Y:S01]  /*37a0*/  IMAD.U32 R11, R12, 0x10000, RZ ;  /* 0x000100000c0b7824 */ /* 0x000fe200078e00ff */
[----:B------:R-:W-:Y:S01]  /*37b0*/  LOP3.LUT R69, R14, 0xffff0000, RZ, 0xc0, !PT ;  /* 0xffff00000e457812 */ /* 0x000fe200078ec0ff */
[----:B------:R-:W-:Y:S01]  /*37c0*/  IMAD.U32 R14, R13, 0x10000, RZ ;  /* 0x000100000d0e7824 */ /* 0x000fe200078e00ff */
[----:B------:R-:W-:-:S02]  /*37d0*/  PRMT R139, R140, 0x5410, R139 ;  /* 0x000054108c8b7816 */ /* 0x000fc4000000008b */
[----:B------:R-:W-:Y:S02]  /*37e0*/  PRMT R135, R136, 0x5410, R135 ;  /* 0x0000541088877816 */ /* 0x000fe40000000087 */
        /* <DEDUP_REMOVED lines=8> */
[----:B------:R-:W-:Y:S01]  /*3870*/  LOP3.LUT R70, R15, 0xffff0000, RZ, 0xc0, !PT ;  /* 0xffff00000f467812 */ /* 0x000fe200078ec0ff */
[----:B------:R-:W-:Y:S01]  /*3880*/  FMUL.FTZ R13, R13, R134 ;  /* 0x000000860d0d7220 */ /* 0x000fe20000410000 */
[----:B------:R-:W-:Y:S01]  /*3890*/  LOP3.LUT R139, R139, 0xffff0000, RZ, 0xc0, !PT ;  /* 0xffff00008b8b7812 */ /* 0x000fe200078ec0ff */
[----:B------:R-:W-:-:S02]  /*38a0*/  IMAD.U32 R137, R137, 0x10000, RZ ;  /* 0x0001000089897824 */ /* 0x000fc400078e00ff */
[----:B------:R-:W-:Y:S01]  /*38b0*/  FMUL.FTZ R69, R69, R136 ;  /* 0x0000008845457220 */ /* 0x000fe20000410000 */
[----:B------:R-:W-:Y:S01]  /*38c0*/  LOP3.LUT R135, R135, 0xffff0000, RZ, 0xc0, !PT ;  /* 0xffff000087877812 */ /* 0x000fe200078ec0ff */
[----:B------:R-:W-:Y:S02]  /*38d0*/  IMAD.U32 R71, R71, 0x10000, RZ ;  /* 0x0001000047477824 */ /* 0x000fe400078e00ff */
[C---:B------:R-:W-:Y:S01]  /*38e0*/  FFMA.FTZ R141, R14.reuse, R134, -R141 ;  /* 0x000000860e8d7223 */ /* 0x040fe2000001088d */
[----:B------:R-:W-:Y:S01]  /*38f0*/  FFMA.FTZ R138, R14, R138, R13 ;  /* 0x0000008a0e8a7223 */ /* 0x000fe2000001000d */
[----:B------:R-:W-:Y:S01]  /*3900*/  FFMA.FTZ R143, R68, R136, -R143 ;  /* 0x00000088448f7223 */ /* 0x000fe2000001088f */
[----:B------:R-:W-:Y:S01]  /*3910*/  FMUL.FTZ R14, R12, R137 ;  /* 0x000000890c0e7220 */ /* 0x000fe20000410000 */
[----:B------:R-:W-:Y:S02]  /*3920*/  IMAD.U32 R15, R15, 0x10000, RZ ;  /* 0x000100000f0f7824 */ /* 0x000fe400078e00ff */
[----:B------:R-:W-:Y:S01]  /*3930*/  FFMA.FTZ R68, R68, R140, R69 ;  /* 0x0000008c44447223 */ /* 0x000fe20000010045 */
        /* <DEDUP_REMOVED lines=12> */
.L_x_1590:
[----:B------:R-:W-:Y:S05]  /*3a00*/  BSYNC B3 ;  /* 0x0000000000037941 */ /* 0x000fea0003800000 */
.L_x_1589:
[----:B0-----:R4:W-:Y:S02]  /*3a10*/  ST.E.128 desc[UR60][R72.64], R12 ;  /* 0x0000000c48007985 */ /* 0x0019e4000c101d3c */
.L_x_1588:
[----:B------:R-:W-:Y:S05]  /*3a20*/  BSYNC B2 ;  /* 0x0000000000027941 */ /* 0x000fea0003800000 */
.L_x_1587:
[----:B------:R-:W-:Y:S01]  /*3a30*/  ISETP.NE.AND P0, PT, R76, RZ, PT ;  /* 0x000000ff4c00720c */ /* 0x000fe20003f05270 */
[----:B------:R-:W-:-:S12]  /*3a40*/  BSSY B2, `(.L_x_1591) ;  /* 0x0000037000027945 */ /* 0x000fd80003800000 */
[----:B------:R-:W-:Y:S05]  /*3a50*/  @!P0 BRA `(.L_x_1592) ;  /* 0x0000000000d48947 */ /* 0x000fea0003800000 */
[----:B----4-:R4:W0:Y:S01]  /*3a60*/  LDS.128 R12, [R92+0x22400] ;  /* 0x022400005c0c7984 */ /* 0x0108220000000c00 */
        /* <DEDUP_REMOVED lines=50> */
.L_x_1594:
[----:B------:R-:W-:Y:S05]  /*3d90*/  BSYNC B3 ;  /* 0x0000000000037941 */ /* 0x000fea0003800000 */
.L_x_1593:
[----:B0-----:R0:W-:Y:S02]  /*3da0*/  ST.E.128 desc[UR60][R68.64], R12 ;  /* 0x0000000c44007985 */ /* 0x0011e4000c101d3c */
.L_x_1592:
[----:B------:R-:W-:Y:S05]  /*3db0*/  BSYNC B2 ;  /* 0x0000000000027941 */ /* 0x000fea0003800000 */
.L_x_1591:
[----:B------:R-:W-:Y:S01]  /*3dc0*/  ISETP.NE.AND P0, PT, R77, RZ, PT ;  /* 0x000000ff4d00720c */ /* 0x000fe20003f05270 */
[----:B------:R-:W-:-:S12]  /*3dd0*/  BSSY B2, `(.L_x_1595) ;  /* 0x0000039000027945 */ /* 0x000fd80003800000 */
[----:B------:R-:W-:Y:S05]  /*3de0*/  @!P0 BRA `(.L_x_1596) ;  /* 0x0000000000dc8947 */ /* 0x000fea0003800000 */
[----:B------:R-:W2:Y:S01]  /*3df0*/  LDL R11, [R1] ;  /* 0x00000000010b7983 */ /* 0x000ea20000100800 */
[----:B------:R-:W-:Y:S01]  /*3e00*/  ISETP.GE.AND P6, PT, R107, R104, PT ;  /* 0x000000686b00720c */ /* 0x000fe20003fc6270 */
[----:B------:R-:W-:Y:S01]  /*3e10*/  BSSY B3, `(.L_x_1597) ;  /* 0x0000033000037945 */ /* 0x000fe20003800000 */
[C---:B---3--:R-:W-:Y:S01]  /*3e20*/  LEA R64, P0, R19.reuse, R106, 0x1 ;  /* 0x0000006a13407211 */ /* 0x048fe200078008ff */
[----:B0---4-:R0:W3:Y:S03]  /*3e30*/  LDS.128 R12, [R92+0x24400] ;  /* 0x024400005c0c7984 */ /* 0x0110e60000000c00 */
[----:B--2---:R-:W-:-:S07]  /*3e40*/  LEA.HI.X R65, R19, R74, R11, 0x1, P0 ;  /* 0x0000004a13417211 */ /* 0x004fce00000f0c0b */
[----:B0--3--:R-:W-:Y:S05]  /*3e50*/  @P6 BRA `(.L_x_1598) ;  /* 0x0000000000b86947 */ /* 0x009fea0003800000 */
[----:B------:R-:W-:Y:S01]  /*3e60*/  SHF.R.U64 R68, R60, 0x10, R61 ;  /* 0x000000103c447819 */ /* 0x000fe2000000123d */
[----:B------:R-:W-:Y:S01]  /*3e70*/  IMAD.U32 R60, R14, 0x10000, RZ ;  /* 0x000100000e3c7824 */ /* 0x000fe200078e00ff */
        /* <DEDUP_REMOVED lines=44> */
.L_x_1598:
[----:B------:R-:W-:Y:S05]  /*4140*/  BSYNC B3 ;  /* 0x0000000000037941 */ /* 0x000fea0003800000 */
.L_x_1597:
[----:B------:R0:W-:Y:S02]  /*4150*/  ST.E.128 desc[UR60][R64.64], R12 ;  /* 0x0000000c40007985 */ /* 0x0001e4000c101d3c */
.L_x_1596:
[----:B------:R-:W-:Y:S05]  /*4160*/  BSYNC B2 ;  /* 0x0000000000027941 */ /* 0x000fea0003800000 */
.L_x_1595:
[----:B------:R-:W-:-:S13]  /*4170*/  ISETP.NE.AND P0, PT, R78, RZ, PT ;  /* 0x000000ff4e00720c */ /* 0x000fda0003f05270 */
[----:B------:R-:W-:Y:S05]  /*4180*/  @!P0 BRA `(.L_x_1586) ;  /* 0x0000000000d88947 */ /* 0x000fea0003800000 */
[----:B0---4-:R0:W4:Y:S01]  /*4190*/  LDS.128 R12, [R92+0x26400] ;  /* 0x026400005c0c7984 */ /* 0x0111220000000c00 */
[----:B------:R-:W-:Y:S01]  /*41a0*/  ISETP.GE.AND P6, PT, R75, R104, PT ;  /* 0x000000684b00720c */ /* 0x000fe20003fc6270 */
[----:B------:R-:W-:Y:S01]  /*41b0*/  BSSY B2, `(.L_x_1599) ;  /* 0x0000032000027945 */ /* 0x000fe20003800000 */
[----:B---3--:R-:W-:-:S04]  /*41c0*/  LEA R60, P0, R23, R106, 0x1 ;  /* 0x0000006a173c7211 */ /* 0x008fc800078008ff */
[----:B--2---:R-:W-:-:S07]  /*41d0*/  LEA.HI.X R61, R23, R74, R228, 0x1, P0 ;  /* 0x0000004a173d7211 */ /* 0x004fce00000f0ce4 */
        /* <DEDUP_REMOVED lines=47> */
.L_x_1600:
[----:B------:R-:W-:Y:S05]  /*44d0*/  BSYNC B2 ;  /* 0x0000000000027941 */ /* 0x000fea0003800000 */
.L_x_1599:
[----:B----4-:R0:W-:Y:S02]  /*44e0*/  ST.E.128 desc[UR60][R60.64], R12 ;  /* 0x0000000c3c007985 */ /* 0x0101e4000c101d3c */
.L_x_1586:
[----:B------:R-:W-:Y:S05]  /*44f0*/  BSYNC B1 ;  /* 0x0000000000017941 */ /* 0x000fea0003800000 */
.L_x_1585:
[----:B------:R-:W-:-:S03]  /*4500*/  UMOV UR4, 0xffffffff ;  /* 0xffffffff00047882 */ /* 0x000fc60000000000 */
[----:B------:R-:W-:Y:S05]  /*4510*/  BRA.DIV UR4, `(.L_x_1601) ;  /* 0x0000025a04407947 */ /* 0x000fea000b800000 */
[----:B-1----:R-:W1:Y:S04]  /*4520*/  SHFL.IDX PT, R112, R112, 0x1, 0x181f ;  /* 0x00381f0070707f89 */ /* 0x002e6800000e0000 */
[----:B------:R0:W0:Y:S02]  /*4530*/  SHFL.IDX PT, R56, R105, 0x1, 0x181f ;  /* 0x00381f0069387f89 */ /* 0x00002400000e0000 */
.L_x_2013:
        /* <DEDUP_REMOVED lines=8> */
[----:B-1----:R-:W-:-:S07]  /*45c0*/  LEA.HI.X R59, R16, R112, R17, 0x1, P0 ;  /* 0x00000070103b7211 */ /* 0x002fce00000f0c11 */
[----:B0-----:R-:W-:Y:S05]  /*45d0*/  @P4 BRA `(.L_x_1606) ;  /* 0x0000000000b84947 */ /* 0x001fea0003800000 */
[----:B------:R-:W-:Y:S02]  /*45e0*/  SHF.R.U64 R11, R54, 0x10, R55 ;  /* 0x00000010360b7819 */ /* 0x000fe40000001237 */
[----:B------:R-:W-:Y:S01]  /*45f0*/  SHF.R.U64 R57, R52, 0x10, R53 ;  /* 0x0000001034397819 */ /* 0x000fe20000001235 */
[----:B----4-:R-:W-:Y:S01]  /*4600*/  IMAD.U32 R52, R14, 0x10000, RZ ;  /* 0x000100000e347824 */ /* 0x010fe200078e00ff */
[----:B------:R-:W-:Y:S02]  /*4610*/  SHF.R.U32.HI R60, RZ, 0x10, R55 ;  /* 0x00000010ff3c7819 */ /* 0x000fe40000011637 */
[----:B------:R-:W-:Y:S02]  /*4620*/  SHF.R.U32.HI R62, RZ, 0x10, R53 ;  /* 0x00000010ff3e7819 */ /* 0x000fe40000011635 */
[----:B------:R-:W-:Y:S01]  /*4630*/  PRMT R124, R124, 0x5410, R11 ;  /* 0x000054107c7c7816 */ /* 0x000fe2000000000b */
[----:B------:R-:W-:Y:S01]  /*4640*/  IMAD.U32 R11, R12, 0x10000, RZ ;  /* 0x000100000c0b7824 */ /* 0x000fe200078e00ff */
        /* <DEDUP_REMOVED lines=10> */
[----:B------:R-:W-:Y:S01]  /*46f0*/  FMUL.FTZ R65, R53, R61 ;  /* 0x0000003d35417220 */ /* 0x000fe20000410000 */
[----:B------:R-:W-:Y:S01]  /*4700*/  LOP3.LUT R54, R15, 0xffff0000, RZ, 0xc0, !PT ;  /* 0xffff00000f367812 */ /* 0x000fe200078ec0ff */
[C---:B------:R-:W-:Y:S01]  /*4710*/  FMUL.FTZ R63, R13.reuse, R60 ;  /* 0x0000003c0d3f7220 */ /* 0x040fe20000410000 */
[----:B------:R-:W-:Y:S01]  /*4720*/  LOP3.LUT R12, R12, 0xffff0000, RZ, 0xc0, !PT ;  /* 0xffff00000c0c7812 */ /* 0x000fe200078ec0ff */
[----:B------:R-:W-:Y:S01]  /*4730*/  FMUL.FTZ R13, R13, R55 ;  /* 0x000000370d0d7220 */ /* 0x000fe20000410000 */
[----:B------:R-:W-:Y:S01]  /*4740*/  LOP3.LUT R125, R125, 0xffff0000, RZ, 0xc0, !PT ;  /* 0xffff00007d7d7812 */ /* 0x000fe200078ec0ff */
[----:B------:R-:W-:Y:S01]  /*4750*/  FMUL.FTZ R53, R53, R57 ;  /* 0x0000003935357220 */ /* 0x000fe20000410000 */
[----:B------:R-:W-:Y:S01]  /*4760*/  LOP3.LUT R123, R123, 0xffff0000, RZ, 0xc0, !PT ;  /* 0xffff00007b7b7812 */ /* 0x000fe200078ec0ff */
[----:B------:R-:W-:-:S02]  /*4770*/  IMAD.U32 R124, R124, 0x10000, RZ ;  /* 0x000100007c7c7824 */ /* 0x000fc400078e00ff */
[----:B------:R-:W-:Y:S01]  /*4780*/  FFMA.FTZ R63, R14, R55, -R63 ;  /* 0x000000370e3f7223 */ /* 0x000fe2000001083f */
[----:B------:R-:W-:Y:S02]  /*4790*/  IMAD.U32 R122, R122, 0x10000, RZ ;  /* 0x000100007a7a7824 */ /* 0x000fe400078e00ff */
[----:B------:R-:W-:Y:S01]  /*47a0*/  FFMA.FTZ R60, R14, R60, R13 ;  /* 0x0000003c0e3c7223 */ /* 0x000fe2000001000d */
[C---:B------:R-:W-:Y:S01]  /*47b0*/  FFMA.FTZ R65, R52.reuse, R57, -R65 ;  /* 0x0000003934417223 */ /* 0x040fe20000010841 */
[----:B------:R-:W-:Y:S02]  /*47c0*/  IMAD.U32 R15, R15, 0x10000, RZ ;  /* 0x000100000f0f7824 */ /* 0x000fe400078e00ff */
[----:B------:R-:W-:Y:S01]  /*47d0*/  FFMA.FTZ R52, R52, R61, R53 ;  /* 0x0000003d34347223 */ /* 0x000fe20000010035 */
        /* <DEDUP_REMOVED lines=14> */
.L_x_1606:
[----:B------:R-:W-:Y:S05]  /*48c0*/  BSYNC B2 ;  /* 0x0000000000027941 */ /* 0x000fea0003800000 */
.L_x_1605:
[----:B----4-:R0:W-:Y:S02]  /*48d0*/  ST.E.128 desc[UR60][R58.64], R12 ;  /* 0x0000000c3a007985 */ /* 0x0101e4000c101d3c */
.L_x_1604:
[----:B------:R-:W-:Y:S05]  /*48e0*/  BSYNC B1 ;  /* 0x0000000000017941 */ /* 0x000fea0003800000 */
.L_x_1603:
        /* <DEDUP_REMOVED lines=30> */
[----:B------:R-:W-:Y:S01]  /*4ad0*/  FMUL.FTZ R58, R13, R51 ;  /* 0x000000330d3a7220 */ /* 0x000fe20000410000 */
        /* <DEDUP_REMOVED lines=24> */
.L_x_1610:
[----:B------:R-:W-:Y:S05]  /*4c60*/  BSYNC B2 ;  /* 0x0000000000027941 */ /* 0x000fea0003800000 */
.L_x_1609:
[----:B----4-:R0:W-:Y:S02]  /*4c70*/  ST.E.128 desc[UR60][R52.64], R12 ;  /* 0x0000000c34007985 */ /* 0x0101e4000c101d3c */
.L_x_1608:
[----:B------:R-:W-:Y:S05]  /*4c80*/  BSYNC B1 ;  /* 0x0000000000017941 */ /* 0x000fea0003800000 */
.L_x_1607:
[----:B------:R-:W-:Y:S01]  /*4c90*/  ISETP.NE.AND P0, PT, R77, RZ, PT ;  /* 0x000000ff4d00720c */ /* 0x000fe20003f05270 */
[----:B------:R-:W-:-:S12]  /*4ca0*/  BSSY B1, `(.L_x_1611) ;  /* 0x0000039000017945 */ /* 0x000fd80003800000 */
[----:B------:R-:W-:Y:S05]  /*4cb0*/  @!P0 BRA `(.L_x_1612) ;  /* 0x0000000000dc8947 */ /* 0x000fea0003800000 */
[----:B------:R-:W1:Y:S01]  /*4cc0*/  LDL R11, [R1] ;  /* 0x00000000010b7983 */ /* 0x000e620000100800 */
[----:B------:R-:W-:Y:S01]  /*4cd0*/  ISETP.GE.AND P4, PT, R107, R104, PT ;  /* 0x000000686b00720c */ /* 0x000fe20003f86270 */
[----:B------:R-:W-:Y:S01]  /*4ce0*/  BSSY B2, `(.L_x_1613) ;  /* 0x0000033000027945 */ /* 0x000fe20003800000 */
[C---:B0-----:R-:W-:Y:S01]  /*4cf0*/  LEA R48, P0, R19.reuse, R56, 0x1 ;  /* 0x0000003813307211 */ /* 0x041fe200078008ff */
[----:B----4-:R0:W4:Y:S03]  /*4d00*/  LDS.128 R12, [R92+0x25400] ;  /* 0x025400005c0c7984 */ /* 0x0101260000000c00 */
[----:B-1----:R-:W-:-:S07]  /*4d10*/  LEA.HI.X R49, R19, R112, R11, 0x1, P0 ;  /* 0x0000007013317211 */ /* 0x002fce00000f0c0b */
[----:B0---4-:R-:W-:Y:S05]  /*4d20*/  @P4 BRA `(.L_x_1614) ;  /* 0x0000000000b84947 */ /* 0x011fea0003800000 */
[----:B------:R-:W-:Y:S01]  /*4d30*/  SHF.R.U64 R51, R44, 0x10, R45 ;  /* 0x000000102c337819 */ /* 0x000fe2000000122d */
[----:B------:R-:W-:Y:S01]  /*4d40*/  IMAD.U32 R44, R14, 0x10000, RZ ;  /* 0x000100000e2c7824 */ /* 0x000fe200078e00ff */
        /* <DEDUP_REMOVED lines=44> */
.L_x_1614:
[----:B------:R-:W-:Y:S05]  /*5010*/  BSYNC B2 ;  /* 0x0000000000027941 */ /* 0x000fea0003800000 */
.L_x_1613:
[----:B------:R0:W-:Y:S02]  /*5020*/  ST.E.128 desc[UR60][R48.64], R12 ;  /* 0x0000000c30007985 */ /* 0x0001e4000c101d3c */
.L_x_1612:
[----:B------:R-:W-:Y:S05]  /*5030*/  BSYNC B1 ;  /* 0x0000000000017941 */ /* 0x000fea0003800000 */
.L_x_1611:
[----:B------:R-:W-:-:S13]  /*5040*/  ISETP.NE.AND P0, PT, R78, RZ, PT ;  /* 0x000000ff4e00720c */ /* 0x000fda0003f05270 */
        /* <DEDUP_REMOVED lines=19> */
[----:B------:R-:W-:Y:S01]  /*5180*/  LOP3.LUT R13, R13, 0xffff0000, RZ, 0xc0, !PT ;  /* 0xffff00000d0d7812 */ /* 0x000fe200078ec0ff */
[----:B------:R-:W-:Y:S01]  /*5190*/  IMAD.U32 R11, R12, 0x10000, RZ ;  /* 0x000100000c0b7824 */ /* 0x000fe200078e00ff */
[C---:B------:R-:W-:Y:S01]  /*51a0*/  LOP3.LUT R45, R111.reuse, 0xffff0000, RZ, 0xc0, !PT ;  /* 0xffff00006f2d7812 */ /* 0x040fe200078ec0ff */
        /* <DEDUP_REMOVED lines=31> */
.L_x_1616:
[----:B------:R-:W-:Y:S05]  /*53a0*/  BSYNC B1 ;  /* 0x0000000000017941 */ /* 0x000fea0003800000 */
.L_x_1615:
[----:B----4-:R0:W-:Y:S01]  /*53b0*/  ST.E.128 desc[UR60][R56.64], R12 ;  /* 0x0000000c38007985 */ /* 0x0101e2000c101d3c */
[----:B------:R-:W-:Y:S05]  /*53c0*/  BRA `(.L_x_1602) ;  /* 0x0000002c00e07947 */ /* 0x000fea0003800000 */
.L_x_1576:
[----:B------:R-:W2:Y:S01]  /*53d0*/  LDL R11, [R1+0xc] ;  /* 0x00000c00010b7983 */ /* 0x000ea20000100800 */
[----:B------:R-:W-:Y:S01]  /*53e0*/  BSSY B1, `(.L_x_1617) ;  /* 0x0000024000017945 */ /* 0x000fe20003800000 */
        /* <DEDUP_REMOVED lines=31> */
[----:B------:R0:W5:Y:S04]  /*55e0*/  @!P6 LDG.E.128 R40, desc[UR60][R56.64+0x80] ;  /* 0x0000803c3828e981 */ /* 0x000168000c1e1d00 */
[----:B------:R0:W5:Y:S04]  /*55f0*/  @!P5 LDG.E.128 R44, desc[UR60][R56.64] ;  /* 0x0000003c382cd981 */ /* 0x000168000c1e1d00 */
[----:B------:R0:W5:Y:S04]  /*5600*/  @!P5 LDG.E.128 R52, desc[UR60][R60.64] ;  /* 0x0000003c3c34d981 */ /* 0x000168000c1e1d00 */
[----:B------:R0:W5:Y:S02]  /*5610*/  @!P6 LDG.E.128 R48, desc[UR60][R60.64+0x80] ;  /* 0x0000803c3c30e981 */ /* 0x000164000c1e1d00 */
.L_x_1618:
[----:B------:R-:W-:Y:S05]  /*5620*/  BSYNC B1 ;  /* 0x0000000000017941 */ /* 0x000fea0003800000 */
.L_x_1617:
        /* <DEDUP_REMOVED lines=25> */
[----:B------:R-:W-:Y:S02]  /*57c0*/  LEA R12, P6, R15, UR4, 0x1 ;  /* 0x000000040f0c7c11 */ /* 0x000fe4000f8c08ff */
        /* <DEDUP_REMOVED lines=11> */
.L_x_1620:
[----:B------:R-:W-:Y:S05]  /*5880*/  BSYNC B1 ;  /* 0x0000000000017941 */ /* 0x000fea0003800000 */
.L_x_1619:
        /* <DEDUP_REMOVED lines=65> */
.L_x_1621:
[----:B------:R-:W2:Y:S01]  /*5ca0*/  LDL R11, [R1+0x40] ;  /* 0x00004000010b7983 */ /* 0x000ea20000100800 */
[----:B------:R-:W-:Y:S01]  /*5cb0*/  IMAD R89, R202, 0x8, R18 ;  /* 0x00000008ca597824 */ /* 0x000fe200078e0212 */
[----:B------:R-:W0:Y:S01]  /*5cc0*/  LDC R114, c[0x0][0x2f4] ;  /* 0x0000bd00ff727b82 */ /* 0x000e220000000800 */
[----:B------:R-:W-:Y:S01]  /*5cd0*/  BSSY B1, `(.L_x_1622) ;  /* 0x0000004000017945 */ /* 0x000fe20003800000 */
[----:B--2---:R-:W-:-:S04]  /*5ce0*/  SHF.L.U32 R103, R11, 0x1f, RZ ;  /* 0x0000001f0b677819 */ /* 0x004fc800000006ff */
[----:B------:R-:W1:Y:S02]  /*5cf0*/  SYNCS.PHASECHK.TRANS64.TRYWAIT P6, [R89+URZ+0x30890], R103 ;  /* 0x03089067590075a7 */ /* 0x000e6400080c017f */
[----:B01----:R-:W-:Y:S05]  /*5d00*/  @!P6 BRA `(.L_x_1623) ;  /* 0x000002400090e947 */ /* 0x003fea0003800000 */
.L_x_2014:
[----:B------:R-:W-:Y:S05]  /*5d10*/  BSYNC B1 ;  /* 0x0000000000017941 */ /* 0x000fea0003800000 */
.L_x_1622:
[----:B------:R-:W-:Y:S01]  /*5d20*/  UMOV UR4, 0xffffffff ;  /* 0xffffffff00047882 */ /* 0x000fe20000000000 */
[----:B------:R-:W-:Y:S02]  /*5d30*/  IMAD.IADD R116, R114, 0x1, -R93 ;  /* 0x0000000172747824 */ /* 0x000fe400078e0a5d */
[----:B------:R-:W-:Y:S05]  /*5d40*/  BRA.DIV UR4, `(.L_x_1624) ;  /* 0x0000024204947947 */ /* 0x000fea000b800000 */
[----:B------:R1:W2:Y:S04]  /*5d50*/  SHFL.IDX PT, R107, R112, RZ, 0x181f ;  /* 0x00181fff706b7589 */ /* 0x0002a800000e0000 */
[----:B------:R1:W3:Y:S02]  /*5d60*/  SHFL.IDX PT, R106, R105, RZ, 0x181f ;  /* 0x00181fff696a7589 */ /* 0x0002e400000e0000 */
.L_x_2018:
[----:B------:R-:W-:Y:S04]  /*5d70*/  BSSY B1, `(.L_x_1625) ;  /* 0x00000fe000017945 */ /* 0x000fe80003800000 */
[----:B------:R-:W-:Y:S05]  /*5d80*/  @P0 BRA `(.L_x_1626) ;  /* 0x0000000c00f00947 */ /* 0x000fea0003800000 */
[----:B------:R-:W-:Y:S01]  /*5d90*/  ISETP.NE.AND P0, PT, R29, RZ, PT ;  /* 0x000000ff1d00720c */ /* 0x000fe20003f05270 */
[----:B------:R-:W-:-:S12]  /*5da0*/  BSSY B2, `(.L_x_1627) ;  /* 0x000007c000027945 */ /* 0x000fd80003800000 */
[----:B------:R-:W-:Y:S05]  /*5db0*/  @!P0 BRA `(.L_x_1628) ;  /* 0x0000000400e88947 */ /* 0x000fea0003800000 */
[----:B------:R-:W4:Y:S04]  /*5dc0*/  LDL R15, [R1+0x54] ;  /* 0x00005400010f7983 */ /* 0x000f280000100800 */
[----:B------:R-:W5:Y:S04]  /*5dd0*/  LDL R14, [R1+0xa8] ;  /* 0x0000a800010e7983 */ /* 0x000f680000100800 */
[----:B------:R-:W5:Y:S01]  /*5de0*/  LDL R13, [R1+0x5c] ;  /* 0x00005c00010d7983 */ /* 0x000f620000100800 */
[----:B------:R-:W-:Y:S01]  /*5df0*/  SEL R11, R93, R116, !P2 ;  /* 0x000000745d0b7207 */ /* 0x000fe20005000000 */
[----:B------:R-:W-:Y:S01]  /*5e00*/  BSSY B3, `(.L_x_1629) ;  /* 0x0000073000037945 */ /* 0x000fe20003800000 */
[----:B---3--:R-:W-:-:S02]  /*5e10*/  LEA R108, P6, R36, R106, 0x1 ;  /* 0x0000006a246c7211 */ /* 0x008fc400078c08ff */
[----:B------:R-:W-:Y:S02]  /*5e20*/  SHF.R.S32.HI R12, RZ, 0x1f, R11 ;  /* 0x0000001fff0c7819 */ /* 0x000fe4000001140b */
[----:B--2---:R-:W-:Y:S02]  /*5e30*/  LEA.HI.X R109, R36, R107, R79, 0x1, P6 ;  /* 0x0000006b246d7211 */ /* 0x004fe400030f0c4f */
[----:B------:R-:W-:Y:S02]  /*5e40*/  LEA.HI R12, R12, R11, RZ, 0x4 ;  /* 0x0000000b0c0c7211 */ /* 0x000fe400078f20ff */
[----:B------:R-:W-:Y:S02]  /*5e50*/  ISETP.GE.AND P6, PT, R16, R104, PT ;  /* 0x000000681000720c */ /* 0x000fe40003fc6270 */
[----:B------:R-:W-:-:S04]  /*5e60*/  LEA.HI.SX32 R12, R12, R35, 0x1c ;  /* 0x000000230c0c7211 */ /* 0x000fc800078fe2ff */
[----:B------:R-:W-:Y:S01]  /*5e70*/  SHF.R.S32.HI R11, RZ, 0x1f, R12 ;  /* 0x0000001fff0b7819 */ /* 0x000fe2000001140c */
[----:B------:R-:W-:-:S03]  /*5e80*/  IMAD.SHL.U32 R111, R12, 0x8, RZ ;  /* 0x000000080c6f7824 */ /* 0x000fc600078e00ff */
[----:B------:R-:W-:Y:S02]  /*5e90*/  LEA.HI R12, R11, R12, RZ, 0x3 ;  /* 0x0000000c0b0c7211 */ /* 0x000fe400078f18ff */
[----:B------:R-:W-:-:S03]  /*5ea0*/  ISETP.GE.AND P0, PT, R111, R114, PT ;  /* 0x000000726f00720c */ /* 0x000fc60003f06270 */
[----:B------:R-:W-:-:S05]  /*5eb0*/  IMAD.SHL.U32 R12, R12, 0x200, RZ ;  /* 0x000002000c0c7824 */ /* 0x000fca00078e00ff */
[----:B------:R-:W-:Y:S02]  /*5ec0*/  LOP3.LUT R12, R12, 0x7ffff000, RZ, 0xc0, !PT ;  /* 0x7ffff0000c0c7812 */ /* 0x000fe400078ec0ff */
[----:B----4-:R-:W-:-:S03]  /*5ed0*/  LOP3.LUT R11, R15, 0x38, R111, 0xf8, !PT ;  /* 0x000000380f0b7812 */ /* 0x010fc600078ef86f */
[----:B------:R-:W-:Y:S01]  /*5ee0*/  @!P0 IMAD.WIDE R110, R111, 0x2, R106 ;  /* 0x000000026f6e8825 */ /* 0x000fe200078e026a */
[----:B-----5:R-:W-:-:S04]  /*5ef0*/  LOP3.LUT R11, R11, R14, RZ, 0x3c, !PT ;  /* 0x0000000e0b0b7212 */ /* 0x020fc800078e3cff */
[----:B------:R-:W-:Y:S01]  /*5f00*/  IADD3 R13, R11, R12, R13 ;  /* 0x0000000c0b0d7210 */ /* 0x000fe20007ffe00d */
[----:B------:R-:W-:-:S04]  /*5f10*/  IMAD R11, R202, 0x4000, R91 ;  /* 0x00004000ca0b7824 */ /* 0x000fc800078e025b */
[----:B------:R-:W-:Y:S02]  /*5f20*/  IMAD R13, R202, 0x4000, R13 ;  /* 0x00004000ca0d7824 */ /* 0x000fe400078e020d */
[--C-:B------:R-:W-:Y:S02]  /*5f30*/  IMAD R11, R11, 0x2, R18.reuse ;  /* 0x000000020b0b7824 */ /* 0x100fe400078e0212 */
[----:B------:R-:W-:-:S03]  /*5f40*/  IMAD R72, R13, 0x2, R18 ;  /* 0x000000020d487824 */ /* 0x000fc600078e0212 */
[----:B------:R2:W3:Y:S04]  /*5f50*/  LDS.128 R12, [R11+0x20400] ;  /* 0x020400000b0c7984 */ /* 0x0004e80000000c00 */
[----:B------:R-:W4:Y:S01]  /*5f60*/  LDS.128 R72, [R72+0x20400] ;  /* 0x0204000048487984 */ /* 0x000f220000000c00 */
[----:B------:R-:W-:Y:S05]  /*5f70*/  @P6 BRA `(.L_x_1630) ;  /* 0x00000004006c6947 */ /* 0x000fea0003800000 */
[----:B------:R-:W-:Y:S01]  /*5f80*/  SHF.R.U32.HI R145, RZ, 0x10, R53 ;  /* 0x00000010ff917819 */ /* 0x000fe20000011635 */
[----:B----4-:R-:W-:Y:S01]  /*5f90*/  IMAD.U32 R141, R75, 0x10000, RZ ;  /* 0x000100004b8d7824 */ /* 0x010fe200078e00ff */
[----:B------:R-:W-:Y:S01]  /*5fa0*/  SHF.R.U32.HI R142, RZ, 0x10, R45 ;  /* 0x00000010ff8e7819 */ /* 0x000fe2000001162d */
[----:B---3--:R-:W-:Y:S01]  /*5fb0*/  IMAD.U32 R139, R15, 0x10000, RZ ;  /* 0x000100000f8b7824 */ /* 0x008fe200078e00ff */
[----:B------:R-:W-:Y:S01]  /*5fc0*/  SHF.R.U64 R144, R52, 0x10, R53 ;  /* 0x0000001034907819 */ /* 0x000fe20000001235 */
[----:B--2---:R-:W-:Y:S01]  /*5fd0*/  IMAD.U32 R11, R14, 0x10000, RZ ;  /* 0x000100000e0b7824 */ /* 0x004fe200078e00ff */
[----:B------:R-:W-:Y:S01]  /*5fe0*/  SHF.R.U64 R146, R44, 0x10, R45 ;  /* 0x000000102c927819 */ /* 0x000fe2000000122d */
[----:B------:R-:W-:Y:S01]  /*5ff0*/  IMAD.U32 R44, R13, 0x10000, RZ ;  /* 0x000100000d2c7824 */ /* 0x000fe200078e00ff */
[----:B------:R-:W-:Y:S01]  /*6000*/  LOP3.LUT R53, R75, 0xffff0000, RZ, 0xc0, !PT ;  /* 0xffff00004b357812 */ /* 0x000fe200078ec0ff */
[----:B------:R-:W-:Y:S01]  /*6010*/  IMAD.U32 R45, R12, 0x10000, RZ ;  /* 0x000100000c2d7824 */ /* 0x000fe200078e00ff */
[----:B------:R-:W-:-:S02]  /*6020*/  PRMT R145, R149, 0x5410, R145 ;  /* 0x0000541095917816 */ /* 0x000fc40000000091 */
[--C-:B------:R-:W-:Y:S02]  /*6030*/  SHF.R.U64 R54, R54, 0x10, R55.reuse ;  /* 0x0000001036367819 */ /* 0x100fe40000001237 */
[----:B------:R-:W-:Y:S02]  /*6040*/  SHF.R.U32.HI R147, RZ, 0x10, R55 ;  /* 0x00000010ff937819 */ /* 0x000fe40000011637 */
[----:B------:R-:W-:Y:S02]  /*6050*/  PRMT R75, R117, 0x5432, R142 ;  /* 0x00005432754b7816 */ /* 0x000fe4000000008e */
[----:B------:R-:W-:Y:S01]  /*6060*/  LOP3.LUT R55, R13, 0xffff0000, RZ, 0xc0, !PT ;  /* 0xffff00000d377812 */ /* 0x000fe200078ec0ff */
[C---:B------:R-:W-:Y:S01]  /*6070*/  IMAD.U32 R13, R73.reuse, 0x10000, RZ ;  /* 0x00010000490d7824 */ /* 0x040fe200078e00ff */
[----:B------:R-:W-:Y:S01]  /*6080*/  LOP3.LUT R140, R73, 0xffff0000, RZ, 0xc0, !PT ;  /* 0xffff0000498c7812 */ /* 0x000fe200078ec0ff */
[----:B------:R-:W-:Y:S01]  /*6090*/  IMAD.U32 R142, R75, 0x10000, RZ ;  /* 0x000100004b8e7824 */ /* 0x000fe200078e00ff */
[----:B------:R-:W-:Y:S01]  /*60a0*/  PRMT R73, R115, 0x5432, R146 ;  /* 0x0000543273497816 */ /* 0x000fe20000000092 */
[----:B------:R-:W-:Y:S01]  /*60b0*/  IMAD.U32 R146, R145, 0x10000, RZ ;  /* 0x0001000091927824 */ /* 0x000fe200078e00ff */
[----:B------:R-:W-:Y:S01]  /*60c0*/  SHF.R.U32.HI R143, RZ, 0x10, R47 ;  /* 0x00000010ff8f7819 */ /* 0x000fe2000001162f */
[C---:B------:R-:W-:Y:S01]  /*60d0*/  FMUL.FTZ R151, R13.reuse, R142 ;  /* 0x0000008e0d977220 */ /* 0x040fe20000410000 */
[----:B------:R-:W-:Y:S01]  /*60e0*/  PRMT R147, R150, 0x5410, R147 ;  /* 0x0000541096937816 */ /* 0x000fe20000000093 */
[----:B------:R-:W-:Y:S01]  /*60f0*/  FMUL.FTZ R149, R13, R146 ;  /* 0x000000920d957220 */ /* 0x000fe20000410000 */
[----:B------:R-:W-:-:S02]  /*6100*/  PRMT R143, R148, 0x5410, R143 ;  /* 0x00005410948f7816 */ /* 0x000fc4000000008f */
[----:B------:R-:W-:Y:S01]  /*6110*/  LOP3.LUT R145, R145, 0xffff0000, RZ, 0xc0, !PT ;  /* 0xffff000091917812 */ /* 0x000fe200078ec0ff */
[----:B------:R-:W-:Y:S01]  /*6120*/  IMAD.U32 R148, R147, 0x10000, RZ ;  /* 0x0001000093947824 */ /* 0x000fe200078e00ff */
[----:B------:R-:W-:Y:S01]  /*6130*/  LOP3.LUT R75, R75, 0xffff0000, RZ, 0xc0, !PT ;  /* 0xffff00004b4b7812 */ /* 0x000fe200078ec0ff */
[C---:B------:R-:W-:Y:S01]  /*6140*/  FFMA.FTZ R13, R44.reuse, R142, -R149 ;  /* 0x0000008e2c0d7223 */ /* 0x040fe20000010895 */
[----:B------:R-:W-:Y:S01]  /*6150*/  FFMA.FTZ R44, R44, R146, R151 ;  /* 0x000000922c2c7223 */ /* 0x000fe20000010097 */
[----:B------:R-:W-:Y:S01]  /*6160*/  PRMT R144, R119, 0x5432, R144 ;  /* 0x0000543277907816 */ /* 0x000fe20000000090 */
[C---:B------:R-:W-:Y:S01]  /*6170*/  FMUL.FTZ R150, R140.reuse, R145 ;  /* 0x000000918c967220 */ /* 0x040fe20000410000 */
[----:B------:R-:W-:Y:S02]  /*6180*/  IMAD.U32 R142, R143, 0x10000, RZ ;  /* 0x000100008f8e7824 */ /* 0x000fe400078e00ff */
[----:B------:R-:W-:Y:S01]  /*6190*/  FMUL.FTZ R146, R141, R148 ;  /* 0x000000948d927220 */ /* 0x000fe20000410000 */
[----:B------:R-:W-:Y:S01]  /*61a0*/  FMUL.FTZ R140, R140, R75 ;  /* 0x0000004b8c8c7220 */ /* 0x000fe20000410000 */
[----:B------:R-:W-:Y:S01]  /*61b0*/  LOP3.LUT R147, R147, 0xffff0000, RZ, 0xc0, !PT ;  /* 0xffff000093937812 */ /* 0x000fe200078ec0ff */
[-C--:B------:R-:W-:Y:S01]  /*61c0*/  FMUL.FTZ R141, R141, R142.reuse ;  /* 0x0000008e8d8d7220 */ /* 0x080fe20000410000 */
[----:B------:R-:W-:Y:S01]  /*61d0*/  LOP3.LUT R143, R143, 0xffff0000, RZ, 0xc0, !PT ;  /* 0xffff00008f8f7812 */ /* 0x000fe200078ec0ff */
[----:B------:R-:W-:Y:S01]  /*61e0*/  FFMA.FTZ R146, R139, R142, -R146 ;  /* 0x0000008e8b927223 */ /* 0x000fe20000010892 */
[----:B------:R-:W-:Y:S01]  /*61f0*/  SHF.R.U64 R46, R46, 0x10, R47 ;  /* 0x000000102e2e7819 */ /* 0x000fe2000000122f */
[----:B------:R-:W-:-:S02]  /*6200*/  IMAD.U32 R47, R72, 0x10000, RZ ;  /* 0x00010000482f7824 */ /* 0x000fc400078e00ff */
[C---:B------:R-:W-:Y:S01]  /*6210*/  FFMA.FTZ R145, R55.reuse, R145, R140 ;  /* 0x0000009137917223 */ /* 0x040fe2000001008c */
[C---:B------:R-:W-:Y:S02]  /*6220*/  IMAD.U32 R142, R144.reuse, 0x10000, RZ ;  /* 0x00010000908e7824 */ /* 0x040fe400078e00ff */
[----:B------:R-:W-:Y:S01]  /*6230*/  FFMA.FTZ R150, R55, R75, -R150 ;  /* 0x0000004b37967223 */ /* 0x000fe20000010896 */
[----:B------:R-:W-:Y:S02]  /*6240*/  IMAD.U32 R140, R73, 0x10000, RZ ;  /* 0x00010000498c7824 */ /* 0x000fe400078e00ff */
[C---:B------:R-:W-:Y:S01]  /*6250*/  FMUL.FTZ R55, R53.reuse, R147 ;  /* 0x0000009335377220 */ /* 0x040fe20000410000 */
[-C--:B------:R-:W-:Y:S01]  /*6260*/  FMUL.FTZ R75, R53, R143.reuse ;  /* 0x0000008f354b7220 */ /* 0x080fe20000410000 */
[----:B------:R-:W-:Y:S01]  /*6270*/  LOP3.LUT R53, R144, 0xffff0000, RZ, 0xc0, !PT ;  /* 0xffff000090357812 */ /* 0x000fe200078ec0ff */
[----:B------:R-:W-:Y:S01]  /*6280*/  FMUL.FTZ R144, R47, R142 ;  /* 0x0000008e2f907220 */ /* 0x000fe20000410000 */
[----:B------:R-:W-:Y:S01]  /*6290*/  LOP3.LUT R52, R15, 0xffff0000, RZ, 0xc0, !PT ;  /* 0xffff00000f347812 */ /* 0x000fe200078ec0ff */
[----:B------:R-:W-:Y:S01]  /*62a0*/  FMUL.FTZ R47, R47, R140 ;  /* 0x0000008c2f2f7220 */ /* 0x000fe20000410000 */
[----:B------:R-:W-:Y:S01]  /*62b0*/  LOP3.LUT R72, R72, 0xffff0000, RZ, 0xc0, !PT ;  /* 0xffff000048487812 */ /* 0x000fe200078ec0ff */
[----:B------:R-:W-:Y:S01]  /*62c0*/  FFMA.FTZ R141, R139, R148, R141 ;  /* 0x000000948b8d7223 */ /* 0x000fe2000001008d */
[----:B------:R-:W-:Y:S01]  /*62d0*/  LOP3.LUT R73, R73, 0xffff0000, RZ, 0xc0, !PT ;  /* 0xffff000049497812 */ /* 0x000fe200078ec0ff */
[----:B------:R-:W-:Y:S01]  /*62e0*/  IMAD.U32 R15, R74, 0x10000, RZ ;  /* 0x000100004a0f7824 */ /* 0x000fe200078e00ff */
[----:B------:R-:W-:Y:S01]  /*62f0*/  PRMT R54, R118, 0x5432, R54 ;  /* 0x0000543276367816 */ /* 0x000fe20000000036 */
[C---:B------:R-:W-:Y:S01]  /*6300*/  FFMA.FTZ R143, R52.reuse, R143, -R55 ;  /* 0x0000008f348f7223 */ /* 0x040fe20000010837 */
[----:B------:R-:W-:Y:S01]  /*6310*/  PRMT R46, R113, 0x5432, R46 ;  /* 0x00005432712e7816 */ /* 0x000fe2000000002e */
[----:B------:R-:W-:Y:S01]  /*6320*/  FFMA.FTZ R148, R52, R147, R75 ;  /* 0x0000009334947223 */ /* 0x000fe2000001004b */
[----:B------:R-:W-:Y:S01]  /*6330*/  LOP3.LUT R12, R12, 0xffff0000, RZ, 0xc0, !PT ;  /* 0xffff00000c0c7812 */ /* 0x000fe200078ec0ff */
[C---:B------:R-:W-:Y:S01]  /*6340*/  FFMA.FTZ R142, R45.reuse, R142, R47 ;  /* 0x0000008e2d8e7223 */ /* 0x040fe2000001002f */
[----:B------:R-:W-:Y:S01]  /*6350*/  LOP3.LUT R74, R74, 0xffff0000, RZ, 0xc0, !PT ;  /* 0xffff00004a4a7812 */ /* 0x000fe200078ec0ff */
[C---:B------:R-:W-:Y:S01]  /*6360*/  FMUL.FTZ R55, R72.reuse, R53 ;  /* 0x0000003548377220 */ /* 0x040fe20000410000 */
[----:B------:R-:W-:Y:S01]  /*6370*/  FFMA.FTZ R144, R45, R140, -R144 ;  /* 0x0000008c2d907223 */ /* 0x000fe20000010890 */
[----:B------:R-:W-:Y:S01]  /*6380*/  FMUL.FTZ R75, R72, R73 ;  /* 0x00000049484b7220 */ /* 0x000fe20000410000 */
[C---:B------:R-:W-:Y:S01]  /*6390*/  LOP3.LUT R47, R54.reuse, 0xffff0000, RZ, 0xc0, !PT ;  /* 0xffff0000362f7812 */ /* 0x040fe200078ec0ff */
[----:B------:R-:W-:Y:S01]  /*63a0*/  IMAD.U32 R72, R54, 0x10000, RZ ;  /* 0x0001000036487824 */ /* 0x000fe200078e00ff */
[C---:B------:R-:W-:Y:S01]  /*63b0*/  LOP3.LUT R45, R46.reuse, 0xffff0000, RZ, 0xc0, !PT ;  /* 0xffff00002e2d7812 */ /* 0x040fe200078ec0ff */
        /* <DEDUP_REMOVED lines=23> */
.L_x_1630:
[----:B------:R-:W-:Y:S05]  /*6530*/  BSYNC B3 ;  /* 0x0000000000037941 */ /* 0x000fea0003800000 */
.L_x_1629:
[----:B---3--:R3:W-:Y:S04]  /*6540*/  ST.E.128 desc[UR60][R108.64], R12 ;  /* 0x0000000c6c007985 */ /* 0x0087e8000c101d3c */
[----:B----4-:R3:W-:Y:S02]  /*6550*/  @!P0 ST.E.128 desc[UR60][R110.64], R72 ;  /* 0x000000486e008985 */ /* 0x0107e4000c101d3c */
.L_x_1628:
[----:B------:R-:W-:Y:S05]  /*6560*/  BSYNC B2 ;  /* 0x0000000000027941 */ /* 0x000fea0003800000 */
.L_x_1627:
[----:B------:R-:W-:-:S13]  /*6570*/  ISETP.NE.AND P0, PT, R76, RZ, PT ;  /* 0x000000ff4c00720c */ /* 0x000fda0003f05270 */
[----:B------:R-:W-:Y:S05]  /*6580*/  @!P0 BRA `(.L_x_1626) ;  /* 0x0000000400f08947 */ /* 0x000fea0003800000 */
[----:B---3--:R-:W3:Y:S04]  /*6590*/  LDL R15, [R1+0x54] ;  /* 0x00005400010f7983 */ /* 0x008ee80000100800 */
[----:B------:R-:W4:Y:S04]  /*65a0*/  LDL R14, [R1+0xa8] ;  /* 0x0000a800010e7983 */ /* 0x000f280000100800 */
[----:B------:R-:W5:Y:S01]  /*65b0*/  LDL R13, [R1+0x5c] ;  /* 0x00005c00010d7983 */ /* 0x000f620000100800 */
[----:B--2---:R-:W-:Y:S01]  /*65c0*/  SEL R11, R93, R116, !P1 ;  /* 0x000000745d0b7207 */ /* 0x004fe20004800000 */
[----:B------:R-:W-:Y:S01]  /*65d0*/  BSSY B2, `(.L_x_1631) ;  /* 0x0000075000027945 */ /* 0x000fe20003800000 */
[----:B------:R-:W-:-:S02]  /*65e0*/  LEA R52, P6, R39, R106, 0x1 ;  /* 0x0000006a27347211 */ /* 0x000fc400078c08ff */
[----:B------:R-:W-:Y:S02]  /*65f0*/  SHF.R.S32.HI R12, RZ, 0x1f, R11 ;  /* 0x0000001fff0c7819 */ /* 0x000fe4000001140b */
[----:B------:R-:W-:Y:S02]  /*6600*/  LEA.HI.X R53, R39, R107, R88, 0x1, P6 ;  /* 0x0000006b27357211 */ /* 0x000fe400030f0c58 */
        /* <DEDUP_REMOVED lines=8> */
[----:B------:R-:W-:-:S05]  /*6690*/  LOP3.LUT R12, R12, 0x7ffff000, RZ, 0xc0, !PT ;  /* 0x7ffff0000c0c7812 */ /* 0x000fca00078ec0ff */
[----:B------:R-:W-:Y:S01]  /*66a0*/  @!P0 IMAD.WIDE R106, R55, 0x2, R106 ;  /* 0x00000002376a8825 */ /* 0x000fe200078e026a */
[----:B---3--:R-:W-:-:S04]  /*66b0*/  LOP3.LUT R11, R15, 0x38, R55, 0xf8, !PT ;  /* 0x000000380f0b7812 */ /* 0x008fc800078ef837 */
[----:B----4-:R-:W-:-:S04]  /*66c0*/  LOP3.LUT R11, R11, R14, RZ, 0x3c, !PT ;  /* 0x0000000e0b0b7212 */ /* 0x010fc800078e3cff */
[----:B-----5:R-:W-:Y:S01]  /*66d0*/  IADD3 R13, R11, R12, R13 ;  /* 0x0000000c0b0d7210 */ /* 0x020fe20007ffe00d */
        /* <DEDUP_REMOVED lines=8> */
[----:B--23--:R-:W-:Y:S01]  /*6760*/  IMAD.U32 R11, R14, 0x10000, RZ ;  /* 0x000100000e0b7824 */ /* 0x00cfe200078e00ff */
[----:B------:R-:W-:Y:S02]  /*6770*/  SHF.R.U32.HI R109, RZ, 0x10, R41 ;  /* 0x00000010ff6d7819 */ /* 0x000fe40000011629 */
[----:B------:R-:W-:Y:S02]  /*6780*/  SHF.R.U64 R54, R42, 0x10, R43 ;  /* 0x000000102a367819 */ /* 0x000fe4000000122b */
[----:B------:R-:W-:Y:S02]  /*6790*/  PRMT R138, R138, 0x5410, R73 ;  /* 0x000054108a8a7816 */ /* 0x000fe40000000049 */
[----:B------:R-:W-:Y:S02]  /*67a0*/  PRMT R134, R134, 0x5410, R109 ;  /* 0x0000541086867816 */ /* 0x000fe4000000006d */
[----:B------:R-:W-:-:S02]  /*67b0*/  SHF.R.U32.HI R55, RZ, 0x10, R51 ;  /* 0x00000010ff377819 */ /* 0x000fc40000011633 */
[----:B------:R-:W-:Y:S01]  /*67c0*/  SHF.R.U64 R74, R48, 0x10, R49 ;  /* 0x00000010304a7819 */ /* 0x000fe20000001231 */
[----:B----4-:R-:W-:Y:S01]  /*67d0*/  IMAD.U32 R48, R45, 0x10000, RZ ;  /* 0x000100002d307824 */ /* 0x010fe200078e00ff */
[----:B------:R-:W-:Y:S01]  /*67e0*/  SHF.R.U64 R72, R50, 0x10, R51 ;  /* 0x0000001032487819 */ /* 0x000fe20000001233 */
[----:B------:R-:W-:Y:S01]  /*67f0*/  IMAD.U32 R51, R134, 0x10000, RZ ;  /* 0x0001000086337824 */ /* 0x000fe200078e00ff */
[----:B------:R-:W-:Y:S01]  /*6800*/  PRMT R131, R131, 0x5410, R54 ;  /* 0x0000541083837816 */ /* 0x000fe20000000036 */
[----:B------:R-:W-:Y:S01]  /*6810*/  IMAD.U32 R54, R138, 0x10000, RZ ;  /* 0x000100008a367824 */ /* 0x000fe200078e00ff */
[----:B------:R-:W-:Y:S01]  /*6820*/  SHF.R.U32.HI R75, RZ, 0x10, R43 ;  /* 0x00000010ff4b7819 */ /* 0x000fe2000001162b */
[----:B------:R-:W-:Y:S01]  /*6830*/  IMAD.U32 R50, R47, 0x10000, RZ ;  /* 0x000100002f327824 */ /* 0x000fe200078e00ff */
[----:B------:R-:W-:Y:S01]  /*6840*/  PRMT R136, R136, 0x5410, R55 ;  /* 0x0000541088887816 */ /* 0x000fe20000000037 */
[----:B------:R-:W-:Y:S01]  /*6850*/  IMAD.U32 R43, R15, 0x10000, RZ ;  /* 0x000100000f2b7824 */ /* 0x000fe200078e00ff */
[----:B------:R-:W-:Y:S01]  /*6860*/  SHF.R.U64 R108, R40, 0x10, R41 ;  /* 0x00000010286c7819 */ /* 0x000fe20000001229 */
[----:B------:R-:W-:Y:S01]  /*6870*/  IMAD.U32 R41, R13, 0x10000, RZ ;  /* 0x000100000d297824 */ /* 0x000fe200078e00ff */
[----:B------:R-:W-:Y:S01]  /*6880*/  PRMT R135, R135, 0x5410, R72 ;  /* 0x0000541087877816 */ /* 0x000fe20000000048 */
[----:B------:R-:W-:Y:S01]  /*6890*/  FMUL.FTZ R72, R48, R54 ;  /* 0x0000003630487220 */ /* 0x000fe20000410000 */
[----:B------:R-:W-:Y:S01]  /*68a0*/  LOP3.LUT R49, R45, 0xffff0000, RZ, 0xc0, !PT ;  /* 0xffff00002d317812 */ /* 0x000fe200078ec0ff */
[----:B------:R-:W-:Y:S01]  /*68b0*/  IMAD.U32 R45, R44, 0x10000, RZ ;  /* 0x000100002c2d7824 */ /* 0x000fe200078e00ff */
[----:B------:R-:W-:Y:S01]  /*68c0*/  PRMT R137, R137, 0x5410, R74 ;  /* 0x0000541089897816 */ /* 0x000fe2000000004a */
[-C--:B------:R-:W-:Y:S01]  /*68d0*/  FMUL.FTZ R74, R48, R51.reuse ;  /* 0x00000033304a7220 */ /* 0x080fe20000410000 */
[----:B------:R-:W-:Y:S01]  /*68e0*/  LOP3.LUT R138, R138, 0xffff0000, RZ, 0xc0, !PT ;  /* 0xffff00008a8a7812 */ /* 0x000fe200078ec0ff */
[----:B------:R-:W-:Y:S01]  /*68f0*/  IMAD.U32 R48, R136, 0x10000, RZ ;  /* 0x0001000088307824 */ /* 0x000fe200078e00ff */
[----:B------:R-:W-:Y:S01]  /*6900*/  PRMT R132, R132, 0x5410, R75 ;  /* 0x0000541084847816 */ /* 0x000fe2000000004b */
[----:B------:R-:W-:Y:S01]  /*6910*/  FFMA.FTZ R72, R41, R51, -R72 ;  /* 0x0000003329487223 */ /* 0x000fe20000010848 */
[----:B------:R-:W-:Y:S01]  /*6920*/  LOP3.LUT R134, R134, 0xffff0000, RZ, 0xc0, !PT ;  /* 0xffff000086867812 */ /* 0x000fe200078ec0ff */
[----:B------:R-:W-:Y:S01]  /*6930*/  FMUL.FTZ R51, R49, R138 ;  /* 0x0000008a31337220 */ /* 0x000fe20000410000 */
[----:B------:R-:W-:Y:S01]  /*6940*/  LOP3.LUT R42, R13, 0xffff0000, RZ, 0xc0, !PT ;  /* 0xffff00000d2a7812 */ /* 0x000fe200078ec0ff */
[----:B------:R-:W-:Y:S01]  /*6950*/  FFMA.FTZ R74, R41, R54, R74 ;  /* 0x00000036294a7223 */ /* 0x000fe2000001004a */
[----:B------:R-:W-:-:S02]  /*6960*/  IMAD.U32 R41, R132, 0x10000, RZ ;  /* 0x0001000084297824 */ /* 0x000fc400078e00ff */
[----:B------:R-:W-:Y:S01]  /*6970*/  FMUL.FTZ R49, R49, R134 ;  /* 0x0000008631317220 */ /* 0x000fe20000410000 */
[----:B------:R-:W-:Y:S01]  /*6980*/  PRMT R133, R133, 0x5410, R108 ;  /* 0x0000541085857816 */ /* 0x000fe2000000006c */
[----:B------:R-:W-:Y:S01]  /*6990*/  FMUL.FTZ R54, R50, R48 ;  /* 0x0000003032367220 */ /* 0x000fe20000410000 */
[----:B------:R-:W-:Y:S01]  /*69a0*/  FFMA.FTZ R51, R42, R134, -R51 ;  /* 0x000000862a337223 */ /* 0x000fe20000010833 */
[-C--:B------:R-:W-:Y:S01]  /*69b0*/  FMUL.FTZ R55, R50, R41.reuse ;  /* 0x0000002932377220 */ /* 0x080fe20000410000 */
[----:B------:R-:W-:Y:S01]  /*69c0*/  FFMA.FTZ R49, R42, R138, R49 ;  /* 0x0000008a2a317223 */ /* 0x000fe20000010031 */
[----:B------:R-:W-:Y:S01]  /*69d0*/  FFMA.FTZ R54, R43, R41, -R54 ;  /* 0x000000292b367223 */ /* 0x000fe20000010836 */
[----:B------:R-:W-:Y:S01]  /*69e0*/  IMAD.U32 R42, R137, 0x10000, RZ ;  /* 0x00010000892a7824 */ /* 0x000fe200078e00ff */
[----:B------:R-:W-:Y:S01]  /*69f0*/  LOP3.LUT R47, R47, 0xffff0000, RZ, 0xc0, !PT ;  /* 0xffff00002f2f7812 */ /* 0x000fe200078ec0ff */
[----:B------:R-:W-:Y:S01]  /*6a00*/  IMAD.U32 R41, R133, 0x10000, RZ ;  /* 0x0001000085297824 */ /* 0x000fe200078e00ff */
        /* <DEDUP_REMOVED lines=8> */
[C---:B------:R-:W-:Y:S01]  /*6a90*/  FMUL.FTZ R48, R47.reuse, R136 ;  /* 0x000000882f307220 */ /* 0x040fe20000410000 */
[----:B------:R-:W-:Y:S01]  /*6aa0*/  FMUL.FTZ R50, R47, R132 ;  /* 0x000000842f327220 */ /* 0x000fe20000410000 */
[----:B------:R-:W-:Y:S01]  /*6ab0*/  LOP3.LUT R137, R137, 0xffff0000, RZ, 0xc0, !PT ;  /* 0xffff000089897812 */ /* 0x000fe200078ec0ff */
[----:B------:R-:W-:Y:S01]  /*6ac0*/  FFMA.FTZ R45, R40, R42, R45 ;  /* 0x0000002a282d7223 */ /* 0x000fe2000001002d */
[----:B------:R-:W-:Y:S01]  /*6ad0*/  LOP3.LUT R133, R133, 0xffff0000, RZ, 0xc0, !PT ;  /* 0xffff000085857812 */ /* 0x000fe200078ec0ff */
[----:B------:R-:W-:Y:S01]  /*6ae0*/  IMAD.U32 R13, R46, 0x10000, RZ ;  /* 0x000100002e0d7824 */ /* 0x000fe200078e00ff */
[----:B------:R-:W-:Y:S01]  /*6af0*/  LOP3.LUT R12, R12, 0xffff0000, RZ, 0xc0, !PT ;  /* 0xffff00000c0c7812 */ /* 0x000fe200078ec0ff */
[C---:B------:R-:W-:Y:S01]  /*6b00*/  FFMA.FTZ R47, R15.reuse, R132, -R48 ;  /* 0x000000840f2f7223 */ /* 0x040fe20000010830 */
[----:B------:R-:W-:Y:S01]  /*6b10*/  FFMA.FTZ R50, R15, R136, R50 ;  /* 0x000000880f327223 */ /* 0x000fe20000010032 */
[----:B------:R-:W-:Y:S01]  /*6b20*/  FFMA.FTZ R43, R40, R41, -R43 ;  /* 0x00000029282b7223 */ /* 0x000fe2000001082b */
[----:B------:R-:W-:Y:S01]  /*6b30*/  IMAD.U32 R42, R135, 0x10000, RZ ;  /* 0x00010000872a7824 */ /* 0x000fe200078e00ff */
[----:B------:R-:W-:Y:S01]  /*6b40*/  LOP3.LUT R46, R46, 0xffff0000, RZ, 0xc0, !PT ;  /* 0xffff00002e2e7812 */ /* 0x000fe200078ec0ff */
[C---:B------:R-:W-:Y:S01]  /*6b50*/  FMUL.FTZ R15, R44.reuse, R137 ;  /* 0x000000892c0f7220 */ /* 0x040fe20000410000 */
[----:B------:R-:W-:Y:S01]  /*6b60*/  IMAD.U32 R40, R131, 0x10000, RZ ;  /* 0x0001000083287824 */ /* 0x000fe200078e00ff */
[----:B------:R-:W-:Y:S01]  /*6b70*/  LOP3.LUT R135, R135, 0xffff0000, RZ, 0xc0, !PT ;  /* 0xffff000087877812 */ /* 0x000fe200078ec0ff */
[-C--:B------:R-:W-:Y:S01]  /*6b80*/  FMUL.FTZ R41, R44, R133.reuse ;  /* 0x000000852c297220 */ /* 0x080fe20000410000 */
[----:B------:R-:W-:Y:S01]  /*6b90*/  LOP3.LUT R131, R131, 0xffff0000, RZ, 0xc0, !PT ;  /* 0xffff000083837812 */ /* 0x000fe200078ec0ff */
[----:B------:R-:W-:Y:S01]  /*6ba0*/  FFMA.FTZ R44, R12, R133, -R15 ;  /* 0x000000850c2c7223 */ /* 0x000fe2000001080f */
[----:B------:R-:W-:Y:S01]  /*6bb0*/  LOP3.LUT R14, R14, 0xffff0000, RZ, 0xc0, !PT ;  /* 0xffff00000e0e7812 */ /* 0x000fe200078ec0ff */
[C---:B------:R-:W-:Y:S01]  /*6bc0*/  FMUL.FTZ R48, R13.reuse, R42 ;  /* 0x0000002a0d307220 */ /* 0x040fe20000410000 */
[C---:B------:R-:W-:Y:S01]  /*6bd0*/  FMUL.FTZ R15, R46.reuse, R135 ;  /* 0x000000872e0f7220 */ /* 0x040fe20000410000 */
[-C--:B------:R-:W-:Y:S01]  /*6be0*/  FMUL.FTZ R13, R13, R40.reuse ;  /* 0x000000280d0d7220 */ /* 0x080fe20000410000 */
[-C--:B------:R-:W-:Y:S01]  /*6bf0*/  FMUL.FTZ R46, R46, R131.reuse ;  /* 0x000000832e2e7220 */ /* 0x080fe20000410000 */
[C---:B------:R-:W-:Y:S01]  /*6c00*/  FFMA.FTZ R48, R11.reuse, R40, -R48 ;  /* 0x000000280b307223 */ /* 0x040fe20000010830 */
        /* <DEDUP_REMOVED lines=14> */
[----:B------:R-:W-:-:S02]  /*6cf0*/  IMAD.MOV.U32 R13, RZ, RZ, R51 ;  /* 0x000000ffff0d7224 */ /* 0x000fc400078e0033 */
[----:B------:R-:W-:Y:S02]  /*6d00*/  IMAD.MOV.U32 R45, RZ, RZ, R49 ;  /* 0x000000ffff2d7224 */ /* 0x000fe400078e0031 */
[----:B------:R-:W-:-:S07]  /*6d10*/  IMAD.MOV.U32 R47, RZ, RZ, R55 ;  /* 0x000000ffff2f7224 */ /* 0x000fce00078e0037 */
.L_x_1632:
[----:B------:R-:W-:Y:S05]  /*6d20*/  BSYNC B2 ;  /* 0x0000000000027941 */ /* 0x000fea0003800000 */
.L_x_1631:
[----:B---3--:R3:W-:Y:S04]  /*6d30*/  ST.E.128 desc[UR60][R52.64], R12 ;  /* 0x0000000c34007985 */ /* 0x0087e8000c101d3c */
[----:B----4-:R3:W-:Y:S02]  /*6d40*/  @!P0 ST.E.128 desc[UR60][R106.64], R44 ;  /* 0x0000002c6a008985 */ /* 0x0107e4000c101d3c */
.L_x_1626:
[----:B------:R-:W-:Y:S05]  /*6d50*/  BSYNC B1 ;  /* 0x0000000000017941 */ /* 0x000fea0003800000 */
.L_x_1625:
[----:B------:R-:W-:-:S03]  /*6d60*/  UMOV UR4, 0xffffffff ;  /* 0xffffffff00047882 */ /* 0x000fc60000000000 */
[----:B------:R-:W-:Y:S05]  /*6d70*/  BRA.DIV UR4, `(.L_x_1633) ;  /* 0x0000023204d47947 */ /* 0x000fea000b800000 */
[----:B---3--:R3:W4:Y:S04]  /*6d80*/  SHFL.IDX PT, R45, R112, 0x1, 0x181f ;  /* 0x00381f00702d7f89 */ /* 0x00872800000e0000 */
[----:B------:R3:W0:Y:S02]  /*6d90*/  SHFL.IDX PT, R44, R105, 0x1, 0x181f ;  /* 0x00381f00692c7f89 */ /* 0x00062400000e0000 */
.L_x_2022:
[----:B------:R-:W-:Y:S05]  /*6da0*/  @P4 BRA `(.L_x_1602) ;  /* 0x0000001400684947 */ /* 0x000fea0003800000 */
[----:B------:R-:W-:Y:S01]  /*6db0*/  ISETP.NE.AND P0, PT, R29, RZ, PT ;  /* 0x000000ff1d00720c */ /* 0x000fe20003f05270 */
[----:B------:R-:W-:-:S12]  /*6dc0*/  BSSY B1, `(.L_x_1634) ;  /* 0x000007d000017945 */ /* 0x000fd80003800000 */
[----:B------:R-:W-:Y:S05]  /*6dd0*/  @!P0 BRA `(.L_x_1635) ;  /* 0x0000000400ec8947 */ /* 0x000fea0003800000 */
[----:B------:R-:W5:Y:S04]  /*6de0*/  LDL R15, [R1+0x50] ;  /* 0x00005000010f7983 */ /* 0x000f680000100800 */
[----:B------:R-:W3:Y:S04]  /*6df0*/  LDL R14, [R1+0xa4] ;  /* 0x0000a400010e7983 */ /* 0x000ee80000100800 */
[----:B------:R-:W3:Y:S01]  /*6e00*/  LDL R13, [R1+0x58] ;  /* 0x00005800010d7983 */ /* 0x000ee20000100800 */
[----:B--2---:R-:W-:Y:S01]  /*6e10*/  SEL R11, R93, R116, !P2 ;  /* 0x000000745d0b7207 */ /* 0x004fe20005000000 */
[----:B------:R-:W-:Y:S01]  /*6e20*/  BSSY B2, `(.L_x_1636) ;  /* 0x0000074000027945 */ /* 0x000fe20003800000 */
[----:B------:R-:W-:-:S02]  /*6e30*/  ISETP.GE.AND P4, PT, R16, R104, PT ;  /* 0x000000681000720c */ /* 0x000fc40003f86270 */
[----:B------:R-:W-:Y:S02]  /*6e40*/  SHF.R.S32.HI R12, RZ, 0x1f, R11 ;  /* 0x0000001fff0c7819 */ /* 0x000fe4000001140b */
[----:B0-----:R-:W-:Y:S02]  /*6e50*/  LEA R46, P0, R36, R44, 0x1 ;  /* 0x0000002c242e7211 */ /* 0x001fe400078008ff */
[----:B------:R-:W-:Y:S02]  /*6e60*/  LEA.HI R12, R12, R11, RZ, 0x4 ;  /* 0x0000000b0c0c7211 */ /* 0x000fe400078f20ff */
[----:B----4-:R-:W-:Y:S02]  /*6e70*/  LEA.HI.X R47, R36, R45, R79, 0x1, P0 ;  /* 0x0000002d242f7211 */ /* 0x010fe400000f0c4f */
[----:B------:R-:W-:-:S04]  /*6e80*/  LEA.HI.SX32 R12, R12, R35, 0x1c ;  /* 0x000000230c0c7211 */ /* 0x000fc800078fe2ff */
[----:B------:R-:W-:Y:S01]  /*6e90*/  SHF.R.S32.HI R11, RZ, 0x1f, R12 ;  /* 0x0000001fff0b7819 */ /* 0x000fe2000001140c */
[----:B------:R-:W-:-:S03]  /*6ea0*/  IMAD.SHL.U32 R49, R12, 0x8, RZ ;  /* 0x000000080c317824 */ /* 0x000fc600078e00ff */
[----:B------:R-:W-:Y:S02]  /*6eb0*/  LEA.HI R12, R11, R12, RZ, 0x3 ;  /* 0x0000000c0b0c7211 */ /* 0x000fe400078f18ff */
[----:B------:R-:W-:-:S03]  /*6ec0*/  ISETP.GE.AND P6, PT, R49, R114, PT ;  /* 0x000000723100720c */ /* 0x000fc60003fc6270 */
[----:B------:R-:W-:-:S05]  /*6ed0*/  IMAD.SHL.U32 R12, R12, 0x200, RZ ;  /* 0x000002000c0c7824 */ /* 0x000fca00078e00ff */
[----:B------:R-:W-:Y:S02]  /*6ee0*/  LOP3.LUT R12, R12, 0x7ffff000, RZ, 0xc0, !PT ;  /* 0x7ffff0000c0c7812 */ /* 0x000fe400078ec0ff */
[----:B-----5:R-:W-:-:S03]  /*6ef0*/  LOP3.LUT R11, R15, 0x38, R49, 0xf8, !PT ;  /* 0x000000380f0b7812 */ /* 0x020fc600078ef831 */
[----:B------:R-:W-:Y:S01]  /*6f00*/  @!P6 IMAD.WIDE R48, R49, 0x2, R44 ;  /* 0x000000023130e825 */ /* 0x000fe200078e022c */
[----:B---3--:R-:W-:-:S04]  /*6f10*/  LOP3.LUT R11, R11, R14, RZ, 0x3c, !PT ;  /* 0x0000000e0b0b7212 */ /* 0x008fc800078e3cff */
[----:B------:R-:W-:Y:S01]  /*6f20*/  IADD3 R13, R11, R12, R13 ;  /* 0x0000000c0b0d7210 */ /* 0x000fe20007ffe00d */
[----:B------:R-:W-:-:S04]  /*6f30*/  IMAD R11, R202, 0x4000, R0 ;  /* 0x00004000ca0b7824 */ /* 0x000fc800078e0200 */
[----:B------:R-:W-:Y:S02]  /*6f40*/  IMAD R13, R202, 0x4000, R13 ;  /* 0x00004000ca0d7824 */ /* 0x000fe400078e020d */
[--C-:B------:R-:W-:Y:S02]  /*6f50*/  IMAD R11, R11, 0x2, R18.reuse ;  /* 0x000000020b0b7824 */ /* 0x100fe400078e0212 */
[----:B------:R-:W-:-:S03]  /*6f60*/  IMAD R40, R13, 0x2, R18 ;  /* 0x000000020d287824 */ /* 0x000fc600078e0212 */
[----:B------:R0:W2:Y:S04]  /*6f70*/  LDS.128 R12, [R11+0x20400] ;  /* 0x020400000b0c7984 */ /* 0x0000a80000000c00 */
[----:B------:R-:W3:Y:S01]  /*6f80*/  LDS.128 R40, [R40+0x20400] ;  /* 0x0204000028287984 */ /* 0x000ee20000000c00 */
[----:B------:R-:W-:Y:S05]  /*6f90*/  @P4 BRA `(.L_x_1637) ;  /* 0x0000000400704947 */ /* 0x000fea0003800000 */
[----:B------:R-:W-:Y:S01]  /*6fa0*/  SHF.R.U64 R74, R60, 0x10, R61 ;  /* 0x000000103c4a7819 */ /* 0x000fe2000000123d */
[----:B---3--:R-:W-:Y:S01]  /*6fb0*/  IMAD.U32 R53, R41, 0x10000, RZ ;  /* 0x0001000029357824 */ /* 0x008fe200078e00ff */
[----:B------:R-:W-:Y:S01]  /*6fc0*/  SHF.R.U64 R72, R68, 0x10, R69 ;  /* 0x0000001044487819 */ /* 0x000fe20000001245 */
[----:B--2---:R-:W-:Y:S01]  /*6fd0*/  IMAD.U32 R50, R13, 0x10000, RZ ;  /* 0x000100000d327824 */ /* 0x004fe200078e00ff */
[----:B------:R-:W-:Y:S01]  /*6fe0*/  SHF.R.U32.HI R61, RZ, 0x10, R61 ;  /* 0x00000010ff3d7819 */ /* 0x000fe2000001163d */
[----:B------:R-:W-:Y:S01]  /*6ff0*/  IMAD.U32 R55, R43, 0x10000, RZ ;  /* 0x000100002b377824 */ /* 0x000fe200078e00ff */
[----:B------:R-:W-:Y:S01]  /*7000*/  SHF.R.U32.HI R69, RZ, 0x10, R69 ;  /* 0x00000010ff457819 */ /* 0x000fe20000011645 */
[----:B------:R-:W-:Y:S01]  /*7010*/  IMAD.U32 R51, R40, 0x10000, RZ ;  /* 0x0001000028337824 */ /* 0x000fe200078e00ff */
[----:B------:R-:W-:Y:S01]  /*7020*/  SHF.R.U64 R62, R62, 0x10, R63 ;  /* 0x000000103e3e7819 */ /* 0x000fe2000000123f */
[----:B0-----:R-:W-:Y:S01]  /*7030*/  IMAD.U32 R11, R12, 0x10000, RZ ;  /* 0x000100000c0b7824 */ /* 0x001fe200078e00ff */
[----:B------:R-:W-:-:S02]  /*7040*/  PRMT R126, R126, 0x5410, R61 ;  /* 0x000054107e7e7816 */ /* 0x000fc4000000003d */
[----:B------:R-:W-:Y:S02]  /*7050*/  PRMT R130, R130, 0x5410, R69 ;  /* 0x0000541082827816 */ /* 0x000fe40000000045 */
[----:B------:R-:W-:Y:S01]  /*7060*/  SHF.R.U64 R68, R70, 0x10, R71 ;  /* 0x0000001046447819 */ /* 0x000fe20000001247 */
[----:B------:R-:W-:Y:S01]  /*7070*/  IMAD.U32 R61, R126, 0x10000, RZ ;  /* 0x000100007e3d7824 */ /* 0x000fe200078e00ff */
[----:B------:R-:W-:Y:S02]  /*7080*/  SHF.R.U32.HI R63, RZ, 0x10, R63 ;  /* 0x00000010ff3f7819 */ /* 0x000fe4000001163f */
[----:B------:R-:W-:Y:S01]  /*7090*/  SHF.R.U32.HI R71, RZ, 0x10, R71 ;  /* 0x00000010ff477819 */ /* 0x000fe20000011647 */
[----:B------:R-:W-:Y:S01]  /*70a0*/  FMUL.FTZ R69, R53, R61 ;  /* 0x0000003d35457220 */ /* 0x000fe20000410000 */
[----:B------:R-:W-:Y:S01]  /*70b0*/  PRMT R123, R123, 0x5410, R62 ;  /* 0x000054107b7b7816 */ /* 0x000fe2000000003e */
[----:B------:R-:W-:Y:S01]  /*70c0*/  IMAD.U32 R62, R130, 0x10000, RZ ;  /* 0x00010000823e7824 */ /* 0x000fe200078e00ff */
[----:B------:R-:W-:-:S02]  /*70d0*/  PRMT R124, R124, 0x5410, R63 ;  /* 0x000054107c7c7816 */ /* 0x000fc4000000003f */
[----:B------:R-:W-:Y:S01]  /*70e0*/  PRMT R128, R128, 0x5410, R71 ;  /* 0x0000541080807816 */ /* 0x000fe20000000047 */
[-C--:B------:R-:W-:Y:S01]  /*70f0*/  FMUL.FTZ R63, R53, R62.reuse ;  /* 0x0000003e353f7220 */ /* 0x080fe20000410000 */
[----:B------:R-:W-:Y:S01]  /*7100*/  LOP3.LUT R54, R41, 0xffff0000, RZ, 0xc0, !PT ;  /* 0xffff000029367812 */ /* 0x000fe200078ec0ff */
[----:B------:R-:W-:Y:S01]  /*7110*/  FFMA.FTZ R69, R50, R62, R69 ;  /* 0x0000003e32457223 */ /* 0x000fe20000010045 */
[----:B------:R-:W-:Y:S01]  /*7120*/  LOP3.LUT R130, R130, 0xffff0000, RZ, 0xc0, !PT ;  /* 0xffff000082827812 */ /* 0x000fe200078ec0ff */
[----:B------:R-:W-:Y:S01]  /*7130*/  FFMA.FTZ R63, R50, R61, -R63 ;  /* 0x0000003d323f7223 */ /* 0x000fe2000001083f */
[----:B------:R-:W-:Y:S01]  /*7140*/  LOP3.LUT R126, R126, 0xffff0000, RZ, 0xc0, !PT ;  /* 0xffff00007e7e7812 */ /* 0x000fe200078ec0ff */
[----:B------:R-:W-:Y:S01]  /*7150*/  IMAD.U32 R53, R128, 0x10000, RZ ;  /* 0x0001000080357824 */ /* 0x000fe200078e00ff */
[----:B------:R-:W-:Y:S01]  /*7160*/  PRMT R127, R127, 0x5410, R68 ;  /* 0x000054107f7f7816 */ /* 0x000fe20000000044 */
[----:B------:R-:W-:Y:S01]  /*7170*/  IMAD.U32 R50, R124, 0x10000, RZ ;  /* 0x000100007c327824 */ /* 0x000fe200078e00ff */
[----:B------:R-:W-:Y:S01]  /*7180*/  LOP3.LUT R13, R13, 0xffff0000, RZ, 0xc0, !PT ;  /* 0xffff00000d0d7812 */ /* 0x000fe200078ec0ff */
[----:B------:R-:W-:Y:S01]  /*7190*/  FMUL.FTZ R68, R54, R130 ;  /* 0x0000008236447220 */ /* 0x000fe20000410000 */
[----:B------:R-:W-:Y:S01]  /*71a0*/  LOP3.LUT R52, R40, 0xffff0000, RZ, 0xc0, !PT ;  /* 0xffff000028347812 */ /* 0x000fe200078ec0ff */
[----:B------:R-:W-:Y:S01]  /*71b0*/  FMUL.FTZ R54, R54, R126 ;  /* 0x0000007e36367220 */ /* 0x000fe20000410000 */
[----:B------:R-:W-:Y:S01]  /*71c0*/  LOP3.LUT R60, R43, 0xffff0000, RZ, 0xc0, !PT ;  /* 0xffff00002b3c7812 */ /* 0x000fe200078ec0ff */
[----:B------:R-:W-:Y:S01]  /*71d0*/  IMAD.U32 R40, R15, 0x10000, RZ ;  /* 0x000100000f287824 */ /* 0x000fe200078e00ff */
[----:B------:R-:W-:Y:S01]  /*71e0*/  LOP3.LUT R128, R128, 0xffff0000, RZ, 0xc0, !PT ;  /* 0xffff000080807812 */ /* 0x000fe200078ec0ff */
[-C--:B------:R-:W-:Y:S01]  /*71f0*/  FMUL.FTZ R61, R55, R53.reuse ;  /* 0x00000035373d7220 */ /* 0x080fe20000410000 */
[----:B------:R-:W-:Y:S01]  /*7200*/  PRMT R129, R129, 0x5410, R72 ;  /* 0x0000541081817816 */ /* 0x000fe20000000048 */
[----:B------:R-:W-:Y:S01]  /*7210*/  FMUL.FTZ R62, R55, R50 ;  /* 0x00000032373e7220 */ /* 0x000fe20000410000 */
[----:B------:R-:W-:Y:S01]  /*7220*/  PRMT R125, R125, 0x5410, R74 ;  /* 0x000054107d7d7816 */ /* 0x000fe2000000004a */
[----:B------:R-:W-:Y:S01]  /*7230*/  FFMA.FTZ R130, R13, R130, R54 ;  /* 0x000000820d827223 */ /* 0x000fe20000010036 */
[----:B------:R-:W-:Y:S01]  /*7240*/  LOP3.LUT R124, R124, 0xffff0000, RZ, 0xc0, !PT ;  /* 0xffff00007c7c7812 */ /* 0x000fe200078ec0ff */
[----:B------:R-:W-:Y:S01]  /*7250*/  FFMA.FTZ R61, R40, R50, -R61 ;  /* 0x00000032283d7223 */ /* 0x000fe2000001083d */
[----:B------:R-:W-:Y:S01]  /*7260*/  LOP3.LUT R41, R15, 0xffff0000, RZ, 0xc0, !PT ;  /* 0xffff00000f297812 */ /* 0x000fe200078ec0ff */
[----:B------:R-:W-:Y:S01]  /*7270*/  FMUL.FTZ R54, R60, R128 ;  /* 0x000000803c367220 */ /* 0x000fe20000410000 */
[----:B------:R-:W-:Y:S01]  /*7280*/  FFMA.FTZ R62, R40, R53, R62 ;  /* 0x00000035283e7223 */ /* 0x000fe2000001003e */
[----:B------:R-:W-:-:S02]  /*7290*/  IMAD.U32 R50, R129, 0x10000, RZ ;  /* 0x0001000081327824 */ /* 0x000fc400078e00ff */
[-C--:B------:R-:W-:Y:S01]  /*72a0*/  FMUL.FTZ R60, R60, R124.reuse ;  /* 0x0000007c3c3c7220 */ /* 0x080fe20000410000 */
[----:B------:R-:W-:Y:S02]  /*72b0*/  IMAD.U32 R40, R125, 0x10000, RZ ;  /* 0x000100007d287824 */ /* 0x000fe400078e00ff */
[----:B------:R-:W-:Y:S01]  /*72c0*/  FFMA.FTZ R124, R41, R124, -R54 ;  /* 0x0000007c297c7223 */ /* 0x000fe20000010836 */
[----:B------:R-:W-:Y:S01]  /*72d0*/  FMUL.FTZ R54, R51, R50 ;  /* 0x0000003233367220 */ /* 0x000fe20000410000 */
[----:B------:R-:W-:Y:S01]  /*72e0*/  LOP3.LUT R129, R129, 0xffff0000, RZ, 0xc0, !PT ;  /* 0xffff000081817812 */ /* 0x000fe200078ec0ff */
[----:B------:R-:W-:Y:S01]  /*72f0*/  FMUL.FTZ R51, R51, R40 ;  /* 0x0000002833337220 */ /* 0x000fe20000410000 */
[----:B------:R-:W-:Y:S01]  /*7300*/  LOP3.LUT R125, R125, 0xffff0000, RZ, 0xc0, !PT ;  /* 0xffff00007d7d7812 */ /* 0x000fe200078ec0ff */
[----:B------:R-:W-:Y:S01]  /*7310*/  FFMA.FTZ R68, R13, R126, -R68 ;  /* 0x0000007e0d447223 */ /* 0x000fe20000010844 */
[----:B------:R-:W-:Y:S01]  /*7320*/  LOP3.LUT R12, R12, 0xffff0000, RZ, 0xc0, !PT ;  /* 0xffff00000c0c7812 */ /* 0x000fe200078ec0ff */
[----:B------:R-:W-:Y:S01]  /*7330*/  FFMA.FTZ R51, R11, R50, R51 ;  /* 0x000000320b337223 */ /* 0x000fe20000010033 */
[----:B------:R-:W-:-:S02]  /*7340*/  IMAD.U32 R43, R42, 0x10000, RZ ;  /* 0x000100002a2b7824 */ /* 0x000fc400078e00ff */
[----:B------:R-:W-:Y:S01]  /*7350*/  FMUL.FTZ R13, R52, R129 ;  /* 0x00000081340d7220 */ /* 0x000fe20000410000 */
[----:B------:R-:W-:Y:S01]  /*7360*/  FFMA.FTZ R54, R11, R40, -R54 ;  /* 0x000000280b367223 */ /* 0x000fe20000010836 */
[----:B------:R-:W-:Y:S01]  /*7370*/  IMAD.U32 R50, R127, 0x10000, RZ ;  /* 0x000100007f327824 */ /* 0x000fe200078e00ff */
[----:B------:R-:W-:Y:S01]  /*7380*/  LOP3.LUT R42, R42, 0xffff0000, RZ, 0xc0, !PT ;  /* 0xffff00002a2a7812 */ /* 0x000fe200078ec0ff */
[-C--:B------:R-:W-:Y:S01]  /*7390*/  FMUL.FTZ R11, R52, R125.reuse ;  /* 0x0000007d340b7220 */ /* 0x080fe20000410000 */
[----:B------:R-:W-:Y:S01]  /*73a0*/  IMAD.U32 R40, R123, 0x10000, RZ ;  /* 0x000100007b287824 */ /* 0x000fe200078e00ff */
[----:B------:R-:W-:Y:S01]  /*73b0*/  LOP3.LUT R127, R127, 0xffff0000, RZ, 0xc0, !PT ;  /* 0xffff00007f7f7812 */ /* 0x000fe200078ec0ff */
[----:B------:R-:W-:Y:S01]  /*73c0*/  FFMA.FTZ R13, R12, R125, -R13 ;  /* 0x0000007d0c0d7223 */ /* 0x000fe2000001080d */
[----:B------:R-:W-:Y:S01]  /*73d0*/  LOP3.LUT R123, R123, 0xffff0000, RZ, 0xc0, !PT ;  /* 0xffff00007b7b7812 */ /* 0x000fe200078ec0ff */
[----:B------:R-:W-:Y:S02]  /*73e0*/  IMAD.U32 R15, R14, 0x10000, RZ ;  /* 0x000100000e0f7824 */ /* 0x000fe400078e00ff */
[----:B------:R-:W-:Y:S01]  /*73f0*/  FFMA.FTZ R12, R12, R129, R11 ;  /* 0x000000810c0c7223 */ /* 0x000fe2000001000b */
[----:B------:R-:W-:Y:S01]  /*7400*/  FMUL.FTZ R52, R43, R50 ;  /* 0x000000322b347220 */ /* 0x000fe20000410000 */
[----:B------:R-:W-:Y:S01]  /*7410*/  LOP3.LUT R14, R14, 0xffff0000, RZ, 0xc0, !PT ;  /* 0xffff00000e0e7812 */ /* 0x000fe200078ec0ff */
[----:B------:R-:W-:Y:S01]  /*7420*/  FFMA.FTZ R41, R41, R128, R60 ;  /* 0x0000008029297223 */ /* 0x000fe2000001003c */
[-C--:B------:R-:W-:Y:S01]  /*7430*/  FMUL.FTZ R43, R43, R40.reuse ;  /* 0x000000282b2b7220 */ /* 0x080fe20000410000 */
[C---:B------:R-:W-:Y:S01]  /*7440*/  FMUL.FTZ R11, R42.reuse, R127 ;  /* 0x0000007f2a0b7220 */ /* 0x040fe20000410000 */
[----:B------:R-:W-:Y:S01]  /*7450*/  FMUL.FTZ R42, R42, R123 ;  /* 0x0000007b2a2a7220 */ /* 0x000fe20000410000 */
[C---:B------:R-:W-:Y:S01]  /*7460*/  FFMA.FTZ R52, R15.reuse, R40, -R52 ;  /* 0x000000280f347223 */ /* 0x040fe20000010834 */
[----:B------:R-:W-:Y:S01]  /*7470*/  FFMA.FTZ R43, R15, R50, R43 ;  /* 0x000000320f2b7223 */ /* 0x000fe2000001002b */
[----:B------:R-:W-:Y:S01]  /*7480*/  F2FP.BF16.F32.PACK_AB R50, R41, R62 ;  /* 0x0000003e2932723e */ /* 0x000fe200000010ff */
[C---:B------:R-:W-:Y:S01]  /*7490*/  FFMA.FTZ R42, R14.reuse, R127, R42 ;  /* 0x0000007f0e2a7223 */ /* 0x040fe2000001002a */
[----:B------:R-:W-:Y:S01]  /*74a0*/  FFMA.FTZ R11, R14, R123, -R11 ;  /* 0x0000007b0e0b7223 */ /* 0x000fe2000001080b */
        /* <DEDUP_REMOVED lines=10> */
[----:B------:R-:W-:-:S07]  /*7550*/  F2FP.BF16.F32.PACK_AB R14, R11, R52 ;  /* 0x000000340b0e723e */ /* 0x000fce00000010ff */
.L_x_1637:
[----:B------:R-:W-:Y:S05]  /*7560*/  BSYNC B2 ;  /* 0x0000000000027941 */ /* 0x000fea0003800000 */
.L_x_1636:
[----:B--2---:R2:W-:Y:S04]  /*7570*/  ST.E.128 desc[UR60][R46.64], R12 ;  /* 0x0000000c2e007985 */ /* 0x0045e8000c101d3c */
[----:B---3--:R2:W-:Y:S02]  /*7580*/  @!P6 ST.E.128 desc[UR60][R48.64], R40 ;  /* 0x000000283000e985 */ /* 0x0085e4000c101d3c */
.L_x_1635:
[----:B------:R-:W-:Y:S05]  /*7590*/  BSYNC B1 ;  /* 0x0000000000017941 */ /* 0x000fea0003800000 */
.L_x_1634:
[----:B------:R-:W-:-:S13]  /*75a0*/  ISETP.NE.AND P0, PT, R76, RZ, PT ;  /* 0x000000ff4c00720c */ /* 0x000fda0003f05270 */
[----:B------:R-:W-:Y:S05]  /*75b0*/  @!P0 BRA `(.L_x_1602) ;  /* 0x0000000c00648947 */ /* 0x000fea0003800000 */
[----:B--2---:R-:W2:Y:S04]  /*75c0*/  LDL R12, [R1+0x50] ;  /* 0x00005000010c7983 */ /* 0x004ea80000100800 */
[----:B------:R-:W5:Y:S04]  /*75d0*/  LDL R15, [R1+0xa4] ;  /* 0x0000a400010f7983 */ /* 0x000f680000100800 */
[----:B------:R-:W3:Y:S01]  /*75e0*/  LDL R14, [R1+0x58] ;  /* 0x00005800010e7983 */ /* 0x000ee20000100800 */
[----:B------:R-:W-:Y:S01]  /*75f0*/  SEL R116, R93, R116, !P1 ;  /* 0x000000745d747207 */ /* 0x000fe20004800000 */
[----:B------:R-:W-:Y:S01]  /*7600*/  BSSY B1, `(.L_x_1638) ;  /* 0x0000072000017945 */ /* 0x000fe20003800000 */
[----:B------:R-:W-:-:S02]  /*7610*/  ISETP.GE.AND P4, PT, R205, R104, PT ;  /* 0x00000068cd00720c */ /* 0x000fc40003f86270 */
[----:B0-----:R-:W-:Y:S02]  /*7620*/  SHF.R.S32.HI R11, RZ, 0x1f, R116 ;  /* 0x0000001fff0b7819 */ /* 0x001fe40000011474 */
[----:B------:R-:W-:Y:S02]  /*7630*/  LEA R46, P0, R39, R44, 0x1 ;  /* 0x0000002c272e7211 */ /* 0x000fe400078008ff */
[----:B------:R-:W-:Y:S02]  /*7640*/  LEA.HI R116, R11, R116, RZ, 0x4 ;  /* 0x000000740b747211 */ /* 0x000fe400078f20ff */
[----:B----4-:R-:W-:Y:S02]  /*7650*/  LEA.HI.X R47, R39, R45, R88, 0x1, P0 ;  /* 0x0000002d272f7211 */ /* 0x010fe400000f0c58 */
[----:B------:R-:W-:-:S04]  /*7660*/  LEA.HI.SX32 R116, R116, R37, 0x1c ;  /* 0x0000002574747211 */ /* 0x000fc800078fe2ff */
[----:B------:R-:W-:Y:S01]  /*7670*/  SHF.R.S32.HI R13, RZ, 0x1f, R116 ;  /* 0x0000001fff0d7819 */ /* 0x000fe20000011474 */
[----:B------:R-:W-:-:S03]  /*7680*/  IMAD.SHL.U32 R11, R116, 0x8, RZ ;  /* 0x00000008740b7824 */ /* 0x000fc600078e00ff */
[----:B------:R-:W-:-:S05]  /*7690*/  LEA.HI R13, R13, R116, RZ, 0x3 ;  /* 0x000000740d0d7211 */ /* 0x000fca00078f18ff */
[----:B------:R-:W-:-:S05]  /*76a0*/  IMAD.SHL.U32 R13, R13, 0x200, RZ ;  /* 0x000002000d0d7824 */ /* 0x000fca00078e00ff */
[----:B------:R-:W-:Y:S02]  /*76b0*/  LOP3.LUT R13, R13, 0x7ffff000, RZ, 0xc0, !PT ;  /* 0x7ffff0000d0d7812 */ /* 0x000fe400078ec0ff */
[----:B--2---:R-:W-:-:S04]  /*76c0*/  LOP3.LUT R12, R12, 0x38, R11, 0xf8, !PT ;  /* 0x000000380c0c7812 */ /* 0x004fc800078ef80b */
[----:B-----5:R-:W-:-:S04]  /*76d0*/  LOP3.LUT R12, R12, R15, RZ, 0x3c, !PT ;  /* 0x0000000f0c0c7212 */ /* 0x020fc800078e3cff */
[----:B---3--:R-:W-:Y:S01]  /*76e0*/  IADD3 R15, R12, R13, R14 ;  /* 0x0000000d0c0f7210 */ /* 0x008fe20007ffe00e */
[----:B------:R-:W-:-:S04]  /*76f0*/  IMAD R13, R202, 0x4000, R5 ;  /* 0x00004000ca0d7824 */ /* 0x000fc800078e0205 */
        /* <DEDUP_REMOVED lines=10> */
[----:B------:R-:W-:Y:S01]  /*77a0*/  SHF.R.U64 R58, R64, 0x10, R65 ;  /* 0x00000010403a7819 */ /* 0x000fe20000001241 */
[----:B------:R-:W-:Y:S01]  /*77b0*/  IMAD.U32 R54, R43, 0x10000, RZ ;  /* 0x000100002b367824 */ /* 0x000fe200078e00ff */
[----:B------:R-:W-:Y:S01]  /*77c0*/  SHF.R.U32.HI R57, RZ, 0x10, R57 ;  /* 0x00000010ff397819 */ /* 0x000fe20000011639 */
[----:B------:R-:W-:Y:S01]  /*77d0*/  IMAD.U32 R50, R40, 0x10000, RZ ;  /* 0x0001000028327824 */ /* 0x000fe200078e00ff */
[----:B------:R-:W-:Y:S02]  /*77e0*/  SHF.R.U32.HI R65, RZ, 0x10, R65 ;  /* 0x00000010ff417819 */ /* 0x000fe40000011641 */
[----:B------:R-:W-:-:S02]  /*77f0*/  PRMT R118, R118, 0x5410, R57 ;  /* 0x0000541076767816 */ /* 0x000fc40000000039 */
[----:B------:R-:W-:Y:S02]  /*7800*/  PRMT R122, R122, 0x5410, R65 ;  /* 0x000054107a7a7816 */ /* 0x000fe40000000041 */
[----:B------:R-:W-:Y:S01]  /*7810*/  SHF.R.U32.HI R60, RZ, 0x10, R59 ;  /* 0x00000010ff3c7819 */ /* 0x000fe2000001163b */
[----:B------:R-:W-:Y:S01]  /*7820*/  IMAD.U32 R57, R118, 0x10000, RZ ;  /* 0x0001000076397824 */ /* 0x000fe200078e00ff */
[--C-:B------:R-:W-:Y:S01]  /*7830*/  SHF.R.U64 R56, R66, 0x10, R67.reuse ;  /* 0x0000001042387819 */ /* 0x100fe20000001243 */
[----:B------:R-:W-:Y:S01]  /*7840*/  IMAD.U32 R59, R122, 0x10000, RZ ;  /* 0x000100007a3b7824 */ /* 0x000fe200078e00ff */
[----:B------:R-:W-:Y:S01]  /*7850*/  SHF.R.U32.HI R67, RZ, 0x10, R67 ;  /* 0x00000010ff437819 */ /* 0x000fe20000011643 */
[C---:B------:R-:W-:Y:S01]  /*7860*/  FMUL.FTZ R63, R52.reuse, R57 ;  /* 0x00000039343f7220 */ /* 0x040fe20000410000 */
[----:B------:R-:W-:Y:S01]  /*7870*/  LOP3.LUT R53, R41, 0xffff0000, RZ, 0xc0, !PT ;  /* 0xffff000029357812 */ /* 0x000fe200078ec0ff */
[-C--:B------:R-:W-:Y:S01]  /*7880*/  FMUL.FTZ R61, R52, R59.reuse ;  /* 0x0000003b343d7220 */ /* 0x080fe20000410000 */
[----:B------:R-:W-:Y:S01]  /*7890*/  PRMT R120, R120, 0x5410, R67 ;  /* 0x0000541078787816 */ /* 0x000fe20000000043 */
[----:B------:R-:W-:Y:S01]  /*78a0*/  FFMA.FTZ R63, R48, R59, R63 ;  /* 0x0000003b303f7223 */ /* 0x000fe2000001003f */
[----:B------:R-:W-:-:S02]  /*78b0*/  LOP3.LUT R118, R118, 0xffff0000, RZ, 0xc0, !PT ;  /* 0xffff000076767812 */ /* 0x000fc400078ec0ff */
[----:B------:R-:W-:Y:S02]  /*78c0*/  LOP3.LUT R122, R122, 0xffff0000, RZ, 0xc0, !PT ;  /* 0xffff00007a7a7812 */ /* 0x000fe400078ec0ff */
[----:B------:R-:W-:Y:S02]  /*78d0*/  PRMT R115, R115, 0x5410, R60 ;  /* 0x0000541073737816 */ /* 0x000fe4000000003c */
[----:B------:R-:W-:Y:S01]  /*78e0*/  PRMT R119, R119, 0x5410, R56 ;  /* 0x0000541077777816 */ /* 0x000fe20000000038 */
[----:B------:R-:W-:Y:S01]  /*78f0*/  FFMA.FTZ R56, R48, R57, -R61 ;  /* 0x0000003930387223 */ /* 0x000fe2000001083d */
[----:B------:R-:W-:Y:S01]  /*7900*/  LOP3.LUT R49, R13, 0xffff0000, RZ, 0xc0, !PT ;  /* 0xffff00000d317812 */ /* 0x000fe200078ec0ff */
[C---:B------:R-:W-:Y:S02]  /*7910*/  IMAD.U32 R61, R120.reuse, 0x10000, RZ ;  /* 0x00010000783d7824 */ /* 0x040fe400078e00ff */
[----:B------:R-:W-:Y:S01]  /*7920*/  FMUL.FTZ R48, R53, R118 ;  /* 0x0000007635307220 */ /* 0x000fe20000410000 */
[----:B------:R-:W-:Y:S01]  /*7930*/  LOP3.LUT R55, R43, 0xffff0000, RZ, 0xc0, !PT ;  /* 0xffff00002b377812 */ /* 0x000fe200078ec0ff */
[-C--:B------:R-:W-:Y:S01]  /*7940*/  FMUL.FTZ R52, R53, R122.reuse ;  /* 0x0000007a35347220 */ /* 0x080fe20000410000 */
[----:B------:R-:W-:Y:S01]  /*7950*/  LOP3.LUT R120, R120, 0xffff0000, RZ, 0xc0, !PT ;  /* 0xffff000078787812 */ /* 0x000fe200078ec0ff */
[----:B------:R-:W-:Y:S01]  /*7960*/  IMAD.U32 R57, R115, 0x10000, RZ ;  /* 0x0001000073397824 */ /* 0x000fe200078e00ff */
[----:B------:R-:W-:Y:S01]  /*7970*/  PRMT R121, R121, 0x5410, R58 ;  /* 0x0000541079797816 */ /* 0x000fe2000000003a */
[C---:B------:R-:W-:Y:S01]  /*7980*/  FFMA.FTZ R122, R49.reuse, R122, R48 ;  /* 0x0000007a317a7223 */ /* 0x040fe20000010030 */
[----:B------:R-:W-:Y:S01]  /*7990*/  LOP3.LUT R51, R40, 0xffff0000, RZ, 0xc0, !PT ;  /* 0xffff000028337812 */ /* 0x000fe200078ec0ff */
[----:B------:R-:W-:Y:S01]  /*79a0*/  FFMA.FTZ R59, R49, R118, -R52 ;  /* 0x00000076313b7223 */ /* 0x000fe20000010834 */
[----:B------:R-:W-:Y:S01]  /*79b0*/  LOP3.LUT R41, R15, 0xffff0000, RZ, 0xc0, !PT ;  /* 0xffff00000f297812 */ /* 0x000fe200078ec0ff */
[C---:B------:R-:W-:Y:S01]  /*79c0*/  FMUL.FTZ R53, R54.reuse, R61 ;  /* 0x0000003d36357220 */ /* 0x040fe20000410000 */
[----:B------:R-:W-:Y:S01]  /*79d0*/  LOP3.LUT R48, R115, 0xffff0000, RZ, 0xc0, !PT ;  /* 0xffff000073307812 */ /* 0x000fe200078ec0ff */
[----:B------:R-:W-:Y:S01]  /*79e0*/  IMAD.U32 R40, R15, 0x10000, RZ ;  /* 0x000100000f287824 */ /* 0x000fe200078e00ff */
[----:B------:R-:W-:Y:S01]  /*79f0*/  PRMT R117, R117, 0x5410, R68 ;  /* 0x0000541075757816 */ /* 0x000fe20000000044 */
[----:B------:R-:W-:Y:S01]  /*7a00*/  FMUL.FTZ R54, R54, R57 ;  /* 0x0000003936367220 */ /* 0x000fe20000410000 */
[----:B------:R-:W-:Y:S01]  /*7a10*/  FMUL.FTZ R52, R55, R120 ;  /* 0x0000007837347220 */ /* 0x000fe20000410000 */
[----:B------:R-:W-:-:S02]  /*7a20*/  IMAD.U32 R49, R121, 0x10000, RZ ;  /* 0x0001000079317824 */ /* 0x000fc400078e00ff */
[C---:B------:R-:W-:Y:S01]  /*7a30*/  FFMA.FTZ R57, R40.reuse, R57, -R53 ;  /* 0x0000003928397223 */ /* 0x040fe20000010835 */
[----:B------:R-:W-:Y:S01]  /*7a40*/  FFMA.FTZ R54, R40, R61, R54 ;  /* 0x0000003d28367223 */ /* 0x000fe20000010036 */
[-C--:B------:R-:W-:Y:S01]  /*7a50*/  FMUL.FTZ R60, R55, R48.reuse ;  /* 0x00000030373c7220 */ /* 0x080fe20000410000 */
[----:B------:R-:W-:Y:S01]  /*7a60*/  FFMA.FTZ R58, R41, R48, -R52 ;  /* 0x00000030293a7223 */ /* 0x000fe20000010834 */
[----:B------:R-:W-:Y:S01]  /*7a70*/  IMAD.U32 R13, R12, 0x10000, RZ ;  /* 0x000100000c0d7824 */ /* 0x000fe200078e00ff */
[----:B------:R-:W-:Y:S01]  /*7a80*/  LOP3.LUT R121, R121, 0xffff0000, RZ, 0xc0, !PT ;  /* 0xffff000079797812 */ /* 0x000fe200078ec0ff */
[----:B------:R-:W-:Y:S02]  /*7a90*/  IMAD.U32 R40, R117, 0x10000, RZ ;  /* 0x0001000075287824 */ /* 0x000fe400078e00ff */
[----:B------:R-:W-:Y:S01]  /*7aa0*/  FMUL.FTZ R48, R50, R49 ;  /* 0x0000003132307220 */ /* 0x000fe20000410000 */
[----:B------:R-:W-:Y:S01]  /*7ab0*/  PRMT R113, R113, 0x5410, R62 ;  /* 0x0000541071717816 */ /* 0x000fe2000000003e */
[----:B------:R-:W-:Y:S01]  /*7ac0*/  FFMA.FTZ R55, R41, R120, R60 ;  /* 0x0000007829377223 */ /* 0x000fe2000001003c */
[----:B------:R-:W-:Y:S01]  /*7ad0*/  LOP3.LUT R117, R117, 0xffff0000, RZ, 0xc0, !PT ;  /* 0xffff000075757812 */ /* 0x000fe200078ec0ff */
[----:B------:R-:W-:Y:S01]  /*7ae0*/  FFMA.FTZ R41, R13, R40, -R48 ;  /* 0x000000280d297223 */ /* 0x000fe20000010830 */
[----:B------:R-:W-:Y:S01]  /*7af0*/  LOP3.LUT R12, R12, 0xffff0000, RZ, 0xc0, !PT ;  /* 0xffff00000c0c7812 */ /* 0x000fe200078ec0ff */
[----:B------:R-:W-:-:S02]  /*7b00*/  IMAD.U32 R43, R42, 0x10000, RZ ;  /* 0x000100002a2b7824 */ /* 0x000fc400078e00ff */
[----:B------:R-:W-:Y:S01]  /*7b10*/  FMUL.FTZ R50, R50, R40 ;  /* 0x0000002832327220 */ /* 0x000fe20000410000 */
[----:B------:R-:W-:Y:S01]  /*7b20*/  FMUL.FTZ R53, R51, R121 ;  /* 0x0000007933357220 */ /* 0x000fe20000410000 */
[----:B------:R-:W-:Y:S01]  /*7b30*/  IMAD.U32 R48, R119, 0x10000, RZ ;  /* 0x0001000077307824 */ /* 0x000fe200078e00ff */
[----:B------:R-:W-:Y:S01]  /*7b40*/  LOP3.LUT R42, R42, 0xffff0000, RZ, 0xc0, !PT ;  /* 0xffff00002a2a7812 */ /* 0x000fe200078ec0ff */
[----:B------:R-:W-:Y:S01]  /*7b50*/  FMUL.FTZ R51, R51, R117 ;  /* 0x0000007533337220 */ /* 0x000fe20000410000 */
[----:B------:R-:W-:Y:S01]  /*7b60*/  IMAD.U32 R40, R113, 0x10000, RZ ;  /* 0x0001000071287824 */ /* 0x000fe200078e00ff */
[----:B------:R-:W-:Y:S01]  /*7b70*/  LOP3.LUT R119, R119, 0xffff0000, RZ, 0xc0, !PT ;  /* 0xffff000077777812 */ /* 0x000fe200078ec0ff */
[C---:B------:R-:W-:Y:S01]  /*7b80*/  IMAD.U32 R15, R14.reuse, 0x10000, RZ ;  /* 0x000100000e0f7824 */ /* 0x040fe200078e00ff */
[----:B------:R-:W-:Y:S01]  /*7b90*/  LOP3.LUT R113, R113, 0xffff0000, RZ, 0xc0, !PT ;  /* 0xffff000071717812 */ /* 0x000fe200078ec0ff */
[----:B------:R-:W-:Y:S01]  /*7ba0*/  FFMA.FTZ R50, R13, R49, R50 ;  /* 0x000000310d327223 */ /* 0x000fe20000010032 */
[----:B------:R-:W-:Y:S01]  /*7bb0*/  LOP3.LUT R14, R14, 0xffff0000, RZ, 0xc0, !PT ;  /* 0xffff00000e0e7812 */ /* 0x000fe200078ec0ff */
[C---:B------:R-:W-:Y:S01]  /*7bc0*/  FFMA.FTZ R52, R12.reuse, R117, -R53 ;  /* 0x000000750c347223 */ /* 0x040fe20000010835 */
        /* <DEDUP_REMOVED lines=21> */
.L_x_1639:
[----:B------:R-:W-:Y:S05]  /*7d20*/  BSYNC B1 ;  /* 0x0000000000017941 */ /* 0x000fea0003800000 */
.L_x_1638:
[----:B0-----:R0:W-:Y:S01]  /*7d30*/  ST.E.128 desc[UR60][R46.64], R12 ;  /* 0x0000000c2e007985 */ /* 0x0011e2000c101d3c */
[----:B------:R-:W-:-:S13]  /*7d40*/  ISETP.GE.AND P0, PT, R11, R114, PT ;  /* 0x000000720b00720c */ /* 0x000fda0003f06270 */
[----:B------:R-:W-:Y:S05]  /*7d50*/  @P0 BRA `(.L_x_1602) ;  /* 0x00000004007c0947 */ /* 0x000fea0003800000 */
[----:B------:R-:W-:-:S05]  /*7d60*/  IMAD.WIDE R44, R11, 0x2, R44 ;  /* 0x000000020b2c7825 */ /* 0x000fca00078e022c */
[----:B--2---:R2:W-:Y:S01]  /*7d70*/  ST.E.128 desc[UR60][R44.64], R40 ;  /* 0x000000282c007985 */ /* 0x0045e2000c101d3c */
[----:B------:R-:W-:Y:S05]  /*7d80*/  BRA `(.L_x_1602) ;  /* 0x0000000400707947 */ /* 0x000fea0003800000 */
.L_x_1575:
[----:B------:R-:W-:-:S13]  /*7d90*/  ISETP.NE.AND P5, PT, R225, 0x3, PT ;  /* 0x00000003e100780c */ /* 0x000fda0003fa5270 */
[----:B------:R-:W-:Y:S05]  /*7da0*/  @!P5 BRA `(.L_x_1640) ;  /* 0x000000000004d947 */ /* 0x000fea0003800000 */
[----:B------:R-:W-:Y:S01]  /*7db0*/  BPT.TRAP 0x1 ;  /* 0x000000040000795c */ /* 0x000fe20000300000 */
.L_x_1640:
[----:B------:R-:W2:Y:S01]  /*7dc0*/  LDL R11, [R1+0x40] ;  /* 0x00004000010b7983 */ /* 0x000ea20000100800 */
[----:B------:R-:W-:Y:S01]  /*7dd0*/  IMAD R89, R202, 0x8, R18 ;  /* 0x00000008ca597824 */ /* 0x000fe200078e0212 */
[----:B------:R-:W-:Y:S01]  /*7de0*/  BSSY B1, `(.L_x_1641) ;  /* 0x0000005000017945 */ /* 0x000fe20003800000 */
[----:B------:R-:W-:Y:S02]  /*7df0*/  SHF.R.S32.HI R99, RZ, 0x1f, R100 ;  /* 0x0000001fff637819 */ /* 0x000fe40000011464 */
[----:B--2---:R-:W-:-:S04]  /*7e00*/  SHF.L.U32 R103, R11, 0x1f, RZ ;  /* 0x0000001f0b677819 */ /* 0x004fc800000006ff */
[----:B------:R-:W0:Y:S02]  /*7e10*/  SYNCS.PHASECHK.TRANS64.TRYWAIT P0, [R89+URZ+0x30890], R103 ;  /* 0x03089067590075a7 */ /* 0x000e24000800017f */
[----:B0-----:R-:W-:Y:S05]  /*7e20*/  @!P0 BRA `(.L_x_1642) ;  /* 0x0000022000f48947 */ /* 0x001fea0003800000 */
.L_x_2023:
[----:B------:R-:W-:Y:S05]  /*7e30*/  BSYNC B1 ;  /* 0x0000000000017941 */ /* 0x000fea0003800000 */
.L_x_1641:
[----:B------:R-:W2:Y:S01]  /*7e40*/  LDL R40, [R1+0xc] ;  /* 0x00000c0001287983 */ /* 0x000ea20000100800 */
        /* <DEDUP_REMOVED lines=22> */
[----:B--2---:R-:W-:-:S05]  /*7fb0*/  IMAD.IADD R50, R97, 0x1, -R40 ;  /* 0x0000000161327824 */ /* 0x004fca00078e0a28 */
[----:B------:R-:W-:Y:S01]  /*7fc0*/  ISETP.GE.AND P0, PT, R50, 0x1, PT ;  /* 0x000000013200780c */ /* 0x000fe20003f06270 */
[----:B------:R-:W-:-:S12]  /*7fd0*/  BRA.DIV UR4, `(.L_x_1643) ;  /* 0x00000222049c7947 */ /* 0x000fd8000b800000 */
[----:B------:R1:W2:Y:S04]  /*7fe0*/  SHFL.IDX PT, R40, R43, RZ, 0x181f ;  /* 0x00181fff2b287589 */ /* 0x0002a800000e0000 */
[----:B------:R1:W3:Y:S02]  /*7ff0*/  SHFL.IDX PT, R42, R41, RZ, 0x181f ;  /* 0x00181fff292a7589 */ /* 0x0002e400000e0000 */
.L_x_2027:
[----:B------:R-:W-:Y:S04]  /*8000*/  BSSY B1, `(.L_x_1644) ;  /* 0x0000018000017945 */ /* 0x000fe80003800000 */
[----:B------:R-:W-:Y:S05]  /*8010*/  @!P0 BRA `(.L_x_1645) ;  /* 0x0000000000588947 */ /* 0x000fea0003800000 */
[----:B------:R-:W4:Y:S01]  /*8020*/  LDL R11, [R1] ;  /* 0x00000000010b7983 */ /* 0x000f220000100800 */
[----:B------:R-:W-:Y:S02]  /*8030*/  ULDC UR4, c[0x0][0x2f4] ;  /* 0x0000bd0000047ab9 */ /* 0x000fe40000000800 */
[----:B------:R-:W-:Y:S02]  /*8040*/  ISETP.GE.AND P4, PT, R16, UR4, PT ;  /* 0x0000000410007c0c */ /* 0x000fe4000bf86270 */
[----:B------:R-:W-:-:S11]  /*8050*/  ISETP.GE.AND P0, PT, R205, UR4, PT ;  /* 0x00000004cd007c0c */ /* 0x000fd6000bf06270 */
[----:B------:R-:W5:Y:S01]  /*8060*/  @!P4 LDS.128 R12, [R92+0x20400] ;  /* 0x020400005c0cc984 */ /* 0x000f620000000c00 */
[----:B---3--:R-:W-:-:S04]  /*8070*/  @!P4 LEA R44, P6, R16, R42, 0x1 ;  /* 0x0000002a102cc211 */ /* 0x008fc800078c08ff */
[----:B--2---:R-:W-:Y:S02]  /*8080*/  @!P4 LEA.HI.X R45, R16, R40, R17, 0x1, P6 ;  /* 0x00000028102dc211 */ /* 0x004fe400030f0c11 */
[----:B------:R-:W-:-:S04]  /*8090*/  @!P0 LEA R46, P6, R203, R42, 0x1 ;  /* 0x0000002acb2e8211 */ /* 0x000fc800078c08ff */
[----:B------:R-:W-:Y:S01]  /*80a0*/  @!P0 LEA.HI.X R47, R203, R40, R224, 0x1, P6 ;  /* 0x00000028cb2f8211 */ /* 0x000fe200030f0ce0 */
[----:B-----5:R-:W-:Y:S01]  /*80b0*/  @!P4 ST.E.128 desc[UR60][R44.64], R12 ;  /* 0x0000000c2c00c985 */ /* 0x020fe2000c101d3c */
[----:B------:R-:W-:-:S03]  /*80c0*/  ISETP.GE.AND P4, PT, R19, UR4, PT ;  /* 0x0000000413007c0c */ /* 0x000fc6000bf86270 */
[----:B------:R-:W2:Y:S10]  /*80d0*/  @!P0 LDS.128 R12, [R92+0x22400] ;  /* 0x022400005c0c8984 */ /* 0x000eb40000000c00 */
[----:B------:R-:W-:Y:S01]  /*80e0*/  @!P4 LEA R48, P6, R19, R42, 0x1 ;  /* 0x0000002a1330c211 */ /* 0x000fe200078c08ff */
[----:B--2---:R-:W-:Y:S01]  /*80f0*/  @!P0 ST.E.128 desc[UR60][R46.64], R12 ;  /* 0x0000000c2e008985 */ /* 0x004fe2000c101d3c */
[----:B------:R-:W-:-:S03]  /*8100*/  ISETP.GE.AND P0, PT, R23, UR4, PT ;  /* 0x0000000417007c0c */ /* 0x000fc6000bf06270 */
[----:B------:R-:W2:Y:S01]  /*8110*/  @!P4 LDS.128 R12, [R92+0x24400] ;  /* 0x024400005c0cc984 */ /* 0x000ea20000000c00 */
[----:B----4-:R-:W-:-:S05]  /*8120*/  @!P4 LEA.HI.X R49, R19, R40, R11, 0x1, P6 ;  /* 0x000000281331c211 */ /* 0x010fca00030f0c0b */
[----:B--2---:R-:W-:Y:S04]  /*8130*/  @!P4 ST.E.128 desc[UR60][R48.64], R12 ;  /* 0x0000000c3000c985 */ /* 0x004fe8000c101d3c */
[C---:B------:R-:W-:Y:S01]  /*8140*/  @!P0 LEA R44, P4, R23.reuse, R42, 0x1 ;  /* 0x0000002a172c8211 */ /* 0x040fe200078808ff */
[----:B------:R-:W2:Y:S03]  /*8150*/  @!P0 LDS.128 R12, [R92+0x26400] ;  /* 0x026400005c0c8984 */ /* 0x000ea60000000c00 */
[----:B------:R-:W-:-:S05]  /*8160*/  @!P0 LEA.HI.X R45, R23, R40, R228, 0x1, P4 ;  /* 0x00000028172d8211 */ /* 0x000fca00020f0ce4 */
[----:B--2---:R4:W-:Y:S04]  /*8170*/  @!P0 ST.E.128 desc[UR60][R44.64], R12 ;  /* 0x0000000c2c008985 */ /* 0x0049e8000c101d3c */
.L_x_1645:
[----:B------:R-:W-:Y:S05]  /*8180*/  BSYNC B1 ;  /* 0x0000000000017941 */ /* 0x000fea0003800000 */
.L_x_1644:
[----:B------:R-:W-:-:S03]  /*8190*/  UMOV UR4, 0xffffffff ;  /* 0xffffffff00047882 */ /* 0x000fc60000000000 */
[----:B------:R-:W-:Y:S05]  /*81a0*/  BRA.DIV UR4, `(.L_x_1646) ;  /* 0x0000022204747947 */ /* 0x000fea000b800000 */
[----:B--2---:R2:W0:Y:S04]  /*81b0*/  SHFL.IDX PT, R40, R43, 0x1, 0x181f ;  /* 0x00381f002b287f89 */ /* 0x00442800000e0000 */
[----:B---3--:R2:W3:Y:S02]  /*81c0*/  SHFL.IDX PT, R42, R41, 0x1, 0x181f ;  /* 0x00381f00292a7f89 */ /* 0x0084e400000e0000 */
.L_x_2031:
[----:B------:R-:W-:-:S13]  /*81d0*/  ISETP.GE.AND P0, PT, R50, 0x21, PT ;  /* 0x000000213200780c */ /* 0x000fda0003f06270 */
[----:B------:R-:W-:Y:S05]  /*81e0*/  @!P0 BRA `(.L_x_1602) ;  /* 0x0000000000588947 */ /* 0x000fea0003800000 */
[----:B------:R-:W5:Y:S01]  /*81f0*/  LDL R11, [R1] ;  /* 0x00000000010b7983 */ /* 0x000f620000100800 */
[----:B------:R-:W-:Y:S02]  /*8200*/  ULDC UR4, c[0x0][0x2f4] ;  /* 0x0000bd0000047ab9 */ /* 0x000fe40000000800 */
[----:B------:R-:W-:Y:S02]  /*8210*/  ISETP.GE.AND P6, PT, R16, UR4, PT ;  /* 0x0000000410007c0c */ /* 0x000fe4000bfc6270 */
[----:B------:R-:W-:-:S11]  /*8220*/  ISETP.GE.AND P4, PT, R205, UR4, PT ;  /* 0x00000004cd007c0c */ /* 0x000fd6000bf86270 */
[----:B----4-:R-:W4:Y:S01]  /*8230*/  @!P6 LDS.128 R12, [R92+0x21400] ;  /* 0x021400005c0ce984 */ /* 0x010f220000000c00 */
[----:B---3--:R-:W-:-:S04]  /*8240*/  @!P6 LEA R44, P0, R16, R42, 0x1 ;  /* 0x0000002a102ce211 */ /* 0x008fc800078008ff */
[----:B0-----:R-:W-:Y:S02]  /*8250*/  @!P6 LEA.HI.X R45, R16, R40, R17, 0x1, P0 ;  /* 0x00000028102de211 */ /* 0x001fe400000f0c11 */
[----:B------:R-:W-:-:S03]  /*8260*/  ISETP.GE.AND P0, PT, R19, UR4, PT ;  /* 0x0000000413007c0c */ /* 0x000fc6000bf06270 */
[----:B----4-:R-:W-:Y:S01]  /*8270*/  @!P6 ST.E.128 desc[UR60][R44.64], R12 ;  /* 0x0000000c2c00e985 */ /* 0x010fe2000c101d3c */
[----:B------:R-:W-:-:S03]  /*8280*/  @!P4 LEA R46, P6, R203, R42, 0x1 ;  /* 0x0000002acb2ec211 */ /* 0x000fc600078c08ff */
[----:B------:R-:W0:Y:S01]  /*8290*/  @!P4 LDS.128 R12, [R92+0x23400] ;  /* 0x023400005c0cc984 */ /* 0x000e220000000c00 */
[----:B------:R-:W-:-:S05]  /*82a0*/  @!P4 LEA.HI.X R47, R203, R40, R224, 0x1, P6 ;  /* 0x00000028cb2fc211 */ /* 0x000fca00030f0ce0 */
[----:B------:R-:W-:Y:S01]  /*82b0*/  @!P0 LEA R48, P6, R19, R42, 0x1 ;  /* 0x0000002a13308211 */ /* 0x000fe200078c08ff */
[----:B0-----:R-:W-:Y:S01]  /*82c0*/  @!P4 ST.E.128 desc[UR60][R46.64], R12 ;  /* 0x0000000c2e00c985 */ /* 0x001fe2000c101d3c */
[----:B------:R-:W-:-:S03]  /*82d0*/  ISETP.GE.AND P4, PT, R23, UR4, PT ;  /* 0x0000000417007c0c */ /* 0x000fc6000bf86270 */
[----:B------:R-:W0:Y:S01]  /*82e0*/  @!P0 LDS.128 R12, [R92+0x25400] ;  /* 0x025400005c0c8984 */ /* 0x000e220000000c00 */
[----:B-----5:R-:W-:-:S05]  /*82f0*/  @!P0 LEA.HI.X R49, R19, R40, R11, 0x1, P6 ;  /* 0x0000002813318211 */ /* 0x020fca00030f0c0b */
[----:B0-----:R-:W-:Y:S04]  /*8300*/  @!P0 ST.E.128 desc[UR60][R48.64], R12 ;  /* 0x0000000c30008985 */ /* 0x001fe8000c101d3c */
[C---:B------:R-:W-:Y:S01]  /*8310*/  @!P4 LEA R42, P0, R23.reuse, R42, 0x1 ;  /* 0x0000002a172ac211 */ /* 0x040fe200078008ff */
[----:B------:R-:W0:Y:S03]  /*8320*/  @!P4 LDS.128 R12, [R92+0x27400] ;  /* 0x027400005c0cc984 */ /* 0x000e260000000c00 */
[----:B-12---:R-:W-:-:S05]  /*8330*/  @!P4 LEA.HI.X R43, R23, R40, R228, 0x1, P0 ;  /* 0x00000028172bc211 */ /* 0x006fca00000f0ce4 */
[----:B0-----:R0:W-:Y:S04]  /*8340*/  @!P4 ST.E.128 desc[UR60][R42.64], R12 ;  /* 0x0000000c2a00c985 */ /* 0x0011e8000c101d3c */
.L_x_1602:
[----:B------:R-:W-:Y:S05]  /*8350*/  BSYNC B0 ;  /* 0x0000000000007941 */ /* 0x000fea0003800000 */
.L_x_1574:
[----:B0-2---:R-:W0:Y:S01]  /*8360*/  S2R R11, SR_TID.X ;  /* 0x00000000000b7919 */ /* 0x005e220000002100 */
[----:B------:R-:W-:Y:S01]  /*8370*/  @!PT LDS RZ, [RZ] ;  /* 0x00000000fffff984 */ /* 0x000fe20000000800 */
[----:B------:R-:W-:Y:S01]  /*8380*/  @!PT LDS RZ, [RZ] ;  /* 0x00000000fffff984 */ /* 0x000fe20000000800 */
[----:B------:R-:W-:Y:S01]  /*8390*/  @!PT LDS RZ, [RZ] ;  /* 0x00000000fffff984 */ /* 0x000fe20000000800 */
[----:B------:R-:W-:Y:S01]  /*83a0*/  @!PT LDS RZ, [RZ] ;  /* 0x00000000fffff984 */ /* 0x000fe20000000800 */
[----:B------:R2:W-:Y:S06]  /*83b0*/  MEMBAR.ALL.CTA ;  /* 0x0000000000007992 */ /* 0x0005ec0000008000 */
[----:B--2---:R-:W2:Y:S01]  /*83c0*/  FENCE.VIEW.ASYNC.S ;  /* 0x00000000000073c6 */ /* 0x004ea20000000000 */
[----:B------:R-:W-:Y:S05]  /*83d0*/  WARPSYNC.ALL ;  /* 0x0000000000007948 */ /* 0x000fea0003800000 */
[----:B------:R-:W-:Y:S01]  /*83e0*/  BSSY B0, `(.L_x_1647) ;  /* 0x0000009000007945 */ /* 0x000fe20003800000 */
[----:B0-----:R-:W-:Y:S01]  /*83f0*/  LOP3.LUT R11, R11, 0x7f, RZ, 0xc0, !PT ;  /* 0x0000007f0b0b7812 */ /* 0x001fe200078ec0ff */
[----:B--2---:R0:W-:Y:S03]  /*8400*/  BAR.SYNC.DEFER_BLOCKING R96, 0x80 ;  /* 0x000200600000751d */ /* 0x0041e60000010000 */
[----:B------:R-:W-:-:S13]  /*8410*/  ISETP.NE.AND P0, PT, R11, RZ, PT ;  /* 0x000000ff0b00720c */ /* 0x000fda0003f05270 */
[----:B------:R-:W-:-:S05]  /*8420*/  @!P0 VIADD R11, R89, 0x308a0 ;  /* 0x000308a0590b8836 */ /* 0x000fca0000000000 */
[----:B------:R-:W-:-:S04]  /*8430*/  @!P0 PRMT R11, RZ, 0x654, R11 ;  /* 0x00000654ff0b8816 */ /* 0x000fc8000000000b */
[----:B------:R0:W-:Y:S01]  /*8440*/  @!P0 SYNCS.ARRIVE.TRANS64.RED.A1T0 RZ, [R11+URZ], RZ ;  /* 0x000000ff0bff89a7 */ /* 0x0001e2000810043f */
[----:B------:R-:W-:Y:S05]  /*8450*/  @!P5 BRA `(.L_x_1648) ;  /* 0x000000000004d947 */ /* 0x000fea0003800000 */
[----:B------:R-:W-:Y:S01]  /*8460*/  BPT.TRAP 0x1 ;  /* 0x000000040000795c */ /* 0x000fe20000300000 */
.L_x_1648:
[----:B------:R-:W-:Y:S05]  /*8470*/  BSYNC B0 ;  /* 0x0000000000007941 */ /* 0x000fea0003800000 */
.L_x_1647:
[----:B------:R-:W2:Y:S01]  /*8480*/  SYNCS.PHASECHK.TRANS64.TRYWAIT P4, [R89+URZ+0x308b0], R103 ;  /* 0x0308b067590075a7 */ /* 0x000ea2000808017f */
[----:B------:R-:W-:Y:S04]  /*8490*/  BSSY B0, `(.L_x_1649) ;  /* 0x0000002000007945 */ /* 0x000fe80003800000 */
[----:B--2---:R-:W-:Y:S05]  /*84a0*/  @!P4 BRA `(.L_x_1650) ;  /* 0x000002200000c947 */ /* 0x004fea0003800000 */
.L_x_2032:
[----:B------:R-:W-:Y:S05]  /*84b0*/  BSYNC B0 ;  /* 0x0000000000007941 */ /* 0x000fea0003800000 */
.L_x_1649:
[----:B----4-:R-:W4:Y:S01]  /*84c0*/  LDL R14, [R1+0xc] ;  /* 0x00000c00010e7983 */ /* 0x010f220000100800 */
[----:B------:R-:W-:-:S03]  /*84d0*/  ULDC.64 UR4, c[0x0][0x328] ;  /* 0x0000ca0000047ab9 */ /* 0x000fc60000000a00 */
[----:B------:R0:W5:Y:S01]  /*84e0*/  LDL R49, [R1] ;  /* 0x0000000001317983 */ /* 0x0001620000100800 */
[----:B------:R-:W-:Y:S01]  /*84f0*/  IMAD R99, R99, UR4, RZ ;  /* 0x0000000463637c24 */ /* 0x000fe2000f8e02ff */
[----:B------:R-:W-:Y:S01]  /*8500*/  BSSY B0, `(.L_x_1651) ;  /* 0x000002b000007945 */ /* 0x000fe20003800000 */
[----:B------:R-:W-:-:S04]  /*8510*/  IMAD.WIDE.U32 R12, R100, UR4, RZ ;  /* 0x00000004640c7c25 */ /* 0x000fc8000f8e00ff */
[----:B------:R-:W-:Y:S01]  /*8520*/  IMAD R99, R100, UR5, R99 ;  /* 0x0000000564637c24 */ /* 0x000fe2000f8e0263 */
[----:B------:R-:W-:Y:S02]  /*8530*/  ULDC.64 UR4, c[0x0][0x338] ;  /* 0x0000ce0000047ab9 */ /* 0x000fe40000000a00 */
[----:B------:R-:W-:Y:S02]  /*8540*/  IMAD R98, R98, UR4, RZ ;  /* 0x0000000462627c24 */ /* 0x000fe4000f8e02ff */
[----:B------:R-:W-:Y:S02]  /*8550*/  IMAD.IADD R13, R13, 0x1, R99 ;  /* 0x000000010d0d7824 */ /* 0x000fe400078e0263 */
[C---:B0-----:R-:W-:Y:S02]  /*8560*/  IMAD R11, R101.reuse, UR5, R98 ;  /* 0x00000005650b7c24 */ /* 0x041fe4000f8e0262 */
        /* <DEDUP_REMOVED lines=8> */
[----:B------:R-:W-:-:S04]  /*85f0*/  LEA R46, P5, R12, UR4, 0x1 ;  /* 0x000000040c2e7c11 */ /* 0x000fc8000f8a08ff */
[----:B------:R-:W-:Y:S01]  /*8600*/  LEA.HI.X R11, R12, UR5, R11, 0x1, P5 ;  /* 0x000000050c0b7c11 */ /* 0x000fe2000a8f0c0b */
[----:B------:R0:W0:Y:S04]  /*8610*/  SHFL.IDX PT, R48, R46, RZ, 0x181f ;  /* 0x00181fff2e307589 */ /* 0x00002800000e0000 */
[----:B------:R0:W0:Y:S01]  /*8620*/  SHFL.IDX PT, R47, R11, RZ, 0x181f ;  /* 0x00181fff0b2f7589 */ /* 0x00002200000e0000 */
[----:B----4-:R-:W-:-:S05]  /*8630*/  IMAD.IADD R97, R97, 0x1, -R14 ;  /* 0x0000000161617824 */ /* 0x010fca00078e0a0e */
[----:B------:R-:W-:-:S13]  /*8640*/  ISETP.GE.AND P4, PT, R97, 0x1, PT ;  /* 0x000000016100780c */ /* 0x000fda0003f86270 */
[----:B0-----:R-:W-:Y:S05]  /*8650*/  @!P4 BRA `(.L_x_1652) ;  /* 0x000000000054c947 */ /* 0x001fea0003800000 */
[----:B------:R-:W-:Y:S02]  /*8660*/  ULDC UR4, c[0x0][0x2f4] ;  /* 0x0000bd0000047ab9 */ /* 0x000fe40000000800 */
[----:B------:R-:W-:Y:S02]  /*8670*/  ISETP.GE.AND P6, PT, R16, UR4, PT ;  /* 0x0000000410007c0c */ /* 0x000fe4000bfc6270 */
[----:B------:R-:W-:-:S11]  /*8680*/  ISETP.GE.AND P5, PT, R205, UR4, PT ;  /* 0x00000004cd007c0c */ /* 0x000fd6000bfa6270 */
[----:B------:R-:W0:Y:S01]  /*8690*/  @!P6 LDS.128 R12, [R92+0x400] ;  /* 0x000400005c0ce984 */ /* 0x000e220000000c00 */
[----:B------:R-:W-:-:S04]  /*86a0*/  @!P6 LEA R40, P4, R16, R48, 0x1 ;  /* 0x000000301028e211 */ /* 0x000fc800078808ff */
[----:B-1----:R-:W-:Y:S02]  /*86b0*/  @!P6 LEA.HI.X R41, R16, R47, R17, 0x1, P4 ;  /* 0x0000002f1029e211 */ /* 0x002fe400020f0c11 */
[----:B------:R-:W-:-:S03]  /*86c0*/  ISETP.GE.AND P4, PT, R19, UR4, PT ;  /* 0x0000000413007c0c */ /* 0x000fc6000bf86270 */
[----:B0-----:R-:W-:Y:S01]  /*86d0*/  @!P6 ST.E.128 desc[UR60][R40.64], R12 ;  /* 0x0000000c2800e985 */ /* 0x001fe2000c101d3c */
[----:B---3--:R-:W-:-:S03]  /*86e0*/  @!P5 LEA R42, P6, R203, R48, 0x1 ;  /* 0x00000030cb2ad211 */ /* 0x008fc600078c08ff */
[----:B------:R-:W0:Y:S01]  /*86f0*/  @!P5 LDS.128 R12, [R92+0x2400] ;  /* 0x002400005c0cd984 */ /* 0x000e220000000c00 */
[----:B------:R-:W-:-:S05]  /*8700*/  @!P5 LEA.HI.X R43, R203, R47, R224, 0x1, P6 ;  /* 0x0000002fcb2bd211 */ /* 0x000fca00030f0ce0 */
[----:B------:R-:W-:-:S04]  /*8710*/  @!P4 LEA R44, P6, R19, R48, 0x1 ;  /* 0x00000030132cc211 */ /* 0x000fc800078c08ff */
[----:B-----5:R-:W-:Y:S01]  /*8720*/  @!P4 LEA.HI.X R45, R19, R47, R49, 0x1, P6 ;  /* 0x0000002f132dc211 */ /* 0x020fe200030f0c31 */
        /* <DEDUP_REMOVED lines=8> */
.L_x_1652:
[----:B------:R-:W-:Y:S05]  /*87b0*/  BSYNC B0 ;  /* 0x0000000000007941 */ /* 0x000fea0003800000 */
.L_x_1651:
[----:B------:R-:W-:Y:S01]  /*87c0*/  ISETP.GE.AND P4, PT, R97, 0x21, PT ;  /* 0x000000216100780c */ /* 0x000fe20003f86270 */
[----:B------:R-:W4:Y:S01]  /*87d0*/  SHFL.IDX PT, R11, R11, 0x1, 0x181f ;  /* 0x00381f000b0b7f89 */ /* 0x000f2200000e0000 */
[----:B------:R-:W-:Y:S03]  /*87e0*/  BSSY B0, `(.L_x_1653) ;  /* 0x0000018000007945 */ /* 0x000fe60003800000 */
[----:B------:R-:W0:Y:S08]  /*87f0*/  SHFL.IDX PT, R46, R46, 0x1, 0x181f ;  /* 0x00381f002e2e7f89 */ /* 0x000e3000000e0000 */
[----:B------:R-:W-:Y:S05]  /*8800*/  @!P4 BRA `(.L_x_1654) ;  /* 0x000000000054c947 */ /* 0x000fea0003800000 */
[----:B------:R-:W-:Y:S02]  /*8810*/  ULDC UR4, c[0x0][0x2f4] ;  /* 0x0000bd0000047ab9 */ /* 0x000fe40000000800 */
[----:B------:R-:W-:Y:S02]  /*8820*/  ISETP.GE.AND P6, PT, R16, UR4, PT ;  /* 0x0000000410007c0c */ /* 0x000fe4000bfc6270 */
[----:B------:R-:W-:-:S11]  /*8830*/  ISETP.GE.AND P5, PT, R205, UR4, PT ;  /* 0x00000004cd007c0c */ /* 0x000fd6000bfa6270 */
[----:B0-----:R-:W0:Y:S01]  /*8840*/  @!P6 LDS.128 R12, [R92+0x1400] ;  /* 0x001400005c0ce984 */ /* 0x001e220000000c00 */
[----:B------:R-:W-:-:S04]  /*8850*/  @!P6 LEA R40, P4, R16, R46, 0x1 ;  /* 0x0000002e1028e211 */ /* 0x000fc800078808ff */
[----:B-1--4-:R-:W-:Y:S02]  /*8860*/  @!P6 LEA.HI.X R41, R16, R11, R17, 0x1, P4 ;  /* 0x0000000b1029e211 */ /* 0x012fe400020f0c11 */
        /* <DEDUP_REMOVED lines=15> */
.L_x_1654:
[----:B------:R-:W-:Y:S05]  /*8960*/  BSYNC B0 ;  /* 0x0000000000007941 */ /* 0x000fea0003800000 */
.L_x_1653:
[----:B0-----:R-:W3:Y:S01]  /*8970*/  LDL.LU R12, [R1+0x40] ;  /* 0x00004000010c7983 */ /* 0x001ee20000300800 */
[----:B------:R-:W-:Y:S02]  /*8980*/  VIADD R202, R202, 0x1 ;  /* 0x00000001caca7836 */ /* 0x000fe40000000000 */
[----:B--2---:R-:W-:Y:S01]  /*8990*/  @!P0 VIADD R89, R89, 0x308c0 ;  /* 0x000308c059598836 */ /* 0x004fe20000000000 */
[----:B------:R-:W-:Y:S01]  /*89a0*/  @!PT LDS RZ, [RZ] ;  /* 0x00000000fffff984 */ /* 0x000fe20000000800 */
[----:B------:R-:W-:Y:S01]  /*89b0*/  @!PT LDS RZ, [RZ] ;  /* 0x00000000fffff984 */ /* 0x000fe20000000800 */
[----:B------:R-:W-:Y:S01]  /*89c0*/  @!PT LDS RZ, [RZ] ;  /* 0x00000000fffff984 */ /* 0x000fe20000000800 */
[----:B------:R-:W-:Y:S01]  /*89d0*/  @!PT LDS RZ, [RZ] ;  /* 0x00000000fffff984 */ /* 0x000fe20000000800 */
[----:B------:R0:W-:Y:S06]  /*89e0*/  MEMBAR.ALL.CTA ;  /* 0x0000000000007992 */ /* 0x0001ec0000008000 */
[----:B0-----:R-:W0:Y:S02]  /*89f0*/  FENCE.VIEW.ASYNC.S ;  /* 0x00000000000073c6 */ /* 0x001e240000000000 */
[----:B0-----:R0:W-:Y:S01]  /*8a00*/  BAR.SYNC.DEFER_BLOCKING R96, 0x80 ;  /* 0x000200600000751d */ /* 0x0011e20000010000 */
[----:B------:R-:W-:-:S02]  /*8a10*/  ISETP.NE.AND P4, PT, R202, 0x2, PT ;  /* 0x00000002ca00780c */ /* 0x000fc40003f85270 */
[----:B------:R-:W-:Y:S02]  /*8a20*/  @!P0 PRMT R89, RZ, 0x654, R89 ;  /* 0x00000654ff598816 */ /* 0x000fe40000000059 */
[----:B----4-:R-:W-:Y:S02]  /*8a30*/  SEL R11, RZ, 0x1, P4 ;  /* 0x00000001ff0b7807 */ /* 0x010fe40002000000 */
[----:B------:R-:W-:Y:S01]  /*8a40*/  SEL R202, R202, RZ, P4 ;  /* 0x000000ffcaca7207 */ /* 0x000fe20002000000 */
[----:B------:R0:W-:Y:S01]  /*8a50*/  @!P0 SYNCS.ARRIVE.TRANS64.RED.A1T0 RZ, [R89+URZ], RZ ;  /* 0x000000ff59ff89a7 */ /* 0x0001e2000810043f */
[----:B------:R-:W-:Y:S02]  /*8a60*/  PLOP3.LUT P0, PT, PT, PT, PT, 0x8, 0x0 ;  /* 0x000000000000781c */ /* 0x000fe40003f0e170 */
[----:B---3--:R-:W-:-:S05]  /*8a70*/  LOP3.LUT R12, R12, R11, RZ, 0x3c, !PT ;  /* 0x0000000b0c0c7212 */ /* 0x008fca00078e3cff */
[----:B------:R0:W-:Y:S01]  /*8a80*/  STL [R1+0x40], R12 ;  /* 0x0000400c01007387 */ /* 0x0001e20000100800 */
[----:B------:R-:W-:Y:S05]  /*8a90*/  @P3 BRA `(.L_x_1655) ;  /* 0xffffff9c00483947 */ /* 0x000fea000383ffff */
.L_x_1569:
[----:B------:R-:W2:Y:S01]  /*8aa0*/  LDL R11, [R1+0x4c] ;  /* 0x00004c00010b7983 */ /* 0x000ea20000100800 */
[----:B------:R-:W3:Y:S01]  /*8ab0*/  LDC R0, c[0x0][0x448] ;  /* 0x00011200ff007b82 */ /* 0x000ee20000000800 */
[----:B------:R-:W-:Y:S01]  /*8ac0*/  IADD3 R5, R220, 0x1, -R219 ;  /* 0x00000001dc057810 */ /* 0x000fe20007ffe8db */
[----:B------:R-:W-:Y:S06]  /*8ad0*/  BSSY B0, `(.L_x_1656) ;  /* 0x000000d000007945 */ /* 0x000fec0003800000 */
[----:B------:R-:W4:Y:S01]  /*8ae0*/  LDC.64 R6, c[0x0][0x9e0] ;  /* 0x00027800ff067b82 */ /* 0x000f220000000a00 */
[----:B---3--:R-:W-:-:S02]  /*8af0*/  ISETP.NE.AND P1, PT, R0, 0x1, PT ;  /* 0x000000010000780c */ /* 0x008fc40003f25270 */
[----:B----4-:R-:W-:-:S11]  /*8b00*/  ISETP.GE.AND P2, PT, R7, 0x1, PT ;  /* 0x000000010700780c */ /* 0x010fd60003f46270 */
[----:B------:R-:W3:Y:S08]  /*8b10*/  @P1 LDC R3, c[0x0][0x44c] ;  /* 0x00011300ff031b82 */ /* 0x000ef00000000800 */
[----:B------:R-:W4:Y:S01]  /*8b20*/  @P1 LDC R2, c[0x0][0x450] ;  /* 0x00011400ff021b82 */ /* 0x000f220000000800 */
[----:B--2---:R-:W-:-:S04]  /*8b30*/  VIADD R0, R11, 0x7f ;  /* 0x0000007f0b007836 */ /* 0x004fc80000000000 */
[----:B---3--:R-:W-:-:S05]  /*8b40*/  @P1 IMAD.HI.U32 R3, R0, R3, RZ ;  /* 0x0000000300031227 */ /* 0x008fca00078e00ff */
[----:B----4-:R-:W-:-:S05]  /*8b50*/  @P1 SHF.R.U32.HI R0, RZ, R2, R3 ;  /* 0x00000002ff001219 */ /* 0x010fca0000011603 */
[----:B------:R-:W-:Y:S01]  /*8b60*/  IMAD.IADD R3, R5, 0x1, R0 ;  /* 0x0000000105037824 */ /* 0x000fe200078e0200 */
[----:B------:R-:W-:Y:S06]  /*8b70*/  @P0 BRA `(.L_x_1657) ;  /* 0x0000000000080947 */ /* 0x000fec0003800000 */
[----:B------:R-:W2:Y:S02]  /*8b80*/  FENCE.VIEW.ASYNC.G ;  /* 0x00000000000073c6 */ /* 0x000ea40000000100 */
[----:B--2---:R-:W-:Y:S06]  /*8b90*/  BAR.ARV 0xc, 0x180 ;  /* 0x0306000000007b1d */ /* 0x004fec0000002000 */
.L_x_1657:
[----:B------:R-:W-:Y:S05]  /*8ba0*/  BSYNC B0 ;  /* 0x0000000000007941 */ /* 0x000fea0003800000 */
.L_x_1656:
[----:B------:R-:W-:Y:S01]  /*8bb0*/  IMAD.IADD R0, R3, 0x1, R6 ;  /* 0x0000000103007824 */ /* 0x000fe200078e0206 */
[----:B------:R-:W-:Y:S06]  /*8bc0*/  @!P2 BRA `(.L_x_1658) ;  /* 0x000000000048a947 */ /* 0x000fec0003800000 */
[C---:B------:R-:W-:Y:S01]  /*8bd0*/  ISETP.GT.AND P0, PT, R3.reuse, RZ, PT ;  /* 0x000000ff0300720c */ /* 0x040fe20003f04270 */
[----:B------:R-:W-:Y:S01]  /*8be0*/  BSSY B0, `(.L_x_1659) ;  /* 0x000000e000007945 */ /* 0x000fe20003800000 */
[----:B------:R-:W-:-:S11]  /*8bf0*/  VIADD R2, R3, 0xffffffff ;  /* 0xffffffff03027836 */ /* 0x000fd60000000000 */
[----:B------:R-:W-:Y:S05]  /*8c00*/  @P0 BRA `(.L_x_1660) ;  /* 0x00000000001c0947 */ /* 0x000fea0003800000 */
[----:B------:R-:W-:Y:S01]  /*8c10*/  ISETP.NE.AND P0, PT, R7, 0x1, PT ;  /* 0x000000010700780c */ /* 0x000fe20003f05270 */
[----:B------:R-:W-:-:S12]  /*8c20*/  IMAD.MOV R3, RZ, RZ, -R3 ;  /* 0x000000ffff037224 */ /* 0x000fd800078e0a03 */
[----:B------:R-:W2:Y:S02]  /*8c30*/  @P0 LDC.64 R4, c[0x0][0x9e8] ;  /* 0x00027a00ff040b82 */ /* 0x000ea40000000a00 */
[----:B--2---:R-:W-:-:S05]  /*8c40*/  @P0 IMAD.HI.U32 R2, R3, R4, RZ ;  /* 0x0000000403020227 */ /* 0x004fca00078e00ff */
[----:B------:R-:W-:-:S04]  /*8c50*/  @P0 SHF.R.U32.HI R3, RZ, R5, R2 ;  /* 0x00000005ff030219 */ /* 0x000fc80000011602 */
[----:B------:R-:W-:Y:S01]  /*8c60*/  LOP3.LUT R2, RZ, R3, RZ, 0x33, !PT ;  /* 0x00000003ff027212 */ /* 0x000fe200078e33ff */
[----:B------:R-:W-:Y:S06]  /*8c70*/  BRA `(.L_x_1661) ;  /* 0x0000000000107947 */ /* 0x000fec0003800000 */
.L_x_1660:
[----:B------:R-:W-:-:S13]  /*8c80*/  ISETP.NE.AND P0, PT, R7, 0x1, PT ;  /* 0x000000010700780c */ /* 0x000fda0003f05270 */
[----:B------:R-:W2:Y:S02]  /*8c90*/  @P0 LDC.64 R4, c[0x0][0x9e8] ;  /* 0x00027a00ff040b82 */ /* 0x000ea40000000a00 */
[----:B--2---:R-:W-:-:S05]  /*8ca0*/  @P0 IMAD.HI.U32 R4, R2, R4, RZ ;  /* 0x0000000402040227 */ /* 0x004fca00078e00ff */
[----:B------:R-:W-:-:S07]  /*8cb0*/  @P0 SHF.R.U32.HI R2, RZ, R5, R4 ;  /* 0x00000005ff020219 */ /* 0x000fce0000011604 */
.L_x_1661:
[----:B------:R-:W-:Y:S05]  /*8cc0*/  BSYNC B0 ;  /* 0x0000000000007941 */ /* 0x000fea0003800000 */
.L_x_1659:
[----:B------:R-:W-:-:S05]  /*8cd0*/  IMAD R3, R2, R7, R7 ;  /* 0x0000000702037224 */ /* 0x000fca00078e0207 */
[----:B------:R-:W-:-:S07]  /*8ce0*/  VIMNMX R0, R0, R3, PT ;  /* 0x0000000300007248 */ /* 0x000fce0003fe0100 */
.L_x_1658:
[----:B------:R-:W2:Y:S01]  /*8cf0*/  @P1 LDC R2, c[0x0][0x44c] ;  /* 0x00011300ff021b82 */ /* 0x000ea20000000800 */
[----:B------:R-:W-:Y:S01]  /*8d00*/  VIADD R0, R0, 0x3f ;  /* 0x0000003f00007836 */ /* 0x000fe20000000000 */
[----:B------:R-:W-:Y:S01]  /*8d10*/  ULDC UR4, c[0x0][0x9dc] ;  /* 0x0002770000047ab9 */ /* 0x000fe20000000800 */
[----:B------:R-:W-:-:S03]  /*8d20*/  IMAD.MOV.U32 R5, RZ, RZ, R11 ;  /* 0x000000ffff057224 */ /* 0x000fc600078e000b */
[----:B------:R-:W-:Y:S02]  /*8d30*/  SHF.R.S32.HI R3, RZ, 0x1f, R0 ;  /* 0x0000001fff037819 */ /* 0x000fe40000011400 */
[----:B------:R-:W3:Y:S02]  /*8d40*/  @P1 LDC R9, c[0x0][0x450] ;  /* 0x00011400ff091b82 */ /* 0x000ee40000000800 */
[----:B------:R-:W-:-:S04]  /*8d50*/  LEA.HI R3, R3, R0, RZ, 0x6 ;  /* 0x0000000003037211 */ /* 0x000fc800078f30ff */
[----:B------:R-:W-:-:S04]  /*8d60*/  SHF.R.S32.HI R0, RZ, 0x6, R3 ;  /* 0x00000006ff007819 */ /* 0x000fc80000011403 */
[----:B------:R-:W-:Y:S01]  /*8d70*/  VIMNMX R95, R95, R0, PT ;  /* 0x000000005f5f7248 */ /* 0x000fe20003fe0100 */
[----:B--2---:R-:W-:-:S05]  /*8d80*/  @P1 IMAD.HI.U32 R2, R11, R2, RZ ;  /* 0x000000020b021227 */ /* 0x004fca00078e00ff */
[----:B---3--:R-:W-:-:S05]  /*8d90*/  @P1 SHF.R.U32.HI R5, RZ, R9, R2 ;  /* 0x00000009ff051219 */ /* 0x008fca0000011602 */
        /* <DEDUP_REMOVED lines=8> */
[----:B------:R-:W2:Y:S02]  /*8e20*/  @P0 LDC.64 R8, c[0x0][0x9e8] ;  /* 0x00027a00ff080b82 */ /* 0x000ea40000000a00 */
[----:B--2---:R-:W-:-:S05]  /*8e30*/  @P0 IMAD.HI.U32 R0, R5, R8, RZ ;  /* 0x0000000805000227 */ /* 0x004fca00078e00ff */
[----:B------:R-:W-:-:S04]  /*8e40*/  @P0 SHF.R.U32.HI R5, RZ, R9, R0 ;  /* 0x00000009ff050219 */ /* 0x000fc80000011600 */
[----:B------:R-:W-:Y:S01]  /*8e50*/  LOP3.LUT R2, RZ, R5, RZ, 0x33, !PT ;  /* 0x00000005ff027212 */ /* 0x000fe200078e33ff */
[----:B------:R-:W-:Y:S06]  /*8e60*/  BRA `(.L_x_1665) ;  /* 0x0000000000107947 */ /* 0x000fec0003800000 */
.L_x_1664:
[----:B------:R-:W-:-:S13]  /*8e70*/  ISETP.NE.AND P0, PT, R7, 0x1, PT ;  /* 0x000000010700780c */ /* 0x000fda0003f05270 */
[----:B------:R-:W2:Y:S02]  /*8e80*/  @P0 LDC.64 R4, c[0x0][0x9e8] ;  /* 0x00027a00ff040b82 */ /* 0x000ea40000000a00 */
[----:B--2---:R-:W-:-:S05]  /*8e90*/  @P0 IMAD.HI.U32 R0, R2, R4, RZ ;  /* 0x0000000402000227 */ /* 0x004fca00078e00ff */
[----:B------:R-:W-:-:S07]  /*8ea0*/  @P0 SHF.R.U32.HI R2, RZ, R5, R0 ;  /* 0x00000005ff020219 */ /* 0x000fce0000011600 */
.L_x_1665:
[----:B------:R-:W-:Y:S05]  /*8eb0*/  BSYNC B0 ;  /* 0x0000000000007941 */ /* 0x000fea0003800000 */
.L_x_1663:
[----:B------:R-:W-:-:S05]  /*8ec0*/  IMAD R2, R2, R7, RZ ;  /* 0x0000000702027224 */ /* 0x000fca00078e02ff */
[----:B------:R-:W-:-:S07]  /*8ed0*/  VIMNMX R3, R3, R2, !PT ;  /* 0x0000000203037248 */ /* 0x000fce0007fe0100 */
.L_x_1662:
[----:B------:R-:W-:Y:S01]  /*8ee0*/  SHF.R.S32.HI R2, RZ, 0x1f, R3 ;  /* 0x0000001fff027819 */ /* 0x000fe20000011403 */
[----:B------:R-:W-:Y:S01]  /*8ef0*/  IMAD.MOV.U32 R0, RZ, RZ, RZ ;  /* 0x000000ffff007224 */ /* 0x000fe200078e00ff */
[----:B------:R-:W-:Y:S02]  /*8f00*/  PLOP3.LUT P0, PT, PT, PT, PT, 0x80, 0x0 ;  /* 0x000000000000781c */ /* 0x000fe40003f0f070 */
[----:B------:R-:W-:Y:S02]  /*8f10*/  CS2R R150, SRZ ;  /* 0x0000000000967805 */ /* 0x000fe4000001ff00 */
[----:B------:R-:W-:Y:S02]  /*8f20*/  LEA.HI R4, R2, R3, RZ, 0x6 ;  /* 0x0000000302047211 */ /* 0x000fe400078f30ff */
[----:B------:R-:W-:Y:S02]  /*8f30*/  CS2R R2, SRZ ;  /* 0x0000000000027805 */ /* 0x000fe4000001ff00 */
[----:B------:R-:W-:-:S02]  /*8f40*/  CS2R R148, SRZ ;  /* 0x0000000000947805 */ /* 0x000fc4000001ff00 */
[----:B------:R-:W-:Y:S02]  /*8f50*/  CS2R R146, SRZ ;  /* 0x0000000000927805 */ /* 0x000fe4000001ff00 */
[----:B------:R-:W-:Y:S02]  /*8f60*/  SHF.R.S32.HI R4, RZ, 0x6, R4 ;  /* 0x00000006ff047819 */ /* 0x000fe40000011404 */
[----:B------:R-:W-:Y:S02]  /*8f70*/  CS2R R144, SRZ ;  /* 0x0000000000907805 */ /* 0x000fe4000001ff00 */
[----:B------:R-:W-:Y:S02]  /*8f80*/  CS2R R108, SRZ ;  /* 0x00000000006c7805 */ /* 0x000fe4000001ff00 */
[----:B-1----:R-:W-:Y:S02]  /*8f90*/  CS2R R104, SRZ ;  /* 0x0000000000687805 */ /* 0x002fe4000001ff00 */
[----:B------:R-:W-:-:S02]  /*8fa0*/  VIMNMX R6, RZ, R4, !PT ;  /* 0x00000004ff067248 */ /* 0x000fc40007fe0100 */
[----:B------:R-:W-:Y:S02]  /*8fb0*/  CS2R R140, SRZ ;  /* 0x00000000008c7805 */ /* 0x000fe4000001ff00 */
[----:B------:R-:W-:Y:S02]  /*8fc0*/  CS2R R100, SRZ ;  /* 0x0000000000647805 */ /* 0x000fe4000001ff00 */
[----:B0-----:R-:W-:Y:S02]  /*8fd0*/  CS2R R96, SRZ ;  /* 0x0000000000607805 */ /* 0x001fe4000001ff00 */
[----:B------:R-:W-:Y:S01]  /*8fe0*/  ISETP.GT.AND P1, PT, R95, R6, PT ;  /* 0x000000065f00720c */ /* 0x000fe20003f24270 */
[----:B------:R0:W-:Y:S01]  /*8ff0*/  STL [R1+0x68], R6 ;  /* 0x0000680601007387 */ /* 0x0001e20000100800 */
        /* <DEDUP_REMOVED lines=20> */
[----:B-----5:R-:W-:-:S02]  /*9140*/  CS2R R48, SRZ ;  /* 0x0000000000307805 */ /* 0x020fc4000001ff00 */
        /* <DEDUP_REMOVED lines=34> */
[----:B------:R-:W-:Y:S01]  /*9370*/  CS2R R24, SRZ ;  /* 0x0000000000187805 */ /* 0x000fe2000001ff00 */
[----:B0-----:R-:W-:Y:S06]  /*9380*/  @!P1 BRA `(.L_x_1666) ;  /* 0x0000016000749947 */ /* 0x001fec0003800000 */
[----:B------:R-:W2:Y:S01]  /*9390*/  LDL R6, [R1+0xac] ;  /* 0x0000ac0001067983 */ /* 0x000ea20000100800 */
[----:B------:R-:W-:Y:S03]  /*93a0*/  BSSY B6, `(.L_x_1667) ;  /* 0x000001c000067945 */ /* 0x000fe60003800000 */
[----:B--2---:R-:W0:Y:S02]  /*93b0*/  SHFL.IDX PT, R0, R6, RZ, 0x1f ;  /* 0x00001fff06007589 */ /* 0x004e2400000e0000 */
[----:B0-----:R-:W-:-:S04]  /*93c0*/  LEA.HI R2, R0, R0, RZ, 0x1 ;  /* 0x0000000000027211 */ /* 0x001fc800078f08ff */
[----:B------:R-:W-:Y:S01]  /*93d0*/  LOP3.LUT R3, R2, 0x1e, RZ, 0xc0, !PT ;  /* 0x0000001e02037812 */ /* 0x000fe200078ec0ff */
[----:B------:R-:W-:-:S04]  /*93e0*/  VIADD R2, R18, 0x10400 ;  /* 0x0001040012027836 */ /* 0x000fc80000000000 */
[----:B------:R-:W-:Y:S01]  /*93f0*/  IMAD.IADD R3, R0, 0x1, -R3 ;  /* 0x0000000100037824 */ /* 0x000fe200078e0a03 */
[----:B------:R-:W-:-:S03]  /*9400*/  LOP3.LUT P0, RZ, R2, 0x3ff, RZ, 0xc0, !PT ;  /* 0x000003ff02ff7812 */ /* 0x000fc6000780c0ff */
[----:B------:R-:W-:Y:S01]  /*9410*/  IMAD R3, R3, 0x2000, R2 ;  /* 0x0000200003037824 */ /* 0x000fe200078e0202 */
[----:B------:R-:W-:-:S04]  /*9420*/  P2R R24, PR, RZ, 0x1 ;  /* 0x00000001ff187803 */ /* 0x000fc80000000000 */
[----:B------:R-:W-:-:S04]  /*9430*/  SHF.R.U32.HI R2, RZ, 0x4, R3 ;  /* 0x00000004ff027819 */ /* 0x000fc80000011603 */
[----:B------:R-:W-:Y:S01]  /*9440*/  LOP3.LUT R2, R2, 0x3fff, RZ, 0xc0, !PT ;  /* 0x00003fff02027812 */ /* 0x000fe200078ec0ff */
[----:B------:R-:W-:Y:S06]  /*9450*/  @!P0 BRA `(.L_x_1668) ;  /* 0x0000000000408947 */ /* 0x000fec0003800000 */
        /* <DEDUP_REMOVED lines=16> */
.L_x_1668:
[----:B------:R-:W-:Y:S05]  /*9560*/  BSYNC B6 ;  /* 0x0000000000067941 */ /* 0x000fea0003800000 */
.L_x_1667:
        /* <DEDUP_REMOVED lines=13> */
.L_x_1672:
[----:B-1----:R1:W2:Y:S02]  /*9640*/  SYNCS.PHASECHK.TRANS64.TRYWAIT P0, [R18+URZ+0x30800], R3 ;  /* 0x03080003120075a7 */ /* 0x0022a4000800017f */
[----:B--2---:R-:W-:Y:S05]  /*9650*/  @!P0 NANOSLEEP.SYNCS 0x989680 ;  /* 0x009896800000895d */ /* 0x004fea0003900000 */
[----:B------:R-:W2:Y:S02]  /*9660*/  @!P0 SYNCS.PHASECHK.TRANS64 P0, [R18+URZ+0x30800], R3 ;  /* 0x03080003120085a7 */ /* 0x000ea4000800007f */
[----:B--2---:R-:W-:Y:S05]  /*9670*/  @!P0 BRA `(.L_x_1672) ;  /* 0xfffffffc00f08947 */ /* 0x004fea000383ffff */
.L_x_1671:
[----:B------:R-:W-:Y:S05]  /*9680*/  BSYNC B0 ;  /* 0x0000000000007941 */ /* 0x000fea0003800000 */
.L_x_1670:
[----:B------:R-:W-:Y:S05]  /*9690*/  BRA `(.L_x_1673) ;  /* 0x0000009c00747947 */ /* 0x000fea0003800000 */
.L_x_1669:
[----:B------:R-:W-:Y:S01]  /*96a0*/  ISETP.NE.AND P0, PT, R24, RZ, PT ;  /* 0x000000ff1800720c */ /* 0x000fe20003f05270 */
[----:B------:R-:W-:Y:S01]  /*96b0*/  ULDC.64 UR4, c[0x0][0x3f8] ;  /* 0x0000fe0000047ab9 */ /* 0x000fe20000000a00 */
[----:B------:R-:W-:Y:S01]  /*96c0*/  SHF.R.S32.HI R0, RZ, 0x1f, R94 ;  /* 0x0000001fff007819 */ /* 0x000fe2000001145e */
[----:B------:R-:W-:Y:S01]  /*96d0*/  ULDC.64 UR6, c[0x0][0x408] ;  /* 0x0001020000067ab9 */ /* 0x000fe20000000a00 */
[----:B------:R-:W-:Y:S01]  /*96e0*/  IMAD.WIDE.U32 R24, R94, UR4, RZ ;  /* 0x000000045e187c25 */ /* 0x000fe2000f8e00ff */
[----:B------:R-:W-:Y:S03]  /*96f0*/  BSSY B6, `(.L_x_1674) ;  /* 0x0000019000067945 */ /* 0x000fe60003800000 */
[C---:B------:R-:W-:Y:S02]  /*9700*/  IMAD R3, R0.reuse, UR4, RZ ;  /* 0x0000000400037c24 */ /* 0x040fe4000f8e02ff */
[----:B------:R-:W-:-:S02]  /*9710*/  IMAD R5, R0, UR6, RZ ;  /* 0x0000000600057c24 */ /* 0x000fc4000f8e02ff */
[C---:B------:R-:W-:Y:S02]  /*9720*/  IMAD R3, R94.reuse, UR5, R3 ;  /* 0x000000055e037c24 */ /* 0x040fe4000f8e0203 */
[C---:B------:R-:W-:Y:S02]  /*9730*/  IMAD R5, R94.reuse, UR7, R5 ;  /* 0x000000075e057c24 */ /* 0x040fe4000f8e0205 */
[----:B------:R-:W-:-:S04]  /*9740*/  IMAD.WIDE.U32 R26, R94, UR6, RZ ;  /* 0x000000065e1a7c25 */ /* 0x000fc8000f8e00ff */
[----:B------:R-:W-:Y:S02]  /*9750*/  IMAD.IADD R29, R3, 0x1, R25 ;  /* 0x00000001031d7824 */ /* 0x000fe400078e0219 */
[----:B------:R-:W-:Y:S01]  /*9760*/  IMAD.IADD R31, R5, 0x1, R27 ;  /* 0x00000001051f7824 */ /* 0x000fe200078e021b */
        /* <DEDUP_REMOVED lines=17> */
.L_x_1675:
[----:B------:R-:W-:Y:S05]  /*9880*/  BSYNC B6 ;  /* 0x0000000000067941 */ /* 0x000fea0003800000 */
.L_x_1674:
[----:B------:R-:W2:Y:S01]  /*9890*/  LDL R148, [R1+0x4c] ;  /* 0x00004c0001947983 */ /* 0x000ea20000100800 */
[----:B------:R-:W-:-:S03]  /*98a0*/  ULDC.U8 UR4, c[0x0][0x410] ;  /* 0x0001040000047ab9 */ /* 0x000fc60000000000 */
[----:B------:R-:W2:Y:S04]  /*98b0*/  LDL R126, [R1+0xc] ;  /* 0x00000c00017e7983 */ /* 0x000ea80000100800 */
[----:B------:R-:W3:Y:S01]  /*98c0*/  LDL R21, [R1+0x70] ;  /* 0x0000700001157983 */ /* 0x000ee20000100800 */
[----:B------:R-:W-:Y:S01]  /*98d0*/  ISETP.NE.AND P0, PT, RZ, UR4, PT ;  /* 0x00000004ff007c0c */ /* 0x000fe2000bf05270 */
[----:B------:R-:W-:Y:S01]  /*98e0*/  BSSY B0, `(.L_x_1676) ;  /* 0x00009b0000007945 */ /* 0x000fe20003800000 */
[C---:B--2---:R-:W-:Y:S02]  /*98f0*/  IMAD.IADD R84, R126.reuse, 0x1, R148 ;  /* 0x000000017e547824 */ /* 0x044fe400078e0294 */
[C---:B------:R-:W-:Y:S02]  /*9900*/  VIADD R20, R126.reuse, 0x40 ;  /* 0x000000407e147836 */ /* 0x040fe40000000000 */
[----:B------:R-:W-:-:S02]  /*9910*/  VIADD R3, R126, 0x60 ;  /* 0x000000607e037836 */ /* 0x000fc40000000000 */
[----:B---3--:R-:W-:-:S05]  /*9920*/  IMAD R7, R21, 0x20, R84 ;  /* 0x0000002015077824 */ /* 0x008fca00078e0254 */
[----:B------:R-:W-:Y:S05]  /*9930*/  @!P0 BRA `(.L_x_1677) ;  /* 0x0000004c003c8947 */ /* 0x000fea0003800000 */
[----:B------:R-:W0:Y:S01]  /*9940*/  LDC R10, c[0x0][0x448] ;  /* 0x00011200ff0a7b82 */ /* 0x000e220000000800 */
[----:B------:R-:W-:Y:S01]  /*9950*/  ULDC.64 UR4, c[0x0][0x3f8] ;  /* 0x0000fe0000047ab9 */ /* 0x000fe20000000a00 */
[----:B------:R-:W-:Y:S01]  /*9960*/  ULDC.64 UR6, c[0x0][0x408] ;  /* 0x0001020000067ab9 */ /* 0x000fe20000000a00 */
[----:B------:R-:W-:Y:S02]  /*9970*/  IMAD.MOV.U32 R4, RZ, RZ, R24 ;  /* 0x000000ffff047224 */ /* 0x000fe400078e0018 */
[----:B------:R-:W-:Y:S02]  /*9980*/  IMAD.MOV.U32 R8, RZ, RZ, R26 ;  /* 0x000000ffff087224 */ /* 0x000fe400078e001a */
[----:B------:R-:W-:Y:S02]  /*9990*/  IMAD.MOV.U32 R9, RZ, RZ, R31 ;  /* 0x000000ffff097224 */ /* 0x000fe400078e001f */
[C---:B------:R-:W-:Y:S02]  /*99a0*/  VIADD R69, R200.reuse, 0x20 ;  /* 0x00000020c8457836 */ /* 0x040fe40000000000 */
[----:B------:R-:W-:-:S02]  /*99b0*/  VIADD R68, R200, 0x40 ;  /* 0x00000040c8447836 */ /* 0x000fc40000000000 */
[----:B------:R-:W-:Y:S01]  /*99c0*/  VIADD R21, R200, 0x60 ;  /* 0x00000060c8157836 */ /* 0x000fe20000000000 */
[----:B------:R-:W-:Y:S02]  /*99d0*/  SHF.R.S32.HI R86, RZ, 0x1f, R69 ;  /* 0x0000001fff567819 */ /* 0x000fe40000011445 */
[----:B------:R-:W-:Y:S02]  /*99e0*/  SHF.R.S32.HI R85, RZ, 0x1f, R68 ;  /* 0x0000001fff557819 */ /* 0x000fe40000011444 */
[----:B------:R-:W-:Y:S02]  /*99f0*/  SHF.R.S32.HI R110, RZ, 0x1f, R21 ;  /* 0x0000001fff6e7819 */ /* 0x000fe40000011415 */
[----:B0-----:R-:W-:-:S13]  /*9a00*/  ISETP.NE.AND P0, PT, R10, 0x1, PT ;  /* 0x000000010a00780c */ /* 0x001fda0003f05270 */
[----:B------:R-:W0:Y:S08]  /*9a10*/  @P0 LDC R0, c[0x0][0x44c] ;  /* 0x00011300ff000b82 */ /* 0x000e300000000800 */
[----:B------:R-:W1:Y:S01]  /*9a20*/  @P0 LDC R5, c[0x0][0x450] ;  /* 0x00011400ff050b82 */ /* 0x000e620000000800 */
[----:B0-----:R-:W-:-:S05]  /*9a30*/  @P0 IMAD.HI.U32 R0, R7, R0, RZ ;  /* 0x0000000007000227 */ /* 0x001fca00078e00ff */
[----:B-1----:R-:W-:Y:S01]  /*9a40*/  @P0 SHF.R.U32.HI R7, RZ, R5, R0 ;  /* 0x00000005ff070219 */ /* 0x002fe20000011600 */
[----:B------:R-:W-:-:S03]  /*9a50*/  IMAD.MOV.U32 R5, RZ, RZ, R29 ;  /* 0x000000ffff057224 */ /* 0x000fc600078e001d */
[----:B------:R-:W-:Y:S01]  /*9a60*/  SHF.R.S32.HI R0, RZ, 0x1f, R7 ;  /* 0x0000001fff007819 */ /* 0x000fe20000011407 */
[----:B------:R-:W-:-:S04]  /*9a70*/  IMAD.WIDE.U32 R4, R7, UR4, R4 ;  /* 0x0000000407047c25 */ /* 0x000fc8000f8e0004 */
[C---:B------:R-:W-:Y:S02]  /*9a80*/  IMAD R6, R0.reuse, UR4, RZ ;  /* 0x0000000400067c24 */ /* 0x040fe4000f8e02ff */
[----:B------:R-:W-:Y:S02]  /*9a90*/  IMAD R0, R0, UR6, RZ ;  /* 0x0000000600007c24 */ /* 0x000fe4000f8e02ff */
[C---:B------:R-:W-:Y:S01]  /*9aa0*/  IMAD R11, R7.reuse, UR5, R6 ;  /* 0x00000005070b7c24 */ /* 0x040fe2000f8e0206 */
[----:B------:R-:W-:Y:S01]  /*9ab0*/  ULDC.64 UR4, c[0x0][0x3e8] ;  /* 0x0000fa0000047ab9 */ /* 0x000fe20000000a00 */
[C---:B------:R-:W-:Y:S01]  /*9ac0*/  IMAD.WIDE.U32 R8, R7.reuse, UR6, R8 ;  /* 0x0000000607087c25 */ /* 0x040fe2000f8e0008 */
[----:B------:R-:W-:Y:S01]  /*9ad0*/  LEA R6, P0, R4, UR4, 0x1 ;  /* 0x0000000404067c11 */ /* 0x000fe2000f8008ff */
[----:B------:R-:W-:Y:S02]  /*9ae0*/  UMOV UR4, 0xffffffff ;  /* 0xffffffff00047882 */ /* 0x000fe40000000000 */
[----:B------:R-:W-:Y:S01]  /*9af0*/  IMAD R13, R7, UR7, R0 ;  /* 0x00000007070d7c24 */ /* 0x000fe2000f8e0200 */
[----:B------:R-:W-:Y:S01]  /*9b00*/  ULDC.64 UR6, c[0x0][0x400] ;  /* 0x0001000000067ab9 */ /* 0x000fe20000000a00 */
[----:B------:R-:W-:Y:S01]  /*9b10*/  IMAD.IADD R7, R5, 0x1, R11 ;  /* 0x0000000105077824 */ /* 0x000fe200078e020b */
[----:B------:R-:W-:Y:S01]  /*9b20*/  LEA R0, P1, R8, UR6, 0x1 ;  /* 0x0000000608007c11 */ /* 0x000fe2000f8208ff */
[----:B------:R-:W-:-:S03]  /*9b30*/  IMAD.IADD R5, R9, 0x1, R13 ;  /* 0x0000000109057824 */ /* 0x000fc600078e020d */
[----:B------:R-:W-:Y:S02]  /*9b40*/  LEA.HI.X R7, R4, UR5, R7, 0x1, P0 ;  /* 0x0000000504077c11 */ /* 0x000fe400080f0c07 */
[----:B------:R-:W-:Y:S01]  /*9b50*/  LEA.HI.X R8, R8, UR7, R5, 0x1, P1 ;  /* 0x0000000708087c11 */ /* 0x000fe200088f0c05 */
[----:B------:R-:W-:Y:S06]  /*9b60*/  BRA.DIV UR4, `(.L_x_1678) ;  /* 0x0000020a04647947 */ /* 0x000fec000b800000 */
[----:B------:R0:W1:Y:S04]  /*9b70*/  SHFL.IDX PT, R5, R7, RZ, 0x181f ;  /* 0x00181fff07057589 */ /* 0x00006800000e0000 */
[----:B------:R0:W2:Y:S04]  /*9b80*/  SHFL.IDX PT, R4, R6, RZ, 0x181f ;  /* 0x00181fff06047589 */ /* 0x0000a800000e0000 */
[----:B------:R0:W3:Y:S04]  /*9b90*/  SHFL.IDX PT, R9, R8, RZ, 0x181f ;  /* 0x00181fff08097589 */ /* 0x0000e800000e0000 */
[----:B------:R0:W4:Y:S02]  /*9ba0*/  SHFL.IDX PT, R14, R0, RZ, 0x181f ;  /* 0x00181fff000e7589 */ /* 0x00012400000e0000 */
.L_x_2038:
[----:B------:R-:W-:Y:S01]  /*9bb0*/  IMAD R111, R219, R10, RZ ;  /* 0x0000000adb6f7224 */ /* 0x000fe200078e02ff */
        /* <DEDUP_REMOVED lines=8> */
[----:B------:R-:W-:Y:S02]  /*9c40*/  CS2R R74, SRZ ;  /* 0x00000000004a7805 */ /* 0x000fe4000001ff00 */
[----:B------:R-:W-:-:S03]  /*9c50*/  CS2R R78, SRZ ;  /* 0x00000000004e7805 */ /* 0x000fc6000001ff00 */
[----:B------:R-:W-:Y:S05]  /*9c60*/  @P0 BRA `(.L_x_1680) ;  /* 0x0000000000a80947 */ /* 0x000fea0003800000 */
[----:B------:R-:W-:Y:S01]  /*9c70*/  ULDC UR4, c[0x0][0x3f4] ;  /* 0x0000fd0000047ab9 */ /* 0x000fe20000000800 */
[----:B------:R-:W-:Y:S02]  /*9c80*/  CS2R R80, SRZ ;  /* 0x0000000000507805 */ /* 0x000fe4000001ff00 */
[----:B------:R-:W-:Y:S02]  /*9c90*/  ISETP.GE.AND P2, PT, R69, UR4, PT ;  /* 0x0000000445007c0c */ /* 0x000fe4000bf46270 */
[----:B------:R-:W-:Y:S02]  /*9ca0*/  CS2R R78, SRZ ;  /* 0x00000000004e7805 */ /* 0x000fe4000001ff00 */
[----:B------:R-:W-:Y:S02]  /*9cb0*/  ISETP.GE.AND P1, PT, R68, UR4, PT ;  /* 0x0000000444007c0c */ /* 0x000fe4000bf26270 */
[----:B------:R-:W-:Y:S02]  /*9cc0*/  ISETP.GE.AND P0, PT, R21, UR4, PT ;  /* 0x0000000415007c0c */ /* 0x000fe4000bf06270 */
[----:B------:R-:W-:-:S05]  /*9cd0*/  ISETP.GE.AND P3, PT, R200, UR4, PT ;  /* 0x00000004c8007c0c */ /* 0x000fca000bf66270 */
[C---:B------:R-:W-:Y:S01]  /*9ce0*/  @!P2 IMAD.SHL.U32 R27, R69.reuse, 0x2, RZ ;  /* 0x00000002451ba824 */ /* 0x040fe200078e00ff */
[----:B------:R-:W-:-:S03]  /*9cf0*/  @!P2 SHF.L.U64.HI R32, R69, 0x1, R86 ;  /* 0x000000014520a819 */ /* 0x000fc60000010256 */
[C---:B------:R-:W-:Y:S01]  /*9d00*/  @!P1 IMAD.SHL.U32 R11, R68.reuse, 0x2, RZ ;  /* 0x00000002440b9824 */ /* 0x040fe200078e00ff */
[----:B------:R-:W-:Y:S01]  /*9d10*/  @!P1 SHF.L.U64.HI R34, R68, 0x1, R85 ;  /* 0x0000000144229819 */ /* 0x000fe20000010255 */
[----:B------:R-:W-:Y:S01]  /*9d20*/  @!P0 IMAD.SHL.U32 R31, R21, 0x2, RZ ;  /* 0x00000002151f8824 */ /* 0x000fe200078e00ff */
[-C--:B--2---:R-:W-:Y:S01]  /*9d30*/  @!P2 IADD3 R24, P4, R4, R27.reuse, RZ ;  /* 0x0000001b0418a210 */ /* 0x084fe20007f9e0ff */
[----:B---3--:R-:W-:Y:S01]  /*9d40*/  @!P3 IMAD.MOV.U32 R15, RZ, RZ, R9 ;  /* 0x000000ffff0fb224 */ /* 0x008fe200078e0009 */
[----:B----4-:R-:W-:Y:S02]  /*9d50*/  @!P2 IADD3 R26, P6, R14, R27, RZ ;  /* 0x0000001b0e1aa210 */ /* 0x010fe40007fde0ff */
[-C--:B------:R-:W-:Y:S01]  /*9d60*/  @!P1 IADD3 R28, P5, R4, R11.reuse, RZ ;  /* 0x0000000b041c9210 */ /* 0x080fe20007fbe0ff */
[----:B-1----:R-:W-:Y:S01]  /*9d70*/  @!P2 IMAD.X R25, R5, 0x1, R32, P4 ;  /* 0x000000010519a824 */ /* 0x002fe200020e0620 */
[----:B------:R-:W-:Y:S01]  /*9d80*/  @!P1 IADD3 R30, P4, R14, R11, RZ ;  /* 0x0000000b0e1e9210 */ /* 0x000fe20007f9e0ff */
[----:B------:R-:W-:-:S04]  /*9d90*/  @!P3 IMAD.WIDE R10, R200, 0x2, R4 ;  /* 0x00000002c80ab825 */ /* 0x000fc800078e0204 */
[----:B------:R-:W-:Y:S01]  /*9da0*/  @!P3 IMAD.WIDE R12, R200, 0x2, R14 ;  /* 0x00000002c80cb825 */ /* 0x000fe200078e020e */
[----:B------:R-:W-:Y:S02]  /*9db0*/  CS2R R76, SRZ ;  /* 0x00000000004c7805 */ /* 0x000fe4000001ff00 */
[----:B------:R-:W-:Y:S02]  /*9dc0*/  CS2R R74, SRZ ;  /* 0x00000000004a7805 */ /* 0x000fe4000001ff00 */
[----:B------:R-:W-:Y:S01]  /*9dd0*/  CS2R R72, SRZ ;  /* 0x0000000000487805 */ /* 0x000fe2000001ff00 */
[----:B------:R-:W-:Y:S01]  /*9de0*/  @!P2 IMAD.X R27, R9, 0x1, R32, P6 ;  /* 0x00000001091ba824 */ /* 0x000fe200030e0620 */
[-C--:B------:R-:W-:Y:S01]  /*9df0*/  @!P0 IADD3 R4, P6, R4, R31.reuse, RZ ;  /* 0x0000001f04048210 */ /* 0x080fe20007fde0ff */
[----:B------:R-:W-:Y:S01]  /*9e00*/  @!P1 IMAD.X R29, R5, 0x1, R34, P5 ;  /* 0x00000001051d9824 */ /* 0x000fe200028e0622 */
[----:B------:R-:W-:Y:S02]  /*9e10*/  @!P0 IADD3 R14, P5, R14, R31, RZ ;  /* 0x0000001f0e0e8210 */ /* 0x000fe40007fbe0ff */
[----:B------:R-:W-:-:S02]  /*9e20*/  CS2R R70, SRZ ;  /* 0x0000000000467805 */ /* 0x000fc4000001ff00 */
[----:B------:R-:W-:Y:S02]  /*9e30*/  @!P0 SHF.L.U64.HI R32, R21, 0x1, R110 ;  /* 0x0000000115208819 */ /* 0x000fe4000001026e */
[----:B------:R-:W-:Y:S02]  /*9e40*/  CS2R R60, SRZ ;  /* 0x00000000003c7805 */ /* 0x000fe4000001ff00 */
[----:B------:R-:W-:Y:S01]  /*9e50*/  CS2R R62, SRZ ;  /* 0x00000000003e7805 */ /* 0x000fe2000001ff00 */
[----:B------:R-:W-:Y:S01]  /*9e60*/  @!P1 IMAD.X R31, R9, 0x1, R34, P4 ;  /* 0x00000001091f9824 */ /* 0x000fe200020e0622 */
[----:B------:R1:W5:Y:S01]  /*9e70*/  @!P3 LD.E.64 R80, desc[UR60][R10.64] ;  /* 0x0000003c0a50b980 */ /* 0x000362000c101b00 */
[--C-:B------:R-:W-:Y:S02]  /*9e80*/  @!P0 IMAD.X R5, R5, 0x1, R32.reuse, P6 ;  /* 0x0000000105058824 */ /* 0x100fe400030e0620 */
[----:B------:R-:W-:Y:S01]  /*9e90*/  @!P0 IMAD.X R15, R9, 0x1, R32, P5 ;  /* 0x00000001090f8824 */ /* 0x000fe200028e0620 */
[----:B------:R1:W5:Y:S04]  /*9ea0*/  @!P3 LD.E.64 R78, desc[UR60][R12.64] ;  /* 0x0000003c0c4eb980 */ /* 0x000368000c101b00 */
[----:B------:R1:W5:Y:S04]  /*9eb0*/  @!P2 LD.E.64 R76, desc[UR60][R24.64] ;  /* 0x0000003c184ca980 */ /* 0x000368000c101b00 */
[----:B------:R1:W5:Y:S04]  /*9ec0*/  @!P2 LD.E.64 R74, desc[UR60][R26.64] ;  /* 0x0000003c1a4aa980 */ /* 0x000368000c101b00 */
[----:B------:R1:W5:Y:S04]  /*9ed0*/  @!P1 LD.E.64 R72, desc[UR60][R28.64] ;  /* 0x0000003c1c489980 */ /* 0x000368000c101b00 */
[----:B------:R1:W5:Y:S04]  /*9ee0*/  @!P1 LD.E.64 R70, desc[UR60][R30.64] ;  /* 0x0000003c1e469980 */ /* 0x000368000c101b00 */
[----:B------:R1:W5:Y:S04]  /*9ef0*/  @!P0 LD.E.64 R60, desc[UR60][R4.64] ;  /* 0x0000003c043c8980 */ /* 0x000368000c101b00 */
[----:B------:R1:W5:Y:S02]  /*9f00*/  @!P0 LD.E.64 R62, desc[UR60][R14.64] ;  /* 0x0000003c0e3e8980 */ /* 0x000364000c101b00 */
.L_x_1680:
[----:B------:R-:W-:Y:S05]  /*9f10*/  BSYNC B1 ;  /* 0x0000000000017941 */ /* 0x000fea0003800000 */
.L_x_1679:
[----:B-12--5:R-:W-:Y:S01]  /*9f20*/  IMAD.MOV.U32 R4, RZ, RZ, R60 ;  /* 0x000000ffff047224 */ /* 0x026fe200078e003c */
[----:B------:R-:W-:Y:S01]  /*9f30*/  UMOV UR4, 0xffffffff ;  /* 0xffffffff00047882 */ /* 0x000fe20000000000 */
[----:B------:R-:W-:Y:S01]  /*9f40*/  IMAD.MOV.U32 R5, RZ, RZ, R61 ;  /* 0x000000ffff057224 */ /* 0x000fe200078e003d */
[----:B------:R-:W-:Y:S01]  /*9f50*/  CS2R R48, SRZ ;  /* 0x0000000000307805 */ /* 0x000fe2000001ff00 */
[----:B---3--:R-:W-:Y:S01]  /*9f60*/  IMAD.MOV.U32 R9, RZ, RZ, R72 ;  /* 0x000000ffff097224 */ /* 0x008fe200078e0048 */
        /* <DEDUP_REMOVED lines=28> */
[----:B------:R-:W-:Y:S01]  /*a130*/  PRMT R147, R10, 0x7610, R147 ;  /* 0x000076100a937816 */ /* 0x000fe20000000093 */
[----:B------:R-:W-:Y:S06]  /*a140*/  BRA.DIV UR4, `(.L_x_1681) ;  /* 0x00000206045c7947 */ /* 0x000fec000b800000 */
[----:B------:R1:W2:Y:S04]  /*a150*/  SHFL.IDX PT, R5, R7, 0x1, 0x181f ;  /* 0x00381f0007057f89 */ /* 0x0002a800000e0000 */
[----:B------:R1:W3:Y:S04]  /*a160*/  SHFL.IDX PT, R4, R6, 0x1, 0x181f ;  /* 0x00381f0006047f89 */ /* 0x0002e800000e0000 */
[----:B------:R1:W0:Y:S04]  /*a170*/  SHFL.IDX PT, R9, R8, 0x1, 0x181f ;  /* 0x00381f0008097f89 */ /* 0x00022800000e0000 */
[----:B----4-:R1:W4:Y:S02]  /*a180*/  SHFL.IDX PT, R14, R0, 0x1, 0x181f ;  /* 0x00381f00000e7f89 */ /* 0x01032400000e0000 */
.L_x_2044:
[----:B------:R-:W-:Y:S01]  /*a190*/  VIADD R10, R84, 0x20 ;  /* 0x00000020540a7836 */ /* 0x000fe20000000000 */
        /* <DEDUP_REMOVED lines=8> */
[----:B------:R-:W-:-:S05]  /*a220*/  CS2R R66, SRZ ;  /* 0x0000000000427805 */ /* 0x000fca000001ff00 */
        /* <DEDUP_REMOVED lines=13> */
[-C--:B---3--:R-:W-:Y:S01]  /*a300*/  @!P2 IADD3 R28, P4, R4, R31.reuse, RZ ;  /* 0x0000001f041ca210 */ /* 0x088fe20007f9e0ff */
[----:B0-----:R-:W-:Y:S01]  /*a310*/  @!P3 IMAD.MOV.U32 R15, RZ, RZ, R9 ;  /* 0x000000ffff0fb224 */ /* 0x001fe200078e0009 */
[----:B----4-:R-:W-:Y:S01]  /*a320*/  @!P2 IADD3 R30, P6, R14, R31, RZ ;  /* 0x0000001f0e1ea210 */ /* 0x010fe20007fde0ff */
[----:B--2---:R-:W-:Y:S01]  /*a330*/  @!P3 IMAD.WIDE R24, R200, 0x2, R4 ;  /* 0x00000002c818b825 */ /* 0x004fe200078e0204 */
[----:B------:R-:W-:-:S03]  /*a340*/  @!P1 IADD3 R12, P5, R4, R11, RZ ;  /* 0x0000000b040c9210 */ /* 0x000fc60007fbe0ff */
[----:B------:R-:W-:Y:S01]  /*a350*/  @!P2 IMAD.X R29, R5, 0x1, R32, P4 ;  /* 0x00000001051da824 */ /* 0x000fe200020e0620 */
[----:B------:R-:W-:Y:S01]  /*a360*/  @!P1 IADD3 R10, P4, R14, R11, RZ ;  /* 0x0000000b0e0a9210 */ /* 0x000fe20007f9e0ff */
[----:B------:R-:W-:Y:S01]  /*a370*/  @!P3 IMAD.WIDE R26, R200, 0x2, R14 ;  /* 0x00000002c81ab825 */ /* 0x000fe200078e020e */
[----:B------:R-:W-:Y:S02]  /*a380*/  CS2R R56, SRZ ;  /* 0x0000000000387805 */ /* 0x000fe4000001ff00 */
[----:B------:R-:W-:Y:S02]  /*a390*/  CS2R R58, SRZ ;  /* 0x00000000003a7805 */ /* 0x000fe4000001ff00 */
[----:B------:R-:W-:Y:S01]  /*a3a0*/  CS2R R54, SRZ ;  /* 0x0000000000367805 */ /* 0x000fe2000001ff00 */
[----:B------:R-:W-:Y:S01]  /*a3b0*/  @!P2 IMAD.X R31, R9, 0x1, R32, P6 ;  /* 0x00000001091fa824 */ /* 0x000fe200030e0620 */
[-C--:B------:R-:W-:Y:S01]  /*a3c0*/  @!P0 IADD3 R4, P6, R4, R33.reuse, RZ ;  /* 0x0000002104048210 */ /* 0x080fe20007fde0ff */
[----:B------:R-:W-:Y:S01]  /*a3d0*/  @!P1 IMAD.X R13, R5, 0x1, R34, P5 ;  /* 0x00000001050d9824 */ /* 0x000fe200028e0622 */
[----:B------:R-:W-:-:S02]  /*a3e0*/  @!P0 IADD3 R14, P5, R14, R33, RZ ;  /* 0x000000210e0e8210 */ /* 0x000fc40007fbe0ff */
[----:B------:R-:W-:Y:S02]  /*a3f0*/  CS2R R52, SRZ ;  /* 0x0000000000347805 */ /* 0x000fe4000001ff00 */
        /* <DEDUP_REMOVED lines=14> */
.L_x_1683:
[----:B------:R-:W-:Y:S05]  /*a4e0*/  BSYNC B1 ;  /* 0x0000000000017941 */ /* 0x000fea0003800000 */
.L_x_1682:
[----:B0--3-5:R-:W-:Y:S01]  /*a4f0*/  IMAD.MOV.U32 R4, RZ, RZ, R48 ;  /* 0x000000ffff047224 */ /* 0x029fe200078e0030 */
[----:B------:R-:W-:Y:S01]  /*a500*/  UMOV UR4, 0xffffffff ;  /* 0xffffffff00047882 */ /* 0x000fe20000000000 */
[----:B--2---:R-:W-:Y:S02]  /*a510*/  IMAD.MOV.U32 R5, RZ, RZ, R49 ;  /* 0x000000ffff057224 */ /* 0x004fe400078e0031 */
        /* <DEDUP_REMOVED lines=34> */
[----:B----4-:R4:W0:Y:S02]  /*a740*/  SHFL.IDX PT, R14, R0, 0x2, 0x181f ;  /* 0x00581f00000e7f89 */ /* 0x01082400000e0000 */
.L_x_2050:
        /* <DEDUP_REMOVED lines=23> */
[----:B0-----:R-:W-:Y:S01]  /*a8c0*/  @!P3 IMAD.MOV.U32 R15, RZ, RZ, R9 ;  /* 0x000000ffff0fb224 */ /* 0x001fe200078e0009 */
[-C--:B---3--:R-:W-:Y:S01]  /*a8d0*/  @!P2 IADD3 R26, P4, R4, R25.reuse, RZ ;  /* 0x00000019041aa210 */ /* 0x088fe20007f9e0ff */
[----:B------:R-:W-:Y:S01]  /*a8e0*/  @!P0 IMAD.SHL.U32 R33, R21, 0x2, RZ ;  /* 0x0000000215218824 */ /* 0x000fe200078e00ff */
[----:B------:R-:W-:Y:S01]  /*a8f0*/  @!P2 IADD3 R24, P6, R14, R25, RZ ;  /* 0x000000190e18a210 */ /* 0x000fe20007fde0ff */
[----:B--2---:R-:W-:Y:S01]  /*a900*/  @!P3 IMAD.WIDE R28, R200, 0x2, R4 ;  /* 0x00000002c81cb825 */ /* 0x004fe200078e0204 */
[----:B------:R-:W-:-:S03]  /*a910*/  @!P1 IADD3 R12, P5, R4, R11, RZ ;  /* 0x0000000b040c9210 */ /* 0x000fc60007fbe0ff */
[----:B------:R-:W-:Y:S01]  /*a920*/  @!P2 IMAD.X R27, R5, 0x1, R32, P4 ;  /* 0x00000001051ba824 */ /* 0x000fe200020e0620 */
[----:B------:R-:W-:Y:S01]  /*a930*/  @!P1 IADD3 R10, P4, R14, R11, RZ ;  /* 0x0000000b0e0a9210 */ /* 0x000fe20007f9e0ff */
[----:B------:R-:W-:Y:S01]  /*a940*/  @!P3 IMAD.WIDE R30, R200, 0x2, R14 ;  /* 0x00000002c81eb825 */ /* 0x000fe200078e020e */
[----:B------:R0:W5:Y:S03]  /*a950*/  @!P3 LD.E.64 R44, desc[UR60][R28.64] ;  /* 0x0000003c1c2cb980 */ /* 0x000166000c101b00 */
[----:B------:R-:W-:Y:S01]  /*a960*/  @!P2 IMAD.X R25, R9, 0x1, R32, P6 ;  /* 0x000000010919a824 */ /* 0x000fe200030e0620 */
[-C--:B------:R-:W-:Y:S01]  /*a970*/  @!P0 IADD3 R4, P6, R4, R33.reuse, RZ ;  /* 0x0000002104048210 */ /* 0x080fe20007fde0ff */
[----:B------:R-:W-:Y:S01]  /*a980*/  @!P1 IMAD.X R13, R5, 0x1, R34, P5 ;  /* 0x00000001050d9824 */ /* 0x000fe200028e0622 */
[----:B------:R-:W-:Y:S01]  /*a990*/  @!P0 IADD3 R14, P5, R14, R33, RZ ;  /* 0x000000210e0e8210 */ /* 0x000fe20007fbe0ff */
[----:B------:R2:W5:Y:S01]  /*a9a0*/  @!P3 LD.E.64 R46, desc[UR60][R30.64] ;  /* 0x0000003c1e2eb980 */ /* 0x000562000c101b00 */
[----:B------:R-:W-:-:S02]  /*a9b0*/  @!P0 SHF.L.U64.HI R32, R21, 0x1, R110 ;  /* 0x0000000115208819 */ /* 0x000fc4000001026e */
[----:B------:R-:W-:Y:S02]  /*a9c0*/  CS2R R40, SRZ ;  /* 0x0000000000287805 */ /* 0x000fe4000001ff00 */
[----:B------:R-:W-:Y:S02]  /*a9d0*/  CS2R R42, SRZ ;  /* 0x00000000002a7805 */ /* 0x000fe4000001ff00 */
[----:B------:R-:W-:Y:S02]  /*a9e0*/  CS2R R36, SRZ ;  /* 0x0000000000247805 */ /* 0x000fe4000001ff00 */
[----:B------:R-:W-:Y:S02]  /*a9f0*/  CS2R R38, SRZ ;  /* 0x0000000000267805 */ /* 0x000fe4000001ff00 */
[----:B0-----:R-:W-:Y:S01]  /*aa00*/  CS2R R28, SRZ ;  /* 0x00000000001c7805 */ /* 0x001fe2000001ff00 */
[----:B------:R-:W-:Y:S01]  /*aa10*/  @!P1 IMAD.X R11, R9, 0x1, R34, P4 ;  /* 0x00000001090b9824 */ /* 0x000fe200020e0622 */
[----:B------:R0:W5:Y:S01]  /*aa20*/  @!P2 LD.E.64 R40, desc[UR60][R26.64] ;  /* 0x0000003c1a28a980 */ /* 0x000162000c101b00 */
[--C-:B------:R-:W-:Y:S01]  /*aa30*/  @!P0 IMAD.X R5, R5, 0x1, R32.reuse, P6 ;  /* 0x0000000105058824 */ /* 0x100fe200030e0620 */
[----:B--2---:R-:W-:Y:S01]  /*aa40*/  CS2R R30, SRZ ;  /* 0x00000000001e7805 */ /* 0x004fe2000001ff00 */
[----:B------:R-:W-:Y:S01]  /*aa50*/  @!P0 IMAD.X R15, R9, 0x1, R32, P5 ;  /* 0x00000001090f8824 */ /* 0x000fe200028e0620 */
[----:B------:R0:W5:Y:S04]  /*aa60*/  @!P2 LD.E.64 R42, desc[UR60][R24.64] ;  /* 0x0000003c182aa980 */ /* 0x000168000c101b00 */
[----:B------:R0:W5:Y:S04]  /*aa70*/  @!P1 LD.E.64 R36, desc[UR60][R12.64] ;  /* 0x0000003c0c249980 */ /* 0x000168000c101b00 */
[----:B------:R0:W5:Y:S04]  /*aa80*/  @!P1 LD.E.64 R38, desc[UR60][R10.64] ;  /* 0x0000003c0a269980 */ /* 0x000168000c101b00 */
[----:B------:R0:W5:Y:S04]  /*aa90*/  @!P0 LD.E.64 R30, desc[UR60][R4.64] ;  /* 0x0000003c041e8980 */ /* 0x000168000c101b00 */
[----:B------:R0:W5:Y:S02]  /*aaa0*/  @!P0 LD.E.64 R28, desc[UR60][R14.64] ;  /* 0x0000003c0e1c8980 */ /* 0x000164000c101b00 */
.L_x_1686:
[----:B------:R-:W-:Y:S05]  /*aab0*/  BSYNC B1 ;  /* 0x0000000000017941 */ /* 0x000fea0003800000 */
.L_x_1685:
        /* <DEDUP_REMOVED lines=31> */
[----:B------:R-:W-:Y:S02]  /*acb0*/  CS2R R4, SRZ ;  /* 0x0000000000047805 */ /* 0x000fe4000001ff00 */
[----:B------:R-:W-:Y:S02]  /*acc0*/  PRMT R118, R9, 0x7610, R118 ;  /* 0x0000761009767816 */ /* 0x000fe40000000076 */
[----:B------:R-:W-:Y:S01]  /*acd0*/  PRMT R119, R10, 0x7610, R119 ;  /* 0x000076100a777816 */ /* 0x000fe20000000077 */
[----:B------:R-:W-:Y:S06]  /*ace0*/  BRA.DIV UR4, `(.L_x_1687) ;  /* 0x000001fe04547947 */ /* 0x000fec000b800000 */
[----:B------:R0:W2:Y:S04]  /*acf0*/  SHFL.IDX PT, R9, R7, 0x3, 0x181f ;  /* 0x00781f0007097f89 */ /* 0x0000a800000e0000 */
[----:B------:R0:W3:Y:S04]  /*ad00*/  SHFL.IDX PT, R10, R6, 0x3, 0x181f ;  /* 0x00781f00060a7f89 */ /* 0x0000e800000e0000 */
[----:B------:R0:W0:Y:S04]  /*ad10*/  SHFL.IDX PT, R83, R8, 0x3, 0x181f ;  /* 0x00781f0008537f89 */ /* 0x00002800000e0000 */
[----:B------:R0:W0:Y:S02]  /*ad20*/  SHFL.IDX PT, R82, R0, 0x3, 0x181f ;  /* 0x00781f0000527f89 */ /* 0x00002400000e0000 */
.L_x_2056:
[----:B01----:R-:W4:Y:S01]  /*ad30*/  LDL R6, [R1+0x7c] ;  /* 0x00007c0001067983 */ /* 0x003f220000100800 */
        /* <DEDUP_REMOVED lines=9> */
[----:B----4-:R-:W-:-:S04]  /*add0*/  LEA.HI R0, R6, R6, RZ, 0x1 ;  /* 0x0000000606007211 */ /* 0x010fc800078f08ff */
[----:B------:R-:W-:-:S05]  /*ade0*/  LOP3.LUT R0, R0, 0xfffffffe, RZ, 0xc0, !PT ;  /* 0xfffffffe00007812 */ /* 0x000fca00078ec0ff */
[----:B------:R-:W-:Y:S01]  /*adf0*/  IMAD.IADD R0, R6, 0x1, -R0 ;  /* 0x0000000106007824 */ /* 0x000fe200078e0a00 */
[----:B------:R-:W-:-:S04]  /*ae00*/  CS2R R6, SRZ ;  /* 0x0000000000067805 */ /* 0x000fc8000001ff00 */
[----:B------:R-:W-:Y:S01]  /*ae10*/  SHF.L.U32 R127, R0, 0x1f, RZ ;  /* 0x0000001f007f7819 */ /* 0x000fe200000006ff */
[----:B------:R-:W-:Y:S06]  /*ae20*/  @P0 BRA `(.L_x_1689) ;  /* 0x0000000000a80947 */ /* 0x000fec0003800000 */
        /* <DEDUP_REMOVED lines=9> */
[C---:B------:R-:W-:Y:S01]  /*aec0*/  @!P1 SHF.L.U64.HI R12, R68.reuse, 0x1, R85 ;  /* 0x00000001440c9819 */ /* 0x040fe20000010255 */
[----:B------:R-:W-:Y:S01]  /*aed0*/  @!P1 IMAD.SHL.U32 R85, R68, 0x2, RZ ;  /* 0x0000000244559824 */ /* 0x000fe200078e00ff */
[-C--:B---3--:R-:W-:Y:S01]  /*aee0*/  @!P2 IADD3 R90, P4, R10, R89.reuse, RZ ;  /* 0x000000590a5aa210 */ /* 0x088fe20007f9e0ff */
[----:B------:R-:W-:Y:S01]  /*aef0*/  @!P3 IMAD.MOV.U32 R8, RZ, RZ, R10 ;  /* 0x000000ffff08b224 */ /* 0x000fe200078e000a */
[----:B------:R-:W-:Y:S01]  /*af00*/  @!P2 IADD3 R88, P6, R82, R89, RZ ;  /* 0x000000595258a210 */ /* 0x000fe20007fde0ff */
[----:B------:R-:W-:Y:S01]  /*af10*/  @!P0 IMAD.SHL.U32 R11, R21, 0x2, RZ ;  /* 0x00000002150b8824 */ /* 0x000fe200078e00ff */
[-C--:B------:R-:W-:Y:S01]  /*af20*/  @!P1 IADD3 R86, P5, R10, R85.reuse, RZ ;  /* 0x000000550a569210 */ /* 0x080fe20007fbe0ff */
[----:B--2---:R-:W-:Y:S01]  /*af30*/  @!P2 IMAD.X R91, R9, 0x1, R0, P4 ;  /* 0x00000001095ba824 */ /* 0x004fe200020e0600 */
[----:B------:R-:W-:Y:S01]  /*af40*/  @!P1 IADD3 R84, P4, R82, R85, RZ ;  /* 0x0000005552549210 */ /* 0x000fe20007f9e0ff */
[----:B------:R-:W-:Y:S01]  /*af50*/  @!P3 IMAD.WIDE R4, R200, 0x2, R8 ;  /* 0x00000002c804b825 */ /* 0x000fe200078e0208 */
[----:B------:R-:W-:-:S03]  /*af60*/  @!P0 SHF.L.U64.HI R110, R21, 0x1, R110 ;  /* 0x00000001156e8819 */ /* 0x000fc6000001026e */
[----:B------:R-:W-:Y:S01]  /*af70*/  @!P3 IMAD.WIDE R6, R200, 0x2, R82 ;  /* 0x00000002c806b825 */ /* 0x000fe200078e0252 */
[----:B------:R0:W5:Y:S03]  /*af80*/  @!P3 LD.E.64 R32, desc[UR60][R4.64] ;  /* 0x0000003c0420b980 */ /* 0x000166000c101b00 */
[----:B------:R-:W-:Y:S01]  /*af90*/  @!P2 IMAD.X R89, R83, 0x1, R0, P6 ;  /* 0x000000015359a824 */ /* 0x000fe200030e0600 */
[-C--:B------:R-:W-:Y:S01]  /*afa0*/  @!P0 IADD3 R10, P6, R10, R11.reuse, RZ ;  /* 0x0000000b0a0a8210 */ /* 0x080fe20007fde0ff */
[--C-:B------:R-:W-:Y:S01]  /*afb0*/  @!P1 IMAD.X R87, R9, 0x1, R12.reuse, P5 ;  /* 0x0000000109579824 */ /* 0x100fe200028e060c */
[----:B------:R-:W-:Y:S01]  /*afc0*/  @!P0 IADD3 R82, P5, R82, R11, RZ ;  /* 0x0000000b52528210 */ /* 0x000fe20007fbe0ff */
[----:B------:R1:W5:Y:S01]  /*afd0*/  @!P3 LD.E.64 R34, desc[UR60][R6.64] ;  /* 0x0000003c0622b980 */ /* 0x000362000c101b00 */
[----:B------:R-:W-:Y:S01]  /*afe0*/  @!P1 IMAD.X R85, R83, 0x1, R12, P4 ;  /* 0x0000000153559824 */ /* 0x000fe200020e060c */
[----:B------:R-:W-:-:S02]  /*aff0*/  CS2R R24, SRZ ;  /* 0x0000000000187805 */ /* 0x000fc4000001ff00 */
[----:B------:R-:W-:Y:S02]  /*b000*/  CS2R R26, SRZ ;  /* 0x00000000001a7805 */ /* 0x000fe4000001ff00 */
[----:B------:R-:W-:Y:S02]  /*b010*/  CS2R R14, SRZ ;  /* 0x00000000000e7805 */ /* 0x000fe4000001ff00 */
[----:B------:R-:W-:Y:S02]  /*b020*/  CS2R R12, SRZ ;  /* 0x00000000000c7805 */ /* 0x000fe4000001ff00 */
[----:B0-----:R-:W-:Y:S01]  /*b030*/  CS2R R4, SRZ ;  /* 0x0000000000047805 */ /* 0x001fe2000001ff00 */
[--C-:B------:R-:W-:Y:S01]  /*b040*/  @!P0 IMAD.X R11, R9, 0x1, R110.reuse, P6 ;  /* 0x00000001090b8824 */ /* 0x100fe200030e066e */
[----:B------:R0:W5:Y:S01]  /*b050*/  @!P2 LD.E.64 R24, desc[UR60][R90.64] ;  /* 0x0000003c5a18a980 */ /* 0x000162000c101b00 */
[----:B------:R-:W-:Y:S01]  /*b060*/  @!P0 IMAD.X R83, R83, 0x1, R110, P5 ;  /* 0x0000000153538824 */ /* 0x000fe200028e066e */
[----:B-1----:R-:W-:-:S02]  /*b070*/  CS2R R6, SRZ ;  /* 0x0000000000067805 */ /* 0x002fc4000001ff00 */
[----:B------:R0:W5:Y:S04]  /*b080*/  @!P2 LD.E.64 R26, desc[UR60][R88.64] ;  /* 0x0000003c581aa980 */ /* 0x000168000c101b00 */
[----:B------:R0:W5:Y:S04]  /*b090*/  @!P1 LD.E.64 R14, desc[UR60][R86.64] ;  /* 0x0000003c560e9980 */ /* 0x000168000c101b00 */
[----:B------:R0:W5:Y:S04]  /*b0a0*/  @!P1 LD.E.64 R12, desc[UR60][R84.64] ;  /* 0x0000003c540c9980 */ /* 0x000168000c101b00 */
[----:B------:R0:W5:Y:S04]  /*b0b0*/  @!P0 LD.E.64 R4, desc[UR60][R10.64] ;  /* 0x0000003c0a048980 */ /* 0x000168000c101b00 */
[----:B------:R0:W5:Y:S02]  /*b0c0*/  @!P0 LD.E.64 R6, desc[UR60][R82.64] ;  /* 0x0000003c52068980 */ /* 0x000164000c101b00 */
.L_x_1689:
[----:B------:R-:W-:Y:S05]  /*b0d0*/  BSYNC B1 ;  /* 0x0000000000017941 */ /* 0x000fea0003800000 */
.L_x_1688:
[----:B------:R-:W1:Y:S01]  /*b0e0*/  SYNCS.PHASECHK.TRANS64.TRYWAIT P0, [R18+URZ+0x30800], R127 ;  /* 0x0308007f120075a7 */ /* 0x000e62000800017f */
[----:B-----5:R-:W-:Y:S01]  /*b0f0*/  IMAD.MOV.U32 R8, RZ, RZ, R5 ;  /* 0x000000ffff087224 */ /* 0x020fe200078e0005 */
[----:B------:R-:W-:Y:S01]  /*b100*/  BSSY B1, `(.L_x_1690) ;  /* 0x0000021000017945 */ /* 0x000fe20003800000 */
[----:B--2---:R-:W-:Y:S02]  /*b110*/  IMAD.MOV.U32 R9, RZ, RZ, R14 ;  /* 0x000000ffff097224 */ /* 0x004fe400078e000e */
[----:B0--3--:R-:W-:Y:S01]  /*b120*/  IMAD.MOV.U32 R10, RZ, RZ, R32 ;  /* 0x000000ffff0a7224 */ /* 0x009fe200078e0020 */
        /* <DEDUP_REMOVED lines=20> */
[----:B------:R-:W-:Y:S01]  /*b270*/  VIADDMNMX R0, R111, -R148, 0x80, PT ;  /* 0x000000806f007446 */ /* 0x000fe20003800994 */
[----:B------:R-:W-:Y:S01]  /*b280*/  IMAD.MOV.U32 R11, RZ, RZ, R27 ;  /* 0x000000ffff0b7224 */ /* 0x000fe200078e001b */
[----:B------:R-:W-:Y:S01]  /*b290*/  PRMT R88, R8, 0x7610, R88 ;  /* 0x0000761008587816 */ /* 0x000fe20000000058 */
[----:B------:R-:W-:Y:S01]  /*b2a0*/  IMAD.MOV.U32 R8, RZ, RZ, R34 ;  /* 0x000000ffff087224 */ /* 0x000fe200078e0022 */
[----:B------:R-:W-:Y:S01]  /*b2b0*/  PRMT R89, R9, 0x7610, R89 ;  /* 0x0000761009597816 */ /* 0x000fe20000000059 */
[----:B------:R-:W-:Y:S01]  /*b2c0*/  IMAD.MOV.U32 R9, RZ, RZ, R35 ;  /* 0x000000ffff097224 */ /* 0x000fe200078e0023 */
[----:B------:R-:W-:-:S02]  /*b2d0*/  ISETP.GE.AND P1, PT, R126, R0, PT ;  /* 0x000000007e00720c */ /* 0x000fc40003f26270 */
[----:B------:R-:W-:Y:S02]  /*b2e0*/  PRMT R111, R10, 0x7610, R111 ;  /* 0x000076100a6f7816 */ /* 0x000fe4000000006f */
[----:B------:R-:W-:Y:S01]  /*b2f0*/  PRMT R110, R11, 0x7610, R110 ;  /* 0x000076100b6e7816 */ /* 0x000fe2000000006e */
[----:B-1----:R-:W-:Y:S08]  /*b300*/  @!P0 BRA `(.L_x_1691) ;  /* 0x000001f800408947 */ /* 0x002ff00003800000 */
.L_x_2057:
[----:B------:R-:W-:Y:S05]  /*b310*/  BSYNC B1 ;  /* 0x0000000000017941 */ /* 0x000fea0003800000 */
.L_x_1690:
[----:B------:R-:W-:Y:S01]  /*b320*/  BSSY B1, `(.L_x_1692) ;  /* 0x00000cc000017945 */ /* 0x000fe20003800000 */
[----:B------:R-:W-:Y:S02]  /*b330*/  PRMT R126, R8, 0x7610, R126 ;  /* 0x00007610087e7816 */ /* 0x000fe4000000007e */
[----:B0-----:R-:W-:Y:S01]  /*b340*/  PRMT R127, R9, 0x7610, R127 ;  /* 0x00007610097f7816 */ /* 0x001fe2000000007f */
[----:B------:R-:W-:Y:S06]  /*b350*/  @P1 BRA `(.L_x_1693) ;  /* 0x0000000c00201947 */ /* 0x000fec0003800000 */
[----:B------:R0:W5:Y:S01]  /*b360*/  LDL R152, [R1+0x60] ;  /* 0x0000600001987983 */ /* 0x0001620000100800 */
[----:B------:R-:W1:Y:S01]  /*b370*/  LDC R8, c[0x0][0x3f4] ;  /* 0x0000fd00ff087b82 */ /* 0x000e620000000800 */
[----:B------:R-:W-:Y:S01]  /*b380*/  BSSY B2, `(.L_x_1694) ;  /* 0x0000034000027945 */ /* 0x000fe20003800000 */
[-C--:B-1----:R-:W-:Y:S02]  /*b390*/  ISETP.GE.AND P0, PT, R200, R8.reuse, PT ;  /* 0x00000008c800720c */ /* 0x082fe40003f06270 */
[-C--:B------:R-:W-:Y:S02]  /*b3a0*/  ISETP.GE.AND P1, PT, R69, R8.reuse, PT ;  /* 0x000000084500720c */ /* 0x080fe40003f26270 */
[-C--:B------:R-:W-:Y:S02]  /*b3b0*/  ISETP.GE.AND P2, PT, R68, R8.reuse, PT ;  /* 0x000000084400720c */ /* 0x080fe40003f46270 */
[----:B------:R-:W-:-:S07]  /*b3c0*/  ISETP.GE.AND P3, PT, R21, R8, PT ;  /* 0x000000081500720c */ /* 0x000fce0003f66270 */
[----:B0-----:R-:W-:Y:S06]  /*b3d0*/  @P0 BRA `(.L_x_1695) ;  /* 0x0000000000b80947 */ /* 0x001fec0003800000 */
[----:B-----5:R-:W0:Y:S01]  /*b3e0*/  LDS.128 R8, [R152] ;  /* 0x0000000098087984 */ /* 0x020e220000000c00 */
[--C-:B------:R-:W-:Y:S02]  /*b3f0*/  SHF.R.U64 R149, R80, 0x10, R81.reuse ;  /* 0x0000001050957819 */ /* 0x100fe40000001251 */
[----:B------:R-:W-:Y:S02]  /*b400*/  SHF.R.U32.HI R80, RZ, 0x10, R81 ;  /* 0x00000010ff507819 */ /* 0x000fe40000011651 */
[--C-:B------:R-:W-:Y:S02]  /*b410*/  SHF.R.U64 R81, R78, 0x10, R79.reuse ;  /* 0x000000104e517819 */ /* 0x100fe4000000124f */
[----:B------:R-:W-:Y:S02]  /*b420*/  SHF.R.U32.HI R78, RZ, 0x10, R79 ;  /* 0x00000010ff4e7819 */ /* 0x000fe4000001164f */
[----:B------:R-:W-:Y:S02]  /*b430*/  PRMT R145, R145, 0x5410, R80 ;  /* 0x0000541091917816 */ /* 0x000fe40000000050 */
[----:B------:R-:W-:-:S02]  /*b440*/  PRMT R147, R147, 0x5410, R78 ;  /* 0x0000541093937816 */ /* 0x000fc4000000004e */
[----:B------:R-:W-:Y:S02]  /*b450*/  PRMT R144, R144, 0x5410, R149 ;  /* 0x0000541090907816 */ /* 0x000fe40000000095 */
[----:B------:R-:W-:Y:S01]  /*b460*/  PRMT R148, R146, 0x5410, R81 ;  /* 0x0000541092947816 */ /* 0x000fe20000000051 */
[C---:B------:R-:W-:Y:S01]  /*b470*/  IMAD.U32 R149, R147.reuse, 0x10000, RZ ;  /* 0x0001000093957824 */ /* 0x040fe200078e00ff */
[----:B------:R-:W-:Y:S01]  /*b480*/  LOP3.LUT R147, R147, 0xffff0000, RZ, 0xc0, !PT ;  /* 0xffff000093937812 */ /* 0x000fe200078ec0ff */
[C---:B------:R-:W-:Y:S01]  /*b490*/  IMAD.U32 R146, R145.reuse, 0x10000, RZ ;  /* 0x0001000091927824 */ /* 0x040fe200078e00ff */
[----:B------:R-:W-:Y:S02]  /*b4a0*/  LOP3.LUT R145, R145, 0xffff0000, RZ, 0xc0, !PT ;  /* 0xffff000091917812 */ /* 0x000fe400078ec0ff */
[C---:B0-----:R-:W-:Y:S01]  /*b4b0*/  LOP3.LUT R79, R10.reuse, 0xffff0000, RZ, 0xc0, !PT ;  /* 0xffff00000a4f7812 */ /* 0x041fe200078ec0ff */
[----:B------:R-:W-:Y:S01]  /*b4c0*/  IMAD.U32 R78, R10, 0x10000, RZ ;  /* 0x000100000a4e7824 */ /* 0x000fe200078e00ff */
[C---:B------:R-:W-:Y:S01]  /*b4d0*/  LOP3.LUT R81, R11.reuse, 0xffff0000, RZ, 0xc0, !PT ;  /* 0xffff00000b517812 */ /* 0x040fe200078ec0ff */
[----:B------:R-:W-:-:S02]  /*b4e0*/  IMAD.U32 R80, R11, 0x10000, RZ ;  /* 0x000100000b507824 */ /* 0x000fc400078e00ff */
[C---:B------:R-:W-:Y:S01]  /*b4f0*/  FMUL.FTZ R151, R79.reuse, R149 ;  /* 0x000000954f977220 */ /* 0x040fe20000410000 */
[-C--:B------:R-:W-:Y:S01]  /*b500*/  FMUL.FTZ R150, R79, R146.reuse ;  /* 0x000000924f967220 */ /* 0x080fe20000410000 */
[C---:B------:R-:W-:Y:S01]  /*b510*/  FMUL.FTZ R79, R81.reuse, R147 ;  /* 0x00000093514f7220 */ /* 0x040fe20000410000 */
[----:B------:R-:W-:Y:S02]  /*b520*/  IMAD.U32 R10, R8, 0x10000, RZ ;  /* 0x00010000080a7824 */ /* 0x000fe400078e00ff */
[C---:B------:R-:W-:Y:S01]  /*b530*/  FFMA.FTZ R151, R78.reuse, R146, -R151 ;  /* 0x000000924e977223 */ /* 0x040fe20000010897 */
[----:B------:R-:W-:Y:S01]  /*b540*/  FFMA.FTZ R150, R78, R149, R150 ;  /* 0x000000954e967223 */ /* 0x000fe20000010096 */
[-C--:B------:R-:W-:Y:S01]  /*b550*/  FMUL.FTZ R149, R81, R145.reuse ;  /* 0x0000009151957220 */ /* 0x080fe20000410000 */
[----:B------:R-:W-:Y:S01]  /*b560*/  FFMA.FTZ R146, R80, R145, -R79 ;  /* 0x0000009150927223 */ /* 0x000fe2000001084f */
[C---:B------:R-:W-:Y:S01]  /*b570*/  IMAD.U32 R11, R9.reuse, 0x10000, RZ ;  /* 0x00010000090b7824 */ /* 0x040fe200078e00ff */
[----:B------:R-:W-:Y:S01]  /*b580*/  LOP3.LUT R8, R8, 0xffff0000, RZ, 0xc0, !PT ;  /* 0xffff000008087812 */ /* 0x000fe200078ec0ff */
[----:B------:R-:W-:Y:S01]  /*b590*/  IMAD.U32 R81, R148, 0x10000, RZ ;  /* 0x0001000094517824 */ /* 0x000fe200078e00ff */
[----:B------:R-:W-:Y:S01]  /*b5a0*/  LOP3.LUT R9, R9, 0xffff0000, RZ, 0xc0, !PT ;  /* 0xffff000009097812 */ /* 0x000fe200078ec0ff */
[----:B------:R-:W-:Y:S01]  /*b5b0*/  IMAD.U32 R79, R144, 0x10000, RZ ;  /* 0x00010000904f7824 */ /* 0x000fe200078e00ff */
[----:B------:R-:W-:Y:S01]  /*b5c0*/  LOP3.LUT R148, R148, 0xffff0000, RZ, 0xc0, !PT ;  /* 0xffff000094947812 */ /* 0x000fe200078ec0ff */
[----:B------:R-:W-:Y:S01]  /*b5d0*/  FFMA.FTZ R149, R80, R147, R149 ;  /* 0x0000009350957223 */ /* 0x000fe20000010095 */
[----:B------:R-:W-:Y:S01]  /*b5e0*/  LOP3.LUT R144, R144, 0xffff0000, RZ, 0xc0, !PT ;  /* 0xffff000090907812 */ /* 0x000fe200078ec0ff */
[C---:B------:R-:W-:Y:S01]  /*b5f0*/  FMUL.FTZ R145, R8.reuse, R81 ;  /* 0x0000005108917220 */ /* 0x040fe20000410000 */
[----:B------:R-:W-:Y:S01]  /*b600*/  FMUL.FTZ R78, R8, R79 ;  /* 0x0000004f084e7220 */ /* 0x000fe20000410000 */
[----:B------:R-:W-:-:S02]  /*b610*/  FMUL.FTZ R80, R9, R148 ;  /* 0x0000009409507220 */ /* 0x000fc40000410000 */
[-C--:B------:R-:W-:Y:S01]  /*b620*/  FMUL.FTZ R147, R9, R144.reuse ;  /* 0x0000009009937220 */ /* 0x080fe20000410000 */
[C---:B------:R-:W-:Y:S01]  /*b630*/  FFMA.FTZ R8, R10.reuse, R79, -R145 ;  /* 0x0000004f0a087223 */ /* 0x040fe20000010891 */
[----:B------:R-:W-:Y:S01]  /*b640*/  FFMA.FTZ R81, R10, R81, R78 ;  /* 0x000000510a517223 */ /* 0x000fe2000001004e */
[C---:B------:R-:W-:Y:S01]  /*b650*/  FFMA.FTZ R9, R11.reuse, R144, -R80 ;  /* 0x000000900b097223 */ /* 0x040fe20000010850 */
[----:B------:R-:W-:Y:S01]  /*b660*/  FFMA.FTZ R148, R11, R148, R147 ;  /* 0x000000940b947223 */ /* 0x000fe20000010093 */
[----:B------:R-:W-:Y:S02]  /*b670*/  F2FP.BF16.F32.PACK_AB R10, R150, R151 ;  /* 0x00000097960a723e */ /* 0x000fe400000010ff */
[----:B------:R-:W-:Y:S02]  /*b680*/  F2FP.BF16.F32.PACK_AB R11, R149, R146 ;  /* 0x00000092950b723e */ /* 0x000fe400000010ff */
[----:B------:R-:W-:Y:S02]  /*b690*/  F2FP.BF16.F32.PACK_AB R8, R81, R8 ;  /* 0x000000085108723e */ /* 0x000fe400000010ff */
[----:B------:R-:W-:-:S05]  /*b6a0*/  F2FP.BF16.F32.PACK_AB R9, R148, R9 ;  /* 0x000000099409723e */ /* 0x000fca00000010ff */
[----:B------:R0:W-:Y:S02]  /*b6b0*/  STS.128 [R152], R8 ;  /* 0x0000000898007388 */ /* 0x0001e40000000c00 */
.L_x_1695:
[----:B------:R-:W-:Y:S05]  /*b6c0*/  BSYNC B2 ;  /* 0x0000000000027941 */ /* 0x000fea0003800000 */
.L_x_1694:
[----:B------:R-:W-:Y:S04]  /*b6d0*/  BSSY B2, `(.L_x_1696) ;  /* 0x0000030000027945 */ /* 0x000fe80003800000 */
[----:B------:R-:W-:Y:S05]  /*b6e0*/  @P1 BRA `(.L_x_1697) ;  /* 0x0000000000b81947 */ /* 0x000fea0003800000 */
[----:B0----5:R-:W0:Y:S01]  /*b6f0*/  LDS.128 R8, [R152+0x4000] ;  /* 0x0040000098087984 */ /* 0x021e220000000c00 */
[--C-:B------:R-:W-:Y:S02]  /*b700*/  SHF.R.U64 R79, R76, 0x10, R77.reuse ;  /* 0x000000104c4f7819 */ /* 0x100fe4000000124d */
[----:B------:R-:W-:Y:S02]  /*b710*/  SHF.R.U32.HI R76, RZ, 0x10, R77 ;  /* 0x00000010ff4c7819 */ /* 0x000fe4000001164d */
[--C-:B------:R-:W-:Y:S02]  /*b720*/  SHF.R.U64 R77, R74, 0x10, R75.reuse ;  /* 0x000000104a4d7819 */ /* 0x100fe4000000124b */
[----:B------:R-:W-:Y:S02]  /*b730*/  SHF.R.U32.HI R74, RZ, 0x10, R75 ;  /* 0x00000010ff4a7819 */ /* 0x000fe4000001164b */
[----:B------:R-:W-:Y:S02]  /*b740*/  PRMT R141, R141, 0x5410, R76 ;  /* 0x000054108d8d7816 */ /* 0x000fe4000000004c */
[----:B------:R-:W-:-:S02]  /*b750*/  PRMT R143, R143, 0x5410, R74 ;  /* 0x000054108f8f7816 */ /* 0x000fc4000000004a */
[----:B------:R-:W-:Y:S01]  /*b760*/  PRMT R140, R140, 0x5410, R79 ;  /* 0x000054108c8c7816 */ /* 0x000fe2000000004f */
[----:B------:R-:W-:Y:S01]  /*b770*/  IMAD.U32 R78, R141, 0x10000, RZ ;  /* 0x000100008d4e7824 */ /* 0x000fe200078e00ff */
[----:B------:R-:W-:Y:S01]  /*b780*/  PRMT R142, R142, 0x5410, R77 ;  /* 0x000054108e8e7816 */ /* 0x000fe2000000004d */
[C---:B------:R-:W-:Y:S01]  /*b790*/  IMAD.U32 R79, R143.reuse, 0x10000, RZ ;  /* 0x000100008f4f7824 */ /* 0x040fe200078e00ff */
[----:B------:R-:W-:Y:S02]  /*b7a0*/  LOP3.LUT R143, R143, 0xffff0000, RZ, 0xc0, !PT ;  /* 0xffff00008f8f7812 */ /* 0x000fe400078ec0ff */
[----:B------:R-:W-:Y:S02]  /*b7b0*/  LOP3.LUT R141, R141, 0xffff0000, RZ, 0xc0, !PT ;  /* 0xffff00008d8d7812 */ /* 0x000fe400078ec0ff */
[C---:B0-----:R-:W-:Y:S01]  /*b7c0*/  LOP3.LUT R75, R10.reuse, 0xffff0000, RZ, 0xc0, !PT ;  /* 0xffff00000a4b7812 */ /* 0x041fe200078ec0ff */
[----:B------:R-:W-:Y:S01]  /*b7d0*/  IMAD.U32 R74, R10, 0x10000, RZ ;  /* 0x000100000a4a7824 */ /* 0x000fe200078e00ff */
[C---:B------:R-:W-:Y:S01]  /*b7e0*/  LOP3.LUT R77, R11.reuse, 0xffff0000, RZ, 0xc0, !PT ;  /* 0xffff00000b4d7812 */ /* 0x040fe200078ec0ff */
[----:B------:R-:W-:-:S02]  /*b7f0*/  IMAD.U32 R76, R11, 0x10000, RZ ;  /* 0x000100000b4c7824 */ /* 0x000fc400078e00ff */
[CC--:B------:R-:W-:Y:S01]  /*b800*/  FMUL.FTZ R80, R75.reuse, R78.reuse ;  /* 0x0000004e4b507220 */ /* 0x0c0fe20000410000 */
[----:B------:R-:W-:Y:S01]  /*b810*/  FMUL.FTZ R81, R75, R79 ;  /* 0x0000004f4b517220 */ /* 0x000fe20000410000 */
[C---:B------:R-:W-:Y:S01]  /*b820*/  FMUL.FTZ R75, R77.reuse, R143 ;  /* 0x0000008f4d4b7220 */ /* 0x040fe20000410000 */
[----:B------:R-:W-:Y:S02]  /*b830*/  IMAD.U32 R10, R8, 0x10000, RZ ;  /* 0x00010000080a7824 */ /* 0x000fe400078e00ff */
        /* <DEDUP_REMOVED lines=9> */
[----:B------:R-:W-:Y:S01]  /*b8d0*/  FFMA.FTZ R78, R74, R78, -R81 ;  /* 0x0000004e4a4e7223 */ /* 0x000fe20000010851 */
[----:B------:R-:W-:Y:S01]  /*b8e0*/  LOP3.LUT R140, R140, 0xffff0000, RZ, 0xc0, !PT ;  /* 0xffff00008c8c7812 */ /* 0x000fe200078ec0ff */
        /* <DEDUP_REMOVED lines=14> */
.L_x_1697:
[----:B------:R-:W-:Y:S05]  /*b9d0*/  BSYNC B2 ;  /* 0x0000000000027941 */ /* 0x000fea0003800000 */
.L_x_1696:
[----:B------:R-:W-:Y:S04]  /*b9e0*/  BSSY B2, `(.L_x_1698) ;  /* 0x0000030000027945 */ /* 0x000fe80003800000 */
[----:B------:R-:W-:Y:S05]  /*b9f0*/  @P2 BRA `(.L_x_1699) ;  /* 0x0000000000b82947 */ /* 0x000fea0003800000 */
[----:B01---5:R-:W0:Y:S01]  /*ba00*/  LDS.128 R8, [R152+0x8000] ;  /* 0x0080000098087984 */ /* 0x023e220000000c00 */
        /* <DEDUP_REMOVED lines=45> */
.L_x_1699:
[----:B------:R-:W-:Y:S05]  /*bce0*/  BSYNC B2 ;  /* 0x0000000000027941 */ /* 0x000fea0003800000 */
.L_x_1698:
[----:B------:R-:W-:Y:S05]  /*bcf0*/  @P3 BRA `(.L_x_1693) ;  /* 0x0000000000b83947 */ /* 0x000fea0003800000 */
[----:B012--5:R-:W0:Y:S01]  /*bd00*/  LDS.128 R8, [R152+0xc000] ;  /* 0x00c0000098087984 */ /* 0x027e220000000c00 */
[--C-:B------:R-:W-:Y:S02]  /*bd10*/  SHF.R.U64 R60, R60, 0x10, R61.reuse ;  /* 0x000000103c3c7819 */ /* 0x100fe4000000123d */
[----:B------:R-:W-:Y:S02]  /*bd20*/  SHF.R.U32.HI R71, RZ, 0x10, R61 ;  /* 0x00000010ff477819 */ /* 0x000fe4000001163d */
[--C-:B------:R-:W-:Y:S02]  /*bd30*/  SHF.R.U64 R61, R62, 0x10, R63.reuse ;  /* 0x000000103e3d7819 */ /* 0x100fe4000000123f */
[----:B------:R-:W-:Y:S02]  /*bd40*/  SHF.R.U32.HI R62, RZ, 0x10, R63 ;  /* 0x00000010ff3e7819 */ /* 0x000fe4000001163f */
[----:B------:R-:W-:Y:S02]  /*bd50*/  PRMT R132, R132, 0x5410, R71 ;  /* 0x0000541084847816 */ /* 0x000fe40000000047 */
[----:B------:R-:W-:-:S02]  /*bd60*/  PRMT R135, R135, 0x5410, R62 ;  /* 0x0000541087877816 */ /* 0x000fc4000000003e */
[----:B------:R-:W-:Y:S01]  /*bd70*/  PRMT R134, R134, 0x5410, R61 ;  /* 0x0000541086867816 */ /* 0x000fe2000000003d */
[C---:B------:R-:W-:Y:S01]  /*bd80*/  IMAD.U32 R70, R132.reuse, 0x10000, RZ ;  /* 0x0001000084467824 */ /* 0x040fe200078e00ff */
        /* <DEDUP_REMOVED lines=8> */
[C---:B------:R-:W-:Y:S01]  /*be10*/  FMUL.FTZ R74, R61.reuse, R70 ;  /* 0x000000463d4a7220 */ /* 0x040fe20000410000 */
[----:B------:R-:W-:Y:S01]  /*be20*/  FMUL.FTZ R73, R61, R71 ;  /* 0x000000473d497220 */ /* 0x000fe20000410000 */
[C---:B------:R-:W-:Y:S01]  /*be30*/  FMUL.FTZ R61, R63.reuse, R135 ;  /* 0x000000873f3d7220 */ /* 0x040fe20000410000 */
[----:B------:R-:W-:Y:S02]  /*be40*/  IMAD.U32 R10, R8, 0x10000, RZ ;  /* 0x00010000080a7824 */ /* 0x000fe400078e00ff */
[C---:B------:R-:W-:Y:S01]  /*be50*/  FFMA.FTZ R75, R60.reuse, R71, R74 ;  /* 0x000000473c4b7223 */ /* 0x040fe2000001004a */
[----:B------:R-:W-:Y:S01]  /*be60*/  FMUL.FTZ R71, R63, R132 ;  /* 0x000000843f477220 */ /* 0x000fe20000410000 */
[C---:B------:R-:W-:Y:S02]  /*be70*/  IMAD.U32 R11, R9.reuse, 0x10000, RZ ;  /* 0x00010000090b7824 */ /* 0x040fe400078e00ff */
[----:B------:R-:W-:Y:S01]  /*be80*/  FFMA.FTZ R72, R60, R70, -R73 ;  /* 0x000000463c487223 */ /* 0x000fe20000010849 */
[----:B------:R-:W-:Y:S01]  /*be90*/  IMAD.U32 R63, R134, 0x10000, RZ ;  /* 0x00010000863f7824 */ /* 0x000fe200078e00ff */
[----:B------:R-:W-:Y:S01]  /*bea0*/  LOP3.LUT R8, R8, 0xffff0000, RZ, 0xc0, !PT ;  /* 0xffff000008087812 */ /* 0x000fe200078ec0ff */
[----:B------:R-:W-:Y:S01]  /*beb0*/  FFMA.FTZ R132, R62, R132, -R61 ;  /* 0x000000843e847223 */ /* 0x000fe2000001083d */
[----:B------:R-:W-:Y:S01]  /*bec0*/  LOP3.LUT R9, R9, 0xffff0000, RZ, 0xc0, !PT ;  /* 0xffff000009097812 */ /* 0x000fe200078ec0ff */
[C---:B------:R-:W-:Y:S01]  /*bed0*/  IMAD.U32 R61, R133.reuse, 0x10000, RZ ;  /* 0x00010000853d7824 */ /* 0x040fe200078e00ff */
        /* <DEDUP_REMOVED lines=15> */
[----:B------:R3:W-:Y:S02]  /*bfd0*/  STS.128 [R152+0xc000], R8 ;  /* 0x00c0000898007388 */ /* 0x0007e40000000c00 */
.L_x_1693:
[----:B------:R-:W-:Y:S05]  /*bfe0*/  BSYNC B1 ;  /* 0x0000000000017941 */ /* 0x000fea0003800000 */
.L_x_1692:
[----:B0123--:R-:W2:Y:S01]  /*bff0*/  LDL R8, [R1+0xa0] ;  /* 0x0000a00001087983 */ /* 0x00fea20000100800 */
[----:B------:R-:W-:Y:S01]  /*c000*/  BSSY B1, `(.L_x_1700) ;  /* 0x00000cb000017945 */ /* 0x000fe20003800000 */
[----:B--2---:R-:W-:-:S13]  /*c010*/  ISETP.GE.AND P0, PT, R8, R0, PT ;  /* 0x000000000800720c */ /* 0x004fda0003f06270 */
[----:B------:R-:W-:Y:S05]  /*c020*/  @P0 BRA `(.L_x_1701) ;  /* 0x0000000c00200947 */ /* 0x000fea0003800000 */
        /* <DEDUP_REMOVED lines=8> */
[----:B-----5:R-:W0:Y:S01]  /*c0b0*/  LDS.128 R8, [R70+0x1000] ;  /* 0x0010000046087984 */ /* 0x020e220000000c00 */
[----:B------:R-:W-:Y:S02]  /*c0c0*/  SHF.R.U64 R63, R64, 0x10, R65 ;  /* 0x00000010403f7819 */ /* 0x000fe40000001241 */
[----:B------:R-:W-:Y:S02]  /*c0d0*/  SHF.R.U64 R61, R66, 0x10, R67 ;  /* 0x00000010423d7819 */ /* 0x000fe40000001243 */
[----:B------:R-:W-:Y:S02]  /*c0e0*/  SHF.R.U32.HI R64, RZ, 0x10, R65 ;  /* 0x00000010ff407819 */ /* 0x000fe40000011641 */
        /* <DEDUP_REMOVED lines=42> */
.L_x_1703:
[----:B------:R-:W-:Y:S05]  /*c390*/  BSYNC B2 ;  /* 0x0000000000027941 */ /* 0x000fea0003800000 */
.L_x_1702:
        /* <DEDUP_REMOVED lines=48> */
.L_x_1705:
[----:B------:R-:W-:Y:S05]  /*c6a0*/  BSYNC B2 ;  /* 0x0000000000027941 */ /* 0x000fea0003800000 */
.L_x_1704:
        /* <DEDUP_REMOVED lines=48> */
.L_x_1707:
[----:B------:R-:W-:Y:S05]  /*c9b0*/  BSYNC B2 ;  /* 0x0000000000027941 */ /* 0x000fea0003800000 */
.L_x_1706:
        /* <DEDUP_REMOVED lines=47> */
.L_x_1701:
[----:B------:R-:W-:Y:S05]  /*ccb0*/  BSYNC B1 ;  /* 0x0000000000017941 */ /* 0x000fea0003800000 */
.L_x_1700:
[----:B------:R-:W-:Y:S01]  /*ccc0*/  ISETP.GE.AND P0, PT, R20, R0, PT ;  /* 0x000000001400720c */ /* 0x000fe20003f06270 */
[----:B------:R-:W-:-:S12]  /*ccd0*/  BSSY B1, `(.L_x_1708) ;  /* 0x00000ca000017945 */ /* 0x000fd80003800000 */
[----:B------:R-:W-:Y:S05]  /*cce0*/  @P0 BRA `(.L_x_1709) ;  /* 0x0000000c00200947 */ /* 0x000fea0003800000 */
[----:B------:R4:W5:Y:S01]  /*ccf0*/  LDL R52, [R1+0x60] ;  /* 0x0000600001347983 */ /* 0x0009620000100800 */
[----:B0123--:R-:W0:Y:S01]  /*cd00*/  LDC R8, c[0x0][0x3f4] ;  /* 0x0000fd00ff087b82 */ /* 0x00fe220000000800 */
[----:B------:R-:W-:Y:S01]  /*cd10*/  BSSY B2, `(.L_x_1710) ;  /* 0x0000034000027945 */ /* 0x000fe20003800000 */
[-C--:B0-----:R-:W-:Y:S02]  /*cd20*/  ISETP.GE.AND P0, PT, R200, R8.reuse, PT ;  /* 0x00000008c800720c */ /* 0x081fe40003f06270 */
[-C--:B------:R-:W-:Y:S02]  /*cd30*/  ISETP.GE.AND P1, PT, R69, R8.reuse, PT ;  /* 0x000000084500720c */ /* 0x080fe40003f26270 */
[-C--:B------:R-:W-:Y:S02]  /*cd40*/  ISETP.GE.AND P2, PT, R68, R8.reuse, PT ;  /* 0x000000084400720c */ /* 0x080fe40003f46270 */
[----:B------:R-:W-:-:S07]  /*cd50*/  ISETP.GE.AND P3, PT, R21, R8, PT ;  /* 0x000000081500720c */ /* 0x000fce0003f66270 */
[----:B----4-:R-:W-:Y:S06]  /*cd60*/  @P0 BRA `(.L_x_1711) ;  /* 0x0000000000b80947 */ /* 0x010fec0003800000 */
[----:B-----5:R-:W0:Y:S01]  /*cd70*/  LDS.128 R8, [R52+0x2000] ;  /* 0x0020000034087984 */ /* 0x020e220000000c00 */
        /* <DEDUP_REMOVED lines=18> */
[----:B------:R-:W-:Y:S02]  /*cea0*/  IMAD.U32 R10, R8, 0x10000, RZ ;  /* 0x00010000080a7824 */ /* 0x000fe400078e00ff */
[----:B------:R-:W-:Y:S01]  /*ceb0*/  FMUL.FTZ R50, R46, R119 ;  /* 0x000000772e327220 */ /* 0x000fe20000410000 */
[C---:B------:R-:W-:Y:S01]  /*cec0*/  FFMA.FTZ R48, R20.reuse, R47, -R51 ;  /* 0x0000002f14307223 */ /* 0x040fe20000010833 */
[----:B------:R-:W-:Y:S01]  /*ced0*/  FFMA.FTZ R53, R20, R49, R44 ;  /* 0x0000003114357223 */ /* 0x000fe2000001002c */
[C---:B------:R-:W-:Y:S01]  /*cee0*/  IMAD.U32 R11, R9.reuse, 0x10000, RZ ;  /* 0x00010000090b7824 */ /* 0x040fe200078e00ff */
[----:B------:R-:W-:Y:S01]  /*cef0*/  LOP3.LUT R8, R8, 0xffff0000, RZ, 0xc0, !PT ;  /* 0xffff000008087812 */ /* 0x000fe200078ec0ff */
[----:B------:R-:W-:Y:S01]  /*cf00*/  IMAD.U32 R49, R118, 0x10000, RZ ;  /* 0x0001000076317824 */ /* 0x000fe200078e00ff */
[----:B------:R-:W-:Y:S01]  /*cf10*/  LOP3.LUT R9, R9, 0xffff0000, RZ, 0xc0, !PT ;  /* 0xffff000009097812 */ /* 0x000fe200078ec0ff */
[----:B------:R-:W-:-:S02]  /*cf20*/  IMAD.U32 R47, R116, 0x10000, RZ ;  /* 0x00010000742f7824 */ /* 0x000fc400078e00ff */
[-C--:B------:R-:W-:Y:S01]  /*cf30*/  FMUL.FTZ R46, R46, R117.reuse ;  /* 0x000000752e2e7220 */ /* 0x080fe20000410000 */
[----:B------:R-:W-:Y:S01]  /*cf40*/  LOP3.LUT R118, R118, 0xffff0000, RZ, 0xc0, !PT ;  /* 0xffff000076767812 */ /* 0x000fe200078ec0ff */
[C---:B------:R-:W-:Y:S01]  /*cf50*/  FFMA.FTZ R50, R45.reuse, R117, -R50 ;  /* 0x000000752d327223 */ /* 0x040fe20000010832 */
        /* <DEDUP_REMOVED lines=15> */
.L_x_1711:
[----:B------:R-:W-:Y:S05]  /*d050*/  BSYNC B2 ;  /* 0x0000000000027941 */ /* 0x000fea0003800000 */
.L_x_1710:
        /* <DEDUP_REMOVED lines=23> */
[C---:B------:R-:W-:Y:S02]  /*d1d0*/  IMAD.U32 R11, R9.reuse, 0x10000, RZ ;  /* 0x00010000090b7824 */ /* 0x040fe400078e00ff */
[C---:B------:R-:W-:Y:S01]  /*d1e0*/  FFMA.FTZ R49, R20.reuse, R45, R40 ;  /* 0x0000002d14317223 */ /* 0x040fe20000010028 */
[----:B------:R-:W-:Y:S01]  /*d1f0*/  FFMA.FTZ R44, R20, R43, -R47 ;  /* 0x0000002b142c7223 */ /* 0x000fe2000001082f */
[----:B------:R-:W-:Y:S01]  /*d200*/  IMAD.U32 R45, R104, 0x10000, RZ ;  /* 0x00010000682d7824 */ /* 0x000fe200078e00ff */
[----:B------:R-:W-:Y:S01]  /*d210*/  LOP3.LUT R8, R8, 0xffff0000, RZ, 0xc0, !PT ;  /* 0xffff000008087812 */ /* 0x000fe200078ec0ff */
[-C--:B------:R-:W-:Y:S01]  /*d220*/  FMUL.FTZ R42, R42, R103.reuse ;  /* 0x000000672a2a7220 */ /* 0x080fe20000410000 */
        /* <DEDUP_REMOVED lines=19> */
.L_x_1713:
[----:B------:R-:W-:Y:S05]  /*d360*/  BSYNC B2 ;  /* 0x0000000000027941 */ /* 0x000fea0003800000 */
.L_x_1712:
[----:B------:R-:W-:Y:S04]  /*d370*/  BSSY B2, `(.L_x_1714) ;  /* 0x0000030000027945 */ /* 0x000fe80003800000 */
[----:B------:R-:W-:Y:S05]  /*d380*/  @P2 BRA `(.L_x_1715) ;  /* 0x0000000000b82947 */ /* 0x000fea0003800000 */
[----:B01---5:R-:W0:Y:S01]  /*d390*/  LDS.128 R8, [R52+0xa000] ;  /* 0x00a0000034087984 */ /* 0x023e220000000c00 */
[----:B------:R-:W-:Y:S02]  /*d3a0*/  SHF.R.U64 R20, R38, 0x10, R39 ;  /* 0x0000001026147819 */ /* 0x000fe40000001227 */
[----:B------:R-:W-:Y:S02]  /*d3b0*/  SHF.R.U64 R41, R36, 0x10, R37 ;  /* 0x0000001024297819 */ /* 0x000fe40000001225 */
[----:B------:R-:W-:Y:S02]  /*d3c0*/  SHF.R.U32.HI R39, RZ, 0x10, R39 ;  /* 0x00000010ff277819 */ /* 0x000fe40000011627 */
        /* <DEDUP_REMOVED lines=14> */
[-C--:B------:R-:W-:Y:S01]  /*d4b0*/  FMUL.FTZ R36, R36, R39.reuse ;  /* 0x0000002724247220 */ /* 0x080fe20000410000 */
[----:B------:R-:W-:Y:S02]  /*d4c0*/  IMAD.U32 R10, R8, 0x10000, RZ ;  /* 0x00010000080a7824 */ /* 0x000fe400078e00ff */
[-C--:B------:R-:W-:Y:S01]  /*d4d0*/  FMUL.FTZ R42, R38, R100.reuse ;  /* 0x00000064262a7220 */ /* 0x080fe20000410000 */
[C---:B------:R-:W-:Y:S01]  /*d4e0*/  FFMA.FTZ R40, R20.reuse, R39, -R43 ;  /* 0x0000002714287223 */ /* 0x040fe2000001082b */
[C---:B------:R-:W-:Y:S02]  /*d4f0*/  IMAD.U32 R11, R9.reuse, 0x10000, RZ ;  /* 0x00010000090b7824 */ /* 0x040fe400078e00ff */
[----:B------:R-:W-:Y:S01]  /*d500*/  FFMA.FTZ R45, R20, R41, R36 ;  /* 0x00000029142d7223 */ /* 0x000fe20000010024 */
[----:B------:R-:W-:Y:S01]  /*d510*/  IMAD.U32 R39, R98, 0x10000, RZ ;  /* 0x0001000062277824 */ /* 0x000fe200078e00ff */
[----:B------:R-:W-:Y:S01]  /*d520*/  LOP3.LUT R8, R8, 0xffff0000, RZ, 0xc0, !PT ;  /* 0xffff000008087812 */ /* 0x000fe200078ec0ff */
[-C--:B------:R-:W-:Y:S01]  /*d530*/  FMUL.FTZ R38, R38, R97.reuse ;  /* 0x0000006126267220 */ /* 0x080fe20000410000 */
[----:B------:R-:W-:Y:S01]  /*d540*/  LOP3.LUT R9, R9, 0xffff0000, RZ, 0xc0, !PT ;  /* 0xffff000009097812 */ /* 0x000fe200078ec0ff */
[C---:B------:R-:W-:Y:S01]  /*d550*/  IMAD.U32 R41, R99.reuse, 0x10000, RZ ;  /* 0x0001000063297824 */ /* 0x040fe200078e00ff */
        /* <DEDUP_REMOVED lines=17> */
.L_x_1715:
[----:B------:R-:W-:Y:S05]  /*d670*/  BSYNC B2 ;  /* 0x0000000000027941 */ /* 0x000fea0003800000 */
.L_x_1714:
[----:B------:R-:W-:Y:S05]  /*d680*/  @P3 BRA `(.L_x_1709) ;  /* 0x0000000000b83947 */ /* 0x000fea0003800000 */
[----:B012--5:R-:W0:Y:S01]  /*d690*/  LDS.128 R8, [R52+0xe000] ;  /* 0x00e0000034087984 */ /* 0x027e220000000c00 */
        /* <DEDUP_REMOVED lines=9> */
[----:B------:R-:W-:Y:S01]  /*d730*/  IMAD.U32 R31, R94, 0x10000, RZ ;  /* 0x000100005e1f7824 */ /* 0x000fe200078e00ff */
        /* <DEDUP_REMOVED lines=9> */
[----:B------:R-:W-:Y:S01]  /*d7d0*/  FMUL.FTZ R38, R30, R92 ;  /* 0x0000005c1e267220 */ /* 0x000fe20000410000 */
        /* <DEDUP_REMOVED lines=25> */
.L_x_1709:
[----:B------:R-:W-:Y:S05]  /*d970*/  BSYNC B1 ;  /* 0x0000000000017941 */ /* 0x000fea0003800000 */
.L_x_1708:
[----:B------:R-:W-:-:S13]  /*d980*/  ISETP.GE.AND P0, PT, R3, R0, PT ;  /* 0x000000000300720c */ /* 0x000fda0003f06270 */
        /* <DEDUP_REMOVED lines=9> */
[----:B--2345:R-:W0:Y:S01]  /*da20*/  LDS.128 R8, [R36+0x3000] ;  /* 0x0030000024087984 */ /* 0x03ce220000000c00 */
        /* <DEDUP_REMOVED lines=8> */
[----:B------:R-:W-:Y:S01]  /*dab0*/  LOP3.LUT R30, R127, 0xffff0000, RZ, 0xc0, !PT ;  /* 0xffff00007f1e7812 */ /* 0x000fe200078ec0ff */
[C---:B------:R-:W-:Y:S01]  /*dac0*/  IMAD.U32 R29, R125.reuse, 0x10000, RZ ;  /* 0x000100007d1d7824 */ /* 0x040fe200078e00ff */
[----:B------:R-:W-:Y:S02]  /*dad0*/  LOP3.LUT R28, R125, 0xffff0000, RZ, 0xc0, !PT ;  /* 0xffff00007d1c7812 */ /* 0x000fe400078ec0ff */
[----:B------:R-:W-:Y:S01]  /*dae0*/  PRMT R126, R126, 0x5410, R3 ;  /* 0x000054107e7e7816 */ /* 0x000fe20000000003 */
        /* <DEDUP_REMOVED lines=11> */
[----:B------:R-:W-:Y:S01]  /*dba0*/  FFMA.FTZ R32, R20, R31, R10 ;  /* 0x0000001f14207223 */ /* 0x000fe2000001000a */
[-C--:B------:R-:W-:Y:S01]  /*dbb0*/  FMUL.FTZ R20, R11, R28.reuse ;  /* 0x0000001c0b147220 */ /* 0x080fe20000410000 */
[----:B------:R-:W-:Y:S01]  /*dbc0*/  IMAD.U32 R11, R126, 0x10000, RZ ;  /* 0x000100007e0b7824 */ /* 0x000fe200078e00ff */
        /* <DEDUP_REMOVED lines=19> */
.L_x_1718:
[----:B------:R-:W-:Y:S05]  /*dd00*/  BSYNC B1 ;  /* 0x0000000000017941 */ /* 0x000fea0003800000 */
.L_x_1717:
[----:B------:R-:W-:Y:S04]  /*dd10*/  BSSY B1, `(.L_x_1719) ;  /* 0x0000030000017945 */ /* 0x000fe80003800000 */
[----:B------:R-:W-:Y:S05]  /*dd20*/  @P1 BRA `(.L_x_1720) ;  /* 0x0000000000b81947 */ /* 0x000fea0003800000 */
[----:B0-2345:R-:W0:Y:S01]  /*dd30*/  LDS.128 R8, [R36+0x7000] ;  /* 0x0070000024087984 */ /* 0x03de220000000c00 */
        /* <DEDUP_REMOVED lines=45> */
.L_x_1720:
[----:B------:R-:W-:Y:S05]  /*e010*/  BSYNC B1 ;  /* 0x0000000000017941 */ /* 0x000fea0003800000 */
.L_x_1719:
[----:B------:R-:W-:Y:S04]  /*e020*/  BSSY B1, `(.L_x_1721) ;  /* 0x0000030000017945 */ /* 0x000fe80003800000 */
[----:B------:R-:W-:Y:S05]  /*e030*/  @P2 BRA `(.L_x_1722) ;  /* 0x0000000000b82947 */ /* 0x000fea0003800000 */
[----:B012345:R-:W0:Y:S01]  /*e040*/  LDS.128 R8, [R36+0xb000] ;  /* 0x00b0000024087984 */ /* 0x03fe220000000c00 */
        /* <DEDUP_REMOVED lines=45> */
.L_x_1722:
[----:B------:R-:W-:Y:S05]  /*e320*/  BSYNC B1 ;  /* 0x0000000000017941 */ /* 0x000fea0003800000 */
.L_x_1721:
        /* <DEDUP_REMOVED lines=18> */
[----:B------:R-:W-:Y:S01]  /*e450*/  FMUL.FTZ R14, R6, R12 ;  /* 0x0000000c060e7220 */ /* 0x000fe20000410000 */
[----:B------:R-:W-:-:S02]  /*e460*/  IMAD.U32 R0, R8, 0x10000, RZ ;  /* 0x0001000008007824 */ /* 0x000fc400078e00ff */
[-C--:B------:R-:W-:Y:S01]  /*e470*/  FMUL.FTZ R13, R6, R11.reuse ;  /* 0x0000000b060d7220 */ /* 0x080fe20000410000 */
[C---:B------:R-:W-:Y:S01]  /*e480*/  FMUL.FTZ R6, R10.reuse, R82 ;  /* 0x000000520a067220 */ /* 0x040fe20000410000 */
[-C--:B------:R-:W-:Y:S01]  /*e490*/  FMUL.FTZ R10, R10, R84.reuse ;  /* 0x000000540a0a7220 */ /* 0x080fe20000410000 */
[----:B------:R-:W-:Y:S01]  /*e4a0*/  LOP3.LUT R3, R8, 0xffff0000, RZ, 0xc0, !PT ;  /* 0xffff000008037812 */ /* 0x000fe200078ec0ff */
[----:B------:R-:W-:Y:S01]  /*e4b0*/  FFMA.FTZ R14, R5, R11, -R14 ;  /* 0x0000000b050e7223 */ /* 0x000fe2000001080e */
[----:B------:R-:W-:Y:S01]  /*e4c0*/  FFMA.FTZ R84, R7, R84, -R6 ;  /* 0x0000005407547223 */ /* 0x000fe20000010806 */
[----:B------:R-:W-:Y:S01]  /*e4d0*/  FFMA.FTZ R13, R5, R12, R13 ;  /* 0x0000000c050d7223 */ /* 0x000fe2000001000d */
[----:B------:R-:W-:Y:S01]  /*e4e0*/  IMAD.U32 R6, R83, 0x10000, RZ ;  /* 0x0001000053067824 */ /* 0x000fe200078e00ff */
[----:B------:R-:W-:Y:S01]  /*e4f0*/  LOP3.LUT R8, R9, 0xffff0000, RZ, 0xc0, !PT ;  /* 0xffff000009087812 */ /* 0x000fe200078ec0ff */
[----:B------:R-:W-:Y:S01]  /*e500*/  IMAD.U32 R5, R85, 0x10000, RZ ;  /* 0x0001000055057824 */ /* 0x000fe200078e00ff */
[----:B------:R-:W-:Y:S01]  /*e510*/  LOP3.LUT R83, R83, 0xffff0000, RZ, 0xc0, !PT ;  /* 0xffff000053537812 */ /* 0x000fe200078ec0ff */
[----:B------:R-:W-:Y:S01]  /*e520*/  FFMA.FTZ R11, R7, R82, R10 ;  /* 0x00000052070b7223 */ /* 0x000fe2000001000a */
[----:B------:R-:W-:Y:S01]  /*e530*/  LOP3.LUT R85, R85, 0xffff0000, RZ, 0xc0, !PT ;  /* 0xffff000055557812 */ /* 0x000fe200078ec0ff */
[----:B------:R-:W-:-:S02]  /*e540*/  IMAD.U32 R4, R9, 0x10000, RZ ;  /* 0x0001000009047824 */ /* 0x000fc400078e00ff */
        /* <DEDUP_REMOVED lines=8> */
[----:B------:R-:W-:Y:S02]  /*e5d0*/  F2FP.BF16.F32.PACK_AB R6, R13, R14 ;  /* 0x0000000e0d06723e */ /* 0x000fe400000010ff */
[----:B------:R-:W-:-:S02]  /*e5e0*/  F2FP.BF16.F32.PACK_AB R4, R0, R5 ;  /* 0x000000050004723e */ /* 0x000fc400000010ff */
[----:B------:R-:W-:Y:S02]  /*e5f0*/  F2FP.BF16.F32.PACK_AB R7, R11, R84 ;  /* 0x000000540b07723e */ /* 0x000fe400000010ff */
[----:B------:R-:W-:-:S05]  /*e600*/  F2FP.BF16.F32.PACK_AB R5, R8, R9 ;  /* 0x000000090805723e */ /* 0x000fca00000010ff */
[----:B------:R0:W-:Y:S01]  /*e610*/  STS.128 [R36+0xf000], R4 ;  /* 0x00f0000424007388 */ /* 0x0001e20000000c00 */
[----:B------:R-:W-:Y:S05]  /*e620*/  BRA `(.L_x_1716) ;  /* 0x0000004c006c7947 */ /* 0x000fea0003800000 */
.L_x_1677:
[----:B------:R-:W0:Y:S01]  /*e630*/  LDC R10, c[0x0][0x448] ;  /* 0x00011200ff0a7b82 */ /* 0x000e220000000800 */
[----:B------:R-:W-:Y:S01]  /*e640*/  ULDC.64 UR4, c[0x0][0x3f8] ;  /* 0x0000fe0000047ab9 */ /* 0x000fe20000000a00 */
[----:B------:R-:W-:Y:S01]  /*e650*/  ULDC.64 UR6, c[0x0][0x408] ;  /* 0x0001020000067ab9 */ /* 0x000fe20000000a00 */
[----:B------:R-:W-:Y:S02]  /*e660*/  IMAD.MOV.U32 R25, RZ, RZ, R29 ;  /* 0x000000ffff197224 */ /* 0x000fe400078e001d */
[----:B------:R-:W-:Y:S01]  /*e670*/  IMAD.MOV.U32 R27, RZ, RZ, R31 ;  /* 0x000000ffff1b7224 */ /* 0x000fe200078e001f */
[----:B0-----:R-:W-:-:S13]  /*e680*/  ISETP.NE.AND P0, PT, R10, 0x1, PT ;  /* 0x000000010a00780c */ /* 0x001fda0003f05270 */
[----:B------:R-:W0:Y:S08]  /*e690*/  @P0 LDC R0, c[0x0][0x44c] ;  /* 0x00011300ff000b82 */ /* 0x000e300000000800 */
[----:B------:R-:W1:Y:S01]  /*e6a0*/  @P0 LDC R5, c[0x0][0x450] ;  /* 0x00011400ff050b82 */ /* 0x000e620000000800 */
[----:B0-----:R-:W-:-:S05]  /*e6b0*/  @P0 IMAD.HI.U32 R0, R7, R0, RZ ;  /* 0x0000000007000227 */ /* 0x001fca00078e00ff */
[----:B-1----:R-:W-:-:S04]  /*e6c0*/  @P0 SHF.R.U32.HI R7, RZ, R5, R0 ;  /* 0x00000005ff070219 */ /* 0x002fc80000011600 */
        /* <DEDUP_REMOVED lines=21> */
.L_x_2063:
        /* <DEDUP_REMOVED lines=16> */
[----:B------:R-:W-:-:S09]  /*e920*/  ISETP.GE.AND P5, PT, R205, UR4, PT ;  /* 0x00000004cd007c0c */ /* 0x000fd2000bfa6270 */
[C---:B------:R-:W-:Y:S01]  /*e930*/  @!P4 IMAD.SHL.U32 R12, R16.reuse, 0x2, RZ ;  /* 0x00000002100cc824 */ /* 0x040fe200078e00ff */
[----:B------:R-:W-:-:S03]  /*e940*/  @!P4 SHF.L.U64.HI R13, R16, 0x1, R17 ;  /* 0x00000001100dc819 */ /* 0x000fc60000010211 */
[----:B------:R-:W-:Y:S01]  /*e950*/  @!P5 IMAD.SHL.U32 R15, R203, 0x2, RZ ;  /* 0x00000002cb0fd824 */ /* 0x000fe200078e00ff */
[CC--:B--2---:R-:W-:Y:S02]  /*e960*/  @!P4 IADD3 R10, P0, R7.reuse, R12.reuse, RZ ;  /* 0x0000000c070ac210 */ /* 0x0c4fe40007f1e0ff */
[----:B----4-:R-:W-:Y:S02]  /*e970*/  @!P4 IADD3 R12, P1, R14, R12, RZ ;  /* 0x0000000c0e0cc210 */ /* 0x010fe40007f3e0ff */
[-C--:B------:R-:W-:Y:S01]  /*e980*/  @!P5 IADD3 R24, P2, R7, R15.reuse, RZ ;  /* 0x0000000f0718d210 */ /* 0x080fe20007f5e0ff */
[----:B-1----:R-:W-:Y:S01]  /*e990*/  @!P4 IMAD.X R11, R6, 0x1, R13, P0 ;  /* 0x00000001060bc824 */ /* 0x002fe200000e060d */
[----:B------:R-:W-:Y:S02]  /*e9a0*/  @!P5 IADD3 R14, P3, R14, R15, RZ ;  /* 0x0000000f0e0ed210 */ /* 0x000fe40007f7e0ff */
[----:B------:R-:W-:Y:S02]  /*e9b0*/  CS2R R58, SRZ ;  /* 0x00000000003a7805 */ /* 0x000fe4000001ff00 */
[----:B------:R-:W-:-:S02]  /*e9c0*/  @!P5 SHF.L.U64.HI R7, R203, 0x1, R224 ;  /* 0x00000001cb07d819 */ /* 0x000fc400000102e0 */
[----:B------:R-:W-:Y:S02]  /*e9d0*/  CS2R R56, SRZ ;  /* 0x0000000000387805 */ /* 0x000fe4000001ff00 */
[----:B------:R-:W-:Y:S02]  /*e9e0*/  CS2R R70, SRZ ;  /* 0x0000000000467805 */ /* 0x000fe4000001ff00 */
[----:B------:R-:W-:Y:S02]  /*e9f0*/  CS2R R68, SRZ ;  /* 0x0000000000447805 */ /* 0x000fe4000001ff00 */
[----:B------:R-:W-:Y:S02]  /*ea00*/  CS2R R62, SRZ ;  /* 0x00000000003e7805 */ /* 0x000fe4000001ff00 */
[----:B------:R-:W-:Y:S01]  /*ea10*/  CS2R R60, SRZ ;  /* 0x00000000003c7805 */ /* 0x000fe2000001ff00 */
[----:B---3--:R-:W-:Y:S01]  /*ea20*/  @!P4 IMAD.X R13, R9, 0x1, R13, P1 ;  /* 0x00000001090dc824 */ /* 0x008fe200008e060d */
[----:B------:R1:W5:Y:S01]  /*ea30*/  @!P4 LD.E.128 R64, desc[UR60][R10.64] ;  /* 0x0000003c0a40c980 */ /* 0x000362000c101d00 */
[----:B------:R-:W-:-:S02]  /*ea40*/  @!P5 IMAD.X R25, R6, 0x1, R7, P2 ;  /* 0x000000010619d824 */ /* 0x000fc400010e0607 */
[----:B------:R-:W-:Y:S01]  /*ea50*/  @!P5 IMAD.X R15, R9, 0x1, R7, P3 ;  /* 0x00000001090fd824 */ /* 0x000fe200018e0607 */
[----:B------:R1:W5:Y:S04]  /*ea60*/  @!P4 LD.E.128 R56, desc[UR60][R12.64] ;  /* 0x0000003c0c38c980 */ /* 0x000368000c101d00 */
[----:B------:R1:W5:Y:S04]  /*ea70*/  @!P5 LD.E.128 R68, desc[UR60][R24.64] ;  /* 0x0000003c1844d980 */ /* 0x000368000c101d00 */
[----:B------:R1:W5:Y:S02]  /*ea80*/  @!P5 LD.E.128 R60, desc[UR60][R14.64] ;  /* 0x0000003c0e3cd980 */ /* 0x000364000c101d00 */
.L_x_1725:
[----:B------:R-:W-:Y:S05]  /*ea90*/  BSYNC B1 ;  /* 0x0000000000017941 */ /* 0x000fea0003800000 */
.L_x_1724:
[----:B-1---5:R-:W-:Y:S01]  /*eaa0*/  IMAD.MOV.U32 R6, RZ, RZ, R70 ;  /* 0x000000ffff067224 */ /* 0x022fe200078e0046 */
[----:B------:R-:W-:Y:S01]  /*eab0*/  UMOV UR4, 0xffffffff ;  /* 0xffffffff00047882 */ /* 0x000fe20000000000 */
[----:B--2---:R-:W-:Y:S01]  /*eac0*/  IMAD.MOV.U32 R7, RZ, RZ, R71 ;  /* 0x000000ffff077224 */ /* 0x004fe200078e0047 */
        /* <DEDUP_REMOVED lines=36> */
.L_x_2069:
        /* <DEDUP_REMOVED lines=19> */
[CC--:B---3--:R-:W-:Y:S02]  /*ee40*/  @!P4 IADD3 R10, P0, R7.reuse, R12.reuse, RZ ;  /* 0x0000000c070ac210 */ /* 0x0c8fe40007f1e0ff */
[----:B----4-:R-:W-:Y:S02]  /*ee50*/  @!P4 IADD3 R12, P1, R14, R12, RZ ;  /* 0x0000000c0e0cc210 */ /* 0x010fe40007f3e0ff */
[-C--:B------:R-:W-:Y:S01]  /*ee60*/  @!P5 IADD3 R24, P2, R7, R15.reuse, RZ ;  /* 0x0000000f0718d210 */ /* 0x080fe20007f5e0ff */
[----:B--2---:R-:W-:Y:S01]  /*ee70*/  @!P4 IMAD.X R11, R6, 0x1, R13, P0 ;  /* 0x00000001060bc824 */ /* 0x004fe200000e060d */
        /* <DEDUP_REMOVED lines=8> */
[----:B0-----:R-:W-:Y:S01]  /*ef00*/  @!P4 IMAD.X R13, R9, 0x1, R13, P1 ;  /* 0x00000001090dc824 */ /* 0x001fe200008e060d */
[----:B------:R0:W5:Y:S01]  /*ef10*/  @!P4 LD.E.128 R48, desc[UR60][R10.64] ;  /* 0x0000003c0a30c980 */ /* 0x000162000c101d00 */
[----:B------:R-:W-:-:S02]  /*ef20*/  @!P5 IMAD.X R25, R6, 0x1, R7, P2 ;  /* 0x000000010619d824 */ /* 0x000fc400010e0607 */
[----:B------:R-:W-:Y:S01]  /*ef30*/  @!P5 IMAD.X R15, R9, 0x1, R7, P3 ;  /* 0x00000001090fd824 */ /* 0x000fe200018e0607 */
[----:B------:R0:W5:Y:S04]  /*ef40*/  @!P4 LD.E.128 R40, desc[UR60][R12.64] ;  /* 0x0000003c0c28c980 */ /* 0x000168000c101d00 */
[----:B------:R0:W5:Y:S04]  /*ef50*/  @!P5 LD.E.128 R52, desc[UR60][R24.64] ;  /* 0x0000003c1834d980 */ /* 0x000168000c101d00 */
[----:B------:R0:W5:Y:S02]  /*ef60*/  @!P5 LD.E.128 R44, desc[UR60][R14.64] ;  /* 0x0000003c0e2cd980 */ /* 0x000164000c101d00 */
.L_x_1728:
[----:B------:R-:W-:Y:S05]  /*ef70*/  BSYNC B1 ;  /* 0x0000000000017941 */ /* 0x000fea0003800000 */
.L_x_1727:
[----:B--2--5:R-:W-:Y:S01]  /*ef80*/  IMAD.MOV.U32 R6, RZ, RZ, R54 ;  /* 0x000000ffff067224 */ /* 0x024fe200078e0036 */
[----:B------:R-:W-:Y:S01]  /*ef90*/  UMOV UR4, 0xffffffff ;  /* 0xffffffff00047882 */ /* 0x000fe20000000000 */
[----:B---3--:R-:W-:Y:S02]  /*efa0*/  IMAD.MOV.U32 R7, RZ, RZ, R55 ;  /* 0x000000ffff077224 */ /* 0x008fe400078e0037 */
        /* <DEDUP_REMOVED lines=35> */
.L_x_2075:
        /* <DEDUP_REMOVED lines=21> */
[----:B0-----:R-:W-:Y:S02]  /*f330*/  @!P4 IADD3 R10, P1, R14, R10, RZ ;  /* 0x0000000a0e0ac210 */ /* 0x001fe40007f3e0ff */
        /* <DEDUP_REMOVED lines=10> */
[----:B------:R-:W-:Y:S01]  /*f3e0*/  @!P4 IMAD.X R11, R9, 0x1, R11, P1 ;  /* 0x00000001090bc824 */ /* 0x000fe200008e060b */
[----:B------:R0:W5:Y:S01]  /*f3f0*/  @!P4 LD.E.128 R32, desc[UR60][R72.64] ;  /* 0x0000003c4820c980 */ /* 0x000162000c101d00 */
[----:B------:R-:W-:-:S02]  /*f400*/  @!P5 IMAD.X R13, R6, 0x1, R7, P2 ;  /* 0x00000001060dd824 */ /* 0x000fc400010e0607 */
[----:B------:R-:W-:Y:S01]  /*f410*/  @!P5 IMAD.X R15, R9, 0x1, R7, P3 ;  /* 0x00000001090fd824 */ /* 0x000fe200018e0607 */
[----:B------:R0:W5:Y:S04]  /*f420*/  @!P4 LD.E.128 R24, desc[UR60][R10.64] ;  /* 0x0000003c0a18c980 */ /* 0x000168000c101d00 */
[----:B------:R0:W5:Y:S04]  /*f430*/  @!P5 LD.E.128 R36, desc[UR60][R12.64] ;  /* 0x0000003c0c24d980 */ /* 0x000168000c101d00 */
[----:B------:R0:W5:Y:S02]  /*f440*/  @!P5 LD.E.128 R28, desc[UR60][R14.64] ;  /* 0x0000003c0e1cd980 */ /* 0x000164000c101d00 */
.L_x_1731:
[----:B------:R-:W-:Y:S05]  /*f450*/  BSYNC B1 ;  /* 0x0000000000017941 */ /* 0x000fea0003800000 */
.L_x_1730:
        /* <DEDUP_REMOVED lines=38> */
[----:B-1--4-:R-:W1:Y:S02]  /*f6c0*/  SHFL.IDX PT, R0, R0, 0x3, 0x181f ;  /* 0x00781f0000007f89 */ /* 0x012e6400000e0000 */
.L_x_2081:
[----:B------:R-:W4:Y:S01]  /*f6d0*/  LDL R13, [R1+0x7c] ;  /* 0x00007c00010d7983 */ /* 0x000f220000100800 */
[----:B------:R-:W-:Y:S01]  /*f6e0*/  VIADD R84, R84, 0x60 ;  /* 0x0000006054547836 */ /* 0x000fe20000000000 */
[----:B------:R-:W-:Y:S01]  /*f6f0*/  BSSY B1, `(.L_x_1733) ;  /* 0x0000029000017945 */ /* 0x000fe20003800000 */
[----:B0-----:R-:W-:Y:S02]  /*f700*/  CS2R R4, SRZ ;  /* 0x0000000000047805 */ /* 0x001fe4000001ff00 */
[----:B------:R-:W-:Y:S02]  /*f710*/  CS2R R10, SRZ ;  /* 0x00000000000a7805 */ /* 0x000fe4000001ff00 */
[----:B------:R-:W-:Y:S02]  /*f720*/  CS2R R14, SRZ ;  /* 0x00000000000e7805 */ /* 0x000fe4000001ff00 */
[----:B------:R-:W-:Y:S02]  /*f730*/  ISETP.GE.AND P0, PT, R84, R89, PT ;  /* 0x000000595400720c */ /* 0x000fe40003f06270 */
[----:B------:R-:W-:-:S02]  /*f740*/  CS2R R74, SRZ ;  /* 0x00000000004a7805 */ /* 0x000fc4000001ff00 */
[----:B------:R-:W-:Y:S02]  /*f750*/  CS2R R72, SRZ ;  /* 0x0000000000487805 */ /* 0x000fe4000001ff00 */
[----:B----4-:R-:W-:-:S04]  /*f760*/  LEA.HI R8, R13, R13, RZ, 0x1 ;  /* 0x0000000d0d087211 */ /* 0x010fc800078f08ff */
[----:B------:R-:W-:Y:S02]  /*f770*/  LOP3.LUT R12, R8, 0xfffffffe, RZ, 0xc0, !PT ;  /* 0xfffffffe080c7812 */ /* 0x000fe400078ec0ff */
[----:B------:R-:W-:-:S03]  /*f780*/  CS2R R8, SRZ ;  /* 0x0000000000087805 */ /* 0x000fc6000001ff00 */
        /* <DEDUP_REMOVED lines=12> */
[-C--:B---3--:R-:W-:Y:S02]  /*f850*/  @!P4 IADD3 R82, P0, R76, R79.reuse, RZ ;  /* 0x0000004f4c52c210 */ /* 0x088fe40007f1e0ff */
[----:B-1----:R-:W-:Y:S02]  /*f860*/  @!P4 IADD3 R78, P1, R0, R79, RZ ;  /* 0x0000004f004ec210 */ /* 0x002fe40007f3e0ff */
[-C--:B------:R-:W-:Y:S01]  /*f870*/  @!P5 IADD3 R80, P2, R76, R5.reuse, RZ ;  /* 0x000000054c50d210 */ /* 0x080fe20007f5e0ff */
[--C-:B--2---:R-:W-:Y:S01]  /*f880*/  @!P4 IMAD.X R83, R21, 0x1, R4.reuse, P0 ;  /* 0x000000011553c824 */ /* 0x104fe200000e0604 */
[----:B------:R-:W-:Y:S01]  /*f890*/  @!P5 IADD3 R76, P3, R0, R5, RZ ;  /* 0x00000005004cd210 */ /* 0x000fe20007f7e0ff */
[----:B------:R-:W-:Y:S01]  /*f8a0*/  @!P4 IMAD.X R79, R77, 0x1, R4, P1 ;  /* 0x000000014d4fc824 */ /* 0x000fe200008e0604 */
[----:B------:R-:W-:Y:S02]  /*f8b0*/  @!P5 SHF.L.U64.HI R0, R203, 0x1, R224 ;  /* 0x00000001cb00d819 */ /* 0x000fe400000102e0 */
[----:B------:R-:W-:-:S02]  /*f8c0*/  CS2R R74, SRZ ;  /* 0x00000000004a7805 */ /* 0x000fc4000001ff00 */
[----:B------:R-:W-:Y:S02]  /*f8d0*/  CS2R R72, SRZ ;  /* 0x0000000000487805 */ /* 0x000fe4000001ff00 */
[----:B------:R-:W-:Y:S02]  /*f8e0*/  CS2R R6, SRZ ;  /* 0x0000000000067805 */ /* 0x000fe4000001ff00 */
[----:B------:R-:W-:Y:S02]  /*f8f0*/  CS2R R4, SRZ ;  /* 0x0000000000047805 */ /* 0x000fe4000001ff00 */
[----:B------:R-:W-:Y:S02]  /*f900*/  CS2R R14, SRZ ;  /* 0x00000000000e7805 */ /* 0x000fe4000001ff00 */
[----:B------:R-:W-:Y:S01]  /*f910*/  CS2R R12, SRZ ;  /* 0x00000000000c7805 */ /* 0x000fe2000001ff00 */
[--C-:B------:R-:W-:Y:S01]  /*f920*/  @!P5 IMAD.X R81, R21, 0x1, R0.reuse, P2 ;  /* 0x000000011551d824 */ /* 0x100fe200010e0600 */
[----:B------:R0:W5:Y:S01]  /*f930*/  @!P4 LD.E.128 R8, desc[UR60][R82.64] ;  /* 0x0000003c5208c980 */ /* 0x000162000c101d00 */
[----:B------:R-:W-:-:S03]  /*f940*/  @!P5 IMAD.X R77, R77, 0x1, R0, P3 ;  /* 0x000000014d4dd824 */ /* 0x000fc600018e0600 */
[----:B------:R0:W5:Y:S04]  /*f950*/  @!P4 LD.E.128 R72, desc[UR60][R78.64] ;  /* 0x0000003c4e48c980 */ /* 0x000168000c101d00 */
[----:B------:R0:W5:Y:S04]  /*f960*/  @!P5 LD.E.128 R4, desc[UR60][R80.64] ;  /* 0x0000003c5004d980 */ /* 0x000168000c101d00 */
[----:B------:R0:W5:Y:S02]  /*f970*/  @!P5 LD.E.128 R12, desc[UR60][R76.64] ;  /* 0x0000003c4c0cd980 */ /* 0x000164000c101d00 */
.L_x_1734:
[----:B------:R-:W-:Y:S05]  /*f980*/  BSYNC B1 ;  /* 0x0000000000017941 */ /* 0x000fea0003800000 */
.L_x_1733:
[----:B0-----:R-:W4:Y:S01]  /*f990*/  LDL R79, [R1+0x4c] ;  /* 0x00004c00014f7983 */ /* 0x001f220000100800 */
[----:B------:R-:W0:Y:S03]  /*f9a0*/  SYNCS.PHASECHK.TRANS64.TRYWAIT P0, [R18+URZ+0x30800], R109 ;  /* 0x0308006d120075a7 */ /* 0x000e26000800017f */
[----:B------:R-:W4:Y:S01]  /*f9b0*/  LDL R78, [R1+0xc] ;  /* 0x00000c00014e7983 */ /* 0x000f220000100800 */
[----:B-1---5:R-:W-:Y:S01]  /*f9c0*/  IMAD.MOV.U32 R0, RZ, RZ, R6 ;  /* 0x000000ffff007224 */ /* 0x022fe200078e0006 */
[----:B------:R-:W-:Y:S01]  /*f9d0*/  BSSY B1, `(.L_x_1735) ;  /* 0x0000024000017945 */ /* 0x000fe20003800000 */
[----:B---3--:R-:W-:Y:S02]  /*f9e0*/  IMAD.MOV.U32 R76, RZ, RZ, R5 ;  /* 0x000000ffff4c7224 */ /* 0x008fe400078e0005 */
[----:B------:R-:W-:Y:S01]  /*f9f0*/  IMAD.MOV.U32 R77, RZ, RZ, R10 ;  /* 0x000000ffff4d7224 */ /* 0x000fe200078e000a */
[----:B------:R-:W-:Y:S01]  /*fa00*/  PRMT R84, R0, 0x7610, R84 ;  /* 0x0000761000547816 */ /* 0x000fe20000000054 */
[----:B--2---:R-:W-:Y:S01]  /*fa10*/  IMAD.MOV.U32 R21, RZ, RZ, R7 ;  /* 0x000000ffff157224 */ /* 0x004fe200078e0007 */
        /* <DEDUP_REMOVED lines=19> */
[----:B------:R-:W-:-:S03]  /*fb50*/  IMAD.MOV.U32 R77, RZ, RZ, R75 ;  /* 0x000000ffff4d7224 */ /* 0x000fc600078e004b */
[----:B------:R-:W-:Y:S01]  /*fb60*/  PRMT R106, R76, 0x7610, R106 ;  /* 0x000076104c6a7816 */ /* 0x000fe2000000006a */
[----:B------:R-:W-:Y:S01]  /*fb70*/  IMAD.MOV.U32 R76, RZ, RZ, R73 ;  /* 0x000000ffff4c7224 */ /* 0x000fe200078e0049 */
[----:B------:R-:W-:Y:S02]  /*fb80*/  PRMT R107, R77, 0x7610, R107 ;  /* 0x000076104d6b7816 */ /* 0x000fe4000000006b */
[----:B----4-:R-:W-:Y:S02]  /*fb90*/  VIADDMNMX R21, R89, -R79, 0x80, PT ;  /* 0x0000008059157446 */ /* 0x010fe4000380094f */
[----:B------:R-:W-:Y:S02]  /*fba0*/  PRMT R89, R0, 0x7610, R89 ;  /* 0x0000761000597816 */ /* 0x000fe40000000059 */
[----:B------:R-:W-:Y:S01]  /*fbb0*/  ISETP.GE.AND P1, PT, R78, R21, PT ;  /* 0x000000154e00720c */ /* 0x000fe20003f26270 */
[----:B------:R-:W-:Y:S01]  /*fbc0*/  IMAD.MOV.U32 R78, RZ, RZ, R72 ;  /* 0x000000ffff4e7224 */ /* 0x000fe200078e0048 */
[----:B------:R-:W-:-:S04]  /*fbd0*/  SHF.R.S32.HI R0, RZ, 0x1f, R205 ;  /* 0x0000001fff007819 */ /* 0x000fc800000114cd */
[----:B------:R-:W-:Y:S02]  /*fbe0*/  PRMT R108, R78, 0x7610, R108 ;  /* 0x000076104e6c7816 */ /* 0x000fe4000000006c */
[----:B------:R-:W-:Y:S01]  /*fbf0*/  LEA.HI R0, R0, R205, RZ, 0x3 ;  /* 0x000000cd00007211 */ /* 0x000fe200078f18ff */
[----:B0-----:R-:W-:Y:S06]  /*fc00*/  @!P0 BRA `(.L_x_1736) ;  /* 0x000001b400d88947 */ /* 0x001fec0003800000 */
.L_x_2082:
[----:B------:R-:W-:Y:S05]  /*fc10*/  BSYNC B1 ;  /* 0x0000000000017941 */ /* 0x000fea0003800000 */
.L_x_1735:
[----:B------:R-:W-:Y:S01]  /*fc20*/  BSSY B1, `(.L_x_1737) ;  /* 0x00000dd000017945 */ /* 0x000fe20003800000 */
[----:B0-----:R-:W-:Y:S02]  /*fc30*/  PRMT R109, R76, 0x7610, R109 ;  /* 0x000076104c6d7816 */ /* 0x001fe4000000006d */
[----:B------:R-:W-:Y:S01]  /*fc40*/  SHF.R.S32.HI R0, RZ, 0x3, R0 ;  /* 0x00000003ff007819 */ /* 0x000fe20000011400 */
[----:B------:R-:W-:Y:S06]  /*fc50*/  @P1 BRA `(.L_x_1738) ;  /* 0x0000000c00641947 */ /* 0x000fec0003800000 */
[----:B------:R0:W5:Y:S01]  /*fc60*/  LDL R161, [R1+0x54] ;  /* 0x0000540001a17983 */ /* 0x0001620000100800 */
[----:B------:R-:W1:Y:S03]  /*fc70*/  LDC R143, c[0x0][0x3f4] ;  /* 0x0000fd00ff8f7b82 */ /* 0x000e660000000800 */
[----:B------:R0:W5:Y:S04]  /*fc80*/  LDL R160, [R1+0xa8] ;  /* 0x0000a80001a07983 */ /* 0x0001680000100800 */
[----:B------:R0:W5:Y:S01]  /*fc90*/  LDL R159, [R1+0x5c] ;  /* 0x00005c00019f7983 */ /* 0x0001620000100800 */
[----:B------:R-:W-:Y:S01]  /*fca0*/  BSSY B2, `(.L_x_1739) ;  /* 0x000006c000027945 */ /* 0x000fe20003800000 */
[----:B-1----:R-:W-:-:S02]  /*fcb0*/  ISETP.GE.AND P0, PT, R16, R143, PT ;  /* 0x0000008f1000720c */ /* 0x002fc40003f06270 */
[----:B------:R-:W-:-:S11]  /*fcc0*/  ISETP.GE.AND P1, PT, R205, R143, PT ;  /* 0x0000008fcd00720c */ /* 0x000fd60003f26270 */
[----:B0-----:R-:W-:Y:S05]  /*fcd0*/  @P0 BRA `(.L_x_1740) ;  /* 0x0000000400a00947 */ /* 0x001fea0003800000 */
[----:B------:R-:W2:Y:S04]  /*fce0*/  LDL R77, [R1+0x70] ;  /* 0x00007000014d7983 */ /* 0x000ea80000100800 */
[----:B------:R-:W3:Y:S01]  /*fcf0*/  LDL R162, [R1+0x60] ;  /* 0x0000600001a27983 */ /* 0x000ee20000100800 */
[----:B------:R-:W-:Y:S02]  /*fd00*/  SHF.R.U64 R149, R66, 0x10, R67 ;  /* 0x0000001042957819 */ /* 0x000fe40000001243 */
[----:B------:R-:W-:Y:S02]  /*fd10*/  SHF.R.U64 R66, R56, 0x10, R57 ;  /* 0x0000001038427819 */ /* 0x000fe40000001239 */
[----:B------:R-:W-:Y:S02]  /*fd20*/  SHF.R.U64 R153, R64, 0x10, R65 ;  /* 0x0000001040997819 */ /* 0x000fe40000001241 */
[----:B------:R-:W-:-:S02]  /*fd30*/  SHF.R.U32.HI R148, RZ, 0x10, R67 ;  /* 0x00000010ff947819 */ /* 0x000fc40000011643 */
[----:B------:R-:W-:Y:S02]  /*fd40*/  PRMT R155, R145, 0x5410, R66 ;  /* 0x00005410919b7816 */ /* 0x000fe40000000042 */
[----:B------:R-:W-:Y:S02]  /*fd50*/  PRMT R146, R146, 0x5410, R153 ;  /* 0x0000541092927816 */ /* 0x000fe40000000099 */
[----:B------:R-:W-:Y:S01]  /*fd60*/  SHF.R.U32.HI R151, RZ, 0x10, R65 ;  /* 0x00000010ff977819 */ /* 0x000fe20000011641 */
[----:B------:R-:W-:Y:S01]  /*fd70*/  IMAD.U32 R154, R155, 0x10000, RZ ;  /* 0x000100009b9a7824 */ /* 0x000fe200078e00ff */
[----:B------:R-:W-:Y:S02]  /*fd80*/  PRMT R56, R87, 0x5432, R148 ;  /* 0x0000543257387816 */ /* 0x000fe40000000094 */
[--C-:B------:R-:W-:Y:S02]  /*fd90*/  SHF.R.U64 R65, R58, 0x10, R59.reuse ;  /* 0x000000103a417819 */ /* 0x100fe4000000123b */
[----:B------:R-:W-:-:S02]  /*fda0*/  SHF.R.U32.HI R58, RZ, 0x10, R59 ;  /* 0x00000010ff3a7819 */ /* 0x000fc4000001163b */
[----:B------:R-:W-:Y:S02]  /*fdb0*/  SHF.R.U32.HI R64, RZ, 0x10, R57 ;  /* 0x00000010ff407819 */ /* 0x000fe40000011639 */
[----:B------:R-:W-:Y:S02]  /*fdc0*/  PRMT R144, R144, 0x5410, R151 ;  /* 0x0000541090907816 */ /* 0x000fe40000000097 */
[----:B------:R-:W-:Y:S02]  /*fdd0*/  PRMT R58, R85, 0x5432, R58 ;  /* 0x00005432553a7816 */ /* 0x000fe4000000003a */
[----:B------:R-:W-:Y:S02]  /*fde0*/  PRMT R147, R147, 0x5410, R64 ;  /* 0x0000541093937816 */ /* 0x000fe40000000040 */
[----:B------:R-:W-:Y:S02]  /*fdf0*/  PRMT R57, R88, 0x5432, R149 ;  /* 0x0000543258397816 */ /* 0x000fe40000000095 */
[----:B------:R-:W-:-:S02]  /*fe00*/  LOP3.LUT R155, R155, 0xffff0000, RZ, 0xc0, !PT ;  /* 0xffff00009b9b7812 */ /* 0x000fc400078ec0ff */
[----:B------:R-:W-:Y:S02]  /*fe10*/  PRMT R65, R86, 0x5432, R65 ;  /* 0x0000543256417816 */ /* 0x000fe40000000041 */
[----:B--2---:R-:W-:-:S04]  /*fe20*/  LEA.HI R76, R143, R77, RZ, 0x1d ;  /* 0x0000004d8f4c7211 */ /* 0x004fc800078fe8ff */
[----:B------:R-:W-:Y:S01]  /*fe30*/  SHF.R.S32.HI R79, RZ, 0x1f, R76 ;  /* 0x0000001fff4f7819 */ /* 0x000fe2000001144c */
[----:B------:R-:W-:-:S03]  /*fe40*/  IMAD.SHL.U32 R77, R76, 0x8, RZ ;  /* 0x000000084c4d7824 */ /* 0x000fc600078e00ff */
[----:B------:R-:W-:Y:S02]  /*fe50*/  LEA.HI R79, R79, R76, RZ, 0x3 ;  /* 0x0000004c4f4f7211 */ /* 0x000fe400078f18ff */
[----:B-----5:R-:W-:-:S03]  /*fe60*/  LOP3.LUT R77, R161, 0x38, R77, 0xf8, !PT ;  /* 0x00000038a14d7812 */ /* 0x020fc600078ef84d */
[----:B------:R-:W-:Y:S01]  /*fe70*/  IMAD.SHL.U32 R79, R79, 0x400, RZ ;  /* 0x000004004f4f7824 */ /* 0x000fe200078e00ff */
[----:B------:R-:W-:-:S04]  /*fe80*/  LOP3.LUT R76, R77, R160, RZ, 0x3c, !PT ;  /* 0x000000a04d4c7212 */ /* 0x000fc800078e3cff */
[----:B------:R-:W-:-:S04]  /*fe90*/  LOP3.LUT R79, R79, 0x7fffe000, RZ, 0xc0, !PT ;  /* 0x7fffe0004f4f7812 */ /* 0x000fc800078ec0ff */
[----:B------:R-:W-:Y:S02]  /*fea0*/  IADD3 R81, R76, R79, R159 ;  /* 0x0000004f4c517210 */ /* 0x000fe40007ffe09f */
[----:B---3--:R-:W0:Y:S03]  /*feb0*/  LDS.128 R76, [R162] ;  /* 0x00000000a24c7984 */ /* 0x008e260000000c00 */
        /* <DEDUP_REMOVED lines=13> */
[----:B------:R-:W-:Y:S01]  /*ff90*/  LOP3.LUT R152, R81, 0xffff0000, RZ, 0xc0, !PT ;  /* 0xffff000051987812 */ /* 0x000fe200078ec0ff */
[----:B------:R-:W-:Y:S01]  /*ffa0*/  FMUL.FTZ R156, R77, R154 ;  /* 0x0000009a4d9c7220 */ /* 0x000fe20000410000 */
[----:B------:R-:W-:-:S02]  /*ffb0*/  IMAD.U32 R151, R81, 0x10000, RZ ;  /* 0x0001000051977824 */ /* 0x000fc400078e00ff */
[-C--:B------:R-:W-:Y:S01]  /*ffc0*/  FMUL.FTZ R158, R77, R80.reuse ;  /* 0x000000504d9e7220 */ /* 0x080fe20000410000 */
[----:B------:R-:W-:Y:S02]  /*ffd0*/  IMAD.U32 R153, R83, 0x10000, RZ ;  /* 0x0001000053997824 */ /* 0x000fe400078e00ff */
[C---:B------:R-:W-:Y:S01]  /*ffe0*/  FFMA.FTZ R77, R145.reuse, R80, -R156 ;  /* 0x00000050914d7223 */ /* 0x040fe2000001089c */
[----:B------:R-:W-:Y:S02]  /*fff0*/  IMAD.U32 R80, R144, 0x10000, RZ ;  /* 0x0001000090507824 */ /* 0x000fe400078e00ff */
[----:B------:R-:W-:Y:S01]  /*10000*/  FFMA.FTZ R79, R145, R154, R158 ;  /* 0x0000009a914f7223 */ /* 0x000fe2000001009e */
[----:B------:R-:W-:Y:S01]  /*10010*/  IMAD.U32 R156, R58, 0x10000, RZ ;  /* 0x000100003a9c7824 */ /* 0x000fe200078e00ff */
[C---:B------:R-:W-:Y:S01]  /*10020*/  LOP3.LUT R67, R82.reuse, 0xffff0000, RZ, 0xc0, !PT ;  /* 0xffff000052437812 */ /* 0x040fe200078ec0ff */
[----:B------:R-:W-:Y:S01]  /*10030*/  IMAD.U32 R81, R82, 0x10000, RZ ;  /* 0x0001000052517824 */ /* 0x000fe200078e00ff */
[----:B------:R-:W-:Y:S01]  /*10040*/  LOP3.LUT R82, R83, 0xffff0000, RZ, 0xc0, !PT ;  /* 0xffff000053527812 */ /* 0x000fe200078ec0ff */
[----:B------:R-:W-:-:S02]  /*10050*/  IMAD.U32 R154, R56, 0x10000, RZ ;  /* 0x00010000389a7824 */ /* 0x000fc400078e00ff */
[----:B------:R-:W-:Y:S01]  /*10060*/  FMUL.FTZ R145, R151, R80 ;  /* 0x0000005097917220 */ /* 0x000fe20000410000 */
[----:B------:R-:W-:Y:S02]  /*10070*/  IMAD.U32 R83, R147, 0x10000, RZ ;  /* 0x0001000093537824 */ /* 0x000fe400078e00ff */
[C---:B------:R-:W-:Y:S01]  /*10080*/  FMUL.FTZ R158, R153.reuse, R156 ;  /* 0x0000009c999e7220 */ /* 0x040fe20000410000 */
[-C--:B------:R-:W-:Y:S01]  /*10090*/  FMUL.FTZ R153, R153, R154.reuse ;  /* 0x0000009a99997220 */ /* 0x080fe20000410000 */
[----:B------:R-:W-:Y:S01]  /*100a0*/  LOP3.LUT R147, R147, 0xffff0000, RZ, 0xc0, !PT ;  /* 0xffff000093937812 */ /* 0x000fe200078ec0ff */
[-C--:B------:R-:W-:Y:S01]  /*100b0*/  FMUL.FTZ R157, R151, R83.reuse ;  /* 0x00000053979d7220 */ /* 0x080fe20000410000 */
[----:B------:R-:W-:Y:S01]  /*100c0*/  FFMA.FTZ R145, R148, R83, R145 ;  /* 0x0000005394917223 */ /* 0x000fe20000010091 */
[----:B------:R-:W-:Y:S01]  /*100d0*/  LOP3.LUT R151, R146, 0xffff0000, RZ, 0xc0, !PT ;  /* 0xffff000092977812 */ /* 0x000fe200078ec0ff */
[C---:B------:R-:W-:Y:S01]  /*100e0*/  FFMA.FTZ R83, R149.reuse, R154, -R158 ;  /* 0x0000009a95537223 */ /* 0x040fe2000001089e */
[----:B------:R-:W-:Y:S01]  /*100f0*/  FFMA.FTZ R146, R149, R156, R153 ;  /* 0x0000009c95927223 */ /* 0x000fe20000010099 */
[----:B------:R-:W-:Y:S01]  /*10100*/  FMUL.FTZ R153, R150, R155 ;  /* 0x0000009b96997220 */ /* 0x000fe20000410000 */
[----:B------:R-:W-:Y:S01]  /*10110*/  LOP3.LUT R149, R144, 0xffff0000, RZ, 0xc0, !PT ;  /* 0xffff000090957812 */ /* 0x000fe200078ec0ff */
[----:B------:R-:W-:Y:S01]  /*10120*/  FFMA.FTZ R80, R148, R80, -R157 ;  /* 0x0000005094507223 */ /* 0x000fe2000001089d */
[-C--:B------:R-:W-:Y:S01]  /*10130*/  FMUL.FTZ R157, R150, R151.reuse ;  /* 0x00000097969d7220 */ /* 0x080fe20000410000 */
[----:B------:R-:W-:Y:S01]  /*10140*/  FFMA.FTZ R150, R66, R151, -R153 ;  /* 0x0000009742967223 */ /* 0x000fe20000010899 */
[C---:B------:R-:W-:Y:S01]  /*10150*/  FMUL.FTZ R151, R152.reuse, R147 ;  /* 0x0000009398977220 */ /* 0x040fe20000410000 */
[----:B------:R-:W-:Y:S01]  /*10160*/  FMUL.FTZ R154, R152, R149 ;  /* 0x00000095989a7220 */ /* 0x000fe20000410000 */
[----:B------:R-:W-:Y:S01]  /*10170*/  FFMA.FTZ R152, R66, R155, R157 ;  /* 0x0000009b42987223 */ /* 0x000fe2000001009d */
[----:B------:R-:W-:-:S02]  /*10180*/  IMAD.U32 R148, R65, 0x10000, RZ ;  /* 0x0001000041947824 */ /* 0x000fc400078e00ff */
[C---:B------:R-:W-:Y:S01]  /*10190*/  FFMA.FTZ R151, R76.reuse, R149, -R151 ;  /* 0x000000954c977223 */ /* 0x040fe20000010897 */
[----:B------:R-:W-:Y:S01]  /*101a0*/  FFMA.FTZ R154, R76, R147, R154 ;  /* 0x000000934c9a7223 */ /* 0x000fe2000001009a */
[----:B------:R-:W-:Y:S01]  /*101b0*/  LOP3.LUT R76, R65, 0xffff0000, RZ, 0xc0, !PT ;  /* 0xffff0000414c7812 */ /* 0x000fe200078ec0ff */
[C---:B------:R-:W-:Y:S01]  /*101c0*/  IMAD.U32 R144, R57.reuse, 0x10000, RZ ;  /* 0x0001000039907824 */ /* 0x040fe200078e00ff */
[----:B------:R-:W-:Y:S01]  /*101d0*/  LOP3.LUT R66, R57, 0xffff0000, RZ, 0xc0, !PT ;  /* 0xffff000039427812 */ /* 0x000fe200078ec0ff */
[C---:B------:R-:W-:Y:S01]  /*101e0*/  FMUL.FTZ R153, R81.reuse, R148 ;  /* 0x0000009451997220 */ /* 0x040fe20000410000 */
[----:B------:R-:W-:Y:S01]  /*101f0*/  LOP3.LUT R65, R58, 0xffff0000, RZ, 0xc0, !PT ;  /* 0xffff00003a417812 */ /* 0x000fe200078ec0ff */
[----:B------:R-:W-:Y:S01]  /*10200*/  FMUL.FTZ R81, R81, R144 ;  /* 0x0000009051517220 */ /* 0x000fe20000410000 */
[----:B------:R-:W-:Y:S01]  /*10210*/  LOP3.LUT R57, R56, 0xffff0000, RZ, 0xc0, !PT ;  /* 0xffff000038397812 */ /* 0x000fe200078ec0ff */
[C---:B------:R-:W-:Y:S01]  /*10220*/  FMUL.FTZ R56, R67.reuse, R76 ;  /* 0x0000004c43387220 */ /* 0x040fe20000410000 */
[----:B------:R-:W-:Y:S01]  /*10230*/  FMUL.FTZ R67, R67, R66 ;  /* 0x0000004243437220 */ /* 0x000fe20000410000 */
[----:B------:R-:W-:Y:S01]  /*10240*/  FMUL.FTZ R147, R82, R65 ;  /* 0x0000004152937220 */ /* 0x000fe20000410000 */
[----:B------:R-:W-:Y:S01]  /*10250*/  FFMA.FTZ R153, R64, R144, -R153 ;  /* 0x0000009040997223 */ /* 0x000fe20000010899 */
[-C--:B------:R-:W-:Y:S01]  /*10260*/  FMUL.FTZ R82, R82, R57.reuse ;  /* 0x0000003952527220 */ /* 0x080fe20000410000 */
[C---:B------:R-:W-:Y:S01]  /*10270*/  FFMA.FTZ R58, R59.reuse, R66, -R56 ;  /* 0x000000423b3a7223 */ /* 0x040fe20000010838 */
[----:B------:R-:W-:Y:S01]  /*10280*/  FFMA.FTZ R66, R59, R76, R67 ;  /* 0x0000004c3b427223 */ /* 0x000fe20000010043 */
[----:B------:R-:W-:Y:S01]  /*10290*/  FFMA.FTZ R76, R78, R57, -R147 ;  /* 0x000000394e4c7223 */ /* 0x000fe20000010893 */
        /* <DEDUP_REMOVED lines=12> */
.L_x_1740:
[----:B------:R-:W-:Y:S05]  /*10360*/  BSYNC B2 ;  /* 0x0000000000027941 */ /* 0x000fea0003800000 */
.L_x_1739:
[----:B------:R-:W-:Y:S05]  /*10370*/  @P1 BRA `(.L_x_1738) ;  /* 0x00000004009c1947 */ /* 0x000fea0003800000 */
[----:B0-----:R-:W2:Y:S01]  /*10380*/  LDL R142, [R1+0x9c] ;  /* 0x00009c00018e7983 */ /* 0x001ea20000100800 */
[----:B------:R-:W-:Y:S02]  /*10390*/  LEA.HI R143, R143, R0, RZ, 0x1d ;  /* 0x000000008f8f7211 */ /* 0x000fe400078fe8ff */
[----:B------:R-:W-:Y:S02]  /*103a0*/  SHF.R.U64 R79, R68, 0x10, R69 ;  /* 0x00000010444f7819 */ /* 0x000fe40000001245 */
[----:B------:R-:W-:Y:S01]  /*103b0*/  SHF.R.S32.HI R58, RZ, 0x1f, R143 ;  /* 0x0000001fff3a7819 */ /* 0x000fe2000001148f */
[----:B------:R-:W-:Y:S01]  /*103c0*/  IMAD.SHL.U32 R56, R143, 0x8, RZ ;  /* 0x000000088f387824 */ /* 0x000fe200078e00ff */
[----:B------:R-:W-:Y:S02]  /*103d0*/  SHF.R.U32.HI R68, RZ, 0x10, R69 ;  /* 0x00000010ff447819 */ /* 0x000fe40000011645 */
[----:B------:R-:W-:Y:S02]  /*103e0*/  LEA.HI R58, R58, R143, RZ, 0x3 ;  /* 0x0000008f3a3a7211 */ /* 0x000fe400078f18ff */
[----:B-----5:R-:W-:-:S02]  /*103f0*/  LOP3.LUT R56, R161, 0x38, R56, 0xf8, !PT ;  /* 0x00000038a1387812 */ /* 0x020fc400078ef838 */
[--C-:B------:R-:W-:Y:S01]  /*10400*/  SHF.R.U64 R69, R60, 0x10, R61.reuse ;  /* 0x000000103c457819 */ /* 0x100fe2000000123d */
[----:B------:R-:W-:Y:S01]  /*10410*/  IMAD.SHL.U32 R58, R58, 0x400, RZ ;  /* 0x000004003a3a7824 */ /* 0x000fe200078e00ff */
[----:B------:R-:W-:Y:S02]  /*10420*/  LOP3.LUT R57, R56, R160, RZ, 0x3c, !PT ;  /* 0x000000a038397212 */ /* 0x000fe400078e3cff */
[----:B------:R-:W-:Y:S02]  /*10430*/  SHF.R.U32.HI R60, RZ, 0x10, R61 ;  /* 0x00000010ff3c7819 */ /* 0x000fe4000001163d */
[----:B------:R-:W-:Y:S02]  /*10440*/  LOP3.LUT R58, R58, 0x7fffe000, RZ, 0xc0, !PT ;  /* 0x7fffe0003a3a7812 */ /* 0x000fe400078ec0ff */
[----:B------:R-:W-:Y:S02]  /*10450*/  SHF.R.U64 R61, R62, 0x10, R63 ;  /* 0x000000103e3d7819 */ /* 0x000fe4000000123f */
[----:B------:R-:W-:-:S02]  /*10460*/  IADD3 R65, R57, R58, R159 ;  /* 0x0000003a39417210 */ /* 0x000fc40007ffe09f */
[----:B------:R-:W-:Y:S02]  /*10470*/  SHF.R.U64 R77, R70, 0x10, R71 ;  /* 0x00000010464d7819 */ /* 0x000fe40000001247 */
[----:B------:R-:W-:Y:S01]  /*10480*/  PRMT R140, R140, 0x5410, R79 ;  /* 0x000054108c8c7816 */ /* 0x000fe2000000004f */
[----:B------:R-:W-:Y:S01]  /*10490*/  IMAD R76, R65, 0x2, R18 ;  /* 0x00000002414c7824 */ /* 0x000fe200078e0212 */
[----:B------:R-:W-:Y:S02]  /*104a0*/  PRMT R136, R136, 0x5410, R69 ;  /* 0x0000541088887816 */ /* 0x000fe40000000045 */
[----:B------:R-:W-:Y:S02]  /*104b0*/  PRMT R137, R137, 0x5410, R60 ;  /* 0x0000541089897816 */ /* 0x000fe4000000003c */
[----:B------:R-:W0:Y:S01]  /*104c0*/  LDS.128 R64, [R76+0x10400] ;  /* 0x010400004c407984 */ /* 0x000e220000000c00 */
[----:B------:R-:W-:Y:S01]  /*104d0*/  PRMT R134, R134, 0x5410, R61 ;  /* 0x0000541086867816 */ /* 0x000fe2000000003d */
[----:B------:R-:W-:Y:S01]  /*104e0*/  IMAD.U32 R78, R136, 0x10000, RZ ;  /* 0x00010000884e7824 */ /* 0x000fe200078e00ff */
[----:B------:R-:W-:Y:S01]  /*104f0*/  SHF.R.U32.HI R62, RZ, 0x10, R63 ;  /* 0x00000010ff3e7819 */ /* 0x000fe2000001163f */
[----:B------:R-:W-:Y:S01]  /*10500*/  IMAD.U32 R79, R137, 0x10000, RZ ;  /* 0x00010000894f7824 */ /* 0x000fe200078e00ff */
[----:B------:R-:W-:-:S02]  /*10510*/  PRMT R141, R141, 0x5410, R68 ;  /* 0x000054108d8d7816 */ /* 0x000fc40000000044 */
[----:B------:R-:W-:Y:S01]  /*10520*/  PRMT R138, R138, 0x5410, R77 ;  /* 0x000054108a8a7816 */ /* 0x000fe2000000004d */
[----:B------:R-:W-:Y:S01]  /*10530*/  IMAD.U32 R77, R140, 0x10000, RZ ;  /* 0x000100008c4d7824 */ /* 0x000fe200078e00ff */
[----:B------:R-:W-:Y:S02]  /*10540*/  SHF.R.U32.HI R70, RZ, 0x10, R71 ;  /* 0x00000010ff467819 */ /* 0x000fe40000011647 */
[----:B------:R-:W-:Y:S02]  /*10550*/  PRMT R135, R135, 0x5410, R62 ;  /* 0x0000541087877816 */ /* 0x000fe4000000003e */
[----:B------:R-:W-:Y:S02]  /*10560*/  PRMT R139, R139, 0x5410, R70 ;  /* 0x000054108b8b7816 */ /* 0x000fe40000000046 */
[----:B------:R-:W-:Y:S02]  /*10570*/  LOP3.LUT R136, R136, 0xffff0000, RZ, 0xc0, !PT ;  /* 0xffff000088887812 */ /* 0x000fe400078ec0ff */
[----:B------:R-:W-:Y:S01]  /*10580*/  LOP3.LUT R140, R140, 0xffff0000, RZ, 0xc0, !PT ;  /* 0xffff00008c8c7812 */ /* 0x000fe200078ec0ff */
[C---:B0-----:R-:W-:Y:S01]  /*10590*/  IMAD.U32 R69, R65.reuse, 0x10000, RZ ;  /* 0x0001000041457824 */ /* 0x041fe200078e00ff */
[----:B------:R-:W-:Y:S01]  /*105a0*/  LOP3.LUT R65, R65, 0xffff0000, RZ, 0xc0, !PT ;  /* 0xffff000041417812 */ /* 0x000fe200078ec0ff */
[C---:B------:R-:W-:Y:S01]  /*105b0*/  IMAD.U32 R71, R67.reuse, 0x10000, RZ ;  /* 0x0001000043477824 */ /* 0x040fe200078e00ff */
[----:B------:R-:W-:Y:S01]  /*105c0*/  LOP3.LUT R67, R67, 0xffff0000, RZ, 0xc0, !PT ;  /* 0xffff000043437812 */ /* 0x000fe200078ec0ff */
[----:B------:R-:W-:Y:S01]  /*105d0*/  FMUL.FTZ R143, R69, R79 ;  /* 0x0000004f458f7220 */ /* 0x000fe20000410000 */
[C---:B------:R-:W-:Y:S01]  /*105e0*/  IMAD.U32 R70, R66.reuse, 0x10000, RZ ;  /* 0x0001000042467824 */ /* 0x040fe200078e00ff */
[----:B------:R-:W-:Y:S01]  /*105f0*/  LOP3.LUT R66, R66, 0xffff0000, RZ, 0xc0, !PT ;  /* 0xffff000042427812 */ /* 0x000fe200078ec0ff */
[----:B--2---:R-:W0:Y:S02]  /*10600*/  LDS.128 R56, [R142] ;  /* 0x000000008e387984 */ /* 0x004e240000000c00 */
        /* <DEDUP_REMOVED lines=13> */
[C---:B------:R-:W-:Y:S01]  /*106e0*/  FFMA.FTZ R81, R60.reuse, R77, -R81 ;  /* 0x0000004d3c517223 */ /* 0x040fe20000010851 */
[----:B------:R-:W-:Y:S01]  /*106f0*/  FFMA.FTZ R83, R60, R78, R83 ;  /* 0x0000004e3c537223 */ /* 0x000fe20000010053 */
[----:B------:R-:W-:Y:S02]  /*10700*/  IMAD.U32 R77, R135, 0x10000, RZ ;  /* 0x00010000874d7824 */ /* 0x000fe400078e00ff */
[-C--:B------:R-:W-:Y:S01]  /*10710*/  FMUL.FTZ R69, R69, R59.reuse ;  /* 0x0000003b45457220 */ /* 0x080fe20000410000 */
[----:B------:R-:W-:Y:S02]  /*10720*/  IMAD.U32 R60, R139, 0x10000, RZ ;  /* 0x000100008b3c7824 */ /* 0x000fe400078e00ff */
[C---:B------:R-:W-:Y:S01]  /*10730*/  FFMA.FTZ R143, R62.reuse, R59, -R143 ;  /* 0x0000003b3e8f7223 */ /* 0x040fe2000001088f */
[C---:B------:R-:W-:Y:S01]  /*10740*/  FMUL.FTZ R59, R71.reuse, R77 ;  /* 0x0000004d473b7220 */ /* 0x040fe20000410000 */
[----:B------:R-:W-:Y:S01]  /*10750*/  FFMA.FTZ R69, R62, R79, R69 ;  /* 0x0000004f3e457223 */ /* 0x000fe20000010045 */
[-C--:B------:R-:W-:Y:S01]  /*10760*/  FMUL.FTZ R78, R71, R60.reuse ;  /* 0x0000003c474e7220 */ /* 0x080fe20000410000 */
[----:B------:R-:W-:Y:S01]  /*10770*/  LOP3.LUT R62, R137, 0xffff0000, RZ, 0xc0, !PT ;  /* 0xffff0000893e7812 */ /* 0x000fe200078ec0ff */
[C---:B------:R-:W-:Y:S01]  /*10780*/  FFMA.FTZ R71, R68.reuse, R60, -R59 ;  /* 0x0000003c44477223 */ /* 0x040fe2000001083b */
[----:B------:R-:W-:Y:S01]  /*10790*/  LOP3.LUT R60, R141, 0xffff0000, RZ, 0xc0, !PT ;  /* 0xffff00008d3c7812 */ /* 0x000fe200078ec0ff */
[----:B------:R-:W-:Y:S01]  /*107a0*/  FFMA.FTZ R77, R68, R77, R78 ;  /* 0x0000004d444d7223 */ /* 0x000fe2000001004e */
[C---:B------:R-:W-:Y:S01]  /*107b0*/  FMUL.FTZ R68, R64.reuse, R136 ;  /* 0x0000008840447220 */ /* 0x040fe20000410000 */
[----:B------:R-:W-:Y:S01]  /*107c0*/  FMUL.FTZ R78, R64, R140 ;  /* 0x0000008c404e7220 */ /* 0x000fe20000410000 */
[----:B------:R-:W-:-:S02]  /*107d0*/  IMAD.U32 R64, R134, 0x10000, RZ ;  /* 0x0001000086407824 */ /* 0x000fc400078e00ff */
[C---:B------:R-:W-:Y:S01]  /*107e0*/  FMUL.FTZ R80, R65.reuse, R62 ;  /* 0x0000003e41507220 */ /* 0x040fe20000410000 */
[----:B------:R-:W-:Y:S02]  /*107f0*/  IMAD.U32 R59, R138, 0x10000, RZ ;  /* 0x000100008a3b7824 */ /* 0x000fe400078e00ff */
[----:B------:R-:W-:Y:S01]  /*10800*/  FMUL.FTZ R65, R65, R60 ;  /* 0x0000003c41417220 */ /* 0x000fe20000410000 */
[C---:B------:R-:W-:Y:S01]  /*10810*/  FMUL.FTZ R82, R70.reuse, R64 ;  /* 0x0000004046527220 */ /* 0x040fe20000410000 */
[C---:B------:R-:W-:Y:S01]  /*10820*/  FFMA.FTZ R80, R57.reuse, R60, -R80 ;  /* 0x0000003c39507223 */ /* 0x040fe20000010850 */
[-C--:B------:R-:W-:Y:S01]  /*10830*/  FMUL.FTZ R70, R70, R59.reuse ;  /* 0x0000003b46467220 */ /* 0x080fe20000410000 */
[----:B------:R-:W-:Y:S01]  /*10840*/  FFMA.FTZ R62, R57, R62, R65 ;  /* 0x0000003e393e7223 */ /* 0x000fe20000010041 */
[----:B------:R-:W-:Y:S01]  /*10850*/  FFMA.FTZ R82, R63, R59, -R82 ;  /* 0x0000003b3f527223 */ /* 0x000fe20000010852 */
[----:B------:R-:W-:Y:S01]  /*10860*/  LOP3.LUT R59, R134, 0xffff0000, RZ, 0xc0, !PT ;  /* 0xffff0000863b7812 */ /* 0x000fe200078ec0ff */
[C---:B------:R-:W-:Y:S01]  /*10870*/  FFMA.FTZ R68, R61.reuse, R140, -R68 ;  /* 0x0000008c3d447223 */ /* 0x040fe20000010844 */
[----:B------:R-:W-:Y:S01]  /*10880*/  LOP3.LUT R57, R138, 0xffff0000, RZ, 0xc0, !PT ;  /* 0xffff00008a397812 */ /* 0x000fe200078ec0ff */
[----:B------:R-:W-:Y:S01]  /*10890*/  FFMA.FTZ R78, R61, R136, R78 ;  /* 0x000000883d4e7223 */ /* 0x000fe2000001004e */
[----:B------:R-:W-:Y:S01]  /*108a0*/  LOP3.LUT R135, R135, 0xffff0000, RZ, 0xc0, !PT ;  /* 0xffff000087877812 */ /* 0x000fe200078ec0ff */
[C---:B------:R-:W-:Y:S01]  /*108b0*/  FMUL.FTZ R61, R66.reuse, R59 ;  /* 0x0000003b423d7220 */ /* 0x040fe20000410000 */
[----:B------:R-:W-:Y:S01]  /*108c0*/  LOP3.LUT R139, R139, 0xffff0000, RZ, 0xc0, !PT ;  /* 0xffff00008b8b7812 */ /* 0x000fe200078ec0ff */
[----:B------:R-:W-:Y:S01]  /*108d0*/  FMUL.FTZ R66, R66, R57 ;  /* 0x0000003942427220 */ /* 0x000fe20000410000 */
[----:B------:R-:W-:Y:S01]  /*108e0*/  FFMA.FTZ R70, R63, R64, R70 ;  /* 0x000000403f467223 */ /* 0x000fe20000010046 */
[C---:B------:R-:W-:Y:S01]  /*108f0*/  FMUL.FTZ R65, R67.reuse, R135 ;  /* 0x0000008743417220 */ /* 0x040fe20000410000 */
[C---:B------:R-:W-:Y:S01]  /*10900*/  FFMA.FTZ R63, R56.reuse, R57, -R61 ;  /* 0x00000039383f7223 */ /* 0x040fe2000001083d */
[----:B------:R-:W-:Y:S01]  /*10910*/  FMUL.FTZ R60, R67, R139 ;  /* 0x0000008b433c7220 */ /* 0x000fe20000410000 */
[----:B------:R-:W-:Y:S01]  /*10920*/  FFMA.FTZ R59, R56, R59, R66 ;  /* 0x0000003b383b7223 */ /* 0x000fe20000010042 */
[----:B------:R-:W-:Y:S01]  /*10930*/  FFMA.FTZ R64, R58, R139, -R65 ;  /* 0x0000008b3a407223 */ /* 0x000fe20000010841 */
[----:B------:R-:W-:Y:S01]  /*10940*/  F2FP.BF16.F32.PACK_AB R61, R62, R69 ;  /* 0x000000453e3d723e */ /* 0x000fe200000010ff */
        /* <DEDUP_REMOVED lines=8> */
[----:B------:R1:W-:Y:S04]  /*109d0*/  STS.128 [R142], R56 ;  /* 0x000000388e007388 */ /* 0x0003e80000000c00 */
[----:B------:R1:W-:Y:S02]  /*109e0*/  STS.128 [R76+0x10400], R60 ;  /* 0x0104003c4c007388 */ /* 0x0003e40000000c00 */
.L_x_1738:
[----:B------:R-:W-:Y:S05]  /*109f0*/  BSYNC B1 ;  /* 0x0000000000017941 */ /* 0x000fea0003800000 */
.L_x_1737:
[----:B01----:R-:W2:Y:S01]  /*10a00*/  LDL R56, [R1+0xa0] ;  /* 0x0000a00001387983 */ /* 0x003ea20000100800 */
[----:B------:R-:W-:Y:S01]  /*10a10*/  BSSY B1, `(.L_x_1741) ;  /* 0x00000dc000017945 */ /* 0x000fe20003800000 */
[----:B--2---:R-:W-:-:S13]  /*10a20*/  ISETP.GE.AND P0, PT, R56, R21, PT ;  /* 0x000000153800720c */ /* 0x004fda0003f06270 */
[----:B------:R-:W-:Y:S05]  /*10a30*/  @P0 BRA `(.L_x_1742) ;  /* 0x0000000c00640947 */ /* 0x000fea0003800000 */
        /* <DEDUP_REMOVED lines=10> */
[--C-:B------:R-:W-:Y:S02]  /*10ae0*/  SHF.R.U64 R69, R48, 0x10, R49.reuse ;  /* 0x0000001030457819 */ /* 0x100fe40000001231 */
[----:B------:R-:W-:Y:S02]  /*10af0*/  SHF.R.U32.HI R48, RZ, 0x10, R49 ;  /* 0x00000010ff307819 */ /* 0x000fe40000011631 */
[--C-:B------:R-:W-:Y:S02]  /*10b00*/  SHF.R.U64 R49, R40, 0x10, R41.reuse ;  /* 0x0000001028317819 */ /* 0x100fe40000001229 */
[----:B------:R-:W-:-:S02]  /*10b10*/  SHF.R.U32.HI R40, RZ, 0x10, R41 ;  /* 0x00000010ff287819 */ /* 0x000fc40000011629 */
        /* <DEDUP_REMOVED lines=8> */
[----:B------:R-:W-:Y:S02]  /*10ba0*/  PRMT R130, R130, 0x5410, R41 ;  /* 0x0000541082827816 */ /* 0x000fe40000000029 */
[----:B------:R-:W-:Y:S02]  /*10bb0*/  PRMT R129, R129, 0x5410, R48 ;  /* 0x0000541081817816 */ /* 0x000fe40000000030 */
[----:B------:R-:W-:Y:S02]  /*10bc0*/  PRMT R127, R127, 0x5410, R50 ;  /* 0x000054107f7f7816 */ /* 0x000fe40000000032 */
[----:B------:R-:W-:Y:S02]  /*10bd0*/  PRMT R131, R131, 0x5410, R42 ;  /* 0x0000541083837816 */ /* 0x000fe4000000002a */
[----:B------:R-:W-:Y:S01]  /*10be0*/  PRMT R126, R126, 0x5410, R67 ;  /* 0x000054107e7e7816 */ /* 0x000fe20000000043 */
[----:B------:R-:W-:Y:S01]  /*10bf0*/  IMAD.U32 R67, R128, 0x10000, RZ ;  /* 0x0001000080437824 */ /* 0x000fe200078e00ff */
[----:B------:R-:W-:-:S02]  /*10c00*/  LOP3.LUT R132, R132, 0xffff0000, RZ, 0xc0, !PT ;  /* 0xffff000084847812 */ /* 0x000fc400078ec0ff */
[----:B------:R-:W-:Y:S02]  /*10c10*/  LOP3.LUT R128, R128, 0xffff0000, RZ, 0xc0, !PT ;  /* 0xffff000080807812 */ /* 0x000fe400078ec0ff */
        /* <DEDUP_REMOVED lines=31> */
[----:B------:R-:W-:Y:S02]  /*10e10*/  IMAD.U32 R50, R129, 0x10000, RZ ;  /* 0x0001000081327824 */ /* 0x000fe400078e00ff */
[C---:B------:R-:W-:Y:S01]  /*10e20*/  FFMA.FTZ R71, R40.reuse, R67, -R71 ;  /* 0x0000004328477223 */ /* 0x040fe20000010847 */
[----:B------:R-:W-:Y:S01]  /*10e30*/  FMUL.FTZ R79, R57, R63 ;  /* 0x0000003f394f7220 */ /* 0x000fe20000410000 */
[----:B------:R-:W-:Y:S02]  /*10e40*/  IMAD.U32 R67, R131, 0x10000, RZ ;  /* 0x0001000083437824 */ /* 0x000fe400078e00ff */
[----:B------:R-:W-:Y:S01]  /*10e50*/  FFMA.FTZ R77, R40, R69, R77 ;  /* 0x00000045284d7223 */ /* 0x000fe2000001004d */
[-C--:B------:R-:W-:Y:S01]  /*10e60*/  FMUL.FTZ R57, R57, R50.reuse ;  /* 0x0000003239397220 */ /* 0x080fe20000410000 */
[----:B------:R-:W-:Y:S01]  /*10e70*/  FFMA.FTZ R79, R42, R50, -R79 ;  /* 0x000000322a4f7223 */ /* 0x000fe2000001084f */
[----:B------:R-:W-:-:S02]  /*10e80*/  IMAD.U32 R40, R127, 0x10000, RZ ;  /* 0x000100007f287824 */ /* 0x000fc400078e00ff */
[----:B------:R-:W-:Y:S01]  /*10e90*/  FMUL.FTZ R50, R66, R67 ;  /* 0x0000004342327220 */ /* 0x000fe20000410000 */
[----:B------:R-:W-:Y:S01]  /*10ea0*/  FFMA.FTZ R57, R42, R63, R57 ;  /* 0x0000003f2a397223 */ /* 0x000fe20000010039 */
[----:B------:R-:W-:Y:S01]  /*10eb0*/  LOP3.LUT R129, R129, 0xffff0000, RZ, 0xc0, !PT ;  /* 0xffff000081817812 */ /* 0x000fe200078ec0ff */
[-C--:B------:R-:W-:Y:S01]  /*10ec0*/  FMUL.FTZ R66, R66, R40.reuse ;  /* 0x0000002842427220 */ /* 0x080fe20000410000 */
[----:B------:R-:W-:Y:S01]  /*10ed0*/  FFMA.FTZ R63, R49, R40, -R50 ;  /* 0x00000028313f7223 */ /* 0x000fe20000010832 */
[----:B------:R-:W-:Y:S01]  /*10ee0*/  LOP3.LUT R133, R133, 0xffff0000, RZ, 0xc0, !PT ;  /* 0xffff000085857812 */ /* 0x000fe200078ec0ff */
[----:B------:R-:W-:Y:S01]  /*10ef0*/  FMUL.FTZ R40, R51, R132 ;  /* 0x0000008433287220 */ /* 0x000fe20000410000 */
[----:B------:R-:W-:Y:S01]  /*10f00*/  FFMA.FTZ R67, R49, R67, R66 ;  /* 0x0000004331437223 */ /* 0x000fe20000010042 */
[-C--:B------:R-:W-:Y:S01]  /*10f10*/  FMUL.FTZ R50, R51, R128.reuse ;  /* 0x0000008033327220 */ /* 0x080fe20000410000 */
[----:B------:R-:W-:Y:S02]  /*10f20*/  IMAD.U32 R42, R130, 0x10000, RZ ;  /* 0x00010000822a7824 */ /* 0x000fe400078e00ff */
[----:B------:R-:W-:Y:S01]  /*10f30*/  FFMA.FTZ R128, R41, R128, -R40 ;  /* 0x0000008029807223 */ /* 0x000fe20000010828 */
[C---:B------:R-:W-:Y:S01]  /*10f40*/  FMUL.FTZ R49, R60.reuse, R133 ;  /* 0x000000853c317220 */ /* 0x040fe20000410000 */
[-C--:B------:R-:W-:Y:S01]  /*10f50*/  FMUL.FTZ R66, R60, R129.reuse ;  /* 0x000000813c427220 */ /* 0x080fe20000410000 */
[----:B------:R-:W-:Y:S01]  /*10f60*/  IMAD.U32 R40, R126, 0x10000, RZ ;  /* 0x000100007e287824 */ /* 0x000fe200078e00ff */
[----:B------:R-:W-:Y:S01]  /*10f70*/  LOP3.LUT R130, R130, 0xffff0000, RZ, 0xc0, !PT ;  /* 0xffff000082827812 */ /* 0x000fe200078ec0ff */
[----:B------:R-:W-:Y:S01]  /*10f80*/  FMUL.FTZ R68, R59, R42 ;  /* 0x0000002a3b447220 */ /* 0x000fe20000410000 */
[----:B------:R-:W-:Y:S01]  /*10f90*/  LOP3.LUT R131, R131, 0xffff0000, RZ, 0xc0, !PT ;  /* 0xffff000083837812 */ /* 0x000fe200078ec0ff */
[----:B------:R-:W-:Y:S01]  /*10fa0*/  FFMA.FTZ R60, R56, R129, -R49 ;  /* 0x00000081383c7223 */ /* 0x000fe20000010831 */
[----:B------:R-:W-:Y:S01]  /*10fb0*/  LOP3.LUT R126, R126, 0xffff0000, RZ, 0xc0, !PT ;  /* 0xffff00007e7e7812 */ /* 0x000fe200078ec0ff */
[----:B------:R-:W-:Y:S01]  /*10fc0*/  FFMA.FTZ R66, R56, R133, R66 ;  /* 0x0000008538427223 */ /* 0x000fe20000010042 */
[----:B------:R-:W-:Y:S01]  /*10fd0*/  LOP3.LUT R127, R127, 0xffff0000, RZ, 0xc0, !PT ;  /* 0xffff00007f7f7812 */ /* 0x000fe200078ec0ff */
[----:B------:R-:W-:Y:S01]  /*10fe0*/  FFMA.FTZ R50, R41, R132, R50 ;  /* 0x0000008429327223 */ /* 0x000fe20000010032 */
[----:B------:R-:W-:Y:S01]  /*10ff0*/  FMUL.FTZ R56, R59, R40 ;  /* 0x000000283b387220 */ /* 0x000fe20000410000 */
[----:B------:R-:W-:Y:S01]  /*11000*/  FMUL.FTZ R41, R61, R130 ;  /* 0x000000823d297220 */ /* 0x000fe20000410000 */
[----:B------:R-:W-:Y:S01]  /*11010*/  FFMA.FTZ R68, R43, R40, -R68 ;  /* 0x000000282b447223 */ /* 0x000fe20000010844 */
[C---:B------:R-:W-:Y:S01]  /*11020*/  FMUL.FTZ R49, R62.reuse, R131 ;  /* 0x000000833e317220 */ /* 0x040fe20000410000 */
[----:B------:R-:W-:Y:S01]  /*11030*/  FMUL.FTZ R61, R61, R126 ;  /* 0x0000007e3d3d7220 */ /* 0x000fe20000410000 */
[-C--:B------:R-:W-:Y:S01]  /*11040*/  FMUL.FTZ R40, R62, R127.reuse ;  /* 0x0000007f3e287220 */ /* 0x080fe20000410000 */
[----:B------:R-:W-:Y:S01]  /*11050*/  FFMA.FTZ R56, R43, R42, R56 ;  /* 0x0000002a2b387223 */ /* 0x000fe20000010038 */
[----:B------:R-:W-:Y:S01]  /*11060*/  FFMA.FTZ R43, R48, R126, -R41 ;  /* 0x0000007e302b7223 */ /* 0x000fe20000010829 */
        /* <DEDUP_REMOVED lines=13> */
.L_x_1744:
[----:B------:R-:W-:Y:S05]  /*11140*/  BSYNC B2 ;  /* 0x0000000000027941 */ /* 0x000fea0003800000 */
.L_x_1743:
[----:B------:R-:W-:Y:S05]  /*11150*/  @P1 BRA `(.L_x_1742) ;  /* 0x00000004009c1947 */ /* 0x000fea0003800000 */
[----:B------:R-:W2:Y:S01]  /*11160*/  LDL R66, [R1+0x94] ;  /* 0x0000940001427983 */ /* 0x000ea20000100800 */
[----:B------:R-:W-:Y:S02]  /*11170*/  LEA.HI R65, R65, R0, RZ, 0x1d ;  /* 0x0000000041417211 */ /* 0x000fe400078fe8ff */
[----:B------:R-:W-:Y:S02]  /*11180*/  SHF.R.U64 R59, R52, 0x10, R53 ;  /* 0x00000010343b7819 */ /* 0x000fe40000001235 */
[----:B0-----:R-:W-:Y:S01]  /*11190*/  SHF.R.S32.HI R42, RZ, 0x1f, R65 ;  /* 0x0000001fff2a7819 */ /* 0x001fe20000011441 */
        /* <DEDUP_REMOVED lines=11> */
[----:B------:R-:W-:Y:S02]  /*11250*/  PRMT R120, R120, 0x5410, R59 ;  /* 0x0000541078787816 */ /* 0x000fe4000000003b */
[----:B------:R-:W-:Y:S01]  /*11260*/  PRMT R124, R124, 0x5410, R53 ;  /* 0x000054107c7c7816 */ /* 0x000fe20000000035 */
[----:B------:R-:W-:Y:S01]  /*11270*/  IMAD R56, R49, 0x2, R18 ;  /* 0x0000000231387824 */ /* 0x000fe200078e0212 */
[--C-:B------:R-:W-:Y:S02]  /*11280*/  SHF.R.U64 R45, R46, 0x10, R47.reuse ;  /* 0x000000102e2d7819 */ /* 0x100fe4000000122f */
[----:B------:R-:W-:Y:S01]  /*11290*/  PRMT R125, R125, 0x5410, R44 ;  /* 0x000054107d7d7816 */ /* 0x000fe2000000002c */
[----:B------:R-:W-:Y:S01]  /*112a0*/  IMAD.U32 R59, R124, 0x10000, RZ ;  /* 0x000100007c3b7824 */ /* 0x000fe200078e00ff */
[----:B------:R-:W0:Y:S01]  /*112b0*/  LDS.128 R48, [R56+0x10400] ;  /* 0x0104000038307984 */ /* 0x000e220000000c00 */
[----:B------:R-:W-:Y:S02]  /*112c0*/  SHF.R.U32.HI R46, RZ, 0x10, R47 ;  /* 0x00000010ff2e7819 */ /* 0x000fe4000001162f */
[----:B------:R-:W-:Y:S01]  /*112d0*/  PRMT R121, R121, 0x5410, R52 ;  /* 0x0000541079797816 */ /* 0x000fe20000000034 */
[----:B------:R-:W-:Y:S01]  /*112e0*/  IMAD.U32 R58, R125, 0x10000, RZ ;  /* 0x000100007d3a7824 */ /* 0x000fe200078e00ff */
[----:B------:R-:W-:Y:S01]  /*112f0*/  PRMT R118, R118, 0x5410, R57 ;  /* 0x0000541076767816 */ /* 0x000fe20000000039 */
[----:B------:R-:W-:Y:S01]  /*11300*/  IMAD.U32 R57, R120, 0x10000, RZ ;  /* 0x0001000078397824 */ /* 0x000fe200078e00ff */
[----:B------:R-:W-:-:S02]  /*11310*/  SHF.R.U32.HI R54, RZ, 0x10, R55 ;  /* 0x00000010ff367819 */ /* 0x000fc40000011637 */
[----:B------:R-:W-:Y:S02]  /*11320*/  PRMT R123, R123, 0x5410, R46 ;  /* 0x000054107b7b7816 */ /* 0x000fe4000000002e */
[----:B------:R-:W-:Y:S02]  /*11330*/  PRMT R119, R119, 0x5410, R54 ;  /* 0x0000541077777816 */ /* 0x000fe40000000036 */
[----:B------:R-:W-:Y:S01]  /*11340*/  PRMT R122, R122, 0x5410, R45 ;  /* 0x000054107a7a7816 */ /* 0x000fe2000000002d */
[----:B------:R-:W-:Y:S02]  /*11350*/  IMAD.U32 R60, R123, 0x10000, RZ ;  /* 0x000100007b3c7824 */ /* 0x000fe400078e00ff */
[C---:B0-----:R-:W-:Y:S01]  /*11360*/  IMAD.U32 R52, R48.reuse, 0x10000, RZ ;  /* 0x0001000030347824 */ /* 0x041fe200078e00ff */
[----:B------:R-:W-:Y:S01]  /*11370*/  LOP3.LUT R48, R48, 0xffff0000, RZ, 0xc0, !PT ;  /* 0xffff000030307812 */ /* 0x000fe200078ec0ff */
[C---:B------:R-:W-:Y:S01]  /*11380*/  IMAD.U32 R53, R49.reuse, 0x10000, RZ ;  /* 0x0001000031357824 */ /* 0x040fe200078e00ff */
[----:B------:R-:W-:Y:S01]  /*11390*/  LOP3.LUT R49, R49, 0xffff0000, RZ, 0xc0, !PT ;  /* 0xffff000031317812 */ /* 0x000fe200078ec0ff */
[C---:B------:R-:W-:Y:S01]  /*113a0*/  FMUL.FTZ R61, R52.reuse, R59 ;  /* 0x0000003b343d7220 */ /* 0x040fe20000410000 */
[----:B------:R-:W-:Y:S01]  /*113b0*/  FMUL.FTZ R63, R52, R57 ;  /* 0x00000039343f7220 */ /* 0x000fe20000410000 */
[----:B------:R-:W-:-:S02]  /*113c0*/  IMAD.U32 R52, R121, 0x10000, RZ ;  /* 0x0001000079347824 */ /* 0x000fc400078e00ff */
[----:B------:R-:W-:Y:S01]  /*113d0*/  FMUL.FTZ R62, R53, R58 ;  /* 0x0000003a353e7220 */ /* 0x000fe20000410000 */
[C---:B------:R-:W-:Y:S01]  /*113e0*/  IMAD.U32 R55, R51.reuse, 0x10000, RZ ;  /* 0x0001000033377824 */ /* 0x040fe200078e00ff */
[----:B------:R-:W-:Y:S01]  /*113f0*/  LOP3.LUT R51, R51, 0xffff0000, RZ, 0xc0, !PT ;  /* 0xffff000033337812 */ /* 0x000fe200078ec0ff */
[----:B------:R-:W-:Y:S01]  /*11400*/  FMUL.FTZ R64, R53, R52 ;  /* 0x0000003435407220 */ /* 0x000fe20000410000 */
[----:B------:R-:W-:Y:S01]  /*11410*/  LOP3.LUT R53, R124, 0xffff0000, RZ, 0xc0, !PT ;  /* 0xffff00007c357812 */ /* 0x000fe200078ec0ff */
[C---:B------:R-:W-:Y:S01]  /*11420*/  IMAD.U32 R54, R50.reuse, 0x10000, RZ ;  /* 0x0001000032367824 */ /* 0x040fe200078e00ff */
[----:B------:R-:W-:Y:S01]  /*11430*/  LOP3.LUT R50, R50, 0xffff0000, RZ, 0xc0, !PT ;  /* 0xffff000032327812 */ /* 0x000fe200078ec0ff */
[----:B--2---:R-:W0:Y:S02]  /*11440*/  LDS.128 R40, [R66] ;  /* 0x0000000042287984 */ /* 0x004e240000000c00 */
[C---:B0-----:R-:W-:Y:S01]  /*11450*/  IMAD.U32 R44, R40.reuse, 0x10000, RZ ;  /* 0x00010000282c7824 */ /* 0x041fe200078e00ff */
[----:B------:R-:W-:Y:S01]  /*11460*/  LOP3.LUT R40, R40, 0xffff0000, RZ, 0xc0, !PT ;  /* 0xffff000028287812 */ /* 0x000fe200078ec0ff */
[C---:B------:R-:W-:Y:S01]  /*11470*/  IMAD.U32 R45, R41.reuse, 0x10000, RZ ;  /* 0x00010000292d7824 */ /* 0x040fe200078e00ff */
[----:B------:R-:W-:Y:S01]  /*11480*/  LOP3.LUT R41, R41, 0xffff0000, RZ, 0xc0, !PT ;  /* 0xffff000029297812 */ /* 0x000fe200078ec0ff */
[C---:B------:R-:W-:Y:S01]  /*11490*/  FFMA.FTZ R61, R44.reuse, R57, -R61 ;  /* 0x000000392c3d7223 */ /* 0x040fe2000001083d */
[----:B------:R-:W-:Y:S01]  /*114a0*/  FFMA.FTZ R63, R44, R59, R63 ;  /* 0x0000003b2c3f7223 */ /* 0x000fe2000001003f */
[----:B------:R-:W-:-:S02]  /*114b0*/  IMAD.U32 R44, R119, 0x10000, RZ ;  /* 0x00010000772c7824 */ /* 0x000fc400078e00ff */
[----:B------:R-:W-:Y:S01]  /*114c0*/  FFMA.FTZ R62, R45, R52, -R62 ;  /* 0x000000342d3e7223 */ /* 0x000fe2000001083e */
[----:B------:R-:W-:Y:S01]  /*114d0*/  FMUL.FTZ R52, R55, R60 ;  /* 0x0000003c37347220 */ /* 0x000fe20000410000 */
[----:B------:R-:W-:Y:S02]  /*114e0*/  IMAD.U32 R47, R43, 0x10000, RZ ;  /* 0x000100002b2f7824 */ /* 0x000fe400078e00ff */
[----:B------:R-:W-:Y:S01]  /*114f0*/  FMUL.FTZ R55, R55, R44 ;  /* 0x0000002c37377220 */ /* 0x000fe20000410000 */
[----:B------:R-:W-:Y:S01]  /*11500*/  FFMA.FTZ R64, R45, R58, R64 ;  /* 0x0000003a2d407223 */ /* 0x000fe20000010040 */
[----:B------:R-:W-:Y:S01]  /*11510*/  LOP3.LUT R45, R120, 0xffff0000, RZ, 0xc0, !PT ;  /* 0xffff0000782d7812 */ /* 0x000fe200078ec0ff */
[C---:B------:R-:W-:Y:S01]  /*11520*/  FFMA.FTZ R59, R47.reuse, R44, -R52 ;  /* 0x0000002c2f3b7223 */ /* 0x040fe20000010834 */
[----:B------:R-:W-:Y:S01]  /*11530*/  FFMA.FTZ R65, R47, R60, R55 ;  /* 0x0000003c2f417223 */ /* 0x000fe20000010037 */
[C---:B------:R-:W-:Y:S01]  /*11540*/  FMUL.FTZ R47, R48.reuse, R53 ;  /* 0x00000035302f7220 */ /* 0x040fe20000410000 */
[----:B------:R-:W-:Y:S01]  /*11550*/  LOP3.LUT R44, R121, 0xffff0000, RZ, 0xc0, !PT ;  /* 0xffff0000792c7812 */ /* 0x000fe200078ec0ff */
[-C--:B------:R-:W-:Y:S01]  /*11560*/  FMUL.FTZ R55, R48, R45.reuse ;  /* 0x0000002d30377220 */ /* 0x080fe20000410000 */
[----:B------:R-:W-:Y:S01]  /*11570*/  LOP3.LUT R52, R125, 0xffff0000, RZ, 0xc0, !PT ;  /* 0xffff00007d347812 */ /* 0x000fe200078ec0ff */
[----:B------:R-:W-:Y:S01]  /*11580*/  FFMA.FTZ R48, R40, R45, -R47 ;  /* 0x0000002d28307223 */ /* 0x000fe2000001082f */
[----:B------:R-:W-:-:S02]  /*11590*/  IMAD.U32 R47, R122, 0x10000, RZ ;  /* 0x000100007a2f7824 */ /* 0x000fc400078e00ff */
[----:B------:R-:W-:Y:S01]  /*115a0*/  FFMA.FTZ R58, R40, R53, R55 ;  /* 0x00000035283a7223 */ /* 0x000fe20000010037 */
[----:B------:R-:W-:Y:S02]  /*115b0*/  IMAD.U32 R46, R42, 0x10000, RZ ;  /* 0x000100002a2e7824 */ /* 0x000fe400078e00ff */
[C---:B------:R-:W-:Y:S01]  /*115c0*/  FMUL.FTZ R60, R49.reuse, R52 ;  /* 0x00000034313c7220 */ /* 0x040fe20000410000 */
[----:B------:R-:W-:Y:S02]  /*115d0*/  IMAD.U32 R45, R118, 0x10000, RZ ;  /* 0x00010000762d7824 */ /* 0x000fe400078e00ff */
[C---:B------:R-:W-:Y:S01]  /*115e0*/  FMUL.FTZ R53, R54.reuse, R47 ;  /* 0x0000002f36357220 */ /* 0x040fe20000410000 */
[-C--:B------:R-:W-:Y:S01]  /*115f0*/  FMUL.FTZ R57, R49, R44.reuse ;  /* 0x0000002c31397220 */ /* 0x080fe20000410000 */
[C---:B------:R-:W-:Y:S01]  /*11600*/  FFMA.FTZ R49, R41.reuse, R44, -R60 ;  /* 0x0000002c29317223 */ /* 0x040fe2000001083c */
[-C--:B------:R-:W-:Y:S01]  /*11610*/  FMUL.FTZ R55, R54, R45.reuse ;  /* 0x0000002d36377220 */ /* 0x080fe20000410000 */
[----:B------:R-:W-:Y:S01]  /*11620*/  FFMA.FTZ R53, R46, R45, -R53 ;  /* 0x0000002d2e357223 */ /* 0x000fe20000010835 */
[----:B------:R-:W-:Y:S01]  /*11630*/  FFMA.FTZ R57, R41, R52, R57 ;  /* 0x0000003429397223 */ /* 0x000fe20000010039 */
[----:B------:R-:W-:Y:S01]  /*11640*/  LOP3.LUT R45, R122, 0xffff0000, RZ, 0xc0, !PT ;  /* 0xffff00007a2d7812 */ /* 0x000fe200078ec0ff */
[----:B------:R-:W-:Y:S01]  /*11650*/  FFMA.FTZ R46, R46, R47, R55 ;  /* 0x0000002f2e2e7223 */ /* 0x000fe20000010037 */
[----:B------:R-:W-:-:S02]  /*11660*/  LOP3.LUT R41, R118, 0xffff0000, RZ, 0xc0, !PT ;  /* 0xffff000076297812 */ /* 0x000fc400078ec0ff */
[----:B------:R-:W-:Y:S01]  /*11670*/  LOP3.LUT R44, R123, 0xffff0000, RZ, 0xc0, !PT ;  /* 0xffff00007b2c7812 */ /* 0x000fe200078ec0ff */
[C---:B------:R-:W-:Y:S01]  /*11680*/  FMUL.FTZ R47, R50.reuse, R45 ;  /* 0x0000002d322f7220 */ /* 0x040fe20000410000 */
[----:B------:R-:W-:Y:S01]  /*11690*/  LOP3.LUT R40, R119, 0xffff0000, RZ, 0xc0, !PT ;  /* 0xffff000077287812 */ /* 0x000fe200078ec0ff */
[-C--:B------:R-:W-:Y:S01]  /*116a0*/  FMUL.FTZ R52, R50, R41.reuse ;  /* 0x0000002932347220 */ /* 0x080fe20000410000 */
[----:B------:R-:W-:Y:S01]  /*116b0*/  LOP3.LUT R42, R42, 0xffff0000, RZ, 0xc0, !PT ;  /* 0xffff00002a2a7812 */ /* 0x000fe200078ec0ff */
[----:B------:R-:W-:Y:S01]  /*116c0*/  FMUL.FTZ R54, R51, R44 ;  /* 0x0000002c33367220 */ /* 0x000fe20000410000 */
[----:B------:R-:W-:Y:S01]  /*116d0*/  LOP3.LUT R43, R43, 0xffff0000, RZ, 0xc0, !PT ;  /* 0xffff00002b2b7812 */ /* 0x000fe200078ec0ff */
[-C--:B------:R-:W-:Y:S02]  /*116e0*/  FMUL.FTZ R51, R51, R40.reuse ;  /* 0x0000002833337220 */ /* 0x080fe40000410000 */
[C---:B------:R-:W-:Y:S01]  /*116f0*/  FFMA.FTZ R50, R42.reuse, R41, -R47 ;  /* 0x000000292a327223 */ /* 0x040fe2000001082f */
[----:B------:R-:W-:Y:S01]  /*11700*/  FFMA.FTZ R47, R42, R45, R52 ;  /* 0x0000002d2a2f7223 */ /* 0x000fe20000010034 */
[C---:B------:R-:W-:Y:S01]  /*11710*/  FFMA.FTZ R54, R43.reuse, R40, -R54 ;  /* 0x000000282b367223 */ /* 0x040fe20000010836 */
        /* <DEDUP_REMOVED lines=11> */
.L_x_1742:
[----:B------:R-:W-:Y:S05]  /*117d0*/  BSYNC B1 ;  /* 0x0000000000017941 */ /* 0x000fea0003800000 */
.L_x_1741:
[----:B------:R-:W-:Y:S01]  /*117e0*/  ISETP.GE.AND P0, PT, R20, R21, PT ;  /* 0x000000151400720c */ /* 0x000fe20003f06270 */
[----:B------:R-:W-:-:S12]  /*117f0*/  BSSY B1, `(.L_x_1745) ;  /* 0x00000df000017945 */ /* 0x000fd80003800000 */
[----:B------:R-:W-:Y:S05]  /*11800*/  @P0 BRA `(.L_x_1746) ;  /* 0x0000000c00740947 */ /* 0x000fea0003800000 */
[----:B0-----:R-:W0:Y:S01]  /*11810*/  LDC R49, c[0x0][0x3f4] ;  /* 0x0000fd00ff317b82 */ /* 0x001e220000000800 */
[----:B-1----:R-:W-:Y:S01]  /*11820*/  SHF.R.S32.HI R41, RZ, 0x1f, R20 ;  /* 0x0000001fff297819 */ /* 0x002fe20000011414 */
[----:B------:R-:W-:Y:S01]  /*11830*/  IMAD.SHL.U32 R50, R20, 0x40, RZ ;  /* 0x0000004014327824 */ /* 0x000fe200078e00ff */
[----:B------:R-:W-:Y:S02]  /*11840*/  BSSY B2, `(.L_x_1747) ;  /* 0x0000071000027945 */ /* 0x000fe40003800000 */
[----:B------:R-:W-:Y:S02]  /*11850*/  LEA.HI R41, R41, R20, RZ, 0x3 ;  /* 0x0000001429297211 */ /* 0x000fe400078f18ff */
[----:B------:R-:W-:-:S03]  /*11860*/  LOP3.LUT R50, R50, 0x1c0, RZ, 0xc0, !PT ;  /* 0x000001c032327812 */ /* 0x000fc600078ec0ff */
[----:B------:R-:W-:Y:S01]  /*11870*/  IMAD.SHL.U32 R20, R41, 0x40, RZ ;  /* 0x0000004029147824 */ /* 0x000fe200078e00ff */
[----:B------:R-:W-:-:S04]  /*11880*/  SHF.R.U32.HI R48, RZ, 0x3, R50 ;  /* 0x00000003ff307819 */ /* 0x000fc80000011632 */
[----:B------:R-:W-:Y:S02]  /*11890*/  LOP3.LUT R20, R20, 0xfffffe00, RZ, 0xc0, !PT ;  /* 0xfffffe0014147812 */ /* 0x000fe400078ec0ff */
[-C--:B0-----:R-:W-:Y:S02]  /*118a0*/  ISETP.GE.AND P0, PT, R16, R49.reuse, PT ;  /* 0x000000311000720c */ /* 0x081fe40003f06270 */
[----:B------:R-:W-:-:S11]  /*118b0*/  ISETP.GE.AND P1, PT, R205, R49, PT ;  /* 0x00000031cd00720c */ /* 0x000fd60003f26270 */
[----:B------:R-:W-:Y:S05]  /*118c0*/  @P0 BRA `(.L_x_1748) ;  /* 0x0000000400a00947 */ /* 0x000fea0003800000 */
        /* <DEDUP_REMOVED lines=104> */
.L_x_1748:
[----:B------:R-:W-:Y:S05]  /*11f50*/  BSYNC B2 ;  /* 0x0000000000027941 */ /* 0x000fea0003800000 */
.L_x_1747:
[----:B------:R-:W-:Y:S05]  /*11f60*/  @P1 BRA `(.L_x_1746) ;  /* 0x00000004009c1947 */ /* 0x000fea0003800000 */
[----:B0-----:R-:W2:Y:S01]  /*11f70*/  LDL R51, [R1+0x8c] ;  /* 0x00008c0001337983 */ /* 0x001ea20000100800 */
[----:B------:R-:W-:Y:S02]  /*11f80*/  LEA.HI R49, R49, R0, RZ, 0x1d ;  /* 0x0000000031317211 */ /* 0x000fe400078fe8ff */
[----:B------:R-:W-:Y:S02]  /*11f90*/  SHF.R.U64 R43, R36, 0x10, R37 ;  /* 0x00000010242b7819 */ /* 0x000fe40000001225 */
[----:B------:R-:W-:Y:S01]  /*11fa0*/  SHF.R.S32.HI R24, RZ, 0x1f, R49 ;  /* 0x0000001fff187819 */ /* 0x000fe20000011431 */
[----:B------:R-:W-:Y:S01]  /*11fb0*/  IMAD.SHL.U32 R25, R49, 0x8, RZ ;  /* 0x0000000831197824 */ /* 0x000fe200078e00ff */
[----:B------:R-:W-:Y:S02]  /*11fc0*/  SHF.R.U64 R36, R28, 0x10, R29 ;  /* 0x000000101c247819 */ /* 0x000fe4000000121d */
[----:B------:R-:W-:Y:S02]  /*11fd0*/  LEA.HI R24, R24, R49, RZ, 0x3 ;  /* 0x0000003118187211 */ /* 0x000fe400078f18ff */
[----:B------:R-:W-:-:S02]  /*11fe0*/  LOP3.LUT R25, R50, 0x38, R25, 0xf8, !PT ;  /* 0x0000003832197812 */ /* 0x000fc400078ef819 */
[----:B------:R-:W-:Y:S01]  /*11ff0*/  SHF.R.U32.HI R29, RZ, 0x10, R29 ;  /* 0x00000010ff1d7819 */ /* 0x000fe2000001161d */
[----:B------:R-:W-:Y:S01]  /*12000*/  IMAD.SHL.U32 R24, R24, 0x400, RZ ;  /* 0x0000040018187824 */ /* 0x000fe200078e00ff */
[----:B------:R-:W-:Y:S02]  /*12010*/  LOP3.LUT R25, R25, R48, RZ, 0x3c, !PT ;  /* 0x0000003019197212 */ /* 0x000fe400078e3cff */
[----:B------:R-:W-:Y:S02]  /*12020*/  SHF.R.U32.HI R41, RZ, 0x10, R37 ;  /* 0x00000010ff297819 */ /* 0x000fe40000011625 */
[----:B------:R-:W-:Y:S02]  /*12030*/  LOP3.LUT R24, R24, 0x7fffe000, RZ, 0xc0, !PT ;  /* 0x7fffe00018187812 */ /* 0x000fe400078ec0ff */
[----:B------:R-:W-:Y:S02]  /*12040*/  PRMT R94, R94, 0x5410, R43 ;  /* 0x000054105e5e7816 */ /* 0x000fe4000000002b */
[----:B------:R-:W-:-:S02]  /*12050*/  IADD3 R33, R25, R24, R20 ;  /* 0x0000001819217210 */ /* 0x000fc40007ffe014 */
[----:B------:R-:W-:Y:S02]  /*12060*/  PRMT R99, R99, 0x5410, R36 ;  /* 0x0000541063637816 */ /* 0x000fe40000000024 */
[----:B------:R-:W-:Y:S01]  /*12070*/  SHF.R.U64 R37, R38, 0x10, R39 ;  /* 0x0000001026257819 */ /* 0x000fe20000001227 */
[----:B------:R-:W-:Y:S01]  /*12080*/  IMAD R20, R33, 0x2, R18 ;  /* 0x0000000221147824 */ /* 0x000fe200078e0212 */
[----:B------:R-:W-:Y:S01]  /*12090*/  SHF.R.U64 R28, R30, 0x10, R31 ;  /* 0x000000101e1c7819 */ /* 0x000fe2000000121f */
[----:B------:R-:W-:Y:S01]  /*120a0*/  IMAD.U32 R43, R99, 0x10000, RZ ;  /* 0x00010000632b7824 */ /* 0x000fe200078e00ff */
[----:B------:R-:W-:Y:S02]  /*120b0*/  PRMT R100, R100, 0x5410, R29 ;  /* 0x0000541064647816 */ /* 0x000fe4000000001d */
[----:B------:R-:W0:Y:S01]  /*120c0*/  LDS.128 R32, [R20+0x10400] ;  /* 0x0104000014207984 */ /* 0x000e220000000c00 */
[----:B------:R-:W-:Y:S02]  /*120d0*/  SHF.R.U32.HI R31, RZ, 0x10, R31 ;  /* 0x00000010ff1f7819 */ /* 0x000fe4000001161f */
[----:B------:R-:W-:Y:S01]  /*120e0*/  PRMT R96, R96, 0x5410, R41 ;  /* 0x0000541060607816 */ /* 0x000fe20000000029 */
[----:B------:R-:W-:Y:S01]  /*120f0*/  IMAD.U32 R41, R94, 0x10000, RZ ;  /* 0x000100005e297824 */ /* 0x000fe200078e00ff */
[----:B------:R-:W-:Y:S01]  /*12100*/  SHF.R.U32.HI R38, RZ, 0x10, R39 ;  /* 0x00000010ff267819 */ /* 0x000fe20000011627 */
[----:B------:R-:W-:Y:S01]  /*12110*/  IMAD.U32 R40, R100, 0x10000, RZ ;  /* 0x0001000064287824 */ /* 0x000fe200078e00ff */
[----:B------:R-:W-:-:S02]  /*12120*/  PRMT R92, R92, 0x5410, R37 ;  /* 0x000054105c5c7816 */ /* 0x000fc40000000025 */
[----:B------:R-:W-:Y:S02]  /*12130*/  PRMT R97, R97, 0x5410, R28 ;  /* 0x0000541061617816 */ /* 0x000fe4000000001c */
[----:B------:R-:W-:Y:S02]  /*12140*/  PRMT R98, R98, 0x5410, R31 ;  /* 0x0000541062627816 */ /* 0x000fe4000000001f */
[----:B------:R-:W-:Y:S02]  /*12150*/  PRMT R93, R93, 0x5410, R38 ;  /* 0x000054105d5d7816 */ /* 0x000fe40000000026 */
[----:B------:R-:W-:Y:S01]  /*12160*/  LOP3.LUT R99, R99, 0xffff0000, RZ, 0xc0, !PT ;  /* 0xffff000063637812 */ /* 0x000fe200078ec0ff */
[----:B------:R-:W-:Y:S01]  /*12170*/  IMAD.U32 R42, R98, 0x10000, RZ ;  /* 0x00010000622a7824 */ /* 0x000fe200078e00ff */
[----:B------:R-:W-:Y:S02]  /*12180*/  LOP3.LUT R100, R100, 0xffff0000, RZ, 0xc0, !PT ;  /* 0xffff000064647812 */ /* 0x000fe400078ec0ff */
[----:B------:R-:W-:Y:S01]  /*12190*/  LOP3.LUT R98, R98, 0xffff0000, RZ, 0xc0, !PT ;  /* 0xffff000062627812 */ /* 0x000fe200078ec0ff */
        /* <DEDUP_REMOVED lines=8> */
[----:B------:R-:W-:Y:S01]  /*12220*/  IMAD.U32 R39, R35, 0x10000, RZ ;  /* 0x0001000023277824 */ /* 0x000fe200078e00ff */
[----:B------:R-:W-:Y:S01]  /*12230*/  LOP3.LUT R96, R96, 0xffff0000, RZ, 0xc0, !PT ;  /* 0xffff000060607812 */ /* 0x000fe200078ec0ff */
[----:B------:R-:W-:Y:S01]  /*12240*/  FMUL.FTZ R46, R37, R36 ;  /* 0x00000024252e7220 */ /* 0x000fe20000410000 */
[C---:B------:R-:W-:Y:S01]  /*12250*/  IMAD.U32 R38, R34.reuse, 0x10000, RZ ;  /* 0x0001000022267824 */ /* 0x040fe200078e00ff */
[----:B------:R-:W-:Y:S02]  /*12260*/  LOP3.LUT R34, R34, 0xffff0000, RZ, 0xc0, !PT ;  /* 0xffff000022227812 */ /* 0x000fe400078ec0ff */
        /* <DEDUP_REMOVED lines=18> */
[C---:B------:R-:W-:Y:S01]  /*12390*/  FMUL.FTZ R36, R33.reuse, R100 ;  /* 0x0000006421247220 */ /* 0x040fe20000410000 */
[-C--:B------:R-:W-:Y:S01]  /*123a0*/  FMUL.FTZ R37, R32, R29.reuse ;  /* 0x0000001d20257220 */ /* 0x080fe20000410000 */
[----:B------:R-:W-:Y:S01]  /*123b0*/  FMUL.FTZ R39, R33, R96 ;  /* 0x0000006021277220 */ /* 0x000fe20000410000 */
[----:B------:R-:W-:Y:S01]  /*123c0*/  FFMA.FTZ R28, R24, R29, -R31 ;  /* 0x0000001d181c7223 */ /* 0x000fe2000001081f */
[----:B------:R-:W-:-:S02]  /*123d0*/  IMAD.U32 R31, R97, 0x10000, RZ ;  /* 0x00010000611f7824 */ /* 0x000fc400078e00ff */
[----:B------:R-:W-:Y:S01]  /*123e0*/  FFMA.FTZ R32, R24, R99, R37 ;  /* 0x0000006318207223 */ /* 0x000fe20000010025 */
[----:B------:R-:W-:Y:S02]  /*123f0*/  IMAD.U32 R30, R26, 0x10000, RZ ;  /* 0x000100001a1e7824 */ /* 0x000fe400078e00ff */
[C---:B------:R-:W-:Y:S01]  /*12400*/  FFMA.FTZ R33, R25.reuse, R96, -R36 ;  /* 0x0000006019217223 */ /* 0x040fe20000010824 */
[----:B------:R-:W-:Y:S02]  /*12410*/  IMAD.U32 R29, R92, 0x10000, RZ ;  /* 0x000100005c1d7824 */ /* 0x000fe400078e00ff */
[C---:B------:R-:W-:Y:S01]  /*12420*/  FMUL.FTZ R37, R38.reuse, R31 ;  /* 0x0000001f26257220 */ /* 0x040fe20000410000 */
[----:B------:R-:W-:Y:S01]  /*12430*/  FFMA.FTZ R39, R25, R100, R39 ;  /* 0x0000006419277223 */ /* 0x000fe20000010027 */
[----:B------:R-:W-:Y:S01]  /*12440*/  LOP3.LUT R97, R97, 0xffff0000, RZ, 0xc0, !PT ;  /* 0xffff000061617812 */ /* 0x000fe200078ec0ff */
[-C--:B------:R-:W-:Y:S01]  /*12450*/  FMUL.FTZ R41, R38, R29.reuse ;  /* 0x0000001d26297220 */ /* 0x080fe20000410000 */
[----:B------:R-:W-:Y:S01]  /*12460*/  LOP3.LUT R25, R92, 0xffff0000, RZ, 0xc0, !PT ;  /* 0xffff00005c197812 */ /* 0x000fe200078ec0ff */
[----:B------:R-:W-:Y:S01]  /*12470*/  FFMA.FTZ R37, R30, R29, -R37 ;  /* 0x0000001d1e257223 */ /* 0x000fe20000010825 */
[----:B------:R-:W-:Y:S01]  /*12480*/  LOP3.LUT R24, R93, 0xffff0000, RZ, 0xc0, !PT ;  /* 0xffff00005d187812 */ /* 0x000fe200078ec0ff */
[----:B------:R-:W-:Y:S01]  /*12490*/  FMUL.FTZ R29, R34, R97 ;  /* 0x00000061221d7220 */ /* 0x000fe20000410000 */
[----:B------:R-:W-:Y:S01]  /*124a0*/  LOP3.LUT R26, R26, 0xffff0000, RZ, 0xc0, !PT ;  /* 0xffff00001a1a7812 */ /* 0x000fe200078ec0ff */
[----:B------:R-:W-:Y:S01]  /*124b0*/  FMUL.FTZ R38, R35, R98 ;  /* 0x0000006223267220 */ /* 0x000fe20000410000 */
[----:B------:R-:W-:Y:S01]  /*124c0*/  LOP3.LUT R27, R27, 0xffff0000, RZ, 0xc0, !PT ;  /* 0xffff00001b1b7812 */ /* 0x000fe200078ec0ff */
[----:B------:R-:W-:Y:S01]  /*124d0*/  FMUL.FTZ R36, R34, R25 ;  /* 0x0000001922247220 */ /* 0x000fe20000410000 */
[-C--:B------:R-:W-:Y:S01]  /*124e0*/  FMUL.FTZ R35, R35, R24.reuse ;  /* 0x0000001823237220 */ /* 0x080fe20000410000 */
[----:B------:R-:W-:Y:S01]  /*124f0*/  FFMA.FTZ R30, R30, R31, R41 ;  /* 0x0000001f1e1e7223 */ /* 0x000fe20000010029 */
        /* <DEDUP_REMOVED lines=14> */
.L_x_1746:
[----:B------:R-:W-:Y:S05]  /*125e0*/  BSYNC B1 ;  /* 0x0000000000017941 */ /* 0x000fea0003800000 */
.L_x_1745:
[----:B------:R-:W-:-:S13]  /*125f0*/  ISETP.GE.AND P0, PT, R3, R21, PT ;  /* 0x000000150300720c */ /* 0x000fda0003f06270 */
[----:B------:R-:W-:Y:S05]  /*12600*/  @P0 BRA `(.L_x_1716) ;  /* 0x0000000c00740947 */ /* 0x000fea0003800000 */
[----:B-1----:R-:W1:Y:S01]  /*12610*/  LDC R47, c[0x0][0x3f4] ;  /* 0x0000fd00ff2f7b82 */ /* 0x002e620000000800 */
[----:B0-2---:R-:W-:Y:S01]  /*12620*/  SHF.R.S32.HI R24, RZ, 0x1f, R3 ;  /* 0x0000001fff187819 */ /* 0x005fe20000011403 */
[----:B------:R-:W-:Y:S01]  /*12630*/  IMAD.SHL.U32 R20, R3, 0x40, RZ ;  /* 0x0000004003147824 */ /* 0x000fe200078e00ff */
[----:B------:R-:W-:Y:S02]  /*12640*/  BSSY B1, `(.L_x_1749) ;  /* 0x0000071000017945 */ /* 0x000fe40003800000 */
[----:B------:R-:W-:Y:S02]  /*12650*/  LEA.HI R24, R24, R3, RZ, 0x3 ;  /* 0x0000000318187211 */ /* 0x000fe400078f18ff */
[----:B------:R-:W-:-:S03]  /*12660*/  LOP3.LUT R40, R20, 0x1c0, RZ, 0xc0, !PT ;  /* 0x000001c014287812 */ /* 0x000fc600078ec0ff */
[----:B------:R-:W-:Y:S01]  /*12670*/  IMAD.SHL.U32 R24, R24, 0x40, RZ ;  /* 0x0000004018187824 */ /* 0x000fe200078e00ff */
[----:B------:R-:W-:-:S04]  /*12680*/  SHF.R.U32.HI R42, RZ, 0x3, R40 ;  /* 0x00000003ff2a7819 */ /* 0x000fc80000011628 */
[----:B------:R-:W-:Y:S02]  /*12690*/  LOP3.LUT R44, R24, 0xfffffe00, RZ, 0xc0, !PT ;  /* 0xfffffe00182c7812 */ /* 0x000fe400078ec0ff */
[-C--:B-1----:R-:W-:Y:S02]  /*126a0*/  ISETP.GE.AND P0, PT, R16, R47.reuse, PT ;  /* 0x0000002f1000720c */ /* 0x082fe40003f06270 */
[----:B------:R-:W-:-:S11]  /*126b0*/  ISETP.GE.AND P1, PT, R205, R47, PT ;  /* 0x0000002fcd00720c */ /* 0x000fd60003f26270 */
[----:B------:R-:W-:Y:S05]  /*126c0*/  @P0 BRA `(.L_x_1750) ;  /* 0x0000000400a00947 */ /* 0x000fea0003800000 */
[----:B------:R-:W2:Y:S04]  /*126d0*/  LDL R25, [R1+0x70] ;  /* 0x0000700001197983 */ /* 0x000ea80000100800 */
[----:B------:R-:W3:Y:S01]  /*126e0*/  LDL R46, [R1+0x88] ;  /* 0x00008800012e7983 */ /* 0x000ee20000100800 */
[----:B------:R-:W-:Y:S02]  /*126f0*/  SHF.R.U64 R21, R8, 0x10, R9 ;  /* 0x0000001008157819 */ /* 0x000fe40000001209 */
[--C-:B------:R-:W-:Y:S02]  /*12700*/  SHF.R.U64 R8, R10, 0x10, R11.reuse ;  /* 0x000000100a087819 */ /* 0x100fe4000000120b */
[----:B------:R-:W-:Y:S02]  /*12710*/  SHF.R.U32.HI R10, RZ, 0x10, R11 ;  /* 0x00000010ff0a7819 */ /* 0x000fe4000001160b */
[----:B------:R-:W-:-:S02]  /*12720*/  SHF.R.U64 R11, R72, 0x10, R73 ;  /* 0x00000010480b7819 */ /* 0x000fc40000001249 */
[----:B------:R-:W-:Y:S02]  /*12730*/  PRMT R101, R101, 0x5410, R8 ;  /* 0x0000541065657816 */ /* 0x000fe40000000008 */
[----:B------:R-:W-:Y:S02]  /*12740*/  PRMT R108, R108, 0x5410, R11 ;  /* 0x000054106c6c7816 */ /* 0x000fe4000000000b */
[----:B------:R-:W-:Y:S02]  /*12750*/  PRMT R104, R104, 0x5410, R21 ;  /* 0x0000541068687816 */ /* 0x000fe40000000015 */
[----:B------:R-:W-:Y:S01]  /*12760*/  PRMT R103, R103, 0x5410, R10 ;  /* 0x0000541067677816 */ /* 0x000fe2000000000a */
[----:B------:R-:W-:Y:S01]  /*12770*/  IMAD.U32 R35, R108, 0x10000, RZ ;  /* 0x000100006c237824 */ /* 0x000fe200078e00ff */
[----:B------:R-:W-:Y:S01]  /*12780*/  SHF.R.U32.HI R72, RZ, 0x10, R73 ;  /* 0x00000010ff487819 */ /* 0x000fe20000011649 */
[----:B------:R-:W-:Y:S01]  /*12790*/  IMAD.U32 R34, R104, 0x10000, RZ ;  /* 0x0001000068227824 */ /* 0x000fe200078e00ff */
[----:B------:R-:W-:-:S02]  /*127a0*/  LOP3.LUT R108, R108, 0xffff0000, RZ, 0xc0, !PT ;  /* 0xffff00006c6c7812 */ /* 0x000fc400078ec0ff */
[----:B------:R-:W-:Y:S02]  /*127b0*/  PRMT R109, R109, 0x5410, R72 ;  /* 0x000054106d6d7816 */ /* 0x000fe40000000048 */
[----:B------:R-:W-:-:S03]  /*127c0*/  LOP3.LUT R104, R104, 0xffff0000, RZ, 0xc0, !PT ;  /* 0xffff000068687812 */ /* 0x000fc600078ec0ff */
[C---:B------:R-:W-:Y:S01]  /*127d0*/  IMAD.U32 R37, R109.reuse, 0x10000, RZ ;  /* 0x000100006d257824 */ /* 0x040fe200078e00ff */
[----:B------:R-:W-:Y:S02]  /*127e0*/  LOP3.LUT R109, R109, 0xffff0000, RZ, 0xc0, !PT ;  /* 0xffff00006d6d7812 */ /* 0x000fe400078ec0ff */
[----:B--2---:R-:W-:-:S04]  /*127f0*/  LEA.HI R3, R47, R25, RZ, 0x1d ;  /* 0x000000192f037211 */ /* 0x004fc800078fe8ff */
[----:B------:R-:W-:Y:S01]  /*12800*/  SHF.R.S32.HI R24, RZ, 0x1f, R3 ;  /* 0x0000001fff187819 */ /* 0x000fe20000011403 */
[----:B------:R-:W-:-:S03]  /*12810*/  IMAD.SHL.U32 R20, R3, 0x8, RZ ;  /* 0x0000000803147824 */ /* 0x000fc600078e00ff */
[----:B------:R-:W-:Y:S02]  /*12820*/  LEA.HI R24, R24, R3, RZ, 0x3 ;  /* 0x0000000318187211 */ /* 0x000fe400078f18ff */
[----:B------:R-:W-:Y:S02]  /*12830*/  LOP3.LUT R3, R40, 0x38, R20, 0xf8, !PT ;  /* 0x0000003828037812 */ /* 0x000fe400078ef814 */
[----:B------:R-:W-:Y:S01]  /*12840*/  SHF.R.U32.HI R20, RZ, 0x10, R9 ;  /* 0x00000010ff147819 */ /* 0x000fe20000011609 */
[----:B------:R-:W-:Y:S01]  /*12850*/  IMAD.SHL.U32 R24, R24, 0x400, RZ ;  /* 0x0000040018187824 */ /* 0x000fe200078e00ff */
[----:B------:R-:W-:Y:S02]  /*12860*/  LOP3.LUT R3, R3, R42, RZ, 0x3c, !PT ;  /* 0x0000002a03037212 */ /* 0x000fe400078e3cff */
[----:B------:R-:W-:Y:S02]  /*12870*/  SHF.R.U64 R9, R74, 0x10, R75 ;  /* 0x000000104a097819 */ /* 0x000fe4000000124b */
[----:B------:R-:W-:-:S02]  /*12880*/  LOP3.LUT R24, R24, 0x7fffe000, RZ, 0xc0, !PT ;  /* 0x7fffe00018187812 */ /* 0x000fc400078ec0ff */
[----:B------:R-:W-:Y:S02]  /*12890*/  PRMT R106, R106, 0x5410, R9 ;  /* 0x000054106a6a7816 */ /* 0x000fe40000000009 */
[----:B------:R-:W-:Y:S02]  /*128a0*/  IADD3 R3, R3, R24, R44 ;  /* 0x0000001803037210 */ /* 0x000fe40007ffe02c */
[----:B---3--:R-:W0:Y:S01]  /*128b0*/  LDS.128 R24, [R46] ;  /* 0x000000002e187984 */ /* 0x008e220000000c00 */
[----:B------:R-:W-:Y:S02]  /*128c0*/  SHF.R.U32.HI R74, RZ, 0x10, R75 ;  /* 0x00000010ff4a7819 */ /* 0x000fe4000001164b */
[----:B------:R-:W-:Y:S01]  /*128d0*/  IMAD R3, R3, 0x2, R18 ;  /* 0x0000000203037824 */ /* 0x000fe200078e0212 */
[----:B------:R-:W-:Y:S02]  /*128e0*/  PRMT R105, R105, 0x5410, R20 ;  /* 0x0000541069697816 */ /* 0x000fe40000000014 */
[----:B------:R-:W-:-:S02]  /*128f0*/  PRMT R107, R107, 0x5410, R74 ;  /* 0x000054106b6b7816 */ /* 0x000fc4000000004a */
        /* <DEDUP_REMOVED lines=18> */
[----:B------:R-:W-:Y:S02]  /*12a20*/  IMAD.U32 R33, R31, 0x10000, RZ ;  /* 0x000100001f217824 */ /* 0x000fe400078e00ff */
[----:B------:R-:W-:Y:S01]  /*12a30*/  FFMA.FTZ R41, R8, R35, R41 ;  /* 0x0000002308297223 */ /* 0x000fe20000010029 */
[----:B------:R-:W-:Y:S02]  /*12a40*/  IMAD.U32 R34, R107, 0x10000, RZ ;  /* 0x000100006b227824 */ /* 0x000fe400078e00ff */
[-C--:B------:R-:W-:Y:S01]  /*12a50*/  FMUL.FTZ R35, R32, R25.reuse ;  /* 0x0000001920237220 */ /* 0x080fe20000410000 */
[----:B------:R-:W-:Y:S01]  /*12a60*/  IMAD.U32 R8, R103, 0x10000, RZ ;  /* 0x0001000067087824 */ /* 0x000fe200078e00ff */
[----:B------:R-:W-:Y:S01]  /*12a70*/  LOP3.LUT R105, R105, 0xffff0000, RZ, 0xc0, !PT ;  /* 0xffff000069697812 */ /* 0x000fe200078ec0ff */
[C---:B------:R-:W-:Y:S01]  /*12a80*/  FMUL.FTZ R32, R33.reuse, R34 ;  /* 0x0000002221207220 */ /* 0x040fe20000410000 */
[C---:B------:R-:W-:Y:S01]  /*12a90*/  FFMA.FTZ R43, R10.reuse, R25, -R43 ;  /* 0x000000190a2b7223 */ /* 0x040fe2000001082b */
[-C--:B------:R-:W-:Y:S01]  /*12aa0*/  FMUL.FTZ R45, R33, R8.reuse ;  /* 0x00000008212d7220 */ /* 0x080fe20000410000 */
[----:B------:R-:W-:Y:S01]  /*12ab0*/  FFMA.FTZ R25, R10, R37, R35 ;  /* 0x000000250a197223 */ /* 0x000fe20000010023 */
[----:B------:R-:W-:Y:S01]  /*12ac0*/  FFMA.FTZ R33, R21, R8, -R32 ;  /* 0x0000000815217223 */ /* 0x000fe20000010820 */
[C---:B------:R-:W-:Y:S01]  /*12ad0*/  FMUL.FTZ R8, R27.reuse, R108 ;  /* 0x0000006c1b087220 */ /* 0x040fe20000410000 */
[----:B------:R-:W-:Y:S01]  /*12ae0*/  FMUL.FTZ R32, R27, R104 ;  /* 0x000000681b207220 */ /* 0x000fe20000410000 */
[----:B------:R-:W-:-:S02]  /*12af0*/  IMAD.U32 R29, R30, 0x10000, RZ ;  /* 0x000100001e1d7824 */ /* 0x000fc400078e00ff */
[----:B------:R-:W-:Y:S01]  /*12b00*/  FFMA.FTZ R45, R21, R34, R45 ;  /* 0x00000022152d7223 */ /* 0x000fe2000001002d */
[C---:B------:R-:W-:Y:S01]  /*12b10*/  FFMA.FTZ R104, R9.reuse, R104, -R8 ;  /* 0x0000006809687223 */ /* 0x040fe20000010808 */
[----:B------:R-:W-:Y:S02]  /*12b20*/  IMAD.U32 R10, R106, 0x10000, RZ ;  /* 0x000100006a0a7824 */ /* 0x000fe400078e00ff */
[----:B------:R-:W-:Y:S01]  /*12b30*/  FFMA.FTZ R32, R9, R108, R32 ;  /* 0x0000006c09207223 */ /* 0x000fe20000010020 */
[----:B------:R-:W-:Y:S01]  /*12b40*/  LOP3.LUT R30, R30, 0xffff0000, RZ, 0xc0, !PT ;  /* 0xffff00001e1e7812 */ /* 0x000fe200078ec0ff */
[C---:B------:R-:W-:Y:S02]  /*12b50*/  IMAD.U32 R8, R101.reuse, 0x10000, RZ ;  /* 0x0001000065087824 */ /* 0x040fe400078e00ff */
[----:B------:R-:W-:Y:S01]  /*12b60*/  FMUL.FTZ R21, R28, R109 ;  /* 0x0000006d1c157220 */ /* 0x000fe20000410000 */
[----:B------:R-:W-:Y:S01]  /*12b70*/  LOP3.LUT R9, R106, 0xffff0000, RZ, 0xc0, !PT ;  /* 0xffff00006a097812 */ /* 0x000fe200078ec0ff */
[-C--:B------:R-:W-:Y:S01]  /*12b80*/  FMUL.FTZ R34, R28, R105.reuse ;  /* 0x000000691c227220 */ /* 0x080fe20000410000 */
[----:B------:R-:W-:Y:S01]  /*12b90*/  LOP3.LUT R101, R101, 0xffff0000, RZ, 0xc0, !PT ;  /* 0xffff000065657812 */ /* 0x000fe200078ec0ff */
[----:B------:R-:W-:Y:S01]  /*12ba0*/  FMUL.FTZ R36, R29, R10 ;  /* 0x0000000a1d247220 */ /* 0x000fe20000410000 */
[----:B------:R-:W-:Y:S01]  /*12bb0*/  LOP3.LUT R31, R31, 0xffff0000, RZ, 0xc0, !PT ;  /* 0xffff00001f1f7812 */ /* 0x000fe200078ec0ff */
[C---:B------:R-:W-:Y:S01]  /*12bc0*/  FFMA.FTZ R28, R24.reuse, R105, -R21 ;  /* 0x00000069181c7223 */ /* 0x040fe20000010815 */
[----:B------:R-:W-:Y:S01]  /*12bd0*/  LOP3.LUT R107, R107, 0xffff0000, RZ, 0xc0, !PT ;  /* 0xffff00006b6b7812 */ /* 0x000fe200078ec0ff */
[----:B------:R-:W-:Y:S01]  /*12be0*/  FFMA.FTZ R34, R24, R109, R34 ;  /* 0x0000006d18227223 */ /* 0x000fe20000010022 */
[----:B------:R-:W-:Y:S01]  /*12bf0*/  LOP3.LUT R103, R103, 0xffff0000, RZ, 0xc0, !PT ;  /* 0xffff000067677812 */ /* 0x000fe200078ec0ff */
[C---:B------:R-:W-:Y:S01]  /*12c00*/  FMUL.FTZ R21, R30.reuse, R9 ;  /* 0x000000091e157220 */ /* 0x040fe20000410000 */
[-C--:B------:R-:W-:Y:S01]  /*12c10*/  FMUL.FTZ R24, R29, R8.reuse ;  /* 0x000000081d187220 */ /* 0x080fe20000410000 */
[----:B------:R-:W-:Y:S01]  /*12c20*/  FMUL.FTZ R30, R30, R101 ;  /* 0x000000651e1e7220 */ /* 0x000fe20000410000 */
[----:B------:R-:W-:Y:S01]  /*12c30*/  FFMA.FTZ R36, R11, R8, -R36 ;  /* 0x000000080b247223 */ /* 0x000fe20000010824 */
[C---:B------:R-:W-:Y:S01]  /*12c40*/  FMUL.FTZ R27, R31.reuse, R107 ;  /* 0x0000006b1f1b7220 */ /* 0x040fe20000410000 */
[----:B------:R-:W-:Y:S01]  /*12c50*/  FMUL.FTZ R8, R31, R103 ;  /* 0x000000671f087220 */ /* 0x000fe20000410000 */
[----:B------:R-:W-:Y:S01]  /*12c60*/  FFMA.FTZ R11, R11, R10, R24 ;  /* 0x0000000a0b0b7223 */ /* 0x000fe20000010018 */
        /* <DEDUP_REMOVED lines=14> */
.L_x_1750:
[----:B------:R-:W-:Y:S05]  /*12d50*/  BSYNC B1 ;  /* 0x0000000000017941 */ /* 0x000fea0003800000 */
.L_x_1749:
[----:B------:R-:W-:Y:S05]  /*12d60*/  @P1 BRA `(.L_x_1716) ;  /* 0x00000004009c1947 */ /* 0x000fea0003800000 */
[----:B------:R-:W2:Y:S01]  /*12d70*/  LDL R31, [R1+0x84] ;  /* 0x00008400011f7983 */ /* 0x000ea20000100800 */
[----:B------:R-:W-:Y:S02]  /*12d80*/  LEA.HI R0, R47, R0, RZ, 0x1d ;  /* 0x000000002f007211 */ /* 0x000fe400078fe8ff */
[----:B------:R-:W-:Y:S02]  /*12d90*/  SHF.R.U64 R29, R4, 0x10, R5 ;  /* 0x00000010041d7819 */ /* 0x000fe40000001205 */
[----:B0-----:R-:W-:Y:S01]  /*12da0*/  SHF.R.S32.HI R9, RZ, 0x1f, R0 ;  /* 0x0000001fff097819 */ /* 0x001fe20000011400 */
        /* <DEDUP_REMOVED lines=9> */
[----:B------:R-:W-:Y:S02]  /*12e40*/  SHF.R.U64 R7, R12, 0x10, R13 ;  /* 0x000000100c077819 */ /* 0x000fe4000000120d */
[----:B------:R-:W-:-:S02]  /*12e50*/  IADD3 R3, R0, R3, R44 ;  /* 0x0000000300037210 */ /* 0x000fc40007ffe02c */
[----:B------:R-:W-:Y:S02]  /*12e60*/  SHF.R.U64 R5, R14, 0x10, R15 ;  /* 0x000000100e057819 */ /* 0x000fe4000000120f */
[----:B------:R-:W-:Y:S01]  /*12e70*/  SHF.R.U32.HI R12, RZ, 0x10, R13 ;  /* 0x00000010ff0c7819 */ /* 0x000fe2000001160d */
[----:B------:R-:W-:Y:S01]  /*12e80*/  IMAD R3, R3, 0x2, R18 ;  /* 0x0000000203037824 */ /* 0x000fe200078e0212 */
[----:B------:R-:W-:Y:S02]  /*12e90*/  PRMT R87, R87, 0x5410, R4 ;  /* 0x0000541057577816 */ /* 0x000fe40000000004 */
[----:B------:R-:W-:Y:S02]  /*12ea0*/  PRMT R85, R85, 0x5410, R6 ;  /* 0x0000541055557816 */ /* 0x000fe40000000006 */
[----:B------:R-:W0:Y:S01]  /*12eb0*/  LDS.128 R24, [R3+0x10400] ;  /* 0x0104000003187984 */ /* 0x000e220000000c00 */
[----:B------:R-:W-:Y:S01]  /*12ec0*/  PRMT R90, R90, 0x5410, R7 ;  /* 0x000054105a5a7816 */ /* 0x000fe20000000007 */
[----:B------:R-:W-:Y:S01]  /*12ed0*/  IMAD.U32 R28, R87, 0x10000, RZ ;  /* 0x00010000571c7824 */ /* 0x000fe200078e00ff */
[----:B------:R-:W-:-:S02]  /*12ee0*/  PRMT R88, R88, 0x5410, R5 ;  /* 0x0000541058587816 */ /* 0x000fc40000000005 */
[----:B------:R-:W-:Y:S02]  /*12ef0*/  PRMT R86, R86, 0x5410, R29 ;  /* 0x0000541056567816 */ /* 0x000fe4000000001d */
[----:B------:R-:W-:Y:S02]  /*12f00*/  PRMT R91, R91, 0x5410, R12 ;  /* 0x000054105b5b7816 */ /* 0x000fe4000000000c */
[----:B------:R-:W-:Y:S02]  /*12f10*/  SHF.R.U32.HI R14, RZ, 0x10, R15 ;  /* 0x00000010ff0e7819 */ /* 0x000fe4000001160f */
[----:B------:R-:W-:Y:S01]  /*12f20*/  PRMT R84, R84, 0x5410, R21 ;  /* 0x0000541054547816 */ /* 0x000fe20000000015 */
[----:B------:R-:W-:Y:S01]  /*12f30*/  IMAD.U32 R21, R86, 0x10000, RZ ;  /* 0x0001000056157824 */ /* 0x000fe200078e00ff */
[----:B------:R-:W-:Y:S01]  /*12f40*/  PRMT R89, R89, 0x5410, R14 ;  /* 0x0000541059597816 */ /* 0x000fe2000000000e */
[C---:B------:R-:W-:Y:S01]  /*12f50*/  IMAD.U32 R30, R91.reuse, 0x10000, RZ ;  /* 0x000100005b1e7824 */ /* 0x040fe200078e00ff */
[----:B------:R-:W-:-:S02]  /*12f60*/  LOP3.LUT R91, R91, 0xffff0000, RZ, 0xc0, !PT ;  /* 0xffff00005b5b7812 */ /* 0x000fc400078ec0ff */
[----:B------:R-:W-:Y:S02]  /*12f70*/  LOP3.LUT R87, R87, 0xffff0000, RZ, 0xc0, !PT ;  /* 0xffff000057577812 */ /* 0x000fe400078ec0ff */
[----:B0-----:R-:W-:Y:S01]  /*12f80*/  LOP3.LUT R12, R24, 0xffff0000, RZ, 0xc0, !PT ;  /* 0xffff0000180c7812 */ /* 0x001fe200078ec0ff */
[----:B------:R-:W-:Y:S01]  /*12f90*/  IMAD.U32 R13, R25, 0x10000, RZ ;  /* 0x00010000190d7824 */ /* 0x000fe200078e00ff */
[C---:B------:R-:W-:Y:S01]  /*12fa0*/  LOP3.LUT R15, R26.reuse, 0xffff0000, RZ, 0xc0, !PT ;  /* 0xffff00001a0f7812 */ /* 0x040fe200078ec0ff */
[----:B------:R-:W-:Y:S02]  /*12fb0*/  IMAD.U32 R20, R27, 0x10000, RZ ;  /* 0x000100001b147824 */ /* 0x000fe400078e00ff */
[C---:B------:R-:W-:Y:S01]  /*12fc0*/  FMUL.FTZ R32, R13.reuse, R30 ;  /* 0x0000001e0d207220 */ /* 0x040fe20000410000 */
[----:B------:R-:W-:Y:S01]  /*12fd0*/  FMUL.FTZ R34, R13, R28 ;  /* 0x0000001c0d227220 */ /* 0x000fe20000410000 */
[----:B------:R-:W-:Y:S01]  /*12fe0*/  IMAD.U32 R14, R26, 0x10000, RZ ;  /* 0x000100001a0e7824 */ /* 0x000fe200078e00ff */
        /* <DEDUP_REMOVED lines=10> */
[----:B------:R-:W-:Y:S01]  /*13090*/  IMAD.U32 R11, R24, 0x10000, RZ ;  /* 0x00010000180b7824 */ /* 0x000fe200078e00ff */
[----:B------:R-:W-:Y:S01]  /*130a0*/  LOP3.LUT R24, R25, 0xffff0000, RZ, 0xc0, !PT ;  /* 0xffff000019187812 */ /* 0x000fe200078ec0ff */
[----:B------:R-:W-:-:S02]  /*130b0*/  IMAD.U32 R25, R90, 0x10000, RZ ;  /* 0x000100005a197824 */ /* 0x000fc400078e00ff */
[C---:B------:R-:W-:Y:S01]  /*130c0*/  FFMA.FTZ R32, R5.reuse, R28, -R32 ;  /* 0x0000001c05207223 */ /* 0x040fe20000010820 */
[----:B------:R-:W-:Y:S01]  /*130d0*/  FFMA.FTZ R34, R5, R30, R34 ;  /* 0x0000001e05227223 */ /* 0x000fe20000010022 */
[----:B------:R-:W-:Y:S01]  /*130e0*/  LOP3.LUT R5, R86, 0xffff0000, RZ, 0xc0, !PT ;  /* 0xffff000056057812 */ /* 0x000fe200078ec0ff */
[C---:B------:R-:W-:Y:S01]  /*130f0*/  FMUL.FTZ R29, R11.reuse, R25 ;  /* 0x000000190b1d7220 */ /* 0x040fe20000410000 */
[----:B------:R-:W-:-:S03]  /*13100*/  FMUL.FTZ R11, R11, R21 ;  /* 0x000000150b0b7220 */ /* 0x000fc60000410000 */
[C---:B------:R-:W-:Y:S01]  /*13110*/  FFMA.FTZ R29, R0.reuse, R21, -R29 ;  /* 0x00000015001d7223 */ /* 0x040fe2000001081d */
[----:B------:R-:W-:Y:S02]  /*13120*/  IMAD.U32 R21, R89, 0x10000, RZ ;  /* 0x0001000059157824 */ /* 0x000fe400078e00ff */
[----:B------:R-:W-:Y:S01]  /*13130*/  FFMA.FTZ R25, R0, R25, R11 ;  /* 0x0000001900197223 */ /* 0x000fe2000001000b */
[----:B------:R-:W-:Y:S01]  /*13140*/  IMAD.U32 R0, R85, 0x10000, RZ ;  /* 0x0001000055007824 */ /* 0x000fe200078e00ff */
[----:B------:R-:W-:Y:S01]  /*13150*/  LOP3.LUT R11, R90, 0xffff0000, RZ, 0xc0, !PT ;  /* 0xffff00005a0b7812 */ /* 0x000fe200078ec0ff */
[----:B------:R-:W-:Y:S01]  /*13160*/  FMUL.FTZ R28, R20, R21 ;  /* 0x00000015141c7220 */ /* 0x000fe20000410000 */
[----:B------:R-:W-:Y:S01]  /*13170*/  FMUL.FTZ R13, R12, R5 ;  /* 0x000000050c0d7220 */ /* 0x000fe20000410000 */
[-C--:B------:R-:W-:Y:S01]  /*13180*/  FMUL.FTZ R20, R20, R0.reuse ;  /* 0x0000000014147220 */ /* 0x080fe20000410000 */
[----:B------:R-:W-:Y:S01]  /*13190*/  LOP3.LUT R89, R89, 0xffff0000, RZ, 0xc0, !PT ;  /* 0xffff000059597812 */ /* 0x000fe200078ec0ff */
[----:B------:R-:W-:Y:S01]  /*131a0*/  FFMA.FTZ R28, R9, R0, -R28 ;  /* 0x00000000091c7223 */ /* 0x000fe2000001081c */
[----:B------:R-:W-:Y:S01]  /*131b0*/  LOP3.LUT R85, R85, 0xffff0000, RZ, 0xc0, !PT ;  /* 0xffff000055557812 */ /* 0x000fe200078ec0ff */
[----:B------:R-:W-:Y:S01]  /*131c0*/  FFMA.FTZ R20, R9, R21, R20 ;  /* 0x0000001509147223 */ /* 0x000fe20000010014 */
[-C--:B------:R-:W-:Y:S01]  /*131d0*/  FMUL.FTZ R9, R12, R11.reuse ;  /* 0x0000000b0c097220 */ /* 0x080fe20000410000 */
[----:B------:R-:W-:Y:S01]  /*131e0*/  FFMA.FTZ R12, R4, R11, R13 ;  /* 0x0000000b040c7223 */ /* 0x000fe2000001000d */
[C---:B------:R-:W-:Y:S01]  /*131f0*/  FMUL.FTZ R21, R24.reuse, R91 ;  /* 0x0000005b18157220 */ /* 0x040fe20000410000 */
[----:B------:R-:W-:Y:S01]  /*13200*/  FMUL.FTZ R24, R24, R87 ;  /* 0x0000005718187220 */ /* 0x000fe20000410000 */
[----:B------:R-:W-:Y:S01]  /*13210*/  FFMA.FTZ R0, R4, R5, -R9 ;  /* 0x0000000504007223 */ /* 0x000fe20000010809 */
[C---:B------:R-:W-:Y:S01]  /*13220*/  IMAD.U32 R9, R88.reuse, 0x10000, RZ ;  /* 0x0001000058097824 */ /* 0x040fe200078e00ff */
[----:B------:R-:W-:Y:S01]  /*13230*/  LOP3.LUT R88, R88, 0xffff0000, RZ, 0xc0, !PT ;  /* 0xffff000058587812 */ /* 0x000fe200078ec0ff */
[C---:B------:R-:W-:Y:S01]  /*13240*/  IMAD.U32 R5, R84.reuse, 0x10000, RZ ;  /* 0x0001000054057824 */ /* 0x040fe200078e00ff */
[----:B------:R-:W-:Y:S01]  /*13250*/  LOP3.LUT R84, R84, 0xffff0000, RZ, 0xc0, !PT ;  /* 0xffff000054547812 */ /* 0x000fe200078ec0ff */
[----:B------:R-:W-:Y:S01]  /*13260*/  FMUL.FTZ R11, R14, R9 ;  /* 0x000000090e0b7220 */ /* 0x000fe20000410000 */
[----:B------:R-:W-:Y:S01]  /*13270*/  FFMA.FTZ R21, R8, R87, -R21 ;  /* 0x0000005708157223 */ /* 0x000fe20000010815 */
[-C--:B------:R-:W-:Y:S01]  /*13280*/  FMUL.FTZ R13, R14, R5.reuse ;  /* 0x000000050e0d7220 */ /* 0x080fe20000410000 */
[C---:B------:R-:W-:Y:S01]  /*13290*/  FMUL.FTZ R4, R15.reuse, R88 ;  /* 0x000000580f047220 */ /* 0x040fe20000410000 */
[----:B------:R-:W-:Y:S01]  /*132a0*/  FFMA.FTZ R11, R6, R5, -R11 ;  /* 0x00000005060b7223 */ /* 0x000fe2000001080b */
[-C--:B------:R-:W-:Y:S01]  /*132b0*/  FMUL.FTZ R15, R15, R84.reuse ;  /* 0x000000540f0f7220 */ /* 0x080fe20000410000 */
[C---:B------:R-:W-:Y:S01]  /*132c0*/  FMUL.FTZ R5, R26.reuse, R89 ;  /* 0x000000591a057220 */ /* 0x040fe20000410000 */
[----:B------:R-:W-:Y:S01]  /*132d0*/  FMUL.FTZ R26, R26, R85 ;  /* 0x000000551a1a7220 */ /* 0x000fe20000410000 */
[----:B------:R-:W-:Y:S01]  /*132e0*/  FFMA.FTZ R13, R6, R9, R13 ;  /* 0x00000009060d7223 */ /* 0x000fe2000001000d */
        /* <DEDUP_REMOVED lines=15> */
.L_x_1716:
[----:B------:R-:W-:Y:S05]  /*133e0*/  BSYNC B0 ;  /* 0x0000000000007941 */ /* 0x000fea0003800000 */
.L_x_1676:
        /* <DEDUP_REMOVED lines=8> */
.L_x_1673:
[----:B------:R-:W-:-:S13]  /*13470*/  ISETP.NE.AND P0, PT, R225, 0x3, PT ;  /* 0x00000003e100780c */ /* 0x000fda0003f05270 */
[----:B------:R-:W-:Y:S05]  /*13480*/  @!P0 BRA `(.L_x_1751) ;  /* 0x0000000000048947 */ /* 0x000fea0003800000 */
[----:B------:R-:W-:Y:S01]  /*13490*/  BPT.TRAP 0x1 ;  /* 0x000000040000795c */ /* 0x000fe20000300000 */
.L_x_1751:
[----:B0-234-:R-:W-:Y:S01]  /*134a0*/  IMAD R8, R204, 0x8, R18 ;  /* 0x00000008cc087824 */ /* 0x01dfe200078e0212 */
[----:B-1----:R-:W-:-:S04]  /*134b0*/  SHF.L.U32 R3, R218, 0x1f, RZ ;  /* 0x0000001fda037819 */ /* 0x002fc800000006ff */
[----:B------:R0:W1:Y:S01]  /*134c0*/  SYNCS.PHASECHK.TRANS64.TRYWAIT P1, [R8+URZ+0x30830], R3 ;  /* 0x03083003080075a7 */ /* 0x000062000802017f */
[----:B------:R-:W-:Y:S05]  /*134d0*/  @!P0 BRA `(.L_x_1752) ;  /* 0x0000000000048947 */ /* 0x000fea0003800000 */
[----:B------:R-:W-:Y:S01]  /*134e0*/  BPT.TRAP 0x1 ;  /* 0x000000040000795c */ /* 0x000fe20000300000 */
.L_x_1752:
[----:B------:R-:W-:Y:S01]  /*134f0*/  VIADD R0, R18, 0x20400 ;  /* 0x0002040012007836 */ /* 0x000fe20000000000 */
[----:B------:R-:W-:Y:S01]  /*13500*/  LOP3.LUT R6, R2, 0x10000, RZ, 0xfc, !PT ;  /* 0x0001000002067812 */ /* 0x000fe200078efcff */
[----:B------:R-:W-:-:S03]  /*13510*/  IMAD.MOV.U32 R7, RZ, RZ, 0x40000040 ;  /* 0x40000040ff077424 */ /* 0x000fc600078e00ff */
[----:B------:R-:W-:-:S04]  /*13520*/  SHF.R.U32.HI R0, RZ, 0x4, R0 ;  /* 0x00000004ff007819 */ /* 0x000fc80000011600 */
[----:B------:R-:W-:-:S04]  /*13530*/  LOP3.LUT R0, R0, 0x3fff, RZ, 0xc0, !PT ;  /* 0x00003fff00007812 */ /* 0x000fc800078ec0ff */
[----:B------:R-:W-:-:S05]  /*13540*/  LOP3.LUT R0, R0, 0x10000, RZ, 0xfc, !PT ;  /* 0x0001000000007812 */ /* 0x000fca00078efcff */
[----:B------:R2:W-:Y:S01]  /*13550*/  STL [R1+0x44], R0 ;  /* 0x0000440001007387 */ /* 0x0005e20000100800 */
[----:B-1----:R-:W-:Y:S05]  /*13560*/  @P1 BRA `(.L_x_1753) ;  /* 0x0000000000081947 */ /* 0x002fea0003800000 */
[----:B------:R-:W1:Y:S02]  /*13570*/  SYNCS.PHASECHK.TRANS64.TRYWAIT P1, [R8+URZ+0x30830], R3 ;  /* 0x03083003080075a7 */ /* 0x000e64000802017f */
[----:B-1----:R-:W-:Y:S05]  /*13580*/  @!P1 BRA `(.L_x_1754) ;  /* 0x0000017c008c9947 */ /* 0x002fea0003800000 */
.L_x_1753:
[----:B--2---:R-:W2:Y:S01]  /*13590*/  LDL R0, [R1+0x44] ;  /* 0x0000440001007983 */ /* 0x004ea20000100800 */
[----:B01----:R-:W-:Y:S01]  /*135a0*/  IMAD.MOV.U32 R3, RZ, RZ, 0x40000040 ;  /* 0x40000040ff037424 */ /* 0x003fe200078e00ff */
[----:B------:R-:W-:Y:S05]  /*135b0*/  WARPSYNC.ALL ;  /* 0x0000000000007948 */ /* 0x000fea0003800000 */
[C---:B------:R-:W-:Y:S01]  /*135c0*/  R2UR UR4, R6.reuse ;  /* 0x00000000060472ca */ /* 0x040fe200000e0000 */
[----:B-----5:R-:W-:Y:S01]  /*135d0*/  WARPGROUP.ARRIVE ;  /* 0x00000000000079c5 */ /* 0x020fe20000000000 */
[----:B------:R-:W-:Y:S01]  /*135e0*/  R2UR UR5, R7 ;  /* 0x00000000070572ca */ /* 0x000fe200000e0000 */
[----:B------:R-:W-:Y:S01]  /*135f0*/  VIADD R64, R6, 0x2 ;  /* 0x0000000206407836 */ /* 0x000fe20000000000 */
[----:B------:R-:W-:Y:S01]  /*13600*/  R2UR UR7, R3 ;  /* 0x00000000030772ca */ /* 0x000fe200000e0000 */
[----:B------:R-:W-:-:S02]  /*13610*/  IMAD.MOV.U32 R65, RZ, RZ, 0x40000040 ;  /* 0x40000040ff417424 */ /* 0x000fc400078e00ff */
[----:B------:R-:W-:Y:S02]  /*13620*/  IMAD.MOV.U32 R5, RZ, RZ, 0x40000040 ;  /* 0x40000040ff057424 */ /* 0x000fe400078e00ff */
[C---:B------:R-:W-:Y:S01]  /*13630*/  VIADD R62, R6.reuse, 0x4 ;  /* 0x00000004063e7836 */ /* 0x040fe20000000000 */
[----:B------:R0:W-:Y:S01]  /*13640*/  STL.64 [R1+0x38], R64 ;  /* 0x0000384001007387 */ /* 0x0001e20000100a00 */
[----:B------:R-:W-:Y:S02]  /*13650*/  IMAD.MOV.U32 R63, RZ, RZ, 0x40000040 ;  /* 0x40000040ff3f7424 */ /* 0x000fe400078e00ff */
[C---:B------:R-:W-:Y:S02]  /*13660*/  VIADD R60, R6.reuse, 0x6 ;  /* 0x00000006063c7836 */ /* 0x040fe40000000000 */
[----:B------:R-:W-:Y:S01]  /*13670*/  IMAD.MOV.U32 R61, RZ, RZ, 0x40000040 ;  /* 0x40000040ff3d7424 */ /* 0x000fe200078e00ff */
[----:B------:R0:W-:Y:S01]  /*13680*/  STL.64 [R1+0x30], R62 ;  /* 0x0000303e01007387 */ /* 0x0001e20000100a00 */
[----:B------:R-:W-:-:S02]  /*13690*/  VIADD R58, R6, 0x400 ;  /* 0x00000400063a7836 */ /* 0x000fc40000000000 */
[----:B------:R-:W-:Y:S01]  /*136a0*/  IMAD.MOV.U32 R59, RZ, RZ, 0x40000040 ;  /* 0x40000040ff3b7424 */ /* 0x000fe200078e00ff */
[----:B------:R0:W-:Y:S01]  /*136b0*/  STL.64 [R1+0x28], R60 ;  /* 0x0000283c01007387 */ /* 0x0001e20000100a00 */
[C---:B------:R-:W-:Y:S02]  /*136c0*/  VIADD R56, R6.reuse, 0x402 ;  /* 0x0000040206387836 */ /* 0x040fe40000000000 */
[----:B------:R-:W-:Y:S01]  /*136d0*/  IMAD.MOV.U32 R57, RZ, RZ, 0x40000040 ;  /* 0x40000040ff397424 */ /* 0x000fe200078e00ff */
[----:B------:R0:W-:Y:S01]  /*136e0*/  STL.64 [R1+0x20], R58 ;  /* 0x0000203a01007387 */ /* 0x0001e20000100a00 */
[C---:B------:R-:W-:Y:S02]  /*136f0*/  VIADD R216, R6.reuse, 0x404 ;  /* 0x0000040406d87836 */ /* 0x040fe40000000000 */
[----:B------:R-:W-:Y:S01]  /*13700*/  IMAD.MOV.U32 R217, RZ, RZ, 0x40000040 ;  /* 0x40000040ffd97424 */ /* 0x000fe200078e00ff */
[----:B------:R0:W-:Y:S01]  /*13710*/  STL.64 [R1+0x18], R56 ;  /* 0x0000183801007387 */ /* 0x0001e20000100a00 */
[----:B------:R-:W-:-:S02]  /*13720*/  VIADD R214, R6, 0x406 ;  /* 0x0000040606d67836 */ /* 0x000fc40000000000 */
[----:B------:R-:W-:Y:S02]  /*13730*/  IMAD.MOV.U32 R215, RZ, RZ, 0x40000040 ;  /* 0x40000040ffd77424 */ /* 0x000fe400078e00ff */
[C---:B------:R-:W-:Y:S02]  /*13740*/  VIADD R212, R6.reuse, 0x800 ;  /* 0x0000080006d47836 */ /* 0x040fe40000000000 */
[----:B------:R-:W-:Y:S02]  /*13750*/  IMAD.MOV.U32 R213, RZ, RZ, 0x40000040 ;  /* 0x40000040ffd57424 */ /* 0x000fe400078e00ff */
[C---:B------:R-:W-:Y:S02]  /*13760*/  VIADD R210, R6.reuse, 0x802 ;  /* 0x0000080206d27836 */ /* 0x040fe40000000000 */
[----:B------:R-:W-:Y:S02]  /*13770*/  IMAD.MOV.U32 R211, RZ, RZ, 0x40000040 ;  /* 0x40000040ffd37424 */ /* 0x000fe400078e00ff */
        /* <DEDUP_REMOVED lines=10> */
[----:B------:R-:W-:Y:S02]  /*13820*/  VIADD R10, R6, 0xc06 ;  /* 0x00000c06060a7836 */ /* 0x000fe40000000000 */
[----:B------:R-:W-:Y:S02]  /*13830*/  IMAD.MOV.U32 R11, RZ, RZ, 0x40000040 ;  /* 0x40000040ff0b7424 */ /* 0x000fe400078e00ff */
[----:B------:R-:W-:-:S02]  /*13840*/  IMAD.MOV.U32 R3, RZ, RZ, 0x40000040 ;  /* 0x40000040ff037424 */ /* 0x000fc400078e00ff */
[----:B--2---:R-:W-:-:S04]  /*13850*/  IMAD R2, R204, 0x800, R0 ;  /* 0x00000800cc027824 */ /* 0x004fc800078e0200 */
[C---:B------:R-:W-:Y:S01]  /*13860*/  VIADD R4, R2.reuse, 0x2 ;  /* 0x0000000202047836 */ /* 0x040fe20000000000 */
[----:B------:R-:W-:-:S13]  /*13870*/  R2UR UR6, R2 ;  /* 0x00000000020672ca */ /* 0x000fda00000e0000 */
[----:B------:R-:W-:Y:S01]  /*13880*/  HGMMA.64x64x16.F32.BF16 R24, gdesc[UR4], RZ, !UPT, gsb0 ;  /* 0x00e00000041879f0 */ /* 0x000fe2000c0018ff */
[----:B------:R-:W-:Y:S02]  /*13890*/  R2UR UR4, R64 ;  /* 0x00000000400472ca */ /* 0x000fe400000e0000 */
[----:B------:R-:W-:Y:S02]  /*138a0*/  R2UR UR5, R65 ;  /* 0x00000000410572ca */ /* 0x000fe400000e0000 */
[----:B------:R-:W-:Y:S01]  /*138b0*/  R2UR UR6, R4 ;  /* 0x00000000040672ca */ /* 0x000fe200000e0000 */
[----:B------:R-:W-:Y:S01]  /*138c0*/  VIADD R4, R2, 0x4 ;  /* 0x0000000402047836 */ /* 0x000fe20000000000 */
[----:B------:R-:W-:Y:S01]  /*138d0*/  R2UR UR7, R5 ;  /* 0x00000000050772ca */ /* 0x000fe200000e0000 */
[----:B------:R-:W-:Y:S01]  /*138e0*/  IMAD.MOV.U32 R5, RZ, RZ, 0x40000040 ;  /* 0x40000040ff057424 */ /* 0x000fe200078e00ff */
[----:B------:R-:W-:Y:S02]  /*138f0*/  WARPGROUP.DEPBAR.LE gsb0, 0x0 ;  /* 0x00008000000079c5 */ /* 0x000fe40000010000 */
[----:B------:R-:W-:-:S09]  /*13900*/  WARPGROUP.ARRIVE ;  /* 0x00000000000079c5 */ /* 0x000fd20000000000 */
[----:B------:R-:W-:Y:S01]  /*13910*/  HGMMA.64x64x16.F32.BF16 R24, gdesc[UR4], R24, gsb0 ;  /* 0x00e00000041879f0 */ /* 0x000fe20008001818 */
        /* <DEDUP_REMOVED lines=102> */
[C---:B------:R-:W-:Y:S01]  /*13f80*/  VIADD R4, R2.reuse, 0x604 ;  /* 0x0000060402047836 */ /* 0x040fe20000000000 */
[----:B------:R-:W-:Y:S01]  /*13f90*/  R2UR UR7, R5 ;  /* 0x00000000050772ca */ /* 0x000fe200000e0000 */
[----:B------:R-:W-:Y:S02]  /*13fa0*/  IMAD.MOV.U32 R5, RZ, RZ, 0x40000040 ;  /* 0x40000040ff057424 */ /* 0x000fe400078e00ff */
[----:B------:R-:W-:Y:S01]  /*13fb0*/  VIADD R2, R2, 0x606 ;  /* 0x0000060602027836 */ /* 0x000fe20000000000 */
[----:B------:R-:W-:-:S02]  /*13fc0*/  WARPGROUP.DEPBAR.LE gsb0, 0x0 ;  /* 0x00008000000079c5 */ /* 0x000fc40000010000 */
[----:B------:R-:W-:-:S07]  /*13fd0*/  WARPGROUP.ARRIVE ;  /* 0x00000000000079c5 */ /* 0x000fce0000000000 */
[----:B------:R-:W-:Y:S01]  /*13fe0*/  HGMMA.64x64x16.F32.BF16 R24, gdesc[UR4], R24, gsb0 ;  /* 0x00e00000041879f0 */ /* 0x000fe20008001818 */
[----:B------:R-:W-:Y:S02]  /*13ff0*/  R2UR UR4, R12 ;  /* 0x000000000c0472ca */ /* 0x000fe400000e0000 */
[----:B------:R-:W-:Y:S02]  /*14000*/  R2UR UR5, R13 ;  /* 0x000000000d0572ca */ /* 0x000fe400000e0000 */
[----:B------:R-:W-:Y:S02]  /*14010*/  R2UR UR6, R4 ;  /* 0x00000000040672ca */ /* 0x000fe400000e0000 */
[----:B------:R-:W-:Y:S01]  /*14020*/  R2UR UR7, R5 ;  /* 0x00000000050772ca */ /* 0x000fe200000e0000 */
[----:B------:R-:W-:Y:S02]  /*14030*/  WARPGROUP.DEPBAR.LE gsb0, 0x0 ;  /* 0x00008000000079c5 */ /* 0x000fe40000010000 */
[----:B------:R-:W-:-:S10]  /*14040*/  WARPGROUP.ARRIVE ;  /* 0x00000000000079c5 */ /* 0x000fd40000000000 */
[----:B------:R-:W-:Y:S01]  /*14050*/  HGMMA.64x64x16.F32.BF16 R24, gdesc[UR4], R24, gsb0 ;  /* 0x00e00000041879f0 */ /* 0x000fe20008001818 */
[----:B------:R-:W-:Y:S02]  /*14060*/  R2UR UR4, R10 ;  /* 0x000000000a0472ca */ /* 0x000fe400000e0000 */
[----:B------:R-:W-:Y:S02]  /*14070*/  R2UR UR5, R11 ;  /* 0x000000000b0572ca */ /* 0x000fe400000e0000 */
[----:B------:R-:W-:Y:S02]  /*14080*/  R2UR UR6, R2 ;  /* 0x00000000020672ca */ /* 0x000fe400000e0000 */
[----:B------:R-:W-:Y:S01]  /*14090*/  R2UR UR7, R3 ;  /* 0x00000000030772ca */ /* 0x000fe200000e0000 */
[----:B------:R-:W-:Y:S02]  /*140a0*/  WARPGROUP.DEPBAR.LE gsb0, 0x0 ;  /* 0x00008000000079c5 */ /* 0x000fe40000010000 */
[----:B------:R-:W-:-:S10]  /*140b0*/  WARPGROUP.ARRIVE ;  /* 0x00000000000079c5 */ /* 0x000fd40000000000 */
[----:B------:R-:W-:Y:S03]  /*140c0*/  HGMMA.64x64x16.F32.BF16 R24, gdesc[UR4], R24, gsb0 ;  /* 0x00e00000041879f0 */ /* 0x000fe60008001818 */
[----:B------:R-:W-:Y:S02]  /*140d0*/  WARPGROUP.DEPBAR.LE gsb0, 0x0 ;  /* 0x00008000000079c5 */ /* 0x000fe40000010000 */
[----:B0-----:R-:W-:Y:S05]  /*140e0*/  @!P0 BRA `(.L_x_1755) ;  /* 0x0000000000048947 */ /* 0x001fea0003800000 */
[----:B------:R-:W-:Y:S01]  /*140f0*/  BPT.TRAP 0x1 ;  /* 0x000000040000795c */ /* 0x000fe20000300000 */
.L_x_1755:
[----:B------:R-:W2:Y:S01]  /*14100*/  LDL R0, [R1+0x64] ;  /* 0x0000640001007983 */ /* 0x000ea20000100800 */
[----:B------:R-:W0:Y:S03]  /*14110*/  LDC R72, c[0x0][0x448] ;  /* 0x00011200ff487b82 */ /* 0x000e260000000800 */
[----:B------:R-:W2:Y:S04]  /*14120*/  LDL R70, [R1+0x4c] ;  /* 0x00004c0001467983 */ /* 0x000ea80000100800 */
[----:B------:R-:W3:Y:S01]  /*14130*/  LDL R65, [R1+0x8] ;  /* 0x0000080001417983 */ /* 0x000ee20000100800 */
[----:B------:R-:W1:Y:S03]  /*14140*/  LDC.64 R56, c[0x0][0x9e0] ;  /* 0x00027800ff387b82 */ /* 0x000e660000000a00 */
[----:B------:R-:W4:Y:S01]  /*14150*/  LDL R9, [R1+0x4] ;  /* 0x0000040001097983 */ /* 0x000f220000100800 */
[----:B------:R-:W-:Y:S01]  /*14160*/  LOP3.LUT R22, R22, 0xffffffbf, RZ, 0xc0, !PT ;  /* 0xffffffbf16167812 */ /* 0x000fe200078ec0ff */
[----:B------:R-:W-:Y:S01]  /*14170*/  ULDC UR4, c[0x0][0x9dc] ;  /* 0x0002770000047ab9 */ /* 0x000fe20000000800 */
[----:B0-----:R-:W-:-:S13]  /*14180*/  ISETP.NE.AND P1, PT, R72, 0x1, PT ;  /* 0x000000014800780c */ /* 0x001fda0003f25270 */
[----:B------:R-:W0:Y:S08]  /*14190*/  @P1 LDC R3, c[0x0][0x44c] ;  /* 0x00011300ff031b82 */ /* 0x000e300000000800 */
[----:B------:R-:W5:Y:S01]  /*141a0*/  @P1 LDC R4, c[0x0][0x450] ;  /* 0x00011400ff041b82 */ /* 0x000f620000000800 */
[----:B------:R-:W-:Y:S01]  /*141b0*/  @P1 LOP3.LUT R22, R22, 0x40, RZ, 0xfc, !PT ;  /* 0x0000004016161812 */ /* 0x000fe200078efcff */
[----:B------:R-:W-:-:S03]  /*141c0*/  IMAD.U32 R223, RZ, RZ, UR4 ;  /* 0x00000004ffdf7e24 */ /* 0x000fc6000f8e00ff */
[----:B------:R-:W-:Y:S02]  /*141d0*/  LOP3.LUT R22, R22, 0xffffffdf, RZ, 0xc0, !PT ;  /* 0xffffffdf16167812 */ /* 0x000fe400078ec0ff */
[----:B------:R-:W-:Y:S01]  /*141e0*/  LEA R58, R95, 0xffffffc0, 0x6 ;  /* 0xffffffc05f3a7811 */ /* 0x000fe200078e30ff */
[----:B--2---:R-:W-:-:S04]  /*141f0*/  IMAD.IADD R0, R0, 0x1, R70 ;  /* 0x0000000100007824 */ /* 0x004fc800078e0246 */
[----:B0-----:R-:W-:-:S04]  /*14200*/  @P1 IMAD.HI.U32 R3, R0, R3, RZ ;  /* 0x0000000300031227 */ /* 0x001fc800078e00ff */
[----:B------:R-:W-:Y:S01]  /*14210*/  IMAD.MOV.U32 R2, RZ, RZ, R0 ;  /* 0x000000ffff027224 */ /* 0x000fe200078e0000 */
[----:B-----5:R-:W-:Y:S01]  /*14220*/  @P1 SHF.R.U32.HI R2, RZ, R4, R3 ;  /* 0x00000004ff021219 */ /* 0x020fe20000011603 */
[----:B------:R-:W-:Y:S02]  /*14230*/  IMAD.MOV.U32 R4, RZ, RZ, -0x40 ;  /* 0xffffffc0ff047424 */ /* 0x000fe400078e00ff */
[----:B------:R-:W-:Y:S02]  /*14240*/  VIADD R0, R8, 0x30840 ;  /* 0x0003084008007836 */ /* 0x000fe40000000000 */
[----:B------:R-:W0:Y:S01]  /*14250*/  SHFL.IDX PT, R8, R2, RZ, 0x1c1f ;  /* 0x001c1fff02087589 */ /* 0x000e2200000e0000 */
[----:B------:R-:W-:-:S04]  /*14260*/  IMAD R5, R95, R4, 0x40 ;  /* 0x000000405f057424 */ /* 0x000fc800078e0204 */
[----:B------:R-:W-:Y:S01]  /*14270*/  VIADD R3, R5, 0x1 ;  /* 0x0000000105037836 */ /* 0x000fe20000000000 */
[----:B-1----:R-:W-:Y:S02]  /*14280*/  ISETP.GE.AND P1, PT, R57, 0x1, PT ;  /* 0x000000013900780c */ /* 0x002fe40003f26270 */
[----:B----4-:R-:W-:Y:S01]  /*14290*/  PRMT R0, R9, 0x654, R0 ;  /* 0x0000065409007816 */ /* 0x010fe20000000000 */
[----:B---3--:R-:W-:Y:S01]  /*142a0*/  IMAD R3, R65, -0x2, R3 ;  /* 0xfffffffe41037824 */ /* 0x008fe200078e0203 */
[----:B------:R-:W-:Y:S02]  /*142b0*/  LOP3.LUT R4, RZ, R223, RZ, 0x33, !PT ;  /* 0x000000dfff047212 */ /* 0x000fe400078e33ff */
[----:B------:R1:W-:Y:S02]  /*142c0*/  SYNCS.ARRIVE.TRANS64.RED.A1T0 RZ, [R0+URZ], RZ ;  /* 0x000000ff00ff79a7 */ /* 0x0003e4000810043f */
[----:B------:R-:W-:Y:S01]  /*142d0*/  IADD3 R3, -R219, R3, R220 ;  /* 0x00000003db037210 */ /* 0x000fe20007ffe1dc */
[----:B-1----:R-:W-:-:S04]  /*142e0*/  IMAD.IADD R0, R220, 0x1, R5 ;  /* 0x00000001dc007824 */ /* 0x002fc800078e0205 */
[----:B------:R-:W-:Y:S02]  /*142f0*/  IMAD.IADD R60, R3, 0x1, R56 ;  /* 0x00000001033c7824 */ /* 0x000fe400078e0238 */
[----:B------:R-:W-:Y:S02]  /*14300*/  IMAD R59, R65, -0x2, R0 ;  /* 0xfffffffe413b7824 */ /* 0x000fe400078e0200 */
[----:B------:R-:W-:Y:S01]  /*14310*/  IMAD.IADD R61, R3, 0x1, R4 ;  /* 0x00000001033d7824 */ /* 0x000fe200078e0204 */
[----:B------:R-:W-:Y:S02]  /*14320*/  @P1 LOP3.LUT R22, R22, 0x20, RZ, 0xfc, !PT ;  /* 0x0000002016161812 */ /* 0x000fe400078efcff */
[----:B0-----:R-:W-:Y:S01]  /*14330*/  VIADDMNMX R0, R8, R60, R59, PT ;  /* 0x0000003c08007246 */ /* 0x001fe2000380013b */
[----:B------:R-:W-:Y:S01]  /*14340*/  IMAD.IADD R4, R61, 0x1, R8 ;  /* 0x000000013d047824 */ /* 0x000fe200078e0208 */
[----:B------:R-:W-:Y:S06]  /*14350*/  @!P1 BRA `(.L_x_1756) ;  /* 0x0000000000509947 */ /* 0x000fec0003800000 */
[----:B------:R-:W-:Y:S01]  /*14360*/  IADD3 R3, -R219, R220, R8 ;  /* 0x000000dcdb037210 */ /* 0x000fe20007ffe108 */
[----:B------:R-:W-:Y:S03]  /*14370*/  BSSY B0, `(.L_x_1757) ;  /* 0x000000e000007945 */ /* 0x000fe60003800000 */
[----:B------:R-:W-:-:S13]  /*14380*/  ISETP.GT.AND P1, PT, R3, -0x1, PT ;  /* 0xffffffff0300780c */ /* 0x000fda0003f24270 */
        /* <DEDUP_REMOVED lines=8> */
.L_x_1758:
[----:B------:R-:W-:-:S13]  /*14410*/  ISETP.NE.AND P1, PT, R57, 0x1, PT ;  /* 0x000000013900780c */ /* 0x000fda0003f25270 */
[----:B------:R-:W0:Y:S02]  /*14420*/  @P1 LDC.64 R8, c[0x0][0x9e8] ;  /* 0x00027a00ff081b82 */ /* 0x000e240000000a00 */
[----:B0-----:R-:W-:-:S05]  /*14430*/  @P1 IMAD.HI.U32 R8, R3, R8, RZ ;  /* 0x0000000803081227 */ /* 0x001fca00078e00ff */
[----:B------:R-:W-:-:S07]  /*14440*/  @P1 SHF.R.U32.HI R3, RZ, R9, R8 ;  /* 0x00000009ff031219 */ /* 0x000fce0000011608 */
.L_x_1759:
[----:B------:R-:W-:Y:S05]  /*14450*/  BSYNC B0 ;  /* 0x0000000000007941 */ /* 0x000fea0003800000 */
.L_x_1757:
[----:B------:R-:W-:-:S04]  /*14460*/  IMAD R3, R3, R57, -R58 ;  /* 0x0000003903037224 */ /* 0x000fc800078e0a3a */
[----:B------:R-:W-:-:S05]  /*14470*/  IMAD R3, R65, -0x2, R3 ;  /* 0xfffffffe41037824 */ /* 0x000fca00078e0203 */
[----:B------:R-:W-:Y:S02]  /*14480*/  VIMNMX R4, R4, R3, !PT ;  /* 0x0000000304047248 */ /* 0x000fe40007fe0100 */
[----:B------:R-:W-:-:S07]  /*14490*/  VIADDMNMX R0, R3, R57, R0, PT ;  /* 0x0000003903007246 */ /* 0x000fce0003800100 */
.L_x_1756:
[C---:B------:R-:W-:Y:S01]  /*144a0*/  ISETP.GE.AND P2, PT, R5.reuse, 0x9, PT ;  /* 0x000000090500780c */ /* 0x040fe20003f46270 */
[----:B------:R-:W0:Y:S01]  /*144b0*/  SHFL.IDX PT, R2, R2, 0x1, 0x1c1f ;  /* 0x003c1f0002027f89 */ /* 0x000e2200000e0000 */
[C---:B------:R-:W-:Y:S02]  /*144c0*/  ISETP.GE.AND P1, PT, R5.reuse, 0x2, PT ;  /* 0x000000020500780c */ /* 0x040fe40003f26270 */
[C---:B------:R-:W-:Y:S02]  /*144d0*/  ISETP.GT.AND P3, PT, R4.reuse, 0x8, !P2 ;  /* 0x000000080400780c */ /* 0x040fe40005764270 */
[----:B------:R-:W-:Y:S02]  /*144e0*/  ISETP.GT.AND P4, PT, R4, 0x1, !P1 ;  /* 0x000000010400780c */ /* 0x000fe40004f84270 */
[----:B------:R-:W-:Y:S02]  /*144f0*/  ISETP.LT.OR P3, PT, R0, 0x9, P3 ;  /* 0x000000090000780c */ /* 0x000fe40001f61670 */
[----:B------:R-:W-:-:S02]  /*14500*/  ISETP.GE.AND P5, PT, R5, 0xa, PT ;  /* 0x0000000a0500780c */ /* 0x000fc40003fa6270 */
[----:B------:R-:W-:Y:S02]  /*14510*/  FSEL R73, R28, -INF , !P3 ;  /* 0xff8000001c497808 */ /* 0x000fe40005800000 */
[----:B------:R-:W-:Y:S02]  /*14520*/  ISETP.LT.OR P4, PT, R0, 0x2, P4 ;  /* 0x000000020000780c */ /* 0x000fe40002781670 */
[----:B------:R-:W-:Y:S02]  /*14530*/  ISETP.GT.AND P3, PT, R4, 0x9, !P5 ;  /* 0x000000090400780c */ /* 0x000fe40006f64270 */
[----:B------:R-:W-:Y:S02]  /*14540*/  FSEL R71, R25, -INF , !P4 ;  /* 0xff80000019477808 */ /* 0x000fe40006000000 */
        /* <DEDUP_REMOVED lines=26> */
[C---:B------:R-:W-:Y:S02]  /*146f0*/  ISETP.GE.AND P4, PT, R5.reuse, 0x22, PT ;  /* 0x000000220500780c */ /* 0x040fe40003f86270 */
        /* <DEDUP_REMOVED lines=26> */
[----:B------:R-:W-:Y:S02]  /*148a0*/  ISETP.GE.AND P3, PT, R5, 0x39, PT ;  /* 0x000000390500780c */ /* 0x000fe40003f66270 */
[----:B------:R-:W-:Y:S02]  /*148b0*/  P2R R28, PR, RZ, 0x20 ;  /* 0x00000020ff1c7803 */ /* 0x000fe40000000000 */
[----:B------:R-:W-:-:S02]  /*148c0*/  ISETP.GT.AND P4, PT, R4, 0x38, !P3 ;  /* 0x000000380400780c */ /* 0x000fc40005f84270 */
[----:B------:R-:W-:Y:S02]  /*148d0*/  ISETP.GE.AND P5, PT, R5, 0x3a, PT ;  /* 0x0000003a0500780c */ /* 0x000fe40003fa6270 */
[----:B------:R-:W-:-:S04]  /*148e0*/  ISETP.LT.OR P4, PT, R0, 0x39, P4 ;  /* 0x000000390000780c */ /* 0x000fc80002781670 */
[----:B------:R-:W-:Y:S02]  /*148f0*/  FSEL R3, R52, -INF , !P4 ;  /* 0xff80000034037808 */ /* 0x000fe40006000000 */
[----:B------:R-:W-:-:S04]  /*14900*/  ISETP.GT.AND P4, PT, R4, RZ, !P6 ;  /* 0x000000ff0400720c */ /* 0x000fc80007784270 */
[----:B------:R-:W-:-:S04]  /*14910*/  ISETP.LT.OR P4, PT, R0, 0x1, P4 ;  /* 0x000000010000780c */ /* 0x000fc80002781670 */
[----:B------:R-:W-:Y:S02]  /*14920*/  FSEL R69, R24, -INF , !P4 ;  /* 0xff80000018457808 */ /* 0x000fe40006000000 */
[----:B------:R-:W-:Y:S01]  /*14930*/  ISETP.GT.AND P4, PT, R4, 0x39, !P5 ;  /* 0x000000390400780c */ /* 0x000fe20006f84270 */
[----:B0-----:R-:W-:-:S03]  /*14940*/  IMAD.IADD R4, R61, 0x1, R2 ;  /* 0x000000013d047824 */ /* 0x001fc600078e0202 */
[----:B------:R-:W-:Y:S02]  /*14950*/  ISETP.LT.OR P4, PT, R0, 0x3a, P4 ;  /* 0x0000003a0000780c */ /* 0x000fe40002781670 */
[----:B------:R-:W-:Y:S02]  /*14960*/  VIADDMNMX R0, R2, R60, R59, PT ;  /* 0x0000003c02007246 */ /* 0x000fe4000380013b */
[----:B------:R-:W-:Y:S02]  /*14970*/  FSEL R53, R53, -INF , !P4 ;  /* 0xff80000035357808 */ /* 0x000fe40006000000 */
[----:B------:R-:W-:-:S13]  /*14980*/  ISETP.GE.AND P4, PT, R57, 0x1, PT ;  /* 0x000000013900780c */ /* 0x000fda0003f86270 */
[----:B------:R-:W-:Y:S05]  /*14990*/  @!P4 BRA `(.L_x_1760) ;  /* 0x000000000050c947 */ /* 0x000fea0003800000 */
        /* <DEDUP_REMOVED lines=11> */
.L_x_1762:
[----:B------:R-:W-:-:S13]  /*14a50*/  ISETP.NE.AND P4, PT, R57, 0x1, PT ;  /* 0x000000013900780c */ /* 0x000fda0003f85270 */
[----:B------:R-:W0:Y:S02]  /*14a60*/  @P4 LDC.64 R60, c[0x0][0x9e8] ;  /* 0x00027a00ff3c4b82 */ /* 0x000e240000000a00 */
[----:B0-----:R-:W-:-:S05]  /*14a70*/  @P4 IMAD.HI.U32 R8, R2, R60, RZ ;  /* 0x0000003c02084227 */ /* 0x001fca00078e00ff */
[----:B------:R-:W-:-:S07]  /*14a80*/  @P4 SHF.R.U32.HI R2, RZ, R61, R8 ;  /* 0x0000003dff024219 */ /* 0x000fce0000011608 */
.L_x_1763:
[----:B------:R-:W-:Y:S05]  /*14a90*/  BSYNC B0 ;  /* 0x0000000000007941 */ /* 0x000fea0003800000 */
.L_x_1761:
[----:B------:R-:W-:-:S04]  /*14aa0*/  IMAD R2, R2, R57, -R58 ;  /* 0x0000003902027224 */ /* 0x000fc800078e0a3a */
[----:B------:R-:W-:-:S05]  /*14ab0*/  IMAD R5, R65, -0x2, R2 ;  /* 0xfffffffe41057824 */ /* 0x000fca00078e0202 */
[----:B------:R-:W-:Y:S02]  /*14ac0*/  VIMNMX R4, R4, R5, !PT ;  /* 0x0000000504047248 */ /* 0x000fe40007fe0100 */
[----:B------:R-:W-:-:S07]  /*14ad0*/  VIADDMNMX R0, R5, R57, R0, PT ;  /* 0x0000003905007246 */ /* 0x000fce0003800100 */
.L_x_1760:
[----:B------:R-:W-:Y:S01]  /*14ae0*/  FMNMX.FTZ R2, R69, R71, !PT ;  /* 0x0000004745027209 */ /* 0x000fe20007810000 */
[----:B------:R-:W-:Y:S01]  /*14af0*/  ULDC UR4, c[0x0][0x988] ;  /* 0x0002620000047ab9 */ /* 0x000fe20000000800 */
        /* <DEDUP_REMOVED lines=14> */
[C---:B------:R-:W-:Y:S02]  /*14be0*/  ISETP.GT.AND P2, PT, R4.reuse, 0x8, !P2 ;  /* 0x000000080400780c */ /* 0x040fe40005744270 */
[----:B------:R-:W-:Y:S02]  /*14bf0*/  ISETP.GT.AND P1, PT, R4, 0x10, !P1 ;  /* 0x000000100400780c */ /* 0x000fe40004f24270 */
[----:B------:R-:W-:-:S02]  /*14c00*/  FMNMX.FTZ R2, R29, R2, !PT ;  /* 0x000000021d027209 */ /* 0x000fc40007810000 */
[C---:B------:R-:W-:Y:S02]  /*14c10*/  ISETP.LT.OR P2, PT, R0.reuse, 0x9, P2 ;  /* 0x000000090000780c */ /* 0x040fe40001741670 */
[----:B------:R-:W-:Y:S02]  /*14c20*/  ISETP.LT.OR P1, PT, R0, 0x11, P1 ;  /* 0x000000110000780c */ /* 0x000fe40000f21670 */
[----:B------:R-:W-:Y:S02]  /*14c30*/  FMNMX.FTZ R2, R41, R2, !PT ;  /* 0x0000000229027209 */ /* 0x000fe40007810000 */
[----:B------:R-:W-:Y:S02]  /*14c40*/  FSEL R59, R30, -INF , !P2 ;  /* 0xff8000001e3b7808 */ /* 0x000fe40005000000 */
[----:B------:R-:W-:Y:S02]  /*14c50*/  ISETP.NE.AND P2, PT, R63, RZ, PT ;  /* 0x000000ff3f00720c */ /* 0x000fe40003f45270 */
[----:B------:R-:W-:-:S02]  /*14c60*/  FSEL R63, R34, -INF , !P1 ;  /* 0xff800000223f7808 */ /* 0x000fc40004800000 */
[----:B------:R-:W-:Y:S02]  /*14c70*/  FMNMX.FTZ R2, R25, R2, !PT ;  /* 0x0000000219027209 */ /* 0x000fe40007810000 */
[----:B------:R-:W-:Y:S02]  /*14c80*/  ISETP.NE.AND P1, PT, R32, RZ, PT ;  /* 0x000000ff2000720c */ /* 0x000fe40003f25270 */
[----:B------:R-:W-:Y:S02]  /*14c90*/  FMNMX.FTZ R2, R45, R2, !PT ;  /* 0x000000022d027209 */ /* 0x000fe40007810000 */
[----:B------:R-:W-:Y:S02]  /*14ca0*/  ISETP.GT.AND P1, PT, R4, 0x11, !P1 ;  /* 0x000000110400780c */ /* 0x000fe40004f24270 */
[----:B------:R-:W-:Y:S02]  /*14cb0*/  FMNMX.FTZ R2, R9, R2, !PT ;  /* 0x0000000209027209 */ /* 0x000fe40007810000 */
[----:B------:R-:W-:-:S02]  /*14cc0*/  ISETP.LT.OR P1, PT, R0, 0x12, P1 ;  /* 0x000000120000780c */ /* 0x000fc40000f21670 */
[----:B------:R-:W-:Y:S02]  /*14cd0*/  ISETP.GT.AND P6, PT, R4, RZ, !P6 ;  /* 0x000000ff0400720c */ /* 0x000fe400077c4270 */
[----:B------:R-:W-:Y:S02]  /*14ce0*/  FMNMX.FTZ R2, R49, R2, !PT ;  /* 0x0000000231027209 */ /* 0x000fe40007810000 */
[----:B------:R-:W-:Y:S02]  /*14cf0*/  FSEL R35, R35, -INF , !P1 ;  /* 0xff80000023237808 */ /* 0x000fe40004800000 */
[----:B------:R-:W-:Y:S02]  /*14d00*/  ISETP.NE.AND P1, PT, R64, RZ, PT ;  /* 0x000000ff4000720c */ /* 0x000fe40003f25270 */
[----:B------:R-:W-:Y:S02]  /*14d10*/  ISETP.LT.OR P6, PT, R0, 0x1, P6 ;  /* 0x000000010000780c */ /* 0x000fe400037c1670 */
[----:B------:R-:W-:-:S02]  /*14d20*/  FMNMX.FTZ R2, R3, R2, !PT ;  /* 0x0000000203027209 */ /* 0x000fc40007810000 */
[----:B------:R-:W-:Y:S02]  /*14d30*/  ISETP.GT.AND P1, PT, R4, 0x18, !P1 ;  /* 0x000000180400780c */ /* 0x000fe40004f24270 */
[----:B------:R-:W-:Y:S02]  /*14d40*/  FSEL R31, R26, -INF , !P6 ;  /* 0xff8000001a1f7808 */ /* 0x000fe40007000000 */
[----:B------:R-:W-:Y:S01]  /*14d50*/  FMNMX.FTZ R26, R53, R2, !PT ;  /* 0x00000002351a7209 */ /* 0x000fe20007810000 */
[----:B------:R-:W-:Y:S01]  /*14d60*/  IMAD.U32 R2, RZ, RZ, UR4 ;  /* 0x00000004ff027e24 */ /* 0x000fe2000f8e00ff */
[----:B------:R-:W-:Y:S02]  /*14d70*/  ISETP.LT.OR P1, PT, R0, 0x19, P1 ;  /* 0x000000190000780c */ /* 0x000fe40000f21670 */
[----:B------:R-:W-:Y:S01]  /*14d80*/  ISETP.NE.AND P4, PT, R44, RZ, PT ;  /* 0x000000ff2c00720c */ /* 0x000fe20003f85270 */
[----:B------:R-:W0:Y:S01]  /*14d90*/  SHFL.BFLY PT, R5, R26, 0x2, 0x1f ;  /* 0x0c401f001a057f89 */ /* 0x000e2200000e0000 */
[----:B------:R-:W-:-:S02]  /*14da0*/  FSEL R65, R38, -INF , !P1 ;  /* 0xff80000026417808 */ /* 0x000fc40004800000 */
[----:B------:R-:W-:Y:S02]  /*14db0*/  ISETP.NE.AND P1, PT, R36, RZ, PT ;  /* 0x000000ff2400720c */ /* 0x000fe40003f25270 */
[C---:B------:R-:W-:Y:S02]  /*14dc0*/  ISETP.GT.AND P3, PT, R4.reuse, 0x38, !P3 ;  /* 0x000000380400780c */ /* 0x040fe40005f64270 */
[C---:B------:R-:W-:Y:S02]  /*14dd0*/  ISETP.GT.AND P1, PT, R4.reuse, 0x19, !P1 ;  /* 0x000000190400780c */ /* 0x040fe40004f24270 */
[----:B------:R-:W-:Y:S02]  /*14de0*/  ISETP.GT.AND P5, PT, R4, 0x39, !P5 ;  /* 0x000000390400780c */ /* 0x000fe40006fa4270 */
[C---:B------:R-:W-:Y:S02]  /*14df0*/  ISETP.LT.OR P1, PT, R0.reuse, 0x1a, P1 ;  /* 0x0000001a0000780c */ /* 0x040fe40000f21670 */
[----:B------:R-:W-:-:S02]  /*14e00*/  ISETP.LT.OR P3, PT, R0, 0x39, P3 ;  /* 0x000000390000780c */ /* 0x000fc40001f61670 */
[----:B------:R-:W-:Y:S02]  /*14e10*/  FSEL R39, R39, -INF , !P1 ;  /* 0xff80000027277808 */ /* 0x000fe40004800000 */
[----:B------:R-:W-:Y:S02]  /*14e20*/  ISETP.NE.AND P1, PT, R66, RZ, PT ;  /* 0x000000ff4200720c */ /* 0x000fe40003f25270 */
[----:B------:R-:W-:Y:S02]  /*14e30*/  ISETP.LT.OR P5, PT, R0, 0x3a, P5 ;  /* 0x0000003a0000780c */ /* 0x000fe40002fa1670 */
[----:B------:R-:W-:Y:S02]  /*14e40*/  ISETP.GT.AND P1, PT, R4, 0x20, !P1 ;  /* 0x000000200400780c */ /* 0x000fe40004f24270 */
[----:B------:R-:W-:Y:S02]  /*14e50*/  FSEL R55, R55, -INF , !P5 ;  /* 0xff80000037377808 */ /* 0x000fe40006800000 */
[----:B------:R-:W-:-:S02]  /*14e60*/  ISETP.LT.OR P1, PT, R0, 0x21, P1 ;  /* 0x000000210000780c */ /* 0x000fc40000f21670 */
[----:B0-----:R-:W-:Y:S02]  /*14e70*/  FMNMX.FTZ R28, R26, R5, !PT ;  /* 0x000000051a1c7209 */ /* 0x001fe40007810000 */
[----:B------:R-:W-:Y:S02]  /*14e80*/  FSEL R67, R42, -INF , !P1 ;  /* 0xff8000002a437808 */ /* 0x000fe40004800000 */
[----:B------:R-:W-:Y:S01]  /*14e90*/  ISETP.NE.AND P1, PT, R40, RZ, PT ;  /* 0x000000ff2800720c */ /* 0x000fe20003f25270 */
[----:B------:R-:W0:Y:S03]  /*14ea0*/  SHFL.BFLY PT, R5, R28, 0x1, 0x1f ;  /* 0x0c201f001c057f89 */ /* 0x000e2600000e0000 */
[----:B------:R-:W-:-:S04]  /*14eb0*/  ISETP.GT.AND P1, PT, R4, 0x21, !P1 ;  /* 0x000000210400780c */ /* 0x000fc80004f24270 */
[----:B------:R-:W-:-:S04]  /*14ec0*/  ISETP.LT.OR P1, PT, R0, 0x22, P1 ;  /* 0x000000220000780c */ /* 0x000fc80000f21670 */
[----:B------:R-:W-:Y:S02]  /*14ed0*/  FSEL R43, R43, -INF , !P1 ;  /* 0xff8000002b2b7808 */ /* 0x000fe40004800000 */
[----:B------:R-:W-:Y:S02]  /*14ee0*/  ISETP.GT.AND P1, PT, R4, 0x28, !P2 ;  /* 0x000000280400780c */ /* 0x000fe40005724270 */
[----:B------:R-:W-:Y:S02]  /*14ef0*/  ISETP.NE.AND P2, PT, R68, RZ, PT ;  /* 0x000000ff4400720c */ /* 0x000fe40003f45270 */
[----:B------:R-:W-:-:S04]  /*14f00*/  ISETP.LT.OR P1, PT, R0, 0x29, P1 ;  /* 0x000000290000780c */ /* 0x000fc80000f21670 */
[----:B------:R-:W-:Y:S02]  /*14f10*/  FSEL R27, R46, -INF , !P1 ;  /* 0xff8000002e1b7808 */ /* 0x000fe40004800000 */
[----:B------:R-:W-:Y:S02]  /*14f20*/  ISETP.GT.AND P1, PT, R4, 0x29, !P4 ;  /* 0x000000290400780c */ /* 0x000fe40006724270 */
[----:B0-----:R-:W-:Y:S02]  /*14f30*/  FMNMX.FTZ R5, R28, R5, !PT ;  /* 0x000000051c057209 */ /* 0x001fe40007810000 */
[----:B------:R-:W-:Y:S02]  /*14f40*/  ISETP.LT.OR P1, PT, R0, 0x2a, P1 ;  /* 0x0000002a0000780c */ /* 0x000fe40000f21670 */
[----:B------:R-:W-:Y:S01]  /*14f50*/  ISETP.NE.AND P4, PT, R48, RZ, PT ;  /* 0x000000ff3000720c */ /* 0x000fe20003f85270 */
[----:B------:R-:W-:Y:S01]  /*14f60*/  FMUL.FTZ R24, R5, R2 ;  /* 0x0000000205187220 */ /* 0x000fe20000410000 */
[----:B------:R-:W-:-:S02]  /*14f70*/  FSEL R47, R47, -INF , !P1 ;  /* 0xff8000002f2f7808 */ /* 0x000fc40004800000 */
[----:B------:R-:W-:-:S04]  /*14f80*/  FSETP.NEU.FTZ.AND P1, PT, R5, -INF , PT ;  /* 0xff8000000500780b */ /* 0x000fc80003f3d000 */
[----:B------:R-:W-:Y:S02]  /*14f90*/  FSEL R30, R24, RZ, P1 ;  /* 0x000000ff181e7208 */ /* 0x000fe40000800000 */
[----:B------:R-:W-:Y:S02]  /*14fa0*/  FMNMX.FTZ R24, R31, R8, !PT ;  /* 0x000000081f187209 */ /* 0x000fe40007810000 */
[C---:B------:R-:W-:Y:S01]  /*14fb0*/  ISETP.GT.AND P1, PT, R4.reuse, 0x30, !P2 ;  /* 0x000000300400780c */ /* 0x040fe20005724270 */
[--C-:B------:R-:W-:Y:S01]  /*14fc0*/  FFMA.FTZ R26, R71, R2, -R30.reuse ;  /* 0x00000002471a7223 */ /* 0x100fe2000001081e */
[----:B------:R-:W-:Y:S01]  /*14fd0*/  FMNMX.FTZ R24, R59, R24, !PT ;  /* 0x000000183b187209 */ /* 0x000fe20007810000 */
[-CC-:B------:R-:W-:Y:S01]  /*14fe0*/  FFMA.FTZ R28, R79, R2.reuse, -R30.reuse ;  /* 0x000000024f1c7223 */ /* 0x180fe2000001081e */
[----:B------:R-:W-:Y:S01]  /*14ff0*/  ISETP.GT.AND P2, PT, R4, 0x31, !P4 ;  /* 0x000000310400780c */ /* 0x000fe20006744270 */
[--C-:B------:R-:W-:Y:S01]  /*15000*/  FFMA.FTZ R4, R69, R2, -R30.reuse ;  /* 0x0000000245047223 */ /* 0x100fe2000001081e */
[----:B------:R-:W-:Y:S01]  /*15010*/  FMNMX.FTZ R24, R61, R24, !PT ;  /* 0x000000183d187209 */ /* 0x000fe20007810000 */
[----:B------:R0:W-:Y:S01]  /*15020*/  MUFU.EX2 R75, R26 ;  /* 0x0000001a004b7308 */ /* 0x0001e20000000800 */
[C---:B------:R-:W-:Y:S01]  /*15030*/  ISETP.LT.OR P1, PT, R0.reuse, 0x31, P1 ;  /* 0x000000310000780c */ /* 0x040fe20000f21670 */
[--C-:B------:R-:W-:Y:S01]  /*15040*/  FFMA.FTZ R37, R37, R2, -R30.reuse ;  /* 0x0000000225257223 */ /* 0x100fe2000001081e */
[----:B------:R-:W-:Y:S01]  /*15050*/  FMNMX.FTZ R24, R63, R24, !PT ;  /* 0x000000183f187209 */ /* 0x000fe20007810000 */
[-CC-:B------:R-:W-:Y:S01]  /*15060*/  FFMA.FTZ R33, R33, R2.reuse, -R30.reuse ;  /* 0x0000000221217223 */ /* 0x180fe2000001081e */
[----:B------:R-:W-:Y:S01]  /*15070*/  ISETP.LT.OR P2, PT, R0, 0x32, P2 ;  /* 0x000000320000780c */ /* 0x000fe20001741670 */
[--C-:B------:R-:W-:Y:S01]  /*15080*/  FFMA.FTZ R0, R73, R2, -R30.reuse ;  /* 0x0000000249007223 */ /* 0x100fe2000001081e */
[----:B------:R-:W-:Y:S01]  /*15090*/  FMNMX.FTZ R24, R35, R24, !PT ;  /* 0x0000001823187209 */ /* 0x000fe20007810000 */
[----:B------:R1:W-:Y:S01]  /*150a0*/  MUFU.EX2 R196, R4 ;  /* 0x0000000400c47308 */ /* 0x0003e20000000800 */
[----:B------:R-:W-:Y:S01]  /*150b0*/  FSEL R69, R50, -INF , !P1 ;  /* 0xff80000032457808 */ /* 0x000fe20004800000 */
[--C-:B0-----:R-:W-:Y:S01]  /*150c0*/  FFMA.FTZ R26, R81, R2, -R30.reuse ;  /* 0x00000002511a7223 */ /* 0x101fe2000001081e */
[----:B------:R-:W-:Y:S01]  /*150d0*/  FMNMX.FTZ R24, R65, R24, !PT ;  /* 0x0000001841187209 */ /* 0x000fe20007810000 */
[-CC-:B------:R-:W-:Y:S01]  /*150e0*/  FFMA.FTZ R29, R29, R2.reuse, -R30.reuse ;  /* 0x000000021d1d7223 */ /* 0x180fe2000001081e */
[----:B------:R-:W-:Y:S01]  /*150f0*/  FSEL R51, R51, -INF , !P2 ;  /* 0xff80000033337808 */ /* 0x000fe20005000000 */
[--C-:B------:R-:W-:Y:S01]  /*15100*/  FFMA.FTZ R41, R41, R2, -R30.reuse ;  /* 0x0000000229297223 */ /* 0x100fe2000001081e */
[----:B------:R-:W-:Y:S01]  /*15110*/  FMNMX.FTZ R24, R39, R24, !PT ;  /* 0x0000001827187209 */ /* 0x000fe20007810000 */
[----:B------:R-:W-:Y:S01]  /*15120*/  MUFU.EX2 R0, R0 ;  /* 0x0000000000007308 */ /* 0x000fe20000000800 */
[----:B------:R-:W-:Y:S01]  /*15130*/  FSEL R71, R54, -INF , !P3 ;  /* 0xff80000036477808 */ /* 0x000fe20005800000 */
[--C-:B-1----:R-:W-:Y:S01]  /*15140*/  FFMA.FTZ R4, R77, R2, -R30.reuse ;  /* 0x000000024d047223 */ /* 0x102fe2000001081e */
[----:B------:R-:W-:Y:S01]  /*15150*/  FMNMX.FTZ R24, R67, R24, !PT ;  /* 0x0000001843187209 */ /* 0x000fe20007810000 */
[-CC-:B------:R-:W-:Y:S01]  /*15160*/  FFMA.FTZ R25, R25, R2.reuse, -R30.reuse ;  /* 0x0000000219197223 */ /* 0x180fe2000001081e */
[----:B------:R-:W-:Y:S01]  /*15170*/  ISETP.NE.AND P4, PT, R72, 0x1, PT ;  /* 0x000000014800780c */ /* 0x000fe20003f85270 */
[--C-:B------:R-:W-:Y:S01]  /*15180*/  FFMA.FTZ R45, R45, R2, -R30.reuse ;  /* 0x000000022d2d7223 */ /* 0x100fe2000001081e */
[----:B------:R-:W-:Y:S01]  /*15190*/  FMNMX.FTZ R24, R43, R24, !PT ;  /* 0x000000182b187209 */ /* 0x000fe20007810000 */
[----:B------:R-:W0:Y:S01]  /*151a0*/  MUFU.EX2 R77, R4 ;  /* 0x00000004004d7308 */ /* 0x000e220000000800 */
[-CC-:B------:R-:W-:Y:S01]  /*151b0*/  FFMA.FTZ R9, R9, R2.reuse, -R30.reuse ;  /* 0x0000000209097223 */ /* 0x180fe2000001081e */
[--C-:B------:R-:W-:Y:S01]  /*151c0*/  FFMA.FTZ R49, R49, R2, -R30.reuse ;  /* 0x0000000231317223 */ /* 0x100fe2000001081e */
[----:B------:R-:W-:Y:S01]  /*151d0*/  FMNMX.FTZ R24, R27, R24, !PT ;  /* 0x000000181b187209 */ /* 0x000fe20007810000 */
[-CC-:B------:R-:W-:Y:S01]  /*151e0*/  FFMA.FTZ R3, R3, R2.reuse, -R30.reuse ;  /* 0x0000000203037223 */ /* 0x180fe2000001081e */
[----:B------:R-:W-:-:S02]  /*151f0*/  FFMA.FTZ R30, R53, R2, -R30 ;  /* 0x00000002351e7223 */ /* 0x000fc4000001081e */
[----:B------:R-:W-:Y:S01]  /*15200*/  FMNMX.FTZ R24, R47, R24, !PT ;  /* 0x000000182f187209 */ /* 0x000fe20007810000 */
[----:B------:R-:W-:Y:S02]  /*15210*/  MUFU.EX2 R28, R28 ;  /* 0x0000001c001c7308 */ /* 0x000fe40000000800 */
[----:B------:R-:W1:Y:S01]  /*15220*/  @P4 LDC R44, c[0x0][0x450] ;  /* 0x00011400ff2c4b82 */ /* 0x000e620000000800 */
[----:B------:R-:W-:-:S04]  /*15230*/  FMNMX.FTZ R24, R69, R24, !PT ;  /* 0x0000001845187209 */ /* 0x000fc80007810000 */
[----:B------:R-:W-:Y:S01]  /*15240*/  FMNMX.FTZ R24, R51, R24, !PT ;  /* 0x0000001833187209 */ /* 0x000fe20007810000 */
[----:B------:R-:W2:Y:S01]  /*15250*/  MUFU.EX2 R79, R26 ;  /* 0x0000001a004f7308 */ /* 0x000ea20000000800 */
[----:B0-----:R-:W-:Y:S02]  /*15260*/  F2FP.BF16.F32.PACK_AB R198, R77, R0 ;  /* 0x000000004dc6723e */ /* 0x001fe400000010ff */
[----:B------:R-:W-:-:S04]  /*15270*/  FMNMX.FTZ R24, R71, R24, !PT ;  /* 0x0000001847187209 */ /* 0x000fc80007810000 */
[----:B------:R-:W-:Y:S01]  /*15280*/  FMNMX.FTZ R24, R55, R24, !PT ;  /* 0x0000001837187209 */ /* 0x000fe20007810000 */
[----:B------:R0:W-:Y:S04]  /*15290*/  MUFU.EX2 R194, R37 ;  /* 0x0000002500c27308 */ /* 0x0001e80000000800 */
[----:B------:R-:W3:Y:S04]  /*152a0*/  SHFL.BFLY PT, R73, R24, 0x2, 0x1f ;  /* 0x0c401f0018497f89 */ /* 0x000ee800000e0000 */
[----:B------:R-:W-:Y:S01]  /*152b0*/  MUFU.EX2 R33, R33 ;  /* 0x0000002100217308 */ /* 0x000fe20000000800 */
[----:B0-----:R-:W-:Y:S01]  /*152c0*/  FADD.FTZ R37, R196, R75 ;  /* 0x0000004bc4257221 */ /* 0x001fe20000010000 */
[----:B--2---:R-:W-:-:S02]  /*152d0*/  F2FP.BF16.F32.PACK_AB R192, R79, R28 ;  /* 0x0000001c4fc0723e */ /* 0x004fc400000010ff */
[----:B------:R-:W-:Y:S01]  /*152e0*/  F2FP.BF16.F32.PACK_AB R196, R75, R196 ;  /* 0x000000c44bc4723e */ /* 0x000fe200000010ff */
[----:B------:R-:W-:-:S03]  /*152f0*/  FADD.FTZ R38, R0, R37 ;  /* 0x0000002500267221 */ /* 0x000fc60000010000 */
[----:B------:R-:W-:Y:S08]  /*15300*/  MUFU.EX2 R29, R29 ;  /* 0x0000001d001d7308 */ /* 0x000ff00000000800 */
[----:B------:R0:W-:Y:S01]  /*15310*/  MUFU.EX2 R188, R41 ;  /* 0x0000002900bc7308 */ /* 0x0001e20000000800 */
[----:B---3--:R-:W-:-:S07]  /*15320*/  FMNMX.FTZ R73, R24, R73, !PT ;  /* 0x0000004918497209 */ /* 0x008fce0007810000 */
[----:B------:R-:W-:Y:S01]  /*15330*/  MUFU.EX2 R25, R25 ;  /* 0x0000001900197308 */ /* 0x000fe20000000800 */
[----:B------:R-:W2:Y:S01]  /*15340*/  SHFL.BFLY PT, R4, R73, 0x1, 0x1f ;  /* 0x0c201f0049047f89 */ /* 0x000ea200000e0000 */
[----:B0-----:R-:W0:Y:S06]  /*15350*/  @P4 LDC R41, c[0x0][0x44c] ;  /* 0x00011300ff294b82 */ /* 0x001e2c0000000800 */
[----:B------:R-:W-:Y:S08]  /*15360*/  MUFU.EX2 R190, R45 ;  /* 0x0000002d00be7308 */ /* 0x000ff00000000800 */
[----:B------:R-:W-:Y:S08]  /*15370*/  MUFU.EX2 R9, R9 ;  /* 0x0000000900097308 */ /* 0x000ff00000000800 */
[----:B------:R-:W-:Y:S01]  /*15380*/  MUFU.EX2 R184, R49 ;  /* 0x0000003100b87308 */ /* 0x000fe20000000800 */
[----:B--2---:R-:W-:Y:S01]  /*15390*/  FMNMX.FTZ R4, R73, R4, !PT ;  /* 0x0000000449047209 */ /* 0x004fe20007810000 */
[----:B0-----:R-:W-:-:S03]  /*153a0*/  @P4 IMAD.HI.U32 R41, R70, R41, RZ ;  /* 0x0000002946294227 */ /* 0x001fc600078e00ff */
[C---:B------:R-:W-:Y:S01]  /*153b0*/  FSETP.NEU.FTZ.AND P1, PT, R4.reuse, -INF , PT ;  /* 0xff8000000400780b */ /* 0x040fe20003f3d000 */
[----:B------:R-:W-:Y:S02]  /*153c0*/  FMUL.FTZ R24, R4, R2 ;  /* 0x0000000204187220 */ /* 0x000fe40000410000 */
[----:B------:R-:W-:Y:S03]  /*153d0*/  MUFU.EX2 R3, R3 ;  /* 0x0000000300037308 */ /* 0x000fe60000000800 */
[----:B------:R-:W-:-:S05]  /*153e0*/  FSEL R24, R24, RZ, P1 ;  /* 0x000000ff18187208 */ /* 0x000fca0000800000 */
        /* <DEDUP_REMOVED lines=14> */
[----:B------:R-:W0:Y:S01]  /*154d0*/  MUFU.EX2 R8, R8 ;  /* 0x0000000800087308 */ /* 0x000e220000000800 */
[-CC-:B------:R-:W-:Y:S01]  /*154e0*/  FFMA.FTZ R51, R51, R2.reuse, -R24.reuse ;  /* 0x0000000233337223 */ /* 0x180fe20000010818 */
[-CC-:B------:R-:W-:Y:S01]  /*154f0*/  FFMA.FTZ R71, R71, R2.reuse, -R24.reuse ;  /* 0x0000000247477223 */ /* 0x180fe20000010818 */
[----:B------:R-:W-:-:S05]  /*15500*/  FFMA.FTZ R55, R55, R2, -R24 ;  /* 0x0000000237377223 */ /* 0x000fca0000010818 */
[----:B------:R-:W-:Y:S08]  /*15510*/  MUFU.EX2 R59, R59 ;  /* 0x0000003b003b7308 */ /* 0x000ff00000000800 */
[----:B------:R-:W2:Y:S01]  /*15520*/  MUFU.EX2 R26, R61 ;  /* 0x0000003d001a7308 */ /* 0x000ea20000000800 */
[----:B0-----:R-:W-:-:S07]  /*15530*/  F2FP.BF16.F32.PACK_AB R197, R8, R31 ;  /* 0x0000001f08c5723e */ /* 0x001fce00000010ff */
[----:B------:R-:W-:Y:S08]  /*15540*/  MUFU.EX2 R63, R63 ;  /* 0x0000003f003f7308 */ /* 0x000ff00000000800 */
[----:B------:R0:W3:Y:S01]  /*15550*/  MUFU.EX2 R32, R35 ;  /* 0x0000002300207308 */ /* 0x0000e20000000800 */
[----:B--2---:R-:W-:-:S07]  /*15560*/  F2FP.BF16.F32.PACK_AB R199, R26, R59 ;  /* 0x0000003b1ac7723e */ /* 0x004fce00000010ff */
[----:B------:R-:W2:Y:S01]  /*15570*/  MUFU.EX2 R65, R65 ;  /* 0x0000004100417308 */ /* 0x000ea20000000800 */
[----:B0-----:R-:W-:Y:S01]  /*15580*/  FADD.FTZ R35, R77, R38 ;  /* 0x000000264d237221 */ /* 0x001fe20000010000 */
[----:B------:R-:W-:-:S03]  /*15590*/  FADD.FTZ R38, R31, R8 ;  /* 0x000000081f267221 */ /* 0x000fc60000010000 */
[----:B------:R-:W-:Y:S01]  /*155a0*/  FADD.FTZ R40, R28, R35 ;  /* 0x000000231c287221 */ /* 0x000fe20000010000 */
[----:B------:R-:W-:Y:S02]  /*155b0*/  FADD.FTZ R35, R59, R38 ;  /* 0x000000263b237221 */ /* 0x000fe40000010000 */
[----:B------:R0:W4:Y:S01]  /*155c0*/  MUFU.EX2 R34, R39 ;  /* 0x0000002700227308 */ /* 0x0001220000000800 */
[----:B------:R-:W-:Y:S01]  /*155d0*/  FADD.FTZ R42, R79, R40 ;  /* 0x000000284f2a7221 */ /* 0x000fe20000010000 */
[----:B------:R-:W-:Y:S01]  /*155e0*/  FADD.FTZ R40, R26, R35 ;  /* 0x000000231a287221 */ /* 0x000fe20000010000 */
[----:B---3--:R-:W-:Y:S02]  /*155f0*/  F2FP.BF16.F32.PACK_AB R193, R32, R63 ;  /* 0x0000003f20c1723e */ /* 0x008fe400000010ff */
[----:B------:R-:W-:Y:S01]  /*15600*/  FADD.FTZ R37, R33, R42 ;  /* 0x0000002a21257221 */ /* 0x000fe20000010000 */
[----:B------:R-:W-:Y:S02]  /*15610*/  FADD.FTZ R35, R63, R40 ;  /* 0x000000283f237221 */ /* 0x000fe40000010000 */
[----:B------:R-:W3:Y:S01]  /*15620*/  MUFU.EX2 R67, R67 ;  /* 0x0000004300437308 */ /* 0x000ee20000000800 */
[----:B------:R-:W-:Y:S01]  /*15630*/  FADD.FTZ R42, R194, R37 ;  /* 0x00000025c22a7221 */ /* 0x000fe20000010000 */
[----:B------:R-:W-:Y:S01]  /*15640*/  FADD.FTZ R40, R32, R35 ;  /* 0x0000002320287221 */ /* 0x000fe20000010000 */
[----:B------:R-:W-:Y:S01]  /*15650*/  F2FP.BF16.F32.PACK_AB R194, R194, R33 ;  /* 0x00000021c2c2723e */ /* 0x000fe200000010ff */
[----:B0-----:R-:W-:-:S02]  /*15660*/  IMAD.MOV.U32 R39, RZ, RZ, R70 ;  /* 0x000000ffff277224 */ /* 0x001fc400078e0046 */
[----:B------:R-:W-:Y:S01]  /*15670*/  FADD.FTZ R37, R29, R42 ;  /* 0x0000002a1d257221 */ /* 0x000fe20000010000 */
[----:B--2---:R-:W-:Y:S01]  /*15680*/  FADD.FTZ R35, R65, R40 ;  /* 0x0000002841237221 */ /* 0x004fe20000010000 */
[----:B-1----:R-:W-:Y:S01]  /*15690*/  @P4 SHF.R.U32.HI R39, RZ, R44, R41 ;  /* 0x0000002cff274219 */ /* 0x002fe20000011629 */
[----:B------:R-:W0:Y:S01]  /*156a0*/  MUFU.EX2 R36, R43 ;  /* 0x0000002b00247308 */ /* 0x000e220000000800 */
[----:B------:R-:W-:Y:S01]  /*156b0*/  FADD.FTZ R42, R188, R37 ;  /* 0x00000025bc2a7221 */ /* 0x000fe20000010000 */
[----:B----4-:R-:W-:Y:S01]  /*156c0*/  FADD.FTZ R40, R34, R35 ;  /* 0x0000002322287221 */ /* 0x010fe20000010000 */
[----:B------:R-:W-:Y:S01]  /*156d0*/  ISETP.GE.AND P4, PT, R57, 0x1, PT ;  /* 0x000000013900780c */ /* 0x000fe20003f86270 */
[----:B------:R-:W-:Y:S02]  /*156e0*/  IMAD.IADD R39, R102, 0x1, R39 ;  /* 0x0000000166277824 */ /* 0x000fe400078e0227 */
[----:B------:R-:W-:Y:S01]  /*156f0*/  FADD.FTZ R37, R25, R42 ;  /* 0x0000002a19257221 */ /* 0x000fe20000010000 */
[----:B------:R-:W-:Y:S01]  /*15700*/  F2FP.BF16.F32.PACK_AB R188, R188, R29 ;  /* 0x0000001dbcbc723e */ /* 0x000fe200000010ff */
[----:B------:R-:W1:Y:S01]  /*15710*/  MUFU.EX2 R27, R27 ;  /* 0x0000001b001b7308 */ /* 0x000e620000000800 */
[----:B---3--:R-:W-:Y:S01]  /*15720*/  FADD.FTZ R35, R67, R40 ;  /* 0x0000002843237221 */ /* 0x008fe20000010000 */
[C---:B------:R-:W-:Y:S01]  /*15730*/  FADD.FTZ R40, R190.reuse, R37 ;  /* 0x00000025be287221 */ /* 0x040fe20000010000 */
[----:B------:R-:W-:Y:S01]  /*15740*/  F2FP.BF16.F32.PACK_AB R190, R190, R25 ;  /* 0x00000019bebe723e */ /* 0x000fe200000010ff */
[----:B------:R-:W-:Y:S01]  /*15750*/  IMAD.IADD R56, R39, 0x1, R56 ;  /* 0x0000000127387824 */ /* 0x000fe200078e0238 */
[----:B------:R-:W-:-:S03]  /*15760*/  F2FP.BF16.F32.PACK_AB R195, R34, R65 ;  /* 0x0000004122c3723e */ /* 0x000fc600000010ff */
[----:B------:R-:W2:Y:S01]  /*15770*/  MUFU.EX2 R38, R47 ;  /* 0x0000002f00267308 */ /* 0x000ea20000000800 */
[C---:B0-----:R-:W-:Y:S01]  /*15780*/  FADD.FTZ R0, R36.reuse, R35 ;  /* 0x0000002324007221 */ /* 0x041fe20000010000 */
[----:B------:R-:W-:Y:S01]  /*15790*/  FADD.FTZ R35, R9, R40 ;  /* 0x0000002809237221 */ /* 0x000fe20000010000 */
[----:B------:R-:W-:-:S03]  /*157a0*/  F2FP.BF16.F32.PACK_AB R189, R36, R67 ;  /* 0x0000004324bd723e */ /* 0x000fc600000010ff */
[C---:B------:R-:W-:Y:S01]  /*157b0*/  FADD.FTZ R40, R184.reuse, R35 ;  /* 0x00000023b8287221 */ /* 0x040fe20000010000 */
[----:B------:R-:W-:Y:S01]  /*157c0*/  F2FP.BF16.F32.PACK_AB R184, R184, R9 ;  /* 0x00000009b8b8723e */ /* 0x000fe200000010ff */
[----:B------:R-:W0:Y:S01]  /*157d0*/  MUFU.EX2 R69, R69 ;  /* 0x0000004500457308 */ /* 0x000e220000000800 */
[----:B-1----:R-:W-:Y:S01]  /*157e0*/  FADD.FTZ R33, R27, R0 ;  /* 0x000000001b217221 */ /* 0x002fe20000010000 */
[----:B------:R-:W-:-:S06]  /*157f0*/  FADD.FTZ R221, R3, R40 ;  /* 0x0000002803dd7221 */ /* 0x000fcc0000010000 */
        /* <DEDUP_REMOVED lines=9> */
[----:B--2---:R-:W-:Y:S01]  /*15890*/  FADD.FTZ R9, R71, R8 ;  /* 0x0000000847097221 */ /* 0x004fe20000010000 */
[----:B------:R-:W-:Y:S02]  /*158a0*/  VIADD R8, R95, 0xfffffffe ;  /* 0xfffffffe5f087836 */ /* 0x000fe40000000000 */
[C---:B0-----:R-:W-:Y:S01]  /*158b0*/  FADD.FTZ R221, R30.reuse, R221 ;  /* 0x000000dd1edd7221 */ /* 0x041fe20000010000 */
[----:B------:R-:W-:Y:S01]  /*158c0*/  F2FP.BF16.F32.PACK_AB R186, R30, R3 ;  /* 0x000000031eba723e */ /* 0x000fe200000010ff */
[C---:B-1----:R-:W-:Y:S01]  /*158d0*/  FADD.FTZ R9, R0.reuse, R9 ;  /* 0x0000000900097221 */ /* 0x042fe20000010000 */
[----:B------:R-:W-:Y:S01]  /*158e0*/  F2FP.BF16.F32.PACK_AB R187, R0, R71 ;  /* 0x0000004700bb723e */ /* 0x000fe200000010ff */
[----:B------:R-:W-:Y:S06]  /*158f0*/  @!P4 BRA `(.L_x_1764) ;  /* 0x000000000048c947 */ /* 0x000fec0003800000 */
        /* <DEDUP_REMOVED lines=11> */
.L_x_1766:
[----:B------:R-:W-:-:S13]  /*159b0*/  ISETP.NE.AND P1, PT, R57, 0x1, PT ;  /* 0x000000013900780c */ /* 0x000fda0003f25270 */
[----:B------:R-:W0:Y:S02]  /*159c0*/  @P1 LDC.64 R24, c[0x0][0x9e8] ;  /* 0x00027a00ff181b82 */ /* 0x000e240000000a00 */
[----:B0-----:R-:W-:-:S05]  /*159d0*/  @P1 IMAD.HI.U32 R24, R0, R24, RZ ;  /* 0x0000001800181227 */ /* 0x001fca00078e00ff */
[----:B------:R-:W-:-:S07]  /*159e0*/  @P1 SHF.R.U32.HI R0, RZ, R25, R24 ;  /* 0x00000019ff001219 */ /* 0x000fce0000011618 */
.L_x_1767:
[----:B------:R-:W-:Y:S05]  /*159f0*/  BSYNC B0 ;  /* 0x0000000000007941 */ /* 0x000fea0003800000 */
.L_x_1765:
[----:B------:R-:W-:-:S05]  /*15a00*/  IMAD R57, R0, R57, R57 ;  /* 0x0000003900397224 */ /* 0x000fca00078e0239 */
[----:B------:R-:W-:-:S07]  /*15a10*/  VIMNMX R56, R56, R57, PT ;  /* 0x0000003938387248 */ /* 0x000fce0003fe0100 */
.L_x_1764:
[----:B------:R-:W2:Y:S01]  /*15a20*/  LDL R25, [R1+0x68] ;  /* 0x0000680001197983 */ /* 0x000ea20000100800 */
[----:B------:R-:W-:Y:S01]  /*15a30*/  SHF.R.S32.HI R3, RZ, 0x1f, R56 ;  /* 0x0000001fff037819 */ /* 0x000fe20000011438 */
[----:B------:R-:W-:Y:S01]  /*15a40*/  BSSY B1, `(.L_x_1768) ;  /* 0x000032b000017945 */ /* 0x000fe20003800000 */
[----:B------:R-:W-:Y:S01]  /*15a50*/  IMAD.MOV.U32 R0, RZ, RZ, 0x3f800000 ;  /* 0x3f800000ff007424 */ /* 0x000fe200078e00ff */
[----:B------:R-:W-:Y:S02]  /*15a60*/  CS2R R150, SRZ ;  /* 0x0000000000967805 */ /* 0x000fe4000001ff00 */
[----:B------:R-:W-:Y:S01]  /*15a70*/  LEA.HI R24, R3, R56, RZ, 0x6 ;  /* 0x0000003803187211 */ /* 0x000fe200078f30ff */
[----:B------:R-:W-:Y:S01]  /*15a80*/  IMAD.MOV.U32 R3, RZ, RZ, 0x3f800000 ;  /* 0x3f800000ff037424 */ /* 0x000fe200078e00ff */
[----:B------:R-:W-:Y:S02]  /*15a90*/  CS2R R148, SRZ ;  /* 0x0000000000947805 */ /* 0x000fe4000001ff00 */
[----:B------:R-:W-:-:S02]  /*15aa0*/  CS2R R146, SRZ ;  /* 0x0000000000927805 */ /* 0x000fc4000001ff00 */
[----:B------:R-:W-:Y:S02]  /*15ab0*/  SHF.R.S32.HI R24, RZ, 0x6, R24 ;  /* 0x00000006ff187819 */ /* 0x000fe40000011418 */
        /* <DEDUP_REMOVED lines=60> */
[----:B--2---:R-:W-:-:S04]  /*15e80*/  VIMNMX R25, R25, R24, !PT ;  /* 0x0000001819197248 */ /* 0x004fc80007fe0100 */
[----:B------:R-:W-:Y:S01]  /*15e90*/  ISETP.GE.AND P1, PT, R8, R25, PT ;  /* 0x000000190800720c */ /* 0x000fe20003f26270 */
[----:B------:R0:W-:Y:S02]  /*15ea0*/  STL [R1+0x10], R25 ;  /* 0x0000101901007387 */ /* 0x0001e40000100800 */
[----:B0-----:R-:W-:-:S10]  /*15eb0*/  CS2R R24, SRZ ;  /* 0x0000000000187805 */ /* 0x001fd4000001ff00 */
[----:B------:R-:W-:Y:S05]  /*15ec0*/  @!P1 BRA `(.L_x_1769) ;  /* 0x0000002c00889947 */ /* 0x000fea0003800000 */
[----:B------:R-:W-:Y:S01]  /*15ed0*/  BSSY B0, `(.L_x_1770) ;  /* 0x00002dd000007945 */ /* 0x000fe20003800000 */
[----:B------:R-:W-:Y:S02]  /*15ee0*/  IMAD.MOV.U32 R0, RZ, RZ, 0x3f800000 ;  /* 0x3f800000ff007424 */ /* 0x000fe400078e00ff */
[----:B------:R-:W-:-:S07]  /*15ef0*/  IMAD.MOV.U32 R151, RZ, RZ, RZ ;  /* 0x000000ffff977224 */ /* 0x000fce00078e00ff */
.L_x_1791:
[----:B------:R-:W-:-:S05]  /*15f00*/  VIADD R222, R204, 0x1 ;  /* 0x00000001ccde7836 */ /* 0x000fca0000000000 */
[----:B------:R-:W-:-:S04]  /*15f10*/  ISETP.NE.AND P1, PT, R222, 0x2, PT ;  /* 0x00000002de00780c */ /* 0x000fc80003f25270 */
[----:B------:R-:W-:Y:S02]  /*15f20*/  SEL R226, RZ, 0x1, P1 ;  /* 0x00000001ffe27807 */ /* 0x000fe40000800000 */
[----:B------:R-:W-:Y:S02]  /*15f30*/  SEL R222, R222, RZ, P1 ;  /* 0x000000ffdede7207 */ /* 0x000fe40000800000 */
[----:B------:R-:W-:Y:S01]  /*15f40*/  LOP3.LUT R226, R218, R226, RZ, 0x3c, !PT ;  /* 0x000000e2dae27212 */ /* 0x000fe200078e3cff */
[----:B------:R-:W-:Y:S06]  /*15f50*/  @!P0 BRA `(.L_x_1771) ;  /* 0x0000000000048947 */ /* 0x000fec0003800000 */
[----:B------:R-:W-:Y:S01]  /*15f60*/  BPT.TRAP 0x1 ;  /* 0x000000040000795c */ /* 0x000fe20000300000 */
.L_x_1771:
[----:B------:R-:W-:Y:S01]  /*15f70*/  IMAD R223, R222, 0x8, R18 ;  /* 0x00000008dedf7824 */ /* 0x000fe200078e0212 */
[----:B------:R-:W-:-:S04]  /*15f80*/  SHF.L.U32 R152, R226, 0x1f, RZ ;  /* 0x0000001fe2987819 */ /* 0x000fc800000006ff */
[----:B------:R0:W1:Y:S01]  /*15f90*/  SYNCS.PHASECHK.TRANS64.TRYWAIT P1, [R223+URZ+0x30830], R152 ;  /* 0x03083098df0075a7 */ /* 0x000062000802017f */
[----:B------:R-:W-:Y:S05]  /*15fa0*/  @!P0 BRA `(.L_x_1772) ;  /* 0x0000000000048947 */ /* 0x000fea0003800000 */
[----:B------:R-:W-:Y:S01]  /*15fb0*/  BPT.TRAP 0x1 ;  /* 0x000000040000795c */ /* 0x000fe20000300000 */
.L_x_1772:
[----:B------:R-:W2:Y:S01]  /*15fc0*/  LDL R2, [R1+0x44] ;  /* 0x0000440001027983 */ /* 0x000ea20000100800 */
[----:B------:R-:W-:Y:S01]  /*15fd0*/  BSSY B2, `(.L_x_1773) ;  /* 0x0000007000027945 */ /* 0x000fe20003800000 */
[----:B--2---:R-:W-:-:S04]  /*15fe0*/  IMAD R2, R222, 0x800, R2 ;  /* 0x00000800de027824 */ /* 0x004fc800078e0202 */
[C---:B------:R-:W-:Y:S02]  /*15ff0*/  VIADD R156, R2.reuse, 0x2 ;  /* 0x00000002029c7836 */ /* 0x040fe40000000000 */
[----:B------:R-:W-:Y:S01]  /*16000*/  VIADD R155, R2, 0x4 ;  /* 0x00000004029b7836 */ /* 0x000fe20000000000 */
[----:B-1----:R-:W-:Y:S06]  /*16010*/  @P1 BRA `(.L_x_1774) ;  /* 0x0000000000081947 */ /* 0x002fec0003800000 */
[----:B------:R-:W1:Y:S02]  /*16020*/  SYNCS.PHASECHK.TRANS64.TRYWAIT P1, [R223+URZ+0x30830], R152 ;  /* 0x03083098df0075a7 */ /* 0x000e64000802017f */
[----:B-1----:R-:W-:Y:S05]  /*16030*/  @!P1 BRA `(.L_x_1775) ;  /* 0x0000015000f49947 */ /* 0x002fea0003800000 */
.L_x_1774:
[----:B------:R-:W-:Y:S05]  /*16040*/  BSYNC B2 ;  /* 0x0000000000027941 */ /* 0x000fea0003800000 */
.L_x_1773:
[----:B------:R2:W-:Y:S04]  /*16050*/  STL.64 [R1+0xd0], R18 ;  /* 0x0000d01201007387 */ /* 0x0005e80000100a00 */
[----:B--2---:R-:W2:Y:S04]  /*16060*/  LDL.64 R18, [R1+0x38] ;  /* 0x0000380001127983 */ /* 0x004ea80000100a00 */
[----:B------:R3:W-:Y:S04]  /*16070*/  STL.64 [R1+0xc8], R16 ;  /* 0x0000c81001007387 */ /* 0x0007e80000100a00 */
[----:B---3--:R-:W3:Y:S04]  /*16080*/  LDL.64 R16, [R1+0x30] ;  /* 0x0000300001107983 */ /* 0x008ee80000100a00 */
[----:B------:R4:W-:Y:S01]  /*16090*/  STL.64 [R1+0xc0], R8 ;  /* 0x0000c00801007387 */ /* 0x0009e20000100a00 */
[----:B01----:R-:W-:-:S03]  /*160a0*/  IMAD.MOV.U32 R152, RZ, RZ, R2 ;  /* 0x000000ffff987224 */ /* 0x003fc600078e0002 */
[----:B----4-:R-:W4:Y:S02]  /*160b0*/  LDL.64 R8, [R1+0x28] ;  /* 0x0000280001087983 */ /* 0x010f240000100a00 */
[----:B------:R-:W-:Y:S01]  /*160c0*/  R2UR UR6, R152 ;  /* 0x00000000980672ca */ /* 0x000fe200000e0000 */
[----:B------:R-:W-:Y:S02]  /*160d0*/  IMAD.MOV.U32 R152, RZ, RZ, R156 ;  /* 0x000000ffff987224 */ /* 0x000fe400078e009c */
[----:B------:R-:W-:Y:S01]  /*160e0*/  VIADD R154, R2, 0x6 ;  /* 0x00000006029a7836 */ /* 0x000fe20000000000 */
[----:B------:R0:W-:Y:S02]  /*160f0*/  STL.64 [R1+0xb8], R4 ;  /* 0x0000b80401007387 */ /* 0x0001e40000100a00 */
[----:B------:R-:W-:Y:S01]  /*16100*/  R2UR UR4, R152 ;  /* 0x00000000980472ca */ /* 0x000fe200000e0000 */
[----:B------:R-:W-:-:S05]  /*16110*/  IMAD.MOV.U32 R152, RZ, RZ, R155 ;  /* 0x000000ffff987224 */ /* 0x000fca00078e009b */
[----:B------:R-:W-:Y:S01]  /*16120*/  R2UR UR8, R152 ;  /* 0x00000000980872ca */ /* 0x000fe200000e0000 */
[----:B------:R-:W-:Y:S02]  /*16130*/  VIADD R152, R2, 0x200 ;  /* 0x0000020002987836 */ /* 0x000fe40000000000 */
[----:B------:R-:W-:Y:S02]  /*16140*/  IMAD.MOV.U32 R155, RZ, RZ, 0x40000040 ;  /* 0x40000040ff9b7424 */ /* 0x000fe400078e00ff */
[----:B------:R-:W-:Y:S01]  /*16150*/  IMAD.MOV.U32 R153, RZ, RZ, 0x40000040 ;  /* 0x40000040ff997424 */ /* 0x000fe200078e00ff */
[----:B------:R-:W-:Y:S01]  /*16160*/  R2UR UR14, R152 ;  /* 0x00000000980e72ca */ /* 0x000fe200000e0000 */
[----:B------:R-:W-:Y:S01]  /*16170*/  VIADD R156, R2, 0x204 ;  /* 0x00000204029c7836 */ /* 0x000fe20000000000 */
[----:B------:R-:W-:Y:S01]  /*16180*/  R2UR UR10, R154 ;  /* 0x000000009a0a72ca */ /* 0x000fe200000e0000 */
[C---:B------:R-:W-:Y:S01]  /*16190*/  VIADD R152, R2.reuse, 0x206 ;  /* 0x0000020602987836 */ /* 0x040fe20000000000 */
[----:B------:R-:W-:Y:S01]  /*161a0*/  R2UR UR11, R155 ;  /* 0x000000009b0b72ca */ /* 0x000fe200000e0000 */
[----:B------:R-:W-:Y:S01]  /*161b0*/  IMAD.MOV.U32 R157, RZ, RZ, 0x40000040 ;  /* 0x40000040ff9d7424 */ /* 0x000fe200078e00ff */
[C---:B------:R-:W-:Y:S01]  /*161c0*/  R2UR UR5, R153.reuse ;  /* 0x00000000990572ca */ /* 0x040fe200000e0000 */
[----:B------:R-:W-:Y:S01]  /*161d0*/  VIADD R154, R2, 0x202 ;  /* 0x00000202029a7836 */ /* 0x000fe20000000000 */
[----:B------:R-:W-:Y:S01]  /*161e0*/  R2UR UR22, R156 ;  /* 0x000000009c1672ca */ /* 0x000fe200000e0000 */
        /* <DEDUP_REMOVED lines=9> */
[----:B------:R-:W-:Y:S01]  /*16280*/  MOV R229, UR11 ;  /* 0x0000000b00e57c02 */ /* 0x000fe20008000f00 */
[----:B------:R-:W-:Y:S01]  /*16290*/  UMOV UR11, UR5 ;  /* 0x00000005000b7c82 */ /* 0x000fe20008000000 */
[----:B------:R-:W-:Y:S01]  /*162a0*/  MOV R227, UR10 ;  /* 0x0000000a00e37c02 */ /* 0x000fe20008000f00 */
[----:B------:R-:W-:Y:S01]  /*162b0*/  UMOV UR10, UR4 ;  /* 0x00000004000a7c82 */ /* 0x000fe20008000000 */
[----:B------:R-:W-:Y:S01]  /*162c0*/  R2UR UR7, R153 ;  /* 0x00000000990772ca */ /* 0x000fe200000e0000 */
[----:B0-----:R-:W4:Y:S01]  /*162d0*/  LDL.64 R4, [R1+0x20] ;  /* 0x0000200001047983 */ /* 0x001f220000100a00 */
[----:B------:R-:W-:Y:S01]  /*162e0*/  R2UR UR34, R154 ;  /* 0x000000009a2272ca */ /* 0x000fe200000e0000 */
[----:B------:R-:W-:Y:S01]  /*162f0*/  VIADD R154, R2, 0x604 ;  /* 0x00000604029a7836 */ /* 0x000fe20000000000 */
[----:B------:R-:W-:Y:S01]  /*16300*/  R2UR UR42, R156 ;  /* 0x000000009c2a72ca */ /* 0x000fe200000e0000 */
[----:B------:R-:W-:Y:S01]  /*16310*/  VIADD R156, R2, 0x602 ;  /* 0x00000602029c7836 */ /* 0x000fe20000000000 */
[----:B------:R-:W-:Y:S01]  /*16320*/  R2UR UR46, R152 ;  /* 0x00000000982e72ca */ /* 0x000fe200000e0000 */
[----:B------:R-:W-:Y:S01]  /*16330*/  VIADD R152, R2, 0x606 ;  /* 0x0000060602987836 */ /* 0x000fe20000000000 */
[----:B------:R-:W-:Y:S01]  /*16340*/  R2UR UR4, R6 ;  /* 0x00000000060472ca */ /* 0x000fe200000e0000 */
[-C--:B------:R-:W-:Y:S01]  /*16350*/  FMUL.FTZ R24, R24, R3.reuse ;  /* 0x0000000318187220 */ /* 0x080fe20000410000 */
[----:B------:R-:W-:Y:S01]  /*16360*/  R2UR UR5, R7 ;  /* 0x00000000070572ca */ /* 0x000fe200000e0000 */
[-C--:B------:R-:W-:Y:S01]  /*16370*/  FMUL.FTZ R25, R25, R3.reuse ;  /* 0x0000000319197220 */ /* 0x080fe20000410000 */
[C---:B------:R-:W-:Y:S01]  /*16380*/  R2UR UR9, R153.reuse ;  /* 0x00000000990972ca */ /* 0x040fe200000e0000 */
[-C--:B------:R-:W-:Y:S01]  /*16390*/  FMUL.FTZ R28, R28, R3.reuse ;  /* 0x000000031c1c7220 */ /* 0x080fe20000410000 */
[----:B------:R-:W-:Y:S01]  /*163a0*/  R2UR UR15, R153 ;  /* 0x00000000990f72ca */ /* 0x000fe200000e0000 */
        /* <DEDUP_REMOVED lines=29> */
[----:B------:R-:W-:Y:S01]  /*16580*/  WARPGROUP.ARRIVE ;  /* 0x00000000000079c5 */ /* 0x000fe20000000000 */
[-C--:B------:R-:W-:Y:S01]  /*16590*/  FMUL.FTZ R60, R60, R3.reuse ;  /* 0x000000033c3c7220 */ /* 0x080fe20000410000 */
[-C--:B------:R-:W-:Y:S01]  /*165a0*/  FMUL.FTZ R61, R61, R3.reuse ;  /* 0x000000033d3d7220 */ /* 0x080fe20000410000 */
[-C--:B------:R-:W-:Y:S01]  /*165b0*/  FMUL.FTZ R64, R64, R3.reuse ;  /* 0x0000000340407220 */ /* 0x080fe20000410000 */
[-C--:B------:R-:W-:Y:S01]  /*165c0*/  FMUL.FTZ R65, R65, R3.reuse ;  /* 0x0000000341417220 */ /* 0x080fe20000410000 */
[-C--:B------:R-:W-:Y:S01]  /*165d0*/  FMUL.FTZ R68, R68, R3.reuse ;  /* 0x0000000344447220 */ /* 0x080fe20000410000 */
[----:B------:R-:W-:Y:S01]  /*165e0*/  HGMMA.64x64x16.F32.BF16 R152, gdesc[UR4], RZ, !UPT, gsb0 ;  /* 0x00e00000049879f0 */ /* 0x000fe2000c0018ff */
[----:B------:R-:W-:Y:S01]  /*165f0*/  UMOV UR6, UR8 ;  /* 0x0000000800067c82 */ /* 0x000fe20008000000 */
[----:B------:R-:W-:Y:S01]  /*16600*/  UMOV UR7, UR9 ;  /* 0x0000000900077c82 */ /* 0x000fe20008000000 */
        /* <DEDUP_REMOVED lines=40> */
[----:B------:R-:W-:-:S02]  /*16890*/  FMUL.FTZ R149, R149, R3 ;  /* 0x0000000395957220 */ /* 0x000fc40000410000 */
[----:B------:R-:W4:Y:S01]  /*168a0*/  LDL.64 R2, [R1+0x18] ;  /* 0x0000180001027983 */ /* 0x000f220000100a00 */
        /* <DEDUP_REMOVED lines=66> */
[----:B--2---:R-:W-:-:S02]  /*16cd0*/  R2UR UR8, R18 ;  /* 0x00000000120872ca */ /* 0x004fc400000e0000 */
[----:B------:R-:W-:Y:S02]  /*16ce0*/  R2UR UR9, R19 ;  /* 0x00000000130972ca */ /* 0x000fe400000e0000 */
[----:B------:R-:W-:Y:S01]  /*16cf0*/  R2UR UR20, R216 ;  /* 0x00000000d81472ca */ /* 0x000fe200000e0000 */
[----:B------:R0:W5:Y:S10]  /*16d00*/  LDL.LU.64 R18, [R1+0xd0] ;  /* 0x0000d00001127983 */ /* 0x0001740000300a00 */
[----:B------:R-:W-:Y:S01]  /*16d10*/  HGMMA.64x64x16.F32.BF16 R152, gdesc[UR8], R152, gsb0 ;  /* 0x00e00000089879f0 */ /* 0x000fe20008001898 */
[----:B---3--:R-:W-:-:S02]  /*16d20*/  R2UR UR4, R16 ;  /* 0x00000000100472ca */ /* 0x008fc400000e0000 */
[----:B------:R-:W-:Y:S02]  /*16d30*/  R2UR UR5, R17 ;  /* 0x00000000110572ca */ /* 0x000fe400000e0000 */
[----:B------:R-:W-:Y:S01]  /*16d40*/  R2UR UR11, R229 ;  /* 0x00000000e50b72ca */ /* 0x000fe200000e0000 */
[----:B------:R0:W5:Y:S01]  /*16d50*/  LDL.LU.64 R16, [R1+0xc8] ;  /* 0x0000c80001107983 */ /* 0x0001620000300a00 */
[----:B------:R-:W-:Y:S01]  /*16d60*/  R2UR UR10, R227 ;  /* 0x00000000e30a72ca */ /* 0x000fe200000e0000 */
[----:B------:R-:W-:Y:S02]  /*16d70*/  WARPGROUP.DEPBAR.LE gsb0, 0x0 ;  /* 0x00008000000079c5 */ /* 0x000fe40000010000 */
[----:B------:R-:W-:-:S06]  /*16d80*/  WARPGROUP.ARRIVE ;  /* 0x00000000000079c5 */ /* 0x000fcc0000000000 */
[----:B------:R-:W-:Y:S01]  /*16d90*/  HGMMA.64x64x16.F32.BF16 R152, gdesc[UR4], R152, gsb0 ;  /* 0x00e00000049879f0 */ /* 0x000fe20008001898 */
[----:B----4-:R-:W-:Y:S02]  /*16da0*/  R2UR UR8, R8 ;  /* 0x00000000080872ca */ /* 0x010fe400000e0000 */
[----:B------:R-:W-:Y:S02]  /*16db0*/  R2UR UR9, R9 ;  /* 0x00000000090972ca */ /* 0x000fe400000e0000 */
[----:B------:R-:W-:Y:S01]  /*16dc0*/  R2UR UR12, R4 ;  /* 0x00000000040c72ca */ /* 0x000fe200000e0000 */
[----:B------:R0:W5:Y:S01]  /*16dd0*/  LDL.LU.64 R8, [R1+0xc0] ;  /* 0x0000c00001087983 */ /* 0x0001620000300a00 */
[----:B------:R-:W-:Y:S02]  /*16de0*/  WARPGROUP.DEPBAR.LE gsb0, 0x0 ;  /* 0x00008000000079c5 */ /* 0x000fe40000010000 */
[----:B------:R-:W-:-:S07]  /*16df0*/  WARPGROUP.ARRIVE ;  /* 0x00000000000079c5 */ /* 0x000fce0000000000 */
[----:B------:R-:W-:Y:S01]  /*16e00*/  HGMMA.64x64x16.F32.BF16 R152, gdesc[UR8], R152, gsb0 ;  /* 0x00e00000089879f0 */ /* 0x000fe20008001898 */
[----:B------:R-:W-:Y:S02]  /*16e10*/  R2UR UR13, R5 ;  /* 0x00000000050d72ca */ /* 0x000fe400000e0000 */
[----:B------:R-:W-:Y:S01]  /*16e20*/  R2UR UR16, R2 ;  /* 0x00000000021072ca */ /* 0x000fe200000e0000 */
[----:B------:R0:W5:Y:S01]  /*16e30*/  LDL.LU.64 R4, [R1+0xb8] ;  /* 0x0000b80001047983 */ /* 0x0001620000300a00 */
[----:B------:R-:W-:Y:S02]  /*16e40*/  WARPGROUP.DEPBAR.LE gsb0, 0x0 ;  /* 0x00008000000079c5 */ /* 0x000fe40000010000 */
[----:B------:R-:W-:-:S07]  /*16e50*/  WARPGROUP.ARRIVE ;  /* 0x00000000000079c5 */ /* 0x000fce0000000000 */
[----:B------:R-:W-:Y:S01]  /*16e60*/  HGMMA.64x64x16.F32.BF16 R152, gdesc[UR12], R152, gsb0 ;  /* 0x00e000000c9879f0 */ /* 0x000fe20008001898 */
[----:B------:R-:W-:Y:S02]  /*16e70*/  R2UR UR17, R3 ;  /* 0x00000000031172ca */ /* 0x000fe400000e0000 */
[----:B------:R-:W-:Y:S02]  /*16e80*/  WARPGROUP.DEPBAR.LE gsb0, 0x0 ;  /* 0x00008000000079c5 */ /* 0x000fe40000010000 */
[----:B------:R-:W-:-:S09]  /*16e90*/  WARPGROUP.ARRIVE ;  /* 0x00000000000079c5 */ /* 0x000fd20000000000 */
[----:B------:R-:W-:Y:S01]  /*16ea0*/  HGMMA.64x64x16.F32.BF16 R152, gdesc[UR16], R152, gsb0 ;  /* 0x00e00000109879f0 */ /* 0x000fe20008001898 */
[----:B------:R-:W-:Y:S02]  /*16eb0*/  R2UR UR21, R217 ;  /* 0x00000000d91572ca */ /* 0x000fe400000e0000 */
[----:B------:R-:W-:Y:S02]  /*16ec0*/  WARPGROUP.DEPBAR.LE gsb0, 0x0 ;  /* 0x00008000000079c5 */ /* 0x000fe40000010000 */
[----:B------:R-:W-:-:S09]  /*16ed0*/  WARPGROUP.ARRIVE ;  /* 0x00000000000079c5 */ /* 0x000fd20000000000 */
[----:B------:R-:W-:Y:S01]  /*16ee0*/  HGMMA.64x64x16.F32.BF16 R152, gdesc[UR20], R152, gsb0 ;  /* 0x00e00000149879f0 */ /* 0x000fe20008001898 */
[----:B------:R-:W-:Y:S02]  /*16ef0*/  R2UR UR24, R214 ;  /* 0x00000000d61872ca */ /* 0x000fe400000e0000 */
[----:B------:R-:W-:Y:S01]  /*16f00*/  R2UR UR25, R215 ;  /* 0x00000000d71972ca */ /* 0x000fe200000e0000 */
[----:B------:R-:W-:Y:S02]  /*16f10*/  WARPGROUP.DEPBAR.LE gsb0, 0x0 ;  /* 0x00008000000079c5 */ /* 0x000fe40000010000 */
[----:B------:R-:W-:-:S10]  /*16f20*/  WARPGROUP.ARRIVE ;  /* 0x00000000000079c5 */ /* 0x000fd40000000000 */
        /* <DEDUP_REMOVED lines=44> */
.L_x_1776:
[----:B------:R-:W-:Y:S01]  /*171f0*/  SHF.L.U32 R0, R218, 0x1f, RZ ;  /* 0x0000001fda007819 */ /* 0x000fe200000006ff */
[----:B-----5:R-:W-:-:S04]  /*17200*/  IMAD R218, R204, 0x8, R18 ;  /* 0x00000008ccda7824 */ /* 0x020fc800078e0212 */
[----:B------:R0:W1:Y:S01]  /*17210*/  SYNCS.PHASECHK.TRANS64.TRYWAIT P1, [R218+URZ+0x30850], R0 ;  /* 0x03085000da0075a7 */ /* 0x000062000802017f */
[----:B------:R-:W-:Y:S05]  /*17220*/  @!P0 BRA `(.L_x_1777) ;  /* 0x0000000000048947 */ /* 0x000fea0003800000 */
[----:B------:R-:W-:Y:S01]  /*17230*/  BPT.TRAP 0x1 ;  /* 0x000000040000795c */ /* 0x000fe20000300000 */
.L_x_1777:
[----:B------:R-:W-:Y:S04]  /*17240*/  BSSY B2, `(.L_x_1778) ;  /* 0x0000004000027945 */ /* 0x000fe80003800000 */
[----:B-1----:R-:W-:Y:S05]  /*17250*/  @P1 BRA `(.L_x_1779) ;  /* 0x0000000000081947 */ /* 0x002fea0003800000 */
[----:B------:R-:W1:Y:S02]  /*17260*/  SYNCS.PHASECHK.TRANS64.TRYWAIT P1, [R218+URZ+0x30850], R0 ;  /* 0x03085000da0075a7 */ /* 0x000e64000802017f */
[----:B-1----:R-:W-:Y:S05]  /*17270*/  @!P1 BRA `(.L_x_1780) ;  /* 0x0000014000789947 */ /* 0x002fea0003800000 */
.L_x_1779:
[----:B------:R-:W-:Y:S05]  /*17280*/  BSYNC B2 ;  /* 0x0000000000027941 */ /* 0x000fea0003800000 */
.L_x_1778:
[----:B01----:R-:W-:Y:S01]  /*17290*/  VIADD R0, R18, 0x400 ;  /* 0x0000040012007836 */ /* 0x003fe20000000000 */
[----:B------:R-:W-:Y:S01]  /*172a0*/  WARPGROUP.ARRIVE ;  /* 0x00000000000079c5 */ /* 0x000fe20000000000 */
[----:B------:R-:W-:-:S03]  /*172b0*/  IMAD.MOV.U32 R3, RZ, RZ, 0x40000040 ;  /* 0x40000040ff037424 */ /* 0x000fc600078e00ff */
[----:B------:R-:W-:Y:S02]  /*172c0*/  SHF.R.U32.HI R0, RZ, 0x4, R0 ;  /* 0x00000004ff007819 */ /* 0x000fe40000011600 */
[----:B------:R-:W-:Y:S01]  /*172d0*/  R2UR UR7, R3 ;  /* 0x00000000030772ca */ /* 0x000fe200000e0000 */
[----:B------:R-:W-:Y:S01]  /*172e0*/  IMAD.MOV.U32 R3, RZ, RZ, 0x40000040 ;  /* 0x40000040ff037424 */ /* 0x000fe200078e00ff */
[----:B------:R-:W-:-:S04]  /*172f0*/  LOP3.LUT R0, R0, 0x3fff, RZ, 0xc0, !PT ;  /* 0x00003fff00007812 */ /* 0x000fc800078ec0ff */
[----:B------:R-:W-:-:S05]  /*17300*/  LOP3.LUT R0, R0, 0x2000000, RZ, 0xfc, !PT ;  /* 0x0200000000007812 */ /* 0x000fca00078efcff */
[----:B------:R-:W-:-:S05]  /*17310*/  IMAD R2, R204, 0x800, R0 ;  /* 0x00000800cc027824 */ /* 0x000fca00078e0200 */
[----:B------:R-:W-:-:S13]  /*17320*/  R2UR UR6, R2 ;  /* 0x00000000020672ca */ /* 0x000fda00000e0000 */
[----:B------:R-:W-:Y:S03]  /*17330*/  HGMMA.64x256x16.F32.BF16 R24, R196, gdesc[UR4].tnspB, R24, gsb0 ;  /* 0x43e00004c4187df0 */ /* 0x000fe60008001818 */
[----:B------:R-:W-:Y:S02]  /*17340*/  WARPGROUP.DEPBAR.LE gsb0, 0x0 ;  /* 0x00008000000079c5 */ /* 0x000fe40000010000 */
[----:B------:R-:W-:Y:S01]  /*17350*/  VIADD R196, R2, 0x80 ;  /* 0x0000008002c47836 */ /* 0x000fe20000000000 */
[----:B------:R-:W-:Y:S01]  /*17360*/  WARPGROUP.ARRIVE ;  /* 0x00000000000079c5 */ /* 0x000fe20000000000 */
[----:B------:R-:W-:-:S03]  /*17370*/  IMAD.MOV.U32 R197, RZ, RZ, 0x40000040 ;  /* 0x40000040ffc57424 */ /* 0x000fc600078e00ff */
[----:B------:R-:W-:Y:S02]  /*17380*/  R2UR UR6, R196 ;  /* 0x00000000c40672ca */ /* 0x000fe400000e0000 */
[----:B------:R-:W-:-:S15]  /*17390*/  R2UR UR7, R197 ;  /* 0x00000000c50772ca */ /* 0x000fde00000e0000 */
[----:B------:R-:W-:-:S01]  /*173a0*/  NOP ;  /* 0x0000000000007918 */ /* 0x000fc20000000000 */
[----:B------:R-:W-:Y:S03]  /*173b0*/  HGMMA.64x256x16.F32.BF16 R24, R192, gdesc[UR4].tnspB, R24, gsb0 ;  /* 0x43e00004c0187df0 */ /* 0x000fe60008001818 */
[----:B------:R-:W-:Y:S02]  /*173c0*/  WARPGROUP.DEPBAR.LE gsb0, 0x0 ;  /* 0x00008000000079c5 */ /* 0x000fe40000010000 */
[C---:B------:R-:W-:Y:S01]  /*173d0*/  VIADD R192, R2.reuse, 0x100 ;  /* 0x0000010002c07836 */ /* 0x040fe20000000000 */
[----:B------:R-:W-:Y:S01]  /*173e0*/  WARPGROUP.ARRIVE ;  /* 0x00000000000079c5 */ /* 0x000fe20000000000 */
[----:B------:R-:W-:Y:S02]  /*173f0*/  IMAD.MOV.U32 R193, RZ, RZ, 0x40000040 ;  /* 0x40000040ffc17424 */ /* 0x000fe400078e00ff */
[----:B------:R-:W-:Y:S01]  /*17400*/  VIADD R2, R2, 0x180 ;  /* 0x0000018002027836 */ /* 0x000fe20000000000 */
[----:B------:R-:W-:-:S02]  /*17410*/  R2UR UR6, R192 ;  /* 0x00000000c00672ca */ /* 0x000fc400000e0000 */
[----:B------:R-:W-:-:S15]  /*17420*/  R2UR UR7, R193 ;  /* 0x00000000c10772ca */ /* 0x000fde00000e0000 */
[----:B------:R-:W-:-:S01]  /*17430*/  NOP ;  /* 0x0000000000007918 */ /* 0x000fc20000000000 */
        /* <DEDUP_REMOVED lines=10> */
.L_x_1781:
[----:B------:R-:W2:Y:S01]  /*174e0*/  LDL R184, [R1+0x4c] ;  /* 0x00004c0001b87983 */ /* 0x000ea20000100800 */
[----:B------:R-:W0:Y:S03]  /*174f0*/  LDC R0, c[0x0][0x448] ;  /* 0x00011200ff007b82 */ /* 0x000e260000000800 */
[----:B------:R-:W2:Y:S04]  /*17500*/  LDL R3, [R1+0x64] ;  /* 0x0000640001037983 */ /* 0x000ea80000100800 */
[----:B------:R-:W3:Y:S04]  /*17510*/  LDL R191, [R1+0x4] ;  /* 0x0000040001bf7983 */ /* 0x000ee80000100800 */
[----:B------:R-:W4:Y:S01]  /*17520*/  LDL R192, [R1+0x8] ;  /* 0x0000080001c07983 */ /* 0x000f220000100800 */
[----:B------:R-:W-:Y:S01]  /*17530*/  VIADD R223, R223, 0x30840 ;  /* 0x00030840dfdf7836 */ /* 0x000fe20000000000 */
[----:B------:R-:W-:Y:S01]  /*17540*/  ULDC UR4, c[0x0][0x9dc] ;  /* 0x0002770000047ab9 */ /* 0x000fe20000000800 */
[----:B0-----:R-:W-:-:S13]  /*17550*/  ISETP.NE.AND P1, PT, R0, 0x1, PT ;  /* 0x000000010000780c */ /* 0x001fda0003f25270 */
[----:B------:R-:W0:Y:S08]  /*17560*/  @P1 LDC R2, c[0x0][0x44c] ;  /* 0x00011300ff021b82 */ /* 0x000e300000000800 */
[----:B------:R-:W1:Y:S01]  /*17570*/  @P1 LDC R0, c[0x0][0x450] ;  /* 0x00011400ff001b82 */ /* 0x000e620000000800 */
[----:B------:R-:W-:Y:S01]  /*17580*/  LOP3.LUT P5, RZ, R22, 0x20, RZ, 0xc0, !PT ;  /* 0x0000002016ff7812 */ /* 0x000fe200078ac0ff */
[----:B--2---:R-:W-:-:S04]  /*17590*/  IMAD.IADD R188, R3, 0x1, R184 ;  /* 0x0000000103bc7824 */ /* 0x004fc800078e02b8 */
[----:B0-----:R-:W-:-:S05]  /*175a0*/  @P1 IMAD.HI.U32 R2, R188, R2, RZ ;  /* 0x00000002bc021227 */ /* 0x001fca00078e00ff */
[----:B-1----:R-:W-:Y:S01]  /*175b0*/  @P1 SHF.R.U32.HI R188, RZ, R0, R2 ;  /* 0x00000000ffbc1219 */ /* 0x002fe20000011602 */
[----:B------:R-:W-:-:S04]  /*175c0*/  IMAD.SHL.U32 R0, R8, 0x40, RZ ;  /* 0x0000004008007824 */ /* 0x000fc800078e00ff */
[----:B------:R-:W0:Y:S01]  /*175d0*/  SHFL.IDX PT, R189, R188, RZ, 0x1c1f ;  /* 0x001c1fffbcbd7589 */ /* 0x000e2200000e0000 */
[----:B---3--:R-:W-:Y:S02]  /*175e0*/  PRMT R223, R191, 0x654, R223 ;  /* 0x00000654bfdf7816 */ /* 0x008fe400000000df */
[----:B------:R-:W-:Y:S02]  /*175f0*/  IADD3 R186, -R0, 0x1, RZ ;  /* 0x0000000100ba7810 */ /* 0x000fe40007ffe1ff */
[----:B------:R1:W-:Y:S03]  /*17600*/  SYNCS.ARRIVE.TRANS64.RED.A1T0 RZ, [R223+URZ], RZ ;  /* 0x000000ffdfff79a7 */ /* 0x0003e6000810043f */
[----:B----4-:R-:W-:Y:S02]  /*17610*/  IMAD R186, R192, -0x2, R186 ;  /* 0xfffffffec0ba7824 */ /* 0x010fe400078e02ba */
[----:B-1----:R-:W-:-:S03]  /*17620*/  IMAD.U32 R223, RZ, RZ, UR4 ;  /* 0x00000004ffdf7e24 */ /* 0x002fc6000f8e00ff */
[----:B------:R-:W-:Y:S01]  /*17630*/  IADD3 R186, -R219, R186, R220 ;  /* 0x000000badbba7210 */ /* 0x000fe20007ffe1dc */
[----:B------:R-:W-:Y:S01]  /*17640*/  ULDC UR4, c[0x0][0x9e0] ;  /* 0x0002780000047ab9 */ /* 0x000fe20000000800 */
[----:B------:R-:W-:-:S05]  /*17650*/  LOP3.LUT R187, RZ, R223, RZ, 0x33, !PT ;  /* 0x000000dfffbb7212 */ /* 0x000fca00078e33ff */
[----:B------:R-:W-:Y:S02]  /*17660*/  IMAD.IADD R187, R187, 0x1, R186 ;  /* 0x00000001bbbb7824 */ /* 0x000fe400078e02ba */
[----:B------:R-:W-:Y:S02]  /*17670*/  VIADD R186, R186, UR4 ;  /* 0x00000004baba7c36 */ /* 0x000fe40008000000 */
[--C-:B0-----:R-:W-:Y:S02]  /*17680*/  IMAD.IADD R184, R187, 0x1, R189.reuse ;  /* 0x00000001bbb87824 */ /* 0x101fe400078e02bd */
[----:B------:R-:W-:Y:S01]  /*17690*/  IMAD.IADD R185, R186, 0x1, R189 ;  /* 0x00000001bab97824 */ /* 0x000fe200078e02bd */
[----:B------:R-:W-:Y:S06]  /*176a0*/  @!P5 BRA `(.L_x_1782) ;  /* 0x000000000060d947 */ /* 0x000fec0003800000 */
[----:B------:R-:W-:Y:S01]  /*176b0*/  IADD3 R189, -R219, R220, R189 ;  /* 0x000000dcdbbd7210 */ /* 0x000fe20007ffe1bd */
[----:B------:R-:W-:Y:S03]  /*176c0*/  BSSY B2, `(.L_x_1783) ;  /* 0x0000012000027945 */ /* 0x000fe60003800000 */
        /* <DEDUP_REMOVED lines=11> */
.L_x_1784:
[----:B------:R-:W-:Y:S02]  /*17780*/  ULDC UR4, c[0x0][0x9e4] ;  /* 0x0002790000047ab9 */ /* 0x000fe40000000800 */
[----:B------:R-:W-:-:S05]  /*17790*/  IMAD.U32 R190, RZ, RZ, UR4 ;  /* 0x00000004ffbe7e24 */ /* 0x000fca000f8e00ff */
[----:B------:R-:W-:-:S13]  /*177a0*/  ISETP.NE.AND P1, PT, R190, 0x1, PT ;  /* 0x00000001be00780c */ /* 0x000fda0003f25270 */
[----:B------:R-:W0:Y:S02]  /*177b0*/  @P1 LDC.64 R2, c[0x0][0x9e8] ;  /* 0x00027a00ff021b82 */ /* 0x000e240000000a00 */
[----:B0-----:R-:W-:-:S05]  /*177c0*/  @P1 IMAD.HI.U32 R2, R189, R2, RZ ;  /* 0x00000002bd021227 */ /* 0x001fca00078e00ff */
[----:B------:R-:W-:-:S07]  /*177d0*/  @P1 SHF.R.U32.HI R189, RZ, R3, R2 ;  /* 0x00000003ffbd1219 */ /* 0x000fce0000011602 */
.L_x_1785:
[----:B------:R-:W-:Y:S05]  /*177e0*/  BSYNC B2 ;  /* 0x0000000000027941 */ /* 0x000fea0003800000 */
.L_x_1783:
[----:B------:R-:W-:-:S04]  /*177f0*/  IMAD R189, R189, R190, -R0 ;  /* 0x000000bebdbd7224 */ /* 0x000fc800078e0a00 */
[----:B------:R-:W-:-:S05]  /*17800*/  IMAD R189, R192, -0x2, R189 ;  /* 0xfffffffec0bd7824 */ /* 0x000fca00078e02bd */
[----:B------:R-:W-:Y:S02]  /*17810*/  VIMNMX R184, R184, R189, !PT ;  /* 0x000000bdb8b87248 */ /* 0x000fe40007fe0100 */
[----:B------:R-:W-:-:S07]  /*17820*/  VIADDMNMX R185, R189, R190, R185, PT ;  /* 0x000000bebdb97246 */ /* 0x000fce00038001b9 */
.L_x_1782:
[----:B------:R-:W-:Y:S01]  /*17830*/  ISETP.GT.AND P1, PT, R8, -0x1, PT ;  /* 0xffffffff0800780c */ /* 0x000fe20003f24270 */
[----:B------:R-:W0:Y:S03]  /*17840*/  SHFL.IDX PT, R188, R188, 0x1, 0x1c1f ;  /* 0x003c1f00bcbc7f89 */ /* 0x000e2600000e0000 */
[C---:B------:R-:W-:Y:S02]  /*17850*/  ISETP.GT.AND P2, PT, R184.reuse, RZ, P1 ;  /* 0x000000ffb800720c */ /* 0x040fe40000f44270 */
[C---:B------:R-:W-:Y:S02]  /*17860*/  ISETP.GT.AND P4, PT, R184.reuse, 0x1, P1 ;  /* 0x00000001b800780c */ /* 0x040fe40000f84270 */
[----:B------:R-:W-:Y:S02]  /*17870*/  ISETP.LT.OR P3, PT, R185, 0x1, P2 ;  /* 0x00000001b900780c */ /* 0x000fe40001761670 */
[----:B------:R-:W-:-:S02]  /*17880*/  ISETP.GT.AND P2, PT, R184, 0x8, P1 ;  /* 0x00000008b800780c */ /* 0x000fc40000f44270 */
[----:B------:R-:W-:Y:S02]  /*17890*/  FSEL R152, R152, -INF , !P3 ;  /* 0xff80000098987808 */ /* 0x000fe40005800000 */
[----:B------:R-:W-:Y:S02]  /*178a0*/  ISETP.GT.AND P3, PT, R184, 0x9, P1 ;  /* 0x00000009b800780c */ /* 0x000fe40000f64270 */
[C---:B------:R-:W-:Y:S02]  /*178b0*/  ISETP.LT.OR P4, PT, R185.reuse, 0x2, P4 ;  /* 0x00000002b900780c */ /* 0x040fe40002781670 */
[C---:B------:R-:W-:Y:S02]  /*178c0*/  ISETP.LT.OR P2, PT, R185.reuse, 0x9, P2 ;  /* 0x00000009b900780c */ /* 0x040fe40001741670 */
[----:B------:R-:W-:Y:S02]  /*178d0*/  ISETP.LT.OR P3, PT, R185, 0xa, P3 ;  /* 0x0000000ab900780c */ /* 0x000fe40001f61670 */
[----:B------:R-:W-:-:S02]  /*178e0*/  FSEL R153, R153, -INF , !P4 ;  /* 0xff80000099997808 */ /* 0x000fc40006000000 */
[----:B------:R-:W-:Y:S01]  /*178f0*/  FSEL R156, R156, -INF , !P2 ;  /* 0xff8000009c9c7808 */ /* 0x000fe20005000000 */
[--C-:B0-----:R-:W-:Y:S01]  /*17900*/  IMAD.IADD R186, R186, 0x1, R188.reuse ;  /* 0x00000001baba7824 */ /* 0x101fe200078e02bc */
[----:B------:R-:W-:Y:S01]  /*17910*/  FSEL R157, R157, -INF , !P3 ;  /* 0xff8000009d9d7808 */ /* 0x000fe20005800000 */
[----:B------:R-:W-:Y:S01]  /*17920*/  IMAD.IADD R187, R187, 0x1, R188 ;  /* 0x00000001bbbb7824 */ /* 0x000fe200078e02bc */
[C---:B------:R-:W-:Y:S02]  /*17930*/  ISETP.GT.AND P4, PT, R184.reuse, 0x10, P1 ;  /* 0x00000010b800780c */ /* 0x040fe40000f84270 */
[C---:B------:R-:W-:Y:S02]  /*17940*/  ISETP.GT.AND P2, PT, R184.reuse, 0x11, P1 ;  /* 0x00000011b800780c */ /* 0x040fe40000f44270 */
[----:B------:R-:W-:Y:S02]  /*17950*/  ISETP.GT.AND P3, PT, R184, 0x18, P1 ;  /* 0x00000018b800780c */ /* 0x000fe40000f64270 */
[----:B------:R-:W-:-:S02]  /*17960*/  ISETP.LT.OR P4, PT, R185, 0x11, P4 ;  /* 0x00000011b900780c */ /* 0x000fc40002781670 */
[C---:B------:R-:W-:Y:S02]  /*17970*/  ISETP.LT.OR P2, PT, R185.reuse, 0x12, P2 ;  /* 0x00000012b900780c */ /* 0x040fe40001741670 */
[----:B------:R-:W-:Y:S02]  /*17980*/  ISETP.LT.OR P3, PT, R185, 0x19, P3 ;  /* 0x00000019b900780c */ /* 0x000fe40001f61670 */
[----:B------:R-:W-:Y:S02]  /*17990*/  FSEL R160, R160, -INF , !P4 ;  /* 0xff800000a0a07808 */ /* 0x000fe40006000000 */
[----:B------:R-:W-:Y:S02]  /*179a0*/  FSEL R161, R161, -INF , !P2 ;  /* 0xff800000a1a17808 */ /* 0x000fe40005000000 */
[----:B------:R-:W-:Y:S02]  /*179b0*/  FSEL R164, R164, -INF , !P3 ;  /* 0xff800000a4a47808 */ /* 0x000fe40005800000 */
[----:B------:R-:W-:-:S02]  /*179c0*/  ISETP.GT.AND P4, PT, R184, 0x19, P1 ;  /* 0x00000019b800780c */ /* 0x000fc40000f84270 */
[C---:B------:R-:W-:Y:S02]  /*179d0*/  ISETP.GT.AND P2, PT, R184.reuse, 0x20, P1 ;  /* 0x00000020b800780c */ /* 0x040fe40000f44270 */
[----:B------:R-:W-:Y:S02]  /*179e0*/  ISETP.GT.AND P3, PT, R184, 0x21, P1 ;  /* 0x00000021b800780c */ /* 0x000fe40000f64270 */
[C---:B------:R-:W-:Y:S02]  /*179f0*/  ISETP.LT.OR P4, PT, R185.reuse, 0x1a, P4 ;  /* 0x0000001ab900780c */ /* 0x040fe40002781670 */
[C---:B------:R-:W-:Y:S02]  /*17a00*/  ISETP.LT.OR P2, PT, R185.reuse, 0x21, P2 ;  /* 0x00000021b900780c */ /* 0x040fe40001741670 */
[----:B------:R-:W-:Y:S02]  /*17a10*/  ISETP.LT.OR P3, PT, R185, 0x22, P3 ;  /* 0x00000022b900780c */ /* 0x000fe40001f61670 */
[----:B------:R-:W-:-:S02]  /*17a20*/  FSEL R165, R165, -INF , !P4 ;  /* 0xff800000a5a57808 */ /* 0x000fc40006000000 */
[----:B------:R-:W-:Y:S02]  /*17a30*/  FSEL R168, R168, -INF , !P2 ;  /* 0xff800000a8a87808 */ /* 0x000fe40005000000 */
[----:B------:R-:W-:Y:S02]  /*17a40*/  FSEL R169, R169, -INF , !P3 ;  /* 0xff800000a9a97808 */ /* 0x000fe40005800000 */
        /* <DEDUP_REMOVED lines=17> */
[----:B------:R-:W-:Y:S01]  /*17b60*/  FSEL R181, R181, -INF , !P3 ;  /* 0xff800000b5b57808 */ /* 0x000fe20005800000 */
        /* <DEDUP_REMOVED lines=14> */
.L_x_1788:
[----:B------:R-:W-:Y:S02]  /*17c50*/  ULDC UR4, c[0x0][0x9e4] ;  /* 0x0002790000047ab9 */ /* 0x000fe40000000800 */
[----:B------:R-:W-:-:S05]  /*17c60*/  IMAD.U32 R184, RZ, RZ, UR4 ;  /* 0x00000004ffb87e24 */ /* 0x000fca000f8e00ff */
[----:B------:R-:W-:-:S13]  /*17c70*/  ISETP.NE.AND P2, PT, R184, 0x1, PT ;  /* 0x00000001b800780c */ /* 0x000fda0003f45270 */
[----:B------:R-:W0:Y:S02]  /*17c80*/  @P2 LDC.64 R2, c[0x0][0x9e8] ;  /* 0x00027a00ff022b82 */ /* 0x000e240000000a00 */
[----:B0-----:R-:W-:-:S05]  /*17c90*/  @P2 IMAD.HI.U32 R2, R188, R2, RZ ;  /* 0x00000002bc022227 */ /* 0x001fca00078e00ff */
[----:B------:R-:W-:-:S07]  /*17ca0*/  @P2 SHF.R.U32.HI R188, RZ, R3, R2 ;  /* 0x00000003ffbc2219 */ /* 0x000fce0000011602 */
.L_x_1789:
[----:B------:R-:W-:Y:S05]  /*17cb0*/  BSYNC B2 ;  /* 0x0000000000027941 */ /* 0x000fea0003800000 */
.L_x_1787:
[----:B------:R-:W-:-:S04]  /*17cc0*/  IMAD R0, R188, R184, -R0 ;  /* 0x000000b8bc007224 */ /* 0x000fc800078e0a00 */
[----:B------:R-:W-:-:S05]  /*17cd0*/  IMAD R0, R192, -0x2, R0 ;  /* 0xfffffffec0007824 */ /* 0x000fca00078e0200 */
[----:B------:R-:W-:Y:S02]  /*17ce0*/  VIMNMX R187, R187, R0, !PT ;  /* 0x00000000bbbb7248 */ /* 0x000fe40007fe0100 */
[----:B------:R-:W-:-:S07]  /*17cf0*/  VIADDMNMX R186, R0, R184, R186, PT ;  /* 0x000000b800ba7246 */ /* 0x000fce00038001ba */
.L_x_1786:
[----:B------:R-:W-:Y:S01]  /*17d00*/  FMNMX.FTZ R2, R152, R5, !PT ;  /* 0x0000000598027209 */ /* 0x000fe20007810000 */
[----:B------:R-:W-:Y:S01]  /*17d10*/  ULDC UR4, c[0x0][0x988] ;  /* 0x0002620000047ab9 */ /* 0x000fe20000000800 */
[----:B------:R-:W-:Y:S02]  /*17d20*/  LOP3.LUT R22, R22, 0xffffdfff, RZ, 0xc0, !PT ;  /* 0xffffdfff16167812 */ /* 0x000fe400078ec0ff */
[----:B------:R-:W-:Y:S02]  /*17d30*/  FMNMX.FTZ R2, R153, R2, !PT ;  /* 0x0000000299027209 */ /* 0x000fe40007810000 */
[C---:B------:R-:W-:Y:S02]  /*17d40*/  ISETP.GT.AND P2, PT, R187.reuse, 0x1, P1 ;  /* 0x00000001bb00780c */ /* 0x040fe40000f44270 */
[----:B------:R-:W-:Y:S02]  /*17d50*/  FMNMX.FTZ R2, R156, R2, !PT ;  /* 0x000000029c027209 */ /* 0x000fe40007810000 */
[----:B------:R-:W-:-:S02]  /*17d60*/  ISETP.GT.AND P3, PT, R187, 0x8, P1 ;  /* 0x00000008bb00780c */ /* 0x000fc40000f64270 */
[----:B------:R-:W-:Y:S02]  /*17d70*/  FMNMX.FTZ R2, R157, R2, !PT ;  /* 0x000000029d027209 */ /* 0x000fe40007810000 */
[----:B------:R-:W-:Y:S02]  /*17d80*/  @P0 LOP3.LUT R22, R22, 0x2000, RZ, 0xfc, !PT ;  /* 0x0000200016160812 */ /* 0x000fe400078efcff */
[----:B------:R-:W-:Y:S02]  /*17d90*/  FMNMX.FTZ R2, R160, R2, !PT ;  /* 0x00000002a0027209 */ /* 0x000fe40007810000 */
[----:B------:R-:W-:Y:S02]  /*17da0*/  ISETP.GT.AND P0, PT, R187, 0x21, P1 ;  /* 0x00000021bb00780c */ /* 0x000fe40000f04270 */
[----:B------:R-:W-:Y:S02]  /*17db0*/  FMNMX.FTZ R2, R161, R2, !PT ;  /* 0x00000002a1027209 */ /* 0x000fe40007810000 */
[----:B------:R-:W-:-:S02]  /*17dc0*/  ISETP.LT.OR P2, PT, R186, 0x2, P2 ;  /* 0x00000002ba00780c */ /* 0x000fc40001741670 */
[----:B------:R-:W-:Y:S02]  /*17dd0*/  FMNMX.FTZ R2, R164, R2, !PT ;  /* 0x00000002a4027209 */ /* 0x000fe40007810000 */
[----:B------:R-:W-:Y:S02]  /*17de0*/  ISETP.LT.OR P3, PT, R186, 0x9, P3 ;  /* 0x00000009ba00780c */ /* 0x000fe40001f61670 */
[----:B------:R-:W-:Y:S02]  /*17df0*/  FMNMX.FTZ R2, R165, R2, !PT ;  /* 0x00000002a5027209 */ /* 0x000fe40007810000 */
[----:B------:R-:W-:Y:S02]  /*17e00*/  FSEL R0, R155, -INF , !P2 ;  /* 0xff8000009b007808 */ /* 0x000fe40005000000 */
[----:B------:R-:W-:Y:S02]  /*17e10*/  FMNMX.FTZ R2, R168, R2, !PT ;  /* 0x00000002a8027209 */ /* 0x000fe40007810000 */
[----:B------:R-:W-:-:S02]  /*17e20*/  FSEL R158, R158, -INF , !P3 ;  /* 0xff8000009e9e7808 */ /* 0x000fc40005800000 */
[----:B------:R-:W-:Y:S02]  /*17e30*/  FMNMX.FTZ R2, R169, R2, !PT ;  /* 0x00000002a9027209 */ /* 0x000fe40007810000 */
[C---:B------:R-:W-:Y:S02]  /*17e40*/  ISETP.GT.AND P4, PT, R187.reuse, 0x9, P1 ;  /* 0x00000009bb00780c */ /* 0x040fe40000f84270 */
[----:B------:R-:W-:Y:S02]  /*17e50*/  FMNMX.FTZ R2, R172, R2, !PT ;  /* 0x00000002ac027209 */ /* 0x000fe40007810000 */
[----:B------:R-:W-:Y:S02]  /*17e60*/  ISETP.GT.AND P2, PT, R187, 0x10, P1 ;  /* 0x00000010bb00780c */ /* 0x000fe40000f44270 */
[----:B------:R-:W-:Y:S02]  /*17e70*/  FMNMX.FTZ R2, R173, R2, !PT ;  /* 0x00000002ad027209 */ /* 0x000fe40007810000 */
[----:B------:R-:W-:-:S02]  /*17e80*/  ISETP.GT.AND P3, PT, R187, 0x11, P1 ;  /* 0x00000011bb00780c */ /* 0x000fc40000f64270 */
[----:B------:R-:W-:Y:S02]  /*17e90*/  FMNMX.FTZ R2, R176, R2, !PT ;  /* 0x00000002b0027209 */ /* 0x000fe40007810000 */
[----:B------:R-:W-:Y:S02]  /*17ea0*/  LOP3.LUT R22, R22, 0xffff7fff, RZ, 0xc0, !PT ;  /* 0xffff7fff16167812 */ /* 0x000fe400078ec0ff */
[----:B------:R-:W-:Y:S02]  /*17eb0*/  FMNMX.FTZ R2, R177, R2, !PT ;  /* 0x00000002b1027209 */ /* 0x000fe40007810000 */
[----:B------:R-:W-:Y:S02]  /*17ec0*/  ISETP.LT.OR P4, PT, R186, 0xa, P4 ;  /* 0x0000000aba00780c */ /* 0x000fe40002781670 */
[----:B------:R-:W-:Y:S02]  /*17ed0*/  FMNMX.FTZ R2, R180, R2, !PT ;  /* 0x00000002b4027209 */ /* 0x000fe40007810000 */
[----:B------:R-:W-:-:S02]  /*17ee0*/  ISETP.LT.OR P2, PT, R186, 0x11, P2 ;  /* 0x00000011ba00780c */ /* 0x000fc40001741670 */
[----:B------:R-:W-:Y:S02]  /*17ef0*/  FMNMX.FTZ R2, R181, R2, !PT ;  /* 0x00000002b5027209 */ /* 0x000fe40007810000 */
[----:B------:R-:W-:Y:S02]  /*17f00*/  ISETP.LT.OR P3, PT, R186, 0x12, P3 ;  /* 0x00000012ba00780c */ /* 0x000fe40001f61670 */
[----:B------:R-:W-:Y:S01]  /*17f10*/  @P0 LOP3.LUT R22, R22, 0x8000, RZ, 0xfc, !PT ;  /* 0x0000800016160812 */ /* 0x000fe200078efcff */
[----:B------:R-:W0:Y:S01]  /*17f20*/  SHFL.BFLY PT, R3, R2, 0x2, 0x1f ;  /* 0x0c401f0002037f89 */ /* 0x000e2200000e0000 */
[----:B------:R-:W-:Y:S02]  /*17f30*/  ISETP.GT.AND P0, PT, R187, RZ, P1 ;  /* 0x000000ffbb00720c */ /* 0x000fe40000f04270 */
[----:B------:R-:W-:Y:S02]  /*17f40*/  FSEL R159, R159, -INF , !P4 ;  /* 0xff8000009f9f7808 */ /* 0x000fe40006000000 */
[----:B------:R-:W-:-:S02]  /*17f50*/  FSEL R162, R162, -INF , !P2 ;  /* 0xff800000a2a27808 */ /* 0x000fc40005000000 */
[----:B------:R-:W-:Y:S02]  /*17f60*/  FSEL R163, R163, -INF , !P3 ;  /* 0xff800000a3a37808 */ /* 0x000fe40005800000 */
[C---:B------:R-:W-:Y:S02]  /*17f70*/  ISETP.GT.AND P4, PT, R187.reuse, 0x18, P1 ;  /* 0x00000018bb00780c */ /* 0x040fe40000f84270 */
[C---:B------:R-:W-:Y:S02]  /*17f80*/  ISETP.GT.AND P2, PT, R187.reuse, 0x19, P1 ;  /* 0x00000019bb00780c */ /* 0x040fe40000f44270 */
[----:B------:R-:W-:Y:S02]  /*17f90*/  ISETP.GT.AND P3, PT, R187, 0x20, P1 ;  /* 0x00000020bb00780c */ /* 0x000fe40000f64270 */
[C---:B------:R-:W-:Y:S02]  /*17fa0*/  ISETP.LT.OR P4, PT, R186.reuse, 0x19, P4 ;  /* 0x00000019ba00780c */ /* 0x040fe40002781670 */
[----:B------:R-:W-:-:S02]  /*17fb0*/  ISETP.LT.OR P2, PT, R186, 0x1a, P2 ;  /* 0x0000001aba00780c */ /* 0x000fc40001741670 */
[----:B------:R-:W-:Y:S02]  /*17fc0*/  ISETP.LT.OR P3, PT, R186, 0x21, P3 ;  /* 0x00000021ba00780c */ /* 0x000fe40001f61670 */
[----:B------:R-:W-:Y:S02]  /*17fd0*/  LOP3.LUT R22, R22, 0xfffffff7, RZ, 0xc0, !PT ;  /* 0xfffffff716167812 */ /* 0x000fe400078ec0ff */
[----:B------:R-:W-:Y:S02]  /*17fe0*/  FSEL R166, R166, -INF , !P4 ;  /* 0xff800000a6a67808 */ /* 0x000fe40006000000 */
[----:B------:R-:W-:Y:S02]  /*17ff0*/  FSEL R167, R167, -INF , !P2 ;  /* 0xff800000a7a77808 */ /* 0x000fe40005000000 */
[----:B------:R-:W-:Y:S02]  /*18000*/  FSEL R170, R170, -INF , !P3 ;  /* 0xff800000aaaa7808 */ /* 0x000fe40005800000 */
[----:B------:R-:W-:-:S02]  /*18010*/  ISETP.GT.AND P2, PT, R187, 0x28, P1 ;  /* 0x00000028bb00780c */ /* 0x000fc40000f44270 */
[C---:B------:R-:W-:Y:S02]  /*18020*/  ISETP.GT.AND P3, PT, R187.reuse, 0x29, P1 ;  /* 0x00000029bb00780c */ /* 0x040fe40000f64270 */
[C---:B------:R-:W-:Y:S02]  /*18030*/  ISETP.GT.AND P4, PT, R187.reuse, 0x30, P1 ;  /* 0x00000030bb00780c */ /* 0x040fe40000f84270 */
[C---:B------:R-:W-:Y:S02]  /*18040*/  ISETP.GT.AND P5, PT, R187.reuse, 0x31, P1 ;  /* 0x00000031bb00780c */ /* 0x040fe40000fa4270 */
[C---:B------:R-:W-:Y:S02]  /*18050*/  ISETP.GT.AND P6, PT, R187.reuse, 0x38, P1 ;  /* 0x00000038bb00780c */ /* 0x040fe40000fc4270 */
[----:B------:R-:W-:Y:S02]  /*18060*/  ISETP.GT.AND P1, PT, R187, 0x39, P1 ;  /* 0x00000039bb00780c */ /* 0x000fe40000f24270 */
[----:B------:R-:W-:-:S02]  /*18070*/  @P0 LOP3.LUT R22, R22, 0x8, RZ, 0xfc, !PT ;  /* 0x0000000816160812 */ /* 0x000fc400078efcff */
[----:B0-----:R-:W-:Y:S01]  /*18080*/  FMNMX.FTZ R3, R2, R3, !PT ;  /* 0x0000000302037209 */ /* 0x001fe20007810000 */
[----:B------:R-:W-:Y:S01]  /*18090*/  IMAD.U32 R2, RZ, RZ, UR4 ;  /* 0x00000004ff027e24 */ /* 0x000fe2000f8e00ff */
[C---:B------:R-:W-:Y:S02]  /*180a0*/  LOP3.LUT P0, RZ, R22.reuse, 0x8000, RZ, 0xc0, !PT ;  /* 0x0000800016ff7812 */ /* 0x040fe4000780c0ff */
[----:B------:R-:W-:Y:S01]  /*180b0*/  LOP3.LUT R22, R22, 0xfffffffd, RZ, 0xc0, !PT ;  /* 0xfffffffd16167812 */ /* 0x000fe200078ec0ff */
[----:B------:R-:W0:Y:S01]  /*180c0*/  SHFL.BFLY PT, R155, R3, 0x1, 0x1f ;  /* 0x0c201f00039b7f89 */ /* 0x000e2200000e0000 */
[C---:B------:R-:W-:Y:S02]  /*180d0*/  ISETP.LT.OR P0, PT, R186.reuse, 0x22, P0 ;  /* 0x00000022ba00780c */ /* 0x040fe40000701670 */
[----:B------:R-:W-:Y:S02]  /*180e0*/  ISETP.LT.OR P4, PT, R186, 0x31, P4 ;  /* 0x00000031ba00780c */ /* 0x000fe40002781670 */
[----:B------:R-:W-:-:S02]  /*180f0*/  @P1 LOP3.LUT R22, R22, 0x2, RZ, 0xfc, !PT ;  /* 0x0000000216161812 */ /* 0x000fc400078efcff */
[----:B------:R-:W-:Y:S02]  /*18100*/  ISETP.LT.OR P5, PT, R186, 0x32, P5 ;  /* 0x00000032ba00780c */ /* 0x000fe40002fa1670 */
[C---:B------:R-:W-:Y:S02]  /*18110*/  LOP3.LUT P1, RZ, R22.reuse, 0x8, RZ, 0xc0, !PT ;  /* 0x0000000816ff7812 */ /* 0x040fe4000782c0ff */
[----:B------:R-:W-:Y:S02]  /*18120*/  LOP3.LUT R22, R22, 0xffffffef, RZ, 0xc0, !PT ;  /* 0xffffffef16167812 */ /* 0x000fe400078ec0ff */
[----:B------:R-:W-:Y:S02]  /*18130*/  ISETP.LT.OR P1, PT, R186, 0x1, P1 ;  /* 0x00000001ba00780c */ /* 0x000fe40000f21670 */
[----:B------:R-:W-:Y:S02]  /*18140*/  @P0 LOP3.LUT R22, R22, 0x10, RZ, 0xfc, !PT ;  /* 0x0000001016160812 */ /* 0x000fe400078efcff */
[----:B------:R-:W-:-:S02]  /*18150*/  ISETP.LT.OR P0, PT, R186, 0x29, P2 ;  /* 0x00000029ba00780c */ /* 0x000fc40001701670 */
[C---:B------:R-:W-:Y:S02]  /*18160*/  LOP3.LUT P2, RZ, R22.reuse, 0x2, RZ, 0xc0, !PT ;  /* 0x0000000216ff7812 */ /* 0x040fe4000784c0ff */
[----:B------:R-:W-:Y:S02]  /*18170*/  LOP3.LUT R22, R22, 0xfffffffb, RZ, 0xc0, !PT ;  /* 0xfffffffb16167812 */ /* 0x000fe400078ec0ff */
[----:B------:R-:W-:Y:S02]  /*18180*/  FSEL R154, R154, -INF , !P1 ;  /* 0xff8000009a9a7808 */ /* 0x000fe40004800000 */
[----:B0-----:R-:W-:Y:S02]  /*18190*/  FMNMX.FTZ R155, R3, R155, !PT ;  /* 0x0000009b039b7209 */ /* 0x001fe40007810000 */
[----:B------:R-:W-:Y:S02]  /*181a0*/  FSEL R178, R178, -INF , !P4 ;  /* 0xff800000b2b27808 */ /* 0x000fe40006000000 */
[----:B------:R-:W-:-:S02]  /*181b0*/  ISETP.LT.OR P6, PT, R186, 0x39, P6 ;  /* 0x00000039ba00780c */ /* 0x000fc400037c1670 */
[----:B------:R-:W-:Y:S02]  /*181c0*/  @P0 LOP3.LUT R22, R22, 0x4, RZ, 0xfc, !PT ;  /* 0x0000000416160812 */ /* 0x000fe400078efcff */
[----:B------:R-:W-:Y:S02]  /*181d0*/  ISETP.LT.OR P0, PT, R186, 0x2a, P3 ;  /* 0x0000002aba00780c */ /* 0x000fe40001f01670 */
[C---:B------:R-:W-:Y:S02]  /*181e0*/  FSETP.NEU.FTZ.AND P3, PT, R155.reuse, -INF , PT ;  /* 0xff8000009b00780b */ /* 0x040fe40003f7d000 */
[----:B------:R-:W-:Y:S02]  /*181f0*/  LOP3.LUT R22, R22, 0xffffbfff, RZ, 0xc0, !PT ;  /* 0xffffbfff16167812 */ /* 0x000fe400078ec0ff */
[----:B------:R-:W-:Y:S02]  /*18200*/  FSEL R3, R155, RZ, P3 ;  /* 0x000000ff9b037208 */ /* 0x000fe40001800000 */
[----:B------:R-:W-:-:S02]  /*18210*/  FSEL R179, R179, -INF , !P5 ;  /* 0xff800000b3b37808 */ /* 0x000fc40006800000 */
[----:B------:R-:W-:Y:S01]  /*18220*/  ISETP.LT.OR P2, PT, R186, 0x3a, P2 ;  /* 0x0000003aba00780c */ /* 0x000fe20001741670 */
[----:B------:R-:W-:Y:S01]  /*18230*/  FADD.FTZ R3, -R3, R5 ;  /* 0x0000000503037221 */ /* 0x000fe20000010100 */
[-C--:B------:R-:W-:Y:S01]  /*18240*/  FMUL.FTZ R5, R155, R2.reuse ;  /* 0x000000029b057220 */ /* 0x080fe20000410000 */
[----:B------:R-:W-:Y:S02]  /*18250*/  @P0 LOP3.LUT R22, R22, 0x4000, RZ, 0xfc, !PT ;  /* 0x0000400016160812 */ /* 0x000fe400078efcff */
[----:B------:R-:W-:Y:S01]  /*18260*/  FSEL R182, R182, -INF , !P6 ;  /* 0xff800000b6b67808 */ /* 0x000fe20007000000 */
[-C--:B------:R-:W-:Y:S01]  /*18270*/  FMUL.FTZ R3, R3, R2.reuse ;  /* 0x0000000203037220 */ /* 0x080fe20000410000 */
[----:B------:R-:W-:Y:S02]  /*18280*/  FSEL R5, R5, RZ, P3 ;  /* 0x000000ff05057208 */ /* 0x000fe40001800000 */
[C---:B------:R-:W-:Y:S02]  /*18290*/  LOP3.LUT P0, RZ, R22.reuse, 0x10, RZ, 0xc0, !PT ;  /* 0x0000001016ff7812 */ /* 0x040fe4000780c0ff */
[----:B------:R-:W-:Y:S01]  /*182a0*/  LOP3.LUT P3, RZ, R22, 0x4, RZ, 0xc0, !PT ;  /* 0x0000000416ff7812 */ /* 0x000fe2000786c0ff */
[-CC-:B------:R-:W-:Y:S01]  /*182b0*/  FFMA.FTZ R152, R152, R2.reuse, -R5.reuse ;  /* 0x0000000298987223 */ /* 0x180fe20000010805 */
        /* <DEDUP_REMOVED lines=14> */
[----:B------:R-:W-:Y:S01]  /*183a0*/  FFMA.FTZ R5, R181, R2, -R5 ;  /* 0x00000002b5057223 */ /* 0x000fe20000010805 */
[----:B------:R-:W-:Y:S01]  /*183b0*/  FMNMX.FTZ R181, R154, R4, !PT ;  /* 0x000000049ab57209 */ /* 0x000fe20007810000 */
[----:B------:R-:W-:Y:S01]  /*183c0*/  MUFU.EX2 R196, R152 ;  /* 0x0000009800c47308 */ /* 0x000fe20000000800 */
[----:B------:R-:W-:-:S02]  /*183d0*/  FSEL R171, R171, -INF , !P0 ;  /* 0xff800000abab7808 */ /* 0x000fc40004000000 */
[----:B------:R-:W-:Y:S02]  /*183e0*/  FMNMX.FTZ R181, R0, R181, !PT ;  /* 0x000000b500b57209 */ /* 0x000fe40007810000 */
[----:B------:R-:W-:Y:S02]  /*183f0*/  LOP3.LUT P0, RZ, R22, 0x4000, RZ, 0xc0, !PT ;  /* 0x0000400016ff7812 */ /* 0x000fe4000780c0ff */
[----:B------:R-:W-:Y:S01]  /*18400*/  FMNMX.FTZ R181, R158, R181, !PT ;  /* 0x000000b59eb57209 */ /* 0x000fe20007810000 */
[----:B------:R-:W0:Y:S01]  /*18410*/  MUFU.EX2 R3, R3 ;  /* 0x0000000300037308 */ /* 0x000e220000000800 */
[----:B------:R-:W-:Y:S02]  /*18420*/  FSEL R174, R174, -INF , !P3 ;  /* 0xff800000aeae7808 */ /* 0x000fe40005800000 */
[----:B------:R-:W-:Y:S02]  /*18430*/  FMNMX.FTZ R181, R159, R181, !PT ;  /* 0x000000b59fb57209 */ /* 0x000fe40007810000 */
[----:B------:R-:W-:-:S02]  /*18440*/  FSEL R175, R175, -INF , !P0 ;  /* 0xff800000afaf7808 */ /* 0x000fc40004000000 */
[----:B------:R-:W-:Y:S01]  /*18450*/  FMNMX.FTZ R181, R162, R181, !PT ;  /* 0x000000b5a2b57209 */ /* 0x000fe20007810000 */
[----:B------:R-:W1:Y:S01]  /*18460*/  MUFU.EX2 R153, R153 ;  /* 0x0000009900997308 */ /* 0x000e620000000800 */
[----:B------:R-:W-:Y:S02]  /*18470*/  FSEL R183, R183, -INF , !P2 ;  /* 0xff800000b7b77808 */ /* 0x000fe40005000000 */
[----:B------:R-:W-:Y:S02]  /*18480*/  FMNMX.FTZ R181, R163, R181, !PT ;  /* 0x000000b5a3b57209 */ /* 0x000fe40007810000 */
[----:B------:R-:W-:Y:S02]  /*18490*/  LOP3.LUT P0, RZ, R22, 0x2000, RZ, 0xc0, !PT ;  /* 0x0000200016ff7812 */ /* 0x000fe4000780c0ff */
[----:B------:R-:W-:Y:S01]  /*184a0*/  FMNMX.FTZ R181, R166, R181, !PT ;  /* 0x000000b5a6b57209 */ /* 0x000fe20007810000 */
[----:B------:R-:W2:Y:S01]  /*184b0*/  MUFU.EX2 R156, R156 ;  /* 0x0000009c009c7308 */ /* 0x000ea20000000800 */
[----:B0-----:R-:W-:-:S02]  /*184c0*/  FFMA.FTZ R221, R3, R221, R196 ;  /* 0x000000dd03dd7223 */ /* 0x001fc400000100c4 */
[----:B------:R-:W-:-:S04]  /*184d0*/  FMNMX.FTZ R181, R167, R181, !PT ;  /* 0x000000b5a7b57209 */ /* 0x000fc80007810000 */
[----:B------:R-:W-:Y:S01]  /*184e0*/  FMNMX.FTZ R181, R170, R181, !PT ;  /* 0x000000b5aab57209 */ /* 0x000fe20007810000 */
[----:B------:R-:W-:Y:S03]  /*184f0*/  MUFU.EX2 R157, R157 ;  /* 0x0000009d009d7308 */ /* 0x000fe60000000800 */
        /* <DEDUP_REMOVED lines=9> */
[----:B------:R-:W-:-:S05]  /*18590*/  FMNMX.FTZ R181, R183, R181, !PT ;  /* 0x000000b5b7b57209 */ /* 0x000fca0007810000 */
[----:B------:R-:W0:Y:S01]  /*185a0*/  SHFL.BFLY PT, R184, R181, 0x2, 0x1f ;  /* 0x0c401f00b5b87f89 */ /* 0x000e2200000e0000 */
        /* <DEDUP_REMOVED lines=9> */
[----:B0-----:R-:W-:-:S04]  /*18640*/  FMNMX.FTZ R152, R181, R184, !PT ;  /* 0x000000b8b5987209 */ /* 0x001fc80007810000 */
[----:B------:R-:W-:-:S03]  /*18650*/  FSETP.NEU.FTZ.AND P1, PT, R152, -INF , PT ;  /* 0xff8000009800780b */ /* 0x000fc60003f3d000 */
[----:B------:R-:W-:Y:S01]  /*18660*/  MUFU.EX2 R180, R180 ;  /* 0x000000b400b47308 */ /* 0x000fe20000000800 */
[----:B------:R-:W-:-:S05]  /*18670*/  FSEL R181, R152, RZ, P1 ;  /* 0x000000ff98b57208 */ /* 0x000fca0000800000 */
[----:B------:R-:W-:Y:S01]  /*18680*/  FADD.FTZ R4, -R181, R4 ;  /* 0x00000004b5047221 */ /* 0x000fe20000010100 */
[-C--:B------:R-:W-:Y:S01]  /*18690*/  FMUL.FTZ R181, R152, R2.reuse ;  /* 0x0000000298b57220 */ /* 0x080fe20000410000 */
[----:B------:R-:W-:Y:S02]  /*186a0*/  MUFU.EX2 R5, R5 ;  /* 0x0000000500057308 */ /* 0x000fe40000000800 */
[----:B------:R-:W-:Y:S02]  /*186b0*/  FMUL.FTZ R4, R4, R2 ;  /* 0x0000000204047220 */ /* 0x000fe40000410000 */
[----:B------:R-:W-:-:S05]  /*186c0*/  FSEL R181, R181, RZ, P1 ;  /* 0x000000ffb5b57208 */ /* 0x000fca0000800000 */
        /* <DEDUP_REMOVED lines=17> */
[----:B------:R-:W-:-:S04]  /*187e0*/  FFMA.FTZ R181, R183, R2, -R181 ;  /* 0x00000002b7b57223 */ /* 0x000fc800000108b5 */
[----:B------:R1:W0:Y:S08]  /*187f0*/  MUFU.EX2 R0, R4 ;  /* 0x0000000400007308 */ /* 0x0002300000000800 */
[----:B------:R-:W3:Y:S01]  /*18800*/  MUFU.EX2 R158, R158 ;  /* 0x0000009e009e7308 */ /* 0x000ee20000000800 */
[----:B-1----:R-:W-:-:S04]  /*18810*/  FADD.FTZ R4, R153, R221 ;  /* 0x000000dd99047221 */ /* 0x002fc80000010000 */
[----:B--2---:R-:W-:-:S03]  /*18820*/  FADD.FTZ R4, R156, R4 ;  /* 0x000000049c047221 */ /* 0x004fc60000010000 */
[----:B------:R-:W1:Y:S01]  /*18830*/  MUFU.EX2 R159, R159 ;  /* 0x0000009f009f7308 */ /* 0x000e620000000800 */
[----:B0-----:R-:W-:Y:S01]  /*18840*/  FFMA.FTZ R9, R0, R9, R154 ;  /* 0x0000000900097223 */ /* 0x001fe2000001009a */
[----:B------:R-:W-:-:S03]  /*18850*/  FADD.FTZ R4, R157, R4 ;  /* 0x000000049d047221 */ /* 0x000fc60000010000 */
[----:B------:R-:W-:Y:S01]  /*18860*/  FADD.FTZ R9, R197, R9 ;  /* 0x00000009c5097221 */ /* 0x000fe20000010000 */
[----:B------:R-:W-:Y:S02]  /*18870*/  FADD.FTZ R4, R160, R4 ;  /* 0x00000004a0047221 */ /* 0x000fe40000010000 */
[----:B------:R-:W0:Y:S01]  /*18880*/  MUFU.EX2 R162, R162 ;  /* 0x000000a200a27308 */ /* 0x000e220000000800 */
[----:B---3--:R-:W-:Y:S01]  /*18890*/  FADD.FTZ R9, R158, R9 ;  /* 0x000000099e097221 */ /* 0x008fe20000010000 */
[----:B------:R-:W-:-:S04]  /*188a0*/  FADD.FTZ R4, R161, R4 ;  /* 0x00000004a1047221 */ /* 0x000fc80000010000 */
[----:B------:R-:W-:Y:S02]  /*188b0*/  FADD.FTZ R4, R164, R4 ;  /* 0x00000004a4047221 */ /* 0x000fe40000010000 */
[----:B------:R-:W2:Y:S01]  /*188c0*/  MUFU.EX2 R163, R163 ;  /* 0x000000a300a37308 */ /* 0x000ea20000000800 */
[----:B-1----:R-:W-:Y:S01]  /*188d0*/  FADD.FTZ R9, R159, R9 ;  /* 0x000000099f097221 */ /* 0x002fe20000010000 */
[----:B------:R-:W-:-:S04]  /*188e0*/  FADD.FTZ R4, R165, R4 ;  /* 0x00000004a5047221 */ /* 0x000fc80000010000 */
[----:B------:R-:W-:Y:S02]  /*188f0*/  FADD.FTZ R4, R168, R4 ;  /* 0x00000004a8047221 */ /* 0x000fe40000010000 */
[----:B------:R-:W1:Y:S01]  /*18900*/  MUFU.EX2 R166, R166 ;  /* 0x000000a600a67308 */ /* 0x000e620000000800 */
[----:B0-----:R-:W-:Y:S01]  /*18910*/  FADD.FTZ R9, R162, R9 ;  /* 0x00000009a2097221 */ /* 0x001fe20000010000 */
[----:B------:R-:W-:-:S04]  /*18920*/  FADD.FTZ R4, R169, R4 ;  /* 0x00000004a9047221 */ /* 0x000fc80000010000 */
[----:B------:R-:W-:Y:S02]  /*18930*/  FADD.FTZ R4, R172, R4 ;  /* 0x00000004ac047221 */ /* 0x000fe40000010000 */
[----:B------:R-:W0:Y:S01]  /*18940*/  MUFU.EX2 R167, R167 ;  /* 0x000000a700a77308 */ /* 0x000e220000000800 */
[----:B--2---:R-:W-:Y:S01]  /*18950*/  FADD.FTZ R9, R163, R9 ;  /* 0x00000009a3097221 */ /* 0x004fe20000010000 */
        /* <DEDUP_REMOVED lines=8> */
[----:B------:R-:W-:-:S06]  /*189e0*/  FADD.FTZ R221, R5, R4 ;  /* 0x0000000405dd7221 */ /* 0x000fcc0000010000 */
        /* <DEDUP_REMOVED lines=11> */
[----:B0-----:R-:W-:-:S04]  /*18aa0*/  FADD.FTZ R9, R179, R9 ;  /* 0x00000009b3097221 */ /* 0x001fc80000010000 */
[----:B--2---:R-:W-:-:S04]  /*18ab0*/  FADD.FTZ R9, R182, R9 ;  /* 0x00000009b6097221 */ /* 0x004fc80000010000 */
[----:B-1----:R-:W-:Y:S01]  /*18ac0*/  FADD.FTZ R9, R181, R9 ;  /* 0x00000009b5097221 */ /* 0x002fe20000010000 */
[----:B------:R-:W-:Y:S06]  /*18ad0*/  @!P0 BRA `(.L_x_1790) ;  /* 0x0000000000048947 */ /* 0x000fec0003800000 */
[----:B------:R-:W-:Y:S01]  /*18ae0*/  BPT.TRAP 0x1 ;  /* 0x000000040000795c */ /* 0x000fe20000300000 */
.L_x_1790:
[----:B------:R-:W2:Y:S01]  /*18af0*/  LDL R4, [R1+0x10] ;  /* 0x0000100001047983 */ /* 0x000ea20000100800 */
[----:B------:R-:W-:Y:S01]  /*18b00*/  VIADD R218, R218, 0x30860 ;  /* 0x00030860dada7836 */ /* 0x000fe20000000000 */
[----:B------:R-:W-:Y:S01]  /*18b10*/  F2FP.BF16.F32.PACK_AB R186, R5, R180 ;  /* 0x000000b405ba723e */ /* 0x000fe200000010ff */
[----:B------:R-:W-:Y:S01]  /*18b20*/  IMAD.MOV.U32 R5, RZ, RZ, R155 ;  /* 0x000000ffff057224 */ /* 0x000fe200078e009b */
[----:B------:R-:W-:Y:S01]  /*18b30*/  F2FP.BF16.F32.PACK_AB R196, R153, R196 ;  /* 0x000000c499c4723e */ /* 0x000fe200000010ff */
[----:B------:R-:W-:Y:S01]  /*18b40*/  IMAD.MOV.U32 R204, RZ, RZ, R222 ;  /* 0x000000ffffcc7224 */ /* 0x000fe200078e00de */
[----:B------:R-:W-:Y:S02]  /*18b50*/  PRMT R218, R191, 0x654, R218 ;  /* 0x00000654bfda7816 */ /* 0x000fe400000000da */
[----:B------:R-:W-:Y:S02]  /*18b60*/  F2FP.BF16.F32.PACK_AB R197, R197, R154 ;  /* 0x0000009ac5c5723e */ /* 0x000fe400000010ff */
[----:B------:R0:W-:Y:S01]  /*18b70*/  SYNCS.ARRIVE.TRANS64.RED.A1T0 RZ, [R218+URZ], RZ ;  /* 0x000000ffdaff79a7 */ /* 0x0001e2000810043f */
[----:B------:R-:W-:-:S02]  /*18b80*/  F2FP.BF16.F32.PACK_AB R198, R157, R156 ;  /* 0x0000009c9dc6723e */ /* 0x000fc400000010ff */
[----:B------:R-:W-:Y:S02]  /*18b90*/  F2FP.BF16.F32.PACK_AB R199, R159, R158 ;  /* 0x0000009e9fc7723e */ /* 0x000fe400000010ff */
[----:B------:R-:W-:Y:S02]  /*18ba0*/  F2FP.BF16.F32.PACK_AB R192, R161, R160 ;  /* 0x000000a0a1c0723e */ /* 0x000fe400000010ff */
[----:B------:R-:W-:Y:S01]  /*18bb0*/  F2FP.BF16.F32.PACK_AB R193, R163, R162 ;  /* 0x000000a2a3c1723e */ /* 0x000fe200000010ff */
[----:B0-----:R-:W-:Y:S01]  /*18bc0*/  IMAD.MOV.U32 R218, RZ, RZ, R226 ;  /* 0x000000ffffda7224 */ /* 0x001fe200078e00e2 */
        /* <DEDUP_REMOVED lines=9> */
[C---:B--2---:R-:W-:Y:S01]  /*18c60*/  ISETP.GT.AND P1, PT, R8.reuse, R4, PT ;  /* 0x000000040800720c */ /* 0x044fe20003f24270 */
[----:B------:R-:W-:Y:S02]  /*18c70*/  VIADD R8, R8, 0xffffffff ;  /* 0xffffffff08087836 */ /* 0x000fe40000000000 */
[----:B------:R-:W-:-:S10]  /*18c80*/  IMAD.MOV.U32 R4, RZ, RZ, R152 ;  /* 0x000000ffff047224 */ /* 0x000fd400078e0098 */
[----:B------:R-:W-:Y:S05]  /*18c90*/  @P1 BRA `(.L_x_1791) ;  /* 0xffffffd000981947 */ /* 0x000fea000383ffff */
[----:B------:R-:W-:Y:S05]  /*18ca0*/  BSYNC B0 ;  /* 0x0000000000007941 */ /* 0x000fea0003800000 */
.L_x_1770:
[----:B------:R-:W-:Y:S02]  /*18cb0*/  IMAD.MOV.U32 R4, RZ, RZ, R152 ;  /* 0x000000ffff047224 */ /* 0x000fe400078e0098 */
[----:B------:R-:W-:Y:S02]  /*18cc0*/  IMAD.MOV.U32 R5, RZ, RZ, R155 ;  /* 0x000000ffff057224 */ /* 0x000fe400078e009b */
[----:B------:R-:W-:Y:S02]  /*18cd0*/  IMAD.MOV.U32 R204, RZ, RZ, R222 ;  /* 0x000000ffffcc7224 */ /* 0x000fe400078e00de */
[----:B------:R-:W-:-:S07]  /*18ce0*/  IMAD.MOV.U32 R218, RZ, RZ, R226 ;  /* 0x000000ffffda7224 */ /* 0x000fce00078e00e2 */
.L_x_1769:
[----:B------:R-:W-:Y:S05]  /*18cf0*/  BSYNC B1 ;  /* 0x0000000000017941 */ /* 0x000fea0003800000 */
.L_x_1768:
[----:B------:R-:W2:Y:S01]  /*18d00*/  LDL R153, [R1+0x4c] ;  /* 0x00004c0001997983 */ /* 0x000ea20000100800 */
[----:B------:R-:W0:Y:S01]  /*18d10*/  LDC R152, c[0x0][0x448] ;  /* 0x00011200ff987b82 */ /* 0x000e220000000800 */
[----:B------:R-:W-:-:S07]  /*18d20*/  LOP3.LUT R22, R22, 0xffffffdf, RZ, 0xc0, !PT ;  /* 0xffffffdf16167812 */ /* 0x000fce00078ec0ff */
[----:B------:R-:W1:Y:S01]  /*18d30*/  LDC R155, c[0x0][0x9e4] ;  /* 0x00027900ff9b7b82 */ /* 0x000e620000000800 */
[----:B0-----:R-:W-:-:S13]  /*18d40*/  ISETP.NE.AND P1, PT, R152, 0x1, PT ;  /* 0x000000019800780c */ /* 0x001fda0003f25270 */
[----:B------:R-:W0:Y:S01]  /*18d50*/  @P1 LDC R154, c[0x0][0x44c] ;  /* 0x00011300ff9a1b82 */ /* 0x000e220000000800 */
[----:B------:R-:W-:-:S04]  /*18d60*/  @P1 LOP3.LUT R22, R22, 0x20, RZ, 0xfc, !PT ;  /* 0x0000002016161812 */ /* 0x000fc800078efcff */
[----:B------:R-:W-:-:S03]  /*18d70*/  LOP3.LUT R22, R22, 0xffffffbf, RZ, 0xc0, !PT ;  /* 0xffffffbf16167812 */ /* 0x000fc600078ec0ff */
[----:B------:R-:W3:Y:S01]  /*18d80*/  @P1 LDC R152, c[0x0][0x450] ;  /* 0x00011400ff981b82 */ /* 0x000ee20000000800 */
[----:B--2---:R-:W-:-:S04]  /*18d90*/  VIADD R153, R153, 0x7f ;  /* 0x0000007f99997836 */ /* 0x004fc80000000000 */
[----:B0-----:R-:W-:-:S05]  /*18da0*/  @P1 IMAD.HI.U32 R154, R153, R154, RZ ;  /* 0x0000009a999a1227 */ /* 0x001fca00078e00ff */
[----:B---3--:R-:W-:Y:S02]  /*18db0*/  @P1 SHF.R.U32.HI R153, RZ, R152, R154 ;  /* 0x00000098ff991219 */ /* 0x008fe4000001169a */
[----:B-1----:R-:W-:Y:S02]  /*18dc0*/  ISETP.GE.AND P1, PT, R155, 0x1, PT ;  /* 0x000000019b00780c */ /* 0x002fe40003f26270 */
[----:B------:R-:W-:-:S05]  /*18dd0*/  IADD3 R152, R220, 0x1, -R219 ;  /* 0x00000001dc987810 */ /* 0x000fca0007ffe8db */
[----:B------:R-:W-:-:S04]  /*18de0*/  IMAD.IADD R153, R152, 0x1, R153 ;  /* 0x0000000198997824 */ /* 0x000fc800078e0299 */
[----:B------:R-:W-:Y:S02]  /*18df0*/  IMAD.IADD R223, R153, 0x1, -R223 ;  /* 0x0000000199df7824 */ /* 0x000fe400078e0adf */
[----:B------:R-:W-:Y:S01]  /*18e00*/  @P1 LOP3.LUT R22, R22, 0x40, RZ, 0xfc, !PT ;  /* 0x0000004016161812 */ /* 0x000fe200078efcff */
[----:B------:R-:W-:Y:S06]  /*18e10*/  @!P1 BRA `(.L_x_1792) ;  /* 0x0000000000489947 */ /* 0x000fec0003800000 */
[----:B------:R-:W-:Y:S01]  /*18e20*/  IMAD.MOV.U32 R154, RZ, RZ, R153 ;  /* 0x000000ffff9a7224 */ /* 0x000fe200078e0099 */
[----:B------:R-:W-:Y:S04]  /*18e30*/  BSSY B0, `(.L_x_1793) ;  /* 0x000000e000007945 */ /* 0x000fe80003800000 */
        /* <DEDUP_REMOVED lines=9> */
.L_x_1794:
[----:B------:R-:W-:-:S13]  /*18ed0*/  ISETP.NE.AND P1, PT, R155, 0x1, PT ;  /* 0x000000019b00780c */ /* 0x000fda0003f25270 */
[----:B------:R-:W0:Y:S02]  /*18ee0*/  @P1 LDC.64 R152, c[0x0][0x9e8] ;  /* 0x00027a00ff981b82 */ /* 0x000e240000000a00 */
[----:B0-----:R-:W-:-:S05]  /*18ef0*/  @P1 IMAD.HI.U32 R152, R154, R152, RZ ;  /* 0x000000989a981227 */ /* 0x001fca00078e00ff */
[----:B------:R-:W-:-:S07]  /*18f00*/  @P1 SHF.R.U32.HI R154, RZ, R153, R152 ;  /* 0x00000099ff9a1219 */ /* 0x000fce0000011698 */
.L_x_1795:
[----:B------:R-:W-:Y:S05]  /*18f10*/  BSYNC B0 ;  /* 0x0000000000007941 */ /* 0x000fea0003800000 */
.L_x_1793:
[----:B------:R-:W-:-:S05]  /*18f20*/  IMAD R154, R154, R155, RZ ;  /* 0x0000009b9a9a7224 */ /* 0x000fca00078e02ff */
[----:B------:R-:W-:-:S07]  /*18f30*/  VIMNMX R223, R223, R154, !PT ;  /* 0x0000009adfdf7248 */ /* 0x000fce0007fe0100 */
.L_x_1792:
[----:B------:R-:W2:Y:S01]  /*18f40*/  LDL R153, [R1+0x68] ;  /* 0x0000680001997983 */ /* 0x000ea20000100800 */
[----:B------:R-:W-:Y:S01]  /*18f50*/  VIADD R223, R223, 0x3f ;  /* 0x0000003fdfdf7836 */ /* 0x000fe20000000000 */
[----:B------:R-:W-:Y:S04]  /*18f60*/  BSSY B0, `(.L_x_1796) ;  /* 0x0000224000007945 */ /* 0x000fe80003800000 */
[----:B------:R-:W-:-:S04]  /*18f70*/  SHF.R.S32.HI R152, RZ, 0x1f, R223 ;  /* 0x0000001fff987819 */ /* 0x000fc800000114df */
[----:B------:R-:W-:-:S04]  /*18f80*/  LEA.HI R152, R152, R223, RZ, 0x6 ;  /* 0x000000df98987211 */ /* 0x000fc800078f30ff */
[----:B------:R-:W-:-:S04]  /*18f90*/  SHF.R.S32.HI R152, RZ, 0x6, R152 ;  /* 0x00000006ff987819 */ /* 0x000fc80000011498 */
[----:B--2---:R-:W-:-:S04]  /*18fa0*/  VIMNMX R153, R153, R152, !PT ;  /* 0x0000009899997248 */ /* 0x004fc80007fe0100 */
[----:B------:R-:W-:Y:S01]  /*18fb0*/  ISETP.GE.AND P1, PT, R8, R153, PT ;  /* 0x000000990800720c */ /* 0x000fe20003f26270 */
[----:B------:R0:W-:-:S12]  /*18fc0*/  STL [R1+0x48], R153 ;  /* 0x0000489901007387 */ /* 0x0001d80000100800 */
[----:B0-----:R-:W-:Y:S05]  /*18fd0*/  @!P1 BRA `(.L_x_1797) ;  /* 0x0000002000709947 */ /* 0x001fea0003800000 */
[----:B------:R-:W-:Y:S01]  /*18fe0*/  BSSY B1, `(.L_x_1798) ;  /* 0x000021a000017945 */ /* 0x000fe20003800000 */
[----:B------:R-:W-:Y:S02]  /*18ff0*/  IMAD.MOV.U32 R227, RZ, RZ, R8 ;  /* 0x000000ffffe37224 */ /* 0x000fe400078e0008 */
[----:B------:R-:W-:Y:S02]  /*19000*/  IMAD.MOV.U32 R226, RZ, RZ, R4 ;  /* 0x000000ffffe27224 */ /* 0x000fe400078e0004 */
[----:B------:R-:W-:Y:S02]  /*19010*/  IMAD.MOV.U32 R222, RZ, RZ, R5 ;  /* 0x000000ffffde7224 */ /* 0x000fe400078e0005 */
[----:B------:R-:W-:Y:S02]  /*19020*/  IMAD.MOV.U32 R8, RZ, RZ, R218 ;  /* 0x000000ffff087224 */ /* 0x000fe400078e00da */
[----:B------:R-:W-:-:S07]  /*19030*/  IMAD.MOV.U32 R229, RZ, RZ, R204 ;  /* 0x000000ffffe57224 */ /* 0x000fce00078e00cc */
.L_x_1811:
[----:B------:R-:W-:-:S04]  /*19040*/  ISETP.NE.AND P1, PT, R229, 0x1, PT ;  /* 0x00000001e500780c */ /* 0x000fc80003f25270 */
[----:B------:R-:W-:-:S04]  /*19050*/  SEL R218, RZ, 0x1, P1 ;  /* 0x00000001ffda7807 */ /* 0x000fc80000800000 */
[----:B------:R-:W-:Y:S01]  /*19060*/  LOP3.LUT R218, R8, R218, RZ, 0x3c, !PT ;  /* 0x000000da08da7212 */ /* 0x000fe200078e3cff */
[----:B------:R-:W-:Y:S06]  /*19070*/  @!P0 BRA `(.L_x_1799) ;  /* 0x0000000000048947 */ /* 0x000fec0003800000 */
[----:B------:R-:W-:Y:S01]  /*19080*/  BPT.TRAP 0x1 ;  /* 0x000000040000795c */ /* 0x000fe20000300000 */
.L_x_1799:
[----:B------:R-:W-:Y:S01]  /*19090*/  VIADD R204, R229, 0x1 ;  /* 0x00000001e5cc7836 */ /* 0x000fe20000000000 */
[----:B------:R-:W-:-:S04]  /*190a0*/  SHF.L.U32 R4, R218, 0x1f, RZ ;  /* 0x0000001fda047819 */ /* 0x000fc800000006ff */
[----:B------:R-:W-:-:S04]  /*190b0*/  ISETP.NE.AND P1, PT, R204, 0x2, PT ;  /* 0x00000002cc00780c */ /* 0x000fc80003f25270 */
[----:B------:R-:W-:-:S05]  /*190c0*/  SEL R204, R204, RZ, P1 ;  /* 0x000000ffcccc7207 */ /* 0x000fca0000800000 */
[----:B------:R-:W-:-:S04]  /*190d0*/  IMAD R223, R204, 0x8, R18 ;  /* 0x00000008ccdf7824 */ /* 0x000fc800078e0212 */
[----:B------:R0:W1:Y:S01]  /*190e0*/  SYNCS.PHASECHK.TRANS64.TRYWAIT P1, [R223+URZ+0x30830], R4 ;  /* 0x03083004df0075a7 */ /* 0x000062000802017f */
[----:B------:R-:W-:Y:S05]  /*190f0*/  @!P0 BRA `(.L_x_1800) ;  /* 0x0000000000048947 */ /* 0x000fea0003800000 */
[----:B------:R-:W-:Y:S01]  /*19100*/  BPT.TRAP 0x1 ;  /* 0x000000040000795c */ /* 0x000fe20000300000 */
.L_x_1800:
        /* <DEDUP_REMOVED lines=8> */
.L_x_1802:
[----:B------:R-:W-:Y:S05]  /*19190*/  BSYNC B2 ;  /* 0x0000000000027941 */ /* 0x000fea0003800000 */
.L_x_1801:
[----:B------:R-:W-:Y:S04]  /*191a0*/  STL.64 [R1+0xd0], R22 ;  /* 0x0000d01601007387 */ /* 0x000fe80000100a00 */
[----:B------:R-:W-:Y:S04]  /*191b0*/  STL [R1+0xc8], R18 ;  /* 0x0000c81201007387 */ /* 0x000fe80000100800 */
[----:B------:R2:W-:Y:S04]  /*191c0*/  STL.64 [R1+0xc0], R16 ;  /* 0x0000c01001007387 */ /* 0x0005e80000100a00 */
[----:B--2---:R-:W2:Y:S04]  /*191d0*/  LDL.64 R16, [R1+0x30] ;  /* 0x0000300001107983 */ /* 0x004ea80000100a00 */
[----:B------:R3:W-:Y:S04]  /*191e0*/  STL.64 [R1+0xb8], R8 ;  /* 0x0000b80801007387 */ /* 0x0007e80000100a00 */
[----:B------:R-:W4:Y:S01]  /*191f0*/  LDL.64 R22, [R1+0x38] ;  /* 0x0000380001167983 */ /* 0x000f220000100a00 */
[----:B01----:R-:W-:-:S05]  /*19200*/  IMAD.MOV.U32 R4, RZ, RZ, R2 ;  /* 0x000000ffff047224 */ /* 0x003fca00078e0002 */
[----:B------:R-:W-:Y:S01]  /*19210*/  R2UR UR6, R4 ;  /* 0x00000000040672ca */ /* 0x000fe200000e0000 */
[----:B------:R-:W-:Y:S01]  /*19220*/  IMAD.MOV.U32 R4, RZ, RZ, R154 ;  /* 0x000000ffff047224 */ /* 0x000fe200078e009a */
[----:B---3--:R-:W3:Y:S01]  /*19230*/  LDL.64 R8, [R1+0x28] ;  /* 0x0000280001087983 */ /* 0x008ee20000100a00 */
[----:B------:R-:W-:Y:S02]  /*19240*/  VIADD R152, R2, 0x6 ;  /* 0x0000000602987836 */ /* 0x000fe40000000000 */
[----:B------:R-:W-:Y:S01]  /*19250*/  IMAD.MOV.U32 R5, RZ, RZ, 0x40000040 ;  /* 0x40000040ff057424 */ /* 0x000fe200078e00ff */
[----:B------:R-:W-:Y:S01]  /*19260*/  R2UR UR4, R4 ;  /* 0x00000000040472ca */ /* 0x000fe200000e0000 */
[----:B------:R-:W-:Y:S01]  /*19270*/  IMAD.MOV.U32 R4, RZ, RZ, R153 ;  /* 0x000000ffff047224 */ /* 0x000fe200078e0099 */
[----:B------:R-:W-:Y:S01]  /*19280*/  R2UR UR10, R152 ;  /* 0x00000000980a72ca */ /* 0x000fe200000e0000 */
[----:B------:R-:W-:Y:S01]  /*19290*/  IMAD.MOV.U32 R153, RZ, RZ, 0x40000040 ;  /* 0x40000040ff997424 */ /* 0x000fe200078e00ff */
[----:B------:R-:W-:-:S02]  /*192a0*/  R2UR UR7, R5 ;  /* 0x00000000050772ca */ /* 0x000fc400000e0000 */
[----:B------:R-:W-:Y:S01]  /*192b0*/  R2UR UR8, R4 ;  /* 0x00000000040872ca */ /* 0x000fe200000e0000 */
[C---:B------:R-:W-:Y:S01]  /*192c0*/  VIADD R4, R2.reuse, 0x200 ;  /* 0x0000020002047836 */ /* 0x040fe20000000000 */
[----:B------:R-:W-:Y:S01]  /*192d0*/  R2UR UR11, R153 ;  /* 0x00000000990b72ca */ /* 0x000fe200000e0000 */
[----:B------:R-:W-:Y:S01]  /*192e0*/  VIADD R154, R2, 0x204 ;  /* 0x00000204029a7836 */ /* 0x000fe20000000000 */
[C---:B------:R-:W-:Y:S02]  /*192f0*/  R2UR UR5, R5.reuse ;  /* 0x00000000050572ca */ /* 0x040fe400000e0000 */
[----:B------:R-:W-:Y:S01]  /*19300*/  R2UR UR14, R4 ;  /* 0x00000000040e72ca */ /* 0x000fe200000e0000 */
[----:B------:R-:W-:Y:S01]  /*19310*/  VIADD R4, R2, 0x206 ;  /* 0x0000020602047836 */ /* 0x000fe20000000000 */
[----:B------:R-:W-:-:S04]  /*19320*/  R2UR UR9, R5 ;  /* 0x00000000050972ca */ /* 0x000fc800000e0000 */
[----:B------:R-:W-:Y:S01]  /*19330*/  R2UR UR26, R4 ;  /* 0x00000000041a72ca */ /* 0x000fe200000e0000 */
[----:B------:R-:W-:Y:S02]  /*19340*/  VIADD R4, R2, 0x404 ;  /* 0x0000040402047836 */ /* 0x000fe40000000000 */
[----:B------:R-:W-:Y:S02]  /*19350*/  MOV R152, UR11 ;  /* 0x0000000b00987c02 */ /* 0x000fe40008000f00 */
[----:B------:R-:W-:Y:S01]  /*19360*/  R2UR UR22, R154 ;  /* 0x000000009a1672ca */ /* 0x000fe200000e0000 */
[----:B------:R-:W-:Y:S01]  /*19370*/  VIADD R154, R2, 0x400 ;  /* 0x00000400029a7836 */ /* 0x000fe20000000000 */
[----:B------:R-:W-:Y:S01]  /*19380*/  R2UR UR38, R4 ;  /* 0x00000000042672ca */ /* 0x000fe200000e0000 */
[----:B------:R0:W-:Y:S01]  /*19390*/  STL [R1+0x14], R152 ;  /* 0x0000149801007387 */ /* 0x0001e20000100800 */
[----:B------:R-:W-:Y:S02]  /*193a0*/  VIADD R4, R2, 0x600 ;  /* 0x0000060002047836 */ /* 0x000fe40000000000 */
[----:B------:R-:W-:Y:S01]  /*193b0*/  R2UR UR30, R154 ;  /* 0x000000009a1e72ca */ /* 0x000fe200000e0000 */
[----:B------:R-:W-:-:S02]  /*193c0*/  VIADD R154, R2, 0x406 ;  /* 0x00000406029a7836 */ /* 0x000fc40000000000 */
[----:B0-----:R-:W-:Y:S01]  /*193d0*/  VIADD R152, R2, 0x202 ;  /* 0x0000020202987836 */ /* 0x001fe20000000000 */
[----:B------:R-:W-:Y:S01]  /*193e0*/  R2UR UR46, R4 ;  /* 0x00000000042e72ca */ /* 0x000fe200000e0000 */
[----:B------:R-:W-:-:S03]  /*193f0*/  VIADD R4, R2, 0x606 ;  /* 0x0000060602047836 */ /* 0x000fc60000000000 */
[----:B------:R-:W-:Y:S01]  /*19400*/  R2UR UR18, R152 ;  /* 0x00000000981272ca */ /* 0x000fe200000e0000 */
[----:B------:R-:W-:Y:S01]  /*19410*/  VIADD R152, R2, 0x402 ;  /* 0x0000040202987836 */ /* 0x000fe20000000000 */
[----:B------:R-:W-:Y:S01]  /*19420*/  R2UR UR42, R154 ;  /* 0x000000009a2a72ca */ /* 0x000fe200000e0000 */
[----:B------:R-:W-:Y:S01]  /*19430*/  VIADD R154, R2, 0x602 ;  /* 0x00000602029a7836 */ /* 0x000fe20000000000 */
[C---:B------:R-:W-:Y:S01]  /*19440*/  R2UR UR15, R5.reuse ;  /* 0x00000000050f72ca */ /* 0x040fe200000e0000 */
[-C--:B------:R-:W-:Y:S01]  /*19450*/  FMUL.FTZ R24, R24, R3.reuse ;  /* 0x0000000318187220 */ /* 0x080fe20000410000 */
[----:B------:R-:W-:Y:S01]  /*19460*/  R2UR UR34, R152 ;  /* 0x00000000982272ca */ /* 0x000fe200000e0000 */
[----:B------:R-:W-:Y:S01]  /*19470*/  VIADD R152, R2, 0x604 ;  /* 0x0000060402987836 */ /* 0x000fe20000000000 */
        /* <DEDUP_REMOVED lines=68> */
[----:B------:R-:W3:Y:S01]  /*198c0*/  LDL.64 R4, [R1+0x18] ;  /* 0x0000180001047983 */ /* 0x000ee20000100a00 */
[-C--:B------:R-:W-:Y:S01]  /*198d0*/  FMUL.FTZ R26, R26, R0.reuse ;  /* 0x000000001a1a7220 */ /* 0x080fe20000410000 */
[-C--:B------:R-:W-:Y:S01]  /*198e0*/  FMUL.FTZ R27, R27, R0.reuse ;  /* 0x000000001b1b7220 */ /* 0x080fe20000410000 */
[-C--:B------:R-:W-:Y:S01]  /*198f0*/  FMUL.FTZ R30, R30, R0.reuse ;  /* 0x000000001e1e7220 */ /* 0x080fe20000410000 */
[----:B------:R-:W3:Y:S01]  /*19900*/  LDL.64 R2, [R1+0x20] ;  /* 0x0000200001027983 */ /* 0x000ee20000100a00 */
        /* <DEDUP_REMOVED lines=61> */
[----:B------:R-:W3:Y:S01]  /*19ce0*/  LDL.LU R0, [R1+0x14] ;  /* 0x0000140001007983 */ /* 0x000ee20000300800 */
[----:B------:R-:W-:Y:S01]  /*19cf0*/  MOV R18, UR10 ;  /* 0x0000000a00127c02 */ /* 0x000fe20008000f00 */
[----:B------:R-:W-:Y:S01]  /*19d00*/  UMOV UR10, UR4 ;  /* 0x00000004000a7c82 */ /* 0x000fe20008000000 */
[----:B------:R-:W-:Y:S01]  /*19d10*/  UMOV UR11, UR5 ;  /* 0x00000005000b7c82 */ /* 0x000fe20008000000 */
[----:B------:R-:W-:Y:S01]  /*19d20*/  R2UR UR4, R6 ;  /* 0x00000000060472ca */ /* 0x000fe200000e0000 */
[----:B------:R-:W-:Y:S01]  /*19d30*/  IMAD.MOV.U32 R155, RZ, RZ, 0x40000040 ;  /* 0x40000040ff9b7424 */ /* 0x000fe200078e00ff */
[----:B------:R-:W-:Y:S02]  /*19d40*/  R2UR UR5, R7 ;  /* 0x00000000070572ca */ /* 0x000fe400000e0000 */
[----:B------:R-:W-:Y:S02]  /*19d50*/  R2UR UR19, R153 ;  /* 0x00000000991372ca */ /* 0x000fe400000e0000 */
[----:B------:R-:W-:-:S02]  /*19d60*/  R2UR UR23, R155 ;  /* 0x000000009b1772ca */ /* 0x000fc400000e0000 */
[----:B------:R-:W-:Y:S02]  /*19d70*/  R2UR UR31, R155 ;  /* 0x000000009b1f72ca */ /* 0x000fe400000e0000 */
[----:B------:R-:W-:Y:S02]  /*19d80*/  R2UR UR35, R153 ;  /* 0x00000000992372ca */ /* 0x000fe400000e0000 */
[C---:B------:R-:W-:Y:S02]  /*19d90*/  R2UR UR43, R155.reuse ;  /* 0x000000009b2b72ca */ /* 0x040fe400000e0000 */
[----:B------:R-:W-:Y:S02]  /*19da0*/  R2UR UR50, R154 ;  /* 0x000000009a3272ca */ /* 0x000fe400000e0000 */
[----:B------:R-:W-:Y:S02]  /*19db0*/  R2UR UR51, R155 ;  /* 0x000000009b3372ca */ /* 0x000fe400000e0000 */
[----:B------:R-:W-:-:S02]  /*19dc0*/  R2UR UR54, R152 ;  /* 0x00000000983672ca */ /* 0x000fc400000e0000 */
[----:B------:R-:W-:Y:S02]  /*19dd0*/  R2UR UR55, R153 ;  /* 0x00000000993772ca */ /* 0x000fe400000e0000 */
[----:B------:R-:W-:-:S06]  /*19de0*/  WARPGROUP.ARRIVE ;  /* 0x00000000000079c5 */ /* 0x000fcc0000000000 */
[----:B------:R-:W-:Y:S01]  /*19df0*/  HGMMA.64x64x16.F32.BF16 R152, gdesc[UR4], RZ, !UPT, gsb0 ;  /* 0x00e00000049879f0 */ /* 0x000fe2000c0018ff */
[----:B------:R-:W-:Y:S01]  /*19e00*/  UMOV UR6, UR8 ;  /* 0x0000000800067c82 */ /* 0x000fe20008000000 */
[----:B------:R-:W-:Y:S01]  /*19e10*/  UMOV UR7, UR9 ;  /* 0x0000000900077c82 */ /* 0x000fe20008000000 */
[----:B----4-:R-:W-:Y:S02]  /*19e20*/  R2UR UR8, R22 ;  /* 0x00000000160872ca */ /* 0x010fe400000e0000 */
[----:B------:R-:W-:Y:S01]  /*19e30*/  R2UR UR9, R23 ;  /* 0x00000000170972ca */ /* 0x000fe200000e0000 */
[----:B------:R-:W-:Y:S02]  /*19e40*/  WARPGROUP.DEPBAR.LE gsb0, 0x0 ;  /* 0x00008000000079c5 */ /* 0x000fe40000010000 */
[----:B------:R-:W-:Y:S01]  /*19e50*/  WARPGROUP.ARRIVE ;  /* 0x00000000000079c5 */ /* 0x000fe20000000000 */
[----:B--2---:R-:W-:Y:S01]  /*19e60*/  R2UR UR4, R16 ;  /* 0x00000000100472ca */ /* 0x004fe200000e0000 */
[----:B------:R0:W5:Y:S08]  /*19e70*/  LDL.LU.64 R22, [R1+0xd0] ;  /* 0x0000d00001167983 */ /* 0x0001700000300a00 */
[----:B------:R-:W-:Y:S01]  /*19e80*/  HGMMA.64x64x16.F32.BF16 R152, gdesc[UR8], R152, gsb0 ;  /* 0x00e00000089879f0 */ /* 0x000fe20008001898 */
[----:B------:R-:W-:-:S02]  /*19e90*/  R2UR UR5, R17 ;  /* 0x00000000110572ca */ /* 0x000fc400000e0000 */
[----:B------:R-:W-:Y:S02]  /*19ea0*/  WARPGROUP.DEPBAR.LE gsb0, 0x0 ;  /* 0x00008000000079c5 */ /* 0x000fe40000010000 */
[----:B------:R-:W-:-:S09]  /*19eb0*/  WARPGROUP.ARRIVE ;  /* 0x00000000000079c5 */ /* 0x000fd20000000000 */
[----:B------:R-:W-:Y:S01]  /*19ec0*/  HGMMA.64x64x16.F32.BF16 R152, gdesc[UR4], R152, gsb0 ;  /* 0x00e00000049879f0 */ /* 0x000fe20008001898 */
[----:B------:R-:W-:Y:S02]  /*19ed0*/  R2UR UR10, R18 ;  /* 0x00000000120a72ca */ /* 0x000fe400000e0000 */
[----:B---3--:R-:W-:Y:S01]  /*19ee0*/  R2UR UR8, R8 ;  /* 0x00000000080872ca */ /* 0x008fe200000e0000 */
[----:B------:R0:W5:Y:S01]  /*19ef0*/  LDL.LU R18, [R1+0xc8] ;  /* 0x0000c80001127983 */ /* 0x0001620000300800 */
[----:B------:R-:W-:Y:S02]  /*19f00*/  R2UR UR9, R9 ;  /* 0x00000000090972ca */ /* 0x000fe400000e0000 */
[----:B------:R-:W-:Y:S01]  /*19f10*/  R2UR UR20, R216 ;  /* 0x00000000d81472ca */ /* 0x000fe200000e0000 */
[----:B------:R0:W5:Y:S01]  /*19f20*/  LDL.LU.64 R16, [R1+0xc0] ;  /* 0x0000c00001107983 */ /* 0x0001620000300a00 */
[----:B------:R-:W-:Y:S02]  /*19f30*/  R2UR UR21, R217 ;  /* 0x00000000d91572ca */ /* 0x000fe400000e0000 */
[----:B------:R-:W-:Y:S01]  /*19f40*/  R2UR UR24, R214 ;  /* 0x00000000d61872ca */ /* 0x000fe200000e0000 */
[----:B------:R0:W5:Y:S01]  /*19f50*/  LDL.LU.64 R8, [R1+0xb8] ;  /* 0x0000b80001087983 */ /* 0x0001620000300a00 */
[----:B------:R-:W-:-:S02]  /*19f60*/  WARPGROUP.DEPBAR.LE gsb0, 0x0 ;  /* 0x00008000000079c5 */ /* 0x000fc40000010000 */
[----:B------:R-:W-:Y:S01]  /*19f70*/  WARPGROUP.ARRIVE ;  /* 0x00000000000079c5 */ /* 0x000fe20000000000 */
[----:B------:R-:W-:-:S13]  /*19f80*/  R2UR UR11, R0 ;  /* 0x00000000000b72ca */ /* 0x000fda00000e0000 */
        /* <DEDUP_REMOVED lines=12> */
[----:B------:R-:W-:-:S06]  /*1a050*/  WARPGROUP.ARRIVE ;  /* 0x00000000000079c5 */ /* 0x000fcc0000000000 */
        /* <DEDUP_REMOVED lines=48> */
.L_x_1804:
[----:B-----5:R-:W-:Y:S01]  /*1a360*/  SHF.L.U32 R0, R8, 0x1f, RZ ;  /* 0x0000001f08007819 */ /* 0x020fe200000006ff */
[----:B------:R-:W-:-:S04]  /*1a370*/  IMAD R8, R229, 0x8, R18 ;  /* 0x00000008e5087824 */ /* 0x000fc800078e0212 */
[----:B------:R0:W1:Y:S01]  /*1a380*/  SYNCS.PHASECHK.TRANS64.TRYWAIT P1, [R8+URZ+0x30850], R0 ;  /* 0x03085000080075a7 */ /* 0x000062000802017f */
[----:B------:R-:W-:Y:S05]  /*1a390*/  @!P0 BRA `(.L_x_1805) ;  /* 0x0000000000048947 */ /* 0x000fea0003800000 */
[----:B------:R-:W-:Y:S01]  /*1a3a0*/  BPT.TRAP 0x1 ;  /* 0x000000040000795c */ /* 0x000fe20000300000 */
.L_x_1805:
[----:B------:R-:W-:Y:S04]  /*1a3b0*/  BSSY B2, `(.L_x_1806) ;  /* 0x0000004000027945 */ /* 0x000fe80003800000 */
[----:B-1----:R-:W-:Y:S05]  /*1a3c0*/  @P1 BRA `(.L_x_1807) ;  /* 0x0000000000081947 */ /* 0x002fea0003800000 */
[----:B------:R-:W1:Y:S02]  /*1a3d0*/  SYNCS.PHASECHK.TRANS64.TRYWAIT P1, [R8+URZ+0x30850], R0 ;  /* 0x03085000080075a7 */ /* 0x000e64000802017f */
[----:B-1----:R-:W-:Y:S05]  /*1a3e0*/  @!P1 BRA `(.L_x_1808) ;  /* 0x0000011000449947 */ /* 0x002fea0003800000 */
.L_x_1807:
[----:B------:R-:W-:Y:S05]  /*1a3f0*/  BSYNC B2 ;  /* 0x0000000000027941 */ /* 0x000fea0003800000 */
.L_x_1806:
        /* <DEDUP_REMOVED lines=37> */
.L_x_1809:
[----:B------:R-:W2:Y:S01]  /*1a650*/  LDL R185, [R1+0x4] ;  /* 0x0000040001b97983 */ /* 0x000ea20000100800 */
[----:B------:R-:W-:Y:S01]  /*1a660*/  FMNMX.FTZ R0, R152, R222, !PT ;  /* 0x000000de98007209 */ /* 0x000fe20007810000 */
[----:B------:R-:W-:Y:S01]  /*1a670*/  ULDC UR4, c[0x0][0x988] ;  /* 0x0002620000047ab9 */ /* 0x000fe20000000800 */
[----:B------:R-:W-:Y:S02]  /*1a680*/  VIADD R223, R223, 0x30840 ;  /* 0x00030840dfdf7836 */ /* 0x000fe40000000000 */
[----:B------:R-:W-:-:S04]  /*1a690*/  FMNMX.FTZ R0, R153, R0, !PT ;  /* 0x0000000099007209 */ /* 0x000fc80007810000 */
        /* <DEDUP_REMOVED lines=13> */
[----:B------:R-:W-:-:S05]  /*1a770*/  FMNMX.FTZ R0, R181, R0, !PT ;  /* 0x00000000b5007209 */ /* 0x000fca0007810000 */
[----:B------:R-:W0:Y:S02]  /*1a780*/  SHFL.BFLY PT, R2, R0, 0x2, 0x1f ;  /* 0x0c401f0000027f89 */ /* 0x000e2400000e0000 */
[----:B0-----:R-:W-:Y:S02]  /*1a790*/  FMNMX.FTZ R2, R0, R2, !PT ;  /* 0x0000000200027209 */ /* 0x001fe40007810000 */
[----:B------:R-:W-:-:S03]  /*1a7a0*/  FMNMX.FTZ R0, R154, R226, !PT ;  /* 0x000000e29a007209 */ /* 0x000fc60007810000 */
[----:B------:R-:W0:Y:S01]  /*1a7b0*/  SHFL.BFLY PT, R5, R2, 0x1, 0x1f ;  /* 0x0c201f0002057f89 */ /* 0x000e2200000e0000 */
[----:B------:R-:W-:-:S04]  /*1a7c0*/  FMNMX.FTZ R0, R155, R0, !PT ;  /* 0x000000009b007209 */ /* 0x000fc80007810000 */
[----:B------:R-:W-:-:S04]  /*1a7d0*/  FMNMX.FTZ R0, R158, R0, !PT ;  /* 0x000000009e007209 */ /* 0x000fc80007810000 */
[----:B------:R-:W-:-:S04]  /*1a7e0*/  FMNMX.FTZ R0, R159, R0, !PT ;  /* 0x000000009f007209 */ /* 0x000fc80007810000 */
[----:B------:R-:W-:-:S04]  /*1a7f0*/  FMNMX.FTZ R0, R162, R0, !PT ;  /* 0x00000000a2007209 */ /* 0x000fc80007810000 */
[----:B------:R-:W-:-:S04]  /*1a800*/  FMNMX.FTZ R0, R163, R0, !PT ;  /* 0x00000000a3007209 */ /* 0x000fc80007810000 */
[----:B------:R-:W-:Y:S02]  /*1a810*/  FMNMX.FTZ R0, R166, R0, !PT ;  /* 0x00000000a6007209 */ /* 0x000fe40007810000 */
[----:B0-----:R-:W-:Y:S02]  /*1a820*/  FMNMX.FTZ R5, R2, R5, !PT ;  /* 0x0000000502057209 */ /* 0x001fe40007810000 */
[----:B------:R-:W-:-:S03]  /*1a830*/  FMNMX.FTZ R0, R167, R0, !PT ;  /* 0x00000000a7007209 */ /* 0x000fc60007810000 */
[----:B------:R-:W-:Y:S01]  /*1a840*/  FADD.FTZ R3, -R5, R222 ;  /* 0x000000de05037221 */ /* 0x000fe20000010100 */
        /* <DEDUP_REMOVED lines=9> */
[----:B0-----:R-:W-:-:S05]  /*1a8e0*/  FMNMX.FTZ R2, R0, R2, !PT ;  /* 0x0000000200027209 */ /* 0x001fca0007810000 */
[----:B------:R-:W0:Y:S02]  /*1a8f0*/  SHFL.BFLY PT, R4, R2, 0x1, 0x1f ;  /* 0x0c201f0002047f89 */ /* 0x000e2400000e0000 */
[----:B0-----:R-:W-:Y:S01]  /*1a900*/  FMNMX.FTZ R4, R2, R4, !PT ;  /* 0x0000000402047209 */ /* 0x001fe20007810000 */
[----:B------:R-:W-:-:S04]  /*1a910*/  IMAD.U32 R2, RZ, RZ, UR4 ;  /* 0x00000004ff027e24 */ /* 0x000fc8000f8e00ff */
[-C--:B------:R-:W-:Y:S01]  /*1a920*/  FMUL.FTZ R184, R5, R2.reuse ;  /* 0x0000000205b87220 */ /* 0x080fe20000410000 */
[----:B------:R-:W-:Y:S01]  /*1a930*/  FADD.FTZ R0, -R4, R226 ;  /* 0x000000e204007221 */ /* 0x000fe20000010100 */
[-C--:B------:R-:W-:Y:S02]  /*1a940*/  FMUL.FTZ R3, R3, R2.reuse ;  /* 0x0000000203037220 */ /* 0x080fe40000410000 */
        /* <DEDUP_REMOVED lines=15> */
[-C--:B------:R-:W-:Y:S01]  /*1aa40*/  FFMA.FTZ R181, R181, R2.reuse, -R184 ;  /* 0x00000002b5b57223 */ /* 0x080fe200000108b8 */
[-C--:B------:R-:W-:Y:S01]  /*1aa50*/  FMUL.FTZ R184, R4, R2.reuse ;  /* 0x0000000204b87220 */ /* 0x080fe20000410000 */
[-C--:B------:R-:W-:Y:S01]  /*1aa60*/  FMUL.FTZ R0, R0, R2.reuse ;  /* 0x0000000200007220 */ /* 0x080fe20000410000 */
[----:B------:R-:W-:Y:S02]  /*1aa70*/  MUFU.EX2 R3, R3 ;  /* 0x0000000300037308 */ /* 0x000fe40000000800 */
        /* <DEDUP_REMOVED lines=17> */
[----:B------:R-:W-:-:S05]  /*1ab90*/  FFMA.FTZ R183, R183, R2, -R184 ;  /* 0x00000002b7b77223 */ /* 0x000fca00000108b8 */
[----:B------:R-:W1:Y:S01]  /*1aba0*/  MUFU.EX2 R197, R154 ;  /* 0x0000009a00c57308 */ /* 0x000e620000000800 */
[----:B0-----:R-:W-:-:S07]  /*1abb0*/  FFMA.FTZ R221, R3, R221, R152 ;  /* 0x000000dd03dd7223 */ /* 0x001fce0000010098 */
[----:B------:R-:W0:Y:S08]  /*1abc0*/  MUFU.EX2 R153, R153 ;  /* 0x0000009900997308 */ /* 0x000e300000000800 */
[----:B------:R-:W3:Y:S01]  /*1abd0*/  MUFU.EX2 R155, R155 ;  /* 0x0000009b009b7308 */ /* 0x000ee20000000800 */
[----:B-1----:R-:W-:-:S07]  /*1abe0*/  FFMA.FTZ R9, R0, R9, R197 ;  /* 0x0000000900097223 */ /* 0x002fce00000100c5 */
[----:B------:R-:W1:Y:S01]  /*1abf0*/  MUFU.EX2 R156, R156 ;  /* 0x0000009c009c7308 */ /* 0x000e620000000800 */
[----:B0-----:R-:W-:-:S07]  /*1ac00*/  FADD.FTZ R221, R153, R221 ;  /* 0x000000dd99dd7221 */ /* 0x001fce0000010000 */
[----:B------:R-:W0:Y:S01]  /*1ac10*/  MUFU.EX2 R158, R158 ;  /* 0x0000009e009e7308 */ /* 0x000e220000000800 */
[----:B---3--:R-:W-:Y:S01]  /*1ac20*/  FADD.FTZ R154, R155, R9 ;  /* 0x000000099b9a7221 */ /* 0x008fe20000010000 */
[----:B--2---:R-:W-:-:S06]  /*1ac30*/  PRMT R223, R185, 0x654, R223 ;  /* 0x00000654b9df7816 */ /* 0x004fcc00000000df */
[----:B------:R-:W2:Y:S01]  /*1ac40*/  MUFU.EX2 R157, R157 ;  /* 0x0000009d009d7308 */ /* 0x000ea20000000800 */
[----:B-1----:R-:W-:Y:S01]  /*1ac50*/  FADD.FTZ R9, R156, R221 ;  /* 0x000000dd9c097221 */ /* 0x002fe20000010000 */
[----:B------:R1:W-:Y:S06]  /*1ac60*/  SYNCS.ARRIVE.TRANS64.RED.A1T0 RZ, [R223+URZ], RZ ;  /* 0x000000ffdfff79a7 */ /* 0x0003ec000810043f */
[----:B------:R-:W3:Y:S01]  /*1ac70*/  MUFU.EX2 R159, R159 ;  /* 0x0000009f009f7308 */ /* 0x000ee20000000800 */
[----:B0-----:R-:W-:-:S07]  /*1ac80*/  FADD.FTZ R154, R158, R154 ;  /* 0x0000009a9e9a7221 */ /* 0x001fce0000010000 */
[----:B------:R-:W0:Y:S01]  /*1ac90*/  MUFU.EX2 R160, R160 ;  /* 0x000000a000a07308 */ /* 0x000e220000000800 */
[----:B--2---:R-:W-:-:S07]  /*1aca0*/  FADD.FTZ R9, R157, R9 ;  /* 0x000000099d097221 */ /* 0x004fce0000010000 */
[----:B------:R-:W2:Y:S01]  /*1acb0*/  MUFU.EX2 R162, R162 ;  /* 0x000000a200a27308 */ /* 0x000ea20000000800 */
[----:B---3--:R-:W-:-:S07]  /*1acc0*/  FADD.FTZ R154, R159, R154 ;  /* 0x0000009a9f9a7221 */ /* 0x008fce0000010000 */
        /* <DEDUP_REMOVED lines=43> */
[----:B0-----:R-:W-:Y:S01]  /*1af80*/  FADD.FTZ R182, R187, R182 ;  /* 0x000000b6bbb67221 */ /* 0x001fe20000010000 */
[----:B--2---:R-:W-:-:S03]  /*1af90*/  FADD.FTZ R221, R181, R9 ;  /* 0x00000009b5dd7221 */ /* 0x004fc60000010000 */
[----:B---3--:R-:W-:Y:S01]  /*1afa0*/  FADD.FTZ R9, R154, R182 ;  /* 0x000000b69a097221 */ /* 0x008fe20000010000 */
[----:B-1----:R-:W-:Y:S06]  /*1afb0*/  @!P0 BRA `(.L_x_1810) ;  /* 0x0000000000048947 */ /* 0x002fec0003800000 */
[----:B------:R-:W-:Y:S01]  /*1afc0*/  BPT.TRAP 0x1 ;  /* 0x000000040000795c */ /* 0x000fe20000300000 */
.L_x_1810:
[----:B------:R-:W2:Y:S01]  /*1afd0*/  LDL R182, [R1+0x48] ;  /* 0x0000480001b67983 */ /* 0x000ea20000100800 */
[----:B------:R-:W-:Y:S01]  /*1afe0*/  VIADD R8, R8, 0x30860 ;  /* 0x0003086008087836 */ /* 0x000fe20000000000 */
[----:B------:R-:W-:Y:S01]  /*1aff0*/  F2FP.BF16.F32.PACK_AB R196, R153, R152 ;  /* 0x0000009899c4723e */ /* 0x000fe200000010ff */
[----:B------:R-:W-:Y:S01]  /*1b000*/  IMAD.MOV.U32 R226, RZ, RZ, R4 ;  /* 0x000000ffffe27224 */ /* 0x000fe200078e0004 */
[----:B------:R-:W-:Y:S01]  /*1b010*/  F2FP.BF16.F32.PACK_AB R197, R155, R197 ;  /* 0x000000c59bc5723e */ /* 0x000fe200000010ff */
[----:B------:R-:W-:Y:S01]  /*1b020*/  IMAD.MOV.U32 R222, RZ, RZ, R5 ;  /* 0x000000ffffde7224 */ /* 0x000fe200078e0005 */
[----:B------:R-:W-:Y:S01]  /*1b030*/  PRMT R8, R185, 0x654, R8 ;  /* 0x00000654b9087816 */ /* 0x000fe20000000008 */
[----:B------:R-:W-:Y:S01]  /*1b040*/  IMAD.MOV.U32 R229, RZ, RZ, R204 ;  /* 0x000000ffffe57224 */ /* 0x000fe200078e00cc */
        /* <DEDUP_REMOVED lines=17> */
[----:B------:R-:W-:-:S12]  /*1b160*/  VIADD R227, R227, 0xffffffff ;  /* 0xffffffffe3e37836 */ /* 0x000fd80000000000 */
[----:B------:R-:W-:Y:S05]  /*1b170*/  @P1 BRA `(.L_x_1811) ;  /* 0xffffffdc00b01947 */ /* 0x000fea000383ffff */
[----:B------:R-:W-:Y:S05]  /*1b180*/  BSYNC B1 ;  /* 0x0000000000017941 */ /* 0x000fea0003800000 */
.L_x_1798:
[----:B------:R-:W-:-:S07]  /*1b190*/  IMAD.MOV.U32 R8, RZ, RZ, R227 ;  /* 0x000000ffff087224 */ /* 0x000fce00078e00e3 */
.L_x_1797:
[----:B------:R-:W-:Y:S05]  /*1b1a0*/  BSYNC B0 ;  /* 0x0000000000007941 */ /* 0x000fea0003800000 */
.L_x_1796:
[----:B------:R-:W2:Y:S01]  /*1b1b0*/  LDL R152, [R1+0x68] ;  /* 0x0000680001987983 */ /* 0x000ea20000100800 */
[----:B------:R-:W-:Y:S01]  /*1b1c0*/  BSSY B0, `(.L_x_1812) ;  /* 0x00002e4000007945 */ /* 0x000fe20003800000 */
[----:B--2---:R-:W-:-:S13]  /*1b1d0*/  ISETP.GE.AND P1, PT, R8, R152, PT ;  /* 0x000000980800720c */ /* 0x004fda0003f26270 */
[----:B------:R-:W-:Y:S05]  /*1b1e0*/  @!P1 BRA `(.L_x_1813) ;  /* 0x0000002c00849947 */ /* 0x000fea0003800000 */
[----:B------:R-:W-:Y:S02]  /*1b1f0*/  IMAD.MOV.U32 R227, RZ, RZ, R4 ;  /* 0x000000ffffe37224 */ /* 0x000fe400078e0004 */
[----:B------:R-:W-:Y:S02]  /*1b200*/  IMAD.MOV.U32 R226, RZ, RZ, R5 ;  /* 0x000000ffffe27224 */ /* 0x000fe400078e0005 */
[----:B------:R-:W-:Y:S02]  /*1b210*/  IMAD.MOV.U32 R222, RZ, RZ, R218 ;  /* 0x000000ffffde7224 */ /* 0x000fe400078e00da */
[----:B------:R-:W-:-:S07]  /*1b220*/  IMAD.MOV.U32 R229, RZ, RZ, R204 ;  /* 0x000000ffffe57224 */ /* 0x000fce00078e00cc */
.L_x_1834:
[----:B------:R-:W-:-:S04]  /*1b230*/  ISETP.NE.AND P1, PT, R229, 0x1, PT ;  /* 0x00000001e500780c */ /* 0x000fc80003f25270 */
[----:B------:R-:W-:-:S04]  /*1b240*/  SEL R218, RZ, 0x1, P1 ;  /* 0x00000001ffda7807 */ /* 0x000fc80000800000 */
[----:B------:R-:W-:Y:S01]  /*1b250*/  LOP3.LUT R218, R222, R218, RZ, 0x3c, !PT ;  /* 0x000000dadeda7212 */ /* 0x000fe200078e3cff */
[----:B------:R-:W-:Y:S06]  /*1b260*/  @!P0 BRA `(.L_x_1814) ;  /* 0x0000000000048947 */ /* 0x000fec0003800000 */
[----:B------:R-:W-:Y:S01]  /*1b270*/  BPT.TRAP 0x1 ;  /* 0x000000040000795c */ /* 0x000fe20000300000 */
.L_x_1814:
        /* <DEDUP_REMOVED lines=8> */
.L_x_1815:
        /* <DEDUP_REMOVED lines=8> */
.L_x_1817:
[----:B------:R-:W-:Y:S05]  /*1b380*/  BSYNC B1 ;  /* 0x0000000000017941 */ /* 0x000fea0003800000 */
.L_x_1816:
        /* <DEDUP_REMOVED lines=284> */
.L_x_1819:
[----:B------:R-:W-:Y:S01]  /*1c550*/  SHF.L.U32 R0, R222, 0x1f, RZ ;  /* 0x0000001fde007819 */ /* 0x000fe200000006ff */
[----:B-----5:R-:W-:-:S04]  /*1c560*/  IMAD R222, R229, 0x8, R18 ;  /* 0x00000008e5de7824 */ /* 0x020fc800078e0212 */
[----:B------:R0:W1:Y:S01]  /*1c570*/  SYNCS.PHASECHK.TRANS64.TRYWAIT P1, [R222+URZ+0x30850], R0 ;  /* 0x03085000de0075a7 */ /* 0x000062000802017f */
[----:B------:R-:W-:Y:S05]  /*1c580*/  @!P0 BRA `(.L_x_1820) ;  /* 0x0000000000048947 */ /* 0x000fea0003800000 */
[----:B------:R-:W-:Y:S01]  /*1c590*/  BPT.TRAP 0x1 ;  /* 0x000000040000795c */ /* 0x000fe20000300000 */
.L_x_1820:
[----:B------:R-:W-:Y:S04]  /*1c5a0*/  BSSY B1, `(.L_x_1821) ;  /* 0x0000004000017945 */ /* 0x000fe80003800000 */
[----:B-1----:R-:W-:Y:S05]  /*1c5b0*/  @P1 BRA `(.L_x_1822) ;  /* 0x0000000000081947 */ /* 0x002fea0003800000 */
[----:B------:R-:W1:Y:S02]  /*1c5c0*/  SYNCS.PHASECHK.TRANS64.TRYWAIT P1, [R222+URZ+0x30850], R0 ;  /* 0x03085000de0075a7 */ /* 0x000e64000802017f */
[----:B-1----:R-:W-:Y:S05]  /*1c5d0*/  @!P1 BRA `(.L_x_1823) ;  /* 0x000000ec00f09947 */ /* 0x002fea0003800000 */
.L_x_1822:
[----:B------:R-:W-:Y:S05]  /*1c5e0*/  BSYNC B1 ;  /* 0x0000000000017941 */ /* 0x000fea0003800000 */
.L_x_1821:
        /* <DEDUP_REMOVED lines=37> */
.L_x_1824:
[----:B------:R-:W2:Y:S01]  /*1c840*/  LDL R4, [R1+0x4c] ;  /* 0x00004c0001047983 */ /* 0x000ea20000100800 */
[----:B------:R-:W0:Y:S03]  /*1c850*/  LDC R0, c[0x0][0x448] ;  /* 0x00011200ff007b82 */ /* 0x000e260000000800 */
[----:B------:R-:W2:Y:S04]  /*1c860*/  LDL R3, [R1+0x64] ;  /* 0x0000640001037983 */ /* 0x000ea80000100800 */
[----:B------:R-:W3:Y:S04]  /*1c870*/  LDL R190, [R1+0x8] ;  /* 0x0000080001be7983 */ /* 0x000ee80000100800 */
[----:B------:R-:W4:Y:S01]  /*1c880*/  LDL R189, [R1+0x4] ;  /* 0x0000040001bd7983 */ /* 0x000f220000100800 */
[----:B------:R-:W-:Y:S01]  /*1c890*/  VIADD R223, R223, 0x30840 ;  /* 0x00030840dfdf7836 */ /* 0x000fe20000000000 */
[----:B------:R-:W-:Y:S01]  /*1c8a0*/  ULDC UR4, c[0x0][0x9dc] ;  /* 0x0002770000047ab9 */ /* 0x000fe20000000800 */
[----:B------:R-:W-:Y:S01]  /*1c8b0*/  ULDC UR5, c[0x0][0x9e0] ;  /* 0x0002780000057ab9 */ /* 0x000fe20000000800 */
[----:B------:R-:W-:Y:S01]  /*1c8c0*/  ULOP3.LUT UR4, URZ, UR4, URZ, 0x33, !UPT ;  /* 0x000000043f047292 */ /* 0x000fe2000f8e333f */
[----:B0-----:R-:W-:-:S13]  /*1c8d0*/  ISETP.NE.AND P1, PT, R0, 0x1, PT ;  /* 0x000000010000780c */ /* 0x001fda0003f25270 */
[----:B------:R-:W0:Y:S08]  /*1c8e0*/  @P1 LDC R2, c[0x0][0x44c] ;  /* 0x00011300ff021b82 */ /* 0x000e300000000800 */
[----:B------:R-:W1:Y:S01]  /*1c8f0*/  @P1 LDC R0, c[0x0][0x450] ;  /* 0x00011400ff001b82 */ /* 0x000e620000000800 */
[----:B--2---:R-:W-:-:S07]  /*1c900*/  IMAD.IADD R186, R3, 0x1, R4 ;  /* 0x0000000103ba7824 */ /* 0x004fce00078e0204 */
[----:B------:R-:W2:Y:S01]  /*1c910*/  LDC R3, c[0x0][0x9e4] ;  /* 0x00027900ff037b82 */ /* 0x000ea20000000800 */
[----:B0-----:R-:W-:Y:S01]  /*1c920*/  @P1 IMAD.HI.U32 R2, R186, R2, RZ ;  /* 0x00000002ba021227 */ /* 0x001fe200078e00ff */
[----:B----4-:R-:W-:-:S04]  /*1c930*/  PRMT R223, R189, 0x654, R223 ;  /* 0x00000654bddf7816 */ /* 0x010fc800000000df */
[----:B-1----:R-:W-:Y:S01]  /*1c940*/  @P1 SHF.R.U32.HI R186, RZ, R0, R2 ;  /* 0x00000000ffba1219 */ /* 0x002fe20000011602 */
[----:B------:R-:W-:Y:S01]  /*1c950*/  IMAD.SHL.U32 R0, R8, 0x40, RZ ;  /* 0x0000004008007824 */ /* 0x000fe200078e00ff */
[----:B------:R0:W-:Y:S03]  /*1c960*/  SYNCS.ARRIVE.TRANS64.RED.A1T0 RZ, [R223+URZ], RZ ;  /* 0x000000ffdfff79a7 */ /* 0x0001e6000810043f */
[----:B------:R-:W1:Y:S01]  /*1c970*/  SHFL.IDX PT, R187, R186, RZ, 0x1c1f ;  /* 0x001c1fffbabb7589 */ /* 0x000e6200000e0000 */
[----:B------:R-:W-:-:S05]  /*1c980*/  IADD3 R2, -R0, 0x1, RZ ;  /* 0x0000000100027810 */ /* 0x000fca0007ffe1ff */
[----:B---3--:R-:W-:Y:S01]  /*1c990*/  IMAD R2, R190, -0x2, R2 ;  /* 0xfffffffebe027824 */ /* 0x008fe200078e0202 */
[----:B--2---:R-:W-:-:S04]  /*1c9a0*/  ISETP.GE.AND P5, PT, R3, 0x1, PT ;  /* 0x000000010300780c */ /* 0x004fc80003fa6270 */
[----:B------:R-:W-:-:S05]  /*1c9b0*/  IADD3 R184, -R219, R2, R220 ;  /* 0x00000002dbb87210 */ /* 0x000fca0007ffe1dc */
[C---:B------:R-:W-:Y:S02]  /*1c9c0*/  VIADD R185, R184.reuse, UR5 ;  /* 0x00000005b8b97c36 */ /* 0x040fe40008000000 */
[----:B------:R-:W-:Y:S02]  /*1c9d0*/  VIADD R184, R184, UR4 ;  /* 0x00000004b8b87c36 */ /* 0x000fe40008000000 */
[--C-:B-1----:R-:W-:Y:S02]  /*1c9e0*/  IMAD.IADD R5, R185, 0x1, R187.reuse ;  /* 0x00000001b9057824 */ /* 0x102fe400078e02bb */
[----:B------:R-:W-:Y:S01]  /*1c9f0*/  IMAD.IADD R4, R184, 0x1, R187 ;  /* 0x00000001b8047824 */ /* 0x000fe200078e02bb */
[----:B0-----:R-:W-:Y:S06]  /*1ca00*/  @!P5 BRA `(.L_x_1825) ;  /* 0x000000000060d947 */ /* 0x001fec0003800000 */
        /* <DEDUP_REMOVED lines=13> */
.L_x_1827:
[----:B------:R-:W-:Y:S02]  /*1cae0*/  ULDC UR4, c[0x0][0x9e4] ;  /* 0x0002790000047ab9 */ /* 0x000fe40000000800 */
[----:B------:R-:W-:-:S05]  /*1caf0*/  IMAD.U32 R188, RZ, RZ, UR4 ;  /* 0x00000004ffbc7e24 */ /* 0x000fca000f8e00ff */
[----:B------:R-:W-:-:S13]  /*1cb00*/  ISETP.NE.AND P1, PT, R188, 0x1, PT ;  /* 0x00000001bc00780c */ /* 0x000fda0003f25270 */
[----:B------:R-:W0:Y:S02]  /*1cb10*/  @P1 LDC.64 R2, c[0x0][0x9e8] ;  /* 0x00027a00ff021b82 */ /* 0x000e240000000a00 */
[----:B0-----:R-:W-:-:S05]  /*1cb20*/  @P1 IMAD.HI.U32 R2, R187, R2, RZ ;  /* 0x00000002bb021227 */ /* 0x001fca00078e00ff */
[----:B------:R-:W-:-:S07]  /*1cb30*/  @P1 SHF.R.U32.HI R187, RZ, R3, R2 ;  /* 0x00000003ffbb1219 */ /* 0x000fce0000011602 */
.L_x_1828:
[----:B------:R-:W-:Y:S05]  /*1cb40*/  BSYNC B1 ;  /* 0x0000000000017941 */ /* 0x000fea0003800000 */
.L_x_1826:
[----:B------:R-:W-:-:S04]  /*1cb50*/  IMAD R187, R187, R188, -R0 ;  /* 0x000000bcbbbb7224 */ /* 0x000fc800078e0a00 */
[----:B------:R-:W-:-:S05]  /*1cb60*/  IMAD R187, R190, -0x2, R187 ;  /* 0xfffffffebebb7824 */ /* 0x000fca00078e02bb */
[----:B------:R-:W-:Y:S02]  /*1cb70*/  VIMNMX R4, R4, R187, !PT ;  /* 0x000000bb04047248 */ /* 0x000fe40007fe0100 */
[----:B------:R-:W-:-:S07]  /*1cb80*/  VIADDMNMX R5, R187, R188, R5, PT ;  /* 0x000000bcbb057246 */ /* 0x000fce0003800105 */
.L_x_1825:
        /* <DEDUP_REMOVED lines=66> */
.L_x_1831:
[----:B------:R-:W-:Y:S02]  /*1cfb0*/  ULDC UR4, c[0x0][0x9e4] ;  /* 0x0002790000047ab9 */ /* 0x000fe40000000800 */
[----:B------:R-:W-:-:S05]  /*1cfc0*/  IMAD.U32 R4, RZ, RZ, UR4 ;  /* 0x00000004ff047e24 */ /* 0x000fca000f8e00ff */
[----:B------:R-:W-:-:S13]  /*1cfd0*/  ISETP.NE.AND P2, PT, R4, 0x1, PT ;  /* 0x000000010400780c */ /* 0x000fda0003f45270 */
[----:B------:R-:W0:Y:S02]  /*1cfe0*/  @P2 LDC.64 R2, c[0x0][0x9e8] ;  /* 0x00027a00ff022b82 */ /* 0x000e240000000a00 */
[----:B0-----:R-:W-:-:S05]  /*1cff0*/  @P2 IMAD.HI.U32 R2, R186, R2, RZ ;  /* 0x00000002ba022227 */ /* 0x001fca00078e00ff */
[----:B------:R-:W-:-:S07]  /*1d000*/  @P2 SHF.R.U32.HI R186, RZ, R3, R2 ;  /* 0x00000003ffba2219 */ /* 0x000fce0000011602 */
.L_x_1832:
[----:B------:R-:W-:Y:S05]  /*1d010*/  BSYNC B1 ;  /* 0x0000000000017941 */ /* 0x000fea0003800000 */
.L_x_1830:
[----:B------:R-:W-:-:S04]  /*1d020*/  IMAD R0, R186, R4, -R0 ;  /* 0x00000004ba007224 */ /* 0x000fc800078e0a00 */
[----:B------:R-:W-:-:S05]  /*1d030*/  IMAD R0, R190, -0x2, R0 ;  /* 0xfffffffebe007824 */ /* 0x000fca00078e0200 */
[----:B------:R-:W-:Y:S02]  /*1d040*/  VIMNMX R184, R184, R0, !PT ;  /* 0x00000000b8b87248 */ /* 0x000fe40007fe0100 */
[----:B------:R-:W-:-:S07]  /*1d050*/  VIADDMNMX R185, R0, R4, R185, PT ;  /* 0x0000000400b97246 */ /* 0x000fce00038001b9 */
.L_x_1829:
[----:B------:R-:W-:Y:S01]  /*1d060*/  FMNMX.FTZ R0, R152, R226, !PT ;  /* 0x000000e298007209 */ /* 0x000fe20007810000 */
[----:B------:R-:W-:Y:S01]  /*1d070*/  ULDC UR4, c[0x0][0x988] ;  /* 0x0002620000047ab9 */ /* 0x000fe20000000800 */
[----:B------:R-:W-:Y:S02]  /*1d080*/  LOP3.LUT R22, R22, 0xffffdfff, RZ, 0xc0, !PT ;  /* 0xffffdfff16167812 */ /* 0x000fe400078ec0ff */
[----:B------:R-:W-:Y:S02]  /*1d090*/  FMNMX.FTZ R0, R153, R0, !PT ;  /* 0x0000000099007209 */ /* 0x000fe40007810000 */
[----:B------:R-:W-:Y:S02]  /*1d0a0*/  ISETP.GT.AND P2, PT, R184, 0x1, P1 ;  /* 0x00000001b800780c */ /* 0x000fe40000f44270 */
[----:B------:R-:W-:Y:S02]  /*1d0b0*/  FMNMX.FTZ R0, R156, R0, !PT ;  /* 0x000000009c007209 */ /* 0x000fe40007810000 */
[----:B------:R-:W-:-:S02]  /*1d0c0*/  ISETP.GT.AND P3, PT, R184, 0x8, P1 ;  /* 0x00000008b800780c */ /* 0x000fc40000f64270 */
[----:B------:R-:W-:Y:S02]  /*1d0d0*/  FMNMX.FTZ R0, R157, R0, !PT ;  /* 0x000000009d007209 */ /* 0x000fe40007810000 */
[----:B------:R-:W-:Y:S02]  /*1d0e0*/  @P0 LOP3.LUT R22, R22, 0x2000, RZ, 0xfc, !PT ;  /* 0x0000200016160812 */ /* 0x000fe400078efcff */
[----:B------:R-:W-:Y:S02]  /*1d0f0*/  FMNMX.FTZ R0, R160, R0, !PT ;  /* 0x00000000a0007209 */ /* 0x000fe40007810000 */
[----:B------:R-:W-:Y:S02]  /*1d100*/  ISETP.LT.OR P2, PT, R185, 0x2, P2 ;  /* 0x00000002b900780c */ /* 0x000fe40001741670 */
[----:B------:R-:W-:Y:S02]  /*1d110*/  FMNMX.FTZ R0, R161, R0, !PT ;  /* 0x00000000a1007209 */ /* 0x000fe40007810000 */
[----:B------:R-:W-:-:S02]  /*1d120*/  ISETP.LT.OR P3, PT, R185, 0x9, P3 ;  /* 0x00000009b900780c */ /* 0x000fc40001f61670 */
[----:B------:R-:W-:Y:S02]  /*1d130*/  FMNMX.FTZ R0, R164, R0, !PT ;  /* 0x00000000a4007209 */ /* 0x000fe40007810000 */
[----:B------:R-:W-:Y:S02]  /*1d140*/  ISETP.GT.AND P0, PT, R184, 0x21, P1 ;  /* 0x00000021b800780c */ /* 0x000fe40000f04270 */
[----:B------:R-:W-:Y:S02]  /*1d150*/  FMNMX.FTZ R0, R165, R0, !PT ;  /* 0x00000000a5007209 */ /* 0x000fe40007810000 */
[----:B------:R-:W-:Y:S02]  /*1d160*/  FSEL R155, R155, -INF , !P2 ;  /* 0xff8000009b9b7808 */ /* 0x000fe40005000000 */
[----:B------:R-:W-:Y:S02]  /*1d170*/  FMNMX.FTZ R0, R168, R0, !PT ;  /* 0x00000000a8007209 */ /* 0x000fe40007810000 */
[----:B------:R-:W-:-:S02]  /*1d180*/  FSEL R158, R158, -INF , !P3 ;  /* 0xff8000009e9e7808 */ /* 0x000fc40005800000 */
[----:B------:R-:W-:Y:S02]  /*1d190*/  FMNMX.FTZ R0, R169, R0, !PT ;  /* 0x00000000a9007209 */ /* 0x000fe40007810000 */
[----:B------:R-:W-:Y:S02]  /*1d1a0*/  ISETP.GT.AND P4, PT, R184, 0x9, P1 ;  /* 0x00000009b800780c */ /* 0x000fe40000f84270 */
[----:B------:R-:W-:Y:S02]  /*1d1b0*/  FMNMX.FTZ R0, R172, R0, !PT ;  /* 0x00000000ac007209 */ /* 0x000fe40007810000 */
[C---:B------:R-:W-:Y:S02]  /*1d1c0*/  ISETP.GT.AND P2, PT, R184.reuse, 0x10, P1 ;  /* 0x00000010b800780c */ /* 0x040fe40000f44270 */
[----:B------:R-:W-:Y:S02]  /*1d1d0*/  FMNMX.FTZ R0, R173, R0, !PT ;  /* 0x00000000ad007209 */ /* 0x000fe40007810000 */
[----:B------:R-:W-:-:S02]  /*1d1e0*/  ISETP.GT.AND P3, PT, R184, 0x11, P1 ;  /* 0x00000011b800780c */ /* 0x000fc40000f64270 */
[----:B------:R-:W-:Y:S02]  /*1d1f0*/  FMNMX.FTZ R0, R176, R0, !PT ;  /* 0x00000000b0007209 */ /* 0x000fe40007810000 */
[----:B------:R-:W-:Y:S02]  /*1d200*/  ISETP.LT.OR P4, PT, R185, 0xa, P4 ;  /* 0x0000000ab900780c */ /* 0x000fe40002781670 */
[----:B------:R-:W-:Y:S02]  /*1d210*/  FMNMX.FTZ R0, R177, R0, !PT ;  /* 0x00000000b1007209 */ /* 0x000fe40007810000 */
[C---:B------:R-:W-:Y:S02]  /*1d220*/  ISETP.LT.OR P2, PT, R185.reuse, 0x11, P2 ;  /* 0x00000011b900780c */ /* 0x040fe40001741670 */
[----:B------:R-:W-:Y:S02]  /*1d230*/  ISETP.LT.OR P3, PT, R185, 0x12, P3 ;  /* 0x00000012b900780c */ /* 0x000fe40001f61670 */
[----:B------:R-:W-:-:S02]  /*1d240*/  LOP3.LUT R22, R22, 0xffff7fff, RZ, 0xc0, !PT ;  /* 0xffff7fff16167812 */ /* 0x000fc400078ec0ff */
[----:B------:R-:W-:Y:S02]  /*1d250*/  FMNMX.FTZ R0, R180, R0, !PT ;  /* 0x00000000b4007209 */ /* 0x000fe40007810000 */
[----:B------:R-:W-:Y:S02]  /*1d260*/  FSEL R159, R159, -INF , !P4 ;  /* 0xff8000009f9f7808 */ /* 0x000fe40006000000 */
[----:B------:R-:W-:Y:S02]  /*1d270*/  FSEL R162, R162, -INF , !P2 ;  /* 0xff800000a2a27808 */ /* 0x000fe40005000000 */
[----:B------:R-:W-:Y:S02]  /*1d280*/  FSEL R163, R163, -INF , !P3 ;  /* 0xff800000a3a37808 */ /* 0x000fe40005800000 */
[C---:B------:R-:W-:Y:S02]  /*1d290*/  ISETP.GT.AND P4, PT, R184.reuse, 0x18, P1 ;  /* 0x00000018b800780c */ /* 0x040fe40000f84270 */
[----:B------:R-:W-:-:S02]  /*1d2a0*/  ISETP.GT.AND P2, PT, R184, 0x19, P1 ;  /* 0x00000019b800780c */ /* 0x000fc40000f44270 */
[----:B------:R-:W-:Y:S02]  /*1d2b0*/  ISETP.GT.AND P3, PT, R184, 0x20, P1 ;  /* 0x00000020b800780c */ /* 0x000fe40000f64270 */
[----:B------:R-:W-:Y:S02]  /*1d2c0*/  @P0 LOP3.LUT R22, R22, 0x8000, RZ, 0xfc, !PT ;  /* 0x0000800016160812 */ /* 0x000fe400078efcff */
[----:B------:R-:W-:Y:S02]  /*1d2d0*/  ISETP.GT.AND P0, PT, R184, RZ, P1 ;  /* 0x000000ffb800720c */ /* 0x000fe40000f04270 */
[----:B------:R-:W-:Y:S02]  /*1d2e0*/  FMNMX.FTZ R0, R181, R0, !PT ;  /* 0x00000000b5007209 */ /* 0x000fe40007810000 */
[C---:B------:R-:W-:Y:S02]  /*1d2f0*/  ISETP.LT.OR P4, PT, R185.reuse, 0x19, P4 ;  /* 0x00000019b900780c */ /* 0x040fe40002781670 */
[C---:B------:R-:W-:Y:S01]  /*1d300*/  ISETP.LT.OR P2, PT, R185.reuse, 0x1a, P2 ;  /* 0x0000001ab900780c */ /* 0x040fe20001741670 */
[----:B------:R-:W0:Y:S01]  /*1d310*/  SHFL.BFLY PT, R2, R0, 0x2, 0x1f ;  /* 0x0c401f0000027f89 */ /* 0x000e2200000e0000 */
[----:B------:R-:W-:-:S02]  /*1d320*/  ISETP.LT.OR P3, PT, R185, 0x21, P3 ;  /* 0x00000021b900780c */ /* 0x000fc40001f61670 */
[----:B------:R-:W-:Y:S02]  /*1d330*/  FSEL R166, R166, -INF , !P4 ;  /* 0xff800000a6a67808 */ /* 0x000fe40006000000 */
[----:B------:R-:W-:Y:S02]  /*1d340*/  FSEL R167, R167, -INF , !P2 ;  /* 0xff800000a7a77808 */ /* 0x000fe40005000000 */
[----:B------:R-:W-:Y:S02]  /*1d350*/  FSEL R170, R170, -INF , !P3 ;  /* 0xff800000aaaa7808 */ /* 0x000fe40005800000 */
[C---:B------:R-:W-:Y:S02]  /*1d360*/  ISETP.GT.AND P2, PT, R184.reuse, 0x28, P1 ;  /* 0x00000028b800780c */ /* 0x040fe40000f44270 */
[C---:B------:R-:W-:Y:S02]  /*1d370*/  ISETP.GT.AND P3, PT, R184.reuse, 0x29, P1 ;  /* 0x00000029b800780c */ /* 0x040fe40000f64270 */
[----:B------:R-:W-:-:S02]  /*1d380*/  ISETP.GT.AND P4, PT, R184, 0x30, P1 ;  /* 0x00000030b800780c */ /* 0x000fc40000f84270 */
[C---:B------:R-:W-:Y:S02]  /*1d390*/  ISETP.GT.AND P5, PT, R184.reuse, 0x31, P1 ;  /* 0x00000031b800780c */ /* 0x040fe40000fa4270 */
[----:B------:R-:W-:Y:S02]  /*1d3a0*/  ISETP.GT.AND P6, PT, R184, 0x38, P1 ;  /* 0x00000038b800780c */ /* 0x000fe40000fc4270 */
[----:B------:R-:W-:Y:S02]  /*1d3b0*/  LOP3.LUT R22, R22, 0xfffffff7, RZ, 0xc0, !PT ;  /* 0xfffffff716167812 */ /* 0x000fe400078ec0ff */
[----:B------:R-:W-:Y:S02]  /*1d3c0*/  ISETP.GT.AND P1, PT, R184, 0x39, P1 ;  /* 0x00000039b800780c */ /* 0x000fe40000f24270 */
[----:B------:R-:W-:Y:S02]  /*1d3d0*/  @P0 LOP3.LUT R22, R22, 0x8, RZ, 0xfc, !PT ;  /* 0x0000000816160812 */ /* 0x000fe400078efcff */
[----:B0-----:R-:W-:-:S02]  /*1d3e0*/  FMNMX.FTZ R2, R0, R2, !PT ;  /* 0x0000000200027209 */ /* 0x001fc40007810000 */
[C---:B------:R-:W-:Y:S02]  /*1d3f0*/  LOP3.LUT P0, RZ, R22.reuse, 0x8000, RZ, 0xc0, !PT ;  /* 0x0000800016ff7812 */ /* 0x040fe4000780c0ff */
[----:B------:R-:W-:Y:S01]  /*1d400*/  LOP3.LUT R22, R22, 0xfffffffd, RZ, 0xc0, !PT ;  /* 0xfffffffd16167812 */ /* 0x000fe200078ec0ff */
[----:B------:R-:W0:Y:S01]  /*1d410*/  SHFL.BFLY PT, R5, R2, 0x1, 0x1f ;  /* 0x0c201f0002057f89 */ /* 0x000e2200000e0000 */
[C---:B------:R-:W-:Y:S02]  /*1d420*/  ISETP.LT.OR P0, PT, R185.reuse, 0x22, P0 ;  /* 0x00000022b900780c */ /* 0x040fe40000701670 */
[C---:B------:R-:W-:Y:S02]  /*1d430*/  ISETP.LT.OR P4, PT, R185.reuse, 0x31, P4 ;  /* 0x00000031b900780c */ /* 0x040fe40002781670 */
[----:B------:R-:W-:Y:S02]  /*1d440*/  @P1 LOP3.LUT R22, R22, 0x2, RZ, 0xfc, !PT ;  /* 0x0000000216161812 */ /* 0x000fe400078efcff */
[----:B------:R-:W-:-:S02]  /*1d450*/  ISETP.LT.OR P5, PT, R185, 0x32, P5 ;  /* 0x00000032b900780c */ /* 0x000fc40002fa1670 */
[C---:B------:R-:W-:Y:S02]  /*1d460*/  LOP3.LUT P1, RZ, R22.reuse, 0x8, RZ, 0xc0, !PT ;  /* 0x0000000816ff7812 */ /* 0x040fe4000782c0ff */
[----:B------:R-:W-:Y:S02]  /*1d470*/  LOP3.LUT R22, R22, 0xffffffef, RZ, 0xc0, !PT ;  /* 0xffffffef16167812 */ /* 0x000fe400078ec0ff */
[C---:B------:R-:W-:Y:S02]  /*1d480*/  ISETP.LT.OR P1, PT, R185.reuse, 0x1, P1 ;  /* 0x00000001b900780c */ /* 0x040fe40000f21670 */
[----:B------:R-:W-:Y:S02]  /*1d490*/  @P0 LOP3.LUT R22, R22, 0x10, RZ, 0xfc, !PT ;  /* 0x0000001016160812 */ /* 0x000fe400078efcff */
[----:B------:R-:W-:Y:S02]  /*1d4a0*/  FSEL R154, R154, -INF , !P1 ;  /* 0xff8000009a9a7808 */ /* 0x000fe40004800000 */
[----:B------:R-:W-:-:S02]  /*1d4b0*/  ISETP.LT.OR P0, PT, R185, 0x29, P2 ;  /* 0x00000029b900780c */ /* 0x000fc40001701670 */
[----:B------:R-:W-:Y:S02]  /*1d4c0*/  FMNMX.FTZ R4, R154, R227, !PT ;  /* 0x000000e39a047209 */ /* 0x000fe40007810000 */
[C---:B------:R-:W-:Y:S02]  /*1d4d0*/  LOP3.LUT P2, RZ, R22.reuse, 0x2, RZ, 0xc0, !PT ;  /* 0x0000000216ff7812 */ /* 0x040fe4000784c0ff */
[----:B------:R-:W-:Y:S02]  /*1d4e0*/  FMNMX.FTZ R4, R155, R4, !PT ;  /* 0x000000049b047209 */ /* 0x000fe40007810000 */
[----:B------:R-:W-:Y:S02]  /*1d4f0*/  LOP3.LUT R22, R22, 0xfffffffb, RZ, 0xc0, !PT ;  /* 0xfffffffb16167812 */ /* 0x000fe400078ec0ff */
[----:B------:R-:W-:Y:S02]  /*1d500*/  FMNMX.FTZ R4, R158, R4, !PT ;  /* 0x000000049e047209 */ /* 0x000fe40007810000 */
[----:B0-----:R-:W-:Y:S01]  /*1d510*/  FMNMX.FTZ R5, R2, R5, !PT ;  /* 0x0000000502057209 */ /* 0x001fe20007810000 */
[----:B------:R-:W-:Y:S01]  /*1d520*/  IMAD.U32 R2, RZ, RZ, UR4 ;  /* 0x00000004ff027e24 */ /* 0x000fe2000f8e00ff */
[----:B------:R-:W-:-:S02]  /*1d530*/  @P0 LOP3.LUT R22, R22, 0x4, RZ, 0xfc, !PT ;  /* 0x0000000416160812 */ /* 0x000fc400078efcff */
[----:B------:R-:W-:Y:S01]  /*1d540*/  ISETP.LT.OR P0, PT, R185, 0x2a, P3 ;  /* 0x0000002ab900780c */ /* 0x000fe20001f01670 */
[----:B------:R-:W-:Y:S01]  /*1d550*/  FMUL.FTZ R3, R5, R2 ;  /* 0x0000000205037220 */ /* 0x000fe20000410000 */
[----:B------:R-:W-:Y:S02]  /*1d560*/  FMNMX.FTZ R4, R159, R4, !PT ;  /* 0x000000049f047209 */ /* 0x000fe40007810000 */
[----:B------:R-:W-:Y:S02]  /*1d570*/  LOP3.LUT R22, R22, 0xffffbfff, RZ, 0xc0, !PT ;  /* 0xffffbfff16167812 */ /* 0x000fe400078ec0ff */
[----:B------:R-:W-:Y:S02]  /*1d580*/  FMNMX.FTZ R4, R162, R4, !PT ;  /* 0x00000004a2047209 */ /* 0x000fe40007810000 */
[----:B------:R-:W-:Y:S02]  /*1d590*/  FSETP.NEU.FTZ.AND P3, PT, R5, -INF , PT ;  /* 0xff8000000500780b */ /* 0x000fe40003f7d000 */
[----:B------:R-:W-:-:S02]  /*1d5a0*/  FMNMX.FTZ R4, R163, R4, !PT ;  /* 0x00000004a3047209 */ /* 0x000fc40007810000 */
[----:B------:R-:W-:Y:S02]  /*1d5b0*/  FSEL R0, R5, RZ, P3 ;  /* 0x000000ff05007208 */ /* 0x000fe40001800000 */
[----:B------:R-:W-:Y:S02]  /*1d5c0*/  @P0 LOP3.LUT R22, R22, 0x4000, RZ, 0xfc, !PT ;  /* 0x0000400016160812 */ /* 0x000fe400078efcff */
[----:B------:R-:W-:Y:S01]  /*1d5d0*/  FMNMX.FTZ R4, R166, R4, !PT ;  /* 0x00000004a6047209 */ /* 0x000fe20007810000 */
[----:B------:R-:W-:Y:S01]  /*1d5e0*/  FADD.FTZ R0, -R0, R226 ;  /* 0x000000e200007221 */ /* 0x000fe20000010100 */
[----:B------:R-:W-:Y:S02]  /*1d5f0*/  LOP3.LUT P0, RZ, R22, 0x10, RZ, 0xc0, !PT ;  /* 0x0000001016ff7812 */ /* 0x000fe4000780c0ff */
[----:B------:R-:W-:Y:S01]  /*1d600*/  FMNMX.FTZ R4, R167, R4, !PT ;  /* 0x00000004a7047209 */ /* 0x000fe20007810000 */
[----:B------:R-:W-:Y:S01]  /*1d610*/  FMUL.FTZ R184, R0, R2 ;  /* 0x0000000200b87220 */ /* 0x000fe20000410000 */
[----:B------:R-:W-:-:S02]  /*1d620*/  FSEL R3, R3, RZ, P3 ;  /* 0x000000ff03037208 */ /* 0x000fc40001800000 */
[----:B------:R-:W-:Y:S02]  /*1d630*/  LOP3.LUT P3, RZ, R22, 0x4, RZ, 0xc0, !PT ;  /* 0x0000000416ff7812 */ /* 0x000fe4000786c0ff */
[----:B------:R-:W-:Y:S01]  /*1d640*/  FSEL R171, R171, -INF , !P0 ;  /* 0xff800000abab7808 */ /* 0x000fe20004000000 */
[--C-:B------:R-:W-:Y:S01]  /*1d650*/  FFMA.FTZ R152, R152, R2, -R3.reuse ;  /* 0x0000000298987223 */ /* 0x100fe20000010803 */
[----:B------:R-:W-:Y:S01]  /*1d660*/  FMNMX.FTZ R4, R170, R4, !PT ;  /* 0x00000004aa047209 */ /* 0x000fe20007810000 */
[-CC-:B------:R-:W-:Y:S01]  /*1d670*/  FFMA.FTZ R153, R153, R2.reuse, -R3.reuse ;  /* 0x0000000299997223 */ /* 0x180fe20000010803 */
[----:B------:R-:W-:Y:S01]  /*1d680*/  LOP3.LUT P0, RZ, R22, 0x4000, RZ, 0xc0, !PT ;  /* 0x0000400016ff7812 */ /* 0x000fe2000780c0ff */
[-CC-:B------:R-:W-:Y:S01]  /*1d690*/  FFMA.FTZ R156, R156, R2.reuse, -R3.reuse ;  /* 0x000000029c9c7223 */ /* 0x180fe20000010803 */
[----:B------:R-:W-:Y:S01]  /*1d6a0*/  FSEL R174, R174, -INF , !P3 ;  /* 0xff800000aeae7808 */ /* 0x000fe20005800000 */
[--C-:B------:R-:W-:Y:S01]  /*1d6b0*/  FFMA.FTZ R157, R157, R2, -R3.reuse ;  /* 0x000000029d9d7223 */ /* 0x100fe20000010803 */
[----:B------:R-:W-:Y:S01]  /*1d6c0*/  FMNMX.FTZ R4, R171, R4, !PT ;  /* 0x00000004ab047209 */ /* 0x000fe20007810000 */
        /* <DEDUP_REMOVED lines=9> */
[----:B------:R-:W-:Y:S01]  /*1d760*/  ISETP.LT.OR P6, PT, R185, 0x39, P6 ;  /* 0x00000039b900780c */ /* 0x000fe200037c1670 */
        /* <DEDUP_REMOVED lines=11> */
[----:B------:R-:W-:Y:S01]  /*1d820*/  FSEL R183, R183, -INF , !P2 ;  /* 0xff800000b7b77808 */ /* 0x000fe20005000000 */
[----:B------:R-:W-:Y:S01]  /*1d830*/  FFMA.FTZ R3, R181, R2, -R3 ;  /* 0x00000002b5037223 */ /* 0x000fe20000010803 */
[----:B------:R-:W-:Y:S01]  /*1d840*/  FMNMX.FTZ R4, R182, R4, !PT ;  /* 0x00000004b6047209 */ /* 0x000fe20007810000 */
[----:B------:R-:W-:Y:S01]  /*1d850*/  MUFU.EX2 R152, R152 ;  /* 0x0000009800987308 */ /* 0x000fe20000000800 */
[----:B------:R-:W-:-:S02]  /*1d860*/  LOP3.LUT P0, RZ, R22, 0x2000, RZ, 0xc0, !PT ;  /* 0x0000200016ff7812 */ /* 0x000fc4000780c0ff */
[----:B------:R-:W-:-:S05]  /*1d870*/  FMNMX.FTZ R4, R183, R4, !PT ;  /* 0x00000004b7047209 */ /* 0x000fca0007810000 */
[----:B------:R-:W0:Y:S01]  /*1d880*/  SHFL.BFLY PT, R181, R4, 0x2, 0x1f ;  /* 0x0c401f0004b57f89 */ /* 0x000e2200000e0000 */
        /* <DEDUP_REMOVED lines=10> */
[C---:B------:R-:W-:Y:S01]  /*1d930*/  FSETP.NEU.FTZ.AND P1, PT, R4.reuse, -INF , PT ;  /* 0xff8000000400780b */ /* 0x040fe20003f3d000 */
[C---:B-1----:R-:W-:Y:S02]  /*1d940*/  FMUL.FTZ R3, R4.reuse, R2 ;  /* 0x0000000204037220 */ /* 0x042fe40000410000 */
[----:B------:R-:W-:Y:S01]  /*1d950*/  MUFU.EX2 R165, R165 ;  /* 0x000000a500a57308 */ /* 0x000fe20000000800 */
[----:B------:R-:W-:Y:S02]  /*1d960*/  FSEL R181, R4, RZ, P1 ;  /* 0x000000ff04b57208 */ /* 0x000fe40000800000 */
[----:B------:R-:W-:-:S03]  /*1d970*/  FSEL R0, R3, RZ, P1 ;  /* 0x000000ff03007208 */ /* 0x000fc60000800000 */
[----:B------:R-:W-:Y:S02]  /*1d980*/  FADD.FTZ R181, -R181, R227 ;  /* 0x000000e3b5b57221 */ /* 0x000fe40000010100 */
[----:B------:R-:W0:Y:S01]  /*1d990*/  MUFU.EX2 R3, R184 ;  /* 0x000000b800037308 */ /* 0x000e220000000800 */
[-CC-:B------:R-:W-:Y:S01]  /*1d9a0*/  FFMA.FTZ R154, R154, R2.reuse, -R0.reuse ;  /* 0x000000029a9a7223 */ /* 0x180fe20000010800 */
[-CC-:B------:R-:W-:Y:S01]  /*1d9b0*/  FFMA.FTZ R155, R155, R2.reuse, -R0.reuse ;  /* 0x000000029b9b7223 */ /* 0x180fe20000010800 */
[-C--:B------:R-:W-:Y:S01]  /*1d9c0*/  FMUL.FTZ R181, R181, R2.reuse ;  /* 0x00000002b5b57220 */ /* 0x080fe20000410000 */
        /* <DEDUP_REMOVED lines=14> */
[----:B------:R-:W-:Y:S01]  /*1dab0*/  MUFU.EX2 R154, R154 ;  /* 0x0000009a009a7308 */ /* 0x000fe20000000800 */
[----:B0-----:R-:W-:-:S04]  /*1dac0*/  FFMA.FTZ R221, R3, R221, R152 ;  /* 0x000000dd03dd7223 */ /* 0x001fc80000010098 */
[----:B------:R-:W-:-:S03]  /*1dad0*/  FADD.FTZ R221, R153, R221 ;  /* 0x000000dd99dd7221 */ /* 0x000fc60000010000 */
[----:B------:R-:W0:Y:S08]  /*1dae0*/  MUFU.EX2 R0, R181 ;  /* 0x000000b500007308 */ /* 0x000e300000000800 */
[----:B------:R-:W1:Y:S08]  /*1daf0*/  MUFU.EX2 R155, R155 ;  /* 0x0000009b009b7308 */ /* 0x000e700000000800 */
[----:B------:R-:W2:Y:S01]  /*1db00*/  MUFU.EX2 R158, R158 ;  /* 0x0000009e009e7308 */ /* 0x000ea20000000800 */
[----:B0-----:R-:W-:-:S07]  /*1db10*/  FFMA.FTZ R9, R0, R9, R154 ;  /* 0x0000000900097223 */ /* 0x001fce000001009a */
[----:B------:R-:W0:Y:S01]  /*1db20*/  MUFU.EX2 R159, R159 ;  /* 0x0000009f009f7308 */ /* 0x000e220000000800 */
[----:B-1----:R-:W-:Y:S01]  /*1db30*/  FADD.FTZ R181, R155, R9 ;  /* 0x000000099bb57221 */ /* 0x002fe20000010000 */
[----:B------:R-:W-:-:S04]  /*1db40*/  FADD.FTZ R9, R156, R221 ;  /* 0x000000dd9c097221 */ /* 0x000fc80000010000 */
[----:B------:R-:W-:Y:S02]  /*1db50*/  FADD.FTZ R9, R157, R9 ;  /* 0x000000099d097221 */ /* 0x000fe40000010000 */
[----:B------:R-:W1:Y:S01]  /*1db60*/  MUFU.EX2 R162, R162 ;  /* 0x000000a200a27308 */ /* 0x000e620000000800 */
[----:B--2---:R-:W-:Y:S01]  /*1db70*/  FADD.FTZ R181, R158, R181 ;  /* 0x000000b59eb57221 */ /* 0x004fe20000010000 */
[----:B------:R-:W-:-:S04]  /*1db80*/  FADD.FTZ R9, R160, R9 ;  /* 0x00000009a0097221 */ /* 0x000fc80000010000 */
[----:B------:R-:W-:Y:S02]  /*1db90*/  FADD.FTZ R9, R161, R9 ;  /* 0x00000009a1097221 */ /* 0x000fe40000010000 */
[----:B------:R-:W2:Y:S01]  /*1dba0*/  MUFU.EX2 R163, R163 ;  /* 0x000000a300a37308 */ /* 0x000ea20000000800 */
[----:B0-----:R-:W-:Y:S01]  /*1dbb0*/  FADD.FTZ R181, R159, R181 ;  /* 0x000000b59fb57221 */ /* 0x001fe20000010000 */
[----:B------:R-:W-:-:S04]  /*1dbc0*/  FADD.FTZ R9, R164, R9 ;  /* 0x00000009a4097221 */ /* 0x000fc80000010000 */
[----:B------:R-:W-:Y:S02]  /*1dbd0*/  FADD.FTZ R9, R165, R9 ;  /* 0x00000009a5097221 */ /* 0x000fe40000010000 */
        /* <DEDUP_REMOVED lines=33> */
[----:B--2---:R-:W-:-:S04]  /*1ddf0*/  FADD.FTZ R9, R180, R9 ;  /* 0x00000009b4097221 */ /* 0x004fc80000010000 */
[----:B------:R-:W-:Y:S01]  /*1de00*/  FADD.FTZ R221, R186, R9 ;  /* 0x00000009badd7221 */ /* 0x000fe20000010000 */
[----:B0-----:R-:W-:-:S04]  /*1de10*/  FADD.FTZ R181, R182, R181 ;  /* 0x000000b5b6b57221 */ /* 0x001fc80000010000 */
[----:B-1----:R-:W-:Y:S01]  /*1de20*/  FADD.FTZ R9, R183, R181 ;  /* 0x000000b5b7097221 */ /* 0x002fe20000010000 */
[----:B------:R-:W-:Y:S06]  /*1de30*/  @!P0 BRA `(.L_x_1833) ;  /* 0x0000000000048947 */ /* 0x000fec0003800000 */
[----:B------:R-:W-:Y:S01]  /*1de40*/  BPT.TRAP 0x1 ;  /* 0x000000040000795c */ /* 0x000fe20000300000 */
.L_x_1833:
        /* <DEDUP_REMOVED lines=27> */
.L_x_1813:
[----:B------:R-:W-:Y:S05]  /*1e000*/  BSYNC B0 ;  /* 0x0000000000007941 */ /* 0x000fea0003800000 */
.L_x_1812:
        /* <DEDUP_REMOVED lines=131> */
.L_x_1835:
[----:B------:R-:W-:Y:S01]  /*1e840*/  IMAD R8, R204, 0x8, R18 ;  /* 0x00000008cc087824 */ /* 0x000fe200078e0212 */
[----:B------:R-:W-:-:S04]  /*1e850*/  SHF.L.U32 R3, R218, 0x1f, RZ ;  /* 0x0000001fda037819 */ /* 0x000fc800000006ff */
[----:B------:R0:W1:Y:S01]  /*1e860*/  SYNCS.PHASECHK.TRANS64.TRYWAIT P1, [R8+URZ+0x30850], R3 ;  /* 0x03085003080075a7 */ /* 0x000062000802017f */
[----:B------:R-:W-:Y:S05]  /*1e870*/  @!P0 BRA `(.L_x_1836) ;  /* 0x0000000000048947 */ /* 0x000fea0003800000 */
[----:B------:R-:W-:Y:S01]  /*1e880*/  BPT.TRAP 0x1 ;  /* 0x000000040000795c */ /* 0x000fe20000300000 */
.L_x_1836:
        /* <DEDUP_REMOVED lines=9> */
.L_x_1838:
[----:B------:R-:W-:Y:S05]  /*1e920*/  BSYNC B0 ;  /* 0x0000000000007941 */ /* 0x000fea0003800000 */
.L_x_1837:
[----:B------:R-:W-:Y:S01]  /*1e930*/  IMAD.MOV.U32 R6, RZ, RZ, R0 ;  /* 0x000000ffff067224 */ /* 0x000fe200078e0000 */
[----:B------:R-:W-:Y:S01]  /*1e940*/  WARPGROUP.ARRIVE ;  /* 0x00000000000079c5 */ /* 0x000fe20000000000 */
[----:B------:R-:W-:-:S03]  /*1e950*/  IMAD.MOV.U32 R7, RZ, RZ, 0x40000040 ;  /* 0x40000040ff077424 */ /* 0x000fc600078e00ff */
        /* <DEDUP_REMOVED lines=17> */
[----:B------:R-:W2:Y:S02]  /*1ea70*/  SHFL.BFLY PT, R0, R221, 0x2, 0x1f ;  /* 0x0c401f00dd007f89 */ /* 0x000ea400000e0000 */
[----:B--2---:R-:W-:-:S05]  /*1ea80*/  FADD.FTZ R0, R0, R221 ;  /* 0x000000dd00007221 */ /* 0x004fca0000010000 */
[----:B01----:R-:W0:Y:S02]  /*1ea90*/  SHFL.BFLY PT, R3, R0, 0x1, 0x1f ;  /* 0x0c201f0000037f89 */ /* 0x003e2400000e0000 */
[----:B0-----:R-:W-:Y:S01]  /*1eaa0*/  FADD.FTZ R13, R0, R3 ;  /* 0x00000003000d7221 */ /* 0x001fe20000010000 */
[----:B------:R-:W-:Y:S02]  /*1eab0*/  IMAD.MOV.U32 R3, RZ, RZ, -0x800000 ;  /* 0xff800000ff037424 */ /* 0x000fe400078e00ff */
[----:B------:R-:W-:Y:S02]  /*1eac0*/  IMAD.MOV.U32 R0, RZ, RZ, -0x800000 ;  /* 0xff800000ff007424 */ /* 0x000fe400078e00ff */
[----:B------:R-:W-:-:S13]  /*1ead0*/  FSETP.NE.FTZ.AND P1, PT, R13, RZ, PT ;  /* 0x000000ff0d00720b */ /* 0x000fda0003f35000 */
[----:B------:R-:W0:Y:S02]  /*1eae0*/  @P1 MUFU.LG2 R11, R13 ;  /* 0x0000000d000b1308 */ /* 0x000e240000000c00 */
[----:B0-----:R-:W-:Y:S01]  /*1eaf0*/  @P1 FMUL.FTZ R11, R11, 0.69314718246459960938 ;  /* 0x3f3172180b0b1820 */ /* 0x001fe20000410000 */
[----:B------:R-:W-:Y:S02]  /*1eb00*/  WARPGROUP.DEPBAR.LE gsb0, 0x0 ;  /* 0x00008000000079c5 */ /* 0x000fe40000010000 */
[----:B------:R-:W-:-:S06]  /*1eb10*/  WARPGROUP.ARRIVE ;  /* 0x00000000000079c5 */ /* 0x000fcc0000000000 */
[----:B------:R-:W-:Y:S01]  /*1eb20*/  HGMMA.64x256x16.F32.BF16 R24, R188, gdesc[UR4].tnspB, R24, gsb0 ;  /* 0x43e00004bc187df0 */ /* 0x000fe20008001818 */
[----:B------:R-:W-:Y:S02]  /*1eb30*/  R2UR UR6, R6 ;  /* 0x00000000060672ca */ /* 0x000fe400000e0000 */
[----:B------:R-:W-:Y:S01]  /*1eb40*/  R2UR UR7, R7 ;  /* 0x00000000070772ca */ /* 0x000fe200000e0000 */
[----:B------:R-:W0:Y:S02]  /*1eb50*/  SHFL.BFLY PT, R6, R9, 0x2, 0x1f ;  /* 0x0c401f0009067f89 */ /* 0x000e2400000e0000 */
[----:B0-----:R-:W-:-:S05]  /*1eb60*/  FADD.FTZ R10, R6, R9 ;  /* 0x00000009060a7221 */ /* 0x001fca0000010000 */
[----:B------:R-:W0:Y:S02]  /*1eb70*/  SHFL.BFLY PT, R7, R10, 0x1, 0x1f ;  /* 0x0c201f000a077f89 */ /* 0x000e2400000e0000 */
[----:B0-----:R-:W-:Y:S01]  /*1eb80*/  FADD.FTZ R14, R10, R7 ;  /* 0x000000070a0e7221 */ /* 0x001fe20000010000 */
[----:B------:R-:W-:Y:S01]  /*1eb90*/  CS2R R6, SRZ ;  /* 0x0000000000067805 */ /* 0x000fe2000001ff00 */
[----:B------:R-:W-:-:S03]  /*1eba0*/  @P1 FMUL.FTZ R10, R2, 0.69314718246459960938 ;  /* 0x3f317218020a1820 */ /* 0x000fc60000410000 */
[----:B------:R-:W-:Y:S01]  /*1ebb0*/  FSETP.NE.FTZ.AND P2, PT, R14, RZ, PT ;  /* 0x000000ff0e00720b */ /* 0x000fe20003f55000 */
[----:B------:R-:W-:Y:S01]  /*1ebc0*/  @P1 FFMA.FTZ R3, R10, R5, R11 ;  /* 0x000000050a031223 */ /* 0x000fe2000001000b */
        /* <DEDUP_REMOVED lines=12> */
.L_x_1840:
[----:B------:R-:W2:Y:S01]  /*1ec90*/  LDL.LU R2, [R1+0x4] ;  /* 0x0000040001027983 */ /* 0x000ea20000300800 */
[----:B------:R-:W-:Y:S02]  /*1eca0*/  VIADD R4, R8, 0x30860 ;  /* 0x0003086008047836 */ /* 0x000fe40000000000 */
[-C--:B------:R-:W-:Y:S01]  /*1ecb0*/  FMUL.FTZ R24, R24, R7.reuse ;  /* 0x0000000718187220 */ /* 0x080fe20000410000 */
[----:B------:R-:W-:Y:S01]  /*1ecc0*/  FMUL.FTZ R25, R25, R7 ;  /* 0x0000000719197220 */ /* 0x000fe20000410000 */
[----:B------:R-:W3:Y:S01]  /*1ecd0*/  LDL.LU R18, [R1+0x7c] ;  /* 0x00007c0001127983 */ /* 0x000ee20000300800 */
[----:B------:R-:W-:Y:S02]  /*1ece0*/  VIADD R204, R204, 0x1 ;  /* 0x00000001cccc7836 */ /* 0x000fe40000000000 */
[----:B------:R-:W-:-:S03]  /*1ecf0*/  FMUL.FTZ R14, R27, R6 ;  /* 0x000000061b0e7220 */ /* 0x000fc60000410000 */
[----:B------:R-:W-:Y:S01]  /*1ed00*/  ISETP.NE.AND P1, PT, R204, 0x2, PT ;  /* 0x00000002cc00780c */ /* 0x000fe20003f25270 */
[-C--:B------:R-:W-:Y:S01]  /*1ed10*/  FMUL.FTZ R172, R112, R7.reuse ;  /* 0x0000000770ac7220 */ /* 0x080fe20000410000 */
[-C--:B------:R-:W-:Y:S02]  /*1ed20*/  FMUL.FTZ R173, R116, R7.reuse ;  /* 0x0000000774ad7220 */ /* 0x080fe40000410000 */
        /* <DEDUP_REMOVED lines=122> */
[----:B------:R-:W-:-:S02]  /*1f4d0*/  LOP3.LUT R218, R218, R27, RZ, 0x3c, !PT ;  /* 0x0000001bdada7212 */ /* 0x000fc400078e3cff */
[----:B------:R-:W-:Y:S02]  /*1f4e0*/  SEL R204, R204, RZ, P1 ;  /* 0x000000ffcccc7207 */ /* 0x000fe40000800000 */
[----:B--2---:R-:W-:Y:S01]  /*1f4f0*/  PRMT R4, R2, 0x654, R4 ;  /* 0x0000065402047816 */ /* 0x004fe20000000004 */
[----:B---3--:R-:W-:Y:S02]  /*1f500*/  VIADD R18, R18, 0x1 ;  /* 0x0000000112127836 */ /* 0x008fe40000000000 */
[----:B------:R-:W-:Y:S01]  /*1f510*/  FMUL.FTZ R2, R37, R7 ;  /* 0x0000000725027220 */ /* 0x000fe20000410000 */
[----:B------:R0:W-:Y:S02]  /*1f520*/  SYNCS.ARRIVE.TRANS64.RED.A1T0 RZ, [R4+URZ], RZ ;  /* 0x000000ff04ff79a7 */ /* 0x0001e4000810043f */
[----:B------:R1:W-:Y:S01]  /*1f530*/  STL [R1+0x7c], R18 ;  /* 0x00007c1201007387 */ /* 0x0003e20000100800 */
[-C--:B------:R-:W-:Y:S01]  /*1f540*/  FMUL.FTZ R7, R38, R6.reuse ;  /* 0x0000000626077220 */ /* 0x080fe20000410000 */
[----:B0-----:R-:W-:-:S07]  /*1f550*/  FMUL.FTZ R4, R26, R6 ;  /* 0x000000061a047220 */ /* 0x001fce0000410000 */
.L_x_1666:
[----:B------:R-:W0:Y:S08]  /*1f560*/  S2UR UR4, SR_CgaCtaId ;  /* 0x00000000000479c3 */ /* 0x000e300000008800 */
[----:B------:R-:W-:Y:S01]  /*1f570*/  BAR.SYNC.DEFER_BLOCKING 0x5, 0x180 ;  /* 0x0146000000007b1d */ /* 0x000fe20000010000 */
[----:B-1----:R-:W-:-:S05]  /*1f580*/  MOV R18, 0x400 ;  /* 0x0000040000127802 */ /* 0x002fca0000000f00 */
[----:B------:R-:W-:Y:S01]  /*1f590*/  BSSY B0, `(.L_x_1841) ;  /* 0x00002d0000007945 */ /* 0x000fe20003800000 */
[----:B0-----:R-:W-:-:S05]  /*1f5a0*/  IMAD.U32 R6, RZ, RZ, UR4 ;  /* 0x00000004ff067e24 */ /* 0x001fca000f8e00ff */
[----:B------:R0:W-:Y:S01]  /*1f5b0*/  STL [R1+0x4], R6 ;  /* 0x0000040601007387 */ /* 0x0001e20000100800 */
[----:B------:R-:W-:-:S05]  /*1f5c0*/  LEA R18, R6, R18, 0x18 ;  /* 0x0000001206127211 */ /* 0x000fca00078ec0ff */
[----:B------:R0:W1:Y:S01]  /*1f5d0*/  LDS.128 R36, [R18+0x308d0] ;  /* 0x0308d00012247984 */ /* 0x0000620000000c00 */
[----:B------:R-:W-:Y:S06]  /*1f5e0*/  BAR.ARV 0x4, 0x180 ;  /* 0x0106000000007b1d */ /* 0x000fec0000002000 */
[----:B------:R-:W-:Y:S05]  /*1f5f0*/  @P0 BRA `(.L_x_1842) ;  /* 0x0000001c00d80947 */ /* 0x000fea0003800000 */
[----:B0-----:R-:W2:Y:S04]  /*1f600*/  LDL R6, [R1+0xb4] ;  /* 0x0000b40001067983 */ /* 0x001ea80000100800 */
[----:B------:R-:W3:Y:S01]  /*1f610*/  LDL R180, [R1+0x78] ;  /* 0x0000780001b47983 */ /* 0x000ee20000100800 */
[----:B------:R-:W0:Y:S01]  /*1f620*/  S2R R27, SR_SWINHI ;  /* 0x00000000001b7919 */ /* 0x000e220000002f00 */
[----:B------:R-:W-:Y:S01]  /*1f630*/  F2FP.BF16.F32.PACK_AB R24, R25, R24 ;  /* 0x000000181918723e */ /* 0x000fe200000010ff */
[----:B------:R-:W-:Y:S01]  /*1f640*/  ULDC.64 UR4, c[0x0][0xc00] ;  /* 0x0003000000047ab9 */ /* 0x000fe20000000a00 */
[----:B------:R-:W4:Y:S01]  /*1f650*/  LDL R178, [R1+0x74] ;  /* 0x0000740001b27983 */ /* 0x000f220000100800 */
        /* <DEDUP_REMOVED lines=26> */
[----:B------:R-:W-:Y:S01]  /*1f800*/  BAR.SYNC.DEFER_BLOCKING 0x1, 0x100 ;  /* 0x0044000000007b1d */ /* 0x000fe20000010000 */
[----:B--2---:R-:W-:-:S03]  /*1f810*/  IMAD.WIDE R134, R6, 0x2, R34 ;  /* 0x0000000206867825 */ /* 0x004fc600078e0222 */
[C---:B------:R-:W-:Y:S02]  /*1f820*/  IADD3 R95, P1, R134.reuse, 0x20, RZ ;  /* 0x00000020865f7810 */ /* 0x040fe40007f3e0ff */
[----:B------:R-:W-:Y:S02]  /*1f830*/  IADD3 R103, P0, R134, 0x40, RZ ;  /* 0x0000004086677810 */ /* 0x000fe40007f1e0ff */
[----:B------:R-:W-:Y:S02]  /*1f840*/  LOP3.LUT R94, R95, 0x380, RZ, 0xc0, !PT ;  /* 0x000003805f5e7812 */ /* 0x000fe400078ec0ff */
[----:B------:R-:W-:Y:S02]  /*1f850*/  LOP3.LUT R102, R103, 0x380, RZ, 0xc0, !PT ;  /* 0x0000038067667812 */ /* 0x000fe400078ec0ff */
[----:B------:R-:W-:Y:S02]  /*1f860*/  SHF.R.U64 R94, R94, 0x3, RZ ;  /* 0x000000035e5e7819 */ /* 0x000fe400000012ff */
[----:B------:R-:W-:-:S02]  /*1f870*/  IADD3 R119, P5, R134, 0x4040, RZ ;  /* 0x0000404086777810 */ /* 0x000fc40007fbe0ff */
[----:B------:R-:W-:Y:S01]  /*1f880*/  LOP3.LUT R94, R94, R95, RZ, 0x3c, !PT ;  /* 0x0000005f5e5e7212 */ /* 0x000fe200078e3cff */
[--C-:B------:R-:W-:Y:S01]  /*1f890*/  IMAD.X R95, RZ, RZ, R135.reuse, P1 ;  /* 0x000000ffff5f7224 */ /* 0x100fe200008e0687 */
[----:B------:R-:W-:Y:S02]  /*1f8a0*/  SHF.R.U64 R102, R102, 0x3, RZ ;  /* 0x0000000366667819 */ /* 0x000fe400000012ff */
[C---:B------:R-:W-:Y:S02]  /*1f8b0*/  IADD3 R123, P1, R134.reuse, 0x8000, RZ ;  /* 0x00008000867b7810 */ /* 0x040fe40007f3e0ff */
[----:B------:R-:W-:Y:S02]  /*1f8c0*/  IADD3 R121, P2, R134, 0x4060, RZ ;  /* 0x0000406086797810 */ /* 0x000fe40007f5e0ff */
[----:B------:R-:W-:Y:S02]  /*1f8d0*/  LOP3.LUT R118, R119, 0x380, RZ, 0xc0, !PT ;  /* 0x0000038077767812 */ /* 0x000fe400078ec0ff */
[----:B------:R-:W-:Y:S01]  /*1f8e0*/  LOP3.LUT R102, R102, R103, RZ, 0x3c, !PT ;  /* 0x0000006766667212 */ /* 0x000fe200078e3cff */
[----:B------:R-:W-:Y:S01]  /*1f8f0*/  IMAD.X R103, RZ, RZ, R135, P0 ;  /* 0x000000ffff677224 */ /* 0x000fe200000e0687 */
[----:B------:R-:W-:-:S02]  /*1f900*/  LOP3.LUT R122, R123, 0x380, RZ, 0xc0, !PT ;  /* 0x000003807b7a7812 */ /* 0x000fc400078ec0ff */
[C---:B------:R-:W-:Y:S02]  /*1f910*/  LOP3.LUT R27, R134.reuse, 0x380, RZ, 0xc0, !PT ;  /* 0x00000380861b7812 */ /* 0x040fe400078ec0ff */
[C---:B------:R-:W-:Y:S02]  /*1f920*/  IADD3 R107, P4, R134.reuse, 0x60, RZ ;  /* 0x00000060866b7810 */ /* 0x040fe40007f9e0ff */
[C---:B------:R-:W-:Y:S02]  /*1f930*/  IADD3 R111, P3, R134.reuse, 0x4000, RZ ;  /* 0x00004000866f7810 */ /* 0x040fe40007f7e0ff */
[----:B------:R-:W-:Y:S02]  /*1f940*/  LOP3.LUT R120, R121, 0x380, RZ, 0xc0, !PT ;  /* 0x0000038079787812 */ /* 0x000fe400078ec0ff */
[----:B------:R-:W-:Y:S02]  /*1f950*/  IADD3 R125, P0, R134, 0x8020, RZ ;  /* 0x00008020867d7810 */ /* 0x000fe40007f1e0ff */
[----:B------:R-:W-:-:S02]  /*1f960*/  SHF.R.U64 R118, R118, 0x3, RZ ;  /* 0x0000000376767819 */ /* 0x000fc400000012ff */
[----:B------:R-:W-:Y:S02]  /*1f970*/  IADD3 R115, P6, R134, 0x4020, RZ ;  /* 0x0000402086737810 */ /* 0x000fe40007fde0ff */
[----:B------:R-:W-:Y:S02]  /*1f980*/  SHF.R.U64 R122, R122, 0x3, RZ ;  /* 0x000000037a7a7819 */ /* 0x000fe400000012ff */
[----:B------:R-:W-:Y:S02]  /*1f990*/  SHF.R.U64 R27, R27, 0x3, RZ ;  /* 0x000000031b1b7819 */ /* 0x000fe400000012ff */
[----:B------:R-:W-:Y:S02]  /*1f9a0*/  LOP3.LUT R106, R107, 0x380, RZ, 0xc0, !PT ;  /* 0x000003806b6a7812 */ /* 0x000fe400078ec0ff */
[----:B------:R-:W-:Y:S02]  /*1f9b0*/  LOP3.LUT R110, R111, 0x380, RZ, 0xc0, !PT ;  /* 0x000003806f6e7812 */ /* 0x000fe400078ec0ff */
[----:B------:R-:W-:-:S02]  /*1f9c0*/  SHF.R.U64 R120, R120, 0x3, RZ ;  /* 0x0000000378787819 */ /* 0x000fc400000012ff */
[----:B------:R-:W-:Y:S02]  /*1f9d0*/  LOP3.LUT R124, R125, 0x380, RZ, 0xc0, !PT ;  /* 0x000003807d7c7812 */ /* 0x000fe400078ec0ff */
[----:B------:R-:W-:Y:S01]  /*1f9e0*/  LOP3.LUT R118, R118, R119, RZ, 0x3c, !PT ;  /* 0x0000007776767212 */ /* 0x000fe200078e3cff */
[--C-:B------:R-:W-:Y:S01]  /*1f9f0*/  IMAD.X R119, RZ, RZ, R135.reuse, P5 ;  /* 0x000000ffff777224 */ /* 0x100fe200028e0687 */
[----:B------:R-:W-:Y:S02]  /*1fa00*/  LOP3.LUT R114, R115, 0x380, RZ, 0xc0, !PT ;  /* 0x0000038073727812 */ /* 0x000fe400078ec0ff */
[----:B------:R-:W-:Y:S01]  /*1fa10*/  LOP3.LUT R122, R122, R123, RZ, 0x3c, !PT ;  /* 0x0000007b7a7a7212 */ /* 0x000fe200078e3cff */
[--C-:B------:R-:W-:Y:S01]  /*1fa20*/  IMAD.X R123, RZ, RZ, R135.reuse, P1 ;  /* 0x000000ffff7b7224 */ /* 0x100fe200008e0687 */
[----:B------:R-:W-:Y:S01]  /*1fa30*/  LOP3.LUT R26, R27, R134, RZ, 0x3c, !PT ;  /* 0x000000861b1a7212 */ /* 0x000fe200078e3cff */
[----:B------:R-:W-:Y:S01]  /*1fa40*/  IMAD.MOV.U32 R27, RZ, RZ, R135 ;  /* 0x000000ffff1b7224 */ /* 0x000fe200078e0087 */
[----:B------:R-:W-:-:S02]  /*1fa50*/  SHF.R.U64 R106, R106, 0x3, RZ ;  /* 0x000000036a6a7819 */ /* 0x000fc400000012ff */
[----:B------:R-:W-:Y:S02]  /*1fa60*/  IADD3 R177, P5, R134, 0xc020, RZ ;  /* 0x0000c02086b17810 */ /* 0x000fe40007fbe0ff */
[----:B------:R-:W-:Y:S02]  /*1fa70*/  SHF.R.U64 R110, R110, 0x3, RZ ;  /* 0x000000036e6e7819 */ /* 0x000fe400000012ff */
[----:B------:R-:W-:Y:S01]  /*1fa80*/  LOP3.LUT R120, R120, R121, RZ, 0x3c, !PT ;  /* 0x0000007978787212 */ /* 0x000fe200078e3cff */
[----:B------:R-:W-:Y:S01]  /*1fa90*/  IMAD.X R121, RZ, RZ, R135, P2 ;  /* 0x000000ffff797224 */ /* 0x000fe200010e0687 */
[----:B------:R-:W-:Y:S02]  /*1faa0*/  SHF.R.U64 R124, R124, 0x3, RZ ;  /* 0x000000037c7c7819 */ /* 0x000fe400000012ff */
[----:B------:R-:W-:Y:S02]  /*1fab0*/  IADD3 R181, P1, R134, 0xc060, RZ ;  /* 0x0000c06086b57810 */ /* 0x000fe40007f3e0ff */
[----:B------:R-:W-:-:S02]  /*1fac0*/  SHF.R.U64 R114, R114, 0x3, RZ ;  /* 0x0000000372727819 */ /* 0x000fc400000012ff */
[----:B------:R-:W-:Y:S02]  /*1fad0*/  IADD3 R179, P2, R134, 0xc040, RZ ;  /* 0x0000c04086b37810 */ /* 0x000fe40007f5e0ff */
[----:B------:R-:W-:Y:S01]  /*1fae0*/  LOP3.LUT R106, R106, R107, RZ, 0x3c, !PT ;  /* 0x0000006b6a6a7212 */ /* 0x000fe200078e3cff */
[--C-:B------:R-:W-:Y:S01]  /*1faf0*/  IMAD.X R107, RZ, RZ, R135.reuse, P4 ;  /* 0x000000ffff6b7224 */ /* 0x100fe200020e0687 */
[----:B------:R-:W-:Y:S02]  /*1fb00*/  LOP3.LUT R4, R177, 0x380, RZ, 0xc0, !PT ;  /* 0x00000380b1047812 */ /* 0x000fe400078ec0ff */
[----:B------:R-:W-:Y:S01]  /*1fb10*/  LOP3.LUT R110, R110, R111, RZ, 0x3c, !PT ;  /* 0x0000006f6e6e7212 */ /* 0x000fe200078e3cff */
[--C-:B------:R-:W-:Y:S01]  /*1fb20*/  IMAD.X R111, RZ, RZ, R135.reuse, P3 ;  /* 0x000000ffff6f7224 */ /* 0x100fe200018e0687 */
[----:B------:R-:W-:Y:S01]  /*1fb30*/  LOP3.LUT R124, R124, R125, RZ, 0x3c, !PT ;  /* 0x0000007d7c7c7212 */ /* 0x000fe200078e3cff */
[----:B------:R-:W-:Y:S01]  /*1fb40*/  IMAD.X R125, RZ, RZ, R135, P0 ;  /* 0x000000ffff7d7224 */ /* 0x000fe200000e0687 */
[----:B------:R-:W-:-:S02]  /*1fb50*/  MOV R6, R26 ;  /* 0x0000001a00067202 */ /* 0x000fc40000000f00 */
[----:B------:R-:W-:Y:S02]  /*1fb60*/  LOP3.LUT R14, R181, 0x380, RZ, 0xc0, !PT ;  /* 0x00000380b50e7812 */ /* 0x000fe400078ec0ff */
[----:B------:R-:W-:Y:S02]  /*1fb70*/  IADD3 R127, P4, R134, 0x8040, RZ ;  /* 0x00008040867f7810 */ /* 0x000fe40007f9e0ff */
[----:B------:R-:W-:Y:S02]  /*1fb80*/  F2FP.BF16.F32.PACK_AB R27, R12, R30 ;  /* 0x0000001e0c1b723e */ /* 0x000fe400000010ff */
[----:B------:R-:W-:Y:S01]  /*1fb90*/  LOP3.LUT R114, R114, R115, RZ, 0x3c, !PT ;  /* 0x0000007372727212 */ /* 0x000fe200078e3cff */
[----:B------:R-:W-:Y:S01]  /*1fba0*/  IMAD.X R115, RZ, RZ, R135, P6 ;  /* 0x000000ffff737224 */ /* 0x000fe200030e0687 */
[----:B------:R-:W-:Y:S02]  /*1fbb0*/  IADD3 R129, P3, R134, 0x8060, RZ ;  /* 0x0000806086817810 */ /* 0x000fe40007f7e0ff */
[----:B------:R-:W-:-:S02]  /*1fbc0*/  F2FP.BF16.F32.PACK_AB R26, R29, R28 ;  /* 0x0000001c1d1a723e */ /* 0x000fc400000010ff */
[----:B------:R-:W-:Y:S02]  /*1fbd0*/  LOP3.LUT R12, R179, 0x380, RZ, 0xc0, !PT ;  /* 0x00000380b30c7812 */ /* 0x000fe400078ec0ff */
[----:B------:R-:W-:Y:S02]  /*1fbe0*/  ISETP.NE.U32.AND P0, PT, RZ, UR4, PT ;  /* 0x00000004ff007c0c */ /* 0x000fe4000bf05070 */
[----:B------:R-:W-:Y:S02]  /*1fbf0*/  SHF.R.U64 R4, R4, 0x3, RZ ;  /* 0x0000000304047819 */ /* 0x000fe400000012ff */
[----:B------:R-:W-:Y:S02]  /*1fc00*/  IADD3 R131, P6, R134, 0xc000, RZ ;  /* 0x0000c00086837810 */ /* 0x000fe40007fde0ff */
[----:B------:R-:W-:Y:S02]  /*1fc10*/  SHF.R.U64 R14, R14, 0x3, RZ ;  /* 0x000000030e0e7819 */ /* 0x000fe400000012ff */
[----:B------:R-:W-:Y:S01]  /*1fc20*/  LOP3.LUT R126, R127, 0x380, RZ, 0xc0, !PT ;  /* 0x000003807f7e7812 */ /* 0x000fe200078ec0ff */
[----:B------:R-:W-:Y:S01]  /*1fc30*/  IMAD.X R29, RZ, RZ, R135, P1 ;  /* 0x000000ffff1d7224 */ /* 0x000fe200008e0687 */
[----:B------:R-:W-:Y:S01]  /*1fc40*/  LOP3.LUT R128, R129, 0x380, RZ, 0xc0, !PT ;  /* 0x0000038081807812 */ /* 0x000fe200078ec0ff */
[----:B------:R0:W-:Y:S01]  /*1fc50*/  STSM.16.M88.4 [R6], R24 ;  /* 0x0000001806007844 */ /* 0x0001e20000000200 */
[----:B------:R-:W-:-:S02]  /*1fc60*/  SHF.R.U64 R12, R12, 0x3, RZ ;  /* 0x000000030c0c7819 */ /* 0x000fc400000012ff */
[----:B------:R-:W-:Y:S01]  /*1fc70*/  ISETP.NE.AND.EX P0, PT, RZ, UR5, PT, P0 ;  /* 0x00000005ff007c0c */ /* 0x000fe2000bf05300 */
[----:B------:R-:W-:Y:S01]  /*1fc80*/  ULDC.64 UR4, c[0x0][0xc08] ;  /* 0x0003020000047ab9 */ /* 0x000fe20000000a00 */
[----:B------:R-:W-:Y:S01]  /*1fc90*/  LOP3.LUT R138, R4, R177, RZ, 0x3c, !PT ;  /* 0x000000b1048a7212 */ /* 0x000fe200078e3cff */
[----:B------:R-:W-:Y:S01]  /*1fca0*/  IMAD.X R143, RZ, RZ, R135, P2 ;  /* 0x000000ffff8f7224 */ /* 0x000fe200010e0687 */
[----:B------:R-:W-:Y:S02]  /*1fcb0*/  LOP3.LUT R130, R131, 0x380, RZ, 0xc0, !PT ;  /* 0x0000038083827812 */ /* 0x000fe400078ec0ff */
[----:B------:R-:W-:Y:S02]  /*1fcc0*/  LOP3.LUT R28, R14, R181, RZ, 0x3c, !PT ;  /* 0x000000b50e1c7212 */ /* 0x000fe400078e3cff */
[----:B------:R-:W-:Y:S02]  /*1fcd0*/  MOV R94, R94 ;  /* 0x0000005e005e7202 */ /* 0x000fe40000000f00 */
[----:B------:R-:W-:-:S02]  /*1fce0*/  F2FP.BF16.F32.PACK_AB R4, R33, R153 ;  /* 0x000000992104723e */ /* 0x000fc400000010ff */
[----:B------:R-:W-:Y:S02]  /*1fcf0*/  SHF.R.U64 R126, R126, 0x3, RZ ;  /* 0x000000037e7e7819 */ /* 0x000fe400000012ff */
[----:B0-----:R-:W-:Y:S02]  /*1fd00*/  F2FP.BF16.F32.PACK_AB R6, R2, R154 ;  /* 0x0000009a0206723e */ /* 0x001fe400000010ff */
[----:B------:R-:W-:Y:S02]  /*1fd10*/  ISETP.NE.U32.AND P2, PT, RZ, UR4, PT ;  /* 0x00000004ff007c0c */ /* 0x000fe4000bf45070 */
[----:B------:R-:W-:Y:S02]  /*1fd20*/  SHF.R.U64 R128, R128, 0x3, RZ ;  /* 0x0000000380807819 */ /* 0x000fe400000012ff */
[----:B------:R-:W-:Y:S02]  /*1fd30*/  LOP3.LUT R142, R12, R179, RZ, 0x3c, !PT ;  /* 0x000000b30c8e7212 */ /* 0x000fe400078e3cff */
[----:B------:R-:W-:-:S02]  /*1fd40*/  MOV R102, R102 ;  /* 0x0000006600667202 */ /* 0x000fc40000000f00 */
[----:B------:R-:W-:Y:S02]  /*1fd50*/  MOV R106, R106 ;  /* 0x0000006a006a7202 */ /* 0x000fe40000000f00 */
[----:B------:R-:W-:Y:S02]  /*1fd60*/  F2FP.BF16.F32.PACK_AB R12, R49, R157 ;  /* 0x0000009d310c723e */ /* 0x000fe400000010ff */
[----:B------:R-:W-:Y:S01]  /*1fd70*/  F2FP.BF16.F32.PACK_AB R14, R53, R52 ;  /* 0x00000034350e723e */ /* 0x000fe200000010ff */
[----:B------:R0:W-:Y:S01]  /*1fd80*/  STSM.16.M88.4 [R94], R4 ;  /* 0x000000045e007844 */ /* 0x0001e20000000200 */
[----:B------:R-:W-:Y:S02]  /*1fd90*/  SHF.R.U64 R130, R130, 0x3, RZ ;  /* 0x0000000382827819 */ /* 0x000fe400000012ff */
[----:B------:R-:W-:Y:S02]  /*1fda0*/  MOV R110, R110 ;  /* 0x0000006e006e7202 */ /* 0x000fe40000000f00 */
[----:B------:R-:W-:-:S02]  /*1fdb0*/  MOV R2, R28 ;  /* 0x0000001c00027202 */ /* 0x000fc40000000f00 */
[----:B------:R-:W-:Y:S02]  /*1fdc0*/  F2FP.BF16.F32.PACK_AB R24, R57, R158 ;  /* 0x0000009e3918723e */ /* 0x000fe400000010ff */
[----:B------:R-:W-:Y:S02]  /*1fdd0*/  F2FP.BF16.F32.PACK_AB R25, R59, R58 ;  /* 0x0000003a3b19723e */ /* 0x000fe400000010ff */
[----:B------:R-:W-:Y:S02]  /*1fde0*/  F2FP.BF16.F32.PACK_AB R26, R61, R159 ;  /* 0x0000009f3d1a723e */ /* 0x000fe400000010ff */
[----:B------:R-:W-:Y:S02]  /*1fdf0*/  F2FP.BF16.F32.PACK_AB R27, R63, R62 ;  /* 0x0000003e3f1b723e */ /* 0x000fe400000010ff */
[----:B------:R-:W-:Y:S01]  /*1fe00*/  LOP3.LUT R126, R126, R127, RZ, 0x3c, !PT ;  /* 0x0000007f7e7e7212 */ /* 0x000fe200078e3cff */
[----:B------:R-:W-:Y:S01]  /*1fe10*/  IMAD.X R127, RZ, RZ, R135, P4 ;  /* 0x000000ffff7f7224 */ /* 0x000fe200020e0687 */
[----:B------:R-:W-:-:S02]  /*1fe20*/  MOV R114, R114 ;  /* 0x0000007200727202 */ /* 0x000fc40000000f00 */
[----:B------:R-:W-:Y:S02]  /*1fe30*/  F2FP.BF16.F32.PACK_AB R28, R65, R160 ;  /* 0x000000a0411c723e */ /* 0x000fe400000010ff */
[----:B------:R-:W-:Y:S02]  /*1fe40*/  F2FP.BF16.F32.PACK_AB R29, R67, R66 ;  /* 0x00000042431d723e */ /* 0x000fe400000010ff */
[----:B------:R-:W-:Y:S02]  /*1fe50*/  F2FP.BF16.F32.PACK_AB R30, R69, R161 ;  /* 0x000000a1451e723e */ /* 0x000fe400000010ff */
[----:B------:R-:W-:Y:S01]  /*1fe60*/  ISETP.NE.AND.EX P2, PT, RZ, UR5, PT, P2 ;  /* 0x00000005ff007c0c */ /* 0x000fe2000bf45320 */
[----:B------:R2:W-:Y:S01]  /*1fe70*/  STSM.16.M88.4 [R102], R8 ;  /* 0x0000000866007844 */ /* 0x0005e20000000200 */
[----:B------:R-:W-:Y:S01]  /*1fe80*/  LOP3.LUT R128, R128, R129, RZ, 0x3c, !PT ;  /* 0x0000008180807212 */ /* 0x000fe200078e3cff */
[----:B------:R-:W-:Y:S01]  /*1fe90*/  IMAD.X R129, RZ, RZ, R135, P3 ;  /* 0x000000ffff817224 */ /* 0x000fe200018e0687 */
[----:B------:R-:W-:-:S02]  /*1fea0*/  MOV R118, R118 ;  /* 0x0000007600767202 */ /* 0x000fc40000000f00 */
[----:B0-----:R-:W-:Y:S02]  /*1feb0*/  F2FP.BF16.F32.PACK_AB R4, R73, R162 ;  /* 0x000000a24904723e */ /* 0x001fe400000010ff */
[----:B------:R-:W-:Y:S02]  /*1fec0*/  F2FP.BF16.F32.PACK_AB R5, R75, R74 ;  /* 0x0000004a4b05723e */ /* 0x000fe400000010ff */
[----:B------:R-:W-:Y:S02]  /*1fed0*/  F2FP.BF16.F32.PACK_AB R6, R77, R163 ;  /* 0x000000a34d06723e */ /* 0x000fe400000010ff */
[----:B------:R-:W-:Y:S01]  /*1fee0*/  F2FP.BF16.F32.PACK_AB R7, R79, R78 ;  /* 0x0000004e4f07723e */ /* 0x000fe200000010ff */
[----:B------:R0:W-:Y:S01]  /*1fef0*/  STSM.16.M88.4 [R106], R12 ;  /* 0x0000000c6a007844 */ /* 0x0001e20000000200 */
[----:B------:R-:W-:Y:S01]  /*1ff00*/  LOP3.LUT R130, R130, R131, RZ, 0x3c, !PT ;  /* 0x0000008382827212 */ /* 0x000fe200078e3cff */
[----:B------:R-:W-:Y:S01]  /*1ff10*/  IMAD.X R131, RZ, RZ, R135, P6 ;  /* 0x000000ffff837224 */ /* 0x000fe200030e0687 */
[----:B------:R-:W-:Y:S01]  /*1ff20*/  MOV R120, R120 ;  /* 0x0000007800787202 */ /* 0x000fe20000000f00 */
[----:B------:R-:W-:Y:S01]  /*1ff30*/  STSM.16.M88.4 [R110], R24 ;  /* 0x000000186e007844 */ /* 0x000fe20000000200 */
[----:B--2---:R-:W-:-:S02]  /*1ff40*/  F2FP.BF16.F32.PACK_AB R8, R81, R164 ;  /* 0x000000a45108723e */ /* 0x004fc400000010ff */
[----:B------:R-:W-:Y:S02]  /*1ff50*/  F2FP.BF16.F32.PACK_AB R9, R83, R82 ;  /* 0x000000525309723e */ /* 0x000fe400000010ff */
[----:B------:R-:W-:Y:S02]  /*1ff60*/  F2FP.BF16.F32.PACK_AB R10, R85, R165 ;  /* 0x000000a5550a723e */ /* 0x000fe400000010ff */
[----:B------:R-:W-:Y:S01]  /*1ff70*/  F2FP.BF16.F32.PACK_AB R11, R87, R86 ;  /* 0x00000056570b723e */ /* 0x000fe200000010ff */
[----:B------:R-:W-:Y:S01]  /*1ff80*/  IMAD.X R139, RZ, RZ, R135, P5 ;  /* 0x000000ffff8b7224 */ /* 0x000fe200028e0687 */
[----:B------:R-:W-:Y:S01]  /*1ff90*/  MOV R122, R122 ;  /* 0x0000007a007a7202 */ /* 0x000fe20000000f00 */
[----:B------:R-:W-:Y:S01]  /*1ffa0*/  STSM.16.M88.4 [R114], R28 ;  /* 0x0000001c72007844 */ /* 0x000fe20000000200 */
[----:B------:R-:W-:Y:S02]  /*1ffb0*/  MOV R124, R124 ;  /* 0x0000007c007c7202 */ /* 0x000fe40000000f00 */
[----:B0-----:R-:W-:-:S02]  /*1ffc0*/  F2FP.BF16.F32.PACK_AB R12, R89, R166 ;  /* 0x000000a6590c723e */ /* 0x001fc400000010ff */
[----:B------:R-:W-:Y:S02]  /*1ffd0*/  F2FP.BF16.F32.PACK_AB R13, R91, R90 ;  /* 0x0000005a5b0d723e */ /* 0x000fe400000010ff */
[----:B------:R-:W-:Y:S02]  /*1ffe0*/  F2FP.BF16.F32.PACK_AB R14, R93, R167 ;  /* 0x000000a75d0e723e */ /* 0x000fe400000010ff */
[----:B------:R-:W-:Y:S01]  /*1fff0*/  F2FP.BF16.F32.PACK_AB R15, R21, R20 ;  /* 0x00000014150f723e */ /* 0x000fe200000010ff */
[----:B------:R0:W-:Y:S01]  /*20000*/  STSM.16.M88.4 [R118], R4 ;  /* 0x0000000476007844 */ /* 0x0001e20000000200 */
[----:B------:R-:W-:Y:S02]  /*20010*/  F2FP.BF16.F32.PACK_AB R52, R97, R168 ;  /* 0x000000a86134723e */ /* 0x000fe400000010ff */
[----:B------:R-:W-:Y:S02]  /*20020*/  F2FP.BF16.F32.PACK_AB R53, R99, R98 ;  /* 0x000000626335723e */ /* 0x000fe400000010ff */
[----:B------:R-:W-:Y:S01]  /*20030*/  MOV R126, R126 ;  /* 0x0000007e007e7202 */ /* 0x000fe20000000f00 */
[----:B------:R2:W-:Y:S01]  /*20040*/  STSM.16.M88.4 [R120], R8 ;  /* 0x0000000878007844 */ /* 0x0005e20000000200 */
[----:B------:R-:W-:-:S02]  /*20050*/  MOV R128, R128 ;  /* 0x0000008000807202 */ /* 0x000fc40000000f00 */
[----:B------:R-:W-:Y:S01]  /*20060*/  MOV R130, R130 ;  /* 0x0000008200827202 */ /* 0x000fe20000000f00 */
[----:B------:R3:W-:Y:S01]  /*20070*/  STSM.16.M88.4 [R122], R12 ;  /* 0x0000000c7a007844 */ /* 0x0007e20000000200 */
[----:B-1----:R-:W-:Y:S02]  /*20080*/  MOV R36, R138 ;  /* 0x0000008a00247202 */ /* 0x002fe40000000f00 */
[----:B------:R-:W-:Y:S02]  /*20090*/  F2FP.BF16.F32.PACK_AB R153, R84, R80 ;  /* 0x000000505499723e */ /* 0x000fe400000010ff */
[----:B0-----:R-:W-:Y:S02]  /*200a0*/  F2FP.BF16.F32.PACK_AB R4, R113, R172 ;  /* 0x000000ac7104723e */ /* 0x001fe400000010ff */
[----:B------:R-:W-:Y:S02]  /*200b0*/  F2FP.BF16.F32.PACK_AB R5, R56, R50 ;  /* 0x000000323805723e */ /* 0x000fe400000010ff */
[----:B------:R-:W-:-:S02]  /*200c0*/  F2FP.BF16.F32.PACK_AB R6, R117, R173 ;  /* 0x000000ad7506723e */ /* 0x000fc400000010ff */
[----:B------:R-:W-:Y:S01]  /*200d0*/  F2FP.BF16.F32.PACK_AB R7, R64, R60 ;  /* 0x0000003c4007723e */ /* 0x000fe200000010ff */
[----:B------:R-:W-:Y:S01]  /*200e0*/  STSM.16.M88.4 [R124], R52 ;  /* 0x000000347c007844 */ /* 0x000fe20000000200 */
[----:B--2---:R-:W-:Y:S02]  /*200f0*/  F2FP.BF16.F32.PACK_AB R8, R112, R174 ;  /* 0x000000ae7008723e */ /* 0x004fe400000010ff */
[----:B------:R-:W-:Y:S02]  /*20100*/  F2FP.BF16.F32.PACK_AB R154, R133, R132 ;  /* 0x00000084859a723e */ /* 0x000fe400000010ff */
[----:B------:R-:W-:Y:S02]  /*20110*/  F2FP.BF16.F32.PACK_AB R9, R71, R68 ;  /* 0x000000444709723e */ /* 0x000fe400000010ff */
[----:B------:R-:W-:Y:S02]  /*20120*/  F2FP.BF16.F32.PACK_AB R10, R116, R175 ;  /* 0x000000af740a723e */ /* 0x000fe400000010ff */
[----:B------:R-:W-:Y:S01]  /*20130*/  F2FP.BF16.F32.PACK_AB R11, R76, R72 ;  /* 0x000000484c0b723e */ /* 0x000fe200000010ff */
[----:B------:R-:W-:Y:S01]  /*20140*/  STSM.16.M88.4 [R126], R40 ;  /* 0x000000287e007844 */ /* 0x000fe20000000200 */
[----:B------:R-:W-:Y:S01]  /*20150*/  MOV R142, R142 ;  /* 0x0000008e008e7202 */ /* 0x000fe20000000f00 */
[----:B---3--:R-:W0:Y:S01]  /*20160*/  LDC.64 R12, c[0x0][0xc00] ;  /* 0x00030000ff0c7b82 */ /* 0x008e220000000a00 */
[----:B------:R-:W-:Y:S01]  /*20170*/  F2FP.BF16.F32.PACK_AB R138, R141, R140 ;  /* 0x0000008c8d8a723e */ /* 0x000fe200000010ff */
[----:B------:R1:W-:Y:S01]  /*20180*/  STSM.16.M88.4 [R128], R4 ;  /* 0x0000000480007844 */ /* 0x0003e20000000200 */
[----:B------:R-:W-:-:S03]  /*20190*/  F2FP.BF16.F32.PACK_AB R139, R108, R104 ;  /* 0x000000686c8b723e */ /* 0x000fc600000010ff */
[----:B------:R-:W-:Y:S01]  /*201a0*/  STSM.16.M88.4 [R130], R8 ;  /* 0x0000000882007844 */ /* 0x000fe20000000200 */
[----:B------:R-:W-:Y:S01]  /*201b0*/  ULDC UR4, c[0x0][0xa88] ;  /* 0x0002a20000047ab9 */ /* 0x000fe20000000800 */
[----:B------:R-:W-:Y:S01]  /*201c0*/  IMAD.MOV.U32 R20, RZ, RZ, RZ ;  /* 0x000000ffff147224 */ /* 0x000fe200078e00ff */
[----:B------:R-:W2:Y:S01]  /*201d0*/  LDC R80, c[0x0][0xbe8] ;  /* 0x0002fa00ff507b82 */ /* 0x000ea20000000800 */
[----:B------:R-:W-:Y:S04]  /*201e0*/  STSM.16.M88.4 [R36], R152 ;  /* 0x0000009824007844 */ /* 0x000fe80000000200 */
[----:B------:R-:W-:Y:S03]  /*201f0*/  STSM.16.M88.4 [R142], R136 ;  /* 0x000000888e007844 */ /* 0x000fe60000000200 */
[----:B-1----:R-:W1:Y:S01]  /*20200*/  @P2 LDC.64 R4, c[0x0][0xc08] ;  /* 0x00030200ff042b82 */ /* 0x002e620000000a00 */
[----:B------:R4:W-:Y:S01]  /*20210*/  STSM.16.M88.4 [R2], R144 ;  /* 0x0000009002007844 */ /* 0x0009e20000000200 */
[----:B------:R-:W-:-:S02]  /*20220*/  IMAD.U32 R7, RZ, RZ, UR4 ;  /* 0x00000004ff077e24 */ /* 0x000fc4000f8e00ff */
[----:B0-----:R-:W-:-:S04]  /*20230*/  IMAD.WIDE R12, R180, 0x4, R12 ;  /* 0x00000004b40c7825 */ /* 0x001fc800078e020c */
[----:B------:R-:W-:Y:S01]  /*20240*/  BAR.SYNC.DEFER_BLOCKING 0x1, 0x100 ;  /* 0x0044000000007b1d */ /* 0x000fe20000010000 */
[----:B-1----:R-:W-:-:S05]  /*20250*/  @P2 IMAD.WIDE R4, R180, 0x4, R4 ;  /* 0x00000004b4042825 */ /* 0x002fca00078e0204 */
[----:B------:R0:W5:Y:S04]  /*20260*/  @P0 LDG.E R20, desc[UR60][R12.64] ;  /* 0x0000003c0c140981 */ /* 0x000168000c1e1900 */
[----:B------:R0:W5:Y:S01]  /*20270*/  @P2 LDG.E R7, desc[UR60][R4.64] ;  /* 0x0000003c04072981 */ /* 0x000162000c1e1900 */
[----:B--2---:R-:W-:-:S13]  /*20280*/  ISETP.NE.AND P1, PT, R80, 0x1, PT ;  /* 0x000000015000780c */ /* 0x004fda0003f25270 */
[----:B------:R-:W1:Y:S08]  /*20290*/  @P1 LDC R6, c[0x0][0xbec] ;  /* 0x0002fb00ff061b82 */ /* 0x000e700000000800 */
[----:B------:R-:W2:Y:S01]  /*202a0*/  @P1 LDC R15, c[0x0][0xbf0] ;  /* 0x0002fc00ff0f1b82 */ /* 0x000ea20000000800 */
[----:B----4-:R-:W-:Y:S01]  /*202b0*/  SHF.R.S32.HI R2, RZ, 0x1f, R178 ;  /* 0x0000001fff027819 */ /* 0x010fe200000114b2 */
[----:B0-----:R-:W-:Y:S06]  /*202c0*/  @P2 BRA `(.L_x_1843) ;  /* 0x0000000000102947 */ /* 0x001fec0003800000 */
[----:B------:R-:W-:Y:S05]  /*202d0*/  @!P0 BRA `(.L_x_1843) ;  /* 0x00000000000c8947 */ /* 0x000fea0003800000 */
[----:B------:R-:W3:Y:S04]  /*202e0*/  LDG.E R4, desc[UR60][R12.64] ;  /* 0x0000003c0c047981 */ /* 0x000ee8000c1e1900 */
[----:B-----5:R-:W3:Y:S02]  /*202f0*/  LDG.E R7, desc[UR60][R12.64+0x4] ;  /* 0x0000043c0c077981 */ /* 0x020ee4000c1e1900 */
[----:B---3--:R-:W-:-:S07]  /*20300*/  IMAD.IADD R7, R7, 0x1, -R4 ;  /* 0x0000000107077824 */ /* 0x008fce00078e0a04 */
.L_x_1843:
[----:B------:R-:W3:Y:S01]  /*20310*/  LDL R5, [R1+0x64] ;  /* 0x0000640001057983 */ /* 0x000ee20000100800 */
[----:B------:R-:W-:-:S03]  /*20320*/  ULDC.64 UR4, c[0x0][0xb90] ;  /* 0x0002e40000047ab9 */ /* 0x000fc60000000a00 */
[----:B------:R-:W4:Y:S01]  /*20330*/  LDL R87, [R1+0x70] ;  /* 0x0000700001577983 */ /* 0x000f220000100800 */
[----:B-----5:R-:W-:Y:S02]  /*20340*/  SHF.R.S32.HI R21, RZ, 0x1f, R20 ;  /* 0x0000001fff157819 */ /* 0x020fe40000011414 */
[----:B------:R-:W-:Y:S01]  /*20350*/  SHF.R.S32.HI R36, RZ, 0x1f, R180 ;  /* 0x0000001fff247819 */ /* 0x000fe200000114b4 */
[----:B------:R-:W3:Y:S01]  /*20360*/  LDL.LU R86, [R1+0x4c] ;  /* 0x00004c0001567983 */ /* 0x000ee20000300800 */
[----:B------:R-:W-:Y:S01]  /*20370*/  SEL R81, R180, RZ, !P0 ;  /* 0x000000ffb4517207 */ /* 0x000fe20004000000 */
[----:B------:R-:W-:Y:S01]  /*20380*/  IMAD R82, R7, R80, RZ ;  /* 0x0000005007527224 */ /* 0x000fe200078e02ff */
[----:B------:R-:W0:Y:S01]  /*20390*/  @P1 LDC R83, c[0x0][0xbec] ;  /* 0x0002fb00ff531b82 */ /* 0x000e220000000800 */
[----:B------:R-:W4:Y:S01]  /*203a0*/  LDL R84, [R1+0xc] ;  /* 0x00000c0001547983 */ /* 0x000f220000100800 */
[----:B------:R-:W-:Y:S01]  /*203b0*/  IMAD R4, R2, UR4, RZ ;  /* 0x0000000402047c24 */ /* 0x000fe2000f8e02ff */
[----:B------:R-:W-:-:S02]  /*203c0*/  SEL R36, R36, RZ, !P0 ;  /* 0x000000ff24247207 */ /* 0x000fc40004000000 */
[----:B------:R-:W4:Y:S01]  /*203d0*/  LDL R14, [R1+0xb0] ;  /* 0x0000b000010e7983 */ /* 0x000f220000100800 */
[C---:B------:R-:W-:Y:S02]  /*203e0*/  IMAD R13, R178.reuse, UR5, R4 ;  /* 0x00000005b20d7c24 */ /* 0x040fe4000f8e0204 */
[----:B------:R-:W0:Y:S01]  /*203f0*/  @P1 LDC R85, c[0x0][0xbf0] ;  /* 0x0002fc00ff551b82 */ /* 0x000e220000000800 */
[----:B------:R-:W4:Y:S01]  /*20400*/  LDL R10, [R1+0x80] ;  /* 0x00008000010a7983 */ /* 0x000f220000100800 */
[----:B---3--:R-:W-:Y:S02]  /*20410*/  IMAD.IADD R25, R5, 0x1, R86 ;  /* 0x0000000105197824 */ /* 0x008fe400078e0256 */
[----:B------:R-:W-:Y:S01]  /*20420*/  IMAD.WIDE.U32 R4, R178, UR4, R20 ;  /* 0x00000004b2047c25 */ /* 0x000fe2000f8e0014 */
[----:B------:R-:W-:-:S03]  /*20430*/  ULDC.64 UR4, c[0x0][0xb98] ;  /* 0x0002e60000047ab9 */ /* 0x000fc60000000a00 */
[----:B-1----:R-:W-:-:S04]  /*20440*/  @P1 IMAD.HI.U32 R6, R25, R6, RZ ;  /* 0x0000000619061227 */ /* 0x002fc800078e00ff */
[----:B------:R-:W-:Y:S01]  /*20450*/  IMAD.MOV.U32 R9, RZ, RZ, R25 ;  /* 0x000000ffff097224 */ /* 0x000fe200078e0019 */
[----:B--2---:R-:W-:Y:S01]  /*20460*/  @P1 SHF.R.U32.HI R9, RZ, R15, R6 ;  /* 0x0000000fff091219 */ /* 0x004fe20000011606 */
[----:B----4-:R-:W-:Y:S02]  /*20470*/  IMAD R11, R84, 0x8, R87 ;  /* 0x00000008540b7824 */ /* 0x010fe400078e0257 */
[----:B------:R-:W-:Y:S02]  /*20480*/  IMAD.IADD R5, R5, 0x1, R13 ;  /* 0x0000000105057824 */ /* 0x000fe400078e020d */
[----:B------:R-:W-:Y:S02]  /*20490*/  IMAD.SHL.U32 R11, R11, 0x8, RZ ;  /* 0x000000080b0b7824 */ /* 0x000fe400078e00ff */
[----:B------:R-:W-:Y:S02]  /*204a0*/  IMAD.MOV R13, RZ, RZ, -R9 ;  /* 0x000000ffff0d7224 */ /* 0x000fe400078e0a09 */
[----:B------:R-:W-:-:S04]  /*204b0*/  IMAD.WIDE R34, R11, 0x2, R34 ;  /* 0x000000020b227825 */ /* 0x000fc800078e0222 */
[----:B------:R-:W-:Y:S02]  /*204c0*/  IMAD R6, R36, UR4, RZ ;  /* 0x0000000424067c24 */ /* 0x000fe4000f8e02ff */
[----:B------:R-:W-:-:S04]  /*204d0*/  IMAD.WIDE.U32 R4, R81, UR4, R4 ;  /* 0x0000000451047c25 */ /* 0x000fc8000f8e0004 */
[----:B------:R-:W-:Y:S01]  /*204e0*/  IMAD R11, R80, R13, R25 ;  /* 0x0000000d500b7224 */ /* 0x000fe200078e0219 */
[----:B------:R-:W-:Y:S01]  /*204f0*/  SHF.R.S32.HI R13, RZ, 0x1f, R9 ;  /* 0x0000001fff0d7819 */ /* 0x000fe20000011409 */
[----:B------:R-:W-:Y:S01]  /*20500*/  IMAD R8, R81, UR5, R6 ;  /* 0x0000000551087c24 */ /* 0x000fe2000f8e0206 */
[----:B------:R-:W-:Y:S01]  /*20510*/  IADD3 R4, P0, R9, R4, RZ ;  /* 0x0000000409047210 */ /* 0x000fe20007f1e0ff */
[----:B------:R-:W-:Y:S01]  /*20520*/  ULDC.64 UR4, c[0x0][0xb88] ;  /* 0x0002e20000047ab9 */ /* 0x000fe20000000a00 */
        /* <DEDUP_REMOVED lines=8> */
[----:B------:R-:W-:Y:S02]  /*205b0*/  LEA.HI.X R4, R4, UR5, R5, 0x2, P0 ;  /* 0x0000000504047c11 */ /* 0x000fe400080f1405 */
[C---:B------:R-:W-:Y:S01]  /*205c0*/  IADD3 R33, P2, R34.reuse, 0x5000, RZ ;  /* 0x0000500022217810 */ /* 0x040fe20007f5e0ff */
[----:B------:R-:W-:Y:S01]  /*205d0*/  SHFL.IDX PT, R54, R6, RZ, 0x1c1f ;  /* 0x001c1fff06367589 */ /* 0x000fe200000e0000 */
[----:B------:R-:W-:Y:S01]  /*205e0*/  IADD3 R25, P0, R34, 0x3000, RZ ;  /* 0x0000300022197810 */ /* 0x000fe20007f1e0ff */
[----:B------:R-:W-:Y:S01]  /*205f0*/  IMAD.IADD R15, R14, 0x1, R86 ;  /* 0x000000010e0f7824 */ /* 0x000fe200078e0256 */
[----:B------:R-:W-:Y:S02]  /*20600*/  ULDC.64 UR4, c[0x0][0xaa0] ;  /* 0x0002a80000047ab9 */ /* 0x000fe40000000a00 */
[----:B------:R-:W-:Y:S02]  /*20610*/  LOP3.LUT R24, R25, 0x380, RZ, 0xc0, !PT ;  /* 0x0000038019187812 */ /* 0x000fe400078ec0ff */
[----:B------:R-:W-:-:S02]  /*20620*/  LOP3.LUT R32, R33, 0x380, RZ, 0xc0, !PT ;  /* 0x0000038021207812 */ /* 0x000fc400078ec0ff */
[----:B------:R-:W-:Y:S02]  /*20630*/  SHF.R.U64 R24, R24, 0x3, RZ ;  /* 0x0000000318187819 */ /* 0x000fe400000012ff */
[----:B------:R-:W-:Y:S02]  /*20640*/  SHF.R.U64 R32, R32, 0x3, RZ ;  /* 0x0000000320207819 */ /* 0x000fe400000012ff */
[----:B------:R-:W-:Y:S01]  /*20650*/  LOP3.LUT R24, R24, R25, RZ, 0x3c, !PT ;  /* 0x0000001918187212 */ /* 0x000fe200078e3cff */
[--C-:B------:R-:W-:Y:S01]  /*20660*/  IMAD.X R25, RZ, RZ, R35.reuse, P0 ;  /* 0x000000ffff197224 */ /* 0x100fe200000e0623 */
[----:B------:R-:W-:Y:S02]  /*20670*/  IADD3 R53, P0, R34, 0x9000, RZ ;  /* 0x0000900022357810 */ /* 0x000fe40007f1e0ff */
[----:B------:R-:W-:Y:S01]  /*20680*/  LOP3.LUT R32, R32, R33, RZ, 0x3c, !PT ;  /* 0x0000002120207212 */ /* 0x000fe200078e3cff */
[----:B------:R-:W-:Y:S01]  /*20690*/  IMAD.X R33, RZ, RZ, R35, P2 ;  /* 0x000000ffff217224 */ /* 0x000fe200010e0623 */
[----:B------:R-:W-:-:S02]  /*206a0*/  LOP3.LUT R52, R53, 0x380, RZ, 0xc0, !PT ;  /* 0x0000038035347812 */ /* 0x000fc400078ec0ff */
[----:B------:R-:W-:Y:S01]  /*206b0*/  IADD3 R61, P2, R34, 0xb000, RZ ;  /* 0x0000b000223d7810 */ /* 0x000fe20007f5e0ff */
[----:B------:R-:W1:Y:S01]  /*206c0*/  SHFL.IDX PT, R55, R4, RZ, 0x1c1f ;  /* 0x001c1fff04377589 */ /* 0x000e6200000e0000 */
[----:B------:R-:W-:Y:S02]  /*206d0*/  SHF.R.U64 R52, R52, 0x3, RZ ;  /* 0x0000000334347819 */ /* 0x000fe400000012ff */
[----:B------:R-:W-:Y:S02]  /*206e0*/  LOP3.LUT R60, R61, 0x380, RZ, 0xc0, !PT ;  /* 0x000003803d3c7812 */ /* 0x000fe400078ec0ff */
[----:B------:R-:W-:Y:S01]  /*206f0*/  LOP3.LUT R52, R52, R53, RZ, 0x3c, !PT ;  /* 0x0000003534347212 */ /* 0x000fe200078e3cff */
[----:B------:R-:W-:Y:S01]  /*20700*/  IMAD.X R53, RZ, RZ, R35, P0 ;  /* 0x000000ffff357224 */ /* 0x000fe200000e0623 */
[----:B------:R-:W-:Y:S02]  /*20710*/  SHF.R.U64 R60, R60, 0x3, RZ ;  /* 0x000000033c3c7819 */ /* 0x000fe400000012ff */
[----:B------:R-:W-:-:S02]  /*20720*/  LOP3.LUT P0, RZ, R10, 0x3, RZ, 0xc0, !PT ;  /* 0x000000030aff7812 */ /* 0x000fc4000780c0ff */
[----:B------:R-:W-:Y:S01]  /*20730*/  LOP3.LUT R60, R60, R61, RZ, 0x3c, !PT ;  /* 0x0000003d3c3c7212 */ /* 0x000fe200078e3cff */
[----:B------:R-:W-:Y:S01]  /*20740*/  IMAD.X R61, RZ, RZ, R35, P2 ;  /* 0x000000ffff3d7224 */ /* 0x000fe200010e0623 */
[C---:B------:R-:W-:Y:S01]  /*20750*/  ISETP.GE.OR P2, PT, R15.reuse, R82, P0 ;  /* 0x000000520f00720c */ /* 0x040fe20000746670 */
[----:B------:R-:W-:Y:S04]  /*20760*/  SHFL.IDX PT, R58, R6, 0x1, 0x1c1f ;  /* 0x003c1f00063a7f89 */ /* 0x000fe800000e0000 */
[----:B------:R-:W2:Y:S01]  /*20770*/  SHFL.IDX PT, R59, R4, 0x1, 0x1c1f ;  /* 0x003c1f00043b7f89 */ /* 0x000ea200000e0000 */
[----:B------:R-:W-:-:S05]  /*20780*/  VIADD R5, R15, 0x8 ;  /* 0x000000080f057836 */ /* 0x000fca0000000000 */
[----:B------:R-:W-:Y:S02]  /*20790*/  ISETP.GE.OR P0, PT, R5, R82, P0 ;  /* 0x000000520500720c */ /* 0x000fe40000706670 */
[----:B-1----:R1:W-:Y:S02]  /*207a0*/  @!P2 ST.E desc[UR60][R54.64], R3 ;  /* 0x000000033600a985 */ /* 0x0023e4000c10193c */
[----:B-1----:R-:W-:-:S04]  /*207b0*/  IMAD R3, R21, UR4, RZ ;  /* 0x0000000415037c24 */ /* 0x002fc8000f8e02ff */
[C---:B------:R-:W-:Y:S02]  /*207c0*/  IMAD R3, R20.reuse, UR5, R3 ;  /* 0x0000000514037c24 */ /* 0x040fe4000f8e0203 */
[----:B------:R-:W-:Y:S01]  /*207d0*/  IMAD.WIDE.U32 R20, R20, UR4, RZ ;  /* 0x0000000414147c25 */ /* 0x000fe2000f8e00ff */
[----:B------:R-:W-:Y:S02]  /*207e0*/  ULDC.64 UR4, c[0x0][0xae8] ;  /* 0x0002ba0000047ab9 */ /* 0x000fe40000000a00 */
[----:B--2---:R1:W-:Y:S01]  /*207f0*/  @!P0 ST.E desc[UR60][R58.64], R0 ;  /* 0x000000003a008985 */ /* 0x0043e2000c10193c */
[----:B------:R-:W-:Y:S02]  /*20800*/  IMAD.IADD R3, R21, 0x1, R3 ;  /* 0x0000000115037824 */ /* 0x000fe400078e0203 */
[----:B------:R-:W-:Y:S01]  /*20810*/  IMAD R21, R87, 0x20, R84 ;  /* 0x0000002057157824 */ /* 0x000fe200078e0254 */
[----:B------:R-:W-:Y:S01]  /*20820*/  IADD3 R9, P5, R34, 0x1000, RZ ;  /* 0x0000100022097810 */ /* 0x000fe20007fbe0ff */
[----:B------:R-:W-:Y:S01]  /*20830*/  IMAD.IADD R87, R84, 0x1, R86 ;  /* 0x0000000154577824 */ /* 0x000fe200078e0256 */
[----:B------:R-:W-:-:S02]  /*20840*/  IADD3 R13, P4, R34, 0x2000, RZ ;  /* 0x00002000220d7810 */ /* 0x000fc40007f9e0ff */
[C---:B------:R-:W-:Y:S02]  /*20850*/  IADD3 R29, P3, R34.reuse, 0x4000, RZ ;  /* 0x00004000221d7810 */ /* 0x040fe40007f7e0ff */
[----:B------:R-:W-:Y:S01]  /*20860*/  IADD3 R41, P6, R34, 0x6000, RZ ;  /* 0x0000600022297810 */ /* 0x000fe20007fde0ff */
[----:B-1----:R-:W-:Y:S01]  /*20870*/  IMAD R0, R2, UR4, RZ ;  /* 0x0000000402007c24 */ /* 0x002fe2000f8e02ff */
[----:B------:R-:W-:Y:S01]  /*20880*/  LOP3.LUT R11, R34, 0x380, RZ, 0xc0, !PT ;  /* 0x00000380220b7812 */ /* 0x000fe200078ec0ff */
[----:B------:R-:W-:Y:S01]  /*20890*/  IMAD.MOV.U32 R2, RZ, RZ, R20 ;  /* 0x000000ffff027224 */ /* 0x000fe200078e0014 */
[----:B------:R-:W5:Y:S01]  /*208a0*/  LD.E.128 R24, desc[UR60][R24.64] ;  /* 0x0000003c18187980 */ /* 0x000f62000c101d00 */
[----:B------:R-:W-:-:S03]  /*208b0*/  IMAD.IADD R20, R86, 0x1, R21 ;  /* 0x0000000156147824 */ /* 0x000fc600078e0215 */
[----:B------:R1:W5:Y:S01]  /*208c0*/  LDL R86, [R1] ;  /* 0x0000000001567983 */ /* 0x0003620000100800 */
[----:B------:R-:W-:Y:S02]  /*208d0*/  LOP3.LUT R8, R9, 0x380, RZ, 0xc0, !PT ;  /* 0x0000038009087812 */ /* 0x000fe400078ec0ff */
[----:B------:R-:W-:Y:S01]  /*208e0*/  LOP3.LUT R12, R13, 0x380, RZ, 0xc0, !PT ;  /* 0x000003800d0c7812 */ /* 0x000fe200078ec0ff */
[----:B------:R-:W-:Y:S01]  /*208f0*/  IMAD.MOV.U32 R5, RZ, RZ, R35 ;  /* 0x000000ffff057224 */ /* 0x000fe200078e0023 */
[----:B------:R-:W-:Y:S01]  /*20900*/  LOP3.LUT R28, R29, 0x380, RZ, 0xc0, !PT ;  /* 0x000003801d1c7812 */ /* 0x000fe200078ec0ff */
[----:B------:R-:W5:Y:S01]  /*20910*/  LD.E.128 R52, desc[UR60][R52.64] ;  /* 0x0000003c34347980 */ /* 0x000f62000c101d00 */
[----:B------:R-:W-:Y:S02]  /*20920*/  SHF.R.U64 R8, R8, 0x3, RZ ;  /* 0x0000000308087819 */ /* 0x000fe400000012ff */
[----:B------:R-:W-:Y:S01]  /*20930*/  SHF.R.U64 R12, R12, 0x3, RZ ;  /* 0x000000030c0c7819 */ /* 0x000fe200000012ff */
[----:B------:R-:W5:Y:S01]  /*20940*/  LD.E.128 R60, desc[UR60][R60.64] ;  /* 0x0000003c3c3c7980 */ /* 0x000f62000c101d00 */
[----:B------:R-:W-:-:S02]  /*20950*/  SHF.R.U64 R28, R28, 0x3, RZ ;  /* 0x000000031c1c7819 */ /* 0x000fc400000012ff */
[----:B------:R-:W-:Y:S01]  /*20960*/  LOP3.LUT R8, R8, R9, RZ, 0x3c, !PT ;  /* 0x0000000908087212 */ /* 0x000fe200078e3cff */
[--C-:B------:R-:W-:Y:S01]  /*20970*/  IMAD.X R9, RZ, RZ, R35.reuse, P5 ;  /* 0x000000ffff097224 */ /* 0x100fe200028e0623 */
[----:B------:R-:W-:Y:S01]  /*20980*/  LOP3.LUT R12, R12, R13, RZ, 0x3c, !PT ;  /* 0x0000000d0c0c7212 */ /* 0x000fe200078e3cff */
[--C-:B------:R-:W-:Y:S01]  /*20990*/  IMAD.X R13, RZ, RZ, R35.reuse, P4 ;  /* 0x000000ffff0d7224 */ /* 0x100fe200020e0623 */
[----:B------:R-:W-:Y:S01]  /*209a0*/  LOP3.LUT R28, R28, R29, RZ, 0x3c, !PT ;  /* 0x0000001d1c1c7212 */ /* 0x000fe200078e3cff */
[----:B------:R-:W-:Y:S01]  /*209b0*/  IMAD.X R29, RZ, RZ, R35, P3 ;  /* 0x000000ffff1d7224 */ /* 0x000fe200018e0623 */
[C---:B------:R-:W-:Y:S02]  /*209c0*/  IADD3 R45, P5, R34.reuse, 0x7000, RZ ;  /* 0x00007000222d7810 */ /* 0x040fe40007fbe0ff */
[----:B------:R-:W-:Y:S02]  /*209d0*/  IADD3 R49, P4, R34, 0x8000, RZ ;  /* 0x0000800022317810 */ /* 0x000fe40007f9e0ff */
[----:B------:R-:W-:Y:S01]  /*209e0*/  LOP3.LUT R40, R41, 0x380, RZ, 0xc0, !PT ;  /* 0x0000038029287812 */ /* 0x000fe200078ec0ff */
[----:B------:R-:W-:Y:S01]  /*209f0*/  IMAD R21, R178, UR5, R0 ;  /* 0x00000005b2157c24 */ /* 0x000fe2000f8e0200 */
[----:B------:R-:W-:Y:S01]  /*20a00*/  IADD3 R57, P3, R34, 0xa000, RZ ;  /* 0x0000a00022397810 */ /* 0x000fe20007f7e0ff */
[----:B------:R-:W-:Y:S01]  /*20a10*/  IMAD.WIDE.U32 R2, R178, UR4, R2 ;  /* 0x00000004b2027c25 */ /* 0x000fe2000f8e0002 */
[----:B------:R-:W-:Y:S01]  /*20a20*/  LOP3.LUT R44, R45, 0x380, RZ, 0xc0, !PT ;  /* 0x000003802d2c7812 */ /* 0x000fe200078ec0ff */
[----:B------:R-:W-:Y:S01]  /*20a30*/  ULDC.64 UR4, c[0x0][0xaf0] ;  /* 0x0002bc0000047ab9 */ /* 0x000fe20000000a00 */
[----:B------:R-:W-:Y:S01]  /*20a40*/  LOP3.LUT R48, R49, 0x380, RZ, 0xc0, !PT ;  /* 0x0000038031307812 */ /* 0x000fe200078ec0ff */
[----:B------:R-:W5:Y:S01]  /*20a50*/  LD.E.128 R12, desc[UR60][R12.64] ;  /* 0x0000003c0c0c7980 */ /* 0x000f62000c101d00 */
[----:B------:R-:W-:-:S02]  /*20a60*/  LOP3.LUT R56, R57, 0x380, RZ, 0xc0, !PT ;  /* 0x0000038039387812 */ /* 0x000fc400078ec0ff */
[----:B------:R-:W-:Y:S01]  /*20a70*/  SHF.R.U64 R40, R40, 0x3, RZ ;  /* 0x0000000328287819 */ /* 0x000fe200000012ff */
[----:B------:R-:W5:Y:S01]  /*20a80*/  LD.E.128 R28, desc[UR60][R28.64] ;  /* 0x0000003c1c1c7980 */ /* 0x000f62000c101d00 */
        /* <DEDUP_REMOVED lines=11> */
[----:B------:R-:W-:Y:S01]  /*20b40*/  IADD3 R65, P6, R34, 0xc000, RZ ;  /* 0x0000c00022417810 */ /* 0x000fe20007fde0ff */
[----:B0-----:R-:W-:Y:S01]  /*20b50*/  @P1 IMAD.HI.U32 R0, R20, R83, RZ ;  /* 0x0000005314001227 */ /* 0x001fe200078e00ff */
[C---:B------:R-:W-:Y:S01]  /*20b60*/  IADD3 R69, P5, R34.reuse, 0xd000, RZ ;  /* 0x0000d00022457810 */ /* 0x040fe20007fbe0ff */
[----:B------:R-:W5:Y:S01]  /*20b70*/  LD.E.128 R40, desc[UR60][R40.64] ;  /* 0x0000003c28287980 */ /* 0x000f62000c101d00 */
[----:B------:R-:W-:-:S02]  /*20b80*/  IADD3 R73, P4, R34, 0xe000, RZ ;  /* 0x0000e00022497810 */ /* 0x000fc40007f9e0ff */
[----:B------:R-:W-:Y:S01]  /*20b90*/  IADD3 R7, P3, R34, 0xf000, RZ ;  /* 0x0000f00022077810 */ /* 0x000fe20007f7e0ff */
[----:B------:R-:W-:Y:S01]  /*20ba0*/  IMAD.IADD R3, R3, 0x1, R21 ;  /* 0x0000000103037824 */ /* 0x000fe200078e0215 */
[----:B------:R-:W-:Y:S01]  /*20bb0*/  LOP3.LUT R64, R65, 0x380, RZ, 0xc0, !PT ;  /* 0x0000038041407812 */ /* 0x000fe200078ec0ff */
[----:B------:R-:W-:Y:S01]  /*20bc0*/  IMAD R36, R36, UR4, RZ ;  /* 0x0000000424247c24 */ /* 0x000fe2000f8e02ff */
[----:B------:R-:W-:Y:S01]  /*20bd0*/  LOP3.LUT R68, R69, 0x380, RZ, 0xc0, !PT ;  /* 0x0000038045447812 */ /* 0x000fe200078ec0ff */
[----:B------:R-:W5:Y:S01]  /*20be0*/  LD.E.128 R44, desc[UR60][R44.64] ;  /* 0x0000003c2c2c7980 */ /* 0x000f62000c101d00 */
[----:B------:R-:W-:Y:S02]  /*20bf0*/  LOP3.LUT R72, R73, 0x380, RZ, 0xc0, !PT ;  /* 0x0000038049487812 */ /* 0x000fe400078ec0ff */
[----:B------:R-:W-:Y:S01]  /*20c00*/  LOP3.LUT R6, R7, 0x380, RZ, 0xc0, !PT ;  /* 0x0000038007067812 */ /* 0x000fe200078ec0ff */
[----:B------:R-:W-:Y:S01]  /*20c10*/  IMAD.MOV.U32 R21, RZ, RZ, R20 ;  /* 0x000000ffff157224 */ /* 0x000fe200078e0014 */
[----:B------:R-:W-:Y:S01]  /*20c20*/  SHF.R.U64 R64, R64, 0x3, RZ ;  /* 0x0000000340407819 */ /* 0x000fe200000012ff */
[----:B------:R-:W5:Y:S01]  /*20c30*/  LD.E.128 R48, desc[UR60][R48.64] ;  /* 0x0000003c30307980 */ /* 0x000f62000c101d00 */
[----:B------:R-:W-:-:S02]  /*20c40*/  SHF.R.U64 R68, R68, 0x3, RZ ;  /* 0x0000000344447819 */ /* 0x000fc400000012ff */
[----:B------:R-:W-:Y:S01]  /*20c50*/  SHF.R.U64 R72, R72, 0x3, RZ ;  /* 0x0000000348487819 */ /* 0x000fe200000012ff */
[----:B------:R-:W5:Y:S01]  /*20c60*/  LD.E.128 R56, desc[UR60][R56.64] ;  /* 0x0000003c38387980 */ /* 0x000f62000c101d00 */
[----:B------:R-:W-:Y:S02]  /*20c70*/  @P1 SHF.R.U32.HI R21, RZ, R85, R0 ;  /* 0x00000055ff151219 */ /* 0x000fe40000011600 */
[----:B------:R-:W-:Y:S02]  /*20c80*/  SHF.R.U64 R11, R11, 0x3, RZ ;  /* 0x000000030b0b7819 */ /* 0x000fe400000012ff */
[----:B------:R-:W-:Y:S01]  /*20c90*/  SHF.R.U64 R6, R6, 0x3, RZ ;  /* 0x0000000306067819 */ /* 0x000fe200000012ff */
[C---:B------:R-:W-:Y:S01]  /*20ca0*/  IMAD R83, R81.reuse, UR5, R36 ;  /* 0x0000000551537c24 */ /* 0x040fe2000f8e0224 */
[----:B------:R-:W-:Y:S01]  /*20cb0*/  LOP3.LUT R64, R64, R65, RZ, 0x3c, !PT ;  /* 0x0000004140407212 */ /* 0x000fe200078e3cff */
[----:B------:R-:W-:Y:S01]  /*20cc0*/  IMAD.WIDE.U32 R2, R81, UR4, R2 ;  /* 0x0000000451027c25 */ /* 0x000fe2000f8e0002 */
[----:B------:R-:W-:Y:S01]  /*20cd0*/  LOP3.LUT R68, R68, R69, RZ, 0x3c, !PT ;  /* 0x0000004544447212 */ /* 0x000fe200078e3cff */
[----:B------:R-:W-:Y:S01]  /*20ce0*/  ULDC.64 UR4, c[0x0][0xae0] ;  /* 0x0002b80000047ab9 */ /* 0x000fe20000000a00 */
[----:B------:R-:W-:Y:S01]  /*20cf0*/  LOP3.LUT R72, R72, R73, RZ, 0x3c, !PT ;  /* 0x0000004948487212 */ /* 0x000fe200078e3cff */
[----:B------:R-:W-:Y:S01]  /*20d00*/  IMAD.X R65, RZ, RZ, R35, P6 ;  /* 0x000000ffff417224 */ /* 0x000fe200030e0623 */
[----:B------:R-:W-:Y:S01]  /*20d10*/  SHF.R.S32.HI R0, RZ, 0x1f, R21 ;  /* 0x0000001fff007819 */ /* 0x000fe20000011415 */
[--C-:B------:R-:W-:Y:S01]  /*20d20*/  IMAD.X R69, RZ, RZ, R35.reuse, P5 ;  /* 0x000000ffff457224 */ /* 0x100fe200028e0623 */
[----:B------:R-:W-:Y:S01]  /*20d30*/  LOP3.LUT R4, R11, R34, RZ, 0x3c, !PT ;  /* 0x000000220b047212 */ /* 0x000fe200078e3cff */
[--C-:B------:R-:W-:Y:S01]  /*20d40*/  IMAD.X R73, RZ, RZ, R35.reuse, P4 ;  /* 0x000000ffff497224 */ /* 0x100fe200020e0623 */
[----:B------:R-:W-:Y:S01]  /*20d50*/  LOP3.LUT R76, R6, R7, RZ, 0x3c, !PT ;  /* 0x00000007064c7212 */ /* 0x000fe200078e3cff */
[----:B------:R-:W-:Y:S01]  /*20d60*/  IMAD.X R77, RZ, RZ, R35, P3 ;  /* 0x000000ffff4d7224 */ /* 0x000fe200018e0623 */
[----:B------:R-:W5:Y:S01]  /*20d70*/  LD.E.128 R8, desc[UR60][R8.64] ;  /* 0x0000003c08087980 */ /* 0x000f62000c101d00 */
[----:B------:R-:W-:-:S02]  /*20d80*/  IMAD.MOV R81, RZ, RZ, -R21 ;  /* 0x000000ffff517224 */ /* 0x000fc400078e0a15 */
[----:B------:R-:W-:Y:S01]  /*20d90*/  IMAD R0, R0, UR4, RZ ;  /* 0x0000000400007c24 */ /* 0x000fe2000f8e02ff */
[----:B------:R-:W5:Y:S01]  /*20da0*/  LD.E.128 R4, desc[UR60][R4.64] ;  /* 0x0000003c04047980 */ /* 0x000f62000c101d00 */
[----:B------:R-:W-:Y:S02]  /*20db0*/  IMAD R81, R80, R81, R20 ;  /* 0x0000005150517224 */ /* 0x000fe400078e0214 */
[----:B------:R-:W-:Y:S01]  /*20dc0*/  IMAD.IADD R3, R3, 0x1, R83 ;  /* 0x0000000103037824 */ /* 0x000fe200078e0253 */
[----:B------:R-:W5:Y:S01]  /*20dd0*/  LD.E.128 R32, desc[UR60][R32.64] ;  /* 0x0000003c20207980 */ /* 0x000f62000c101d00 */
[----:B------:R-:W-:-:S03]  /*20de0*/  IMAD R83, R21, UR5, R0 ;  /* 0x0000000515537c24 */ /* 0x000fc6000f8e0200 */
[----:B------:R-:W5:Y:S01]  /*20df0*/  LD.E.128 R64, desc[UR60][R64.64] ;  /* 0x0000003c40407980 */ /* 0x000f62000c101d00 */
[----:B------:R-:W-:-:S03]  /*20e00*/  SHF.R.S32.HI R0, RZ, 0x1f, R81 ;  /* 0x0000001fff007819 */ /* 0x000fc60000011451 */
[----:B------:R-:W5:Y:S04]  /*20e10*/  LD.E.128 R68, desc[UR60][R68.64] ;  /* 0x0000003c44447980 */ /* 0x000f68000c101d00 */
[----:B------:R-:W5:Y:S04]  /*20e20*/  LD.E.128 R72, desc[UR60][R72.64] ;  /* 0x0000003c48487980 */ /* 0x000f68000c101d00 */
[----:B------:R-:W5:Y:S01]  /*20e30*/  LD.E.128 R76, desc[UR60][R76.64] ;  /* 0x0000003c4c4c7980 */ /* 0x000f62000c101d00 */
[----:B------:R-:W-:Y:S01]  /*20e40*/  IMAD.WIDE.U32 R2, R21, UR4, R2 ;  /* 0x0000000415027c25 */ /* 0x000fe2000f8e0002 */
[----:B------:R-:W-:Y:S01]  /*20e50*/  ULDC.64 UR4, c[0x0][0xad8] ;  /* 0x0002b60000047ab9 */ /* 0x000fe20000000a00 */
        /* <DEDUP_REMOVED lines=8> */
[----:B------:R-:W-:Y:S01]  /*20ee0*/  IMAD.WIDE.U32 R2, R81, UR4, R2 ;  /* 0x0000000451027c25 */ /* 0x000fe2000f8e0002 */
[----:B------:R-:W-:-:S03]  /*20ef0*/  ISETP.GE.AND P2, PT, R87, R82, PT ;  /* 0x000000525700720c */ /* 0x000fc60003f46270 */
[----:B------:R-:W-:Y:S01]  /*20f00*/  IMAD R83, R81, UR5, R0 ;  /* 0x0000000551537c24 */ /* 0x000fe2000f8e0200 */
[----:B------:R-:W-:Y:S01]  /*20f10*/  ULDC.64 UR4, c[0x0][0xa80] ;  /* 0x0002a00000047ab9 */ /* 0x000fe20000000a00 */
[----:B------:R-:W-:Y:S01]  /*20f20*/  VIADD R0, R18, 0x30820 ;  /* 0x0003082012007836 */ /* 0x000fe20000000000 */
[C---:B------:R-:W-:Y:S01]  /*20f30*/  LEA R36, P3, R2.reuse, UR4, 0x1 ;  /* 0x0000000402247c11 */ /* 0x040fe2000f8608ff */
[----:B------:R-:W-:Y:S02]  /*20f40*/  IMAD.IADD R3, R3, 0x1, R83 ;  /* 0x0000000103037824 */ /* 0x000fe400078e0253 */
[----:B------:R-:W-:Y:S01]  /*20f50*/  VIADD R21, R87, 0x20 ;  /* 0x0000002057157836 */ /* 0x000fe20000000000 */
[----:B------:R-:W-:Y:S02]  /*20f60*/  PRMT R0, RZ, 0x654, R0 ;  /* 0x00000654ff007816 */ /* 0x000fe40000000000 */
[----:B------:R-:W-:Y:S02]  /*20f70*/  LEA.HI.X R83, R2, UR5, R3, 0x1, P3 ;  /* 0x0000000502537c11 */ /* 0x000fe400098f0c03 */
[-C--:B------:R-:W-:Y:S01]  /*20f80*/  ISETP.GE.AND P1, PT, R21, R82.reuse, PT ;  /* 0x000000521500720c */ /* 0x080fe20003f26270 */
[----:B------:R-:W-:Y:S01]  /*20f90*/  VIADD R21, R87, 0x40 ;  /* 0x0000004057157836 */ /* 0x000fe20000000000 */
[----:B0-----:R1:W0:Y:S01]  /*20fa0*/  SHFL.IDX PT, R84, R36, RZ, 0x181f ;  /* 0x00181fff24547589 */ /* 0x00122200000e0000 */
[----:B------:R-:W-:Y:S01]  /*20fb0*/  BSSY B1, `(.L_x_1844) ;  /* 0x0000016000017945 */ /* 0x000fe20003800000 */
[----:B------:R2:W-:Y:S02]  /*20fc0*/  SYNCS.ARRIVE.TRANS64.RED.A1T0 RZ, [R0+URZ], RZ ;  /* 0x000000ff00ff79a7 */ /* 0x0005e4000810043f */
[----:B------:R-:W-:Y:S01]  /*20fd0*/  ISETP.GE.AND P0, PT, R21, R82, PT ;  /* 0x000000521500720c */ /* 0x000fe20003f06270 */
[----:B--2---:R1:W2:Y:S01]  /*20fe0*/  SHFL.IDX PT, R0, R83, RZ, 0x181f ;  /* 0x00181fff53007589 */ /* 0x0042a200000e0000 */
[----:B------:R-:W-:Y:S11]  /*20ff0*/  @P2 BRA `(.L_x_1845) ;  /* 0x0000000000442947 */ /* 0x000ff60003800000 */
        /* <DEDUP_REMOVED lines=17> */
.L_x_1845:
[----:B------:R-:W-:Y:S05]  /*21110*/  BSYNC B1 ;  /* 0x0000000000017941 */ /* 0x000fea0003800000 */
.L_x_1844:
        /* <DEDUP_REMOVED lines=9> */
[CC--:B---3--:R-:W-:Y:S02]  /*211b0*/  @!P4 LEA R2, P6, R16.reuse, R20.reuse, 0x1 ;  /* 0x000000141002c211 */ /* 0x0c8fe400078c08ff */
        /* <DEDUP_REMOVED lines=11> */
.L_x_1847:
[----:B------:R-:W-:Y:S05]  /*21270*/  BSYNC B1 ;  /* 0x0000000000017941 */ /* 0x000fea0003800000 */
.L_x_1846:
        /* <DEDUP_REMOVED lines=9> */
[CC--:B---3--:R-:W-:Y:S02]  /*21310*/  @!P3 LEA R2, P6, R16.reuse, R8.reuse, 0x1 ;  /* 0x000000081002b211 */ /* 0x0c8fe400078c08ff */
        /* <DEDUP_REMOVED lines=11> */
.L_x_1849:
[----:B------:R-:W-:Y:S05]  /*213d0*/  BSYNC B1 ;  /* 0x0000000000017941 */ /* 0x000fea0003800000 */
.L_x_1848:
[----:B0-----:R-:W-:Y:S01]  /*213e0*/  VIADD R3, R87, 0x60 ;  /* 0x0000006057037836 */ /* 0x001fe20000000000 */
[----:B-12-4-:R-:W4:Y:S04]  /*213f0*/  SHFL.IDX PT, R83, R83, 0x3, 0x181f ;  /* 0x00781f0053537f89 */ /* 0x016f2800000e0000 */
[----:B------:R-:W-:Y:S01]  /*21400*/  ISETP.GE.AND P0, PT, R3, R82, PT ;  /* 0x000000520300720c */ /* 0x000fe20003f06270 */
[----:B------:R-:W0:-:S12]  /*21410*/  SHFL.IDX PT, R36, R36, 0x3, 0x181f ;  /* 0x00781f0024247f89 */ /* 0x000e1800000e0000 */
[----:B------:R-:W-:Y:S05]  /*21420*/  @P0 BRA `(.L_x_1850) ;  /* 0x0000000c00980947 */ /* 0x000fea0003800000 */
[----:B------:R-:W-:Y:S02]  /*21430*/  ULDC UR4, c[0x0][0xac8] ;  /* 0x0002b20000047ab9 */ /* 0x000fe40000000800 */
[----:B------:R-:W-:Y:S02]  /*21440*/  ISETP.GE.AND P3, PT, R16, UR4, PT ;  /* 0x0000000410007c0c */ /* 0x000fe4000bf66270 */
[----:B------:R-:W-:Y:S02]  /*21450*/  ISETP.GE.AND P4, PT, R205, UR4, PT ;  /* 0x00000004cd007c0c */ /* 0x000fe4000bf86270 */
[----:B------:R-:W-:-:S09]  /*21460*/  ISETP.GE.AND P5, PT, R19, UR4, PT ;  /* 0x0000000413007c0c */ /* 0x000fd2000bfa6270 */
[CC--:B0-----:R-:W-:Y:S02]  /*21470*/  @!P3 LEA R2, P0, R16.reuse, R36.reuse, 0x1 ;  /* 0x000000241002b211 */ /* 0x0c1fe400078008ff */
[-C--:B------:R-:W-:Y:S02]  /*21480*/  @!P4 LEA R4, P1, R203, R36.reuse, 0x1 ;  /* 0x00000024cb04c211 */ /* 0x080fe400078208ff */
[----:B------:R-:W-:Y:S02]  /*21490*/  @!P5 LEA R6, P2, R19, R36, 0x1 ;  /* 0x000000241306d211 */ /* 0x000fe400078408ff */
[-C--:B----4-:R-:W-:Y:S02]  /*214a0*/  @!P3 LEA.HI.X R3, R16, R83.reuse, R17, 0x1, P0 ;  /* 0x000000531003b211 */ /* 0x090fe400000f0c11 */
        /* <DEDUP_REMOVED lines=11> */
.L_x_1842:
[----:B------:R-:W2:Y:S01]  /*21560*/  LDL R9, [R1+0x78] ;  /* 0x0000780001097983 */ /* 0x000ea20000100800 */
[----:B------:R-:W-:Y:S01]  /*21570*/  ULDC.64 UR4, c[0x0][0xc00] ;  /* 0x0003000000047ab9 */ /* 0x000fe20000000a00 */
[----:B------:R-:W2:Y:S01]  /*21580*/  LDC.64 R2, c[0x0][0xc00] ;  /* 0x00030000ff027b82 */ /* 0x000ea20000000a00 */
[----:B------:R-:W-:Y:S01]  /*21590*/  ISETP.NE.U32.AND P0, PT, RZ, UR4, PT ;  /* 0x00000004ff007c0c */ /* 0x000fe2000bf05070 */
[----:B0-----:R-:W-:-:S03]  /*215a0*/  IMAD.MOV.U32 R6, RZ, RZ, RZ ;  /* 0x000000ffff067224 */ /* 0x001fc600078e00ff */
[----:B------:R-:W-:Y:S01]  /*215b0*/  ISETP.NE.AND.EX P0, PT, RZ, UR5, PT, P0 ;  /* 0x00000005ff007c0c */ /* 0x000fe2000bf05300 */
[----:B------:R-:W-:Y:S02]  /*215c0*/  ULDC.64 UR4, c[0x0][0xc08] ;  /* 0x0003020000047ab9 */ /* 0x000fe40000000a00 */
[----:B------:R-:W-:Y:S01]  /*215d0*/  ISETP.NE.U32.AND P1, PT, RZ, UR4, PT ;  /* 0x00000004ff007c0c */ /* 0x000fe2000bf25070 */
[----:B------:R-:W0:Y:S03]  /*215e0*/  LDC R25, c[0x0][0xbe8] ;  /* 0x0002fa00ff197b82 */ /* 0x000e260000000800 */
[----:B------:R-:W-:-:S13]  /*215f0*/  ISETP.NE.AND.EX P1, PT, RZ, UR5, PT, P1 ;  /* 0x00000005ff007c0c */ /* 0x000fda000bf25310 */
[----:B------:R-:W3:Y:S01]  /*21600*/  @P1 LDC.64 R4, c[0x0][0xc08] ;  /* 0x00030200ff041b82 */ /* 0x000ee20000000a00 */
[----:B------:R-:W-:Y:S02]  /*21610*/  ULDC UR4, c[0x0][0xa88] ;  /* 0x0002a20000047ab9 */ /* 0x000fe40000000800 */
[----:B------:R-:W-:Y:S01]  /*21620*/  IMAD.U32 R0, RZ, RZ, UR4 ;  /* 0x00000004ff007e24 */ /* 0x000fe2000f8e00ff */
[----:B------:R-:W4:Y:S01]  /*21630*/  S2R R8, SR_TID.X ;  /* 0x0000000000087919 */ /* 0x000f220000002100 */
[----:B--2---:R-:W-:-:S04]  /*21640*/  IMAD.WIDE R2, R9, 0x4, R2 ;  /* 0x0000000409027825 */ /* 0x004fc800078e0202 */
[----:B---3--:R-:W-:Y:S01]  /*21650*/  @P1 IMAD.WIDE R4, R9, 0x4, R4 ;  /* 0x0000000409041825 */ /* 0x008fe200078e0204 */
[----:B------:R2:W5:Y:S04]  /*21660*/  @P0 LDG.E R6, desc[UR60][R2.64] ;  /* 0x0000003c02060981 */ /* 0x000568000c1e1900 */
[----:B------:R2:W5:Y:S01]  /*21670*/  @P1 LDG.E R0, desc[UR60][R4.64] ;  /* 0x0000003c04001981 */ /* 0x000562000c1e1900 */
[----:B0-----:R-:W-:Y:S01]  /*21680*/  ISETP.NE.AND P2, PT, R25, 0x1, PT ;  /* 0x000000011900780c */ /* 0x001fe20003f45270 */
[----:B----4-:R-:W-:-:S05]  /*21690*/  VIADD R7, R8, 0xffffff80 ;  /* 0xffffff8008077836 */ /* 0x010fca0000000000 */
[----:B------:R-:W-:Y:S02]  /*216a0*/  ISETP.GE.AND P3, PT, R7, 0x80, PT ;  /* 0x000000800700780c */ /* 0x000fe40003f66270 */
[----:B------:R-:W-:-:S05]  /*216b0*/  SHF.R.S32.HI R7, RZ, 0x1f, R9 ;  /* 0x0000001fff077819 */ /* 0x000fca0000011409 */
[----:B------:R-:W0:Y:S08]  /*216c0*/  @P2 LDC R14, c[0x0][0xbec] ;  /* 0x0002fb00ff0e2b82 */ /* 0x000e300000000800 */
[----:B------:R-:W3:Y:S01]  /*216d0*/  @P2 LDC R27, c[0x0][0xbf0] ;  /* 0x0002fc00ff1b2b82 */ /* 0x000ee20000000800 */
[----:B--2---:R-:W-:Y:S05]  /*216e0*/  @P1 BRA `(.L_x_1851) ;  /* 0x0000000000101947 */ /* 0x004fea0003800000 */
[----:B------:R-:W-:Y:S05]  /*216f0*/  @!P0 BRA `(.L_x_1851) ;  /* 0x00000000000c8947 */ /* 0x000fea0003800000 */
[----:B------:R-:W2:Y:S04]  /*21700*/  LDG.E R5, desc[UR60][R2.64] ;  /* 0x0000003c02057981 */ /* 0x000ea8000c1e1900 */
[----:B-----5:R-:W2:Y:S02]  /*21710*/  LDG.E R0, desc[UR60][R2.64+0x4] ;  /* 0x0000043c02007981 */ /* 0x020ea4000c1e1900 */
[----:B--2---:R-:W-:-:S07]  /*21720*/  IMAD.IADD R0, R0, 0x1, -R5 ;  /* 0x0000000100007824 */ /* 0x004fce00078e0a05 */
.L_x_1851:
[----:B------:R-:W2:Y:S04]  /*21730*/  LDL R24, [R1+0x74] ;  /* 0x0000740001187983 */ /* 0x000ea80000100800 */
[----:B------:R4:W5:Y:S01]  /*21740*/  LDL R20, [R1+0x4c] ;  /* 0x00004c0001147983 */ /* 0x0009620000100800 */
[----:B------:R-:W-:Y:S01]  /*21750*/  BSSY B1, `(.L_x_1852) ;  /* 0x000002c000017945 */ /* 0x000fe20003800000 */
[----:B------:R-:W-:Y:S02]  /*21760*/  SEL R13, R9, RZ, !P0 ;  /* 0x000000ff090d7207 */ /* 0x000fe40004000000 */
[----:B------:R-:W-:Y:S02]  /*21770*/  SEL R12, R7, RZ, !P0 ;  /* 0x000000ff070c7207 */ /* 0x000fe40004000000 */
[----:B-----5:R-:W-:-:S02]  /*21780*/  SHF.R.S32.HI R11, RZ, 0x1f, R6 ;  /* 0x0000001fff0b7819 */ /* 0x020fc40000011406 */
[----:B--2---:R-:W-:Y:S01]  /*21790*/  SHF.R.S32.HI R10, RZ, 0x1f, R24 ;  /* 0x0000001fff0a7819 */ /* 0x004fe20000011418 */
[----:B----4-:R-:W-:Y:S06]  /*217a0*/  @P3 BRA `(.L_x_1853) ;  /* 0x0000000000983947 */ /* 0x010fec0003800000 */
[----:B------:R-:W2:Y:S01]  /*217b0*/  LDC R9, c[0x0][0xbe8] ;  /* 0x0002fa00ff097b82 */ /* 0x000ea20000000800 */
[----:B------:R-:W-:Y:S01]  /*217c0*/  IADD3 R8, R20, -0x80, R8 ;  /* 0xffffff8014087810 */ /* 0x000fe20007ffe008 */
[----:B--2---:R-:W-:-:S05]  /*217d0*/  IMAD R2, R0, R9, RZ ;  /* 0x0000000900027224 */ /* 0x004fca00078e02ff */
[----:B------:R-:W-:-:S13]  /*217e0*/  ISETP.GE.AND P0, PT, R8, R2, PT ;  /* 0x000000020800720c */ /* 0x000fda0003f06270 */
[----:B------:R-:W-:Y:S05]  /*217f0*/  @P0 BRA `(.L_x_1853) ;  /* 0x0000000000840947 */ /* 0x000fea0003800000 */
[----:B------:R-:W-:Y:S01]  /*21800*/  ISETP.NE.AND P0, PT, R9, 0x1, PT ;  /* 0x000000010900780c */ /* 0x000fe20003f05270 */
[----:B------:R-:W-:Y:S01]  /*21810*/  ULDC.64 UR4, c[0x0][0xb90] ;  /* 0x0002e40000047ab9 */ /* 0x000fe20000000a00 */
[----:B------:R-:W-:Y:S02]  /*21820*/  IMAD.MOV.U32 R2, RZ, RZ, R6 ;  /* 0x000000ffff027224 */ /* 0x000fe400078e0006 */
[----:B------:R-:W-:Y:S02]  /*21830*/  IMAD R7, R10, UR4, RZ ;  /* 0x000000040a077c24 */ /* 0x000fe4000f8e02ff */
[----:B------:R-:W-:Y:S02]  /*21840*/  IMAD.MOV.U32 R3, RZ, RZ, R11 ;  /* 0x000000ffff037224 */ /* 0x000fe400078e000b */
[----:B------:R-:W-:Y:S02]  /*21850*/  IMAD.MOV.U32 R5, RZ, RZ, R8 ;  /* 0x000000ffff057224 */ /* 0x000fe400078e0008 */
[----:B------:R-:W-:-:S03]  /*21860*/  IMAD.WIDE.U32 R2, R24, UR4, R2 ;  /* 0x0000000418027c25 */ /* 0x000fc6000f8e0002 */
[----:B------:R-:W2:Y:S01]  /*21870*/  @P0 LDC R15, c[0x0][0xbec] ;  /* 0x0002fb00ff0f0b82 */ /* 0x000ea20000000800 */
[----:B------:R-:W-:Y:S01]  /*21880*/  IMAD R7, R24, UR5, R7 ;  /* 0x0000000518077c24 */ /* 0x000fe2000f8e0207 */
[----:B------:R-:W-:-:S03]  /*21890*/  ULDC.64 UR4, c[0x0][0xb98] ;  /* 0x0002e60000047ab9 */ /* 0x000fc60000000a00 */
[----:B------:R-:W-:-:S03]  /*218a0*/  IMAD.IADD R3, R3, 0x1, R7 ;  /* 0x0000000103037824 */ /* 0x000fc600078e0207 */
[----:B------:R-:W4:Y:S01]  /*218b0*/  @P0 LDC R21, c[0x0][0xbf0] ;  /* 0x0002fc00ff150b82 */ /* 0x000f220000000800 */
[----:B------:R-:W-:-:S04]  /*218c0*/  IMAD.WIDE.U32 R2, R13, UR4, R2 ;  /* 0x000000040d027c25 */ /* 0x000fc8000f8e0002 */
[----:B--2---:R-:W-:-:S05]  /*218d0*/  @P0 IMAD.HI.U32 R4, R8, R15, RZ ;  /* 0x0000000f08040227 */ /* 0x004fca00078e00ff */
        /* <DEDUP_REMOVED lines=19> */
.L_x_1853:
[----:B------:R-:W-:Y:S05]  /*21a10*/  BSYNC B1 ;  /* 0x0000000000017941 */ /* 0x000fea0003800000 */
.L_x_1852:
[----:B--2---:R-:W2:Y:S01]  /*21a20*/  LDL R4, [R1+0x70] ;  /* 0x0000700001047983 */ /* 0x004ea20000100800 */
[----:B------:R-:W-:-:S03]  /*21a30*/  ULDC.64 UR4, c[0x0][0xaa0] ;  /* 0x0002a80000047ab9 */ /* 0x000fc60000000a00 */
[----:B------:R-:W2:Y:S04]  /*21a40*/  LDL R8, [R1+0xc] ;  /* 0x00000c0001087983 */ /* 0x000ea80000100800 */
[----:B------:R4:W5:Y:S01]  /*21a50*/  LDL R15, [R1] ;  /* 0x00000000010f7983 */ /* 0x0009620000100800 */
        /* <DEDUP_REMOVED lines=15> */
[----:B------:R-:W-:Y:S01]  /*21b50*/  BSSY B1, `(.L_x_1854) ;  /* 0x0000031000017945 */ /* 0x000fe20003800000 */
[----:B--2---:R-:W-:-:S04]  /*21b60*/  IMAD R4, R4, 0x20, R8 ;  /* 0x0000002004047824 */ /* 0x004fc800078e0208 */
[----:B------:R-:W-:-:S04]  /*21b70*/  IMAD.IADD R9, R20, 0x1, R4 ;  /* 0x0000000114097824 */ /* 0x000fc800078e0204 */
[----:B0-----:R-:W-:-:S04]  /*21b80*/  @P2 IMAD.HI.U32 R4, R9, R14, RZ ;  /* 0x0000000e09042227 */ /* 0x001fc800078e00ff */
[----:B------:R-:W-:Y:S01]  /*21b90*/  IMAD.MOV.U32 R5, RZ, RZ, R9 ;  /* 0x000000ffff057224 */ /* 0x000fe200078e0009 */
[----:B---3--:R-:W-:-:S04]  /*21ba0*/  @P2 SHF.R.U32.HI R5, RZ, R27, R4 ;  /* 0x0000001bff052219 */ /* 0x008fc80000011604 */
[--C-:B------:R-:W-:Y:S01]  /*21bb0*/  SHF.R.S32.HI R4, RZ, 0x1f, R5.reuse ;  /* 0x0000001fff047819 */ /* 0x100fe20000011405 */
[----:B------:R-:W-:-:S04]  /*21bc0*/  IMAD.MOV R6, RZ, RZ, -R5 ;  /* 0x000000ffff067224 */ /* 0x000fc800078e0a05 */
[----:B------:R-:W-:Y:S02]  /*21bd0*/  IMAD R4, R4, UR4, RZ ;  /* 0x0000000404047c24 */ /* 0x000fe4000f8e02ff */
[----:B------:R-:W-:Y:S02]  /*21be0*/  IMAD R7, R25, R6, R9 ;  /* 0x0000000619077224 */ /* 0x000fe400078e0209 */
[C---:B------:R-:W-:Y:S02]  /*21bf0*/  IMAD R9, R5.reuse, UR5, R4 ;  /* 0x0000000505097c24 */ /* 0x040fe4000f8e0204 */
[----:B------:R-:W-:Y:S01]  /*21c00*/  IMAD.WIDE.U32 R2, R5, UR4, R2 ;  /* 0x0000000405027c25 */ /* 0x000fe2000f8e0002 */
[----:B------:R-:W-:Y:S01]  /*21c10*/  SHF.R.S32.HI R4, RZ, 0x1f, R7 ;  /* 0x0000001fff047819 */ /* 0x000fe20000011407 */
[----:B------:R-:W-:Y:S02]  /*21c20*/  ULDC.64 UR4, c[0x0][0xad8] ;  /* 0x0002b60000047ab9 */ /* 0x000fe40000000a00 */
[----:B------:R-:W-:-:S02]  /*21c30*/  IMAD.IADD R3, R3, 0x1, R9 ;  /* 0x0000000103037824 */ /* 0x000fc400078e0209 */
[----:B------:R-:W-:Y:S02]  /*21c40*/  IMAD R4, R4, UR4, RZ ;  /* 0x0000000404047c24 */ /* 0x000fe4000f8e02ff */
[----:B------:R-:W-:Y:S02]  /*21c50*/  IMAD.IADD R6, R8, 0x1, R20 ;  /* 0x0000000108067824 */ /* 0x000fe400078e0214 */
[----:B------:R-:W-:Y:S02]  /*21c60*/  IMAD R25, R0, R25, RZ ;  /* 0x0000001900197224 */ /* 0x000fe400078e02ff */
        /* <DEDUP_REMOVED lines=10> */
[----:B------:R4:W0:Y:S02]  /*21d10*/  SHFL.IDX PT, R2, R4, RZ, 0x181f ;  /* 0x00181fff04027589 */ /* 0x00082400000e0000 */
        /* <DEDUP_REMOVED lines=11> */
[----:B------:R3:W-:Y:S01]  /*21dd0*/  @!P5 ST.E.128 desc[UR60][R8.64], RZ ;  /* 0x000000ff0800d985 */ /* 0x0007e2000c101d3c */
[----:B------:R-:W-:Y:S02]  /*21de0*/  @!P4 LEA.HI.X R11, R203, R0, R224, 0x1, P6 ;  /* 0x00000000cb0bc211 */ /* 0x000fe400030f0ce0 */
[----:B------:R-:W-:-:S03]  /*21df0*/  @!P3 LEA R12, P6, R19, R2, 0x1 ;  /* 0x00000002130cb211 */ /* 0x000fc600078c08ff */
[----:B------:R3:W-:Y:S01]  /*21e00*/  @!P4 ST.E.128 desc[UR60][R10.64], RZ ;  /* 0x000000ff0a00c985 */ /* 0x0007e2000c101d3c */
[----:B-----5:R-:W-:Y:S02]  /*21e10*/  @!P3 LEA.HI.X R13, R19, R0, R15, 0x1, P6 ;  /* 0x00000000130db211 */ /* 0x020fe400030f0c0f */
[----:B------:R-:W-:-:S03]  /*21e20*/  @!P2 LEA R2, P6, R23, R2, 0x1 ;  /* 0x000000021702a211 */ /* 0x000fc600078c08ff */
[----:B------:R3:W-:Y:S01]  /*21e30*/  @!P3 ST.E.128 desc[UR60][R12.64], RZ ;  /* 0x000000ff0c00b985 */ /* 0x0007e2000c101d3c */
[----:B------:R-:W-:-:S05]  /*21e40*/  @!P2 LEA.HI.X R3, R23, R0, R228, 0x1, P6 ;  /* 0x000000001703a211 */ /* 0x000fca00030f0ce4 */
[----:B------:R3:W-:Y:S04]  /*21e50*/  @!P2 ST.E.128 desc[UR60][R2.64], RZ ;  /* 0x000000ff0200a985 */ /* 0x0007e8000c101d3c */
.L_x_1855:
[----:B------:R-:W-:Y:S05]  /*21e60*/  BSYNC B1 ;  /* 0x0000000000017941 */ /* 0x000fea0003800000 */
.L_x_1854:
[----:B--2---:R2:W1:Y:S01]  /*21e70*/  SHFL.IDX PT, R0, R5, 0x1, 0x181f ;  /* 0x00381f0005007f89 */ /* 0x00446200000e0000 */
[----:B------:R-:W-:Y:S03]  /*21e80*/  BSSY B1, `(.L_x_1856) ;  /* 0x0000014000017945 */ /* 0x000fe60003800000 */
[----:B0--3--:R2:W0:Y:S01]  /*21e90*/  SHFL.IDX PT, R2, R4, 0x1, 0x181f ;  /* 0x00381f0004027f89 */ /* 0x00942200000e0000 */
[----:B------:R-:W-:Y:S05]  /*21ea0*/  @P1 BRA `(.L_x_1857) ;  /* 0x0000000000441947 */ /* 0x000fea0003800000 */
[----:B------:R-:W-:Y:S02]  /*21eb0*/  ULDC UR4, c[0x0][0xac8] ;  /* 0x0002b20000047ab9 */ /* 0x000fe40000000800 */
[----:B------:R-:W-:Y:S02]  /*21ec0*/  ISETP.GE.AND P4, PT, R16, UR4, PT ;  /* 0x0000000410007c0c */ /* 0x000fe4000bf86270 */
[----:B------:R-:W-:Y:S02]  /*21ed0*/  ISETP.GE.AND P3, PT, R205, UR4, PT ;  /* 0x00000004cd007c0c */ /* 0x000fe4000bf66270 */
[----:B------:R-:W-:Y:S02]  /*21ee0*/  ISETP.GE.AND P2, PT, R19, UR4, PT ;  /* 0x0000000413007c0c */ /* 0x000fe4000bf46270 */
[----:B------:R-:W-:-:S07]  /*21ef0*/  ISETP.GE.AND P1, PT, R23, UR4, PT ;  /* 0x0000000417007c0c */ /* 0x000fce000bf26270 */
[CC--:B0-----:R-:W-:Y:S02]  /*21f00*/  @!P4 LEA R8, P6, R16.reuse, R2.reuse, 0x1 ;  /* 0x000000021008c211 */ /* 0x0c1fe400078c08ff */
[----:B------:R-:W-:Y:S02]  /*21f10*/  @!P3 LEA R10, P5, R203, R2, 0x1 ;  /* 0x00000002cb0ab211 */ /* 0x000fe400078a08ff */
[----:B-1----:R-:W-:Y:S02]  /*21f20*/  @!P4 LEA.HI.X R9, R16, R0, R17, 0x1, P6 ;  /* 0x000000001009c211 */ /* 0x002fe400030f0c11 */
[----:B------:R-:W-:Y:S02]  /*21f30*/  @!P2 LEA R12, P6, R19, R2, 0x1 ;  /* 0x00000002130ca211 */ /* 0x000fe400078c08ff */
[----:B------:R-:W-:Y:S01]  /*21f40*/  @!P3 LEA.HI.X R11, R203, R0, R224, 0x1, P5 ;  /* 0x00000000cb0bb211 */ /* 0x000fe200028f0ce0 */
[----:B------:R3:W-:Y:S01]  /*21f50*/  @!P4 ST.E.128 desc[UR60][R8.64], RZ ;  /* 0x000000ff0800c985 */ /* 0x0007e2000c101d3c */
[----:B------:R-:W-:-:S02]  /*21f60*/  @!P1 LEA R2, P5, R23, R2, 0x1 ;  /* 0x0000000217029211 */ /* 0x000fc400078a08ff */
[-C--:B-----5:R-:W-:Y:S01]  /*21f70*/  @!P2 LEA.HI.X R13, R19, R0.reuse, R15, 0x1, P6 ;  /* 0x00000000130da211 */ /* 0x0a0fe200030f0c0f */
[----:B------:R3:W-:Y:S01]  /*21f80*/  @!P3 ST.E.128 desc[UR60][R10.64], RZ ;  /* 0x000000ff0a00b985 */ /* 0x0007e2000c101d3c */
[----:B------:R-:W-:-:S03]  /*21f90*/  @!P1 LEA.HI.X R3, R23, R0, R228, 0x1, P5 ;  /* 0x0000000017039211 */ /* 0x000fc600028f0ce4 */
[----:B------:R3:W-:Y:S04]  /*21fa0*/  @!P2 ST.E.128 desc[UR60][R12.64], RZ ;  /* 0x000000ff0c00a985 */ /* 0x0007e8000c101d3c */
[----:B------:R3:W-:Y:S02]  /*21fb0*/  @!P1 ST.E.128 desc[UR60][R2.64], RZ ;  /* 0x000000ff02009985 */ /* 0x0007e4000c101d3c */
.L_x_1857:
[----:B------:R-:W-:Y:S05]  /*21fc0*/  BSYNC B1 ;  /* 0x0000000000017941 */ /* 0x000fea0003800000 */
.L_x_1856:
[----:B-1----:R1:W1:Y:S01]  /*21fd0*/  SHFL.IDX PT, R0, R5, 0x2, 0x181f ;  /* 0x00581f0005007f89 */ /* 0x00226200000e0000 */
[----:B------:R-:W-:Y:S03]  /*21fe0*/  BSSY B1, `(.L_x_1858) ;  /* 0x0000014000017945 */ /* 0x000fe60003800000 */
[----:B0--3--:R0:W3:Y:S01]  /*21ff0*/  SHFL.IDX PT, R2, R4, 0x2, 0x181f ;  /* 0x00581f0004027f89 */ /* 0x0090e200000e0000 */
        /* <DEDUP_REMOVED lines=9> */
[----:B-1----:R-:W-:Y:S02]  /*22090*/  @!P3 LEA.HI.X R9, R16, R0, R17, 0x1, P6 ;  /* 0x000000001009b211 */ /* 0x002fe400030f0c11 */
[----:B------:R-:W-:Y:S02]  /*220a0*/  @!P0 LEA R2, P6, R23, R2, 0x1 ;  /* 0x0000000217028211 */ /* 0x000fe400078c08ff */
[-C--:B------:R-:W-:Y:S01]  /*220b0*/  @!P2 LEA.HI.X R11, R203, R0.reuse, R224, 0x1, P5 ;  /* 0x00000000cb0ba211 */ /* 0x080fe200028f0ce0 */
[----:B------:R1:W-:Y:S01]  /*220c0*/  @!P3 ST.E.128 desc[UR60][R8.64], RZ ;  /* 0x000000ff0800b985 */ /* 0x0003e2000c101d3c */
[----:B-----5:R-:W-:-:S02]  /*220d0*/  @!P1 LEA.HI.X R13, R19, R0, R15, 0x1, P4 ;  /* 0x00000000130d9211 */ /* 0x020fc400020f0c0f */
[----:B------:R-:W-:Y:S01]  /*220e0*/  @!P0 LEA.HI.X R3, R23, R0, R228, 0x1, P6 ;  /* 0x0000000017038211 */ /* 0x000fe200030f0ce4 */
[----:B------:R1:W-:Y:S04]  /*220f0*/  @!P2 ST.E.128 desc[UR60][R10.64], RZ ;  /* 0x000000ff0a00a985 */ /* 0x0003e8000c101d3c */
[----:B------:R1:W-:Y:S04]  /*22100*/  @!P1 ST.E.128 desc[UR60][R12.64], RZ ;  /* 0x000000ff0c009985 */ /* 0x0003e8000c101d3c */
[----:B------:R1:W-:Y:S02]  /*22110*/  @!P0 ST.E.128 desc[UR60][R2.64], RZ ;  /* 0x000000ff02008985 */ /* 0x0003e4000c101d3c */
.L_x_1859:
[----:B------:R-:W-:Y:S05]  /*22120*/  BSYNC B1 ;  /* 0x0000000000017941 */ /* 0x000fea0003800000 */
.L_x_1858:
[----:B-1----:R-:W-:Y:S01]  /*22130*/  VIADD R0, R6, 0x60 ;  /* 0x0000006006007836 */ /* 0x002fe20000000000 */
[----:B--2-4-:R-:W1:Y:S04]  /*22140*/  SHFL.IDX PT, R5, R5, 0x3, 0x181f ;  /* 0x00781f0005057f89 */ /* 0x014e6800000e0000 */
[----:B------:R-:W-:Y:S01]  /*22150*/  ISETP.GE.AND P0, PT, R0, R25, PT ;  /* 0x000000190000720c */ /* 0x000fe20003f06270 */
[----:B---3--:R2:W3:-:S12]  /*22160*/  SHFL.IDX PT, R2, R4, 0x3, 0x181f ;  /* 0x00781f0004027f89 */ /* 0x0084d800000e0000 */
[----:B--2---:R-:W-:Y:S05]  /*22170*/  @P0 BRA `(.L_x_1850) ;  /* 0x0000000000440947 */ /* 0x004fea0003800000 */
[----:B------:R-:W-:Y:S02]  /*22180*/  ULDC UR4, c[0x0][0xac8] ;  /* 0x0002b20000047ab9 */ /* 0x000fe40000000800 */
[----:B------:R-:W-:Y:S02]  /*22190*/  ISETP.GE.AND P3, PT, R16, UR4, PT ;  /* 0x0000000410007c0c */ /* 0x000fe4000bf66270 */
[----:B------:R-:W-:Y:S02]  /*221a0*/  ISETP.GE.AND P2, PT, R205, UR4, PT ;  /* 0x00000004cd007c0c */ /* 0x000fe4000bf46270 */
[----:B------:R-:W-:Y:S02]  /*221b0*/  ISETP.GE.AND P1, PT, R19, UR4, PT ;  /* 0x0000000413007c0c */ /* 0x000fe4000bf26270 */
[----:B------:R-:W-:-:S07]  /*221c0*/  ISETP.GE.AND P0, PT, R23, UR4, PT ;  /* 0x0000000417007c0c */ /* 0x000fce000bf06270 */
[CC--:B---3--:R-:W-:Y:S02]  /*221d0*/  @!P3 LEA R6, P6, R16.reuse, R2.reuse, 0x1 ;  /* 0x000000021006b211 */ /* 0x0c8fe400078c08ff */
[-C--:B------:R-:W-:Y:S02]  /*221e0*/  @!P2 LEA R8, P5, R203, R2.reuse, 0x1 ;  /* 0x00000002cb08a211 */ /* 0x080fe400078a08ff */
[-C--:B------:R-:W-:Y:S02]  /*221f0*/  @!P1 LEA R10, P4, R19, R2.reuse, 0x1 ;  /* 0x00000002130a9211 */ /* 0x080fe400078808ff */
[-C--:B-1----:R-:W-:Y:S02]  /*22200*/  @!P3 LEA.HI.X R7, R16, R5.reuse, R17, 0x1, P6 ;  /* 0x000000051007b211 */ /* 0x082fe400030f0c11 */
        /* <DEDUP_REMOVED lines=8> */
.L_x_1850:
[----:B------:R-:W-:Y:S05]  /*22290*/  BSYNC B0 ;  /* 0x0000000000007941 */ /* 0x000fea0003800000 */
.L_x_1841:
[----:B------:R-:W-:Y:S02]  /*222a0*/  ULDC UR4, c[0x0][0xc3c] ;  /* 0x00030f0000047ab9 */ /* 0x000fe40000000800 */
[----:B------:R-:W-:-:S13]  /*222b0*/  ISETP.GE.AND P0, PT, R39, UR4, PT ;  /* 0x0000000427007c0c */ /* 0x000fda000bf06270 */
[----:B------:R-:W-:Y:S05]  /*222c0*/  @!P0 BRA `(.L_x_1860) ;  /* 0xfffffdf000488947 */ /* 0x000fea000383ffff */
[----:B------:R-:W-:Y:S05]  /*222d0*/  BRA `(.L_x_1557) ;  /* 0x0000007800687947 */ /* 0x000fea0003800000 */
.L_x_1555:
        /* <DEDUP_REMOVED lines=16> */
.L_x_1861:
        /* <DEDUP_REMOVED lines=41> */
.L_x_1867:
        /* <DEDUP_REMOVED lines=12> */
.L_x_1866:
[----:B------:R-:W-:Y:S05]  /*22730*/  BSYNC B0 ;  /* 0x0000000000007941 */ /* 0x000fea0003800000 */
.L_x_1865:
        /* <DEDUP_REMOVED lines=20> */
.L_x_1863:
        /* <DEDUP_REMOVED lines=20> */
.L_x_1868:
[----:B---3--:R-:W-:Y:S01]  /*229c0*/  IMAD R16, R16, UR5, R13 ;  /* 0x0000000510107c24 */ /* 0x008fe2000f8e020d */
[----:B------:R-:W-:Y:S01]  /*229d0*/  IABS R2, R6 ;  /* 0x0000000600027213 */ /* 0x000fe20000000000 */
[----:B01----:R-:W-:-:S03]  /*229e0*/  IMAD.MOV R11, RZ, RZ, -R3 ;  /* 0x000000ffff0b7224 */ /* 0x003fc600078e0a03 */
[----:B--2---:R-:W-:Y:S01]  /*229f0*/  IADD3 R9, -R16, UR6, RZ ;  /* 0x0000000610097c10 */ /* 0x004fe2000fffe1ff */
        /* <DEDUP_REMOVED lines=24> */
[----:B------:R-:W-:-:S04]  /*22b80*/  VIADDMNMX R18, R10, UR5, R7, PT ;  /* 0x000000050a127c46 */ /* 0x000fc8000b800107 */
[-C--:B------:R-:W-:Y:S02]  /*22b90*/  IABS R10, R18.reuse ;  /* 0x00000012000a7213 */ /* 0x080fe40000000000 */
[----:B------:R-:W-:Y:S02]  /*22ba0*/  IABS R6, R18 ;  /* 0x0000001200067213 */ /* 0x000fe40000000000 */
        /* <DEDUP_REMOVED lines=20> */
[----:B------:R-:W-:-:S06]  /*22cf0*/  @P0 VIADD R2, R2, 0x1 ;  /* 0x0000000102020836 */ /* 0x000fcc0000000000 */
[----:B------:R-:W-:Y:S01]  /*22d00*/  @!P2 IMAD.MOV R2, RZ, RZ, -R2 ;  /* 0x000000ffff02a224 */ /* 0x000fe200078e0a02 */
[----:B------:R-:W-:Y:S01]  /*22d10*/  @!P1 LOP3.LUT R2, RZ, R18, RZ, 0x33, !PT ;  /* 0x00000012ff029212 */ /* 0x000fe200078e33ff */
[----:B------:R-:W-:-:S03]  /*22d20*/  IMAD.MOV R18, RZ, RZ, -R18 ;  /* 0x000000ffff127224 */ /* 0x000fc600078e0a12 */
[----:B------:R-:W-:Y:S01]  /*22d30*/  LOP3.LUT R17, RZ, R2, RZ, 0x33, !PT ;  /* 0x00000002ff117212 */ /* 0x000fe200078e33ff */
[----:B------:R-:W-:-:S04]  /*22d40*/  IMAD R18, R2, R18, R3 ;  /* 0x0000001202127224 */ /* 0x000fc800078e0203 */
[----:B------:R-:W-:Y:S01]  /*22d50*/  IMAD.IADD R17, R4, 0x1, R17 ;  /* 0x0000000104117824 */ /* 0x000fe200078e0211 */
[----:B------:R-:W-:Y:S06]  /*22d60*/  BRA `(.L_x_1869) ;  /* 0x00000000000c7947 */ /* 0x000fec0003800000 */
.L_x_1864:
[----:B------:R-:W-:Y:S02]  /*22d70*/  IMAD.MOV.U32 R17, RZ, RZ, RZ ;  /* 0x000000ffff117224 */ /* 0x000fe400078e00ff */
[----:B------:R-:W-:Y:S02]  /*22d80*/  IMAD.U32 R16, RZ, RZ, UR6 ;  /* 0x00000006ff107e24 */ /* 0x000fe4000f8e00ff */
[----:B------:R-:W-:-:S07]  /*22d90*/  IMAD.MOV.U32 R18, RZ, RZ, RZ ;  /* 0x000000ffff127224 */ /* 0x000fce00078e00ff */
.L_x_1869:
[----:B------:R-:W-:-:S13]  /*22da0*/  ISETP.NE.AND P0, PT, R5, RZ, PT ;  /* 0x000000ff0500720c */ /* 0x000fda0003f05270 */
[----:B------:R-:W0:Y:S01]  /*22db0*/  @!P0 S2R R3, SR_CgaCtaId ;  /* 0x0000000000038919 */ /* 0x000e220000008800 */
[----:B------:R-:W-:-:S04]  /*22dc0*/  @!P0 MOV R2, 0x400 ;  /* 0x0000040000028802 */ /* 0x000fc80000000f00 */
[----:B0-----:R-:W-:-:S05]  /*22dd0*/  @!P0 LEA R2, R3, R2, 0x18 ;  /* 0x0000000203028211 */ /* 0x001fca00078ec0ff */
[----:B------:R0:W-:Y:S01]  /*22de0*/  @!P0 STS.128 [R2+0x308d0], R16 ;  /* 0x0308d01002008388 */ /* 0x0001e20000000c00 */
[----:B------:R-:W-:Y:S06]  /*22df0*/  BAR.ARV 0x5, 0x180 ;  /* 0x0146000000007b1d */ /* 0x000fec0000002000 */
.L_x_1862:
[----:B------:R2:W-:Y:S01]  /*22e00*/  STL [R1+0x34], RZ ;  /* 0x000034ff01007387 */ /* 0x0005e20000100800 */
[----:B------:R-:W-:Y:S01]  /*22e10*/  ULDC UR4, c[0x0][0xc3c] ;  /* 0x00030f0000047ab9 */ /* 0x000fe20000000800 */
[----:B------:R-:W-:Y:S01]  /*22e20*/  IMAD.MOV.U32 R29, RZ, RZ, 0x1 ;  /* 0x00000001ff1d7424 */ /* 0x000fe200078e00ff */
[----:B-1----:R-:W-:Y:S01]  /*22e30*/  ISETP.GE.AND P0, PT, R19, UR4, PT ;  /* 0x0000000413007c0c */ /* 0x002fe2000bf06270 */
[----:B------:R-:W-:-:S12]  /*22e40*/  IMAD.MOV.U32 R25, RZ, RZ, RZ ;  /* 0x000000ffff197224 */ /* 0x000fd800078e00ff */
[----:B--2---:R-:W-:Y:S05]  /*22e50*/  @P0 BRA `(.L_x_1870) ;  /* 0x0000006800ac0947 */ /* 0x004fea0003800000 */
[----:B------:R-:W2:Y:S01]  /*22e60*/  LDL R4, [R1+0x20] ;  /* 0x0000200001047983 */ /* 0x000ea20000100800 */
[C---:B------:R-:W-:Y:S01]  /*22e70*/  IMAD.SHL.U32 R37, R0.reuse, 0x8, RZ ;  /* 0x0000000800257824 */ /* 0x040fe200078e00ff */
[----:B0-----:R-:W-:Y:S01]  /*22e80*/  LOP3.LUT R2, R0, 0x7f, RZ, 0xc0, !PT ;  /* 0x0000007f00027812 */ /* 0x001fe200078ec0ff */
[----:B------:R-:W0:Y:S01]  /*22e90*/  S2UR UR5, SR_CgaCtaId ;  /* 0x00000000000579c3 */ /* 0x000e220000008800 */
[----:B------:R-:W-:Y:S01]  /*22ea0*/  UMOV UR4, 0x400 ;  /* 0x0000040000047882 */ /* 0x000fe20000000000 */
[----:B------:R-:W-:Y:S01]  /*22eb0*/  BSSY B8, `(.L_x_1870) ;  /* 0x00006a5000087945 */ /* 0x000fe20003800000 */
[----:B------:R-:W-:Y:S01]  /*22ec0*/  LOP3.LUT R3, R37, 0x1f8, RZ, 0xc0, !PT ;  /* 0x000001f825037812 */ /* 0x000fe200078ec0ff */
[----:B------:R-:W-:Y:S01]  /*22ed0*/  IMAD.SHL.U32 R34, R2, 0x8, RZ ;  /* 0x0000000802227824 */ /* 0x000fe200078e00ff */
[----:B------:R-:W-:Y:S01]  /*22ee0*/  SHF.R.U32.HI R2, RZ, 0x3, R2 ;  /* 0x00000003ff027819 */ /* 0x000fe20000011602 */
[----:B------:R-:W-:Y:S01]  /*22ef0*/  IMAD.MOV.U32 R30, RZ, RZ, 0x1 ;  /* 0x00000001ff1e7424 */ /* 0x000fe200078e00ff */
[----:B------:R-:W-:Y:S01]  /*22f00*/  LOP3.LUT R3, R3, 0x38, R0, 0x78, !PT ;  /* 0x0000003803037812 */ /* 0x000fe200078e7800 */
[----:B------:R-:W-:Y:S01]  /*22f10*/  IMAD.SHL.U32 R0, R0, 0x10, RZ ;  /* 0x0000001000007824 */ /* 0x000fe200078e00ff */
[----:B------:R-:W-:Y:S01]  /*22f20*/  LOP3.LUT R37, R37, 0x38, RZ, 0xc0, !PT ;  /* 0x0000003825257812 */ /* 0x000fe200078ec0ff */
[----:B------:R-:W-:Y:S01]  /*22f30*/  IMAD.MOV.U32 R27, RZ, RZ, RZ ;  /* 0x000000ffff1b7224 */ /* 0x000fe200078e00ff */
[----:B------:R-:W-:Y:S01]  /*22f40*/  LOP3.LUT R34, R3, 0x200, R34, 0xf8, !PT ;  /* 0x0000020003227812 */ /* 0x000fe200078ef822 */
[----:B------:R-:W-:Y:S01]  /*22f50*/  IMAD.MOV.U32 R25, RZ, RZ, RZ ;  /* 0x000000ffff197224 */ /* 0x000fe200078e00ff */
[----:B------:R-:W-:Y:S01]  /*22f60*/  LOP3.LUT R0, R2, 0x70, R0, 0xf8, !PT ;  /* 0x0000007002007812 */ /* 0x000fe200078ef800 */
[----:B------:R-:W-:Y:S01]  /*22f70*/  IMAD.MOV.U32 R29, RZ, RZ, 0x1 ;  /* 0x00000001ff1d7424 */ /* 0x000fe200078e00ff */
[C---:B------:R-:W-:Y:S01]  /*22f80*/  LOP3.LUT R2, R37.reuse, 0x80, RZ, 0xfc, !PT ;  /* 0x0000008025027812 */ /* 0x040fe200078efcff */
[----:B------:R-:W-:Y:S01]  /*22f90*/  ULDC.64 UR36, c[0x0][0x198] ;  /* 0x0000660000247ab9 */ /* 0x000fe20000000a00 */
[----:B------:R-:W-:Y:S01]  /*22fa0*/  LOP3.LUT R0, R37, 0xc0, RZ, 0xfc, !PT ;  /* 0x000000c025007812 */ /* 0x000fe200078efcff */
[----:B------:R-:W-:Y:S01]  /*22fb0*/  ULDC UR38, c[0x0][0xc] ;  /* 0x0000030000267ab9 */ /* 0x000fe20000000800 */
[----:B0-----:R-:W-:-:S06]  /*22fc0*/  ULEA UR4, UR5, UR4, 0x18 ;  /* 0x0000000405047291 */ /* 0x001fcc000f8ec03f */
[----:B------:R-:W-:-:S04]  /*22fd0*/  IMAD.U32 R23, RZ, RZ, UR4 ;  /* 0x00000004ff177e24 */ /* 0x000fc8000f8e00ff */
[----:B------:R-:W-:Y:S01]  /*22fe0*/  IMAD R36, R34, 0x2, R23 ;  /* 0x0000000222247824 */ /* 0x000fe200078e0217 */
[----:B--2---:R-:W-:-:S05]  /*22ff0*/  LOP3.LUT R3, R4, 0x2, RZ, 0xfc, !PT ;  /* 0x0000000204037812 */ /* 0x004fca00078efcff */
[----:B------:R0:W-:Y:S04]  /*23000*/  STL [R1+0x44], R3 ;  /* 0x0000440301007387 */ /* 0x0001e80000100800 */
[----:B------:R1:W-:Y:S01]  /*23010*/  STL [R1+0x34], RZ ;  /* 0x000034ff01007387 */ /* 0x0003e20000100800 */
[----:B0-----:R-:W-:-:S07]  /*23020*/  LOP3.LUT R3, R37, 0x40, RZ, 0xfc, !PT ;  /* 0x0000004025037812 */ /* 0x001fce00078efcff */
.L_x_1993:
[----:B------:R-:W-:Y:S05]  /*23030*/  YIELD ;  /* 0x0000000000007946 */ /* 0x000fea0003800000 */
[----:B------:R-:W-:Y:S01]  /*23040*/  ULDC.64 UR4, c[0x0][0xa28] ;  /* 0x00028a0000047ab9 */ /* 0x000fe20000000a00 */
[----:B------:R-:W-:Y:S01]  /*23050*/  IMAD.MOV.U32 R11, RZ, RZ, RZ ;  /* 0x000000ffff0b7224 */ /* 0x000fe200078e00ff */
[----:B------:R-:W-:Y:S01]  /*23060*/  ISETP.NE.U32.AND P0, PT, RZ, UR4, PT ;  /* 0x00000004ff007c0c */ /* 0x000fe2000bf05070 */
[----:B0-----:R-:W0:Y:S01]  /*23070*/  LDC.64 R4, c[0x0][0xa00] ;  /* 0x00028000ff047b82 */ /* 0x001e220000000a00 */
[----:B------:R-:W-:Y:S02]  /*23080*/  ULDC.64 UR6, c[0x0][0xa10] ;  /* 0x0002840000067ab9 */ /* 0x000fe40000000a00 */
[----:B------:R-:W-:Y:S01]  /*23090*/  ISETP.NE.AND.EX P0, PT, RZ, UR5, PT, P0 ;  /* 0x00000005ff007c0c */ /* 0x000fe2000bf05300 */
[----:B------:R-:W-:-:S12]  /*230a0*/  ULDC.64 UR4, c[0x0][0xa18] ;  /* 0x0002860000047ab9 */ /* 0x000fd80000000a00 */
[----:B--2---:R-:W2:Y:S01]  /*230b0*/  @P0 LDC.64 R2, c[0x0][0xa28] ;  /* 0x00028a00ff020b82 */ /* 0x004ea20000000a00 */
[----:B------:R-:W-:Y:S01]  /*230c0*/  ISETP.NE.U32.AND P1, PT, RZ, UR6, PT ;  /* 0x00000006ff007c0c */ /* 0x000fe2000bf25070 */
[----:B--2---:R-:W-:-:S05]  /*230d0*/  @P0 IMAD.WIDE R2, R19, 0x4, R2 ;  /* 0x0000000413020825 */ /* 0x004fca00078e0202 */
[----:B------:R2:W3:Y:S01]  /*230e0*/  @P0 LDG.E R11, desc[UR60][R2.64] ;  /* 0x0000003c020b0981 */ /* 0x0004e2000c1e1900 */
[----:B------:R-:W-:Y:S01]  /*230f0*/  ISETP.NE.U32.AND P0, PT, RZ, UR4, PT ;  /* 0x00000004ff007c0c */ /* 0x000fe2000bf05070 */
[----:B------:R-:W-:Y:S01]  /*23100*/  IMAD.MOV.U32 R35, RZ, RZ, RZ ;  /* 0x000000ffff237224 */ /* 0x000fe200078e00ff */
[----:B------:R-:W-:Y:S01]  /*23110*/  ISETP.NE.AND.EX P1, PT, RZ, UR7, PT, P1 ;  /* 0x00000007ff007c0c */ /* 0x000fe2000bf25310 */
[----:B------:R-:W-:Y:S01]  /*23120*/  IMAD.MOV.U32 R0, RZ, RZ, RZ ;  /* 0x000000ffff007224 */ /* 0x000fe200078e00ff */
[----:B------:R-:W-:Y:S01]  /*23130*/  ISETP.NE.AND.EX P2, PT, RZ, UR5, PT, P0 ;  /* 0x00000005ff007c0c */ /* 0x000fe2000bf45300 */
[----:B------:R-:W-:Y:S01]  /*23140*/  ULDC.64 UR4, c[0x0][0xa00] ;  /* 0x0002800000047ab9 */ /* 0x000fe20000000a00 */
[----:B0-----:R-:W-:Y:S01]  /*23150*/  IMAD.WIDE R4, R19, 0x4, R4 ;  /* 0x0000000413047825 */ /* 0x001fe200078e0204 */
[----:B------:R-:W-:Y:S01]  /*23160*/  ISETP.NE.U32.AND P0, PT, RZ, UR4, PT ;  /* 0x00000004ff007c0c */ /* 0x000fe2000bf05070 */
[----:B--2---:R-:W0:Y:S03]  /*23170*/  LDC.64 R2, c[0x0][0xa10] ;  /* 0x00028400ff027b82 */ /* 0x004e260000000a00 */
[----:B------:R-:W-:-:S06]  /*23180*/  ISETP.NE.AND.EX P0, PT, RZ, UR5, PT, P0 ;  /* 0x00000005ff007c0c */ /* 0x000fcc000bf05300 */
[----:B------:R-:W2:Y:S07]  /*23190*/  @P2 LDC.64 R6, c[0x0][0xa18] ;  /* 0x00028600ff062b82 */ /* 0x000eae0000000a00 */
[----:B------:R-:W5:Y:S01]  /*231a0*/  @P0 LDG.E R35, desc[UR60][R4.64] ;  /* 0x0000003c04230981 */ /* 0x000f62000c1e1900 */
[----:B0-----:R-:W-:-:S05]  /*231b0*/  IMAD.WIDE R2, R19, 0x4, R2 ;  /* 0x0000000413027825 */ /* 0x001fca00078e0202 */
[----:B------:R-:W5:Y:S01]  /*231c0*/  @P1 LDG.E R0, desc[UR60][R2.64] ;  /* 0x0000003c02001981 */ /* 0x000f62000c1e1900 */
[----:B------:R-:W-:Y:S02]  /*231d0*/  ULDC UR4, c[0x0][0x288] ;  /* 0x0000a20000047ab9 */ /* 0x000fe40000000800 */
[----:B------:R-:W-:Y:S01]  /*231e0*/  IMAD.U32 R31, RZ, RZ, UR4 ;  /* 0x00000004ff1f7e24 */ /* 0x000fe2000f8e00ff */
[----:B------:R-:W-:Y:S02]  /*231f0*/  ULDC.64 UR4, c[0x0][0x418] ;  /* 0x0001060000047ab9 */ /* 0x000fe40000000a00 */
[----:B------:R-:W-:-:S03]  /*23200*/  UISETP.NE.U32.AND UP0, UPT, UR4, URZ, UPT ;  /* 0x0000003f0400728c */ /* 0x000fc6000bf05070 */
[----:B------:R-:W-:Y:S01]  /*23210*/  ULDC UR4, c[0x0][0x424] ;  /* 0x0001090000047ab9 */ /* 0x000fe20000000800 */
[----:B------:R-:W-:Y:S01]  /*23220*/  UISETP.NE.AND.EX UP0, UPT, UR5, URZ, UPT, UP0 ;  /* 0x0000003f0500728c */ /* 0x000fe2000bf05300 */
[----:B--2---:R-:W-:Y:S02]  /*23230*/  @P2 IMAD.WIDE R6, R19, 0x4, R6 ;  /* 0x0000000413062825 */ /* 0x004fe400078e0206 */
[----:B------:R-:W-:Y:S01]  /*23240*/  ULDC UR5, c[0x0][0x2f0] ;  /* 0x0000bc0000057ab9 */ /* 0x000fe20000000800 */
[----:B------:R-:W-:Y:S02]  /*23250*/  USEL UR4, UR4, 0x1, UP0 ;  /* 0x0000000104047887 */ /* 0x000fe40008000000 */
[----:B------:R0:W5:Y:S02]  /*23260*/  @P2 LDG.E R31, desc[UR60][R6.64] ;  /* 0x0000003c061f2981 */ /* 0x000164000c1e1900 */
[----:B------:R-:W-:-:S03]  /*23270*/  UIMAD UR4, UR4, UR5, URZ ;  /* 0x00000005040472a4 */ /* 0x000fc6000f8e023f */
[----:B------:R-:W-:-:S03]  /*23280*/  ULDC UR5, c[0x0][0x348] ;  /* 0x0000d20000057ab9 */ /* 0x000fc60000000800 */
[----:B------:R-:W-:Y:S02]  /*23290*/  IMAD.U32 R9, RZ, RZ, UR4 ;  /* 0x00000004ff097e24 */ /* 0x000fe4000f8e00ff */
[----:B0-----:R-:W-:Y:S01]  /*232a0*/  IMAD.U32 R6, RZ, RZ, UR5 ;  /* 0x00000005ff067e24 */ /* 0x001fe2000f8e00ff */
[----:B---3--:R0:W-:Y:S01]  /*232b0*/  STL [R1+0x10], R11 ;  /* 0x0000100b01007387 */ /* 0x0081e20000100800 */
[----:B------:R-:W-:Y:S05]  /*232c0*/  @P2 BRA `(.L_x_1871) ;  /* 0x0000000000102947 */ /* 0x000fea0003800000 */
[----:B------:R-:W-:Y:S05]  /*232d0*/  @!P0 BRA `(.L_x_1871) ;  /* 0x00000000000c8947 */ /* 0x000fea0003800000 */
[----:B------:R-:W2:Y:S04]  /*232e0*/  LDG.E R8, desc[UR60][R4.64] ;  /* 0x0000003c04087981 */ /* 0x000ea8000c1e1900 */
[----:B-----5:R-:W2:Y:S02]  /*232f0*/  LDG.E R31, desc[UR60][R4.64+0x4] ;  /* 0x0000043c041f7981 */ /* 0x020ea4000c1e1900 */
[----:B--2---:R-:W-:-:S07]  /*23300*/  IMAD.IADD R31, R31, 0x1, -R8 ;  /* 0x000000011f1f7824 */ /* 0x004fce00078e0a08 */
.L_x_1871:
[----:B------:R-:W-:Y:S02]  /*23310*/  ULDC.64 UR4, c[0x0][0xa20] ;  /* 0x0002880000047ab9 */ /* 0x000fe40000000a00 */
[----:B------:R-:W-:-:S04]  /*23320*/  ISETP.NE.U32.AND P0, PT, RZ, UR4, PT ;  /* 0x00000004ff007c0c */ /* 0x000fc8000bf05070 */
[----:B------:R-:W-:-:S13]  /*23330*/  ISETP.NE.AND.EX P0, PT, RZ, UR5, PT, P0 ;  /* 0x00000005ff007c0c */ /* 0x000fda000bf05300 */
[----:B------:R-:W-:Y:S05]  /*23340*/  @!P0 BRA `(.L_x_1872) ;  /* 0x0000000000108947 */ /* 0x000fea0003800000 */
[----:B------:R-:W2:Y:S02]  /*23350*/  LDC.64 R4, c[0x0][0xa20] ;  /* 0x00028800ff047b82 */ /* 0x000ea40000000a00 */
[----:B--2---:R-:W-:-:S05]  /*23360*/  IMAD.WIDE R4, R19, 0x4, R4 ;  /* 0x0000000413047825 */ /* 0x004fca00078e0204 */
[----:B------:R2:W5:Y:S01]  /*23370*/  LDG.E R9, desc[UR60][R4.64] ;  /* 0x0000003c04097981 */ /* 0x000562000c1e1900 */
[----:B------:R-:W-:Y:S05]  /*23380*/  BRA `(.L_x_1873) ;  /* 0x0000000000247947 */ /* 0x000fea0003800000 */
.L_x_1872:
[----:B------:R-:W-:Y:S02]  /*23390*/  ULDC.64 UR4, c[0x0][0xa08] ;  /* 0x0002820000047ab9 */ /* 0x000fe40000000a00 */
[----:B------:R-:W-:-:S04]  /*233a0*/  ISETP.NE.U32.AND P0, PT, RZ, UR4, PT ;  /* 0x00000004ff007c0c */ /* 0x000fc8000bf05070 */
[----:B------:R-:W-:-:S13]  /*233b0*/  ISETP.NE.AND.EX P0, PT, RZ, UR5, PT, P0 ;  /* 0x00000005ff007c0c */ /* 0x000fda000bf05300 */
[----:B------:R-:W-:Y:S05]  /*233c0*/  @!P0 BRA `(.L_x_1873) ;  /* 0x0000000000148947 */ /* 0x000fea0003800000 */
[----:B------:R-:W2:Y:S02]  /*233d0*/  LDC.64 R4, c[0x0][0xa08] ;  /* 0x00028200ff047b82 */ /* 0x000ea40000000a00 */
[----:B--2---:R-:W-:-:S05]  /*233e0*/  IMAD.WIDE R4, R19, 0x4, R4 ;  /* 0x0000000413047825 */ /* 0x004fca00078e0204 */
[----:B------:R-:W2:Y:S04]  /*233f0*/  LDG.E R9, desc[UR60][R4.64] ;  /* 0x0000003c04097981 */ /* 0x000ea8000c1e1900 */
[----:B------:R-:W2:Y:S02]  /*23400*/  LDG.E R8, desc[UR60][R4.64+0x4] ;  /* 0x0000043c04087981 */ /* 0x000ea4000c1e1900 */
[----:B--2---:R-:W-:-:S07]  /*23410*/  IMAD.IADD R9, R8, 0x1, -R9 ;  /* 0x0000000108097824 */ /* 0x004fce00078e0a09 */
.L_x_1873:
[----:B------:R-:W3:Y:S01]  /*23420*/  @P1 LDG.E R8, desc[UR60][R2.64] ;  /* 0x0000003c02081981 */ /* 0x000ee2000c1e1900 */
[----:B--2---:R-:W2:Y:S03]  /*23430*/  LDC R4, c[0x0][0x448] ;  /* 0x00011200ff047b82 */ /* 0x004ea60000000800 */
[----:B------:R-:W3:Y:S01]  /*23440*/  @P1 LDG.E R5, desc[UR60][R2.64+0x4] ;  /* 0x0000043c02051981 */ /* 0x000ee2000c1e1900 */
[----:B-----5:R-:W-:Y:S02]  /*23450*/  IMAD.IADD R9, R9, 0x1, -R11 ;  /* 0x0000000109097824 */ /* 0x020fe400078e0a0b */
[----:B------:R-:W-:-:S04]  /*23460*/  IMAD.SHL.U32 R28, R17, 0x80, RZ ;  /* 0x00000080111c7824 */ /* 0x000fc800078e00ff */
[----:B------:R-:W-:Y:S01]  /*23470*/  VIADD R7, R28, 0x7f ;  /* 0x0000007f1c077836 */ /* 0x000fe20000000000 */
[----:B--2---:R-:W-:-:S13]  /*23480*/  ISETP.NE.AND P2, PT, R4, 0x1, PT ;  /* 0x000000010400780c */ /* 0x004fda0003f45270 */
[----:B------:R-:W2:Y:S08]  /*23490*/  @P2 LDC R10, c[0x0][0x44c] ;  /* 0x00011300ff0a2b82 */ /* 0x000eb00000000800 */
[----:B------:R-:W4:Y:S01]  /*234a0*/  @P2 LDC R4, c[0x0][0x450] ;  /* 0x00011400ff042b82 */ /* 0x000f220000000800 */
[----:B---3--:R-:W-:Y:S02]  /*234b0*/  @P1 IMAD.IADD R6, R5, 0x1, -R8 ;  /* 0x0000000105061824 */ /* 0x008fe400078e0a08 */
[----:B--2---:R-:W-:-:S04]  /*234c0*/  @P2 IMAD.HI.U32 R5, R7, R10, RZ ;  /* 0x0000000a07052227 */ /* 0x004fc800078e00ff */
[----:B------:R-:W-:Y:S01]  /*234d0*/  IMAD.IADD R12, R9, 0x1, R6 ;  /* 0x00000001090c7824 */ /* 0x000fe200078e0206 */
[----:B----4-:R-:W-:-:S03]  /*234e0*/  @P2 SHF.R.U32.HI R7, RZ, R4, R5 ;  /* 0x00000004ff072219 */ /* 0x010fc60000011605 */
[C---:B------:R-:W-:Y:S01]  /*234f0*/  VIADD R2, R12.reuse, 0x3f ;  /* 0x0000003f0c027836 */ /* 0x040fe20000000000 */
[----:B------:R2:W-:Y:S01]  /*23500*/  STL [R1+0xc], R12 ;  /* 0x00000c0c01007387 */ /* 0x0005e20000100800 */
[----:B------:R-:W-:-:S03]  /*23510*/  IADD3 R8, R12, 0x1, -R31 ;  /* 0x000000010c087810 */ /* 0x000fc60007ffe81f */
[----:B------:R-:W-:Y:S02]  /*23520*/  SHF.R.S32.HI R3, RZ, 0x1f, R2 ;  /* 0x0000001fff037819 */ /* 0x000fe40000011402 */
[----:B------:R-:W-:Y:S02]  /*23530*/  IMAD.IADD R7, R8, 0x1, R7 ;  /* 0x0000000108077824 */ /* 0x000fe400078e0207 */
[----:B------:R-:W-:Y:S02]  /*23540*/  LEA.HI R10, R3, R2, RZ, 0x6 ;  /* 0x00000002030a7211 */ /* 0x000fe400078f30ff */
[----:B------:R-:W3:Y:S02]  /*23550*/  LDC.64 R2, c[0x0][0x9e0] ;  /* 0x00027800ff027b82 */ /* 0x000ee40000000a00 */
[----:B------:R-:W-:Y:S02]  /*23560*/  SHF.R.S32.HI R10, RZ, 0x6, R10 ;  /* 0x00000006ff0a7819 */ /* 0x000fe4000001140a */
[----:B---3--:R-:W-:Y:S01]  /*23570*/  ISETP.GE.AND P3, PT, R3, 0x1, PT ;  /* 0x000000010300780c */ /* 0x008fe20003f66270 */
[----:B------:R-:W-:-:S12]  /*23580*/  IMAD.IADD R2, R7, 0x1, R2 ;  /* 0x0000000107027824 */ /* 0x000fd800078e0202 */
[----:B--2---:R-:W-:Y:S05]  /*23590*/  @!P3 BRA `(.L_x_1874) ;  /* 0x000000000048b947 */ /* 0x004fea0003800000 */
[C---:B------:R-:W-:Y:S01]  /*235a0*/  ISETP.GT.AND P0, PT, R7.reuse, RZ, PT ;  /* 0x000000ff0700720c */ /* 0x040fe20003f04270 */
[----:B------:R-:W-:Y:S01]  /*235b0*/  BSSY B0, `(.L_x_1875) ;  /* 0x000000e000007945 */ /* 0x000fe20003800000 */
[----:B0-----:R-:W-:-:S11]  /*235c0*/  VIADD R11, R7, 0xffffffff ;  /* 0xffffffff070b7836 */ /* 0x001fd60000000000 */
        /* <DEDUP_REMOVED lines=8> */
.L_x_1876:
[----:B------:R-:W-:-:S13]  /*23650*/  ISETP.NE.AND P0, PT, R3, 0x1, PT ;  /* 0x000000010300780c */ /* 0x000fda0003f05270 */
[----:B------:R-:W0:Y:S02]  /*23660*/  @P0 LDC.64 R4, c[0x0][0x9e8] ;  /* 0x00027a00ff040b82 */ /* 0x000e240000000a00 */
[----:B0-----:R-:W-:-:S05]  /*23670*/  @P0 IMAD.HI.U32 R4, R11, R4, RZ ;  /* 0x000000040b040227 */ /* 0x001fca00078e00ff */
[----:B------:R-:W-:-:S07]  /*23680*/  @P0 SHF.R.U32.HI R11, RZ, R5, R4 ;  /* 0x00000005ff0b0219 */ /* 0x000fce0000011604 */
.L_x_1877:
[----:B------:R-:W-:Y:S05]  /*23690*/  BSYNC B0 ;  /* 0x0000000000007941 */ /* 0x000fea0003800000 */
.L_x_1875:
[----:B------:R-:W-:-:S05]  /*236a0*/  IMAD R11, R11, R3, R3 ;  /* 0x000000030b0b7224 */ /* 0x000fca00078e0203 */
[----:B------:R-:W-:-:S07]  /*236b0*/  VIMNMX R2, R2, R11, PT ;  /* 0x0000000b02027248 */ /* 0x000fce0003fe0100 */
.L_x_1874:
[----:B------:R-:W2:Y:S01]  /*236c0*/  @P2 LDC R7, c[0x0][0x44c] ;  /* 0x00011300ff072b82 */ /* 0x000ea20000000800 */
[----:B------:R-:W-:Y:S01]  /*236d0*/  IMAD.MOV.U32 R4, RZ, RZ, R28 ;  /* 0x000000ffff047224 */ /* 0x000fe200078e001c */
[----:B------:R-:W-:-:S06]  /*236e0*/  ULDC UR4, c[0x0][0x9dc] ;  /* 0x0002770000047ab9 */ /* 0x000fcc0000000800 */
[----:B------:R-:W3:Y:S01]  /*236f0*/  @P2 LDC R5, c[0x0][0x450] ;  /* 0x00011400ff052b82 */ /* 0x000ee20000000800 */
[----:B--2---:R-:W-:-:S05]  /*23700*/  @P2 IMAD.HI.U32 R7, R28, R7, RZ ;  /* 0x000000071c072227 */ /* 0x004fca00078e00ff */
[----:B---3--:R-:W-:Y:S01]  /*23710*/  @P2 SHF.R.U32.HI R4, RZ, R5, R7 ;  /* 0x00000005ff042219 */ /* 0x008fe20000011607 */
[----:B------:R-:W-:-:S04]  /*23720*/  IMAD.IADD R7, R12, 0x1, -R31 ;  /* 0x000000010c077824 */ /* 0x000fc800078e0a1f */
[----:B------:R-:W-:-:S04]  /*23730*/  IMAD.IADD R12, R7, 0x1, R4 ;  /* 0x00000001070c7824 */ /* 0x000fc800078e0204 */
[----:B0-----:R-:W-:Y:S01]  /*23740*/  VIADD R11, R12, -UR4 ;  /* 0x800000040c0b7c36 */ /* 0x001fe20008000000 */
        /* <DEDUP_REMOVED lines=11> */
.L_x_1880:
[----:B------:R-:W-:-:S13]  /*23800*/  ISETP.NE.AND P0, PT, R3, 0x1, PT ;  /* 0x000000010300780c */ /* 0x000fda0003f05270 */
[----:B------:R-:W0:Y:S02]  /*23810*/  @P0 LDC.64 R4, c[0x0][0x9e8] ;  /* 0x00027a00ff040b82 */ /* 0x000e240000000a00 */
[----:B0-----:R-:W-:-:S05]  /*23820*/  @P0 IMAD.HI.U32 R4, R12, R4, RZ ;  /* 0x000000040c040227 */ /* 0x001fca00078e00ff */
[----:B------:R-:W-:-:S07]  /*23830*/  @P0 SHF.R.U32.HI R12, RZ, R5, R4 ;  /* 0x00000005ff0c0219 */ /* 0x000fce0000011604 */
.L_x_1881:
[----:B------:R-:W-:Y:S05]  /*23840*/  BSYNC B0 ;  /* 0x0000000000007941 */ /* 0x000fea0003800000 */
.L_x_1879:
[----:B------:R-:W-:-:S05]  /*23850*/  IMAD R12, R12, R3, RZ ;  /* 0x000000030c0c7224 */ /* 0x000fca00078e02ff */
[----:B------:R-:W-:-:S07]  /*23860*/  VIMNMX R11, R11, R12, !PT ;  /* 0x0000000c0b0b7248 */ /* 0x000fce0007fe0100 */
.L_x_1878:
[----:B------:R-:W-:Y:S01]  /*23870*/  VIADD R2, R2, 0x3f ;  /* 0x0000003f02027836 */ /* 0x000fe20000000000 */
[----:B------:R-:W-:Y:S01]  /*23880*/  SHF.R.S32.HI R4, RZ, 0x1f, R11 ;  /* 0x0000001fff047819 */ /* 0x000fe2000001140b */
[----:B------:R-:W-:Y:S03]  /*23890*/  BSSY B0, `(.L_x_1882) ;  /* 0x0000196000007945 */ /* 0x000fe60003800000 */
[----:B------:R-:W-:Y:S02]  /*238a0*/  SHF.R.S32.HI R3, RZ, 0x1f, R2 ;  /* 0x0000001fff037819 */ /* 0x000fe40000011402 */
[----:B------:R-:W-:Y:S02]  /*238b0*/  LEA.HI R4, R4, R11, RZ, 0x6 ;  /* 0x0000000b04047211 */ /* 0x000fe400078f30ff */
[----:B------:R-:W-:Y:S02]  /*238c0*/  LEA.HI R2, R3, R2, RZ, 0x6 ;  /* 0x0000000203027211 */ /* 0x000fe400078f30ff */
[----:B------:R-:W-:-:S02]  /*238d0*/  SHF.R.S32.HI R4, RZ, 0x6, R4 ;  /* 0x00000006ff047819 */ /* 0x000fc40000011404 */
[----:B------:R-:W-:Y:S02]  /*238e0*/  SHF.R.S32.HI R3, RZ, 0x6, R2 ;  /* 0x00000006ff037819 */ /* 0x000fe40000011402 */
[----:B------:R-:W-:Y:S02]  /*238f0*/  VIMNMX R2, RZ, R4, !PT ;  /* 0x00000004ff027248 */ /* 0x000fe40007fe0100 */
[----:B------:R-:W-:-:S03]  /*23900*/  VIMNMX R4, R10, R3, PT ;  /* 0x000000030a047248 */ /* 0x000fc60003fe0100 */
[--C-:B------:R-:W-:Y:S02]  /*23910*/  IMAD R2, R2, 0x40, -R9.reuse ;  /* 0x0000004002027824 */ /* 0x100fe400078e0a09 */
[----:B------:R-:W-:-:S03]  /*23920*/  IMAD R9, R4, 0x40, -R9 ;  /* 0x0000004004097824 */ /* 0x000fc600078e0a09 */
[----:B------:R-:W-:Y:S02]  /*23930*/  VIMNMX R2, RZ, R2, !PT ;  /* 0x00000002ff027248 */ /* 0x000fe40007fe0100 */
[----:B------:R-:W-:Y:S02]  /*23940*/  VIMNMX R9, R9, R6, PT ;  /* 0x0000000609097248 */ /* 0x000fe40003fe0100 */
[----:B------:R-:W-:Y:S02]  /*23950*/  SHF.R.U32.HI R5, RZ, 0x6, R2 ;  /* 0x00000006ff057819 */ /* 0x000fe40000011602 */
[----:B------:R-:W-:-:S13]  /*23960*/  ISETP.GT.AND P0, PT, R9, R2, PT ;  /* 0x000000020900720c */ /* 0x000fda0003f04270 */
[----:B------:R-:W-:-:S05]  /*23970*/  @P0 VIADD R3, R9, 0x3f ;  /* 0x0000003f09030836 */ /* 0x000fca0000000000 */
[----:B------:R-:W-:-:S04]  /*23980*/  @P0 SHF.R.S32.HI R2, RZ, 0x1f, R3 ;  /* 0x0000001fff020819 */ /* 0x000fc80000011403 */
[----:B------:R-:W-:Y:S01]  /*23990*/  @P0 LEA.HI R3, R2, R3, RZ, 0x6 ;  /* 0x0000000302030211 */ /* 0x000fe200078f30ff */
[----:B------:R-:W-:-:S03]  /*239a0*/  IMAD.MOV.U32 R2, RZ, RZ, R5 ;  /* 0x000000ffff027224 */ /* 0x000fc600078e0005 */
[----:B------:R-:W-:Y:S02]  /*239b0*/  @P0 SHF.R.S32.HI R2, RZ, 0x6, R3 ;  /* 0x00000006ff020819 */ /* 0x000fe40000011403 */
        /* <DEDUP_REMOVED lines=9> */
[----:B------:R0:W2:Y:S02]  /*23a50*/  SHFL.IDX PT, R14, R3, RZ, 0x1f ;  /* 0x00001fff030e7589 */ /* 0x0000a400000e0000 */
.L_x_2085:
[----:B--2---:R-:W-:Y:S02]  /*23a60*/  ISETP.NE.AND P0, PT, R14, RZ, PT ;  /* 0x000000ff0e00720c */ /* 0x004fe40003f05270 */
[----:B------:R-:W-:-:S11]  /*23a70*/  PLOP3.LUT P6, PT, PT, PT, PT, 0x8, 0x0 ;  /* 0x000000000000781c */ /* 0x000fd60003fce170 */
[----:B------:R-:W-:Y:S05]  /*23a80*/  @P0 BRA `(.L_x_1885) ;  /* 0x00000000000c0947 */ /* 0x000fea0003800000 */
[----:B------:R-:W-:-:S03]  /*23a90*/  UMOV UR4, 0xffffffff ;  /* 0xffffffff00047882 */ /* 0x000fc60000000000 */
[----:B------:R-:W-:Y:S05]  /*23aa0*/  BRA.DIV UR4, `(.L_x_1886) ;  /* 0x0000007e04187947 */ /* 0x000fea000b800000 */
[----:B------:R-:W-:-:S13]  /*23ab0*/  ELECT P6, URZ, PT ;  /* 0x00000000003f782f */ /* 0x000fda00038c0000 */
.L_x_1885:
        /* <DEDUP_REMOVED lines=9> */
.L_x_2088:
[----:B------:R-:W-:Y:S05]  /*23b50*/  BSYNC B1 ;  /* 0x0000000000017941 */ /* 0x000fea0003800000 */
.L_x_1887:
[----:B------:R-:W-:Y:S04]  /*23b60*/  BSSY B1, `(.L_x_1889) ;  /* 0x00000ac000017945 */ /* 0x000fe80003800000 */
[----:B------:R-:W-:Y:S05]  /*23b70*/  @!P6 BRA `(.L_x_1890) ;  /* 0x0000000800a8e947 */ /* 0x000fea0003800000 */
[----:B------:R-:W-:Y:S01]  /*23b80*/  IMAD R13, R27, 0x8, R23 ;  /* 0x000000081b0d7824 */ /* 0x000fe200078e0217 */
[----:B------:R-:W-:Y:S01]  /*23b90*/  SHF.L.U32 R12, R30, 0x1f, RZ ;  /* 0x0000001f1e0c7819 */ /* 0x000fe200000006ff */
[----:B------:R-:W2:Y:S01]  /*23ba0*/  S2R R3, SR_TID.X ;  /* 0x0000000000037919 */ /* 0x000ea20000002100 */
[----:B------:R-:W-:Y:S02]  /*23bb0*/  BSSY B2, `(.L_x_1891) ;  /* 0x0000005000027945 */ /* 0x000fe40003800000 */
[----:B------:R-:W3:Y:S01]  /*23bc0*/  SYNCS.PHASECHK.TRANS64.TRYWAIT P0, [R13+URZ+0x308a0], R12 ;  /* 0x0308a00c0d0075a7 */ /* 0x000ee2000800017f */
[----:B--2---:R-:W-:-:S04]  /*23bd0*/  LOP3.LUT R3, R3, 0x7f, RZ, 0xc0, !PT ;  /* 0x0000007f03037812 */ /* 0x004fc800078ec0ff */
[----:B------:R-:W-:Y:S01]  /*23be0*/  ISETP.NE.AND P1, PT, R3, RZ, PT ;  /* 0x000000ff0300720c */ /* 0x000fe20003f25270 */
[----:B---3--:R-:W-:-:S12]  /*23bf0*/  @!P0 BRA `(.L_x_1892) ;  /* 0x0000007800f88947 */ /* 0x008fd80003800000 */
.L_x_2089:
[----:B------:R-:W-:Y:S05]  /*23c00*/  BSYNC B2 ;  /* 0x0000000000027941 */ /* 0x000fea0003800000 */
.L_x_1891:
[----:B------:R-:W-:Y:S04]  /*23c10*/  BSSY B2, `(.L_x_1893) ;  /* 0x0000009000027945 */ /* 0x000fe80003800000 */
[----:B------:R-:W-:Y:S05]  /*23c20*/  @P1 BRA `(.L_x_1894) ;  /* 0x00000000001c1947 */ /* 0x000fea0003800000 */
[----:B0-----:R-:W0:Y:S01]  /*23c30*/  S2R R6, SR_TID.X ;  /* 0x0000000000067919 */ /* 0x001e220000002100 */
[----:B------:R-:W-:-:S04]  /*23c40*/  IMAD.MOV.U32 R3, RZ, RZ, 0x8000 ;  /* 0x00008000ff037424 */ /* 0x000fc800078e00ff */
[----:B------:R3:W-:Y:S01]  /*23c50*/  SYNCS.ARRIVE.TRANS64 RZ, [R13+URZ+0x30890], R3 ;  /* 0x030890030dff79a7 */ /* 0x0007e2000800003f */
[----:B0-----:R-:W-:-:S04]  /*23c60*/  LOP3.LUT R6, R6, 0x1f, RZ, 0xc0, !PT ;  /* 0x0000001f06067812 */ /* 0x001fc800078ec0ff */
[----:B------:R-:W-:-:S13]  /*23c70*/  ISETP.NE.AND P0, PT, R6, RZ, PT ;  /* 0x000000ff0600720c */ /* 0x000fda0003f05270 */
[----:B---3--:R-:W-:Y:S05]  /*23c80*/  @!P0 BRA `(.L_x_1894) ;  /* 0x0000000000048947 */ /* 0x008fea0003800000 */
[----:B------:R-:W-:Y:S01]  /*23c90*/  BPT.TRAP 0x1 ;  /* 0x000000040000795c */ /* 0x000fe20000300000 */
.L_x_1894:
[----:B------:R-:W-:Y:S05]  /*23ca0*/  BSYNC B2 ;  /* 0x0000000000027941 */ /* 0x000fea0003800000 */
.L_x_1893:
        /* <DEDUP_REMOVED lines=8> */
[----:B0-----:R-:W-:Y:S01]  /*23d30*/  IMAD.SHL.U32 R6, R27, 0x4000, RZ ;  /* 0x000040001b067824 */ /* 0x001fe200078e00ff */
[----:B------:R-:W-:Y:S01]  /*23d40*/  UMOV UR6, 0x0 ;  /* 0x0000000000067882 */ /* 0x000fe20000000000 */
[----:B------:R-:W-:Y:S01]  /*23d50*/  VIADD R3, R13, 0x30890 ;  /* 0x000308900d037836 */ /* 0x000fe20000000000 */
[----:B------:R-:W-:Y:S01]  /*23d60*/  UMOV UR7, 0x12f00000 ;  /* 0x12f0000000077882 */ /* 0x000fe20000000000 */
[----:B------:R-:W-:-:S08]  /*23d70*/  VIADD R14, R9, 0x20400 ;  /* 0x00020400090e7836 */ /* 0x000fd00000000000 */
.L_x_1895:
        /* <DEDUP_REMOVED lines=16> */
.L_x_1896:
        /* <DEDUP_REMOVED lines=16> */
.L_x_1897:
        /* <DEDUP_REMOVED lines=16> */
.L_x_1898:
        /* <DEDUP_REMOVED lines=13> */
.L_x_2090:
[----:B------:R-:W-:Y:S05]  /*24150*/  BSYNC B2 ;  /* 0x0000000000027941 */ /* 0x000fea0003800000 */
.L_x_1899:
[----:B------:R-:W-:Y:S01]  /*24160*/  BSSY B2, `(.L_x_1901) ;  /* 0x000000b000027945 */ /* 0x000fe20003800000 */
[----:B------:R-:W-:Y:S02]  /*24170*/  IMAD.MOV.U32 R14, RZ, RZ, 0x0 ;  /* 0x00000000ff0e7424 */ /* 0x000fe400078e00ff */
[----:B------:R-:W-:Y:S01]  /*24180*/  IMAD.MOV.U32 R15, RZ, RZ, 0x12f00000 ;  /* 0x12f00000ff0f7424 */ /* 0x000fe200078e00ff */
[----:B------:R-:W-:Y:S06]  /*24190*/  @P1 BRA `(.L_x_1902) ;  /* 0x00000000001c1947 */ /* 0x000fec0003800000 */
[----:B------:R-:W3:Y:S01]  /*241a0*/  S2R R9, SR_TID.X ;  /* 0x0000000000097919 */ /* 0x000ee20000002100 */
[----:B------:R-:W-:-:S04]  /*241b0*/  IMAD.MOV.U32 R3, RZ, RZ, 0x8000 ;  /* 0x00008000ff037424 */ /* 0x000fc800078e00ff */
[----:B------:R4:W-:Y:S01]  /*241c0*/  SYNCS.ARRIVE.TRANS64 RZ, [R13+URZ+0x308b0], R3 ;  /* 0x0308b0030dff79a7 */ /* 0x0009e2000800003f */
[----:B---3--:R-:W-:-:S04]  /*241d0*/  LOP3.LUT R9, R9, 0x1f, RZ, 0xc0, !PT ;  /* 0x0000001f09097812 */ /* 0x008fc800078ec0ff */
[----:B------:R-:W-:-:S13]  /*241e0*/  ISETP.NE.AND P0, PT, R9, RZ, PT ;  /* 0x000000ff0900720c */ /* 0x000fda0003f05270 */
[----:B----4-:R-:W-:Y:S05]  /*241f0*/  @!P0 BRA `(.L_x_1902) ;  /* 0x0000000000048947 */ /* 0x010fea0003800000 */
[----:B------:R-:W-:Y:S01]  /*24200*/  BPT.TRAP 0x1 ;  /* 0x000000040000795c */ /* 0x000fe20000300000 */
.L_x_1902:
[----:B------:R-:W-:Y:S05]  /*24210*/  BSYNC B2 ;  /* 0x0000000000027941 */ /* 0x000fea0003800000 */
.L_x_1901:
[----:B------:R-:W-:Y:S01]  /*24220*/  R2UR UR10, R17 ;  /* 0x00000000110a72ca */ /* 0x000fe200000e0000 */
[----:B------:R-:W-:Y:S01]  /*24230*/  IMAD R6, R6, 0x2, R23 ;  /* 0x0000000206067824 */ /* 0x000fe200078e0217 */
[----:B------:R-:W-:Y:S01]  /*24240*/  R2UR UR6, R14 ;  /* 0x000000000e0672ca */ /* 0x000fe200000e0000 */
[----:B------:R-:W-:Y:S01]  /*24250*/  UIADD3 UR4, UP0, UR36, 0x670, URZ ;  /* 0x0000067024047890 */ /* 0x000fe2000ff1e03f */
[----:B------:R-:W-:Y:S01]  /*24260*/  R2UR UR7, R15 ;  /* 0x000000000f0772ca */ /* 0x000fe200000e0000 */
[----:B0-2---:R-:W-:Y:S01]  /*24270*/  VIADD R13, R13, 0x308b0 ;  /* 0x000308b00d0d7836 */ /* 0x005fe20000000000 */
[----:B------:R-:W-:Y:S01]  /*24280*/  PLOP3.LUT P0, PT, PT, PT, PT, 0x80, 0x0 ;  /* 0x000000000000781c */ /* 0x000fe20003f0f070 */
[----:B------:R-:W-:Y:S01]  /*24290*/  VIADD R3, R6, 0x400 ;  /* 0x0000040006037836 */ /* 0x000fe20000000000 */
[----:B------:R-:W-:-:S12]  /*242a0*/  UIADD3.X UR5, URZ, UR37, URZ, UP0, !UPT ;  /* 0x000000253f057290 */ /* 0x000fd800087fe43f */
.L_x_1903:
        /* <DEDUP_REMOVED lines=15> */
.L_x_1904:
        /* <DEDUP_REMOVED lines=15> */
.L_x_1905:
        /* <DEDUP_REMOVED lines=15> */
.L_x_1906:
        /* <DEDUP_REMOVED lines=9> */
[----:B--2---:R-:W-:Y:S05]  /*24610*/  @P0 BRA.U.ANY `(.L_x_1906) ;  /* 0xfffffffd00d80947 */ /* 0x004fea000393ffff */
.L_x_1890:
[----:B------:R-:W-:Y:S05]  /*24620*/  BSYNC B1 ;  /* 0x0000000000017941 */ /* 0x000fea0003800000 */
.L_x_1889:
        /* <DEDUP_REMOVED lines=9> */
.L_x_1925:
[----:B------:R-:W-:Y:S05]  /*246c0*/  YIELD ;  /* 0x0000000000007946 */ /* 0x000fea0003800000 */
[----:B------:R-:W-:Y:S04]  /*246d0*/  BSSY B1, `(.L_x_1907) ;  /* 0x00000a9000017945 */ /* 0x000fe80003800000 */
[----:B------:R-:W-:Y:S05]  /*246e0*/  @!P6 BRA `(.L_x_1908) ;  /* 0x00000008009ce947 */ /* 0x000fea0003800000 */
[----:B0-----:R-:W-:Y:S01]  /*246f0*/  IMAD R6, R27, 0x8, R23 ;  /* 0x000000081b067824 */ /* 0x001fe200078e0217 */
[----:B------:R-:W-:Y:S01]  /*24700*/  SHF.L.U32 R3, R30, 0x1f, RZ ;  /* 0x0000001f1e037819 */ /* 0x000fe200000006ff */
[----:B------:R-:W0:Y:S01]  /*24710*/  S2R R2, SR_TID.X ;  /* 0x0000000000027919 */ /* 0x000e220000002100 */
[----:B------:R-:W-:Y:S02]  /*24720*/  BSSY B2, `(.L_x_1909) ;  /* 0x0000005000027945 */ /* 0x000fe40003800000 */
[----:B------:R-:W2:Y:S01]  /*24730*/  SYNCS.PHASECHK.TRANS64.TRYWAIT P1, [R6+URZ+0x308a0], R3 ;  /* 0x0308a003060075a7 */ /* 0x000ea2000802017f */
[----:B0-----:R-:W-:-:S04]  /*24740*/  LOP3.LUT R2, R2, 0x7f, RZ, 0xc0, !PT ;  /* 0x0000007f02027812 */ /* 0x001fc800078ec0ff */
[----:B------:R-:W-:Y:S01]  /*24750*/  ISETP.NE.AND P2, PT, R2, RZ, PT ;  /* 0x000000ff0200720c */ /* 0x000fe20003f45270 */
[----:B--2---:R-:W-:-:S12]  /*24760*/  @!P1 BRA `(.L_x_1910) ;  /* 0x0000007000449947 */ /* 0x004fd80003800000 */
.L_x_2091:
[----:B------:R-:W-:Y:S05]  /*24770*/  BSYNC B2 ;  /* 0x0000000000027941 */ /* 0x000fea0003800000 */
.L_x_1909:
[----:B------:R-:W-:Y:S04]  /*24780*/  BSSY B2, `(.L_x_1911) ;  /* 0x0000009000027945 */ /* 0x000fe80003800000 */
        /* <DEDUP_REMOVED lines=8> */
.L_x_1912:
[----:B------:R-:W-:Y:S05]  /*24810*/  BSYNC B2 ;  /* 0x0000000000027941 */ /* 0x000fea0003800000 */
.L_x_1911:
        /* <DEDUP_REMOVED lines=8> */
[----:B------:R-:W-:Y:S01]  /*248a0*/  VIADD R13, R11, 0x20400 ;  /* 0x000204000b0d7836 */ /* 0x000fe20000000000 */
[----:B------:R-:W-:Y:S01]  /*248b0*/  UMOV UR6, 0x0 ;  /* 0x0000000000067882 */ /* 0x000fe20000000000 */
[----:B------:R-:W-:-:S10]  /*248c0*/  UMOV UR7, 0x12f00000 ;  /* 0x12f0000000077882 */ /* 0x000fd40000000000 */
.L_x_1913:
        /* <DEDUP_REMOVED lines=10> */
[----:B------:R-:W-:Y:S01]  /*24970*/  IMAD.MOV.U32 R20, RZ, RZ, 0x40 ;  /* 0x00000040ff147424 */ /* 0x000fe200078e00ff */
[----:B------:R-:W-:Y:S01]  /*24980*/  PLOP3.LUT P1, PT, PT, PT, PT, 0x80, 0x0 ;  /* 0x000000000000781c */ /* 0x000fe20003f2f070 */
[----:B------:R-:W-:Y:S01]  /*24990*/  VIADD R13, R11, 0x22400 ;  /* 0x000224000b0d7836 */ /* 0x000fe20000000000 */
[----:B------:R-:W-:Y:S01]  /*249a0*/  UMOV UR6, 0x0 ;  /* 0x0000000000067882 */ /* 0x000fe20000000000 */
[----:B------:R-:W-:Y:S01]  /*249b0*/  UMOV UR7, 0x12f00000 ;  /* 0x12f0000000077882 */ /* 0x000fe20000000000 */
[----:B------:R-:W-:-:S15]  /*249c0*/  R2UR UR10, R20 ;  /* 0x00000000140a72ca */ /* 0x000fde00000e0000 */
.L_x_1914:
        /* <DEDUP_REMOVED lines=16> */
.L_x_1915:
        /* <DEDUP_REMOVED lines=16> */
.L_x_1916:
        /* <DEDUP_REMOVED lines=10> */
[----:B------:R-:W2:Y:S01]  /*24c70*/  SYNCS.PHASECHK.TRANS64.TRYWAIT P1, [R6+URZ+0x308c0], R3 ;  /* 0x0308c003060075a7 */ /* 0x000ea2000802017f */
[----:B------:R-:W-:Y:S04]  /*24c80*/  BSSY B2, `(.L_x_1917) ;  /* 0x0000002000027945 */ /* 0x000fe80003800000 */
[----:B--2---:R-:W-:Y:S05]  /*24c90*/  @!P1 BRA `(.L_x_1918) ;  /* 0x0000006c000c9947 */ /* 0x004fea0003800000 */
.L_x_2092:
[----:B------:R-:W-:Y:S05]  /*24ca0*/  BSYNC B2 ;  /* 0x0000000000027941 */ /* 0x000fea0003800000 */
.L_x_1917:
[----:B------:R-:W-:Y:S01]  /*24cb0*/  BSSY B2, `(.L_x_1919) ;  /* 0x000000b000027945 */ /* 0x000fe20003800000 */
[----:B------:R-:W-:Y:S02]  /*24cc0*/  IMAD.MOV.U32 R2, RZ, RZ, 0x0 ;  /* 0x00000000ff027424 */ /* 0x000fe400078e00ff */
[----:B0-2---:R-:W-:Y:S01]  /*24cd0*/  IMAD.MOV.U32 R3, RZ, RZ, 0x12f00000 ;  /* 0x12f00000ff037424 */ /* 0x005fe200078e00ff */
[----:B------:R-:W-:Y:S06]  /*24ce0*/  @P2 BRA `(.L_x_1920) ;  /* 0x00000000001c2947 */ /* 0x000fec0003800000 */
[----:B------:R-:W0:Y:S01]  /*24cf0*/  S2R R21, SR_TID.X ;  /* 0x0000000000157919 */ /* 0x000e220000002100 */
[----:B------:R-:W-:-:S04]  /*24d00*/  IMAD.MOV.U32 R13, RZ, RZ, 0x8000 ;  /* 0x00008000ff0d7424 */ /* 0x000fc800078e00ff */
[----:B------:R2:W-:Y:S01]  /*24d10*/  SYNCS.ARRIVE.TRANS64 RZ, [R6+URZ+0x308b0], R13 ;  /* 0x0308b00d06ff79a7 */ /* 0x0005e2000800003f */
[----:B0-----:R-:W-:-:S04]  /*24d20*/  LOP3.LUT R21, R21, 0x1f, RZ, 0xc0, !PT ;  /* 0x0000001f15157812 */ /* 0x001fc800078ec0ff */
[----:B------:R-:W-:-:S13]  /*24d30*/  ISETP.NE.AND P1, PT, R21, RZ, PT ;  /* 0x000000ff1500720c */ /* 0x000fda0003f25270 */
[----:B--2---:R-:W-:Y:S05]  /*24d40*/  @!P1 BRA `(.L_x_1920) ;  /* 0x0000000000049947 */ /* 0x004fea0003800000 */
[----:B------:R-:W-:Y:S01]  /*24d50*/  BPT.TRAP 0x1 ;  /* 0x000000040000795c */ /* 0x000fe20000300000 */
.L_x_1920:
[----:B------:R-:W-:Y:S05]  /*24d60*/  BSYNC B2 ;  /* 0x0000000000027941 */ /* 0x000fea0003800000 */
.L_x_1919:
[----:B------:R-:W-:Y:S01]  /*24d70*/  R2UR UR10, R14 ;  /* 0x000000000e0a72ca */ /* 0x000fe200000e0000 */
[----:B------:R-:W-:Y:S01]  /*24d80*/  UIADD3 UR4, UP0, UR36, 0x670, URZ ;  /* 0x0000067024047890 */ /* 0x000fe2000ff1e03f */
[----:B------:R-:W-:Y:S01]  /*24d90*/  R2UR UR6, R2 ;  /* 0x00000000020672ca */ /* 0x000fe200000e0000 */
[----:B------:R-:W-:Y:S01]  /*24da0*/  VIADD R6, R6, 0x308b0 ;  /* 0x000308b006067836 */ /* 0x000fe20000000000 */
[----:B------:R-:W-:Y:S01]  /*24db0*/  R2UR UR7, R3 ;  /* 0x00000000030772ca */ /* 0x000fe200000e0000 */
[----:B------:R-:W-:Y:S01]  /*24dc0*/  VIADD R13, R11, 0x400 ;  /* 0x000004000b0d7836 */ /* 0x000fe20000000000 */
[----:B------:R-:W-:Y:S01]  /*24dd0*/  PLOP3.LUT P1, PT, PT, PT, PT, 0x80, 0x0 ;  /* 0x000000000000781c */ /* 0x000fe20003f2f070 */
[----:B------:R-:W-:-:S12]  /*24de0*/  UIADD3.X UR5, URZ, UR37, URZ, UP0, !UPT ;  /* 0x000000253f057290 */ /* 0x000fd800087fe43f */
.L_x_1921:
        /* <DEDUP_REMOVED lines=15> */
.L_x_1922:
        /* <DEDUP_REMOVED lines=15> */
.L_x_1923:
        /* <DEDUP_REMOVED lines=15> */
.L_x_1924:
        /* <DEDUP_REMOVED lines=10> */
.L_x_1908:
[----:B------:R-:W-:Y:S05]  /*25160*/  BSYNC B1 ;  /* 0x0000000000017941 */ /* 0x000fea0003800000 */
.L_x_1907:
[----:B------:R-:W-:Y:S01]  /*25170*/  ISETP.GT.AND P2, PT, R9, R5, PT ;  /* 0x000000050900720c */ /* 0x000fe20003f44270 */
[----:B------:R-:W-:Y:S02]  /*25180*/  VIADD R27, R27, 0x1 ;  /* 0x000000011b1b7836 */ /* 0x000fe40000000000 */
[----:B------:R-:W-:-:S03]  /*25190*/  VIADD R9, R9, 0xffffffff ;  /* 0xffffffff09097836 */ /* 0x000fc60000000000 */
[----:B------:R-:W-:-:S04]  /*251a0*/  ISETP.NE.AND P1, PT, R27, 0x2, PT ;  /* 0x000000021b00780c */ /* 0x000fc80003f25270 */
[----:B------:R-:W-:Y:S02]  /*251b0*/  SEL R3, RZ, 0x1, P1 ;  /* 0x00000001ff037807 */ /* 0x000fe40000800000 */
[----:B------:R-:W-:Y:S02]  /*251c0*/  SEL R27, R27, RZ, P1 ;  /* 0x000000ff1b1b7207 */ /* 0x000fe40000800000 */
[----:B------:R-:W-:Y:S01]  /*251d0*/  LOP3.LUT R30, R30, R3, RZ, 0x3c, !PT ;  /* 0x000000031e1e7212 */ /* 0x000fe200078e3cff */
[----:B------:R-:W-:Y:S06]  /*251e0*/  @P2 BRA `(.L_x_1925) ;  /* 0xfffffff400342947 */ /* 0x000fec000383ffff */
.L_x_1883:
[----:B------:R-:W-:Y:S05]  /*251f0*/  BSYNC B0 ;  /* 0x0000000000007941 */ /* 0x000fea0003800000 */
.L_x_1882:
[----:B------:R-:W2:Y:S01]  /*25200*/  LDC R0, c[0x0][0x448] ;  /* 0x00011200ff007b82 */ /* 0x000ea20000000800 */
[----:B------:R-:W-:Y:S01]  /*25210*/  VIADD R5, R28, 0x7f ;  /* 0x0000007f1c057836 */ /* 0x000fe20000000000 */
[----:B------:R-:W-:Y:S06]  /*25220*/  @!P0 WARPSYNC.ALL ;  /* 0x0000000000008948 */ /* 0x000fec0003800000 */
[----:B------:R-:W-:Y:S01]  /*25230*/  @!P0 BAR.SYNC.DEFER_BLOCKING 0xc, 0x180 ;  /* 0x0306000000008b1d */ /* 0x000fe20000010000 */
[----:B--2---:R-:W-:-:S13]  /*25240*/  ISETP.NE.AND P1, PT, R0, 0x1, PT ;  /* 0x000000010000780c */ /* 0x004fda0003f25270 */
[----:B------:R-:W2:Y:S08]  /*25250*/  @P1 LDC R0, c[0x0][0x44c] ;  /* 0x00011300ff001b82 */ /* 0x000eb00000000800 */
[----:B------:R-:W3:Y:S01]  /*25260*/  @P1 LDC R3, c[0x0][0x450] ;  /* 0x00011400ff031b82 */ /* 0x000ee20000000800 */
[----:B--2---:R-:W-:-:S05]  /*25270*/  @P1 IMAD.HI.U32 R0, R5, R0, RZ ;  /* 0x0000000005001227 */ /* 0x004fca00078e00ff */
[----:B---3--:R-:W-:Y:S02]  /*25280*/  @P1 SHF.R.U32.HI R5, RZ, R3, R0 ;  /* 0x00000003ff051219 */ /* 0x008fe40000011600 */
[----:B------:R-:W2:Y:S03]  /*25290*/  LDC.64 R2, c[0x0][0x9e0] ;  /* 0x00027800ff027b82 */ /* 0x000ea60000000a00 */
[----:B------:R-:W-:Y:S01]  /*252a0*/  IMAD.IADD R9, R8, 0x1, R5 ;  /* 0x0000000108097824 */ /* 0x000fe200078e0205 */
[----:B--2---:R-:W-:-:S03]  /*252b0*/  ISETP.GE.AND P2, PT, R3, 0x1, PT ;  /* 0x000000010300780c */ /* 0x004fc60003f46270 */
[----:B------:R-:W-:-:S10]  /*252c0*/  IMAD.IADD R2, R9, 0x1, R2 ;  /* 0x0000000109027824 */ /* 0x000fd400078e0202 */
[----:B------:R-:W-:Y:S05]  /*252d0*/  @!P2 BRA `(.L_x_1926) ;  /* 0x000000000048a947 */ /* 0x000fea0003800000 */
        /* <DEDUP_REMOVED lines=11> */
.L_x_1928:
[----:B------:R-:W-:-:S13]  /*25390*/  ISETP.NE.AND P0, PT, R3, 0x1, PT ;  /* 0x000000010300780c */ /* 0x000fda0003f05270 */
[----:B------:R-:W2:Y:S02]  /*253a0*/  @P0 LDC.64 R4, c[0x0][0x9e8] ;  /* 0x00027a00ff040b82 */ /* 0x000ea40000000a00 */
[----:B--2---:R-:W-:-:S05]  /*253b0*/  @P0 IMAD.HI.U32 R4, R0, R4, RZ ;  /* 0x0000000400040227 */ /* 0x004fca00078e00ff */
[----:B------:R-:W-:-:S07]  /*253c0*/  @P0 SHF.R.U32.HI R0, RZ, R5, R4 ;  /* 0x00000005ff000219 */ /* 0x000fce0000011604 */
.L_x_1929:
[----:B------:R-:W-:Y:S05]  /*253d0*/  BSYNC B0 ;  /* 0x0000000000007941 */ /* 0x000fea0003800000 */
.L_x_1927:
[----:B------:R-:W-:-:S05]  /*253e0*/  IMAD R5, R0, R3, R3 ;  /* 0x0000000300057224 */ /* 0x000fca00078e0203 */
[----:B------:R-:W-:-:S07]  /*253f0*/  VIMNMX R2, R2, R5, PT ;  /* 0x0000000502027248 */ /* 0x000fce0003fe0100 */
.L_x_1926:
[----:B------:R-:W-:Y:S01]  /*25400*/  VIADD R2, R2, 0x3f ;  /* 0x0000003f02027836 */ /* 0x000fe20000000000 */
[----:B------:R-:W2:Y:S01]  /*25410*/  @P1 LDC R9, c[0x0][0x44c] ;  /* 0x00011300ff091b82 */ /* 0x000ea20000000800 */
[----:B------:R-:W-:-:S03]  /*25420*/  ULDC UR4, c[0x0][0x9dc] ;  /* 0x0002770000047ab9 */ /* 0x000fc60000000800 */
[----:B------:R-:W-:-:S04]  /*25430*/  SHF.R.S32.HI R5, RZ, 0x1f, R2 ;  /* 0x0000001fff057819 */ /* 0x000fc80000011402 */
[----:B------:R-:W3:Y:S01]  /*25440*/  @P1 LDC R0, c[0x0][0x450] ;  /* 0x00011400ff001b82 */ /* 0x000ee20000000800 */
[----:B------:R-:W-:Y:S01]  /*25450*/  LEA.HI R5, R5, R2, RZ, 0x6 ;  /* 0x0000000205057211 */ /* 0x000fe200078f30ff */
[----:B------:R-:W-:-:S03]  /*25460*/  IMAD.MOV.U32 R2, RZ, RZ, R28 ;  /* 0x000000ffff027224 */ /* 0x000fc600078e001c */
[----:B------:R-:W-:-:S04]  /*25470*/  SHF.R.S32.HI R5, RZ, 0x6, R5 ;  /* 0x00000006ff057819 */ /* 0x000fc80000011405 */
[----:B------:R-:W-:-:S05]  /*25480*/  VIMNMX R26, R10, R5, PT ;  /* 0x000000050a1a7248 */ /* 0x000fca0003fe0100 */
[----:B------:R4:W-:Y:S01]  /*25490*/  STL [R1+0x30], R26 ;  /* 0x0000301a01007387 */ /* 0x0009e20000100800 */
[----:B--2---:R-:W-:-:S05]  /*254a0*/  @P1 IMAD.HI.U32 R9, R28, R9, RZ ;  /* 0x000000091c091227 */ /* 0x004fca00078e00ff */
[----:B---3--:R-:W-:-:S05]  /*254b0*/  @P1 SHF.R.U32.HI R2, RZ, R0, R9 ;  /* 0x00000000ff021219 */ /* 0x008fca0000011609 */
[----:B------:R-:W-:-:S04]  /*254c0*/  IMAD.IADD R7, R7, 0x1, R2 ;  /* 0x0000000107077824 */ /* 0x000fc800078e0202 */
[----:B------:R-:W-:Y:S01]  /*254d0*/  VIADD R0, R7, -UR4 ;  /* 0x8000000407007c36 */ /* 0x000fe20008000000 */
[----:B----4-:R-:W-:Y:S06]  /*254e0*/  @!P2 BRA `(.L_x_1930) ;  /* 0x000000000044a947 */ /* 0x010fec0003800000 */
        /* <DEDUP_REMOVED lines=10> */
.L_x_1932:
[----:B------:R-:W-:-:S13]  /*25590*/  ISETP.NE.AND P0, PT, R3, 0x1, PT ;  /* 0x000000010300780c */ /* 0x000fda0003f05270 */
[----:B------:R-:W2:Y:S02]  /*255a0*/  @P0 LDC.64 R4, c[0x0][0x9e8] ;  /* 0x00027a00ff040b82 */ /* 0x000ea40000000a00 */
[----:B--2---:R-:W-:-:S05]  /*255b0*/  @P0 IMAD.HI.U32 R4, R7, R4, RZ ;  /* 0x0000000407040227 */ /* 0x004fca00078e00ff */
[----:B------:R-:W-:-:S07]  /*255c0*/  @P0 SHF.R.U32.HI R7, RZ, R5, R4 ;  /* 0x00000005ff070219 */ /* 0x000fce0000011604 */
.L_x_1933:
[----:B------:R-:W-:Y:S05]  /*255d0*/  BSYNC B0 ;  /* 0x0000000000007941 */ /* 0x000fea0003800000 */
.L_x_1931:
[----:B------:R-:W-:-:S05]  /*255e0*/  IMAD R3, R7, R3, RZ ;  /* 0x0000000307037224 */ /* 0x000fca00078e02ff */
[----:B------:R-:W-:-:S07]  /*255f0*/  VIMNMX R0, R0, R3, !PT ;  /* 0x0000000300007248 */ /* 0x000fce0007fe0100 */
.L_x_1930:
[----:B------:R-:W-:Y:S01]  /*25600*/  SHF.R.S32.HI R3, RZ, 0x1f, R0 ;  /* 0x0000001fff037819 */ /* 0x000fe20000011400 */
[----:B------:R-:W-:Y:S03]  /*25610*/  BSSY B7, `(.L_x_1934) ;  /* 0x000036d000077945 */ /* 0x000fe60003800000 */
[----:B------:R-:W-:-:S04]  /*25620*/  LEA.HI R3, R3, R0, RZ, 0x6 ;  /* 0x0000000003037211 */ /* 0x000fc800078f30ff */
[----:B------:R-:W-:-:S04]  /*25630*/  SHF.R.S32.HI R3, RZ, 0x6, R3 ;  /* 0x00000006ff037819 */ /* 0x000fc80000011403 */
[----:B------:R-:W-:-:S04]  /*25640*/  VIMNMX R2, RZ, R3, !PT ;  /* 0x00000003ff027248 */ /* 0x000fc80007fe0100 */
[----:B------:R-:W-:Y:S01]  /*25650*/  ISETP.GT.AND P0, PT, R26, R2, PT ;  /* 0x000000021a00720c */ /* 0x000fe20003f04270 */
[----:B------:R2:W-:-:S12]  /*25660*/  STL [R1+0x14], R2 ;  /* 0x0000140201007387 */ /* 0x0005d80000100800 */
[----:B--2---:R-:W-:Y:S05]  /*25670*/  @P0 BRA `(.L_x_1935) ;  /* 0x0000000000440947 */ /* 0x004fea0003800000 */
[----:B------:R-:W2:Y:S02]  /*25680*/  S2R R2, SR_TID.X ;  /* 0x0000000000027919 */ /* 0x000ea40000002100 */
[----:B--2---:R-:W-:-:S04]  /*25690*/  LOP3.LUT R2, R2, 0x7f, RZ, 0xc0, !PT ;  /* 0x0000007f02027812 */ /* 0x004fc800078ec0ff */
[----:B------:R-:W-:-:S13]  /*256a0*/  ISETP.NE.AND P0, PT, R2, RZ, PT ;  /* 0x000000ff0200720c */ /* 0x000fda0003f05270 */
[----:B------:R-:W-:Y:S05]  /*256b0*/  @P0 BRA `(.L_x_1936) ;  /* 0x0000003400880947 */ /* 0x000fea0003800000 */
[----:B------:R-:W2:Y:S01]  /*256c0*/  S2R R5, SR_LANEID ;  /* 0x0000000000057919 */ /* 0x000ea20000000000 */
[----:B------:R-:W-:Y:S01]  /*256d0*/  VOTEU.ANY UR4, UPT, PT ;  /* 0x0000000000047886 */ /* 0x000fe200038e0100 */
[----:B------:R-:W3:Y:S01]  /*256e0*/  LDC.64 R2, c[0x0][0xc60] ;  /* 0x00031800ff027b82 */ /* 0x000ee20000000a00 */
[----:B------:R-:W2:Y:S02]  /*256f0*/  FLO.U32 R0, UR4 ;  /* 0x0000000400007d00 */ /* 0x000ea400080e0000 */
[----:B--2---:R-:W-:-:S06]  /*25700*/  ISETP.EQ.U32.AND P0, PT, R0, R5, PT ;  /* 0x000000050000720c */ /* 0x004fcc0003f02070 */
[----:B------:R-:W3:Y:S07]  /*25710*/  POPC R5, UR4 ;  /* 0x0000000400057d09 */ /* 0x000eee0008000000 */
[----:B---3--:R-:W2:Y:S01]  /*25720*/  @P0 ATOMG.E.ADD.STRONG.GPU PT, R3, desc[UR60][R2.64], R5 ;  /* 0x00000005020309a8 */ /* 0x008ea200081ee1fc */
[----:B------:R-:W3:Y:S02]  /*25730*/  S2R R4, SR_LTMASK ;  /* 0x0000000000047919 */ /* 0x000ee40000003900 */
[----:B---3--:R-:W-:-:S04]  /*25740*/  LOP3.LUT R4, R4, UR4, RZ, 0xc0, !PT ;  /* 0x0000000404047c12 */ /* 0x008fc8000f8ec0ff */
[----:B------:R-:W3:Y:S01]  /*25750*/  POPC R7, R4 ;  /* 0x0000000400077309 */ /* 0x000ee20000000000 */
[----:B--2---:R-:W3:Y:S02]  /*25760*/  SHFL.IDX PT, R0, R3, R0, 0x1f ;  /* 0x00001f0003007589 */ /* 0x004ee400000e0000 */
[----:B---3--:R-:W-:Y:S01]  /*25770*/  IADD3 R16, R0, UR38, R7 ;  /* 0x0000002600107c10 */ /* 0x008fe2000fffe007 */
[----:B------:R-:W-:Y:S06]  /*25780*/  BRA `(.L_x_1936) ;  /* 0x0000003400547947 */ /* 0x000fec0003800000 */
.L_x_1935:
        /* <DEDUP_REMOVED lines=8> */
[----:B------:R-:W-:Y:S02]  /*25810*/  IMAD.U32 R4, RZ, RZ, UR6 ;  /* 0x00000006ff047e24 */ /* 0x000fe4000f8e00ff */
[----:B------:R-:W2:Y:S01]  /*25820*/  LDC.64 R2, c[0x4][R2] ;  /* 0x0100000002027b82 */ /* 0x000ea20000000a00 */
[----:B------:R-:W-:Y:S02]  /*25830*/  IMAD.U32 R5, RZ, RZ, UR7 ;  /* 0x00000007ff057e24 */ /* 0x000fe4000f8e00ff */
[----:B0-----:R-:W-:Y:S02]  /*25840*/  IMAD.U32 R6, RZ, RZ, UR8 ;  /* 0x00000008ff067e24 */ /* 0x001fe4000f8e00ff */
[----:B------:R-:W-:-:S02]  /*25850*/  IMAD.U32 R7, RZ, RZ, UR9 ;  /* 0x00000009ff077e24 */ /* 0x000fc4000f8e00ff */
[----:B------:R-:W-:Y:S02]  /*25860*/  IMAD.U32 R10, RZ, RZ, UR4 ;  /* 0x00000004ff0a7e24 */ /* 0x000fe4000f8e00ff */
[----:B------:R-:W-:Y:S02]  /*25870*/  IMAD.U32 R11, RZ, RZ, UR5 ;  /* 0x00000005ff0b7e24 */ /* 0x000fe4000f8e00ff */
[----:B------:R-:W-:Y:S02]  /*25880*/  IMAD.MOV.U32 R8, RZ, RZ, 0x70 ;  /* 0x00000070ff087424 */ /* 0x000fe400078e00ff */
[----:B------:R-:W-:Y:S02]  /*25890*/  IMAD.MOV.U32 R12, RZ, RZ, 0x1 ;  /* 0x00000001ff0c7424 */ /* 0x000fe400078e00ff */
[----:B------:R-:W-:-:S07]  /*258a0*/  IMAD.MOV.U32 R13, RZ, RZ, RZ ;  /* 0x000000ffff0d7224 */ /* 0x000fce00078e00ff */
[----:B------:R-:W-:-:S07]  /*258b0*/  LEPC R20, `(.L_x_1938) ;  /* 0x000000001014794e */ /* 0x000fce0000000000 */
[----:B-12---:R-:W-:Y:S05]  /*258c0*/  CALL.ABS.NOINC R2 ;  /* 0x0000000002007343 */ /* 0x006fea0003c00000 */
.L_x_1938:
[----:B------:R-:W-:Y:S05]  /*258d0*/  BSYNC B6 ;  /* 0x0000000000067941 */ /* 0x000fea0003800000 */
.L_x_1937:
        /* <DEDUP_REMOVED lines=8> */
[----:B------:R2:W3:Y:S01]  /*25960*/  LDC.64 R2, c[0x4][R17] ;  /* 0x0100000011027b82 */ /* 0x0004e20000000a00 */
[----:B------:R-:W-:Y:S02]  /*25970*/  IMAD.U32 R4, RZ, RZ, UR6 ;  /* 0x00000006ff047e24 */ /* 0x000fe4000f8e00ff */
[----:B------:R-:W-:Y:S02]  /*25980*/  IMAD.U32 R5, RZ, RZ, UR7 ;  /* 0x00000007ff057e24 */ /* 0x000fe4000f8e00ff */
[----:B0-----:R-:W-:Y:S02]  /*25990*/  IMAD.U32 R6, RZ, RZ, UR8 ;  /* 0x00000008ff067e24 */ /* 0x001fe4000f8e00ff */
[----:B------:R-:W-:-:S02]  /*259a0*/  IMAD.U32 R7, RZ, RZ, UR9 ;  /* 0x00000009ff077e24 */ /* 0x000fc4000f8e00ff */
[----:B------:R-:W-:Y:S02]  /*259b0*/  IMAD.U32 R10, RZ, RZ, UR4 ;  /* 0x00000004ff0a7e24 */ /* 0x000fe4000f8e00ff */
[----:B------:R-:W-:Y:S02]  /*259c0*/  IMAD.U32 R11, RZ, RZ, UR5 ;  /* 0x00000005ff0b7e24 */ /* 0x000fe4000f8e00ff */
[----:B------:R-:W-:Y:S02]  /*259d0*/  IMAD.MOV.U32 R8, RZ, RZ, 0x70 ;  /* 0x00000070ff087424 */ /* 0x000fe400078e00ff */
[----:B------:R-:W-:Y:S02]  /*259e0*/  IMAD.MOV.U32 R12, RZ, RZ, 0x1 ;  /* 0x00000001ff0c7424 */ /* 0x000fe400078e00ff */
[----:B--2---:R-:W-:-:S07]  /*259f0*/  IMAD.MOV.U32 R13, RZ, RZ, RZ ;  /* 0x000000ffff0d7224 */ /* 0x004fce00078e00ff */
[----:B------:R-:W-:-:S07]  /*25a00*/  LEPC R20, `(.L_x_1941) ;  /* 0x000000001014794e */ /* 0x000fce0000000000 */
[----:B-1-3--:R-:W-:Y:S05]  /*25a10*/  CALL.ABS.NOINC R2 ;  /* 0x0000000002007343 */ /* 0x00afea0003c00000 */
.L_x_1941:
        /* <DEDUP_REMOVED lines=15> */
.L_x_1940:
[----:B------:R-:W-:Y:S05]  /*25b10*/  BSYNC B6 ;  /* 0x0000000000067941 */ /* 0x000fea0003800000 */
.L_x_1939:
[----:B------:R-:W-:Y:S01]  /*25b20*/  ULDC.64 UR4, c[0x0][0x9f8] ;  /* 0x00027e0000047ab9 */ /* 0x000fe20000000a00 */
[----:B------:R-:W2:Y:S01]  /*25b30*/  LDL R24, [R1+0xc] ;  /* 0x00000c0001187983 */ /* 0x000ea20000100800 */
[----:B------:R-:W-:-:S03]  /*25b40*/  ISETP.NE.U32.AND P0, PT, RZ, UR4, PT ;  /* 0x00000004ff007c0c */ /* 0x000fc6000bf05070 */
[----:B------:R-:W3:Y:S01]  /*25b50*/  LDL R21, [R1+0x10] ;  /* 0x0000100001157983 */ /* 0x000ee20000100800 */
[----:B------:R-:W-:Y:S01]  /*25b60*/  ISETP.NE.AND.EX P0, PT, RZ, UR5, PT, P0 ;  /* 0x00000005ff007c0c */ /* 0x000fe2000bf05300 */
[----:B------:R-:W-:Y:S01]  /*25b70*/  IMAD.MOV.U32 R33, RZ, RZ, R19 ;  /* 0x000000ffff217224 */ /* 0x000fe200078e0013 */
[----:B------:R-:W4:Y:S01]  /*25b80*/  LDC R7, c[0x0][0x430] ;  /* 0x00010c00ff077b82 */ /* 0x000f220000000800 */
[----:B------:R-:W3:Y:S01]  /*25b90*/  LDL R17, [R1+0x44] ;  /* 0x0000440001117983 */ /* 0x000ee20000100800 */
[----:B------:R-:W0:Y:S01]  /*25ba0*/  S2R R20, SR_TID.X ;  /* 0x0000000000147919 */ /* 0x000e220000002100 */
[----:B------:R-:W-:Y:S01]  /*25bb0*/  VIADD R8, R26, 0xffffffff ;  /* 0xffffffff1a087836 */ /* 0x000fe20000000000 */
[----:B------:R-:W-:Y:S01]  /*25bc0*/  LOP3.LUT R22, R22, 0xfffffffe, RZ, 0xc0, !PT ;  /* 0xfffffffe16167812 */ /* 0x000fe200078ec0ff */
[----:B------:R-:W-:-:S06]  /*25bd0*/  ULDC UR4, c[0x0][0x2f4] ;  /* 0x0000bd0000047ab9 */ /* 0x000fcc0000000800 */
[----:B------:R-:W1:Y:S02]  /*25be0*/  @P0 LDC.64 R2, c[0x0][0x9f8] ;  /* 0x00027e00ff020b82 */ /* 0x000e640000000a00 */
[----:B-1----:R-:W-:Y:S01]  /*25bf0*/  @P0 IMAD.WIDE R2, R19, 0x4, R2 ;  /* 0x0000000413020825 */ /* 0x002fe200078e0202 */
[----:B0-----:R-:W-:-:S04]  /*25c00*/  LOP3.LUT R20, R20, 0x7f, RZ, 0xc0, !PT ;  /* 0x0000007f14147812 */ /* 0x001fc800078ec0ff */
[----:B------:R0:W3:Y:S01]  /*25c10*/  @P0 LDG.E R33, desc[UR60][R2.64] ;  /* 0x0000003c02210981 */ /* 0x0000e2000c1e1900 */
[----:B------:R-:W-:Y:S02]  /*25c20*/  SHF.R.U32.HI R32, RZ, 0x3, R20 ;  /* 0x00000003ff207819 */ /* 0x000fe40000011614 */
[----:B------:R-:W1:Y:S01]  /*25c30*/  S2R R20, SR_TID.X ;  /* 0x0000000000147919 */ /* 0x000e620000002100 */
[----:B----4-:R-:W-:-:S13]  /*25c40*/  ISETP.NE.AND P1, PT, R7, 0x1, PT ;  /* 0x000000010700780c */ /* 0x010fda0003f25270 */
[----:B------:R-:W4:Y:S08]  /*25c50*/  @P1 LDC R6, c[0x0][0x434] ;  /* 0x00010d00ff061b82 */ /* 0x000f300000000800 */
[----:B------:R-:W0:Y:S01]  /*25c60*/  @P1 LDC R0, c[0x0][0x438] ;  /* 0x00010e00ff001b82 */ /* 0x000e220000000800 */
[----:B-1----:R-:W-:-:S05]  /*25c70*/  IMAD.SHL.U32 R20, R20, 0x10, RZ ;  /* 0x0000001014147824 */ /* 0x002fca00078e00ff */
[----:B------:R-:W-:-:S05]  /*25c80*/  LOP3.LUT R20, R32, 0x70, R20, 0xf8, !PT ;  /* 0x0000007020147812 */ /* 0x000fca00078ef814 */
[----:B------:R-:W-:Y:S01]  /*25c90*/  IMAD R5, R8, 0x40, R20 ;  /* 0x0000004008057824 */ /* 0x000fe200078e0214 */
[----:B------:R-:W-:-:S04]  /*25ca0*/  LOP3.LUT R11, R37, 0x40, RZ, 0xfc, !PT ;  /* 0x00000040250b7812 */ /* 0x000fc800078efcff */
[----:B------:R-:W-:Y:S02]  /*25cb0*/  ISETP.GE.AND P3, PT, R11, UR4, PT ;  /* 0x000000040b007c0c */ /* 0x000fe4000bf66270 */
[----:B------:R-:W-:-:S04]  /*25cc0*/  LOP3.LUT R10, R37, 0x80, RZ, 0xfc, !PT ;  /* 0x00000080250a7812 */ /* 0x000fc800078efcff */
[----:B------:R-:W-:Y:S01]  /*25cd0*/  ISETP.GE.AND P2, PT, R10, UR4, PT ;  /* 0x000000040a007c0c */ /* 0x000fe2000bf46270 */
[----:B------:R-:W-:Y:S01]  /*25ce0*/  UMOV UR5, 0xffffffff ;  /* 0xffffffff00057882 */ /* 0x000fe20000000000 */
[----:B--2---:R-:W-:-:S04]  /*25cf0*/  ISETP.GE.AND P0, PT, R5, R24, PT ;  /* 0x000000180500720c */ /* 0x004fc80003f06270 */
[----:B------:R-:W-:Y:S01]  /*25d00*/  ISETP.GT.U32.OR P0, PT, R20, 0x3f, P0 ;  /* 0x0000003f1400780c */ /* 0x000fe20000704470 */
[----:B---3--:R-:W-:-:S04]  /*25d10*/  IMAD.IADD R5, R5, 0x1, R21 ;  /* 0x0000000105057824 */ /* 0x008fc800078e0215 */
[----:B----4-:R-:W-:-:S08]  /*25d20*/  @P1 IMAD.HI.U32 R6, R5, R6, RZ ;  /* 0x0000000605061227 */ /* 0x010fd000078e00ff */
[----:B0-----:R-:W0:Y:S01]  /*25d30*/  @!P0 LDC.64 R2, c[0x0][0x428] ;  /* 0x00010a00ff028b82 */ /* 0x001e220000000a00 */
[----:B------:R-:W-:Y:S01]  /*25d40*/  IMAD.MOV.U32 R4, RZ, RZ, R5 ;  /* 0x000000ffff047224 */ /* 0x000fe200078e0005 */
[----:B------:R-:W-:-:S05]  /*25d50*/  @P1 SHF.R.U32.HI R4, RZ, R0, R6 ;  /* 0x00000000ff041219 */ /* 0x000fca0000011606 */
[----:B------:R-:W-:-:S04]  /*25d60*/  IMAD.MOV R0, RZ, RZ, -R4 ;  /* 0x000000ffff007224 */ /* 0x000fc800078e0a04 */
[----:B------:R-:W-:Y:S01]  /*25d70*/  IMAD R0, R7, R0, R5 ;  /* 0x0000000007007224 */ /* 0x000fe200078e0205 */
[--C-:B------:R-:W-:Y:S02]  /*25d80*/  @!P0 SHF.R.S32.HI R5, RZ, 0x1f, R4.reuse ;  /* 0x0000001fff058819 */ /* 0x100fe40000011404 */
[----:B------:R-:W-:Y:S01]  /*25d90*/  SHF.R.S32.HI R9, RZ, 0x1f, R33 ;  /* 0x0000001fff097819 */ /* 0x000fe20000011421 */
[----:B0-----:R-:W-:-:S04]  /*25da0*/  @!P0 IMAD.WIDE.U32 R4, R33, R2, R4 ;  /* 0x0000000221048225 */ /* 0x001fc800078e0004 */
[----:B------:R-:W-:-:S04]  /*25db0*/  @!P0 IMAD R6, R9, R2, RZ ;  /* 0x0000000209068224 */ /* 0x000fc800078e02ff */
[----:B------:R-:W-:Y:S02]  /*25dc0*/  @!P0 IMAD R7, R33, R3, R6 ;  /* 0x0000000321078224 */ /* 0x000fe400078e0206 */
[----:B------:R-:W0:Y:S02]  /*25dd0*/  @!P0 LDC.64 R2, c[0x0][0x418] ;  /* 0x00010600ff028b82 */ /* 0x000e240000000a00 */
[----:B------:R-:W-:Y:S01]  /*25de0*/  @!P0 IMAD.IADD R7, R5, 0x1, R7 ;  /* 0x0000000105078824 */ /* 0x000fe200078e0207 */
[----:B0-----:R-:W-:Y:S01]  /*25df0*/  @!P0 LEA R6, P1, R4, R2, 0x2 ;  /* 0x0000000204068211 */ /* 0x001fe200078210ff */
[----:B------:R-:W-:-:S03]  /*25e00*/  IMAD.MOV.U32 R2, RZ, RZ, RZ ;  /* 0x000000ffff027224 */ /* 0x000fc600078e00ff */
[----:B------:R-:W-:Y:S02]  /*25e10*/  @!P0 LEA.HI.X R7, R4, R3, R7, 0x2, P1 ;  /* 0x0000000304078211 */ /* 0x000fe400008f1407 */
[----:B------:R-:W-:-:S03]  /*25e20*/  ISETP.GT.U32.AND P1, PT, R20, 0x3f, PT ;  /* 0x0000003f1400780c */ /* 0x000fc60003f24070 */
[----:B------:R0:W5:Y:S01]  /*25e30*/  @!P0 LDG.E R2, desc[UR60][R6.64] ;  /* 0x0000003c06028981 */ /* 0x000162000c1e1900 */
[----:B------:R-:W-:-:S09]  /*25e40*/  ISETP.NE.AND P0, PT, R17, 0x3, PT ;  /* 0x000000031100780c */ /* 0x000fd20003f05270 */
[----:B------:R-:W-:Y:S02]  /*25e50*/  @P1 LOP3.LUT R22, R22, 0x1, RZ, 0xfc, !PT ;  /* 0x0000000116161812 */ /* 0x000fe400078efcff */
[----:B------:R-:W-:Y:S02]  /*25e60*/  ISETP.GE.AND P1, PT, R37, UR4, PT ;  /* 0x0000000425007c0c */ /* 0x000fe4000bf26270 */
[----:B------:R-:W-:-:S04]  /*25e70*/  LOP3.LUT R22, R22, 0xffffffdf, RZ, 0xc0, !PT ;  /* 0xffffffdf16167812 */ /* 0x000fc800078ec0ff */
[----:B------:R-:W-:-:S04]  /*25e80*/  @P0 LOP3.LUT R22, R22, 0x20, RZ, 0xfc, !PT ;  /* 0x0000002016160812 */ /* 0x000fc800078efcff */
[----:B------:R-:W-:-:S04]  /*25e90*/  LOP3.LUT R22, R22, 0xffffffef, RZ, 0xc0, !PT ;  /* 0xffffffef16167812 */ /* 0x000fc800078ec0ff */
[----:B------:R-:W-:Y:S01]  /*25ea0*/  @P1 LOP3.LUT R22, R22, 0x10, RZ, 0xfc, !PT ;  /* 0x0000001016161812 */ /* 0x000fe200078efcff */
[----:B------:R1:W-:Y:S03]  /*25eb0*/  STL [R1+0x18], R9 ;  /* 0x0000180901007387 */ /* 0x0003e60000100800 */
[----:B------:R-:W-:-:S04]  /*25ec0*/  LOP3.LUT R22, R22, 0xfffffff7, RZ, 0xc0, !PT ;  /* 0xfffffff716167812 */ /* 0x000fc800078ec0ff */
[----:B------:R-:W-:Y:S02]  /*25ed0*/  @P3 LOP3.LUT R22, R22, 0x8, RZ, 0xfc, !PT ;  /* 0x0000000816163812 */ /* 0x000fe400078efcff */
[----:B-1----:R-:W-:Y:S02]  /*25ee0*/  LOP3.LUT R9, R37, 0xc0, RZ, 0xfc, !PT ;  /* 0x000000c025097812 */ /* 0x002fe400078efcff */
[----:B------:R-:W-:Y:S02]  /*25ef0*/  LOP3.LUT R22, R22, 0xfffffffd, RZ, 0xc0, !PT ;  /* 0xfffffffd16167812 */ /* 0x000fe400078ec0ff */
[----:B------:R-:W-:Y:S02]  /*25f00*/  ISETP.GE.AND P1, PT, R9, UR4, PT ;  /* 0x0000000409007c0c */ /* 0x000fe4000bf26270 */
[----:B------:R-:W-:-:S04]  /*25f10*/  LOP3.LUT R22, R22, 0xfffffffb, RZ, 0xc0, !PT ;  /* 0xfffffffb16167812 */ /* 0x000fc800078ec0ff */
[----:B------:R-:W-:-:S07]  /*25f20*/  @P2 LOP3.LUT R22, R22, 0x4, RZ, 0xfc, !PT ;  /* 0x0000000416162812 */ /* 0x000fce00078efcff */
[----:B------:R-:W-:Y:S01]  /*25f30*/  @P1 LOP3.LUT R22, R22, 0x2, RZ, 0xfc, !PT ;  /* 0x0000000216161812 */ /* 0x000fe200078efcff */
[----:B0-----:R-:W-:Y:S06]  /*25f40*/  BRA.DIV UR5, `(.L_x_1942) ;  /* 0x0000005a05747947 */ /* 0x001fec000b800000 */
.L_x_2095:
[----:B------:R-:W-:Y:S01]  /*25f50*/  SHF.R.S32.HI R32, RZ, 0x1f, R18 ;  /* 0x0000001fff207819 */ /* 0x000fe20000011412 */
[----:B------:R-:W-:Y:S01]  /*25f60*/  IMAD.MOV.U32 R26, RZ, RZ, R8 ;  /* 0x000000ffff1a7224 */ /* 0x000fe200078e0008 */
[----:B------:R-:W-:Y:S06]  /*25f70*/  @!P0 BRA `(.L_x_1943) ;  /* 0x0000000000048947 */ /* 0x000fec0003800000 */
[----:B------:R-:W-:Y:S01]  /*25f80*/  BPT.TRAP 0x1 ;  /* 0x000000040000795c */ /* 0x000fe20000300000 */
.L_x_1943:
        /* <DEDUP_REMOVED lines=19> */
[C---:B------:R-:W-:Y:S02]  /*260c0*/  LEA R17, P0, R4.reuse, UR4, 0x1 ;  /* 0x0000000404117c11 */ /* 0x040fe4000f8008ff */
[----:B------:R-:W-:Y:S02]  /*260d0*/  SHF.L.U32 R5, R29, 0x1f, RZ ;  /* 0x0000001f1d057819 */ /* 0x000fe400000006ff */
[----:B------:R-:W-:Y:S01]  /*260e0*/  LEA.HI.X R24, R4, UR5, R24, 0x1, P0 ;  /* 0x0000000504187c11 */ /* 0x000fe200080f0c18 */
[----:B------:R-:W-:-:S07]  /*260f0*/  IMAD R4, R25, 0x8, R23 ;  /* 0x0000000819047824 */ /* 0x000fce00078e0217 */
[----:B------:R-:W0:Y:S02]  /*26100*/  SYNCS.PHASECHK.TRANS64.TRYWAIT P0, [R4+URZ+0x30840], R5 ;  /* 0x03084005040075a7 */ /* 0x000e24000800017f */
[----:B0-----:R-:W-:Y:S05]  /*26110*/  @!P0 BRA `(.L_x_1945) ;  /* 0x0000005800348947 */ /* 0x001fea0003800000 */
.L_x_2096:
[----:B------:R-:W-:Y:S05]  /*26120*/  BSYNC B0 ;  /* 0x0000000000007941 */ /* 0x000fea0003800000 */
.L_x_1944:
[----:B------:R-:W0:Y:S01]  /*26130*/  LDL R11, [R1+0xc] ;  /* 0x00000c00010b7983 */ /* 0x000e220000100800 */
[----:B------:R-:W-:Y:S01]  /*26140*/  ULDC.64 UR4, c[0x0][0x300] ;  /* 0x0000c00000047ab9 */ /* 0x000fe20000000a00 */
[----:B------:R-:W-:Y:S01]  /*26150*/  LOP3.LUT P5, RZ, R22, 0x10, RZ, 0xc0, !PT ;  /* 0x0000001016ff7812 */ /* 0x000fe200078ac0ff */
[----:B------:R-:W-:Y:S01]  /*26160*/  IMAD R3, R3, UR4, RZ ;  /* 0x0000000403037c24 */ /* 0x000fe2000f8e02ff */
[----:B------:R-:W1:Y:S01]  /*26170*/  S2R R10, SR_TID.X ;  /* 0x00000000000a7919 */ /* 0x000e620000002100 */
[----:B------:R-:W-:Y:S01]  /*26180*/  IMAD.WIDE.U32 R6, R0, UR4, RZ ;  /* 0x0000000400067c25 */ /* 0x000fe2000f8e00ff */
[C---:B------:R-:W-:Y:S02]  /*26190*/  LOP3.LUT P4, RZ, R22.reuse, 0x8, RZ, 0xc0, !PT ;  /* 0x0000000816ff7812 */ /* 0x040fe4000788c0ff */
[----:B------:R-:W-:Y:S01]  /*261a0*/  LOP3.LUT P3, RZ, R22, 0x4, RZ, 0xc0, !PT ;  /* 0x0000000416ff7812 */ /* 0x000fe2000786c0ff */
[----:B------:R-:W-:Y:S01]  /*261b0*/  IMAD R3, R0, UR5, R3 ;  /* 0x0000000500037c24 */ /* 0x000fe2000f8e0203 */
[----:B------:R-:W-:Y:S01]  /*261c0*/  ULDC.64 UR4, c[0x0][0x310] ;  /* 0x0000c40000047ab9 */ /* 0x000fe20000000a00 */
[----:B------:R-:W-:Y:S01]  /*261d0*/  LOP3.LUT P2, RZ, R22, 0x2, RZ, 0xc0, !PT ;  /* 0x0000000216ff7812 */ /* 0x000fe2000784c0ff */
[----:B------:R-:W-:-:S02]  /*261e0*/  IMAD R9, R9, UR4, RZ ;  /* 0x0000000409097c24 */ /* 0x000fc4000f8e02ff */
[----:B------:R-:W-:Y:S02]  /*261f0*/  IMAD.IADD R7, R7, 0x1, R3 ;  /* 0x0000000107077824 */ /* 0x000fe400078e0203 */
[----:B------:R-:W-:-:S04]  /*26200*/  IMAD.WIDE.U32 R6, R2, UR4, R6 ;  /* 0x0000000402067c25 */ /* 0x000fc8000f8e0006 */
[----:B------:R-:W-:Y:S01]  /*26210*/  IMAD R2, R2, UR5, R9 ;  /* 0x0000000502027c24 */ /* 0x000fe2000f8e0209 */
[----:B------:R-:W-:Y:S02]  /*26220*/  ULDC.64 UR4, c[0x0][0x308] ;  /* 0x0000c20000047ab9 */ /* 0x000fe40000000a00 */
[----:B------:R-:W-:Y:S02]  /*26230*/  IMAD R0, R32, UR4, RZ ;  /* 0x0000000420007c24 */ /* 0x000fe4000f8e02ff */
[----:B------:R-:W-:Y:S02]  /*26240*/  IMAD.IADD R3, R7, 0x1, R2 ;  /* 0x0000000107037824 */ /* 0x000fe400078e0202 */
[----:B------:R-:W-:Y:S02]  /*26250*/  IMAD.MOV.U32 R2, RZ, RZ, R6 ;  /* 0x000000ffff027224 */ /* 0x000fe400078e0006 */
[C---:B------:R-:W-:Y:S02]  /*26260*/  IMAD R0, R18.reuse, UR5, R0 ;  /* 0x0000000512007c24 */ /* 0x040fe4000f8e0200 */
[----:B------:R-:W-:Y:S01]  /*26270*/  IMAD.WIDE.U32 R2, R18, UR4, R2 ;  /* 0x0000000412027c25 */ /* 0x000fe2000f8e0002 */
[----:B------:R-:W-:Y:S01]  /*26280*/  ULDC.64 UR4, c[0x0][0x2e8] ;  /* 0x0000ba0000047ab9 */ /* 0x000fe20000000a00 */
[----:B-1----:R-:W-:-:S02]  /*26290*/  LOP3.LUT R10, R10, 0x7f, RZ, 0xc0, !PT ;  /* 0x0000007f0a0a7812 */ /* 0x002fc400078ec0ff */
[----:B------:R-:W-:Y:S01]  /*262a0*/  IMAD.IADD R6, R3, 0x1, R0 ;  /* 0x0000000103067824 */ /* 0x000fe200078e0200 */
[C---:B------:R-:W-:Y:S01]  /*262b0*/  LEA R0, P0, R2.reuse, UR4, 0x1 ;  /* 0x0000000402007c11 */ /* 0x040fe2000f8008ff */
[----:B------:R-:W-:Y:S01]  /*262c0*/  UMOV UR4, 0xffffffff ;  /* 0xffffffff00047882 */ /* 0x000fe20000000000 */
[----:B------:R-:W-:Y:S01]  /*262d0*/  SHF.R.U32.HI R10, RZ, 0x3, R10 ;  /* 0x00000003ff0a7819 */ /* 0x000fe2000001160a */
[----:B------:R-:W-:Y:S01]  /*262e0*/  IMAD R7, R25, 0x4000, R34 ;  /* 0x0000400019077824 */ /* 0x000fe200078e0222 */
[----:B------:R-:W-:Y:S01]  /*262f0*/  LEA.HI.X R6, R2, UR5, R6, 0x1, P0 ;  /* 0x0000000502067c11 */ /* 0x000fe200080f0c06 */
[----:B0-----:R-:W-:-:S04]  /*26300*/  IMAD R5, R8, -0x40, R11 ;  /* 0xffffffc008057824 */ /* 0x001fc800078e020b */
        /* <DEDUP_REMOVED lines=37> */
.L_x_2106:
[----:B------:R-:W-:-:S13]  /*26560*/  ISETP.GE.AND P0, PT, R5, 0x31, PT ;  /* 0x000000310500780c */ /* 0x000fda0003f06270 */
[----:B0-----:R-:W-:Y:S01]  /*26570*/  @P0 LEA R2, P1, R37, R0, 0x1 ;  /* 0x0000000025020211 */ /* 0x001fe200078208ff */
[----:B------:R-:W-:-:S04]  /*26580*/  @P0 IMAD R7, R7, 0x2, R23 ;  /* 0x0000000207070824 */ /* 0x000fc800078e0217 */
[----:B--2---:R-:W-:-:S05]  /*26590*/  @P0 IMAD.X R3, RZ, RZ, R8, P1 ;  /* 0x000000ffff030224 */ /* 0x004fca00008e0608 */
        /* <DEDUP_REMOVED lines=9> */
.L_x_1947:
[----:B------:R-:W-:Y:S02]  /*26630*/  PLOP3.LUT P1, PT, P1, P0, PT, 0xa2, 0x0 ;  /* 0x000000000000781c */ /* 0x000fe40000f21472 */
[----:B------:R-:W-:-:S08]  /*26640*/  @P0 R2UR P1, UR4, R4 ;  /* 0x00000000040402ca */ /* 0x000fd00000020000 */
[----:B------:R-:W-:-:S05]  /*26650*/  @P0 PLOP3.LUT P0, PT, P1, PT, PT, 0x80, 0x0 ;  /* 0x000000000000081c */ /* 0x000fca0000f0f070 */
[----:B------:R-:W-:Y:S01]  /*26660*/  @!P1 SYNCS.ARRIVE.TRANS64.RED.A0T1 RZ, [UR4+0x30830], RZ ;  /* 0x030830ffffff99a7 */ /* 0x000fe20008200404 */
[----:B------:R-:W-:Y:S07]  /*26670*/  @!P1 ARRIVES.LDGSTSBAR.64.TRANSCNT [UR4+0x30830] ;  /* 0x03083000ff0099b0 */ /* 0x000fee0008000a84 */
[----:B------:R-:W-:Y:S05]  /*26680*/  @P0 BRA.U.ANY `(.L_x_1947) ;  /* 0xfffffffd00e80947 */ /* 0x000fea000393ffff */
[----:B------:R-:W-:Y:S01]  /*26690*/  NOP ;  /* 0x0000000000007918 */ /* 0x000fe20000000000 */
[----:B------:R-:W2:Y:S02]  /*266a0*/  LDL R0, [R1+0x44] ;  /* 0x0000440001007983 */ /* 0x000ea40000100800 */
[----:B--2---:R-:W-:-:S13]  /*266b0*/  ISETP.NE.AND P2, PT, R0, 0x3, PT ;  /* 0x000000030000780c */ /* 0x004fda0003f45270 */
[----:B------:R-:W-:Y:S05]  /*266c0*/  @!P2 BRA `(.L_x_1948) ;  /* 0x000000000004a947 */ /* 0x000fea0003800000 */
[----:B------:R-:W-:Y:S01]  /*266d0*/  BPT.TRAP 0x1 ;  /* 0x000000040000795c */ /* 0x000fe20000300000 */
.L_x_1948:
[----:B------:R1:W-:Y:S02]  /*266e0*/  SYNCS.ARRIVE.TRANS64.A1T0 RZ, [R4+URZ+0x30830], RZ ;  /* 0x030830ff04ff79a7 */ /* 0x0003e4000810003f */
[----:B------:R-:W-:Y:S05]  /*266f0*/  WARPSYNC.ALL ;  /* 0x0000000000007948 */ /* 0x000fea0003800000 */
[----:B------:R-:W-:Y:S01]  /*26700*/  ULDC.64 UR4, c[0x0][0xa00] ;  /* 0x0002800000047ab9 */ /* 0x000fe20000000a00 */
[----:B------:R-:W-:Y:S01]  /*26710*/  VIADD R0, R23, 0x10400 ;  /* 0x0001040017007836 */ /* 0x000fe20000000000 */
[----:B------:R-:W-:Y:S01]  /*26720*/  BAR.SYNC.DEFER_BLOCKING 0x8, 0x180 ;  /* 0x0206000000007b1d */ /* 0x000fe20000010000 */
[----:B------:R-:W-:-:S03]  /*26730*/  ISETP.NE.U32.AND P0, PT, RZ, UR4, PT ;  /* 0x00000004ff007c0c */ /* 0x000fc6000bf05070 */
[----:B------:R-:W-:Y:S02]  /*26740*/  LOP3.LUT P1, RZ, R0, 0x3ff, RZ, 0xc0, !PT ;  /* 0x000003ff00ff7812 */ /* 0x000fe4000782c0ff */
[----:B------:R-:W-:Y:S01]  /*26750*/  ISETP.NE.AND.EX P0, PT, RZ, UR5, PT, P0 ;  /* 0x00000005ff007c0c */ /* 0x000fe2000bf05300 */
[----:B------:R-:W-:Y:S01]  /*26760*/  ULDC.64 UR4, c[0x0][0x298] ;  /* 0x0000a60000047ab9 */ /* 0x000fe20000000a00 */
[----:B------:R-:W-:Y:S01]  /*26770*/  SHF.R.S32.HI R0, RZ, 0x1f, R19 ;  /* 0x0000001fff007819 */ /* 0x000fe20000011413 */
[----:B------:R-:W-:Y:S01]  /*26780*/  BSSY B6, `(.L_x_1949) ;  /* 0x000001c000067945 */ /* 0x000fe20003800000 */
[----:B0-----:R-:W-:Y:S02]  /*26790*/  SEL R2, R19, RZ, !P0 ;  /* 0x000000ff13027207 */ /* 0x001fe40004000000 */
[----:B------:R-:W-:-:S05]  /*267a0*/  SEL R0, R0, RZ, !P0 ;  /* 0x000000ff00007207 */ /* 0x000fca0004000000 */
[----:B------:R0:W-:Y:S04]  /*267b0*/  STL [R1+0x38], R0 ;  /* 0x0000380001007387 */ /* 0x0001e80000100800 */
[----:B------:R2:W-:Y:S01]  /*267c0*/  STL [R1+0x24], R2 ;  /* 0x0000240201007387 */ /* 0x0005e20000100800 */
[----:B0-----:R-:W-:Y:S01]  /*267d0*/  SHF.R.S32.HI R0, RZ, 0x1f, R35 ;  /* 0x0000001fff007819 */ /* 0x001fe20000011423 */
[----:B--2---:R-:W-:-:S04]  /*267e0*/  IMAD.WIDE.U32 R2, R35, UR4, RZ ;  /* 0x0000000423027c25 */ /* 0x004fc8000f8e00ff */
[----:B------:R-:W-:Y:S01]  /*267f0*/  IMAD R0, R0, UR4, RZ ;  /* 0x0000000400007c24 */ /* 0x000fe2000f8e02ff */
[----:B------:R0:W-:Y:S03]  /*26800*/  STL.64 [R1+0x28], R2 ;  /* 0x0000280201007387 */ /* 0x0001e60000100a00 */
[----:B------:R-:W-:-:S04]  /*26810*/  IMAD R0, R35, UR5, R0 ;  /* 0x0000000523007c24 */ /* 0x000fc8000f8e0200 */
[----:B------:R-:W-:Y:S01]  /*26820*/  IMAD.IADD R35, R3, 0x1, R0 ;  /* 0x0000000103237824 */ /* 0x000fe200078e0200 */
[----:B------:R-:W-:Y:S06]  /*26830*/  @!P1 BRA `(.L_x_1950) ;  /* 0x0000000000409947 */ /* 0x000fec0003800000 */
        /* <DEDUP_REMOVED lines=16> */
.L_x_1950:
[----:B------:R-:W-:Y:S05]  /*26940*/  BSYNC B6 ;  /* 0x0000000000067941 */ /* 0x000fea0003800000 */
.L_x_1949:
[----:B------:R-:W2:Y:S01]  /*26950*/  LDL.LU R20, [R1+0x38] ;  /* 0x0000380001147983 */ /* 0x000ea20000300800 */
[----:B------:R-:W-:Y:S01]  /*26960*/  ULDC.64 UR4, c[0x0][0x2d8] ;  /* 0x0000b60000047ab9 */ /* 0x000fe20000000a00 */
[----:B------:R-:W3:Y:S02]  /*26970*/  LDC R7, c[0x0][0x448] ;  /* 0x00011200ff077b82 */ /* 0x000ee40000000800 */
[----:B------:R-:W4:Y:S04]  /*26980*/  LDL.LU R21, [R1+0x24] ;  /* 0x0000240001157983 */ /* 0x000f280000300800 */
[----:B0-----:R-:W5:Y:S01]  /*26990*/  LDL.LU.64 R2, [R1+0x28] ;  /* 0x0000280001027983 */ /* 0x001f620000300a00 */
[----:B------:R-:W-:Y:S01]  /*269a0*/  IMAD R0, R32, UR4, RZ ;  /* 0x0000000420007c24 */ /* 0x000fe2000f8e02ff */
[----:B------:R-:W-:-:S02]  /*269b0*/  LOP3.LUT R10, R37, 0x40, RZ, 0xfc, !PT ;  /* 0x00000040250a7812 */ /* 0x000fc400078efcff */
[C---:B------:R-:W-:Y:S01]  /*269c0*/  LOP3.LUT R8, R37.reuse, 0x80, RZ, 0xfc, !PT ;  /* 0x0000008025087812 */ /* 0x040fe200078efcff */
[----:B------:R-:W-:Y:S01]  /*269d0*/  IMAD R0, R18, UR5, R0 ;  /* 0x0000000512007c24 */ /* 0x000fe2000f8e0200 */
[----:B------:R-:W-:Y:S02]  /*269e0*/  LOP3.LUT R9, R37, 0xc0, RZ, 0xfc, !PT ;  /* 0x000000c025097812 */ /* 0x000fe400078efcff */
[----:B---3--:R-:W-:-:S13]  /*269f0*/  ISETP.NE.AND P0, PT, R7, 0x1, PT ;  /* 0x000000010700780c */ /* 0x008fda0003f05270 */
[----:B------:R-:W0:Y:S08]  /*26a00*/  @P0 LDC R5, c[0x0][0x44c] ;  /* 0x00011300ff050b82 */ /* 0x000e300000000800 */
[----:B------:R-:W3:Y:S01]  /*26a10*/  @P0 LDC R6, c[0x0][0x450] ;  /* 0x00011400ff060b82 */ /* 0x000ee20000000800 */
[----:B-----5:R-:W-:Y:S02]  /*26a20*/  IMAD.MOV.U32 R3, RZ, RZ, R35 ;  /* 0x000000ffff037224 */ /* 0x020fe400078e0023 */
[----:B------:R-:W-:Y:S01]  /*26a30*/  IMAD.WIDE.U32 R2, R18, UR4, R2 ;  /* 0x0000000412027c25 */ /* 0x000fe2000f8e0002 */
[----:B------:R-:W-:-:S03]  /*26a40*/  ULDC.64 UR4, c[0x0][0x2e0] ;  /* 0x0000b80000047ab9 */ /* 0x000fc60000000a00 */
[----:B------:R-:W-:Y:S02]  /*26a50*/  IMAD.IADD R3, R3, 0x1, R0 ;  /* 0x0000000103037824 */ /* 0x000fe400078e0200 */
[----:B--2---:R-:W-:Y:S02]  /*26a60*/  IMAD R0, R20, UR4, RZ ;  /* 0x0000000414007c24 */ /* 0x004fe4000f8e02ff */
[----:B------:R-:W2:Y:S01]  /*26a70*/  S2R R20, SR_TID.X ;  /* 0x0000000000147919 */ /* 0x000ea20000002100 */
[----:B----4-:R-:W-:-:S04]  /*26a80*/  IMAD.WIDE.U32 R2, R21, UR4, R2 ;  /* 0x0000000415027c25 */ /* 0x010fc8000f8e0002 */
[----:B------:R-:W-:Y:S01]  /*26a90*/  IMAD R0, R21, UR5, R0 ;  /* 0x0000000515007c24 */ /* 0x000fe2000f8e0200 */
[----:B------:R-:W-:-:S03]  /*26aa0*/  ULDC.64 UR4, c[0x0][0x2d0] ;  /* 0x0000b40000047ab9 */ /* 0x000fc60000000a00 */
[----:B------:R-:W-:Y:S01]  /*26ab0*/  IMAD.IADD R3, R3, 0x1, R0 ;  /* 0x0000000103037824 */ /* 0x000fe200078e0200 */
[----:B--2---:R-:W-:-:S04]  /*26ac0*/  LOP3.LUT R20, R20, 0x7f, RZ, 0xc0, !PT ;  /* 0x0000007f14147812 */ /* 0x004fc800078ec0ff */
[----:B------:R-:W-:Y:S02]  /*26ad0*/  SHF.R.U32.HI R21, RZ, 0x3, R20 ;  /* 0x00000003ff157819 */ /* 0x000fe40000011614 */
[----:B------:R-:W2:Y:S02]  /*26ae0*/  S2R R20, SR_TID.X ;  /* 0x0000000000147919 */ /* 0x000ea40000002100 */
[----:B--2---:R-:W-:-:S05]  /*26af0*/  IMAD.SHL.U32 R20, R20, 0x10, RZ ;  /* 0x0000001014147824 */ /* 0x004fca00078e00ff */
[----:B------:R-:W-:-:S05]  /*26b00*/  LOP3.LUT R20, R21, 0x70, R20, 0xf8, !PT ;  /* 0x0000007015147812 */ /* 0x000fca00078ef814 */
[----:B------:R-:W-:Y:S02]  /*26b10*/  IMAD.IADD R0, R20, 0x1, R28 ;  /* 0x0000000114007824 */ /* 0x000fe400078e021c */
[----:B------:R-:W2:Y:S02]  /*26b20*/  S2R R20, SR_TID.X ;  /* 0x0000000000147919 */ /* 0x000ea40000002100 */
[----:B0-----:R-:W-:-:S04]  /*26b30*/  @P0 IMAD.HI.U32 R5, R0, R5, RZ ;  /* 0x0000000500050227 */ /* 0x001fc800078e00ff */
[----:B-1----:R-:W-:Y:S01]  /*26b40*/  IMAD.MOV.U32 R4, RZ, RZ, R0 ;  /* 0x000000ffff047224 */ /* 0x002fe200078e0000 */
[----:B---3--:R-:W-:-:S05]  /*26b50*/  @P0 SHF.R.U32.HI R4, RZ, R6, R5 ;  /* 0x00000006ff040219 */ /* 0x008fca0000011605 */
[----:B------:R-:W-:Y:S02]  /*26b60*/  IMAD.MOV R5, RZ, RZ, -R4 ;  /* 0x000000ffff057224 */ /* 0x000fe400078e0a04 */
[----:B------:R-:W-:-:S04]  /*26b70*/  IMAD.WIDE.U32 R2, R4, UR4, R2 ;  /* 0x0000000404027c25 */ /* 0x000fc8000f8e0002 */
[----:B------:R-:W-:Y:S01]  /*26b80*/  IMAD R0, R7, R5, R0 ;  /* 0x0000000507007224 */ /* 0x000fe200078e0200 */
[----:B------:R-:W-:-:S05]  /*26b90*/  SHF.R.S32.HI R5, RZ, 0x1f, R4 ;  /* 0x0000001fff057819 */ /* 0x000fca0000011404 */
[----:B------:R-:W-:-:S04]  /*26ba0*/  IMAD R5, R5, UR4, RZ ;  /* 0x0000000405057c24 */ /* 0x000fc8000f8e02ff */
[----:B------:R-:W-:Y:S01]  /*26bb0*/  IMAD R5, R4, UR5, R5 ;  /* 0x0000000504057c24 */ /* 0x000fe2000f8e0205 */
[----:B------:R-:W-:Y:S01]  /*26bc0*/  SHF.R.S32.HI R4, RZ, 0x1f, R0 ;  /* 0x0000001fff047819 */ /* 0x000fe20000011400 */
[----:B------:R-:W-:Y:S02]  /*26bd0*/  ULDC.64 UR4, c[0x0][0x2c8] ;  /* 0x0000b20000047ab9 */ /* 0x000fe40000000a00 */
[----:B------:R-:W-:Y:S01]  /*26be0*/  IMAD.IADD R3, R3, 0x1, R5 ;  /* 0x0000000103037824 */ /* 0x000fe200078e0205 */
[----:B--2---:R-:W-:Y:S01]  /*26bf0*/  LOP3.LUT R20, R20, 0x7f, RZ, 0xc0, !PT ;  /* 0x0000007f14147812 */ /* 0x004fe200078ec0ff */
[----:B------:R-:W-:Y:S02]  /*26c00*/  IMAD R4, R4, UR4, RZ ;  /* 0x0000000404047c24 */ /* 0x000fe4000f8e02ff */
[----:B------:R-:W-:-:S04]  /*26c10*/  IMAD.WIDE.U32 R2, R0, UR4, R2 ;  /* 0x0000000400027c25 */ /* 0x000fc8000f8e0002 */
[----:B------:R-:W-:Y:S01]  /*26c20*/  IMAD R0, R0, UR5, R4 ;  /* 0x0000000500007c24 */ /* 0x000fe2000f8e0204 */
[----:B------:R-:W-:Y:S02]  /*26c30*/  ULDC.64 UR4, c[0x0][0x280] ;  /* 0x0000a00000047ab9 */ /* 0x000fe40000000a00 */
[C---:B------:R-:W-:Y:S01]  /*26c40*/  LEA R4, P0, R2.reuse, UR4, 0x1 ;  /* 0x0000000402047c11 */ /* 0x040fe2000f8008ff */
[----:B------:R-:W-:Y:S01]  /*26c50*/  IMAD.IADD R0, R3, 0x1, R0 ;  /* 0x0000000103007824 */ /* 0x000fe200078e0200 */
[----:B------:R-:W-:Y:S02]  /*26c60*/  ULDC UR4, c[0x0][0x2b8] ;  /* 0x0000ae0000047ab9 */ /* 0x000fe40000000800 */
[----:B------:R-:W-:Y:S02]  /*26c70*/  ISETP.GE.AND P4, PT, R37, UR4, PT ;  /* 0x0000000425007c0c */ /* 0x000fe4000bf86270 */
[----:B------:R-:W-:Y:S01]  /*26c80*/  LEA.HI.X R0, R2, UR5, R0, 0x1, P0 ;  /* 0x0000000502007c11 */ /* 0x000fe200080f0c00 */
[----:B------:R-:W-:Y:S01]  /*26c90*/  UMOV UR5, 0xffffffff ;  /* 0xffffffff00057882 */ /* 0x000fe20000000000 */
[----:B------:R-:W-:-:S02]  /*26ca0*/  ISETP.GE.AND P3, PT, R10, UR4, PT ;  /* 0x000000040a007c0c */ /* 0x000fc4000bf66270 */
[----:B------:R-:W-:Y:S02]  /*26cb0*/  ISETP.GE.AND P2, PT, R8, UR4, PT ;  /* 0x0000000408007c0c */ /* 0x000fe4000bf46270 */
[----:B------:R-:W-:Y:S02]  /*26cc0*/  ISETP.GE.AND P1, PT, R9, UR4, PT ;  /* 0x0000000409007c0c */ /* 0x000fe4000bf26270 */
[----:B------:R-:W-:Y:S01]  /*26cd0*/  SHF.R.U32.HI R8, RZ, 0x3, R20 ;  /* 0x00000003ff087819 */ /* 0x000fe20000011614 */
[----:B------:R-:W-:Y:S10]  /*26ce0*/  BRA.DIV UR5, `(.L_x_1951) ;  /* 0x0000005205b07947 */ /* 0x000ff4000b800000 */
[----:B------:R-:W0:Y:S01]  /*26cf0*/  SHFL.IDX PT, R3, R4, RZ, 0x181f ;  /* 0x00181fff04037589 */ /* 0x000e2200000e0000 */
[----:B------:R-:W-:Y:S02]  /*26d00*/  IMAD R5, R31, R7, RZ ;  /* 0x000000071f057224 */ /* 0x000fe400078e02ff */
[----:B------:R-:W-:Y:S01]  /*26d10*/  IMAD.IADD R28, R8, 0x1, R28 ;  /* 0x00000001081c7824 */ /* 0x000fe200078e021c */
[----:B------:R-:W1:Y:S03]  /*26d20*/  SHFL.IDX PT, R2, R0, RZ, 0x181f ;  /* 0x00181fff00027589 */ /* 0x000e6600000e0000 */
[C---:B------:R-:W-:Y:S01]  /*26d30*/  VIADD R6, R28.reuse, 0x10 ;  /* 0x000000101c067836 */ /* 0x040fe20000000000 */
[----:B------:R-:W-:Y:S01]  /*26d40*/  ISETP.GE.AND P0, PT, R28, R5, PT ;  /* 0x000000051c00720c */ /* 0x000fe20003f06270 */
[----:B------:R-:W-:-:S12]  /*26d50*/  SHFL.IDX PT, R14, R4, 0x7, 0x181f ;  /* 0x00f81f00040e7f89 */ /* 0x000fd800000e0000 */
[----:B0-----:R-:W-:-:S05]  /*26d60*/  @!P0 LEA R3, P5, R37, R3, 0x1 ;  /* 0x0000000325038211 */ /* 0x001fca00078a08ff */
[----:B-1----:R-:W-:-:S05]  /*26d70*/  @!P0 IMAD.X R2, RZ, RZ, R2, P5 ;  /* 0x000000ffff028224 */ /* 0x002fca00028e0602 */
[----:B------:R-:W-:-:S04]  /*26d80*/  @!P0 LOP3.LUT R3, R3, R2, RZ, 0x3c, !PT ;  /* 0x0000000203038212 */ /* 0x000fc800078e3cff */
[----:B------:R-:W-:-:S04]  /*26d90*/  @!P0 LOP3.LUT R2, R3, R2, RZ, 0x3c, !PT ;  /* 0x0000000203028212 */ /* 0x000fc800078e3cff */
[----:B------:R-:W-:-:S05]  /*26da0*/  @!P0 LOP3.LUT R3, R3, R2, RZ, 0x3c, !PT ;  /* 0x0000000203038212 */ /* 0x000fca00078e3cff */
[----:B------:R-:W-:Y:S04]  /*26db0*/  @!P0 LDGSTS.E.BYPASS.LTC128B.128 [R36+0x10400], desc[UR60][R2.64], !P4 ;  /* 0x1040000002248fae */ /* 0x000fe8000e101d7c */
[----:B------:R-:W-:Y:S04]  /*26dc0*/  @!P0 LDGSTS.E.BYPASS.LTC128B.128 [R36+0x14400], desc[UR60][R2.64+0x80], !P3 ;  /* 0x1440008002248fae */ /* 0x000fe8000d901d7c */
[----:B------:R-:W-:Y:S04]  /*26dd0*/  @!P0 LDGSTS.E.BYPASS.LTC128B.128 [R36+0x18400], desc[UR60][R2.64+0x100], !P2 ;  /* 0x1840010002248fae */ /* 0x000fe8000d101d7c */
[----:B------:R0:W-:Y:S01]  /*26de0*/  @!P0 LDGSTS.E.BYPASS.LTC128B.128 [R36+0x1c400], desc[UR60][R2.64+0x180], !P1 ;  /* 0x1c40018002248fae */ /* 0x0001e2000c901d7c */
[----:B------:R-:W-:Y:S01]  /*26df0*/  ISETP.GE.AND P0, PT, R6, R5, PT ;  /* 0x000000050600720c */ /* 0x000fe20003f06270 */
[----:B------:R-:W-:-:S02]  /*26e00*/  VIADD R6, R28, 0x20 ;  /* 0x000000201c067836 */ /* 0x000fc40000000000 */
[----:B0-----:R-:W0:Y:S04]  /*26e10*/  SHFL.IDX PT, R3, R4, 0x1, 0x181f ;  /* 0x00381f0004037f89 */ /* 0x001e2800000e0000 */
[----:B------:R-:W1:Y:S06]  /*26e20*/  SHFL.IDX PT, R2, R0, 0x1, 0x181f ;  /* 0x00381f0000027f89 */ /* 0x000e6c00000e0000 */
        /* <DEDUP_REMOVED lines=61> */
[----:B------:R-:W-:-:S03]  /*27200*/  ISETP.GE.AND P0, PT, R6, R5, PT ;  /* 0x000000050600720c */ /* 0x000fc60003f06270 */
[----:B------:R-:W-:Y:S04]  /*27210*/  SHFL.IDX PT, R6, R0, 0x7, 0x181f ;  /* 0x00f81f0000067f89 */ /* 0x000fe800000e0000 */
[----:B0-----:R-:W0:Y:S04]  /*27220*/  SHFL.IDX PT, R3, R4, 0x6, 0x181f ;  /* 0x00d81f0004037f89 */ /* 0x001e2800000e0000 */
[----:B------:R-:W1:Y:S02]  /*27230*/  SHFL.IDX PT, R2, R0, 0x6, 0x181f ;  /* 0x00d81f0000027f89 */ /* 0x000e6400000e0000 */
[----:B0-----:R-:W-:-:S05]  /*27240*/  @!P0 LEA R3, P5, R37, R3, 0x1 ;  /* 0x0000000325038211 */ /* 0x001fca00078a08ff */
[----:B-1----:R-:W-:-:S05]  /*27250*/  @!P0 IMAD.X R2, RZ, RZ, R2, P5 ;  /* 0x000000ffff028224 */ /* 0x002fca00028e0602 */
[----:B------:R-:W-:-:S04]  /*27260*/  @!P0 LOP3.LUT R3, R3, R2, RZ, 0x3c, !PT ;  /* 0x0000000203038212 */ /* 0x000fc800078e3cff */
[----:B------:R-:W-:-:S04]  /*27270*/  @!P0 LOP3.LUT R2, R3, R2, RZ, 0x3c, !PT ;  /* 0x0000000203028212 */ /* 0x000fc800078e3cff */
[----:B------:R-:W-:-:S05]  /*27280*/  @!P0 LOP3.LUT R3, R3, R2, RZ, 0x3c, !PT ;  /* 0x0000000203038212 */ /* 0x000fca00078e3cff */
[----:B------:R0:W-:Y:S04]  /*27290*/  @!P0 LDGSTS.E.BYPASS.LTC128B.128 [R36+0x13400], desc[UR60][R2.64], !P4 ;  /* 0x1340000002248fae */ /* 0x0001e8000e101d7c */
[----:B------:R0:W-:Y:S04]  /*272a0*/  @!P0 LDGSTS.E.BYPASS.LTC128B.128 [R36+0x17400], desc[UR60][R2.64+0x80], !P3 ;  /* 0x1740008002248fae */ /* 0x0001e8000d901d7c */
[----:B------:R0:W-:Y:S04]  /*272b0*/  @!P0 LDGSTS.E.BYPASS.LTC128B.128 [R36+0x1b400], desc[UR60][R2.64+0x100], !P2 ;  /* 0x1b40010002248fae */ /* 0x0001e8000d101d7c */
[----:B------:R0:W-:Y:S02]  /*272c0*/  @!P0 LDGSTS.E.BYPASS.LTC128B.128 [R36+0x1f400], desc[UR60][R2.64+0x180], !P1 ;  /* 0x1f40018002248fae */ /* 0x0001e4000c901d7c */
.L_x_2123:
[----:B------:R-:W-:Y:S01]  /*272d0*/  VIADD R28, R28, 0x70 ;  /* 0x000000701c1c7836 */ /* 0x000fe20000000000 */
[----:B------:R-:W-:Y:S04]  /*272e0*/  BSSY B0, `(.L_x_1952) ;  /* 0x000000c000007945 */ /* 0x000fe80003800000 */
[----:B------:R-:W-:-:S13]  /*272f0*/  ISETP.GE.AND P0, PT, R28, R5, PT ;  /* 0x000000051c00720c */ /* 0x000fda0003f06270 */
[----:B------:R-:W-:Y:S05]  /*27300*/  @P0 BRA `(.L_x_1953) ;  /* 0x0000000000240947 */ /* 0x000fea0003800000 */
[----:B0-----:R-:W-:-:S05]  /*27310*/  LEA R2, P0, R37, R14, 0x1 ;  /* 0x0000000e25027211 */ /* 0x001fca00078008ff */
        /* <DEDUP_REMOVED lines=8> */
.L_x_1953:
[----:B------:R-:W-:Y:S05]  /*273a0*/  BSYNC B0 ;  /* 0x0000000000007941 */ /* 0x000fea0003800000 */
.L_x_1952:
[----:B------:R-:W-:Y:S01]  /*273b0*/  NOP ;  /* 0x0000000000007918 */ /* 0x000fe20000000000 */
[----:B------:R-:W-:-:S13]  /*273c0*/  PLOP3.LUT P0, PT, PT, PT, PT, 0x80, 0x0 ;  /* 0x000000000000781c */ /* 0x000fda0003f0f070 */
.L_x_1954:
[----:B------:R-:W-:Y:S02]  /*273d0*/  PLOP3.LUT P1, PT, P1, P0, PT, 0xa2, 0x0 ;  /* 0x000000000000781c */ /* 0x000fe40000f21472 */
[----:B------:R-:W-:-:S08]  /*273e0*/  @P0 R2UR P1, UR4, R23 ;  /* 0x00000000170402ca */ /* 0x000fd00000020000 */
[----:B------:R-:W-:-:S05]  /*273f0*/  @P0 PLOP3.LUT P0, PT, P1, PT, PT, 0x80, 0x0 ;  /* 0x000000000000081c */ /* 0x000fca0000f0f070 */
[----:B------:R-:W-:Y:S01]  /*27400*/  @!P1 SYNCS.ARRIVE.TRANS64.RED.A0T1 RZ, [UR4+0x30800], RZ ;  /* 0x030800ffffff99a7 */ /* 0x000fe20008200404 */
[----:B------:R-:W-:Y:S07]  /*27410*/  @!P1 ARRIVES.LDGSTSBAR.64.TRANSCNT [UR4+0x30800] ;  /* 0x03080000ff0099b0 */ /* 0x000fee0008000a84 */
[----:B------:R-:W-:Y:S05]  /*27420*/  @P0 BRA.U.ANY `(.L_x_1954) ;  /* 0xfffffffd00e80947 */ /* 0x000fea000393ffff */
[----:B01----:R-:W2:Y:S04]  /*27430*/  LDL.LU R3, [R1+0x34] ;  /* 0x0000340001037983 */ /* 0x003ea80000300800 */
[----:B------:R-:W3:Y:S01]  /*27440*/  LDL.LU R2, [R1+0x30] ;  /* 0x0000300001027983 */ /* 0x000ee20000300800 */
[----:B--2---:R-:W-:Y:S02]  /*27450*/  VIADD R3, R3, 0x1 ;  /* 0x0000000103037836 */ /* 0x004fe40000000000 */
[----:B---3--:R-:W-:-:S03]  /*27460*/  VIADD R4, R2, 0xfffffffe ;  /* 0xfffffffe02047836 */ /* 0x008fc60000000000 */
        /* <DEDUP_REMOVED lines=10> */
.L_x_2124:
[----:B------:R-:W-:Y:S05]  /*27510*/  BSYNC B0 ;  /* 0x0000000000007941 */ /* 0x000fea0003800000 */
.L_x_1955:
[----:B------:R-:W2:Y:S01]  /*27520*/  LDL R2, [R1+0x14] ;  /* 0x0000140001027983 */ /* 0x000ea20000100800 */
[----:B------:R-:W-:Y:S01]  /*27530*/  BSSY B0, `(.L_x_1957) ;  /* 0x0000105000007945 */ /* 0x000fe20003800000 */
[----:B--2---:R-:W-:-:S13]  /*27540*/  ISETP.GE.AND P0, PT, R4, R2, PT ;  /* 0x000000020400720c */ /* 0x004fda0003f06270 */
[----:B------:R-:W-:Y:S05]  /*27550*/  @!P0 BRA `(.L_x_1958) ;  /* 0x0000001000088947 */ /* 0x000fea0003800000 */
[C---:B------:R-:W-:Y:S01]  /*27560*/  LOP3.LUT R5, R37.reuse, 0x40, RZ, 0xfc, !PT ;  /* 0x0000004025057812 */ /* 0x040fe200078efcff */
[----:B------:R-:W-:Y:S01]  /*27570*/  ULDC UR4, c[0x0][0x2f4] ;  /* 0x0000bd0000047ab9 */ /* 0x000fe20000000800 */
[C---:B------:R-:W-:Y:S01]  /*27580*/  LOP3.LUT R3, R37.reuse, 0x80, RZ, 0xfc, !PT ;  /* 0x0000008025037812 */ /* 0x040fe200078efcff */
[----:B------:R-:W-:Y:S01]  /*27590*/  IMAD.MOV.U32 R6, RZ, RZ, R25 ;  /* 0x000000ffff067224 */ /* 0x000fe200078e0019 */
[C---:B------:R-:W-:Y:S01]  /*275a0*/  LOP3.LUT R2, R37.reuse, 0xc0, RZ, 0xfc, !PT ;  /* 0x000000c025027812 */ /* 0x040fe200078efcff */
[----:B------:R-:W-:Y:S01]  /*275b0*/  IMAD.MOV.U32 R10, RZ, RZ, R29 ;  /* 0x000000ffff0a7224 */ /* 0x000fe200078e001d */
[----:B------:R-:W-:Y:S01]  /*275c0*/  ISETP.GE.AND P4, PT, R37, UR4, PT ;  /* 0x0000000425007c0c */ /* 0x000fe2000bf86270 */
[----:B------:R-:W-:Y:S01]  /*275d0*/  IMAD.MOV.U32 R31, RZ, RZ, R26 ;  /* 0x000000ffff1f7224 */ /* 0x000fe200078e001a */
[----:B------:R-:W-:Y:S02]  /*275e0*/  ISETP.GE.AND P3, PT, R5, UR4, PT ;  /* 0x0000000405007c0c */ /* 0x000fe4000bf66270 */
[----:B------:R-:W-:-:S02]  /*275f0*/  ISETP.GE.AND P2, PT, R3, UR4, PT ;  /* 0x0000000403007c0c */ /* 0x000fc4000bf46270 */
[----:B------:R-:W-:-:S13]  /*27600*/  ISETP.GE.AND P1, PT, R2, UR4, PT ;  /* 0x0000000402007c0c */ /* 0x000fda000bf26270 */
.L_x_1971:
[----:B------:R-:W2:Y:S01]  /*27610*/  LDL R3, [R1+0x10] ;  /* 0x0000100001037983 */ /* 0x000ea20000100800 */
[----:B------:R-:W1:Y:S03]  /*27620*/  LDC R5, c[0x0][0x430] ;  /* 0x00010c00ff057b82 */ /* 0x000e660000000800 */
[----:B------:R-:W3:Y:S04]  /*27630*/  LDL R12, [R1+0x18] ;  /* 0x00001800010c7983 */ /* 0x000ee80000100800 */
[----:B------:R-:W4:Y:S01]  /*27640*/  LDL R11, [R1+0x44] ;  /* 0x00004400010b7983 */ /* 0x000f220000100800 */
[----:B0-----:R-:W0:Y:S01]  /*27650*/  S2R R0, SR_TID.X ;  /* 0x0000000000007919 */ /* 0x001e220000002100 */
[----:B------:R-:W0:Y:S01]  /*27660*/  S2R R8, SR_TID.X ;  /* 0x0000000000087919 */ /* 0x000e220000002100 */
[----:B-1----:R-:W-:-:S13]  /*27670*/  ISETP.NE.AND P0, PT, R5, 0x1, PT ;  /* 0x000000010500780c */ /* 0x002fda0003f05270 */
[----:B------:R-:W1:Y:S01]  /*27680*/  @P0 LDC R2, c[0x0][0x434] ;  /* 0x00010d00ff020b82 */ /* 0x000e620000000800 */
[----:B0-----:R-:W-:Y:S01]  /*27690*/  LOP3.LUT R0, R0, 0x7f, RZ, 0xc0, !PT ;  /* 0x0000007f00007812 */ /* 0x001fe200078ec0ff */
[----:B------:R-:W-:-:S03]  /*276a0*/  IMAD.SHL.U32 R8, R8, 0x10, RZ ;  /* 0x0000001008087824 */ /* 0x000fc600078e00ff */
[----:B------:R-:W-:-:S04]  /*276b0*/  SHF.R.U32.HI R0, RZ, 0x3, R0 ;  /* 0x00000003ff007819 */ /* 0x000fc80000011600 */
[----:B------:R-:W-:Y:S02]  /*276c0*/  LOP3.LUT R8, R0, 0x70, R8, 0xf8, !PT ;  /* 0x0000007000087812 */ /* 0x000fe400078ef808 */
[----:B------:R-:W0:Y:S02]  /*276d0*/  @P0 LDC R0, c[0x0][0x438] ;  /* 0x00010e00ff000b82 */ /* 0x000e240000000800 */
[----:B------:R-:W-:Y:S01]  /*276e0*/  ISETP.GT.U32.AND P5, PT, R8, 0x3f, PT ;  /* 0x0000003f0800780c */ /* 0x000fe20003fa4070 */
[----:B------:R-:W-:Y:S01]  /*276f0*/  VIADD R25, R6, 0x1 ;  /* 0x0000000106197836 */ /* 0x000fe20000000000 */
[----:B------:R-:W-:Y:S05]  /*27700*/  YIELD ;  /* 0x0000000000007946 */ /* 0x000fea0003800000 */
[----:B------:R-:W-:-:S02]  /*27710*/  IMAD.MOV.U32 R26, RZ, RZ, R4 ;  /* 0x000000ffff1a7224 */ /* 0x000fc400078e0004 */
[----:B--2---:R-:W-:-:S04]  /*27720*/  IMAD R3, R4, 0x40, R3 ;  /* 0x0000004004037824 */ /* 0x004fc800078e0203 */
[----:B------:R-:W-:Y:S02]  /*27730*/  IMAD.IADD R3, R8, 0x1, R3 ;  /* 0x0000000108037824 */ /* 0x000fe400078e0203 */
[----:B------:R-:W3:Y:S02]  /*27740*/  @!P5 LDC.64 R8, c[0x0][0x428] ;  /* 0x00010a00ff08db82 */ /* 0x000ee40000000a00 */
[----:B-1----:R-:W-:-:S04]  /*27750*/  @P0 IMAD.HI.U32 R7, R3, R2, RZ ;  /* 0x0000000203070227 */ /* 0x002fc800078e00ff */
[----:B------:R-:W-:Y:S01]  /*27760*/  IMAD.MOV.U32 R2, RZ, RZ, R3 ;  /* 0x000000ffff027224 */ /* 0x000fe200078e0003 */
[----:B0-----:R-:W-:-:S05]  /*27770*/  @P0 SHF.R.U32.HI R2, RZ, R0, R7 ;  /* 0x00000000ff020219 */ /* 0x001fca0000011607 */
[----:B------:R-:W-:-:S04]  /*27780*/  IMAD.MOV R0, RZ, RZ, -R2 ;  /* 0x000000ffff007224 */ /* 0x000fc800078e0a02 */
[----:B------:R-:W-:Y:S01]  /*27790*/  IMAD R5, R5, R0, R3 ;  /* 0x0000000005057224 */ /* 0x000fe200078e0203 */
[--C-:B------:R-:W-:Y:S01]  /*277a0*/  @!P5 SHF.R.S32.HI R3, RZ, 0x1f, R2.reuse ;  /* 0x0000001fff03d819 */ /* 0x100fe20000011402 */
[-C--:B---3--:R-:W-:Y:S02]  /*277b0*/  @!P5 IMAD R0, R12, R8.reuse, RZ ;  /* 0x000000080c00d224 */ /* 0x088fe400078e02ff */
[----:B------:R-:W-:-:S04]  /*277c0*/  @!P5 IMAD.WIDE.U32 R2, R33, R8, R2 ;  /* 0x000000082102d225 */ /* 0x000fc800078e0002 */
[----:B------:R-:W-:Y:S02]  /*277d0*/  @!P5 IMAD R0, R33, R9, R0 ;  /* 0x000000092100d224 */ /* 0x000fe400078e0200 */
[----:B------:R-:W0:Y:S02]  /*277e0*/  @!P5 LDC.64 R8, c[0x0][0x418] ;  /* 0x00010600ff08db82 */ /* 0x000e240000000a00 */
[----:B------:R-:W-:Y:S01]  /*277f0*/  @!P5 IMAD.IADD R0, R0, 0x1, R3 ;  /* 0x000000010000d824 */ /* 0x000fe200078e0203 */
[----:B0-----:R-:W-:-:S04]  /*27800*/  @!P5 LEA R8, P0, R2, R8, 0x2 ;  /* 0x000000080208d211 */ /* 0x001fc800078010ff */
[----:B------:R-:W-:Y:S01]  /*27810*/  @!P5 LEA.HI.X R9, R2, R9, R0, 0x2, P0 ;  /* 0x000000090209d211 */ /* 0x000fe200000f1400 */
[----:B------:R-:W-:-:S06]  /*27820*/  IMAD.MOV.U32 R0, RZ, RZ, RZ ;  /* 0x000000ffff007224 */ /* 0x000fcc00078e00ff */
[----:B------:R0:W5:Y:S01]  /*27830*/  @!P5 LDG.E R0, desc[UR60][R8.64] ;  /* 0x0000003c0800d981 */ /* 0x000162000c1e1900 */
[----:B----4-:R-:W-:Y:S02]  /*27840*/  ISETP.NE.AND P5, PT, R11, 0x3, PT ;  /* 0x000000030b00780c */ /* 0x010fe40003fa5270 */
[----:B------:R-:W-:-:S04]  /*27850*/  ISETP.NE.AND P0, PT, R25, 0x2, PT ;  /* 0x000000021900780c */ /* 0x000fc80003f05270 */
[----:B------:R-:W-:Y:S02]  /*27860*/  SEL R29, RZ, 0x1, P0 ;  /* 0x00000001ff1d7807 */ /* 0x000fe40000000000 */
[----:B------:R-:W-:Y:S02]  /*27870*/  SEL R25, R25, RZ, P0 ;  /* 0x000000ff19197207 */ /* 0x000fe40000000000 */
[----:B------:R-:W-:-:S03]  /*27880*/  LOP3.LUT R29, R10, R29, RZ, 0x3c, !PT ;  /* 0x0000001d0a1d7212 */ /* 0x000fc600078e3cff */
[----:B0-----:R-:W-:Y:S05]  /*27890*/  @!P5 BRA `(.L_x_1959) ;  /* 0x000000000004d947 */ /* 0x001fea0003800000 */
[----:B------:R-:W-:Y:S01]  /*278a0*/  BPT.TRAP 0x1 ;  /* 0x000000040000795c */ /* 0x000fe20000300000 */
.L_x_1959:
[----:B------:R-:W-:Y:S01]  /*278b0*/  IMAD R7, R25, 0x8, R23 ;  /* 0x0000000819077824 */ /* 0x000fe200078e0217 */
[----:B------:R-:W-:Y:S01]  /*278c0*/  SHF.L.U32 R2, R29, 0x1f, RZ ;  /* 0x0000001f1d027819 */ /* 0x000fe200000006ff */
[----:B------:R-:W-:Y:S03]  /*278d0*/  BSSY B1, `(.L_x_1960) ;  /* 0x0000003000017945 */ /* 0x000fe60003800000 */
[----:B------:R-:W0:Y:S02]  /*278e0*/  SYNCS.PHASECHK.TRANS64.TRYWAIT P0, [R7+URZ+0x30840], R2 ;  /* 0x03084002070075a7 */ /* 0x000e24000800017f */
[----:B0-----:R-:W-:Y:S05]  /*278f0*/  @!P0 BRA `(.L_x_1961) ;  /* 0x0000005000b48947 */ /* 0x001fea0003800000 */
.L_x_2125:
[----:B------:R-:W-:Y:S05]  /*27900*/  BSYNC B1 ;  /* 0x0000000000017941 */ /* 0x000fea0003800000 */
.L_x_1960:
        /* <DEDUP_REMOVED lines=61> */
.L_x_2135:
        /* <DEDUP_REMOVED lines=17> */
.L_x_1963:
[----:B------:R-:W-:Y:S02]  /*27df0*/  PLOP3.LUT P5, PT, P5, P0, PT, 0xa2, 0x0 ;  /* 0x000000000000781c */ /* 0x000fe40002fa1472 */
[----:B------:R-:W-:-:S08]  /*27e00*/  @P0 R2UR P5, UR4, R7 ;  /* 0x00000000070402ca */ /* 0x000fd000000a0000 */
[----:B------:R-:W-:-:S05]  /*27e10*/  @P0 PLOP3.LUT P0, PT, P5, PT, PT, 0x80, 0x0 ;  /* 0x000000000000081c */ /* 0x000fca0002f0f070 */
[----:B------:R-:W-:Y:S01]  /*27e20*/  @!P5 SYNCS.ARRIVE.TRANS64.RED.A0T1 RZ, [UR4+0x30830], RZ ;  /* 0x030830ffffffd9a7 */ /* 0x000fe20008200404 */
[----:B------:R-:W-:Y:S07]  /*27e30*/  @!P5 ARRIVES.LDGSTSBAR.64.TRANSCNT [UR4+0x30830] ;  /* 0x03083000ff00d9b0 */ /* 0x000fee0008000a84 */
[----:B------:R-:W-:Y:S05]  /*27e40*/  @P0 BRA.U.ANY `(.L_x_1963) ;  /* 0xfffffffd00e80947 */ /* 0x000fea000393ffff */
[----:B------:R-:W-:Y:S01]  /*27e50*/  NOP ;  /* 0x0000000000007918 */ /* 0x000fe20000000000 */
[----:B-1----:R-:W2:Y:S02]  /*27e60*/  LDL R2, [R1+0x44] ;  /* 0x0000440001027983 */ /* 0x002ea40000100800 */
[----:B--2---:R-:W-:-:S13]  /*27e70*/  ISETP.NE.AND P6, PT, R2, 0x3, PT ;  /* 0x000000030200780c */ /* 0x004fda0003fc5270 */
[----:B------:R-:W-:Y:S05]  /*27e80*/  @!P6 BRA `(.L_x_1964) ;  /* 0x000000000004e947 */ /* 0x000fea0003800000 */
[----:B------:R-:W-:Y:S01]  /*27e90*/  BPT.TRAP 0x1 ;  /* 0x000000040000795c */ /* 0x000fe20000300000 */
.L_x_1964:
[----:B------:R1:W-:Y:S01]  /*27ea0*/  SYNCS.ARRIVE.TRANS64.A1T0 RZ, [R7+URZ+0x30830], RZ ;  /* 0x030830ff07ff79a7 */ /* 0x0003e2000810003f */
[----:B------:R-:W-:Y:S05]  /*27eb0*/  @!P6 BRA `(.L_x_1965) ;  /* 0x000000000004e947 */ /* 0x000fea0003800000 */
[----:B------:R-:W-:Y:S01]  /*27ec0*/  BPT.TRAP 0x1 ;  /* 0x000000040000795c */ /* 0x000fe20000300000 */
.L_x_1965:
[----:B------:R-:W-:Y:S01]  /*27ed0*/  SHF.L.U32 R2, R10, 0x1f, RZ ;  /* 0x0000001f0a027819 */ /* 0x000fe200000006ff */
[----:B-1----:R-:W-:Y:S01]  /*27ee0*/  IMAD R7, R6, 0x8, R23 ;  /* 0x0000000806077824 */ /* 0x002fe200078e0217 */
[----:B------:R-:W-:Y:S03]  /*27ef0*/  BSSY B1, `(.L_x_1966) ;  /* 0x0000003000017945 */ /* 0x000fe60003800000 */
[----:B------:R-:W1:Y:S02]  /*27f00*/  SYNCS.PHASECHK.TRANS64.TRYWAIT P0, [R7+URZ+0x30860], R2 ;  /* 0x03086002070075a7 */ /* 0x000e64000800017f */
[----:B-1----:R-:W-:Y:S05]  /*27f10*/  @!P0 BRA `(.L_x_1967) ;  /* 0x0000005000b48947 */ /* 0x002fea0003800000 */
.L_x_2136:
[----:B------:R-:W-:Y:S05]  /*27f20*/  BSYNC B1 ;  /* 0x0000000000017941 */ /* 0x000fea0003800000 */
.L_x_1966:
        /* <DEDUP_REMOVED lines=49> */
.L_x_2146:
[----:B-1----:R-:W-:Y:S01]  /*28240*/  IADD3 R2, P0, R2, R4, RZ ;  /* 0x0000000402027210 */ /* 0x002fe20007f1e0ff */
        /* <DEDUP_REMOVED lines=28> */
[----:B0-----:R-:W-:Y:S01]  /*28410*/  LEA R17, P0, R2, UR4, 0x1 ;  /* 0x0000000402117c11 */ /* 0x001fe2000f8008ff */
[----:B------:R-:W-:-:S05]  /*28420*/  IMAD.IADD R3, R5, 0x1, R3 ;  /* 0x0000000105037824 */ /* 0x000fca00078e0203 */
[----:B------:R-:W-:Y:S02]  /*28430*/  LEA.HI.X R24, R2, UR5, R3, 0x1, P0 ;  /* 0x0000000502187c11 */ /* 0x000fe400080f0c03 */
[----:B------:R-:W-:-:S13]  /*28440*/  PLOP3.LUT P0, PT, PT, PT, PT, 0x80, 0x0 ;  /* 0x000000000000781c */ /* 0x000fda0003f0f070 */
.L_x_1969:
        /* <DEDUP_REMOVED lines=11> */
.L_x_1970:
[----:B------:R-:W2:Y:S01]  /*28500*/  LDL R0, [R1+0x14] ;  /* 0x0000140001007983 */ /* 0x000ea20000100800 */
[----:B------:R1:W-:Y:S01]  /*28510*/  SYNCS.ARRIVE.TRANS64.A1T0 RZ, [R7+URZ+0x30850], RZ ;  /* 0x030850ff07ff79a7 */ /* 0x0003e2000810003f */
[C---:B------:R-:W-:Y:S02]  /*28520*/  VIADD R4, R26.reuse, 0xffffffff ;  /* 0xffffffff1a047836 */ /* 0x040fe40000000000 */
[----:B------:R-:W-:Y:S02]  /*28530*/  IMAD.MOV.U32 R6, RZ, RZ, R25 ;  /* 0x000000ffff067224 */ /* 0x000fe400078e0019 */
[----:B------:R-:W-:Y:S02]  /*28540*/  IMAD.MOV.U32 R10, RZ, RZ, R29 ;  /* 0x000000ffff0a7224 */ /* 0x000fe400078e001d */
[----:B------:R-:W-:Y:S01]  /*28550*/  IMAD.MOV.U32 R31, RZ, RZ, R26 ;  /* 0x000000ffff1f7224 */ /* 0x000fe200078e001a */
[----:B--2---:R-:W-:-:S13]  /*28560*/  ISETP.GT.AND P0, PT, R26, R0, PT ;  /* 0x000000001a00720c */ /* 0x004fda0003f04270 */
[----:B-1----:R-:W-:Y:S05]  /*28570*/  @P0 BRA `(.L_x_1971) ;  /* 0xfffffff000240947 */ /* 0x002fea000383ffff */
.L_x_1958:
[----:B------:R-:W-:Y:S05]  /*28580*/  BSYNC B0 ;  /* 0x0000000000007941 */ /* 0x000fea0003800000 */
.L_x_1957:
        /* <DEDUP_REMOVED lines=8> */
[----:B------:R-:W0:Y:S02]  /*28610*/  FLO.U32 R0, UR4 ;  /* 0x0000000400007d00 */ /* 0x000e2400080e0000 */
[----:B0-----:R-:W-:-:S06]  /*28620*/  ISETP.EQ.U32.AND P0, PT, R0, R5, PT ;  /* 0x000000050000720c */ /* 0x001fcc0003f02070 */
[----:B------:R-:W1:Y:S07]  /*28630*/  POPC R5, UR4 ;  /* 0x0000000400057d09 */ /* 0x000e6e0008000000 */
[----:B-1----:R-:W2:Y:S01]  /*28640*/  @P0 ATOMG.E.ADD.STRONG.GPU PT, R3, desc[UR60][R2.64], R5 ;  /* 0x00000005020309a8 */ /* 0x002ea200081ee1fc */
[----:B------:R-:W0:Y:S02]  /*28650*/  S2R R4, SR_LTMASK ;  /* 0x0000000000047919 */ /* 0x000e240000003900 */
[----:B0-----:R-:W-:-:S04]  /*28660*/  LOP3.LUT R4, R4, UR4, RZ, 0xc0, !PT ;  /* 0x0000000404047c12 */ /* 0x001fc8000f8ec0ff */
[----:B------:R-:W0:Y:S01]  /*28670*/  POPC R7, R4 ;  /* 0x0000000400077309 */ /* 0x000e220000000000 */
[----:B--2---:R-:W0:Y:S02]  /*28680*/  SHFL.IDX PT, R0, R3, R0, 0x1f ;  /* 0x00001f0003007589 */ /* 0x004e2400000e0000 */
[----:B0-----:R-:W-:-:S07]  /*28690*/  IADD3 R16, R0, UR38, R7 ;  /* 0x0000002600107c10 */ /* 0x001fce000fffe007 */
.L_x_1973:
[----:B------:R-:W-:Y:S05]  /*286a0*/  BSYNC B0 ;  /* 0x0000000000007941 */ /* 0x000fea0003800000 */
.L_x_1972:
[----:B------:R-:W2:Y:S02]  /*286b0*/  LDL R0, [R1+0x44] ;  /* 0x0000440001007983 */ /* 0x000ea40000100800 */
[----:B--2---:R-:W-:-:S13]  /*286c0*/  ISETP.NE.AND P0, PT, R0, 0x3, PT ;  /* 0x000000030000780c */ /* 0x004fda0003f05270 */
[----:B------:R-:W-:Y:S05]  /*286d0*/  @!P0 BRA `(.L_x_1974) ;  /* 0x0000000000048947 */ /* 0x000fea0003800000 */
[----:B------:R-:W-:Y:S01]  /*286e0*/  BPT.TRAP 0x1 ;  /* 0x000000040000795c */ /* 0x000fe20000300000 */
.L_x_1974:
[----:B------:R-:W2:Y:S01]  /*286f0*/  LDL.LU R0, [R1+0xc] ;  /* 0x00000c0001007983 */ /* 0x000ea20000300800 */
[----:B------:R-:W-:Y:S01]  /*28700*/  IMAD R4, R25, 0x8, R23 ;  /* 0x0000000819047824 */ /* 0x000fe200078e0217 */
[----:B------:R-:W-:Y:S01]  /*28710*/  SHF.L.U32 R3, R29, 0x1f, RZ ;  /* 0x0000001f1d037819 */ /* 0x000fe200000006ff */
[----:B------:R-:W-:Y:S03]  /*28720*/  BSSY B0, `(.L_x_1975) ;  /* 0x0000004000007945 */ /* 0x000fe60003800000 */
[----:B------:R-:W0:Y:S01]  /*28730*/  SYNCS.PHASECHK.TRANS64.TRYWAIT P0, [R4+URZ+0x30860], R3 ;  /* 0x03086003040075a7 */ /* 0x000e22000800017f */
[----:B--2---:R-:W-:Y:S01]  /*28740*/  IMAD R5, R26, -0x40, R0 ;  /* 0xffffffc01a057824 */ /* 0x004fe200078e0200 */
[----:B0-----:R-:W-:Y:S06]  /*28750*/  @!P0 BRA `(.L_x_1976) ;  /* 0x0000005000348947 */ /* 0x001fec0003800000 */
.L_x_2147:
[----:B------:R-:W-:Y:S05]  /*28760*/  BSYNC B0 ;  /* 0x0000000000007941 */ /* 0x000fea0003800000 */
.L_x_1975:
[----:B------:R-:W1:Y:S01]  /*28770*/  S2R R0, SR_TID.X ;  /* 0x0000000000007919 */ /* 0x000e620000002100 */
[----:B------:R-:W-:Y:S01]  /*28780*/  UMOV UR4, 0xffffffff ;  /* 0xffffffff00047882 */ /* 0x000fe20000000000 */
[----:B-1----:R-:W-:-:S04]  /*28790*/  LOP3.LUT R0, R0, 0x7f, RZ, 0xc0, !PT ;  /* 0x0000007f00007812 */ /* 0x002fc800078ec0ff */
[----:B------:R-:W-:-:S05]  /*287a0*/  SHF.R.U32.HI R0, RZ, 0x3, R0 ;  /* 0x00000003ff007819 */ /* 0x000fca0000011600 */
[----:B------:R-:W-:Y:S02]  /*287b0*/  IMAD.IADD R5, R5, 0x1, -R0 ;  /* 0x0000000105057824 */ /* 0x000fe400078e0a00 */
[----:B------:R-:W-:Y:S01]  /*287c0*/  IMAD R0, R25, 0x4000, R34 ;  /* 0x0000400019007824 */ /* 0x000fe200078e0222 */
        /* <DEDUP_REMOVED lines=8> */
[----:B------:R-:W-:Y:S02]  /*28850*/  ISETP.LT.OR P4, PT, R5, 0x1, P3 ;  /* 0x000000010500780c */ /* 0x000fe40001f81670 */
        /* <DEDUP_REMOVED lines=40> */
.L_x_2157:
        /* <DEDUP_REMOVED lines=15> */
.L_x_1978:
[----:B------:R-:W-:Y:S02]  /*28bd0*/  PLOP3.LUT P1, PT, P1, P0, PT, 0xa2, 0x0 ;  /* 0x000000000000781c */ /* 0x000fe40000f21472 */
[----:B------:R-:W-:-:S08]  /*28be0*/  @P0 R2UR P1, UR4, R4 ;  /* 0x00000000040402ca */ /* 0x000fd00000020000 */
[----:B------:R-:W-:-:S05]  /*28bf0*/  @P0 PLOP3.LUT P0, PT, P1, PT, PT, 0x80, 0x0 ;  /* 0x000000000000081c */ /* 0x000fca0000f0f070 */
[----:B------:R-:W-:Y:S01]  /*28c00*/  @!P1 SYNCS.ARRIVE.TRANS64.RED.A0T1 RZ, [UR4+0x30850], RZ ;  /* 0x030850ffffff99a7 */ /* 0x000fe20008200404 */
[----:B------:R-:W-:Y:S07]  /*28c10*/  @!P1 ARRIVES.LDGSTSBAR.64.TRANSCNT [UR4+0x30850] ;  /* 0x03085000ff0099b0 */ /* 0x000fee0008000a84 */
[----:B------:R-:W-:Y:S05]  /*28c20*/  @P0 BRA.U.ANY `(.L_x_1978) ;  /* 0xfffffffd00e80947 */ /* 0x000fea000393ffff */
[----:B------:R-:W-:Y:S01]  /*28c30*/  NOP ;  /* 0x0000000000007918 */ /* 0x000fe20000000000 */
[----:B0-----:R-:W2:Y:S02]  /*28c40*/  LDL R0, [R1+0x44] ;  /* 0x0000440001007983 */ /* 0x001ea40000100800 */
[----:B--2---:R-:W-:-:S13]  /*28c50*/  ISETP.NE.AND P2, PT, R0, 0x3, PT ;  /* 0x000000030000780c */ /* 0x004fda0003f45270 */
[----:B------:R-:W-:Y:S05]  /*28c60*/  @!P2 BRA `(.L_x_1979) ;  /* 0x000000000004a947 */ /* 0x000fea0003800000 */
[----:B------:R-:W-:Y:S01]  /*28c70*/  BPT.TRAP 0x1 ;  /* 0x000000040000795c */ /* 0x000fe20000300000 */
.L_x_1979:
[----:B------:R2:W-:Y:S01]  /*28c80*/  SYNCS.ARRIVE.TRANS64.A1T0 RZ, [R4+URZ+0x30850], RZ ;  /* 0x030850ff04ff79a7 */ /* 0x0005e2000810003f */
[----:B------:R-:W-:-:S05]  /*28c90*/  VIADD R25, R25, 0x1 ;  /* 0x0000000119197836 */ /* 0x000fca0000000000 */
[----:B------:R-:W-:-:S04]  /*28ca0*/  ISETP.NE.AND P0, PT, R25, 0x2, PT ;  /* 0x000000021900780c */ /* 0x000fc80003f05270 */
[----:B------:R-:W-:Y:S02]  /*28cb0*/  SEL R0, RZ, 0x1, P0 ;  /* 0x00000001ff007807 */ /* 0x000fe40000000000 */
[----:B------:R-:W-:Y:S02]  /*28cc0*/  SEL R25, R25, RZ, P0 ;  /* 0x000000ff19197207 */ /* 0x000fe40000000000 */
[----:B--2---:R-:W-:-:S07]  /*28cd0*/  LOP3.LUT R29, R29, R0, RZ, 0x3c, !PT ;  /* 0x000000001d1d7212 */ /* 0x004fce00078e3cff */
.L_x_1936:
[----:B------:R-:W-:Y:S05]  /*28ce0*/  BSYNC B7 ;  /* 0x0000000000077941 */ /* 0x000fea0003800000 */
.L_x_1934:
[----:B------:R-:W-:-:S13]  /*28cf0*/  LOP3.LUT P0, RZ, R22, 0x40, RZ, 0xc0, !PT ;  /* 0x0000004016ff7812 */ /* 0x000fda000780c0ff */
[----:B------:R-:W-:Y:S05]  /*28d00*/  @!P0 BRA `(.L_x_1980) ;  /* 0x0000000000248947 */ /* 0x000fea0003800000 */
[----:B------:R-:W-:Y:S05]  /*28d10*/  WARPSYNC.ALL ;  /* 0x0000000000007948 */ /* 0x000fea0003800000 */
[----:B------:R-:W2:Y:S08]  /*28d20*/  S2UR UR5, SR_CgaCtaId ;  /* 0x00000000000579c3 */ /* 0x000eb00000008800 */
[----:B------:R-:W-:Y:S06]  /*28d30*/  BAR.SYNC.DEFER_BLOCKING 0x5, 0x180 ;  /* 0x0146000000007b1d */ /* 0x000fec0000010000 */
[----:B------:R-:W-:-:S02]  /*28d40*/  UMOV UR4, 0x400 ;  /* 0x0000040000047882 */ /* 0x000fc40000000000 */
[----:B--2---:R-:W-:-:S06]  /*28d50*/  ULEA UR4, UR5, UR4, 0x18 ;  /* 0x0000000405047291 */ /* 0x004fcc000f8ec03f */
[----:B0-----:R-:W-:-:S05]  /*28d60*/  IMAD.U32 R23, RZ, RZ, UR4 ;  /* 0x00000004ff177e24 */ /* 0x001fca000f8e00ff */
[----:B------:R2:W3:Y:S01]  /*28d70*/  LDS.128 R16, [R23+0x308d0] ;  /* 0x0308d00017107984 */ /* 0x0004e20000000c00 */
[----:B------:R-:W-:Y:S06]  /*28d80*/  BAR.ARV 0x4, 0x180 ;  /* 0x0106000000007b1d */ /* 0x000fec0000002000 */
[----:B------:R-:W-:Y:S05]  /*28d90*/  BRA `(.L_x_1981) ;  /* 0x0000000800cc7947 */ /* 0x000fea0003800000 */
.L_x_1980:
[----:B------:R-:W2:Y:S01]  /*28da0*/  S2R R8, SR_TID.X ;  /* 0x0000000000087919 */ /* 0x000ea20000002100 */
[----:B------:R-:W-:Y:S01]  /*28db0*/  UMOV UR4, 0xffffffff ;  /* 0xffffffff00047882 */ /* 0x000fe20000000000 */
[----:B--2---:R-:W-:-:S04]  /*28dc0*/  LOP3.LUT R8, R8, 0x1f, RZ, 0xc0, !PT ;  /* 0x0000001f08087812 */ /* 0x004fc800078ec0ff */
[----:B------:R-:W-:Y:S01]  /*28dd0*/  ISETP.NE.AND P0, PT, R8, 0x1f, PT ;  /* 0x0000001f0800780c */ /* 0x000fe20003f05270 */
[----:B------:R-:W-:-:S12]  /*28de0*/  BRA.DIV UR4, `(.L_x_1982) ;  /* 0x00000052044c7947 */ /* 0x000fd8000b800000 */
[----:B------:R-:W-:Y:S01]  /*28df0*/  IMAD.IADD R5, R19, 0x1, R8 ;  /* 0x0000000113057824 */ /* 0x000fe200078e0208 */
[----:B------:R-:W-:-:S04]  /*28e00*/  ULDC UR4, c[0x0][0xc3c] ;  /* 0x00030f0000047ab9 */ /* 0x000fc80000000800 */
[----:B------:R-:W-:-:S13]  /*28e10*/  ISETP.GE.OR P1, PT, R5, UR4, !P0 ;  /* 0x0000000405007c0c */ /* 0x000fda000c726670 */
[----:B------:R-:W2:Y:S02]  /*28e20*/  @!P1 LDC.64 R2, c[0x0][0xc80] ;  /* 0x00032000ff029b82 */ /* 0x000ea40000000a00 */
[----:B--2---:R-:W-:-:S06]  /*28e30*/  @!P1 IMAD.WIDE R2, R5, 0x4, R2 ;  /* 0x0000000405029825 */ /* 0x004fcc00078e0202 */
[----:B------:R-:W2:Y:S01]  /*28e40*/  @!P1 LDG.E R2, desc[UR60][R2.64] ;  /* 0x0000003c02029981 */ /* 0x000ea2000c1e1900 */
[----:B------:R-:W-:Y:S01]  /*28e50*/  IMAD.MOV.U32 R17, RZ, RZ, RZ ;  /* 0x000000ffff117224 */ /* 0x000fe200078e00ff */
[C---:B------:R-:W-:Y:S02]  /*28e60*/  ISETP.GE.U32.AND P2, PT, R8.reuse, 0x2, PT ;  /* 0x000000020800780c */ /* 0x040fe40003f46070 */
[C---:B------:R-:W-:Y:S01]  /*28e70*/  ISETP.GE.U32.AND P3, PT, R8.reuse, 0x4, PT ;  /* 0x000000040800780c */ /* 0x040fe20003f66070 */
[----:B------:R-:W-:Y:S01]  /*28e80*/  SHFL.IDX PT, R0, R16, RZ, 0x1f ;  /* 0x00001fff10007589 */ /* 0x000fe200000e0000 */
[C---:B------:R-:W-:Y:S02]  /*28e90*/  ISETP.GE.U32.AND P4, PT, R8.reuse, 0x8, PT ;  /* 0x000000080800780c */ /* 0x040fe40003f86070 */
[C---:B------:R-:W-:Y:S01]  /*28ea0*/  ISETP.GE.U32.AND P5, PT, R8.reuse, 0x10, PT ;  /* 0x000000100800780c */ /* 0x040fe20003fa6070 */
[----:B--2---:R-:W-:Y:S01]  /*28eb0*/  @!P1 IMAD.MOV.U32 R17, RZ, RZ, R2 ;  /* 0x000000ffff119224 */ /* 0x004fe200078e0002 */
[----:B------:R-:W-:-:S04]  /*28ec0*/  ISETP.NE.AND P1, PT, R8, RZ, PT ;  /* 0x000000ff0800720c */ /* 0x000fc80003f25270 */
[----:B------:R-:W2:Y:S02]  /*28ed0*/  SHFL.UP PT, R14, R17, 0x1, RZ ;  /* 0x04200000110e7989 */ /* 0x000ea400000e00ff */
[----:B--2---:R-:W-:-:S05]  /*28ee0*/  SEL R4, R14, RZ, P1 ;  /* 0x000000ff0e047207 */ /* 0x004fca0000800000 */
[----:B------:R-:W-:-:S05]  /*28ef0*/  IMAD.IADD R4, R17, 0x1, R4 ;  /* 0x0000000111047824 */ /* 0x000fca00078e0204 */
[----:B------:R-:W2:Y:S02]  /*28f00*/  SHFL.UP PT, R14, R4, 0x2, RZ ;  /* 0x04400000040e7989 */ /* 0x000ea400000e00ff */
[----:B--2---:R-:W-:-:S05]  /*28f10*/  SEL R5, R14, RZ, P2 ;  /* 0x000000ff0e057207 */ /* 0x004fca0001000000 */
[----:B0-----:R-:W-:Y:S02]  /*28f20*/  IMAD.IADD R6, R4, 0x1, R5 ;  /* 0x0000000104067824 */ /* 0x001fe400078e0205 */
[----:B------:R-:W-:Y:S04]  /*28f30*/  SHFL.IDX PT, R5, R16, 0x1, 0x1f ;  /* 0x00201f0010057f89 */ /* 0x000fe800000e0000 */
        /* <DEDUP_REMOVED lines=9> */
[----:B------:R0:W2:Y:S02]  /*28fd0*/  SHFL.IDX PT, R14, R2, 0x1f, 0x1f ;  /* 0x03e01f00020e7f89 */ /* 0x0000a400000e0000 */
.L_x_2167:
[----:B------:R-:W-:Y:S02]  /*28fe0*/  ULDC UR4, c[0x0][0xc38] ;  /* 0x00030e0000047ab9 */ /* 0x000fe40000000800 */
[----:B------:R-:W-:-:S04]  /*28ff0*/  IMAD.U32 R4, RZ, RZ, UR4 ;  /* 0x00000004ff047e24 */ /* 0x000fc8000f8e00ff */
[----:B--2---:R-:W-:-:S04]  /*29000*/  IMAD R14, R14, R4, RZ ;  /* 0x000000040e0e7224 */ /* 0x004fc800078e02ff */
[----:B------:R-:W-:-:S05]  /*29010*/  IMAD.IADD R5, R5, 0x1, R14 ;  /* 0x0000000105057824 */ /* 0x000fca00078e020e */
[----:B------:R-:W-:-:S13]  /*29020*/  ISETP.GT.AND P6, PT, R5, R0, PT ;  /* 0x000000000500720c */ /* 0x000fda0003fc4270 */
[----:B------:R-:W-:Y:S05]  /*29030*/  @P6 BRA `(.L_x_1983) ;  /* 0x00000000009c6947 */ /* 0x000fea0003800000 */
.L_x_1988:
[----:B0-----:R-:W0:Y:S01]  /*29040*/  LDC R2, c[0x0][0xc3c] ;  /* 0x00030f00ff027b82 */ /* 0x001e220000000800 */
[----:B------:R-:W-:-:S05]  /*29050*/  VIADD R19, R19, 0x1f ;  /* 0x0000001f13137836 */ /* 0x000fca0000000000 */
[----:B0-----:R-:W-:-:S13]  /*29060*/  ISETP.GE.AND P6, PT, R19, R2, PT ;  /* 0x000000021300720c */ /* 0x001fda0003fc6270 */
[----:B------:R-:W-:Y:S05]  /*29070*/  @P6 BRA `(.L_x_1984) ;  /* 0x0000000400d06947 */ /* 0x000fea0003800000 */
[----:B------:R-:W0:Y:S01]  /*29080*/  S2R R3, SR_TID.X ;  /* 0x0000000000037919 */ /* 0x000e220000002100 */
[----:B------:R-:W-:Y:S01]  /*29090*/  BSSY B0, `(.L_x_1985) ;  /* 0x0000009000007945 */ /* 0x000fe20003800000 */
[----:B------:R-:W-:Y:S01]  /*290a0*/  IMAD.MOV.U32 R17, RZ, RZ, RZ ;  /* 0x000000ffff117224 */ /* 0x000fe200078e00ff */
[----:B0-----:R-:W-:-:S05]  /*290b0*/  LOP3.LUT R3, R3, 0x1f, RZ, 0xc0, !PT ;  /* 0x0000001f03037812 */ /* 0x001fca00078ec0ff */
[----:B------:R-:W-:-:S05]  /*290c0*/  IMAD.IADD R7, R19, 0x1, R3 ;  /* 0x0000000113077824 */ /* 0x000fca00078e0203 */
[----:B------:R-:W-:-:S13]  /*290d0*/  ISETP.GE.OR P6, PT, R7, R2, !P0 ;  /* 0x000000020700720c */ /* 0x000fda00047c6670 */
[----:B------:R-:W-:Y:S05]  /*290e0*/  @P6 BRA `(.L_x_1986) ;  /* 0x00000000000c6947 */ /* 0x000fea0003800000 */
[----:B------:R-:W0:Y:S02]  /*290f0*/  LDC.64 R2, c[0x0][0xc80] ;  /* 0x00032000ff027b82 */ /* 0x000e240000000a00 */
[----:B0-----:R-:W-:-:S05]  /*29100*/  IMAD.WIDE R2, R7, 0x4, R2 ;  /* 0x0000000407027825 */ /* 0x001fca00078e0202 */
[----:B------:R0:W5:Y:S02]  /*29110*/  LDG.E R17, desc[UR60][R2.64] ;  /* 0x0000003c02117981 */ /* 0x000164000c1e1900 */
.L_x_1986:
[----:B------:R-:W-:Y:S05]  /*29120*/  BSYNC B0 ;  /* 0x0000000000007941 */ /* 0x000fea0003800000 */
.L_x_1985:
[----:B------:R-:W-:-:S03]  /*29130*/  UMOV UR4, 0xffffffff ;  /* 0xffffffff00047882 */ /* 0x000fc60000000000 */
[----:B------:R-:W-:Y:S05]  /*29140*/  BRA.DIV UR4, `(.L_x_1987) ;  /* 0x0000005204987947 */ /* 0x000fea000b800000 */
[----:B-----5:R-:W2:Y:S02]  /*29150*/  SHFL.UP PT, R14, R17, 0x1, RZ ;  /* 0x04200000110e7989 */ /* 0x020ea400000e00ff */
[----:B--2---:R-:W-:-:S05]  /*29160*/  SEL R14, R14, RZ, P1 ;  /* 0x000000ff0e0e7207 */ /* 0x004fca0000800000 */
        /* <DEDUP_REMOVED lines=14> */
.L_x_2175:
[----:B------:R-:W-:Y:S02]  /*29250*/  ULDC UR4, c[0x0][0xc38] ;  /* 0x00030e0000047ab9 */ /* 0x000fe40000000800 */
[----:B------:R-:W-:-:S04]  /*29260*/  IMAD.U32 R4, RZ, RZ, UR4 ;  /* 0x00000004ff047e24 */ /* 0x000fc8000f8e00ff */
[----:B--2---:R-:W-:-:S04]  /*29270*/  IMAD R14, R14, R4, RZ ;  /* 0x000000040e0e7224 */ /* 0x004fc800078e02ff */
[----:B------:R-:W-:-:S05]  /*29280*/  IMAD.IADD R5, R14, 0x1, R5 ;  /* 0x000000010e057824 */ /* 0x000fca00078e0205 */
[----:B------:R-:W-:-:S13]  /*29290*/  ISETP.GT.AND P6, PT, R5, R0, PT ;  /* 0x000000000500720c */ /* 0x000fda0003fc4270 */
[----:B------:R-:W-:Y:S05]  /*292a0*/  @!P6 BRA `(.L_x_1988) ;  /* 0xfffffffc0064e947 */ /* 0x000fea000383ffff */
.L_x_1983:
        /* <DEDUP_REMOVED lines=8> */
.L_x_2179:
[----:B------:R-:W-:Y:S01]  /*29330*/  ISETP.NE.AND P0, PT, R3, RZ, PT ;  /* 0x000000ff0300720c */ /* 0x000fe20003f05270 */
[----:B------:R-:W-:-:S12]  /*29340*/  IMAD.MOV.U32 R14, RZ, RZ, RZ ;  /* 0x000000ffff0e7224 */ /* 0x000fd800078e00ff */
[----:B------:R-:W-:Y:S05]  /*29350*/  @!P0 BRA `(.L_x_1990) ;  /* 0x0000000000108947 */ /* 0x000fea0003800000 */
[----:B------:R-:W-:Y:S01]  /*29360*/  UMOV UR4, 0xffffffff ;  /* 0xffffffff00047882 */ /* 0x000fe20000000000 */
[----:B------:R-:W-:Y:S02]  /*29370*/  VIADD R12, R6, 0xffffffff ;  /* 0xffffffff060c7836 */ /* 0x000fe40000000000 */
[----:B------:R-:W-:Y:S05]  /*29380*/  BRA.DIV UR4, `(.L_x_1991) ;  /* 0x00000056040c7947 */ /* 0x000fea000b800000 */
[----:B------:R4:W0:Y:S02]  /*29390*/  SHFL.IDX PT, R14, R2, R12, 0x1f ;  /* 0x00001f0c020e7589 */ /* 0x00082400000e0000 */
.L_x_1990:
[----:B0---4-:R-:W0:Y:S01]  /*293a0*/  LDC.64 R2, c[0x0][0xc90] ;  /* 0x00032400ff027b82 */ /* 0x011e220000000a00 */
[----:B------:R-:W-:-:S04]  /*293b0*/  IMAD.IADD R19, R6, 0x1, R19 ;  /* 0x0000000106137824 */ /* 0x000fc800078e0213 */
[----:B0-----:R-:W-:-:S05]  /*293c0*/  IMAD.WIDE R2, R19, 0x4, R2 ;  /* 0x0000000413027825 */ /* 0x001fca00078e0202 */
[----:B------:R0:W2:Y:S01]  /*293d0*/  LDG.E R7, desc[UR60][R2.64] ;  /* 0x0000003c02077981 */ /* 0x0000a2000c1e1900 */
[----:B------:R-:W-:Y:S02]  /*293e0*/  IMAD R16, R14, R4, R5 ;  /* 0x000000040e107224 */ /* 0x000fe400078e0205 */
[----:B0-----:R-:W-:Y:S02]  /*293f0*/  IMAD.MOV.U32 R2, RZ, RZ, RZ ;  /* 0x000000ffff027224 */ /* 0x001fe400078e00ff */
        /* <DEDUP_REMOVED lines=60> */
.L_x_1984:
[----:B------:R-:W-:Y:S01]  /*297c0*/  UMOV UR4, URZ ;  /* 0x0000003f00047c82 */ /* 0x000fe20008000000 */
[----:B------:R-:W-:Y:S01]  /*297d0*/  UMOV UR5, URZ ;  /* 0x0000003f00057c82 */ /* 0x000fe20008000000 */
[----:B------:R-:W-:Y:S01]  /*297e0*/  ULDC UR6, c[0x0][0xc3c] ;  /* 0x00030f0000067ab9 */ /* 0x000fe20000000800 */
[----:B------:R-:W-:Y:S02]  /*297f0*/  IMAD.MOV.U32 R16, RZ, RZ, R0 ;  /* 0x000000ffff107224 */ /* 0x000fe400078e0000 */
[----:B------:R-:W-:Y:S02]  /*29800*/  IMAD.U32 R17, RZ, RZ, UR4 ;  /* 0x00000004ff117e24 */ /* 0x000fe4000f8e00ff */
[----:B------:R-:W-:Y:S02]  /*29810*/  IMAD.U32 R18, RZ, RZ, UR5 ;  /* 0x00000005ff127e24 */ /* 0x000fe4000f8e00ff */
[----:B------:R-:W-:-:S07]  /*29820*/  IMAD.U32 R19, RZ, RZ, UR6 ;  /* 0x00000006ff137e24 */ /* 0x000fce000f8e00ff */
.L_x_1992:
[----:B------:R-:W0:Y:S01]  /*29830*/  S2R R0, SR_TID.X ;  /* 0x0000000000007919 */ /* 0x000e220000002100 */
[----:B------:R-:W-:Y:S05]  /*29840*/  WARPSYNC.ALL ;  /* 0x0000000000007948 */ /* 0x000fea0003800000 */
[----:B------:R-:W-:Y:S01]  /*29850*/  BAR.SYNC.DEFER_BLOCKING 0x4, 0x180 ;  /* 0x0106000000007b1d */ /* 0x000fe20000010000 */
[----:B0-----:R-:W-:-:S04]  /*29860*/  LOP3.LUT R0, R0, 0x1f, RZ, 0xc0, !PT ;  /* 0x0000001f00007812 */ /* 0x001fc800078ec0ff */
[----:B------:R-:W-:-:S13]  /*29870*/  ISETP.NE.AND P0, PT, R0, RZ, PT ;  /* 0x000000ff0000720c */ /* 0x000fda0003f05270 */
[----:B------:R-:W0:Y:S01]  /*29880*/  @!P0 S2R R3, SR_CgaCtaId ;  /* 0x0000000000038919 */ /* 0x000e220000008800 */
[----:B------:R-:W-:-:S04]  /*29890*/  @!P0 MOV R0, 0x400 ;  /* 0x0000040000008802 */ /* 0x000fc80000000f00 */
[----:B0-----:R-:W-:-:S05]  /*298a0*/  @!P0 LEA R23, R3, R0, 0x18 ;  /* 0x0000000003178211 */ /* 0x001fca00078ec0ff */
[----:B------:R0:W-:Y:S01]  /*298b0*/  @!P0 STS.128 [R23+0x308d0], R16 ;  /* 0x0308d01017008388 */ /* 0x0001e20000000c00 */
[----:B------:R-:W-:Y:S06]  /*298c0*/  BAR.ARV 0x5, 0x180 ;  /* 0x0146000000007b1d */ /* 0x000fec0000002000 */
.L_x_1981:
[----:B------:R-:W-:Y:S02]  /*298d0*/  ULDC UR4, c[0x0][0xc3c] ;  /* 0x00030f0000047ab9 */ /* 0x000fe40000000800 */
[----:B---3--:R-:W-:-:S13]  /*298e0*/  ISETP.GE.AND P0, PT, R19, UR4, PT ;  /* 0x0000000413007c0c */ /* 0x008fda000bf06270 */
[----:B------:R-:W-:Y:S05]  /*298f0*/  @!P0 BRA `(.L_x_1993) ;  /* 0xffffff9400cc8947 */ /* 0x000fea000383ffff */
[----:B------:R-:W-:Y:S05]  /*29900*/  BSYNC B8 ;  /* 0x0000000000087941 */ /* 0x000fea0003800000 */
.L_x_1870:
[----:B------:R-:W3:Y:S01]  /*29910*/  LDL.LU R0, [R1+0x34] ;  /* 0x0000340001007983 */ /* 0x000ee20000300800 */
[----:B------:R-:W-:Y:S01]  /*29920*/  BSSY B0, `(.L_x_1994) ;  /* 0x000000b000007945 */ /* 0x000fe20003800000 */
[----:B------:R-:W4:Y:S01]  /*29930*/  S2R R5, SR_CgaCtaId ;  /* 0x0000000000057919 */ /* 0x000f220000008800 */
[----:B---3--:R-:W-:-:S05]  /*29940*/  VIADD R0, R0, 0x1 ;  /* 0x0000000100007836 */ /* 0x008fca0000000000 */
[----:B0-----:R-:W-:-:S04]  /*29950*/  LEA.HI R2, R0, R0, RZ, 0x1 ;  /* 0x0000000000027211 */ /* 0x001fc800078f08ff */
[----:B------:R-:W-:Y:S02]  /*29960*/  LOP3.LUT R3, R2, 0xfffffffe, RZ, 0xc0, !PT ;  /* 0xfffffffe02037812 */ /* 0x000fe400078ec0ff */
[----:B------:R-:W-:-:S03]  /*29970*/  MOV R2, 0x400 ;  /* 0x0000040000027802 */ /* 0x000fc60000000f00 */
[----:B------:R-:W-:Y:S01]  /*29980*/  IMAD.IADD R0, R0, 0x1, -R3 ;  /* 0x0000000100007824 */ /* 0x000fe200078e0a03 */
[----:B----4-:R-:W-:-:S04]  /*29990*/  LEA R5, R5, R2, 0x18 ;  /* 0x0000000205057211 */ /* 0x010fc800078ec0ff */
[----:B------:R-:W-:-:S04]  /*299a0*/  SHF.L.U32 R0, R0, 0x1f, RZ ;  /* 0x0000001f00007819 */ /* 0x000fc800000006ff */
[----:B------:R-:W0:Y:S02]  /*299b0*/  SYNCS.PHASECHK.TRANS64.TRYWAIT P0, [R5+URZ+0x30820], R0 ;  /* 0x03082000050075a7 */ /* 0x000e24000800017f */
[----:B0-----:R-:W-:Y:S05]  /*299c0*/  @!P0 BRA `(.L_x_1995) ;  /* 0x0000004c00a08947 */ /* 0x001fea0003800000 */
.L_x_2182:
[----:B------:R-:W-:Y:S05]  /*299d0*/  BSYNC B0 ;  /* 0x0000000000007941 */ /* 0x000fea0003800000 */
.L_x_1994:
[----:B------:R-:W-:-:S03]  /*299e0*/  UMOV UR4, 0xffffffff ;  /* 0xffffffff00047882 */ /* 0x000fc60000000000 */
[----:B------:R-:W-:Y:S05]  /*299f0*/  BRA.DIV UR4, `(.L_x_1996) ;  /* 0x0000004e04a87947 */ /* 0x000fea000b800000 */
[----:B0-----:R-:W0:Y:S02]  /*29a00*/  S2R R0, SR_TID.X ;  /* 0x0000000000007919 */ /* 0x001e240000002100 */
[----:B0-----:R-:W-:-:S04]  /*29a10*/  SHF.R.U32.HI R0, RZ, 0x5, R0 ;  /* 0x00000005ff007819 */ /* 0x001fc80000011600 */
[----:B------:R-:W-:-:S05]  /*29a20*/  LOP3.LUT R0, R0, 0x3, RZ, 0xc0, !PT ;  /* 0x0000000300007812 */ /* 0x000fca00078ec0ff */
[----:B------:R0:W3:Y:S02]  /*29a30*/  SHFL.IDX PT, R14, R0, RZ, 0x1f ;  /* 0x00001fff000e7589 */ /* 0x0000e400000e0000 */
.L_x_2185:
[----:B---3--:R-:W-:-:S13]  /*29a40*/  ISETP.NE.AND P0, PT, R14, RZ, PT ;  /* 0x000000ff0e00720c */ /* 0x008fda0003f05270 */
[----:B------:R-:W-:Y:S05]  /*29a50*/  @P0 BRA `(.L_x_1557) ;  /* 0x0000000000880947 */ /* 0x000fea0003800000 */
[----:B------:R-:W-:-:S03]  /*29a60*/  UMOV UR4, 0xffffffff ;  /* 0xffffffff00047882 */ /* 0x000fc60000000000 */
[----:B------:R-:W-:Y:S05]  /*29a70*/  BRA.DIV UR4, `(.L_x_1997) ;  /* 0x0000004e04bc7947 */ /* 0x000fea000b800000 */
[----:B------:R-:W-:-:S13]  /*29a80*/  ELECT P6, URZ, PT ;  /* 0x00000000003f782f */ /* 0x000fda00038c0000 */
.L_x_2188:
[----:B------:R-:W-:Y:S05]  /*29a90*/  @!P6 BRA `(.L_x_1557) ;  /* 0x000000000078e947 */ /* 0x000fea0003800000 */
[----:B0-----:R-:W3:Y:S02]  /*29aa0*/  LDL.LU R0, [R1+0x20] ;  /* 0x0000200001007983 */ /* 0x001ee40000300800 */
[----:B---3--:R-:W-:-:S04]  /*29ab0*/  LOP3.LUT R0, R0, 0x2, RZ, 0xfc, !PT ;  /* 0x0000000200007812 */ /* 0x008fc800078efcff */
[----:B------:R-:W-:-:S13]  /*29ac0*/  ISETP.NE.AND P0, PT, R0, 0x3, PT ;  /* 0x000000030000780c */ /* 0x000fda0003f05270 */
[----:B------:R-:W-:Y:S05]  /*29ad0*/  @!P0 BRA `(.L_x_1998) ;  /* 0x0000000000048947 */ /* 0x000fea0003800000 */
[----:B------:R-:W-:Y:S01]  /*29ae0*/  BPT.TRAP 0x1 ;  /* 0x000000040000795c */ /* 0x000fe20000300000 */
.L_x_1998:
[----:B------:R-:W-:Y:S01]  /*29af0*/  IMAD R3, R25, 0x8, R5 ;  /* 0x0000000819037824 */ /* 0x000fe200078e0205 */
[----:B------:R-:W-:Y:S01]  /*29b00*/  SHF.L.U32 R2, R29, 0x1f, RZ ;  /* 0x0000001f1d027819 */ /* 0x000fe200000006ff */
[----:B------:R-:W-:-:S03]  /*29b10*/  VIADD R25, R25, 0x1 ;  /* 0x0000000119197836 */ /* 0x000fc60000000000 */
[----:B------:R-:W0:Y:S02]  /*29b20*/  SYNCS.PHASECHK.TRANS64.TRYWAIT P1, [R3+URZ+0x30840], R2 ;  /* 0x03084002030075a7 */ /* 0x000e24000802017f */
[----:B------:R-:W-:-:S04]  /*29b30*/  ISETP.NE.AND P2, PT, R25, 0x2, PT ;  /* 0x000000021900780c */ /* 0x000fc80003f45270 */
[----:B------:R-:W-:Y:S01]  /*29b40*/  SEL R0, RZ, 0x1, P2 ;  /* 0x00000001ff007807 */ /* 0x000fe20001000000 */
[----:B0-----:R-:W-:Y:S08]  /*29b50*/  @!P1 BRA `(.L_x_1999) ;  /* 0x0000004c00a49947 */ /* 0x001ff00003800000 */
.L_x_2189:
[----:B------:R-:W-:Y:S02]  /*29b60*/  SEL R25, R25, RZ, P2 ;  /* 0x000000ff19197207 */ /* 0x000fe40001000000 */
[----:B------:R-:W-:Y:S01]  /*29b70*/  LOP3.LUT R0, R29, R0, RZ, 0x3c, !PT ;  /* 0x000000001d007212 */ /* 0x000fe200078e3cff */
[----:B------:R-:W-:Y:S06]  /*29b80*/  @!P0 BRA `(.L_x_2000) ;  /* 0x0000000000048947 */ /* 0x000fec0003800000 */
[----:B------:R-:W-:Y:S01]  /*29b90*/  BPT.TRAP 0x1 ;  /* 0x000000040000795c */ /* 0x000fe20000300000 */
.L_x_2000:
[----:B------:R-:W-:Y:S01]  /*29ba0*/  IMAD R25, R25, 0x8, R5 ;  /* 0x0000000819197824 */ /* 0x000fe200078e0205 */
[----:B------:R-:W-:-:S04]  /*29bb0*/  SHF.L.U32 R0, R0, 0x1f, RZ ;  /* 0x0000001f00007819 */ /* 0x000fc800000006ff */
[----:B------:R-:W3:Y:S02]  /*29bc0*/  SYNCS.PHASECHK.TRANS64.TRYWAIT P1, [R25+URZ+0x30840], R0 ;  /* 0x03084000190075a7 */ /* 0x000ee4000802017f */
[----:B---3--:R-:W-:Y:S05]  /*29bd0*/  @!P1 BRA `(.L_x_2001) ;  /* 0x0000004c00989947 */ /* 0x008fea0003800000 */
.L_x_2190:
[----:B------:R-:W-:Y:S05]  /*29be0*/  @!P0 BRA `(.L_x_2002) ;  /* 0x0000000000048947 */ /* 0x000fea0003800000 */
[----:B------:R-:W-:Y:S01]  /*29bf0*/  BPT.TRAP 0x1 ;  /* 0x000000040000795c */ /* 0x000fe20000300000 */
.L_x_2002:
[----:B------:R-:W4:Y:S02]  /*29c00*/  SYNCS.PHASECHK.TRANS64.TRYWAIT P1, [R3+URZ+0x30860], R2 ;  /* 0x03086002030075a7 */ /* 0x000f24000802017f */
[----:B----4-:R-:W-:Y:S05]  /*29c10*/  @!P1 BRA `(.L_x_2003) ;  /* 0x0000004c009c9947 */ /* 0x010fea0003800000 */
.L_x_2191:
[----:B------:R-:W-:Y:S05]  /*29c20*/  @!P0 BRA `(.L_x_2004) ;  /* 0x0000000000048947 */ /* 0x000fea0003800000 */
[----:B------:R-:W-:Y:S01]  /*29c30*/  BPT.TRAP 0x1 ;  /* 0x000000040000795c */ /* 0x000fe20000300000 */
.L_x_2004:
[----:B------:R0:W0:Y:S02]  /*29c40*/  SYNCS.PHASECHK.TRANS64.TRYWAIT P0, [R25+URZ+0x30860], R0 ;  /* 0x03086000190075a7 */ /* 0x000024000800017f */
[----:B0-----:R-:W-:Y:S05]  /*29c50*/  @!P0 NANOSLEEP.SYNCS 0x989680 ;  /* 0x009896800000895d */ /* 0x001fea0003900000 */
[----:B------:R-:W0:Y:S02]  /*29c60*/  @!P0 SYNCS.PHASECHK.TRANS64 P0, [R25+URZ+0x30860], R0 ;  /* 0x03086000190085a7 */ /* 0x000e24000800007f */
[----:B0-----:R-:W-:Y:S05]  /*29c70*/  @!P0 BRA `(.L_x_2004) ;  /* 0xfffffffc00f08947 */ /* 0x001fea000383ffff */
.L_x_1557:
[----:B------:R-:W-:Y:S05]  /*29c80*/  BSYNC B9 ;  /* 0x0000000000097941 */ /* 0x000fea0003800000 */
.L_x_1554:
[----:B------:R-:W-:Y:S05]  /*29c90*/  EXIT ;  /* 0x000000000000794d */ /* 0x000fea0003800000 */
.L_x_1583:
[----:B0-----:R0:W1:Y:S02]  /*29ca0*/  SYNCS.PHASECHK.TRANS64.TRYWAIT P6, [R89+URZ+0x30890], R103 ;  /* 0x03089067590075a7 */ /* 0x00106400080c017f */
[----:B-1----:R-:W-:Y:S05]  /*29cb0*/  @!P6 NANOSLEEP.SYNCS 0x989680 ;  /* 0x009896800000e95d */ /* 0x002fea0003900000 */
[----:B------:R-:W1:Y:S02]  /*29cc0*/  @!P6 SYNCS.PHASECHK.TRANS64 P6, [R89+URZ+0x30890], R103 ;  /* 0x030890675900e5a7 */ /* 0x000e6400080c007f */
[----:B-1----:R-:W-:Y:S05]  /*29cd0*/  @!P6 BRA `(.L_x_1583) ;  /* 0xfffffffc00f0e947 */ /* 0x002fea000383ffff */
[----:B------:R-:W-:Y:S05]  /*29ce0*/  BRA `(.L_x_2005) ;  /* 0xfffffd9800507947 */ /* 0x000fea000383ffff */
.L_x_1584:
        /* <DEDUP_REMOVED lines=8> */
.L_x_2007:
[----:B------:R-:W-:Y:S05]  /*29d70*/  BSYNC B1 ;  /* 0x0000000000017941 */ /* 0x000fea0003800000 */
.L_x_2006:
        /* <DEDUP_REMOVED lines=8> */
.L_x_2008:
[----:B------:R-:W-:Y:S01]  /*29e00*/  IMAD.MOV.U32 R106, RZ, RZ, R14 ;  /* 0x000000ffff6a7224 */ /* 0x000fe200078e000e */
[----:B------:R-:W-:Y:S06]  /*29e10*/  BRA `(.L_x_2009) ;  /* 0xfffffd9800187947 */ /* 0x000fec000383ffff */
.L_x_1601:
        /* <DEDUP_REMOVED lines=8> */
.L_x_2011:
[----:B------:R-:W-:Y:S05]  /*29ea0*/  BSYNC B1 ;  /* 0x0000000000017941 */ /* 0x000fea0003800000 */
.L_x_2010:
        /* <DEDUP_REMOVED lines=8> */
.L_x_2012:
[----:B------:R-:W-:Y:S01]  /*29f30*/  IMAD.MOV.U32 R56, RZ, RZ, R14 ;  /* 0x000000ffff387224 */ /* 0x000fe200078e000e */
[----:B------:R-:W-:Y:S06]  /*29f40*/  BRA `(.L_x_2013) ;  /* 0xfffffda4007c7947 */ /* 0x000fec000383ffff */
.L_x_1623:
[----:B0-----:R0:W1:Y:S02]  /*29f50*/  SYNCS.PHASECHK.TRANS64.TRYWAIT P6, [R89+URZ+0x30890], R103 ;  /* 0x03089067590075a7 */ /* 0x00106400080c017f */
[----:B-1----:R-:W-:Y:S05]  /*29f60*/  @!P6 NANOSLEEP.SYNCS 0x989680 ;  /* 0x009896800000e95d */ /* 0x002fea0003900000 */
[----:B------:R-:W1:Y:S02]  /*29f70*/  @!P6 SYNCS.PHASECHK.TRANS64 P6, [R89+URZ+0x30890], R103 ;  /* 0x030890675900e5a7 */ /* 0x000e6400080c007f */
[----:B-1----:R-:W-:Y:S05]  /*29f80*/  @!P6 BRA `(.L_x_1623) ;  /* 0xfffffffc00f0e947 */ /* 0x002fea000383ffff */
[----:B------:R-:W-:Y:S05]  /*29f90*/  BRA `(.L_x_2014) ;  /* 0xfffffdbc005c7947 */ /* 0x000fea000383ffff */
.L_x_1624:
        /* <DEDUP_REMOVED lines=8> */
.L_x_2016:
[----:B------:R-:W-:Y:S05]  /*2a020*/  BSYNC B1 ;  /* 0x0000000000017941 */ /* 0x000fea0003800000 */
.L_x_2015:
        /* <DEDUP_REMOVED lines=8> */
.L_x_2017:
[----:B------:R-:W-:Y:S01]  /*2a0b0*/  IMAD.MOV.U32 R106, RZ, RZ, R14 ;  /* 0x000000ffff6a7224 */ /* 0x000fe200078e000e */
[----:B------:R-:W-:Y:S06]  /*2a0c0*/  BRA `(.L_x_2018) ;  /* 0xfffffdbc00287947 */ /* 0x000fec000383ffff */
.L_x_1633:
[----:B------:R-:W-:Y:S01]  /*2a0d0*/  BSSY B1, `(.L_x_2019) ;  /* 0x0000008000017945 */ /* 0x000fe20003800000 */
[----:B---3--:R-:W-:Y:S02]  /*2a0e0*/  IMAD.MOV.U32 R13, RZ, RZ, R112 ;  /* 0x000000ffff0d7224 */ /* 0x008fe400078e0070 */
[----:B------:R-:W-:Y:S02]  /*2a0f0*/  IMAD.MOV.U32 R12, RZ, RZ, 0x1 ;  /* 0x00000001ff0c7424 */ /* 0x000fe400078e00ff */
[----:B--2---:R-:W-:Y:S02]  /*2a100*/  IMAD.MOV.U32 R11, RZ, RZ, 0x181f ;  /* 0x0000181fff0b7424 */ /* 0x004fe400078e00ff */
[----:B------:R-:W-:-:S07]  /*2a110*/  IMAD.MOV.U32 R15, RZ, RZ, -0x1 ;  /* 0xffffffffff0f7424 */ /* 0x000fce00078e00ff */
[----:B01----:R-:W-:Y:S05]  /*2a120*/  WARPSYNC.COLLECTIVE R15, `(.L_x_2020) ;  /* 0x000000000f087348 */ /* 0x003fea0003c00000 */
[----:B------:R2:W3:Y:S02]  /*2a130*/  SHFL.IDX P6, R14, R13, R12, R11 ;  /* 0x0000000c0d0e7389 */ /* 0x0004e400000c000b */
[----:B0123--:R-:W-:Y:S01]  /*2a140*/  ENDCOLLECTIVE ;  /* 0x000000000000791b */ /* 0x00ffe20003800000 */
.L_x_2020:
[----:B------:R-:W-:Y:S05]  /*2a150*/  BSYNC B1 ;  /* 0x0000000000017941 */ /* 0x000fea0003800000 */
.L_x_2019:
        /* <DEDUP_REMOVED lines=8> */
.L_x_2021:
[----:B------:R-:W-:Y:S01]  /*2a1e0*/  IMAD.MOV.U32 R44, RZ, RZ, R14 ;  /* 0x000000ffff2c7224 */ /* 0x000fe200078e000e */
[----:B------:R-:W-:Y:S06]  /*2a1f0*/  BRA `(.L_x_2022) ;  /* 0xfffffdc800e87947 */ /* 0x000fec000383ffff */
.L_x_1642:
[----:B0-----:R0:W1:Y:S02]  /*2a200*/  SYNCS.PHASECHK.TRANS64.TRYWAIT P0, [R89+URZ+0x30890], R103 ;  /* 0x03089067590075a7 */ /* 0x001064000800017f */
[----:B-1----:R-:W-:Y:S05]  /*2a210*/  @!P0 NANOSLEEP.SYNCS 0x989680 ;  /* 0x009896800000895d */ /* 0x002fea0003900000 */
[----:B------:R-:W1:Y:S02]  /*2a220*/  @!P0 SYNCS.PHASECHK.TRANS64 P0, [R89+URZ+0x30890], R103 ;  /* 0x03089067590085a7 */ /* 0x000e64000800007f */
[----:B-1----:R-:W-:Y:S05]  /*2a230*/  @!P0 BRA `(.L_x_1642) ;  /* 0xfffffffc00f08947 */ /* 0x002fea000383ffff */
[----:B------:R-:W-:Y:S05]  /*2a240*/  BRA `(.L_x_2023) ;  /* 0xfffffdd800f87947 */ /* 0x000fea000383ffff */
.L_x_1643:
        /* <DEDUP_REMOVED lines=8> */
.L_x_2025:
[----:B------:R-:W-:Y:S05]  /*2a2d0*/  BSYNC B1 ;  /* 0x0000000000017941 */ /* 0x000fea0003800000 */
.L_x_2024:
        /* <DEDUP_REMOVED lines=8> */
.L_x_2026:
[----:B------:R-:W-:Y:S01]  /*2a360*/  IMAD.MOV.U32 R42, RZ, RZ, R14 ;  /* 0x000000ffff2a7224 */ /* 0x000fe200078e000e */
[----:B------:R-:W-:Y:S06]  /*2a370*/  BRA `(.L_x_2027) ;  /* 0xfffffddc00207947 */ /* 0x000fec000383ffff */
.L_x_1646:
        /* <DEDUP_REMOVED lines=8> */
.L_x_2029:
[----:B------:R-:W-:Y:S05]  /*2a400*/  BSYNC B1 ;  /* 0x0000000000017941 */ /* 0x000fea0003800000 */
.L_x_2028:
        /* <DEDUP_REMOVED lines=8> */
.L_x_2030:
[----:B------:R-:W-:Y:S01]  /*2a490*/  IMAD.MOV.U32 R42, RZ, RZ, R14 ;  /* 0x000000ffff2a7224 */ /* 0x000fe200078e000e */
[----:B------:R-:W-:Y:S06]  /*2a4a0*/  BRA `(.L_x_2031) ;  /* 0xfffffddc00487947 */ /* 0x000fec000383ffff */
.L_x_1650:
[----:B--2---:R2:W0:Y:S02]  /*2a4b0*/  SYNCS.PHASECHK.TRANS64.TRYWAIT P4, [R89+URZ+0x308b0], R103 ;  /* 0x0308b067590075a7 */ /* 0x004424000808017f */
[----:B0-----:R-:W-:Y:S05]  /*2a4c0*/  @!P4 NANOSLEEP.SYNCS 0x989680 ;  /* 0x009896800000c95d */ /* 0x001fea0003900000 */
[----:B------:R-:W0:Y:S02]  /*2a4d0*/  @!P4 SYNCS.PHASECHK.TRANS64 P4, [R89+URZ+0x308b0], R103 ;  /* 0x0308b0675900c5a7 */ /* 0x000e24000808007f */
[----:B0-----:R-:W-:Y:S05]  /*2a4e0*/  @!P4 BRA `(.L_x_1650) ;  /* 0xfffffffc00f0c947 */ /* 0x001fea000383ffff */
[----:B------:R-:W-:Y:S05]  /*2a4f0*/  BRA `(.L_x_2032) ;  /* 0xfffffddc00ec7947 */ /* 0x000fea000383ffff */
.L_x_1678:
        /* <DEDUP_REMOVED lines=8> */
.L_x_2034:
[----:B------:R-:W-:Y:S05]  /*2a580*/  BSYNC B1 ;  /* 0x0000000000017941 */ /* 0x000fea0003800000 */
.L_x_2033:
        /* <DEDUP_REMOVED lines=8> */
.L_x_2035:
[----:B------:R-:W-:Y:S02]  /*2a610*/  IMAD.MOV.U32 R13, RZ, RZ, R8 ;  /* 0x000000ffff0d7224 */ /* 0x000fe400078e0008 */
[----:B------:R-:W-:-:S07]  /*2a620*/  IMAD.MOV.U32 R4, RZ, RZ, R14 ;  /* 0x000000ffff047224 */ /* 0x000fce00078e000e */
[----:B------:R-:W-:Y:S05]  /*2a630*/  WARPSYNC.COLLECTIVE R15, `(.L_x_2036) ;  /* 0x000000000f087348 */ /* 0x000fea0003c00000 */
[----:B------:R0:W1:Y:S02]  /*2a640*/  SHFL.IDX P6, R14, R13, R12, R11 ;  /* 0x0000000c0d0e7389 */ /* 0x00006400000c000b */
[----:B01----:R-:W-:Y:S01]  /*2a650*/  ENDCOLLECTIVE ;  /* 0x000000000000791b */ /* 0x003fe20003800000 */
.L_x_2036:
[----:B------:R-:W-:Y:S02]  /*2a660*/  IMAD.MOV.U32 R13, RZ, RZ, R0 ;  /* 0x000000ffff0d7224 */ /* 0x000fe400078e0000 */
[----:B------:R-:W-:-:S07]  /*2a670*/  IMAD.MOV.U32 R9, RZ, RZ, R14 ;  /* 0x000000ffff097224 */ /* 0x000fce00078e000e */
[----:B------:R-:W-:Y:S05]  /*2a680*/  WARPSYNC.COLLECTIVE R15, `(.L_x_2037) ;  /* 0x000000000f087348 */ /* 0x000fea0003c00000 */
[----:B------:R0:W1:Y:S02]  /*2a690*/  SHFL.IDX P6, R14, R13, R12, R11 ;  /* 0x0000000c0d0e7389 */ /* 0x00006400000c000b */
[----:B01----:R-:W-:Y:S01]  /*2a6a0*/  ENDCOLLECTIVE ;  /* 0x000000000000791b */ /* 0x003fe20003800000 */
.L_x_2037:
[----:B------:R-:W-:Y:S05]  /*2a6b0*/  BRA `(.L_x_2038) ;  /* 0xfffffdf4003c7947 */ /* 0x000fea000383ffff */
.L_x_1681:
[----:B------:R-:W-:Y:S01]  /*2a6c0*/  BSSY B1, `(.L_x_2039) ;  /* 0x0000008000017945 */ /* 0x000fe20003800000 */
[----:B------:R-:W-:Y:S02]  /*2a6d0*/  IMAD.MOV.U32 R13, RZ, RZ, R7 ;  /* 0x000000ffff0d7224 */ /* 0x000fe400078e0007 */
[----:B------:R-:W-:Y:S02]  /*2a6e0*/  IMAD.MOV.U32 R12, RZ, RZ, 0x1 ;  /* 0x00000001ff0c7424 */ /* 0x000fe400078e00ff */
[----:B------:R-:W-:Y:S02]  /*2a6f0*/  IMAD.MOV.U32 R11, RZ, RZ, 0x181f ;  /* 0x0000181fff0b7424 */ /* 0x000fe400078e00ff */
[----:B------:R-:W-:-:S07]  /*2a700*/  IMAD.MOV.U32 R15, RZ, RZ, -0x1 ;  /* 0xffffffffff0f7424 */ /* 0x000fce00078e00ff */
[----:B0---4-:R-:W-:Y:S05]  /*2a710*/  WARPSYNC.COLLECTIVE R15, `(.L_x_2040) ;  /* 0x000000000f087348 */ /* 0x011fea0003c00000 */
[----:B----4-:R1:W2:Y:S02]  /*2a720*/  SHFL.IDX P6, R14, R13, R12, R11 ;  /* 0x0000000c0d0e7389 */ /* 0x0102a400000c000b */
[----:B012---:R-:W-:Y:S01]  /*2a730*/  ENDCOLLECTIVE ;  /* 0x000000000000791b */ /* 0x007fe20003800000 */
.L_x_2040:
[----:B------:R-:W-:Y:S05]  /*2a740*/  BSYNC B1 ;  /* 0x0000000000017941 */ /* 0x000fea0003800000 */
.L_x_2039:
        /* <DEDUP_REMOVED lines=8> */
.L_x_2041:
[----:B------:R-:W-:Y:S02]  /*2a7d0*/  IMAD.MOV.U32 R13, RZ, RZ, R8 ;  /* 0x000000ffff0d7224 */ /* 0x000fe400078e0008 */
[----:B------:R-:W-:-:S07]  /*2a7e0*/  IMAD.MOV.U32 R4, RZ, RZ, R14 ;  /* 0x000000ffff047224 */ /* 0x000fce00078e000e */
[----:B------:R-:W-:Y:S05]  /*2a7f0*/  WARPSYNC.COLLECTIVE R15, `(.L_x_2042) ;  /* 0x000000000f087348 */ /* 0x000fea0003c00000 */
[----:B------:R0:W1:Y:S02]  /*2a800*/  SHFL.IDX P6, R14, R13, R12, R11 ;  /* 0x0000000c0d0e7389 */ /* 0x00006400000c000b */
[----:B01----:R-:W-:Y:S01]  /*2a810*/  ENDCOLLECTIVE ;  /* 0x000000000000791b */ /* 0x003fe20003800000 */
.L_x_2042:
[----:B------:R-:W-:Y:S02]  /*2a820*/  IMAD.MOV.U32 R13, RZ, RZ, R0 ;  /* 0x000000ffff0d7224 */ /* 0x000fe400078e0000 */
[----:B------:R-:W-:-:S07]  /*2a830*/  IMAD.MOV.U32 R9, RZ, RZ, R14 ;  /* 0x000000ffff097224 */ /* 0x000fce00078e000e */
[----:B------:R-:W-:Y:S05]  /*2a840*/  WARPSYNC.COLLECTIVE R15, `(.L_x_2043) ;  /* 0x000000000f087348 */ /* 0x000fea0003c00000 */
[----:B------:R0:W1:Y:S02]  /*2a850*/  SHFL.IDX P6, R14, R13, R12, R11 ;  /* 0x0000000c0d0e7389 */ /* 0x00006400000c000b */
[----:B01----:R-:W-:Y:S01]  /*2a860*/  ENDCOLLECTIVE ;  /* 0x000000000000791b */ /* 0x003fe20003800000 */
.L_x_2043:
[----:B------:R-:W-:Y:S05]  /*2a870*/  BRA `(.L_x_2044) ;  /* 0xfffffdf800447947 */ /* 0x000fea000383ffff */
.L_x_1684:
[----:B------:R-:W-:Y:S01]  /*2a880*/  BSSY B1, `(.L_x_2045) ;  /* 0x0000008000017945 */ /* 0x000fe20003800000 */
[----:B------:R-:W-:Y:S02]  /*2a890*/  IMAD.MOV.U32 R13, RZ, RZ, R7 ;  /* 0x000000ffff0d7224 */ /* 0x000fe400078e0007 */
[----:B------:R-:W-:Y:S02]  /*2a8a0*/  IMAD.MOV.U32 R12, RZ, RZ, 0x2 ;  /* 0x00000002ff0c7424 */ /* 0x000fe400078e00ff */
[----:B------:R-:W-:Y:S02]  /*2a8b0*/  IMAD.MOV.U32 R11, RZ, RZ, 0x181f ;  /* 0x0000181fff0b7424 */ /* 0x000fe400078e00ff */
[----:B------:R-:W-:-:S07]  /*2a8c0*/  IMAD.MOV.U32 R15, RZ, RZ, -0x1 ;  /* 0xffffffffff0f7424 */ /* 0x000fce00078e00ff */
[----:B-1--4-:R-:W-:Y:S05]  /*2a8d0*/  WARPSYNC.COLLECTIVE R15, `(.L_x_2046) ;  /* 0x000000000f087348 */ /* 0x012fea0003c00000 */
[----:B----4-:R0:W2:Y:S02]  /*2a8e0*/  SHFL.IDX P6, R14, R13, R12, R11 ;  /* 0x0000000c0d0e7389 */ /* 0x0100a400000c000b */
[----:B012---:R-:W-:Y:S01]  /*2a8f0*/  ENDCOLLECTIVE ;  /* 0x000000000000791b */ /* 0x007fe20003800000 */
.L_x_2046:
[----:B------:R-:W-:Y:S05]  /*2a900*/  BSYNC B1 ;  /* 0x0000000000017941 */ /* 0x000fea0003800000 */
.L_x_2045:
        /* <DEDUP_REMOVED lines=8> */
.L_x_2047:
[----:B------:R-:W-:Y:S02]  /*2a990*/  IMAD.MOV.U32 R13, RZ, RZ, R8 ;  /* 0x000000ffff0d7224 */ /* 0x000fe400078e0008 */
[----:B------:R-:W-:-:S07]  /*2a9a0*/  IMAD.MOV.U32 R4, RZ, RZ, R14 ;  /* 0x000000ffff047224 */ /* 0x000fce00078e000e */
[----:B------:R-:W-:Y:S05]  /*2a9b0*/  WARPSYNC.COLLECTIVE R15, `(.L_x_2048) ;  /* 0x000000000f087348 */ /* 0x000fea0003c00000 */
[----:B------:R0:W1:Y:S02]  /*2a9c0*/  SHFL.IDX P6, R14, R13, R12, R11 ;  /* 0x0000000c0d0e7389 */ /* 0x00006400000c000b */
[----:B01----:R-:W-:Y:S01]  /*2a9d0*/  ENDCOLLECTIVE ;  /* 0x000000000000791b */ /* 0x003fe20003800000 */
.L_x_2048:
[----:B------:R-:W-:Y:S02]  /*2a9e0*/  IMAD.MOV.U32 R13, RZ, RZ, R0 ;  /* 0x000000ffff0d7224 */ /* 0x000fe400078e0000 */
[----:B------:R-:W-:-:S07]  /*2a9f0*/  IMAD.MOV.U32 R9, RZ, RZ, R14 ;  /* 0x000000ffff097224 */ /* 0x000fce00078e000e */
[----:B------:R-:W-:Y:S05]  /*2aa00*/  WARPSYNC.COLLECTIVE R15, `(.L_x_2049) ;  /* 0x000000000f087348 */ /* 0x000fea0003c00000 */
[----:B------:R0:W1:Y:S02]  /*2aa10*/  SHFL.IDX P6, R14, R13, R12, R11 ;  /* 0x0000000c0d0e7389 */ /* 0x00006400000c000b */
[----:B01----:R-:W-:Y:S01]  /*2aa20*/  ENDCOLLECTIVE ;  /* 0x000000000000791b */ /* 0x003fe20003800000 */
.L_x_2049:
[----:B------:R-:W-:Y:S05]  /*2aa30*/  BRA `(.L_x_2050) ;  /* 0xfffffdfc00447947 */ /* 0x000fea000383ffff */
.L_x_1687:
[----:B------:R-:W-:Y:S01]  /*2aa40*/  BSSY B1, `(.L_x_2051) ;  /* 0x0000008000017945 */ /* 0x000fe20003800000 */
[----:B------:R-:W-:Y:S02]  /*2aa50*/  IMAD.MOV.U32 R13, RZ, RZ, R7 ;  /* 0x000000ffff0d7224 */ /* 0x000fe400078e0007 */
[----:B------:R-:W-:Y:S02]  /*2aa60*/  IMAD.MOV.U32 R12, RZ, RZ, 0x3 ;  /* 0x00000003ff0c7424 */ /* 0x000fe400078e00ff */
[----:B------:R-:W-:Y:S02]  /*2aa70*/  IMAD.MOV.U32 R11, RZ, RZ, 0x181f ;  /* 0x0000181fff0b7424 */ /* 0x000fe400078e00ff */
[----:B------:R-:W-:-:S07]  /*2aa80*/  IMAD.MOV.U32 R15, RZ, RZ, -0x1 ;  /* 0xffffffffff0f7424 */ /* 0x000fce00078e00ff */
[----:B-1--4-:R-:W-:Y:S05]  /*2aa90*/  WARPSYNC.COLLECTIVE R15, `(.L_x_2052) ;  /* 0x000000000f087348 */ /* 0x012fea0003c00000 */
[----:B------:R0:W2:Y:S02]  /*2aaa0*/  SHFL.IDX P6, R14, R13, R12, R11 ;  /* 0x0000000c0d0e7389 */ /* 0x0000a400000c000b */
[----:B012-4-:R-:W-:Y:S01]  /*2aab0*/  ENDCOLLECTIVE ;  /* 0x000000000000791b */ /* 0x017fe20003800000 */
.L_x_2052:
[----:B------:R-:W-:Y:S05]  /*2aac0*/  BSYNC B1 ;  /* 0x0000000000017941 */ /* 0x000fea0003800000 */
.L_x_2051:
        /* <DEDUP_REMOVED lines=8> */
.L_x_2053:
[----:B------:R-:W-:Y:S02]  /*2ab50*/  IMAD.MOV.U32 R13, RZ, RZ, R8 ;  /* 0x000000ffff0d7224 */ /* 0x000fe400078e0008 */
[----:B------:R-:W-:-:S07]  /*2ab60*/  IMAD.MOV.U32 R10, RZ, RZ, R14 ;  /* 0x000000ffff0a7224 */ /* 0x000fce00078e000e */
[----:B------:R-:W-:Y:S05]  /*2ab70*/  WARPSYNC.COLLECTIVE R15, `(.L_x_2054) ;  /* 0x000000000f087348 */ /* 0x000fea0003c00000 */
[----:B------:R0:W1:Y:S02]  /*2ab80*/  SHFL.IDX P6, R14, R13, R12, R11 ;  /* 0x0000000c0d0e7389 */ /* 0x00006400000c000b */
[----:B01----:R-:W-:Y:S01]  /*2ab90*/  ENDCOLLECTIVE ;  /* 0x000000000000791b */ /* 0x003fe20003800000 */
.L_x_2054:
[----:B------:R-:W-:Y:S02]  /*2aba0*/  IMAD.MOV.U32 R13, RZ, RZ, R0 ;  /* 0x000000ffff0d7224 */ /* 0x000fe400078e0000 */
[----:B------:R-:W-:-:S07]  /*2abb0*/  IMAD.MOV.U32 R83, RZ, RZ, R14 ;  /* 0x000000ffff537224 */ /* 0x000fce00078e000e */
[----:B------:R-:W-:Y:S05]  /*2abc0*/  WARPSYNC.COLLECTIVE R15, `(.L_x_2055) ;  /* 0x000000000f087348 */ /* 0x000fea0003c00000 */
[----:B------:R0:W1:Y:S02]  /*2abd0*/  SHFL.IDX P6, R14, R13, R12, R11 ;  /* 0x0000000c0d0e7389 */ /* 0x00006400000c000b */
[----:B01----:R-:W-:Y:S01]  /*2abe0*/  ENDCOLLECTIVE ;  /* 0x000000000000791b */ /* 0x003fe20003800000 */
.L_x_2055:
[----:B------:R-:W-:Y:S01]  /*2abf0*/  IMAD.MOV.U32 R82, RZ, RZ, R14 ;  /* 0x000000ffff527224 */ /* 0x000fe200078e000e */
[----:B------:R-:W-:Y:S06]  /*2ac00*/  BRA `(.L_x_2056) ;  /* 0xfffffe0000487947 */ /* 0x000fec000383ffff */
.L_x_1691:
[----:B0-----:R0:W1:Y:S02]  /*2ac10*/  SYNCS.PHASECHK.TRANS64.TRYWAIT P0, [R18+URZ+0x30800], R127 ;  /* 0x0308007f120075a7 */ /* 0x001064000800017f */
[----:B-1----:R-:W-:Y:S05]  /*2ac20*/  @!P0 NANOSLEEP.SYNCS 0x989680 ;  /* 0x009896800000895d */ /* 0x002fea0003900000 */
[----:B------:R-:W1:Y:S02]  /*2ac30*/  @!P0 SYNCS.PHASECHK.TRANS64 P0, [R18+URZ+0x30800], R127 ;  /* 0x0308007f120085a7 */ /* 0x000e64000800007f */
[----:B-1----:R-:W-:Y:S05]  /*2ac40*/  @!P0 BRA `(.L_x_1691) ;  /* 0xfffffffc00f08947 */ /* 0x002fea000383ffff */
[----:B------:R-:W-:Y:S05]  /*2ac50*/  BRA `(.L_x_2057) ;  /* 0xfffffe0400ac7947 */ /* 0x000fea000383ffff */
.L_x_1723:
        /* <DEDUP_REMOVED lines=8> */
.L_x_2059:
[----:B------:R-:W-:Y:S05]  /*2ace0*/  BSYNC B1 ;  /* 0x0000000000017941 */ /* 0x000fea0003800000 */
.L_x_2058:
        /* <DEDUP_REMOVED lines=8> */
.L_x_2060:
[----:B------:R-:W-:Y:S02]  /*2ad70*/  IMAD.MOV.U32 R13, RZ, RZ, R8 ;  /* 0x000000ffff0d7224 */ /* 0x000fe400078e0008 */
[----:B------:R-:W-:-:S07]  /*2ad80*/  IMAD.MOV.U32 R7, RZ, RZ, R14 ;  /* 0x000000ffff077224 */ /* 0x000fce00078e000e */
[----:B------:R-:W-:Y:S05]  /*2ad90*/  WARPSYNC.COLLECTIVE R15, `(.L_x_2061) ;  /* 0x000000000f087348 */ /* 0x000fea0003c00000 */
[----:B------:R0:W1:Y:S02]  /*2ada0*/  SHFL.IDX P6, R14, R13, R12, R11 ;  /* 0x0000000c0d0e7389 */ /* 0x00006400000c000b */
[----:B01----:R-:W-:Y:S01]  /*2adb0*/  ENDCOLLECTIVE ;  /* 0x000000000000791b */ /* 0x003fe20003800000 */
.L_x_2061:
[----:B------:R-:W-:Y:S02]  /*2adc0*/  IMAD.MOV.U32 R13, RZ, RZ, R0 ;  /* 0x000000ffff0d7224 */ /* 0x000fe400078e0000 */
[----:B------:R-:W-:-:S07]  /*2add0*/  IMAD.MOV.U32 R9, RZ, RZ, R14 ;  /* 0x000000ffff097224 */ /* 0x000fce00078e000e */
[----:B------:R-:W-:Y:S05]  /*2ade0*/  WARPSYNC.COLLECTIVE R15, `(.L_x_2062) ;  /* 0x000000000f087348 */ /* 0x000fea0003c00000 */
[----:B------:R0:W1:Y:S02]  /*2adf0*/  SHFL.IDX P6, R14, R13, R12, R11 ;  /* 0x0000000c0d0e7389 */ /* 0x00006400000c000b */
[----:B01----:R-:W-:Y:S01]  /*2ae00*/  ENDCOLLECTIVE ;  /* 0x000000000000791b */ /* 0x003fe20003800000 */
.L_x_2062:
[----:B------:R-:W-:Y:S05]  /*2ae10*/  BRA `(.L_x_2063) ;  /* 0xfffffe3800807947 */ /* 0x000fea000383ffff */
.L_x_1726:
        /* <DEDUP_REMOVED lines=8> */
.L_x_2065:
[----:B------:R-:W-:Y:S05]  /*2aea0*/  BSYNC B1 ;  /* 0x0000000000017941 */ /* 0x000fea0003800000 */
.L_x_2064:
        /* <DEDUP_REMOVED lines=8> */
.L_x_2066:
[----:B------:R-:W-:Y:S02]  /*2af30*/  IMAD.MOV.U32 R13, RZ, RZ, R8 ;  /* 0x000000ffff0d7224 */ /* 0x000fe400078e0008 */
[----:B------:R-:W-:-:S07]  /*2af40*/  IMAD.MOV.U32 R7, RZ, RZ, R14 ;  /* 0x000000ffff077224 */ /* 0x000fce00078e000e */
[----:B------:R-:W-:Y:S05]  /*2af50*/  WARPSYNC.COLLECTIVE R15, `(.L_x_2067) ;  /* 0x000000000f087348 */ /* 0x000fea0003c00000 */
[----:B------:R0:W1:Y:S02]  /*2af60*/  SHFL.IDX P6, R14, R13, R12, R11 ;  /* 0x0000000c0d0e7389 */ /* 0x00006400000c000b */
[----:B01----:R-:W-:Y:S01]  /*2af70*/  ENDCOLLECTIVE ;  /* 0x000000000000791b */ /* 0x003fe20003800000 */
.L_x_2067:
[----:B------:R-:W-:Y:S02]  /*2af80*/  IMAD.MOV.U32 R13, RZ, RZ, R0 ;  /* 0x000000ffff0d7224 */ /* 0x000fe400078e0000 */
[----:B------:R-:W-:-:S07]  /*2af90*/  IMAD.MOV.U32 R9, RZ, RZ, R14 ;  /* 0x000000ffff097224 */ /* 0x000fce00078e000e */
[----:B------:R-:W-:Y:S05]  /*2afa0*/  WARPSYNC.COLLECTIVE R15, `(.L_x_2068) ;  /* 0x000000000f087348 */ /* 0x000fea0003c00000 */
[----:B------:R0:W1:Y:S02]  /*2afb0*/  SHFL.IDX P6, R14, R13, R12, R11 ;  /* 0x0000000c0d0e7389 */ /* 0x00006400000c000b */
[----:B01----:R-:W-:Y:S01]  /*2afc0*/  ENDCOLLECTIVE ;  /* 0x000000000000791b */ /* 0x003fe20003800000 */
.L_x_2068:
[----:B------:R-:W-:Y:S05]  /*2afd0*/  BRA `(.L_x_2069) ;  /* 0xfffffe3c004c7947 */ /* 0x000fea000383ffff */
.L_x_1729:
        /* <DEDUP_REMOVED lines=8> */
.L_x_2071:
[----:B------:R-:W-:Y:S05]  /*2b060*/  BSYNC B1 ;  /* 0x0000000000017941 */ /* 0x000fea0003800000 */
.L_x_2070:
        /* <DEDUP_REMOVED lines=8> */
.L_x_2072:
[----:B------:R-:W-:Y:S02]  /*2b0f0*/  IMAD.MOV.U32 R13, RZ, RZ, R8 ;  /* 0x000000ffff0d7224 */ /* 0x000fe400078e0008 */
[----:B------:R-:W-:-:S07]  /*2b100*/  IMAD.MOV.U32 R7, RZ, RZ, R14 ;  /* 0x000000ffff077224 */ /* 0x000fce00078e000e */
[----:B------:R-:W-:Y:S05]  /*2b110*/  WARPSYNC.COLLECTIVE R15, `(.L_x_2073) ;  /* 0x000000000f087348 */ /* 0x000fea0003c00000 */
[----:B------:R0:W1:Y:S02]  /*2b120*/  SHFL.IDX P6, R14, R13, R12, R11 ;  /* 0x0000000c0d0e7389 */ /* 0x00006400000c000b */
[----:B01----:R-:W-:Y:S01]  /*2b130*/  ENDCOLLECTIVE ;  /* 0x000000000000791b */ /* 0x003fe20003800000 */
.L_x_2073:
[----:B------:R-:W-:Y:S02]  /*2b140*/  IMAD.MOV.U32 R13, RZ, RZ, R0 ;  /* 0x000000ffff0d7224 */ /* 0x000fe400078e0000 */
[----:B------:R-:W-:-:S07]  /*2b150*/  IMAD.MOV.U32 R9, RZ, RZ, R14 ;  /* 0x000000ffff097224 */ /* 0x000fce00078e000e */
[----:B------:R-:W-:Y:S05]  /*2b160*/  WARPSYNC.COLLECTIVE R15, `(.L_x_2074) ;  /* 0x000000000f087348 */ /* 0x000fea0003c00000 */
[----:B------:R0:W1:Y:S02]  /*2b170*/  SHFL.IDX P6, R14, R13, R12, R11 ;  /* 0x0000000c0d0e7389 */ /* 0x00006400000c000b */
[----:B01----:R-:W-:Y:S01]  /*2b180*/  ENDCOLLECTIVE ;  /* 0x000000000000791b */ /* 0x003fe20003800000 */
.L_x_2074:
[----:B------:R-:W-:Y:S05]  /*2b190*/  BRA `(.L_x_2075) ;  /* 0xfffffe4000107947 */ /* 0x000fea000383ffff */
.L_x_1732:
        /* <DEDUP_REMOVED lines=8> */
.L_x_2077:
[----:B------:R-:W-:Y:S05]  /*2b220*/  BSYNC B1 ;  /* 0x0000000000017941 */ /* 0x000fea0003800000 */
.L_x_2076:
        /* <DEDUP_REMOVED lines=8> */
.L_x_2078:
[----:B------:R-:W-:Y:S02]  /*2b2b0*/  IMAD.MOV.U32 R13, RZ, RZ, R8 ;  /* 0x000000ffff0d7224 */ /* 0x000fe400078e0008 */
[----:B------:R-:W-:-:S07]  /*2b2c0*/  IMAD.MOV.U32 R76, RZ, RZ, R14 ;  /* 0x000000ffff4c7224 */ /* 0x000fce00078e000e */
[----:B------:R-:W-:Y:S05]  /*2b2d0*/  WARPSYNC.COLLECTIVE R15, `(.L_x_2079) ;  /* 0x000000000f087348 */ /* 0x000fea0003c00000 */
[----:B------:R0:W1:Y:S02]  /*2b2e0*/  SHFL.IDX P6, R14, R13, R12, R11 ;  /* 0x0000000c0d0e7389 */ /* 0x00006400000c000b */
[----:B01----:R-:W-:Y:S01]  /*2b2f0*/  ENDCOLLECTIVE ;  /* 0x000000000000791b */ /* 0x003fe20003800000 */
.L_x_2079:
[----:B------:R-:W-:Y:S02]  /*2b300*/  IMAD.MOV.U32 R13, RZ, RZ, R0 ;  /* 0x000000ffff0d7224 */ /* 0x000fe400078e0000 */
[----:B------:R-:W-:-:S07]  /*2b310*/  IMAD.MOV.U32 R77, RZ, RZ, R14 ;  /* 0x000000ffff4d7224 */ /* 0x000fce00078e000e */
[----:B------:R-:W-:Y:S05]  /*2b320*/  WARPSYNC.COLLECTIVE R15, `(.L_x_2080) ;  /* 0x000000000f087348 */ /* 0x000fea0003c00000 */
[----:B------:R0:W1:Y:S02]  /*2b330*/  SHFL.IDX P6, R14, R13, R12, R11 ;  /* 0x0000000c0d0e7389 */ /* 0x00006400000c000b */
[----:B01----:R-:W-:Y:S01]  /*2b340*/  ENDCOLLECTIVE ;  /* 0x000000000000791b */ /* 0x003fe20003800000 */
.L_x_2080:
[----:B------:R-:W-:Y:S01]  /*2b350*/  IMAD.MOV.U32 R0, RZ, RZ, R14 ;  /* 0x000000ffff007224 */ /* 0x000fe200078e000e */
[----:B------:R-:W-:Y:S06]  /*2b360*/  BRA `(.L_x_2081) ;  /* 0xfffffe4000d87947 */ /* 0x000fec000383ffff */
.L_x_1736:
[----:B0-----:R0:W1:Y:S02]  /*2b370*/  SYNCS.PHASECHK.TRANS64.TRYWAIT P0, [R18+URZ+0x30800], R109 ;  /* 0x0308006d120075a7 */ /* 0x001064000800017f */
[----:B-1----:R-:W-:Y:S05]  /*2b380*/  @!P0 NANOSLEEP.SYNCS 0x989680 ;  /* 0x009896800000895d */ /* 0x002fea0003900000 */
[----:B------:R-:W1:Y:S02]  /*2b390*/  @!P0 SYNCS.PHASECHK.TRANS64 P0, [R18+URZ+0x30800], R109 ;  /* 0x0308006d120085a7 */ /* 0x000e64000800007f */
[----:B-1----:R-:W-:Y:S05]  /*2b3a0*/  @!P0 BRA `(.L_x_1736) ;  /* 0xfffffffc00f08947 */ /* 0x002fea000383ffff */
[----:B------:R-:W-:Y:S05]  /*2b3b0*/  BRA `(.L_x_2082) ;  /* 0xfffffe4800147947 */ /* 0x000fea000383ffff */
.L_x_1754:
[----:B-1----:R1:W3:Y:S02]  /*2b3c0*/  SYNCS.PHASECHK.TRANS64.TRYWAIT P1, [R8+URZ+0x30830], R3 ;  /* 0x03083003080075a7 */ /* 0x0022e4000802017f */
[----:B---3--:R-:W-:Y:S05]  /*2b3d0*/  @!P1 NANOSLEEP.SYNCS 0x989680 ;  /* 0x009896800000995d */ /* 0x008fea0003900000 */
[----:B------:R-:W3:Y:S02]  /*2b3e0*/  @!P1 SYNCS.PHASECHK.TRANS64 P1, [R8+URZ+0x30830], R3 ;  /* 0x03083003080095a7 */ /* 0x000ee4000802007f */
[----:B---3--:R-:W-:Y:S05]  /*2b3f0*/  @!P1 BRA `(.L_x_1754) ;  /* 0xfffffffc00f09947 */ /* 0x008fea000383ffff */
[----:B------:R-:W-:Y:S05]  /*2b400*/  BRA `(.L_x_1753) ;  /* 0xfffffe8000607947 */ /* 0x000fea000383ffff */
.L_x_1775:
[----:B-1----:R1:W2:Y:S02]  /*2b410*/  SYNCS.PHASECHK.TRANS64.TRYWAIT P1, [R223+URZ+0x30830], R152 ;  /* 0x03083098df0075a7 */ /* 0x0022a4000802017f */
[----:B--2---:R-:W-:Y:S05]  /*2b420*/  @!P1 NANOSLEEP.SYNCS 0x989680 ;  /* 0x009896800000995d */ /* 0x004fea0003900000 */
[----:B------:R-:W2:Y:S02]  /*2b430*/  @!P1 SYNCS.PHASECHK.TRANS64 P1, [R223+URZ+0x30830], R152 ;  /* 0x03083098df0095a7 */ /* 0x000ea4000802007f */
[----:B--2---:R-:W-:Y:S05]  /*2b440*/  @!P1 BRA `(.L_x_1775) ;  /* 0xfffffffc00f09947 */ /* 0x004fea000383ffff */
[----:B------:R-:W-:Y:S05]  /*2b450*/  BRA `(.L_x_1774) ;  /* 0xfffffea800f87947 */ /* 0x000fea000383ffff */
.L_x_1780:
[----:B-1----:R1:W2:Y:S02]  /*2b460*/  SYNCS.PHASECHK.TRANS64.TRYWAIT P1, [R218+URZ+0x30850], R0 ;  /* 0x03085000da0075a7 */ /* 0x0022a4000802017f */
[----:B--2---:R-:W-:Y:S05]  /*2b470*/  @!P1 NANOSLEEP.SYNCS 0x989680 ;  /* 0x009896800000995d */ /* 0x004fea0003900000 */
[----:B------:R-:W2:Y:S02]  /*2b480*/  @!P1 SYNCS.PHASECHK.TRANS64 P1, [R218+URZ+0x30850], R0 ;  /* 0x03085000da0095a7 */ /* 0x000ea4000802007f */
[----:B--2---:R-:W-:Y:S05]  /*2b490*/  @!P1 BRA `(.L_x_1780) ;  /* 0xfffffffc00f09947 */ /* 0x004fea000383ffff */
[----:B------:R-:W-:Y:S05]  /*2b4a0*/  BRA `(.L_x_1779) ;  /* 0xfffffebc00747947 */ /* 0x000fea000383ffff */
.L_x_1803:
[----:B-1----:R1:W2:Y:S02]  /*2b4b0*/  SYNCS.PHASECHK.TRANS64.TRYWAIT P1, [R223+URZ+0x30830], R4 ;  /* 0x03083004df0075a7 */ /* 0x0022a4000802017f */
[----:B--2---:R-:W-:Y:S05]  /*2b4c0*/  @!P1 NANOSLEEP.SYNCS 0x989680 ;  /* 0x009896800000995d */ /* 0x004fea0003900000 */
[----:B------:R-:W2:Y:S02]  /*2b4d0*/  @!P1 SYNCS.PHASECHK.TRANS64 P1, [R223+URZ+0x30830], R4 ;  /* 0x03083004df0095a7 */ /* 0x000ea4000802007f */
[----:B--2---:R-:W-:Y:S05]  /*2b4e0*/  @!P1 BRA `(.L_x_1803) ;  /* 0xfffffffc00f09947 */ /* 0x004fea000383ffff */
[----:B------:R-:W-:Y:S05]  /*2b4f0*/  BRA `(.L_x_1802) ;  /* 0xfffffedc00247947 */ /* 0x000fea000383ffff */
.L_x_1808:
[----:B-1----:R1:W2:Y:S02]  /*2b500*/  SYNCS.PHASECHK.TRANS64.TRYWAIT P1, [R8+URZ+0x30850], R0 ;  /* 0x03085000080075a7 */ /* 0x0022a4000802017f */
[----:B--2---:R-:W-:Y:S05]  /*2b510*/  @!P1 NANOSLEEP.SYNCS 0x989680 ;  /* 0x009896800000995d */ /* 0x004fea0003900000 */
[----:B------:R-:W2:Y:S02]  /*2b520*/  @!P1 SYNCS.PHASECHK.TRANS64 P1, [R8+URZ+0x30850], R0 ;  /* 0x03085000080095a7 */ /* 0x000ea4000802007f */
[----:B--2---:R-:W-:Y:S05]  /*2b530*/  @!P1 BRA `(.L_x_1808) ;  /* 0xfffffffc00f09947 */ /* 0x004fea000383ffff */
[----:B------:R-:W-:Y:S05]  /*2b540*/  BRA `(.L_x_1807) ;  /* 0xfffffeec00a87947 */ /* 0x000fea000383ffff */
.L_x_1818:
[----:B-1----:R1:W2:Y:S02]  /*2b550*/  SYNCS.PHASECHK.TRANS64.TRYWAIT P1, [R223+URZ+0x30830], R4 ;  /* 0x03083004df0075a7 */ /* 0x0022a4000802017f */
[----:B--2---:R-:W-:Y:S05]  /*2b560*/  @!P1 NANOSLEEP.SYNCS 0x989680 ;  /* 0x009896800000995d */ /* 0x004fea0003900000 */
[----:B------:R-:W2:Y:S02]  /*2b570*/  @!P1 SYNCS.PHASECHK.TRANS64 P1, [R223+URZ+0x30830], R4 ;  /* 0x03083004df0095a7 */ /* 0x000ea4000802007f */
[----:B--2---:R-:W-:Y:S05]  /*2b580*/  @!P1 BRA `(.L_x_1818) ;  /* 0xfffffffc00f09947 */ /* 0x004fea000383ffff */
[----:B------:R-:W-:Y:S05]  /*2b590*/  BRA `(.L_x_1817) ;  /* 0xfffffefc00787947 */ /* 0x000fea000383ffff */
.L_x_1823:
[----:B-1----:R1:W2:Y:S02]  /*2b5a0*/  SYNCS.PHASECHK.TRANS64.TRYWAIT P1, [R222+URZ+0x30850], R0 ;  /* 0x03085000de0075a7 */ /* 0x0022a4000802017f */
[----:B--2---:R-:W-:Y:S05]  /*2b5b0*/  @!P1 NANOSLEEP.SYNCS 0x989680 ;  /* 0x009896800000995d */ /* 0x004fea0003900000 */
[----:B------:R-:W2:Y:S02]  /*2b5c0*/  @!P1 SYNCS.PHASECHK.TRANS64 P1, [R222+URZ+0x30850], R0 ;  /* 0x03085000de0095a7 */ /* 0x000ea4000802007f */
[----:B--2---:R-:W-:Y:S05]  /*2b5d0*/  @!P1 BRA `(.L_x_1823) ;  /* 0xfffffffc00f09947 */ /* 0x004fea000383ffff */
[----:B------:R-:W-:Y:S05]  /*2b5e0*/  BRA `(.L_x_1822) ;  /* 0xffffff0c00fc7947 */ /* 0x000fea000383ffff */
.L_x_1839:
[----:B-1----:R1:W2:Y:S02]  /*2b5f0*/  SYNCS.PHASECHK.TRANS64.TRYWAIT P1, [R8+URZ+0x30850], R3 ;  /* 0x03085003080075a7 */ /* 0x0022a4000802017f */
[----:B--2---:R-:W-:Y:S05]  /*2b600*/  @!P1 NANOSLEEP.SYNCS 0x989680 ;  /* 0x009896800000995d */ /* 0x004fea0003900000 */
[----:B------:R-:W2:Y:S02]  /*2b610*/  @!P1 SYNCS.PHASECHK.TRANS64 P1, [R8+URZ+0x30850], R3 ;  /* 0x03085003080095a7 */ /* 0x000ea4000802007f */
[----:B--2---:R-:W-:Y:S05]  /*2b620*/  @!P1 BRA `(.L_x_1839) ;  /* 0xfffffffc00f09947 */ /* 0x004fea000383ffff */
[----:B------:R-:W-:Y:S05]  /*2b630*/  BRA `(.L_x_1838) ;  /* 0xffffff3000b87947 */ /* 0x000fea000383ffff */
.L_x_1884:
[----:B------:R-:W0:Y:S01]  /*2b640*/  S2R R12, SR_TID.X ;  /* 0x00000000000c7919 */ /* 0x000e220000002100 */
[----:B------:R-:W-:Y:S01]  /*2b650*/  BSSY B1, `(.L_x_2083) ;  /* 0x000000a000017945 */ /* 0x000fe20003800000 */
[----:B------:R-:W-:Y:S02]  /*2b660*/  IMAD.MOV.U32 R11, RZ, RZ, 0x1f ;  /* 0x0000001fff0b7424 */ /* 0x000fe400078e00ff */
[----:B------:R-:W-:Y:S01]  /*2b670*/  IMAD.MOV.U32 R15, RZ, RZ, -0x1 ;  /* 0xffffffffff0f7424 */ /* 0x000fe200078e00ff */
[----:B0-----:R-:W-:-:S04]  /*2b680*/  SHF.R.U32.HI R12, RZ, 0x5, R12 ;  /* 0x00000005ff0c7819 */ /* 0x001fc8000001160c */
[----:B------:R-:W-:-:S05]  /*2b690*/  LOP3.LUT R12, R12, 0x3, RZ, 0xc0, !PT ;  /* 0x000000030c0c7812 */ /* 0x000fca00078ec0ff */
[----:B------:R-:W-:Y:S02]  /*2b6a0*/  IMAD.MOV.U32 R13, RZ, RZ, R12 ;  /* 0x000000ffff0d7224 */ /* 0x000fe400078e000c */
[----:B------:R-:W-:-:S07]  /*2b6b0*/  IMAD.MOV.U32 R12, RZ, RZ, RZ ;  /* 0x000000ffff0c7224 */ /* 0x000fce00078e00ff */
[----:B-1----:R-:W-:Y:S05]  /*2b6c0*/  WARPSYNC.COLLECTIVE R15, `(.L_x_2084) ;  /* 0x000000000f087348 */ /* 0x002fea0003c00000 */
[----:B------:R0:W2:Y:S02]  /*2b6d0*/  SHFL.IDX P6, R14, R13, R12, R11 ;  /* 0x0000000c0d0e7389 */ /* 0x0000a400000c000b */
[----:B012---:R-:W-:Y:S01]  /*2b6e0*/  ENDCOLLECTIVE ;  /* 0x000000000000791b */ /* 0x007fe20003800000 */
.L_x_2084:
[----:B------:R-:W-:Y:S05]  /*2b6f0*/  BSYNC B1 ;  /* 0x0000000000017941 */ /* 0x000fea0003800000 */
.L_x_2083:
[----:B------:R-:W-:Y:S05]  /*2b700*/  BRA `(.L_x_2085) ;  /* 0xffffff8000d47947 */ /* 0x000fea000383ffff */
.L_x_1886:
[----:B------:R-:W-:Y:S01]  /*2b710*/  BSSY B1, `(.L_x_2086) ;  /* 0x0000006000017945 */ /* 0x000fe20003800000 */
[----:B------:R-:W-:-:S07]  /*2b720*/  IMAD.MOV.U32 R15, RZ, RZ, -0x1 ;  /* 0xffffffffff0f7424 */ /* 0x000fce00078e00ff */
[----:B01----:R-:W-:Y:S05]  /*2b730*/  WARPSYNC.COLLECTIVE R15, `(.L_x_2087) ;  /* 0x000000000f0c7348 */ /* 0x003fea0003c00000 */
[----:B------:R-:W-:Y:S02]  /*2b740*/  ELECT P6, UR62, PT ;  /* 0x00000000003e782f */ /* 0x000fe400038c0000 */
[----:B------:R-:W-:Y:S01]  /*2b750*/  MOV R14, UR62 ;  /* 0x0000003e000e7c02 */ /* 0x000fe20008000f00 */
[----:B01----:R-:W-:Y:S10]  /*2b760*/  ENDCOLLECTIVE ;  /* 0x000000000000791b */ /* 0x003ff40003800000 */
.L_x_2087:
[----:B------:R-:W-:Y:S05]  /*2b770*/  BSYNC B1 ;  /* 0x0000000000017941 */ /* 0x000fea0003800000 */
.L_x_2086:
[----:B------:R-:W-:Y:S05]  /*2b780*/  BRA `(.L_x_1885) ;  /* 0xffffff8000cc7947 */ /* 0x000fea000383ffff */
.L_x_1888:
[----:B0-----:R0:W2:Y:S02]  /*2b790*/  SYNCS.PHASECHK.TRANS64.TRYWAIT P0, [R23+URZ+0x30820], R6 ;  /* 0x03082006170075a7 */ /* 0x0010a4000800017f */
[----:B--2---:R-:W-:Y:S05]  /*2b7a0*/  @!P0 NANOSLEEP.SYNCS 0x989680 ;  /* 0x009896800000895d */ /* 0x004fea0003900000 */
[----:B------:R-:W2:Y:S02]  /*2b7b0*/  @!P0 SYNCS.PHASECHK.TRANS64 P0, [R23+URZ+0x30820], R6 ;  /* 0x03082006170085a7 */ /* 0x000ea4000800007f */
[----:B--2---:R-:W-:Y:S05]  /*2b7c0*/  @!P0 BRA `(.L_x_1888) ;  /* 0xfffffffc00f08947 */ /* 0x004fea000383ffff */
[----:B------:R-:W-:Y:S05]  /*2b7d0*/  BRA `(.L_x_2088) ;  /* 0xffffff8000dc7947 */ /* 0x000fea000383ffff */
.L_x_1892:
[----:B--2---:R2:W3:Y:S02]  /*2b7e0*/  SYNCS.PHASECHK.TRANS64.TRYWAIT P0, [R13+URZ+0x308a0], R12 ;  /* 0x0308a00c0d0075a7 */ /* 0x0044e4000800017f */
[----:B---3--:R-:W-:Y:S05]  /*2b7f0*/  @!P0 NANOSLEEP.SYNCS 0x989680 ;  /* 0x009896800000895d */ /* 0x008fea0003900000 */
[----:B------:R-:W3:Y:S02]  /*2b800*/  @!P0 SYNCS.PHASECHK.TRANS64 P0, [R13+URZ+0x308a0], R12 ;  /* 0x0308a00c0d0085a7 */ /* 0x000ee4000800007f */
[----:B---3--:R-:W-:Y:S05]  /*2b810*/  @!P0 BRA `(.L_x_1892) ;  /* 0xfffffffc00f08947 */ /* 0x008fea000383ffff */
[----:B------:R-:W-:Y:S05]  /*2b820*/  BRA `(.L_x_2089) ;  /* 0xffffff8000f47947 */ /* 0x000fea000383ffff */
.L_x_1900:
[----:B0-----:R0:W3:Y:S02]  /*2b830*/  SYNCS.PHASECHK.TRANS64.TRYWAIT P0, [R13+URZ+0x308c0], R12 ;  /* 0x0308c00c0d0075a7 */ /* 0x0010e4000800017f */
[----:B---3--:R-:W-:Y:S05]  /*2b840*/  @!P0 NANOSLEEP.SYNCS 0x989680 ;  /* 0x009896800000895d */ /* 0x008fea0003900000 */
[----:B------:R-:W3:Y:S02]  /*2b850*/  @!P0 SYNCS.PHASECHK.TRANS64 P0, [R13+URZ+0x308c0], R12 ;  /* 0x0308c00c0d0085a7 */ /* 0x000ee4000800007f */
[----:B---3--:R-:W-:Y:S05]  /*2b860*/  @!P0 BRA `(.L_x_1900) ;  /* 0xfffffffc00f08947 */ /* 0x008fea000383ffff */
[----:B------:R-:W-:Y:S05]  /*2b870*/  BRA `(.L_x_2090) ;  /* 0xffffff8800347947 */ /* 0x000fea000383ffff */
.L_x_1910:
[----:B0-----:R0:W2:Y:S02]  /*2b880*/  SYNCS.PHASECHK.TRANS64.TRYWAIT P1, [R6+URZ+0x308a0], R3 ;  /* 0x0308a003060075a7 */ /* 0x0010a4000802017f */
[----:B--2---:R-:W-:Y:S05]  /*2b890*/  @!P1 NANOSLEEP.SYNCS 0x989680 ;  /* 0x009896800000995d */ /* 0x004fea0003900000 */
[----:B------:R-:W2:Y:S02]  /*2b8a0*/  @!P1 SYNCS.PHASECHK.TRANS64 P1, [R6+URZ+0x308a0], R3 ;  /* 0x0308a003060095a7 */ /* 0x000ea4000802007f */
[----:B--2---:R-:W-:Y:S05]  /*2b8b0*/  @!P1 BRA `(.L_x_1910) ;  /* 0xfffffffc00f09947 */ /* 0x004fea000383ffff */
[----:B------:R-:W-:Y:S05]  /*2b8c0*/  BRA `(.L_x_2091) ;  /* 0xffffff8c00a87947 */ /* 0x000fea000383ffff */
.L_x_1918:
[----:B--2---:R2:W3:Y:S02]  /*2b8d0*/  SYNCS.PHASECHK.TRANS64.TRYWAIT P1, [R6+URZ+0x308c0], R3 ;  /* 0x0308c003060075a7 */ /* 0x0044e4000802017f */
[----:B---3--:R-:W-:Y:S05]  /*2b8e0*/  @!P1 NANOSLEEP.SYNCS 0x989680 ;  /* 0x009896800000995d */ /* 0x008fea0003900000 */
[----:B------:R-:W3:Y:S02]  /*2b8f0*/  @!P1 SYNCS.PHASECHK.TRANS64 P1, [R6+URZ+0x308c0], R3 ;  /* 0x0308c003060095a7 */ /* 0x000ee4000802007f */
[----:B---3--:R-:W-:Y:S05]  /*2b900*/  @!P1 BRA `(.L_x_1918) ;  /* 0xfffffffc00f09947 */ /* 0x008fea000383ffff */
[----:B------:R-:W-:Y:S05]  /*2b910*/  BRA `(.L_x_2092) ;  /* 0xffffff9000e07947 */ /* 0x000fea000383ffff */
.L_x_1942:
        /* <DEDUP_REMOVED lines=11> */
.L_x_2094:
[----:B------:R-:W-:Y:S05]  /*2b9d0*/  BSYNC B0 ;  /* 0x0000000000007941 */ /* 0x000fea0003800000 */
.L_x_2093:
[----:B------:R-:W-:Y:S05]  /*2b9e0*/  BRA `(.L_x_2095) ;  /* 0xffffffa400587947 */ /* 0x000fea000383ffff */
.L_x_1945:
[----:B0-----:R0:W1:Y:S02]  /*2b9f0*/  SYNCS.PHASECHK.TRANS64.TRYWAIT P0, [R4+URZ+0x30840], R5 ;  /* 0x03084005040075a7 */ /* 0x001064000800017f */
[----:B-1----:R-:W-:Y:S05]  /*2ba00*/  @!P0 NANOSLEEP.SYNCS 0x989680 ;  /* 0x009896800000895d */ /* 0x002fea0003900000 */
[----:B------:R-:W1:Y:S02]  /*2ba10*/  @!P0 SYNCS.PHASECHK.TRANS64 P0, [R4+URZ+0x30840], R5 ;  /* 0x03084005040085a7 */ /* 0x000e64000800007f */
[----:B-1----:R-:W-:Y:S05]  /*2ba20*/  @!P0 BRA `(.L_x_1945) ;  /* 0xfffffffc00f08947 */ /* 0x002fea000383ffff */
[----:B------:R-:W-:Y:S05]  /*2ba30*/  BRA `(.L_x_2096) ;  /* 0xffffffa400b87947 */ /* 0x000fea000383ffff */
.L_x_1946:
        /* <DEDUP_REMOVED lines=8> */
.L_x_2098:
[----:B------:R-:W-:Y:S05]  /*2bac0*/  BSYNC B0 ;  /* 0x0000000000007941 */ /* 0x000fea0003800000 */
.L_x_2097:
        /* <DEDUP_REMOVED lines=9> */
.L_x_2099:
[----:B------:R-:W-:Y:S02]  /*2bb60*/  IMAD.MOV.U32 R13, RZ, RZ, R6 ;  /* 0x000000ffff0d7224 */ /* 0x000fe400078e0006 */
[----:B------:R-:W-:Y:S02]  /*2bb70*/  IMAD.MOV.U32 R12, RZ, RZ, 0x1 ;  /* 0x00000001ff0c7424 */ /* 0x000fe400078e00ff */
[----:B------:R-:W-:-:S07]  /*2bb80*/  IMAD.MOV.U32 R3, RZ, RZ, R14 ;  /* 0x000000ffff037224 */ /* 0x000fce00078e000e */
[----:B------:R-:W-:Y:S05]  /*2bb90*/  WARPSYNC.COLLECTIVE R15, `(.L_x_2100) ;  /* 0x000000000f087348 */ /* 0x000fea0003c00000 */
[----:B------:R0:W1:Y:S02]  /*2bba0*/  SHFL.IDX P6, R14, R13, R12, R11 ;  /* 0x0000000c0d0e7389 */ /* 0x00006400000c000b */
[----:B01----:R-:W-:Y:S01]  /*2bbb0*/  ENDCOLLECTIVE ;  /* 0x000000000000791b */ /* 0x003fe20003800000 */
.L_x_2100:
        /* <DEDUP_REMOVED lines=10> */
.L_x_2101:
        /* <DEDUP_REMOVED lines=14> */
.L_x_2102:
        /* <DEDUP_REMOVED lines=16> */
.L_x_2103:
[----:B------:R-:W-:Y:S02]  /*2be40*/  @P0 IMAD R9, R7, 0x2, R23 ;  /* 0x0000000207090824 */ /* 0x000fe400078e0217 */
[----:B------:R-:W-:Y:S02]  /*2be50*/  IMAD.MOV.U32 R13, RZ, RZ, R6 ;  /* 0x000000ffff0d7224 */ /* 0x000fe400078e0006 */
[----:B------:R-:W-:Y:S02]  /*2be60*/  IMAD.MOV.U32 R12, RZ, RZ, 0x3 ;  /* 0x00000003ff0c7424 */ /* 0x000fe400078e00ff */
[----:B------:R-:W-:-:S07]  /*2be70*/  IMAD.MOV.U32 R2, RZ, RZ, R14 ;  /* 0x000000ffff027224 */ /* 0x000fce00078e000e */
[----:B------:R-:W-:Y:S05]  /*2be80*/  WARPSYNC.COLLECTIVE R15, `(.L_x_2104) ;  /* 0x000000000f087348 */ /* 0x000fea0003c00000 */
[----:B------:R0:W1:Y:S02]  /*2be90*/  SHFL.IDX P6, R14, R13, R12, R11 ;  /* 0x0000000c0d0e7389 */ /* 0x00006400000c000b */
[----:B01----:R-:W-:Y:S01]  /*2bea0*/  ENDCOLLECTIVE ;  /* 0x000000000000791b */ /* 0x003fe20003800000 */
.L_x_2104:
        /* <DEDUP_REMOVED lines=14> */
.L_x_2105:
[----:B------:R-:W-:Y:S01]  /*2bf90*/  IMAD.MOV.U32 R0, RZ, RZ, R14 ;  /* 0x000000ffff007224 */ /* 0x000fe200078e000e */
[----:B------:R-:W-:Y:S06]  /*2bfa0*/  BRA `(.L_x_2106) ;  /* 0xffffffa4006c7947 */ /* 0x000fec000383ffff */
.L_x_1951:
        /* <DEDUP_REMOVED lines=9> */
.L_x_2107:
[C---:B------:R-:W-:Y:S01]  /*2c040*/  VIADD R6, R28.reuse, 0x10 ;  /* 0x000000101c067836 */ /* 0x040fe20000000000 */
[----:B------:R-:W-:Y:S01]  /*2c050*/  ISETP.GE.AND P0, PT, R28, R5, PT ;  /* 0x000000051c00720c */ /* 0x000fe20003f06270 */
[----:B------:R-:W-:Y:S02]  /*2c060*/  IMAD.MOV.U32 R13, RZ, RZ, R4 ;  /* 0x000000ffff0d7224 */ /* 0x000fe400078e0004 */
[----:B------:R-:W-:-:S10]  /*2c070*/  IMAD.MOV.U32 R2, RZ, RZ, R14 ;  /* 0x000000ffff027224 */ /* 0x000fd400078e000e */
[----:B------:R-:W-:Y:S05]  /*2c080*/  WARPSYNC.COLLECTIVE R15, `(.L_x_2108) ;  /* 0x000000000f087348 */ /* 0x000fea0003c00000 */
[----:B------:R0:W1:Y:S02]  /*2c090*/  SHFL.IDX P6, R14, R13, R12, R11 ;  /* 0x0000000c0d0e7389 */ /* 0x00006400000c000b */
[----:B01----:R-:W-:Y:S01]  /*2c0a0*/  ENDCOLLECTIVE ;  /* 0x000000000000791b */ /* 0x003fe20003800000 */
.L_x_2108:
[----:B------:R-:W-:Y:S02]  /*2c0b0*/  IMAD.MOV.U32 R13, RZ, RZ, R0 ;  /* 0x000000ffff0d7224 */ /* 0x000fe400078e0000 */
[----:B------:R-:W-:Y:S02]  /*2c0c0*/  IMAD.MOV.U32 R12, RZ, RZ, 0x1 ;  /* 0x00000001ff0c7424 */ /* 0x000fe400078e00ff */
[----:B------:R-:W-:-:S07]  /*2c0d0*/  IMAD.MOV.U32 R3, RZ, RZ, R14 ;  /* 0x000000ffff037224 */ /* 0x000fce00078e000e */
[----:B------:R-:W-:Y:S05]  /*2c0e0*/  WARPSYNC.COLLECTIVE R15, `(.L_x_2109) ;  /* 0x000000000f087348 */ /* 0x000fea0003c00000 */
[----:B------:R0:W1:Y:S02]  /*2c0f0*/  SHFL.IDX P6, R14, R13, R12, R11 ;  /* 0x0000000c0d0e7389 */ /* 0x00006400000c000b */
[----:B01----:R-:W-:Y:S01]  /*2c100*/  ENDCOLLECTIVE ;  /* 0x000000000000791b */ /* 0x003fe20003800000 */
.L_x_2109:
[----:B------:R-:W-:-:S05]  /*2c110*/  @!P0 LEA R3, P5, R37, R3, 0x1 ;  /* 0x0000000325038211 */ /* 0x000fca00078a08ff */
[----:B------:R-:W-:-:S05]  /*2c120*/  @!P0 IMAD.X R2, RZ, RZ, R2, P5 ;  /* 0x000000ffff028224 */ /* 0x000fca00028e0602 */
[----:B------:R-:W-:Y:S01]  /*2c130*/  @!P0 LOP3.LUT R3, R3, R2, RZ, 0x3c, !PT ;  /* 0x0000000203038212 */ /* 0x000fe200078e3cff */
[----:B------:R-:W-:-:S03]  /*2c140*/  IMAD.MOV.U32 R13, RZ, RZ, R4 ;  /* 0x000000ffff0d7224 */ /* 0x000fc600078e0004 */
[----:B------:R-:W-:-:S04]  /*2c150*/  @!P0 LOP3.LUT R2, R3, R2, RZ, 0x3c, !PT ;  /* 0x0000000203028212 */ /* 0x000fc800078e3cff */
[----:B------:R-:W-:-:S05]  /*2c160*/  @!P0 LOP3.LUT R3, R3, R2, RZ, 0x3c, !PT ;  /* 0x0000000203038212 */ /* 0x000fca00078e3cff */
        /* <DEDUP_REMOVED lines=12> */
.L_x_2110:
[----:B------:R-:W-:Y:S02]  /*2c230*/  IMAD.MOV.U32 R13, RZ, RZ, R0 ;  /* 0x000000ffff0d7224 */ /* 0x000fe400078e0000 */
[----:B------:R-:W-:Y:S02]  /*2c240*/  IMAD.MOV.U32 R12, RZ, RZ, 0x2 ;  /* 0x00000002ff0c7424 */ /* 0x000fe400078e00ff */
[----:B------:R-:W-:-:S07]  /*2c250*/  IMAD.MOV.U32 R3, RZ, RZ, R14 ;  /* 0x000000ffff037224 */ /* 0x000fce00078e000e */
[----:B------:R-:W-:Y:S05]  /*2c260*/  WARPSYNC.COLLECTIVE R15, `(.L_x_2111) ;  /* 0x000000000f087348 */ /* 0x000fea0003c00000 */
[----:B------:R0:W1:Y:S02]  /*2c270*/  SHFL.IDX P6, R14, R13, R12, R11 ;  /* 0x0000000c0d0e7389 */ /* 0x00006400000c000b */
[----:B01----:R-:W-:Y:S01]  /*2c280*/  ENDCOLLECTIVE ;  /* 0x000000000000791b */ /* 0x003fe20003800000 */
.L_x_2111:
        /* <DEDUP_REMOVED lines=12> */
[----:B------:R0:W-:Y:S02]  /*2c350*/  @!P0 LDGSTS.E.BYPASS.LTC128B.128 [R36+0x1cc00], desc[UR60][R2.64+0x180], !P1 ;  /* 0x1cc0018002248fae */ /* 0x0001e4000c901d7c */
[----:B0-----:R-:W-:-:S05]  /*2c360*/  VIADD R2, R28, 0x20 ;  /* 0x000000201c027836 */ /* 0x001fca0000000000 */
[----:B------:R-:W-:Y:S01]  /*2c370*/  ISETP.GE.AND P0, PT, R2, R5, PT ;  /* 0x000000050200720c */ /* 0x000fe20003f06270 */
[----:B------:R-:W-:-:S12]  /*2c380*/  IMAD.MOV.U32 R2, RZ, RZ, R14 ;  /* 0x000000ffff027224 */ /* 0x000fd800078e000e */
[----:B------:R-:W-:Y:S05]  /*2c390*/  WARPSYNC.COLLECTIVE R15, `(.L_x_2112) ;  /* 0x000000000f087348 */ /* 0x000fea0003c00000 */
[----:B------:R0:W1:Y:S02]  /*2c3a0*/  SHFL.IDX P6, R14, R13, R12, R11 ;  /* 0x0000000c0d0e7389 */ /* 0x00006400000c000b */
[----:B01----:R-:W-:Y:S01]  /*2c3b0*/  ENDCOLLECTIVE ;  /* 0x000000000000791b */ /* 0x003fe20003800000 */
.L_x_2112:
[----:B------:R-:W-:Y:S02]  /*2c3c0*/  IMAD.MOV.U32 R13, RZ, RZ, R0 ;  /* 0x000000ffff0d7224 */ /* 0x000fe400078e0000 */
[----:B------:R-:W-:Y:S02]  /*2c3d0*/  IMAD.MOV.U32 R12, RZ, RZ, 0x3 ;  /* 0x00000003ff0c7424 */ /* 0x000fe400078e00ff */
[----:B------:R-:W-:-:S07]  /*2c3e0*/  IMAD.MOV.U32 R3, RZ, RZ, R14 ;  /* 0x000000ffff037224 */ /* 0x000fce00078e000e */
[----:B------:R-:W-:Y:S05]  /*2c3f0*/  WARPSYNC.COLLECTIVE R15, `(.L_x_2113) ;  /* 0x000000000f087348 */ /* 0x000fea0003c00000 */
[----:B------:R0:W1:Y:S02]  /*2c400*/  SHFL.IDX P6, R14, R13, R12, R11 ;  /* 0x0000000c0d0e7389 */ /* 0x00006400000c000b */
[----:B01----:R-:W-:Y:S01]  /*2c410*/  ENDCOLLECTIVE ;  /* 0x000000000000791b */ /* 0x003fe20003800000 */
.L_x_2113:
        /* <DEDUP_REMOVED lines=19> */
.L_x_2114:
[----:B------:R-:W-:Y:S02]  /*2c550*/  IMAD.MOV.U32 R13, RZ, RZ, R0 ;  /* 0x000000ffff0d7224 */ /* 0x000fe400078e0000 */
[----:B------:R-:W-:Y:S02]  /*2c560*/  IMAD.MOV.U32 R12, RZ, RZ, 0x4 ;  /* 0x00000004ff0c7424 */ /* 0x000fe400078e00ff */
[----:B------:R-:W-:-:S07]  /*2c570*/  IMAD.MOV.U32 R3, RZ, RZ, R14 ;  /* 0x000000ffff037224 */ /* 0x000fce00078e000e */
[----:B------:R-:W-:Y:S05]  /*2c580*/  WARPSYNC.COLLECTIVE R15, `(.L_x_2115) ;  /* 0x000000000f087348 */ /* 0x000fea0003c00000 */
[----:B------:R0:W1:Y:S02]  /*2c590*/  SHFL.IDX P6, R14, R13, R12, R11 ;  /* 0x0000000c0d0e7389 */ /* 0x00006400000c000b */
[----:B01----:R-:W-:Y:S01]  /*2c5a0*/  ENDCOLLECTIVE ;  /* 0x000000000000791b */ /* 0x003fe20003800000 */
.L_x_2115:
        /* <DEDUP_REMOVED lines=19> */
.L_x_2116:
[----:B------:R-:W-:Y:S02]  /*2c6e0*/  IMAD.MOV.U32 R13, RZ, RZ, R0 ;  /* 0x000000ffff0d7224 */ /* 0x000fe400078e0000 */
[----:B------:R-:W-:Y:S02]  /*2c6f0*/  IMAD.MOV.U32 R12, RZ, RZ, 0x5 ;  /* 0x00000005ff0c7424 */ /* 0x000fe400078e00ff */
[----:B------:R-:W-:-:S07]  /*2c700*/  IMAD.MOV.U32 R3, RZ, RZ, R14 ;  /* 0x000000ffff037224 */ /* 0x000fce00078e000e */
[----:B------:R-:W-:Y:S05]  /*2c710*/  WARPSYNC.COLLECTIVE R15, `(.L_x_2117) ;  /* 0x000000000f087348 */ /* 0x000fea0003c00000 */
[----:B------:R0:W1:Y:S02]  /*2c720*/  SHFL.IDX P6, R14, R13, R12, R11 ;  /* 0x0000000c0d0e7389 */ /* 0x00006400000c000b */
[----:B01----:R-:W-:Y:S01]  /*2c730*/  ENDCOLLECTIVE ;  /* 0x000000000000791b */ /* 0x003fe20003800000 */
.L_x_2117:
        /* <DEDUP_REMOVED lines=19> */
.L_x_2118:
[----:B------:R-:W-:Y:S02]  /*2c870*/  IMAD.MOV.U32 R13, RZ, RZ, R0 ;  /* 0x000000ffff0d7224 */ /* 0x000fe400078e0000 */
[----:B------:R-:W-:Y:S02]  /*2c880*/  IMAD.MOV.U32 R12, RZ, RZ, 0x6 ;  /* 0x00000006ff0c7424 */ /* 0x000fe400078e00ff */
[----:B------:R-:W-:-:S07]  /*2c890*/  IMAD.MOV.U32 R3, RZ, RZ, R14 ;  /* 0x000000ffff037224 */ /* 0x000fce00078e000e */
[----:B------:R-:W-:Y:S05]  /*2c8a0*/  WARPSYNC.COLLECTIVE R15, `(.L_x_2119) ;  /* 0x000000000f087348 */ /* 0x000fea0003c00000 */
[----:B------:R0:W1:Y:S02]  /*2c8b0*/  SHFL.IDX P6, R14, R13, R12, R11 ;  /* 0x0000000c0d0e7389 */ /* 0x00006400000c000b */
[----:B01----:R-:W-:Y:S01]  /*2c8c0*/  ENDCOLLECTIVE ;  /* 0x000000000000791b */ /* 0x003fe20003800000 */
.L_x_2119:
        /* <DEDUP_REMOVED lines=19> */
.L_x_2120:
[----:B------:R-:W-:Y:S02]  /*2ca00*/  IMAD.MOV.U32 R13, RZ, RZ, R0 ;  /* 0x000000ffff0d7224 */ /* 0x000fe400078e0000 */
[----:B------:R-:W-:Y:S02]  /*2ca10*/  IMAD.MOV.U32 R12, RZ, RZ, 0x7 ;  /* 0x00000007ff0c7424 */ /* 0x000fe400078e00ff */
[----:B------:R-:W-:-:S07]  /*2ca20*/  IMAD.MOV.U32 R3, RZ, RZ, R14 ;  /* 0x000000ffff037224 */ /* 0x000fce00078e000e */
[----:B------:R-:W-:Y:S05]  /*2ca30*/  WARPSYNC.COLLECTIVE R15, `(.L_x_2121) ;  /* 0x000000000f087348 */ /* 0x000fea0003c00000 */
[----:B------:R0:W1:Y:S02]  /*2ca40*/  SHFL.IDX P6, R14, R13, R12, R11 ;  /* 0x0000000c0d0e7389 */ /* 0x00006400000c000b */
[----:B01----:R-:W-:Y:S01]  /*2ca50*/  ENDCOLLECTIVE ;  /* 0x000000000000791b */ /* 0x003fe20003800000 */
.L_x_2121:
[----:B------:R-:W-:-:S05]  /*2ca60*/  @!P0 LEA R3, P5, R37, R3, 0x1 ;  /* 0x0000000325038211 */ /* 0x000fca00078a08ff */
[----:B------:R-:W-:-:S05]  /*2ca70*/  @!P0 IMAD.X R2, RZ, RZ, R2, P5 ;  /* 0x000000ffff028224 */ /* 0x000fca00028e0602 */
[----:B------:R-:W-:Y:S01]  /*2ca80*/  @!P0 LOP3.LUT R3, R3, R2, RZ, 0x3c, !PT ;  /* 0x0000000203038212 */ /* 0x000fe200078e3cff */
[----:B------:R-:W-:-:S03]  /*2ca90*/  IMAD.MOV.U32 R13, RZ, RZ, R4 ;  /* 0x000000ffff0d7224 */ /* 0x000fc600078e0004 */
[----:B------:R-:W-:-:S04]  /*2caa0*/  @!P0 LOP3.LUT R2, R3, R2, RZ, 0x3c, !PT ;  /* 0x0000000203028212 */ /* 0x000fc800078e3cff */
[----:B------:R-:W-:Y:S01]  /*2cab0*/  @!P0 LOP3.LUT R3, R3, R2, RZ, 0x3c, !PT ;  /* 0x0000000203038212 */ /* 0x000fe200078e3cff */
[----:B------:R-:W-:-:S04]  /*2cac0*/  IMAD.MOV.U32 R6, RZ, RZ, R14 ;  /* 0x000000ffff067224 */ /* 0x000fc800078e000e */
        /* <DEDUP_REMOVED lines=10> */
.L_x_2122:
[----:B------:R-:W-:Y:S05]  /*2cb70*/  BRA `(.L_x_2123) ;  /* 0xffffffa400d47947 */ /* 0x000fea000383ffff */
.L_x_1956:
[----:B0-----:R0:W1:Y:S02]  /*2cb80*/  SYNCS.PHASECHK.TRANS64.TRYWAIT P0, [R23+URZ+0x30820], R0 ;  /* 0x03082000170075a7 */ /* 0x001064000800017f */
[----:B-1----:R-:W-:Y:S05]  /*2cb90*/  @!P0 NANOSLEEP.SYNCS 0x989680 ;  /* 0x009896800000895d */ /* 0x002fea0003900000 */
[----:B------:R-:W1:Y:S02]  /*2cba0*/  @!P0 SYNCS.PHASECHK.TRANS64 P0, [R23+URZ+0x30820], R0 ;  /* 0x03082000170085a7 */ /* 0x000e64000800007f */
[----:B-1----:R-:W-:Y:S05]  /*2cbb0*/  @!P0 BRA `(.L_x_1956) ;  /* 0xfffffffc00f08947 */ /* 0x002fea000383ffff */
[----:B------:R-:W-:Y:S05]  /*2cbc0*/  BRA `(.L_x_2124) ;  /* 0xffffffa800507947 */ /* 0x000fea000383ffff */
.L_x_1961:
[----:B0-----:R0:W1:Y:S02]  /*2cbd0*/  SYNCS.PHASECHK.TRANS64.TRYWAIT P0, [R7+URZ+0x30840], R2 ;  /* 0x03084002070075a7 */ /* 0x001064000800017f */
[----:B-1----:R-:W-:Y:S05]  /*2cbe0*/  @!P0 NANOSLEEP.SYNCS 0x989680 ;  /* 0x009896800000895d */ /* 0x002fea0003900000 */
[----:B------:R-:W1:Y:S02]  /*2cbf0*/  @!P0 SYNCS.PHASECHK.TRANS64 P0, [R7+URZ+0x30840], R2 ;  /* 0x03084002070085a7 */ /* 0x000e64000800007f */
[----:B-1----:R-:W-:Y:S05]  /*2cc00*/  @!P0 BRA `(.L_x_1961) ;  /* 0xfffffffc00f08947 */ /* 0x002fea000383ffff */
[----:B------:R-:W-:Y:S05]  /*2cc10*/  BRA `(.L_x_2125) ;  /* 0xffffffac00387947 */ /* 0x000fea000383ffff */
.L_x_1962:
        /* <DEDUP_REMOVED lines=8> */
.L_x_2127:
[----:B------:R-:W-:Y:S05]  /*2cca0*/  BSYNC B1 ;  /* 0x0000000000017941 */ /* 0x000fea0003800000 */
.L_x_2126:
        /* <DEDUP_REMOVED lines=12> */
.L_x_2128:
        /* <DEDUP_REMOVED lines=8> */
[----:B------:R-:W-:Y:S01]  /*2cdf0*/  LOP3.LUT P1, RZ, R22, 0x4, RZ, 0xc0, !PT ;  /* 0x0000000416ff7812 */ /* 0x000fe2000782c0ff */
[----:B------:R-:W-:-:S12]  /*2ce00*/  IMAD.MOV.U32 R2, RZ, RZ, R14 ;  /* 0x000000ffff027224 */ /* 0x000fd800078e000e */
[----:B------:R-:W-:Y:S05]  /*2ce10*/  WARPSYNC.COLLECTIVE R15, `(.L_x_2129) ;  /* 0x000000000f087348 */ /* 0x000fea0003c00000 */
[----:B------:R0:W1:Y:S02]  /*2ce20*/  SHFL.IDX P6, R14, R13, R12, R11 ;  /* 0x0000000c0d0e7389 */ /* 0x00006400000c000b */
[----:B01----:R-:W-:Y:S01]  /*2ce30*/  ENDCOLLECTIVE ;  /* 0x000000000000791b */ /* 0x003fe20003800000 */
.L_x_2129:
        /* <DEDUP_REMOVED lines=14> */
.L_x_2130:
[----:B------:R-:W-:Y:S02]  /*2cf20*/  IMAD.MOV.U32 R13, RZ, RZ, R21 ;  /* 0x000000ffff0d7224 */ /* 0x000fe400078e0015 */
[----:B------:R-:W-:Y:S02]  /*2cf30*/  IMAD.MOV.U32 R12, RZ, RZ, 0x2 ;  /* 0x00000002ff0c7424 */ /* 0x000fe400078e00ff */
[----:B------:R-:W-:-:S07]  /*2cf40*/  IMAD.MOV.U32 R2, RZ, RZ, R14 ;  /* 0x000000ffff027224 */ /* 0x000fce00078e000e */
[----:B------:R-:W-:Y:S05]  /*2cf50*/  WARPSYNC.COLLECTIVE R15, `(.L_x_2131) ;  /* 0x000000000f087348 */ /* 0x000fea0003c00000 */
[----:B------:R0:W1:Y:S02]  /*2cf60*/  SHFL.IDX P6, R14, R13, R12, R11 ;  /* 0x0000000c0d0e7389 */ /* 0x00006400000c000b */
[----:B01----:R-:W-:Y:S01]  /*2cf70*/  ENDCOLLECTIVE ;  /* 0x000000000000791b */ /* 0x003fe20003800000 */
.L_x_2131:
        /* <DEDUP_REMOVED lines=14> */
.L_x_2132:
[----:B------:R-:W-:Y:S02]  /*2d060*/  IMAD.MOV.U32 R13, RZ, RZ, R21 ;  /* 0x000000ffff0d7224 */ /* 0x000fe400078e0015 */
[----:B------:R-:W-:Y:S02]  /*2d070*/  IMAD.MOV.U32 R12, RZ, RZ, 0x3 ;  /* 0x00000003ff0c7424 */ /* 0x000fe400078e00ff */
[----:B------:R-:W-:-:S07]  /*2d080*/  IMAD.MOV.U32 R2, RZ, RZ, R14 ;  /* 0x000000ffff027224 */ /* 0x000fce00078e000e */
[----:B------:R-:W-:Y:S05]  /*2d090*/  WARPSYNC.COLLECTIVE R15, `(.L_x_2133) ;  /* 0x000000000f087348 */ /* 0x000fea0003c00000 */
[----:B------:R0:W1:Y:S02]  /*2d0a0*/  SHFL.IDX P6, R14, R13, R12, R11 ;  /* 0x0000000c0d0e7389 */ /* 0x00006400000c000b */
[----:B01----:R-:W-:Y:S01]  /*2d0b0*/  ENDCOLLECTIVE ;  /* 0x000000000000791b */ /* 0x003fe20003800000 */
.L_x_2133:
        /* <DEDUP_REMOVED lines=17> */
.L_x_2134:
[----:B------:R-:W-:Y:S01]  /*2d1d0*/  IMAD.MOV.U32 R2, RZ, RZ, R14 ;  /* 0x000000ffff027224 */ /* 0x000fe200078e000e */
[----:B------:R-:W-:Y:S06]  /*2d1e0*/  BRA `(.L_x_2135) ;  /* 0xffffffa800bc7947 */ /* 0x000fec000383ffff */
.L_x_1967:
[----:B-1----:R1:W2:Y:S02]  /*2d1f0*/  SYNCS.PHASECHK.TRANS64.TRYWAIT P0, [R7+URZ+0x30860], R2 ;  /* 0x03086002070075a7 */ /* 0x0022a4000800017f */
[----:B--2---:R-:W-:Y:S05]  /*2d200*/  @!P0 NANOSLEEP.SYNCS 0x989680 ;  /* 0x009896800000895d */ /* 0x004fea0003900000 */
[----:B------:R-:W2:Y:S02]  /*2d210*/  @!P0 SYNCS.PHASECHK.TRANS64 P0, [R7+URZ+0x30860], R2 ;  /* 0x03086002070085a7 */ /* 0x000ea4000800007f */
[----:B--2---:R-:W-:Y:S05]  /*2d220*/  @!P0 BRA `(.L_x_1967) ;  /* 0xfffffffc00f08947 */ /* 0x004fea000383ffff */
[----:B------:R-:W-:Y:S05]  /*2d230*/  BRA `(.L_x_2136) ;  /* 0xffffffac00387947 */ /* 0x000fea000383ffff */
.L_x_1968:
        /* <DEDUP_REMOVED lines=8> */
.L_x_2138:
[----:B------:R-:W-:Y:S05]  /*2d2c0*/  BSYNC B1 ;  /* 0x0000000000017941 */ /* 0x000fea0003800000 */
.L_x_2137:
[----:B------:R-:W-:Y:S02]  /*2d2d0*/  IMAD.MOV.U32 R13, RZ, RZ, R17 ;  /* 0x000000ffff0d7224 */ /* 0x000fe400078e0011 */
[----:B------:R-:W-:Y:S02]  /*2d2e0*/  IMAD.MOV.U32 R12, RZ, RZ, RZ ;  /* 0x000000ffff0c7224 */ /* 0x000fe400078e00ff */
[----:B------:R-:W-:Y:S02]  /*2d2f0*/  IMAD.MOV.U32 R11, RZ, RZ, 0x181f ;  /* 0x0000181fff0b7424 */ /* 0x000fe400078e00ff */
[----:B------:R-:W-:Y:S02]  /*2d300*/  IMAD.MOV.U32 R15, RZ, RZ, -0x1 ;  /* 0xffffffffff0f7424 */ /* 0x000fe400078e00ff */
[----:B------:R-:W-:Y:S02]  /*2d310*/  IMAD.MOV.U32 R3, RZ, RZ, R14 ;  /* 0x000000ffff037224 */ /* 0x000fe400078e000e */
[----:B------:R-:W-:-:S07]  /*2d320*/  IMAD R6, R6, 0x2, R23 ;  /* 0x0000000206067824 */ /* 0x000fce00078e0217 */
[----:B------:R-:W-:Y:S05]  /*2d330*/  WARPSYNC.COLLECTIVE R15, `(.L_x_2139) ;  /* 0x000000000f087348 */ /* 0x000fea0003c00000 */
[----:B------:R0:W1:Y:S02]  /*2d340*/  SHFL.IDX P6, R14, R13, R12, R11 ;  /* 0x0000000c0d0e7389 */ /* 0x00006400000c000b */
[----:B01----:R-:W-:Y:S01]  /*2d350*/  ENDCOLLECTIVE ;  /* 0x000000000000791b */ /* 0x003fe20003800000 */
.L_x_2139:
[----:B------:R-:W-:Y:S02]  /*2d360*/  IMAD.MOV.U32 R13, RZ, RZ, R24 ;  /* 0x000000ffff0d7224 */ /* 0x000fe400078e0018 */
[----:B------:R-:W-:Y:S02]  /*2d370*/  IMAD.MOV.U32 R12, RZ, RZ, 0x1 ;  /* 0x00000001ff0c7424 */ /* 0x000fe400078e00ff */
[----:B------:R-:W-:-:S07]  /*2d380*/  IMAD.MOV.U32 R2, RZ, RZ, R14 ;  /* 0x000000ffff027224 */ /* 0x000fce00078e000e */
[----:B------:R-:W-:Y:S05]  /*2d390*/  WARPSYNC.COLLECTIVE R15, `(.L_x_2140) ;  /* 0x000000000f087348 */ /* 0x000fea0003c00000 */
[----:B------:R0:W1:Y:S02]  /*2d3a0*/  SHFL.IDX P6, R14, R13, R12, R11 ;  /* 0x0000000c0d0e7389 */ /* 0x00006400000c000b */
[----:B01----:R-:W-:Y:S01]  /*2d3b0*/  ENDCOLLECTIVE ;  /* 0x000000000000791b */ /* 0x003fe20003800000 */
.L_x_2140:
        /* <DEDUP_REMOVED lines=18> */
.L_x_2141:
[----:B------:R-:W-:Y:S02]  /*2d4e0*/  IMAD.MOV.U32 R13, RZ, RZ, R24 ;  /* 0x000000ffff0d7224 */ /* 0x000fe400078e0018 */
[----:B------:R-:W-:Y:S02]  /*2d4f0*/  IMAD.MOV.U32 R12, RZ, RZ, 0x2 ;  /* 0x00000002ff0c7424 */ /* 0x000fe400078e00ff */
[----:B------:R-:W-:-:S07]  /*2d500*/  IMAD.MOV.U32 R2, RZ, RZ, R14 ;  /* 0x000000ffff027224 */ /* 0x000fce00078e000e */
[----:B------:R-:W-:Y:S05]  /*2d510*/  WARPSYNC.COLLECTIVE R15, `(.L_x_2142) ;  /* 0x000000000f087348 */ /* 0x000fea0003c00000 */
[----:B------:R0:W1:Y:S02]  /*2d520*/  SHFL.IDX P6, R14, R13, R12, R11 ;  /* 0x0000000c0d0e7389 */ /* 0x00006400000c000b */
[----:B01----:R-:W-:Y:S01]  /*2d530*/  ENDCOLLECTIVE ;  /* 0x000000000000791b */ /* 0x003fe20003800000 */
.L_x_2142:
        /* <DEDUP_REMOVED lines=18> */
.L_x_2143:
[----:B------:R-:W-:Y:S02]  /*2d660*/  IMAD.MOV.U32 R13, RZ, RZ, R24 ;  /* 0x000000ffff0d7224 */ /* 0x000fe400078e0018 */
[----:B------:R-:W-:Y:S02]  /*2d670*/  IMAD.MOV.U32 R12, RZ, RZ, 0x3 ;  /* 0x00000003ff0c7424 */ /* 0x000fe400078e00ff */
[----:B------:R-:W-:-:S07]  /*2d680*/  IMAD.MOV.U32 R2, RZ, RZ, R14 ;  /* 0x000000ffff027224 */ /* 0x000fce00078e000e */
[----:B------:R-:W-:Y:S05]  /*2d690*/  WARPSYNC.COLLECTIVE R15, `(.L_x_2144) ;  /* 0x000000000f087348 */ /* 0x000fea0003c00000 */
[----:B------:R0:W1:Y:S02]  /*2d6a0*/  SHFL.IDX P6, R14, R13, R12, R11 ;  /* 0x0000000c0d0e7389 */ /* 0x00006400000c000b */
[----:B01----:R-:W-:Y:S01]  /*2d6b0*/  ENDCOLLECTIVE ;  /* 0x000000000000791b */ /* 0x003fe20003800000 */
.L_x_2144:
        /* <DEDUP_REMOVED lines=13> */
.L_x_2145:
        /* <DEDUP_REMOVED lines=10> */
.L_x_1976:
[----:B0-----:R0:W1:Y:S02]  /*2d830*/  SYNCS.PHASECHK.TRANS64.TRYWAIT P0, [R4+URZ+0x30860], R3 ;  /* 0x03086003040075a7 */ /* 0x001064000800017f */
[----:B-1----:R-:W-:Y:S05]  /*2d840*/  @!P0 NANOSLEEP.SYNCS 0x989680 ;  /* 0x009896800000895d */ /* 0x002fea0003900000 */
[----:B------:R-:W1:Y:S02]  /*2d850*/  @!P0 SYNCS.PHASECHK.TRANS64 P0, [R4+URZ+0x30860], R3 ;  /* 0x03086003040085a7 */ /* 0x000e64000800007f */
[----:B-1----:R-:W-:Y:S05]  /*2d860*/  @!P0 BRA `(.L_x_1976) ;  /* 0xfffffffc00f08947 */ /* 0x002fea000383ffff */
[----:B------:R-:W-:Y:S05]  /*2d870*/  BRA `(.L_x_2147) ;  /* 0xffffffac00b87947 */ /* 0x000fea000383ffff */
.L_x_1977:
        /* <DEDUP_REMOVED lines=8> */
.L_x_2149:
[----:B------:R-:W-:Y:S05]  /*2d900*/  BSYNC B0 ;  /* 0x0000000000007941 */ /* 0x000fea0003800000 */
.L_x_2148:
        /* <DEDUP_REMOVED lines=11> */
.L_x_2150:
[----:B------:R-:W-:Y:S01]  /*2d9c0*/  ULDC UR4, c[0x0][0x2f4] ;  /* 0x0000bd0000047ab9 */ /* 0x000fe20000000800 */
[----:B------:R-:W-:Y:S01]  /*2d9d0*/  IMAD R0, R0, 0x2, R23 ;  /* 0x0000000200007824 */ /* 0x000fe200078e0217 */
[----:B------:R-:W-:Y:S02]  /*2d9e0*/  ISETP.GE.AND P3, PT, R37, UR4, PT ;  /* 0x0000000425007c0c */ /* 0x000fe4000bf66270 */
[----:B------:R-:W-:Y:S02]  /*2d9f0*/  ISETP.GE.AND P2, PT, R7, UR4, PT ;  /* 0x0000000407007c0c */ /* 0x000fe4000bf46270 */
        /* <DEDUP_REMOVED lines=18> */
.L_x_2151:
[----:B------:R-:W-:Y:S01]  /*2db20*/  @!PT LDS RZ, [RZ] ;  /* 0x00000000fffff984 */ /* 0x000fe20000000800 */
[----:B------:R-:W-:Y:S01]  /*2db30*/  @!PT LDS RZ, [RZ] ;  /* 0x00000000fffff984 */ /* 0x000fe20000000800 */
[----:B------:R-:W-:Y:S01]  /*2db40*/  @!PT LDS RZ, [RZ] ;  /* 0x00000000fffff984 */ /* 0x000fe20000000800 */
[----:B------:R-:W-:Y:S01]  /*2db50*/  LDGSTS.E.BYPASS.LTC128B.128 [R0+0x4400], desc[UR60][R2.64+0x100], !P4 ;  /* 0x0440010002007fae */ /* 0x000fe2000e101d7c */
[----:B------:R-:W-:Y:S01]  /*2db60*/  ISETP.LT.OR P4, PT, R5, 0x1, P0 ;  /* 0x000000010500780c */ /* 0x000fe20000781670 */
[----:B------:R-:W-:-:S12]  /*2db70*/  IMAD.MOV.U32 R13, RZ, RZ, R17 ;  /* 0x000000ffff0d7224 */ /* 0x000fd800078e0011 */
[----:B------:R0:W-:Y:S02]  /*2db80*/  LDGSTS.E.BYPASS.LTC128B.128 [R0+0x6400], desc[UR60][R2.64+0x180], !P4 ;  /* 0x0640018002007fae */ /* 0x0001e4000e101d7c */
[----:B0-----:R-:W-:-:S07]  /*2db90*/  IMAD.MOV.U32 R3, RZ, RZ, R14 ;  /* 0x000000ffff037224 */ /* 0x001fce00078e000e */
[----:B------:R-:W-:Y:S05]  /*2dba0*/  WARPSYNC.COLLECTIVE R15, `(.L_x_2152) ;  /* 0x000000000f087348 */ /* 0x000fea0003c00000 */
[----:B------:R0:W1:Y:S02]  /*2dbb0*/  SHFL.IDX P6, R14, R13, R12, R11 ;  /* 0x0000000c0d0e7389 */ /* 0x00006400000c000b */
[----:B01----:R-:W-:Y:S01]  /*2dbc0*/  ENDCOLLECTIVE ;  /* 0x000000000000791b */ /* 0x003fe20003800000 */
.L_x_2152:
[----:B------:R-:W-:Y:S02]  /*2dbd0*/  IMAD.MOV.U32 R13, RZ, RZ, R24 ;  /* 0x000000ffff0d7224 */ /* 0x000fe400078e0018 */
[----:B------:R-:W-:Y:S01]  /*2dbe0*/  IMAD.MOV.U32 R12, RZ, RZ, 0x2 ;  /* 0x00000002ff0c7424 */ /* 0x000fe200078e00ff */
[----:B------:R-:W-:-:S13]  /*2dbf0*/  IADD3 R2, P4, R14, R8, RZ ;  /* 0x000000080e027210 */ /* 0x000fda0007f9e0ff */
[----:B------:R-:W-:Y:S05]  /*2dc00*/  WARPSYNC.COLLECTIVE R15, `(.L_x_2153) ;  /* 0x000000000f087348 */ /* 0x000fea0003c00000 */
[----:B------:R0:W1:Y:S02]  /*2dc10*/  SHFL.IDX P6, R14, R13, R12, R11 ;  /* 0x0000000c0d0e7389 */ /* 0x00006400000c000b */
[----:B01----:R-:W-:Y:S01]  /*2dc20*/  ENDCOLLECTIVE ;  /* 0x000000000000791b */ /* 0x003fe20003800000 */
.L_x_2153:
        /* <DEDUP_REMOVED lines=12> */
.L_x_2154:
        /* <DEDUP_REMOVED lines=14> */
.L_x_2155:
        /* <DEDUP_REMOVED lines=12> */
.L_x_2156:
        /* <DEDUP_REMOVED lines=9> */
.L_x_1982:
        /* <DEDUP_REMOVED lines=8> */
.L_x_2159:
[----:B------:R-:W-:Y:S05]  /*2dfa0*/  BSYNC B0 ;  /* 0x0000000000007941 */ /* 0x000fea0003800000 */
.L_x_2158:
[----:B------:R-:W-:Y:S02]  /*2dfb0*/  IMAD.MOV.U32 R13, RZ, RZ, R16 ;  /* 0x000000ffff0d7224 */ /* 0x000fe400078e0010 */
        /* <DEDUP_REMOVED lines=8> */
.L_x_2160:
        /* <DEDUP_REMOVED lines=18> */
.L_x_2161:
[----:B------:R-:W-:Y:S01]  /*2e160*/  IMAD.MOV.U32 R12, RZ, RZ, 0x2 ;  /* 0x00000002ff0c7424 */ /* 0x000fe200078e00ff */
[----:B------:R-:W-:-:S05]  /*2e170*/  SEL R4, R14, RZ, P1 ;  /* 0x000000ff0e047207 */ /* 0x000fca0000800000 */
[----:B------:R-:W-:-:S04]  /*2e180*/  IMAD.IADD R4, R17, 0x1, R4 ;  /* 0x0000000111047824 */ /* 0x000fc800078e0204 */
[----:B------:R-:W-:-:S07]  /*2e190*/  IMAD.MOV.U32 R13, RZ, RZ, R4 ;  /* 0x000000ffff0d7224 */ /* 0x000fce00078e0004 */
[----:B------:R-:W-:Y:S05]  /*2e1a0*/  WARPSYNC.COLLECTIVE R15, `(.L_x_2162) ;  /* 0x000000000f087348 */ /* 0x000fea0003c00000 */
[----:B------:R0:W1:Y:S02]  /*2e1b0*/  SHFL.UP P6, R14, R13, R12, R11 ;  /* 0x0400000c0d0e7389 */ /* 0x00006400000c000b */
[----:B01----:R-:W-:Y:S01]  /*2e1c0*/  ENDCOLLECTIVE ;  /* 0x000000000000791b */ /* 0x003fe20003800000 */
.L_x_2162:
[----:B------:R-:W-:Y:S01]  /*2e1d0*/  IMAD.MOV.U32 R12, RZ, RZ, 0x4 ;  /* 0x00000004ff0c7424 */ /* 0x000fe200078e00ff */
[----:B------:R-:W-:-:S05]  /*2e1e0*/  SEL R3, R14, RZ, P2 ;  /* 0x000000ff0e037207 */ /* 0x000fca0001000000 */
[----:B------:R-:W-:-:S04]  /*2e1f0*/  IMAD.IADD R6, R4, 0x1, R3 ;  /* 0x0000000104067824 */ /* 0x000fc800078e0203 */
[----:B------:R-:W-:-:S07]  /*2e200*/  IMAD.MOV.U32 R13, RZ, RZ, R6 ;  /* 0x000000ffff0d7224 */ /* 0x000fce00078e0006 */
[----:B------:R-:W-:Y:S05]  /*2e210*/  WARPSYNC.COLLECTIVE R15, `(.L_x_2163) ;  /* 0x000000000f087348 */ /* 0x000fea0003c00000 */
[----:B------:R0:W1:Y:S02]  /*2e220*/  SHFL.UP P6, R14, R13, R12, R11 ;  /* 0x0400000c0d0e7389 */ /* 0x00006400000c000b */
[----:B01----:R-:W-:Y:S01]  /*2e230*/  ENDCOLLECTIVE ;  /* 0x000000000000791b */ /* 0x003fe20003800000 */
.L_x_2163:
[----:B------:R-:W-:Y:S01]  /*2e240*/  IMAD.MOV.U32 R12, RZ, RZ, 0x8 ;  /* 0x00000008ff0c7424 */ /* 0x000fe200078e00ff */
[----:B------:R-:W-:-:S05]  /*2e250*/  SEL R3, R14, RZ, P3 ;  /* 0x000000ff0e037207 */ /* 0x000fca0001800000 */
[----:B------:R-:W-:-:S04]  /*2e260*/  IMAD.IADD R2, R6, 0x1, R3 ;  /* 0x0000000106027824 */ /* 0x000fc800078e0203 */
[----:B------:R-:W-:-:S07]  /*2e270*/  IMAD.MOV.U32 R13, RZ, RZ, R2 ;  /* 0x000000ffff0d7224 */ /* 0x000fce00078e0002 */
[----:B------:R-:W-:Y:S05]  /*2e280*/  WARPSYNC.COLLECTIVE R15, `(.L_x_2164) ;  /* 0x000000000f087348 */ /* 0x000fea0003c00000 */
[----:B------:R0:W1:Y:S02]  /*2e290*/  SHFL.UP P6, R14, R13, R12, R11 ;  /* 0x0400000c0d0e7389 */ /* 0x00006400000c000b */
[----:B01----:R-:W-:Y:S01]  /*2e2a0*/  ENDCOLLECTIVE ;  /* 0x000000000000791b */ /* 0x003fe20003800000 */
.L_x_2164:
[----:B------:R-:W-:Y:S01]  /*2e2b0*/  IMAD.MOV.U32 R12, RZ, RZ, 0x10 ;  /* 0x00000010ff0c7424 */ /* 0x000fe200078e00ff */
[----:B------:R-:W-:-:S05]  /*2e2c0*/  SEL R3, R14, RZ, P4 ;  /* 0x000000ff0e037207 */ /* 0x000fca0002000000 */
[----:B------:R-:W-:-:S04]  /*2e2d0*/  IMAD.IADD R3, R2, 0x1, R3 ;  /* 0x0000000102037824 */ /* 0x000fc800078e0203 */
[----:B------:R-:W-:-:S07]  /*2e2e0*/  IMAD.MOV.U32 R13, RZ, RZ, R3 ;  /* 0x000000ffff0d7224 */ /* 0x000fce00078e0003 */
[----:B------:R-:W-:Y:S05]  /*2e2f0*/  WARPSYNC.COLLECTIVE R15, `(.L_x_2165) ;  /* 0x000000000f087348 */ /* 0x000fea0003c00000 */
[----:B------:R0:W1:Y:S02]  /*2e300*/  SHFL.UP P6, R14, R13, R12, R11 ;  /* 0x0400000c0d0e7389 */ /* 0x00006400000c000b */
[----:B01----:R-:W-:Y:S01]  /*2e310*/  ENDCOLLECTIVE ;  /* 0x000000000000791b */ /* 0x003fe20003800000 */
.L_x_2165:
        /* <DEDUP_REMOVED lines=8> */
.L_x_2166:
[----:B------:R-:W-:Y:S05]  /*2e3a0*/  BRA `(.L_x_2167) ;  /* 0xffffffac000c7947 */ /* 0x000fea000383ffff */
.L_x_1987:
[----:B------:R-:W-:Y:S01]  /*2e3b0*/  BSSY B0, `(.L_x_2168) ;  /* 0x0000008000007945 */ /* 0x000fe20003800000 */
[----:B-----5:R-:W-:Y:S02]  /*2e3c0*/  IMAD.MOV.U32 R13, RZ, RZ, R17 ;  /* 0x000000ffff0d7224 */ /* 0x020fe400078e0011 */
[----:B------:R-:W-:Y:S02]  /*2e3d0*/  IMAD.MOV.U32 R12, RZ, RZ, 0x1 ;  /* 0x00000001ff0c7424 */ /* 0x000fe400078e00ff */
[----:B------:R-:W-:Y:S02]  /*2e3e0*/  IMAD.MOV.U32 R11, RZ, RZ, RZ ;  /* 0x000000ffff0b7224 */ /* 0x000fe400078e00ff */
[----:B------:R-:W-:-:S07]  /*2e3f0*/  IMAD.MOV.U32 R15, RZ, RZ, -0x1 ;  /* 0xffffffffff0f7424 */ /* 0x000fce00078e00ff */
[----:B01----:R-:W-:Y:S05]  /*2e400*/  WARPSYNC.COLLECTIVE R15, `(.L_x_2169) ;  /* 0x000000000f087348 */ /* 0x003fea0003c00000 */
[----:B------:R2:W3:Y:S02]  /*2e410*/  SHFL.UP P6, R14, R13, R12, R11 ;  /* 0x0400000c0d0e7389 */ /* 0x0004e400000c000b */
[----:B0123--:R-:W-:Y:S01]  /*2e420*/  ENDCOLLECTIVE ;  /* 0x000000000000791b */ /* 0x00ffe20003800000 */
.L_x_2169:
[----:B------:R-:W-:Y:S05]  /*2e430*/  BSYNC B0 ;  /* 0x0000000000007941 */ /* 0x000fea0003800000 */
.L_x_2168:
        /* <DEDUP_REMOVED lines=8> */
.L_x_2170:
[----:B------:R-:W-:Y:S01]  /*2e4c0*/  IMAD.MOV.U32 R12, RZ, RZ, 0x4 ;  /* 0x00000004ff0c7424 */ /* 0x000fe200078e00ff */
[----:B------:R-:W-:-:S05]  /*2e4d0*/  SEL R2, R14, RZ, P2 ;  /* 0x000000ff0e027207 */ /* 0x000fca0001000000 */
[----:B------:R-:W-:-:S04]  /*2e4e0*/  IMAD.IADD R2, R13, 0x1, R2 ;  /* 0x000000010d027824 */ /* 0x000fc800078e0202 */
[----:B------:R-:W-:-:S07]  /*2e4f0*/  IMAD.MOV.U32 R13, RZ, RZ, R2 ;  /* 0x000000ffff0d7224 */ /* 0x000fce00078e0002 */
[----:B------:R-:W-:Y:S05]  /*2e500*/  WARPSYNC.COLLECTIVE R15, `(.L_x_2171) ;  /* 0x000000000f087348 */ /* 0x000fea0003c00000 */
[----:B------:R0:W1:Y:S02]  /*2e510*/  SHFL.UP P6, R14, R13, R12, R11 ;  /* 0x0400000c0d0e7389 */ /* 0x00006400000c000b */
[----:B01----:R-:W-:Y:S01]  /*2e520*/  ENDCOLLECTIVE ;  /* 0x000000000000791b */ /* 0x003fe20003800000 */
.L_x_2171:
[----:B------:R-:W-:Y:S01]  /*2e530*/  IMAD.MOV.U32 R12, RZ, RZ, 0x8 ;  /* 0x00000008ff0c7424 */ /* 0x000fe200078e00ff */
[----:B------:R-:W-:-:S05]  /*2e540*/  SEL R3, R14, RZ, P3 ;  /* 0x000000ff0e037207 */ /* 0x000fca0001800000 */
[----:B------:R-:W-:-:S04]  /*2e550*/  IMAD.IADD R3, R2, 0x1, R3 ;  /* 0x0000000102037824 */ /* 0x000fc800078e0203 */
[----:B------:R-:W-:-:S07]  /*2e560*/  IMAD.MOV.U32 R13, RZ, RZ, R3 ;  /* 0x000000ffff0d7224 */ /* 0x000fce00078e0003 */
[----:B------:R-:W-:Y:S05]  /*2e570*/  WARPSYNC.COLLECTIVE R15, `(.L_x_2172) ;  /* 0x000000000f087348 */ /* 0x000fea0003c00000 */
[----:B------:R0:W1:Y:S02]  /*2e580*/  SHFL.UP P6, R14, R13, R12, R11 ;  /* 0x0400000c0d0e7389 */ /* 0x00006400000c000b */
[----:B01----:R-:W-:Y:S01]  /*2e590*/  ENDCOLLECTIVE ;  /* 0x000000000000791b */ /* 0x003fe20003800000 */
.L_x_2172:
[----:B------:R-:W-:Y:S01]  /*2e5a0*/  IMAD.MOV.U32 R12, RZ, RZ, 0x10 ;  /* 0x00000010ff0c7424 */ /* 0x000fe200078e00ff */
[----:B------:R-:W-:-:S05]  /*2e5b0*/  SEL R4, R14, RZ, P4 ;  /* 0x000000ff0e047207 */ /* 0x000fca0002000000 */
[----:B------:R-:W-:-:S04]  /*2e5c0*/  IMAD.IADD R4, R3, 0x1, R4 ;  /* 0x0000000103047824 */ /* 0x000fc800078e0204 */
[----:B------:R-:W-:-:S07]  /*2e5d0*/  IMAD.MOV.U32 R13, RZ, RZ, R4 ;  /* 0x000000ffff0d7224 */ /* 0x000fce00078e0004 */
[----:B------:R-:W-:Y:S05]  /*2e5e0*/  WARPSYNC.COLLECTIVE R15, `(.L_x_2173) ;  /* 0x000000000f087348 */ /* 0x000fea0003c00000 */
[----:B------:R0:W1:Y:S02]  /*2e5f0*/  SHFL.UP P6, R14, R13, R12, R11 ;  /* 0x0400000c0d0e7389 */ /* 0x00006400000c000b */
[----:B01----:R-:W-:Y:S01]  /*2e600*/  ENDCOLLECTIVE ;  /* 0x000000000000791b */ /* 0x003fe20003800000 */
.L_x_2173:
        /* <DEDUP_REMOVED lines=8> */
.L_x_2174:
[----:B------:R-:W-:Y:S05]  /*2e690*/  BRA `(.L_x_2175) ;  /* 0xffffffa800ec7947 */ /* 0x000fea000383ffff */
.L_x_1989:
[----:B------:R-:W-:Y:S01]  /*2e6a0*/  BSSY B0, `(.L_x_2176) ;  /* 0x0000006000007945 */ /* 0x000fe20003800000 */
[----:B------:R-:W-:Y:S01]  /*2e6b0*/  PLOP3.LUT P6, PT, P6, PT, PT, 0x8, 0x0 ;  /* 0x000000000000781c */ /* 0x000fe200037ce170 */
[----:B------:R-:W-:-:S12]  /*2e6c0*/  IMAD.MOV.U32 R15, RZ, RZ, -0x1 ;  /* 0xffffffffff0f7424 */ /* 0x000fd800078e00ff */
[----:B01----:R-:W-:Y:S05]  /*2e6d0*/  WARPSYNC.COLLECTIVE R15, `(.L_x_2177) ;  /* 0x000000000f087348 */ /* 0x003fea0003c00000 */
[----:B------:R-:W-:Y:S01]  /*2e6e0*/  VOTE.ANY R14, PT, P6 ;  /* 0x00000000000e7806 */ /* 0x000fe200030e0100 */
[----:B01----:R-:W-:Y:S06]  /*2e6f0*/  ENDCOLLECTIVE ;  /* 0x000000000000791b */ /* 0x003fec0003800000 */
.L_x_2177:
[----:B------:R-:W-:Y:S05]  /*2e700*/  BSYNC B0 ;  /* 0x0000000000007941 */ /* 0x000fea0003800000 */
.L_x_2176:
        /* <DEDUP_REMOVED lines=9> */
.L_x_2178:
[----:B------:R-:W-:Y:S01]  /*2e7a0*/  IMAD.MOV.U32 R17, RZ, RZ, R14 ;  /* 0x000000ffff117224 */ /* 0x000fe200078e000e */
[----:B------:R-:W-:Y:S06]  /*2e7b0*/  BRA `(.L_x_2179) ;  /* 0xffffffa800dc7947 */ /* 0x000fec000383ffff */
.L_x_1991:
[----:B------:R-:W-:Y:S01]  /*2e7c0*/  BSSY B0, `(.L_x_2180) ;  /* 0x0000007000007945 */ /* 0x000fe20003800000 */
[----:B------:R-:W-:Y:S02]  /*2e7d0*/  IMAD.MOV.U32 R13, RZ, RZ, R2 ;  /* 0x000000ffff0d7224 */ /* 0x000fe400078e0002 */
[----:B------:R-:W-:Y:S02]  /*2e7e0*/  IMAD.MOV.U32 R11, RZ, RZ, 0x1f ;  /* 0x0000001fff0b7424 */ /* 0x000fe400078e00ff */
[----:B------:R-:W-:-:S07]  /*2e7f0*/  IMAD.MOV.U32 R15, RZ, RZ, -0x1 ;  /* 0xffffffffff0f7424 */ /* 0x000fce00078e00ff */
[----:B0123--:R-:W-:Y:S05]  /*2e800*/  WARPSYNC.COLLECTIVE R15, `(.L_x_2181) ;  /* 0x000000000f087348 */ /* 0x00ffea0003c00000 */
[----:B------:R4:W0:Y:S02]  /*2e810*/  SHFL.IDX P6, R14, R13, R12, R11 ;  /* 0x0000000c0d0e7389 */ /* 0x00082400000c000b */
[----:B01234-:R-:W-:Y:S01]  /*2e820*/  ENDCOLLECTIVE ;  /* 0x000000000000791b */ /* 0x01ffe20003800000 */
.L_x_2181:
[----:B------:R-:W-:Y:S05]  /*2e830*/  BSYNC B0 ;  /* 0x0000000000007941 */ /* 0x000fea0003800000 */
.L_x_2180:
[----:B------:R-:W-:Y:S05]  /*2e840*/  BRA `(.L_x_1990) ;  /* 0xffffffa800d47947 */ /* 0x000fea000383ffff */
.L_x_1995:
[----:B0-----:R0:W3:Y:S02]  /*2e850*/  SYNCS.PHASECHK.TRANS64.TRYWAIT P0, [R5+URZ+0x30820], R0 ;  /* 0x03082000050075a7 */ /* 0x0010e4000800017f */
[----:B---3--:R-:W-:Y:S05]  /*2e860*/  @!P0 NANOSLEEP.SYNCS 0x989680 ;  /* 0x009896800000895d */ /* 0x008fea0003900000 */
[----:B------:R-:W3:Y:S02]  /*2e870*/  @!P0 SYNCS.PHASECHK.TRANS64 P0, [R5+URZ+0x30820], R0 ;  /* 0x03082000050085a7 */ /* 0x000ee4000800007f */
[----:B---3--:R-:W-:Y:S05]  /*2e880*/  @!P0 BRA `(.L_x_1995) ;  /* 0xfffffffc00f08947 */ /* 0x008fea000383ffff */
[----:B------:R-:W-:Y:S05]  /*2e890*/  BRA `(.L_x_2182) ;  /* 0xffffffb0004c7947 */ /* 0x000fea000383ffff */
.L_x_1996:
        /* <DEDUP_REMOVED lines=11> */
.L_x_2184:
[----:B------:R-:W-:Y:S05]  /*2e950*/  BSYNC B0 ;  /* 0x0000000000007941 */ /* 0x000fea0003800000 */
.L_x_2183:
[----:B------:R-:W-:Y:S05]  /*2e960*/  BRA `(.L_x_2185) ;  /* 0xffffffb000347947 */ /* 0x000fea000383ffff */
.L_x_1997:
[----:B------:R-:W-:Y:S01]  /*2e970*/  BSSY B0, `(.L_x_2186) ;  /* 0x0000006000007945 */ /* 0x000fe20003800000 */
[----:B------:R-:W-:-:S07]  /*2e980*/  IMAD.MOV.U32 R15, RZ, RZ, -0x1 ;  /* 0xffffffffff0f7424 */ /* 0x000fce00078e00ff */
[----:B012---:R-:W-:Y:S05]  /*2e990*/  WARPSYNC.COLLECTIVE R15, `(.L_x_2187) ;  /* 0x000000000f0c7348 */ /* 0x007fea0003c00000 */
[----:B------:R-:W-:Y:S02]  /*2e9a0*/  ELECT P6, UR62, PT ;  /* 0x00000000003e782f */ /* 0x000fe400038c0000 */
[----:B------:R-:W-:Y:S01]  /*2e9b0*/  MOV R14, UR62 ;  /* 0x0000003e000e7c02 */ /* 0x000fe20008000f00 */
[----:B012---:R-:W-:Y:S10]  /*2e9c0*/  ENDCOLLECTIVE ;  /* 0x000000000000791b */ /* 0x007ff40003800000 */
.L_x_2187:
[----:B------:R-:W-:Y:S05]  /*2e9d0*/  BSYNC B0 ;  /* 0x0000000000007941 */ /* 0x000fea0003800000 */
.L_x_2186:
[----:B------:R-:W-:Y:S05]  /*2e9e0*/  BRA `(.L_x_2188) ;  /* 0xffffffb000287947 */ /* 0x000fea000383ffff */
.L_x_1999:
[----:B0-----:R0:W3:Y:S02]  /*2e9f0*/  SYNCS.PHASECHK.TRANS64.TRYWAIT P1, [R3+URZ+0x30840], R2 ;  /* 0x03084002030075a7 */ /* 0x0010e4000802017f */
[----:B---3--:R-:W-:Y:S05]  /*2ea00*/  @!P1 NANOSLEEP.SYNCS 0x989680 ;  /* 0x009896800000995d */ /* 0x008fea0003900000 */
[----:B------:R-:W3:Y:S02]  /*2ea10*/  @!P1 SYNCS.PHASECHK.TRANS64 P1, [R3+URZ+0x30840], R2 ;  /* 0x03084002030095a7 */ /* 0x000ee4000802007f */
[----:B---3--:R-:W-:Y:S05]  /*2ea20*/  @!P1 BRA `(.L_x_1999) ;  /* 0xfffffffc00f09947 */ /* 0x008fea000383ffff */
[----:B------:R-:W-:Y:S05]  /*2ea30*/  BRA `(.L_x_2189) ;  /* 0xffffffb000487947 */ /* 0x000fea000383ffff */
.L_x_2001:
[----:B---3--:R3:W4:Y:S02]  /*2ea40*/  SYNCS.PHASECHK.TRANS64.TRYWAIT P1, [R25+URZ+0x30840], R0 ;  /* 0x03084000190075a7 */ /* 0x008724000802017f */
[----:B----4-:R-:W-:Y:S05]  /*2ea50*/  @!P1 NANOSLEEP.SYNCS 0x989680 ;  /* 0x009896800000995d */ /* 0x010fea0003900000 */
[----:B------:R-:W4:Y:S02]  /*2ea60*/  @!P1 SYNCS.PHASECHK.TRANS64 P1, [R25+URZ+0x30840], R0 ;  /* 0x03084000190095a7 */ /* 0x000f24000802007f */
[----:B----4-:R-:W-:Y:S05]  /*2ea70*/  @!P1 BRA `(.L_x_2001) ;  /* 0xfffffffc00f09947 */ /* 0x010fea000383ffff */
[----:B------:R-:W-:Y:S05]  /*2ea80*/  BRA `(.L_x_2190) ;  /* 0xffffffb000547947 */ /* 0x000fea000383ffff */
.L_x_2003:
[----:B----4-:R4:W0:Y:S02]  /*2ea90*/  SYNCS.PHASECHK.TRANS64.TRYWAIT P1, [R3+URZ+0x30860], R2 ;  /* 0x03086002030075a7 */ /* 0x010824000802017f */
[----:B0-----:R-:W-:Y:S05]  /*2eaa0*/  @!P1 NANOSLEEP.SYNCS 0x989680 ;  /* 0x009896800000995d */ /* 0x001fea0003900000 */
[----:B------:R-:W0:Y:S02]  /*2eab0*/  @!P1 SYNCS.PHASECHK.TRANS64 P1, [R3+URZ+0x30860], R2 ;  /* 0x03086002030095a7 */ /* 0x000e24000802007f */
[----:B0-----:R-:W-:Y:S05]  /*2eac0*/  @!P1 BRA `(.L_x_2003) ;  /* 0xfffffffc00f09947 */ /* 0x001fea000383ffff */
[----:B------:R-:W-:Y:S05]  /*2ead0*/  BRA `(.L_x_2191) ;  /* 0xffffffb000507947 */ /* 0x000fea000383ffff */
.L_x_2192:
        /* <DEDUP_REMOVED lines=10> */
.L_x_15829:


//--------------------- .text._ZN7cutlass13device_kernelIN5flash11enable_sm90INS1_16FlashAttnFwdSm90INS1_25CollectiveMainloopFwdSm90ILi2EN4cute5tupleIJNS5_1CILi1EEES8_S8_EEENS6_IJNS7_ILi128EEENS7_ILi80EEENS7_ILi256EEEEEELi256ENS_10bfloat16_tEfNS_4arch4Sm90ELb1ELb0ELb0ELb0ELb1ELb0ELb0ELb1ELb1ELb1ELb0ELb0EEENS1_21CollectiveEpilogueFwdINS6_IJSA_SC_SB_EEES9_SE_SG_Li256ELb0ELb1ELb0ELb0EEENS1_30DynamicPersistentTileSchedulerILi256ELi128ELb0ELb1ELb1EEEEEEEEEvNT_6ParamsE --------------------------
	.section	.text._ZN7cutlass13device_kernelIN5flash11enable_sm90INS1_16FlashAttnFwdSm90INS1_25CollectiveMainloopFwdSm90ILi2EN4cute5tupleIJNS5_1CILi1EEES8_S8_EEENS6_IJNS7_ILi128EEENS7_ILi80EEENS7_ILi256EEEEEELi256ENS_10bfloat16_tEfNS_4arch4Sm90ELb1ELb0ELb0ELb0ELb1ELb0ELb0ELb1ELb1ELb1ELb0ELb0EEENS1_21CollectiveEpilogueFwdINS6_IJSA_SC_SB_EEES9_SE_SG_Li256ELb0ELb1ELb0ELb0EEENS1_30DynamicPersistentTileSchedulerILi256ELi128ELb0ELb1ELb1EEEEEEEEEvNT_6ParamsE,"ax",@progbits
	.align	128
.text._ZN7cutlass13device_kernelIN5flash11enable_sm90INS1_16FlashAttnFwdSm90INS1_25CollectiveMainloopFwdSm90ILi2EN4cute5tupleIJNS5_1CILi1EEES8_S8_EEENS6_IJNS7_ILi128EEENS7_ILi80EEENS7_ILi256EEEEEELi256ENS_10bfloat16_tEfNS_4arch4Sm90ELb1ELb0ELb0ELb0ELb1ELb0ELb0ELb1ELb1ELb1ELb0ELb0EEENS1_21CollectiveEpilogueFwdINS6_IJSA_SC_SB_EEES9_SE_SG_Li256ELb0ELb1ELb0ELb0EEENS1_30DynamicPersistentTileSchedulerILi256ELi128ELb0ELb1ELb1EEEEEEEEEvNT_6ParamsE:
        .type           _ZN7cutlass13device_kernelIN5flash11enable_sm90INS1_16FlashAttnFwdSm90INS1_25CollectiveMainloopFwdSm90ILi2EN4cute5tupleIJNS5_1CILi1EEES8_S8_EEENS6_IJNS7_ILi128EEENS7_ILi80EEENS7_ILi256EEEEEELi256ENS_10bfloat16_tEfNS_4arch4Sm90ELb1ELb0ELb0ELb0ELb1ELb0ELb0ELb1ELb1ELb1ELb0ELb0EEENS1_21CollectiveEpilogueFwdINS6_IJSA_SC_SB_EEES9_SE_SG_Li256ELb0ELb1ELb0ELb0EEENS1_30DynamicPersistentTileSchedulerILi256ELi128ELb0ELb1ELb1EEEEEEEEEvNT_6ParamsE,@function
        .size           _ZN7cutlass13device_kernelIN5flash11enable_sm90INS1_16FlashAttnFwdSm90INS1_25CollectiveMainloopFwdSm90ILi2EN4cute5tupleIJNS5_1CILi1EEES8_S8_EEENS6_IJNS7_ILi128EEENS7_ILi80EEENS7_ILi256EEEEEELi256ENS_10bfloat16_tEfNS_4arch4Sm90ELb1ELb0ELb0ELb0ELb1ELb0ELb0ELb1ELb1ELb1ELb0ELb0EEENS1_21CollectiveEpilogueFwdINS6_IJSA_SC_SB_EEES9_SE_SG_Li256ELb0ELb1ELb0ELb0EEENS1_30DynamicPersistentTileSchedulerILi256ELi128ELb0ELb1ELb1EEEEEEEEEvNT_6ParamsE,(.L_x_15830 - _ZN7cutlass13device_kernelIN5flash11enable_sm90INS1_16FlashAttnFwdSm90INS1_25CollectiveMainloopFwdSm90ILi2EN4cute5tupleIJNS5_1CILi1EEES8_S8_EEENS6_IJNS7_ILi128EEENS7_ILi80EEENS7_ILi256EEEEEELi256ENS_10bfloat16_tEfNS_4arch4Sm90ELb1ELb0ELb0ELb0ELb1ELb0ELb0ELb1ELb1ELb1ELb0ELb0EEENS1_21CollectiveEpilogueFwdINS6_IJSA_SC_SB_EEES9_SE_SG_Li256ELb0ELb1ELb0ELb0EEENS1_30DynamicPersistentTileSchedulerILi256ELi128ELb0ELb1ELb1EEEEEEEEEvNT_6ParamsE)
        .other          _ZN7cutlass13device_kernelIN5flash11enable_sm90INS1_16FlashAttnFwdSm90INS1_25CollectiveMainloopFwdSm90ILi2EN4cute5tupleIJNS5_1CILi1EEES8_S8_EEENS6_IJNS7_ILi128EEENS7_ILi80EEENS7_ILi256EEEEEELi256ENS_10bfloat16_tEfNS_4arch4Sm90ELb1ELb0ELb0ELb0ELb1ELb0ELb0ELb1ELb1ELb1ELb0ELb0EEENS1_21CollectiveEpilogueFwdINS6_IJSA_SC_SB_EEES9_SE_SG_Li256ELb0ELb1ELb0ELb0EEENS1_30DynamicPersistentTileSchedulerILi256ELi128ELb0ELb1ELb1EEEEEEEEEvNT_6ParamsE,@"STO_CUDA_ENTRY STV_DEFAULT"
_ZN7cutlass13device_kernelIN5flash11enable_sm90INS1_16FlashAttnFwdSm90INS1_25CollectiveMainloopFwdSm90ILi2EN4cute5tupleIJNS5_1CILi1EEES8_S8_EEENS6_IJNS7_ILi128EEENS7_ILi80EEENS7_ILi256EEEEEELi256ENS_10bfloat16_tEfNS_4arch4Sm90ELb1ELb0ELb0ELb0ELb1ELb0ELb0ELb1ELb1ELb1ELb0ELb0EEENS1_21CollectiveEpilogueFwdINS6_IJSA_SC_SB_EEES9_SE_SG_Li256ELb0ELb1ELb0ELb0EEENS1_30DynamicPersistentTileSchedulerILi256ELi128ELb0ELb1ELb1EEEEEEEEEvNT_6ParamsE:
        /* <DEDUP_REMOVED lines=45> */
.L_x_2193:
        /* <DEDUP_REMOVED lines=22> */
.L_x_2194:
        /* <DEDUP_REMOVED lines=18> */
.L_x_2195:
        /* <DEDUP_REMOVED lines=22> */
.L_x_2196:
        /* <DEDUP_REMOVED lines=23> */
.L_x_2197:
        /* <DEDUP_REMOVED lines=10> */
.L_x_2199:
        /* <DEDUP_REMOVED lines=10> */
[----:B------:R-:W2:Y:S01]  /*0960*/  LDL R3, [R1+0x4] ;  /* 0x0000040001037983 */ /* 0x000ea20000100800 */
[----:B------:R-:W-:Y:S01]  /*0970*/  UMOV UR36, URZ ;  /* 0x0000003f00247c82 */ /* 0x000fe20008000000 */
[----:B0-----:R-:W0:Y:S02]  /*0980*/  S2R R2, SR_TID.X ;  /* 0x0000000000027919 */ /* 0x001e240000002100 */
[----:B0-----:R-:W-:-:S05]  /*0990*/  VIADD R12, R2, 0xffffff80 ;  /* 0xffffff80020c7836 */ /* 0x001fca0000000000 */
[----:B------:R-:W-:-:S04]  /*09a0*/  SHF.R.S32.HI R0, RZ, 0x1f, R12 ;  /* 0x0000001fff007819 */ /* 0x000fc8000001140c */
[CC--:B------:R-:W-:Y:S02]  /*09b0*/  LEA.HI R2, R0.reuse, R12.reuse, RZ, 0x7 ;  /* 0x0000000c00027211 */ /* 0x0c0fe400078f38ff */
[-C--:B------:R-:W-:Y:S02]  /*09c0*/  LEA.HI R4, R0, R12.reuse, RZ, 0x5 ;  /* 0x0000000c00047211 */ /* 0x080fe400078f28ff */
[----:B------:R-:W-:Y:S02]  /*09d0*/  LOP3.LUT R224, R2, 0xffffff80, RZ, 0xc0, !PT ;  /* 0xffffff8002e07812 */ /* 0x000fe400078ec0ff */
[----:B------:R-:W-:Y:S01]  /*09e0*/  LEA.HI R11, R0, R12, RZ, 0x2 ;  /* 0x0000000c000b7211 */ /* 0x000fe200078f10ff */
[----:B------:R-:W-:Y:S01]  /*09f0*/  IMAD.SHL.U32 R5, R4, 0x20, RZ ;  /* 0x0000002004057824 */ /* 0x000fe200078e00ff */
[----:B------:R-:W-:Y:S01]  /*0a00*/  SHF.R.S32.HI R225, RZ, 0x7, R2 ;  /* 0x00000007ffe17819 */ /* 0x000fe20000011402 */
[----:B------:R-:W-:Y:S01]  /*0a10*/  IMAD.IADD R224, R12, 0x1, -R224 ;  /* 0x000000010ce07824 */ /* 0x000fe200078e0ae0 */
[----:B------:R-:W-:-:S02]  /*0a20*/  LOP3.LUT R11, R11, 0xfffffffc, RZ, 0xc0, !PT ;  /* 0xfffffffc0b0b7812 */ /* 0x000fc400078ec0ff */
[----:B------:R-:W-:Y:S02]  /*0a30*/  LEA.HI R2, R2, R225, RZ, 0x1 ;  /* 0x000000e102027211 */ /* 0x000fe400078f08ff */
[----:B------:R-:W-:Y:S01]  /*0a40*/  SHF.R.S32.HI R7, RZ, 0x1f, R224 ;  /* 0x0000001fff077819 */ /* 0x000fe200000114e0 */
[----:B------:R-:W-:Y:S01]  /*0a50*/  IMAD.IADD R11, R12, 0x1, -R11 ;  /* 0x000000010c0b7824 */ /* 0x000fe200078e0a0b */
[----:B------:R-:W-:Y:S02]  /*0a60*/  LOP3.LUT R5, R5, 0xfffffc00, RZ, 0xc0, !PT ;  /* 0xfffffc0005057812 */ /* 0x000fe400078ec0ff */
[CC--:B------:R-:W-:Y:S02]  /*0a70*/  LEA.HI R8, R7.reuse, R224.reuse, RZ, 0x2 ;  /* 0x000000e007087211 */ /* 0x0c0fe400078f10ff */
[----:B------:R-:W-:Y:S02]  /*0a80*/  LEA.HI R7, R7, R224, RZ, 0x5 ;  /* 0x000000e007077211 */ /* 0x000fe400078f28ff */
[----:B------:R-:W-:-:S02]  /*0a90*/  SHF.R.S32.HI R9, RZ, 0x2, R8 ;  /* 0x00000002ff097819 */ /* 0x000fc40000011408 */
[----:B------:R-:W-:Y:S02]  /*0aa0*/  SHF.R.S32.HI R10, RZ, 0x1f, R8 ;  /* 0x0000001fff0a7819 */ /* 0x000fe40000011408 */
[----:B------:R-:W-:Y:S02]  /*0ab0*/  SHF.R.S32.HI R7, RZ, 0x5, R7 ;  /* 0x00000005ff077819 */ /* 0x000fe40000011407 */
[----:B------:R-:W-:Y:S02]  /*0ac0*/  LEA.HI R10, R10, R9, RZ, 0x3 ;  /* 0x000000090a0a7211 */ /* 0x000fe400078f18ff */
[----:B------:R-:W-:Y:S02]  /*0ad0*/  LOP3.LUT R2, R2, 0x3fffffe, RZ, 0xc0, !PT ;  /* 0x03fffffe02027812 */ /* 0x000fe400078ec0ff */
[----:B------:R-:W-:-:S03]  /*0ae0*/  LOP3.LUT R10, R10, 0xfffffff8, RZ, 0xc0, !PT ;  /* 0xfffffff80a0a7812 */ /* 0x000fc600078ec0ff */
[----:B------:R-:W-:Y:S02]  /*0af0*/  IMAD.IADD R2, R225, 0x1, -R2 ;  /* 0x00000001e1027824 */ /* 0x000fe400078e0a02 */
[----:B------:R-:W-:-:S04]  /*0b00*/  IMAD.IADD R10, R9, 0x1, -R10 ;  /* 0x00000001090a7824 */ /* 0x000fc800078e0a0a */
[----:B------:R-:W-:-:S04]  /*0b10*/  IMAD R7, R7, 0x10, R10 ;  /* 0x0000001007077824 */ /* 0x000fc800078e020a */
[----:B------:R-:W-:Y:S01]  /*0b20*/  IMAD R226, R2, 0x40, R7 ;  /* 0x0000004002e27824 */ /* 0x000fe200078e0207 */
[----:B--2---:R-:W-:Y:S02]  /*0b30*/  R2UR UR5, R3 ;  /* 0x00000000030572ca */ /* 0x004fe400000e0000 */
[CC--:B------:R-:W-:Y:S02]  /*0b40*/  LEA.HI R3, R0.reuse, R12.reuse, RZ, 0x4 ;  /* 0x0000000c00037211 */ /* 0x0c0fe400078f20ff */
[----:B------:R-:W-:Y:S02]  /*0b50*/  LEA.HI R0, R0, R12, RZ, 0x3 ;  /* 0x0000000c00007211 */ /* 0x000fe400078f18ff */
[----:B------:R-:W-:Y:S02]  /*0b60*/  SHF.R.S32.HI R6, RZ, 0x4, R3 ;  /* 0x00000004ff067819 */ /* 0x000fe40000011403 */
[C---:B------:R-:W-:Y:S02]  /*0b70*/  LOP3.LUT R4, R3.reuse, 0x3fffff0, RZ, 0xc0, !PT ;  /* 0x03fffff003047812 */ /* 0x040fe400078ec0ff */
[----:B------:R-:W-:-:S02]  /*0b80*/  LEA.HI R3, R3, R6, RZ, 0x1 ;  /* 0x0000000603037211 */ /* 0x000fc400078f08ff */
[----:B------:R-:W-:Y:S01]  /*0b90*/  LOP3.LUT R219, R0, 0xfffffff8, RZ, 0xc0, !PT ;  /* 0xfffffff800db7812 */ /* 0x000fe200078ec0ff */
[C---:B------:R-:W-:Y:S01]  /*0ba0*/  IMAD.IADD R4, R12.reuse, 0x1, -R4 ;  /* 0x000000010c047824 */ /* 0x040fe200078e0a04 */
[----:B------:R-:W-:Y:S01]  /*0bb0*/  LOP3.LUT R3, R3, 0x1ffffffe, RZ, 0xc0, !PT ;  /* 0x1ffffffe03037812 */ /* 0x000fe200078ec0ff */
[----:B------:R-:W-:Y:S01]  /*0bc0*/  ULOP3.LUT UR6, UR5, 0x1, URZ, 0xfc, !UPT ;  /* 0x0000000105067892 */ /* 0x000fe2000f8efc3f */
[----:B------:R-:W-:Y:S01]  /*0bd0*/  IADD3 R219, R12, -R219, RZ ;  /* 0x800000db0cdb7210 */ /* 0x000fe20007ffe0ff */
[----:B------:R-:W-:Y:S01]  /*0be0*/  IMAD R4, R4, 0x40, R5 ;  /* 0x0000004004047824 */ /* 0x000fe200078e0205 */
[----:B------:R-:W-:Y:S01]  /*0bf0*/  LEA.HI R5, R11, R11, RZ, 0x1 ;  /* 0x0000000b0b057211 */ /* 0x000fe200078f08ff */
[----:B------:R-:W-:Y:S01]  /*0c00*/  IMAD.IADD R3, R6, 0x1, -R3 ;  /* 0x0000000106037824 */ /* 0x000fe200078e0a03 */
[----:B------:R-:W-:Y:S01]  /*0c10*/  UMOV UR5, URZ ;  /* 0x0000003f00057c82 */ /* 0x000fe20008000000 */
[----:B------:R-:W-:Y:S01]  /*0c20*/  IMAD.SHL.U32 R22, R219, 0x8, RZ ;  /* 0x00000008db167824 */ /* 0x000fe200078e00ff */
[----:B------:R-:W-:Y:S01]  /*0c30*/  LOP3.LUT R6, R5, 0x1ffffffe, RZ, 0xc0, !PT ;  /* 0x1ffffffe05067812 */ /* 0x000fe200078ec0ff */
[----:B------:R-:W-:Y:S01]  /*0c40*/  IMAD R227, R3, 0x8, R4 ;  /* 0x0000000803e37824 */ /* 0x000fe200078e0204 */
[----:B------:R-:W-:Y:S01]  /*0c50*/  LOP3.LUT R3, R8, 0x7ffffffc, RZ, 0xc0, !PT ;  /* 0x7ffffffc08037812 */ /* 0x000fe200078ec0ff */
[----:B------:R-:W-:Y:S01]  /*0c60*/  IMAD.U32 R2, RZ, RZ, UR6 ;  /* 0x00000006ff027e24 */ /* 0x000fe2000f8e00ff */
[----:B------:R-:W-:Y:S01]  /*0c70*/  SHF.R.S32.HI R222, RZ, 0x3, R0 ;  /* 0x00000003ffde7819 */ /* 0x000fe20000011400 */
[C---:B------:R-:W-:Y:S01]  /*0c80*/  VIADD R217, R22.reuse, 0x40 ;  /* 0x0000004016d97836 */ /* 0x040fe20000000000 */
[----:B------:R-:W-:Y:S01]  /*0c90*/  SHF.R.S32.HI R0, RZ, 0x1f, R22 ;  /* 0x0000001fff007819 */ /* 0x000fe20000011416 */
[C---:B------:R-:W-:Y:S01]  /*0ca0*/  VIADD R216, R22.reuse, 0x80 ;  /* 0x0000008016d87836 */ /* 0x040fe20000000000 */
[----:B------:R0:W-:Y:S01]  /*0cb0*/  STL [R1], R2 ;  /* 0x0000000201007387 */ /* 0x0001e20000100800 */
[----:B------:R-:W-:Y:S01]  /*0cc0*/  VIADD R218, R22, 0xc0 ;  /* 0x000000c016da7836 */ /* 0x000fe20000000000 */
[----:B------:R-:W-:Y:S01]  /*0cd0*/  SHF.R.S32.HI R4, RZ, 0x1f, R217 ;  /* 0x0000001fff047819 */ /* 0x000fe200000114d9 */
[----:B------:R-:W-:-:S02]  /*0ce0*/  IMAD.IADD R215, R11, 0x1, -R6 ;  /* 0x000000010bd77824 */ /* 0x000fc400078e0a06 */
[----:B------:R-:W-:Y:S01]  /*0cf0*/  IMAD.U32 R223, RZ, RZ, UR5 ;  /* 0x00000005ffdf7e24 */ /* 0x000fe2000f8e00ff */
[----:B------:R-:W-:Y:S01]  /*0d00*/  SHF.R.S32.HI R0, RZ, 0x1f, R218 ;  /* 0x0000001fff007819 */ /* 0x000fe200000114da */
[----:B------:R-:W-:Y:S02]  /*0d10*/  IMAD.IADD R214, R224, 0x1, -R3 ;  /* 0x00000001e0d67824 */ /* 0x000fe400078e0a03 */
[----:B------:R-:W-:Y:S01]  /*0d20*/  IMAD R215, R215, 0x8, R226 ;  /* 0x00000008d7d77824 */ /* 0x000fe200078e02e2 */
[----:B0-----:R-:W-:Y:S01]  /*0d30*/  SHF.R.S32.HI R2, RZ, 0x1f, R216 ;  /* 0x0000001fff027819 */ /* 0x001fe200000114d8 */
[----:B------:R-:W-:-:S07]  /*0d40*/  IMAD.U32 R17, RZ, RZ, UR5 ;  /* 0x00000005ff117e24 */ /* 0x000fce000f8e00ff */
.L_x_2256:
        /* <DEDUP_REMOVED lines=21> */
.L_x_2200:
[----:B------:R-:W-:Y:S01]  /*0ea0*/  ULDC UR8, c[0x0][0xc54] ;  /* 0x0003150000087ab9 */ /* 0x000fe20000000800 */
[----:B------:R-:W-:Y:S01]  /*0eb0*/  UMOV UR4, UR9 ;  /* 0x0000000900047c82 */ /* 0x000fe20008000000 */
[----:B------:R-:W-:-:S11]  /*0ec0*/  UISETP.NE.AND UP0, UPT, UR8, 0x1, UPT ;  /* 0x000000010800788c */ /* 0x000fd6000bf05270 */
[----:B------:R-:W-:Y:S02]  /*0ed0*/  @UP0 ULDC.64 UR10, c[0x0][0xc58] ;  /* 0x00031600000a0ab9 */ /* 0x000fe40000000a00 */
[----:B------:R-:W-:-:S04]  /*0ee0*/  UIMAD.WIDE.U32 UR6, UR9, UR10, URZ ;  /* 0x0000000a090672a5 */ /* 0x000fc8000f8e003f */
[----:B------:R-:W-:-:S04]  /*0ef0*/  @UP0 USHF.R.U32.HI UR4, URZ, UR11, UR7 ;  /* 0x0000000b3f040299 */ /* 0x000fc80008011607 */
[----:B------:R-:W-:-:S12]  /*0f00*/  UIMAD UR6, UR4, UR8, URZ ;  /* 0x00000008040672a4 */ /* 0x000fd8000f8e023f */
.L_x_2201:
[----:B------:R-:W-:Y:S01]  /*0f10*/  ULDC.64 UR10, c[0x0][0x418] ;  /* 0x00010600000a7ab9 */ /* 0x000fe20000000a00 */
[----:B------:R-:W-:Y:S01]  /*0f20*/  ULOP3.LUT UR4, URZ, UR4, URZ, 0x33, !UPT ;  /* 0x000000043f047292 */ /* 0x000fe2000f8e333f */
[----:B------:R-:W-:Y:S01]  /*0f30*/  PLOP3.LUT P0, PT, PT, PT, PT, 0x80, 0x0 ;  /* 0x000000000000781c */ /* 0x000fe20003f0f070 */
[----:B------:R-:W-:Y:S01]  /*0f40*/  UISETP.NE.U32.AND UP0, UPT, UR10, URZ, UPT ;  /* 0x0000003f0a00728c */ /* 0x000fe2000bf05070 */
[----:B------:R-:W-:Y:S01]  /*0f50*/  CS2R R2, SRZ ;  /* 0x0000000000027805 */ /* 0x000fe2000001ff00 */
[----:B------:R-:W-:Y:S01]  /*0f60*/  UIADD3 UR10, UR9, -UR6, URZ ;  /* 0x80000006090a7290 */ /* 0x000fe2000fffe03f */
[----:B------:R-:W-:Y:S01]  /*0f70*/  IMAD.MOV.U32 R0, RZ, RZ, RZ ;  /* 0x000000ffff007224 */ /* 0x000fe200078e00ff */
[----:B------:R-:W-:Y:S01]  /*0f80*/  ULDC UR7, c[0x0][0x448] ;  /* 0x0001120000077ab9 */ /* 0x000fe20000000800 */
[----:B------:R-:W-:Y:S01]  /*0f90*/  ULDC UR6, c[0x0][0xc3c] ;  /* 0x00030f0000067ab9 */ /* 0x000fe20000000800 */
[----:B------:R-:W-:Y:S01]  /*0fa0*/  UISETP.NE.AND UP2, UPT, UR7, 0x1, UPT ;  /* 0x000000010700788c */ /* 0x000fe2000bf45270 */
[----:B------:R-:W-:Y:S01]  /*0fb0*/  CS2R R164, SRZ ;  /* 0x0000000000a47805 */ /* 0x000fe2000001ff00 */
[----:B------:R-:W-:Y:S01]  /*0fc0*/  UIADD3 UR4, UR4, UR6, URZ ;  /* 0x0000000604047290 */ /* 0x000fe2000fffe03f */
[----:B------:R-:W-:Y:S01]  /*0fd0*/  CS2R R162, SRZ ;  /* 0x0000000000a27805 */ /* 0x000fe2000001ff00 */
[----:B------:R-:W-:Y:S01]  /*0fe0*/  UP2UR UR6, UPR, URZ, 0x4 ;  /* 0x000000043f067883 */ /* 0x000fe20008000000 */
[----:B------:R-:W-:Y:S01]  /*0ff0*/  CS2R R148, SRZ ;  /* 0x0000000000947805 */ /* 0x000fe2000001ff00 */
[----:B------:R-:W-:Y:S01]  /*1000*/  USHF.L.U32 UR4, UR4, 0x7, URZ ;  /* 0x0000000704047899 */ /* 0x000fe2000800063f */
[----:B------:R-:W-:Y:S01]  /*1010*/  CS2R R160, SRZ ;  /* 0x0000000000a07805 */ /* 0x000fe2000001ff00 */
[----:B------:R-:W-:Y:S01]  /*1020*/  UISETP.NE.AND.EX UP0, UPT, UR11, URZ, UPT, UP0 ;  /* 0x0000003f0b00728c */ /* 0x000fe2000bf05300 */
[----:B------:R-:W-:-:S02]  /*1030*/  CS2R R144, SRZ ;  /* 0x0000000000907805 */ /* 0x000fc4000001ff00 */
[----:B------:R-:W-:Y:S01]  /*1040*/  MOV R212, UR6 ;  /* 0x0000000600d47c02 */ /* 0x000fe20008000f00 */
[----:B------:R-:W-:Y:S01]  /*1050*/  ULDC UR9, c[0x0][0x424] ;  /* 0x0001090000097ab9 */ /* 0x000fe20000000800 */
[----:B------:R-:W-:Y:S01]  /*1060*/  IMAD.U32 R213, RZ, RZ, UR4 ;  /* 0x00000004ffd57e24 */ /* 0x000fe2000f8e00ff */
[----:B------:R-:W-:Y:S01]  /*1070*/  UIADD3 UR4, UR4, 0x7f, URZ ;  /* 0x0000007f04047890 */ /* 0x000fe2000fffe03f */
[----:B------:R-:W-:Y:S01]  /*1080*/  CS2R R128, SRZ ;  /* 0x0000000000807805 */ /* 0x000fe2000001ff00 */
[----:B------:R-:W-:Y:S01]  /*1090*/  ULDC UR8, c[0x0][0x288] ;  /* 0x0000a20000087ab9 */ /* 0x000fe20000000800 */
[----:B------:R-:W-:Y:S01]  /*10a0*/  @UP2 ULDC UR6, c[0x0][0x44c] ;  /* 0x0001130000062ab9 */ /* 0x000fe20000000800 */
[----:B------:R-:W-:Y:S01]  /*10b0*/  UIADD3 UR8, -UR8, 0x50, URZ ;  /* 0x0000005008087890 */ /* 0x000fe2000fffe13f */
[----:B------:R-:W-:Y:S01]  /*10c0*/  CS2R R140, SRZ ;  /* 0x00000000008c7805 */ /* 0x000fe2000001ff00 */
[----:B------:R-:W-:Y:S01]  /*10d0*/  UIMAD.WIDE.U32 UR6, UR4, UR6, URZ ;  /* 0x00000006040672a5 */ /* 0x000fe2000f8e003f */
[----:B------:R-:W-:Y:S01]  /*10e0*/  CS2R R124, SRZ ;  /* 0x00000000007c7805 */ /* 0x000fe2000001ff00 */
[----:B------:R-:W-:Y:S01]  /*10f0*/  USEL UR14, UR9, 0x1, UP0 ;  /* 0x00000001090e7887 */ /* 0x000fe20008000000 */
[----:B------:R-:W-:Y:S01]  /*1100*/  CS2R R96, SRZ ;  /* 0x0000000000607805 */ /* 0x000fe2000001ff00 */
[----:B------:R-:W-:Y:S01]  /*1110*/  ULDC UR12, c[0x0][0x2f0] ;  /* 0x0000bc00000c7ab9 */ /* 0x000fe20000000800 */
[----:B------:R-:W-:Y:S01]  /*1120*/  @UP2 ULDC UR9, c[0x0][0x450] ;  /* 0x0001140000092ab9 */ /* 0x000fe20000000800 */
[----:B------:R-:W-:Y:S01]  /*1130*/  UIMAD UR8, UR14, UR12, UR8 ;  /* 0x0000000c0e0872a4 */ /* 0x000fe2000f8e0208 */
[----:B------:R-:W-:Y:S01]  /*1140*/  CS2R R136, SRZ ;  /* 0x0000000000887805 */ /* 0x000fe2000001ff00 */
[----:B------:R-:W-:Y:S01]  /*1150*/  @UP2 USHF.R.U32.HI UR4, URZ, UR9, UR7 ;  /* 0x000000093f042299 */ /* 0x000fe20008011607 */
[----:B------:R-:W-:Y:S01]  /*1160*/  IMAD.U32 R23, RZ, RZ, UR14 ;  /* 0x0000000eff177e24 */ /* 0x000fe2000f8e00ff */
[----:B------:R-:W-:Y:S01]  /*1170*/  UIMAD UR6, UR14, UR12, 0x4f ;  /* 0x0000004f0e0674a4 */ /* 0x000fe2000f8e020c */
[----:B------:R-:W-:Y:S01]  /*1180*/  CS2R R92, SRZ ;  /* 0x00000000005c7805 */ /* 0x000fe2000001ff00 */
[----:B------:R-:W-:Y:S01]  /*1190*/  UIADD3 UR8, UR8, UR4, URZ ;  /* 0x0000000408087290 */ /* 0x000fe2000fffe03f */
[----:B------:R-:W-:Y:S01]  /*11a0*/  CS2R R88, SRZ ;  /* 0x0000000000587805 */ /* 0x000fe2000001ff00 */
[----:B------:R-:W-:Y:S01]  /*11b0*/  UIMAD.WIDE UR6, UR6, 0x66666667, URZ ;  /* 0x66666667060678a5 */ /* 0x000fe2000f8e023f */
[----:B------:R-:W-:Y:S01]  /*11c0*/  CS2R R132, SRZ ;  /* 0x0000000000847805 */ /* 0x000fe2000001ff00 */
[----:B------:R-:W-:Y:S01]  /*11d0*/  UIMAD.WIDE UR8, UR8, 0x66666667, URZ ;  /* 0x66666667080878a5 */ /* 0x000fe2000f8e023f */
[----:B------:R-:W-:Y:S01]  /*11e0*/  CS2R R84, SRZ ;  /* 0x0000000000547805 */ /* 0x000fe2000001ff00 */
[----:B------:R-:W-:Y:S01]  /*11f0*/  ULDC UR13, c[0x0][0xc54] ;  /* 0x00031500000d7ab9 */ /* 0x000fe20000000800 */
[----:B------:R-:W-:Y:S01]  /*1200*/  USHF.R.U32.HI UR4, URZ, 0x1f, UR7 ;  /* 0x0000001f3f047899 */ /* 0x000fe20008011607 */
[----:B------:R-:W-:Y:S01]  /*1210*/  CS2R R80, SRZ ;  /* 0x0000000000507805 */ /* 0x000fe2000001ff00 */
[----:B------:R-:W-:Y:S01]  /*1220*/  UIMAD UR12, UR5, UR13, UR10 ;  /* 0x0000000d050c72a4 */ /* 0x000fe2000f8e020a */
[----:B------:R-:W-:Y:S01]  /*1230*/  CS2R R194, SRZ ;  /* 0x0000000000c27805 */ /* 0x000fe2000001ff00 */
[----:B------:R-:W-:Y:S01]  /*1240*/  USHF.R.U32.HI UR5, URZ, 0x1f, UR9 ;  /* 0x0000001f3f057899 */ /* 0x000fe20008011609 */
[----:B------:R-:W-:Y:S01]  /*1250*/  CS2R R76, SRZ ;  /* 0x00000000004c7805 */ /* 0x000fe2000001ff00 */
[----:B------:R-:W-:Y:S01]  /*1260*/  ULDC UR11, c[0x0][0xc48] ;  /* 0x00031200000b7ab9 */ /* 0x000fe20000000800 */
[----:B------:R-:W-:Y:S01]  /*1270*/  ULEA.HI.SX32 UR7, UR7, UR4, 0x1b ;  /* 0x0000000407077291 */ /* 0x000fe2000f8fda3f */
[----:B------:R-:W-:Y:S01]  /*1280*/  CS2R R72, SRZ ;  /* 0x0000000000487805 */ /* 0x000fe2000001ff00 */
[----:B------:R-:W-:Y:S01]  /*1290*/  UISETP.NE.AND UP1, UPT, UR11, 0x1, UPT ;  /* 0x000000010b00788c */ /* 0x000fe2000bf25270 */
[----:B------:R-:W-:Y:S01]  /*12a0*/  CS2R R68, SRZ ;  /* 0x0000000000447805 */ /* 0x000fe2000001ff00 */
[----:B------:R-:W-:Y:S01]  /*12b0*/  ULEA.HI.SX32 UR9, UR9, UR5, 0x1b ;  /* 0x0000000509097291 */ /* 0x000fe2000f8fda3f */
[----:B------:R-:W-:Y:S01]  /*12c0*/  CS2R R64, SRZ ;  /* 0x0000000000407805 */ /* 0x000fe2000001ff00 */
[----:B------:R-:W-:Y:S01]  /*12d0*/  UMOV UR14, UR12 ;  /* 0x0000000c000e7c82 */ /* 0x000fe20008000000 */
[----:B------:R-:W-:Y:S01]  /*12e0*/  CS2R R170, SRZ ;  /* 0x0000000000aa7805 */ /* 0x000fe2000001ff00 */
[----:B------:R-:W-:Y:S01]  /*12f0*/  UISETP.LT.AND UP0, UPT, UR7, UR9, UPT ;  /* 0x000000090700728c */ /* 0x000fe2000bf01270 */
[----:B------:R-:W-:-:S02]  /*1300*/  CS2R R192, SRZ ;  /* 0x0000000000c07805 */ /* 0x000fc4000001ff00 */
[----:B------:R-:W-:Y:S02]  /*1310*/  CS2R R60, SRZ ;  /* 0x00000000003c7805 */ /* 0x000fe4000001ff00 */
[----:B------:R-:W-:Y:S01]  /*1320*/  CS2R R56, SRZ ;  /* 0x0000000000387805 */ /* 0x000fe2000001ff00 */
[----:B------:R-:W-:Y:S01]  /*1330*/  USEL UR60, UR7, UR9, UP0 ;  /* 0x00000009073c7287 */ /* 0x000fe20008000000 */
[----:B------:R-:W-:Y:S01]  /*1340*/  CS2R R168, SRZ ;  /* 0x0000000000a87805 */ /* 0x000fe2000001ff00 */
[----:B------:R-:W-:Y:S01]  /*1350*/  @UP1 ULDC UR10, c[0x0][0xc4c] ;  /* 0x00031300000a1ab9 */ /* 0x000fe20000000800 */
[----:B------:R-:W-:Y:S01]  /*1360*/  @UP1 ULDC UR6, c[0x0][0xc50] ;  /* 0x0003140000061ab9 */ /* 0x000fe20000000800 */
[----:B------:R-:W-:Y:S01]  /*1370*/  UIMAD.WIDE.U32 UR4, UR12, UR10, URZ ;  /* 0x0000000a0c0472a5 */ /* 0x000fe2000f8e003f */
[----:B------:R-:W-:Y:S01]  /*1380*/  CS2R R52, SRZ ;  /* 0x0000000000347805 */ /* 0x000fe2000001ff00 */
[----:B------:R-:W-:Y:S01]  /*1390*/  UISETP.GE.AND UP0, UPT, UR60, 0x1, UPT ;  /* 0x000000013c00788c */ /* 0x000fe2000bf06270 */
[----:B------:R-:W-:Y:S01]  /*13a0*/  CS2R R48, SRZ ;  /* 0x0000000000307805 */ /* 0x000fe2000001ff00 */
[----:B------:R-:W-:Y:S01]  /*13b0*/  @UP1 USHF.R.U32.HI UR14, URZ, UR6, UR5 ;  /* 0x000000063f0e1299 */ /* 0x000fe20008011605 */
[----:B------:R-:W-:-:S02]  /*13c0*/  CS2R R190, SRZ ;  /* 0x0000000000be7805 */ /* 0x000fc4000001ff00 */
[----:B------:R-:W-:Y:S02]  /*13d0*/  CS2R R44, SRZ ;  /* 0x00000000002c7805 */ /* 0x000fe4000001ff00 */
[----:B------:R-:W-:Y:S02]  /*13e0*/  CS2R R40, SRZ ;  /* 0x0000000000287805 */ /* 0x000fe4000001ff00 */
[----:B------:R-:W-:Y:S01]  /*13f0*/  PLOP3.LUT P1, PT, PT, PT, UP0, 0x80, 0x0 ;  /* 0x000000000000781c */ /* 0x000fe20003f2f008 */
[----:B------:R-:W-:Y:S02]  /*1400*/  UIADD3 UR4, -UR14, URZ, URZ ;  /* 0x0000003f0e047290 */ /* 0x000fe4000fffe13f */
[----:B------:R-:W-:Y:S01]  /*1410*/  IMAD.U32 R221, RZ, RZ, UR14 ;  /* 0x0000000effdd7e24 */ /* 0x000fe2000f8e00ff */
[----:B------:R-:W-:Y:S02]  /*1420*/  CS2R R166, SRZ ;  /* 0x0000000000a67805 */ /* 0x000fe4000001ff00 */
[----:B------:R-:W-:Y:S01]  /*1430*/  CS2R R36, SRZ ;  /* 0x0000000000247805 */ /* 0x000fe2000001ff00 */
[----:B------:R-:W-:Y:S01]  /*1440*/  UIMAD UR4, UR11, UR4, UR12 ;  /* 0x000000040b0472a4 */ /* 0x000fe2000f8e020c */
[----:B------:R-:W-:-:S02]  /*1450*/  CS2R R32, SRZ ;  /* 0x0000000000207805 */ /* 0x000fc4000001ff00 */
[----:B------:R-:W-:Y:S01]  /*1460*/  CS2R R188, SRZ ;  /* 0x0000000000bc7805 */ /* 0x000fe2000001ff00 */
[----:B------:R-:W-:Y:S01]  /*1470*/  IMAD.MOV.U32 R16, RZ, RZ, RZ ;  /* 0x000000ffff107224 */ /* 0x000fe200078e00ff */
[----:B------:R-:W-:Y:S02]  /*1480*/  CS2R R98, SRZ ;  /* 0x0000000000627805 */ /* 0x000fe4000001ff00 */
[----:B------:R-:W-:Y:S01]  /*1490*/  CS2R R186, SRZ ;  /* 0x0000000000ba7805 */ /* 0x000fe2000001ff00 */
[----:B------:R-:W-:Y:S01]  /*14a0*/  IMAD.U32 R220, RZ, RZ, UR4 ;  /* 0x00000004ffdc7e24 */ /* 0x000fe2000f8e00ff */
        /* <DEDUP_REMOVED lines=33> */
[----:B------:R-:W-:Y:S02]  /*16c0*/  UIADD3 UR6, UR7, 0x14400, URZ ;  /* 0x0001440007067890 */ /* 0x000fe4000fffe03f */
[----:B------:R-:W-:Y:S02]  /*16d0*/  IMAD.U32 R16, RZ, RZ, UR7 ;  /* 0x00000007ff107e24 */ /* 0x000fe4000f8e00ff */
        /* <DEDUP_REMOVED lines=17> */
[----:B------:R-:W-:Y:S01]  /*17f0*/  MOV R13, RZ ;  /* 0x000000ff000d7202 */ /* 0x000fe20000000f00 */
[----:B------:R-:W-:Y:S02]  /*1800*/  IMAD.U32 R6, RZ, RZ, UR4 ;  /* 0x00000004ff067e24 */ /* 0x000fe4000f8e00ff */
[----:B------:R-:W-:-:S02]  /*1810*/  IMAD.U32 R7, RZ, RZ, UR5 ;  /* 0x00000005ff077e24 */ /* 0x000fc4000f8e00ff */
[----:B------:R-:W-:Y:S02]  /*1820*/  IMAD.U32 R11, RZ, RZ, UR7 ;  /* 0x00000007ff0b7e24 */ /* 0x000fe4000f8e00ff */
[----:B------:R-:W-:Y:S02]  /*1830*/  IMAD.MOV.U32 R8, RZ, RZ, 0x70 ;  /* 0x00000070ff087424 */ /* 0x000fe400078e00ff */
[----:B0-----:R-:W-:-:S07]  /*1840*/  IMAD.MOV.U32 R12, RZ, RZ, 0x1 ;  /* 0x00000001ff0c7424 */ /* 0x001fce00078e00ff */
[----:B------:R-:W-:-:S07]  /*1850*/  LEPC R20, `(.L_x_2203) ;  /* 0x000000001014794e */ /* 0x000fce0000000000 */
[----:B-1----:R-:W-:Y:S05]  /*1860*/  CALL.ABS.NOINC R2 ;  /* 0x0000000002007343 */ /* 0x002fea0003c00000 */
.L_x_2203:
[----:B------:R-:W2:Y:S01]  /*1870*/  LDL R2, [R1] ;  /* 0x0000000001027983 */ /* 0x000ea20000100800 */
[----:B------:R-:W-:Y:S02]  /*1880*/  R2UR UR7, R223 ;  /* 0x00000000df0772ca */ /* 0x000fe400000e0000 */
[----:B------:R-:W-:-:S11]  /*1890*/  R2UR UR6, R16 ;  /* 0x00000000100672ca */ /* 0x000fd600000e0000 */
[----:B------:R-:W-:-:S04]  /*18a0*/  ULEA.HI UR4, UR7, UR7, URZ, 0x1 ;  /* 0x0000000707047291 */ /* 0x000fc8000f8f083f */
[----:B------:R-:W-:-:S04]  /*18b0*/  ULOP3.LUT UR4, UR4, 0xfffffffe, URZ, 0xc0, !UPT ;  /* 0xfffffffe04047892 */ /* 0x000fc8000f8ec03f */
[----:B------:R-:W-:-:S06]  /*18c0*/  UIADD3 UR4, UR7, -UR4, URZ ;  /* 0x8000000407047290 */ /* 0x000fcc000fffe03f */
[----:B------:R-:W-:-:S05]  /*18d0*/  IMAD.U32 R0, RZ, RZ, UR4 ;  /* 0x00000004ff007e24 */ /* 0x000fca000f8e00ff */
[----:B------:R-:W-:-:S04]  /*18e0*/  SHF.L.U32 R0, R0, 0x1f, RZ ;  /* 0x0000001f00007819 */ /* 0x000fc800000006ff */
[----:B------:R-:W0:Y:S01]  /*18f0*/  SYNCS.PHASECHK.TRANS64.TRYWAIT P1, [UR6+0x38800], R0 ;  /* 0x03880000ff0075a7 */ /* 0x000e220008020146 */
[----:B--2---:R-:W-:-:S13]  /*1900*/  R2UR UR5, R2 ;  /* 0x00000000020572ca */ /* 0x004fda00000e0000 */
[----:B------:R-:W-:-:S05]  /*1910*/  IMAD.U32 R2, RZ, RZ, UR5 ;  /* 0x00000005ff027e24 */ /* 0x000fca000f8e00ff */
[----:B------:R-:W-:Y:S01]  /*1920*/  ISETP.NE.AND P0, PT, R2, 0x3, PT ;  /* 0x000000030200780c */ /* 0x000fe20003f05270 */
[----:B0-----:R-:W-:-:S12]  /*1930*/  @!P1 BRA `(.L_x_2204) ;  /* 0x0000013800cc9947 */ /* 0x001fd80003800000 */
.L_x_2322:
[----:B------:R-:W-:Y:S05]  /*1940*/  @!P0 BRA `(.L_x_2205) ;  /* 0x0000000000048947 */ /* 0x000fea0003800000 */
[----:B------:R-:W-:Y:S01]  /*1950*/  BPT.TRAP 0x1 ;  /* 0x000000040000795c */ /* 0x000fe20000300000 */
.L_x_2205:
[----:B------:R-:W-:Y:S01]  /*1960*/  R2UR UR5, R17 ;  /* 0x00000000110572ca */ /* 0x000fe200000e0000 */
[----:B0-----:R-:W-:Y:S01]  /*1970*/  IMAD.U32 R0, RZ, RZ, UR36 ;  /* 0x00000024ff007e24 */ /* 0x001fe2000f8e00ff */
[----:B------:R-:W-:-:S11]  /*1980*/  R2UR UR4, R16 ;  /* 0x00000000100472ca */ /* 0x000fd600000e0000 */
[----:B------:R-:W-:Y:S02]  /*1990*/  IMAD.U32 R3, RZ, RZ, UR5 ;  /* 0x00000005ff037e24 */ /* 0x000fe4000f8e00ff */
[----:B------:R-:W-:-:S03]  /*19a0*/  LEA R0, R0, UR4, 0x3 ;  /* 0x0000000400007c11 */ /* 0x000fc6000f8e18ff */
[----:B------:R-:W-:-:S04]  /*19b0*/  SHF.L.U32 R3, R3, 0x1f, RZ ;  /* 0x0000001f03037819 */ /* 0x000fc800000006ff */
[----:B------:R0:W1:Y:S01]  /*19c0*/  SYNCS.PHASECHK.TRANS64.TRYWAIT P1, [R0+URZ+0x38830], R3 ;  /* 0x03883003000075a7 */ /* 0x000062000802017f */
[----:B------:R-:W-:Y:S05]  /*19d0*/  @!P0 BRA `(.L_x_2206) ;  /* 0x0000000000048947 */ /* 0x000fea0003800000 */
[----:B------:R-:W-:Y:S01]  /*19e0*/  BPT.TRAP 0x1 ;  /* 0x000000040000795c */ /* 0x000fe20000300000 */
.L_x_2206:
[----:B-1----:R-:W-:Y:S05]  /*19f0*/  @P1 BRA `(.L_x_2207) ;  /* 0x0000000000081947 */ /* 0x002fea0003800000 */
[----:B------:R-:W1:Y:S02]  /*1a00*/  SYNCS.PHASECHK.TRANS64.TRYWAIT P1, [R0+URZ+0x38830], R3 ;  /* 0x03883003000075a7 */ /* 0x000e64000802017f */
[----:B-1----:R-:W-:Y:S05]  /*1a10*/  @!P1 BRA `(.L_x_2208) ;  /* 0x0000013800b09947 */ /* 0x002fea0003800000 */
.L_x_2207:
[----:B------:R-:W-:Y:S05]  /*1a20*/  WARPSYNC.ALL ;  /* 0x0000000000007948 */ /* 0x000fea0003800000 */
[----:B------:R-:W-:Y:S01]  /*1a30*/  R2UR UR4, R16 ;  /* 0x00000000100472ca */ /* 0x000fe200000e0000 */
[----:B------:R-:W-:Y:S01]  /*1a40*/  ULOP3.LUT UR5, UR37, 0x10000, URZ, 0xfc, !UPT ;  /* 0x0001000025057892 */ /* 0x000fe2000f8efc3f */
[----:B------:R-:W-:Y:S01]  /*1a50*/  WARPGROUP.ARRIVE ;  /* 0x00000000000079c5 */ /* 0x000fe20000000000 */
[----:B------:R-:W-:Y:S01]  /*1a60*/  UMOV UR17, 0x40000040 ;  /* 0x4000004000117882 */ /* 0x000fe20000000000 */
[----:B------:R-:W-:Y:S01]  /*1a70*/  UMOV UR19, 0x40000040 ;  /* 0x4000004000137882 */ /* 0x000fe20000000000 */
[----:B------:R-:W-:Y:S01]  /*1a80*/  UMOV UR9, UR17 ;  /* 0x0000001100097c82 */ /* 0x000fe20008000000 */
[----:B------:R-:W-:Y:S01]  /*1a90*/  UMOV UR11, 0x40000040 ;  /* 0x40000040000b7882 */ /* 0x000fe20000000000 */
[----:B------:R-:W-:Y:S01]  /*1aa0*/  UMOV UR13, UR17 ;  /* 0x00000011000d7c82 */ /* 0x000fe20008000000 */
[----:B------:R-:W-:Y:S01]  /*1ab0*/  UMOV UR16, UR5 ;  /* 0x0000000500107c82 */ /* 0x000fe20008000000 */
[----:B------:R-:W-:Y:S01]  /*1ac0*/  UMOV UR15, 0x40000040 ;  /* 0x40000040000f7882 */ /* 0x000fe20000000000 */
[----:B------:R-:W-:Y:S01]  /*1ad0*/  UMOV UR8, UR16 ;  /* 0x0000001000087c82 */ /* 0x000fe20008000000 */
[----:B------:R-:W-:Y:S01]  /*1ae0*/  UMOV UR12, UR16 ;  /* 0x00000010000c7c82 */ /* 0x000fe20008000000 */
[----:B------:R-:W-:Y:S01]  /*1af0*/  IMAD.U32 R14, RZ, RZ, UR16 ;  /* 0x00000010ff0e7e24 */ /* 0x000fe2000f8e00ff */
[----:B------:R-:W-:Y:S01]  /*1b00*/  UIADD3 UR4, UR4, 0x24400, URZ ;  /* 0x0002440004047890 */ /* 0x000fe2000fffe03f */
[----:B------:R-:W-:Y:S01]  /*1b10*/  IMAD.U32 R15, RZ, RZ, UR17 ;  /* 0x00000011ff0f7e24 */ /* 0x000fe2000f8e00ff */
[----:B------:R-:W-:Y:S01]  /*1b20*/  UMOV UR23, 0x40000040 ;  /* 0x4000004000177882 */ /* 0x000fe20000000000 */
[----:B------:R-:W-:Y:S01]  /*1b30*/  UMOV UR27, 0x40000040 ;  /* 0x40000040001b7882 */ /* 0x000fe20000000000 */
[----:B------:R-:W-:Y:S01]  /*1b40*/  USHF.R.U32.HI UR4, URZ, 0x4, UR4 ;  /* 0x000000043f047899 */ /* 0x000fe20008011604 */
[----:B------:R-:W-:Y:S01]  /*1b50*/  MOV R4, UR39 ;  /* 0x0000002700047c02 */ /* 0x000fe20008000f00 */
[----:B------:R-:W-:Y:S01]  /*1b60*/  UMOV UR31, 0x40000040 ;  /* 0x40000040001f7882 */ /* 0x000fe20000000000 */
[----:B------:R-:W-:Y:S01]  /*1b70*/  UMOV UR35, 0x40000040 ;  /* 0x4000004000237882 */ /* 0x000fe20000000000 */
[----:B------:R-:W-:Y:S01]  /*1b80*/  ULOP3.LUT UR4, UR4, 0x3fff, URZ, 0xc0, !UPT ;  /* 0x00003fff04047892 */ /* 0x000fe2000f8ec03f */
[----:B------:R-:W-:Y:S01]  /*1b90*/  MOV R5, UR38 ;  /* 0x0000002600057c02 */ /* 0x000fe20008000f00 */
[----:B------:R-:W-:Y:S01]  /*1ba0*/  UMOV UR43, 0x40000040 ;  /* 0x40000040002b7882 */ /* 0x000fe20000000000 */
[----:B------:R-:W-:Y:S01]  /*1bb0*/  UMOV UR47, 0x40000040 ;  /* 0x40000040002f7882 */ /* 0x000fe20000000000 */
[----:B------:R-:W-:Y:S01]  /*1bc0*/  ULOP3.LUT UR6, UR4, 0x10000, URZ, 0xfc, !UPT ;  /* 0x0001000004067892 */ /* 0x000fe2000f8efc3f */
[----:B------:R-:W-:Y:S01]  /*1bd0*/  MOV R18, UR36 ;  /* 0x0000002400127c02 */ /* 0x000fe20008000f00 */
[----:B------:R-:W-:Y:S01]  /*1be0*/  UMOV UR51, 0x40000040 ;  /* 0x4000004000337882 */ /* 0x000fe20000000000 */
[----:B------:R-:W-:Y:S01]  /*1bf0*/  UMOV UR55, 0x40000040 ;  /* 0x4000004000377882 */ /* 0x000fe20000000000 */
[----:B------:R-:W-:-:S02]  /*1c00*/  UIMAD UR4, UR36, 0xa00, UR6 ;  /* 0x00000a00240478a4 */ /* 0x000fc4000f8e0206 */
[----:B------:R-:W-:Y:S01]  /*1c10*/  IMAD.U32 R19, RZ, RZ, UR6 ;  /* 0x00000006ff137e24 */ /* 0x000fe2000f8e00ff */
[----:B------:R-:W-:Y:S01]  /*1c20*/  UMOV UR59, 0x40000040 ;  /* 0x40000040003b7882 */ /* 0x000fe20000000000 */
[----:B------:R-:W-:Y:S02]  /*1c30*/  UIADD3 UR10, UR4, 0x80, URZ ;  /* 0x00000080040a7890 */ /* 0x000fe4000fffe03f */
[----:B------:R-:W-:Y:S02]  /*1c40*/  UIADD3 UR14, UR4, 0x100, URZ ;  /* 0x00000100040e7890 */ /* 0x000fe4000fffe03f */
[----:B------:R-:W-:Y:S01]  /*1c50*/  UMOV UR18, UR4 ;  /* 0x0000000400127c82 */ /* 0x000fe20008000000 */
[----:B------:R-:W-:Y:S01]  /*1c60*/  UIADD3 UR6, UR4, 0x180, URZ ;  /* 0x0000018004067890 */ /* 0x000fe2000fffe03f */
[----:B------:R-:W-:Y:S01]  /*1c70*/  HGMMA.64x16x16.F32.BF16 R56, gdesc[UR16], RZ, !UPT, gsb0 ;  /* 0x00200000103879f0 */ /* 0x000fe2000c0018ff */
[----:B------:R-:W-:Y:S01]  /*1c80*/  UIADD3 UR7, UR4, 0x200, URZ ;  /* 0x0000020004077890 */ /* 0x000fe2000fffe03f */
[----:B------:R-:W-:Y:S01]  /*1c90*/  UMOV UR19, 0x40000040 ;  /* 0x4000004000137882 */ /* 0x000fe20000000000 */
[----:B------:R-:W-:-:S02]  /*1ca0*/  UIADD3 UR22, UR4, 0x384, URZ ;  /* 0x0000038404167890 */ /* 0x000fc4000fffe03f */
[----:B------:R-:W-:Y:S02]  /*1cb0*/  UIADD3 UR26, UR4, 0x386, URZ ;  /* 0x00000386041a7890 */ /* 0x000fe4000fffe03f */
[----:B------:R-:W-:Y:S02]  /*1cc0*/  UIADD3 UR30, UR4, 0x600, URZ ;  /* 0x00000600041e7890 */ /* 0x000fe4000fffe03f */
[----:B------:R-:W-:Y:S02]  /*1cd0*/  UIADD3 UR34, UR4, 0x602, URZ ;  /* 0x0000060204227890 */ /* 0x000fe4000fffe03f */
[----:B------:R-:W-:Y:S02]  /*1ce0*/  UIADD3 UR42, UR4, 0x584, URZ ;  /* 0x00000584042a7890 */ /* 0x000fe4000fffe03f */
[----:B------:R-:W-:Y:S02]  /*1cf0*/  UIADD3 UR46, UR4, 0x586, URZ ;  /* 0x00000586042e7890 */ /* 0x000fe4000fffe03f */
[----:B------:R-:W-:-:S02]  /*1d00*/  UIADD3 UR50, UR4, 0x800, URZ ;  /* 0x0000080004327890 */ /* 0x000fc4000fffe03f */
[----:B------:R-:W-:Y:S02]  /*1d10*/  UIADD3 UR54, UR4, 0x802, URZ ;  /* 0x0000080204367890 */ /* 0x000fe4000fffe03f */
        /* <DEDUP_REMOVED lines=177> */
[----:B------:R-:W-:Y:S02]  /*2830*/  MOV R2, UR13 ;  /* 0x0000000d00027c02 */ /* 0x000fe40008000f00 */
[----:B01----:R-:W-:Y:S01]  /*2840*/  MOV R3, UR12 ;  /* 0x0000000c00037c02 */ /* 0x003fe20008000f00 */
        /* <DEDUP_REMOVED lines=272> */
[----:B------:R-:W-:Y:S01]  /*3950*/  MOV R6, UR12 ;  /* 0x0000000c00067c02 */ /* 0x000fe20008000f00 */
        /* <DEDUP_REMOVED lines=35> */
[----:B------:R-:W-:-:S07]  /*3b90*/  UIADD3 UR6, UR4, 0x786, URZ ;  /* 0x0000078604067890 */ /* 0x000fce000fffe03f */
[----:B------:R-:W-:Y:S01]  /*3ba0*/  UMOV UR14, UR6 ;  /* 0x00000006000e7c82 */ /* 0x000fe20008000000 */
[----:B------:R-:W-:Y:S01]  /*3bb0*/  UIADD3 UR6, UR4, 0x906, URZ ;  /* 0x0000090604067890 */ /* 0x000fe2000fffe03f */
[----:B------:R-:W-:Y:S02]  /*3bc0*/  WARPGROUP.DEPBAR.LE gsb0, 0x0 ;  /* 0x00008000000079c5 */ /* 0x000fe40000010000 */
[----:B------:R-:W-:-:S06]  /*3bd0*/  WARPGROUP.ARRIVE ;  /* 0x00000000000079c5 */ /* 0x000fcc0000000000 */
[----:B------:R-:W-:Y:S01]  /*3be0*/  HGMMA.64x16x16.F32.BF16 R32, gdesc[UR52], R32, gsb0 ;  /* 0x00200000342079f0 */ /* 0x000fe20008001820 */
[----:B------:R-:W-:Y:S01]  /*3bf0*/  UMOV UR54, UR7 ;  /* 0x0000000700367c82 */ /* 0x000fe20008000000 */
[----:B------:R-:W-:Y:S01]  /*3c00*/  UMOV UR55, 0x40000040 ;  /* 0x4000004000377882 */ /* 0x000fe20000000000 */
        /* <DEDUP_REMOVED lines=35> */
.L_x_2209:
[----:B------:R-:W-:Y:S01]  /*3e40*/  R2UR UR4, R212 ;  /* 0x00000000d40472ca */ /* 0x000fe200000e0000 */
[----:B------:R-:W-:Y:S01]  /*3e50*/  ULDC UR10, c[0x0][0x2f0] ;  /* 0x0000bc00000a7ab9 */ /* 0x000fe20000000800 */
[----:B------:R-:W-:Y:S01]  /*3e60*/  R2UR UR7, R213 ;  /* 0x00000000d50772ca */ /* 0x000fe200000e0000 */
[----:B------:R-:W-:Y:S01]  /*3e70*/  IMAD.U32 R4, RZ, RZ, UR10 ;  /* 0x0000000aff047e24 */ /* 0x000fe2000f8e00ff */
[----:B------:R-:W-:Y:S01]  /*3e80*/  R2UR UR18, R23 ;  /* 0x00000000171272ca */ /* 0x000fe200000e0000 */
[----:B------:R-:W-:Y:S01]  /*3e90*/  ULDC UR14, c[0x0][0x288] ;  /* 0x0000a200000e7ab9 */ /* 0x000fe20000000800 */
[----:B------:R-:W-:Y:S02]  /*3ea0*/  CS2R R150, SRZ ;  /* 0x0000000000967805 */ /* 0x000fe4000001ff00 */
[----:B------:R-:W-:Y:S02]  /*3eb0*/  CS2R R148, SRZ ;  /* 0x0000000000947805 */ /* 0x000fe4000001ff00 */
[----:B------:R-:W-:-:S02]  /*3ec0*/  CS2R R146, SRZ ;  /* 0x0000000000927805 */ /* 0x000fc4000001ff00 */
[----:B------:R-:W-:Y:S02]  /*3ed0*/  CS2R R144, SRZ ;  /* 0x0000000000907805 */ /* 0x000fe4000001ff00 */
[----:B------:R-:W-:Y:S02]  /*3ee0*/  CS2R R142, SRZ ;  /* 0x00000000008e7805 */ /* 0x000fe4000001ff00 */
[----:B------:R-:W-:Y:S02]  /*3ef0*/  CS2R R140, SRZ ;  /* 0x00000000008c7805 */ /* 0x000fe4000001ff00 */
[----:B------:R-:W-:Y:S01]  /*3f00*/  CS2R R138, SRZ ;  /* 0x00000000008a7805 */ /* 0x000fe2000001ff00 */
[----:B------:R-:W-:Y:S01]  /*3f10*/  UISETP.NE.AND UP0, UPT, UR4, URZ, UPT ;  /* 0x0000003f0400728c */ /* 0x000fe2000bf05270 */
[----:B------:R-:W-:Y:S01]  /*3f20*/  CS2R R136, SRZ ;  /* 0x0000000000887805 */ /* 0x000fe2000001ff00 */
[----:B------:R-:W-:Y:S01]  /*3f30*/  VIADD R2, R215, UR7 ;  /* 0x00000007d7027c36 */ /* 0x000fe20008000000 */
[----:B------:R-:W-:Y:S01]  /*3f40*/  UMOV UR11, UR7 ;  /* 0x00000007000b7c82 */ /* 0x000fe20008000000 */
[----:B------:R-:W-:-:S02]  /*3f50*/  CS2R R134, SRZ ;  /* 0x0000000000867805 */ /* 0x000fc4000001ff00 */
[----:B------:R-:W-:Y:S02]  /*3f60*/  CS2R R132, SRZ ;  /* 0x0000000000847805 */ /* 0x000fe4000001ff00 */
[----:B------:R-:W-:Y:S02]  /*3f70*/  PLOP3.LUT P1, PT, PT, PT, UP0, 0x80, 0x0 ;  /* 0x000000000000781c */ /* 0x000fe40003f2f008 */
[----:B------:R-:W-:Y:S02]  /*3f80*/  CS2R R130, SRZ ;  /* 0x0000000000827805 */ /* 0x000fe4000001ff00 */
[----:B------:R-:W-:Y:S02]  /*3f90*/  PLOP3.LUT P2, PT, PT, PT, UP0, 0x80, 0x0 ;  /* 0x000000000000781c */ /* 0x000fe40003f4f008 */
[----:B------:R-:W-:Y:S02]  /*3fa0*/  CS2R R128, SRZ ;  /* 0x0000000000807805 */ /* 0x000fe4000001ff00 */
[----:B------:R-:W-:Y:S01]  /*3fb0*/  CS2R R126, SRZ ;  /* 0x00000000007e7805 */ /* 0x000fe2000001ff00 */
[----:B------:R-:W-:Y:S01]  /*3fc0*/  @UP0 ULDC UR4, c[0x0][0x44c] ;  /* 0x0001130000040ab9 */ /* 0x000fe20000000800 */
[----:B------:R-:W-:Y:S01]  /*3fd0*/  @UP0 ULDC UR6, c[0x0][0x44c] ;  /* 0x0001130000060ab9 */ /* 0x000fe20000000800 */
[----:B------:R-:W-:Y:S01]  /*3fe0*/  @UP0 ULDC UR15, c[0x0][0x450] ;  /* 0x00011400000f0ab9 */ /* 0x000fe20000000800 */
[----:B------:R-:W-:Y:S01]  /*3ff0*/  UIMAD.WIDE.U32 UR6, UR7, UR6, URZ ;  /* 0x00000006070672a5 */ /* 0x000fe2000f8e003f */
[----:B------:R-:W-:-:S02]  /*4000*/  CS2R R124, SRZ ;  /* 0x00000000007c7805 */ /* 0x000fc4000001ff00 */
[----:B------:R-:W-:Y:S02]  /*4010*/  CS2R R122, SRZ ;  /* 0x00000000007a7805 */ /* 0x000fe4000001ff00 */
[----:B------:R-:W-:Y:S01]  /*4020*/  CS2R R120, SRZ ;  /* 0x0000000000787805 */ /* 0x000fe2000001ff00 */
[----:B------:R-:W-:Y:S01]  /*4030*/  @UP0 USHF.R.U32.HI UR11, URZ, UR15, UR7 ;  /* 0x0000000f3f0b0299 */ /* 0x000fe20008011607 */
[----:B------:R-:W-:Y:S01]  /*4040*/  @P1 IMAD.HI.U32 R3, R2, UR4, RZ ;  /* 0x0000000402031c27 */ /* 0x000fe2000f8e00ff */
[----:B------:R-:W-:Y:S01]  /*4050*/  @UP0 ULDC UR4, c[0x0][0x450] ;  /* 0x0001140000040ab9 */ /* 0x000fe20000000800 */
[----:B------:R-:W-:Y:S02]  /*4060*/  CS2R R118, SRZ ;  /* 0x0000000000767805 */ /* 0x000fe4000001ff00 */
[----:B------:R-:W-:Y:S02]  /*4070*/  CS2R R116, SRZ ;  /* 0x0000000000747805 */ /* 0x000fe4000001ff00 */
[----:B------:R-:W-:-:S02]  /*4080*/  CS2R R114, SRZ ;  /* 0x0000000000727805 */ /* 0x000fc4000001ff00 */
[----:B------:R-:W-:Y:S01]  /*4090*/  @P2 SHF.R.U32.HI R2, RZ, UR4, R3 ;  /* 0x00000004ff022c19 */ /* 0x000fe20008011603 */
[----:B------:R-:W-:Y:S01]  /*40a0*/  UIMAD UR4, UR60, -0x50, URZ ;  /* 0xffffffb03c0478a4 */ /* 0x000fe2000f8e023f */
[----:B------:R-:W-:Y:S01]  /*40b0*/  CS2R R112, SRZ ;  /* 0x0000000000707805 */ /* 0x000fe2000001ff00 */
[----:B------:R-:W-:Y:S01]  /*40c0*/  UIADD3 UR60, UR60, -0x2, URZ ;  /* 0xfffffffe3c3c7890 */ /* 0x000fe2000fffe03f */
[----:B------:R-:W-:Y:S01]  /*40d0*/  CS2R R110, SRZ ;  /* 0x00000000006e7805 */ /* 0x000fe2000001ff00 */
[----:B------:R-:W0:Y:S01]  /*40e0*/  SHFL.IDX PT, R5, R2, 0x1, 0x1c1f ;  /* 0x003c1f0002057f89 */ /* 0x000e2200000e0000 */
[----:B------:R-:W-:Y:S01]  /*40f0*/  UIADD3 UR5, UR4, 0x51, URZ ;  /* 0x0000005104057890 */ /* 0x000fe2000fffe03f */
[----:B------:R-:W-:Y:S01]  /*4100*/  CS2R R108, SRZ ;  /* 0x00000000006c7805 */ /* 0x000fe2000001ff00 */
[----:B------:R-:W-:Y:S01]  /*4110*/  UIMAD UR4, UR18, UR10, UR4 ;  /* 0x0000000a120472a4 */ /* 0x000fe2000f8e0204 */
[----:B------:R-:W1:Y:S01]  /*4120*/  SHFL.IDX PT, R2, R2, RZ, 0x1c1f ;  /* 0x001c1fff02027589 */ /* 0x000e6200000e0000 */
[----:B------:R-:W-:Y:S01]  /*4130*/  UIMAD UR10, UR18, UR10, -UR14 ;  /* 0x0000000a120a72a4 */ /* 0x000fe2000f8e0a0e */
[----:B------:R-:W-:Y:S01]  /*4140*/  CS2R R106, SRZ ;  /* 0x00000000006a7805 */ /* 0x000fe2000001ff00 */
[----:B------:R-:W-:Y:S01]  /*4150*/  IMAD.U32 R3, RZ, RZ, UR5 ;  /* 0x00000005ff037e24 */ /* 0x000fe2000f8e00ff */
[----:B------:R-:W-:Y:S01]  /*4160*/  UIADD3 UR4, UR4, 0x50, URZ ;  /* 0x0000005004047890 */ /* 0x000fe2000fffe03f */
[----:B------:R-:W-:Y:S01]  /*4170*/  CS2R R104, SRZ ;  /* 0x0000000000687805 */ /* 0x000fe2000001ff00 */
[----:B------:R-:W-:Y:S01]  /*4180*/  ULDC UR5, c[0x0][0x988] ;  /* 0x0002620000057ab9 */ /* 0x000fe20000000800 */
[----:B------:R-:W-:Y:S01]  /*4190*/  IMAD R3, R214, -0x2, R3 ;  /* 0xfffffffed6037824 */ /* 0x000fe200078e0203 */
[----:B------:R-:W-:Y:S01]  /*41a0*/  UIADD3 UR6, UR10, UR11, URZ ;  /* 0x0000000b0a067290 */ /* 0x000fe2000fffe03f */
[----:B------:R-:W-:Y:S01]  /*41b0*/  CS2R R102, SRZ ;  /* 0x0000000000667805 */ /* 0x000fe2000001ff00 */
[----:B------:R-:W-:Y:S01]  /*41c0*/  IMAD.U32 R21, RZ, RZ, UR4 ;  /* 0x00000004ff157e24 */ /* 0x000fe2000f8e00ff */
[----:B------:R-:W-:Y:S01]  /*41d0*/  R2UR UR4, R0 ;  /* 0x00000000000472ca */ /* 0x000fe200000e0000 */
[----:B------:R-:W-:Y:S01]  /*41e0*/  IMAD R4, R4, UR18, R3 ;  /* 0x0000001204047c24 */ /* 0x000fe2000f8e0203 */
[----:B------:R-:W-:Y:S01]  /*41f0*/  UIMAD.WIDE UR6, UR6, 0x66666667, URZ ;  /* 0x66666667060678a5 */ /* 0x000fe2000f8e023f */
[----:B------:R-:W-:Y:S01]  /*4200*/  IMAD R3, R214, -0x2, R21 ;  /* 0xfffffffed6037824 */ /* 0x000fe200078e0215 */
[----:B------:R-:W2:Y:S01]  /*4210*/  S2UR UR18, SR_CgaCtaId ;  /* 0x00000000001279c3 */ /* 0x000ea20000008800 */
[----:B------:R-:W-:Y:S01]  /*4220*/  CS2R R100, SRZ ;  /* 0x0000000000647805 */ /* 0x000fe2000001ff00 */
[----:B------:R-:W-:Y:S01]  /*4230*/  USHF.R.U32.HI UR6, URZ, 0x1f, UR7 ;  /* 0x0000001f3f067899 */ /* 0x000fe20008011607 */
[----:B------:R-:W-:-:S02]  /*4240*/  CS2R R98, SRZ ;  /* 0x0000000000627805 */ /* 0x000fc4000001ff00 */
[----:B------:R-:W-:Y:S02]  /*4250*/  CS2R R96, SRZ ;  /* 0x0000000000607805 */ /* 0x000fe4000001ff00 */
[----:B0-----:R-:W-:Y:S01]  /*4260*/  IADD3 R18, R5, -UR14, R4 ;  /* 0x8000000e05127c10 */ /* 0x001fe2000fffe004 */
[----:B------:R-:W-:Y:S01]  /*4270*/  VIADD R4, R4, -UR14 ;  /* 0x8000000e04047c36 */ /* 0x000fe20008000000 */
[----:B------:R-:W-:Y:S01]  /*4280*/  ULEA.HI.SX32 UR6, UR7, UR6, 0x1b ;  /* 0x0000000607067291 */ /* 0x000fe2000f8fda3f */
[----:B------:R-:W-:Y:S02]  /*4290*/  CS2R R94, SRZ ;  /* 0x00000000005e7805 */ /* 0x000fe4000001ff00 */
[----:B------:R-:W-:Y:S01]  /*42a0*/  VIMNMX R18, R3, R18, PT ;  /* 0x0000001203127248 */ /* 0x000fe20003fe0100 */
[----:B------:R-:W-:Y:S01]  /*42b0*/  UIADD3 UR4, UR4, 0x38840, URZ ;  /* 0x0003884004047890 */ /* 0x000fe2000fffe03f */
[----:B-1----:R-:W-:Y:S01]  /*42c0*/  VIADDMNMX R4, R2, R4, R3, PT ;  /* 0x0000000402047246 */ /* 0x002fe20003800103 */
[----:B------:R-:W-:Y:S01]  /*42d0*/  UISETP.LT.AND UP0, UPT, URZ, UR6, UPT ;  /* 0x000000063f00728c */ /* 0x000fe2000bf01270 */
[----:B------:R-:W-:-:S02]  /*42e0*/  ISETP.GT.AND P1, PT, R18, RZ, PT ;  /* 0x000000ff1200720c */ /* 0x000fc40003f24270 */
[----:B------:R-:W-:Y:S02]  /*42f0*/  CS2R R92, SRZ ;  /* 0x00000000005c7805 */ /* 0x000fe4000001ff00 */
[C---:B------:R-:W-:Y:S01]  /*4300*/  ISETP.GT.AND P2, PT, R18.reuse, 0x1, PT ;  /* 0x000000011200780c */ /* 0x040fe20003f44270 */
[----:B------:R-:W-:Y:S01]  /*4310*/  USEL UR10, URZ, UR6, !UP0 ;  /* 0x000000063f0a7287 */ /* 0x000fe2000c000000 */
[----:B------:R-:W-:Y:S02]  /*4320*/  ISETP.GT.AND P3, PT, R18, 0x8, PT ;  /* 0x000000081200780c */ /* 0x000fe40003f64270 */
[----:B------:R-:W-:Y:S02]  /*4330*/  CS2R R90, SRZ ;  /* 0x00000000005a7805 */ /* 0x000fe4000001ff00 */
[----:B------:R-:W-:Y:S01]  /*4340*/  FSEL R58, R58, -INF , P1 ;  /* 0xff8000003a3a7808 */ /* 0x000fe20000800000 */
[----:B------:R-:W-:Y:S01]  /*4350*/  UISETP.GE.AND UP0, UPT, UR60, UR10, UPT ;  /* 0x0000000a3c00728c */ /* 0x000fe2000bf06270 */
[----:B------:R-:W-:-:S02]  /*4360*/  FSEL R59, R59, -INF , P2 ;  /* 0xff8000003b3b7808 */ /* 0x000fc40001000000 */
[----:B------:R-:W-:Y:S02]  /*4370*/  CS2R R88, SRZ ;  /* 0x0000000000587805 */ /* 0x000fe4000001ff00 */
[----:B------:R-:W-:Y:S01]  /*4380*/  ISETP.GT.AND P1, PT, R18, 0x9, PT ;  /* 0x000000091200780c */ /* 0x000fe20003f24270 */
[----:B--2---:R-:W-:Y:S01]  /*4390*/  UPRMT UR4, UR18, 0x654, UR4 ;  /* 0x0000065412047896 */ /* 0x004fe20008000004 */
[----:B------:R-:W-:Y:S02]  /*43a0*/  FSEL R62, R62, -INF , P3 ;  /* 0xff8000003e3e7808 */ /* 0x000fe40001800000 */
[----:B------:R-:W-:Y:S02]  /*43b0*/  CS2R R86, SRZ ;  /* 0x0000000000567805 */ /* 0x000fe4000001ff00 */
[----:B------:R-:W-:Y:S02]  /*43c0*/  FMNMX.FTZ R5, R58, R59, !PT ;  /* 0x0000003b3a057209 */ /* 0x000fe40007810000 */
[----:B------:R-:W-:-:S02]  /*43d0*/  CS2R R84, SRZ ;  /* 0x0000000000547805 */ /* 0x000fc4000001ff00 */
[----:B------:R-:W-:Y:S02]  /*43e0*/  ISETP.GT.AND P2, PT, R18, 0x10, PT ;  /* 0x000000101200780c */ /* 0x000fe40003f44270 */
[----:B------:R-:W-:Y:S02]  /*43f0*/  CS2R R82, SRZ ;  /* 0x0000000000527805 */ /* 0x000fe4000001ff00 */
[----:B------:R-:W-:Y:S02]  /*4400*/  FSEL R63, R63, -INF , P1 ;  /* 0xff8000003f3f7808 */ /* 0x000fe40000800000 */
[----:B------:R-:W-:Y:S02]  /*4410*/  CS2R R80, SRZ ;  /* 0x0000000000507805 */ /* 0x000fe4000001ff00 */
[----:B------:R-:W-:Y:S01]  /*4420*/  FMNMX.FTZ R20, R62, R5, !PT ;  /* 0x000000053e147209 */ /* 0x000fe20007810000 */
[----:B------:R-:W-:Y:S01]  /*4430*/  SYNCS.ARRIVE.TRANS64.RED.A1T0 RZ, [UR4], RZ ;  /* 0x000000ffffff79a7 */ /* 0x000fe20008100404 */
[----:B------:R-:W-:-:S02]  /*4440*/  ISETP.GT.AND P1, PT, R18, 0x11, PT ;  /* 0x000000111200780c */ /* 0x000fc40003f24270 */
[----:B------:R-:W-:Y:S02]  /*4450*/  CS2R R78, SRZ ;  /* 0x00000000004e7805 */ /* 0x000fe4000001ff00 */
[----:B------:R-:W-:Y:S02]  /*4460*/  FSEL R50, R50, -INF , P2 ;  /* 0xff80000032327808 */ /* 0x000fe40001000000 */
[----:B------:R-:W-:Y:S02]  /*4470*/  CS2R R76, SRZ ;  /* 0x00000000004c7805 */ /* 0x000fe4000001ff00 */
[----:B------:R-:W-:Y:S02]  /*4480*/  FMNMX.FTZ R5, R63, R20, !PT ;  /* 0x000000143f057209 */ /* 0x000fe40007810000 */
[----:B------:R-:W-:Y:S02]  /*4490*/  CS2R R74, SRZ ;  /* 0x00000000004a7805 */ /* 0x000fe4000001ff00 */
        /* <DEDUP_REMOVED lines=9> */
[----:B------:R-:W-:Y:S02]  /*4530*/  FMNMX.FTZ R5, R51, R20, !PT ;  /* 0x0000001433057209 */ /* 0x000fe40007810000 */
[----:B------:R-:W-:Y:S02]  /*4540*/  ISETP.GT.AND P2, PT, R18, 0x20, PT ;  /* 0x000000201200780c */ /* 0x000fe40003f44270 */
[----:B------:R-:W-:Y:S02]  /*4550*/  FSEL R55, R55, -INF , P1 ;  /* 0xff80000037377808 */ /* 0x000fe40000800000 */
[----:B------:R-:W-:-:S02]  /*4560*/  FMNMX.FTZ R20, R54, R5, !PT ;  /* 0x0000000536147209 */ /* 0x000fc40007810000 */
[----:B------:R-:W-:Y:S02]  /*4570*/  ISETP.GT.AND P1, PT, R18, 0x21, PT ;  /* 0x000000211200780c */ /* 0x000fe40003f24270 */
        /* <DEDUP_REMOVED lines=32> */
[----:B------:R-:W-:Y:S02]  /*4780*/  FSEL R31, R31, -INF , P1 ;  /* 0xff8000001f1f7808 */ /* 0x000fe40000800000 */
[----:B------:R-:W-:Y:S02]  /*4790*/  FMNMX.FTZ R18, R30, R5, !PT ;  /* 0x000000051e127209 */ /* 0x000fe40007810000 */
[----:B------:R-:W-:-:S02]  /*47a0*/  ISETP.GT.AND P1, PT, R4, RZ, PT ;  /* 0x000000ff0400720c */ /* 0x000fc40003f24270 */
[----:B------:R-:W-:Y:S02]  /*47b0*/  FMNMX.FTZ R18, R31, R18, !PT ;  /* 0x000000121f127209 */ /* 0x000fe40007810000 */
[C---:B------:R-:W-:Y:S02]  /*47c0*/  ISETP.GT.AND P2, PT, R4.reuse, 0x1, PT ;  /* 0x000000010400780c */ /* 0x040fe40003f44270 */
[----:B------:R-:W-:Y:S01]  /*47d0*/  ISETP.GT.AND P3, PT, R4, 0x8, PT ;  /* 0x000000080400780c */ /* 0x000fe20003f64270 */
[----:B------:R-:W0:Y:S01]  /*47e0*/  SHFL.BFLY PT, R5, R18, 0x2, 0x1f ;  /* 0x0c401f0012057f89 */ /* 0x000e2200000e0000 */
[----:B------:R-:W-:Y:S02]  /*47f0*/  FSEL R56, R56, -INF , P1 ;  /* 0xff80000038387808 */ /* 0x000fe40000800000 */
[----:B------:R-:W-:Y:S02]  /*4800*/  FSEL R57, R57, -INF , P2 ;  /* 0xff80000039397808 */ /* 0x000fe40001000000 */
[----:B------:R-:W-:-:S02]  /*4810*/  ISETP.GT.AND P1, PT, R4, 0x9, PT ;  /* 0x000000090400780c */ /* 0x000fc40003f24270 */
[----:B------:R-:W-:Y:S02]  /*4820*/  FSEL R60, R60, -INF , P3 ;  /* 0xff8000003c3c7808 */ /* 0x000fe40001800000 */
[----:B------:R-:W-:Y:S02]  /*4830*/  FMNMX.FTZ R3, R56, R57, !PT ;  /* 0x0000003938037209 */ /* 0x000fe40007810000 */
[----:B------:R-:W-:Y:S02]  /*4840*/  FSEL R61, R61, -INF , P1 ;  /* 0xff8000003d3d7808 */ /* 0x000fe40000800000 */
[----:B------:R-:W-:Y:S02]  /*4850*/  ISETP.GT.AND P1, PT, R4, 0x10, PT ;  /* 0x000000100400780c */ /* 0x000fe40003f24270 */
[----:B------:R-:W-:Y:S02]  /*4860*/  FMNMX.FTZ R2, R60, R3, !PT ;  /* 0x000000033c027209 */ /* 0x000fe40007810000 */
[----:B------:R-:W-:-:S02]  /*4870*/  ISETP.GT.AND P2, PT, R4, 0x11, PT ;  /* 0x000000110400780c */ /* 0x000fc40003f44270 */
[----:B------:R-:W-:Y:S02]  /*4880*/  FSEL R48, R48, -INF , P1 ;  /* 0xff80000030307808 */ /* 0x000fe40000800000 */
[----:B------:R-:W-:Y:S02]  /*4890*/  FMNMX.FTZ R3, R61, R2, !PT ;  /* 0x000000023d037209 */ /* 0x000fe40007810000 */
[----:B------:R-:W-:Y:S02]  /*48a0*/  ISETP.GT.AND P1, PT, R4, 0x18, PT ;  /* 0x000000180400780c */ /* 0x000fe40003f24270 */
[----:B------:R-:W-:Y:S02]  /*48b0*/  FSEL R49, R49, -INF , P2 ;  /* 0xff80000031317808 */ /* 0x000fe40001000000 */
[----:B------:R-:W-:Y:S02]  /*48c0*/  FMNMX.FTZ R2, R48, R3, !PT ;  /* 0x0000000330027209 */ /* 0x000fe40007810000 */
[----:B0-----:R-:W-:-:S02]  /*48d0*/  FMNMX.FTZ R20, R18, R5, !PT ;  /* 0x0000000512147209 */ /* 0x001fc40007810000 */
[----:B------:R-:W-:Y:S02]  /*48e0*/  ISETP.GT.AND P3, PT, R4, 0x19, PT ;  /* 0x000000190400780c */ /* 0x000fe40003f64270 */
[----:B------:R-:W-:Y:S01]  /*48f0*/  FSEL R52, R52, -INF , P1 ;  /* 0xff80000034347808 */ /* 0x000fe20000800000 */
[----:B------:R-:W0:Y:S01]  /*4900*/  SHFL.BFLY PT, R21, R20, 0x1, 0x1f ;  /* 0x0c201f0014157f89 */ /* 0x000e2200000e0000 */
[----:B------:R-:W-:Y:S02]  /*4910*/  FMNMX.FTZ R5, R49, R2, !PT ;  /* 0x0000000231057209 */ /* 0x000fe40007810000 */
[----:B------:R-:W-:Y:S02]  /*4920*/  FSEL R53, R53, -INF , P3 ;  /* 0xff80000035357808 */ /* 0x000fe40001800000 */
[----:B------:R-:W-:Y:S02]  /*4930*/  ISETP.GT.AND P1, PT, R4, 0x20, PT ;  /* 0x000000200400780c */ /* 0x000fe40003f24270 */
        /* <DEDUP_REMOVED lines=36> */
[----:B0-----:R-:W-:-:S02]  /*4b80*/  FMNMX.FTZ R3, R20, R21, !PT ;  /* 0x0000001514037209 */ /* 0x001fc40007810000 */
[----:B------:R-:W-:Y:S02]  /*4b90*/  FMNMX.FTZ R2, R29, R2, !PT ;  /* 0x000000021d027209 */ /* 0x000fe40007810000 */
[C---:B------:R-:W-:Y:S01]  /*4ba0*/  FSETP.NEU.FTZ.AND P4, PT, R3.reuse, -INF , PT ;  /* 0xff8000000300780b */ /* 0x040fe20003f9d000 */
[----:B------:R-:W-:Y:S02]  /*4bb0*/  FMUL.FTZ R18, R3, UR5 ;  /* 0x0000000503127c20 */ /* 0x000fe40008410000 */
[----:B------:R-:W0:Y:S03]  /*4bc0*/  SHFL.BFLY PT, R5, R2, 0x2, 0x1f ;  /* 0x0c401f0002057f89 */ /* 0x000e2600000e0000 */
[----:B------:R-:W-:-:S05]  /*4bd0*/  FSEL R18, R18, RZ, P4 ;  /* 0x000000ff12127208 */ /* 0x000fca0002000000 */
        /* <DEDUP_REMOVED lines=16> */
[----:B0-----:R-:W-:Y:S01]  /*4ce0*/  FMNMX.FTZ R5, R2, R5, !PT ;  /* 0x0000000502057209 */ /* 0x001fe20007810000 */
[--C-:B------:R-:W-:Y:S01]  /*4cf0*/  FFMA.FTZ R38, R38, UR5, -R18.reuse ;  /* 0x0000000526267c23 */ /* 0x100fe20008010812 */
[--C-:B------:R-:W-:Y:S01]  /*4d00*/  FFMA.FTZ R39, R39, UR5, -R18.reuse ;  /* 0x0000000527277c23 */ /* 0x100fe20008010812 */
[--C-:B------:R-:W-:Y:S01]  /*4d10*/  FFMA.FTZ R26, R26, UR5, -R18.reuse ;  /* 0x000000051a1a7c23 */ /* 0x100fe20008010812 */
[--C-:B------:R-:W-:Y:S01]  /*4d20*/  FFMA.FTZ R27, R27, UR5, -R18.reuse ;  /* 0x000000051b1b7c23 */ /* 0x100fe20008010812 */
[----:B------:R-:W0:Y:S01]  /*4d30*/  SHFL.BFLY PT, R4, R5, 0x1, 0x1f ;  /* 0x0c201f0005047f89 */ /* 0x000e2200000e0000 */
[----:B------:R-:W2:Y:S01]  /*4d40*/  MUFU.EX2 R62, R62 ;  /* 0x0000003e003e7308 */ /* 0x000ea20000000800 */
[--C-:B------:R-:W-:Y:S01]  /*4d50*/  FFMA.FTZ R30, R30, UR5, -R18.reuse ;  /* 0x000000051e1e7c23 */ /* 0x100fe20008010812 */
[----:B------:R-:W-:-:S06]  /*4d60*/  FFMA.FTZ R18, R31, UR5, -R18 ;  /* 0x000000051f127c23 */ /* 0x000fcc0008010812 */
[----:B------:R-:W3:Y:S01]  /*4d70*/  MUFU.EX2 R63, R63 ;  /* 0x0000003f003f7308 */ /* 0x000ee20000000800 */
[----:B-1----:R-:W-:Y:S01]  /*4d80*/  FADD.FTZ R21, R58, R59 ;  /* 0x0000003b3a157221 */ /* 0x002fe20000010000 */
[----:B------:R-:W-:Y:S02]  /*4d90*/  F2FP.BF16.F32.PACK_AB R209, R59, R58 ;  /* 0x0000003a3bd1723e */ /* 0x000fe400000010ff */
[----:B------:R-:W-:-:S04]  /*4da0*/  CS2R R58, SRZ ;  /* 0x00000000003a7805 */ /* 0x000fc8000001ff00 */
[----:B------:R-:W-:Y:S01]  /*4db0*/  MUFU.EX2 R50, R50 ;  /* 0x0000003200327308 */ /* 0x000fe20000000800 */
[----:B--2---:R-:W-:Y:S01]  /*4dc0*/  FADD.FTZ R64, R62, R21 ;  /* 0x000000153e407221 */ /* 0x004fe20000010000 */
[----:B0-----:R-:W-:-:S06]  /*4dd0*/  FMNMX.FTZ R4, R5, R4, !PT ;  /* 0x0000000405047209 */ /* 0x001fcc0007810000 */
[----:B------:R-:W0:Y:S01]  /*4de0*/  MUFU.EX2 R51, R51 ;  /* 0x0000003300337308 */ /* 0x000e220000000800 */
[C---:B---3--:R-:W-:Y:S01]  /*4df0*/  FADD.FTZ R21, R63.reuse, R64 ;  /* 0x000000403f157221 */ /* 0x048fe20000010000 */
[----:B------:R-:W-:Y:S02]  /*4e00*/  F2FP.BF16.F32.PACK_AB R211, R63, R62 ;  /* 0x0000003e3fd3723e */ /* 0x000fe400000010ff */
[----:B------:R-:W-:Y:S01]  /*4e10*/  CS2R R64, SRZ ;  /* 0x0000000000407805 */ /* 0x000fe2000001ff00 */
[C---:B------:R-:W-:Y:S01]  /*4e20*/  FMUL.FTZ R2, R4.reuse, UR5 ;  /* 0x0000000504027c20 */ /* 0x040fe20008410000 */
[----:B------:R-:W-:Y:S02]  /*4e30*/  FSETP.NEU.FTZ.AND P1, PT, R4, -INF , PT ;  /* 0xff8000000400780b */ /* 0x000fe40003f3d000 */
[----:B------:R-:W-:Y:S01]  /*4e40*/  CS2R R62, SRZ ;  /* 0x00000000003e7805 */ /* 0x000fe2000001ff00 */
[----:B------:R-:W-:Y:S01]  /*4e50*/  MUFU.EX2 R54, R54 ;  /* 0x0000003600367308 */ /* 0x000fe20000000800 */
[----:B------:R-:W-:-:S02]  /*4e60*/  FSEL R2, R2, RZ, P1 ;  /* 0x000000ff02027208 */ /* 0x000fc40000800000 */
[----:B------:R-:W-:-:S03]  /*4e70*/  PLOP3.LUT P1, PT, PT, PT, UP0, 0x80, 0x0 ;  /* 0x000000000000781c */ /* 0x000fc60003f2f008 */
        /* <DEDUP_REMOVED lines=21> */
[----:B------:R-:W-:Y:S01]  /*4fd0*/  FFMA.FTZ R2, R29, UR5, -R2 ;  /* 0x000000051d027c23 */ /* 0x000fe20008010802 */
[----:B------:R-:W2:Y:S01]  /*4fe0*/  MUFU.EX2 R60, R60 ;  /* 0x0000003c003c7308 */ /* 0x000ea20000000800 */
[----:B0-----:R-:W-:-:S07]  /*4ff0*/  F2FP.BF16.F32.PACK_AB R205, R51, R50 ;  /* 0x0000003233cd723e */ /* 0x001fce00000010ff */
[----:B------:R-:W0:Y:S01]  /*5000*/  MUFU.EX2 R61, R61 ;  /* 0x0000003d003d7308 */ /* 0x000e220000000800 */
[----:B-1----:R-:W-:Y:S01]  /*5010*/  FADD.FTZ R5, R56, R57 ;  /* 0x0000003938057221 */ /* 0x002fe20000010000 */
[----:B------:R-:W-:Y:S02]  /*5020*/  F2FP.BF16.F32.PACK_AB R208, R57, R56 ;  /* 0x0000003839d0723e */ /* 0x000fe400000010ff */
[----:B------:R-:W-:-:S04]  /*5030*/  CS2R R56, SRZ ;  /* 0x0000000000387805 */ /* 0x000fc8000001ff00 */
[----:B------:R-:W1:Y:S01]  /*5040*/  MUFU.EX2 R48, R48 ;  /* 0x0000003000307308 */ /* 0x000e620000000800 */
[----:B--2---:R-:W-:-:S07]  /*5050*/  FADD.FTZ R20, R60, R5 ;  /* 0x000000053c147221 */ /* 0x004fce0000010000 */
[----:B------:R-:W2:Y:S01]  /*5060*/  MUFU.EX2 R49, R49 ;  /* 0x0000003100317308 */ /* 0x000ea20000000800 */
[C---:B0-----:R-:W-:Y:S01]  /*5070*/  FADD.FTZ R5, R61.reuse, R20 ;  /* 0x000000143d057221 */ /* 0x041fe20000010000 */
[----:B------:R-:W-:Y:S01]  /*5080*/  FADD.FTZ R20, R50, R21 ;  /* 0x0000001532147221 */ /* 0x000fe20000010000 */
[----:B------:R-:W-:Y:S02]  /*5090*/  F2FP.BF16.F32.PACK_AB R210, R61, R60 ;  /* 0x0000003c3dd2723e */ /* 0x000fe400000010ff */
[----:B------:R-:W-:Y:S01]  /*50a0*/  CS2R R60, SRZ ;  /* 0x00000000003c7805 */ /* 0x000fe2000001ff00 */
[----:B------:R-:W-:Y:S01]  /*50b0*/  FADD.FTZ R21, R51, R20 ;  /* 0x0000001433157221 */ /* 0x000fe20000010000 */
[----:B------:R-:W-:Y:S01]  /*50c0*/  CS2R R50, SRZ ;  /* 0x0000000000327805 */ /* 0x000fe2000001ff00 */
[----:B------:R-:W0:Y:S01]  /*50d0*/  MUFU.EX2 R52, R52 ;  /* 0x0000003400347308 */ /* 0x000e220000000800 */
[----:B-1----:R-:W-:Y:S01]  /*50e0*/  FADD.FTZ R0, R48, R5 ;  /* 0x0000000530007221 */ /* 0x002fe20000010000 */
[----:B------:R-:W-:-:S06]  /*50f0*/  FADD.FTZ R20, R54, R21 ;  /* 0x0000001536147221 */ /* 0x000fcc0000010000 */
[----:B------:R-:W1:Y:S01]  /*5100*/  MUFU.EX2 R53, R53 ;  /* 0x0000003500357308 */ /* 0x000e620000000800 */
[C---:B--2---:R-:W-:Y:S01]  /*5110*/  FADD.FTZ R5, R49.reuse, R0 ;  /* 0x0000000031057221 */ /* 0x044fe20000010000 */
[----:B------:R-:W-:Y:S02]  /*5120*/  F2FP.BF16.F32.PACK_AB R204, R49, R48 ;  /* 0x0000003031cc723e */ /* 0x000fe400000010ff */
[----:B------:R-:W-:-:S04]  /*5130*/  CS2R R48, SRZ ;  /* 0x0000000000307805 */ /* 0x000fc8000001ff00 */
[----:B------:R-:W2:Y:S01]  /*5140*/  MUFU.EX2 R55, R55 ;  /* 0x0000003700377308 */ /* 0x000ea20000000800 */
[----:B0-----:R-:W-:-:S07]  /*5150*/  FADD.FTZ R0, R52, R5 ;  /* 0x0000000534007221 */ /* 0x001fce0000010000 */
[----:B------:R-:W0:Y:S01]  /*5160*/  MUFU.EX2 R40, R40 ;  /* 0x0000002800287308 */ /* 0x000e220000000800 */
[C---:B-1----:R-:W-:Y:S01]  /*5170*/  FADD.FTZ R5, R53.reuse, R0 ;  /* 0x0000000035057221 */ /* 0x042fe20000010000 */
[----:B------:R-:W-:Y:S02]  /*5180*/  F2FP.BF16.F32.PACK_AB R206, R53, R52 ;  /* 0x0000003435ce723e */ /* 0x000fe400000010ff */
[----:B------:R-:W-:-:S04]  /*5190*/  CS2R R52, SRZ ;  /* 0x0000000000347805 */ /* 0x000fc8000001ff00 */
[----:B------:R-:W1:Y:S01]  /*51a0*/  MUFU.EX2 R42, R42 ;  /* 0x0000002a002a7308 */ /* 0x000e620000000800 */
[C---:B--2---:R-:W-:Y:S01]  /*51b0*/  FADD.FTZ R21, R55.reuse, R20 ;  /* 0x0000001437157221 */ /* 0x044fe20000010000 */
[----:B------:R-:W-:Y:S02]  /*51c0*/  F2FP.BF16.F32.PACK_AB R207, R55, R54 ;  /* 0x0000003637cf723e */ /* 0x000fe400000010ff */
[----:B------:R-:W-:-:S04]  /*51d0*/  CS2R R54, SRZ ;  /* 0x0000000000367805 */ /* 0x000fc8000001ff00 */
[----:B------:R-:W2:Y:S01]  /*51e0*/  MUFU.EX2 R41, R41 ;  /* 0x0000002900297308 */ /* 0x000ea20000000800 */
[----:B0-----:R-:W-:-:S07]  /*51f0*/  FADD.FTZ R0, R40, R5 ;  /* 0x0000000528007221 */ /* 0x001fce0000010000 */
[----:B------:R-:W0:Y:S01]  /*5200*/  MUFU.EX2 R43, R43 ;  /* 0x0000002b002b7308 */ /* 0x000e220000000800 */
[----:B-1----:R-:W-:-:S07]  /*5210*/  FADD.FTZ R20, R42, R21 ;  /* 0x000000152a147221 */ /* 0x002fce0000010000 */
[----:B------:R-:W1:Y:S01]  /*5220*/  MUFU.EX2 R44, R44 ;  /* 0x0000002c002c7308 */ /* 0x000e620000000800 */
[C---:B--2---:R-:W-:Y:S01]  /*5230*/  FADD.FTZ R5, R41.reuse, R0 ;  /* 0x0000000029057221 */ /* 0x044fe20000010000 */
[----:B------:R-:W-:Y:S02]  /*5240*/  F2FP.BF16.F32.PACK_AB R200, R41, R40 ;  /* 0x0000002829c8723e */ /* 0x000fe400000010ff */
[----:B------:R-:W-:-:S04]  /*5250*/  CS2R R40, SRZ ;  /* 0x0000000000287805 */ /* 0x000fc8000001ff00 */
[----:B------:R-:W2:Y:S01]  /*5260*/  MUFU.EX2 R46, R46 ;  /* 0x0000002e002e7308 */ /* 0x000ea20000000800 */
[C---:B0-----:R-:W-:Y:S01]  /*5270*/  FADD.FTZ R21, R43.reuse, R20 ;  /* 0x000000142b157221 */ /* 0x041fe20000010000 */
[----:B------:R-:W-:Y:S02]  /*5280*/  F2FP.BF16.F32.PACK_AB R201, R43, R42 ;  /* 0x0000002a2bc9723e */ /* 0x000fe400000010ff */
[----:B------:R-:W-:-:S04]  /*5290*/  CS2R R42, SRZ ;  /* 0x00000000002a7805 */ /* 0x000fc8000001ff00 */
[----:B------:R-:W0:Y:S01]  /*52a0*/  MUFU.EX2 R45, R45 ;  /* 0x0000002d002d7308 */ /* 0x000e220000000800 */
[----:B-1----:R-:W-:-:S07]  /*52b0*/  FADD.FTZ R0, R44, R5 ;  /* 0x000000052c007221 */ /* 0x002fce0000010000 */
[----:B------:R-:W1:Y:S01]  /*52c0*/  MUFU.EX2 R47, R47 ;  /* 0x0000002f002f7308 */ /* 0x000e620000000800 */
[----:B--2---:R-:W-:-:S07]  /*52d0*/  FADD.FTZ R20, R46, R21 ;  /* 0x000000152e147221 */ /* 0x004fce0000010000 */
[----:B------:R-:W2:Y:S01]  /*52e0*/  MUFU.EX2 R32, R32 ;  /* 0x0000002000207308 */ /* 0x000ea20000000800 */
[C---:B0-----:R-:W-:Y:S01]  /*52f0*/  FADD.FTZ R5, R45.reuse, R0 ;  /* 0x000000002d057221 */ /* 0x041fe20000010000 */
[----:B------:R-:W-:Y:S02]  /*5300*/  F2FP.BF16.F32.PACK_AB R202, R45, R44 ;  /* 0x0000002c2dca723e */ /* 0x000fe400000010ff */
[----:B------:R-:W-:-:S04]  /*5310*/  CS2R R44, SRZ ;  /* 0x00000000002c7805 */ /* 0x000fc8000001ff00 */
[----:B------:R-:W0:Y:S01]  /*5320*/  MUFU.EX2 R34, R34 ;  /* 0x0000002200227308 */ /* 0x000e220000000800 */
[C---:B-1----:R-:W-:Y:S01]  /*5330*/  FADD.FTZ R21, R47.reuse, R20 ;  /* 0x000000142f157221 */ /* 0x042fe20000010000 */
[----:B------:R-:W-:Y:S02]  /*5340*/  F2FP.BF16.F32.PACK_AB R203, R47, R46 ;  /* 0x0000002e2fcb723e */ /* 0x000fe400000010ff */
[----:B------:R-:W-:-:S04]  /*5350*/  CS2R R46, SRZ ;  /* 0x00000000002e7805 */ /* 0x000fc8000001ff00 */
[----:B------:R-:W1:Y:S01]  /*5360*/  MUFU.EX2 R33, R33 ;  /* 0x0000002100217308 */ /* 0x000e620000000800 */
[----:B--2---:R-:W-:-:S07]  /*5370*/  FADD.FTZ R0, R32, R5 ;  /* 0x0000000520007221 */ /* 0x004fce0000010000 */
        /* <DEDUP_REMOVED lines=18> */
[----:B------:R-:W-:Y:S01]  /*54a0*/  MUFU.EX2 R26, R26 ;  /* 0x0000001a001a7308 */ /* 0x000fe20000000800 */
[C---:B0-----:R-:W-:Y:S01]  /*54b0*/  FADD.FTZ R29, R39.reuse, R20 ;  /* 0x00000014271d7221 */ /* 0x041fe20000010000 */
[----:B------:R-:W-:Y:S01]  /*54c0*/  IMAD.U32 R20, RZ, RZ, UR10 ;  /* 0x0000000aff147e24 */ /* 0x000fe2000f8e00ff */
[----:B------:R-:W-:Y:S02]  /*54d0*/  F2FP.BF16.F32.PACK_AB R199, R39, R38 ;  /* 0x0000002627c7723e */ /* 0x000fe400000010ff */
[----:B------:R-:W-:-:S03]  /*54e0*/  CS2R R38, SRZ ;  /* 0x0000000000267805 */ /* 0x000fc6000001ff00 */
[----:B------:R-:W0:Y:S01]  /*54f0*/  MUFU.EX2 R25, R25 ;  /* 0x0000001900197308 */ /* 0x000e220000000800 */
[----:B-1----:R-:W-:-:S07]  /*5500*/  FADD.FTZ R0, R24, R21 ;  /* 0x0000001518007221 */ /* 0x002fce0000010000 */
[----:B------:R-:W1:Y:S08]  /*5510*/  MUFU.EX2 R27, R27 ;  /* 0x0000001b001b7308 */ /* 0x000e700000000800 */
[----:B------:R-:W2:Y:S01]  /*5520*/  MUFU.EX2 R28, R28 ;  /* 0x0000001c001c7308 */ /* 0x000ea20000000800 */
[C---:B0-----:R-:W-:Y:S01]  /*5530*/  FADD.FTZ R21, R25.reuse, R0 ;  /* 0x0000000019157221 */ /* 0x041fe20000010000 */
[----:B------:R-:W-:-:S02]  /*5540*/  F2FP.BF16.F32.PACK_AB R192, R25, R24 ;  /* 0x0000001819c0723e */ /* 0x000fc400000010ff */
[----:B------:R-:W-:-:S04]  /*5550*/  CS2R R24, SRZ ;  /* 0x0000000000187805 */ /* 0x000fc8000001ff00 */
[----:B------:R-:W0:Y:S01]  /*5560*/  MUFU.EX2 R30, R30 ;  /* 0x0000001e001e7308 */ /* 0x000e220000000800 */
[----:B-1----:R-:W-:-:S07]  /*5570*/  F2FP.BF16.F32.PACK_AB R193, R27, R26 ;  /* 0x0000001a1bc1723e */ /* 0x002fce00000010ff */
[----:B------:R1:W3:Y:S08]  /*5580*/  MUFU.EX2 R5, R2 ;  /* 0x0000000200057308 */ /* 0x0002f00000000800 */
[----:B------:R2:W4:Y:S01]  /*5590*/  MUFU.EX2 R195, R18 ;  /* 0x0000001200c37308 */ /* 0x0005220000000800 */
[----:B-1----:R-:W-:-:S04]  /*55a0*/  FADD.FTZ R2, R26, R29 ;  /* 0x0000001d1a027221 */ /* 0x002fc80000010000 */
[----:B------:R-:W-:Y:S01]  /*55b0*/  FADD.FTZ R29, R27, R2 ;  /* 0x000000021b1d7221 */ /* 0x000fe20000010000 */
[----:B------:R-:W-:Y:S01]  /*55c0*/  IMAD.MOV.U32 R2, RZ, RZ, 0x3f800000 ;  /* 0x3f800000ff027424 */ /* 0x000fe200078e00ff */
[----:B------:R-:W-:Y:S01]  /*55d0*/  CS2R R26, SRZ ;  /* 0x00000000001a7805 */ /* 0x000fe2000001ff00 */
[----:B--2---:R-:W-:Y:S01]  /*55e0*/  FADD.FTZ R18, R28, R21 ;  /* 0x000000151c127221 */ /* 0x004fe20000010000 */
[----:B0-----:R-:W-:Y:S01]  /*55f0*/  FADD.FTZ R0, R30, R29 ;  /* 0x0000001d1e007221 */ /* 0x001fe20000010000 */
[C---:B---3--:R-:W-:Y:S02]  /*5600*/  F2FP.BF16.F32.PACK_AB R194, R5.reuse, R28 ;  /* 0x0000001c05c2723e */ /* 0x048fe400000010ff */
[----:B------:R-:W-:Y:S01]  /*5610*/  CS2R R28, SRZ ;  /* 0x00000000001c7805 */ /* 0x000fe2000001ff00 */
[----:B------:R-:W-:Y:S01]  /*5620*/  FADD.FTZ R18, R5, R18 ;  /* 0x0000001205127221 */ /* 0x000fe20000010000 */
[C---:B----4-:R-:W-:Y:S01]  /*5630*/  FADD.FTZ R5, R195.reuse, R0 ;  /* 0x00000000c3057221 */ /* 0x050fe20000010000 */
[----:B------:R-:W-:Y:S01]  /*5640*/  F2FP.BF16.F32.PACK_AB R195, R195, R30 ;  /* 0x0000001ec3c3723e */ /* 0x000fe200000010ff */
[----:B------:R-:W-:Y:S01]  /*5650*/  IMAD.MOV.U32 R0, RZ, RZ, 0x3f800000 ;  /* 0x3f800000ff007424 */ /* 0x000fe200078e00ff */
[----:B------:R-:W-:Y:S01]  /*5660*/  CS2R R30, SRZ ;  /* 0x00000000001e7805 */ /* 0x000fe2000001ff00 */
[----:B------:R-:W-:Y:S06]  /*5670*/  @!P1 BRA `(.L_x_2210) ;  /* 0x0000003c00889947 */ /* 0x000fec0003800000 */
[----:B------:R-:W-:Y:S01]  /*5680*/  R2UR UR4, R17 ;  /* 0x00000000110472ca */ /* 0x000fe200000e0000 */
[----:B------:R-:W-:Y:S01]  /*5690*/  IMAD.MOV.U32 R21, RZ, RZ, R3 ;  /* 0x000000ffff157224 */ /* 0x000fe200078e0003 */
[----:B------:R-:W-:Y:S01]  /*56a0*/  MOV R151, RZ ;  /* 0x000000ff00977202 */ /* 0x000fe20000000f00 */
[----:B------:R-:W-:Y:S01]  /*56b0*/  IMAD.MOV.U32 R228, RZ, RZ, R4 ;  /* 0x000000ffffe47224 */ /* 0x000fe200078e0004 */
[----:B------:R-:W-:Y:S01]  /*56c0*/  UMOV UR37, UR36 ;  /* 0x0000002400257c82 */ /* 0x000fe20008000000 */
[----:B------:R-:W-:-:S08]  /*56d0*/  IMAD.MOV.U32 R2, RZ, RZ, 0x3f800000 ;  /* 0x3f800000ff027424 */ /* 0x000fd000078e00ff */
[----:B------:R-:W-:-:S07]  /*56e0*/  IMAD.U32 R229, RZ, RZ, UR4 ;  /* 0x00000004ffe57e24 */ /* 0x000fce000f8e00ff */
.L_x_2221:
[----:B------:R-:W-:Y:S01]  /*56f0*/  R2UR UR5, R229 ;  /* 0x00000000e50572ca */ /* 0x000fe200000e0000 */
[----:B------:R-:W-:-:S04]  /*5700*/  UISETP.NE.AND UP0, UPT, UR37, 0x1, UPT ;  /* 0x000000012500788c */ /* 0x000fc8000bf05270 */
[----:B------:R-:W-:-:S08]  /*5710*/  USEL UR4, URZ, 0x1, UP0 ;  /* 0x000000013f047887 */ /* 0x000fd00008000000 */
[----:B------:R-:W-:-:S06]  /*5720*/  ULOP3.LUT UR4, UR5, UR4, URZ, 0x3c, !UPT ;  /* 0x0000000405047292 */ /* 0x000fcc000f8e3c3f */
[----:B------:R-:W-:Y:S01]  /*5730*/  IMAD.U32 R17, RZ, RZ, UR4 ;  /* 0x00000004ff117e24 */ /* 0x000fe2000f8e00ff */
[----:B------:R-:W-:Y:S06]  /*5740*/  @!P0 BRA `(.L_x_2211) ;  /* 0x0000000000048947 */ /* 0x000fec0003800000 */
[----:B------:R-:W-:Y:S01]  /*5750*/  BPT.TRAP 0x1 ;  /* 0x000000040000795c */ /* 0x000fe20000300000 */
.L_x_2211:
[----:B------:R-:W-:Y:S01]  /*5760*/  R2UR UR5, R16 ;  /* 0x00000000100572ca */ /* 0x000fe200000e0000 */
[----:B------:R-:W-:Y:S01]  /*5770*/  UIADD3 UR36, UR37, 0x1, URZ ;  /* 0x0000000125247890 */ /* 0x000fe2000fffe03f */
[----:B------:R-:W-:-:S03]  /*5780*/  R2UR UR4, R17 ;  /* 0x00000000110472ca */ /* 0x000fc600000e0000 */
[----:B------:R-:W-:-:S04]  /*5790*/  UISETP.NE.AND UP0, UPT, UR36, 0x2, UPT ;  /* 0x000000022400788c */ /* 0x000fc8000bf05270 */
[----:B------:R-:W-:-:S04]  /*57a0*/  USEL UR36, UR36, URZ, UP0 ;  /* 0x0000003f24247287 */ /* 0x000fc80008000000 */
[----:B------:R-:W-:Y:S02]  /*57b0*/  ULEA UR61, UR36, UR5, 0x3 ;  /* 0x00000005243d7291 */ /* 0x000fe4000f8e183f */
[----:B------:R-:W-:-:S05]  /*57c0*/  IMAD.U32 R3, RZ, RZ, UR4 ;  /* 0x00000004ff037e24 */ /* 0x000fca000f8e00ff */
[----:B------:R-:W-:-:S04]  /*57d0*/  SHF.L.U32 R3, R3, 0x1f, RZ ;  /* 0x0000001f03037819 */ /* 0x000fc800000006ff */
[----:B------:R0:W1:Y:S01]  /*57e0*/  SYNCS.PHASECHK.TRANS64.TRYWAIT P1, [UR61+0x38830], R3 ;  /* 0x03883003ff0075a7 */ /* 0x000062000802017d */
[----:B------:R-:W-:Y:S05]  /*57f0*/  @!P0 BRA `(.L_x_2212) ;  /* 0x0000000000048947 */ /* 0x000fea0003800000 */
[----:B------:R-:W-:Y:S01]  /*5800*/  BPT.TRAP 0x1 ;  /* 0x000000040000795c */ /* 0x000fe20000300000 */
.L_x_2212:
[----:B-1----:R-:W-:Y:S05]  /*5810*/  @P1 BRA `(.L_x_2213) ;  /* 0x0000000000081947 */ /* 0x002fea0003800000 */
[----:B------:R-:W1:Y:S02]  /*5820*/  SYNCS.PHASECHK.TRANS64.TRYWAIT P1, [UR61+0x38830], R3 ;  /* 0x03883003ff0075a7 */ /* 0x000e64000802017d */
[----:B-1----:R-:W-:Y:S05]  /*5830*/  @!P1 BRA `(.L_x_2214) ;  /* 0x000000fc003c9947 */ /* 0x002fea0003800000 */
.L_x_2213:
        /* <DEDUP_REMOVED lines=23> */
[----:B------:R-:W-:Y:S01]  /*59b0*/  UIADD3 UR58, UR4, 0x80, URZ ;  /* 0x00000080043a7890 */ /* 0x000fe2000fffe03f */
[-C--:B------:R-:W-:Y:S01]  /*59c0*/  FMUL.FTZ R28, R28, R0.reuse ;  /* 0x000000001c1c7220 */ /* 0x080fe20000410000 */
        /* <DEDUP_REMOVED lines=57> */
[----:B------:R-:W-:Y:S01]  /*5d60*/  UIADD3 UR58, UR4, 0x100, URZ ;  /* 0x00000100043a7890 */ /* 0x000fe2000fffe03f */
[-C--:B------:R-:W-:Y:S01]  /*5d70*/  FMUL.FTZ R109, R109, R0.reuse ;  /* 0x000000006d6d7220 */ /* 0x080fe20000410000 */
[----:B------:R-:W-:Y:S01]  /*5d80*/  UMOV UR56, UR6 ;  /* 0x0000000600387c82 */ /* 0x000fe20008000000 */
[----:B------:R-:W-:Y:S01]  /*5d90*/  UMOV UR57, UR7 ;  /* 0x0000000700397c82 */ /* 0x000fe20008000000 */
        /* <DEDUP_REMOVED lines=95> */
[----:B------:R-:W-:Y:S01]  /*6390*/  UIADD3 UR58, UR4, 0x200, URZ ;  /* 0x00000200043a7890 */ /* 0x000fe2000fffe03f */
[----:B------:R-:W-:Y:S01]  /*63a0*/  UMOV UR56, UR6 ;  /* 0x0000000600387c82 */ /* 0x000fe20008000000 */
[----:B------:R-:W-:Y:S01]  /*63b0*/  UMOV UR57, UR7 ;  /* 0x0000000700397c82 */ /* 0x000fe20008000000 */
[----:B------:R-:W-:Y:S01]  /*63c0*/  UMOV UR59, 0x40000040 ;  /* 0x40000040003b7882 */ /* 0x000fe20000000000 */
        /* <DEDUP_REMOVED lines=141> */
[----:B------:R-:W-:Y:S02]  /*6ca0*/  UIADD3 UR10, UR4, 0x986, URZ ;  /* 0x00000986040a7890 */ /* 0x000fe4000fffe03f */
        /* <DEDUP_REMOVED lines=23> */
[----:B------:R-:W-:Y:S02]  /*6e20*/  R2UR UR14, R6 ;  /* 0x00000000060e72ca */ /* 0x000fe400000e0000 */
[----:B------:R-:W-:-:S11]  /*6e30*/  R2UR UR15, R7 ;  /* 0x00000000070f72ca */ /* 0x000fd600000e0000 */
[----:B------:R-:W-:Y:S02]  /*6e40*/  UMOV UR56, UR14 ;  /* 0x0000000e00387c82 */ /* 0x000fe40008000000 */
[----:B------:R-:W-:Y:S01]  /*6e50*/  UMOV UR57, UR15 ;  /* 0x0000000f00397c82 */ /* 0x000fe20008000000 */
[----:B------:R-:W-:Y:S01]  /*6e60*/  UMOV UR5, UR15 ;  /* 0x0000000f00057c82 */ /* 0x000fe20008000000 */
        /* <DEDUP_REMOVED lines=22> */
[----:B------:R-:W-:Y:S03]  /*6fd0*/  HGMMA.64x16x16.F32.BF16 R152, gdesc[UR16], R152, gsb0 ;  /* 0x00200000109879f0 */ /* 0x000fe60008001898 */
        /* <DEDUP_REMOVED lines=215> */
.L_x_2215:
[----:B------:R-:W-:Y:S02]  /*7d50*/  R2UR UR4, R16 ;  /* 0x00000000100472ca */ /* 0x000fe400000e0000 */
[----:B------:R-:W-:-:S11]  /*7d60*/  R2UR UR5, R229 ;  /* 0x00000000e50572ca */ /* 0x000fd600000e0000 */
[----:B------:R-:W-:Y:S02]  /*7d70*/  ULEA UR4, UR37, UR4, 0x3 ;  /* 0x0000000425047291 */ /* 0x000fe4000f8e183f */
[----:B------:R-:W-:-:S05]  /*7d80*/  IMAD.U32 R0, RZ, RZ, UR5 ;  /* 0x00000005ff007e24 */ /* 0x000fca000f8e00ff */
[----:B------:R-:W-:-:S04]  /*7d90*/  SHF.L.U32 R0, R0, 0x1f, RZ ;  /* 0x0000001f00007819 */ /* 0x000fc800000006ff */
[----:B------:R2:W3:Y:S01]  /*7da0*/  SYNCS.PHASECHK.TRANS64.TRYWAIT P1, [UR4+0x38850], R0 ;  /* 0x03885000ff0075a7 */ /* 0x0004e20008020144 */
[----:B------:R-:W-:Y:S05]  /*7db0*/  @!P0 BRA `(.L_x_2216) ;  /* 0x0000000000048947 */ /* 0x000fea0003800000 */
[----:B------:R-:W-:Y:S01]  /*7dc0*/  BPT.TRAP 0x1 ;  /* 0x000000040000795c */ /* 0x000fe20000300000 */
.L_x_2216:
[----:B---3--:R-:W-:Y:S05]  /*7dd0*/  @P1 BRA `(.L_x_2217) ;  /* 0x0000000000081947 */ /* 0x008fea0003800000 */
[----:B------:R-:W3:Y:S02]  /*7de0*/  SYNCS.PHASECHK.TRANS64.TRYWAIT P1, [UR4+0x38850], R0 ;  /* 0x03885000ff0075a7 */ /* 0x000ee40008020144 */
[----:B---3--:R-:W-:Y:S05]  /*7df0*/  @!P1 BRA `(.L_x_2218) ;  /* 0x000000d400e49947 */ /* 0x008fea0003800000 */
.L_x_2217:
[----:B------:R-:W-:Y:S01]  /*7e00*/  R2UR UR5, R16 ;  /* 0x00000000100572ca */ /* 0x000fe200000e0000 */
[----:B------:R-:W-:Y:S01]  /*7e10*/  WARPGROUP.ARRIVE ;  /* 0x00000000000079c5 */ /* 0x000fe20000000000 */
[----:B------:R-:W-:-:S11]  /*7e20*/  UMOV UR7, 0x40000040 ;  /* 0x4000004000077882 */ /* 0x000fd60000000000 */
[----:B------:R-:W-:-:S04]  /*7e30*/  UIADD3 UR5, UR5, 0x400, URZ ;  /* 0x0000040005057890 */ /* 0x000fc8000fffe03f */
        /* <DEDUP_REMOVED lines=33> */
.L_x_2219:
[----:B------:R-:W-:Y:S01]  /*8050*/  R2UR UR6, R212 ;  /* 0x00000000d40672ca */ /* 0x000fe200000e0000 */
[----:B------:R-:W4:Y:S01]  /*8060*/  LDC R193, c[0x0][0x2f0] ;  /* 0x0000bc00ffc17b82 */ /* 0x000f220000000800 */
[----:B------:R-:W-:Y:S01]  /*8070*/  R2UR UR5, R213 ;  /* 0x00000000d50572ca */ /* 0x000fe200000e0000 */
[----:B------:R-:W-:Y:S01]  /*8080*/  IMAD.MOV.U32 R195, RZ, RZ, -0x2 ;  /* 0xfffffffeffc37424 */ /* 0x000fe200078e00ff */
[----:B------:R-:W-:Y:S01]  /*8090*/  R2UR UR7, R23 ;  /* 0x00000000170772ca */ /* 0x000fe200000e0000 */
[----:B------:R-:W-:-:S08]  /*80a0*/  UIADD3 UR61, UR61, 0x38840, URZ ;  /* 0x000388403d3d7890 */ /* 0x000fd0000fffe03f */
[----:B------:R-:W-:Y:S02]  /*80b0*/  UISETP.NE.AND UP0, UPT, UR6, URZ, UPT ;  /* 0x0000003f0600728c */ /* 0x000fe4000bf05270 */
[----:B--23--:R-:W-:Y:S01]  /*80c0*/  VIADD R0, R215, UR5 ;  /* 0x00000005d7007c36 */ /* 0x00cfe20008000000 */
[----:B------:R-:W-:-:S03]  /*80d0*/  ULDC UR6, c[0x0][0x288] ;  /* 0x0000a20000067ab9 */ /* 0x000fc60000000800 */
[----:B------:R-:W-:Y:S02]  /*80e0*/  PLOP3.LUT P1, PT, PT, PT, UP0, 0x80, 0x0 ;  /* 0x000000000000781c */ /* 0x000fe40003f2f008 */
[----:B------:R-:W-:-:S03]  /*80f0*/  PLOP3.LUT P2, PT, PT, PT, UP0, 0x80, 0x0 ;  /* 0x000000000000781c */ /* 0x000fc60003f4f008 */
[----:B------:R-:W-:-:S08]  /*8100*/  @UP0 ULDC UR5, c[0x0][0x44c] ;  /* 0x0001130000050ab9 */ /* 0x000fd00000000800 */
[----:B------:R-:W-:Y:S01]  /*8110*/  @P1 IMAD.HI.U32 R2, R0, UR5, RZ ;  /* 0x0000000500021c27 */ /* 0x000fe2000f8e00ff */
[----:B------:R-:W-:-:S04]  /*8120*/  @UP0 ULDC UR5, c[0x0][0x450] ;  /* 0x0001140000050ab9 */ /* 0x000fc80000000800 */
[----:B------:R-:W-:Y:S01]  /*8130*/  @P2 SHF.R.U32.HI R0, RZ, UR5, R2 ;  /* 0x00000005ff002c19 */ /* 0x000fe20008011602 */
[----:B------:R-:W-:Y:S02]  /*8140*/  UMOV UR5, 0x1 ;  /* 0x0000000100057882 */ /* 0x000fe40000000000 */
[----:B------:R-:W-:Y:S02]  /*8150*/  UIMAD UR5, UR60, -0x50, UR5 ;  /* 0xffffffb03c0578a4 */ /* 0x000fe4000f8e0205 */
[----:B01----:R-:W0:Y:S04]  /*8160*/  SHFL.IDX PT, R3, R0, RZ, 0x1c1f ;  /* 0x001c1fff00037589 */ /* 0x003e2800000e0000 */
[----:B------:R-:W-:Y:S01]  /*8170*/  IMAD R2, R214, R195, UR5 ;  /* 0x00000005d6027e24 */ /* 0x000fe2000f8e02c3 */
[----:B------:R-:W-:-:S03]  /*8180*/  ULDC UR5, c[0x0][0x988] ;  /* 0x0002620000057ab9 */ /* 0x000fc60000000800 */
[----:B----4-:R-:W-:-:S05]  /*8190*/  IMAD R2, R193, UR7, R2 ;  /* 0x00000007c1027c24 */ /* 0x010fca000f8e0202 */
[----:B0-----:R-:W-:-:S04]  /*81a0*/  IADD3 R3, R3, -UR6, R2 ;  /* 0x8000000603037c10 */ /* 0x001fc8000fffe002 */
[C---:B------:R-:W-:Y:S02]  /*81b0*/  ISETP.GT.AND P1, PT, R3.reuse, RZ, PT ;  /* 0x000000ff0300720c */ /* 0x040fe40003f24270 */
[C---:B------:R-:W-:Y:S02]  /*81c0*/  ISETP.GT.AND P2, PT, R3.reuse, 0x1, PT ;  /* 0x000000010300780c */ /* 0x040fe40003f44270 */
[----:B------:R-:W-:Y:S02]  /*81d0*/  FSEL R184, R184, -INF , P1 ;  /* 0xff800000b8b87808 */ /* 0x000fe40000800000 */
        /* <DEDUP_REMOVED lines=56> */
[----:B------:R-:W0:Y:S02]  /*8560*/  SHFL.IDX PT, R3, R0, 0x1, 0x1c1f ;  /* 0x003c1f0000037f89 */ /* 0x000e2400000e0000 */
[----:B------:R-:W-:-:S05]  /*8570*/  FMNMX.FTZ R192, R157, R4, !PT ;  /* 0x000000049dc07209 */ /* 0x000fca0007810000 */
[----:B------:R-:W1:Y:S01]  /*8580*/  SHFL.BFLY PT, R193, R192, 0x2, 0x1f ;  /* 0x0c401f00c0c17f89 */ /* 0x000e6200000e0000 */
[----:B0-----:R-:W-:Y:S01]  /*8590*/  IADD3 R2, R3, -UR6, R2 ;  /* 0x8000000603027c10 */ /* 0x001fe2000fffe002 */
[----:B------:R-:W0:Y:S03]  /*85a0*/  S2UR UR6, SR_CgaCtaId ;  /* 0x00000000000679c3 */ /* 0x000e260000008800 */
[C---:B------:R-:W-:Y:S02]  /*85b0*/  ISETP.GT.AND P1, PT, R2.reuse, RZ, PT ;  /* 0x000000ff0200720c */ /* 0x040fe40003f24270 */
[----:B------:R-:W-:Y:S02]  /*85c0*/  ISETP.GT.AND P2, PT, R2, 0x1, PT ;  /* 0x000000010200780c */ /* 0x000fe40003f44270 */
[----:B-1----:R-:W-:Y:S02]  /*85d0*/  FMNMX.FTZ R193, R192, R193, !PT ;  /* 0x000000c1c0c17209 */ /* 0x002fe40007810000 */
[----:B------:R-:W-:-:S02]  /*85e0*/  FSEL R186, R186, -INF , P1 ;  /* 0xff800000baba7808 */ /* 0x000fc40000800000 */
[----:B------:R-:W-:Y:S01]  /*85f0*/  ISETP.GT.AND P1, PT, R2, 0x8, PT ;  /* 0x000000080200780c */ /* 0x000fe20003f24270 */
[----:B------:R-:W1:Y:S01]  /*8600*/  SHFL.BFLY PT, R194, R193, 0x1, 0x1f ;  /* 0x0c201f00c1c27f89 */ /* 0x000e6200000e0000 */
[----:B------:R-:W-:Y:S02]  /*8610*/  FSEL R187, R187, -INF , P2 ;  /* 0xff800000bbbb7808 */ /* 0x000fe40001000000 */
[----:B------:R-:W-:Y:S02]  /*8620*/  FMNMX.FTZ R4, R186, R21, !PT ;  /* 0x00000015ba047209 */ /* 0x000fe40007810000 */
[----:B------:R-:W-:Y:S02]  /*8630*/  ISETP.GT.AND P2, PT, R2, 0x9, PT ;  /* 0x000000090200780c */ /* 0x000fe40003f44270 */
[----:B------:R-:W-:Y:S02]  /*8640*/  FSEL R190, R190, -INF , P1 ;  /* 0xff800000bebe7808 */ /* 0x000fe40000800000 */
[----:B------:R-:W-:-:S02]  /*8650*/  FMNMX.FTZ R3, R187, R4, !PT ;  /* 0x00000004bb037209 */ /* 0x000fc40007810000 */
[----:B------:R-:W-:Y:S01]  /*8660*/  FSEL R191, R191, -INF , P2 ;  /* 0xff800000bfbf7808 */ /* 0x000fe20001000000 */
[----:B0-----:R-:W-:Y:S01]  /*8670*/  UPRMT UR61, UR6, 0x654, UR61 ;  /* 0x00000654063d7896 */ /* 0x001fe2000800003d */
[----:B------:R-:W-:Y:S02]  /*8680*/  ISETP.GT.AND P1, PT, R2, 0x10, PT ;  /* 0x000000100200780c */ /* 0x000fe40003f24270 */
[----:B------:R-:W-:Y:S02]  /*8690*/  FMNMX.FTZ R0, R190, R3, !PT ;  /* 0x00000003be007209 */ /* 0x000fe40007810000 */
[----:B------:R-:W-:Y:S02]  /*86a0*/  ISETP.GT.AND P2, PT, R2, 0x11, PT ;  /* 0x000000110200780c */ /* 0x000fe40003f44270 */
[----:B------:R-:W-:Y:S02]  /*86b0*/  FSEL R178, R178, -INF , P1 ;  /* 0xff800000b2b27808 */ /* 0x000fe40000800000 */
[----:B------:R-:W-:Y:S01]  /*86c0*/  FMNMX.FTZ R3, R191, R0, !PT ;  /* 0x00000000bf037209 */ /* 0x000fe20007810000 */
[----:B------:R-:W-:Y:S01]  /*86d0*/  SYNCS.ARRIVE.TRANS64.RED.A1T0 RZ, [UR61], RZ ;  /* 0x000000ffffff79a7 */ /* 0x000fe2000810043d */
[----:B------:R-:W-:-:S02]  /*86e0*/  ISETP.GT.AND P3, PT, R2, 0x18, PT ;  /* 0x000000180200780c */ /* 0x000fc40003f64270 */
[----:B-1----:R-:W-:Y:S02]  /*86f0*/  FMNMX.FTZ R4, R193, R194, !PT ;  /* 0x000000c2c1047209 */ /* 0x002fe40007810000 */
[----:B------:R-:W-:Y:S02]  /*8700*/  FSEL R179, R179, -INF , P2 ;  /* 0xff800000b3b37808 */ /* 0x000fe40001000000 */
[----:B------:R-:W-:Y:S01]  /*8710*/  FMNMX.FTZ R0, R178, R3, !PT ;  /* 0x00000003b2007209 */ /* 0x000fe20007810000 */
[C---:B------:R-:W-:Y:S01]  /*8720*/  FMUL.FTZ R192, R4.reuse, UR5 ;  /* 0x0000000504c07c20 */ /* 0x040fe20008410000 */
[----:B------:R-:W-:Y:S02]  /*8730*/  FSETP.NEU.FTZ.AND P1, PT, R4, -INF , PT ;  /* 0xff8000000400780b */ /* 0x000fe40003f3d000 */
[----:B------:R-:W-:Y:S02]  /*8740*/  ISETP.GT.AND P4, PT, R2, 0x19, PT ;  /* 0x000000190200780c */ /* 0x000fe40003f84270 */
[----:B------:R-:W-:-:S02]  /*8750*/  FSEL R182, R182, -INF , P3 ;  /* 0xff800000b6b67808 */ /* 0x000fc40001800000 */
[----:B------:R-:W-:Y:S02]  /*8760*/  FMNMX.FTZ R3, R179, R0, !PT ;  /* 0x00000000b3037209 */ /* 0x000fe40007810000 */
[----:B------:R-:W-:Y:S02]  /*8770*/  FSEL R0, R192, RZ, P1 ;  /* 0x000000ffc0007208 */ /* 0x000fe40000800000 */
[----:B------:R-:W-:Y:S02]  /*8780*/  ISETP.GT.AND P2, PT, R2, 0x20, PT ;  /* 0x000000200200780c */ /* 0x000fe40003f44270 */
[----:B------:R-:W-:Y:S01]  /*8790*/  FSEL R183, R183, -INF , P4 ;  /* 0xff800000b7b77808 */ /* 0x000fe20002000000 */
[--C-:B------:R-:W-:Y:S01]  /*87a0*/  FFMA.FTZ R208, R184, UR5, -R0.reuse ;  /* 0x00000005b8d07c23 */ /* 0x100fe20008010800 */
[----:B------:R-:W-:Y:S01]  /*87b0*/  FMNMX.FTZ R192, R182, R3, !PT ;  /* 0x00000003b6c07209 */ /* 0x000fe20007810000 */
[--C-:B------:R-:W-:Y:S01]  /*87c0*/  FFMA.FTZ R185, R185, UR5, -R0.reuse ;  /* 0x00000005b9b97c23 */ /* 0x100fe20008010800 */
[----:B------:R-:W-:Y:S01]  /*87d0*/  ISETP.GT.AND P3, PT, R2, 0x21, PT ;  /* 0x000000210200780c */ /* 0x000fe20003f64270 */
[--C-:B------:R-:W-:Y:S01]  /*87e0*/  FFMA.FTZ R210, R188, UR5, -R0.reuse ;  /* 0x00000005bcd27c23 */ /* 0x100fe20008010800 */
        /* <DEDUP_REMOVED lines=16> */
[----:B------:R-:W-:Y:S01]  /*88f0*/  FSEL R184, R175, -INF , P3 ;  /* 0xff800000afb87808 */ /* 0x000fe20001800000 */
[--C-:B------:R-:W-:Y:S01]  /*8900*/  FFMA.FTZ R176, R181, UR5, -R0.reuse ;  /* 0x00000005b5b07c23 */ /* 0x100fe20008010800 */
[----:B------:R-:W-:Y:S01]  /*8910*/  ISETP.GT.AND P2, PT, R2, 0x30, PT ;  /* 0x000000300200780c */ /* 0x000fe20003f44270 */
[----:B------:R0:W-:Y:S01]  /*8920*/  MUFU.EX2 R175, R185 ;  /* 0x000000b900af7308 */ /* 0x0001e20000000800 */
[----:B------:R-:W-:Y:S01]  /*8930*/  FMNMX.FTZ R3, R174, R3, !PT ;  /* 0x00000003ae037209 */ /* 0x000fe20007810000 */
[--C-:B------:R-:W-:Y:S01]  /*8940*/  FFMA.FTZ R202, R172, UR5, -R0.reuse ;  /* 0x00000005acca7c23 */ /* 0x100fe20008010800 */
[----:B------:R-:W-:Y:S01]  /*8950*/  ISETP.GT.AND P3, PT, R2, 0x31, PT ;  /* 0x000000310200780c */ /* 0x000fe20003f64270 */
[--C-:B------:R-:W-:Y:S01]  /*8960*/  FFMA.FTZ R196, R160, UR5, -R0.reuse ;  /* 0x00000005a0c47c23 */ /* 0x100fe20008010800 */
[----:B------:R-:W-:Y:S01]  /*8970*/  FSEL R162, R162, -INF , P2 ;  /* 0xff800000a2a27808 */ /* 0x000fe20001000000 */
[--C-:B------:R-:W-:Y:S01]  /*8980*/  FFMA.FTZ R198, R164, UR5, -R0.reuse ;  /* 0x00000005a4c67c23 */ /* 0x100fe20008010800 */
[----:B------:R-:W-:Y:S01]  /*8990*/  FMNMX.FTZ R3, R184, R3, !PT ;  /* 0x00000003b8037209 */ /* 0x000fe20007810000 */
[----:B------:R-:W-:Y:S01]  /*89a0*/  FFMA.FTZ R153, R157, UR5, -R0 ;  /* 0x000000059d997c23 */ /* 0x000fe20008010800 */
[----:B------:R-:W-:Y:S01]  /*89b0*/  ISETP.GT.AND P2, PT, R2, 0x38, PT ;  /* 0x000000380200780c */ /* 0x000fe20003f44270 */
[----:B------:R-:W-:Y:S01]  /*89c0*/  MUFU.EX2 R208, R208 ;  /* 0x000000d000d07308 */ /* 0x000fe20000000800 */
[----:B------:R-:W-:-:S02]  /*89d0*/  FSEL R163, R163, -INF , P3 ;  /* 0xff800000a3a37808 */ /* 0x000fc40001800000 */
[----:B------:R-:W-:Y:S02]  /*89e0*/  FMNMX.FTZ R188, R162, R3, !PT ;  /* 0x00000003a2bc7209 */ /* 0x000fe40007810000 */
[----:B------:R-:W-:Y:S02]  /*89f0*/  ISETP.GT.AND P3, PT, R2, 0x39, PT ;  /* 0x000000390200780c */ /* 0x000fe40003f64270 */
[----:B0-----:R-:W-:Y:S01]  /*8a00*/  FSEL R185, R166, -INF , P2 ;  /* 0xff800000a6b97808 */ /* 0x001fe20001000000 */
[----:B------:R-:W-:Y:S01]  /*8a10*/  FFMA.FTZ R166, R189, UR5, -R0 ;  /* 0x00000005bda67c23 */ /* 0x000fe20008010800 */
[----:B------:R-:W-:Y:S01]  /*8a20*/  FMNMX.FTZ R188, R163, R188, !PT ;  /* 0x000000bca3bc7209 */ /* 0x000fe20007810000 */
[----:B------:R-:W-:Y:S01]  /*8a30*/  MUFU.EX2 R210, R210 ;  /* 0x000000d200d27308 */ /* 0x000fe20000000800 */
[----:B------:R-:W-:Y:S02]  /*8a40*/  FSEL R167, R167, -INF , P3 ;  /* 0xff800000a7a77808 */ /* 0x000fe40001800000 */
[----:B------:R-:W-:-:S02]  /*8a50*/  ISETP.GT.AND P2, PT, R2, 0x40, PT ;  /* 0x000000400200780c */ /* 0x000fc40003f44270 */
[----:B------:R-:W-:Y:S02]  /*8a60*/  FMNMX.FTZ R188, R185, R188, !PT ;  /* 0x000000bcb9bc7209 */ /* 0x000fe40007810000 */
[----:B------:R-:W-:Y:S01]  /*8a70*/  ISETP.GT.AND P3, PT, R2, 0x41, PT ;  /* 0x000000410200780c */ /* 0x000fe20003f64270 */
[----:B------:R-:W-:Y:S01]  /*8a80*/  MUFU.EX2 R166, R166 ;  /* 0x000000a600a67308 */ /* 0x000fe20000000800 */
[----:B------:R-:W-:Y:S02]  /*8a90*/  FSEL R154, R154, -INF , P2 ;  /* 0xff8000009a9a7808 */ /* 0x000fe40001000000 */
[----:B------:R-:W-:Y:S02]  /*8aa0*/  FMNMX.FTZ R3, R167, R188, !PT ;  /* 0x000000bca7037209 */ /* 0x000fe40007810000 */
[----:B------:R-:W-:Y:S02]  /*8ab0*/  ISETP.GT.AND P2, PT, R2, 0x48, PT ;  /* 0x000000480200780c */ /* 0x000fe40003f44270 */
[----:B------:R-:W-:Y:S01]  /*8ac0*/  FSEL R188, R155, -INF , P3 ;  /* 0xff8000009bbc7808 */ /* 0x000fe20001800000 */
[----:B------:R-:W-:Y:S01]  /*8ad0*/  FFMA.FTZ R155, R165, UR5, -R0 ;  /* 0x00000005a59b7c23 */ /* 0x000fe20008010800 */
[----:B------:R-:W-:Y:S01]  /*8ae0*/  FMNMX.FTZ R3, R154, R3, !PT ;  /* 0x000000039a037209 */ /* 0x000fe20007810000 */
[----:B------:R-:W-:Y:S01]  /*8af0*/  MUFU.EX2 R204, R204 ;  /* 0x000000cc00cc7308 */ /* 0x000fe20000000800 */
[----:B------:R-:W-:-:S02]  /*8b00*/  ISETP.GT.AND P3, PT, R2, 0x49, PT ;  /* 0x000000490200780c */ /* 0x000fc40003f64270 */
[----:B------:R-:W-:Y:S01]  /*8b10*/  FSEL R189, R158, -INF , P2 ;  /* 0xff8000009ebd7808 */ /* 0x000fe20001000000 */
[--C-:B------:R-:W-:Y:S01]  /*8b20*/  FFMA.FTZ R158, R161, UR5, -R0.reuse ;  /* 0x00000005a19e7c23 */ /* 0x100fe20008010800 */
[----:B------:R-:W-:Y:S02]  /*8b30*/  FMNMX.FTZ R2, R188, R3, !PT ;  /* 0x00000003bc027209 */ /* 0x000fe40007810000 */
[----:B------:R-:W-:Y:S01]  /*8b40*/  FSEL R193, R159, -INF , P3 ;  /* 0xff8000009fc17808 */ /* 0x000fe20001800000 */
[----:B------:R-:W-:Y:S01]  /*8b50*/  FFMA.FTZ R159, R173, UR5, -R0 ;  /* 0x00000005ad9f7c23 */ /* 0x000fe20008010800 */
[----:B------:R-:W-:Y:S01]  /*8b60*/  FMNMX.FTZ R2, R189, R2, !PT ;  /* 0x00000002bd027209 */ /* 0x000fe20007810000 */
[----:B------:R-:W-:Y:S01]  /*8b70*/  MUFU.EX2 R177, R177 ;  /* 0x000000b100b17308 */ /* 0x000fe20000000800 */
[----:B------:R-:W-:Y:S02]  /*8b80*/  FSEL R165, R4, RZ, P1 ;  /* 0x000000ff04a57208 */ /* 0x000fe40000800000 */
[----:B------:R-:W-:-:S03]  /*8b90*/  FMNMX.FTZ R2, R193, R2, !PT ;  /* 0x00000002c1027209 */ /* 0x000fc60007810000 */
[----:B------:R-:W-:Y:S02]  /*8ba0*/  FADD.FTZ R165, -R165, R228 ;  /* 0x000000e4a5a57221 */ /* 0x000fe40000010100 */
[----:B------:R-:W0:Y:S01]  /*8bb0*/  SHFL.BFLY PT, R3, R2, 0x2, 0x1f ;  /* 0x0c401f0002037f89 */ /* 0x000e2200000e0000 */
[----:B------:R-:W-:Y:S01]  /*8bc0*/  MUFU.EX2 R206, R206 ;  /* 0x000000ce00ce7308 */ /* 0x000fe20000000800 */
[----:B------:R-:W-:-:S07]  /*8bd0*/  FMUL.FTZ R0, R165, UR5 ;  /* 0x00000005a5007c20 */ /* 0x000fce0008410000 */
[----:B------:R-:W1:Y:S08]  /*8be0*/  MUFU.EX2 R0, R0 ;  /* 0x0000000000007308 */ /* 0x000e700000000800 */
[----:B------:R-:W-:Y:S01]  /*8bf0*/  MUFU.EX2 R176, R176 ;  /* 0x000000b000b07308 */ /* 0x000fe20000000800 */
[----:B0-----:R-:W-:-:S07]  /*8c00*/  FMNMX.FTZ R169, R2, R3, !PT ;  /* 0x0000000302a97209 */ /* 0x001fce0007810000 */
[----:B------:R-:W-:Y:S01]  /*8c10*/  MUFU.EX2 R200, R200 ;  /* 0x000000c800c87308 */ /* 0x000fe20000000800 */
[----:B-1----:R-:W-:Y:S01]  /*8c20*/  FFMA.FTZ R18, R0, R18, R208 ;  /* 0x0000001200127223 */ /* 0x002fe200000100d0 */
[----:B------:R-:W0:Y:S06]  /*8c30*/  SHFL.BFLY PT, R2, R169, 0x1, 0x1f ;  /* 0x0c201f00a9027f89 */ /* 0x000e2c00000e0000 */
[----:B------:R-:W-:Y:S08]  /*8c40*/  MUFU.EX2 R168, R168 ;  /* 0x000000a800a87308 */ /* 0x000ff00000000800 */
[----:B------:R-:W-:Y:S08]  /*8c50*/  MUFU.EX2 R202, R202 ;  /* 0x000000ca00ca7308 */ /* 0x000ff00000000800 */
[----:B------:R-:W-:Y:S01]  /*8c60*/  MUFU.EX2 R159, R159 ;  /* 0x0000009f009f7308 */ /* 0x000fe20000000800 */
[----:B0-----:R-:W-:-:S04]  /*8c70*/  FMNMX.FTZ R3, R169, R2, !PT ;  /* 0x00000002a9037209 */ /* 0x001fc80007810000 */
[C---:B------:R-:W-:Y:S01]  /*8c80*/  FSETP.NEU.FTZ.AND P2, PT, R3.reuse, -INF , PT ;  /* 0xff8000000300780b */ /* 0x040fe20003f5d000 */
[C---:B------:R-:W-:Y:S02]  /*8c90*/  FMUL.FTZ R156, R3.reuse, UR5 ;  /* 0x00000005039c7c20 */ /* 0x040fe40008410000 */
[----:B------:R-:W-:Y:S01]  /*8ca0*/  MUFU.EX2 R196, R196 ;  /* 0x000000c400c47308 */ /* 0x000fe20000000800 */
[----:B------:R-:W-:Y:S02]  /*8cb0*/  FSEL R2, R3, RZ, P2 ;  /* 0x000000ff03027208 */ /* 0x000fe40001000000 */
[----:B------:R-:W-:-:S03]  /*8cc0*/  FSEL R156, R156, RZ, P2 ;  /* 0x000000ff9c9c7208 */ /* 0x000fc60001000000 */
[----:B------:R-:W-:Y:S01]  /*8cd0*/  FADD.FTZ R2, -R2, R21 ;  /* 0x0000001502027221 */ /* 0x000fe20000010100 */
[----:B------:R-:W-:Y:S01]  /*8ce0*/  FADD.FTZ R21, R175, R18 ;  /* 0x00000012af157221 */ /* 0x000fe20000010000 */
[--C-:B------:R-:W-:Y:S01]  /*8cf0*/  FFMA.FTZ R209, R186, UR5, -R156.reuse ;  /* 0x00000005bad17c23 */ /* 0x100fe2000801089c */
[--C-:B------:R-:W-:Y:S01]  /*8d00*/  FFMA.FTZ R164, R187, UR5, -R156.reuse ;  /* 0x00000005bba47c23 */ /* 0x100fe2000801089c */
[----:B------:R-:W-:Y:S01]  /*8d10*/  FMUL.FTZ R2, R2, UR5 ;  /* 0x0000000502027c20 */ /* 0x000fe20008410000 */
[--C-:B------:R-:W-:Y:S01]  /*8d20*/  FFMA.FTZ R211, R190, UR5, -R156.reuse ;  /* 0x00000005bed37c23 */ /* 0x100fe2000801089c */
[--C-:B------:R-:W-:Y:S01]  /*8d30*/  FFMA.FTZ R161, R191, UR5, -R156.reuse ;  /* 0x00000005bfa17c23 */ /* 0x100fe2000801089c */
[--C-:B------:R-:W-:Y:S01]  /*8d40*/  FFMA.FTZ R205, R178, UR5, -R156.reuse ;  /* 0x00000005b2cd7c23 */ /* 0x100fe2000801089c */
[----:B------:R-:W-:Y:S01]  /*8d50*/  MUFU.EX2 R209, R209 ;  /* 0x000000d100d17308 */ /* 0x000fe20000000800 */
[--C-:B------:R-:W-:Y:S01]  /*8d60*/  FFMA.FTZ R160, R179, UR5, -R156.reuse ;  /* 0x00000005b3a07c23 */ /* 0x100fe2000801089c */
[--C-:B------:R-:W-:Y:S01]  /*8d70*/  FFMA.FTZ R207, R182, UR5, -R156.reuse ;  /* 0x00000005b6cf7c23 */ /* 0x100fe2000801089c */
[--C-:B------:R-:W-:Y:S01]  /*8d80*/  FFMA.FTZ R157, R183, UR5, -R156.reuse ;  /* 0x00000005b79d7c23 */ /* 0x100fe2000801089c */
[----:B------:R-:W-:Y:S01]  /*8d90*/  FADD.FTZ R21, R210, R21 ;  /* 0x00000015d2157221 */ /* 0x000fe20000010000 */
[--C-:B------:R-:W-:Y:S01]  /*8da0*/  FFMA.FTZ R201, R170, UR5, -R156.reuse ;  /* 0x00000005aac97c23 */ /* 0x100fe2000801089c */
[--C-:B------:R-:W-:Y:S01]  /*8db0*/  FFMA.FTZ R169, R171, UR5, -R156.reuse ;  /* 0x00000005aba97c23 */ /* 0x100fe2000801089c */
[--C-:B------:R-:W-:Y:S01]  /*8dc0*/  FFMA.FTZ R197, R162, UR5, -R156.reuse ;  /* 0x00000005a2c57c23 */ /* 0x100fe2000801089c */
        /* <DEDUP_REMOVED lines=10> */
[----:B------:R-:W-:-:S03]  /*8e70*/  FFMA.FTZ R162, R167, UR5, -R156 ;  /* 0x00000005a7a27c23 */ /* 0x000fc6000801089c */
[----:B------:R-:W-:-:S03]  /*8e80*/  FADD.FTZ R21, R206, R21 ;  /* 0x00000015ce157221 */ /* 0x000fc60000010000 */
[----:B------:R-:W2:Y:S01]  /*8e90*/  MUFU.EX2 R211, R211 ;  /* 0x000000d300d37308 */ /* 0x000ea20000000800 */
[----:B0-----:R-:W-:-:S07]  /*8ea0*/  FFMA.FTZ R5, R2, R5, R209 ;  /* 0x0000000502057223 */ /* 0x001fce00000100d1 */
        /* <DEDUP_REMOVED lines=10> */
[----:B------:R-:W-:Y:S01]  /*8f50*/  FADD.FTZ R5, R176, R21 ;  /* 0x00000015b0057221 */ /* 0x000fe20000010000 */
[--C-:B------:R-:W-:Y:S01]  /*8f60*/  FFMA.FTZ R21, R154, UR5, -R156.reuse ;  /* 0x000000059a157c23 */ /* 0x100fe2000801089c */
[--C-:B------:R-:W-:Y:S01]  /*8f70*/  FFMA.FTZ R154, R188, UR5, -R156.reuse ;  /* 0x00000005bc9a7c23 */ /* 0x100fe2000801089c */
[----:B------:R-:W-:Y:S01]  /*8f80*/  FFMA.FTZ R156, R193, UR5, -R156 ;  /* 0x00000005c19c7c23 */ /* 0x000fe2000801089c */
[----:B------:R-:W-:Y:S02]  /*8f90*/  FADD.FTZ R5, R200, R5 ;  /* 0x00000005c8057221 */ /* 0x000fe40000010000 */
[----:B------:R-:W2:Y:S01]  /*8fa0*/  MUFU.EX2 R201, R201 ;  /* 0x000000c900c97308 */ /* 0x000ea20000000800 */
[----:B0-----:R-:W-:Y:S01]  /*8fb0*/  FADD.FTZ R18, R207, R18 ;  /* 0x00000012cf127221 */ /* 0x001fe20000010000 */
[----:B------:R-:W-:-:S04]  /*8fc0*/  FADD.FTZ R5, R168, R5 ;  /* 0x00000005a8057221 */ /* 0x000fc80000010000 */
[----:B------:R-:W-:Y:S02]  /*8fd0*/  FADD.FTZ R170, R202, R5 ;  /* 0x00000005caaa7221 */ /* 0x000fe40000010000 */
[----:B------:R-:W0:Y:S01]  /*8fe0*/  MUFU.EX2 R169, R169 ;  /* 0x000000a900a97308 */ /* 0x000e220000000800 */
[----:B-1----:R-:W-:Y:S01]  /*8ff0*/  FADD.FTZ R18, R157, R18 ;  /* 0x000000129d127221 */ /* 0x002fe20000010000 */
[----:B------:R-:W-:-:S04]  /*9000*/  FADD.FTZ R5, R159, R170 ;  /* 0x000000aa9f057221 */ /* 0x000fc80000010000 */
[----:B------:R-:W-:Y:S02]  /*9010*/  FADD.FTZ R5, R196, R5 ;  /* 0x00000005c4057221 */ /* 0x000fe40000010000 */
        /* <DEDUP_REMOVED lines=38> */
.L_x_2220:
[----:B------:R-:W0:Y:S01]  /*9280*/  S2UR UR7, SR_CgaCtaId ;  /* 0x00000000000779c3 */ /* 0x000e220000008800 */
[----:B------:R-:W-:Y:S01]  /*9290*/  R2UR UR6, R20 ;  /* 0x00000000140672ca */ /* 0x000fe200000e0000 */
[----:B------:R-:W-:Y:S01]  /*92a0*/  UIADD3 UR4, UR4, 0x38860, URZ ;  /* 0x0003886004047890 */ /* 0x000fe2000fffe03f */
[----:B------:R-:W-:Y:S01]  /*92b0*/  F2FP.BF16.F32.PACK_AB R193, R154, R21 ;  /* 0x000000159ac1723e */ /* 0x000fe200000010ff */
[----:B------:R-:W-:Y:S01]  /*92c0*/  UMOV UR37, UR36 ;  /* 0x0000002400257c82 */ /* 0x000fe20008000000 */
[----:B------:R-:W-:Y:S01]  /*92d0*/  F2FP.BF16.F32.PACK_AB R208, R175, R208 ;  /* 0x000000d0afd0723e */ /* 0x000fe200000010ff */
[----:B------:R-:W-:Y:S01]  /*92e0*/  IMAD.MOV.U32 R21, RZ, RZ, R3 ;  /* 0x000000ffff157224 */ /* 0x000fe200078e0003 */
[----:B------:R-:W-:Y:S01]  /*92f0*/  F2FP.BF16.F32.PACK_AB R209, R164, R209 ;  /* 0x000000d1a4d1723e */ /* 0x000fe200000010ff */
[----:B------:R-:W-:Y:S01]  /*9300*/  IMAD.MOV.U32 R228, RZ, RZ, R4 ;  /* 0x000000ffffe47224 */ /* 0x000fe200078e0004 */
[----:B------:R-:W-:Y:S02]  /*9310*/  F2FP.BF16.F32.PACK_AB R210, R166, R210 ;  /* 0x000000d2a6d2723e */ /* 0x000fe400000010ff */
[----:B------:R-:W-:-:S02]  /*9320*/  F2FP.BF16.F32.PACK_AB R211, R161, R211 ;  /* 0x000000d3a1d3723e */ /* 0x000fc400000010ff */
[----:B------:R-:W-:Y:S01]  /*9330*/  F2FP.BF16.F32.PACK_AB R204, R177, R204 ;  /* 0x000000ccb1cc723e */ /* 0x000fe200000010ff */
[----:B------:R-:W-:Y:S01]  /*9340*/  UISETP.GT.AND UP0, UPT, UR60, UR6, UPT ;  /* 0x000000063c00728c */ /* 0x000fe2000bf04270 */
[----:B------:R-:W-:Y:S01]  /*9350*/  F2FP.BF16.F32.PACK_AB R205, R160, R205 ;  /* 0x000000cda0cd723e */ /* 0x000fe200000010ff */
[----:B------:R-:W-:Y:S01]  /*9360*/  UIADD3 UR60, UR60, -0x1, URZ ;  /* 0xffffffff3c3c7890 */ /* 0x000fe2000fffe03f */
[----:B------:R-:W-:Y:S02]  /*9370*/  F2FP.BF16.F32.PACK_AB R206, R176, R206 ;  /* 0x000000ceb0ce723e */ /* 0x000fe400000010ff */
[----:B------:R-:W-:Y:S02]  /*9380*/  F2FP.BF16.F32.PACK_AB R207, R157, R207 ;  /* 0x000000cf9dcf723e */ /* 0x000fe400000010ff */
[----:B------:R-:W-:Y:S02]  /*9390*/  PLOP3.LUT P1, PT, PT, PT, UP0, 0x80, 0x0 ;  /* 0x000000000000781c */ /* 0x000fe40003f2f008 */
[----:B------:R-:W-:Y:S01]  /*93a0*/  F2FP.BF16.F32.PACK_AB R200, R168, R200 ;  /* 0x000000c8a8c8723e */ /* 0x000fe200000010ff */
[----:B0-----:R-:W-:Y:S01]  /*93b0*/  UPRMT UR4, UR7, 0x654, UR4 ;  /* 0x0000065407047896 */ /* 0x001fe20008000004 */
[----:B------:R-:W-:-:S02]  /*93c0*/  F2FP.BF16.F32.PACK_AB R201, R169, R201 ;  /* 0x000000c9a9c9723e */ /* 0x000fc400000010ff */
[----:B------:R-:W-:Y:S02]  /*93d0*/  F2FP.BF16.F32.PACK_AB R202, R159, R202 ;  /* 0x000000ca9fca723e */ /* 0x000fe400000010ff */
[----:B------:R-:W-:Y:S02]  /*93e0*/  F2FP.BF16.F32.PACK_AB R203, R165, R203 ;  /* 0x000000cba5cb723e */ /* 0x000fe400000010ff */
[----:B------:R-:W-:Y:S02]  /*93f0*/  F2FP.BF16.F32.PACK_AB R196, R158, R196 ;  /* 0x000000c49ec4723e */ /* 0x000fe400000010ff */
[----:B------:R-:W-:Y:S01]  /*9400*/  SYNCS.ARRIVE.TRANS64.RED.A1T0 RZ, [UR4], RZ ;  /* 0x000000ffffff79a7 */ /* 0x000fe20008100404 */
[----:B------:R-:W-:Y:S02]  /*9410*/  R2UR UR4, R17 ;  /* 0x00000000110472ca */ /* 0x000fe400000e0000 */
[----:B------:R-:W-:Y:S02]  /*9420*/  F2FP.BF16.F32.PACK_AB R197, R163, R197 ;  /* 0x000000c5a3c5723e */ /* 0x000fe400000010ff */
[----:B------:R-:W-:-:S02]  /*9430*/  F2FP.BF16.F32.PACK_AB R198, R155, R198 ;  /* 0x000000c69bc6723e */ /* 0x000fc400000010ff */
[----:B------:R-:W-:Y:S02]  /*9440*/  F2FP.BF16.F32.PACK_AB R199, R162, R199 ;  /* 0x000000c7a2c7723e */ /* 0x000fe400000010ff */
[----:B------:R-:W-:Y:S02]  /*9450*/  F2FP.BF16.F32.PACK_AB R192, R152, R192 ;  /* 0x000000c098c0723e */ /* 0x000fe400000010ff */
[----:B------:R-:W-:Y:S02]  /*9460*/  F2FP.BF16.F32.PACK_AB R194, R153, R194 ;  /* 0x000000c299c2723e */ /* 0x000fe400000010ff */
[----:B------:R-:W-:Y:S01]  /*9470*/  F2FP.BF16.F32.PACK_AB R195, R156, R195 ;  /* 0x000000c39cc3723e */ /* 0x000fe200000010ff */
[----:B------:R-:W-:Y:S01]  /*9480*/  IMAD.U32 R229, RZ, RZ, UR4 ;  /* 0x00000004ffe57e24 */ /* 0x000fe2000f8e00ff */
[----:B------:R-:W-:Y:S06]  /*9490*/  @P1 BRA `(.L_x_2221) ;  /* 0xffffffc000941947 */ /* 0x000fec000383ffff */
.L_x_2210:
[----:B------:R-:W-:-:S13]  /*94a0*/  ISETP.LE.AND P1, PT, RZ, UR60, PT ;  /* 0x0000003cff007c0c */ /* 0x000fda000bf23270 */
[----:B------:R-:W-:Y:S05]  /*94b0*/  @!P1 BRA `(.L_x_2222) ;  /* 0x0000003800b89947 */ /* 0x000fea0003800000 */
[----:B------:R-:W-:Y:S01]  /*94c0*/  R2UR UR61, R17 ;  /* 0x00000000113d72ca */ /* 0x000fe200000e0000 */
[----:B------:R-:W-:Y:S01]  /*94d0*/  IMAD.MOV.U32 R20, RZ, RZ, R3 ;  /* 0x000000ffff147224 */ /* 0x000fe200078e0003 */
[----:B------:R-:W-:Y:S01]  /*94e0*/  UMOV UR37, UR36 ;  /* 0x0000002400257c82 */ /* 0x000fe20008000000 */
[----:B------:R-:W-:-:S12]  /*94f0*/  IMAD.MOV.U32 R21, RZ, RZ, R4 ;  /* 0x000000ffff157224 */ /* 0x000fd800078e0004 */
.L_x_2233:
[----:B------:R-:W-:-:S04]  /*9500*/  UIADD3 UR36, UR37, 0x1, URZ ;  /* 0x0000000125247890 */ /* 0x000fc8000fffe03f */
[----:B------:R-:W-:-:S04]  /*9510*/  UISETP.NE.AND UP0, UPT, UR36, 0x2, UPT ;  /* 0x000000022400788c */ /* 0x000fc8000bf05270 */
[----:B------:R-:W-:Y:S02]  /*9520*/  USEL UR4, URZ, 0x1, UP0 ;  /* 0x000000013f047887 */ /* 0x000fe40008000000 */
[----:B------:R-:W-:Y:S02]  /*9530*/  USEL UR36, UR36, URZ, UP0 ;  /* 0x0000003f24247287 */ /* 0x000fe40008000000 */
[----:B------:R-:W-:-:S06]  /*9540*/  ULOP3.LUT UR4, UR61, UR4, URZ, 0x3c, !UPT ;  /* 0x000000043d047292 */ /* 0x000fcc000f8e3c3f */
[----:B------:R-:W-:Y:S01]  /*9550*/  IMAD.U32 R17, RZ, RZ, UR4 ;  /* 0x00000004ff117e24 */ /* 0x000fe2000f8e00ff */
[----:B------:R-:W-:Y:S06]  /*9560*/  @!P0 BRA `(.L_x_2223) ;  /* 0x0000000000048947 */ /* 0x000fec0003800000 */
[----:B------:R-:W-:Y:S01]  /*9570*/  BPT.TRAP 0x1 ;  /* 0x000000040000795c */ /* 0x000fe20000300000 */
.L_x_2223:
[----:B------:R-:W-:Y:S02]  /*9580*/  R2UR UR4, R16 ;  /* 0x00000000100472ca */ /* 0x000fe400000e0000 */
[----:B------:R-:W-:-:S11]  /*9590*/  R2UR UR5, R17 ;  /* 0x00000000110572ca */ /* 0x000fd600000e0000 */
[----:B------:R-:W-:Y:S02]  /*95a0*/  ULEA UR4, UR36, UR4, 0x3 ;  /* 0x0000000424047291 */ /* 0x000fe4000f8e183f */
[----:B------:R-:W-:-:S05]  /*95b0*/  IMAD.U32 R3, RZ, RZ, UR5 ;  /* 0x00000005ff037e24 */ /* 0x000fca000f8e00ff */
[----:B------:R-:W-:-:S04]  /*95c0*/  SHF.L.U32 R3, R3, 0x1f, RZ ;  /* 0x0000001f03037819 */ /* 0x000fc800000006ff */
[----:B------:R0:W1:Y:S01]  /*95d0*/  SYNCS.PHASECHK.TRANS64.TRYWAIT P1, [UR4+0x38830], R3 ;  /* 0x03883003ff0075a7 */ /* 0x0000620008020144 */
[----:B------:R-:W-:Y:S05]  /*95e0*/  @!P0 BRA `(.L_x_2224) ;  /* 0x0000000000048947 */ /* 0x000fea0003800000 */
[----:B------:R-:W-:Y:S01]  /*95f0*/  BPT.TRAP 0x1 ;  /* 0x000000040000795c */ /* 0x000fe20000300000 */
.L_x_2224:
[----:B-1----:R-:W-:Y:S05]  /*9600*/  @P1 BRA `(.L_x_2225) ;  /* 0x0000000000081947 */ /* 0x002fea0003800000 */
[----:B------:R-:W1:Y:S02]  /*9610*/  SYNCS.PHASECHK.TRANS64.TRYWAIT P1, [UR4+0x38830], R3 ;  /* 0x03883003ff0075a7 */ /* 0x000e640008020144 */
[----:B-1----:R-:W-:Y:S05]  /*9620*/  @!P1 BRA `(.L_x_2226) ;  /* 0x000000bc00f09947 */ /* 0x002fea0003800000 */
.L_x_2225:
        /* <DEDUP_REMOVED lines=618> */
[----:B------:R-:W-:-:S03]  /*bcd0*/  UIADD3 UR6, UR4, 0x886, URZ ;  /* 0x0000088604067890 */ /* 0x000fc6000fffe03f */
        /* <DEDUP_REMOVED lines=37> */
.L_x_2227:
[----:B------:R-:W-:Y:S01]  /*bf30*/  R2UR UR4, R16 ;  /* 0x00000000100472ca */ /* 0x000fe200000e0000 */
[----:B------:R-:W-:-:S05]  /*bf40*/  IMAD.U32 R0, RZ, RZ, UR61 ;  /* 0x0000003dff007e24 */ /* 0x000fca000f8e00ff */
[----:B------:R-:W-:-:S07]  /*bf50*/  SHF.L.U32 R0, R0, 0x1f, RZ ;  /* 0x0000001f00007819 */ /* 0x000fce00000006ff */
[----:B------:R-:W-:-:S09]  /*bf60*/  ULEA UR4, UR37, UR4, 0x3 ;  /* 0x0000000425047291 */ /* 0x000fd2000f8e183f */
[----:B------:R2:W3:Y:S01]  /*bf70*/  SYNCS.PHASECHK.TRANS64.TRYWAIT P1, [UR4+0x38850], R0 ;  /* 0x03885000ff0075a7 */ /* 0x0004e20008020144 */
[----:B------:R-:W-:Y:S05]  /*bf80*/  @!P0 BRA `(.L_x_2228) ;  /* 0x0000000000048947 */ /* 0x000fea0003800000 */
[----:B------:R-:W-:Y:S01]  /*bf90*/  BPT.TRAP 0x1 ;  /* 0x000000040000795c */ /* 0x000fe20000300000 */
.L_x_2228:
[----:B---3--:R-:W-:Y:S05]  /*bfa0*/  @P1 BRA `(.L_x_2229) ;  /* 0x0000000000081947 */ /* 0x008fea0003800000 */
[----:B------:R-:W3:Y:S02]  /*bfb0*/  SYNCS.PHASECHK.TRANS64.TRYWAIT P1, [UR4+0x38850], R0 ;  /* 0x03885000ff0075a7 */ /* 0x000ee40008020144 */
[----:B---3--:R-:W-:Y:S05]  /*bfc0*/  @!P1 BRA `(.L_x_2230) ;  /* 0x0000009400a09947 */ /* 0x008fea0003800000 */
.L_x_2229:
        /* <DEDUP_REMOVED lines=37> */
.L_x_2231:
[----:B---3--:R-:W-:Y:S01]  /*c220*/  FMNMX.FTZ R2, R186, R20, !PT ;  /* 0x00000014ba027209 */ /* 0x008fe20007810000 */
[----:B------:R-:W-:Y:S01]  /*c230*/  ULDC UR5, c[0x0][0x988] ;  /* 0x0002620000057ab9 */ /* 0x000fe20000000800 */
[----:B--2---:R-:W-:Y:S01]  /*c240*/  FMNMX.FTZ R0, R184, R21, !PT ;  /* 0x00000015b8007209 */ /* 0x004fe20007810000 */
[----:B------:R-:W2:Y:S01]  /*c250*/  S2UR UR7, SR_CgaCtaId ;  /* 0x00000000000779c3 */ /* 0x000ea20000008800 */
[----:B------:R-:W-:Y:S02]  /*c260*/  FMNMX.FTZ R23, R187, R2, !PT ;  /* 0x00000002bb177209 */ /* 0x000fe40007810000 */
[----:B01----:R-:W-:Y:S02]  /*c270*/  FMNMX.FTZ R3, R185, R0, !PT ;  /* 0x00000000b9037209 */ /* 0x003fe40007810000 */
        /* <DEDUP_REMOVED lines=36> */
[----:B------:R-:W-:Y:S01]  /*c4c0*/  R2UR UR6, R16 ;  /* 0x00000000100672ca */ /* 0x000fe200000e0000 */
[----:B------:R-:W0:Y:S04]  /*c4d0*/  SHFL.BFLY PT, R193, R2, 0x2, 0x1f ;  /* 0x0c401f0002c17f89 */ /* 0x000e2800000e0000 */
[----:B------:R-:W1:Y:S08]  /*c4e0*/  SHFL.BFLY PT, R3, R0, 0x2, 0x1f ;  /* 0x0c401f0000037f89 */ /* 0x000e7000000e0000 */
[----:B------:R-:W-:-:S04]  /*c4f0*/  ULEA UR6, UR36, UR6, 0x3 ;  /* 0x0000000624067291 */ /* 0x000fc8000f8e183f */
[----:B------:R-:W-:-:S04]  /*c500*/  UIADD3 UR6, UR6, 0x38840, URZ ;  /* 0x0003884006067890 */ /* 0x000fc8000fffe03f */
[----:B--2---:R-:W-:Y:S01]  /*c510*/  UPRMT UR6, UR7, 0x654, UR6 ;  /* 0x0000065407067896 */ /* 0x004fe20008000006 */
[----:B0-----:R-:W-:Y:S02]  /*c520*/  FMNMX.FTZ R193, R2, R193, !PT ;  /* 0x000000c102c17209 */ /* 0x001fe40007810000 */
[----:B-1----:R-:W-:-:S03]  /*c530*/  FMNMX.FTZ R23, R0, R3, !PT ;  /* 0x0000000300177209 */ /* 0x002fc60007810000 */
[----:B------:R-:W0:Y:S03]  /*c540*/  SHFL.BFLY PT, R192, R193, 0x1, 0x1f ;  /* 0x0c201f00c1c07f89 */ /* 0x000e2600000e0000 */
[----:B------:R-:W-:Y:S01]  /*c550*/  SYNCS.ARRIVE.TRANS64.RED.A1T0 RZ, [UR6], RZ ;  /* 0x000000ffffff79a7 */ /* 0x000fe20008100406 */
[----:B------:R-:W1:Y:S01]  /*c560*/  SHFL.BFLY PT, R4, R23, 0x1, 0x1f ;  /* 0x0c201f0017047f89 */ /* 0x000e6200000e0000 */
[----:B0-----:R-:W-:Y:S02]  /*c570*/  FMNMX.FTZ R3, R193, R192, !PT ;  /* 0x000000c0c1037209 */ /* 0x001fe40007810000 */
[----:B-1----:R-:W-:-:S03]  /*c580*/  FMNMX.FTZ R4, R23, R4, !PT ;  /* 0x0000000417047209 */ /* 0x002fc60007810000 */
[----:B------:R-:W-:-:S04]  /*c590*/  FADD.FTZ R20, -R3, R20 ;  /* 0x0000001403147221 */ /* 0x000fc80000010100 */
[----:B------:R-:W-:Y:S01]  /*c5a0*/  FMUL.FTZ R2, R20, UR5 ;  /* 0x0000000514027c20 */ /* 0x000fe20008410000 */
[C---:B------:R-:W-:Y:S01]  /*c5b0*/  FMUL.FTZ R20, R4.reuse, UR5 ;  /* 0x0000000504147c20 */ /* 0x040fe20008410000 */
[----:B------:R-:W-:-:S03]  /*c5c0*/  FADD.FTZ R21, -R4, R21 ;  /* 0x0000001504157221 */ /* 0x000fc60000010100 */
[--C-:B------:R-:W-:Y:S01]  /*c5d0*/  FFMA.FTZ R192, R152, UR5, -R20.reuse ;  /* 0x0000000598c07c23 */ /* 0x100fe20008010814 */
[----:B------:R-:W-:Y:S01]  /*c5e0*/  FMUL.FTZ R152, R3, UR5 ;  /* 0x0000000503987c20 */ /* 0x000fe20008410000 */
[--C-:B------:R-:W-:Y:S01]  /*c5f0*/  FFMA.FTZ R208, R184, UR5, -R20.reuse ;  /* 0x00000005b8d07c23 */ /* 0x100fe20008010814 */
[----:B------:R-:W-:Y:S01]  /*c600*/  FMUL.FTZ R21, R21, UR5 ;  /* 0x0000000515157c20 */ /* 0x000fe20008410000 */
[----:B------:R-:W-:Y:S01]  /*c610*/  FFMA.FTZ R185, R185, UR5, -R20 ;  /* 0x00000005b9b97c23 */ /* 0x000fe20008010814 */
[----:B------:R-:W-:Y:S01]  /*c620*/  FFMA.FTZ R209, R186, UR5, -R152 ;  /* 0x00000005bad17c23 */ /* 0x000fe20008010898 */
[----:B------:R-:W-:Y:S01]  /*c630*/  FFMA.FTZ R206, R180, UR5, -R20 ;  /* 0x00000005b4ce7c23 */ /* 0x000fe20008010814 */
[----:B------:R-:W-:Y:S01]  /*c640*/  FFMA.FTZ R180, R187, UR5, -R152 ;  /* 0x00000005bbb47c23 */ /* 0x000fe20008010898 */
[----:B------:R0:W-:Y:S01]  /*c650*/  MUFU.EX2 R0, R21 ;  /* 0x0000001500007308 */ /* 0x0001e20000000800 */
[----:B------:R-:W-:Y:S01]  /*c660*/  FFMA.FTZ R210, R188, UR5, -R20 ;  /* 0x00000005bcd27c23 */ /* 0x000fe20008010814 */
[----:B------:R-:W-:Y:S01]  /*c670*/  FFMA.FTZ R211, R190, UR5, -R152 ;  /* 0x00000005bed37c23 */ /* 0x000fe20008010898 */
[--C-:B------:R-:W-:Y:S01]  /*c680*/  FFMA.FTZ R200, R168, UR5, -R20.reuse ;  /* 0x00000005a8c87c23 */ /* 0x100fe20008010814 */
[--C-:B------:R-:W-:Y:S01]  /*c690*/  FFMA.FTZ R184, R189, UR5, -R20.reuse ;  /* 0x00000005bdb87c23 */ /* 0x100fe20008010814 */
[----:B------:R-:W-:Y:S01]  /*c6a0*/  FFMA.FTZ R168, R173, UR5, -R20 ;  /* 0x00000005ada87c23 */ /* 0x000fe20008010814 */
[----:B------:R-:W-:Y:S01]  /*c6b0*/  FFMA.FTZ R173, R191, UR5, -R152 ;  /* 0x00000005bfad7c23 */ /* 0x000fe20008010898 */
[----:B------:R-:W-:Y:S01]  /*c6c0*/  FFMA.FTZ R204, R176, UR5, -R20 ;  /* 0x00000005b0cc7c23 */ /* 0x000fe20008010814 */
[----:B------:R-:W1:Y:S01]  /*c6d0*/  MUFU.EX2 R208, R208 ;  /* 0x000000d000d07308 */ /* 0x000e620000000800 */
[----:B------:R-:W-:Y:S01]  /*c6e0*/  FFMA.FTZ R205, R178, UR5, -R152 ;  /* 0x00000005b2cd7c23 */ /* 0x000fe20008010898 */
[--C-:B------:R-:W-:Y:S01]  /*c6f0*/  FFMA.FTZ R177, R177, UR5, -R20.reuse ;  /* 0x00000005b1b17c23 */ /* 0x100fe20008010814 */
[----:B------:R-:W-:Y:S01]  /*c700*/  FFMA.FTZ R202, R172, UR5, -R20 ;  /* 0x00000005acca7c23 */ /* 0x000fe20008010814 */
[--C-:B------:R-:W-:Y:S01]  /*c710*/  FFMA.FTZ R172, R179, UR5, -R152.reuse ;  /* 0x00000005b3ac7c23 */ /* 0x100fe20008010898 */
[----:B------:R-:W-:Y:S01]  /*c720*/  FFMA.FTZ R207, R182, UR5, -R152 ;  /* 0x00000005b6cf7c23 */ /* 0x000fe20008010898 */
[--C-:B0-----:R-:W-:Y:S01]  /*c730*/  FFMA.FTZ R21, R153, UR5, -R20.reuse ;  /* 0x0000000599157c23 */ /* 0x101fe20008010814 */
[--C-:B------:R-:W-:Y:S01]  /*c740*/  FFMA.FTZ R176, R181, UR5, -R20.reuse ;  /* 0x00000005b5b07c23 */ /* 0x100fe20008010814 */
[----:B------:R-:W-:Y:S01]  /*c750*/  MUFU.EX2 R2, R2 ;  /* 0x0000000200027308 */ /* 0x000fe20000000800 */
[----:B------:R-:W-:Y:S01]  /*c760*/  FFMA.FTZ R23, R165, UR5, -R20 ;  /* 0x00000005a5177c23 */ /* 0x000fe20008010814 */
[--C-:B------:R-:W-:Y:S01]  /*c770*/  FFMA.FTZ R165, R183, UR5, -R152.reuse ;  /* 0x00000005b7a57c23 */ /* 0x100fe20008010898 */
[----:B------:R-:W-:Y:S01]  /*c780*/  FFMA.FTZ R201, R170, UR5, -R152 ;  /* 0x00000005aac97c23 */ /* 0x000fe20008010898 */
[--C-:B------:R-:W-:Y:S01]  /*c790*/  FFMA.FTZ R169, R169, UR5, -R20.reuse ;  /* 0x00000005a9a97c23 */ /* 0x100fe20008010814 */
[----:B------:R-:W-:Y:S01]  /*c7a0*/  FFMA.FTZ R198, R164, UR5, -R20 ;  /* 0x00000005a4c67c23 */ /* 0x000fe20008010814 */
[----:B------:R-:W-:Y:S01]  /*c7b0*/  FFMA.FTZ R164, R171, UR5, -R152 ;  /* 0x00000005aba47c23 */ /* 0x000fe20008010898 */
[----:B------:R-:W-:Y:S01]  /*c7c0*/  FFMA.FTZ R194, R156, UR5, -R20 ;  /* 0x000000059cc27c23 */ /* 0x000fe20008010814 */
[----:B------:R-:W0:Y:S01]  /*c7d0*/  MUFU.EX2 R209, R209 ;  /* 0x000000d100d17308 */ /* 0x000e220000000800 */
[----:B-1----:R-:W-:Y:S01]  /*c7e0*/  FFMA.FTZ R18, R0, R18, R208 ;  /* 0x0000001200127223 */ /* 0x002fe200000100d0 */
[----:B------:R-:W-:Y:S01]  /*c7f0*/  FFMA.FTZ R203, R174, UR5, -R152 ;  /* 0x00000005aecb7c23 */ /* 0x000fe20008010898 */
[--C-:B------:R-:W-:Y:S01]  /*c800*/  FFMA.FTZ R196, R160, UR5, -R20.reuse ;  /* 0x00000005a0c47c23 */ /* 0x100fe20008010814 */
[----:B------:R-:W-:Y:S01]  /*c810*/  FFMA.FTZ R160, R161, UR5, -R20 ;  /* 0x00000005a1a07c23 */ /* 0x000fe20008010814 */
[--C-:B------:R-:W-:Y:S01]  /*c820*/  FFMA.FTZ R161, R175, UR5, -R152.reuse ;  /* 0x00000005afa17c23 */ /* 0x100fe20008010898 */
[----:B------:R-:W-:Y:S01]  /*c830*/  FFMA.FTZ R197, R162, UR5, -R152 ;  /* 0x00000005a2c57c23 */ /* 0x000fe20008010898 */
[----:B------:R-:W-:Y:S01]  /*c840*/  FFMA.FTZ R20, R157, UR5, -R20 ;  /* 0x000000059d147c23 */ /* 0x000fe20008010814 */
[----:B------:R-:W1:Y:S01]  /*c850*/  MUFU.EX2 R185, R185 ;  /* 0x000000b900b97308 */ /* 0x000e620000000800 */
[--C-:B------:R-:W-:Y:S01]  /*c860*/  FFMA.FTZ R157, R163, UR5, -R152.reuse ;  /* 0x00000005a39d7c23 */ /* 0x100fe20008010898 */
[--C-:B------:R-:W-:Y:S01]  /*c870*/  FFMA.FTZ R193, R154, UR5, -R152.reuse ;  /* 0x000000059ac17c23 */ /* 0x100fe20008010898 */
[--C-:B------:R-:W-:Y:S01]  /*c880*/  FFMA.FTZ R199, R166, UR5, -R152.reuse ;  /* 0x00000005a6c77c23 */ /* 0x100fe20008010898 */
[----:B------:R-:W-:-:S04]  /*c890*/  FFMA.FTZ R195, R158, UR5, -R152 ;  /* 0x000000059ec37c23 */ /* 0x000fc80008010898 */
        /* <DEDUP_REMOVED lines=20> */
[----:B------:R-:W-:-:S06]  /*c9e0*/  FFMA.FTZ R156, R167, UR5, -R152 ;  /* 0x00000005a79c7c23 */ /* 0x000fcc0008010898 */
        /* <DEDUP_REMOVED lines=60> */
.L_x_2232:
[----:B------:R-:W0:Y:S01]  /*cdb0*/  S2UR UR6, SR_CgaCtaId ;  /* 0x00000000000679c3 */ /* 0x000e220000008800 */
[----:B------:R-:W-:Y:S01]  /*cdc0*/  UIADD3 UR4, UR4, 0x38860, URZ ;  /* 0x0003886004047890 */ /* 0x000fe2000fffe03f */
[----:B------:R-:W-:Y:S01]  /*cdd0*/  ISETP.LT.AND P1, PT, RZ, UR60, PT ;  /* 0x0000003cff007c0c */ /* 0x000fe2000bf21270 */
[----:B------:R-:W-:Y:S01]  /*cde0*/  UIADD3 UR60, UR60, -0x1, URZ ;  /* 0xffffffff3c3c7890 */ /* 0x000fe2000fffe03f */
[----:B------:R-:W-:Y:S01]  /*cdf0*/  R2UR UR61, R17 ;  /* 0x00000000113d72ca */ /* 0x000fe200000e0000 */
[----:B------:R-:W-:Y:S01]  /*ce00*/  UMOV UR37, UR36 ;  /* 0x0000002400257c82 */ /* 0x000fe20008000000 */
        /* <DEDUP_REMOVED lines=16> */
[----:B------:R-:W-:Y:S02]  /*cf10*/  F2FP.BF16.F32.PACK_AB R203, R161, R203 ;  /* 0x000000cba1cb723e */ /* 0x000fe400000010ff */
[----:B------:R-:W-:Y:S02]  /*cf20*/  F2FP.BF16.F32.PACK_AB R196, R160, R196 ;  /* 0x000000c4a0c4723e */ /* 0x000fe400000010ff */
[----:B------:R-:W-:-:S02]  /*cf30*/  F2FP.BF16.F32.PACK_AB R197, R157, R197 ;  /* 0x000000c59dc5723e */ /* 0x000fc400000010ff */
[----:B------:R-:W-:Y:S02]  /*cf40*/  F2FP.BF16.F32.PACK_AB R198, R23, R198 ;  /* 0x000000c617c6723e */ /* 0x000fe400000010ff */
[----:B------:R-:W-:Y:S02]  /*cf50*/  F2FP.BF16.F32.PACK_AB R199, R156, R199 ;  /* 0x000000c79cc7723e */ /* 0x000fe400000010ff */
[----:B------:R-:W-:Y:S02]  /*cf60*/  F2FP.BF16.F32.PACK_AB R193, R153, R193 ;  /* 0x000000c199c1723e */ /* 0x000fe400000010ff */
[----:B------:R-:W-:Y:S02]  /*cf70*/  F2FP.BF16.F32.PACK_AB R195, R152, R195 ;  /* 0x000000c398c3723e */ /* 0x000fe400000010ff */
[----:B------:R-:W-:Y:S01]  /*cf80*/  MOV R20, R3 ;  /* 0x0000000300147202 */ /* 0x000fe20000000f00 */
[----:B------:R-:W-:Y:S06]  /*cf90*/  @P1 BRA `(.L_x_2233) ;  /* 0xffffffc400581947 */ /* 0x000fec000383ffff */
.L_x_2222:
        /* <DEDUP_REMOVED lines=131> */
.L_x_2234:
        /* <DEDUP_REMOVED lines=8> */
.L_x_2235:
[----:B-1----:R-:W-:Y:S05]  /*d850*/  @P1 BRA `(.L_x_2236) ;  /* 0x0000000000081947 */ /* 0x002fea0003800000 */
[----:B------:R-:W1:Y:S02]  /*d860*/  SYNCS.PHASECHK.TRANS64.TRYWAIT P1, [UR7+0x38850], R0 ;  /* 0x03885000ff0075a7 */ /* 0x000e640008020147 */
[----:B-1----:R-:W-:Y:S05]  /*d870*/  @!P1 BRA `(.L_x_2237) ;  /* 0x0000007c008c9947 */ /* 0x002fea0003800000 */
.L_x_2236:
[----:B------:R-:W-:Y:S01]  /*d880*/  R2UR UR4, R16 ;  /* 0x00000000100472ca */ /* 0x000fe200000e0000 */
[----:B------:R-:W-:Y:S01]  /*d890*/  WARPGROUP.ARRIVE ;  /* 0x00000000000079c5 */ /* 0x000fe20000000000 */
[----:B------:R-:W-:Y:S01]  /*d8a0*/  UMOV UR11, 0x40000040 ;  /* 0x40000040000b7882 */ /* 0x000fe20000000000 */
[----:B-1----:R-:W1:Y:S01]  /*d8b0*/  SHFL.BFLY PT, R7, R18, 0x2, 0x1f ;  /* 0x0c401f0012077f89 */ /* 0x002e6200000e0000 */
[----:B------:R-:W-:Y:S02]  /*d8c0*/  IMAD.MOV.U32 R6, RZ, RZ, RZ ;  /* 0x000000ffff067224 */ /* 0x000fe400078e00ff */
[----:B------:R-:W-:Y:S01]  /*d8d0*/  IMAD.U32 R13, RZ, RZ, UR5 ;  /* 0x00000005ff0d7e24 */ /* 0x000fe2000f8e00ff */
[----:B0-----:R-:W0:Y:S06]  /*d8e0*/  SHFL.BFLY PT, R0, R5, 0x2, 0x1f ;  /* 0x0c401f0005007f89 */ /* 0x001e2c00000e0000 */
[----:B------:R-:W-:-:S04]  /*d8f0*/  UIADD3 UR4, UR4, 0x400, URZ ;  /* 0x0000040004047890 */ /* 0x000fc8000fffe03f */
[----:B------:R-:W-:-:S04]  /*d900*/  USHF.R.U32.HI UR4, URZ, 0x4, UR4 ;  /* 0x000000043f047899 */ /* 0x000fc80008011604 */
[----:B------:R-:W-:-:S04]  /*d910*/  ULOP3.LUT UR4, UR4, 0x3fff, URZ, 0xc0, !UPT ;  /* 0x00003fff04047892 */ /* 0x000fc8000f8ec03f */
[----:B------:R-:W-:Y:S01]  /*d920*/  ULOP3.LUT UR4, UR4, 0x2800000, URZ, 0xfc, !UPT ;  /* 0x0280000004047892 */ /* 0x000fe2000f8efc3f */
[----:B-1----:R-:W-:-:S03]  /*d930*/  FADD.FTZ R7, R7, R18 ;  /* 0x0000001207077221 */ /* 0x002fc60000010000 */
[----:B------:R-:W-:Y:S01]  /*d940*/  UIMAD UR4, UR36, 0xa00, UR4 ;  /* 0x00000a00240478a4 */ /* 0x000fe2000f8e0204 */
[----:B0-----:R-:W-:Y:S01]  /*d950*/  FADD.FTZ R2, R0, R5 ;  /* 0x0000000500027221 */ /* 0x001fe20000010000 */
[----:B------:R-:W-:Y:S02]  /*d960*/  IMAD.MOV.U32 R5, RZ, RZ, RZ ;  /* 0x000000ffff057224 */ /* 0x000fe400078e00ff */
[----:B------:R-:W-:Y:S01]  /*d970*/  UIADD3 UR6, UR4, 0x80, URZ ;  /* 0x0000008004067890 */ /* 0x000fe2000fffe03f */
[----:B------:R-:W0:Y:S02]  /*d980*/  SHFL.BFLY PT, R0, R7, 0x1, 0x1f ;  /* 0x0c201f0007007f89 */ /* 0x000e2400000e0000 */
[----:B------:R-:W-:Y:S02]  /*d990*/  UMOV UR10, UR4 ;  /* 0x00000004000a7c82 */ /* 0x000fe40008000000 */
[----:B------:R-:W-:Y:S01]  /*d9a0*/  HGMMA.64x256x16.F32.BF16 R24, R208, gdesc[UR8].tnspB, R24, gsb0 ;  /* 0x43e00008d0187df0 */ /* 0x000fe20008001818 */
[----:B------:R-:W-:Y:S01]  /*d9b0*/  UMOV UR11, 0x40000040 ;  /* 0x40000040000b7882 */ /* 0x000fe20000000000 */
[----:B------:R-:W-:Y:S01]  /*d9c0*/  UMOV UR10, UR6 ;  /* 0x00000006000a7c82 */ /* 0x000fe20008000000 */
[----:B------:R-:W-:Y:S01]  /*d9d0*/  UIADD3 UR6, UR4, 0x100, URZ ;  /* 0x0000010004067890 */ /* 0x000fe2000fffe03f */
[----:B------:R-:W1:Y:S01]  /*d9e0*/  SHFL.BFLY PT, R9, R2, 0x1, 0x1f ;  /* 0x0c201f0002097f89 */ /* 0x000e6200000e0000 */
[----:B0-----:R-:W-:Y:S01]  /*d9f0*/  FADD.FTZ R11, R7, R0 ;  /* 0x00000000070b7221 */ /* 0x001fe20000010000 */
[----:B------:R-:W-:-:S02]  /*da00*/  IMAD.U32 R7, RZ, RZ, UR5 ;  /* 0x00000005ff077e24 */ /* 0x000fc4000f8e00ff */
[----:B------:R-:W-:Y:S02]  /*da10*/  IMAD.MOV.U32 R0, RZ, RZ, -0x800000 ;  /* 0xff800000ff007424 */ /* 0x000fe400078e00ff */
[----:B------:R-:W-:Y:S01]  /*da20*/  FSETP.NE.FTZ.AND P1, PT, R11, RZ, PT ;  /* 0x000000ff0b00720b */ /* 0x000fe20003f35000 */
[----:B-1----:R-:W-:Y:S01]  /*da30*/  FADD.FTZ R12, R2, R9 ;  /* 0x00000009020c7221 */ /* 0x002fe20000010000 */
[----:B------:R-:W-:-:S04]  /*da40*/  IMAD.MOV.U32 R2, RZ, RZ, -0x800000 ;  /* 0xff800000ff027424 */ /* 0x000fc800078e00ff */
[----:B------:R-:W-:-:S07]  /*da50*/  FSETP.NE.FTZ.AND P2, PT, R12, RZ, PT ;  /* 0x000000ff0c00720b */ /* 0x000fce0003f55000 */
[----:B------:R-:W0:Y:S01]  /*da60*/  @P1 MUFU.LG2 R8, R11 ;  /* 0x0000000b00081308 */ /* 0x000e220000000c00 */
[----:B------:R-:W-:-:S07]  /*da70*/  @P1 FMUL.FTZ R7, R7, 0.69314718246459960938 ;  /* 0x3f31721807071820 */ /* 0x000fce0000410000 */
[----:B------:R-:W1:Y:S01]  /*da80*/  @P2 MUFU.LG2 R9, R12 ;  /* 0x0000000c00092308 */ /* 0x000e620000000c00 */
[----:B------:R-:W-:-:S07]  /*da90*/  @P2 FMUL.FTZ R13, R13, 0.69314718246459960938 ;  /* 0x3f3172180d0d2820 */ /* 0x000fce0000410000 */
        /* <DEDUP_REMOVED lines=32> */
.L_x_2238:
[----:B------:R-:W0:Y:S01]  /*dca0*/  S2UR UR8, SR_CgaCtaId ;  /* 0x00000000000879c3 */ /* 0x000e220000008800 */
[----:B------:R-:W-:Y:S01]  /*dcb0*/  UIADD3 UR4, UR7, 0x38860, URZ ;  /* 0x0003886007047890 */ /* 0x000fe2000fffe03f */
[----:B------:R-:W-:Y:S01]  /*dcc0*/  R2UR UR6, R223 ;  /* 0x00000000df0672ca */ /* 0x000fe200000e0000 */
[----:B------:R-:W-:Y:S01]  /*dcd0*/  UIADD3 UR36, UR36, 0x1, URZ ;  /* 0x0000000124247890 */ /* 0x000fe2000fffe03f */
[----:B------:R-:W-:Y:S01]  /*dce0*/  R2UR UR5, R17 ;  /* 0x00000000110572ca */ /* 0x000fe200000e0000 */
        /* <DEDUP_REMOVED lines=138> */
.L_x_2202:
[----:B------:R-:W0:Y:S08]  /*e590*/  S2UR UR5, SR_CgaCtaId ;  /* 0x00000000000579c3 */ /* 0x000e300000008800 */
[----:B------:R-:W-:Y:S06]  /*e5a0*/  BAR.SYNC.DEFER_BLOCKING 0x5, 0x180 ;  /* 0x0146000000007b1d */ /* 0x000fec0000010000 */
[----:B------:R-:W-:Y:S01]  /*e5b0*/  UMOV UR4, 0x400 ;  /* 0x0000040000047882 */ /* 0x000fe20000000000 */
[----:B------:R-:W-:Y:S01]  /*e5c0*/  BSSY B0, `(.L_x_2239) ;  /* 0x00002a5000007945 */ /* 0x000fe20003800000 */
[----:B0-----:R-:W-:-:S09]  /*e5d0*/  ULEA UR13, UR5, UR4, 0x18 ;  /* 0x00000004050d7291 */ /* 0x001fd2000f8ec03f */
[----:B------:R-:W0:Y:S02]  /*e5e0*/  LDS R4, [UR13+0x388d0] ;  /* 0x0388d00dff047984 */ /* 0x000e240008000800 */
[----:B0-----:R-:W-:Y:S01]  /*e5f0*/  R2UR UR4, R4 ;  /* 0x00000000040472ca */ /* 0x001fe200000e0000 */
[----:B------:R-:W-:Y:S06]  /*e600*/  BAR.ARV 0x4, 0x180 ;  /* 0x0106000000007b1d */ /* 0x000fec0000002000 */
[----:B------:R-:W-:Y:S08]  /*e610*/  @P0 BRA `(.L_x_2240) ;  /* 0x0000001c00700947 */ /* 0x000ff00003800000 */
[----:B------:R-:W0:Y:S01]  /*e620*/  S2UR UR5, SR_SWINHI ;  /* 0x00000000000579c3 */ /* 0x000e220000002f00 */
[----:B------:R-:W-:Y:S01]  /*e630*/  IMAD.MOV.U32 R18, RZ, RZ, 0x2 ;  /* 0x00000002ff127424 */ /* 0x000fe200078e00ff */
[----:B------:R-:W-:Y:S01]  /*e640*/  LEA R156, R222, R22, 0x6 ;  /* 0x00000016de9c7211 */ /* 0x000fe200078e30ff */
[----:B------:R-:W-:Y:S01]  /*e650*/  IMAD.MOV.U32 R157, RZ, RZ, 0x2 ;  /* 0x00000002ff9d7424 */ /* 0x000fe200078e00ff */
[----:B------:R-:W-:-:S04]  /*e660*/  R2UR UR11, R220 ;  /* 0x00000000dc0b72ca */ /* 0x000fc800000e0000 */
[----:B------:R-:W-:Y:S01]  /*e670*/  BAR.SYNC.DEFER_BLOCKING 0x1, 0x100 ;  /* 0x0044000000007b1d */ /* 0x000fe20000010000 */
[----:B------:R-:W-:Y:S02]  /*e680*/  R2UR UR14, R213 ;  /* 0x00000000d50e72ca */ /* 0x000fe400000e0000 */
[----:B------:R-:W-:Y:S02]  /*e690*/  F2FP.BF16.F32.PACK_AB R24, R25, R24 ;  /* 0x000000181918723e */ /* 0x000fe400000010ff */
[----:B------:R-:W-:Y:S01]  /*e6a0*/  R2UR UR15, R221 ;  /* 0x00000000dd0f72ca */ /* 0x000fe200000e0000 */
[----:B------:R-:W-:Y:S01]  /*e6b0*/  ULDC.64 UR8, c[0x0][0xb90] ;  /* 0x0002e40000087ab9 */ /* 0x000fe20000000a00 */
[----:B------:R-:W-:Y:S02]  /*e6c0*/  F2FP.BF16.F32.PACK_AB R25, R27, R26 ;  /* 0x0000001a1b19723e */ /* 0x000fe400000010ff */
[----:B------:R-:W-:Y:S02]  /*e6d0*/  F2FP.BF16.F32.PACK_AB R27, R31, R30 ;  /* 0x0000001e1f1b723e */ /* 0x000fe400000010ff */
[----:B------:R-:W-:Y:S01]  /*e6e0*/  F2FP.BF16.F32.PACK_AB R26, R29, R28 ;  /* 0x0000001c1d1a723e */ /* 0x000fe200000010ff */
[----:B------:R-:W-:Y:S01]  /*e6f0*/  USHF.R.S32.HI UR10, URZ, 0x1f, UR11 ;  /* 0x0000001f3f0a7899 */ /* 0x000fe2000801140b */
[----:B------:R-:W-:-:S02]  /*e700*/  F2FP.BF16.F32.PACK_AB R161, R162, R161 ;  /* 0x000000a1a2a1723e */ /* 0x000fc400000010ff */
[----:B------:R-:W-:Y:S02]  /*e710*/  F2FP.BF16.F32.PACK_AB R162, R149, R148 ;  /* 0x0000009495a2723e */ /* 0x000fe400000010ff */
[----:B------:R-:W-:Y:S01]  /*e720*/  F2FP.BF16.F32.PACK_AB R163, R165, R163 ;  /* 0x000000a3a5a3723e */ /* 0x000fe200000010ff */
[----:B------:R-:W-:Y:S01]  /*e730*/  USHF.R.S32.HI UR12, URZ, 0x1f, UR15 ;  /* 0x0000001f3f0c7899 */ /* 0x000fe2000801140f */
[----:B------:R-:W-:Y:S01]  /*e740*/  UMOV UR6, UR13 ;  /* 0x0000000d00067c82 */ /* 0x000fe20008000000 */
[----:B0-----:R-:W-:Y:S01]  /*e750*/  UMOV UR7, UR5 ;  /* 0x0000000500077c82 */ /* 0x001fe20008000000 */
[----:B------:R-:W-:Y:S01]  /*e760*/  UIMAD UR5, UR10, UR8, URZ ;  /* 0x000000080a0572a4 */ /* 0x000fe2000f8e023f */
[----:B------:R-:W-:-:S03]  /*e770*/  IMAD.WIDE R18, R227, R18, UR6 ;  /* 0x00000006e3127e25 */ /* 0x000fc6000f8e0212 */
[----:B------:R-:W-:Y:S01]  /*e780*/  UIMAD UR5, UR11, UR9, UR5 ;  /* 0x000000090b0572a4 */ /* 0x000fe2000f8e0205 */
[----:B------:R-:W-:Y:S01]  /*e790*/  IMAD.WIDE R156, R156, R157, UR6 ;  /* 0x000000069c9c7e25 */ /* 0x000fe2000f8e029d */
[C---:B------:R-:W-:Y:S01]  /*e7a0*/  IADD3 R109, P2, R18.reuse, 0x8020, RZ ;  /* 0x00008020126d7810 */ /* 0x040fe20007f5e0ff */
[----:B------:R-:W-:Y:S01]  /*e7b0*/  UIMAD.WIDE.U32 UR6, UR11, UR8, URZ ;  /* 0x000000080b0672a5 */ /* 0x000fe2000f8e003f */
[C---:B------:R-:W-:Y:S02]  /*e7c0*/  LOP3.LUT R159, R18.reuse, 0x380, RZ, 0xc0, !PT ;  /* 0x00000380129f7812 */ /* 0x040fe400078ec0ff */
[C---:B------:R-:W-:Y:S01]  /*e7d0*/  IADD3 R135, P4, R18.reuse, 0xc040, RZ ;  /* 0x0000c04012877810 */ /* 0x040fe20007f9e0ff */
[----:B------:R-:W-:Y:S01]  /*e7e0*/  IMAD.X R147, RZ, RZ, R19, P2 ;  /* 0x000000ffff937224 */ /* 0x000fe200010e0613 */
[C---:B------:R-:W-:Y:S01]  /*e7f0*/  IADD3 R15, P3, R18.reuse, 0xc060, RZ ;  /* 0x0000c060120f7810 */ /* 0x040fe20007f7e0ff */
[----:B------:R-:W-:Y:S01]  /*e800*/  ULDC.64 UR8, c[0x0][0xb98] ;  /* 0x0002e60000087ab9 */ /* 0x000fe20000000a00 */
[----:B------:R-:W-:Y:S01]  /*e810*/  LOP3.LUT R10, R109, 0x380, RZ, 0xc0, !PT ;  /* 0x000003806d0a7812 */ /* 0x000fe200078ec0ff */
[----:B------:R-:W-:Y:S01]  /*e820*/  UIADD3 UR7, UR7, UR5, URZ ;  /* 0x0000000507077290 */ /* 0x000fe2000fffe03f */
[----:B------:R-:W-:Y:S01]  /*e830*/  SHF.R.U64 R159, R159, 0x3, RZ ;  /* 0x000000039f9f7819 */ /* 0x000fe200000012ff */
[----:B------:R-:W-:Y:S01]  /*e840*/  UIMAD UR5, UR12, UR8, URZ ;  /* 0x000000080c0572a4 */ /* 0x000fe2000f8e023f */
[----:B------:R-:W-:Y:S01]  /*e850*/  LOP3.LUT R134, R135, 0x380, RZ, 0xc0, !PT ;  /* 0x0000038087867812 */ /* 0x000fe200078ec0ff */
[----:B------:R-:W-:Y:S01]  /*e860*/  UIMAD.WIDE.U32 UR6, UR15, UR8, UR6 ;  /* 0x000000080f0672a5 */ /* 0x000fe2000f8e0006 */
[----:B------:R-:W-:Y:S01]  /*e870*/  IADD3 R4, P2, R18, 0x4000, RZ ;  /* 0x0000400012047810 */ /* 0x000fe20007f5e0ff */
[----:B------:R-:W-:Y:S01]  /*e880*/  UIMAD UR5, UR15, UR9, UR5 ;  /* 0x000000090f0572a4 */ /* 0x000fe2000f8e0205 */
[----:B------:R-:W-:-:S02]  /*e890*/  LOP3.LUT R14, R15, 0x380, RZ, 0xc0, !PT ;  /* 0x000003800f0e7812 */ /* 0x000fc400078ec0ff */
[----:B------:R-:W-:Y:S01]  /*e8a0*/  IADD3 R115, P6, R18, 0xc000, RZ ;  /* 0x0000c00012737810 */ /* 0x000fe20007fde0ff */
[--C-:B------:R-:W-:Y:S01]  /*e8b0*/  IMAD.X R127, RZ, RZ, R19.reuse, P2 ;  /* 0x000000ffff7f7224 */ /* 0x100fe200010e0613 */
[----:B------:R-:W-:Y:S01]  /*e8c0*/  SHF.R.U64 R10, R10, 0x3, RZ ;  /* 0x000000030a0a7819 */ /* 0x000fe200000012ff */
[----:B------:R-:W-:Y:S01]  /*e8d0*/  ULDC.64 UR8, c[0x0][0xae8] ;  /* 0x0002ba0000087ab9 */ /* 0x000fe20000000a00 */
[----:B------:R-:W-:Y:S01]  /*e8e0*/  IADD3 R113, P0, R18, 0x8060, RZ ;  /* 0x0000806012717810 */ /* 0x000fe20007f1e0ff */
[--C-:B------:R-:W-:Y:S01]  /*e8f0*/  IMAD.X R143, RZ, RZ, R19.reuse, P6 ;  /* 0x000000ffff8f7224 */ /* 0x100fe200030e0613 */
[----:B------:R-:W-:Y:S01]  /*e900*/  LOP3.LUT R158, R159, R18, RZ, 0x3c, !PT ;  /* 0x000000129f9e7212 */ /* 0x000fe200078e3cff */
[--C-:B------:R-:W-:Y:S01]  /*e910*/  IMAD.MOV.U32 R159, RZ, RZ, R19.reuse ;  /* 0x000000ffff9f7224 */ /* 0x100fe200078e0013 */
[----:B------:R-:W-:Y:S01]  /*e920*/  SHF.R.U64 R134, R134, 0x3, RZ ;  /* 0x0000000386867819 */ /* 0x000fe200000012ff */
[----:B------:R-:W-:Y:S01]  /*e930*/  IMAD.X R151, RZ, RZ, R19, P0 ;  /* 0x000000ffff977224 */ /* 0x000fe200000e0613 */
[----:B------:R-:W-:-:S02]  /*e940*/  SHF.R.U64 R14, R14, 0x3, RZ ;  /* 0x000000030e0e7819 */ /* 0x000fc400000012ff */
[----:B------:R-:W-:Y:S02]  /*e950*/  LOP3.LUT R8, R115, 0x380, RZ, 0xc0, !PT ;  /* 0x0000038073087812 */ /* 0x000fe400078ec0ff */
[----:B------:R-:W-:Y:S02]  /*e960*/  LOP3.LUT R146, R10, R109, RZ, 0x3c, !PT ;  /* 0x0000006d0a927212 */ /* 0x000fe400078e3cff */
[----:B------:R-:W-:Y:S02]  /*e970*/  LOP3.LUT R6, R113, 0x380, RZ, 0xc0, !PT ;  /* 0x0000038071067812 */ /* 0x000fe400078ec0ff */
[----:B------:R-:W-:Y:S02]  /*e980*/  IADD3 R109, P2, R156, 0x7000, RZ ;  /* 0x000070009c6d7810 */ /* 0x000fe40007f5e0ff */
[----:B------:R-:W-:Y:S01]  /*e990*/  LOP3.LUT R134, R134, R135, RZ, 0x3c, !PT ;  /* 0x0000008786867212 */ /* 0x000fe200078e3cff */
[--C-:B------:R-:W-:Y:S01]  /*e9a0*/  IMAD.X R135, RZ, RZ, R19.reuse, P4 ;  /* 0x000000ffff877224 */ /* 0x100fe200020e0613 */
[----:B------:R-:W-:Y:S01]  /*e9b0*/  LOP3.LUT R14, R14, R15, RZ, 0x3c, !PT ;  /* 0x0000000f0e0e7212 */ /* 0x000fe200078e3cff */
[----:B------:R-:W-:Y:S01]  /*e9c0*/  IMAD.X R15, RZ, RZ, R19, P3 ;  /* 0x000000ffff0f7224 */ /* 0x000fe200018e0613 */
[----:B------:R-:W-:-:S02]  /*e9d0*/  SHF.R.U64 R8, R8, 0x3, RZ ;  /* 0x0000000308087819 */ /* 0x000fc400000012ff */
[----:B------:R-:W-:Y:S02]  /*e9e0*/  MOV R159, R158 ;  /* 0x0000009e009f7202 */ /* 0x000fe40000000f00 */
[----:B------:R-:W-:Y:S01]  /*e9f0*/  IADD3 R107, P4, R18, 0x8000, RZ ;  /* 0x00008000126b7810 */ /* 0x000fe20007f9e0ff */
[----:B------:R-:W0:Y:S01]  /*ea00*/  LDC R158, c[0x0][0xbe8] ;  /* 0x0002fa00ff9e7b82 */ /* 0x000e220000000800 */
[----:B------:R-:W-:Y:S01]  /*ea10*/  SHF.R.U64 R6, R6, 0x3, RZ ;  /* 0x0000000306067819 */ /* 0x000fe200000012ff */
[----:B------:R1:W-:Y:S01]  /*ea20*/  STSM.16.M88.4 [R159], R24 ;  /* 0x000000189f007844 */ /* 0x0003e20000000200 */
[----:B------:R-:W-:Y:S01]  /*ea30*/  LOP3.LUT R108, R109, 0x380, RZ, 0xc0, !PT ;  /* 0x000003806d6c7812 */ /* 0x000fe200078ec0ff */
[----:B------:R-:W-:Y:S01]  /*ea40*/  IMAD.X R155, RZ, RZ, R19, P4 ;  /* 0x000000ffff9b7224 */ /* 0x000fe200020e0613 */
[----:B------:R-:W-:Y:S02]  /*ea50*/  IADD3 R21, P3, R18, 0x20, RZ ;  /* 0x0000002012157810 */ /* 0x000fe40007f7e0ff */
[----:B------:R-:W-:-:S02]  /*ea60*/  LOP3.LUT R142, R8, R115, RZ, 0x3c, !PT ;  /* 0x00000073088e7212 */ /* 0x000fc400078e3cff */
[C---:B------:R-:W-:Y:S01]  /*ea70*/  IADD3 R139, P5, R18.reuse, 0xc020, RZ ;  /* 0x0000c020128b7810 */ /* 0x040fe20007fbe0ff */
[--C-:B------:R-:W-:Y:S01]  /*ea80*/  IMAD.X R153, RZ, RZ, R19.reuse, P3 ;  /* 0x000000ffff997224 */ /* 0x100fe200018e0613 */
[----:B------:R-:W-:Y:S02]  /*ea90*/  IADD3 R111, P1, R18, 0x8040, RZ ;  /* 0x00008040126f7810 */ /* 0x000fe40007f3e0ff */
[----:B------:R-:W-:Y:S02]  /*eaa0*/  LOP3.LUT R150, R6, R113, RZ, 0x3c, !PT ;  /* 0x0000007106967212 */ /* 0x000fe400078e3cff */
[----:B------:R-:W-:Y:S01]  /*eab0*/  LOP3.LUT R8, R107, 0x380, RZ, 0xc0, !PT ;  /* 0x000003806b087812 */ /* 0x000fe200078ec0ff */
[----:B------:R-:W-:Y:S01]  /*eac0*/  IMAD.X R131, RZ, RZ, R19, P1 ;  /* 0x000000ffff837224 */ /* 0x000fe200008e0613 */
[----:B------:R-:W-:Y:S02]  /*ead0*/  SHF.R.U64 R108, R108, 0x3, RZ ;  /* 0x000000036c6c7819 */ /* 0x000fe400000012ff */
[----:B------:R-:W-:-:S02]  /*eae0*/  LOP3.LUT R6, R21, 0x380, RZ, 0xc0, !PT ;  /* 0x0000038015067812 */ /* 0x000fc400078ec0ff */
[----:B------:R-:W-:Y:S02]  /*eaf0*/  LOP3.LUT R138, R139, 0x380, RZ, 0xc0, !PT ;  /* 0x000003808b8a7812 */ /* 0x000fe400078ec0ff */
[----:B------:R-:W-:Y:S02]  /*eb00*/  SHF.R.U64 R8, R8, 0x3, RZ ;  /* 0x0000000308087819 */ /* 0x000fe400000012ff */
[----:B------:R-:W-:Y:S01]  /*eb10*/  LOP3.LUT R108, R108, R109, RZ, 0x3c, !PT ;  /* 0x0000006d6c6c7212 */ /* 0x000fe200078e3cff */
[----:B------:R-:W-:Y:S01]  /*eb20*/  IMAD.X R109, RZ, RZ, R157, P2 ;  /* 0x000000ffff6d7224 */ /* 0x000fe200010e069d */
[----:B------:R-:W-:Y:S02]  /*eb30*/  IADD3 R101, P0, R18, 0x4020, RZ ;  /* 0x0000402012657810 */ /* 0x000fe40007f1e0ff */
[----:B------:R-:W-:Y:S02]  /*eb40*/  SHF.R.U64 R6, R6, 0x3, RZ ;  /* 0x0000000306067819 */ /* 0x000fe400000012ff */
[----:B------:R-:W-:Y:S01]  /*eb50*/  IADD3 R23, P1, R18, 0x40, RZ ;  /* 0x0000004012177810 */ /* 0x000fe20007f3e0ff */
[----:B------:R-:W-:Y:S01]  /*eb60*/  IMAD.X R9, RZ, RZ, R19, P0 ;  /* 0x000000ffff097224 */ /* 0x000fe200000e0613 */
[----:B------:R-:W-:-:S02]  /*eb70*/  IADD3 R123, P2, R156, 0xe000, RZ ;  /* 0x0000e0009c7b7810 */ /* 0x000fc40007f5e0ff */
[----:B------:R-:W-:Y:S01]  /*eb80*/  SHF.R.U64 R138, R138, 0x3, RZ ;  /* 0x000000038a8a7819 */ /* 0x000fe200000012ff */
[----:B------:R-:W-:Y:S01]  /*eb90*/  IMAD.X R7, RZ, RZ, R19, P1 ;  /* 0x000000ffff077224 */ /* 0x000fe200008e0613 */
[----:B------:R-:W-:Y:S02]  /*eba0*/  LOP3.LUT R154, R8, R107, RZ, 0x3c, !PT ;  /* 0x0000006b089a7212 */ /* 0x000fe400078e3cff */
[----:B------:R-:W-:Y:S02]  /*ebb0*/  LOP3.LUT R152, R6, R21, RZ, 0x3c, !PT ;  /* 0x0000001506987212 */ /* 0x000fe400078e3cff */
[----:B------:R-:W-:Y:S02]  /*ebc0*/  LOP3.LUT R8, R101, 0x380, RZ, 0xc0, !PT ;  /* 0x0000038065087812 */ /* 0x000fe400078ec0ff */
[----:B------:R-:W-:Y:S02]  /*ebd0*/  LOP3.LUT R6, R23, 0x380, RZ, 0xc0, !PT ;  /* 0x0000038017067812 */ /* 0x000fe400078ec0ff */
[----:B------:R-:W-:-:S02]  /*ebe0*/  LOP3.LUT R122, R123, 0x380, RZ, 0xc0, !PT ;  /* 0x000003807b7a7812 */ /* 0x000fc400078ec0ff */
[----:B------:R-:W-:Y:S02]  /*ebf0*/  LOP3.LUT R138, R138, R139, RZ, 0x3c, !PT ;  /* 0x0000008b8a8a7212 */ /* 0x000fe400078e3cff */
[----:B------:R-:W-:Y:S02]  /*ec00*/  IADD3.X R139, RZ, R19, RZ, P5, !PT ;  /* 0x00000013ff8b7210 */ /* 0x000fe40002ffe4ff */
[----:B------:R-:W-:Y:S02]  /*ec10*/  SHF.R.U64 R8, R8, 0x3, RZ ;  /* 0x0000000308087819 */ /* 0x000fe400000012ff */
[C---:B------:R-:W-:Y:S02]  /*ec20*/  IADD3 R105, P5, R18.reuse, 0x4060, RZ ;  /* 0x0000406012697810 */ /* 0x040fe40007fbe0ff */
[C---:B------:R-:W-:Y:S02]  /*ec30*/  IADD3 R103, P6, R18.reuse, 0x4040, RZ ;  /* 0x0000404012677810 */ /* 0x040fe40007fde0ff */
[----:B------:R-:W-:Y:S01]  /*ec40*/  IADD3 R20, P3, R18, 0x60, RZ ;  /* 0x0000006012147810 */ /* 0x000fe20007f7e0ff */
[--C-:B------:R-:W-:Y:S01]  /*ec50*/  IMAD.X R13, RZ, RZ, R19.reuse, P5 ;  /* 0x000000ffff0d7224 */ /* 0x100fe200028e0613 */
[----:B------:R-:W-:Y:S01]  /*ec60*/  SHF.R.U64 R6, R6, 0x3, RZ ;  /* 0x0000000306067819 */ /* 0x000fe200000012ff */
[--C-:B------:R-:W-:Y:S01]  /*ec70*/  IMAD.X R11, RZ, RZ, R19.reuse, P6 ;  /* 0x000000ffff0b7224 */ /* 0x100fe200030e0613 */
[----:B------:R-:W-:Y:S01]  /*ec80*/  SHF.R.U64 R122, R122, 0x3, RZ ;  /* 0x000000037a7a7819 */ /* 0x000fe200000012ff */
[----:B------:R-:W-:Y:S01]  /*ec90*/  IMAD.X R5, RZ, RZ, R19, P3 ;  /* 0x000000ffff057224 */ /* 0x000fe200018e0613 */
[----:B------:R-:W-:-:S02]  /*eca0*/  LOP3.LUT R8, R8, R101, RZ, 0x3c, !PT ;  /* 0x0000006508087212 */ /* 0x000fc400078e3cff */
[----:B------:R-:W-:Y:S02]  /*ecb0*/  LOP3.LUT R6, R6, R23, RZ, 0x3c, !PT ;  /* 0x0000001706067212 */ /* 0x000fe400078e3cff */
[----:B------:R-:W-:Y:S02]  /*ecc0*/  LOP3.LUT R101, R4, 0x380, RZ, 0xc0, !PT ;  /* 0x0000038004657812 */ /* 0x000fe400078ec0ff */
[----:B------:R-:W-:Y:S01]  /*ecd0*/  LOP3.LUT R122, R122, R123, RZ, 0x3c, !PT ;  /* 0x0000007b7a7a7212 */ /* 0x000fe200078e3cff */
[----:B------:R-:W-:Y:S01]  /*ece0*/  IMAD.X R123, RZ, RZ, R157, P2 ;  /* 0x000000ffff7b7224 */ /* 0x000fe200010e069d */
[----:B------:R-:W-:Y:S02]  /*ecf0*/  LOP3.LUT R23, R20, 0x380, RZ, 0xc0, !PT ;  /* 0x0000038014177812 */ /* 0x000fe400078ec0ff */
[----:B------:R-:W-:Y:S02]  /*ed00*/  IADD3 R19, P3, R156, 0x1000, RZ ;  /* 0x000010009c137810 */ /* 0x000fe40007f7e0ff */
[----:B0-----:R-:W-:-:S02]  /*ed10*/  ISETP.NE.AND P2, PT, R158, 0x1, PT ;  /* 0x000000019e00780c */ /* 0x001fc40003f45270 */
[----:B------:R-:W-:Y:S02]  /*ed20*/  SHF.R.U64 R101, R101, 0x3, RZ ;  /* 0x0000000365657819 */ /* 0x000fe400000012ff */
[----:B------:R-:W-:Y:S02]  /*ed30*/  SHF.R.U64 R23, R23, 0x3, RZ ;  /* 0x0000000317177819 */ /* 0x000fe400000012ff */
[----:B------:R-:W-:Y:S02]  /*ed40*/  LOP3.LUT R18, R19, 0x380, RZ, 0xc0, !PT ;  /* 0x0000038013127812 */ /* 0x000fe400078ec0ff */
[----:B------:R-:W-:Y:S02]  /*ed50*/  LOP3.LUT R12, R111, 0x380, RZ, 0xc0, !PT ;  /* 0x000003806f0c7812 */ /* 0x000fe400078ec0ff */
[----:B------:R-:W-:Y:S02]  /*ed60*/  LOP3.LUT R126, R101, R4, RZ, 0x3c, !PT ;  /* 0x00000004657e7212 */ /* 0x000fe400078e3cff */
[----:B------:R-:W-:-:S02]  /*ed70*/  LOP3.LUT R4, R23, R20, RZ, 0x3c, !PT ;  /* 0x0000001417047212 */ /* 0x000fc400078e3cff */
[----:B------:R-:W-:Y:S02]  /*ed80*/  SHF.R.U64 R18, R18, 0x3, RZ ;  /* 0x0000000312127819 */ /* 0x000fe400000012ff */
[----:B------:R-:W-:Y:S02]  /*ed90*/  SHF.R.U64 R12, R12, 0x3, RZ ;  /* 0x000000030c0c7819 */ /* 0x000fe400000012ff */
[----:B------:R-:W-:Y:S02]  /*eda0*/  MOV R142, R142 ;  /* 0x0000008e008e7202 */ /* 0x000fe40000000f00 */
[----:B------:R-:W-:Y:S02]  /*edb0*/  MOV R143, R4 ;  /* 0x00000004008f7202 */ /* 0x000fe40000000f00 */
[----:B------:R-:W-:Y:S01]  /*edc0*/  LOP3.LUT R18, R18, R19, RZ, 0x3c, !PT ;  /* 0x0000001312127212 */ /* 0x000fe200078e3cff */
[----:B------:R-:W-:Y:S01]  /*edd0*/  IMAD.X R19, RZ, RZ, R157, P3 ;  /* 0x000000ffff137224 */ /* 0x000fe200018e069d */
[----:B------:R-:W-:-:S02]  /*ede0*/  F2FP.BF16.F32.PACK_AB R5, R35, R34 ;  /* 0x000000222305723e */ /* 0x000fc400000010ff */
[----:B------:R-:W-:Y:S01]  /*edf0*/  LOP3.LUT R130, R12, R111, RZ, 0x3c, !PT ;  /* 0x0000006f0c827212 */ /* 0x000fe200078e3cff */
[----:B------:R-:W0:Y:S01]  /*ee00*/  @P2 LDC R34, c[0x0][0xbec] ;  /* 0x0002fb00ff222b82 */ /* 0x000e220000000800 */
[----:B------:R-:W-:Y:S02]  /*ee10*/  IADD3 R111, P3, R156, 0x8000, RZ ;  /* 0x000080009c6f7810 */ /* 0x000fe40007f7e0ff */
[----:B------:R-:W-:Y:S02]  /*ee20*/  LOP3.LUT R12, R105, 0x380, RZ, 0xc0, !PT ;  /* 0x00000380690c7812 */ /* 0x000fe400078ec0ff */
[----:B------:R-:W-:Y:S02]  /*ee30*/  LOP3.LUT R110, R111, 0x380, RZ, 0xc0, !PT ;  /* 0x000003806f6e7812 */ /* 0x000fe400078ec0ff */
[----:B------:R-:W-:Y:S01]  /*ee40*/  SHF.R.U64 R12, R12, 0x3, RZ ;  /* 0x000000030c0c7819 */ /* 0x000fe200000012ff */
[----:B------:R-:W2:Y:S01]  /*ee50*/  @P2 LDC R35, c[0x0][0xbf0] ;  /* 0x0002fc00ff232b82 */ /* 0x000ea20000000800 */
[----:B------:R-:W-:-:S02]  /*ee60*/  SHF.R.U64 R110, R110, 0x3, RZ ;  /* 0x000000036e6e7819 */ /* 0x000fc400000012ff */
[----:B------:R-:W-:Y:S02]  /*ee70*/  LOP3.LUT R12, R12, R105, RZ, 0x3c, !PT ;  /* 0x000000690c0c7212 */ /* 0x000fe400078e3cff */
[----:B------:R-:W-:Y:S02]  /*ee80*/  IADD3 R105, P0, R156, 0x5000, RZ ;  /* 0x000050009c697810 */ /* 0x000fe40007f1e0ff */
[----:B------:R-:W-:Y:S01]  /*ee90*/  LOP3.LUT R110, R110, R111, RZ, 0x3c, !PT ;  /* 0x0000006f6e6e7212 */ /* 0x000fe200078e3cff */
[----:B------:R-:W-:Y:S01]  /*eea0*/  IMAD.X R111, RZ, RZ, R157, P3 ;  /* 0x000000ffff6f7224 */ /* 0x000fe200018e069d */
[----:B------:R-:W-:Y:S02]  /*eeb0*/  LOP3.LUT R10, R103, 0x380, RZ, 0xc0, !PT ;  /* 0x00000380670a7812 */ /* 0x000fe400078ec0ff */
[----:B------:R-:W-:Y:S02]  /*eec0*/  IADD3 R30, P3, R156, 0xf000, RZ ;  /* 0x0000f0009c1e7810 */ /* 0x000fe40007f7e0ff */
[----:B------:R-:W-:-:S02]  /*eed0*/  LOP3.LUT R104, R105, 0x380, RZ, 0xc0, !PT ;  /* 0x0000038069687812 */ /* 0x000fc400078ec0ff */
[----:B------:R-:W-:Y:S01]  /*eee0*/  MOV R146, R146 ;  /* 0x0000009200927202 */ /* 0x000fe20000000f00 */
[----:B------:R-:W-:Y:S01]  /*eef0*/  IMAD.X R31, RZ, RZ, R157, P3 ;  /* 0x000000ffff1f7224 */ /* 0x000fe200018e069d */
[----:B------:R-:W-:Y:S02]  /*ef00*/  MOV R147, R6 ;  /* 0x0000000600937202 */ /* 0x000fe40000000f00 */
[----:B------:R-:W-:Y:S02]  /*ef10*/  SHF.R.U64 R10, R10, 0x3, RZ ;  /* 0x000000030a0a7819 */ /* 0x000fe400000012ff */
[----:B------:R-:W-:Y:S02]  /*ef20*/  LOP3.LUT R23, R30, 0x380, RZ, 0xc0, !PT ;  /* 0x000003801e177812 */ /* 0x000fe400078ec0ff */
[----:B------:R-:W-:Y:S01]  /*ef30*/  F2FP.BF16.F32.PACK_AB R6, R37, R172 ;  /* 0x000000ac2506723e */ /* 0x000fe200000010ff */
[----:B------:R-:W-:Y:S01]  /*ef40*/  VIADD R37, R215, UR14 ;  /* 0x0000000ed7257c36 */ /* 0x000fe20008000000 */
[----:B------:R-:W-:-:S02]  /*ef50*/  SHF.R.U64 R104, R104, 0x3, RZ ;  /* 0x0000000368687819 */ /* 0x000fc400000012ff */
[----:B------:R-:W-:Y:S01]  /*ef60*/  LOP3.LUT R10, R10, R103, RZ, 0x3c, !PT ;  /* 0x000000670a0a7212 */ /* 0x000fe200078e3cff */
[----:B0-----:R-:W-:Y:S01]  /*ef70*/  @P2 IMAD.HI.U32 R34, R37, R34, RZ ;  /* 0x0000002225222227 */ /* 0x001fe200078e00ff */
[----:B------:R-:W-:Y:S02]  /*ef80*/  SHF.R.U64 R23, R23, 0x3, RZ ;  /* 0x0000000317177819 */ /* 0x000fe400000012ff */
[----:B------:R-:W-:Y:S01]  /*ef90*/  LOP3.LUT R104, R104, R105, RZ, 0x3c, !PT ;  /* 0x0000006968687212 */ /* 0x000fe200078e3cff */
[----:B------:R-:W-:Y:S01]  /*efa0*/  IMAD.X R105, RZ, RZ, R157, P0 ;  /* 0x000000ffff697224 */ /* 0x000fe200000e069d */
[----:B------:R-:W-:Y:S02]  /*efb0*/  MOV R134, R134 ;  /* 0x0000008600867202 */ /* 0x000fe40000000f00 */
[----:B------:R-:W-:Y:S02]  /*efc0*/  MOV R138, R138 ;  /* 0x0000008a008a7202 */ /* 0x000fe40000000f00 */
[----:B------:R-:W-:-:S02]  /*efd0*/  IADD3 R119, P0, R156, 0xc000, RZ ;  /* 0x0000c0009c777810 */ /* 0x000fc40007f1e0ff */
[----:B------:R-:W-:Y:S02]  /*efe0*/  LOP3.LUT R30, R23, R30, RZ, 0x3c, !PT ;  /* 0x0000001e171e7212 */ /* 0x000fe400078e3cff */
[----:B------:R-:W-:Y:S02]  /*eff0*/  MOV R130, R130 ;  /* 0x0000008200827202 */ /* 0x000fe40000000f00 */
[----:B------:R-:W-:Y:S02]  /*f000*/  MOV R152, R152 ;  /* 0x0000009800987202 */ /* 0x000fe40000000f00 */
[----:B------:R-:W-:Y:S02]  /*f010*/  MOV R135, R10 ;  /* 0x0000000a00877202 */ /* 0x000fe40000000f00 */
[----:B------:R-:W-:Y:S02]  /*f020*/  MOV R139, R8 ;  /* 0x00000008008b7202 */ /* 0x000fe40000000f00 */
[----:B------:R-:W-:Y:S01]  /*f030*/  F2FP.BF16.F32.PACK_AB R4, R33, R171 ;  /* 0x000000ab2104723e */ /* 0x000fe200000010ff */
[----:B------:R-:W-:Y:S01]  /*f040*/  IMAD.MOV.U32 R33, RZ, RZ, R37 ;  /* 0x000000ffff217224 */ /* 0x000fe200078e0025 */
[----:B------:R-:W-:-:S02]  /*f050*/  F2FP.BF16.F32.PACK_AB R7, R39, R38 ;  /* 0x000000262707723e */ /* 0x000fc400000010ff */
[----:B------:R-:W-:Y:S02]  /*f060*/  MOV R23, R14 ;  /* 0x0000000e00177202 */ /* 0x000fe40000000f00 */
[----:B------:R-:W-:Y:S01]  /*f070*/  MOV R131, R12 ;  /* 0x0000000c00837202 */ /* 0x000fe20000000f00 */
[----:B------:R0:W-:Y:S01]  /*f080*/  STSM.16.M88.4 [R152], R4 ;  /* 0x0000000498007844 */ /* 0x0001e20000000200 */
[----:B------:R-:W-:Y:S02]  /*f090*/  F2FP.BF16.F32.PACK_AB R8, R41, R173 ;  /* 0x000000ad2908723e */ /* 0x000fe400000010ff */
[----:B------:R-:W-:Y:S02]  /*f0a0*/  F2FP.BF16.F32.PACK_AB R9, R43, R42 ;  /* 0x0000002a2b09723e */ /* 0x000fe400000010ff */
[----:B------:R-:W-:Y:S02]  /*f0b0*/  F2FP.BF16.F32.PACK_AB R10, R45, R174 ;  /* 0x000000ae2d0a723e */ /* 0x000fe400000010ff */
[----:B------:R-:W-:-:S02]  /*f0c0*/  F2FP.BF16.F32.PACK_AB R11, R47, R46 ;  /* 0x0000002e2f0b723e */ /* 0x000fc400000010ff */
[----:B------:R-:W-:Y:S02]  /*f0d0*/  F2FP.BF16.F32.PACK_AB R12, R49, R175 ;  /* 0x000000af310c723e */ /* 0x000fe400000010ff */
[----:B------:R-:W-:Y:S01]  /*f0e0*/  F2FP.BF16.F32.PACK_AB R13, R51, R50 ;  /* 0x00000032330d723e */ /* 0x000fe200000010ff */
[----:B------:R3:W-:Y:S01]  /*f0f0*/  STSM.16.M88.4 [R147], R8 ;  /* 0x0000000893007844 */ /* 0x0007e20000000200 */
[----:B------:R-:W-:Y:S02]  /*f100*/  F2FP.BF16.F32.PACK_AB R14, R53, R176 ;  /* 0x000000b0350e723e */ /* 0x000fe400000010ff */
[----:B------:R-:W-:Y:S02]  /*f110*/  F2FP.BF16.F32.PACK_AB R15, R55, R54 ;  /* 0x00000036370f723e */ /* 0x000fe400000010ff */
[----:B--2---:R-:W-:Y:S02]  /*f120*/  @P2 SHF.R.U32.HI R33, RZ, R35, R34 ;  /* 0x00000023ff212219 */ /* 0x004fe40000011622 */
[----:B------:R-:W-:Y:S01]  /*f130*/  LOP3.LUT R118, R119, 0x380, RZ, 0xc0, !PT ;  /* 0x0000038077767812 */ /* 0x000fe200078ec0ff */
[----:B------:R2:W-:Y:S01]  /*f140*/  STSM.16.M88.4 [R143], R12 ;  /* 0x0000000c8f007844 */ /* 0x0005e20000000200 */
[----:B------:R-:W-:Y:S01]  /*f150*/  MOV R126, R126 ;  /* 0x0000007e007e7202 */ /* 0x000fe20000000f00 */
[----:B------:R-:W-:Y:S01]  /*f160*/  IMAD.MOV R35, RZ, RZ, -R33 ;  /* 0x000000ffff237224 */ /* 0x000fe200078e0a21 */
[----:B-1----:R-:W-:-:S02]  /*f170*/  F2FP.BF16.F32.PACK_AB R24, R57, R177 ;  /* 0x000000b13918723e */ /* 0x002fc400000010ff */
[----:B------:R-:W-:Y:S01]  /*f180*/  F2FP.BF16.F32.PACK_AB R25, R59, R58 ;  /* 0x0000003a3b19723e */ /* 0x000fe200000010ff */
[----:B------:R-:W-:Y:S01]  /*f190*/  IMAD R35, R158, R35, R37 ;  /* 0x000000239e237224 */ /* 0x000fe200078e0225 */
[----:B------:R-:W-:Y:S02]  /*f1a0*/  F2FP.BF16.F32.PACK_AB R26, R61, R178 ;  /* 0x000000b23d1a723e */ /* 0x000fe400000010ff */
[----:B------:R-:W-:Y:S02]  /*f1b0*/  F2FP.BF16.F32.PACK_AB R27, R63, R62 ;  /* 0x0000003e3f1b723e */ /* 0x000fe400000010ff */
[----:B0-----:R-:W-:Y:S02]  /*f1c0*/  F2FP.BF16.F32.PACK_AB R4, R65, R179 ;  /* 0x000000b34104723e */ /* 0x001fe400000010ff */
[----:B------:R-:W-:Y:S01]  /*f1d0*/  F2FP.BF16.F32.PACK_AB R5, R67, R66 ;  /* 0x000000424305723e */ /* 0x000fe200000010ff */
[----:B------:R-:W-:Y:S01]  /*f1e0*/  STSM.16.M88.4 [R126], R24 ;  /* 0x000000187e007844 */ /* 0x000fe20000000200 */
[----:B------:R-:W-:-:S02]  /*f1f0*/  F2FP.BF16.F32.PACK_AB R6, R69, R180 ;  /* 0x000000b44506723e */ /* 0x000fc400000010ff */
[----:B------:R-:W-:Y:S02]  /*f200*/  F2FP.BF16.F32.PACK_AB R7, R71, R70 ;  /* 0x000000464707723e */ /* 0x000fe400000010ff */
[----:B------:R-:W-:Y:S02]  /*f210*/  IADD3 R107, P1, R156, 0x6000, RZ ;  /* 0x000060009c6b7810 */ /* 0x000fe40007f3e0ff */
[----:B---3--:R-:W-:Y:S01]  /*f220*/  F2FP.BF16.F32.PACK_AB R8, R73, R181 ;  /* 0x000000b54908723e */ /* 0x008fe200000010ff */
[----:B------:R-:W-:Y:S01]  /*f230*/  STSM.16.M88.4 [R139], R4 ;  /* 0x000000048b007844 */ /* 0x000fe20000000200 */
[----:B------:R-:W-:Y:S02]  /*f240*/  F2FP.BF16.F32.PACK_AB R9, R75, R74 ;  /* 0x0000004a4b09723e */ /* 0x000fe400000010ff */
[----:B------:R-:W-:Y:S02]  /*f250*/  F2FP.BF16.F32.PACK_AB R10, R77, R182 ;  /* 0x000000b64d0a723e */ /* 0x000fe400000010ff */
[----:B------:R-:W-:-:S02]  /*f260*/  F2FP.BF16.F32.PACK_AB R11, R79, R78 ;  /* 0x0000004e4f0b723e */ /* 0x000fc400000010ff */
[----:B------:R-:W-:Y:S02]  /*f270*/  SHF.R.U64 R118, R118, 0x3, RZ ;  /* 0x0000000376767819 */ /* 0x000fe400000012ff */
[----:B--2---:R-:W-:Y:S01]  /*f280*/  F2FP.BF16.F32.PACK_AB R12, R81, R183 ;  /* 0x000000b7510c723e */ /* 0x004fe200000010ff */
[----:B------:R0:W-:Y:S01]  /*f290*/  STSM.16.M88.4 [R135], R8 ;  /* 0x0000000887007844 */ /* 0x0001e20000000200 */
[----:B------:R-:W-:Y:S02]  /*f2a0*/  F2FP.BF16.F32.PACK_AB R13, R83, R82 ;  /* 0x00000052530d723e */ /* 0x000fe400000010ff */
[----:B------:R-:W-:Y:S02]  /*f2b0*/  F2FP.BF16.F32.PACK_AB R14, R85, R184 ;  /* 0x000000b8550e723e */ /* 0x000fe400000010ff */
[----:B------:R-:W-:Y:S02]  /*f2c0*/  F2FP.BF16.F32.PACK_AB R15, R87, R86 ;  /* 0x00000056570f723e */ /* 0x000fe400000010ff */
[----:B------:R-:W-:-:S02]  /*f2d0*/  LOP3.LUT R106, R107, 0x380, RZ, 0xc0, !PT ;  /* 0x000003806b6a7812 */ /* 0x000fc400078ec0ff */
[----:B------:R-:W-:Y:S01]  /*f2e0*/  LOP3.LUT R118, R118, R119, RZ, 0x3c, !PT ;  /* 0x0000007776767212 */ /* 0x000fe200078e3cff */
[----:B------:R-:W-:Y:S01]  /*f2f0*/  IMAD.X R119, RZ, RZ, R157, P0 ;  /* 0x000000ffff777224 */ /* 0x000fe200000e069d */
[----:B------:R1:W-:Y:S01]  /*f300*/  STSM.16.M88.4 [R131], R12 ;  /* 0x0000000c83007844 */ /* 0x0003e20000000200 */
[----:B------:R-:W-:Y:S02]  /*f310*/  SHF.R.U64 R106, R106, 0x3, RZ ;  /* 0x000000036a6a7819 */ /* 0x000fe400000012ff */
[----:B------:R-:W-:Y:S01]  /*f320*/  MOV R154, R154 ;  /* 0x0000009a009a7202 */ /* 0x000fe20000000f00 */
[----:B0-----:R-:W-:Y:S01]  /*f330*/  IMAD.U32 R10, RZ, RZ, UR5 ;  /* 0x00000005ff0a7e24 */ /* 0x001fe2000f8e00ff */
[----:B------:R-:W-:Y:S01]  /*f340*/  SHF.R.S32.HI R9, RZ, 0x1f, R33 ;  /* 0x0000001fff097819 */ /* 0x000fe20000011421 */
[----:B------:R-:W-:Y:S01]  /*f350*/  ULDC UR5, c[0x0][0xa88] ;  /* 0x0002a20000057ab9 */ /* 0x000fe20000000800 */
[----:B------:R-:W-:Y:S02]  /*f360*/  SHF.R.S32.HI R8, RZ, 0x1f, R35 ;  /* 0x0000001fff087819 */ /* 0x000fe40000011423 */
[----:B------:R-:W-:Y:S01]  /*f370*/  LOP3.LUT R106, R106, R107, RZ, 0x3c, !PT ;  /* 0x0000006b6a6a7212 */ /* 0x000fe200078e3cff */
[----:B------:R-:W-:Y:S01]  /*f380*/  IMAD.X R107, RZ, RZ, R157, P1 ;  /* 0x000000ffff6b7224 */ /* 0x000fe200008e069d */
[----:B------:R-:W-:-:S02]  /*f390*/  IADD3 R121, P1, R156, 0xd000, RZ ;  /* 0x0000d0009c797810 */ /* 0x000fc40007f3e0ff */
[----:B------:R-:W-:Y:S02]  /*f3a0*/  F2FP.BF16.F32.PACK_AB R24, R89, R185 ;  /* 0x000000b95918723e */ /* 0x000fe400000010ff */
[----:B-1----:R-:W-:Y:S01]  /*f3b0*/  IADD3 R12, P0, R33, UR6, RZ ;  /* 0x00000006210c7c10 */ /* 0x002fe2000ff1e0ff */
[----:B------:R-:W-:Y:S01]  /*f3c0*/  VIADD R14, R226, UR14 ;  /* 0x0000000ee20e7c36 */ /* 0x000fe20008000000 */
[----:B------:R-:W-:Y:S02]  /*f3d0*/  F2FP.BF16.F32.PACK_AB R25, R91, R90 ;  /* 0x0000005a5b19723e */ /* 0x000fe400000010ff */
[----:B------:R-:W-:Y:S01]  /*f3e0*/  IADD3.X R13, R9, UR7, R10, P0, !PT ;  /* 0x00000007090d7c10 */ /* 0x000fe200087fe40a */
[----:B------:R-:W-:Y:S01]  /*f3f0*/  ULDC.64 UR6, c[0x0][0xb88] ;  /* 0x0002e20000067ab9 */ /* 0x000fe20000000a00 */
[----:B------:R-:W-:Y:S01]  /*f400*/  F2FP.BF16.F32.PACK_AB R26, R93, R186 ;  /* 0x000000ba5d1a723e */ /* 0x000fe200000010ff */
[----:B------:R-:W-:Y:S01]  /*f410*/  IMAD R8, R8, UR6, RZ ;  /* 0x0000000608087c24 */ /* 0x000fe2000f8e02ff */
[----:B------:R-:W-:Y:S01]  /*f420*/  F2FP.BF16.F32.PACK_AB R27, R95, R94 ;  /* 0x0000005e5f1b723e */ /* 0x000fe200000010ff */
[----:B------:R-:W-:Y:S01]  /*f430*/  IMAD.WIDE.U32 R12, R35, UR6, R12 ;  /* 0x00000006230c7c25 */ /* 0x000fe2000f8e000c */
[----:B------:R-:W-:-:S02]  /*f440*/  F2FP.BF16.F32.PACK_AB R4, R97, R187 ;  /* 0x000000bb6104723e */ /* 0x000fc400000010ff */
[----:B------:R-:W-:Y:S01]  /*f450*/  F2FP.BF16.F32.PACK_AB R5, R99, R98 ;  /* 0x000000626305723e */ /* 0x000fe200000010ff */
[----:B------:R-:W-:Y:S01]  /*f460*/  IMAD R35, R35, UR7, R8 ;  /* 0x0000000723237c24 */ /* 0x000fe2000f8e0208 */
[----:B------:R-:W-:Y:S01]  /*f470*/  F2FP.BF16.F32.PACK_AB R6, R164, R188 ;  /* 0x000000bca406723e */ /* 0x000fe200000010ff */
[----:B------:R-:W-:Y:S01]  /*f480*/  STSM.16.M88.4 [R154], R24 ;  /* 0x000000189a007844 */ /* 0x000fe20000000200 */
[----:B------:R-:W-:Y:S01]  /*f490*/  F2FP.BF16.F32.PACK_AB R7, R16, R3 ;  /* 0x000000031007723e */ /* 0x000fe200000010ff */
[----:B------:R-:W-:Y:S01]  /*f4a0*/  ULDC.64 UR6, c[0x0][0xb50] ;  /* 0x0002d40000067ab9 */ /* 0x000fe20000000a00 */
[----:B------:R-:W-:Y:S01]  /*f4b0*/  LOP3.LUT R120, R121, 0x380, RZ, 0xc0, !PT ;  /* 0x0000038079787812 */ /* 0x000fe200078ec0ff */
[----:B------:R-:W-:Y:S01]  /*f4c0*/  IMAD R3, R158, UR5, RZ ;  /* 0x000000059e037c24 */ /* 0x000fe2000f8e02ff */
[----:B------:R-:W-:Y:S01]  /*f4d0*/  LEA R16, P3, R12, UR6, 0x2 ;  /* 0x000000060c107c11 */ /* 0x000fe2000f8610ff */
[----:B------:R0:W-:Y:S01]  /*f4e0*/  STSM.16.M88.4 [R146], R4 ;  /* 0x0000000492007844 */ /* 0x0001e20000000200 */
[----:B------:R-:W-:-:S02]  /*f4f0*/  SHF.R.U64 R120, R120, 0x3, RZ ;  /* 0x0000000378787819 */ /* 0x000fc400000012ff */
[----:B------:R-:W-:Y:S02]  /*f500*/  LOP3.LUT P0, RZ, R224, 0x3, RZ, 0xc0, !PT ;  /* 0x00000003e0ff7812 */ /* 0x000fe4000780c0ff */
[----:B------:R-:W-:Y:S02]  /*f510*/  F2FP.BF16.F32.PACK_AB R8, R166, R189 ;  /* 0x000000bda608723e */ /* 0x000fe400000010ff */
[----:B------:R-:W-:Y:S02]  /*f520*/  F2FP.BF16.F32.PACK_AB R9, R36, R32 ;  /* 0x000000202409723e */ /* 0x000fe400000010ff */
[----:B------:R-:W-:Y:S02]  /*f530*/  F2FP.BF16.F32.PACK_AB R10, R167, R190 ;  /* 0x000000bea70a723e */ /* 0x000fe400000010ff */
[----:B------:R-:W-:Y:S02]  /*f540*/  F2FP.BF16.F32.PACK_AB R11, R44, R40 ;  /* 0x000000282c0b723e */ /* 0x000fe400000010ff */
[----:B------:R-:W-:-:S02]  /*f550*/  LOP3.LUT R120, R120, R121, RZ, 0x3c, !PT ;  /* 0x0000007978787212 */ /* 0x000fc400078e3cff */
[----:B------:R-:W-:Y:S01]  /*f560*/  IADD3.X R121, RZ, R157, RZ, P1, !PT ;  /* 0x0000009dff797210 */ /* 0x000fe20000ffe4ff */
[----:B0-----:R-:W-:Y:S01]  /*f570*/  IMAD.IADD R5, R13, 0x1, R35 ;  /* 0x000000010d057824 */ /* 0x001fe200078e0223 */
[C---:B------:R-:W-:Y:S01]  /*f580*/  ISETP.GE.OR P1, PT, R14.reuse, R3, P0 ;  /* 0x000000030e00720c */ /* 0x040fe20000726670 */
[----:B------:R-:W-:Y:S01]  /*f590*/  VIADD R4, R14, 0x8 ;  /* 0x000000080e047836 */ /* 0x000fe20000000000 */
[----:B------:R-:W-:Y:S01]  /*f5a0*/  MOV R150, R150 ;  /* 0x0000009600967202 */ /* 0x000fe20000000f00 */
[----:B------:R0:W-:Y:S01]  /*f5b0*/  STSM.16.M88.4 [R130], R8 ;  /* 0x0000000882007844 */ /* 0x0001e20000000200 */
[----:B------:R-:W-:Y:S02]  /*f5c0*/  LEA.HI.X R27, R12, UR7, R5, 0x2, P3 ;  /* 0x000000070c1b7c11 */ /* 0x000fe400098f1405 */
[----:B------:R-:W-:Y:S02]  /*f5d0*/  ISETP.GE.OR P0, PT, R4, R3, P0 ;  /* 0x000000030400720c */ /* 0x000fe40000706670 */
[----:B------:R-:W-:Y:S01]  /*f5e0*/  F2FP.BF16.F32.PACK_AB R4, R168, R191 ;  /* 0x000000bfa804723e */ /* 0x000fe200000010ff */
[----:B------:R-:W-:Y:S01]  /*f5f0*/  SHFL.IDX PT, R49, R27, RZ, 0x1c1f ;  /* 0x001c1fff1b317589 */ /* 0x000fe200000e0000 */
[----:B------:R-:W-:-:S02]  /*f600*/  F2FP.BF16.F32.PACK_AB R5, R52, R48 ;  /* 0x000000303405723e */ /* 0x000fc400000010ff */
[----:B------:R-:W-:Y:S01]  /*f610*/  F2FP.BF16.F32.PACK_AB R6, R169, R192 ;  /* 0x000000c0a906723e */ /* 0x000fe200000010ff */
[----:B------:R1:W-:Y:S01]  /*f620*/  SHFL.IDX PT, R53, R27, 0x1, 0x1c1f ;  /* 0x003c1f001b357f89 */ /* 0x0003e200000e0000 */
[----:B------:R-:W-:Y:S02]  /*f630*/  F2FP.BF16.F32.PACK_AB R7, R60, R56 ;  /* 0x000000383c07723e */ /* 0x000fe400000010ff */
[----:B------:R-:W-:Y:S01]  /*f640*/  F2FP.BF16.F32.PACK_AB R12, R129, R195 ;  /* 0x000000c3810c723e */ /* 0x000fe200000010ff */
[----:B------:R-:W2:Y:S01]  /*f650*/  SHFL.IDX PT, R48, R16, RZ, 0x1c1f ;  /* 0x001c1fff10307589 */ /* 0x000ea200000e0000 */
[----:B------:R-:W-:Y:S02]  /*f660*/  F2FP.BF16.F32.PACK_AB R13, R84, R80 ;  /* 0x00000050540d723e */ /* 0x000fe400000010ff */
[----:B0-----:R-:W-:Y:S01]  /*f670*/  F2FP.BF16.F32.PACK_AB R8, R170, R193 ;  /* 0x000000c1aa08723e */ /* 0x001fe200000010ff */
[----:B------:R-:W-:Y:S01]  /*f680*/  STSM.16.M88.4 [R150], R4 ;  /* 0x0000000496007844 */ /* 0x000fe20000000200 */
[----:B------:R-:W-:-:S02]  /*f690*/  F2FP.BF16.F32.PACK_AB R9, R68, R64 ;  /* 0x000000404409723e */ /* 0x000fc400000010ff */
[----:B------:R-:W-:Y:S01]  /*f6a0*/  F2FP.BF16.F32.PACK_AB R10, R125, R194 ;  /* 0x000000c27d0a723e */ /* 0x000fe200000010ff */
[----:B------:R-:W0:Y:S01]  /*f6b0*/  SHFL.IDX PT, R52, R16, 0x1, 0x1c1f ;  /* 0x003c1f0010347f89 */ /* 0x000e2200000e0000 */
        /* <DEDUP_REMOVED lines=8> */
[----:B-1----:R-:W-:Y:S02]  /*f740*/  F2FP.BF16.F32.PACK_AB R27, R160, R128 ;  /* 0x00000080a01b723e */ /* 0x002fe400000010ff */
[----:B------:R-:W-:Y:S02]  /*f750*/  F2FP.BF16.F32.PACK_AB R160, R145, R144 ;  /* 0x0000009091a0723e */ /* 0x000fe400000010ff */
[C---:B------:R-:W-:Y:S01]  /*f760*/  IADD3 R100, P4, R156.reuse, 0x2000, RZ ;  /* 0x000020009c647810 */ /* 0x040fe20007f9e0ff */
[----:B------:R-:W-:Y:S01]  /*f770*/  STSM.16.M88.4 [R134], R24 ;  /* 0x0000001886007844 */ /* 0x000fe20000000200 */
[----:B------:R-:W-:Y:S02]  /*f780*/  IADD3 R101, P5, R156, 0x3000, RZ ;  /* 0x000030009c657810 */ /* 0x000fe40007fbe0ff */
[----:B------:R-:W-:Y:S01]  /*f790*/  LOP3.LUT R21, R100, 0x380, RZ, 0xc0, !PT ;  /* 0x0000038064157812 */ /* 0x000fe200078ec0ff */
[----:B------:R1:W-:Y:S01]  /*f7a0*/  STSM.16.M88.4 [R23], R160 ;  /* 0x000000a017007844 */ /* 0x0003e20000000200 */
[----:B------:R-:W-:-:S02]  /*f7b0*/  IADD3 R103, P6, R156, 0x4000, RZ ;  /* 0x000040009c677810 */ /* 0x000fc40007fde0ff */
[----:B------:R-:W-:Y:S01]  /*f7c0*/  SHF.R.U64 R21, R21, 0x3, RZ ;  /* 0x0000000315157819 */ /* 0x000fe200000012ff */
[----:B------:R-:W-:Y:S01]  /*f7d0*/  BAR.SYNC.DEFER_BLOCKING 0x1, 0x100 ;  /* 0x0044000000007b1d */ /* 0x000fe20000010000 */
[----:B------:R-:W-:Y:S02]  /*f7e0*/  LOP3.LUT R102, R103, 0x380, RZ, 0xc0, !PT ;  /* 0x0000038067667812 */ /* 0x000fe400078ec0ff */
[----:B------:R-:W-:Y:S01]  /*f7f0*/  LOP3.LUT R20, R21, R100, RZ, 0x3c, !PT ;  /* 0x0000006415147212 */ /* 0x000fe200078e3cff */
[----:B------:R-:W-:Y:S01]  /*f800*/  UIMAD UR5, UR10, UR8, URZ ;  /* 0x000000080a0572a4 */ /* 0x000fe2000f8e023f */
[----:B------:R-:W-:Y:S01]  /*f810*/  LOP3.LUT R100, R101, 0x380, RZ, 0xc0, !PT ;  /* 0x0000038065647812 */ /* 0x000fe200078ec0ff */
[----:B------:R-:W-:Y:S01]  /*f820*/  IMAD.X R21, RZ, RZ, R157, P4 ;  /* 0x000000ffff157224 */ /* 0x000fe200020e069d */
[----:B------:R-:W-:Y:S02]  /*f830*/  SHF.R.U64 R102, R102, 0x3, RZ ;  /* 0x0000000366667819 */ /* 0x000fe400000012ff */
[----:B------:R-:W-:-:S02]  /*f840*/  SHF.R.U64 R100, R100, 0x3, RZ ;  /* 0x0000000364647819 */ /* 0x000fc400000012ff */
[----:B------:R-:W-:Y:S01]  /*f850*/  LOP3.LUT R29, R156, 0x380, RZ, 0xc0, !PT ;  /* 0x000003809c1d7812 */ /* 0x000fe200078ec0ff */
[----:B-1----:R-:W1:Y:S01]  /*f860*/  @P2 LDC R23, c[0x0][0xbf0] ;  /* 0x0002fc00ff172b82 */ /* 0x002e620000000800 */
[----:B------:R-:W-:Y:S01]  /*f870*/  LOP3.LUT R100, R100, R101, RZ, 0x3c, !PT ;  /* 0x0000006564647212 */ /* 0x000fe200078e3cff */
[--C-:B------:R-:W-:Y:S01]  /*f880*/  IMAD.X R101, RZ, RZ, R157.reuse, P5 ;  /* 0x000000ffff657224 */ /* 0x100fe200028e069d */
[----:B------:R-:W-:Y:S01]  /*f890*/  LOP3.LUT R102, R102, R103, RZ, 0x3c, !PT ;  /* 0x0000006766667212 */ /* 0x000fe200078e3cff */
[----:B------:R-:W-:Y:S01]  /*f8a0*/  IMAD.X R103, RZ, RZ, R157, P6 ;  /* 0x000000ffff677224 */ /* 0x000fe200030e069d */
[----:B--2---:R2:W-:Y:S01]  /*f8b0*/  @!P1 ST.E desc[UR38][R48.64], R0 ;  /* 0x0000000030009985 */ /* 0x0045e2000c101926 */
[----:B------:R-:W-:Y:S01]  /*f8c0*/  UIMAD.WIDE.U32 UR6, UR11, UR8, URZ ;  /* 0x000000080b0672a5 */ /* 0x000fe2000f8e003f */
[C---:B------:R-:W-:Y:S02]  /*f8d0*/  IADD3 R113, P4, R156.reuse, 0x9000, RZ ;  /* 0x000090009c717810 */ /* 0x040fe40007f9e0ff */
[----:B0-----:R0:W-:Y:S01]  /*f8e0*/  @!P0 ST.E desc[UR38][R52.64], R2 ;  /* 0x0000000234008985 */ /* 0x0011e2000c101926 */
[----:B------:R-:W-:Y:S01]  /*f8f0*/  UIMAD UR5, UR11, UR9, UR5 ;  /* 0x000000090b0572a4 */ /* 0x000fe2000f8e0205 */
[----:B------:R-:W-:-:S02]  /*f900*/  IADD3 R115, P5, R156, 0xa000, RZ ;  /* 0x0000a0009c737810 */ /* 0x000fc40007fbe0ff */
[----:B------:R3:W5:Y:S01]  /*f910*/  LD.E.128 R36, desc[UR38][R18.64] ;  /* 0x0000002612247980 */ /* 0x000762000c101d00 */
[----:B------:R-:W-:Y:S01]  /*f920*/  IADD3 R117, P6, R156, 0xb000, RZ ;  /* 0x0000b0009c757810 */ /* 0x000fe20007fde0ff */
[----:B------:R-:W-:Y:S01]  /*f930*/  ULDC.64 UR10, c[0x0][0xaf0] ;  /* 0x0002bc00000a7ab9 */ /* 0x000fe20000000a00 */
[----:B------:R-:W-:Y:S01]  /*f940*/  SHF.R.U64 R29, R29, 0x3, RZ ;  /* 0x000000031d1d7819 */ /* 0x000fe200000012ff */
[----:B--2---:R-:W-:Y:S01]  /*f950*/  IMAD R0, R219, 0x20, R222 ;  /* 0x00000020db007824 */ /* 0x004fe200078e02de */
[----:B------:R-:W-:Y:S01]  /*f960*/  UIADD3 UR7, UR7, UR5, URZ ;  /* 0x0000000507077290 */ /* 0x000fe2000fffe03f */
[----:B------:R-:W-:Y:S01]  /*f970*/  LOP3.LUT R112, R113, 0x380, RZ, 0xc0, !PT ;  /* 0x0000038071707812 */ /* 0x000fe200078ec0ff */
[----:B------:R2:W5:Y:S01]  /*f980*/  LD.E.128 R40, desc[UR38][R20.64] ;  /* 0x0000002614287980 */ /* 0x000562000c101d00 */
[----:B------:R-:W-:Y:S01]  /*f990*/  LOP3.LUT R114, R115, 0x380, RZ, 0xc0, !PT ;  /* 0x0000038073727812 */ /* 0x000fe200078ec0ff */
[----:B---3--:R-:W3:Y:S01]  /*f9a0*/  @P2 LDC R19, c[0x0][0xbec] ;  /* 0x0002fb00ff132b82 */ /* 0x008ee20000000800 */
[----:B0-----:R-:W-:Y:S01]  /*f9b0*/  VIADD R2, R0, UR14 ;  /* 0x0000000e00027c36 */ /* 0x001fe20008000000 */
[----:B------:R-:W-:Y:S01]  /*f9c0*/  UIMAD UR8, UR12, UR10, URZ ;  /* 0x0000000a0c0872a4 */ /* 0x000fe2000f8e023f */
[----:B------:R-:W-:Y:S01]  /*f9d0*/  LOP3.LUT R116, R117, 0x380, RZ, 0xc0, !PT ;  /* 0x0000038075747812 */ /* 0x000fe200078ec0ff */
[----:B------:R-:W-:Y:S01]  /*f9e0*/  UIMAD.WIDE.U32 UR6, UR15, UR10, UR6 ;  /* 0x0000000a0f0672a5 */ /* 0x000fe2000f8e0006 */
[----:B------:R-:W-:Y:S01]  /*f9f0*/  SHF.R.U64 R112, R112, 0x3, RZ ;  /* 0x0000000370707819 */ /* 0x000fe200000012ff */
[----:B------:R0:W5:Y:S01]  /*fa00*/  LD.E.128 R4, desc[UR38][R100.64] ;  /* 0x0000002664047980 */ /* 0x000162000c101d00 */
[----:B--2---:R-:W-:Y:S01]  /*fa10*/  IMAD.MOV.U32 R21, RZ, RZ, R2 ;  /* 0x000000ffff157224 */ /* 0x004fe200078e0002 */
[----:B------:R-:W-:Y:S01]  /*fa20*/  UIMAD UR5, UR15, UR11, UR8 ;  /* 0x0000000b0f0572a4 */ /* 0x000fe2000f8e0208 */
[----:B------:R-:W-:Y:S01]  /*fa30*/  SHF.R.U64 R114, R114, 0x3, RZ ;  /* 0x0000000372727819 */ /* 0x000fe200000012ff */
[----:B------:R0:W5:Y:S01]  /*fa40*/  LD.E.128 R8, desc[UR38][R102.64] ;  /* 0x0000002666087980 */ /* 0x000162000c101d00 */
[----:B------:R-:W-:Y:S01]  /*fa50*/  SHF.R.U64 R116, R116, 0x3, RZ ;  /* 0x0000000374747819 */ /* 0x000fe200000012ff */
[----:B------:R-:W-:Y:S01]  /*fa60*/  UIADD3 UR5, UR7, UR5, URZ ;  /* 0x0000000507057290 */ /* 0x000fe2000fffe03f */
[----:B------:R-:W-:Y:S01]  /*fa70*/  LOP3.LUT R28, R29, R156, RZ, 0x3c, !PT ;  /* 0x0000009c1d1c7212 */ /* 0x000fe200078e3cff */
[--C-:B------:R-:W-:Y:S01]  /*fa80*/  IMAD.MOV.U32 R29, RZ, RZ, R157.reuse ;  /* 0x000000ffff1d7224 */ /* 0x100fe200078e009d */
[----:B------:R-:W-:Y:S01]  /*fa90*/  LOP3.LUT R112, R112, R113, RZ, 0x3c, !PT ;  /* 0x0000007170707212 */ /* 0x000fe200078e3cff */
[--C-:B------:R-:W-:Y:S01]  /*faa0*/  IMAD.X R113, RZ, RZ, R157.reuse, P4 ;  /* 0x000000ffff717224 */ /* 0x100fe200020e069d */
[----:B------:R-:W-:Y:S01]  /*fab0*/  LOP3.LUT R114, R114, R115, RZ, 0x3c, !PT ;  /* 0x0000007372727212 */ /* 0x000fe200078e3cff */
[--C-:B------:R-:W-:Y:S01]  /*fac0*/  IMAD.X R115, RZ, RZ, R157.reuse, P5 ;  /* 0x000000ffff737224 */ /* 0x100fe200028e069d */
[----:B------:R-:W-:Y:S01]  /*fad0*/  LOP3.LUT R116, R116, R117, RZ, 0x3c, !PT ;  /* 0x0000007574747212 */ /* 0x000fe200078e3cff */
[----:B------:R-:W-:Y:S01]  /*fae0*/  IMAD.X R117, RZ, RZ, R157, P6 ;  /* 0x000000ffff757224 */ /* 0x000fe200030e069d */
[----:B------:R-:W-:Y:S01]  /*faf0*/  ULDC.64 UR8, c[0x0][0xae0] ;  /* 0x0002b80000087ab9 */ /* 0x000fe20000000a00 */
[----:B------:R0:W5:Y:S01]  /*fb00*/  LD.E.128 R32, desc[UR38][R28.64] ;  /* 0x000000261c207980 */ /* 0x000162000c101d00 */
[----:B---3--:R-:W-:-:S03]  /*fb10*/  @P2 IMAD.HI.U32 R0, R2, R19, RZ ;  /* 0x0000001302002227 */ /* 0x008fc600078e00ff */
[----:B------:R0:W5:Y:S02]  /*fb20*/  LD.E.128 R12, desc[UR38][R104.64] ;  /* 0x00000026680c7980 */ /* 0x000164000c101d00 */
[----:B-1----:R-:W-:Y:S01]  /*fb30*/  @P2 SHF.R.U32.HI R21, RZ, R23, R0 ;  /* 0x00000017ff152219 */ /* 0x002fe20000011600 */
[----:B------:R-:W-:Y:S01]  /*fb40*/  IMAD.U32 R18, RZ, RZ, UR6 ;  /* 0x00000006ff127e24 */ /* 0x000fe2000f8e00ff */
[----:B------:R0:W5:Y:S02]  /*fb50*/  LD.E.128 R24, desc[UR38][R106.64] ;  /* 0x000000266a187980 */ /* 0x000164000c101d00 */
[----:B------:R-:W-:Y:S02]  /*fb60*/  SHF.R.S32.HI R0, RZ, 0x1f, R21 ;  /* 0x0000001fff007819 */ /* 0x000fe40000011415 */
[----:B------:R-:W-:Y:S01]  /*fb70*/  IADD3 R23, -R21, RZ, RZ ;  /* 0x000000ff15177210 */ /* 0x000fe20007ffe1ff */
[----:B------:R-:W-:Y:S01]  /*fb80*/  IMAD.U32 R19, RZ, RZ, UR7 ;  /* 0x00000007ff137e24 */ /* 0x000fe2000f8e00ff */
[----:B------:R0:W5:Y:S01]  /*fb90*/  LD.E.128 R44, desc[UR38][R108.64] ;  /* 0x000000266c2c7980 */ /* 0x000162000c101d00 */
[----:B------:R-:W-:Y:S01]  /*fba0*/  IMAD R0, R0, UR8, RZ ;  /* 0x0000000800007c24 */ /* 0x000fe2000f8e02ff */
[----:B------:R-:W-:Y:S01]  /*fbb0*/  ULDC.64 UR6, c[0x0][0xad8] ;  /* 0x0002b60000067ab9 */ /* 0x000fe20000000a00 */
[----:B------:R-:W-:Y:S01]  /*fbc0*/  IMAD R23, R158, R23, R2 ;  /* 0x000000179e177224 */ /* 0x000fe200078e0202 */
[----:B------:R0:W5:Y:S01]  /*fbd0*/  LD.E.128 R64, desc[UR38][R110.64] ;  /* 0x000000266e407980 */ /* 0x000162000c101d00 */
[----:B------:R-:W-:-:S02]  /*fbe0*/  IMAD.U32 R19, RZ, RZ, UR5 ;  /* 0x00000005ff137e24 */ /* 0x000fc4000f8e00ff */
[----:B------:R-:W-:Y:S01]  /*fbf0*/  IMAD R77, R21, UR9, R0 ;  /* 0x00000009154d7c24 */ /* 0x000fe2000f8e0200 */
[----:B------:R0:W5:Y:S01]  /*fc00*/  LD.E.128 R48, desc[UR38][R112.64] ;  /* 0x0000002670307980 */ /* 0x000162000c101d00 */
[----:B------:R-:W-:-:S03]  /*fc10*/  SHF.R.S32.HI R0, RZ, 0x1f, R23 ;  /* 0x0000001fff007819 */ /* 0x000fc60000011417 */
[----:B------:R0:W5:Y:S01]  /*fc20*/  LD.E.128 R52, desc[UR38][R114.64] ;  /* 0x0000002672347980 */ /* 0x000162000c101d00 */
[----:B------:R-:W-:-:S03]  /*fc30*/  IMAD.WIDE.U32 R18, R21, UR8, R18 ;  /* 0x0000000815127c25 */ /* 0x000fc6000f8e0012 */
[----:B------:R0:W5:Y:S04]  /*fc40*/  LD.E.128 R56, desc[UR38][R116.64] ;  /* 0x0000002674387980 */ /* 0x000168000c101d00 */
[----:B------:R0:W5:Y:S04]  /*fc50*/  LD.E.128 R72, desc[UR38][R118.64] ;  /* 0x0000002676487980 */ /* 0x000168000c101d00 */
[----:B------:R0:W5:Y:S04]  /*fc60*/  LD.E.128 R68, desc[UR38][R120.64] ;  /* 0x0000002678447980 */ /* 0x000168000c101d00 */
[----:B------:R0:W5:Y:S04]  /*fc70*/  LD.E.128 R60, desc[UR38][R122.64] ;  /* 0x000000267a3c7980 */ /* 0x000168000c101d00 */
[----:B------:R-:W5:Y:S01]  /*fc80*/  LD.E.128 R28, desc[UR38][R30.64] ;  /* 0x000000261e1c7980 */ /* 0x000f62000c101d00 */
[----:B------:R-:W-:Y:S01]  /*fc90*/  @!PT LDS RZ, [RZ] ;  /* 0x00000000fffff984 */ /* 0x000fe20000000800 */
[----:B------:R-:W-:Y:S01]  /*fca0*/  @!PT LDS RZ, [RZ] ;  /* 0x00000000fffff984 */ /* 0x000fe20000000800 */
[----:B------:R-:W-:Y:S01]  /*fcb0*/  @!PT LDS RZ, [RZ] ;  /* 0x00000000fffff984 */ /* 0x000fe20000000800 */
[----:B------:R-:W-:Y:S01]  /*fcc0*/  @!PT LDS RZ, [RZ] ;  /* 0x00000000fffff984 */ /* 0x000fe20000000800 */
[----:B------:R1:W-:Y:S06]  /*fcd0*/  MEMBAR.ALL.CTA ;  /* 0x0000000000007992 */ /* 0x0003ec0000008000 */
[----:B-1----:R-:W1:Y:S01]  /*fce0*/  FENCE.VIEW.ASYNC.S ;  /* 0x00000000000073c6 */ /* 0x002e620000000000 */
[----:B------:R-:W-:-:S02]  /*fcf0*/  IMAD.IADD R19, R19, 0x1, R77 ;  /* 0x0000000113137824 */ /* 0x000fc400078e024d */
[----:B------:R-:W-:Y:S02]  /*fd00*/  IMAD R2, R0, UR6, RZ ;  /* 0x0000000600027c24 */ /* 0x000fe4000f8e02ff */
[----:B------:R-:W-:Y:S01]  /*fd10*/  VIADD R80, R222, UR14 ;  /* 0x0000000ede507c36 */ /* 0x000fe20008000000 */
[----:B------:R-:W-:Y:S01]  /*fd20*/  UIADD3 UR5, UR13, 0x38820, URZ ;  /* 0x000388200d057890 */ /* 0x000fe2000fffe03f */
[C---:B------:R-:W-:Y:S02]  /*fd30*/  IMAD R21, R23.reuse, UR7, R2 ;  /* 0x0000000717157c24 */ /* 0x040fe4000f8e0202 */
[----:B------:R-:W-:Y:S01]  /*fd40*/  IMAD.WIDE.U32 R18, R23, UR6, R18 ;  /* 0x0000000617127c25 */ /* 0x000fe2000f8e0012 */
[----:B------:R-:W-:Y:S01]  /*fd50*/  ISETP.GE.AND P2, PT, R80, R3, PT ;  /* 0x000000035000720c */ /* 0x000fe20003f46270 */
[----:B------:R-:W-:Y:S01]  /*fd60*/  ULDC.64 UR6, c[0x0][0xa80] ;  /* 0x0002a00000067ab9 */ /* 0x000fe20000000a00 */
[----:B------:R-:W-:Y:S01]  /*fd70*/  UPRMT UR5, URZ, 0x654, UR5 ;  /* 0x000006543f057896 */ /* 0x000fe20008000005 */
[----:B------:R-:W-:Y:S01]  /*fd80*/  IMAD.IADD R19, R19, 0x1, R21 ;  /* 0x0000000113137824 */ /* 0x000fe200078e0215 */
[----:B------:R-:W-:Y:S01]  /*fd90*/  LEA R2, P3, R18, UR6, 0x1 ;  /* 0x0000000612027c11 */ /* 0x000fe2000f8608ff */
[----:B------:R-:W-:-:S03]  /*fda0*/  VIADD R0, R80, 0x20 ;  /* 0x0000002050007836 */ /* 0x000fc60000000000 */
[----:B------:R-:W-:Y:S02]  /*fdb0*/  LEA.HI.X R16, R18, UR7, R19, 0x1, P3 ;  /* 0x0000000712107c11 */ /* 0x000fe400098f0c13 */
[-C--:B------:R-:W-:Y:S01]  /*fdc0*/  ISETP.GE.AND P1, PT, R0, R3.reuse, PT ;  /* 0x000000030000720c */ /* 0x080fe20003f26270 */
[----:B------:R-:W-:Y:S01]  /*fdd0*/  VIADD R0, R80, 0x40 ;  /* 0x0000004050007836 */ /* 0x000fe20000000000 */
[----:B-1----:R0:W1:Y:S01]  /*fde0*/  SHFL.IDX PT, R79, R2, RZ, 0x181f ;  /* 0x00181fff024f7589 */ /* 0x00206200000e0000 */
[----:B------:R-:W-:Y:S01]  /*fdf0*/  BSSY B1, `(.L_x_2241) ;  /* 0x000001a000017945 */ /* 0x000fe20003800000 */
[----:B------:R-:W-:Y:S02]  /*fe00*/  SYNCS.ARRIVE.TRANS64.RED.A1T0 RZ, [UR5], RZ ;  /* 0x000000ffffff79a7 */ /* 0x000fe40008100405 */
[----:B------:R0:W2:Y:S01]  /*fe10*/  SHFL.IDX PT, R23, R16, RZ, 0x181f ;  /* 0x00181fff10177589 */ /* 0x0000a200000e0000 */
[----:B------:R-:W-:Y:S02]  /*fe20*/  ISETP.GE.AND P0, PT, R0, R3, PT ;  /* 0x000000030000720c */ /* 0x000fe40003f06270 */
[----:B------:R-:W-:-:S02]  /*fe30*/  SHF.R.S32.HI R196, RZ, 0x1f, R218 ;  /* 0x0000001fffc47819 */ /* 0x000fc400000114da */
[----:B------:R-:W-:Y:S02]  /*fe40*/  SHF.R.S32.HI R197, RZ, 0x1f, R216 ;  /* 0x0000001fffc57819 */ /* 0x000fe400000114d8 */
[----:B------:R-:W-:Y:S02]  /*fe50*/  SHF.R.S32.HI R198, RZ, 0x1f, R217 ;  /* 0x0000001fffc67819 */ /* 0x000fe400000114d9 */
[----:B------:R-:W-:Y:S01]  /*fe60*/  SHF.R.S32.HI R199, RZ, 0x1f, R22 ;  /* 0x0000001fffc77819 */ /* 0x000fe20000011416 */
[----:B0-----:R-:W-:Y:S06]  /*fe70*/  @P2 BRA `(.L_x_2242) ;  /* 0x0000000000442947 */ /* 0x001fec0003800000 */
        /* <DEDUP_REMOVED lines=17> */
.L_x_2242:
[----:B------:R-:W-:Y:S05]  /*ff90*/  BSYNC B1 ;  /* 0x0000000000017941 */ /* 0x000fea0003800000 */
.L_x_2241:
[----:B0-----:R0:W3:Y:S01]  /*ffa0*/  SHFL.IDX PT, R21, R16, 0x1, 0x181f ;  /* 0x00381f0010157f89 */ /* 0x0010e200000e0000 */
[----:B------:R-:W-:Y:S03]  /*ffb0*/  BSSY B1, `(.L_x_2243) ;  /* 0x0000014000017945 */ /* 0x000fe60003800000 */
[----:B------:R0:W4:Y:S01]  /*ffc0*/  SHFL.IDX PT, R19, R2, 0x1, 0x181f ;  /* 0x00381f0002137f89 */ /* 0x00012200000e0000 */
[----:B------:R-:W-:Y:S05]  /*ffd0*/  @P1 BRA `(.L_x_2244) ;  /* 0x0000000000441947 */ /* 0x000fea0003800000 */
[----:B------:R-:W-:Y:S02]  /*ffe0*/  ULDC UR5, c[0x0][0xac8] ;  /* 0x0002b20000057ab9 */ /* 0x000fe40000000800 */
[----:B------:R-:W-:Y:S02]  /*fff0*/  ISETP.GE.AND P4, PT, R22, UR5, PT ;  /* 0x0000000516007c0c */ /* 0x000fe4000bf86270 */
[----:B------:R-:W-:Y:S02]  /*10000*/  ISETP.GE.AND P3, PT, R217, UR5, PT ;  /* 0x00000005d9007c0c */ /* 0x000fe4000bf66270 */
[----:B------:R-:W-:Y:S02]  /*10010*/  ISETP.GE.AND P2, PT, R216, UR5, PT ;  /* 0x00000005d8007c0c */ /* 0x000fe4000bf46270 */
[----:B------:R-:W-:-:S07]  /*10020*/  ISETP.GE.AND P1, PT, R218, UR5, PT ;  /* 0x00000005da007c0c */ /* 0x000fce000bf26270 */
[CC--:B----45:R-:W-:Y:S02]  /*10030*/  @!P4 LEA R8, P6, R22.reuse, R19.reuse, 0x1 ;  /* 0x000000131608c211 */ /* 0x0f0fe400078c08ff */
[C---:B------:R-:W-:Y:S02]  /*10040*/  @!P3 LEA R10, P5, R217.reuse, R19, 0x1 ;  /* 0x00000013d90ab211 */ /* 0x040fe400078a08ff */
[----:B---3--:R-:W-:Y:S02]  /*10050*/  @!P4 LEA.HI.X R9, R22, R21, R199, 0x1, P6 ;  /* 0x000000151609c211 */ /* 0x008fe400030f0cc7 */
        /* <DEDUP_REMOVED lines=9> */
.L_x_2244:
[----:B------:R-:W-:Y:S05]  /*100f0*/  BSYNC B1 ;  /* 0x0000000000017941 */ /* 0x000fea0003800000 */
.L_x_2243:
[----:B---3-5:R3:W0:Y:S01]  /*10100*/  SHFL.IDX PT, R15, R16, 0x2, 0x181f ;  /* 0x00581f00100f7f89 */ /* 0x02862200000e0000 */
        /* <DEDUP_REMOVED lines=8> */
[-C--:B0-----:R-:W-:Y:S02]  /*10190*/  @!P3 LEA R8, P6, R22, R11.reuse, 0x1 ;  /* 0x0000000b1608b211 */ /* 0x081fe400078c08ff */
[CC--:B------:R-:W-:Y:S02]  /*101a0*/  @!P2 LEA R10, P5, R217.reuse, R11.reuse, 0x1 ;  /* 0x0000000bd90aa211 */ /* 0x0c0fe400078a08ff */
[----:B------:R-:W-:Y:S02]  /*101b0*/  @!P1 LEA R12, P4, R216, R11, 0x1 ;  /* 0x0000000bd80c9211 */ /* 0x000fe400078808ff */
[----:B------:R-:W-:Y:S02]  /*101c0*/  @!P3 LEA.HI.X R9, R22, R15, R199, 0x1, P6 ;  /* 0x0000000f1609b211 */ /* 0x000fe400030f0cc7 */
        /* <DEDUP_REMOVED lines=8> */
.L_x_2246:
[----:B------:R-:W-:Y:S05]  /*10250*/  BSYNC B1 ;  /* 0x0000000000017941 */ /* 0x000fea0003800000 */
.L_x_2245:
[----:B------:R-:W-:Y:S01]  /*10260*/  VIADD R0, R80, 0x60 ;  /* 0x0000006050007836 */ /* 0x000fe20000000000 */
[----:B0-----:R0:W0:Y:S04]  /*10270*/  SHFL.IDX PT, R13, R16, 0x3, 0x181f ;  /* 0x00781f00100d7f89 */ /* 0x00102800000e0000 */
[----:B------:R-:W-:Y:S01]  /*10280*/  ISETP.GE.AND P0, PT, R0, R3, PT ;  /* 0x000000030000720c */ /* 0x000fe20003f06270 */
[----:B------:R0:W0:-:S12]  /*10290*/  SHFL.IDX PT, R15, R2, 0x3, 0x181f ;  /* 0x00781f00020f7f89 */ /* 0x00001800000e0000 */
[----:B------:R-:W-:Y:S05]  /*102a0*/  @P0 BRA `(.L_x_2247) ;  /* 0x0000000c00580947 */ /* 0x000fea0003800000 */
[----:B------:R-:W-:Y:S02]  /*102b0*/  ULDC UR5, c[0x0][0xac8] ;  /* 0x0002b20000057ab9 */ /* 0x000fe40000000800 */
[----:B------:R-:W-:Y:S02]  /*102c0*/  ISETP.GE.AND P3, PT, R22, UR5, PT ;  /* 0x0000000516007c0c */ /* 0x000fe4000bf66270 */
[----:B------:R-:W-:Y:S02]  /*102d0*/  ISETP.GE.AND P4, PT, R217, UR5, PT ;  /* 0x00000005d9007c0c */ /* 0x000fe4000bf86270 */
[----:B------:R-:W-:-:S09]  /*102e0*/  ISETP.GE.AND P5, PT, R216, UR5, PT ;  /* 0x00000005d8007c0c */ /* 0x000fd2000bfa6270 */
[-C--:B0--3--:R-:W-:Y:S02]  /*102f0*/  @!P3 LEA R2, P0, R22, R15.reuse, 0x1 ;  /* 0x0000000f1602b211 */ /* 0x089fe400078008ff */
[CC--:B------:R-:W-:Y:S02]  /*10300*/  @!P4 LEA R8, P1, R217.reuse, R15.reuse, 0x1 ;  /* 0x0000000fd908c211 */ /* 0x0c0fe400078208ff */
[----:B------:R-:W-:Y:S02]  /*10310*/  @!P5 LEA R10, P2, R216, R15, 0x1 ;  /* 0x0000000fd80ad211 */ /* 0x000fe400078408ff */
[-C--:B------:R-:W-:Y:S02]  /*10320*/  @!P3 LEA.HI.X R3, R22, R13.reuse, R199, 0x1, P0 ;  /* 0x0000000d1603b211 */ /* 0x080fe400000f0cc7 */
        /* <DEDUP_REMOVED lines=11> */
.L_x_2240:
[----:B------:R-:W0:Y:S01]  /*103e0*/  LDC R8, c[0x0][0xbe8] ;  /* 0x0002fa00ff087b82 */ /* 0x000e220000000800 */
[----:B------:R-:W1:Y:S01]  /*103f0*/  S2R R0, SR_TID.X ;  /* 0x0000000000007919 */ /* 0x000e620000002100 */
[----:B------:R-:W-:Y:S01]  /*10400*/  R2UR UR6, R220 ;  /* 0x00000000dc0672ca */ /* 0x000fe200000e0000 */
[----:B------:R-:W-:Y:S01]  /*10410*/  BSSY B1, `(.L_x_2248) ;  /* 0x0000036000017945 */ /* 0x000fe20003800000 */
[----:B------:R-:W-:Y:S01]  /*10420*/  R2UR UR5, R221 ;  /* 0x00000000dd0572ca */ /* 0x000fe200000e0000 */
[----:B------:R-:W-:-:S10]  /*10430*/  IMAD R6, R219, 0x20, R222 ;  /* 0x00000020db067824 */ /* 0x000fd400078e02de */
[----:B------:R-:W-:Y:S02]  /*10440*/  USHF.R.S32.HI UR8, URZ, 0x1f, UR6 ;  /* 0x0000001f3f087899 */ /* 0x000fe40008011406 */
[----:B------:R-:W-:Y:S01]  /*10450*/  USHF.R.S32.HI UR9, URZ, 0x1f, UR5 ;  /* 0x0000001f3f097899 */ /* 0x000fe20008011405 */
[----:B0-----:R-:W-:Y:S01]  /*10460*/  ISETP.NE.AND P1, PT, R8, 0x1, PT ;  /* 0x000000010800780c */ /* 0x001fe20003f25270 */
[----:B-1----:R-:W-:-:S12]  /*10470*/  VIADD R0, R0, 0xffffff80 ;  /* 0xffffff8000007836 */ /* 0x002fd80000000000 */
[----:B------:R-:W0:Y:S01]  /*10480*/  @P1 LDC R9, c[0x0][0xbec] ;  /* 0x0002fb00ff091b82 */ /* 0x000e220000000800 */
[----:B------:R-:W-:-:S07]  /*10490*/  ISETP.GE.AND P0, PT, R0, 0x80, PT ;  /* 0x000000800000780c */ /* 0x000fce0003f06270 */
[----:B------:R-:W1:Y:S06]  /*104a0*/  @P1 LDC R11, c[0x0][0xbf0] ;  /* 0x0002fc00ff0b1b82 */ /* 0x000e6c0000000800 */
[----:B------:R-:W-:Y:S05]  /*104b0*/  @P0 BRA `(.L_x_2249) ;  /* 0x0000000000ac0947 */ /* 0x000fea0003800000 */
[----:B------:R-:W2:Y:S01]  /*104c0*/  S2R R0, SR_TID.X ;  /* 0x0000000000007919 */ /* 0x000ea20000002100 */
[----:B------:R-:W3:Y:S01]  /*104d0*/  LDC R3, c[0x0][0xbe8] ;  /* 0x0002fa00ff037b82 */ /* 0x000ee20000000800 */
[----:B------:R-:W-:-:S13]  /*104e0*/  R2UR UR5, R213 ;  /* 0x00000000d50572ca */ /* 0x000fda00000e0000 */
        /* <DEDUP_REMOVED lines=23> */
[----:B---3--:R-:W-:-:S04]  /*10660*/  @P0 SHF.R.U32.HI R2, RZ, R7, R0 ;  /* 0x00000007ff020219 */ /* 0x008fc80000011600 */
[----:B------:R-:W-:-:S05]  /*10670*/  IADD3 R5, -R2, RZ, RZ ;  /* 0x000000ff02057210 */ /* 0x000fca0007ffe1ff */
        /* <DEDUP_REMOVED lines=15> */
.L_x_2249:
[----:B------:R-:W-:Y:S05]  /*10770*/  BSYNC B1 ;  /* 0x0000000000017941 */ /* 0x000fea0003800000 */
.L_x_2248:
[----:B------:R-:W-:Y:S01]  /*10780*/  R2UR UR12, R213 ;  /* 0x00000000d50c72ca */ /* 0x000fe200000e0000 */
[----:B------:R-:W-:Y:S01]  /*10790*/  ULDC.64 UR10, c[0x0][0xae8] ;  /* 0x0002ba00000a7ab9 */ /* 0x000fe20000000a00 */
[----:B------:R-:W-:Y:S01]  /*107a0*/  R2UR UR14, R220 ;  /* 0x00000000dc0e72ca */ /* 0x000fe200000e0000 */
[----:B------:R-:W-:Y:S01]  /*107b0*/  UIMAD UR5, UR8, UR10, URZ ;  /* 0x0000000a080572a4 */ /* 0x000fe2000f8e023f */
[----:B------:R-:W-:Y:S01]  /*107c0*/  R2UR UR13, R221 ;  /* 0x00000000dd0d72ca */ /* 0x000fe200000e0000 */
[----:B------:R-:W-:Y:S01]  /*107d0*/  BSSY B1, `(.L_x_2250) ;  /* 0x0000041000017945 */ /* 0x000fe20003800000 */
[----:B------:R-:W-:Y:S02]  /*107e0*/  SHF.R.S32.HI R16, RZ, 0x1f, R218 ;  /* 0x0000001fff107819 */ /* 0x000fe400000114da */
[----:B------:R-:W-:Y:S02]  /*107f0*/  SHF.R.S32.HI R18, RZ, 0x1f, R216 ;  /* 0x0000001fff127819 */ /* 0x000fe400000114d8 */
[----:B------:R-:W-:-:S02]  /*10800*/  SHF.R.S32.HI R19, RZ, 0x1f, R217 ;  /* 0x0000001fff137819 */ /* 0x000fc400000114d9 */
[----:B------:R-:W-:Y:S01]  /*10810*/  SHF.R.S32.HI R20, RZ, 0x1f, R22 ;  /* 0x0000001fff147819 */ /* 0x000fe20000011416 */
[----:B------:R-:W-:Y:S02]  /*10820*/  VIADD R6, R6, UR12 ;  /* 0x0000000c06067c36 */ /* 0x000fe40008000000 */
[----:B------:R-:W-:Y:S02]  /*10830*/  UIMAD.WIDE.U32 UR6, UR14, UR10, URZ ;  /* 0x0000000a0e0672a5 */ /* 0x000fe4000f8e003f */
[----:B------:R-:W-:Y:S01]  /*10840*/  UIMAD UR5, UR14, UR11, UR5 ;  /* 0x0000000b0e0572a4 */ /* 0x000fe2000f8e0205 */
[----:B0-----:R-:W-:Y:S02]  /*10850*/  @P1 IMAD.HI.U32 R0, R6, R9, RZ ;  /* 0x0000000906001227 */ /* 0x001fe400078e00ff */
[----:B------:R-:W-:Y:S01]  /*10860*/  ULDC.64 UR10, c[0x0][0xaf0] ;  /* 0x0002bc00000a7ab9 */ /* 0x000fe20000000a00 */
[----:B------:R-:W-:Y:S01]  /*10870*/  UIADD3 UR7, UR7, UR5, URZ ;  /* 0x0000000507077290 */ /* 0x000fe2000fffe03f */
[----:B--2---:R-:W-:Y:S01]  /*10880*/  IMAD.MOV.U32 R5, RZ, RZ, R6 ;  /* 0x000000ffff057224 */ /* 0x004fe200078e0006 */
[----:B------:R-:W-:Y:S01]  /*10890*/  UIMAD UR5, UR9, UR10, URZ ;  /* 0x0000000a090572a4 */ /* 0x000fe2000f8e023f */
[----:B-1----:R-:W-:Y:S01]  /*108a0*/  @P1 SHF.R.U32.HI R5, RZ, R11, R0 ;  /* 0x0000000bff051219 */ /* 0x002fe20000011600 */
        /* <DEDUP_REMOVED lines=18> */
[----:B------:R-:W-:Y:S02]  /*109d0*/  VIADD R6, R222, UR12 ;  /* 0x0000000cde067c36 */ /* 0x000fe40008000000 */
        /* <DEDUP_REMOVED lines=10> */
[----:B------:R-:W-:Y:S01]  /*10a80*/  LEA.HI.X R5, R2, UR7, R3, 0x1, P3 ;  /* 0x0000000702057c11 */ /* 0x000fe200098f0c03 */
[----:B------:R0:W1:Y:S03]  /*10a90*/  SHFL.IDX PT, R7, R4, RZ, 0x181f ;  /* 0x00181fff04077589 */ /* 0x00006600000e0000 */
[----:B------:R-:W-:Y:S01]  /*10aa0*/  ISETP.GE.AND P0, PT, R0, R9, PT ;  /* 0x000000090000720c */ /* 0x000fe20003f06270 */
[----:B------:R0:W2:Y:S01]  /*10ab0*/  SHFL.IDX PT, R3, R5, RZ, 0x181f ;  /* 0x00181fff05037589 */ /* 0x0000a200000e0000 */
[----:B------:R-:W-:Y:S11]  /*10ac0*/  @P2 BRA `(.L_x_2251) ;  /* 0x0000000000442947 */ /* 0x000ff60003800000 */
        /* <DEDUP_REMOVED lines=17> */
.L_x_2251:
[----:B------:R-:W-:Y:S05]  /*10be0*/  BSYNC B1 ;  /* 0x0000000000017941 */ /* 0x000fea0003800000 */
.L_x_2250:
[----:B--23--:R2:W3:Y:S01]  /*10bf0*/  SHFL.IDX PT, R3, R5, 0x1, 0x181f ;  /* 0x00381f0005037f89 */ /* 0x00c4e200000e0000 */
[----:B------:R-:W-:Y:S03]  /*10c00*/  BSSY B1, `(.L_x_2252) ;  /* 0x0000014000017945 */ /* 0x000fe60003800000 */
[----:B-1----:R2:W1:Y:S01]  /*10c10*/  SHFL.IDX PT, R7, R4, 0x1, 0x181f ;  /* 0x00381f0004077f89 */ /* 0x00246200000e0000 */
[----:B------:R-:W-:Y:S05]  /*10c20*/  @P1 BRA `(.L_x_2253) ;  /* 0x0000000000441947 */ /* 0x000fea0003800000 */
[----:B------:R-:W-:Y:S02]  /*10c30*/  ULDC UR5, c[0x0][0xac8] ;  /* 0x0002b20000057ab9 */ /* 0x000fe40000000800 */
[----:B------:R-:W-:Y:S02]  /*10c40*/  ISETP.GE.AND P4, PT, R22, UR5, PT ;  /* 0x0000000516007c0c */ /* 0x000fe4000bf86270 */
[----:B------:R-:W-:Y:S02]  /*10c50*/  ISETP.GE.AND P3, PT, R217, UR5, PT ;  /* 0x00000005d9007c0c */ /* 0x000fe4000bf66270 */
[----:B------:R-:W-:Y:S02]  /*10c60*/  ISETP.GE.AND P2, PT, R216, UR5, PT ;  /* 0x00000005d8007c0c */ /* 0x000fe4000bf46270 */
[----:B------:R-:W-:-:S07]  /*10c70*/  ISETP.GE.AND P1, PT, R218, UR5, PT ;  /* 0x00000005da007c0c */ /* 0x000fce000bf26270 */
[CC--:B-1----:R-:W-:Y:S02]  /*10c80*/  @!P4 LEA R10, P6, R22.reuse, R7.reuse, 0x1 ;  /* 0x00000007160ac211 */ /* 0x0c2fe400078c08ff */
[C---:B------:R-:W-:Y:S02]  /*10c90*/  @!P3 LEA R12, P5, R217.reuse, R7, 0x1 ;  /* 0x00000007d90cb211 */ /* 0x040fe400078a08ff */
[----:B---3--:R-:W-:Y:S02]  /*10ca0*/  @!P4 LEA.HI.X R11, R22, R3, R20, 0x1, P6 ;  /* 0x00000003160bc211 */ /* 0x008fe400030f0c14 */
        /* <DEDUP_REMOVED lines=9> */
.L_x_2253:
[----:B------:R-:W-:Y:S05]  /*10d40*/  BSYNC B1 ;  /* 0x0000000000017941 */ /* 0x000fea0003800000 */
.L_x_2252:
[----:B---34-:R3:W4:Y:S01]  /*10d50*/  SHFL.IDX PT, R3, R5, 0x2, 0x181f ;  /* 0x00581f0005037f89 */ /* 0x01872200000e0000 */
        /* <DEDUP_REMOVED lines=8> */
[-C--:B-1----:R-:W-:Y:S02]  /*10de0*/  @!P3 LEA R10, P6, R22, R7.reuse, 0x1 ;  /* 0x00000007160ab211 */ /* 0x082fe400078c08ff */
[CC--:B------:R-:W-:Y:S02]  /*10df0*/  @!P2 LEA R12, P5, R217.reuse, R7.reuse, 0x1 ;  /* 0x00000007d90ca211 */ /* 0x0c0fe400078a08ff */
[----:B------:R-:W-:Y:S02]  /*10e00*/  @!P1 LEA R14, P4, R216, R7, 0x1 ;  /* 0x00000007d80e9211 */ /* 0x000fe400078808ff */
[----:B----4-:R-:W-:Y:S02]  /*10e10*/  @!P3 LEA.HI.X R11, R22, R3, R20, 0x1, P6 ;  /* 0x00000003160bb211 */ /* 0x010fe400030f0c14 */
        /* <DEDUP_REMOVED lines=8> */
.L_x_2255:
[----:B------:R-:W-:Y:S05]  /*10ea0*/  BSYNC B1 ;  /* 0x0000000000017941 */ /* 0x000fea0003800000 */
.L_x_2254:
[----:B------:R-:W-:Y:S01]  /*10eb0*/  VIADD R0, R6, 0x60 ;  /* 0x0000006006007836 */ /* 0x000fe20000000000 */
[----:B0-23--:R-:W0:Y:S04]  /*10ec0*/  SHFL.IDX PT, R5, R5, 0x3, 0x181f ;  /* 0x00781f0005057f89 */ /* 0x00de2800000e0000 */
[----:B------:R-:W-:Y:S01]  /*10ed0*/  ISETP.GE.AND P0, PT, R0, R9, PT ;  /* 0x000000090000720c */ /* 0x000fe20003f06270 */
[----:B-1--4-:R1:W2:-:S12]  /*10ee0*/  SHFL.IDX PT, R3, R4, 0x3, 0x181f ;  /* 0x00781f0004037f89 */ /* 0x01229800000e0000 */
[----:B-1----:R-:W-:Y:S05]  /*10ef0*/  @P0 BRA `(.L_x_2247) ;  /* 0x0000000000440947 */ /* 0x002fea0003800000 */
[----:B------:R-:W-:Y:S02]  /*10f00*/  ULDC UR5, c[0x0][0xac8] ;  /* 0x0002b20000057ab9 */ /* 0x000fe40000000800 */
[----:B------:R-:W-:Y:S02]  /*10f10*/  ISETP.GE.AND P3, PT, R22, UR5, PT ;  /* 0x0000000516007c0c */ /* 0x000fe4000bf66270 */
[----:B------:R-:W-:Y:S02]  /*10f20*/  ISETP.GE.AND P2, PT, R217, UR5, PT ;  /* 0x00000005d9007c0c */ /* 0x000fe4000bf46270 */
[----:B------:R-:W-:Y:S02]  /*10f30*/  ISETP.GE.AND P1, PT, R216, UR5, PT ;  /* 0x00000005d8007c0c */ /* 0x000fe4000bf26270 */
[----:B------:R-:W-:-:S07]  /*10f40*/  ISETP.GE.AND P0, PT, R218, UR5, PT ;  /* 0x00000005da007c0c */ /* 0x000fce000bf06270 */
[-C--:B--2---:R-:W-:Y:S02]  /*10f50*/  @!P3 LEA R6, P6, R22, R3.reuse, 0x1 ;  /* 0x000000031606b211 */ /* 0x084fe400078c08ff */
[CC--:B------:R-:W-:Y:S02]  /*10f60*/  @!P2 LEA R8, P5, R217.reuse, R3.reuse, 0x1 ;  /* 0x00000003d908a211 */ /* 0x0c0fe400078a08ff */
        /* <DEDUP_REMOVED lines=10> */
.L_x_2247:
[----:B------:R-:W-:Y:S05]  /*11010*/  BSYNC B0 ;  /* 0x0000000000007941 */ /* 0x000fea0003800000 */
.L_x_2239:
[----:B------:R-:W-:Y:S02]  /*11020*/  ULDC UR5, c[0x0][0xc38] ;  /* 0x00030e0000057ab9 */ /* 0x000fe40000000800 */
[----:B------:R-:W-:-:S06]  /*11030*/  UISETP.GE.AND UP0, UPT, UR4, UR5, UPT ;  /* 0x000000050400728c */ /* 0x000fcc000bf06270 */
[----:B------:R-:W-:-:S13]  /*11040*/  PLOP3.LUT P0, PT, PT, PT, UP0, 0x80, 0x0 ;  /* 0x000000000000781c */ /* 0x000fda0003f0f008 */
[----:B------:R-:W-:Y:S05]  /*11050*/  @!P0 BRA `(.L_x_2256) ;  /* 0xfffffefc003c8947 */ /* 0x000fea000383ffff */
[----:B------:R-:W-:Y:S05]  /*11060*/  EXIT ;  /* 0x000000000000794d */ /* 0x000fea0003800000 */
.L_x_2198:
        /* <DEDUP_REMOVED lines=16> */
[----:B------:R-:W-:Y:S01]  /*11170*/  ULDC UR9, c[0x0][0x2b8] ;  /* 0x0000ae0000097ab9 */ /* 0x000fe20000000800 */
[----:B------:R-:W-:Y:S01]  /*11180*/  LOP3.LUT R16, R16, 0xfffffff7, RZ, 0xc0, !PT ;  /* 0xfffffff710107812 */ /* 0x000fe200078ec0ff */
[----:B------:R-:W0:Y:S01]  /*11190*/  S2UR UR8, SR_CgaCtaId ;  /* 0x00000000000879c3 */ /* 0x000e220000008800 */
[----:B------:R-:W1:Y:S01]  /*111a0*/  S2R R3, SR_TID.X ;  /* 0x0000000000037919 */ /* 0x000e620000002100 */
[----:B------:R-:W-:Y:S01]  /*111b0*/  ULDC.64 UR4, c[0x0][0x418] ;  /* 0x0001060000047ab9 */ /* 0x000fe20000000a00 */
[----:B------:R-:W-:Y:S01]  /*111c0*/  ULDC UR40, c[0x0][0x288] ;  /* 0x0000a20000287ab9 */ /* 0x000fe20000000800 */
[----:B------:R-:W-:Y:S01]  /*111d0*/  UISETP.NE.U32.AND UP0, UPT, UR4, URZ, UPT ;  /* 0x0000003f0400728c */ /* 0x000fe2000bf05070 */
[----:B------:R3:W-:Y:S01]  /*111e0*/  STL [R1], RZ ;  /* 0x000000ff01007387 */ /* 0x0007e20000100800 */
[----:B------:R-:W-:Y:S01]  /*111f0*/  ULDC UR37, c[0x0][0x448] ;  /* 0x0001120000257ab9 */ /* 0x000fe20000000800 */
[----:B------:R-:W-:Y:S01]  /*11200*/  ULDC UR4, c[0x0][0x424] ;  /* 0x0001090000047ab9 */ /* 0x000fe20000000800 */
[----:B------:R-:W-:Y:S01]  /*11210*/  UISETP.NE.AND.EX UP0, UPT, UR5, URZ, UPT, UP0 ;  /* 0x0000003f0500728c */ /* 0x000fe2000bf05300 */
[----:B------:R-:W-:Y:S01]  /*11220*/  IMAD.U32 R34, RZ, RZ, UR10 ;  /* 0x0000000aff227e24 */ /* 0x000fe2000f8e00ff */
[----:B------:R-:W-:Y:S01]  /*11230*/  UIMAD UR37, UR37, UR40, URZ ;  /* 0x00000028252572a4 */ /* 0x000fe2000f8e023f */
[----:B------:R-:W-:Y:S01]  /*11240*/  IMAD.MOV.U32 R26, RZ, RZ, 0x1 ;  /* 0x00000001ff1a7424 */ /* 0x000fe200078e00ff */
[----:B------:R-:W-:Y:S01]  /*11250*/  USEL UR4, UR4, 0x1, UP0 ;  /* 0x0000000104047887 */ /* 0x000fe20008000000 */
[----:B------:R-:W-:Y:S01]  /*11260*/  IMAD.MOV.U32 R23, RZ, RZ, RZ ;  /* 0x000000ffff177224 */ /* 0x000fe200078e00ff */
[----:B------:R-:W-:Y:S01]  /*11270*/  UMOV UR5, 0x400 ;  /* 0x0000040000057882 */ /* 0x000fe20000000000 */
[----:B------:R-:W-:Y:S01]  /*11280*/  ULDC UR46, c[0x0][0xc] ;  /* 0x00000300002e7ab9 */ /* 0x000fe20000000800 */
[----:B0-----:R-:W-:-:S06]  /*11290*/  ULEA UR8, UR8, UR5, 0x18 ;  /* 0x0000000508087291 */ /* 0x001fcc000f8ec03f */
[----:B------:R-:W-:Y:S02]  /*112a0*/  IMAD.U32 R17, RZ, RZ, UR8 ;  /* 0x00000008ff117e24 */ /* 0x000fe4000f8e00ff */
[----:B-1----:R-:W-:-:S05]  /*112b0*/  IMAD.SHL.U32 R37, R3, 0x8, RZ ;  /* 0x0000000803257824 */ /* 0x002fca00078e00ff */
[----:B------:R-:W-:-:S04]  /*112c0*/  LOP3.LUT R0, R37, 0x1f8, RZ, 0xc0, !PT ;  /* 0x000001f825007812 */ /* 0x000fc800078ec0ff */
[----:B------:R-:W-:-:S04]  /*112d0*/  LOP3.LUT R0, R0, 0x38, R3, 0x78, !PT ;  /* 0x0000003800007812 */ /* 0x000fc800078e7803 */
[----:B------:R-:W-:Y:S02]  /*112e0*/  LOP3.LUT R30, R0, 0x200, R37, 0xf8, !PT ;  /* 0x00000200001e7812 */ /* 0x000fe400078ef825 */
[----:B------:R-:W-:-:S03]  /*112f0*/  LOP3.LUT R37, R37, 0x38, RZ, 0xc0, !PT ;  /* 0x0000003825257812 */ /* 0x000fc600078ec0ff */
[----:B------:R-:W-:Y:S01]  /*11300*/  IMAD R31, R30, 0x2, R17 ;  /* 0x000000021e1f7824 */ /* 0x000fe200078e0211 */
[C---:B------:R-:W-:Y:S02]  /*11310*/  LOP3.LUT R0, R37.reuse, 0x40, RZ, 0xfc, !PT ;  /* 0x0000004025007812 */ /* 0x040fe400078efcff */
[----:B------:R-:W-:Y:S02]  /*11320*/  LOP3.LUT R2, R37, 0x80, RZ, 0xfc, !PT ;  /* 0x0000008025027812 */ /* 0x000fe400078efcff */
[----:B------:R-:W-:Y:S02]  /*11330*/  ISETP.GE.AND P1, PT, R0, UR9, PT ;  /* 0x0000000900007c0c */ /* 0x000fe4000bf26270 */
[----:B--2---:R-:W-:Y:S02]  /*11340*/  R2UR UR6, R4 ;  /* 0x00000000040672ca */ /* 0x004fe400000e0000 */
[C---:B------:R-:W-:Y:S01]  /*11350*/  LOP3.LUT R4, R3.reuse, 0x7f, RZ, 0xc0, !PT ;  /* 0x0000007f03047812 */ /* 0x040fe200078ec0ff */
[----:B------:R-:W-:-:S03]  /*11360*/  IMAD.SHL.U32 R3, R3, 0x10, RZ ;  /* 0x0000001003037824 */ /* 0x000fc600078e00ff */
[----:B------:R-:W-:-:S07]  /*11370*/  SHF.R.U32.HI R36, RZ, 0x3, R4 ;  /* 0x00000003ff247819 */ /* 0x000fce0000011604 */
[----:B------:R-:W-:-:S03]  /*11380*/  ULOP3.LUT UR47, UR6, 0x2, URZ, 0xfc, !UPT ;  /* 0x00000002062f7892 */ /* 0x000fc6000f8efc3f */
[----:B------:R-:W-:Y:S02]  /*11390*/  ULDC.64 UR6, c[0x0][0x2f0] ;  /* 0x0000bc0000067ab9 */ /* 0x000fe40000000a00 */
[C---:B------:R-:W-:Y:S01]  /*113a0*/  ISETP.GE.AND P2, PT, R0.reuse, UR7, PT ;  /* 0x0000000700007c0c */ /* 0x040fe2000bf46270 */
[----:B------:R-:W-:Y:S01]  /*113b0*/  UIMAD UR36, UR4, UR6, URZ ;  /* 0x00000006042472a4 */ /* 0x000fe2000f8e023f */
[----:B------:R-:W-:Y:S02]  /*113c0*/  ISETP.GE.AND P0, PT, R0, UR7, PT ;  /* 0x0000000700007c0c */ /* 0x000fe4000bf06270 */
[----:B------:R-:W-:Y:S01]  /*113d0*/  LOP3.LUT R0, R36, 0x70, R3, 0xf8, !PT ;  /* 0x0000007024007812 */ /* 0x000fe200078ef803 */
[----:B------:R-:W-:Y:S01]  /*113e0*/  UIADD3 UR4, UR36, 0x4f, URZ ;  /* 0x0000004f24047890 */ /* 0x000fe2000fffe03f */
[----:B------:R-:W-:Y:S01]  /*113f0*/  LOP3.LUT R0, R37, 0xc0, RZ, 0xfc, !PT ;  /* 0x000000c025007812 */ /* 0x000fe200078efcff */
[----:B------:R-:W-:Y:S02]  /*11400*/  UIADD3 UR40, UR36, 0x50, -UR40 ;  /* 0x0000005024287890 */ /* 0x000fe4000fffe828 */
[----:B------:R-:W-:-:S04]  /*11410*/  UIMAD.WIDE UR4, UR4, 0x66666667, URZ ;  /* 0x66666667040478a5 */ /* 0x000fc8000f8e023f */
[----:B------:R-:W-:Y:S01]  /*11420*/  @P2 LOP3.LUT R16, R16, 0x8, RZ, 0xfc, !PT ;  /* 0x0000000810102812 */ /* 0x000fe200078efcff */
[----:B------:R-:W-:Y:S01]  /*11430*/  USHF.R.U32.HI UR41, URZ, 0x1f, UR5 ;  /* 0x0000001f3f297899 */ /* 0x000fe20008011605 */
[----:B------:R-:W-:Y:S02]  /*11440*/  ISETP.GE.AND P2, PT, R2, UR7, PT ;  /* 0x0000000702007c0c */ /* 0x000fe4000bf46270 */
[----:B------:R-:W-:Y:S01]  /*11450*/  LOP3.LUT R16, R16, 0xffffdfff, RZ, 0xc0, !PT ;  /* 0xffffdfff10107812 */ /* 0x000fe200078ec0ff */
[----:B------:R-:W-:-:S03]  /*11460*/  ULEA.HI.SX32 UR41, UR5, UR41, 0x1b ;  /* 0x0000002905297291 */ /* 0x000fc6000f8fda3f */
        /* <DEDUP_REMOVED lines=28> */
[----:B---3--:R-:W-:-:S07]  /*11630*/  @P0 LOP3.LUT R16, R16, 0x4000, RZ, 0xfc, !PT ;  /* 0x0000400010100812 */ /* 0x008fce00078efcff */
.L_x_2308:
        /* <DEDUP_REMOVED lines=22> */
.L_x_2258:
[----:B------:R-:W-:Y:S01]  /*117a0*/  ULDC UR8, c[0x0][0xc54] ;  /* 0x0003150000087ab9 */ /* 0x000fe20000000800 */
[----:B------:R-:W-:Y:S01]  /*117b0*/  UMOV UR6, UR7 ;  /* 0x0000000700067c82 */ /* 0x000fe20008000000 */
[----:B------:R-:W-:-:S11]  /*117c0*/  UISETP.NE.AND UP0, UPT, UR8, 0x1, UPT ;  /* 0x000000010800788c */ /* 0x000fd6000bf05270 */
[----:B------:R-:W-:Y:S02]  /*117d0*/  @UP0 ULDC.64 UR10, c[0x0][0xc58] ;  /* 0x00031600000a0ab9 */ /* 0x000fe40000000a00 */
[----:B------:R-:W-:-:S04]  /*117e0*/  UIMAD.WIDE.U32 UR4, UR7, UR10, URZ ;  /* 0x0000000a070472a5 */ /* 0x000fc8000f8e003f */
[----:B------:R-:W-:-:S04]  /*117f0*/  @UP0 USHF.R.U32.HI UR6, URZ, UR11, UR5 ;  /* 0x0000000b3f060299 */ /* 0x000fc80008011605 */
[----:B------:R-:W-:-:S12]  /*11800*/  UIMAD UR4, UR6, UR8, URZ ;  /* 0x00000008060472a4 */ /* 0x000fd8000f8e023f */
.L_x_2259:
        /* <DEDUP_REMOVED lines=25> */
[----:B------:R-:W-:Y:S01]  /*119a0*/  UP2UR UR48, UPR, URZ, 0x4 ;  /* 0x000000043f307883 */ /* 0x000fe20008000000 */
[----:B------:R-:W-:Y:S01]  /*119b0*/  BSSY B7, `(.L_x_2260) ;  /* 0x0000356000077945 */ /* 0x000fe20003800000 */
[----:B------:R-:W-:-:S04]  /*119c0*/  USHF.L.U32 UR6, UR44, 0x7, URZ ;  /* 0x000000072c067899 */ /* 0x000fc8000800063f */
[----:B------:R-:W-:Y:S01]  /*119d0*/  UIADD3 UR6, UR6, 0x7f, URZ ;  /* 0x0000007f06067890 */ /* 0x000fe2000fffe03f */
[----:B------:R-:W-:Y:S01]  /*119e0*/  @UP2 ULDC UR4, c[0x0][0x44c] ;  /* 0x0001130000042ab9 */ /* 0x000fe20000000800 */
[----:B------:R-:W-:Y:S02]  /*119f0*/  @UP2 ULDC UR7, c[0x0][0x450] ;  /* 0x0001140000072ab9 */ /* 0x000fe40000000800 */
[----:B------:R-:W-:-:S04]  /*11a00*/  UIMAD.WIDE.U32 UR4, UR6, UR4, URZ ;  /* 0x00000004060472a5 */ /* 0x000fc8000f8e003f */
[----:B------:R-:W-:-:S04]  /*11a10*/  @UP2 USHF.R.U32.HI UR6, URZ, UR7, UR5 ;  /* 0x000000073f062299 */ /* 0x000fc80008011605 */
[----:B------:R-:W-:-:S04]  /*11a20*/  UIADD3 UR4, UR40, UR6, URZ ;  /* 0x0000000628047290 */ /* 0x000fc8000fffe03f */
[----:B------:R-:W-:-:S04]  /*11a30*/  UIMAD.WIDE UR4, UR4, 0x66666667, URZ ;  /* 0x66666667040478a5 */ /* 0x000fc8000f8e023f */
[----:B------:R-:W-:-:S04]  /*11a40*/  USHF.R.U32.HI UR4, URZ, 0x1f, UR5 ;  /* 0x0000001f3f047899 */ /* 0x000fc80008011605 */
[----:B------:R-:W-:-:S04]  /*11a50*/  ULEA.HI.SX32 UR4, UR5, UR4, 0x1b ;  /* 0x0000000405047291 */ /* 0x000fc8000f8fda3f */
[----:B------:R-:W-:-:S04]  /*11a60*/  UISETP.LT.AND UP0, UPT, UR41, UR4, UPT ;  /* 0x000000042900728c */ /* 0x000fc8000bf01270 */
[----:B------:R-:W-:-:S06]  /*11a70*/  USEL UR45, UR41, UR4, UP0 ;  /* 0x00000004292d7287 */ /* 0x000fcc0008000000 */
[----:B------:R-:W-:-:S13]  /*11a80*/  ISETP.LT.AND P0, PT, RZ, UR45, PT ;  /* 0x0000002dff007c0c */ /* 0x000fda000bf01270 */
[----:B0-----:R-:W-:Y:S05]  /*11a90*/  @P0 BRA `(.L_x_2261) ;  /* 0x0000000000440947 */ /* 0x001fea0003800000 */
        /* <DEDUP_REMOVED lines=17> */
.L_x_2261:
[----:B------:R-:W-:Y:S01]  /*11bb0*/  IADD3 R0, R17, 0x24400, RZ ;  /* 0x0002440011007810 */ /* 0x000fe20007ffe0ff */
[----:B------:R-:W-:Y:S03]  /*11bc0*/  BSSY B6, `(.L_x_2263) ;  /* 0x0000013000067945 */ /* 0x000fe60003800000 */
        /* <DEDUP_REMOVED lines=17> */
[----:B0----5:R-:W-:Y:S05]  /*11ce0*/  CALL.ABS.NOINC R2 ;  /* 0x0000000002007343 */ /* 0x021fea0003c00000 */
.L_x_2264:
[----:B------:R-:W-:Y:S05]  /*11cf0*/  BSYNC B6 ;  /* 0x0000000000067941 */ /* 0x000fea0003800000 */
.L_x_2263:
        /* <DEDUP_REMOVED lines=20> */
.L_x_2267:
[----:B------:R0:W1:Y:S01]  /*11e40*/  LDC.64 R2, c[0x4][R18] ;  /* 0x0100000012027b82 */ /* 0x0000620000000a00 */
[----:B------:R-:W-:Y:S01]  /*11e50*/  ULDC.64 UR4, c[0x4][0x138] ;  /* 0x01004e0000047ab9 */ /* 0x000fe20000000a00 */
[----:B------:R-:W-:Y:S01]  /*11e60*/  ULDC.64 UR6, c[0x4][0x140] ;  /* 0x0100500000067ab9 */ /* 0x000fe20000000a00 */
[----:B------:R-:W-:Y:S01]  /*11e70*/  IMAD.U32 R4, RZ, RZ, UR4 ;  /* 0x00000004ff047e24 */ /* 0x000fe2000f8e00ff */
[----:B------:R-:W-:Y:S01]  /*11e80*/  MOV R13, RZ ;  /* 0x000000ff000d7202 */ /* 0x000fe20000000f00 */
[----:B------:R-:W-:Y:S01]  /*11e90*/  IMAD.U32 R5, RZ, RZ, UR5 ;  /* 0x00000005ff057e24 */ /* 0x000fe2000f8e00ff */
[----:B------:R-:W-:Y:S01]  /*11ea0*/  ULDC.64 UR4, c[0x4][0xa8] ;  /* 0x01002a0000047ab9 */ /* 0x000fe20000000a00 */
[----:B------:R-:W-:Y:S02]  /*11eb0*/  IMAD.U32 R6, RZ, RZ, UR6 ;  /* 0x00000006ff067e24 */ /* 0x000fe4000f8e00ff */
[----:B------:R-:W-:Y:S02]  /*11ec0*/  IMAD.U32 R7, RZ, RZ, UR7 ;  /* 0x00000007ff077e24 */ /* 0x000fe4000f8e00ff */
[----:B------:R-:W-:-:S02]  /*11ed0*/  IMAD.U32 R10, RZ, RZ, UR4 ;  /* 0x00000004ff0a7e24 */ /* 0x000fc4000f8e00ff */
[----:B------:R-:W-:Y:S02]  /*11ee0*/  IMAD.U32 R11, RZ, RZ, UR5 ;  /* 0x00000005ff0b7e24 */ /* 0x000fe4000f8e00ff */
[----:B------:R-:W-:Y:S02]  /*11ef0*/  IMAD.MOV.U32 R8, RZ, RZ, 0x70 ;  /* 0x00000070ff087424 */ /* 0x000fe400078e00ff */
[----:B0-----:R-:W-:-:S07]  /*11f00*/  IMAD.MOV.U32 R12, RZ, RZ, 0x1 ;  /* 0x00000001ff0c7424 */ /* 0x001fce00078e00ff */
[----:B------:R-:W-:-:S07]  /*11f10*/  LEPC R20, `(.L_x_2266) ;  /* 0x000000001014794e */ /* 0x000fce0000000000 */
[----:B-1----:R-:W-:Y:S05]  /*11f20*/  CALL.ABS.NOINC R2 ;  /* 0x0000000002007343 */ /* 0x002fea0003c00000 */
.L_x_2266:
[----:B------:R-:W-:Y:S05]  /*11f30*/  BSYNC B6 ;  /* 0x0000000000067941 */ /* 0x000fea0003800000 */
.L_x_2265:
        /* <DEDUP_REMOVED lines=9> */
[----:B------:R-:W-:Y:S01]  /*11fd0*/  ULDC UR4, c[0x0][0xc48] ;  /* 0x0003120000047ab9 */ /* 0x000fe20000000800 */
[----:B------:R-:W-:-:S05]  /*11fe0*/  IMAD.U32 R3, RZ, RZ, UR5 ;  /* 0x00000005ff037e24 */ /* 0x000fca000f8e00ff */
[----:B------:R1:W5:Y:S01]  /*11ff0*/  @P0 LDG.E R29, desc[UR38][R2.64] ;  /* 0x00000026021d0981 */ /* 0x000362000c1e1900 */
[----:B------:R-:W-:Y:S01]  /*12000*/  UMOV UR5, 0xffffffff ;  /* 0xffffffff00057882 */ /* 0x000fe20000000000 */
[----:B------:R-:W-:Y:S02]  /*12010*/  IMAD.U32 R22, RZ, RZ, UR4 ;  /* 0x00000004ff167e24 */ /* 0x000fe4000f8e00ff */
[----:B------:R-:W-:Y:S05]  /*12020*/  BRA.DIV UR5, `(.L_x_2268) ;  /* 0x0000003605b87947 */ /* 0x000fea000b800000 */
.L_x_2324:
[----:B------:R-:W2:Y:S01]  /*12030*/  S2R R0, SR_TID.X ;  /* 0x0000000000007919 */ /* 0x000ea20000002100 */
[----:B------:R-:W-:Y:S01]  /*12040*/  UIADD3 UR4, UR45, -0x1, URZ ;  /* 0xffffffff2d047890 */ /* 0x000fe2000fffe03f */
[----:B0-----:R-:W-:Y:S02]  /*12050*/  ISETP.NE.AND P1, PT, R10, 0x1, PT ;  /* 0x000000010a00780c */ /* 0x001fe40003f25270 */
[----:B-----5:R-:W-:Y:S02]  /*12060*/  SHF.R.S32.HI R33, RZ, 0x1f, R29 ;  /* 0x0000001fff217819 */ /* 0x020fe4000001141d */
[----:B------:R-:W-:Y:S01]  /*12070*/  LOP3.LUT R16, R16, 0xfffffbff, RZ, 0xc0, !PT ;  /* 0xfffffbff10107812 */ /* 0x000fe200078ec0ff */
[----:B------:R-:W-:-:S08]  /*12080*/  IMAD.U32 R7, RZ, RZ, UR4 ;  /* 0x00000004ff077e24 */ /* 0x000fd0000f8e00ff */
[----:B-1----:R-:W0:Y:S01]  /*12090*/  @P1 LDC R3, c[0x0][0x434] ;  /* 0x00010d00ff031b82 */ /* 0x002e220000000800 */
[----:B------:R-:W-:-:S07]  /*120a0*/  @P1 LOP3.LUT R16, R16, 0x400, RZ, 0xfc, !PT ;  /* 0x0000040010101812 */ /* 0x000fce00078efcff */
[----:B------:R-:W1:Y:S01]  /*120b0*/  @P1 LDC R5, c[0x0][0x438] ;  /* 0x00010e00ff051b82 */ /* 0x000e620000000800 */
[----:B--2---:R-:W-:-:S05]  /*120c0*/  IMAD.SHL.U32 R8, R0, 0x10, RZ ;  /* 0x0000001000087824 */ /* 0x004fca00078e00ff */
[----:B------:R-:W-:-:S05]  /*120d0*/  LOP3.LUT R8, R36, 0x70, R8, 0xf8, !PT ;  /* 0x0000007024087812 */ /* 0x000fca00078ef808 */
[----:B------:R-:W-:-:S04]  /*120e0*/  IMAD R7, R7, 0x50, R8 ;  /* 0x0000005007077824 */ /* 0x000fc800078e0208 */
[C---:B------:R-:W-:Y:S01]  /*120f0*/  IMAD.IADD R0, R7.reuse, 0x1, R32 ;  /* 0x0000000107007824 */ /* 0x040fe200078e0220 */
[----:B------:R-:W-:-:S03]  /*12100*/  ISETP.GE.AND P0, PT, R7, UR36, PT ;  /* 0x0000002407007c0c */ /* 0x000fc6000bf06270 */
[----:B0-----:R-:W-:Y:S01]  /*12110*/  @P1 IMAD.HI.U32 R2, R0, R3, RZ ;  /* 0x0000000300021227 */ /* 0x001fe200078e00ff */
[----:B------:R-:W-:-:S03]  /*12120*/  ISETP.GT.U32.OR P0, PT, R8, 0x4f, P0 ;  /* 0x0000004f0800780c */ /* 0x000fc60000704470 */
[----:B------:R-:W-:Y:S01]  /*12130*/  IMAD.MOV.U32 R9, RZ, RZ, R0 ;  /* 0x000000ffff097224 */ /* 0x000fe200078e0000 */
[----:B-1----:R-:W-:-:S09]  /*12140*/  @P1 SHF.R.U32.HI R9, RZ, R5, R2 ;  /* 0x00000005ff091219 */ /* 0x002fd20000011602 */
[----:B------:R-:W0:Y:S01]  /*12150*/  @!P0 LDC.64 R6, c[0x0][0x428] ;  /* 0x00010a00ff068b82 */ /* 0x000e220000000a00 */
[----:B------:R-:W-:-:S07]  /*12160*/  @!P0 SHF.R.S32.HI R3, RZ, 0x1f, R9 ;  /* 0x0000001fff038819 */ /* 0x000fce0000011409 */
[----:B------:R-:W1:Y:S01]  /*12170*/  @!P0 LDC.64 R4, c[0x0][0x418] ;  /* 0x00010600ff048b82 */ /* 0x000e620000000a00 */
[----:B0-----:R-:W-:-:S04]  /*12180*/  @!P0 IMAD R2, R33, R6, RZ ;  /* 0x0000000621028224 */ /* 0x001fc800078e02ff */
[----:B------:R-:W-:Y:S02]  /*12190*/  @!P0 IMAD R7, R29, R7, R2 ;  /* 0x000000071d078224 */ /* 0x000fe400078e0202 */
[----:B------:R-:W-:-:S04]  /*121a0*/  @!P0 IMAD.MOV.U32 R2, RZ, RZ, R9 ;  /* 0x000000ffff028224 */ /* 0x000fc800078e0009 */
[----:B------:R-:W-:-:S04]  /*121b0*/  @!P0 IMAD.WIDE.U32 R2, R29, R6, R2 ;  /* 0x000000061d028225 */ /* 0x000fc800078e0002 */
[----:B------:R-:W-:Y:S01]  /*121c0*/  @!P0 IMAD.IADD R3, R3, 0x1, R7 ;  /* 0x0000000103038824 */ /* 0x000fe200078e0207 */
[----:B-1----:R-:W-:Y:S01]  /*121d0*/  @!P0 LEA R4, P1, R2, R4, 0x2 ;  /* 0x0000000402048211 */ /* 0x002fe200078210ff */
[----:B------:R-:W-:-:S03]  /*121e0*/  IMAD.MOV.U32 R6, RZ, RZ, RZ ;  /* 0x000000ffff067224 */ /* 0x000fc600078e00ff */
[----:B------:R-:W-:Y:S01]  /*121f0*/  @!P0 LEA.HI.X R5, R2, R5, R3, 0x2, P1 ;  /* 0x0000000502058211 */ /* 0x000fe200008f1403 */
[----:B------:R-:W-:-:S04]  /*12200*/  IMAD.MOV R7, RZ, RZ, -R9 ;  /* 0x000000ffff077224 */ /* 0x000fc800078e0a09 */
[----:B------:R0:W5:Y:S01]  /*12210*/  @!P0 LDG.E R6, desc[UR38][R4.64] ;  /* 0x0000002604068981 */ /* 0x000162000c1e1900 */
[----:B------:R-:W-:Y:S01]  /*12220*/  ISETP.GT.U32.AND P0, PT, R8, 0x4f, PT ;  /* 0x0000004f0800780c */ /* 0x000fe20003f04070 */
[----:B------:R-:W-:Y:S01]  /*12230*/  IMAD R3, RZ, RZ, -UR43 ;  /* 0x8000002bff037e24 */ /* 0x000fe2000f8e02ff */
[----:B------:R-:W-:Y:S01]  /*12240*/  LOP3.LUT R16, R16, 0xfffffdff, RZ, 0xc0, !PT ;  /* 0xfffffdff10107812 */ /* 0x000fe200078ec0ff */
[----:B------:R-:W-:Y:S02]  /*12250*/  IMAD.U32 R24, RZ, RZ, UR4 ;  /* 0x00000004ff187e24 */ /* 0x000fe4000f8e00ff */
[----:B------:R-:W-:Y:S02]  /*12260*/  IMAD R22, R22, R3, UR42 ;  /* 0x0000002a16167e24 */ /* 0x000fe4000f8e0203 */
[----:B0-----:R-:W-:Y:S01]  /*12270*/  IMAD R5, R10, R7, R0 ;  /* 0x000000070a057224 */ /* 0x001fe200078e0200 */
[----:B------:R-:W-:Y:S02]  /*12280*/  MOV R0, UR47 ;  /* 0x0000002f00007c02 */ /* 0x000fe40008000f00 */
[----:B------:R-:W-:-:S02]  /*12290*/  SHF.R.S32.HI R28, RZ, 0x1f, R22 ;  /* 0x0000001fff1c7819 */ /* 0x000fc40000011416 */
[----:B------:R-:W-:-:S13]  /*122a0*/  ISETP.NE.AND P2, PT, R0, 0x3, PT ;  /* 0x000000030000780c */ /* 0x000fda0003f45270 */
[----:B------:R-:W-:-:S04]  /*122b0*/  @P2 LOP3.LUT R16, R16, 0x200, RZ, 0xfc, !PT ;  /* 0x0000020010102812 */ /* 0x000fc800078efcff */
[----:B------:R-:W-:-:S04]  /*122c0*/  LOP3.LUT R16, R16, 0xfffffffe, RZ, 0xc0, !PT ;  /* 0xfffffffe10107812 */ /* 0x000fc800078ec0ff */
[----:B------:R-:W-:Y:S01]  /*122d0*/  @P0 LOP3.LUT R16, R16, 0x1, RZ, 0xfc, !PT ;  /* 0x0000000110100812 */ /* 0x000fe200078efcff */
[----:B------:R-:W-:Y:S06]  /*122e0*/  @!P2 BRA `(.L_x_2269) ;  /* 0x000000000004a947 */ /* 0x000fec0003800000 */
[----:B------:R-:W-:Y:S01]  /*122f0*/  BPT.TRAP 0x1 ;  /* 0x000000040000795c */ /* 0x000fe20000300000 */
.L_x_2269:
[----:B------:R-:W-:Y:S01]  /*12300*/  SHF.R.S32.HI R7, RZ, 0x1f, R5 ;  /* 0x0000001fff077819 */ /* 0x000fe20000011405 */
[----:B------:R-:W-:Y:S01]  /*12310*/  ULDC.64 UR4, c[0x0][0x328] ;  /* 0x0000ca0000047ab9 */ /* 0x000fe20000000a00 */
[----:B-----5:R-:W-:Y:S01]  /*12320*/  SHF.R.S32.HI R4, RZ, 0x1f, R6 ;  /* 0x0000001fff047819 */ /* 0x020fe20000011406 */
[----:B------:R-:W-:Y:S01]  /*12330*/  IMAD.WIDE.U32 R2, R5, UR4, RZ ;  /* 0x0000000405027c25 */ /* 0x000fe2000f8e00ff */
[----:B------:R-:W-:Y:S03]  /*12340*/  BSSY B0, `(.L_x_2270) ;  /* 0x0000015000007945 */ /* 0x000fe60003800000 */
[----:B------:R-:W-:-:S04]  /*12350*/  IMAD R0, R7, UR4, RZ ;  /* 0x0000000407007c24 */ /* 0x000fc8000f8e02ff */
[----:B------:R-:W-:Y:S01]  /*12360*/  IMAD R9, R5, UR5, R0 ;  /* 0x0000000505097c24 */ /* 0x000fe2000f8e0200 */
[----:B------:R-:W-:Y:S01]  /*12370*/  ULDC.64 UR4, c[0x0][0x338] ;  /* 0x0000ce0000047ab9 */ /* 0x000fe20000000a00 */
[----:B------:R-:W-:Y:S02]  /*12380*/  IMAD R0, R23, 0x8, R17 ;  /* 0x0000000817007824 */ /* 0x000fe400078e0211 */
        /* <DEDUP_REMOVED lines=16> */
.L_x_2325:
[----:B------:R-:W-:Y:S05]  /*12490*/  BSYNC B0 ;  /* 0x0000000000007941 */ /* 0x000fea0003800000 */
.L_x_2270:
        /* <DEDUP_REMOVED lines=9> */
[----:B------:R-:W-:Y:S01]  /*12530*/  ULDC.64 UR4, c[0x0][0x308] ;  /* 0x0000c20000047ab9 */ /* 0x000fe20000000a00 */
[----:B------:R-:W-:Y:S02]  /*12540*/  IMAD.MOV.U32 R7, RZ, RZ, -0x50 ;  /* 0xffffffb0ff077424 */ /* 0x000fe400078e00ff */
[----:B------:R-:W-:Y:S02]  /*12550*/  IMAD.IADD R3, R3, 0x1, R5 ;  /* 0x0000000103037824 */ /* 0x000fe400078e0205 */
[----:B------:R-:W-:Y:S02]  /*12560*/  IMAD R5, R28, UR4, RZ ;  /* 0x000000041c057c24 */ /* 0x000fe4000f8e02ff */
[----:B------:R-:W-:-:S04]  /*12570*/  IMAD.WIDE.U32 R2, R22, UR4, R2 ;  /* 0x0000000416027c25 */ /* 0x000fc8000f8e0002 */
[----:B------:R-:W-:Y:S01]  /*12580*/  IMAD R5, R22, UR5, R5 ;  /* 0x0000000516057c24 */ /* 0x000fe2000f8e0205 */
[----:B------:R-:W-:Y:S01]  /*12590*/  ULDC.64 UR4, c[0x0][0x2e8] ;  /* 0x0000ba0000047ab9 */ /* 0x000fe20000000a00 */
[----:B------:R-:W-:Y:S01]  /*125a0*/  IMAD R7, R24, R7, UR36 ;  /* 0x0000002418077e24 */ /* 0x000fe2000f8e0207 */
[C---:B------:R-:W-:Y:S01]  /*125b0*/  LEA R4, P0, R2.reuse, UR4, 0x1 ;  /* 0x0000000402047c11 */ /* 0x040fe2000f8008ff */
[----:B------:R-:W-:Y:S01]  /*125c0*/  IMAD.IADD R3, R3, 0x1, R5 ;  /* 0x0000000103037824 */ /* 0x000fe200078e0205 */
[----:B------:R-:W-:Y:S01]  /*125d0*/  UMOV UR4, 0xffffffff ;  /* 0xffffffff00047882 */ /* 0x000fe20000000000 */
[----:B------:R-:W-:Y:S02]  /*125e0*/  IMAD.IADD R7, R7, 0x1, -R36 ;  /* 0x0000000107077824 */ /* 0x000fe400078e0a24 */
[----:B------:R-:W-:Y:S01]  /*125f0*/  IMAD R5, R23, 0x5000, R30 ;  /* 0x0000500017057824 */ /* 0x000fe200078e021e */
[----:B------:R-:W-:Y:S02]  /*12600*/  LEA.HI.X R6, R2, UR5, R3, 0x1, P0 ;  /* 0x0000000502067c11 */ /* 0x000fe400080f0c03 */
[----:B------:R-:W-:Y:S01]  /*12610*/  ISETP.GE.AND P0, PT, R7, 0x1, PT ;  /* 0x000000010700780c */ /* 0x000fe20003f06270 */
[----:B------:R-:W-:-:S12]  /*12620*/  BRA.DIV UR4, `(.L_x_2272) ;  /* 0x0000003204787947 */ /* 0x000fd8000b800000 */
[----:B------:R-:W0:Y:S01]  /*12630*/  SHFL.IDX PT, R14, R4, RZ, 0x181f ;  /* 0x00181fff040e7589 */ /* 0x000e2200000e0000 */
[C---:B------:R-:W-:Y:S01]  /*12640*/  LOP3.LUT P5, RZ, R16.reuse, 0x10, RZ, 0xc0, !PT ;  /* 0x0000001010ff7812 */ /* 0x040fe200078ac0ff */
[----:B------:R-:W-:Y:S01]  /*12650*/  @P0 IMAD R9, R5, 0x2, R17 ;  /* 0x0000000205090824 */ /* 0x000fe200078e0211 */
[C---:B------:R-:W-:Y:S01]  /*12660*/  LOP3.LUT P4, RZ, R16.reuse, 0x8, RZ, 0xc0, !PT ;  /* 0x0000000810ff7812 */ /* 0x040fe2000788c0ff */
[----:B------:R-:W1:Y:S01]  /*12670*/  SHFL.IDX PT, R2, R6, RZ, 0x181f ;  /* 0x00181fff06027589 */ /* 0x000e6200000e0000 */
[C---:B------:R-:W-:Y:S02]  /*12680*/  LOP3.LUT P3, RZ, R16.reuse, 0x4, RZ, 0xc0, !PT ;  /* 0x0000000410ff7812 */ /* 0x040fe4000786c0ff */
[----:B------:R-:W-:Y:S01]  /*12690*/  LOP3.LUT P2, RZ, R16, 0x2, RZ, 0xc0, !PT ;  /* 0x0000000210ff7812 */ /* 0x000fe2000784c0ff */
        /* <DEDUP_REMOVED lines=11> */
[----:B------:R-:W-:-:S03]  /*12750*/  @P0 IMAD R25, R5, 0x2, R17 ;  /* 0x0000000205190824 */ /* 0x000fc600078e0211 */
[----:B------:R-:W-:Y:S01]  /*12760*/  @P0 IADD3.X R21, RZ, R8, RZ, P1, !PT ;  /* 0x00000008ff150210 */ /* 0x000fe20000ffe4ff */
[----:B-1----:R-:W-:Y:S01]  /*12770*/  @P0 IMAD.MOV.U32 R2, RZ, RZ, R14 ;  /* 0x000000ffff020224 */ /* 0x002fe200078e000e */
[----:B------:R-:W-:Y:S03]  /*12780*/  SHFL.IDX PT, R8, R6, 0x2, 0x181f ;  /* 0x00581f0006087f89 */ /* 0x000fe600000e0000 */
[----:B------:R-:W-:Y:S01]  /*12790*/  @P0 IMAD.MOV.U32 R3, RZ, RZ, R21 ;  /* 0x000000ffff030224 */ /* 0x000fe200078e0015 */
        /* <DEDUP_REMOVED lines=10> */
[----:B------:R-:W-:Y:S01]  /*12840*/  SHFL.IDX PT, R8, R6, 0x3, 0x181f ;  /* 0x00781f0006087f89 */ /* 0x000fe200000e0000 */
[----:B------:R-:W-:-:S03]  /*12850*/  @P0 IMAD.MOV.U32 R3, RZ, RZ, R9 ;  /* 0x000000ffff030224 */ /* 0x000fc600078e0009 */
        /* <DEDUP_REMOVED lines=17> */
.L_x_2337:
[----:B------:R-:W-:Y:S01]  /*12970*/  ISETP.GE.AND P0, PT, R7, 0x41, PT ;  /* 0x000000410700780c */ /* 0x000fe20003f06270 */
[----:B------:R-:W-:-:S12]  /*12980*/  BSSY B0, `(.L_x_2273) ;  /* 0x0000010000007945 */ /* 0x000fd80003800000 */
[----:B------:R-:W-:Y:S05]  /*12990*/  @!P0 BRA `(.L_x_2274) ;  /* 0x0000000000388947 */ /* 0x000fea0003800000 */
[C---:B------:R-:W-:Y:S01]  /*129a0*/  LOP3.LUT P4, RZ, R16.reuse, 0x10, RZ, 0xc0, !PT ;  /* 0x0000001010ff7812 */ /* 0x040fe2000788c0ff */
[----:B------:R-:W-:Y:S01]  /*129b0*/  IMAD R5, R5, 0x2, R17 ;  /* 0x0000000205057824 */ /* 0x000fe200078e0211 */
[C---:B------:R-:W-:Y:S02]  /*129c0*/  LOP3.LUT P3, RZ, R16.reuse, 0x8, RZ, 0xc0, !PT ;  /* 0x0000000810ff7812 */ /* 0x040fe4000786c0ff */
[C---:B------:R-:W-:Y:S02]  /*129d0*/  LOP3.LUT P2, RZ, R16.reuse, 0x4, RZ, 0xc0, !PT ;  /* 0x0000000410ff7812 */ /* 0x040fe4000784c0ff */
[----:B------:R-:W-:Y:S02]  /*129e0*/  LOP3.LUT P1, RZ, R16, 0x2, RZ, 0xc0, !PT ;  /* 0x0000000210ff7812 */ /* 0x000fe4000782c0ff */
[----:B0-2---:R-:W-:-:S05]  /*129f0*/  LEA R2, P0, R37, R14, 0x1 ;  /* 0x0000000e25027211 */ /* 0x005fca00078008ff */
        /* <DEDUP_REMOVED lines=8> */
.L_x_2274:
[----:B------:R-:W-:Y:S05]  /*12a80*/  BSYNC B0 ;  /* 0x0000000000007941 */ /* 0x000fea0003800000 */
.L_x_2273:
[----:B------:R-:W-:Y:S01]  /*12a90*/  NOP ;  /* 0x0000000000007918 */ /* 0x000fe20000000000 */
[----:B------:R-:W-:-:S13]  /*12aa0*/  PLOP3.LUT P0, PT, PT, PT, PT, 0x80, 0x0 ;  /* 0x000000000000781c */ /* 0x000fda0003f0f070 */
.L_x_2275:
        /* <DEDUP_REMOVED lines=10> */
.L_x_2276:
[----:B------:R4:W-:Y:S02]  /*12b50*/  SYNCS.ARRIVE.TRANS64.A1T0 RZ, [R0+URZ+0x38830], RZ ;  /* 0x038830ff00ff79a7 */ /* 0x0009e4000810003f */
[----:B------:R-:W-:Y:S05]  /*12b60*/  WARPSYNC.ALL ;  /* 0x0000000000007948 */ /* 0x000fea0003800000 */
[----:B------:R-:W-:Y:S01]  /*12b70*/  BSSY B6, `(.L_x_2277) ;  /* 0x0000015000067945 */ /* 0x000fe20003800000 */
[----:B----4-:R-:W-:Y:S01]  /*12b80*/  IADD3 R0, R17, 0x14400, RZ ;  /* 0x0001440011007810 */ /* 0x010fe20007ffe0ff */
[----:B------:R-:W-:Y:S03]  /*12b90*/  BAR.SYNC.DEFER_BLOCKING 0x8, 0x180 ;  /* 0x0206000000007b1d */ /* 0x000fe60000010000 */
[----:B------:R-:W-:-:S13]  /*12ba0*/  LOP3.LUT P0, RZ, R0, 0x3ff, RZ, 0xc0, !PT ;  /* 0x000003ff00ff7812 */ /* 0x000fda000780c0ff */
[----:B------:R-:W-:Y:S05]  /*12bb0*/  @!P0 BRA `(.L_x_2278) ;  /* 0x0000000000408947 */ /* 0x000fea0003800000 */
[----:B0--3--:R-:W-:Y:S01]  /*12bc0*/  MOV R2, 0x0 ;  /* 0x0000000000027802 */ /* 0x009fe20000000f00 */
[----:B------:R-:W-:Y:S01]  /*12bd0*/  ULDC.64 UR6, c[0x4][0x138] ;  /* 0x01004e0000067ab9 */ /* 0x000fe20000000a00 */
[----:B------:R-:W-:Y:S01]  /*12be0*/  ULDC.64 UR8, c[0x4][0x140] ;  /* 0x0100500000087ab9 */ /* 0x000fe20000000a00 */
[----:B------:R-:W-:Y:S01]  /*12bf0*/  ULDC.64 UR4, c[0x4][0xb0] ;  /* 0x01002c0000047ab9 */ /* 0x000fe20000000a00 */
[----:B------:R-:W-:Y:S02]  /*12c00*/  IMAD.U32 R4, RZ, RZ, UR6 ;  /* 0x00000006ff047e24 */ /* 0x000fe4000f8e00ff */
[----:B------:R-:W0:Y:S01]  /*12c10*/  LDC.64 R2, c[0x4][R2] ;  /* 0x0100000002027b82 */ /* 0x000e220000000a00 */
[----:B------:R-:W-:Y:S02]  /*12c20*/  IMAD.U32 R5, RZ, RZ, UR7 ;  /* 0x00000007ff057e24 */ /* 0x000fe4000f8e00ff */
[----:B------:R-:W-:Y:S02]  /*12c30*/  IMAD.U32 R6, RZ, RZ, UR8 ;  /* 0x00000008ff067e24 */ /* 0x000fe4000f8e00ff */
[----:B------:R-:W-:-:S02]  /*12c40*/  IMAD.U32 R7, RZ, RZ, UR9 ;  /* 0x00000009ff077e24 */ /* 0x000fc4000f8e00ff */
[----:B------:R-:W-:Y:S02]  /*12c50*/  IMAD.U32 R10, RZ, RZ, UR4 ;  /* 0x00000004ff0a7e24 */ /* 0x000fe4000f8e00ff */
[----:B------:R-:W-:Y:S02]  /*12c60*/  IMAD.U32 R11, RZ, RZ, UR5 ;  /* 0x00000005ff0b7e24 */ /* 0x000fe4000f8e00ff */
[----:B-1----:R-:W-:Y:S02]  /*12c70*/  IMAD.MOV.U32 R8, RZ, RZ, 0x70 ;  /* 0x00000070ff087424 */ /* 0x002fe400078e00ff */
[----:B------:R-:W-:Y:S02]  /*12c80*/  IMAD.MOV.U32 R12, RZ, RZ, 0x1 ;  /* 0x00000001ff0c7424 */ /* 0x000fe400078e00ff */
[----:B------:R-:W-:-:S07]  /*12c90*/  IMAD.MOV.U32 R13, RZ, RZ, RZ ;  /* 0x000000ffff0d7224 */ /* 0x000fce00078e00ff */
[----:B------:R-:W-:-:S07]  /*12ca0*/  LEPC R20, `(.L_x_2278) ;  /* 0x000000001014794e */ /* 0x000fce0000000000 */
[----:B0-2---:R-:W-:Y:S05]  /*12cb0*/  CALL.ABS.NOINC R2 ;  /* 0x0000000002007343 */ /* 0x005fea0003c00000 */
.L_x_2278:
[----:B------:R-:W-:Y:S05]  /*12cc0*/  BSYNC B6 ;  /* 0x0000000000067941 */ /* 0x000fea0003800000 */
.L_x_2277:
[----:B0--3--:R-:W0:Y:S01]  /*12cd0*/  S2R R2, SR_TID.X ;  /* 0x0000000000027919 */ /* 0x009e220000002100 */
[----:B------:R-:W-:Y:S01]  /*12ce0*/  UISETP.NE.AND UP0, UPT, UR48, URZ, UPT ;  /* 0x0000003f3000728c */ /* 0x000fe2000bf05270 */
[----:B------:R-:W-:Y:S01]  /*12cf0*/  IMAD.U32 R0, RZ, RZ, UR44 ;  /* 0x0000002cff007e24 */ /* 0x000fe2000f8e00ff */
[----:B------:R-:W-:Y:S01]  /*12d00*/  R2UR UR6, R28 ;  /* 0x000000001c0672ca */ /* 0x000fe200000e0000 */
[----:B------:R-:W-:Y:S01]  /*12d10*/  ULDC.64 UR8, c[0x0][0x2d8] ;  /* 0x0000b60000087ab9 */ /* 0x000fe20000000a00 */
[----:B------:R-:W-:Y:S02]  /*12d20*/  R2UR UR7, R22 ;  /* 0x00000000160772ca */ /* 0x000fe400000e0000 */
[----:B------:R-:W-:Y:S02]  /*12d30*/  PLOP3.LUT P0, PT, PT, PT, UP0, 0x80, 0x0 ;  /* 0x000000000000781c */ /* 0x000fe40003f0f008 */
[C---:B------:R-:W-:Y:S02]  /*12d40*/  LOP3.LUT P2, RZ, R16.reuse, 0x4000, RZ, 0xc0, !PT ;  /* 0x0000400010ff7812 */ /* 0x040fe4000784c0ff */
[C---:B------:R-:W-:Y:S01]  /*12d50*/  LOP3.LUT P3, RZ, R16.reuse, 0x2000, RZ, 0xc0, !PT ;  /* 0x0000200010ff7812 */ /* 0x040fe2000786c0ff */
[----:B------:R-:W-:Y:S01]  /*12d60*/  @UP0 ULDC UR4, c[0x0][0x44c] ;  /* 0x0001130000040ab9 */ /* 0x000fe20000000800 */
[----:B------:R-:W-:-:S02]  /*12d70*/  LOP3.LUT P4, RZ, R16, 0x1000, RZ, 0xc0, !PT ;  /* 0x0000100010ff7812 */ /* 0x000fc4000788c0ff */
[----:B------:R-:W-:Y:S01]  /*12d80*/  LOP3.LUT P5, RZ, R16, 0x800, RZ, 0xc0, !PT ;  /* 0x0000080010ff7812 */ /* 0x000fe200078ac0ff */
[----:B------:R-:W-:-:S04]  /*12d90*/  UIMAD UR6, UR6, UR8, URZ ;  /* 0x00000008060672a4 */ /* 0x000fc8000f8e023f */
[----:B------:R-:W-:Y:S02]  /*12da0*/  UIMAD UR7, UR7, UR9, UR6 ;  /* 0x00000009070772a4 */ /* 0x000fe4000f8e0206 */
[----:B------:R-:W-:Y:S01]  /*12db0*/  USHF.R.S32.HI UR6, URZ, 0x1f, UR43 ;  /* 0x0000001f3f067899 */ /* 0x000fe2000801142b */
[----:B0-----:R-:W-:-:S05]  /*12dc0*/  IMAD.SHL.U32 R2, R2, 0x10, RZ ;  /* 0x0000001002027824 */ /* 0x001fca00078e00ff */
[----:B------:R-:W-:-:S05]  /*12dd0*/  LOP3.LUT R2, R36, 0x70, R2, 0xf8, !PT ;  /* 0x0000007024027812 */ /* 0x000fca00078ef802 */
[----:B------:R-:W-:-:S04]  /*12de0*/  IMAD R0, R0, 0x80, R2 ;  /* 0x0000008000007824 */ /* 0x000fc800078e0202 */
[----:B------:R-:W-:Y:S01]  /*12df0*/  @P0 IMAD.HI.U32 R3, R0, UR4, RZ ;  /* 0x0000000400030c27 */ /* 0x000fe2000f8e00ff */
[----:B------:R-:W-:Y:S01]  /*12e00*/  PLOP3.LUT P0, PT, PT, PT, UP0, 0x80, 0x0 ;  /* 0x000000000000781c */ /* 0x000fe20003f0f008 */
[----:B------:R-:W-:Y:S02]  /*12e10*/  @UP0 ULDC UR4, c[0x0][0x450] ;  /* 0x0001140000040ab9 */ /* 0x000fe40000000800 */
[----:B------:R-:W-:-:S10]  /*12e20*/  IMAD.MOV.U32 R2, RZ, RZ, R0 ;  /* 0x000000ffff027224 */ /* 0x000fd400078e0000 */
[----:B------:R-:W-:Y:S02]  /*12e30*/  @P0 SHF.R.U32.HI R2, RZ, UR4, R3 ;  /* 0x00000004ff020c19 */ /* 0x000fe40008011603 */
[----:B------:R-:W-:Y:S02]  /*12e40*/  R2UR UR4, R22 ;  /* 0x00000000160472ca */ /* 0x000fe400000e0000 */
[----:B------:R-:W-:-:S11]  /*12e50*/  IADD3 R5, -R2, RZ, RZ ;  /* 0x000000ff02057210 */ /* 0x000fd60007ffe1ff */
        /* <DEDUP_REMOVED lines=27> */
[----:B--2---:R-:W0:Y:S01]  /*13010*/  SHFL.IDX PT, R14, R5, RZ, 0x181f ;  /* 0x00181fff050e7589 */ /* 0x004e2200000e0000 */
[----:B------:R-:W-:-:S03]  /*13020*/  IMAD.U32 R3, RZ, RZ, UR44 ;  /* 0x0000002cff037e24 */ /* 0x000fc6000f8e00ff */
[----:B------:R-:W2:Y:S01]  /*13030*/  SHFL.IDX PT, R2, R4, RZ, 0x181f ;  /* 0x00181fff04027589 */ /* 0x000ea200000e0000 */
[----:B------:R-:W-:-:S03]  /*13040*/  IMAD R0, R3, 0x80, R36 ;  /* 0x0000008003007824 */ /* 0x000fc600078e0224 */
[----:B------:R-:W-:Y:S01]  /*13050*/  SHFL.IDX PT, R6, R4, 0x1, 0x181f ;  /* 0x00381f0004067f89 */ /* 0x000fe200000e0000 */
[C---:B------:R-:W-:Y:S01]  /*13060*/  VIADD R7, R0.reuse, 0x10 ;  /* 0x0000001000077836 */ /* 0x040fe20000000000 */
[----:B------:R-:W-:-:S13]  /*13070*/  ISETP.GE.AND P0, PT, R0, UR37, PT ;  /* 0x0000002500007c0c */ /* 0x000fda000bf06270 */
[----:B0-----:R-:W-:-:S05]  /*13080*/  @!P0 LEA R14, P1, R37, R14, 0x1 ;  /* 0x0000000e250e8211 */ /* 0x001fca00078208ff */
[----:B--2---:R-:W-:Y:S02]  /*13090*/  @!P0 IMAD.X R3, RZ, RZ, R2, P1 ;  /* 0x000000ffff038224 */ /* 0x004fe400008e0602 */
        /* <DEDUP_REMOVED lines=20> */
[----:B--2---:R-:W-:Y:S01]  /*131e0*/  @!P0 MOV R2, R14 ;  /* 0x0000000e00028202 */ /* 0x004fe20000000f00 */
[----:B------:R-:W-:Y:S01]  /*131f0*/  @!P0 IMAD.X R7, RZ, RZ, R6, P1 ;  /* 0x000000ffff078224 */ /* 0x000fe200008e0606 */
[----:B------:R-:W0:Y:S03]  /*13200*/  SHFL.IDX PT, R14, R5, 0x3, 0x181f ;  /* 0x00781f00050e7f89 */ /* 0x000e2600000e0000 */
[----:B------:R-:W-:Y:S01]  /*13210*/  @!P0 IMAD.MOV.U32 R3, RZ, RZ, R7 ;  /* 0x000000ffff038224 */ /* 0x000fe200078e0007 */
[----:B------:R-:W2:Y:S01]  /*13220*/  SHFL.IDX PT, R6, R4, 0x3, 0x181f ;  /* 0x00781f0004067f89 */ /* 0x000ea200000e0000 */
[----:B------:R-:W-:-:S03]  /*13230*/  VIADD R7, R0, 0x30 ;  /* 0x0000003000077836 */ /* 0x000fc60000000000 */
[----:B------:R-:W-:Y:S04]  /*13240*/  @!P0 LDGSTS.E.BYPASS.LTC128B.128 [R31+0x15400], desc[UR38][R2.64], !P2 ;  /* 0x15400000021f8fae */ /* 0x000fe8000d101d66 */
[----:B------:R-:W-:Y:S04]  /*13250*/  @!P0 LDGSTS.E.BYPASS.LTC128B.128 [R31+0x19400], desc[UR38][R2.64+0x80], !P3 ;  /* 0x19400080021f8fae */ /* 0x000fe8000d901d66 */
[----:B------:R-:W-:Y:S04]  /*13260*/  @!P0 LDGSTS.E.BYPASS.LTC128B.128 [R31+0x1d400], desc[UR38][R2.64+0x100], !P4 ;  /* 0x1d400100021f8fae */ /* 0x000fe8000e101d66 */
[----:B------:R3:W-:Y:S01]  /*13270*/  @!P0 LDGSTS.E.BYPASS.LTC128B.128 [R31+0x21400], desc[UR38][R2.64+0x180], !P5 ;  /* 0x21400180021f8fae */ /* 0x0007e2000e901d66 */
[----:B------:R-:W-:-:S13]  /*13280*/  ISETP.GE.AND P0, PT, R7, UR37, PT ;  /* 0x0000002507007c0c */ /* 0x000fda000bf06270 */
[----:B0-----:R-:W-:-:S05]  /*13290*/  @!P0 LEA R14, P1, R37, R14, 0x1 ;  /* 0x0000000e250e8211 */ /* 0x001fca00078208ff */
[----:B--2---:R-:W-:Y:S02]  /*132a0*/  @!P0 IMAD.X R7, RZ, RZ, R6, P1 ;  /* 0x000000ffff078224 */ /* 0x004fe400008e0606 */
[----:B---3--:R-:W-:Y:S01]  /*132b0*/  @!P0 IMAD.MOV.U32 R2, RZ, RZ, R14 ;  /* 0x000000ffff028224 */ /* 0x008fe200078e000e */
        /* <DEDUP_REMOVED lines=25> */
[----:B------:R-:W-:Y:S01]  /*13450*/  @!P0 IMAD.MOV.U32 R3, RZ, RZ, R7 ;  /* 0x000000ffff038224 */ /* 0x000fe200078e0007 */
[----:B------:R-:W-:Y:S02]  /*13460*/  IADD3 R7, R0, 0x60, RZ ;  /* 0x0000006000077810 */ /* 0x000fe40007ffe0ff */
        /* <DEDUP_REMOVED lines=9> */
[----:B------:R0:W2:Y:S01]  /*13500*/  SHFL.IDX PT, R6, R4, 0x7, 0x181f ;  /* 0x00f81f0004067f89 */ /* 0x0000a200000e0000 */
[----:B------:R-:W-:-:S03]  /*13510*/  @!P0 IMAD.MOV.U32 R3, RZ, RZ, R7 ;  /* 0x000000ffff038224 */ /* 0x000fc600078e0007 */
[----:B------:R0:W3:Y:S04]  /*13520*/  SHFL.IDX PT, R14, R5, 0x7, 0x181f ;  /* 0x00f81f00050e7f89 */ /* 0x0000e800000e0000 */
[----:B------:R0:W-:Y:S04]  /*13530*/  @!P0 LDGSTS.E.BYPASS.LTC128B.128 [R31+0x17400], desc[UR38][R2.64], !P2 ;  /* 0x17400000021f8fae */ /* 0x0001e8000d101d66 */
[----:B------:R0:W-:Y:S04]  /*13540*/  @!P0 LDGSTS.E.BYPASS.LTC128B.128 [R31+0x1b400], desc[UR38][R2.64+0x80], !P3 ;  /* 0x1b400080021f8fae */ /* 0x0001e8000d901d66 */
[----:B------:R0:W-:Y:S04]  /*13550*/  @!P0 LDGSTS.E.BYPASS.LTC128B.128 [R31+0x1f400], desc[UR38][R2.64+0x100], !P4 ;  /* 0x1f400100021f8fae */ /* 0x0001e8000e101d66 */
[----:B------:R0:W-:Y:S02]  /*13560*/  @!P0 LDGSTS.E.BYPASS.LTC128B.128 [R31+0x23400], desc[UR38][R2.64+0x180], !P5 ;  /* 0x23400180021f8fae */ /* 0x0001e4000e901d66 */
.L_x_2354:
[----:B------:R-:W-:-:S05]  /*13570*/  VIADD R0, R0, 0x70 ;  /* 0x0000007000007836 */ /* 0x000fca0000000000 */
[----:B------:R-:W-:-:S13]  /*13580*/  ISETP.GE.AND P0, PT, R0, UR37, PT ;  /* 0x0000002500007c0c */ /* 0x000fda000bf06270 */
[----:B0--3--:R-:W-:-:S05]  /*13590*/  @!P0 LEA R2, P1, R37, R14, 0x1 ;  /* 0x0000000e25028211 */ /* 0x009fca00078208ff */
        /* <DEDUP_REMOVED lines=10> */
.L_x_2280:
        /* <DEDUP_REMOVED lines=18> */
.L_x_2355:
[----:B------:R-:W-:Y:S05]  /*13760*/  BSYNC B0 ;  /* 0x0000000000007941 */ /* 0x000fea0003800000 */
.L_x_2281:
[----:B------:R-:W-:-:S06]  /*13770*/  UISETP.GE.AND UP0, UPT, UR45, 0x2, UPT ;  /* 0x000000022d00788c */ /* 0x000fcc000bf06270 */
[----:B------:R-:W-:-:S13]  /*13780*/  PLOP3.LUT P0, PT, PT, PT, UP0, 0x40, 0x0 ;  /* 0x000000000000781c */ /* 0x000fda0003f0e808 */
[----:B------:R-:W-:Y:S05]  /*13790*/  @P0 BRA `(.L_x_2283) ;  /* 0x0000000c00fc0947 */ /* 0x000fea0003800000 */
[----:B------:R-:W-:Y:S01]  /*137a0*/  UIADD3 UR4, UR45, -0x2, URZ ;  /* 0xfffffffe2d047890 */ /* 0x000fe2000fffe03f */
[----:B------:R-:W-:Y:S01]  /*137b0*/  BSSY B0, `(.L_x_2283) ;  /* 0x00000fd000007945 */ /* 0x000fe20003800000 */
[----:B------:R-:W-:Y:S02]  /*137c0*/  IMAD.MOV.U32 R10, RZ, RZ, R26 ;  /* 0x000000ffff0a7224 */ /* 0x000fe400078e001a */
[----:B------:R-:W-:Y:S02]  /*137d0*/  IMAD.MOV.U32 R7, RZ, RZ, R23 ;  /* 0x000000ffff077224 */ /* 0x000fe400078e0017 */
[----:B------:R-:W-:Y:S02]  /*137e0*/  IMAD.MOV.U32 R27, RZ, RZ, R24 ;  /* 0x000000ffff1b7224 */ /* 0x000fe400078e0018 */
[----:B0-----:R-:W-:-:S07]  /*137f0*/  IMAD.U32 R0, RZ, RZ, UR4 ;  /* 0x00000004ff007e24 */ /* 0x001fce000f8e00ff */
.L_x_2296:
[----:B------:R-:W0:Y:S01]  /*13800*/  S2R R2, SR_TID.X ;  /* 0x0000000000027919 */ /* 0x000e220000002100 */
[----:B------:R-:W2:Y:S01]  /*13810*/  LDC R3, c[0x0][0x430] ;  /* 0x00010c00ff037b82 */ /* 0x000ea20000000800 */
[----:B------:R-:W-:Y:S01]  /*13820*/  IMAD R6, R0, 0x50, R32 ;  /* 0x0000005000067824 */ /* 0x000fe200078e0220 */
[----:B------:R-:W-:Y:S01]  /*13830*/  LOP3.LUT P1, RZ, R16, 0x200, RZ, 0xc0, !PT ;  /* 0x0000020010ff7812 */ /* 0x000fe2000782c0ff */
[----:B------:R-:W-:Y:S01]  /*13840*/  VIADD R23, R7, 0x1 ;  /* 0x0000000107177836 */ /* 0x000fe20000000000 */
[----:B--2---:R-:W-:Y:S01]  /*13850*/  ISETP.NE.AND P0, PT, R3, 0x1, PT ;  /* 0x000000010300780c */ /* 0x004fe20003f05270 */
[----:B0-----:R-:W-:-:S05]  /*13860*/  IMAD.SHL.U32 R2, R2, 0x10, RZ ;  /* 0x0000001002027824 */ /* 0x001fca00078e00ff */
[----:B------:R-:W-:-:S07]  /*13870*/  LOP3.LUT R2, R36, 0x70, R2, 0xf8, !PT ;  /* 0x0000007024027812 */ /* 0x000fce00078ef802 */
[----:B------:R-:W0:Y:S01]  /*13880*/  @P0 LDC R3, c[0x0][0x434] ;  /* 0x00010d00ff030b82 */ /* 0x000e220000000800 */
[C---:B------:R-:W-:Y:S01]  /*13890*/  ISETP.GT.U32.AND P2, PT, R2.reuse, 0x4f, PT ;  /* 0x0000004f0200780c */ /* 0x040fe20003f44070 */
[----:B------:R-:W-:-:S06]  /*138a0*/  IMAD.IADD R6, R2, 0x1, R6 ;  /* 0x0000000102067824 */ /* 0x000fcc00078e0206 */
[----:B------:R-:W2:Y:S01]  /*138b0*/  @P0 LDC R9, c[0x0][0x438] ;  /* 0x00010e00ff090b82 */ /* 0x000ea20000000800 */
[----:B------:R-:W-:-:S07]  /*138c0*/  MOV R11, R6 ;  /* 0x00000006000b7202 */ /* 0x000fce0000000f00 */
[----:B------:R-:W3:Y:S01]  /*138d0*/  @!P2 LDC.64 R4, c[0x0][0x428] ;  /* 0x00010a00ff04ab82 */ /* 0x000ee20000000a00 */
[----:B0-----:R-:W-:-:S05]  /*138e0*/  @P0 IMAD.HI.U32 R2, R6, R3, RZ ;  /* 0x0000000306020227 */ /* 0x001fca00078e00ff */
[----:B--2---:R-:W-:Y:S02]  /*138f0*/  @P0 SHF.R.U32.HI R11, RZ, R9, R2 ;  /* 0x00000009ff0b0219 */ /* 0x004fe40000011602 */
[----:B-1----:R-:W0:Y:S02]  /*13900*/  @!P2 LDC.64 R8, c[0x0][0x418] ;  /* 0x00010600ff08ab82 */ /* 0x002e240000000a00 */
[----:B------:R-:W-:Y:S01]  /*13910*/  @!P2 SHF.R.S32.HI R3, RZ, 0x1f, R11 ;  /* 0x0000001fff03a819 */ /* 0x000fe2000001140b */
[----:B---3--:R-:W-:-:S04]  /*13920*/  @!P2 IMAD R2, R33, R4, RZ ;  /* 0x000000042102a224 */ /* 0x008fc800078e02ff */
[----:B------:R-:W-:Y:S02]  /*13930*/  @!P2 IMAD R5, R29, R5, R2 ;  /* 0x000000051d05a224 */ /* 0x000fe400078e0202 */
[----:B------:R-:W-:-:S04]  /*13940*/  @!P2 IMAD.MOV.U32 R2, RZ, RZ, R11 ;  /* 0x000000ffff02a224 */ /* 0x000fc800078e000b */
[----:B------:R-:W-:-:S04]  /*13950*/  @!P2 IMAD.WIDE.U32 R2, R29, R4, R2 ;  /* 0x000000041d02a225 */ /* 0x000fc800078e0002 */
[----:B------:R-:W-:Y:S02]  /*13960*/  @!P2 IMAD.IADD R3, R5, 0x1, R3 ;  /* 0x000000010503a824 */ /* 0x000fe400078e0203 */
[----:B------:R-:W-:Y:S01]  /*13970*/  IMAD.MOV.U32 R4, RZ, RZ, RZ ;  /* 0x000000ffff047224 */ /* 0x000fe200078e00ff */
[----:B0-----:R-:W-:-:S04]  /*13980*/  @!P2 LEA R8, P0, R2, R8, 0x2 ;  /* 0x000000080208a211 */ /* 0x001fc800078010ff */
[----:B------:R-:W-:Y:S01]  /*13990*/  @!P2 LEA.HI.X R9, R2, R9, R3, 0x2, P0 ;  /* 0x000000090209a211 */ /* 0x000fe200000f1403 */
[----:B------:R-:W-:Y:S01]  /*139a0*/  IMAD.MOV R5, RZ, RZ, -R11 ;  /* 0x000000ffff057224 */ /* 0x000fe200078e0a0b */
[----:B------:R-:W-:-:S03]  /*139b0*/  ISETP.NE.AND P0, PT, R23, 0x2, PT ;  /* 0x000000021700780c */ /* 0x000fc60003f05270 */
[----:B------:R0:W5:Y:S01]  /*139c0*/  @!P2 LDG.E R4, desc[UR38][R8.64] ;  /* 0x000000260804a981 */ /* 0x000162000c1e1900 */
[----:B------:R-:W-:Y:S05]  /*139d0*/  YIELD ;  /* 0x0000000000007946 */ /* 0x000fea0003800000 */
[----:B------:R-:W-:Y:S01]  /*139e0*/  ULDC UR4, c[0x0][0x430] ;  /* 0x00010c0000047ab9 */ /* 0x000fe20000000800 */
[----:B------:R-:W-:Y:S01]  /*139f0*/  SEL R3, RZ, 0x1, P0 ;  /* 0x00000001ff037807 */ /* 0x000fe20000000000 */
[----:B------:R-:W-:Y:S01]  /*13a00*/  IMAD R5, R5, UR4, R6 ;  /* 0x0000000405057c24 */ /* 0x000fe2000f8e0206 */
[----:B------:R-:W-:Y:S01]  /*13a10*/  SEL R23, R23, RZ, P0 ;  /* 0x000000ff17177207 */ /* 0x000fe20000000000 */
[----:B------:R-:W-:Y:S01]  /*13a20*/  IMAD.MOV.U32 R24, RZ, RZ, R0 ;  /* 0x000000ffff187224 */ /* 0x000fe200078e0000 */
[----:B------:R-:W-:Y:S01]  /*13a30*/  LOP3.LUT R26, R10, R3, RZ, 0x3c, !PT ;  /* 0x000000030a1a7212 */ /* 0x000fe200078e3cff */
[----:B------:R-:W-:Y:S06]  /*13a40*/  @!P1 BRA `(.L_x_2284) ;  /* 0x0000000000049947 */ /* 0x000fec0003800000 */
[----:B------:R-:W-:Y:S01]  /*13a50*/  BPT.TRAP 0x1 ;  /* 0x000000040000795c */ /* 0x000fe20000300000 */
.L_x_2284:
[----:B------:R-:W-:Y:S01]  /*13a60*/  IMAD R6, R23, 0x8, R17 ;  /* 0x0000000817067824 */ /* 0x000fe200078e0211 */
[----:B------:R-:W-:Y:S01]  /*13a70*/  SHF.L.U32 R3, R26, 0x1f, RZ ;  /* 0x0000001f1a037819 */ /* 0x000fe200000006ff */
[----:B------:R-:W-:Y:S03]  /*13a80*/  BSSY B1, `(.L_x_2285) ;  /* 0x0000003000017945 */ /* 0x000fe60003800000 */
[----:B------:R-:W1:Y:S02]  /*13a90*/  SYNCS.PHASECHK.TRANS64.TRYWAIT P0, [R6+URZ+0x38840], R3 ;  /* 0x03884003060075a7 */ /* 0x000e64000800017f */
[----:B-1----:R-:W-:Y:S05]  /*13aa0*/  @!P0 BRA `(.L_x_2286) ;  /* 0x0000002c00e48947 */ /* 0x002fea0003800000 */
.L_x_2356:
[----:B------:R-:W-:Y:S05]  /*13ab0*/  BSYNC B1 ;  /* 0x0000000000017941 */ /* 0x000fea0003800000 */
.L_x_2285:
[----:B------:R-:W-:Y:S01]  /*13ac0*/  SHF.R.S32.HI R21, RZ, 0x1f, R5 ;  /* 0x0000001fff157819 */ /* 0x000fe20000011405 */
[----:B------:R-:W-:Y:S01]  /*13ad0*/  ULDC.64 UR4, c[0x0][0x300] ;  /* 0x0000c00000047ab9 */ /* 0x000fe20000000a00 */
[----:B-----5:R-:W-:Y:S01]  /*13ae0*/  SHF.R.S32.HI R25, RZ, 0x1f, R4 ;  /* 0x0000001fff197819 */ /* 0x020fe20000011404 */
[----:B-1----:R-:W-:Y:S01]  /*13af0*/  IMAD.WIDE.U32 R2, R5, UR4, RZ ;  /* 0x0000000405027c25 */ /* 0x002fe2000f8e00ff */
[C---:B------:R-:W-:Y:S02]  /*13b00*/  LOP3.LUT P4, RZ, R16.reuse, 0x10, RZ, 0xc0, !PT ;  /* 0x0000001010ff7812 */ /* 0x040fe4000788c0ff */
[C---:B------:R-:W-:Y:S01]  /*13b10*/  LOP3.LUT P3, RZ, R16.reuse, 0x8, RZ, 0xc0, !PT ;  /* 0x0000000810ff7812 */ /* 0x040fe2000786c0ff */
[----:B------:R-:W-:Y:S01]  /*13b20*/  IMAD R0, R21, UR4, RZ ;  /* 0x0000000415007c24 */ /* 0x000fe2000f8e02ff */
[C---:B------:R-:W-:Y:S02]  /*13b30*/  LOP3.LUT P2, RZ, R16.reuse, 0x4, RZ, 0xc0, !PT ;  /* 0x0000000410ff7812 */ /* 0x040fe4000784c0ff */
[----:B------:R-:W-:Y:S01]  /*13b40*/  LOP3.LUT P1, RZ, R16, 0x2, RZ, 0xc0, !PT ;  /* 0x0000000210ff7812 */ /* 0x000fe2000782c0ff */
[----:B0-----:R-:W-:Y:S01]  /*13b50*/  IMAD R9, R5, UR5, R0 ;  /* 0x0000000505097c24 */ /* 0x001fe2000f8e0200 */
        /* <DEDUP_REMOVED lines=14> */
[----:B------:R-:W-:-:S03]  /*13c40*/  IMAD R9, R23, 0x5000, R30 ;  /* 0x0000500017097824 */ /* 0x000fc600078e021e */
        /* <DEDUP_REMOVED lines=15> */
[----:B------:R-:W0:Y:S02]  /*13d40*/  SHFL.IDX PT, R14, R8, 0x2, 0x181f ;  /* 0x00581f00080e7f89 */ /* 0x000e2400000e0000 */
[----:B------:R-:W-:Y:S02]  /*13d50*/  IADD3.X R3, RZ, R35, RZ, P0, !PT ;  /* 0x00000023ff037210 */ /* 0x000fe400007fe4ff */
        /* <DEDUP_REMOVED lines=21> */
.L_x_2368:
        /* <DEDUP_REMOVED lines=11> */
.L_x_2288:
        /* <DEDUP_REMOVED lines=10> */
.L_x_2289:
[----:B------:R1:W-:Y:S01]  /*14000*/  SYNCS.ARRIVE.TRANS64.A1T0 RZ, [R6+URZ+0x38830], RZ ;  /* 0x038830ff06ff79a7 */ /* 0x0003e2000810003f */
[----:B------:R-:W-:Y:S05]  /*14010*/  @!P2 BRA `(.L_x_2290) ;  /* 0x000000000004a947 */ /* 0x000fea0003800000 */
[----:B------:R-:W-:Y:S01]  /*14020*/  BPT.TRAP 0x1 ;  /* 0x000000040000795c */ /* 0x000fe20000300000 */
.L_x_2290:
[----:B0-----:R-:W-:Y:S01]  /*14030*/  SHF.L.U32 R3, R10, 0x1f, RZ ;  /* 0x0000001f0a037819 */ /* 0x001fe200000006ff */
[----:B-1----:R-:W-:Y:S01]  /*14040*/  IMAD R6, R7, 0x8, R17 ;  /* 0x0000000807067824 */ /* 0x002fe200078e0211 */
[----:B------:R-:W-:Y:S03]  /*14050*/  BSSY B1, `(.L_x_2291) ;  /* 0x0000003000017945 */ /* 0x000fe60003800000 */
[----:B------:R-:W0:Y:S02]  /*14060*/  SYNCS.PHASECHK.TRANS64.TRYWAIT P0, [R6+URZ+0x38860], R3 ;  /* 0x03886003060075a7 */ /* 0x000e24000800017f */
[----:B0-----:R-:W-:Y:S05]  /*14070*/  @!P0 BRA `(.L_x_2292) ;  /* 0x0000003000048947 */ /* 0x001fea0003800000 */
.L_x_2369:
[----:B------:R-:W-:Y:S05]  /*14080*/  BSYNC B1 ;  /* 0x0000000000017941 */ /* 0x000fea0003800000 */
.L_x_2291:
[----:B------:R-:W-:Y:S01]  /*14090*/  IMAD.MOV.U32 R2, RZ, RZ, -0x50 ;  /* 0xffffffb0ff027424 */ /* 0x000fe200078e00ff */
[----:B------:R-:W-:Y:S01]  /*140a0*/  UMOV UR4, 0xffffffff ;  /* 0xffffffff00047882 */ /* 0x000fe20000000000 */
[C---:B------:R-:W-:Y:S01]  /*140b0*/  LOP3.LUT P4, RZ, R16.reuse, 0x100, RZ, 0xc0, !PT ;  /* 0x0000010010ff7812 */ /* 0x040fe2000788c0ff */
[----:B------:R-:W-:Y:S01]  /*140c0*/  IMAD R7, R7, 0x5000, R30 ;  /* 0x0000500007077824 */ /* 0x000fe200078e021e */
[C---:B------:R-:W-:Y:S01]  /*140d0*/  LOP3.LUT P3, RZ, R16.reuse, 0x80, RZ, 0xc0, !PT ;  /* 0x0000008010ff7812 */ /* 0x040fe2000786c0ff */
[----:B0-----:R-:W-:Y:S01]  /*140e0*/  IMAD R3, R27, R2, UR36 ;  /* 0x000000241b037e24 */ /* 0x001fe2000f8e0202 */
        /* <DEDUP_REMOVED lines=55> */
.L_x_2381:
        /* <DEDUP_REMOVED lines=30> */
[----:B------:R-:W-:-:S04]  /*14640*/  LEA R18, P0, R2, UR4, 0x1 ;  /* 0x0000000402127c11 */ /* 0x000fc8000f8008ff */
[----:B------:R-:W-:Y:S02]  /*14650*/  LEA.HI.X R19, R2, UR5, R3, 0x1, P0 ;  /* 0x0000000502137c11 */ /* 0x000fe400080f0c03 */
[----:B------:R-:W-:-:S13]  /*14660*/  PLOP3.LUT P0, PT, PT, PT, PT, 0x80, 0x0 ;  /* 0x000000000000781c */ /* 0x000fda0003f0f070 */
.L_x_2294:
        /* <DEDUP_REMOVED lines=10> */
.L_x_2295:
[C---:B------:R-:W-:Y:S01]  /*14710*/  ISETP.GT.AND P0, PT, R24.reuse, RZ, PT ;  /* 0x000000ff1800720c */ /* 0x040fe20003f04270 */
[----:B------:R0:W-:Y:S01]  /*14720*/  SYNCS.ARRIVE.TRANS64.A1T0 RZ, [R6+URZ+0x38850], RZ ;  /* 0x038850ff06ff79a7 */ /* 0x0001e2000810003f */
[----:B------:R-:W-:Y:S02]  /*14730*/  VIADD R0, R24, 0xffffffff ;  /* 0xffffffff18007836 */ /* 0x000fe40000000000 */
[----:B------:R-:W-:Y:S02]  /*14740*/  IMAD.MOV.U32 R10, RZ, RZ, R26 ;  /* 0x000000ffff0a7224 */ /* 0x000fe400078e001a */
[----:B------:R-:W-:Y:S02]  /*14750*/  IMAD.MOV.U32 R7, RZ, RZ, R23 ;  /* 0x000000ffff077224 */ /* 0x000fe400078e0017 */
[----:B------:R-:W-:-:S05]  /*14760*/  IMAD.MOV.U32 R27, RZ, RZ, R24 ;  /* 0x000000ffff1b7224 */ /* 0x000fca00078e0018 */
[----:B0-----:R-:W-:Y:S05]  /*14770*/  @P0 BRA `(.L_x_2296) ;  /* 0xfffffff000200947 */ /* 0x001fea000383ffff */
[----:B------:R-:W-:Y:S05]  /*14780*/  BSYNC B0 ;  /* 0x0000000000007941 */ /* 0x000fea0003800000 */
.L_x_2283:
[----:B0-----:R-:W0:Y:S01]  /*14790*/  S2R R0, SR_TID.X ;  /* 0x0000000000007919 */ /* 0x001e220000002100 */
[----:B------:R-:W-:Y:S01]  /*147a0*/  BSSY B0, `(.L_x_2297) ;  /* 0x0000010000007945 */ /* 0x000fe20003800000 */
[----:B0-----:R-:W-:-:S04]  /*147b0*/  LOP3.LUT R0, R0, 0x7f, RZ, 0xc0, !PT ;  /* 0x0000007f00007812 */ /* 0x001fc800078ec0ff */
[----:B------:R-:W-:-:S13]  /*147c0*/  ISETP.NE.AND P2, PT, R0, RZ, PT ;  /* 0x000000ff0000720c */ /* 0x000fda0003f45270 */
[----:B------:R-:W-:Y:S05]  /*147d0*/  @P2 BRA `(.L_x_2298) ;  /* 0x0000000000302947 */ /* 0x000fea0003800000 */
[----:B------:R-:W0:Y:S01]  /*147e0*/  S2R R7, SR_LANEID ;  /* 0x0000000000077919 */ /* 0x000e220000000000 */
[----:B------:R-:W-:Y:S01]  /*147f0*/  VOTEU.ANY UR4, UPT, PT ;  /* 0x0000000000047886 */ /* 0x000fe200038e0100 */
[----:B------:R-:W2:Y:S01]  /*14800*/  LDC.64 R2, c[0x0][0xc80] ;  /* 0x00032000ff027b82 */ /* 0x000ea20000000a00 */
[----:B------:R-:W0:Y:S08]  /*14810*/  FLO.U32 R0, UR4 ;  /* 0x0000000400007d00 */ /* 0x000e3000080e0000 */
[----:B------:R-:W2:Y:S01]  /*14820*/  POPC R5, UR4 ;  /* 0x0000000400057d09 */ /* 0x000ea20008000000 */
[----:B0-----:R-:W-:-:S13]  /*14830*/  ISETP.EQ.U32.AND P0, PT, R0, R7, PT ;  /* 0x000000070000720c */ /* 0x001fda0003f02070 */
[----:B--2---:R-:W2:Y:S01]  /*14840*/  @P0 ATOMG.E.ADD.STRONG.GPU PT, R3, desc[UR38][R2.64], R5 ;  /* 0x00000005020309a8 */ /* 0x004ea200081ee1e6 */
[----:B------:R-:W0:Y:S02]  /*14850*/  S2R R4, SR_LTMASK ;  /* 0x0000000000047919 */ /* 0x000e240000003900 */
[----:B0-----:R-:W-:-:S04]  /*14860*/  LOP3.LUT R4, R4, UR4, RZ, 0xc0, !PT ;  /* 0x0000000404047c12 */ /* 0x001fc8000f8ec0ff */
[----:B------:R-:W0:Y:S01]  /*14870*/  POPC R7, R4 ;  /* 0x0000000400077309 */ /* 0x000e220000000000 */
[----:B--2---:R-:W0:Y:S02]  /*14880*/  SHFL.IDX PT, R0, R3, R0, 0x1f ;  /* 0x00001f0003007589 */ /* 0x004e2400000e0000 */
[----:B0-----:R-:W-:-:S07]  /*14890*/  IADD3 R34, R0, UR46, R7 ;  /* 0x0000002e00227c10 */ /* 0x001fce000fffe007 */
.L_x_2298:
[----:B------:R-:W-:Y:S05]  /*148a0*/  BSYNC B0 ;  /* 0x0000000000007941 */ /* 0x000fea0003800000 */
.L_x_2297:
[----:B------:R-:W-:-:S13]  /*148b0*/  LOP3.LUT P0, RZ, R16, 0x200, RZ, 0xc0, !PT ;  /* 0x0000020010ff7812 */ /* 0x000fda000780c0ff */
[----:B------:R-:W-:Y:S05]  /*148c0*/  @!P0 BRA `(.L_x_2299) ;  /* 0x0000000000048947 */ /* 0x000fea0003800000 */
[----:B------:R-:W-:Y:S01]  /*148d0*/  BPT.TRAP 0x1 ;  /* 0x000000040000795c */ /* 0x000fe20000300000 */
.L_x_2299:
[----:B------:R-:W-:Y:S01]  /*148e0*/  IMAD R4, R23, 0x8, R17 ;  /* 0x0000000817047824 */ /* 0x000fe200078e0211 */
[----:B------:R-:W-:Y:S01]  /*148f0*/  SHF.L.U32 R3, R26, 0x1f, RZ ;  /* 0x0000001f1a037819 */ /* 0x000fe200000006ff */
[----:B------:R-:W-:Y:S01]  /*14900*/  IMAD.MOV.U32 R5, RZ, RZ, -0x50 ;  /* 0xffffffb0ff057424 */ /* 0x000fe200078e00ff */
[----:B------:R-:W-:Y:S02]  /*14910*/  BSSY B0, `(.L_x_2300) ;  /* 0x0000004000007945 */ /* 0x000fe40003800000 */
[----:B------:R-:W0:Y:S01]  /*14920*/  SYNCS.PHASECHK.TRANS64.TRYWAIT P0, [R4+URZ+0x38860], R3 ;  /* 0x03886003040075a7 */ /* 0x000e22000800017f */
[----:B------:R-:W-:Y:S01]  /*14930*/  IMAD R5, R24, R5, UR36 ;  /* 0x0000002418057e24 */ /* 0x000fe2000f8e0205 */
[----:B0-----:R-:W-:Y:S06]  /*14940*/  @!P0 BRA `(.L_x_2301) ;  /* 0x0000002c00ac8947 */ /* 0x001fec0003800000 */
.L_x_2382:
[----:B------:R-:W-:Y:S05]  /*14950*/  BSYNC B0 ;  /* 0x0000000000007941 */ /* 0x000fea0003800000 */
.L_x_2300:
[----:B------:R-:W-:Y:S01]  /*14960*/  UMOV UR4, 0xffffffff ;  /* 0xffffffff00047882 */ /* 0x000fe20000000000 */
[C---:B------:R-:W-:Y:S01]  /*14970*/  LOP3.LUT P5, RZ, R16.reuse, 0x100, RZ, 0xc0, !PT ;  /* 0x0000010010ff7812 */ /* 0x040fe200078ac0ff */
[----:B-1----:R-:W-:Y:S01]  /*14980*/  IMAD R8, R23, 0x5000, R30 ;  /* 0x0000500017087824 */ /* 0x002fe200078e021e */
        /* <DEDUP_REMOVED lines=24> */
[----:B------:R-:W-:Y:S01]  /*14b10*/  ISETP.LT.OR P0, PT, R5, 0x11, P5 ;  /* 0x000000110500780c */ /* 0x000fe20002f01670 */
[----:B------:R-:W1:-:S12]  /*14b20*/  SHFL.IDX PT, R7, R19, 0x2, 0x181f ;  /* 0x00581f0013077f89 */ /* 0x000e5800000e0000 */
        /* <DEDUP_REMOVED lines=8> */
[----:B------:R-:W0:Y:S03]  /*14bb0*/  SHFL.IDX PT, R14, R18, 0x3, 0x181f ;  /* 0x00781f00120e7f89 */ /* 0x000e2600000e0000 */
[----:B-1----:R-:W-:Y:S01]  /*14bc0*/  IMAD.X R3, RZ, RZ, R7, P0 ;  /* 0x000000ffff037224 */ /* 0x002fe200000e0607 */
        /* <DEDUP_REMOVED lines=11> */
[----:B------:R3:W4:Y:S02]  /*14c80*/  SHFL.IDX PT, R14, R18, 0x4, 0x181f ;  /* 0x00981f00120e7f89 */ /* 0x00072400000e0000 */
[----:B-1----:R-:W-:Y:S02]  /*14c90*/  IADD3.X R3, RZ, R7, RZ, P0, !PT ;  /* 0x00000007ff037210 */ /* 0x002fe400007fe4ff */
        /* <DEDUP_REMOVED lines=8> */
.L_x_2394:
        /* <DEDUP_REMOVED lines=15> */
.L_x_2303:
        /* <DEDUP_REMOVED lines=10> */
.L_x_2304:
[----:B------:R1:W-:Y:S01]  /*14eb0*/  SYNCS.ARRIVE.TRANS64.A1T0 RZ, [R4+URZ+0x38850], RZ ;  /* 0x038850ff04ff79a7 */ /* 0x0003e2000810003f */
[----:B------:R-:W-:-:S05]  /*14ec0*/  VIADD R23, R23, 0x1 ;  /* 0x0000000117177836 */ /* 0x000fca0000000000 */
[----:B------:R-:W-:-:S04]  /*14ed0*/  ISETP.NE.AND P0, PT, R23, 0x2, PT ;  /* 0x000000021700780c */ /* 0x000fc80003f05270 */
[----:B0-----:R-:W-:Y:S02]  /*14ee0*/  SEL R3, RZ, 0x1, P0 ;  /* 0x00000001ff037807 */ /* 0x001fe40000000000 */
[----:B------:R-:W-:Y:S02]  /*14ef0*/  SEL R23, R23, RZ, P0 ;  /* 0x000000ff17177207 */ /* 0x000fe40000000000 */
[----:B-1----:R-:W-:-:S07]  /*14f00*/  LOP3.LUT R26, R26, R3, RZ, 0x3c, !PT ;  /* 0x000000031a1a7212 */ /* 0x002fce00078e3cff */
.L_x_2262:
[----:B------:R-:W-:Y:S05]  /*14f10*/  BSYNC B7 ;  /* 0x0000000000077941 */ /* 0x000fea0003800000 */
.L_x_2260:
        /* <DEDUP_REMOVED lines=11> */
.L_x_2305:
[----:B------:R-:W-:-:S03]  /*14fd0*/  UMOV UR4, 0xffffffff ;  /* 0xffffffff00047882 */ /* 0x000fc60000000000 */
[----:B------:R-:W-:Y:S05]  /*14fe0*/  BRA.DIV UR4, `(.L_x_2307) ;  /* 0x0000003204087947 */ /* 0x000fea000b800000 */
[----:B------:R0:W1:Y:S02]  /*14ff0*/  SHFL.IDX PT, R14, R34, RZ, 0x1f ;  /* 0x00001fff220e7589 */ /* 0x00006400000e0000 */
.L_x_2397:
        /* <DEDUP_REMOVED lines=8> */
.L_x_2306:
[----:B------:R-:W-:Y:S02]  /*15080*/  ULDC UR4, c[0x0][0xc38] ;  /* 0x00030e0000047ab9 */ /* 0x000fe40000000800 */
[----:B-1----:R-:W-:-:S13]  /*15090*/  ISETP.GE.AND P0, PT, R34, UR4, PT ;  /* 0x0000000422007c0c */ /* 0x002fda000bf06270 */
[----:B------:R-:W-:Y:S05]  /*150a0*/  @!P0 BRA `(.L_x_2308) ;  /* 0xffffffc400648947 */ /* 0x000fea000383ffff */
.L_x_2257:
[----:B------:R-:W2:Y:S01]  /*150b0*/  LDL.LU R0, [R1] ;  /* 0x0000000001007983 */ /* 0x000ea20000300800 */
[----:B------:R-:W-:Y:S01]  /*150c0*/  BSSY B0, `(.L_x_2309) ;  /* 0x000000b000007945 */ /* 0x000fe20003800000 */
[----:B------:R-:W1:Y:S01]  /*150d0*/  S2R R5, SR_CgaCtaId ;  /* 0x0000000000057919 */ /* 0x000e620000008800 */
[----:B--2---:R-:W-:-:S05]  /*150e0*/  VIADD R0, R0, 0x1 ;  /* 0x0000000100007836 */ /* 0x004fca0000000000 */
        /* <DEDUP_REMOVED lines=8> */
.L_x_2398:
[----:B------:R-:W-:Y:S05]  /*15170*/  BSYNC B0 ;  /* 0x0000000000007941 */ /* 0x000fea0003800000 */
.L_x_2309:
[----:B------:R-:W-:-:S03]  /*15180*/  UMOV UR4, 0xffffffff ;  /* 0xffffffff00047882 */ /* 0x000fc60000000000 */
[----:B------:R-:W-:Y:S05]  /*15190*/  BRA.DIV UR4, `(.L_x_2311) ;  /* 0x0000002e04d87947 */ /* 0x000fea000b800000 */
[----:B-1----:R-:W1:Y:S02]  /*151a0*/  S2R R0, SR_TID.X ;  /* 0x0000000000007919 */ /* 0x002e640000002100 */
[----:B-1----:R-:W-:-:S04]  /*151b0*/  SHF.R.U32.HI R0, RZ, 0x5, R0 ;  /* 0x00000005ff007819 */ /* 0x002fc80000011600 */
[----:B------:R-:W-:-:S05]  /*151c0*/  LOP3.LUT R0, R0, 0x3, RZ, 0xc0, !PT ;  /* 0x0000000300007812 */ /* 0x000fca00078ec0ff */
[----:B------:R1:W2:Y:S02]  /*151d0*/  SHFL.IDX PT, R14, R0, RZ, 0x1f ;  /* 0x00001fff000e7589 */ /* 0x0002a400000e0000 */
.L_x_2401:
[----:B--2---:R-:W-:Y:S01]  /*151e0*/  ISETP.NE.AND P0, PT, R14, RZ, PT ;  /* 0x000000ff0e00720c */ /* 0x004fe20003f05270 */
[----:B------:R-:W-:-:S12]  /*151f0*/  BSSY B0, `(.L_x_2312) ;  /* 0x0000026000007945 */ /* 0x000fd80003800000 */
[----:B------:R-:W-:Y:S05]  /*15200*/  @P0 BRA `(.L_x_2313) ;  /* 0x0000000000900947 */ /* 0x000fea0003800000 */
[----:B------:R-:W-:-:S03]  /*15210*/  UMOV UR4, 0xffffffff ;  /* 0xffffffff00047882 */ /* 0x000fc60000000000 */
[----:B------:R-:W-:Y:S05]  /*15220*/  BRA.DIV UR4, `(.L_x_2314) ;  /* 0x0000002e04e87947 */ /* 0x000fea000b800000 */
[----:B------:R-:W-:-:S13]  /*15230*/  ELECT P6, URZ, PT ;  /* 0x00000000003f782f */ /* 0x000fda00038c0000 */
.L_x_2404:
        /* <DEDUP_REMOVED lines=8> */
.L_x_2315:
[C---:B------:R-:W-:Y:S01]  /*152c0*/  IMAD R5, R23.reuse, 0x8, R4 ;  /* 0x0000000817057824 */ /* 0x040fe200078e0204 */
[----:B------:R-:W-:Y:S01]  /*152d0*/  SHF.L.U32 R0, R26, 0x1f, RZ ;  /* 0x0000001f1a007819 */ /* 0x000fe200000006ff */
[----:B------:R-:W-:-:S03]  /*152e0*/  VIADD R23, R23, 0x1 ;  /* 0x0000000117177836 */ /* 0x000fc60000000000 */
[----:B------:R-:W1:Y:S02]  /*152f0*/  SYNCS.PHASECHK.TRANS64.TRYWAIT P1, [R5+URZ+0x38840], R0 ;  /* 0x03884000050075a7 */ /* 0x000e64000802017f */
[----:B------:R-:W-:-:S04]  /*15300*/  ISETP.NE.AND P2, PT, R23, 0x2, PT ;  /* 0x000000021700780c */ /* 0x000fc80003f45270 */
[----:B------:R-:W-:Y:S01]  /*15310*/  SEL R3, RZ, 0x1, P2 ;  /* 0x00000001ff037807 */ /* 0x000fe20001000000 */
[----:B-1----:R-:W-:Y:S08]  /*15320*/  @!P1 BRA `(.L_x_2316) ;  /* 0x0000002c00c89947 */ /* 0x002ff00003800000 */
.L_x_2405:
[----:B------:R-:W-:Y:S02]  /*15330*/  SEL R23, R23, RZ, P2 ;  /* 0x000000ff17177207 */ /* 0x000fe40001000000 */
[----:B------:R-:W-:Y:S01]  /*15340*/  LOP3.LUT R2, R26, R3, RZ, 0x3c, !PT ;  /* 0x000000031a027212 */ /* 0x000fe200078e3cff */
[----:B------:R-:W-:Y:S06]  /*15350*/  @!P0 BRA `(.L_x_2317) ;  /* 0x0000000000048947 */ /* 0x000fec0003800000 */
[----:B------:R-:W-:Y:S01]  /*15360*/  BPT.TRAP 0x1 ;  /* 0x000000040000795c */ /* 0x000fe20000300000 */
.L_x_2317:
[----:B------:R-:W-:Y:S01]  /*15370*/  IMAD R23, R23, 0x8, R4 ;  /* 0x0000000817177824 */ /* 0x000fe200078e0204 */
[----:B------:R-:W-:-:S04]  /*15380*/  SHF.L.U32 R2, R2, 0x1f, RZ ;  /* 0x0000001f02027819 */ /* 0x000fc800000006ff */
[----:B------:R-:W2:Y:S02]  /*15390*/  SYNCS.PHASECHK.TRANS64.TRYWAIT P1, [R23+URZ+0x38840], R2 ;  /* 0x03884002170075a7 */ /* 0x000ea4000802017f */
[----:B--2---:R-:W-:Y:S05]  /*153a0*/  @!P1 BRA `(.L_x_2318) ;  /* 0x0000002c00bc9947 */ /* 0x004fea0003800000 */
.L_x_2406:
[----:B------:R-:W-:Y:S05]  /*153b0*/  @!P0 BRA `(.L_x_2319) ;  /* 0x0000000000048947 */ /* 0x000fea0003800000 */
[----:B------:R-:W-:Y:S01]  /*153c0*/  BPT.TRAP 0x1 ;  /* 0x000000040000795c */ /* 0x000fe20000300000 */
.L_x_2319:
[----:B------:R-:W3:Y:S02]  /*153d0*/  SYNCS.PHASECHK.TRANS64.TRYWAIT P1, [R5+URZ+0x38860], R0 ;  /* 0x03886000050075a7 */ /* 0x000ee4000802017f */
[----:B---3--:R-:W-:Y:S05]  /*153e0*/  @!P1 BRA `(.L_x_2320) ;  /* 0x0000002c00c09947 */ /* 0x008fea0003800000 */
.L_x_2407:
[----:B------:R-:W-:Y:S05]  /*153f0*/  @!P0 BRA `(.L_x_2321) ;  /* 0x0000000000048947 */ /* 0x000fea0003800000 */
[----:B------:R-:W-:Y:S01]  /*15400*/  BPT.TRAP 0x1 ;  /* 0x000000040000795c */ /* 0x000fe20000300000 */
.L_x_2321:
[----:B----4-:R4:W0:Y:S02]  /*15410*/  SYNCS.PHASECHK.TRANS64.TRYWAIT P0, [R23+URZ+0x38860], R2 ;  /* 0x03886002170075a7 */ /* 0x010824000800017f */
[----:B0-----:R-:W-:Y:S05]  /*15420*/  @!P0 NANOSLEEP.SYNCS 0x989680 ;  /* 0x009896800000895d */ /* 0x001fea0003900000 */
[----:B------:R-:W0:Y:S02]  /*15430*/  @!P0 SYNCS.PHASECHK.TRANS64 P0, [R23+URZ+0x38860], R2 ;  /* 0x03886002170085a7 */ /* 0x000e24000800007f */
[----:B0-----:R-:W-:Y:S05]  /*15440*/  @!P0 BRA `(.L_x_2321) ;  /* 0xfffffffc00f08947 */ /* 0x001fea000383ffff */
.L_x_2313:
[----:B------:R-:W-:Y:S05]  /*15450*/  BSYNC B0 ;  /* 0x0000000000007941 */ /* 0x000fea0003800000 */
.L_x_2312:
[----:B------:R-:W-:Y:S05]  /*15460*/  EXIT ;  /* 0x000000000000794d */ /* 0x000fea0003800000 */
.L_x_2204:
[----:B------:R-:W-:-:S13]  /*15470*/  R2UR UR4, R16 ;  /* 0x00000000100472ca */ /* 0x000fda00000e0000 */
[----:B0-----:R-:W-:-:S04]  /*15480*/  IMAD.U32 R3, RZ, RZ, UR4 ;  /* 0x00000004ff037e24 */ /* 0x001fc8000f8e00ff */
[----:B------:R0:W1:Y:S03]  /*15490*/  SYNCS.PHASECHK.TRANS64.TRYWAIT P1, [R3+URZ+0x38800], R0 ;  /* 0x03880000030075a7 */ /* 0x000066000802017f */
[----:B-1----:R-:W-:Y:S05]  /*154a0*/  @!P1 NANOSLEEP.SYNCS 0x989680 ;  /* 0x009896800000995d */ /* 0x002fea0003900000 */
[----:B------:R-:W1:Y:S02]  /*154b0*/  @!P1 SYNCS.PHASECHK.TRANS64 P1, [R3+URZ+0x38800], R0 ;  /* 0x03880000030095a7 */ /* 0x000e64000802007f */
[----:B-1----:R-:W-:Y:S05]  /*154c0*/  @!P1 BRA `(.L_x_2204) ;  /* 0xfffffffc00e89947 */ /* 0x002fea000383ffff */
[----:B------:R-:W-:Y:S05]  /*154d0*/  BRA `(.L_x_2322) ;  /* 0xfffffec400187947 */ /* 0x000fea000383ffff */
.L_x_2208:
[----:B-1----:R1:W2:Y:S02]  /*154e0*/  SYNCS.PHASECHK.TRANS64.TRYWAIT P1, [R0+URZ+0x38830], R3 ;  /* 0x03883003000075a7 */ /* 0x0022a4000802017f */
[----:B--2---:R-:W-:Y:S05]  /*154f0*/  @!P1 NANOSLEEP.SYNCS 0x989680 ;  /* 0x009896800000995d */ /* 0x004fea0003900000 */
[----:B------:R-:W2:Y:S02]  /*15500*/  @!P1 SYNCS.PHASECHK.TRANS64 P1, [R0+URZ+0x38830], R3 ;  /* 0x03883003000095a7 */ /* 0x000ea4000802007f */
[----:B--2---:R-:W-:Y:S05]  /*15510*/  @!P1 BRA `(.L_x_2208) ;  /* 0xfffffffc00f09947 */ /* 0x004fea000383ffff */
[----:B------:R-:W-:Y:S05]  /*15520*/  BRA `(.L_x_2207) ;  /* 0xfffffec4003c7947 */ /* 0x000fea000383ffff */
.L_x_2214:
[----:B-1----:R-:W-:-:S04]  /*15530*/  IMAD.U32 R4, RZ, RZ, UR61 ;  /* 0x0000003dff047e24 */ /* 0x002fc8000f8e00ff */
[----:B------:R1:W2:Y:S03]  /*15540*/  SYNCS.PHASECHK.TRANS64.TRYWAIT P1, [R4+URZ+0x38830], R3 ;  /* 0x03883003040075a7 */ /* 0x0002a6000802017f */
[----:B--2---:R-:W-:Y:S05]  /*15550*/  @!P1 NANOSLEEP.SYNCS 0x989680 ;  /* 0x009896800000995d */ /* 0x004fea0003900000 */
[----:B------:R-:W2:Y:S02]  /*15560*/  @!P1 SYNCS.PHASECHK.TRANS64 P1, [R4+URZ+0x38830], R3 ;  /* 0x03883003040095a7 */ /* 0x000ea4000802007f */
[----:B--2---:R-:W-:Y:S05]  /*15570*/  @!P1 BRA `(.L_x_2214) ;  /* 0xfffffffc00ec9947 */ /* 0x004fea000383ffff */
[----:B------:R-:W-:Y:S05]  /*15580*/  BRA `(.L_x_2213) ;  /* 0xffffff0000ac7947 */ /* 0x000fea000383ffff */
.L_x_2218:
[----:B---3--:R-:W-:-:S04]  /*15590*/  IMAD.U32 R2, RZ, RZ, UR4 ;  /* 0x00000004ff027e24 */ /* 0x008fc8000f8e00ff */
[----:B------:R3:W4:Y:S03]  /*155a0*/  SYNCS.PHASECHK.TRANS64.TRYWAIT P1, [R2+URZ+0x38850], R0 ;  /* 0x03885000020075a7 */ /* 0x000726000802017f */
[----:B----4-:R-:W-:Y:S05]  /*155b0*/  @!P1 NANOSLEEP.SYNCS 0x989680 ;  /* 0x009896800000995d */ /* 0x010fea0003900000 */
[----:B------:R-:W4:Y:S02]  /*155c0*/  @!P1 SYNCS.PHASECHK.TRANS64 P1, [R2+URZ+0x38850], R0 ;  /* 0x03885000020095a7 */ /* 0x000f24000802007f */
[----:B----4-:R-:W-:Y:S05]  /*155d0*/  @!P1 BRA `(.L_x_2218) ;  /* 0xfffffffc00ec9947 */ /* 0x010fea000383ffff */
[----:B------:R-:W-:Y:S05]  /*155e0*/  BRA `(.L_x_2217) ;  /* 0xffffff2800047947 */ /* 0x000fea000383ffff */
.L_x_2226:
[----:B-1----:R-:W-:-:S04]  /*155f0*/  MOV R4, UR4 ;  /* 0x0000000400047c02 */ /* 0x002fc80008000f00 */
[----:B------:R1:W2:Y:S03]  /*15600*/  SYNCS.PHASECHK.TRANS64.TRYWAIT P1, [R4+URZ+0x38830], R3 ;  /* 0x03883003040075a7 */ /* 0x0002a6000802017f */
[----:B--2---:R-:W-:Y:S05]  /*15610*/  @!P1 NANOSLEEP.SYNCS 0x989680 ;  /* 0x009896800000995d */ /* 0x004fea0003900000 */
[----:B------:R-:W2:Y:S02]  /*15620*/  @!P1 SYNCS.PHASECHK.TRANS64 P1, [R4+URZ+0x38830], R3 ;  /* 0x03883003040095a7 */ /* 0x000ea4000802007f */
[----:B--2---:R-:W-:Y:S05]  /*15630*/  @!P1 BRA `(.L_x_2226) ;  /* 0xfffffffc00ec9947 */ /* 0x004fea000383ffff */
[----:B------:R-:W-:Y:S05]  /*15640*/  BRA `(.L_x_2225) ;  /* 0xffffff3c00f87947 */ /* 0x000fea000383ffff */
.L_x_2230:
[----:B---3--:R-:W-:-:S04]  /*15650*/  IMAD.U32 R2, RZ, RZ, UR4 ;  /* 0x00000004ff027e24 */ /* 0x008fc8000f8e00ff */
[----:B------:R3:W4:Y:S03]  /*15660*/  SYNCS.PHASECHK.TRANS64.TRYWAIT P1, [R2+URZ+0x38850], R0 ;  /* 0x03885000020075a7 */ /* 0x000726000802017f */
[----:B----4-:R-:W-:Y:S05]  /*15670*/  @!P1 NANOSLEEP.SYNCS 0x989680 ;  /* 0x009896800000995d */ /* 0x010fea0003900000 */
[----:B------:R-:W4:Y:S02]  /*15680*/  @!P1 SYNCS.PHASECHK.TRANS64 P1, [R2+URZ+0x38850], R0 ;  /* 0x03885000020095a7 */ /* 0x000f24000802007f */
[----:B----4-:R-:W-:Y:S05]  /*15690*/  @!P1 BRA `(.L_x_2230) ;  /* 0xfffffffc00ec9947 */ /* 0x010fea000383ffff */
[----:B------:R-:W-:Y:S05]  /*156a0*/  BRA `(.L_x_2229) ;  /* 0xffffff6800487947 */ /* 0x000fea000383ffff */
.L_x_2237:
[----:B-1----:R-:W-:-:S04]  /*156b0*/  IMAD.U32 R7, RZ, RZ, UR7 ;  /* 0x00000007ff077e24 */ /* 0x002fc8000f8e00ff */
[----:B------:R1:W2:Y:S03]  /*156c0*/  SYNCS.PHASECHK.TRANS64.TRYWAIT P1, [R7+URZ+0x38850], R0 ;  /* 0x03885000070075a7 */ /* 0x0002a6000802017f */
[----:B--2---:R-:W-:Y:S05]  /*156d0*/  @!P1 NANOSLEEP.SYNCS 0x989680 ;  /* 0x009896800000995d */ /* 0x004fea0003900000 */
[----:B------:R-:W2:Y:S02]  /*156e0*/  @!P1 SYNCS.PHASECHK.TRANS64 P1, [R7+URZ+0x38850], R0 ;  /* 0x03885000070095a7 */ /* 0x000ea4000802007f */
[----:B--2---:R-:W-:Y:S05]  /*156f0*/  @!P1 BRA `(.L_x_2237) ;  /* 0xfffffffc00ec9947 */ /* 0x004fea000383ffff */
[----:B------:R-:W-:Y:S05]  /*15700*/  BRA `(.L_x_2236) ;  /* 0xffffff80005c7947 */ /* 0x000fea000383ffff */
.L_x_2268:
[----:B------:R-:W2:Y:S01]  /*15710*/  S2R R18, SR_TID.X ;  /* 0x0000000000127919 */ /* 0x000ea20000002100 */
        /* <DEDUP_REMOVED lines=9> */
.L_x_2323:
[----:B------:R-:W-:Y:S05]  /*157b0*/  BRA `(.L_x_2324) ;  /* 0xffffffc8001c7947 */ /* 0x000fea000383ffff */
.L_x_2271:
[----:B0-----:R0:W1:Y:S02]  /*157c0*/  SYNCS.PHASECHK.TRANS64.TRYWAIT P0, [R0+URZ+0x38840], R3 ;  /* 0x03884003000075a7 */ /* 0x001064000800017f */
[----:B-1----:R-:W-:Y:S05]  /*157d0*/  @!P0 NANOSLEEP.SYNCS 0x989680 ;  /* 0x009896800000895d */ /* 0x002fea0003900000 */
[----:B------:R-:W1:Y:S02]  /*157e0*/  @!P0 SYNCS.PHASECHK.TRANS64 P0, [R0+URZ+0x38840], R3 ;  /* 0x03884003000085a7 */ /* 0x000e64000800007f */
[----:B-1----:R-:W-:Y:S05]  /*157f0*/  @!P0 BRA `(.L_x_2271) ;  /* 0xfffffffc00f08947 */ /* 0x002fea000383ffff */
[----:B------:R-:W-:Y:S05]  /*15800*/  BRA `(.L_x_2325) ;  /* 0xffffffcc00207947 */ /* 0x000fea000383ffff */
.L_x_2272:
        /* <DEDUP_REMOVED lines=8> */
.L_x_2327:
[----:B------:R-:W-:Y:S05]  /*15890*/  BSYNC B0 ;  /* 0x0000000000007941 */ /* 0x000fea0003800000 */
.L_x_2326:
[----:B------:R-:W-:Y:S01]  /*158a0*/  IMAD.MOV.U32 R13, RZ, RZ, R4 ;  /* 0x000000ffff0d7224 */ /* 0x000fe200078e0004 */
[----:B------:R-:W-:Y:S01]  /*158b0*/  MOV R11, 0x181f ;  /* 0x0000181f000b7802 */ /* 0x000fe20000000f00 */
[----:B------:R-:W-:Y:S01]  /*158c0*/  IMAD.MOV.U32 R12, RZ, RZ, RZ ;  /* 0x000000ffff0c7224 */ /* 0x000fe200078e00ff */
        /* <DEDUP_REMOVED lines=9> */
.L_x_2328:
[----:B------:R-:W-:Y:S01]  /*15960*/  LOP3.LUT P2, RZ, R16, 0x2, RZ, 0xc0, !PT ;  /* 0x0000000210ff7812 */ /* 0x000fe2000784c0ff */
        /* <DEDUP_REMOVED lines=8> */
.L_x_2329:
        /* <DEDUP_REMOVED lines=13> */
.L_x_2330:
[----:B------:R-:W-:Y:S02]  /*15ac0*/  @P0 IMAD R25, R5, 0x2, R17 ;  /* 0x0000000205190824 */ /* 0x000fe400078e0211 */
[----:B------:R-:W-:Y:S01]  /*15ad0*/  IMAD.MOV.U32 R13, RZ, RZ, R6 ;  /* 0x000000ffff0d7224 */ /* 0x000fe200078e0006 */
[----:B------:R-:W-:Y:S02]  /*15ae0*/  MOV R12, 0x2 ;  /* 0x00000002000c7802 */ /* 0x000fe40000000f00 */
[----:B------:R-:W-:-:S05]  /*15af0*/  @P0 LEA R14, P1, R37, R14, 0x1 ;  /* 0x0000000e250e0211 */ /* 0x000fca00078208ff */
[----:B------:R-:W-:-:S08]  /*15b00*/  @P0 IMAD.MOV.U32 R2, RZ, RZ, R14 ;  /* 0x000000ffff020224 */ /* 0x000fd000078e000e */
[----:B------:R-:W-:Y:S05]  /*15b10*/  WARPSYNC.COLLECTIVE R15, `(.L_x_2331) ;  /* 0x000000000f087348 */ /* 0x000fea0003c00000 */
[----:B------:R0:W1:Y:S02]  /*15b20*/  SHFL.IDX P6, R14, R13, R12, R11 ;  /* 0x0000000c0d0e7389 */ /* 0x00006400000c000b */
[----:B01----:R-:W-:Y:S01]  /*15b30*/  ENDCOLLECTIVE ;  /* 0x000000000000791b */ /* 0x003fe20003800000 */
.L_x_2331:
        /* <DEDUP_REMOVED lines=15> */
.L_x_2332:
        /* <DEDUP_REMOVED lines=8> */
.L_x_2333:
        /* <DEDUP_REMOVED lines=15> */
.L_x_2334:
        /* <DEDUP_REMOVED lines=8> */
.L_x_2335:
[----:B------:R-:W-:-:S05]  /*15e20*/  @P0 IMAD.X R9, RZ, RZ, R8, P1 ;  /* 0x000000ffff090224 */ /* 0x000fca00008e0608 */
[----:B------:R-:W-:-:S05]  /*15e30*/  @P0 MOV R3, R9 ;  /* 0x0000000900030202 */ /* 0x000fca0000000f00 */
        /* <DEDUP_REMOVED lines=12> */
.L_x_2336:
[----:B------:R-:W-:Y:S05]  /*15f00*/  BRA `(.L_x_2337) ;  /* 0xffffffc800987947 */ /* 0x000fea000383ffff */
.L_x_2279:
[----:B------:R-:W-:Y:S02]  /*15f10*/  IMAD.MOV.U32 R13, RZ, RZ, R4 ;  /* 0x000000ffff0d7224 */ /* 0x000fe400078e0004 */
[----:B------:R-:W-:Y:S02]  /*15f20*/  IMAD.MOV.U32 R12, RZ, RZ, RZ ;  /* 0x000000ffff0c7224 */ /* 0x000fe400078e00ff */
[----:B------:R-:W-:Y:S02]  /*15f30*/  IMAD.MOV.U32 R11, RZ, RZ, 0x181f ;  /* 0x0000181fff0b7424 */ /* 0x000fe400078e00ff */
[----:B------:R-:W-:Y:S02]  /*15f40*/  IMAD.MOV.U32 R15, RZ, RZ, -0x1 ;  /* 0xffffffffff0f7424 */ /* 0x000fe400078e00ff */
[----:B------:R-:W-:-:S07]  /*15f50*/  IMAD.U32 R3, RZ, RZ, UR44 ;  /* 0x0000002cff037e24 */ /* 0x000fce000f8e00ff */
[----:B-12---:R-:W-:Y:S05]  /*15f60*/  WARPSYNC.COLLECTIVE R15, `(.L_x_2338) ;  /* 0x000000000f087348 */ /* 0x006fea0003c00000 */
[----:B--2---:R0:W2:Y:S02]  /*15f70*/  SHFL.IDX P6, R14, R13, R12, R11 ;  /* 0x0000000c0d0e7389 */ /* 0x0040a400000c000b */
[----:B012---:R-:W-:Y:S01]  /*15f80*/  ENDCOLLECTIVE ;  /* 0x000000000000791b */ /* 0x007fe20003800000 */
.L_x_2338:
[----:B------:R-:W-:-:S04]  /*15f90*/  IMAD R0, R3, 0x80, R36 ;  /* 0x0000008003007824 */ /* 0x000fc800078e0224 */
[C---:B------:R-:W-:Y:S01]  /*15fa0*/  VIADD R6, R0.reuse, 0x10 ;  /* 0x0000001000067836 */ /* 0x040fe20000000000 */
[----:B------:R-:W-:Y:S01]  /*15fb0*/  ISETP.GE.AND P0, PT, R0, UR37, PT ;  /* 0x0000002500007c0c */ /* 0x000fe2000bf06270 */
[----:B------:R-:W-:Y:S02]  /*15fc0*/  IMAD.MOV.U32 R13, RZ, RZ, R5 ;  /* 0x000000ffff0d7224 */ /* 0x000fe400078e0005 */
[----:B------:R-:W-:-:S10]  /*15fd0*/  IMAD.MOV.U32 R2, RZ, RZ, R14 ;  /* 0x000000ffff027224 */ /* 0x000fd400078e000e */
[----:B------:R-:W-:Y:S05]  /*15fe0*/  WARPSYNC.COLLECTIVE R15, `(.L_x_2339) ;  /* 0x000000000f087348 */ /* 0x000fea0003c00000 */
[----:B------:R0:W1:Y:S02]  /*15ff0*/  SHFL.IDX P6, R14, R13, R12, R11 ;  /* 0x0000000c0d0e7389 */ /* 0x00006400000c000b */
[----:B01----:R-:W-:Y:S01]  /*16000*/  ENDCOLLECTIVE ;  /* 0x000000000000791b */ /* 0x003fe20003800000 */
.L_x_2339:
        /* <DEDUP_REMOVED lines=8> */
.L_x_2340:
        /* <DEDUP_REMOVED lines=13> */
.L_x_2341:
[----:B------:R-:W-:Y:S02]  /*16160*/  IMAD.MOV.U32 R13, RZ, RZ, R4 ;  /* 0x000000ffff0d7224 */ /* 0x000fe400078e0004 */
[----:B------:R-:W-:Y:S01]  /*16170*/  IMAD.MOV.U32 R12, RZ, RZ, 0x2 ;  /* 0x00000002ff0c7424 */ /* 0x000fe200078e00ff */
[----:B------:R-:W-:-:S05]  /*16180*/  @!P0 LEA R14, P1, R37, R14, 0x1 ;  /* 0x0000000e250e8211 */ /* 0x000fca00078208ff */
[----:B------:R-:W-:-:S08]  /*16190*/  @!P0 IMAD.MOV.U32 R2, RZ, RZ, R14 ;  /* 0x000000ffff028224 */ /* 0x000fd000078e000e */
[----:B------:R-:W-:Y:S05]  /*161a0*/  WARPSYNC.COLLECTIVE R15, `(.L_x_2342) ;  /* 0x000000000f087348 */ /* 0x000fea0003c00000 */
[----:B------:R0:W1:Y:S02]  /*161b0*/  SHFL.IDX P6, R14, R13, R12, R11 ;  /* 0x0000000c0d0e7389 */ /* 0x00006400000c000b */
[----:B01----:R-:W-:Y:S01]  /*161c0*/  ENDCOLLECTIVE ;  /* 0x000000000000791b */ /* 0x003fe20003800000 */
.L_x_2342:
        /* <DEDUP_REMOVED lines=11> */
[----:B------:R-:W-:Y:S02]  /*16280*/  ISETP.GE.AND P0, PT, R6, UR37, PT ;  /* 0x0000002506007c0c */ /* 0x000fe4000bf06270 */
[----:B------:R-:W-:-:S11]  /*16290*/  MOV R6, R14 ;  /* 0x0000000e00067202 */ /* 0x000fd60000000f00 */
[----:B0-----:R-:W-:Y:S05]  /*162a0*/  WARPSYNC.COLLECTIVE R15, `(.L_x_2343) ;  /* 0x000000000f087348 */ /* 0x001fea0003c00000 */
[----:B------:R1:W2:Y:S02]  /*162b0*/  SHFL.IDX P6, R14, R13, R12, R11 ;  /* 0x0000000c0d0e7389 */ /* 0x0002a400000c000b */
[----:B012---:R-:W-:Y:S01]  /*162c0*/  ENDCOLLECTIVE ;  /* 0x000000000000791b */ /* 0x007fe20003800000 */
.L_x_2343:
[----:B------:R-:W-:Y:S02]  /*162d0*/  IMAD.MOV.U32 R13, RZ, RZ, R4 ;  /* 0x000000ffff0d7224 */ /* 0x000fe400078e0004 */
[----:B------:R-:W-:Y:S01]  /*162e0*/  IMAD.MOV.U32 R12, RZ, RZ, 0x3 ;  /* 0x00000003ff0c7424 */ /* 0x000fe200078e00ff */
[----:B------:R-:W-:-:S05]  /*162f0*/  @!P0 LEA R14, P1, R37, R14, 0x1 ;  /* 0x0000000e250e8211 */ /* 0x000fca00078208ff */
[----:B------:R-:W-:-:S08]  /*16300*/  @!P0 IMAD.MOV.U32 R2, RZ, RZ, R14 ;  /* 0x000000ffff028224 */ /* 0x000fd000078e000e */
[----:B------:R-:W-:Y:S05]  /*16310*/  WARPSYNC.COLLECTIVE R15, `(.L_x_2344) ;  /* 0x000000000f087348 */ /* 0x000fea0003c00000 */
[----:B------:R0:W1:Y:S02]  /*16320*/  SHFL.IDX P6, R14, R13, R12, R11 ;  /* 0x0000000c0d0e7389 */ /* 0x00006400000c000b */
[----:B01----:R-:W-:Y:S01]  /*16330*/  ENDCOLLECTIVE ;  /* 0x000000000000791b */ /* 0x003fe20003800000 */
.L_x_2344:
        /* <DEDUP_REMOVED lines=16> */
.L_x_2345:
[----:B------:R-:W-:Y:S02]  /*16440*/  IMAD.MOV.U32 R13, RZ, RZ, R4 ;  /* 0x000000ffff0d7224 */ /* 0x000fe400078e0004 */
[----:B------:R-:W-:Y:S01]  /*16450*/  IMAD.MOV.U32 R12, RZ, RZ, 0x4 ;  /* 0x00000004ff0c7424 */ /* 0x000fe200078e00ff */
[----:B------:R-:W-:-:S05]  /*16460*/  @!P0 LEA R14, P1, R37, R14, 0x1 ;  /* 0x0000000e250e8211 */ /* 0x000fca00078208ff */
[----:B------:R-:W-:-:S08]  /*16470*/  @!P0 IMAD.MOV.U32 R2, RZ, RZ, R14 ;  /* 0x000000ffff028224 */ /* 0x000fd000078e000e */
[----:B------:R-:W-:Y:S05]  /*16480*/  WARPSYNC.COLLECTIVE R15, `(.L_x_2346) ;  /* 0x000000000f087348 */ /* 0x000fea0003c00000 */
[----:B------:R0:W1:Y:S02]  /*16490*/  SHFL.IDX P6, R14, R13, R12, R11 ;  /* 0x0000000c0d0e7389 */ /* 0x00006400000c000b */
[----:B01----:R-:W-:Y:S01]  /*164a0*/  ENDCOLLECTIVE ;  /* 0x000000000000791b */ /* 0x003fe20003800000 */
.L_x_2346:
        /* <DEDUP_REMOVED lines=16> */
.L_x_2347:
[----:B------:R-:W-:Y:S02]  /*165b0*/  IMAD.MOV.U32 R13, RZ, RZ, R4 ;  /* 0x000000ffff0d7224 */ /* 0x000fe400078e0004 */
[----:B------:R-:W-:Y:S01]  /*165c0*/  IMAD.MOV.U32 R12, RZ, RZ, 0x5 ;  /* 0x00000005ff0c7424 */ /* 0x000fe200078e00ff */
[----:B------:R-:W-:-:S05]  /*165d0*/  @!P0 LEA R14, P1, R37, R14, 0x1 ;  /* 0x0000000e250e8211 */ /* 0x000fca00078208ff */
[----:B------:R-:W-:-:S08]  /*165e0*/  @!P0 IMAD.MOV.U32 R2, RZ, RZ, R14 ;  /* 0x000000ffff028224 */ /* 0x000fd000078e000e */
[----:B------:R-:W-:Y:S05]  /*165f0*/  WARPSYNC.COLLECTIVE R15, `(.L_x_2348) ;  /* 0x000000000f087348 */ /* 0x000fea0003c00000 */
[----:B------:R0:W1:Y:S02]  /*16600*/  SHFL.IDX P6, R14, R13, R12, R11 ;  /* 0x0000000c0d0e7389 */ /* 0x00006400000c000b */
[----:B01----:R-:W-:Y:S01]  /*16610*/  ENDCOLLECTIVE ;  /* 0x000000000000791b */ /* 0x003fe20003800000 */
.L_x_2348:
        /* <DEDUP_REMOVED lines=16> */
.L_x_2349:
        /* <DEDUP_REMOVED lines=8> */
.L_x_2350:
        /* <DEDUP_REMOVED lines=15> */
.L_x_2351:
[----:B------:R-:W-:Y:S02]  /*16890*/  IMAD.MOV.U32 R13, RZ, RZ, R4 ;  /* 0x000000ffff0d7224 */ /* 0x000fe400078e0004 */
[----:B------:R-:W-:Y:S01]  /*168a0*/  IMAD.MOV.U32 R12, RZ, RZ, 0x7 ;  /* 0x00000007ff0c7424 */ /* 0x000fe200078e00ff */
[----:B------:R-:W-:-:S05]  /*168b0*/  @!P0 LEA R14, P1, R37, R14, 0x1 ;  /* 0x0000000e250e8211 */ /* 0x000fca00078208ff */
[----:B------:R-:W-:-:S08]  /*168c0*/  @!P0 IMAD.MOV.U32 R2, RZ, RZ, R14 ;  /* 0x000000ffff028224 */ /* 0x000fd000078e000e */
[----:B------:R-:W-:Y:S05]  /*168d0*/  WARPSYNC.COLLECTIVE R15, `(.L_x_2352) ;  /* 0x000000000f087348 */ /* 0x000fea0003c00000 */
[----:B------:R0:W1:Y:S02]  /*168e0*/  SHFL.IDX P6, R14, R13, R12, R11 ;  /* 0x0000000c0d0e7389 */ /* 0x00006400000c000b */
[----:B01----:R-:W-:Y:S01]  /*168f0*/  ENDCOLLECTIVE ;  /* 0x000000000000791b */ /* 0x003fe20003800000 */
.L_x_2352:
        /* <DEDUP_REMOVED lines=10> */
[----:B------:R-:W-:-:S07]  /*169a0*/  MOV R6, R14 ;  /* 0x0000000e00067202 */ /* 0x000fce0000000f00 */
[----:B0-----:R-:W-:Y:S05]  /*169b0*/  WARPSYNC.COLLECTIVE R15, `(.L_x_2353) ;  /* 0x000000000f087348 */ /* 0x001fea0003c00000 */
[----:B------:R1:W2:Y:S02]  /*169c0*/  SHFL.IDX P6, R14, R13, R12, R11 ;  /* 0x0000000c0d0e7389 */ /* 0x0002a400000c000b */
[----:B012---:R-:W-:Y:S01]  /*169d0*/  ENDCOLLECTIVE ;  /* 0x000000000000791b */ /* 0x007fe20003800000 */
.L_x_2353:
[----:B------:R-:W-:Y:S05]  /*169e0*/  BRA `(.L_x_2354) ;  /* 0xffffffc800e07947 */ /* 0x000fea000383ffff */
.L_x_2282:
[----:B0-----:R0:W2:Y:S02]  /*169f0*/  SYNCS.PHASECHK.TRANS64.TRYWAIT P0, [R17+URZ+0x38820], R0 ;  /* 0x03882000110075a7 */ /* 0x0010a4000800017f */
[----:B--2---:R-:W-:Y:S05]  /*16a00*/  @!P0 NANOSLEEP.SYNCS 0x989680 ;  /* 0x009896800000895d */ /* 0x004fea0003900000 */
[----:B------:R-:W2:Y:S02]  /*16a10*/  @!P0 SYNCS.PHASECHK.TRANS64 P0, [R17+URZ+0x38820], R0 ;  /* 0x03882000110085a7 */ /* 0x000ea4000800007f */
[----:B--2---:R-:W-:Y:S05]  /*16a20*/  @!P0 BRA `(.L_x_2282) ;  /* 0xfffffffc00f08947 */ /* 0x004fea000383ffff */
[----:B------:R-:W-:Y:S05]  /*16a30*/  BRA `(.L_x_2355) ;  /* 0xffffffcc00487947 */ /* 0x000fea000383ffff */
.L_x_2286:
[----:B-1----:R1:W2:Y:S02]  /*16a40*/  SYNCS.PHASECHK.TRANS64.TRYWAIT P0, [R6+URZ+0x38840], R3 ;  /* 0x03884003060075a7 */ /* 0x0022a4000800017f */
[----:B--2---:R-:W-:Y:S05]  /*16a50*/  @!P0 NANOSLEEP.SYNCS 0x989680 ;  /* 0x009896800000895d */ /* 0x004fea0003900000 */
[----:B------:R-:W2:Y:S02]  /*16a60*/  @!P0 SYNCS.PHASECHK.TRANS64 P0, [R6+URZ+0x38840], R3 ;  /* 0x03884003060085a7 */ /* 0x000ea4000800007f */
[----:B--2---:R-:W-:Y:S05]  /*16a70*/  @!P0 BRA `(.L_x_2286) ;  /* 0xfffffffc00f08947 */ /* 0x004fea000383ffff */
[----:B------:R-:W-:Y:S05]  /*16a80*/  BRA `(.L_x_2356) ;  /* 0xffffffd000087947 */ /* 0x000fea000383ffff */
.L_x_2287:
        /* <DEDUP_REMOVED lines=8> */
.L_x_2358:
[----:B------:R-:W-:Y:S05]  /*16b10*/  BSYNC B1 ;  /* 0x0000000000017941 */ /* 0x000fea0003800000 */
.L_x_2357:
[----:B------:R-:W-:Y:S01]  /*16b20*/  IMAD.MOV.U32 R13, RZ, RZ, R8 ;  /* 0x000000ffff0d7224 */ /* 0x000fe200078e0008 */
[----:B------:R-:W-:Y:S01]  /*16b30*/  LEA R9, R9, R17, 0x1 ;  /* 0x0000001109097211 */ /* 0x000fe200078e08ff */
        /* <DEDUP_REMOVED lines=8> */
.L_x_2359:
[----:B------:R-:W-:Y:S02]  /*16bc0*/  IMAD.MOV.U32 R13, RZ, RZ, R20 ;  /* 0x000000ffff0d7224 */ /* 0x000fe400078e0014 */
[----:B------:R-:W-:Y:S01]  /*16bd0*/  IMAD.MOV.U32 R12, RZ, RZ, 0x1 ;  /* 0x00000001ff0c7424 */ /* 0x000fe200078e00ff */
[----:B------:R-:W-:-:S13]  /*16be0*/  IADD3 R2, P0, R14, R0, RZ ;  /* 0x000000000e027210 */ /* 0x000fda0007f1e0ff */
[----:B------:R-:W-:Y:S05]  /*16bf0*/  WARPSYNC.COLLECTIVE R15, `(.L_x_2360) ;  /* 0x000000000f087348 */ /* 0x000fea0003c00000 */
[----:B------:R0:W1:Y:S02]  /*16c00*/  SHFL.IDX P6, R14, R13, R12, R11 ;  /* 0x0000000c0d0e7389 */ /* 0x00006400000c000b */
[----:B01----:R-:W-:Y:S01]  /*16c10*/  ENDCOLLECTIVE ;  /* 0x000000000000791b */ /* 0x003fe20003800000 */
.L_x_2360:
        /* <DEDUP_REMOVED lines=13> */
.L_x_2361:
[----:B------:R-:W-:Y:S02]  /*16cf0*/  IMAD.MOV.U32 R13, RZ, RZ, R20 ;  /* 0x000000ffff0d7224 */ /* 0x000fe400078e0014 */
[----:B------:R-:W-:Y:S01]  /*16d00*/  IMAD.MOV.U32 R12, RZ, RZ, 0x2 ;  /* 0x00000002ff0c7424 */ /* 0x000fe200078e00ff */
[----:B------:R-:W-:-:S13]  /*16d10*/  IADD3 R2, P0, R14, R0, RZ ;  /* 0x000000000e027210 */ /* 0x000fda0007f1e0ff */
[----:B------:R-:W-:Y:S05]  /*16d20*/  WARPSYNC.COLLECTIVE R15, `(.L_x_2362) ;  /* 0x000000000f087348 */ /* 0x000fea0003c00000 */
[----:B------:R0:W1:Y:S02]  /*16d30*/  SHFL.IDX P6, R14, R13, R12, R11 ;  /* 0x0000000c0d0e7389 */ /* 0x00006400000c000b */
[----:B01----:R-:W-:Y:S01]  /*16d40*/  ENDCOLLECTIVE ;  /* 0x000000000000791b */ /* 0x003fe20003800000 */
.L_x_2362:
        /* <DEDUP_REMOVED lines=13> */
.L_x_2363:
[----:B------:R-:W-:Y:S02]  /*16e20*/  IMAD.MOV.U32 R13, RZ, RZ, R20 ;  /* 0x000000ffff0d7224 */ /* 0x000fe400078e0014 */
[----:B------:R-:W-:Y:S01]  /*16e30*/  IMAD.MOV.U32 R12, RZ, RZ, 0x3 ;  /* 0x00000003ff0c7424 */ /* 0x000fe200078e00ff */
[----:B------:R-:W-:-:S13]  /*16e40*/  IADD3 R2, P0, R14, R0, RZ ;  /* 0x000000000e027210 */ /* 0x000fda0007f1e0ff */
[----:B------:R-:W-:Y:S05]  /*16e50*/  WARPSYNC.COLLECTIVE R15, `(.L_x_2364) ;  /* 0x000000000f087348 */ /* 0x000fea0003c00000 */
[----:B------:R0:W1:Y:S02]  /*16e60*/  SHFL.IDX P6, R14, R13, R12, R11 ;  /* 0x0000000c0d0e7389 */ /* 0x00006400000c000b */
[----:B01----:R-:W-:Y:S01]  /*16e70*/  ENDCOLLECTIVE ;  /* 0x000000000000791b */ /* 0x003fe20003800000 */
.L_x_2364:
        /* <DEDUP_REMOVED lines=13> */
.L_x_2365:
[----:B------:R-:W-:Y:S02]  /*16f50*/  IMAD.MOV.U32 R13, RZ, RZ, R20 ;  /* 0x000000ffff0d7224 */ /* 0x000fe400078e0014 */
[----:B------:R-:W-:Y:S01]  /*16f60*/  IMAD.MOV.U32 R12, RZ, RZ, 0x4 ;  /* 0x00000004ff0c7424 */ /* 0x000fe200078e00ff */
[----:B------:R-:W-:-:S13]  /*16f70*/  IADD3 R2, P0, R14, R0, RZ ;  /* 0x000000000e027210 */ /* 0x000fda0007f1e0ff */
[----:B------:R-:W-:Y:S05]  /*16f80*/  WARPSYNC.COLLECTIVE R15, `(.L_x_2366) ;  /* 0x000000000f087348 */ /* 0x000fea0003c00000 */
[----:B------:R0:W1:Y:S02]  /*16f90*/  SHFL.IDX P6, R14, R13, R12, R11 ;  /* 0x0000000c0d0e7389 */ /* 0x00006400000c000b */
[----:B01----:R-:W-:Y:S01]  /*16fa0*/  ENDCOLLECTIVE ;  /* 0x000000000000791b */ /* 0x003fe20003800000 */
.L_x_2366:
        /* <DEDUP_REMOVED lines=13> */
.L_x_2367:
[----:B------:R-:W-:Y:S05]  /*17080*/  BRA `(.L_x_2368) ;  /* 0xffffffcc00887947 */ /* 0x000fea000383ffff */
.L_x_2292:
[----:B0-----:R0:W1:Y:S02]  /*17090*/  SYNCS.PHASECHK.TRANS64.TRYWAIT P0, [R6+URZ+0x38860], R3 ;  /* 0x03886003060075a7 */ /* 0x001064000800017f */
[----:B-1----:R-:W-:Y:S05]  /*170a0*/  @!P0 NANOSLEEP.SYNCS 0x989680 ;  /* 0x009896800000895d */ /* 0x002fea0003900000 */
[----:B------:R-:W1:Y:S02]  /*170b0*/  @!P0 SYNCS.PHASECHK.TRANS64 P0, [R6+URZ+0x38860], R3 ;  /* 0x03886003060085a7 */ /* 0x000e64000800007f */
[----:B-1----:R-:W-:Y:S05]  /*170c0*/  @!P0 BRA `(.L_x_2292) ;  /* 0xfffffffc00f08947 */ /* 0x002fea000383ffff */
[----:B------:R-:W-:Y:S05]  /*170d0*/  BRA `(.L_x_2369) ;  /* 0xffffffcc00e87947 */ /* 0x000fea000383ffff */
.L_x_2293:
        /* <DEDUP_REMOVED lines=8> */
.L_x_2371:
[----:B------:R-:W-:Y:S05]  /*17160*/  BSYNC B1 ;  /* 0x0000000000017941 */ /* 0x000fea0003800000 */
.L_x_2370:
        /* <DEDUP_REMOVED lines=9> */
.L_x_2372:
[----:B------:R-:W-:Y:S02]  /*17200*/  IMAD.MOV.U32 R13, RZ, RZ, R19 ;  /* 0x000000ffff0d7224 */ /* 0x000fe400078e0013 */
[----:B------:R-:W-:Y:S01]  /*17210*/  IMAD.MOV.U32 R12, RZ, RZ, 0x1 ;  /* 0x00000001ff0c7424 */ /* 0x000fe200078e00ff */
[----:B------:R-:W-:-:S13]  /*17220*/  IADD3 R2, P0, R14, R0, RZ ;  /* 0x000000000e027210 */ /* 0x000fda0007f1e0ff */
[----:B------:R-:W-:Y:S05]  /*17230*/  WARPSYNC.COLLECTIVE R15, `(.L_x_2373) ;  /* 0x000000000f087348 */ /* 0x000fea0003c00000 */
[----:B------:R0:W1:Y:S02]  /*17240*/  SHFL.IDX P6, R14, R13, R12, R11 ;  /* 0x0000000c0d0e7389 */ /* 0x00006400000c000b */
[----:B01----:R-:W-:Y:S01]  /*17250*/  ENDCOLLECTIVE ;  /* 0x000000000000791b */ /* 0x003fe20003800000 */
.L_x_2373:
        /* <DEDUP_REMOVED lines=17> */
.L_x_2374:
[----:B------:R-:W-:Y:S02]  /*17370*/  IMAD.MOV.U32 R13, RZ, RZ, R19 ;  /* 0x000000ffff0d7224 */ /* 0x000fe400078e0013 */
[----:B------:R-:W-:Y:S01]  /*17380*/  IMAD.MOV.U32 R12, RZ, RZ, 0x2 ;  /* 0x00000002ff0c7424 */ /* 0x000fe200078e00ff */
[----:B------:R-:W-:-:S13]  /*17390*/  IADD3 R2, P0, R14, R0, RZ ;  /* 0x000000000e027210 */ /* 0x000fda0007f1e0ff */
[----:B------:R-:W-:Y:S05]  /*173a0*/  WARPSYNC.COLLECTIVE R15, `(.L_x_2375) ;  /* 0x000000000f087348 */ /* 0x000fea0003c00000 */
[----:B------:R0:W1:Y:S02]  /*173b0*/  SHFL.IDX P6, R14, R13, R12, R11 ;  /* 0x0000000c0d0e7389 */ /* 0x00006400000c000b */
[----:B01----:R-:W-:Y:S01]  /*173c0*/  ENDCOLLECTIVE ;  /* 0x000000000000791b */ /* 0x003fe20003800000 */
.L_x_2375:
        /* <DEDUP_REMOVED lines=17> */
.L_x_2376:
[----:B------:R-:W-:Y:S02]  /*174e0*/  IMAD.MOV.U32 R13, RZ, RZ, R19 ;  /* 0x000000ffff0d7224 */ /* 0x000fe400078e0013 */
[----:B------:R-:W-:Y:S01]  /*174f0*/  IMAD.MOV.U32 R12, RZ, RZ, 0x3 ;  /* 0x00000003ff0c7424 */ /* 0x000fe200078e00ff */
[----:B------:R-:W-:-:S13]  /*17500*/  IADD3 R2, P0, R14, R0, RZ ;  /* 0x000000000e027210 */ /* 0x000fda0007f1e0ff */
[----:B------:R-:W-:Y:S05]  /*17510*/  WARPSYNC.COLLECTIVE R15, `(.L_x_2377) ;  /* 0x000000000f087348 */ /* 0x000fea0003c00000 */
[----:B------:R0:W1:Y:S02]  /*17520*/  SHFL.IDX P6, R14, R13, R12, R11 ;  /* 0x0000000c0d0e7389 */ /* 0x00006400000c000b */
[----:B01----:R-:W-:Y:S01]  /*17530*/  ENDCOLLECTIVE ;  /* 0x000000000000791b */ /* 0x003fe20003800000 */
.L_x_2377:
        /* <DEDUP_REMOVED lines=17> */
.L_x_2378:
[----:B------:R-:W-:Y:S02]  /*17650*/  IMAD.MOV.U32 R13, RZ, RZ, R19 ;  /* 0x000000ffff0d7224 */ /* 0x000fe400078e0013 */
[----:B------:R-:W-:Y:S01]  /*17660*/  IMAD.MOV.U32 R12, RZ, RZ, 0x4 ;  /* 0x00000004ff0c7424 */ /* 0x000fe200078e00ff */
[----:B------:R-:W-:-:S13]  /*17670*/  IADD3 R2, P0, R14, R0, RZ ;  /* 0x000000000e027210 */ /* 0x000fda0007f1e0ff */
[----:B------:R-:W-:Y:S05]  /*17680*/  WARPSYNC.COLLECTIVE R15, `(.L_x_2379) ;  /* 0x000000000f087348 */ /* 0x000fea0003c00000 */
[----:B------:R0:W1:Y:S02]  /*17690*/  SHFL.IDX P6, R14, R13, R12, R11 ;  /* 0x0000000c0d0e7389 */ /* 0x00006400000c000b */
[----:B01----:R-:W-:Y:S01]  /*176a0*/  ENDCOLLECTIVE ;  /* 0x000000000000791b */ /* 0x003fe20003800000 */
.L_x_2379:
        /* <DEDUP_REMOVED lines=12> */
.L_x_2380:
        /* <DEDUP_REMOVED lines=9> */
.L_x_2301:
[----:B0-----:R0:W2:Y:S02]  /*17800*/  SYNCS.PHASECHK.TRANS64.TRYWAIT P0, [R4+URZ+0x38860], R3 ;  /* 0x03886003040075a7 */ /* 0x0010a4000800017f */
[----:B--2---:R-:W-:Y:S05]  /*17810*/  @!P0 NANOSLEEP.SYNCS 0x989680 ;  /* 0x009896800000895d */ /* 0x004fea0003900000 */
[----:B------:R-:W2:Y:S02]  /*17820*/  @!P0 SYNCS.PHASECHK.TRANS64 P0, [R4+URZ+0x38860], R3 ;  /* 0x03886003040085a7 */ /* 0x000ea4000800007f */
[----:B--2---:R-:W-:Y:S05]  /*17830*/  @!P0 BRA `(.L_x_2301) ;  /* 0xfffffffc00f08947 */ /* 0x004fea000383ffff */
[----:B------:R-:W-:Y:S05]  /*17840*/  BRA `(.L_x_2382) ;  /* 0xffffffd000407947 */ /* 0x000fea000383ffff */
.L_x_2302:
        /* <DEDUP_REMOVED lines=8> */
.L_x_2384:
[----:B------:R-:W-:Y:S05]  /*178d0*/  BSYNC B0 ;  /* 0x0000000000007941 */ /* 0x000fea0003800000 */
.L_x_2383:
        /* <DEDUP_REMOVED lines=9> */
.L_x_2385:
[----:B------:R-:W-:Y:S02]  /*17970*/  IMAD.MOV.U32 R13, RZ, RZ, R19 ;  /* 0x000000ffff0d7224 */ /* 0x000fe400078e0013 */
[----:B------:R-:W-:Y:S01]  /*17980*/  IMAD.MOV.U32 R12, RZ, RZ, 0x1 ;  /* 0x00000001ff0c7424 */ /* 0x000fe200078e00ff */
[----:B------:R-:W-:-:S13]  /*17990*/  IADD3 R2, P0, R14, R6, RZ ;  /* 0x000000060e027210 */ /* 0x000fda0007f1e0ff */
[----:B------:R-:W-:Y:S05]  /*179a0*/  WARPSYNC.COLLECTIVE R15, `(.L_x_2386) ;  /* 0x000000000f087348 */ /* 0x000fea0003c00000 */
[----:B------:R0:W1:Y:S02]  /*179b0*/  SHFL.IDX P6, R14, R13, R12, R11 ;  /* 0x0000000c0d0e7389 */ /* 0x00006400000c000b */
[----:B01----:R-:W-:Y:S01]  /*179c0*/  ENDCOLLECTIVE ;  /* 0x000000000000791b */ /* 0x003fe20003800000 */
.L_x_2386:
[----:B------:R-:W-:Y:S01]  /*179d0*/  IMAD.X R3, RZ, RZ, R0, P0 ;  /* 0x000000ffff037224 */ /* 0x000fe200000e0600 */
[----:B------:R-:W-:Y:S01]  /*179e0*/  ISETP.LT.OR P0, PT, R5, 0x1, P5 ;  /* 0x000000010500780c */ /* 0x000fe20002f01670 */
[----:B------:R-:W-:Y:S01]  /*179f0*/  IMAD R0, R8, 0x2, R17 ;  /* 0x0000000208007824 */ /* 0x000fe200078e0211 */
        /* <DEDUP_REMOVED lines=10> */
.L_x_2387:
        /* <DEDUP_REMOVED lines=14> */
.L_x_2388:
        /* <DEDUP_REMOVED lines=12> */
.L_x_2389:
        /* <DEDUP_REMOVED lines=14> */
.L_x_2390:
        /* <DEDUP_REMOVED lines=12> */
.L_x_2391:
        /* <DEDUP_REMOVED lines=14> */
.L_x_2392:
        /* <DEDUP_REMOVED lines=12> */
.L_x_2393:
        /* <DEDUP_REMOVED lines=9> */
.L_x_2307:
        /* <DEDUP_REMOVED lines=8> */
.L_x_2396:
[----:B------:R-:W-:Y:S05]  /*18090*/  BSYNC B0 ;  /* 0x0000000000007941 */ /* 0x000fea0003800000 */
.L_x_2395:
[----:B------:R-:W-:Y:S05]  /*180a0*/  BRA `(.L_x_2397) ;  /* 0xffffffcc00d47947 */ /* 0x000fea000383ffff */
.L_x_2310:
[----:B-1----:R1:W2:Y:S02]  /*180b0*/  SYNCS.PHASECHK.TRANS64.TRYWAIT P0, [R4+URZ+0x38820], R0 ;  /* 0x03882000040075a7 */ /* 0x0022a4000800017f */
[----:B--2---:R-:W-:Y:S05]  /*180c0*/  @!P0 NANOSLEEP.SYNCS 0x989680 ;  /* 0x009896800000895d */ /* 0x004fea0003900000 */
[----:B------:R-:W2:Y:S02]  /*180d0*/  @!P0 SYNCS.PHASECHK.TRANS64 P0, [R4+URZ+0x38820], R0 ;  /* 0x03882000040085a7 */ /* 0x000ea4000800007f */
[----:B--2---:R-:W-:Y:S05]  /*180e0*/  @!P0 BRA `(.L_x_2310) ;  /* 0xfffffffc00f08947 */ /* 0x004fea000383ffff */
[----:B------:R-:W-:Y:S05]  /*180f0*/  BRA `(.L_x_2398) ;  /* 0xffffffd0001c7947 */ /* 0x000fea000383ffff */
.L_x_2311:
        /* <DEDUP_REMOVED lines=11> */
.L_x_2400:
[----:B------:R-:W-:Y:S05]  /*181b0*/  BSYNC B0 ;  /* 0x0000000000007941 */ /* 0x000fea0003800000 */
.L_x_2399:
[----:B------:R-:W-:Y:S05]  /*181c0*/  BRA `(.L_x_2401) ;  /* 0xffffffd000047947 */ /* 0x000fea000383ffff */
.L_x_2314:
[----:B------:R-:W-:Y:S01]  /*181d0*/  BSSY B1, `(.L_x_2402) ;  /* 0x0000006000017945 */ /* 0x000fe20003800000 */
[----:B------:R-:W-:-:S07]  /*181e0*/  IMAD.MOV.U32 R15, RZ, RZ, -0x1 ;  /* 0xffffffffff0f7424 */ /* 0x000fce00078e00ff */
[----:B01---5:R-:W-:Y:S05]  /*181f0*/  WARPSYNC.COLLECTIVE R15, `(.L_x_2403) ;  /* 0x000000000f0c7348 */ /* 0x023fea0003c00000 */
[----:B------:R-:W-:Y:S02]  /*18200*/  ELECT P6, UR62, PT ;  /* 0x00000000003e782f */ /* 0x000fe400038c0000 */
[----:B------:R-:W-:Y:S01]  /*18210*/  MOV R14, UR62 ;  /* 0x0000003e000e7c02 */ /* 0x000fe20008000f00 */
[----:B01---5:R-:W-:Y:S10]  /*18220*/  ENDCOLLECTIVE ;  /* 0x000000000000791b */ /* 0x023ff40003800000 */
.L_x_2403:
[----:B------:R-:W-:Y:S05]  /*18230*/  BSYNC B1 ;  /* 0x0000000000017941 */ /* 0x000fea0003800000 */
.L_x_2402:
[----:B------:R-:W-:Y:S05]  /*18240*/  BRA `(.L_x_2404) ;  /* 0xffffffcc00fc7947 */ /* 0x000fea000383ffff */
.L_x_2316:
[----:B-1----:R1:W2:Y:S02]  /*18250*/  SYNCS.PHASECHK.TRANS64.TRYWAIT P1, [R5+URZ+0x38840], R0 ;  /* 0x03884000050075a7 */ /* 0x0022a4000802017f */
[----:B--2---:R-:W-:Y:S05]  /*18260*/  @!P1 NANOSLEEP.SYNCS 0x989680 ;  /* 0x009896800000995d */ /* 0x004fea0003900000 */
[----:B------:R-:W2:Y:S02]  /*18270*/  @!P1 SYNCS.PHASECHK.TRANS64 P1, [R5+URZ+0x38840], R0 ;  /* 0x03884000050095a7 */ /* 0x000ea4000802007f */
[----:B--2---:R-:W-:Y:S05]  /*18280*/  @!P1 BRA `(.L_x_2316) ;  /* 0xfffffffc00f09947 */ /* 0x004fea000383ffff */
[----:B------:R-:W-:Y:S05]  /*18290*/  BRA `(.L_x_2405) ;  /* 0xffffffd000247947 */ /* 0x000fea000383ffff */
.L_x_2318:
[----:B--2---:R2:W3:Y:S02]  /*182a0*/  SYNCS.PHASECHK.TRANS64.TRYWAIT P1, [R23+URZ+0x38840], R2 ;  /* 0x03884002170075a7 */ /* 0x0044e4000802017f */
[----:B---3--:R-:W-:Y:S05]  /*182b0*/  @!P1 NANOSLEEP.SYNCS 0x989680 ;  /* 0x009896800000995d */ /* 0x008fea0003900000 */
[----:B------:R-:W3:Y:S02]  /*182c0*/  @!P1 SYNCS.PHASECHK.TRANS64 P1, [R23+URZ+0x38840], R2 ;  /* 0x03884002170095a7 */ /* 0x000ee4000802007f */
[----:B---3--:R-:W-:Y:S05]  /*182d0*/  @!P1 BRA `(.L_x_2318) ;  /* 0xfffffffc00f09947 */ /* 0x008fea000383ffff */
[----:B------:R-:W-:Y:S05]  /*182e0*/  BRA `(.L_x_2406) ;  /* 0xffffffd000307947 */ /* 0x000fea000383ffff */
.L_x_2320:
[----:B---3--:R3:W4:Y:S02]  /*182f0*/  SYNCS.PHASECHK.TRANS64.TRYWAIT P1, [R5+URZ+0x38860], R0 ;  /* 0x03886000050075a7 */ /* 0x008724000802017f */
[----:B----4-:R-:W-:Y:S05]  /*18300*/  @!P1 NANOSLEEP.SYNCS 0x989680 ;  /* 0x009896800000995d */ /* 0x010fea0003900000 */
[----:B------:R-:W4:Y:S02]  /*18310*/  @!P1 SYNCS.PHASECHK.TRANS64 P1, [R5+URZ+0x38860], R0 ;  /* 0x03886000050095a7 */ /* 0x000f24000802007f */
[----:B----4-:R-:W-:Y:S05]  /*18320*/  @!P1 BRA `(.L_x_2320) ;  /* 0xfffffffc00f09947 */ /* 0x010fea000383ffff */
[----:B------:R-:W-:Y:S05]  /*18330*/  BRA `(.L_x_2407) ;  /* 0xffffffd0002c7947 */ /* 0x000fea000383ffff */
.L_x_2408:
        /* <DEDUP_REMOVED lines=12> */
.L_x_15830:


//--------------------- .text._ZN7cutlass13device_kernelIN5flash11enable_sm90INS1_16FlashAttnFwdSm90INS1_25CollectiveMainloopFwdSm90ILi2EN4cute5tupleIJNS5_1CILi1EEES8_S8_EEENS6_IJNS7_ILi128EEENS7_ILi80EEENS7_ILi256EEEEEELi256ENS_10bfloat16_tEfNS_4arch4Sm90ELb1ELb0ELb0ELb1ELb1ELb0ELb0ELb1ELb1ELb1ELb0ELb0EEENS1_21CollectiveEpilogueFwdINS6_IJSA_SC_SB_EEES9_SE_SG_Li256ELb1ELb1ELb0ELb0EEENS1_36VarlenDynamicPersistentTileSchedulerILi128ELi80ELi256ELi128ELb0ELb1ELb1ELb1ELb1ELb1EEEEEEEEEvNT_6ParamsE --------------------------
	.section	.text._ZN7cutlass13device_kernelIN5flash11enable_sm90INS1_16FlashAttnFwdSm90INS1_25CollectiveMainloopFwdSm90ILi2EN4cute5tupleIJNS5_1CILi1EEES8_S8_EEENS6_IJNS7_ILi128EEENS7_ILi80EEENS7_ILi256EEEEEELi256ENS_10bfloat16_tEfNS_4arch4Sm90ELb1ELb0ELb0ELb1ELb1ELb0ELb0ELb1ELb1ELb1ELb0ELb0EEENS1_21CollectiveEpilogueFwdINS6_IJSA_SC_SB_EEES9_SE_SG_Li256ELb1ELb1ELb0ELb0EEENS1_36VarlenDynamicPersistentTileSchedulerILi128ELi80ELi256ELi128ELb0ELb1ELb1ELb1ELb1ELb1EEEEEEEEEvNT_6ParamsE,"ax",@progbits
	.align	128
.text._ZN7cutlass13device_kernelIN5flash11enable_sm90INS1_16FlashAttnFwdSm90INS1_25CollectiveMainloopFwdSm90ILi2EN4cute5tupleIJNS5_1CILi1EEES8_S8_EEENS6_IJNS7_ILi128EEENS7_ILi80EEENS7_ILi256EEEEEELi256ENS_10bfloat16_tEfNS_4arch4Sm90ELb1ELb0ELb0ELb1ELb1ELb0ELb0ELb1ELb1ELb1ELb0ELb0EEENS1_21CollectiveEpilogueFwdINS6_IJSA_SC_SB_EEES9_SE_SG_Li256ELb1ELb1ELb0ELb0EEENS1_36VarlenDynamicPersistentTileSchedulerILi128ELi80ELi256ELi128ELb0ELb1ELb1ELb1ELb1ELb1EEEEEEEEEvNT_6ParamsE:
        .type           _ZN7cutlass13device_kernelIN5flash11enable_sm90INS1_16FlashAttnFwdSm90INS1_25CollectiveMainloopFwdSm90ILi2EN4cute5tupleIJNS5_1CILi1EEES8_S8_EEENS6_IJNS7_ILi128EEENS7_ILi80EEENS7_ILi256EEEEEELi256ENS_10bfloat16_tEfNS_4arch4Sm90ELb1ELb0ELb0ELb1ELb1ELb0ELb0ELb1ELb1ELb1ELb0ELb0EEENS1_21CollectiveEpilogueFwdINS6_IJSA_SC_SB_EEES9_SE_SG_Li256ELb1ELb1ELb0ELb0EEENS1_36VarlenDynamicPersistentTileSchedulerILi128ELi80ELi256ELi128ELb0ELb1ELb1ELb1ELb1ELb1EEEEEEEEEvNT_6ParamsE,@function
        .size           _ZN7cutlass13device_kernelIN5flash11enable_sm90INS1_16FlashAttnFwdSm90INS1_25CollectiveMainloopFwdSm90ILi2EN4cute5tupleIJNS5_1CILi1EEES8_S8_EEENS6_IJNS7_ILi128EEENS7_ILi80EEENS7_ILi256EEEEEELi256ENS_10bfloat16_tEfNS_4arch4Sm90ELb1ELb0ELb0ELb1ELb1ELb0ELb0ELb1ELb1ELb1ELb0ELb0EEENS1_21CollectiveEpilogueFwdINS6_IJSA_SC_SB_EEES9_SE_SG_Li256ELb1ELb1ELb0ELb0EEENS1_36VarlenDynamicPersistentTileSchedulerILi128ELi80ELi256ELi128ELb0ELb1ELb1ELb1ELb1ELb1EEEEEEEEEvNT_6ParamsE,(.L_x_15831 - _ZN7cutlass13device_kernelIN5flash11enable_sm90INS1_16FlashAttnFwdSm90INS1_25CollectiveMainloopFwdSm90ILi2EN4cute5tupleIJNS5_1CILi1EEES8_S8_EEENS6_IJNS7_ILi128EEENS7_ILi80EEENS7_ILi256EEEEEELi256ENS_10bfloat16_tEfNS_4arch4Sm90ELb1ELb0ELb0ELb1ELb1ELb0ELb0ELb1ELb1ELb1ELb0ELb0EEENS1_21CollectiveEpilogueFwdINS6_IJSA_SC_SB_EEES9_SE_SG_Li256ELb1ELb1ELb0ELb0EEENS1_36VarlenDynamicPersistentTileSchedulerILi128ELi80ELi256ELi128ELb0ELb1ELb1ELb1ELb1ELb1EEEEEEEEEvNT_6ParamsE)
        .other          _ZN7cutlass13device_kernelIN5flash11enable_sm90INS1_16FlashAttnFwdSm90INS1_25CollectiveMainloopFwdSm90ILi2EN4cute5tupleIJNS5_1CILi1EEES8_S8_EEENS6_IJNS7_ILi128EEENS7_ILi80EEENS7_ILi256EEEEEELi256ENS_10bfloat16_tEfNS_4arch4Sm90ELb1ELb0ELb0ELb1ELb1ELb0ELb0ELb1ELb1ELb1ELb0ELb0EEENS1_21CollectiveEpilogueFwdINS6_IJSA_SC_SB_EEES9_SE_SG_Li256ELb1ELb1ELb0ELb0EEENS1_36VarlenDynamicPersistentTileSchedulerILi128ELi80ELi256ELi128ELb0ELb1ELb1ELb1ELb1ELb1EEEEEEEEEvNT_6ParamsE,@"STO_CUDA_ENTRY STV_DEFAULT"
_ZN7cutlass13device_kernelIN5flash11enable_sm90INS1_16FlashAttnFwdSm90INS1_25CollectiveMainloopFwdSm90ILi2EN4cute5tupleIJNS5_1CILi1EEES8_S8_EEENS6_IJNS7_ILi128EEENS7_ILi80EEENS7_ILi256EEEEEELi256ENS_10bfloat16_tEfNS_4arch4Sm90ELb1ELb0ELb0ELb1ELb1ELb0ELb0ELb1ELb1ELb1ELb0ELb0EEENS1_21CollectiveEpilogueFwdINS6_IJSA_SC_SB_EEES9_SE_SG_Li256ELb1ELb1ELb0ELb0EEENS1_36VarlenDynamicPersistentTileSchedulerILi128ELi80ELi256ELi128ELb0ELb1ELb1ELb1ELb1ELb1EEEEEEEEEvNT_6ParamsE:
        /* <DEDUP_REMOVED lines=45> */
.L_x_2409:
        /* <DEDUP_REMOVED lines=22> */
.L_x_2410:
        /* <DEDUP_REMOVED lines=18> */
.L_x_2411:
        /* <DEDUP_REMOVED lines=22> */
.L_x_2412:
        /* <DEDUP_REMOVED lines=23> */
.L_x_2413:
        /* <DEDUP_REMOVED lines=10> */
.L_x_2415:
        /* <DEDUP_REMOVED lines=18> */
[----:B------:R-:W0:Y:S02]  /*09e0*/  S2R R0, SR_TID.X ;  /* 0x0000000000007919 */ /* 0x000e240000002100 */
[----:B0-----:R-:W-:-:S05]  /*09f0*/  VIADD R12, R0, 0xffffff80 ;  /* 0xffffff80000c7836 */ /* 0x001fca0000000000 */
[----:B------:R-:W-:-:S04]  /*0a00*/  SHF.R.S32.HI R0, RZ, 0x1f, R12 ;  /* 0x0000001fff007819 */ /* 0x000fc8000001140c */
[CC--:B------:R-:W-:Y:S02]  /*0a10*/  LEA.HI R3, R0.reuse, R12.reuse, RZ, 0x4 ;  /* 0x0000000c00037211 */ /* 0x0c0fe400078f20ff */
[CC--:B------:R-:W-:Y:S02]  /*0a20*/  LEA.HI R4, R0.reuse, R12.reuse, RZ, 0x5 ;  /* 0x0000000c00047211 */ /* 0x0c0fe400078f28ff */
[----:B------:R-:W-:Y:S02]  /*0a30*/  SHF.R.S32.HI R6, RZ, 0x4, R3 ;  /* 0x00000004ff067819 */ /* 0x000fe40000011403 */
[----:B------:R-:W-:Y:S01]  /*0a40*/  LEA.HI R11, R0, R12, RZ, 0x2 ;  /* 0x0000000c000b7211 */ /* 0x000fe200078f10ff */
[----:B------:R-:W-:Y:S01]  /*0a50*/  IMAD.SHL.U32 R5, R4, 0x20, RZ ;  /* 0x0000002004057824 */ /* 0x000fe200078e00ff */
[C---:B------:R-:W-:Y:S02]  /*0a60*/  LOP3.LUT R4, R3.reuse, 0x3fffff0, RZ, 0xc0, !PT ;  /* 0x03fffff003047812 */ /* 0x040fe400078ec0ff */
[----:B------:R-:W-:-:S02]  /*0a70*/  LEA.HI R3, R3, R6, RZ, 0x1 ;  /* 0x0000000603037211 */ /* 0x000fc400078f08ff */
[----:B------:R-:W-:Y:S01]  /*0a80*/  LOP3.LUT R11, R11, 0xfffffffc, RZ, 0xc0, !PT ;  /* 0xfffffffc0b0b7812 */ /* 0x000fe200078ec0ff */
[C---:B------:R-:W-:Y:S01]  /*0a90*/  IMAD.IADD R4, R12.reuse, 0x1, -R4 ;  /* 0x000000010c047824 */ /* 0x040fe200078e0a04 */
[----:B------:R-:W-:Y:S02]  /*0aa0*/  LOP3.LUT R5, R5, 0xfffffc00, RZ, 0xc0, !PT ;  /* 0xfffffc0005057812 */ /* 0x000fe400078ec0ff */
[----:B------:R-:W-:Y:S01]  /*0ab0*/  LOP3.LUT R3, R3, 0x1ffffffe, RZ, 0xc0, !PT ;  /* 0x1ffffffe03037812 */ /* 0x000fe200078ec0ff */
[----:B------:R-:W-:Y:S02]  /*0ac0*/  IMAD.IADD R11, R12, 0x1, -R11 ;  /* 0x000000010c0b7824 */ /* 0x000fe400078e0a0b */
[----:B------:R-:W-:Y:S02]  /*0ad0*/  IMAD R4, R4, 0x40, R5 ;  /* 0x0000004004047824 */ /* 0x000fe400078e0205 */
[----:B------:R-:W-:Y:S01]  /*0ae0*/  IMAD.IADD R3, R6, 0x1, -R3 ;  /* 0x0000000106037824 */ /* 0x000fe200078e0a03 */
[----:B------:R-:W-:-:S03]  /*0af0*/  LEA.HI R5, R11, R11, RZ, 0x1 ;  /* 0x0000000b0b057211 */ /* 0x000fc600078f08ff */
[----:B------:R-:W-:Y:S01]  /*0b00*/  IMAD R3, R3, 0x8, R4 ;  /* 0x0000000803037824 */ /* 0x000fe200078e0204 */
[----:B------:R-:W-:-:S04]  /*0b10*/  LOP3.LUT R6, R5, 0x1ffffffe, RZ, 0xc0, !PT ;  /* 0x1ffffffe05067812 */ /* 0x000fc800078ec0ff */
[----:B------:R0:W-:Y:S01]  /*0b20*/  STL [R1+0x4], R3 ;  /* 0x0000040301007387 */ /* 0x0001e20000100800 */
[----:B------:R-:W-:Y:S01]  /*0b30*/  IMAD.IADD R6, R11, 0x1, -R6 ;  /* 0x000000010b067824 */ /* 0x000fe200078e0a06 */
[----:B--2---:R-:W-:Y:S02]  /*0b40*/  R2UR UR4, R2 ;  /* 0x00000000020472ca */ /* 0x004fe400000e0000 */
[CC--:B------:R-:W-:Y:S02]  /*0b50*/  LEA.HI R2, R0.reuse, R12.reuse, RZ, 0x7 ;  /* 0x0000000c00027211 */ /* 0x0c0fe400078f38ff */
[----:B------:R-:W-:Y:S02]  /*0b60*/  LEA.HI R0, R0, R12, RZ, 0x3 ;  /* 0x0000000c00007211 */ /* 0x000fe400078f18ff */
[----:B------:R-:W-:Y:S02]  /*0b70*/  LOP3.LUT R226, R2, 0xffffff80, RZ, 0xc0, !PT ;  /* 0xffffff8002e27812 */ /* 0x000fe400078ec0ff */
[----:B------:R-:W-:-:S02]  /*0b80*/  SHF.R.S32.HI R227, RZ, 0x7, R2 ;  /* 0x00000007ffe37819 */ /* 0x000fc40000011402 */
[----:B------:R-:W-:Y:S01]  /*0b90*/  LOP3.LUT R220, R0, 0xfffffff8, RZ, 0xc0, !PT ;  /* 0xfffffff800dc7812 */ /* 0x000fe200078ec0ff */
[----:B------:R-:W-:Y:S01]  /*0ba0*/  IMAD.IADD R226, R12, 0x1, -R226 ;  /* 0x000000010ce27824 */ /* 0x000fe200078e0ae2 */
[----:B------:R-:W-:Y:S01]  /*0bb0*/  LEA.HI R2, R2, R227, RZ, 0x1 ;  /* 0x000000e302027211 */ /* 0x000fe200078f08ff */
[----:B------:R-:W-:Y:S01]  /*0bc0*/  ULOP3.LUT UR7, UR4, 0x1, URZ, 0xfc, !UPT ;  /* 0x0000000104077892 */ /* 0x000fe2000f8efc3f */
[----:B------:R-:W-:Y:S02]  /*0bd0*/  IADD3 R220, R12, -R220, RZ ;  /* 0x800000dc0cdc7210 */ /* 0x000fe40007ffe0ff */
[----:B------:R-:W-:Y:S01]  /*0be0*/  SHF.R.S32.HI R7, RZ, 0x1f, R226 ;  /* 0x0000001fff077819 */ /* 0x000fe200000114e2 */
[----:B------:R-:W-:Y:S01]  /*0bf0*/  UMOV UR4, URZ ;  /* 0x0000003f00047c82 */ /* 0x000fe20008000000 */
[----:B------:R-:W-:Y:S01]  /*0c00*/  LOP3.LUT R2, R2, 0x3fffffe, RZ, 0xc0, !PT ;  /* 0x03fffffe02027812 */ /* 0x000fe200078ec0ff */
[----:B------:R-:W-:Y:S01]  /*0c10*/  IMAD.SHL.U32 R22, R220, 0x8, RZ ;  /* 0x00000008dc167824 */ /* 0x000fe200078e00ff */
[CC--:B------:R-:W-:Y:S01]  /*0c20*/  LEA.HI R8, R7.reuse, R226.reuse, RZ, 0x2 ;  /* 0x000000e207087211 */ /* 0x0c0fe200078f10ff */
[----:B0-----:R-:W-:Y:S01]  /*0c30*/  IMAD.U32 R3, RZ, RZ, UR7 ;  /* 0x00000007ff037e24 */ /* 0x001fe2000f8e00ff */
[----:B------:R-:W-:Y:S01]  /*0c40*/  LEA.HI R7, R7, R226, RZ, 0x5 ;  /* 0x000000e207077211 */ /* 0x000fe200078f28ff */
[----:B------:R-:W-:Y:S01]  /*0c50*/  IMAD.IADD R2, R227, 0x1, -R2 ;  /* 0x00000001e3027824 */ /* 0x000fe200078e0a02 */
[--C-:B------:R-:W-:Y:S01]  /*0c60*/  SHF.R.S32.HI R9, RZ, 0x2, R8.reuse ;  /* 0x00000002ff097819 */ /* 0x100fe20000011408 */
[C---:B------:R-:W-:Y:S01]  /*0c70*/  VIADD R218, R22.reuse, 0x40 ;  /* 0x0000004016da7836 */ /* 0x040fe20000000000 */
[----:B------:R-:W-:Y:S01]  /*0c80*/  SHF.R.S32.HI R10, RZ, 0x1f, R8 ;  /* 0x0000001fff0a7819 */ /* 0x000fe20000011408 */
[C---:B------:R-:W-:Y:S01]  /*0c90*/  VIADD R217, R22.reuse, 0x80 ;  /* 0x0000008016d97836 */ /* 0x040fe20000000000 */
[----:B------:R-:W-:Y:S01]  /*0ca0*/  SHF.R.S32.HI R7, RZ, 0x5, R7 ;  /* 0x00000005ff077819 */ /* 0x000fe20000011407 */
[----:B------:R-:W-:Y:S01]  /*0cb0*/  VIADD R219, R22, 0xc0 ;  /* 0x000000c016db7836 */ /* 0x000fe20000000000 */
[----:B------:R-:W-:Y:S01]  /*0cc0*/  LEA.HI R10, R10, R9, RZ, 0x3 ;  /* 0x000000090a0a7211 */ /* 0x000fe200078f18ff */
[----:B------:R-:W-:Y:S01]  /*0cd0*/  IMAD.U32 R225, RZ, RZ, UR4 ;  /* 0x00000004ffe17e24 */ /* 0x000fe2000f8e00ff */
[----:B------:R-:W-:Y:S01]  /*0ce0*/  LOP3.LUT R215, R8, 0x7ffffffc, RZ, 0xc0, !PT ;  /* 0x7ffffffc08d77812 */ /* 0x000fe200078ec0ff */
[----:B------:R-:W-:Y:S01]  /*0cf0*/  IMAD.U32 R17, RZ, RZ, UR4 ;  /* 0x00000004ff117e24 */ /* 0x000fe2000f8e00ff */
[----:B------:R-:W-:-:S02]  /*0d00*/  LOP3.LUT R10, R10, 0xfffffff8, RZ, 0xc0, !PT ;  /* 0xfffffff80a0a7812 */ /* 0x000fc400078ec0ff */
[----:B------:R-:W-:Y:S01]  /*0d10*/  SHF.R.S32.HI R224, RZ, 0x3, R0 ;  /* 0x00000003ffe07819 */ /* 0x000fe20000011400 */
[----:B------:R-:W-:Y:S01]  /*0d20*/  IMAD.IADD R215, R226, 0x1, -R215 ;  /* 0x00000001e2d77824 */ /* 0x000fe200078e0ad7 */
[----:B------:R-:W-:Y:S01]  /*0d30*/  SHF.R.S32.HI R0, RZ, 0x1f, R22 ;  /* 0x0000001fff007819 */ /* 0x000fe20000011416 */
[----:B------:R-:W-:Y:S01]  /*0d40*/  IMAD.IADD R10, R9, 0x1, -R10 ;  /* 0x00000001090a7824 */ /* 0x000fe200078e0a0a */
[----:B------:R-:W-:Y:S02]  /*0d50*/  SHF.R.S32.HI R4, RZ, 0x1f, R218 ;  /* 0x0000001fff047819 */ /* 0x000fe400000114da */
[----:B------:R-:W-:Y:S01]  /*0d60*/  SHF.R.S32.HI R0, RZ, 0x1f, R219 ;  /* 0x0000001fff007819 */ /* 0x000fe200000114db */
[----:B------:R-:W-:-:S04]  /*0d70*/  IMAD R7, R7, 0x10, R10 ;  /* 0x0000001007077824 */ /* 0x000fc800078e020a */
[----:B------:R-:W-:Y:S02]  /*0d80*/  IMAD R2, R2, 0x40, R7 ;  /* 0x0000004002027824 */ /* 0x000fe400078e0207 */
[----:B------:R-:W-:Y:S02]  /*0d90*/  IMAD.MOV.U32 R7, RZ, RZ, R15 ;  /* 0x000000ffff077224 */ /* 0x000fe400078e000f */
[----:B------:R-:W-:Y:S01]  /*0da0*/  IMAD R216, R6, 0x8, R2 ;  /* 0x0000000806d87824 */ /* 0x000fe200078e0202 */
[----:B------:R-:W-:Y:S04]  /*0db0*/  STL [R1], R2 ;  /* 0x0000000201007387 */ /* 0x000fe80000100800 */
[----:B------:R0:W-:Y:S02]  /*0dc0*/  STL [R1+0x8], R3 ;  /* 0x0000080301007387 */ /* 0x0001e40000100800 */
[----:B0-----:R-:W-:-:S07]  /*0dd0*/  SHF.R.S32.HI R3, RZ, 0x1f, R217 ;  /* 0x0000001fff037819 */ /* 0x001fce00000114d9 */
.L_x_2475:
[----:B012---:R-:W0:Y:S01]  /*0de0*/  LDC.64 R2, c[0x0][0xc88] ;  /* 0x00032200ff027b82 */ /* 0x007e220000000a00 */
[----:B------:R-:W-:Y:S01]  /*0df0*/  ULDC.64 UR8, c[0x0][0xa28] ;  /* 0x00028a0000087ab9 */ /* 0x000fe20000000a00 */
[----:B------:R-:W-:Y:S01]  /*0e00*/  ULDC.64 UR10, c[0x0][0xa18] ;  /* 0x00028600000a7ab9 */ /* 0x000fe20000000a00 */
[----:B0-----:R-:W-:-:S06]  /*0e10*/  IMAD.WIDE R2, R7, 0x4, R2 ;  /* 0x0000000407027825 */ /* 0x001fcc00078e0202 */
[----:B------:R-:W2:Y:S01]  /*0e20*/  LDG.E R2, desc[UR38][R2.64] ;  /* 0x0000002602027981 */ /* 0x000ea2000c1e1900 */
        /* <DEDUP_REMOVED lines=9> */
[----:B------:R-:W-:-:S04]  /*0ec0*/  @UP0 ULEA UR8, UP2, UR4, UR8, 0x2 ;  /* 0x0000000804080291 */ /* 0x000fc8000f84103f */
[----:B------:R-:W-:Y:S02]  /*0ed0*/  @UP0 ULEA.HI.X UR9, UR4, UR9, UR7, 0x2, UP2 ;  /* 0x0000000904090291 */ /* 0x000fe400090f1407 */
[----:B------:R-:W-:Y:S01]  /*0ee0*/  MOV R223, UR7 ;  /* 0x0000000700df7c02 */ /* 0x000fe20008000f00 */
[----:B------:R-:W-:Y:S01]  /*0ef0*/  @UP1 ULEA UR10, UP0, UR4, UR10, 0x2 ;  /* 0x0000000a040a1291 */ /* 0x000fe2000f80103f */
[----:B------:R-:W-:-:S03]  /*0f00*/  IMAD.U32 R2, RZ, RZ, UR8 ;  /* 0x00000008ff027e24 */ /* 0x000fc6000f8e00ff */
[----:B------:R-:W-:Y:S01]  /*0f10*/  @UP1 ULEA.HI.X UR11, UR4, UR11, UR7, 0x2, UP0 ;  /* 0x0000000b040b1291 */ /* 0x000fe200080f1407 */
[----:B------:R-:W-:Y:S01]  /*0f20*/  IMAD.U32 R3, RZ, RZ, UR9 ;  /* 0x00000009ff037e24 */ /* 0x000fe2000f8e00ff */
[----:B------:R-:W-:Y:S01]  /*0f30*/  ULDC.64 UR8, c[0x0][0x418] ;  /* 0x0001060000087ab9 */ /* 0x000fe20000000a00 */
[----:B------:R-:W-:Y:S01]  /*0f40*/  IMAD.U32 R4, RZ, RZ, UR10 ;  /* 0x0000000aff047e24 */ /* 0x000fe2000f8e00ff */
[----:B------:R-:W-:Y:S02]  /*0f50*/  ULDC UR7, c[0x0][0x424] ;  /* 0x0001090000077ab9 */ /* 0x000fe40000000800 */
[----:B------:R-:W-:Y:S01]  /*0f60*/  IMAD.U32 R5, RZ, RZ, UR11 ;  /* 0x0000000bff057e24 */ /* 0x000fe2000f8e00ff */
[----:B------:R-:W2:Y:S01]  /*0f70*/  @P0 LDG.E R2, desc[UR38][R2.64] ;  /* 0x0000002602020981 */ /* 0x000ea2000c1e1900 */
[----:B------:R-:W-:Y:S01]  /*0f80*/  UISETP.NE.U32.AND UP0, UPT, UR8, URZ, UPT ;  /* 0x0000003f0800728c */ /* 0x000fe2000bf05070 */
[----:B------:R-:W-:Y:S02]  /*0f90*/  ULDC.64 UR10, c[0x0][0xa20] ;  /* 0x00028800000a7ab9 */ /* 0x000fe40000000a00 */
[----:B---3--:R-:W3:Y:S01]  /*0fa0*/  @P2 LDG.E R4, desc[UR38][R4.64] ;  /* 0x0000002604042981 */ /* 0x008ee2000c1e1900 */
[----:B------:R-:W-:Y:S01]  /*0fb0*/  UISETP.NE.AND.EX UP0, UPT, UR9, URZ, UPT, UP0 ;  /* 0x0000003f0900728c */ /* 0x000fe2000bf05300 */
[----:B------:R-:W-:Y:S01]  /*0fc0*/  ISETP.NE.U32.AND P1, PT, RZ, UR10, PT ;  /* 0x0000000aff007c0c */ /* 0x000fe2000bf25070 */
[----:B------:R-:W-:Y:S01]  /*0fd0*/  ULDC UR8, c[0x0][0x2f0] ;  /* 0x0000bc0000087ab9 */ /* 0x000fe20000000800 */
[----:B------:R-:W-:Y:S01]  /*0fe0*/  UMOV UR4, URZ ;  /* 0x0000003f00047c82 */ /* 0x000fe20008000000 */
[----:B------:R-:W-:Y:S01]  /*0ff0*/  USEL UR7, UR7, 0x1, UP0 ;  /* 0x0000000107077887 */ /* 0x000fe20008000000 */
[----:B------:R-:W-:Y:S01]  /*1000*/  ISETP.NE.AND.EX P1, PT, RZ, UR11, PT, P1 ;  /* 0x0000000bff007c0c */ /* 0x000fe2000bf25310 */
[----:B------:R-:W-:-:S02]  /*1010*/  IMAD.U32 R222, RZ, RZ, UR6 ;  /* 0x00000006ffde7e24 */ /* 0x000fc4000f8e00ff */
[----:B------:R-:W-:Y:S01]  /*1020*/  UIMAD UR8, UR7, UR8, URZ ;  /* 0x00000008070872a4 */ /* 0x000fe2000f8e023f */
[----:B--2---:R-:W-:Y:S02]  /*1030*/  @P0 R2UR UR4, R2 ;  /* 0x00000000020402ca */ /* 0x004fe400000e0000 */
[----:B---3--:R-:W-:-:S13]  /*1040*/  @P2 R2UR UR7, R4 ;  /* 0x00000000040722ca */ /* 0x008fda00000e0000 */
[----:B------:R-:W-:Y:S01]  /*1050*/  IMAD.U32 R23, RZ, RZ, UR7 ;  /* 0x00000007ff177e24 */ /* 0x000fe2000f8e00ff */
[----:B----4-:R-:W-:Y:S06]  /*1060*/  @P2 BRA `(.L_x_2416) ;  /* 0x0000000000442947 */ /* 0x010fec0003800000 */
[----:B------:R-:W-:Y:S02]  /*1070*/  ULDC.64 UR6, c[0x0][0xa00] ;  /* 0x0002800000067ab9 */ /* 0x000fe40000000a00 */
[----:B------:R-:W-:Y:S01]  /*1080*/  ISETP.NE.U32.AND P0, PT, RZ, UR6, PT ;  /* 0x00000006ff007c0c */ /* 0x000fe2000bf05070 */
[----:B------:R-:W-:Y:S02]  /*1090*/  ULDC UR6, c[0x0][0x288] ;  /* 0x0000a20000067ab9 */ /* 0x000fe40000000800 */
[----:B------:R-:W-:Y:S01]  /*10a0*/  IMAD.U32 R23, RZ, RZ, UR6 ;  /* 0x00000006ff177e24 */ /* 0x000fe2000f8e00ff */
[----:B------:R-:W-:-:S13]  /*10b0*/  ISETP.NE.AND.EX P0, PT, RZ, UR7, PT, P0 ;  /* 0x00000007ff007c0c */ /* 0x000fda000bf05300 */
[----:B------:R-:W-:Y:S05]  /*10c0*/  @!P0 BRA `(.L_x_2416) ;  /* 0x00000000002c8947 */ /* 0x000fea0003800000 */
[----:B------:R-:W-:Y:S01]  /*10d0*/  R2UR UR9, R221 ;  /* 0x00000000dd0972ca */ /* 0x000fe200000e0000 */
[----:B------:R-:W-:-:S12]  /*10e0*/  ULDC.64 UR6, c[0x0][0xa00] ;  /* 0x0002800000067ab9 */ /* 0x000fd80000000a00 */
[----:B------:R-:W-:-:S06]  /*10f0*/  UIMAD.WIDE UR6, UR9, 0x4, UR6 ;  /* 0x00000004090678a5 */ /* 0x000fcc000f8e0206 */
[----:B------:R-:W-:Y:S02]  /*1100*/  IMAD.U32 R2, RZ, RZ, UR6 ;  /* 0x00000006ff027e24 */ /* 0x000fe4000f8e00ff */
[----:B------:R-:W-:-:S05]  /*1110*/  IMAD.U32 R3, RZ, RZ, UR7 ;  /* 0x00000007ff037e24 */ /* 0x000fca000f8e00ff */
[----:B------:R-:W2:Y:S04]  /*1120*/  LDG.E R4, desc[UR38][R2.64] ;  /* 0x0000002602047981 */ /* 0x000ea8000c1e1900 */
[----:B------:R-:W3:Y:S01]  /*1130*/  LDG.E R0, desc[UR38][R2.64+0x4] ;  /* 0x0000042602007981 */ /* 0x000ee2000c1e1900 */
[----:B--2---:R-:W-:Y:S02]  /*1140*/  R2UR UR6, R4 ;  /* 0x00000000040672ca */ /* 0x004fe400000e0000 */
[----:B---3--:R-:W-:-:S13]  /*1150*/  R2UR UR7, R0 ;  /* 0x00000000000772ca */ /* 0x008fda00000e0000 */
[----:B------:R-:W-:-:S06]  /*1160*/  UIADD3 UR6, -UR6, UR7, URZ ;  /* 0x0000000706067290 */ /* 0x000fcc000fffe13f */
[----:B------:R-:W-:-:S07]  /*1170*/  IMAD.U32 R23, RZ, RZ, UR6 ;  /* 0x00000006ff177e24 */ /* 0x000fce000f8e00ff */
.L_x_2416:
[----:B------:R-:W-:Y:S05]  /*1180*/  @!P1 BRA `(.L_x_2417) ;  /* 0x0000000000249947 */ /* 0x000fea0003800000 */
[----:B------:R-:W-:Y:S02]  /*1190*/  R2UR UR7, R221 ;  /* 0x00000000dd0772ca */ /* 0x000fe400000e0000 */
[----:B------:R-:W-:-:S11]  /*11a0*/  R2UR UR8, R223 ;  /* 0x00000000df0872ca */ /* 0x000fd600000e0000 */
[----:B------:R-:W-:-:S04]  /*11b0*/  ULEA UR6, UP0, UR7, UR10, 0x2 ;  /* 0x0000000a07067291 */ /* 0x000fc8000f80103f */
[----:B------:R-:W-:Y:S02]  /*11c0*/  ULEA.HI.X UR7, UR7, UR11, UR8, 0x2, UP0 ;  /* 0x0000000b07077291 */ /* 0x000fe400080f1408 */
[----:B------:R-:W-:-:S04]  /*11d0*/  IMAD.U32 R2, RZ, RZ, UR6 ;  /* 0x00000006ff027e24 */ /* 0x000fc8000f8e00ff */
[----:B------:R-:W-:-:S05]  /*11e0*/  IMAD.U32 R3, RZ, RZ, UR7 ;  /* 0x00000007ff037e24 */ /* 0x000fca000f8e00ff */
[----:B------:R-:W2:Y:S02]  /*11f0*/  LDG.E R2, desc[UR38][R2.64] ;  /* 0x0000002602027981 */ /* 0x000ea4000c1e1900 */
[----:B--2---:R-:W-:Y:S01]  /*1200*/  R2UR UR8, R2 ;  /* 0x00000000020872ca */ /* 0x004fe200000e0000 */
[----:B------:R-:W-:-:S14]  /*1210*/  BRA `(.L_x_2418) ;  /* 0x0000000000387947 */ /* 0x000fdc0003800000 */
.L_x_2417:
[----:B------:R-:W-:Y:S02]  /*1220*/  ULDC.64 UR6, c[0x0][0xa08] ;  /* 0x0002820000067ab9 */ /* 0x000fe40000000a00 */
[----:B------:R-:W-:-:S04]  /*1230*/  ISETP.NE.U32.AND P0, PT, RZ, UR6, PT ;  /* 0x00000006ff007c0c */ /* 0x000fc8000bf05070 */
[----:B------:R-:W-:-:S13]  /*1240*/  ISETP.NE.AND.EX P0, PT, RZ, UR7, PT, P0 ;  /* 0x00000007ff007c0c */ /* 0x000fda000bf05300 */
[----:B------:R-:W-:Y:S05]  /*1250*/  @!P0 BRA `(.L_x_2418) ;  /* 0x0000000000288947 */ /* 0x000fea0003800000 */
[----:B------:R-:W-:Y:S01]  /*1260*/  R2UR UR8, R221 ;  /* 0x00000000dd0872ca */ /* 0x000fe200000e0000 */
[----:B------:R-:W-:-:S12]  /*1270*/  ULDC.64 UR6, c[0x0][0xa08] ;  /* 0x0002820000067ab9 */ /* 0x000fd80000000a00 */
[----:B------:R-:W-:-:S06]  /*1280*/  UIMAD.WIDE UR6, UR8, 0x4, UR6 ;  /* 0x00000004080678a5 */ /* 0x000fcc000f8e0206 */
[----:B------:R-:W-:Y:S01]  /*1290*/  IMAD.U32 R2, RZ, RZ, UR6 ;  /* 0x00000006ff027e24 */ /* 0x000fe2000f8e00ff */
[----:B------:R-:W-:-:S05]  /*12a0*/  MOV R3, UR7 ;  /* 0x0000000700037c02 */ /* 0x000fca0008000f00 */
[----:B------:R-:W2:Y:S04]  /*12b0*/  LDG.E R4, desc[UR38][R2.64] ;  /* 0x0000002602047981 */ /* 0x000ea8000c1e1900 */
[----:B------:R-:W3:Y:S01]  /*12c0*/  LDG.E R0, desc[UR38][R2.64+0x4] ;  /* 0x0000042602007981 */ /* 0x000ee2000c1e1900 */
[----:B--2---:R-:W-:Y:S02]  /*12d0*/  R2UR UR8, R4 ;  /* 0x00000000040872ca */ /* 0x004fe400000e0000 */
[----:B---3--:R-:W-:-:S13]  /*12e0*/  R2UR UR6, R0 ;  /* 0x00000000000672ca */ /* 0x008fda00000e0000 */
[----:B------:R-:W-:-:S12]  /*12f0*/  UIADD3 UR8, -UR8, UR6, URZ ;  /* 0x0000000608087290 */ /* 0x000fd8000fffe13f */
.L_x_2418:
[----:B------:R-:W-:Y:S01]  /*1300*/  UIADD3 UR9, -UR4, UR8, URZ ;  /* 0x0000000804097290 */ /* 0x000fe2000fffe13f */
[----:B------:R-:W-:Y:S01]  /*1310*/  R2UR UR7, R23 ;  /* 0x00000000170772ca */ /* 0x000fe200000e0000 */
[----:B------:R-:W-:Y:S01]  /*1320*/  USHF.L.U32 UR5, UR5, 0x7, URZ ;  /* 0x0000000705057899 */ /* 0x000fe2000800063f */
[----:B------:R-:W-:Y:S01]  /*1330*/  PLOP3.LUT P0, PT, PT, PT, PT, 0x80, 0x0 ;  /* 0x000000000000781c */ /* 0x000fe20003f0f070 */
[----:B------:R-:W-:Y:S01]  /*1340*/  ULDC UR4, c[0x0][0x448] ;  /* 0x0001120000047ab9 */ /* 0x000fe20000000800 */
[----:B------:R-:W-:Y:S01]  /*1350*/  CS2R R2, SRZ ;  /* 0x0000000000027805 */ /* 0x000fe2000001ff00 */
[----:B------:R-:W-:Y:S01]  /*1360*/  UISETP.NE.AND UP0, UPT, UR4, 0x1, UPT ;  /* 0x000000010400788c */ /* 0x000fe2000bf05270 */
[----:B------:R-:W-:Y:S01]  /*1370*/  IMAD.U32 R212, RZ, RZ, UR9 ;  /* 0x00000009ffd47e24 */ /* 0x000fe2000f8e00ff */
[----:B------:R-:W-:Y:S02]  /*1380*/  UIADD3 UR6, UR5, 0x7f, URZ ;  /* 0x0000007f05067890 */ /* 0x000fe4000fffe03f */
[----:B------:R-:W-:Y:S01]  /*1390*/  IMAD.U32 R214, RZ, RZ, UR5 ;  /* 0x00000005ffd67e24 */ /* 0x000fe2000f8e00ff */
[----:B------:R-:W-:Y:S01]  /*13a0*/  UP2UR UR4, UPR, URZ, 0x1 ;  /* 0x000000013f047883 */ /* 0x000fe20008000000 */
[----:B------:R-:W-:Y:S01]  /*13b0*/  IMAD.MOV.U32 R0, RZ, RZ, RZ ;  /* 0x000000ffff007224 */ /* 0x000fe200078e00ff */
[----:B------:R-:W-:-:S02]  /*13c0*/  CS2R R150, SRZ ;  /* 0x0000000000967805 */ /* 0x000fc4000001ff00 */
[----:B------:R-:W-:Y:S01]  /*13d0*/  CS2R R148, SRZ ;  /* 0x0000000000947805 */ /* 0x000fe2000001ff00 */
[----:B------:R-:W-:Y:S01]  /*13e0*/  UIADD3 UR7, UR9, 0x50, -UR7 ;  /* 0x0000005009077890 */ /* 0x000fe2000fffe807 */
[----:B------:R-:W-:Y:S01]  /*13f0*/  CS2R R146, SRZ ;  /* 0x0000000000927805 */ /* 0x000fe2000001ff00 */
[----:B------:R-:W-:Y:S01]  /*1400*/  IMAD.U32 R213, RZ, RZ, UR4 ;  /* 0x00000004ffd57e24 */ /* 0x000fe2000f8e00ff */
[----:B------:R-:W-:Y:S01]  /*1410*/  @UP0 ULDC UR4, c[0x0][0x44c] ;  /* 0x0001130000040ab9 */ /* 0x000fe20000000800 */
[----:B------:R-:W-:Y:S01]  /*1420*/  @UP0 ULDC UR8, c[0x0][0x450] ;  /* 0x0001140000080ab9 */ /* 0x000fe20000000800 */
[----:B------:R-:W-:Y:S01]  /*1430*/  UIMAD.WIDE.U32 UR4, UR6, UR4, URZ ;  /* 0x00000004060472a5 */ /* 0x000fe2000f8e003f */
[----:B------:R-:W-:Y:S01]  /*1440*/  CS2R R144, SRZ ;  /* 0x0000000000907805 */ /* 0x000fe2000001ff00 */
[----:B------:R-:W-:Y:S01]  /*1450*/  UIADD3 UR4, UR9, 0x4f, URZ ;  /* 0x0000004f09047890 */ /* 0x000fe2000fffe03f */
[----:B------:R-:W-:Y:S01]  /*1460*/  CS2R R142, SRZ ;  /* 0x00000000008e7805 */ /* 0x000fe2000001ff00 */
[----:B------:R-:W-:Y:S01]  /*1470*/  @UP0 USHF.R.U32.HI UR6, URZ, UR8, UR5 ;  /* 0x000000083f060299 */ /* 0x000fe20008011605 */
[----:B------:R-:W-:Y:S01]  /*1480*/  CS2R R140, SRZ ;  /* 0x00000000008c7805 */ /* 0x000fe2000001ff00 */
[----:B------:R-:W-:Y:S01]  /*1490*/  UIMAD.WIDE UR4, UR4, 0x66666667, URZ ;  /* 0x66666667040478a5 */ /* 0x000fe2000f8e023f */
[----:B------:R-:W-:Y:S01]  /*14a0*/  CS2R R138, SRZ ;  /* 0x00000000008a7805 */ /* 0x000fe2000001ff00 */
[----:B------:R-:W-:Y:S01]  /*14b0*/  UIADD3 UR6, UR7, UR6, URZ ;  /* 0x0000000607067290 */ /* 0x000fe2000fffe03f */
[----:B------:R-:W-:Y:S01]  /*14c0*/  CS2R R136, SRZ ;  /* 0x0000000000887805 */ /* 0x000fe2000001ff00 */
[----:B------:R-:W-:Y:S01]  /*14d0*/  USHF.R.U32.HI UR4, URZ, 0x1f, UR5 ;  /* 0x0000001f3f047899 */ /* 0x000fe20008011605 */
[----:B------:R-:W-:Y:S01]  /*14e0*/  CS2R R134, SRZ ;  /* 0x0000000000867805 */ /* 0x000fe2000001ff00 */
[----:B------:R-:W-:Y:S01]  /*14f0*/  UIMAD.WIDE UR6, UR6, 0x66666667, URZ ;  /* 0x66666667060678a5 */ /* 0x000fe2000f8e023f */
[----:B------:R-:W-:Y:S01]  /*1500*/  CS2R R132, SRZ ;  /* 0x0000000000847805 */ /* 0x000fe2000001ff00 */
[----:B------:R-:W-:Y:S01]  /*1510*/  ULEA.HI.SX32 UR4, UR5, UR4, 0x1b ;  /* 0x0000000405047291 */ /* 0x000fe2000f8fda3f */
[----:B------:R-:W-:Y:S01]  /*1520*/  CS2R R130, SRZ ;  /* 0x0000000000827805 */ /* 0x000fe2000001ff00 */
[----:B------:R-:W-:Y:S01]  /*1530*/  USHF.R.U32.HI UR6, URZ, 0x1f, UR7 ;  /* 0x0000001f3f067899 */ /* 0x000fe20008011607 */
[----:B------:R-:W-:-:S02]  /*1540*/  CS2R R128, SRZ ;  /* 0x0000000000807805 */ /* 0x000fc4000001ff00 */
[----:B------:R-:W-:Y:S02]  /*1550*/  CS2R R126, SRZ ;  /* 0x00000000007e7805 */ /* 0x000fe4000001ff00 */
[----:B------:R-:W-:Y:S01]  /*1560*/  CS2R R124, SRZ ;  /* 0x00000000007c7805 */ /* 0x000fe2000001ff00 */
[----:B------:R-:W-:Y:S01]  /*1570*/  ULEA.HI.SX32 UR6, UR7, UR6, 0x1b ;  /* 0x0000000607067291 */ /* 0x000fe2000f8fda3f */
[----:B------:R-:W-:Y:S02]  /*1580*/  CS2R R122, SRZ ;  /* 0x00000000007a7805 */ /* 0x000fe4000001ff00 */
[----:B------:R-:W-:Y:S02]  /*1590*/  CS2R R120, SRZ ;  /* 0x0000000000787805 */ /* 0x000fe4000001ff00 */
[----:B------:R-:W-:Y:S01]  /*15a0*/  CS2R R118, SRZ ;  /* 0x0000000000767805 */ /* 0x000fe2000001ff00 */
[----:B------:R-:W-:Y:S01]  /*15b0*/  UISETP.LT.AND UP0, UPT, UR4, UR6, UPT ;  /* 0x000000060400728c */ /* 0x000fe2000bf01270 */
[----:B------:R-:W-:-:S02]  /*15c0*/  CS2R R116, SRZ ;  /* 0x0000000000747805 */ /* 0x000fc4000001ff00 */
[----:B------:R-:W-:Y:S02]  /*15d0*/  CS2R R114, SRZ ;  /* 0x0000000000727805 */ /* 0x000fe4000001ff00 */
[----:B------:R-:W-:Y:S01]  /*15e0*/  CS2R R112, SRZ ;  /* 0x0000000000707805 */ /* 0x000fe2000001ff00 */
[----:B------:R-:W-:Y:S01]  /*15f0*/  USEL UR60, UR4, UR6, UP0 ;  /* 0x00000006043c7287 */ /* 0x000fe20008000000 */
[----:B------:R-:W-:Y:S02]  /*1600*/  CS2R R110, SRZ ;  /* 0x00000000006e7805 */ /* 0x000fe4000001ff00 */
[----:B------:R-:W-:Y:S02]  /*1610*/  CS2R R108, SRZ ;  /* 0x00000000006c7805 */ /* 0x000fe4000001ff00 */
[----:B------:R-:W-:Y:S01]  /*1620*/  CS2R R106, SRZ ;  /* 0x00000000006a7805 */ /* 0x000fe2000001ff00 */
[----:B------:R-:W-:Y:S01]  /*1630*/  UISETP.GE.AND UP0, UPT, UR60, 0x1, UPT ;  /* 0x000000013c00788c */ /* 0x000fe2000bf06270 */
[----:B------:R-:W-:-:S02]  /*1640*/  CS2R R104, SRZ ;  /* 0x0000000000687805 */ /* 0x000fc4000001ff00 */
[----:B------:R-:W-:Y:S02]  /*1650*/  CS2R R102, SRZ ;  /* 0x0000000000667805 */ /* 0x000fe4000001ff00 */
[----:B------:R-:W-:Y:S01]  /*1660*/  CS2R R100, SRZ ;  /* 0x0000000000647805 */ /* 0x000fe2000001ff00 */
[----:B------:R-:W-:Y:S01]  /*1670*/  IMAD.MOV.U32 R166, RZ, RZ, RZ ;  /* 0x000000ffffa67224 */ /* 0x000fe200078e00ff */
[----:B------:R-:W-:Y:S02]  /*1680*/  CS2R R164, SRZ ;  /* 0x0000000000a47805 */ /* 0x000fe4000001ff00 */
[----:B------:R-:W-:Y:S02]  /*1690*/  PLOP3.LUT P1, PT, PT, PT, UP0, 0x80, 0x0 ;  /* 0x000000000000781c */ /* 0x000fe40003f2f008 */
        /* <DEDUP_REMOVED lines=70> */
.L_x_2420:
[----:B------:R-:W2:Y:S01]  /*1b00*/  LDL R2, [R1+0x8] ;  /* 0x0000080001027983 */ /* 0x000ea20000100800 */
        /* <DEDUP_REMOVED lines=12> */
.L_x_2564:
[----:B------:R-:W-:Y:S05]  /*1bd0*/  @!P0 BRA `(.L_x_2422) ;  /* 0x0000000000048947 */ /* 0x000fea0003800000 */
[----:B------:R-:W-:Y:S01]  /*1be0*/  BPT.TRAP 0x1 ;  /* 0x000000040000795c */ /* 0x000fe20000300000 */
.L_x_2422:
        /* <DEDUP_REMOVED lines=9> */
.L_x_2423:
[----:B-1----:R-:W-:Y:S05]  /*1c80*/  @P1 BRA `(.L_x_2424) ;  /* 0x0000000000081947 */ /* 0x002fea0003800000 */
[----:B------:R-:W1:Y:S02]  /*1c90*/  SYNCS.PHASECHK.TRANS64.TRYWAIT P1, [R0+URZ+0x38830], R3 ;  /* 0x03883003000075a7 */ /* 0x000e64000802017f */
[----:B-1----:R-:W-:Y:S05]  /*1ca0*/  @!P1 BRA `(.L_x_2425) ;  /* 0x0000015400789947 */ /* 0x002fea0003800000 */
.L_x_2424:
        /* <DEDUP_REMOVED lines=118> */
[----:B------:R-:W-:Y:S01]  /*2410*/  MOV R11, UR17 ;  /* 0x00000011000b7c02 */ /* 0x000fe20008000f00 */
        /* <DEDUP_REMOVED lines=459> */
.L_x_2426:
[----:B------:R-:W-:Y:S01]  /*40d0*/  R2UR UR4, R213 ;  /* 0x00000000d50472ca */ /* 0x000fe200000e0000 */
[----:B------:R-:W-:Y:S01]  /*40e0*/  UMOV UR5, 0xffffffb0 ;  /* 0xffffffb000057882 */ /* 0x000fe20000000000 */
[----:B------:R-:W-:Y:S01]  /*40f0*/  R2UR UR7, R214 ;  /* 0x00000000d60772ca */ /* 0x000fe200000e0000 */
[----:B------:R-:W-:Y:S01]  /*4100*/  UIMAD UR5, UR60, UR5, 0x51 ;  /* 0x000000513c0574a4 */ /* 0x000fe2000f8e0205 */
[----:B------:R-:W-:Y:S02]  /*4110*/  R2UR UR14, R212 ;  /* 0x00000000d40e72ca */ /* 0x000fe400000e0000 */
[----:B------:R-:W-:Y:S02]  /*4120*/  CS2R R150, SRZ ;  /* 0x0000000000967805 */ /* 0x000fe4000001ff00 */
[----:B------:R-:W-:Y:S02]  /*4130*/  R2UR UR15, R23 ;  /* 0x00000000170f72ca */ /* 0x000fe400000e0000 */
[----:B------:R-:W-:-:S02]  /*4140*/  CS2R R148, SRZ ;  /* 0x0000000000947805 */ /* 0x000fc4000001ff00 */
[----:B------:R-:W-:Y:S01]  /*4150*/  CS2R R146, SRZ ;  /* 0x0000000000927805 */ /* 0x000fe2000001ff00 */
[----:B------:R-:W-:Y:S01]  /*4160*/  IMAD.U32 R4, RZ, RZ, UR5 ;  /* 0x00000005ff047e24 */ /* 0x000fe2000f8e00ff */
[----:B------:R-:W-:Y:S01]  /*4170*/  ULDC UR5, c[0x0][0x988] ;  /* 0x0002620000057ab9 */ /* 0x000fe20000000800 */
[----:B------:R-:W-:Y:S02]  /*4180*/  CS2R R144, SRZ ;  /* 0x0000000000907805 */ /* 0x000fe4000001ff00 */
[----:B------:R-:W-:Y:S01]  /*4190*/  CS2R R142, SRZ ;  /* 0x00000000008e7805 */ /* 0x000fe2000001ff00 */
[----:B------:R-:W-:Y:S01]  /*41a0*/  UISETP.NE.AND UP0, UPT, UR4, URZ, UPT ;  /* 0x0000003f0400728c */ /* 0x000fe2000bf05270 */
[----:B------:R-:W-:Y:S01]  /*41b0*/  IMAD R4, R215, -0x2, R4 ;  /* 0xfffffffed7047824 */ /* 0x000fe200078e0204 */
[----:B------:R-:W-:Y:S01]  /*41c0*/  UMOV UR10, UR7 ;  /* 0x00000007000a7c82 */ /* 0x000fe20008000000 */
[----:B------:R-:W-:Y:S01]  /*41d0*/  VIADD R2, R216, UR7 ;  /* 0x00000007d8027c36 */ /* 0x000fe20008000000 */
[----:B------:R-:W-:-:S02]  /*41e0*/  CS2R R140, SRZ ;  /* 0x00000000008c7805 */ /* 0x000fc4000001ff00 */
[----:B------:R-:W-:Y:S02]  /*41f0*/  CS2R R138, SRZ ;  /* 0x00000000008a7805 */ /* 0x000fe4000001ff00 */
[----:B------:R-:W-:Y:S01]  /*4200*/  PLOP3.LUT P1, PT, PT, PT, UP0, 0x80, 0x0 ;  /* 0x000000000000781c */ /* 0x000fe20003f2f008 */
[----:B------:R-:W-:Y:S01]  /*4210*/  IMAD.U32 R21, RZ, RZ, UR15 ;  /* 0x0000000fff157e24 */ /* 0x000fe2000f8e00ff */
[----:B------:R-:W-:Y:S02]  /*4220*/  PLOP3.LUT P2, PT, PT, PT, UP0, 0x80, 0x0 ;  /* 0x000000000000781c */ /* 0x000fe40003f4f008 */
[----:B------:R-:W-:Y:S02]  /*4230*/  CS2R R136, SRZ ;  /* 0x0000000000887805 */ /* 0x000fe4000001ff00 */
[----:B------:R-:W-:Y:S01]  /*4240*/  CS2R R134, SRZ ;  /* 0x0000000000867805 */ /* 0x000fe2000001ff00 */
[----:B------:R-:W-:Y:S01]  /*4250*/  @UP0 ULDC UR4, c[0x0][0x44c] ;  /* 0x0001130000040ab9 */ /* 0x000fe20000000800 */
[----:B------:R-:W-:Y:S01]  /*4260*/  IADD3 R4, -R21, UR14, R4 ;  /* 0x0000000e15047c10 */ /* 0x000fe2000fffe104 */
[----:B------:R-:W-:Y:S01]  /*4270*/  @UP0 ULDC UR6, c[0x0][0x44c] ;  /* 0x0001130000060ab9 */ /* 0x000fe20000000800 */
[----:B------:R-:W-:Y:S01]  /*4280*/  @UP0 ULDC UR11, c[0x0][0x450] ;  /* 0x00011400000b0ab9 */ /* 0x000fe20000000800 */
[----:B------:R-:W-:Y:S01]  /*4290*/  UIMAD.WIDE.U32 UR6, UR7, UR6, URZ ;  /* 0x00000006070672a5 */ /* 0x000fe2000f8e003f */
[----:B------:R-:W-:-:S02]  /*42a0*/  CS2R R132, SRZ ;  /* 0x0000000000847805 */ /* 0x000fc4000001ff00 */
[----:B------:R-:W-:Y:S02]  /*42b0*/  CS2R R130, SRZ ;  /* 0x0000000000827805 */ /* 0x000fe4000001ff00 */
[----:B------:R-:W-:Y:S01]  /*42c0*/  CS2R R128, SRZ ;  /* 0x0000000000807805 */ /* 0x000fe2000001ff00 */
[----:B------:R-:W-:Y:S01]  /*42d0*/  @P1 IMAD.HI.U32 R3, R2, UR4, RZ ;  /* 0x0000000402031c27 */ /* 0x000fe2000f8e00ff */
[----:B------:R-:W-:Y:S01]  /*42e0*/  @UP0 ULDC UR4, c[0x0][0x450] ;  /* 0x0001140000040ab9 */ /* 0x000fe20000000800 */
[----:B------:R-:W-:Y:S01]  /*42f0*/  @UP0 USHF.R.U32.HI UR10, URZ, UR11, UR7 ;  /* 0x0000000b3f0a0299 */ /* 0x000fe20008011607 */
[----:B------:R-:W-:Y:S02]  /*4300*/  CS2R R126, SRZ ;  /* 0x00000000007e7805 */ /* 0x000fe4000001ff00 */
[----:B------:R-:W-:Y:S02]  /*4310*/  CS2R R124, SRZ ;  /* 0x00000000007c7805 */ /* 0x000fe4000001ff00 */
[----:B------:R-:W-:Y:S01]  /*4320*/  @P2 SHF.R.U32.HI R2, RZ, UR4, R3 ;  /* 0x00000004ff022c19 */ /* 0x000fe20008011603 */
[----:B------:R-:W-:Y:S01]  /*4330*/  UIMAD UR4, UR60, -0x50, UR14 ;  /* 0xffffffb03c0478a4 */ /* 0x000fe2000f8e020e */
[----:B------:R-:W-:Y:S01]  /*4340*/  CS2R R122, SRZ ;  /* 0x00000000007a7805 */ /* 0x000fe2000001ff00 */
[----:B------:R-:W-:Y:S01]  /*4350*/  UIADD3 UR6, UR10, UR14, -UR15 ;  /* 0x0000000e0a067290 */ /* 0x000fe2000fffe80f */
[----:B------:R-:W0:Y:S01]  /*4360*/  S2UR UR14, SR_CgaCtaId ;  /* 0x00000000000e79c3 */ /* 0x000e220000008800 */
[----:B------:R-:W1:Y:S01]  /*4370*/  SHFL.IDX PT, R5, R2, 0x1, 0x1c1f ;  /* 0x003c1f0002057f89 */ /* 0x000e6200000e0000 */
[----:B------:R-:W-:Y:S01]  /*4380*/  UIADD3 UR4, UR4, 0x50, URZ ;  /* 0x0000005004047890 */ /* 0x000fe2000fffe03f */
[----:B------:R-:W-:Y:S01]  /*4390*/  CS2R R120, SRZ ;  /* 0x0000000000787805 */ /* 0x000fe2000001ff00 */
[----:B------:R-:W-:Y:S01]  /*43a0*/  UIMAD.WIDE UR6, UR6, 0x66666667, URZ ;  /* 0x66666667060678a5 */ /* 0x000fe2000f8e023f */
[----:B------:R-:W2:Y:S01]  /*43b0*/  SHFL.IDX PT, R2, R2, RZ, 0x1c1f ;  /* 0x001c1fff02027589 */ /* 0x000ea200000e0000 */
[----:B------:R-:W-:Y:S01]  /*43c0*/  UIADD3 UR60, UR60, -0x2, URZ ;  /* 0xfffffffe3c3c7890 */ /* 0x000fe2000fffe03f */
[----:B------:R-:W-:Y:S01]  /*43d0*/  CS2R R118, SRZ ;  /* 0x0000000000767805 */ /* 0x000fe2000001ff00 */
[----:B------:R-:W-:Y:S01]  /*43e0*/  IMAD.U32 R18, RZ, RZ, UR4 ;  /* 0x00000004ff127e24 */ /* 0x000fe2000f8e00ff */
[----:B------:R-:W-:Y:S01]  /*43f0*/  R2UR UR4, R0 ;  /* 0x00000000000472ca */ /* 0x000fe200000e0000 */
[----:B------:R-:W-:Y:S01]  /*4400*/  USHF.R.U32.HI UR6, URZ, 0x1f, UR7 ;  /* 0x0000001f3f067899 */ /* 0x000fe20008011607 */
[----:B------:R-:W-:Y:S01]  /*4410*/  CS2R R116, SRZ ;  /* 0x0000000000747805 */ /* 0x000fe2000001ff00 */
[----:B------:R-:W-:Y:S01]  /*4420*/  IMAD R3, R215, -0x2, R18 ;  /* 0xfffffffed7037824 */ /* 0x000fe200078e0212 */
[----:B------:R-:W-:Y:S01]  /*4430*/  CS2R R114, SRZ ;  /* 0x0000000000727805 */ /* 0x000fe2000001ff00 */
[----:B------:R-:W-:Y:S01]  /*4440*/  ULEA.HI.SX32 UR6, UR7, UR6, 0x1b ;  /* 0x0000000607067291 */ /* 0x000fe2000f8fda3f */
        /* <DEDUP_REMOVED lines=8> */
[----:B------:R-:W-:Y:S01]  /*44d0*/  CS2R R100, SRZ ;  /* 0x0000000000647805 */ /* 0x000fe2000001ff00 */
[----:B------:R-:W-:Y:S01]  /*44e0*/  UIADD3 UR4, UR4, 0x38840, URZ ;  /* 0x0003884004047890 */ /* 0x000fe2000fffe03f */
[----:B-1----:R-:W-:Y:S01]  /*44f0*/  VIADDMNMX R5, R5, R4, R3, PT ;  /* 0x0000000405057246 */ /* 0x002fe20003800103 */
[----:B------:R-:W-:Y:S01]  /*4500*/  UISETP.GE.AND UP0, UPT, UR60, UR10, UPT ;  /* 0x0000000a3c00728c */ /* 0x000fe2000bf06270 */
[----:B------:R-:W-:Y:S01]  /*4510*/  CS2R R98, SRZ ;  /* 0x0000000000627805 */ /* 0x000fe2000001ff00 */
[----:B0-----:R-:W-:Y:S01]  /*4520*/  UPRMT UR4, UR14, 0x654, UR4 ;  /* 0x000006540e047896 */ /* 0x001fe20008000004 */
[----:B------:R-:W-:-:S02]  /*4530*/  ISETP.GT.AND P1, PT, R5, RZ, PT ;  /* 0x000000ff0500720c */ /* 0x000fc40003f24270 */
[----:B------:R-:W-:Y:S02]  /*4540*/  CS2R R96, SRZ ;  /* 0x0000000000607805 */ /* 0x000fe4000001ff00 */
[C---:B------:R-:W-:Y:S02]  /*4550*/  ISETP.GT.AND P2, PT, R5.reuse, 0x1, PT ;  /* 0x000000010500780c */ /* 0x040fe40003f44270 */
[----:B------:R-:W-:Y:S02]  /*4560*/  CS2R R94, SRZ ;  /* 0x00000000005e7805 */ /* 0x000fe4000001ff00 */
[----:B------:R-:W-:Y:S02]  /*4570*/  ISETP.GT.AND P3, PT, R5, 0x8, PT ;  /* 0x000000080500780c */ /* 0x000fe40003f64270 */
[----:B------:R-:W-:Y:S02]  /*4580*/  CS2R R92, SRZ ;  /* 0x00000000005c7805 */ /* 0x000fe4000001ff00 */
[----:B------:R-:W-:-:S02]  /*4590*/  FSEL R58, R58, -INF , P1 ;  /* 0xff8000003a3a7808 */ /* 0x000fc40000800000 */
[----:B------:R-:W-:Y:S02]  /*45a0*/  CS2R R90, SRZ ;  /* 0x00000000005a7805 */ /* 0x000fe4000001ff00 */
[----:B------:R-:W-:Y:S01]  /*45b0*/  FSEL R59, R59, -INF , P2 ;  /* 0xff8000003b3b7808 */ /* 0x000fe20001000000 */
[----:B------:R-:W-:Y:S01]  /*45c0*/  SYNCS.ARRIVE.TRANS64.RED.A1T0 RZ, [UR4], RZ ;  /* 0x000000ffffff79a7 */ /* 0x000fe20008100404 */
[----:B------:R-:W-:Y:S02]  /*45d0*/  ISETP.GT.AND P1, PT, R5, 0x9, PT ;  /* 0x000000090500780c */ /* 0x000fe40003f24270 */
[----:B------:R-:W-:Y:S02]  /*45e0*/  CS2R R88, SRZ ;  /* 0x0000000000587805 */ /* 0x000fe4000001ff00 */
[----:B------:R-:W-:Y:S02]  /*45f0*/  FSEL R62, R62, -INF , P3 ;  /* 0xff8000003e3e7808 */ /* 0x000fe40001800000 */
[----:B------:R-:W-:-:S02]  /*4600*/  CS2R R86, SRZ ;  /* 0x0000000000567805 */ /* 0x000fc4000001ff00 */
[----:B------:R-:W-:Y:S02]  /*4610*/  FMNMX.FTZ R21, R58, R59, !PT ;  /* 0x0000003b3a157209 */ /* 0x000fe40007810000 */
[----:B------:R-:W-:Y:S02]  /*4620*/  CS2R R84, SRZ ;  /* 0x0000000000547805 */ /* 0x000fe4000001ff00 */
        /* <DEDUP_REMOVED lines=19> */
[----:B------:R-:W-:Y:S02]  /*4760*/  FSEL R54, R54, -INF , P2 ;  /* 0xff80000036367808 */ /* 0x000fe40001000000 */
[----:B------:R-:W-:Y:S02]  /*4770*/  FMNMX.FTZ R21, R51, R18, !PT ;  /* 0x0000001233157209 */ /* 0x000fe40007810000 */
[----:B------:R-:W-:-:S02]  /*4780*/  ISETP.GT.AND P2, PT, R5, 0x20, PT ;  /* 0x000000200500780c */ /* 0x000fc40003f44270 */
[----:B------:R-:W-:Y:S02]  /*4790*/  FSEL R55, R55, -INF , P1 ;  /* 0xff80000037377808 */ /* 0x000fe40000800000 */
[----:B------:R-:W-:Y:S02]  /*47a0*/  FMNMX.FTZ R18, R54, R21, !PT ;  /* 0x0000001536127209 */ /* 0x000fe40007810000 */
        /* <DEDUP_REMOVED lines=33> */
[----:B------:R-:W-:-:S02]  /*49c0*/  FSEL R31, R31, -INF , P1 ;  /* 0xff8000001f1f7808 */ /* 0x000fc40000800000 */
[----:B------:R-:W-:Y:S02]  /*49d0*/  FMNMX.FTZ R18, R30, R5, !PT ;  /* 0x000000051e127209 */ /* 0x000fe40007810000 */
[----:B--2---:R-:W-:Y:S02]  /*49e0*/  VIADDMNMX R4, R2, R4, R3, PT ;  /* 0x0000000402047246 */ /* 0x004fe40003800103 */
[----:B------:R-:W-:Y:S02]  /*49f0*/  FMNMX.FTZ R18, R31, R18, !PT ;  /* 0x000000121f127209 */ /* 0x000fe40007810000 */
[C---:B------:R-:W-:Y:S02]  /*4a00*/  ISETP.GT.AND P1, PT, R4.reuse, RZ, PT ;  /* 0x000000ff0400720c */ /* 0x040fe40003f24270 */
[C---:B------:R-:W-:Y:S01]  /*4a10*/  ISETP.GT.AND P2, PT, R4.reuse, 0x1, PT ;  /* 0x000000010400780c */ /* 0x040fe20003f44270 */
[----:B------:R-:W0:Y:S01]  /*4a20*/  SHFL.BFLY PT, R5, R18, 0x2, 0x1f ;  /* 0x0c401f0012057f89 */ /* 0x000e2200000e0000 */
[----:B------:R-:W-:-:S02]  /*4a30*/  ISETP.GT.AND P3, PT, R4, 0x8, PT ;  /* 0x000000080400780c */ /* 0x000fc40003f64270 */
[----:B------:R-:W-:Y:S02]  /*4a40*/  FSEL R56, R56, -INF , P1 ;  /* 0xff80000038387808 */ /* 0x000fe40000800000 */
[----:B------:R-:W-:Y:S02]  /*4a50*/  FSEL R57, R57, -INF , P2 ;  /* 0xff80000039397808 */ /* 0x000fe40001000000 */
[----:B------:R-:W-:Y:S02]  /*4a60*/  ISETP.GT.AND P1, PT, R4, 0x9, PT ;  /* 0x000000090400780c */ /* 0x000fe40003f24270 */
[----:B------:R-:W-:Y:S02]  /*4a70*/  FSEL R60, R60, -INF , P3 ;  /* 0xff8000003c3c7808 */ /* 0x000fe40001800000 */
[----:B------:R-:W-:Y:S02]  /*4a80*/  FMNMX.FTZ R3, R56, R57, !PT ;  /* 0x0000003938037209 */ /* 0x000fe40007810000 */
[----:B------:R-:W-:-:S02]  /*4a90*/  FSEL R61, R61, -INF , P1 ;  /* 0xff8000003d3d7808 */ /* 0x000fc40000800000 */
[----:B------:R-:W-:Y:S02]  /*4aa0*/  ISETP.GT.AND P1, PT, R4, 0x10, PT ;  /* 0x000000100400780c */ /* 0x000fe40003f24270 */
[----:B------:R-:W-:Y:S02]  /*4ab0*/  FMNMX.FTZ R2, R60, R3, !PT ;  /* 0x000000033c027209 */ /* 0x000fe40007810000 */
[----:B------:R-:W-:Y:S02]  /*4ac0*/  ISETP.GT.AND P2, PT, R4, 0x11, PT ;  /* 0x000000110400780c */ /* 0x000fe40003f44270 */
[----:B------:R-:W-:Y:S02]  /*4ad0*/  FSEL R48, R48, -INF , P1 ;  /* 0xff80000030307808 */ /* 0x000fe40000800000 */
[----:B------:R-:W-:Y:S02]  /*4ae0*/  FMNMX.FTZ R3, R61, R2, !PT ;  /* 0x000000023d037209 */ /* 0x000fe40007810000 */
[----:B------:R-:W-:-:S02]  /*4af0*/  ISETP.GT.AND P1, PT, R4, 0x18, PT ;  /* 0x000000180400780c */ /* 0x000fc40003f24270 */
[----:B------:R-:W-:Y:S02]  /*4b00*/  FSEL R49, R49, -INF , P2 ;  /* 0xff80000031317808 */ /* 0x000fe40001000000 */
[----:B------:R-:W-:Y:S02]  /*4b10*/  FMNMX.FTZ R2, R48, R3, !PT ;  /* 0x0000000330027209 */ /* 0x000fe40007810000 */
[----:B0-----:R-:W-:Y:S02]  /*4b20*/  FMNMX.FTZ R20, R18, R5, !PT ;  /* 0x0000000512147209 */ /* 0x001fe40007810000 */
[----:B------:R-:W-:Y:S02]  /*4b30*/  ISETP.GT.AND P3, PT, R4, 0x19, PT ;  /* 0x000000190400780c */ /* 0x000fe40003f64270 */
[----:B------:R-:W-:Y:S01]  /*4b40*/  FSEL R52, R52, -INF , P1 ;  /* 0xff80000034347808 */ /* 0x000fe20000800000 */
[----:B------:R-:W0:Y:S01]  /*4b50*/  SHFL.BFLY PT, R21, R20, 0x1, 0x1f ;  /* 0x0c201f0014157f89 */ /* 0x000e2200000e0000 */
[----:B------:R-:W-:-:S02]  /*4b60*/  FMNMX.FTZ R5, R49, R2, !PT ;  /* 0x0000000231057209 */ /* 0x000fc40007810000 */
[----:B------:R-:W-:Y:S02]  /*4b70*/  FSEL R53, R53, -INF , P3 ;  /* 0xff80000035357808 */ /* 0x000fe40001800000 */
[----:B------:R-:W-:Y:S02]  /*4b80*/  ISETP.GT.AND P1, PT, R4, 0x20, PT ;  /* 0x000000200400780c */ /* 0x000fe40003f24270 */
        /* <DEDUP_REMOVED lines=35> */
[----:B------:R-:W-:Y:S02]  /*4dc0*/  FMNMX.FTZ R2, R28, R5, !PT ;  /* 0x000000051c027209 */ /* 0x000fe40007810000 */
[----:B0-----:R-:W-:Y:S02]  /*4dd0*/  FMNMX.FTZ R3, R20, R21, !PT ;  /* 0x0000001514037209 */ /* 0x001fe40007810000 */
        /* <DEDUP_REMOVED lines=177> */
[----:B------:R-:W-:Y:S01]  /*58f0*/  MOV R2, 0x3f800000 ;  /* 0x3f80000000027802 */ /* 0x000fe20000000f00 */
[----:B------:R-:W-:Y:S01]  /*5900*/  IMAD.MOV.U32 R228, RZ, RZ, R4 ;  /* 0x000000ffffe47224 */ /* 0x000fe200078e0004 */
[----:B------:R-:W-:Y:S01]  /*5910*/  UMOV UR37, UR36 ;  /* 0x0000002400257c82 */ /* 0x000fe20008000000 */
[----:B------:R-:W-:-:S08]  /*5920*/  IMAD.MOV.U32 R151, RZ, RZ, RZ ;  /* 0x000000ffff977224 */ /* 0x000fd000078e00ff */
[----:B------:R-:W-:-:S07]  /*5930*/  IMAD.U32 R229, RZ, RZ, UR4 ;  /* 0x00000004ffe57e24 */ /* 0x000fce000f8e00ff */
.L_x_2438:
[----:B------:R-:W-:Y:S01]  /*5940*/  R2UR UR5, R229 ;  /* 0x00000000e50572ca */ /* 0x000fe200000e0000 */
[----:B------:R-:W-:-:S04]  /*5950*/  UISETP.NE.AND UP0, UPT, UR37, 0x1, UPT ;  /* 0x000000012500788c */ /* 0x000fc8000bf05270 */
[----:B------:R-:W-:-:S08]  /*5960*/  USEL UR4, URZ, 0x1, UP0 ;  /* 0x000000013f047887 */ /* 0x000fd00008000000 */
[----:B------:R-:W-:-:S06]  /*5970*/  ULOP3.LUT UR4, UR5, UR4, URZ, 0x3c, !UPT ;  /* 0x0000000405047292 */ /* 0x000fcc000f8e3c3f */
[----:B------:R-:W-:Y:S01]  /*5980*/  IMAD.U32 R17, RZ, RZ, UR4 ;  /* 0x00000004ff117e24 */ /* 0x000fe2000f8e00ff */
[----:B------:R-:W-:Y:S06]  /*5990*/  @!P0 BRA `(.L_x_2428) ;  /* 0x0000000000048947 */ /* 0x000fec0003800000 */
[----:B------:R-:W-:Y:S01]  /*59a0*/  BPT.TRAP 0x1 ;  /* 0x000000040000795c */ /* 0x000fe20000300000 */
.L_x_2428:
        /* <DEDUP_REMOVED lines=11> */
.L_x_2429:
[----:B-1----:R-:W-:Y:S05]  /*5a60*/  @P1 BRA `(.L_x_2430) ;  /* 0x0000000000081947 */ /* 0x002fea0003800000 */
[----:B------:R-:W1:Y:S02]  /*5a70*/  SYNCS.PHASECHK.TRANS64.TRYWAIT P1, [UR61+0x38830], R3 ;  /* 0x03883003ff0075a7 */ /* 0x000e64000802017d */
[----:B-1----:R-:W-:Y:S05]  /*5a80*/  @!P1 BRA `(.L_x_2431) ;  /* 0x0000011800149947 */ /* 0x002fea0003800000 */
.L_x_2430:
        /* <DEDUP_REMOVED lines=590> */
[----:B------:R-:W-:Y:S05]  /*7f70*/  @!P0 BRA `(.L_x_2432) ;  /* 0x0000000000048947 */ /* 0x000fea0003800000 */
[----:B------:R-:W-:Y:S01]  /*7f80*/  BPT.TRAP 0x1 ;  /* 0x000000040000795c */ /* 0x000fe20000300000 */
.L_x_2432:
        /* <DEDUP_REMOVED lines=8> */
.L_x_2433:
[----:B---3--:R-:W-:Y:S05]  /*8010*/  @P1 BRA `(.L_x_2434) ;  /* 0x0000000000081947 */ /* 0x008fea0003800000 */
[----:B------:R-:W3:Y:S02]  /*8020*/  SYNCS.PHASECHK.TRANS64.TRYWAIT P1, [UR4+0x38850], R0 ;  /* 0x03885000ff0075a7 */ /* 0x000ee40008020144 */
[----:B---3--:R-:W-:Y:S05]  /*8030*/  @!P1 BRA `(.L_x_2435) ;  /* 0x000000f000c09947 */ /* 0x008fea0003800000 */
.L_x_2434:
        /* <DEDUP_REMOVED lines=37> */
.L_x_2436:
[----:B------:R-:W-:Y:S01]  /*8290*/  R2UR UR10, R213 ;  /* 0x00000000d50a72ca */ /* 0x000fe200000e0000 */
[----:B------:R-:W-:Y:S01]  /*82a0*/  UIADD3 UR61, UR61, 0x38840, URZ ;  /* 0x000388403d3d7890 */ /* 0x000fe2000fffe03f */
[----:B------:R-:W-:Y:S02]  /*82b0*/  R2UR UR5, R214 ;  /* 0x00000000d60572ca */ /* 0x000fe400000e0000 */
[----:B------:R-:W-:Y:S02]  /*82c0*/  R2UR UR7, R23 ;  /* 0x00000000170772ca */ /* 0x000fe400000e0000 */
[----:B------:R-:W-:-:S07]  /*82d0*/  R2UR UR6, R212 ;  /* 0x00000000d40672ca */ /* 0x000fce00000e0000 */
[----:B------:R-:W-:Y:S02]  /*82e0*/  UISETP.NE.AND UP0, UPT, UR10, URZ, UPT ;  /* 0x0000003f0a00728c */ /* 0x000fe4000bf05270 */
[----:B---3--:R-:W-:Y:S02]  /*82f0*/  VIADD R2, R216, UR5 ;  /* 0x00000005d8027c36 */ /* 0x008fe40008000000 */
[----:B------:R-:W-:Y:S02]  /*8300*/  IMAD.U32 R193, RZ, RZ, UR7 ;  /* 0x00000007ffc17e24 */ /* 0x000fe4000f8e00ff */
[----:B------:R-:W-:Y:S02]  /*8310*/  PLOP3.LUT P1, PT, PT, PT, UP0, 0x80, 0x0 ;  /* 0x000000000000781c */ /* 0x000fe40003f2f008 */
[----:B------:R-:W-:-:S03]  /*8320*/  PLOP3.LUT P2, PT, PT, PT, UP0, 0x80, 0x0 ;  /* 0x000000000000781c */ /* 0x000fc60003f4f008 */
[----:B------:R-:W-:-:S08]  /*8330*/  @UP0 ULDC UR5, c[0x0][0x44c] ;  /* 0x0001130000050ab9 */ /* 0x000fd00000000800 */
[----:B--2---:R-:W-:Y:S01]  /*8340*/  @P1 IMAD.HI.U32 R0, R2, UR5, RZ ;  /* 0x0000000502001c27 */ /* 0x004fe2000f8e00ff */
[----:B------:R-:W-:-:S04]  /*8350*/  @UP0 ULDC UR5, c[0x0][0x450] ;  /* 0x0001140000050ab9 */ /* 0x000fc80000000800 */
[----:B------:R-:W-:Y:S01]  /*8360*/  @P2 SHF.R.U32.HI R2, RZ, UR5, R0 ;  /* 0x00000005ff022c19 */ /* 0x000fe20008011600 */
[----:B------:R-:W-:Y:S01]  /*8370*/  UMOV UR5, 0x1 ;  /* 0x0000000100057882 */ /* 0x000fe20000000000 */
[----:B------:R-:W-:Y:S01]  /*8380*/  IMAD.MOV.U32 R0, RZ, RZ, -0x2 ;  /* 0xfffffffeff007424 */ /* 0x000fe200078e00ff */
[----:B------:R-:W-:Y:S02]  /*8390*/  UIMAD UR5, UR60, -0x50, UR5 ;  /* 0xffffffb03c0578a4 */ /* 0x000fe4000f8e0205 */
[----:B01----:R-:W0:Y:S04]  /*83a0*/  SHFL.IDX PT, R3, R2, RZ, 0x1c1f ;  /* 0x001c1fff02037589 */ /* 0x003e2800000e0000 */
[----:B------:R-:W-:Y:S01]  /*83b0*/  IMAD R0, R215, R0, UR5 ;  /* 0x00000005d7007e24 */ /* 0x000fe2000f8e0200 */
[----:B------:R-:W-:-:S04]  /*83c0*/  ULDC UR5, c[0x0][0x988] ;  /* 0x0002620000057ab9 */ /* 0x000fc80000000800 */
[----:B------:R-:W-:Y:S01]  /*83d0*/  IADD3 R0, -R193, UR6, R0 ;  /* 0x00000006c1007c10 */ /* 0x000fe2000fffe100 */
[----:B------:R-:W1:Y:S04]  /*83e0*/  S2UR UR6, SR_CgaCtaId ;  /* 0x00000000000679c3 */ /* 0x000e680000008800 */
[----:B0-----:R-:W-:-:S05]  /*83f0*/  IMAD.IADD R3, R0, 0x1, R3 ;  /* 0x0000000100037824 */ /* 0x001fca00078e0203 */
[C---:B------:R-:W-:Y:S02]  /*8400*/  ISETP.GT.AND P1, PT, R3.reuse, RZ, PT ;  /* 0x000000ff0300720c */ /* 0x040fe40003f24270 */
[C---:B------:R-:W-:Y:S02]  /*8410*/  ISETP.GT.AND P2, PT, R3.reuse, 0x1, PT ;  /* 0x000000010300780c */ /* 0x040fe40003f44270 */
[----:B------:R-:W-:Y:S01]  /*8420*/  FSEL R184, R184, -INF , P1 ;  /* 0xff800000b8b87808 */ /* 0x000fe20000800000 */
[----:B-1----:R-:W-:Y:S01]  /*8430*/  UPRMT UR61, UR6, 0x654, UR61 ;  /* 0x00000654063d7896 */ /* 0x002fe2000800003d */
[----:B------:R-:W-:Y:S02]  /*8440*/  ISETP.GT.AND P1, PT, R3, 0x8, PT ;  /* 0x000000080300780c */ /* 0x000fe40003f24270 */
[----:B------:R-:W-:Y:S02]  /*8450*/  FSEL R185, R185, -INF , P2 ;  /* 0xff800000b9b97808 */ /* 0x000fe40001000000 */
[----:B------:R-:W-:-:S02]  /*8460*/  FMNMX.FTZ R4, R184, R228, !PT ;  /* 0x000000e4b8047209 */ /* 0x000fc40007810000 */
[----:B------:R-:W-:Y:S02]  /*8470*/  ISETP.GT.AND P2, PT, R3, 0x9, PT ;  /* 0x000000090300780c */ /* 0x000fe40003f44270 */
[----:B------:R-:W-:Y:S01]  /*8480*/  FSEL R188, R188, -INF , P1 ;  /* 0xff800000bcbc7808 */ /* 0x000fe20000800000 */
[----:B------:R-:W-:Y:S01]  /*8490*/  SYNCS.ARRIVE.TRANS64.RED.A1T0 RZ, [UR61], RZ ;  /* 0x000000ffffff79a7 */ /* 0x000fe2000810043d */
        /* <DEDUP_REMOVED lines=54> */
[----:B0-----:R-:W-:-:S05]  /*8800*/  IMAD.IADD R0, R0, 0x1, R3 ;  /* 0x0000000100007824 */ /* 0x001fca00078e0203 */
[----:B------:R-:W-:Y:S02]  /*8810*/  ISETP.GT.AND P1, PT, R0, RZ, PT ;  /* 0x000000ff0000720c */ /* 0x000fe40003f24270 */
[----:B-1----:R-:W-:Y:S02]  /*8820*/  FMNMX.FTZ R193, R192, R193, !PT ;  /* 0x000000c1c0c17209 */ /* 0x002fe40007810000 */
[----:B------:R-:W-:Y:S02]  /*8830*/  ISETP.GT.AND P2, PT, R0, 0x1, PT ;  /* 0x000000010000780c */ /* 0x000fe40003f44270 */
[----:B------:R-:W-:Y:S01]  /*8840*/  FSEL R186, R186, -INF , P1 ;  /* 0xff800000baba7808 */ /* 0x000fe20000800000 */
[----:B------:R-:W0:Y:S01]  /*8850*/  SHFL.BFLY PT, R194, R193, 0x1, 0x1f ;  /* 0x0c201f00c1c27f89 */ /* 0x000e2200000e0000 */
[----:B------:R-:W-:Y:S02]  /*8860*/  ISETP.GT.AND P1, PT, R0, 0x8, PT ;  /* 0x000000080000780c */ /* 0x000fe40003f24270 */
[----:B------:R-:W-:-:S02]  /*8870*/  FSEL R187, R187, -INF , P2 ;  /* 0xff800000bbbb7808 */ /* 0x000fc40001000000 */
[----:B------:R-:W-:Y:S02]  /*8880*/  FMNMX.FTZ R4, R186, R21, !PT ;  /* 0x00000015ba047209 */ /* 0x000fe40007810000 */
[----:B------:R-:W-:Y:S02]  /*8890*/  ISETP.GT.AND P2, PT, R0, 0x9, PT ;  /* 0x000000090000780c */ /* 0x000fe40003f44270 */
[----:B------:R-:W-:Y:S02]  /*88a0*/  FSEL R190, R190, -INF , P1 ;  /* 0xff800000bebe7808 */ /* 0x000fe40000800000 */
[----:B------:R-:W-:Y:S02]  /*88b0*/  FMNMX.FTZ R3, R187, R4, !PT ;  /* 0x00000004bb037209 */ /* 0x000fe40007810000 */
[----:B------:R-:W-:Y:S02]  /*88c0*/  FSEL R191, R191, -INF , P2 ;  /* 0xff800000bfbf7808 */ /* 0x000fe40001000000 */
[----:B------:R-:W-:-:S02]  /*88d0*/  ISETP.GT.AND P1, PT, R0, 0x10, PT ;  /* 0x000000100000780c */ /* 0x000fc40003f24270 */
[----:B------:R-:W-:Y:S02]  /*88e0*/  FMNMX.FTZ R2, R190, R3, !PT ;  /* 0x00000003be027209 */ /* 0x000fe40007810000 */
[----:B------:R-:W-:Y:S02]  /*88f0*/  ISETP.GT.AND P2, PT, R0, 0x11, PT ;  /* 0x000000110000780c */ /* 0x000fe40003f44270 */
[----:B------:R-:W-:Y:S02]  /*8900*/  FSEL R178, R178, -INF , P1 ;  /* 0xff800000b2b27808 */ /* 0x000fe40000800000 */
[----:B------:R-:W-:Y:S02]  /*8910*/  FMNMX.FTZ R3, R191, R2, !PT ;  /* 0x00000002bf037209 */ /* 0x000fe40007810000 */
[----:B0-----:R-:W-:Y:S02]  /*8920*/  FMNMX.FTZ R4, R193, R194, !PT ;  /* 0x000000c2c1047209 */ /* 0x001fe40007810000 */
[----:B------:R-:W-:-:S02]  /*8930*/  ISETP.GT.AND P3, PT, R0, 0x18, PT ;  /* 0x000000180000780c */ /* 0x000fc40003f64270 */
[----:B------:R-:W-:Y:S01]  /*8940*/  FSEL R179, R179, -INF , P2 ;  /* 0xff800000b3b37808 */ /* 0x000fe20001000000 */
[----:B------:R-:W-:Y:S01]  /*8950*/  FMUL.FTZ R192, R4, UR5 ;  /* 0x0000000504c07c20 */ /* 0x000fe20008410000 */
[----:B------:R-:W-:Y:S02]  /*8960*/  FMNMX.FTZ R2, R178, R3, !PT ;  /* 0x00000003b2027209 */ /* 0x000fe40007810000 */
[----:B------:R-:W-:Y:S02]  /*8970*/  FSETP.NEU.FTZ.AND P1, PT, R4, -INF , PT ;  /* 0xff8000000400780b */ /* 0x000fe40003f3d000 */
[----:B------:R-:W-:Y:S02]  /*8980*/  ISETP.GT.AND P4, PT, R0, 0x19, PT ;  /* 0x000000190000780c */ /* 0x000fe40003f84270 */
[----:B------:R-:W-:Y:S02]  /*8990*/  FSEL R182, R182, -INF , P3 ;  /* 0xff800000b6b67808 */ /* 0x000fe40001800000 */
[----:B------:R-:W-:-:S02]  /*89a0*/  FMNMX.FTZ R3, R179, R2, !PT ;  /* 0x00000002b3037209 */ /* 0x000fc40007810000 */
        /* <DEDUP_REMOVED lines=81> */
[C---:B------:R-:W-:Y:S02]  /*8ec0*/  FMUL.FTZ R156, R3.reuse, UR5 ;  /* 0x00000005039c7c20 */ /* 0x040fe40008410000 */
[----:B------:R-:W-:Y:S01]  /*8ed0*/  MUFU.EX2 R158, R158 ;  /* 0x0000009e009e7308 */ /* 0x000fe20000000800 */
[----:B------:R-:W-:Y:S02]  /*8ee0*/  FSEL R2, R3, RZ, P2 ;  /* 0x000000ff03027208 */ /* 0x000fe40001000000 */
[----:B------:R-:W-:-:S03]  /*8ef0*/  FSEL R156, R156, RZ, P2 ;  /* 0x000000ff9c9c7208 */ /* 0x000fc60001000000 */
[----:B------:R-:W-:Y:S02]  /*8f00*/  FADD.FTZ R2, -R2, R21 ;  /* 0x0000001502027221 */ /* 0x000fe40000010100 */
[----:B------:R-:W0:Y:S01]  /*8f10*/  MUFU.EX2 R0, R0 ;  /* 0x0000000000007308 */ /* 0x000e220000000800 */
[--C-:B------:R-:W-:Y:S01]  /*8f20*/  FFMA.FTZ R209, R186, UR5, -R156.reuse ;  /* 0x00000005bad17c23 */ /* 0x100fe2000801089c */
[--C-:B------:R-:W-:Y:S01]  /*8f30*/  FFMA.FTZ R164, R187, UR5, -R156.reuse ;  /* 0x00000005bba47c23 */ /* 0x100fe2000801089c */
[----:B------:R-:W-:Y:S01]  /*8f40*/  FMUL.FTZ R2, R2, UR5 ;  /* 0x0000000502027c20 */ /* 0x000fe20008410000 */
        /* <DEDUP_REMOVED lines=11> */
[----:B------:R-:W-:Y:S01]  /*9000*/  FFMA.FTZ R165, R184, UR5, -R156 ;  /* 0x00000005b8a57c23 */ /* 0x000fe2000801089c */
[----:B------:R-:W1:Y:S01]  /*9010*/  MUFU.EX2 R2, R2 ;  /* 0x0000000200027308 */ /* 0x000e620000000800 */
        /* <DEDUP_REMOVED lines=24> */
[----:B------:R-:W-:Y:S01]  /*91a0*/  FADD.FTZ R5, R176, R21 ;  /* 0x00000015b0057221 */ /* 0x000fe20000010000 */
[--C-:B------:R-:W-:Y:S01]  /*91b0*/  FFMA.FTZ R21, R154, UR5, -R156.reuse ;  /* 0x000000059a157c23 */ /* 0x100fe2000801089c */
[--C-:B------:R-:W-:Y:S01]  /*91c0*/  FFMA.FTZ R154, R188, UR5, -R156.reuse ;  /* 0x00000005bc9a7c23 */ /* 0x100fe2000801089c */
[----:B------:R-:W-:Y:S01]  /*91d0*/  FFMA.FTZ R156, R193, UR5, -R156 ;  /* 0x00000005c19c7c23 */ /* 0x000fe2000801089c */
        /* <DEDUP_REMOVED lines=42> */
[----:B-1----:R-:W-:-:S03]  /*9480*/  FADD.FTZ R18, R153, R170 ;  /* 0x000000aa99127221 */ /* 0x002fc60000010000 */
[----:B0-----:R-:W-:Y:S01]  /*9490*/  FADD.FTZ R5, R156, R5 ;  /* 0x000000059c057221 */ /* 0x001fe20000010000 */
[----:B------:R-:W-:Y:S06]  /*94a0*/  @!P0 BRA `(.L_x_2437) ;  /* 0x0000000000048947 */ /* 0x000fec0003800000 */
[----:B------:R-:W-:Y:S01]  /*94b0*/  BPT.TRAP 0x1 ;  /* 0x000000040000795c */ /* 0x000fe20000300000 */
.L_x_2437:
        /* <DEDUP_REMOVED lines=34> */
.L_x_2427:
[----:B------:R-:W-:-:S13]  /*96e0*/  ISETP.LE.AND P1, PT, RZ, UR60, PT ;  /* 0x0000003cff007c0c */ /* 0x000fda000bf23270 */
[----:B------:R-:W-:Y:S05]  /*96f0*/  @!P1 BRA `(.L_x_2439) ;  /* 0x0000003800b49947 */ /* 0x000fea0003800000 */
[----:B------:R-:W-:Y:S01]  /*9700*/  R2UR UR61, R17 ;  /* 0x00000000113d72ca */ /* 0x000fe200000e0000 */
[----:B------:R-:W-:Y:S01]  /*9710*/  IMAD.MOV.U32 R21, RZ, RZ, R4 ;  /* 0x000000ffff157224 */ /* 0x000fe200078e0004 */
[----:B------:R-:W-:Y:S01]  /*9720*/  MOV R20, R3 ;  /* 0x0000000300147202 */ /* 0x000fe20000000f00 */
[----:B------:R-:W-:-:S12]  /*9730*/  UMOV UR37, UR36 ;  /* 0x0000002400257c82 */ /* 0x000fd80008000000 */
.L_x_2450:
        /* <DEDUP_REMOVED lines=8> */
.L_x_2440:
        /* <DEDUP_REMOVED lines=8> */
.L_x_2441:
[----:B-1----:R-:W-:Y:S05]  /*9840*/  @P1 BRA `(.L_x_2442) ;  /* 0x0000000000081947 */ /* 0x002fea0003800000 */
[----:B------:R-:W1:Y:S02]  /*9850*/  SYNCS.PHASECHK.TRANS64.TRYWAIT P1, [UR4+0x38830], R3 ;  /* 0x03883003ff0075a7 */ /* 0x000e640008020144 */
[----:B-1----:R-:W-:Y:S05]  /*9860*/  @!P1 BRA `(.L_x_2443) ;  /* 0x000000d800cc9947 */ /* 0x002fea0003800000 */
.L_x_2442:
        /* <DEDUP_REMOVED lines=655> */
.L_x_2444:
[----:B------:R-:W-:Y:S01]  /*c160*/  R2UR UR4, R16 ;  /* 0x00000000100472ca */ /* 0x000fe200000e0000 */
[----:B------:R-:W-:-:S05]  /*c170*/  IMAD.U32 R0, RZ, RZ, UR61 ;  /* 0x0000003dff007e24 */ /* 0x000fca000f8e00ff */
[----:B------:R-:W-:-:S07]  /*c180*/  SHF.L.U32 R0, R0, 0x1f, RZ ;  /* 0x0000001f00007819 */ /* 0x000fce00000006ff */
[----:B------:R-:W-:-:S09]  /*c190*/  ULEA UR4, UR37, UR4, 0x3 ;  /* 0x0000000425047291 */ /* 0x000fd2000f8e183f */
[----:B------:R2:W3:Y:S01]  /*c1a0*/  SYNCS.PHASECHK.TRANS64.TRYWAIT P1, [UR4+0x38850], R0 ;  /* 0x03885000ff0075a7 */ /* 0x0004e20008020144 */
[----:B------:R-:W-:Y:S05]  /*c1b0*/  @!P0 BRA `(.L_x_2445) ;  /* 0x0000000000048947 */ /* 0x000fea0003800000 */
[----:B------:R-:W-:Y:S01]  /*c1c0*/  BPT.TRAP 0x1 ;  /* 0x000000040000795c */ /* 0x000fe20000300000 */
.L_x_2445:
[----:B---3--:R-:W-:Y:S05]  /*c1d0*/  @P1 BRA `(.L_x_2446) ;  /* 0x0000000000081947 */ /* 0x008fea0003800000 */
[----:B------:R-:W3:Y:S02]  /*c1e0*/  SYNCS.PHASECHK.TRANS64.TRYWAIT P1, [UR4+0x38850], R0 ;  /* 0x03885000ff0075a7 */ /* 0x000ee40008020144 */
[----:B---3--:R-:W-:Y:S05]  /*c1f0*/  @!P1 BRA `(.L_x_2447) ;  /* 0x000000b000809947 */ /* 0x008fea0003800000 */
.L_x_2446:
        /* <DEDUP_REMOVED lines=37> */
.L_x_2448:
        /* <DEDUP_REMOVED lines=185> */
.L_x_2449:
        /* <DEDUP_REMOVED lines=29> */
[----:B------:R-:W-:Y:S01]  /*d1b0*/  F2FP.BF16.F32.PACK_AB R195, R152, R195 ;  /* 0x000000c398c3723e */ /* 0x000fe200000010ff */
[----:B------:R-:W-:Y:S06]  /*d1c0*/  @P1 BRA `(.L_x_2450) ;  /* 0xffffffc4005c1947 */ /* 0x000fec000383ffff */
.L_x_2439:
        /* <DEDUP_REMOVED lines=131> */
.L_x_2451:
        /* <DEDUP_REMOVED lines=8> */
.L_x_2452:
[----:B-1----:R-:W-:Y:S05]  /*da80*/  @P1 BRA `(.L_x_2453) ;  /* 0x0000000000081947 */ /* 0x002fea0003800000 */
[----:B------:R-:W1:Y:S02]  /*da90*/  SYNCS.PHASECHK.TRANS64.TRYWAIT P1, [UR8+0x38850], R0 ;  /* 0x03885000ff0075a7 */ /* 0x000e640008020148 */
[----:B-1----:R-:W-:Y:S05]  /*daa0*/  @!P1 BRA `(.L_x_2454) ;  /* 0x00000098006c9947 */ /* 0x002fea0003800000 */
.L_x_2453:
        /* <DEDUP_REMOVED lines=14> */
[----:B------:R-:W-:Y:S01]  /*db90*/  IMAD.MOV.U32 R5, RZ, RZ, RZ ;  /* 0x000000ffff057224 */ /* 0x000fe200078e00ff */
[----:B------:R-:W0:Y:S04]  /*dba0*/  SHFL.BFLY PT, R0, R7, 0x1, 0x1f ;  /* 0x0c201f0007007f89 */ /* 0x000e2800000e0000 */
[----:B------:R-:W-:Y:S01]  /*dbb0*/  UMOV UR6, UR4 ;  /* 0x0000000400067c82 */ /* 0x000fe20008000000 */
[----:B------:R-:W1:Y:S01]  /*dbc0*/  SHFL.BFLY PT, R9, R2, 0x1, 0x1f ;  /* 0x0c201f0002097f89 */ /* 0x000e6200000e0000 */
[----:B------:R-:W-:Y:S01]  /*dbd0*/  HGMMA.64x256x16.F32.BF16 R24, R208, gdesc[UR4].tnspB, R24, gsb0 ;  /* 0x43e00004d0187df0 */ /* 0x000fe20008001818 */
[----:B------:R-:W-:Y:S01]  /*dbe0*/  UIADD3 UR6, UR4, 0x80, URZ ;  /* 0x0000008004067890 */ /* 0x000fe2000fffe03f */
[----:B------:R-:W-:Y:S01]  /*dbf0*/  UMOV UR7, 0x40000040 ;  /* 0x4000004000077882 */ /* 0x000fe20000000000 */
        /* <DEDUP_REMOVED lines=42> */
.L_x_2455:
        /* <DEDUP_REMOVED lines=134> */
[----:B------:R-:W-:Y:S01]  /*e700*/  MOV R225, UR6 ;  /* 0x0000000600e17c02 */ /* 0x000fe20008000f00 */
[-C--:B------:R-:W-:Y:S01]  /*e710*/  FMUL.FTZ R143, R143, R5.reuse ;  /* 0x000000058f8f7220 */ /* 0x080fe20000410000 */
[----:B------:R-:W-:Y:S01]  /*e720*/  PLOP3.LUT P0, PT, PT, PT, PT, 0x8, 0x0 ;  /* 0x000000000000781c */ /* 0x000fe20003f0e170 */
[-C--:B------:R-:W-:Y:S01]  /*e730*/  FMUL.FTZ R146, R146, R5.reuse ;  /* 0x0000000592927220 */ /* 0x080fe20000410000 */
[----:B------:R-:W-:Y:S01]  /*e740*/  FMUL.FTZ R147, R147, R5 ;  /* 0x0000000593937220 */ /* 0x000fe20000410000 */
[----:B------:R-:W-:-:S02]  /*e750*/  IMAD.U32 R17, RZ, RZ, UR5 ;  /* 0x00000005ff117e24 */ /* 0x000fc4000f8e00ff */
[-C--:B------:R-:W-:Y:S01]  /*e760*/  FMUL.FTZ R150, R150, R5.reuse ;  /* 0x0000000596967220 */ /* 0x080fe20000410000 */
[----:B------:R-:W-:Y:S01]  /*e770*/  FMUL.FTZ R151, R151, R5 ;  /* 0x0000000597977220 */ /* 0x000fe20000410000 */
[----:B------:R-:W-:-:S12]  /*e780*/  USEL UR36, UR36, URZ, UP0 ;  /* 0x0000003f24247287 */ /* 0x000fd80008000000 */
.L_x_2419:
[----:B------:R-:W0:Y:S08]  /*e790*/  S2UR UR4, SR_CgaCtaId ;  /* 0x00000000000479c3 */ /* 0x000e300000008800 */
[----:B------:R-:W-:Y:S06]  /*e7a0*/  BAR.SYNC.DEFER_BLOCKING 0x5, 0x180 ;  /* 0x0146000000007b1d */ /* 0x000fec0000010000 */
[----:B------:R-:W-:Y:S01]  /*e7b0*/  UMOV UR7, 0x400 ;  /* 0x0000040000077882 */ /* 0x000fe20000000000 */
[----:B------:R-:W-:Y:S01]  /*e7c0*/  BSSY B0, `(.L_x_2456) ;  /* 0x00002f1000007945 */ /* 0x000fe20003800000 */
[----:B0-----:R-:W-:-:S09]  /*e7d0*/  ULEA UR7, UR4, UR7, 0x18 ;  /* 0x0000000704077291 */ /* 0x001fd2000f8ec03f */
[----:B------:R-:W0:Y:S02]  /*e7e0*/  LDS.128 R4, [UR7+0x388d0] ;  /* 0x0388d007ff047984 */ /* 0x000e240008000c00 */
[----:B0-----:R-:W-:Y:S02]  /*e7f0*/  R2UR UR5, R5 ;  /* 0x00000000050572ca */ /* 0x001fe400000e0000 */
[----:B------:R-:W-:Y:S01]  /*e800*/  R2UR UR6, R6 ;  /* 0x00000000060672ca */ /* 0x000fe200000e0000 */
[----:B------:R-:W-:Y:S06]  /*e810*/  BAR.ARV 0x4, 0x180 ;  /* 0x0106000000007b1d */ /* 0x000fec0000002000 */
[----:B------:R-:W-:Y:S08]  /*e820*/  @P0 BRA `(.L_x_2457) ;  /* 0x0000002000080947 */ /* 0x000ff00003800000 */
[----:B------:R-:W2:Y:S01]  /*e830*/  LDL R9, [R1+0x4] ;  /* 0x0000040001097983 */ /* 0x000ea20000100800 */
[----:B------:R-:W0:Y:S01]  /*e840*/  S2UR UR4, SR_SWINHI ;  /* 0x00000000000479c3 */ /* 0x000e220000002f00 */
[----:B------:R-:W-:Y:S01]  /*e850*/  IMAD.MOV.U32 R98, RZ, RZ, 0x2 ;  /* 0x00000002ff627424 */ /* 0x000fe200078e00ff */
        /* <DEDUP_REMOVED lines=12> */
[----:B------:R-:W-:Y:S02]  /*e920*/  F2FP.BF16.F32.PACK_AB R35, R161, R35 ;  /* 0x00000023a123723e */ /* 0x000fe400000010ff */
[----:B------:R-:W-:Y:S02]  /*e930*/  F2FP.BF16.F32.PACK_AB R41, R160, R42 ;  /* 0x0000002aa029723e */ /* 0x000fe400000010ff */
[----:B------:R-:W-:Y:S01]  /*e940*/  F2FP.BF16.F32.PACK_AB R48, R49, R48 ;  /* 0x000000303130723e */ /* 0x000fe200000010ff */
[----:B------:R-:W-:Y:S01]  /*e950*/  UMOV UR8, UR7 ;  /* 0x0000000700087c82 */ /* 0x000fe20008000000 */
[----:B0-----:R-:W-:Y:S01]  /*e960*/  UMOV UR9, UR4 ;  /* 0x0000000400097c82 */ /* 0x001fe20008000000 */
        /* <DEDUP_REMOVED lines=28> */
[----:B------:R-:W-:Y:S02]  /*eb30*/  R2UR UR12, R221 ;  /* 0x00000000dd0c72ca */ /* 0x000fe400000e0000 */
[----:B------:R-:W-:Y:S02]  /*eb40*/  R2UR UR14, R223 ;  /* 0x00000000df0e72ca */ /* 0x000fe400000e0000 */
[----:B------:R-:W-:Y:S01]  /*eb50*/  R2UR UR13, R214 ;  /* 0x00000000d60d72ca */ /* 0x000fe200000e0000 */
[----:B------:R-:W-:Y:S01]  /*eb60*/  BAR.SYNC.DEFER_BLOCKING 0x1, 0x100 ;  /* 0x0044000000007b1d */ /* 0x000fe20000010000 */
[----:B------:R-:W-:-:S02]  /*eb70*/  F2FP.BF16.F32.PACK_AB R82, R85, R84 ;  /* 0x000000545552723e */ /* 0x000fc400000010ff */
[----:B------:R-:W-:Y:S02]  /*eb80*/  F2FP.BF16.F32.PACK_AB R84, R89, R88 ;  /* 0x000000585954723e */ /* 0x000fe400000010ff */
[----:B------:R-:W-:Y:S01]  /*eb90*/  F2FP.BF16.F32.PACK_AB R85, R91, R90 ;  /* 0x0000005a5b55723e */ /* 0x000fe200000010ff */
[----:B------:R-:W-:Y:S01]  /*eba0*/  UMOV UR4, URZ ;  /* 0x0000003f00047c82 */ /* 0x000fe20008000000 */
[----:B------:R-:W-:Y:S01]  /*ebb0*/  F2FP.BF16.F32.PACK_AB R86, R93, R92 ;  /* 0x0000005c5d56723e */ /* 0x000fe200000010ff */
[----:B------:R-:W-:Y:S01]  /*ebc0*/  UIMAD.WIDE UR10, UR12, 0x4, UR10 ;  /* 0x000000040c0a78a5 */ /* 0x000fe2000f8e020a */
[----:B------:R-:W-:Y:S01]  /*ebd0*/  F2FP.BF16.F32.PACK_AB R97, R166, R165 ;  /* 0x000000a5a661723e */ /* 0x000fe200000010ff */
[----:B------:R-:W0:Y:S01]  /*ebe0*/  LDC R16, c[0x0][0xbe8] ;  /* 0x0002fa00ff107b82 */ /* 0x000e220000000800 */
        /* <DEDUP_REMOVED lines=18> */
[----:B--2---:R-:W-:-:S03]  /*ed10*/  IMAD.WIDE R98, R9, R98, UR8 ;  /* 0x0000000809627e25 */ /* 0x004fc6000f8e0262 */
[C---:B------:R-:W-:Y:S02]  /*ed20*/  IADD3 R167, P1, R98.reuse, 0x20, RZ ;  /* 0x0000002062a77810 */ /* 0x040fe40007f3e0ff */
[C---:B------:R-:W-:Y:S02]  /*ed30*/  IADD3 R169, P0, R98.reuse, 0x40, RZ ;  /* 0x0000004062a97810 */ /* 0x040fe40007f1e0ff */
[C---:B------:R-:W-:Y:S01]  /*ed40*/  LOP3.LUT R5, R98.reuse, 0x380, RZ, 0xc0, !PT ;  /* 0x0000038062057812 */ /* 0x040fe200078ec0ff */
[--C-:B------:R-:W-:Y:S01]  /*ed50*/  IMAD.X R11, RZ, RZ, R99.reuse, P1 ;  /* 0x000000ffff0b7224 */ /* 0x100fe200008e0663 */
        /* <DEDUP_REMOVED lines=15> */
[----:B------:R-:W-:-:S02]  /*ee50*/  SHF.R.U64 R5, R5, 0x3, RZ ;  /* 0x0000000305057819 */ /* 0x000fc400000012ff */
[----:B------:R-:W-:Y:S02]  /*ee60*/  LOP3.LUT R14, R171, 0x380, RZ, 0xc0, !PT ;  /* 0x00000380ab0e7812 */ /* 0x000fe400078ec0ff */
[----:B------:R-:W-:Y:S02]  /*ee70*/  LOP3.LUT R18, R173, 0x380, RZ, 0xc0, !PT ;  /* 0x00000380ad127812 */ /* 0x000fe400078ec0ff */
[----:B------:R-:W-:Y:S02]  /*ee80*/  SHF.R.U64 R10, R10, 0x3, RZ ;  /* 0x000000030a0a7819 */ /* 0x000fe400000012ff */
[C---:B------:R-:W-:Y:S02]  /*ee90*/  IADD3 R54, P0, R98.reuse, 0x8020, RZ ;  /* 0x0000802062367810 */ /* 0x040fe40007f1e0ff */
[C---:B------:R-:W-:Y:S02]  /*eea0*/  IADD3 R62, P4, R98.reuse, 0x8040, RZ ;  /* 0x00008040623e7810 */ /* 0x040fe40007f9e0ff */
[C---:B------:R-:W-:Y:S01]  /*eeb0*/  IADD3 R70, P3, R98.reuse, 0x8060, RZ ;  /* 0x0000806062467810 */ /* 0x040fe20007f7e0ff */
[--C-:B------:R-:W-:Y:S01]  /*eec0*/  IMAD.X R55, RZ, RZ, R99.reuse, P0 ;  /* 0x000000ffff377224 */ /* 0x100fe200000e0663 */
[C---:B------:R-:W-:Y:S01]  /*eed0*/  IADD3 R78, P6, R98.reuse, 0xc000, RZ ;  /* 0x0000c000624e7810 */ /* 0x040fe20007fde0ff */
[--C-:B------:R-:W-:Y:S01]  /*eee0*/  IMAD.X R63, RZ, RZ, R99.reuse, P4 ;  /* 0x000000ffff3f7224 */ /* 0x100fe200020e0663 */
        /* <DEDUP_REMOVED lines=10> */
[----:B------:R-:W-:Y:S02]  /*ef90*/  SHF.R.U64 R14, R14, 0x3, RZ ;  /* 0x000000030e0e7819 */ /* 0x000fe400000012ff */
[----:B------:R-:W-:-:S02]  /*efa0*/  LOP3.LUT R30, R177, 0x380, RZ, 0xc0, !PT ;  /* 0x00000380b11e7812 */ /* 0x000fc400078ec0ff */
[----:B------:R-:W-:Y:S02]  /*efb0*/  SHF.R.U64 R18, R18, 0x3, RZ ;  /* 0x0000000312127819 */ /* 0x000fe400000012ff */
[----:B------:R-:W-:Y:S02]  /*efc0*/  LOP3.LUT R38, R179, 0x380, RZ, 0xc0, !PT ;  /* 0x00000380b3267812 */ /* 0x000fe400078ec0ff */
[----:B------:R-:W-:Y:S02]  /*efd0*/  LOP3.LUT R10, R10, R167, RZ, 0x3c, !PT ;  /* 0x000000a70a0a7212 */ /* 0x000fe400078e3cff */
[----:B------:R-:W-:Y:S02]  /*efe0*/  LOP3.LUT R46, R181, 0x380, RZ, 0xc0, !PT ;  /* 0x00000380b52e7812 */ /* 0x000fe400078ec0ff */
[----:B------:R-:W-:Y:S02]  /*eff0*/  LOP3.LUT R12, R12, R169, RZ, 0x3c, !PT ;  /* 0x000000a90c0c7212 */ /* 0x000fe400078e3cff */
[----:B------:R-:W-:-:S02]  /*f000*/  SHF.R.U64 R20, R20, 0x3, RZ ;  /* 0x0000000314147819 */ /* 0x000fc400000012ff */
[----:B------:R-:W-:Y:S02]  /*f010*/  LOP3.LUT R167, R54, 0x380, RZ, 0xc0, !PT ;  /* 0x0000038036a77812 */ /* 0x000fe400078ec0ff */
[----:B------:R-:W-:Y:S02]  /*f020*/  IADD3.X R79, RZ, R99, RZ, P6, !PT ;  /* 0x00000063ff4f7210 */ /* 0x000fe400037fe4ff */
[----:B------:R-:W-:Y:S02]  /*f030*/  LOP3.LUT R14, R14, R171, RZ, 0x3c, !PT ;  /* 0x000000ab0e0e7212 */ /* 0x000fe400078e3cff */
[----:B------:R-:W-:Y:S02]  /*f040*/  SHF.R.U64 R30, R30, 0x3, RZ ;  /* 0x000000031e1e7819 */ /* 0x000fe400000012ff */
[----:B------:R-:W-:Y:S02]  /*f050*/  LOP3.LUT R169, R62, 0x380, RZ, 0xc0, !PT ;  /* 0x000003803ea97812 */ /* 0x000fe400078ec0ff */
[----:B------:R-:W-:-:S02]  /*f060*/  MOV R98, R98 ;  /* 0x0000006200627202 */ /* 0x000fc40000000f00 */
[----:B------:R-:W-:Y:S02]  /*f070*/  LOP3.LUT R18, R18, R173, RZ, 0x3c, !PT ;  /* 0x000000ad12127212 */ /* 0x000fe400078e3cff */
[----:B------:R-:W-:Y:S01]  /*f080*/  SHF.R.U64 R38, R38, 0x3, RZ ;  /* 0x0000000326267819 */ /* 0x000fe200000012ff */
[----:B------:R1:W-:Y:S01]  /*f090*/  STSM.16.M88.4 [R98], R24 ;  /* 0x0000001862007844 */ /* 0x0003e20000000200 */
[----:B------:R-:W-:Y:S02]  /*f0a0*/  LOP3.LUT R171, R70, 0x380, RZ, 0xc0, !PT ;  /* 0x0000038046ab7812 */ /* 0x000fe400078ec0ff */
[----:B------:R-:W-:Y:S02]  /*f0b0*/  LOP3.LUT R99, R23, 0x380, RZ, 0xc0, !PT ;  /* 0x0000038017637812 */ /* 0x000fe400078ec0ff */
[----:B------:R-:W-:Y:S02]  /*f0c0*/  SHF.R.U64 R46, R46, 0x3, RZ ;  /* 0x000000032e2e7819 */ /* 0x000fe400000012ff */
[----:B------:R-:W-:-:S02]  /*f0d0*/  LOP3.LUT R173, R78, 0x380, RZ, 0xc0, !PT ;  /* 0x000003804ead7812 */ /* 0x000fc400078ec0ff */
[----:B------:R-:W-:Y:S02]  /*f0e0*/  LOP3.LUT R163, R6, 0x380, RZ, 0xc0, !PT ;  /* 0x0000038006a37812 */ /* 0x000fe400078ec0ff */
[----:B------:R-:W-:Y:S02]  /*f0f0*/  LOP3.LUT R20, R20, R175, RZ, 0x3c, !PT ;  /* 0x000000af14147212 */ /* 0x000fe400078e3cff */
[----:B------:R-:W-:Y:S02]  /*f100*/  SHF.R.U64 R167, R167, 0x3, RZ ;  /* 0x00000003a7a77819 */ /* 0x000fe400000012ff */
[----:B------:R-:W-:Y:S02]  /*f110*/  LOP3.LUT R94, R4, 0x380, RZ, 0xc0, !PT ;  /* 0x00000380045e7812 */ /* 0x000fe400078ec0ff */
[----:B------:R-:W-:Y:S02]  /*f120*/  MOV R10, R10 ;  /* 0x0000000a000a7202 */ /* 0x000fe40000000f00 */
[----:B------:R-:W-:-:S02]  /*f130*/  LOP3.LUT R30, R30, R177, RZ, 0x3c, !PT ;  /* 0x000000b11e1e7212 */ /* 0x000fc400078e3cff */
[----:B------:R-:W-:Y:S01]  /*f140*/  SHF.R.U64 R169, R169, 0x3, RZ ;  /* 0x00000003a9a97819 */ /* 0x000fe200000012ff */
[----:B------:R2:W-:Y:S01]  /*f150*/  STSM.16.M88.4 [R10], R32 ;  /* 0x000000200a007844 */ /* 0x0005e20000000200 */
[----:B------:R-:W-:Y:S02]  /*f160*/  MOV R12, R12 ;  /* 0x0000000c000c7202 */ /* 0x000fe40000000f00 */
[----:B------:R-:W-:Y:S02]  /*f170*/  LOP3.LUT R38, R38, R179, RZ, 0x3c, !PT ;  /* 0x000000b326267212 */ /* 0x000fe400078e3cff */
[----:B------:R-:W-:Y:S01]  /*f180*/  SHF.R.U64 R171, R171, 0x3, RZ ;  /* 0x00000003abab7819 */ /* 0x000fe200000012ff */
[----:B------:R3:W-:Y:S01]  /*f190*/  STSM.16.M88.4 [R12], R40 ;  /* 0x000000280c007844 */ /* 0x0007e20000000200 */
[----:B------:R-:W-:Y:S02]  /*f1a0*/  SHF.R.U64 R28, R99, 0x3, RZ ;  /* 0x00000003631c7819 */ /* 0x000fe400000012ff */
[----:B------:R-:W-:-:S02]  /*f1b0*/  MOV R14, R14 ;  /* 0x0000000e000e7202 */ /* 0x000fc40000000f00 */
[----:B------:R-:W-:Y:S02]  /*f1c0*/  LOP3.LUT R46, R46, R181, RZ, 0x3c, !PT ;  /* 0x000000b52e2e7212 */ /* 0x000fe400078e3cff */
[----:B------:R-:W-:Y:S01]  /*f1d0*/  SHF.R.U64 R173, R173, 0x3, RZ ;  /* 0x00000003adad7819 */ /* 0x000fe200000012ff */
[----:B------:R4:W-:Y:S01]  /*f1e0*/  STSM.16.M88.4 [R14], R48 ;  /* 0x000000300e007844 */ /* 0x0009e20000000200 */
[----:B------:R-:W-:Y:S02]  /*f1f0*/  SHF.R.U64 R99, R163, 0x3, RZ ;  /* 0x00000003a3637819 */ /* 0x000fe400000012ff */
[----:B------:R-:W-:Y:S02]  /*f200*/  MOV R18, R18 ;  /* 0x0000001200127202 */ /* 0x000fe40000000f00 */
[----:B------:R-:W-:Y:S02]  /*f210*/  LOP3.LUT R54, R167, R54, RZ, 0x3c, !PT ;  /* 0x00000036a7367212 */ /* 0x000fe400078e3cff */
[----:B------:R-:W-:Y:S01]  /*f220*/  SHF.R.U64 R29, R94, 0x3, RZ ;  /* 0x000000035e1d7819 */ /* 0x000fe200000012ff */
[----:B------:R4:W-:Y:S01]  /*f230*/  STSM.16.M88.4 [R18], R56 ;  /* 0x0000003812007844 */ /* 0x0009e20000000200 */
[----:B------:R-:W-:-:S02]  /*f240*/  MOV R20, R20 ;  /* 0x0000001400147202 */ /* 0x000fc40000000f00 */
[----:B------:R-:W-:Y:S02]  /*f250*/  LOP3.LUT R62, R169, R62, RZ, 0x3c, !PT ;  /* 0x0000003ea93e7212 */ /* 0x000fe400078e3cff */
[----:B------:R-:W-:Y:S01]  /*f260*/  MOV R30, R30 ;  /* 0x0000001e001e7202 */ /* 0x000fe20000000f00 */
[----:B------:R4:W-:Y:S01]  /*f270*/  STSM.16.M88.4 [R20], R64 ;  /* 0x0000004014007844 */ /* 0x0009e20000000200 */
[----:B------:R-:W-:Y:S02]  /*f280*/  LOP3.LUT R70, R171, R70, RZ, 0x3c, !PT ;  /* 0x00000046ab467212 */ /* 0x000fe400078e3cff */
[----:B------:R-:W-:Y:S01]  /*f290*/  MOV R38, R38 ;  /* 0x0000002600267202 */ /* 0x000fe20000000f00 */
[----:B------:R4:W-:Y:S01]  /*f2a0*/  STSM.16.M88.4 [R30], R72 ;  /* 0x000000481e007844 */ /* 0x0009e20000000200 */
[----:B------:R-:W-:Y:S02]  /*f2b0*/  LOP3.LUT R78, R173, R78, RZ, 0x3c, !PT ;  /* 0x0000004ead4e7212 */ /* 0x000fe400078e3cff */
[----:B------:R-:W-:Y:S01]  /*f2c0*/  LOP3.LUT R8, R99, R6, RZ, 0x3c, !PT ;  /* 0x0000000663087212 */ /* 0x000fe200078e3cff */
[----:B------:R4:W-:Y:S01]  /*f2d0*/  STSM.16.M88.4 [R38], R80 ;  /* 0x0000005026007844 */ /* 0x0009e20000000200 */
[----:B------:R-:W-:-:S02]  /*f2e0*/  MOV R46, R46 ;  /* 0x0000002e002e7202 */ /* 0x000fc40000000f00 */
[----:B------:R-:W-:Y:S02]  /*f2f0*/  LOP3.LUT R94, R29, R4, RZ, 0x3c, !PT ;  /* 0x000000041d5e7212 */ /* 0x000fe400078e3cff */
[----:B------:R-:W-:Y:S01]  /*f300*/  MOV R54, R54 ;  /* 0x0000003600367202 */ /* 0x000fe20000000f00 */
[----:B------:R4:W-:Y:S01]  /*f310*/  STSM.16.M88.4 [R46], R84 ;  /* 0x000000542e007844 */ /* 0x0009e20000000200 */
[----:B-1----:R-:W-:Y:S02]  /*f320*/  F2FP.BF16.F32.PACK_AB R98, R101, R100 ;  /* 0x000000646562723e */ /* 0x002fe400000010ff */
[----:B------:R-:W-:Y:S02]  /*f330*/  F2FP.BF16.F32.PACK_AB R99, R103, R102 ;  /* 0x000000666763723e */ /* 0x000fe400000010ff */
[----:B------:R-:W-:Y:S02]  /*f340*/  LOP3.LUT R4, R28, R23, RZ, 0x3c, !PT ;  /* 0x000000171c047212 */ /* 0x000fe400078e3cff */
[----:B------:R-:W-:Y:S01]  /*f350*/  MOV R62, R62 ;  /* 0x0000003e003e7202 */ /* 0x000fe20000000f00 */
[----:B------:R4:W-:Y:S01]  /*f360*/  STSM.16.M88.4 [R54], R96 ;  /* 0x0000006036007844 */ /* 0x0009e20000000200 */
[----:B------:R-:W-:-:S02]  /*f370*/  MOV R70, R70 ;  /* 0x0000004600467202 */ /* 0x000fc40000000f00 */
[----:B------:R-:W-:Y:S01]  /*f380*/  MOV R78, R78 ;  /* 0x0000004e004e7202 */ /* 0x000fe20000000f00 */
[----:B------:R4:W-:Y:S01]  /*f390*/  STSM.16.M88.4 [R62], R104 ;  /* 0x000000683e007844 */ /* 0x0009e20000000200 */
[----:B------:R-:W-:Y:S02]  /*f3a0*/  MOV R94, R94 ;  /* 0x0000005e005e7202 */ /* 0x000fe40000000f00 */
[----:B------:R-:W-:Y:S01]  /*f3b0*/  MOV R6, R4 ;  /* 0x0000000400067202 */ /* 0x000fe20000000f00 */
[----:B------:R4:W-:Y:S01]  /*f3c0*/  STSM.16.M88.4 [R70], R112 ;  /* 0x0000007046007844 */ /* 0x0009e20000000200 */
[----:B------:R-:W-:Y:S01]  /*f3d0*/  MOV R8, R8 ;  /* 0x0000000800087202 */ /* 0x000fe20000000f00 */
[----:B------:R-:W-:Y:S01]  /*f3e0*/  IMAD.U32 R4, RZ, RZ, UR10 ;  /* 0x0000000aff047e24 */ /* 0x000fe2000f8e00ff */
[----:B------:R-:W-:Y:S01]  /*f3f0*/  PLOP3.LUT P0, PT, PT, PT, UP0, 0x80, 0x0 ;  /* 0x000000000000781c */ /* 0x000fe20003f0f008 */
[----:B------:R4:W-:Y:S01]  /*f400*/  STSM.16.M88.4 [R78], R120 ;  /* 0x000000784e007844 */ /* 0x0009e20000000200 */
[----:B------:R-:W-:Y:S01]  /*f410*/  IMAD.U32 R5, RZ, RZ, UR11 ;  /* 0x0000000bff057e24 */ /* 0x000fe2000f8e00ff */
[----:B------:R-:W-:-:S02]  /*f420*/  ULDC.64 UR10, c[0x0][0xc08] ;  /* 0x00030200000a7ab9 */ /* 0x000fc40000000a00 */
[----:B------:R4:W-:Y:S04]  /*f430*/  STSM.16.M88.4 [R94], R128 ;  /* 0x000000805e007844 */ /* 0x0009e80000000200 */
[----:B------:R4:W-:Y:S04]  /*f440*/  STSM.16.M88.4 [R6], R136 ;  /* 0x0000008806007844 */ /* 0x0009e80000000200 */
[----:B------:R4:W-:Y:S01]  /*f450*/  STSM.16.M88.4 [R8], R144 ;  /* 0x0000009008007844 */ /* 0x0009e20000000200 */
[----:B------:R-:W-:Y:S06]  /*f460*/  BAR.SYNC.DEFER_BLOCKING 0x1, 0x100 ;  /* 0x0044000000007b1d */ /* 0x000fec0000010000 */
[----:B------:R-:W4:Y:S01]  /*f470*/  @P0 LDG.E R3, desc[UR38][R4.64] ;  /* 0x0000002604030981 */ /* 0x000f22000c1e1900 */
[----:B------:R-:W-:Y:S01]  /*f480*/  UISETP.NE.U32.AND UP1, UPT, UR10, URZ, UPT ;  /* 0x0000003f0a00728c */ /* 0x000fe2000bf25070 */
[----:B0-----:R-:W-:Y:S01]  /*f490*/  ISETP.NE.AND P1, PT, R16, 0x1, PT ;  /* 0x000000011000780c */ /* 0x001fe20003f25270 */
[----:B--2---:R-:W-:-:S02]  /*f4a0*/  VIADD R10, R216, UR13 ;  /* 0x0000000dd80a7c36 */ /* 0x004fc40008000000 */
[----:B------:R-:W-:-:S06]  /*f4b0*/  UISETP.NE.AND.EX UP1, UPT, UR11, URZ, UPT, UP1 ;  /* 0x0000003f0b00728c */ /* 0x000fcc000bf25310 */
[----:B------:R-:W-:-:S04]  /*f4c0*/  PLOP3.LUT P2, PT, PT, PT, UP1, 0x80, 0x0 ;  /* 0x000000000000781c */ /* 0x000fc80003f4f018 */
[----:B------:R-:W0:Y:S01]  /*f4d0*/  @P1 LDC R9, c[0x0][0xbec] ;  /* 0x0002fb00ff091b82 */ /* 0x000e220000000800 */
[----:B------:R-:W-:-:S04]  /*f4e0*/  @UP1 ULEA UR10, UP2, UR12, UR10, 0x2 ;  /* 0x0000000a0c0a1291 */ /* 0x000fc8000f84103f */
[----:B------:R-:W-:Y:S02]  /*f4f0*/  @UP1 ULEA.HI.X UR11, UR12, UR11, UR14, 0x2, UP2 ;  /* 0x0000000b0c0b1291 */ /* 0x000fe400090f140e */
[----:B---3--:R-:W-:Y:S01]  /*f500*/  IMAD.U32 R12, RZ, RZ, UR10 ;  /* 0x0000000aff0c7e24 */ /* 0x008fe2000f8e00ff */
[----:B------:R-:W-:Y:S01]  /*f510*/  ULDC UR12, c[0x0][0xa88] ;  /* 0x0002a200000c7ab9 */ /* 0x000fe20000000800 */
[----:B------:R-:W1:Y:S02]  /*f520*/  @P1 LDC R11, c[0x0][0xbf0] ;  /* 0x0002fc00ff0b1b82 */ /* 0x000e640000000800 */
[----:B------:R-:W-:Y:S01]  /*f530*/  IMAD.U32 R13, RZ, RZ, UR11 ;  /* 0x0000000bff0d7e24 */ /* 0x000fe2000f8e00ff */
[----:B----4-:R-:W-:Y:S01]  /*f540*/  @P0 R2UR UR4, R3 ;  /* 0x00000000030402ca */ /* 0x010fe200000e0000 */
[----:B------:R-:W-:-:S06]  /*f550*/  IMAD.U32 R3, RZ, RZ, UR12 ;  /* 0x0000000cff037e24 */ /* 0x000fcc000f8e00ff */
[----:B------:R2:W5:Y:S01]  /*f560*/  @P2 LDG.E R3, desc[UR38][R12.64] ;  /* 0x000000260c032981 */ /* 0x000562000c1e1900 */
[----:B01----:R-:W-:Y:S07]  /*f570*/  @P2 BRA `(.L_x_2458) ;  /* 0x0000000000102947 */ /* 0x003fee0003800000 */
[----:B------:R-:W-:Y:S05]  /*f580*/  @!P0 BRA `(.L_x_2458) ;  /* 0x00000000000c8947 */ /* 0x000fea0003800000 */
[----:B------:R-:W3:Y:S04]  /*f590*/  LDG.E R6, desc[UR38][R4.64] ;  /* 0x0000002604067981 */ /* 0x000ee8000c1e1900 */
[----:B-----5:R-:W3:Y:S02]  /*f5a0*/  LDG.E R3, desc[UR38][R4.64+0x4] ;  /* 0x0000042604037981 */ /* 0x020ee4000c1e1900 */
[----:B---3--:R-:W-:-:S07]  /*f5b0*/  IMAD.IADD R3, R3, 0x1, -R6 ;  /* 0x0000000103037824 */ /* 0x008fce00078e0a06 */
.L_x_2458:
[----:B------:R-:W3:Y:S01]  /*f5c0*/  LDL R14, [R1] ;  /* 0x00000000010e7983 */ /* 0x000ee20000100800 */
[----:B------:R-:W-:Y:S01]  /*f5d0*/  R2UR UR21, R222 ;  /* 0x00000000de1572ca */ /* 0x000fe200000e0000 */
[----:B------:R-:W-:Y:S01]  /*f5e0*/  ULDC.64 UR16, c[0x0][0xb90] ;  /* 0x0002e40000107ab9 */ /* 0x000fe20000000a00 */
[----:B------:R-:W-:Y:S01]  /*f5f0*/  R2UR UR19, R223 ;  /* 0x00000000df1372ca */ /* 0x000fe200000e0000 */
[----:B------:R-:W-:Y:S01]  /*f600*/  @P1 IMAD.HI.U32 R4, R10, R9, RZ ;  /* 0x000000090a041227 */ /* 0x000fe200078e00ff */
[----:B------:R-:W-:Y:S01]  /*f610*/  R2UR UR18, R221 ;  /* 0x00000000dd1272ca */ /* 0x000fe200000e0000 */
[----:B------:R-:W-:Y:S01]  /*f620*/  USHF.R.S32.HI UR11, URZ, 0x1f, UR4 ;  /* 0x0000001f3f0b7899 */ /* 0x000fe20008011404 */
[----:B------:R-:W-:Y:S01]  /*f630*/  MOV R5, 0x2 ;  /* 0x0000000200057802 */ /* 0x000fe20000000f00 */
[----:B------:R-:W-:Y:S01]  /*f640*/  UMOV UR10, UR4 ;  /* 0x00000004000a7c82 */ /* 0x000fe20008000000 */
[----:B------:R-:W-:Y:S01]  /*f650*/  IMAD.MOV.U32 R8, RZ, RZ, R10 ;  /* 0x000000ffff087224 */ /* 0x000fe200078e000a */
[----:B------:R-:W-:Y:S01]  /*f660*/  @P1 SHF.R.U32.HI R8, RZ, R11, R4 ;  /* 0x0000000bff081219 */ /* 0x000fe20000011604 */
[----:B------:R-:W-:Y:S01]  /*f670*/  IMAD R4, R224, 0x40, R22 ;  /* 0x00000040e0047824 */ /* 0x000fe200078e0216 */
[----:B------:R-:W-:Y:S01]  /*f680*/  R2UR UR20, R214 ;  /* 0x00000000d61472ca */ /* 0x000fe200000e0000 */
[----:B-----5:R-:W-:Y:S01]  /*f690*/  IMAD R23, R3, R16, RZ ;  /* 0x0000001003177224 */ /* 0x020fe200078e02ff */
[----:B------:R-:W-:Y:S01]  /*f6a0*/  USHF.R.S32.HI UR15, URZ, 0x1f, UR21 ;  /* 0x0000001f3f0f7899 */ /* 0x000fe20008011415 */
[--C-:B------:R-:W-:Y:S01]  /*f6b0*/  IMAD.MOV R11, RZ, RZ, -R8.reuse ;  /* 0x000000ffff0b7224 */ /* 0x100fe200078e0a08 */
[----:B------:R-:W-:Y:S01]  /*f6c0*/  USEL UR19, UR19, URZ, !UP0 ;  /* 0x0000003f13137287 */ /* 0x000fe2000c000000 */
[----:B------:R-:W-:Y:S01]  /*f6d0*/  SHF.R.S32.HI R9, RZ, 0x1f, R8 ;  /* 0x0000001fff097819 */ /* 0x000fe20000011408 */
[----:B------:R-:W-:Y:S01]  /*f6e0*/  UIMAD UR14, UR15, UR16, URZ ;  /* 0x000000100f0e72a4 */ /* 0x000fe2000f8e023f */
[----:B------:R-:W-:Y:S01]  /*f6f0*/  IMAD R11, R16, R11, R10 ;  /* 0x0000000b100b7224 */ /* 0x000fe200078e020a */
[----:B------:R-:W-:Y:S01]  /*f700*/  UIMAD.WIDE.U32 UR12, UR21, UR16, UR10 ;  /* 0x00000010150c72a5 */ /* 0x000fe2000f8e000a */
[----:B------:R-:W-:Y:S01]  /*f710*/  IMAD.WIDE R4, R4, R5, UR8 ;  /* 0x0000000804047e25 */ /* 0x000fe2000f8e0205 */
[----:B------:R-:W-:-:S02]  /*f720*/  UIMAD UR14, UR21, UR17, UR14 ;  /* 0x00000011150e72a4 */ /* 0x000fc4000f8e020e */
[----:B------:R-:W-:Y:S01]  /*f730*/  USEL UR18, UR18, URZ, !UP0 ;  /* 0x0000003f12127287 */ /* 0x000fe2000c000000 */
[----:B------:R-:W-:Y:S01]  /*f740*/  SHF.R.S32.HI R6, RZ, 0x1f, R11 ;  /* 0x0000001fff067819 */ /* 0x000fe2000001140b */
[----:B------:R-:W-:Y:S01]  /*f750*/  ULDC.64 UR16, c[0x0][0xb98] ;  /* 0x0002e60000107ab9 */ /* 0x000fe20000000a00 */
[----:B------:R-:W-:Y:S01]  /*f760*/  UIADD3 UR13, UR13, UR14, URZ ;  /* 0x0000000e0d0d7290 */ /* 0x000fe2000fffe03f */
[C---:B------:R-:W-:Y:S01]  /*f770*/  IADD3 R33, P3, R4.reuse, 0x4000, RZ ;  /* 0x0000400004217810 */ /* 0x040fe20007f7e0ff */
[----:B------:R-:W-:Y:S01]  /*f780*/  UIMAD UR10, UR19, UR16, URZ ;  /* 0x00000010130a72a4 */ /* 0x000fe2000f8e023f */
[----:B------:R-:W-:Y:S01]  /*f790*/  IADD3 R37, P2, R4, 0x5000, RZ ;  /* 0x0000500004257810 */ /* 0x000fe20007f5e0ff */
[----:B------:R-:W-:Y:S01]  /*f7a0*/  UIMAD.WIDE.U32 UR12, UR18, UR16, UR12 ;  /* 0x00000010120c72a5 */ /* 0x000fe2000f8e000c */
[----:B------:R-:W-:Y:S01]  /*f7b0*/  LOP3.LUT R32, R33, 0x380, RZ, 0xc0, !PT ;  /* 0x0000038021207812 */ /* 0x000fe200078ec0ff */
[----:B------:R-:W-:Y:S01]  /*f7c0*/  UIMAD UR10, UR18, UR17, UR10 ;  /* 0x00000011120a72a4 */ /* 0x000fe2000f8e020a */
[----:B------:R-:W-:Y:S01]  /*f7d0*/  LOP3.LUT R36, R37, 0x380, RZ, 0xc0, !PT ;  /* 0x0000038025247812 */ /* 0x000fe200078ec0ff */
[----:B------:R-:W-:Y:S01]  /*f7e0*/  ULDC.64 UR8, c[0x0][0xb88] ;  /* 0x0002e20000087ab9 */ /* 0x000fe20000000a00 */
[----:B------:R-:W-:Y:S01]  /*f7f0*/  SHF.R.U64 R32, R32, 0x3, RZ ;  /* 0x0000000320207819 */ /* 0x000fe200000012ff */
[----:B------:R-:W-:Y:S01]  /*f800*/  IMAD R6, R6, UR8, RZ ;  /* 0x0000000806067c24 */ /* 0x000fe2000f8e02ff */
[----:B------:R-:W-:Y:S01]  /*f810*/  IADD3 R8, P0, R8, UR12, RZ ;  /* 0x0000000c08087c10 */ /* 0x000fe2000ff1e0ff */
[----:B------:R-:W-:Y:S01]  /*f820*/  IMAD.U32 R10, RZ, RZ, UR10 ;  /* 0x0000000aff0a7e24 */ /* 0x000fe2000f8e00ff */
[----:B------:R-:W-:Y:S01]  /*f830*/  LOP3.LUT R32, R32, R33, RZ, 0x3c, !PT ;  /* 0x0000002120207212 */ /* 0x000fe200078e3cff */
[----:B------:R-:W-:Y:S01]  /*f840*/  IMAD R15, R11, UR9, R6 ;  /* 0x000000090b0f7c24 */ /* 0x000fe2000f8e0206 */
[----:B------:R-:W-:Y:S01]  /*f850*/  SHF.R.U64 R36, R36, 0x3, RZ ;  /* 0x0000000324247819 */ /* 0x000fe200000012ff */
[----:B------:R-:W-:Y:S01]  /*f860*/  IMAD.X R33, RZ, RZ, R5, P3 ;  /* 0x000000ffff217224 */ /* 0x000fe200018e0605 */
[----:B------:R-:W-:Y:S01]  /*f870*/  IADD3.X R9, R9, UR13, R10, P0, !PT ;  /* 0x0000000d09097c10 */ /* 0x000fe200087fe40a */
[----:B------:R-:W-:Y:S01]  /*f880*/  ULDC.64 UR12, c[0x0][0xaa0] ;  /* 0x0002a800000c7ab9 */ /* 0x000fe20000000a00 */
[----:B------:R-:W-:-:S02]  /*f890*/  IADD3 R53, P3, R4, 0xa000, RZ ;  /* 0x0000a00004357810 */ /* 0x000fc40007f7e0ff */
[----:B------:R-:W-:Y:S01]  /*f8a0*/  LOP3.LUT R36, R36, R37, RZ, 0x3c, !PT ;  /* 0x0000002524247212 */ /* 0x000fe200078e3cff */
[----:B------:R-:W-:Y:S01]  /*f8b0*/  IMAD.WIDE.U32 R8, R11, UR8, R8 ;  /* 0x000000080b087c25 */ /* 0x000fe2000f8e0008 */
[----:B------:R-:W-:Y:S01]  /*f8c0*/  ULDC.64 UR8, c[0x0][0xb50] ;  /* 0x0002d40000087ab9 */ /* 0x000fe20000000a00 */
[----:B------:R-:W-:Y:S02]  /*f8d0*/  LOP3.LUT R52, R53, 0x380, RZ, 0xc0, !PT ;  /* 0x0000038035347812 */ /* 0x000fe400078ec0ff */
[----:B------:R-:W-:Y:S01]  /*f8e0*/  IMAD.IADD R9, R9, 0x1, R15 ;  /* 0x0000000109097824 */ /* 0x000fe200078e020f */
[----:B------:R-:W-:Y:S01]  /*f8f0*/  LEA R10, P0, R8, UR8, 0x2 ;  /* 0x00000008080a7c11 */ /* 0x000fe2000f8010ff */
[----:B------:R-:W-:Y:S01]  /*f900*/  IMAD.X R37, RZ, RZ, R5, P2 ;  /* 0x000000ffff257224 */ /* 0x000fe200010e0605 */
[----:B------:R-:W-:Y:S02]  /*f910*/  IADD3 R57, P2, R4, 0xb000, RZ ;  /* 0x0000b00004397810 */ /* 0x000fe40007f5e0ff */
[----:B------:R-:W-:Y:S01]  /*f920*/  LEA.HI.X R11, R8, UR9, R9, 0x2, P0 ;  /* 0x00000009080b7c11 */ /* 0x000fe200080f1409 */
[----:B------:R-:W-:Y:S01]  /*f930*/  SHFL.IDX PT, R18, R10, RZ, 0x1c1f ;  /* 0x001c1fff0a127589 */ /* 0x000fe200000e0000 */
[----:B------:R-:W-:-:S02]  /*f940*/  IADD3 R29, P0, R4, 0x3000, RZ ;  /* 0x00003000041d7810 */ /* 0x000fc40007f1e0ff */
[----:B------:R-:W-:Y:S01]  /*f950*/  SHF.R.U64 R52, R52, 0x3, RZ ;  /* 0x0000000334347819 */ /* 0x000fe200000012ff */
[----:B------:R-:W0:Y:S01]  /*f960*/  SHFL.IDX PT, R19, R11, RZ, 0x1c1f ;  /* 0x001c1fff0b137589 */ /* 0x000e2200000e0000 */
[----:B------:R-:W-:Y:S02]  /*f970*/  LOP3.LUT R28, R29, 0x380, RZ, 0xc0, !PT ;  /* 0x000003801d1c7812 */ /* 0x000fe400078ec0ff */
[----:B------:R-:W-:Y:S01]  /*f980*/  LOP3.LUT R56, R57, 0x380, RZ, 0xc0, !PT ;  /* 0x0000038039387812 */ /* 0x000fe200078ec0ff */
[----:B------:R-:W-:Y:S01]  /*f990*/  SHFL.IDX PT, R20, R10, 0x1, 0x1c1f ;  /* 0x003c1f000a147f89 */ /* 0x000fe200000e0000 */
[----:B------:R-:W-:Y:S02]  /*f9a0*/  SHF.R.U64 R28, R28, 0x3, RZ ;  /* 0x000000031c1c7819 */ /* 0x000fe400000012ff */
[----:B------:R-:W-:Y:S01]  /*f9b0*/  LOP3.LUT R52, R52, R53, RZ, 0x3c, !PT ;  /* 0x0000003534347212 */ /* 0x000fe200078e3cff */
[----:B------:R-:W1:Y:S01]  /*f9c0*/  SHFL.IDX PT, R21, R11, 0x1, 0x1c1f ;  /* 0x003c1f000b157f89 */ /* 0x000e6200000e0000 */
[----:B------:R-:W-:Y:S01]  /*f9d0*/  LOP3.LUT R28, R28, R29, RZ, 0x3c, !PT ;  /* 0x0000001d1c1c7212 */ /* 0x000fe200078e3cff */
[----:B------:R-:W-:Y:S01]  /*f9e0*/  IMAD.X R29, RZ, RZ, R5, P0 ;  /* 0x000000ffff1d7224 */ /* 0x000fe200000e0605 */
[----:B------:R-:W-:-:S02]  /*f9f0*/  IADD3 R49, P0, R4, 0x9000, RZ ;  /* 0x0000900004317810 */ /* 0x000fc40007f1e0ff */
[C---:B--2---:R-:W-:Y:S02]  /*fa00*/  IADD3 R13, P5, R4.reuse, 0x1000, RZ ;  /* 0x00001000040d7810 */ /* 0x044fe40007fbe0ff */
[----:B------:R-:W-:Y:S02]  /*fa10*/  LOP3.LUT R48, R49, 0x380, RZ, 0xc0, !PT ;  /* 0x0000038031307812 */ /* 0x000fe400078ec0ff */
[----:B------:R-:W-:Y:S02]  /*fa20*/  IADD3 R25, P4, R4, 0x2000, RZ ;  /* 0x0000200004197810 */ /* 0x000fe40007f9e0ff */
[----:B------:R-:W-:Y:S02]  /*fa30*/  SHF.R.U64 R48, R48, 0x3, RZ ;  /* 0x0000000330307819 */ /* 0x000fe400000012ff */
[----:B------:R-:W-:Y:S02]  /*fa40*/  SHF.R.U64 R56, R56, 0x3, RZ ;  /* 0x0000000338387819 */ /* 0x000fe400000012ff */
[----:B------:R-:W-:Y:S01]  /*fa50*/  LOP3.LUT R48, R48, R49, RZ, 0x3c, !PT ;  /* 0x0000003130307212 */ /* 0x000fe200078e3cff */
[----:B------:R-:W-:Y:S01]  /*fa60*/  IMAD.X R49, RZ, RZ, R5, P0 ;  /* 0x000000ffff317224 */ /* 0x000fe200000e0605 */
[----:B------:R-:W-:-:S02]  /*fa70*/  IADD3.X R53, RZ, R5, RZ, P3, !PT ;  /* 0x00000005ff357210 */ /* 0x000fc40001ffe4ff */
[----:B------:R-:W-:Y:S02]  /*fa80*/  IADD3 R8, P3, R4, 0xf000, RZ ;  /* 0x0000f00004087810 */ /* 0x000fe40007f7e0ff */
[----:B------:R-:W-:Y:S02]  /*fa90*/  LOP3.LUT P0, RZ, R226, 0x3, RZ, 0xc0, !PT ;  /* 0x00000003e2ff7812 */ /* 0x000fe4000780c0ff */
[----:B------:R-:W-:Y:S02]  /*faa0*/  LOP3.LUT R12, R13, 0x380, RZ, 0xc0, !PT ;  /* 0x000003800d0c7812 */ /* 0x000fe400078ec0ff */
[----:B------:R-:W-:Y:S01]  /*fab0*/  IADD3 R41, P6, R4, 0x6000, RZ ;  /* 0x0000600004297810 */ /* 0x000fe20007fde0ff */
[----:B------:R-:W-:Y:S01]  /*fac0*/  UIMAD UR10, UR11, UR12, URZ ;  /* 0x0000000c0b0a72a4 */ /* 0x000fe2000f8e023f */
[----:B------:R-:W-:Y:S01]  /*fad0*/  LOP3.LUT R24, R25, 0x380, RZ, 0xc0, !PT ;  /* 0x0000038019187812 */ /* 0x000fe200078ec0ff */
[----:B------:R-:W-:Y:S01]  /*fae0*/  UIMAD.WIDE.U32 UR8, UR4, UR12, URZ ;  /* 0x0000000c040872a5 */ /* 0x000fe2000f8e003f */
[----:B------:R-:W-:Y:S01]  /*faf0*/  LOP3.LUT R56, R56, R57, RZ, 0x3c, !PT ;  /* 0x0000003938387212 */ /* 0x000fe200078e3cff */
[--C-:B------:R-:W-:Y:S01]  /*fb00*/  IMAD.X R57, RZ, RZ, R5.reuse, P2 ;  /* 0x000000ffff397224 */ /* 0x100fe200010e0605 */
[----:B------:R-:W-:Y:S01]  /*fb10*/  LOP3.LUT R3, R8, 0x380, RZ, 0xc0, !PT ;  /* 0x0000038008037812 */ /* 0x000fe200078ec0ff */
[----:B------:R-:W-:Y:S01]  /*fb20*/  IMAD.X R61, RZ, RZ, R5, P3 ;  /* 0x000000ffff3d7224 */ /* 0x000fe200018e0605 */
[----:B------:R-:W-:-:S02]  /*fb30*/  SHF.R.U64 R12, R12, 0x3, RZ ;  /* 0x000000030c0c7819 */ /* 0x000fc400000012ff */
[----:B------:R-:W-:Y:S02]  /*fb40*/  SHF.R.U64 R24, R24, 0x3, RZ ;  /* 0x0000000318187819 */ /* 0x000fe400000012ff */
[----:B------:R-:W-:Y:S02]  /*fb50*/  SHF.R.U64 R3, R3, 0x3, RZ ;  /* 0x0000000303037819 */ /* 0x000fe400000012ff */
[----:B------:R-:W-:Y:S01]  /*fb60*/  LOP3.LUT R12, R12, R13, RZ, 0x3c, !PT ;  /* 0x0000000d0c0c7212 */ /* 0x000fe200078e3cff */
[--C-:B------:R-:W-:Y:S01]  /*fb70*/  IMAD.X R13, RZ, RZ, R5.reuse, P5 ;  /* 0x000000ffff0d7224 */ /* 0x100fe200028e0605 */
[----:B------:R-:W-:Y:S01]  /*fb80*/  LOP3.LUT R24, R24, R25, RZ, 0x3c, !PT ;  /* 0x0000001918187212 */ /* 0x000fe200078e3cff */
[----:B------:R-:W-:Y:S01]  /*fb90*/  IMAD.X R25, RZ, RZ, R5, P4 ;  /* 0x000000ffff197224 */ /* 0x000fe200020e0605 */
[C---:B------:R-:W-:Y:S02]  /*fba0*/  IADD3 R45, P5, R4.reuse, 0x7000, RZ ;  /* 0x00007000042d7810 */ /* 0x040fe40007fbe0ff */
[----:B------:R-:W-:-:S02]  /*fbb0*/  IADD3 R69, P4, R4, 0x8000, RZ ;  /* 0x0000800004457810 */ /* 0x000fc40007f9e0ff */
[----:B------:R-:W-:Y:S02]  /*fbc0*/  LOP3.LUT R60, R3, R8, RZ, 0x3c, !PT ;  /* 0x00000008033c7212 */ /* 0x000fe400078e3cff */
[----:B------:R-:W2:Y:S01]  /*fbd0*/  @P1 LDC R3, c[0x0][0xbec] ;  /* 0x0002fb00ff031b82 */ /* 0x000ea20000000800 */
[----:B------:R-:W-:Y:S02]  /*fbe0*/  LOP3.LUT R40, R41, 0x380, RZ, 0xc0, !PT ;  /* 0x0000038029287812 */ /* 0x000fe400078ec0ff */
[----:B------:R-:W-:Y:S02]  /*fbf0*/  LOP3.LUT R44, R45, 0x380, RZ, 0xc0, !PT ;  /* 0x000003802d2c7812 */ /* 0x000fe400078ec0ff */
[----:B------:R-:W-:Y:S02]  /*fc00*/  LOP3.LUT R68, R69, 0x380, RZ, 0xc0, !PT ;  /* 0x0000038045447812 */ /* 0x000fe400078ec0ff */
[----:B------:R-:W-:Y:S02]  /*fc10*/  LOP3.LUT R9, R4, 0x380, RZ, 0xc0, !PT ;  /* 0x0000038004097812 */ /* 0x000fe400078ec0ff */
[----:B------:R-:W-:-:S02]  /*fc20*/  SHF.R.U64 R40, R40, 0x3, RZ ;  /* 0x0000000328287819 */ /* 0x000fc400000012ff */
[----:B------:R-:W-:Y:S02]  /*fc30*/  SHF.R.U64 R44, R44, 0x3, RZ ;  /* 0x000000032c2c7819 */ /* 0x000fe400000012ff */
[----:B------:R-:W-:Y:S01]  /*fc40*/  SHF.R.U64 R68, R68, 0x3, RZ ;  /* 0x0000000344447819 */ /* 0x000fe200000012ff */
[----:B------:R-:W-:Y:S01]  /*fc50*/  UIMAD UR10, UR4, UR13, UR10 ;  /* 0x0000000d040a72a4 */ /* 0x000fe2000f8e020a */
[----:B------:R-:W-:Y:S02]  /*fc60*/  SHF.R.U64 R9, R9, 0x3, RZ ;  /* 0x0000000309097819 */ /* 0x000fe400000012ff */
[----:B------:R-:W-:Y:S01]  /*fc70*/  LOP3.LUT R40, R40, R41, RZ, 0x3c, !PT ;  /* 0x0000002928287212 */ /* 0x000fe200078e3cff */
[--C-:B------:R-:W-:Y:S01]  /*fc80*/  IMAD.X R41, RZ, RZ, R5.reuse, P6 ;  /* 0x000000ffff297224 */ /* 0x100fe200030e0605 */
[----:B------:R-:W-:Y:S01]  /*fc90*/  LOP3.LUT R44, R44, R45, RZ, 0x3c, !PT ;  /* 0x0000002d2c2c7212 */ /* 0x000fe200078e3cff */
[--C-:B------:R-:W-:Y:S01]  /*fca0*/  IMAD.X R45, RZ, RZ, R5.reuse, P5 ;  /* 0x000000ffff2d7224 */ /* 0x100fe200028e0605 */
[----:B------:R-:W-:Y:S01]  /*fcb0*/  LOP3.LUT R68, R68, R69, RZ, 0x3c, !PT ;  /* 0x0000004544447212 */ /* 0x000fe200078e3cff */
[----:B------:R-:W-:Y:S01]  /*fcc0*/  IMAD.X R69, RZ, RZ, R5, P4 ;  /* 0x000000ffff457224 */ /* 0x000fe200020e0605 */
[C---:B------:R-:W-:Y:S01]  /*fcd0*/  IADD3 R77, P6, R4.reuse, 0xc000, RZ ;  /* 0x0000c000044d7810 */ /* 0x040fe20007fde0ff */
[----:B------:R-:W-:Y:S01]  /*fce0*/  ULDC.64 UR12, c[0x0][0xae8] ;  /* 0x0002ba00000c7ab9 */ /* 0x000fe20000000a00 */
[----:B------:R-:W-:-:S02]  /*fcf0*/  IADD3 R73, P5, R4, 0xd000, RZ ;  /* 0x0000d00004497810 */ /* 0x000fc40007fbe0ff */
[----:B------:R-:W-:Y:S01]  /*fd00*/  IADD3 R65, P4, R4, 0xe000, RZ ;  /* 0x0000e00004417810 */ /* 0x000fe20007f9e0ff */
[----:B------:R-:W-:Y:S01]  /*fd10*/  UIADD3 UR9, UR9, UR10, URZ ;  /* 0x0000000a09097290 */ /* 0x000fe2000fffe03f */
[----:B------:R-:W-:Y:S01]  /*fd20*/  LOP3.LUT R4, R9, R4, RZ, 0x3c, !PT ;  /* 0x0000000409047212 */ /* 0x000fe200078e3cff */
[----:B------:R-:W-:Y:S01]  /*fd30*/  UIMAD UR4, UR15, UR12, URZ ;  /* 0x0000000c0f0472a4 */ /* 0x000fe2000f8e023f */
[----:B------:R-:W-:Y:S01]  /*fd40*/  LOP3.LUT R76, R77, 0x380, RZ, 0xc0, !PT ;  /* 0x000003804d4c7812 */ /* 0x000fe200078ec0ff */
[----:B------:R-:W-:Y:S01]  /*fd50*/  UIMAD.WIDE.U32 UR8, UR21, UR12, UR8 ;  /* 0x0000000c150872a5 */ /* 0x000fe2000f8e0008 */
[----:B------:R-:W-:Y:S01]  /*fd60*/  LOP3.LUT R72, R73, 0x380, RZ, 0xc0, !PT ;  /* 0x0000038049487812 */ /* 0x000fe200078ec0ff */
[----:B------:R-:W-:Y:S01]  /*fd70*/  UIMAD UR4, UR21, UR13, UR4 ;  /* 0x0000000d150472a4 */ /* 0x000fe2000f8e0204 */
[----:B------:R-:W-:Y:S01]  /*fd80*/  LOP3.LUT R64, R65, 0x380, RZ, 0xc0, !PT ;  /* 0x0000038041407812 */ /* 0x000fe200078ec0ff */
[----:B------:R-:W-:Y:S01]  /*fd90*/  ULDC.64 UR10, c[0x0][0xaf0] ;  /* 0x0002bc00000a7ab9 */ /* 0x000fe20000000a00 */
[----:B------:R-:W-:Y:S01]  /*fda0*/  SHF.R.U64 R76, R76, 0x3, RZ ;  /* 0x000000034c4c7819 */ /* 0x000fe200000012ff */
[----:B------:R-:W-:Y:S01]  /*fdb0*/  UIADD3 UR9, UR9, UR4, URZ ;  /* 0x0000000409097290 */ /* 0x000fe2000fffe03f */
[----:B------:R-:W-:-:S02]  /*fdc0*/  SHF.R.U64 R72, R72, 0x3, RZ ;  /* 0x0000000348487819 */ /* 0x000fc400000012ff */
[----:B------:R-:W-:Y:S01]  /*fdd0*/  SHF.R.U64 R64, R64, 0x3, RZ ;  /* 0x0000000340407819 */ /* 0x000fe200000012ff */
[----:B------:R-:W-:Y:S01]  /*fde0*/  UIMAD UR4, UR19, UR10, URZ ;  /* 0x0000000a130472a4 */ /* 0x000fe2000f8e023f */
[----:B------:R-:W-:Y:S01]  /*fdf0*/  LOP3.LUT R76, R76, R77, RZ, 0x3c, !PT ;  /* 0x0000004d4c4c7212 */ /* 0x000fe200078e3cff */
[--C-:B------:R-:W-:Y:S01]  /*fe00*/  IMAD.X R77, RZ, RZ, R5.reuse, P6 ;  /* 0x000000ffff4d7224 */ /* 0x100fe200030e0605 */
[----:B------:R-:W-:Y:S01]  /*fe10*/  LOP3.LUT R72, R72, R73, RZ, 0x3c, !PT ;  /* 0x0000004948487212 */ /* 0x000fe200078e3cff */
[--C-:B------:R-:W-:Y:S01]  /*fe20*/  IMAD.X R73, RZ, RZ, R5.reuse, P5 ;  /* 0x000000ffff497224 */ /* 0x100fe200028e0605 */
[----:B------:R-:W-:Y:S01]  /*fe30*/  LOP3.LUT R64, R64, R65, RZ, 0x3c, !PT ;  /* 0x0000004140407212 */ /* 0x000fe200078e3cff */
[----:B------:R-:W-:Y:S01]  /*fe40*/  IMAD.X R65, RZ, RZ, R5, P4 ;  /* 0x000000ffff417224 */ /* 0x000fe200020e0605 */
[----:B------:R-:W-:Y:S02]  /*fe50*/  UIMAD UR4, UR18, UR11, UR4 ;  /* 0x0000000b120472a4 */ /* 0x000fe4000f8e0204 */
[----:B------:R-:W-:-:S03]  /*fe60*/  UIMAD.WIDE.U32 UR8, UR18, UR10, UR8 ;  /* 0x0000000a120872a5 */ /* 0x000fc6000f8e0008 */
[----:B------:R-:W-:Y:S01]  /*fe70*/  ULDC.64 UR10, c[0x0][0xae0] ;  /* 0x0002b800000a7ab9 */ /* 0x000fe20000000a00 */
[----:B------:R-:W-:Y:S01]  /*fe80*/  UIADD3 UR4, UR9, UR4, URZ ;  /* 0x0000000409047290 */ /* 0x000fe2000fffe03f */
[----:B------:R-:W-:Y:S01]  /*fe90*/  VIADD R80, R224, UR20 ;  /* 0x00000014e0507c36 */ /* 0x000fe20008000000 */
[----:B------:R-:W-:-:S04]  /*fea0*/  UIADD3 UR7, UR7, 0x38820, URZ ;  /* 0x0003882007077890 */ /* 0x000fc8000fffe03f */
[----:B------:R-:W-:Y:S01]  /*feb0*/  UPRMT UR7, URZ, 0x654, UR7 ;  /* 0x000006543f077896 */ /* 0x000fe20008000007 */
[----:B------:R-:W-:Y:S01]  /*fec0*/  BSSY B1, `(.L_x_2459) ;  /* 0x0000054000017945 */ /* 0x000fe20003800000 */
[----:B------:R-:W-:Y:S02]  /*fed0*/  SHF.R.S32.HI R81, RZ, 0x1f, R219 ;  /* 0x0000001fff517819 */ /* 0x000fe400000114db */
[----:B------:R-:W-:Y:S02]  /*fee0*/  SHF.R.S32.HI R82, RZ, 0x1f, R217 ;  /* 0x0000001fff527819 */ /* 0x000fe400000114d9 */
[----:B------:R-:W-:Y:S02]  /*fef0*/  SHF.R.S32.HI R83, RZ, 0x1f, R218 ;  /* 0x0000001fff537819 */ /* 0x000fe400000114da */
[----:B------:R-:W-:Y:S01]  /*ff00*/  SHF.R.S32.HI R84, RZ, 0x1f, R22 ;  /* 0x0000001fff547819 */ /* 0x000fe20000011416 */
[----:B---3--:R-:W-:-:S04]  /*ff10*/  VIADD R14, R14, UR20 ;  /* 0x000000140e0e7c36 */ /* 0x008fc80008000000 */
[C---:B------:R-:W-:Y:S01]  /*ff20*/  VIADD R6, R14.reuse, 0x8 ;  /* 0x000000080e067836 */ /* 0x040fe20000000000 */
[----:B------:R-:W-:-:S04]  /*ff30*/  ISETP.GE.OR P2, PT, R14, R23, P0 ;  /* 0x000000170e00720c */ /* 0x000fc80000746670 */
[----:B------:R-:W-:-:S09]  /*ff40*/  ISETP.GE.OR P0, PT, R6, R23, P0 ;  /* 0x000000170600720c */ /* 0x000fd20000706670 */
[----:B0-----:R0:W-:Y:S04]  /*ff50*/  @!P2 ST.E desc[UR38][R18.64], R0 ;  /* 0x000000001200a985 */ /* 0x0011e8000c101926 */
[----:B-1----:R1:W-:Y:S04]  /*ff60*/  @!P0 ST.E desc[UR38][R20.64], R2 ;  /* 0x0000000214008985 */ /* 0x0023e8000c101926 */
[----:B------:R3:W5:Y:S01]  /*ff70*/  LD.E.128 R8, desc[UR38][R4.64] ;  /* 0x0000002604087980 */ /* 0x000762000c101d00 */
[----:B0-----:R-:W0:Y:S01]  /*ff80*/  @P1 LDC R19, c[0x0][0xbf0] ;  /* 0x0002fc00ff131b82 */ /* 0x001e220000000800 */
[----:B------:R-:W-:-:S02]  /*ff90*/  IMAD R0, R220, 0x20, R224 ;  /* 0x00000020dc007824 */ /* 0x000fc400078e02e0 */
[----:B------:R-:W5:Y:S02]  /*ffa0*/  LD.E.128 R12, desc[UR38][R12.64] ;  /* 0x000000260c0c7980 */ /* 0x000f64000c101d00 */
[----:B---3--:R-:W-:Y:S02]  /*ffb0*/  VIADD R4, R0, UR20 ;  /* 0x0000001400047c36 */ /* 0x008fe40008000000 */
[----:B------:R-:W5:Y:S02]  /*ffc0*/  LD.E.128 R24, desc[UR38][R24.64] ;  /* 0x0000002618187980 */ /* 0x000f64000c101d00 */
[----:B--2---:R-:W-:Y:S02]  /*ffd0*/  @P1 IMAD.HI.U32 R0, R4, R3, RZ ;  /* 0x0000000304001227 */ /* 0x004fe400078e00ff */
[----:B------:R-:W5:Y:S02]  /*ffe0*/  LD.E.128 R28, desc[UR38][R28.64] ;  /* 0x000000261c1c7980 */ /* 0x000f64000c101d00 */
[----:B------:R-:W-:-:S02]  /*fff0*/  IMAD.MOV.U32 R5, RZ, RZ, R4 ;  /* 0x000000ffff057224 */ /* 0x000fc400078e0004 */
[----:B------:R-:W5:Y:S01]  /*10000*/  LD.E.128 R32, desc[UR38][R32.64] ;  /* 0x0000002620207980 */ /* 0x000f62000c101d00 */
[----:B------:R-:W-:Y:S02]  /*10010*/  IMAD.U32 R3, RZ, RZ, UR9 ;  /* 0x00000009ff037e24 */ /* 0x000fe4000f8e00ff */
[----:B-1----:R-:W-:Y:S01]  /*10020*/  IMAD.U32 R2, RZ, RZ, UR8 ;  /* 0x00000008ff027e24 */ /* 0x002fe2000f8e00ff */
[----:B------:R-:W5:Y:S04]  /*10030*/  LD.E.128 R36, desc[UR38][R36.64] ;  /* 0x0000002624247980 */ /* 0x000f68000c101d00 */
[----:B------:R-:W5:Y:S01]  /*10040*/  LD.E.128 R40, desc[UR38][R40.64] ;  /* 0x0000002628287980 */ /* 0x000f62000c101d00 */
[----:B0-----:R-:W-:Y:S01]  /*10050*/  @P1 SHF.R.U32.HI R5, RZ, R19, R0 ;  /* 0x00000013ff051219 */ /* 0x001fe20000011600 */
[----:B------:R-:W-:Y:S01]  /*10060*/  IMAD.U32 R3, RZ, RZ, UR4 ;  /* 0x00000004ff037e24 */ /* 0x000fe2000f8e00ff */
[----:B------:R-:W-:Y:S01]  /*10070*/  ULDC.64 UR8, c[0x0][0xad8] ;  /* 0x0002b60000087ab9 */ /* 0x000fe20000000a00 */
[----:B------:R-:W5:Y:S01]  /*10080*/  LD.E.128 R44, desc[UR38][R44.64] ;  /* 0x000000262c2c7980 */ /* 0x000f62000c101d00 */
[--C-:B------:R-:W-:Y:S01]  /*10090*/  SHF.R.S32.HI R0, RZ, 0x1f, R5.reuse ;  /* 0x0000001fff007819 */ /* 0x100fe20000011405 */
[----:B------:R-:W-:-:S02]  /*100a0*/  IMAD.MOV R19, RZ, RZ, -R5 ;  /* 0x000000ffff137224 */ /* 0x000fc400078e0a05 */
[----:B------:R-:W5:Y:S02]  /*100b0*/  LD.E.128 R68, desc[UR38][R68.64] ;  /* 0x0000002644447980 */ /* 0x000f64000c101d00 */
[----:B------:R-:W-:Y:S02]  /*100c0*/  IMAD R0, R0, UR10, RZ ;  /* 0x0000000a00007c24 */ /* 0x000fe4000f8e02ff */
[----:B------:R-:W-:Y:S01]  /*100d0*/  IMAD R19, R16, R19, R4 ;  /* 0x0000001310137224 */ /* 0x000fe200078e0204 */
[----:B------:R-:W5:Y:S01]  /*100e0*/  LD.E.128 R48, desc[UR38][R48.64] ;  /* 0x0000002630307980 */ /* 0x000f62000c101d00 */
[C---:B------:R-:W-:Y:S02]  /*100f0*/  IMAD R21, R5.reuse, UR11, R0 ;  /* 0x0000000b05157c24 */ /* 0x040fe4000f8e0200 */
[----:B------:R-:W-:Y:S01]  /*10100*/  IMAD.WIDE.U32 R2, R5, UR10, R2 ;  /* 0x0000000a05027c25 */ /* 0x000fe2000f8e0002 */
[----:B------:R-:W5:Y:S01]  /*10110*/  LD.E.128 R52, desc[UR38][R52.64] ;  /* 0x0000002634347980 */ /* 0x000f62000c101d00 */
[----:B------:R-:W-:-:S03]  /*10120*/  SHF.R.S32.HI R0, RZ, 0x1f, R19 ;  /* 0x0000001fff007819 */ /* 0x000fc60000011413 */
[----:B------:R-:W5:Y:S04]  /*10130*/  LD.E.128 R56, desc[UR38][R56.64] ;  /* 0x0000002638387980 */ /* 0x000f68000c101d00 */
[----:B------:R-:W5:Y:S04]  /*10140*/  LD.E.128 R76, desc[UR38][R76.64] ;  /* 0x000000264c4c7980 */ /* 0x000f68000c101d00 */
[----:B------:R-:W5:Y:S04]  /*10150*/  LD.E.128 R72, desc[UR38][R72.64] ;  /* 0x0000002648487980 */ /* 0x000f68000c101d00 */
[----:B------:R-:W5:Y:S04]  /*10160*/  LD.E.128 R64, desc[UR38][R64.64] ;  /* 0x0000002640407980 */ /* 0x000f68000c101d00 */
[----:B------:R-:W5:Y:S01]  /*10170*/  LD.E.128 R60, desc[UR38][R60.64] ;  /* 0x000000263c3c7980 */ /* 0x000f62000c101d00 */
[----:B------:R-:W-:Y:S01]  /*10180*/  IADD3 R3, R3, R21, RZ ;  /* 0x0000001503037210 */ /* 0x000fe20007ffe0ff */
[----:B------:R-:W-:Y:S01]  /*10190*/  IMAD R4, R0, UR8, RZ ;  /* 0x0000000800047c24 */ /* 0x000fe2000f8e02ff */
[C---:B------:R-:W-:Y:S01]  /*101a0*/  ISETP.GE.AND P2, PT, R80.reuse, R23, PT ;  /* 0x000000175000720c */ /* 0x040fe20003f46270 */
[----:B------:R-:W-:Y:S01]  /*101b0*/  @!PT LDS RZ, [RZ] ;  /* 0x00000000fffff984 */ /* 0x000fe20000000800 */
[----:B------:R-:W-:Y:S01]  /*101c0*/  @!PT LDS RZ, [RZ] ;  /* 0x00000000fffff984 */ /* 0x000fe20000000800 */
[----:B------:R-:W-:Y:S01]  /*101d0*/  @!PT LDS RZ, [RZ] ;  /* 0x00000000fffff984 */ /* 0x000fe20000000800 */
[----:B------:R-:W-:Y:S01]  /*101e0*/  @!PT LDS RZ, [RZ] ;  /* 0x00000000fffff984 */ /* 0x000fe20000000800 */
[----:B------:R0:W-:Y:S06]  /*101f0*/  MEMBAR.ALL.CTA ;  /* 0x0000000000007992 */ /* 0x0001ec0000008000 */
[----:B0-----:R-:W0:Y:S01]  /*10200*/  FENCE.VIEW.ASYNC.S ;  /* 0x00000000000073c6 */ /* 0x001e220000000000 */
[----:B------:R-:W-:-:S02]  /*10210*/  VIADD R0, R80, 0x20 ;  /* 0x0000002050007836 */ /* 0x000fc40000000000 */
[C---:B------:R-:W-:Y:S02]  /*10220*/  IMAD R5, R19.reuse, UR9, R4 ;  /* 0x0000000913057c24 */ /* 0x040fe4000f8e0204 */
[----:B------:R-:W-:Y:S01]  /*10230*/  IMAD.WIDE.U32 R2, R19, UR8, R2 ;  /* 0x0000000813027c25 */ /* 0x000fe2000f8e0002 */
[----:B------:R-:W-:Y:S01]  /*10240*/  ULDC.64 UR8, c[0x0][0xa80] ;  /* 0x0002a00000087ab9 */ /* 0x000fe20000000a00 */
[----:B------:R-:W-:Y:S02]  /*10250*/  ISETP.GE.AND P1, PT, R0, R23, PT ;  /* 0x000000170000720c */ /* 0x000fe40003f26270 */
[----:B------:R-:W-:Y:S01]  /*10260*/  IMAD.IADD R3, R3, 0x1, R5 ;  /* 0x0000000103037824 */ /* 0x000fe200078e0205 */
[----:B------:R-:W-:Y:S01]  /*10270*/  LEA R6, P3, R2, UR8, 0x1 ;  /* 0x0000000802067c11 */ /* 0x000fe2000f8608ff */
[----:B------:R-:W-:-:S03]  /*10280*/  VIADD R0, R80, 0x40 ;  /* 0x0000004050007836 */ /* 0x000fc60000000000 */
[----:B------:R-:W-:Y:S01]  /*10290*/  LEA.HI.X R16, R2, UR9, R3, 0x1, P3 ;  /* 0x0000000902107c11 */ /* 0x000fe200098f0c03 */
[----:B0-----:R0:W1:Y:S01]  /*102a0*/  SHFL.IDX PT, R20, R6, RZ, 0x181f ;  /* 0x00181fff06147589 */ /* 0x00106200000e0000 */
[----:B------:R-:W-:-:S03]  /*102b0*/  ISETP.GE.AND P0, PT, R0, R23, PT ;  /* 0x000000170000720c */ /* 0x000fc60003f06270 */
[----:B------:R0:W2:Y:S01]  /*102c0*/  SHFL.IDX PT, R0, R16, RZ, 0x181f ;  /* 0x00181fff10007589 */ /* 0x0000a200000e0000 */
[----:B------:R-:W-:Y:S01]  /*102d0*/  SYNCS.ARRIVE.TRANS64.RED.A1T0 RZ, [UR7], RZ ;  /* 0x000000ffffff79a7 */ /* 0x000fe20008100407 */
        /* <DEDUP_REMOVED lines=18> */
.L_x_2460:
[----:B------:R-:W-:Y:S05]  /*10400*/  BSYNC B1 ;  /* 0x0000000000017941 */ /* 0x000fea0003800000 */
.L_x_2459:
        /* <DEDUP_REMOVED lines=21> */
.L_x_2462:
[----:B------:R-:W-:Y:S05]  /*10560*/  BSYNC B1 ;  /* 0x0000000000017941 */ /* 0x000fea0003800000 */
.L_x_2461:
        /* <DEDUP_REMOVED lines=21> */
.L_x_2464:
[----:B------:R-:W-:Y:S05]  /*106c0*/  BSYNC B1 ;  /* 0x0000000000017941 */ /* 0x000fea0003800000 */
.L_x_2463:
[----:B0-----:R-:W-:Y:S01]  /*106d0*/  VIADD R0, R80, 0x60 ;  /* 0x0000006050007836 */ /* 0x001fe20000000000 */
[----:B--2-4-:R-:W4:Y:S04]  /*106e0*/  SHFL.IDX PT, R16, R16, 0x3, 0x181f ;  /* 0x00781f0010107f89 */ /* 0x014f2800000e0000 */
[----:B------:R-:W-:Y:S01]  /*106f0*/  ISETP.GE.AND P0, PT, R0, R23, PT ;  /* 0x000000170000720c */ /* 0x000fe20003f06270 */
[----:B------:R-:W0:-:S12]  /*10700*/  SHFL.IDX PT, R6, R6, 0x3, 0x181f ;  /* 0x00781f0006067f89 */ /* 0x000e1800000e0000 */
[----:B------:R-:W-:Y:S05]  /*10710*/  @P0 BRA `(.L_x_2465) ;  /* 0x0000000c00ec0947 */ /* 0x000fea0003800000 */
[----:B------:R-:W-:Y:S02]  /*10720*/  ULDC UR4, c[0x0][0xac8] ;  /* 0x0002b20000047ab9 */ /* 0x000fe40000000800 */
[----:B------:R-:W-:Y:S02]  /*10730*/  ISETP.GE.AND P3, PT, R22, UR4, PT ;  /* 0x0000000416007c0c */ /* 0x000fe4000bf66270 */
[----:B------:R-:W-:Y:S02]  /*10740*/  ISETP.GE.AND P4, PT, R218, UR4, PT ;  /* 0x00000004da007c0c */ /* 0x000fe4000bf86270 */
[----:B------:R-:W-:-:S09]  /*10750*/  ISETP.GE.AND P5, PT, R217, UR4, PT ;  /* 0x00000004d9007c0c */ /* 0x000fd2000bfa6270 */
[-C--:B0-----:R-:W-:Y:S02]  /*10760*/  @!P3 LEA R2, P0, R22, R6.reuse, 0x1 ;  /* 0x000000061602b211 */ /* 0x081fe400078008ff */
[-C--:B------:R-:W-:Y:S02]  /*10770*/  @!P4 LEA R4, P1, R218, R6.reuse, 0x1 ;  /* 0x00000006da04c211 */ /* 0x080fe400078208ff */
[C---:B------:R-:W-:Y:S02]  /*10780*/  @!P5 LEA R8, P2, R217.reuse, R6, 0x1 ;  /* 0x00000006d908d211 */ /* 0x040fe400078408ff */
        /* <DEDUP_REMOVED lines=12> */
.L_x_2457:
        /* <DEDUP_REMOVED lines=31> */
[----:B0-----:R-:W-:-:S05]  /*10a40*/  VIADD R8, R8, 0xffffff80 ;  /* 0xffffff8008087836 */ /* 0x001fca0000000000 */
        /* <DEDUP_REMOVED lines=8> */
.L_x_2466:
        /* <DEDUP_REMOVED lines=34> */
[C---:B------:R-:W-:Y:S02]  /*10cf0*/  IADD3 R5, -R2.reuse, RZ, RZ ;  /* 0x000000ff02057210 */ /* 0x040fe40007ffe1ff */
[----:B------:R-:W-:Y:S02]  /*10d00*/  SHF.R.S32.HI R3, RZ, 0x1f, R2 ;  /* 0x0000001fff037819 */ /* 0x000fe40000011402 */
[----:B------:R-:W-:Y:S01]  /*10d10*/  IADD3 R2, P1, R2, UR8, RZ ;  /* 0x0000000802027c10 */ /* 0x000fe2000ff3e0ff */
[----:B------:R-:W-:-:S03]  /*10d20*/  IMAD R5, R9, R5, R4 ;  /* 0x0000000509057224 */ /* 0x000fc600078e0204 */
[----:B------:R-:W-:Y:S01]  /*10d30*/  IADD3.X R3, R3, UR9, R6, P1, !PT ;  /* 0x0000000903037c10 */ /* 0x000fe20008ffe406 */
[----:B------:R-:W-:Y:S01]  /*10d40*/  ULDC.64 UR8, c[0x0][0xb50] ;  /* 0x0002d40000087ab9 */ /* 0x000fe20000000a00 */
        /* <DEDUP_REMOVED lines=9> */
.L_x_2468:
[----:B------:R-:W-:Y:S05]  /*10de0*/  BSYNC B1 ;  /* 0x0000000000017941 */ /* 0x000fea0003800000 */
.L_x_2467:
[----:B0-----:R-:W0:Y:S01]  /*10df0*/  @P0 LDC R3, c[0x0][0xbf0] ;  /* 0x0002fc00ff030b82 */ /* 0x001e220000000800 */
[----:B------:R-:W-:Y:S01]  /*10e00*/  R2UR UR16, R214 ;  /* 0x00000000d61072ca */ /* 0x000fe200000e0000 */
        /* <DEDUP_REMOVED lines=10> */
[----:B------:R-:W-:Y:S01]  /*10eb0*/  SHF.R.S32.HI R18, RZ, 0x1f, R217 ;  /* 0x0000001fff127819 */ /* 0x000fe200000114d9 */
[----:B------:R-:W-:Y:S01]  /*10ec0*/  UIMAD UR4, UR11, UR14, URZ ;  /* 0x0000000e0b0472a4 */ /* 0x000fe2000f8e023f */
[----:B------:R-:W-:Y:S01]  /*10ed0*/  VIADD R6, R2, UR16 ;  /* 0x0000001002067c36 */ /* 0x000fe20008000000 */
[----:B------:R-:W-:Y:S01]  /*10ee0*/  UIMAD.WIDE.U32 UR8, UR17, UR14, UR8 ;  /* 0x0000000e110872a5 */ /* 0x000fe2000f8e0008 */
[----:B------:R-:W-:Y:S01]  /*10ef0*/  SHF.R.S32.HI R19, RZ, 0x1f, R218 ;  /* 0x0000001fff137819 */ /* 0x000fe200000114da */
[----:B------:R-:W-:Y:S01]  /*10f00*/  UIMAD UR4, UR17, UR15, UR4 ;  /* 0x0000000f110472a4 */ /* 0x000fe2000f8e0204 */
[----:B------:R-:W-:Y:S01]  /*10f10*/  @P0 IMAD.HI.U32 R2, R6, R11, RZ ;  /* 0x0000000b06020227 */ /* 0x000fe200078e00ff */
[----:B------:R-:W-:Y:S01]  /*10f20*/  ULDC.64 UR10, c[0x0][0xaf0] ;  /* 0x0002bc00000a7ab9 */ /* 0x000fe20000000a00 */
[----:B------:R-:W-:Y:S01]  /*10f30*/  SHF.R.S32.HI R20, RZ, 0x1f, R22 ;  /* 0x0000001fff147819 */ /* 0x000fe20000011416 */
[----:B------:R-:W-:Y:S01]  /*10f40*/  UIADD3 UR9, UR9, UR4, URZ ;  /* 0x0000000409097290 */ /* 0x000fe2000fffe03f */
[----:B------:R-:W-:Y:S01]  /*10f50*/  IMAD.MOV.U32 R5, RZ, RZ, R6 ;  /* 0x000000ffff057224 */ /* 0x000fe200078e0006 */
        /* <DEDUP_REMOVED lines=28> */
[-C--:B------:R-:W-:Y:S02]  /*11120*/  ISETP.GE.AND P1, PT, R0, R13.reuse, PT ;  /* 0x0000000d0000720c */ /* 0x080fe40003f26270 */
[----:B------:R-:W-:Y:S02]  /*11130*/  IADD3 R0, R6, 0x40, RZ ;  /* 0x0000004006007810 */ /* 0x000fe40007ffe0ff */
[----:B------:R-:W-:Y:S02]  /*11140*/  LEA.HI.X R5, R2, UR9, R3, 0x1, P3 ;  /* 0x0000000902057c11 */ /* 0x000fe400098f0c03 */
[----:B------:R-:W-:Y:S01]  /*11150*/  ISETP.GE.AND P0, PT, R0, R13, PT ;  /* 0x0000000d0000720c */ /* 0x000fe20003f06270 */
[----:B------:R0:W1:Y:S04]  /*11160*/  SHFL.IDX PT, R2, R4, RZ, 0x181f ;  /* 0x00181fff04027589 */ /* 0x00006800000e0000 */
[----:B------:R0:W2:Y:S01]  /*11170*/  SHFL.IDX PT, R0, R5, RZ, 0x181f ;  /* 0x00181fff05007589 */ /* 0x0000a200000e0000 */
[----:B------:R-:W-:Y:S07]  /*11180*/  @P2 BRA `(.L_x_2470) ;  /* 0x0000000000442947 */ /* 0x000fee0003800000 */
        /* <DEDUP_REMOVED lines=17> */
.L_x_2470:
[----:B------:R-:W-:Y:S05]  /*112a0*/  BSYNC B1 ;  /* 0x0000000000017941 */ /* 0x000fea0003800000 */
.L_x_2469:
        /* <DEDUP_REMOVED lines=21> */
.L_x_2472:
[----:B------:R-:W-:Y:S05]  /*11400*/  BSYNC B1 ;  /* 0x0000000000017941 */ /* 0x000fea0003800000 */
.L_x_2471:
        /* <DEDUP_REMOVED lines=21> */
.L_x_2474:
[----:B------:R-:W-:Y:S05]  /*11560*/  BSYNC B1 ;  /* 0x0000000000017941 */ /* 0x000fea0003800000 */
.L_x_2473:
        /* <DEDUP_REMOVED lines=22> */
.L_x_2465:
[----:B------:R-:W-:Y:S05]  /*116d0*/  BSYNC B0 ;  /* 0x0000000000007941 */ /* 0x000fea0003800000 */
.L_x_2456:
[----:B------:R-:W-:Y:S02]  /*116e0*/  ULDC UR4, c[0x0][0xc3c] ;  /* 0x00030f0000047ab9 */ /* 0x000fe40000000800 */
[----:B------:R-:W-:-:S13]  /*116f0*/  ISETP.GE.AND P0, PT, R7, UR4, PT ;  /* 0x0000000407007c0c */ /* 0x000fda000bf06270 */
[----:B------:R-:W-:Y:S05]  /*11700*/  @!P0 BRA `(.L_x_2475) ;  /* 0xfffffef400b48947 */ /* 0x000fea000383ffff */
[----:B------:R-:W-:Y:S05]  /*11710*/  EXIT ;  /* 0x000000000000794d */ /* 0x000fea0003800000 */
.L_x_2414:
        /* <DEDUP_REMOVED lines=16> */
.L_x_2476:
        /* <DEDUP_REMOVED lines=34> */
[----:B------:R-:W-:Y:S01]  /*11a40*/  IMAD.MOV.U32 R3, RZ, RZ, R4 ;  /* 0x000000ffff037224 */ /* 0x000fe200078e0004 */
[----:B-1----:R-:W-:-:S13]  /*11a50*/  ISETP.GT.AND P6, PT, R4, UR6, PT ;  /* 0x0000000604007c0c */ /* 0x002fda000bfc4270 */
[----:B------:R-:W-:Y:S05]  /*11a60*/  @P6 BRA `(.L_x_2478) ;  /* 0x0000000000906947 */ /* 0x000fea0003800000 */
[----:B------:R-:W-:Y:S01]  /*11a70*/  IMAD.MOV.U32 R4, RZ, RZ, R3 ;  /* 0x000000ffff047224 */ /* 0x000fe200078e0003 */
[----:B------:R-:W-:Y:S01]  /*11a80*/  UMOV UR4, URZ ;  /* 0x0000003f00047c82 */ /* 0x000fe20008000000 */
[----:B------:R-:W-:-:S05]  /*11a90*/  ULDC UR5, c[0x0][0xc38] ;  /* 0x00030e0000057ab9 */ /* 0x000fca0000000800 */
.L_x_2482:
        /* <DEDUP_REMOVED lines=12> */
.L_x_2481:
[----:B------:R-:W-:Y:S05]  /*11b60*/  BSYNC B0 ;  /* 0x0000000000007941 */ /* 0x000fea0003800000 */
.L_x_2480:
[----:B0----5:R-:W0:Y:S02]  /*11b70*/  SHFL.UP PT, R2, R0, 0x1, RZ ;  /* 0x0420000000027989 */ /* 0x021e2400000e00ff */
        /* <DEDUP_REMOVED lines=19> */
.L_x_2478:
        /* <DEDUP_REMOVED lines=20> */
.L_x_2483:
[----:B-1----:R-:W-:Y:S02]  /*11df0*/  IMAD.MOV R2, RZ, RZ, -R3 ;  /* 0x000000ffff027224 */ /* 0x002fe400078e0a03 */
[----:B---3--:R-:W-:Y:S02]  /*11e00*/  IMAD R16, R16, UR5, R11 ;  /* 0x0000000510107c24 */ /* 0x008fe4000f8e020b */
[----:B------:R-:W-:Y:S01]  /*11e10*/  IMAD.MOV.U32 R11, RZ, RZ, R2 ;  /* 0x000000ffff0b7224 */ /* 0x000fe200078e0002 */
[----:B------:R-:W-:Y:S02]  /*11e20*/  IABS R2, R4 ;  /* 0x0000000400027213 */ /* 0x000fe40000000000 */
[----:B--2---:R-:W-:Y:S01]  /*11e30*/  IADD3 R9, -R16, UR6, RZ ;  /* 0x0000000610097c10 */ /* 0x004fe2000fffe1ff */
[----:B------:R-:W-:Y:S02]  /*11e40*/  IMAD R11, R11, R12, RZ ;  /* 0x0000000c0b0b7224 */ /* 0x000fe400078e02ff */
[----:B------:R-:W-:Y:S01]  /*11e50*/  IMAD.MOV R8, RZ, RZ, -R2 ;  /* 0x000000ffff087224 */ /* 0x000fe200078e0a02 */
[----:B------:R-:W-:Y:S01]  /*11e60*/  IABS R6, R9 ;  /* 0x0000000900067213 */ /* 0x000fe20000000000 */
[----:B------:R-:W-:-:S04]  /*11e70*/  IMAD.MOV.U32 R2, RZ, RZ, RZ ;  /* 0x000000ffff027224 */ /* 0x000fc800078e00ff */
[----:B------:R-:W-:Y:S01]  /*11e80*/  IMAD.HI.U32 R2, R3, R11, R2 ;  /* 0x0000000b03027227 */ /* 0x000fe200078e0002 */
[----:B------:R-:W-:-:S03]  /*11e90*/  MOV R3, R6 ;  /* 0x0000000600037202 */ /* 0x000fc60000000f00 */
        /* <DEDUP_REMOVED lines=20> */
[-C--:B------:R-:W-:Y:S01]  /*11fe0*/  IABS R8, R13.reuse ;  /* 0x0000000d00087213 */ /* 0x080fe20000000000 */
[----:B------:R-:W-:Y:S01]  /*11ff0*/  IMAD.MOV R18, RZ, RZ, -R13 ;  /* 0x000000ffff127224 */ /* 0x000fe200078e0a0d */
[----:B0-----:R-:W-:Y:S02]  /*12000*/  IABS R10, R13 ;  /* 0x0000000d000a7213 */ /* 0x001fe40000000000 */
[----:B------:R-:W0:Y:S08]  /*12010*/  I2F.RP R6, R8 ;  /* 0x0000000800067306 */ /* 0x000e300000209400 */
[----:B0-----:R-:W0:Y:S02]  /*12020*/  MUFU.RCP R6, R6 ;  /* 0x0000000600067308 */ /* 0x001e240000001000 */
[----:B0-----:R-:W-:-:S06]  /*12030*/  VIADD R3, R6, 0xffffffe ;  /* 0x0ffffffe06037836 */ /* 0x001fcc0000000000 */
[----:B------:R-:W0:Y:S02]  /*12040*/  F2I.FTZ.U32.TRUNC.NTZ R3, R3 ;  /* 0x0000000300037305 */ /* 0x000e24000021f000 */
[----:B0-----:R-:W-:-:S04]  /*12050*/  IMAD.MOV R7, RZ, RZ, -R3 ;  /* 0x000000ffff077224 */ /* 0x001fc800078e0a03 */
        /* <DEDUP_REMOVED lines=20> */
.L_x_2479:
[----:B------:R-:W-:Y:S01]  /*121a0*/  ULDC UR4, c[0x0][0xc3c] ;  /* 0x00030f0000047ab9 */ /* 0x000fe20000000800 */
[----:B------:R-:W-:Y:S02]  /*121b0*/  IMAD.MOV.U32 R17, RZ, RZ, RZ ;  /* 0x000000ffff117224 */ /* 0x000fe400078e00ff */
[----:B------:R-:W-:Y:S02]  /*121c0*/  IMAD.U32 R16, RZ, RZ, UR6 ;  /* 0x00000006ff107e24 */ /* 0x000fe4000f8e00ff */
[----:B------:R-:W-:Y:S02]  /*121d0*/  IMAD.MOV.U32 R18, RZ, RZ, RZ ;  /* 0x000000ffff127224 */ /* 0x000fe400078e00ff */
[----:B------:R-:W-:-:S07]  /*121e0*/  IMAD.U32 R19, RZ, RZ, UR4 ;  /* 0x00000004ff137e24 */ /* 0x000fce000f8e00ff */
.L_x_2484:
[----:B------:R-:W-:-:S13]  /*121f0*/  ISETP.NE.AND P0, PT, R5, RZ, PT ;  /* 0x000000ff0500720c */ /* 0x000fda0003f05270 */
[----:B------:R-:W0:Y:S01]  /*12200*/  @!P0 S2R R3, SR_CgaCtaId ;  /* 0x0000000000038919 */ /* 0x000e220000008800 */
[----:B------:R-:W-:-:S04]  /*12210*/  @!P0 MOV R0, 0x400 ;  /* 0x0000040000008802 */ /* 0x000fc80000000f00 */
[----:B0-----:R-:W-:-:S05]  /*12220*/  @!P0 LEA R0, R3, R0, 0x18 ;  /* 0x0000000003008211 */ /* 0x001fca00078ec0ff */
[----:B------:R1:W-:Y:S01]  /*12230*/  @!P0 STS.128 [R0+0x388d0], R16 ;  /* 0x0388d01000008388 */ /* 0x0003e20000000c00 */
[----:B------:R-:W-:Y:S06]  /*12240*/  BAR.ARV 0x5, 0x180 ;  /* 0x0146000000007b1d */ /* 0x000fec0000002000 */
.L_x_2477:
        /* <DEDUP_REMOVED lines=8> */
[----:B------:R-:W-:Y:S01]  /*122d0*/  BSSY B8, `(.L_x_2485) ;  /* 0x00004b8000087945 */ /* 0x000fe20003800000 */
[----:B------:R-:W-:Y:S01]  /*122e0*/  IMAD.MOV.U32 R28, RZ, RZ, 0x1 ;  /* 0x00000001ff1c7424 */ /* 0x000fe200078e00ff */
[----:B------:R-:W1:Y:S01]  /*122f0*/  S2R R2, SR_TID.X ;  /* 0x0000000000027919 */ /* 0x000e620000002100 */
[----:B------:R-:W-:Y:S01]  /*12300*/  MOV R27, RZ ;  /* 0x000000ff001b7202 */ /* 0x000fe20000000f00 */
[----:B------:R-:W-:Y:S01]  /*12310*/  ULDC UR37, c[0x0][0xc] ;  /* 0x0000030000257ab9 */ /* 0x000fe20000000800 */
[----:B------:R3:W-:Y:S01]  /*12320*/  STL [R1+0x28], RZ ;  /* 0x000028ff01007387 */ /* 0x0007e20000100800 */
[C---:B-1----:R-:W-:Y:S01]  /*12330*/  IMAD.SHL.U32 R33, R2.reuse, 0x8, RZ ;  /* 0x0000000802217824 */ /* 0x042fe200078e00ff */
        /* <DEDUP_REMOVED lines=17> */
.L_x_2550:
        /* <DEDUP_REMOVED lines=8> */
[----:B------:R-:W-:Y:S01]  /*124d0*/  ISETP.NE.AND.EX P0, PT, RZ, UR5, PT, P0 ;  /* 0x00000005ff007c0c */ /* 0x000fe2000bf05300 */
[----:B------:R-:W-:Y:S01]  /*124e0*/  IMAD.MOV.U32 R35, RZ, RZ, RZ ;  /* 0x000000ffff237224 */ /* 0x000fe200078e00ff */
[----:B--2---:R-:W-:-:S11]  /*124f0*/  SHF.R.S32.HI R0, RZ, 0x1f, R29 ;  /* 0x0000001fff007819 */ /* 0x004fd6000001141d */
[C---:B------:R-:W-:Y:S01]  /*12500*/  @P0 LEA R2, P1, R29.reuse, UR4, 0x2 ;  /* 0x000000041d020c11 */ /* 0x040fe2000f8210ff */
[C---:B------:R-:W-:Y:S01]  /*12510*/  IMAD.SHL.U32 R24, R29.reuse, 0x4, RZ ;  /* 0x000000041d187824 */ /* 0x040fe200078e00ff */
[C-C-:B------:R-:W-:Y:S01]  /*12520*/  SHF.L.U64.HI R25, R29.reuse, 0x2, R0.reuse ;  /* 0x000000021d197819 */ /* 0x140fe20000010200 */
[----:B------:R0:W-:Y:S01]  /*12530*/  STL [R1+0x18], R0 ;  /* 0x0000180001007387 */ /* 0x0001e20000100800 */
[----:B------:R-:W-:Y:S01]  /*12540*/  @P0 LEA.HI.X R3, R29, UR5, R0, 0x2, P1 ;  /* 0x000000051d030c11 */ /* 0x000fe200088f1400 */
[----:B------:R-:W-:-:S04]  /*12550*/  ULDC.64 UR4, c[0x0][0xa00] ;  /* 0x0002800000047ab9 */ /* 0x000fc80000000a00 */
[----:B------:R1:W2:Y:S01]  /*12560*/  @P0 LDG.E R30, desc[UR38][R2.64] ;  /* 0x00000026021e0981 */ /* 0x0002a2000c1e1900 */
        /* <DEDUP_REMOVED lines=31> */
.L_x_2486:
        /* <DEDUP_REMOVED lines=9> */
.L_x_2487:
        /* <DEDUP_REMOVED lines=9> */
.L_x_2488:
[----:B------:R-:W3:Y:S01]  /*12880*/  LDL R5, [R1+0x10] ;  /* 0x0000100001057983 */ /* 0x000ee20000100800 */
[----:B-12---:R-:W1:Y:S01]  /*12890*/  LDC R2, c[0x0][0x448] ;  /* 0x00011200ff027b82 */ /* 0x006e620000000800 */
[----:B-----5:R-:W-:Y:S01]  /*128a0*/  IMAD.IADD R0, R0, 0x1, -R30 ;  /* 0x0000000100007824 */ /* 0x020fe200078e0a1e */
[----:B------:R-:W-:Y:S01]  /*128b0*/  LOP3.LUT R23, R23, 0xfffffeff, RZ, 0xc0, !PT ;  /* 0xfffffeff17177812 */ /* 0x000fe200078ec0ff */
[----:B------:R-:W-:Y:S03]  /*128c0*/  BSSY B7, `(.L_x_2489) ;  /* 0x0000397000077945 */ /* 0x000fe60003800000 */
[----:B------:R2:W-:Y:S01]  /*128d0*/  STL [R1+0x4], R0 ;  /* 0x0000040001007387 */ /* 0x0005e20000100800 */
[----:B-1----:R-:W-:Y:S01]  /*128e0*/  ISETP.NE.AND P0, PT, R2, 0x1, PT ;  /* 0x000000010200780c */ /* 0x002fe20003f05270 */
[----:B------:R-:W-:-:S04]  /*128f0*/  IMAD.SHL.U32 R2, R17, 0x80, RZ ;  /* 0x0000008011027824 */ /* 0x000fc800078e00ff */
[----:B------:R-:W-:-:S08]  /*12900*/  VIADD R2, R2, 0x7f ;  /* 0x0000007f02027836 */ /* 0x000fd00000000000 */
[----:B------:R-:W1:Y:S01]  /*12910*/  @P0 LDC R3, c[0x0][0x44c] ;  /* 0x00011300ff030b82 */ /* 0x000e620000000800 */
[----:B------:R-:W-:-:S07]  /*12920*/  @P0 LOP3.LUT R23, R23, 0x100, RZ, 0xfc, !PT ;  /* 0x0000010017170812 */ /* 0x000fce00078efcff */
[----:B0-----:R-:W0:Y:S01]  /*12930*/  @P0 LDC R4, c[0x0][0x450] ;  /* 0x00011400ff040b82 */ /* 0x001e220000000800 */
[----:B-1----:R-:W-:-:S05]  /*12940*/  @P0 IMAD.HI.U32 R3, R2, R3, RZ ;  /* 0x0000000302030227 */ /* 0x002fca00078e00ff */
[----:B0-----:R-:W-:Y:S02]  /*12950*/  @P0 SHF.R.U32.HI R2, RZ, R4, R3 ;  /* 0x00000004ff020219 */ /* 0x001fe40000011603 */
[C---:B---3--:R-:W-:Y:S02]  /*12960*/  IADD3 R3, R0.reuse, 0x50, -R5 ;  /* 0x0000005000037810 */ /* 0x048fe40007ffe805 */
[----:B--2---:R-:W-:-:S03]  /*12970*/  IADD3 R0, R0, 0x4f, RZ ;  /* 0x0000004f00007810 */ /* 0x004fc60007ffe0ff */
[----:B------:R-:W-:Y:S02]  /*12980*/  IMAD.IADD R2, R3, 0x1, R2 ;  /* 0x0000000103027824 */ /* 0x000fe400078e0202 */
[----:B------:R-:W-:-:S04]  /*12990*/  IMAD.HI R0, R0, 0x66666667, RZ ;  /* 0x6666666700007827 */ /* 0x000fc800078e02ff */
[----:B------:R-:W-:Y:S01]  /*129a0*/  IMAD.HI R2, R2, 0x66666667, RZ ;  /* 0x6666666702027827 */ /* 0x000fe200078e02ff */
[----:B------:R-:W-:-:S04]  /*129b0*/  SHF.R.U32.HI R3, RZ, 0x1f, R0 ;  /* 0x0000001fff037819 */ /* 0x000fc80000011600 */
[----:B------:R-:W-:Y:S02]  /*129c0*/  SHF.R.U32.HI R5, RZ, 0x1f, R2 ;  /* 0x0000001fff057819 */ /* 0x000fe40000011602 */
[----:B------:R-:W-:Y:S02]  /*129d0*/  LEA.HI.SX32 R3, R0, R3, 0x1b ;  /* 0x0000000300037211 */ /* 0x000fe400078fdaff */
[----:B------:R-:W-:-:S04]  /*129e0*/  LEA.HI.SX32 R2, R2, R5, 0x1b ;  /* 0x0000000502027211 */ /* 0x000fc800078fdaff */
[----:B------:R-:W-:-:S04]  /*129f0*/  VIMNMX R4, R3, R2, PT ;  /* 0x0000000203047248 */ /* 0x000fc80003fe0100 */
[----:B------:R-:W-:Y:S01]  /*12a00*/  ISETP.GT.AND P0, PT, R4, RZ, PT ;  /* 0x000000ff0400720c */ /* 0x000fe20003f04270 */
[----:B------:R0:W-:-:S12]  /*12a10*/  STL [R1+0x14], R4 ;  /* 0x0000140401007387 */ /* 0x0001d80000100800 */
        /* <DEDUP_REMOVED lines=18> */
.L_x_2490:
        /* <DEDUP_REMOVED lines=20> */
.L_x_2493:
[----:B------:R-:W-:Y:S05]  /*12c80*/  BSYNC B6 ;  /* 0x0000000000067941 */ /* 0x000fea0003800000 */
.L_x_2492:
        /* <DEDUP_REMOVED lines=20> */
.L_x_2496:
        /* <DEDUP_REMOVED lines=15> */
.L_x_2495:
[----:B------:R-:W-:Y:S05]  /*12ec0*/  BSYNC B6 ;  /* 0x0000000000067941 */ /* 0x000fea0003800000 */
.L_x_2494:
[----:B------:R-:W2:Y:S01]  /*12ed0*/  LDL R2, [R1+0x14] ;  /* 0x0000140001027983 */ /* 0x000ea20000100800 */
[----:B------:R-:W-:Y:S01]  /*12ee0*/  ULDC.64 UR4, c[0x0][0x9f8] ;  /* 0x00027e0000047ab9 */ /* 0x000fe20000000a00 */
[----:B------:R-:W0:Y:S01]  /*12ef0*/  LDC R9, c[0x0][0x430] ;  /* 0x00010c00ff097b82 */ /* 0x000e220000000800 */
[----:B------:R-:W-:-:S04]  /*12f00*/  ISETP.NE.U32.AND P0, PT, RZ, UR4, PT ;  /* 0x00000004ff007c0c */ /* 0x000fc8000bf05070 */
[----:B------:R-:W-:-:S13]  /*12f10*/  ISETP.NE.AND.EX P0, PT, RZ, UR5, PT, P0 ;  /* 0x00000005ff007c0c */ /* 0x000fda000bf05300 */
[----:B------:R-:W-:Y:S01]  /*12f20*/  @P0 IADD3 R24, P1, R24, UR4, RZ ;  /* 0x0000000418180c10 */ /* 0x000fe2000ff3e0ff */
[----:B------:R-:W-:-:S03]  /*12f30*/  ULDC UR4, c[0x0][0x2f4] ;  /* 0x0000bd0000047ab9 */ /* 0x000fc60000000800 */
[----:B------:R-:W-:-:S05]  /*12f40*/  @P0 IADD3.X R25, R25, UR5, RZ, P1, !PT ;  /* 0x0000000519190c10 */ /* 0x000fca0008ffe4ff */
[----:B------:R1:W5:Y:S01]  /*12f50*/  @P0 LDG.E R31, desc[UR38][R24.64] ;  /* 0x00000026181f0981 */ /* 0x000362000c1e1900 */
[C---:B------:R-:W-:Y:S01]  /*12f60*/  ISETP.GE.AND P0, PT, R33.reuse, UR4, PT ;  /* 0x0000000421007c0c */ /* 0x040fe2000bf06270 */
[----:B------:R-:W-:Y:S01]  /*12f70*/  UMOV UR5, 0xffffffff ;  /* 0xffffffff00057882 */ /* 0x000fe20000000000 */
[----:B------:R-:W-:Y:S02]  /*12f80*/  LOP3.LUT R20, R33, 0x40, RZ, 0xfc, !PT ;  /* 0x0000004021147812 */ /* 0x000fe400078efcff */
[----:B------:R-:W-:Y:S02]  /*12f90*/  LOP3.LUT R23, R23, 0xffffffef, RZ, 0xc0, !PT ;  /* 0xffffffef17177812 */ /* 0x000fe400078ec0ff */
[----:B------:R-:W-:Y:S02]  /*12fa0*/  ISETP.GE.AND P2, PT, R20, UR4, PT ;  /* 0x0000000414007c0c */ /* 0x000fe4000bf46270 */
[----:B------:R-:W-:-:S05]  /*12fb0*/  ISETP.GE.AND P1, PT, R37, UR4, PT ;  /* 0x0000000425007c0c */ /* 0x000fca000bf26270 */
        /* <DEDUP_REMOVED lines=8> */
[----:B--2---:R-:W-:Y:S01]  /*13040*/  VIADD R26, R2, 0xffffffff ;  /* 0xffffffff021a7836 */ /* 0x004fe20000000000 */
[----:B01----:R-:W-:Y:S06]  /*13050*/  BRA.DIV UR5, `(.L_x_2497) ;  /* 0x0000004605187947 */ /* 0x003fec000b800000 */
.L_x_2567:
[----:B------:R-:W0:Y:S01]  /*13060*/  S2R R0, SR_TID.X ;  /* 0x0000000000007919 */ /* 0x000e220000002100 */
[----:B------:R-:W1:Y:S01]  /*13070*/  S2R R3, SR_TID.X ;  /* 0x0000000000037919 */ /* 0x000e620000002100 */
[----:B0-----:R-:W-:-:S04]  /*13080*/  LOP3.LUT R0, R0, 0x7f, RZ, 0xc0, !PT ;  /* 0x0000007f00007812 */ /* 0x001fc800078ec0ff */
[----:B------:R-:W-:Y:S02]  /*13090*/  SHF.R.U32.HI R2, RZ, 0x3, R0 ;  /* 0x00000003ff027819 */ /* 0x000fe40000011600 */
[----:B------:R-:W2:Y:S01]  /*130a0*/  LDL R0, [R1+0x4] ;  /* 0x0000040001007983 */ /* 0x000ea20000100800 */
[----:B-1----:R-:W-:Y:S01]  /*130b0*/  IMAD.SHL.U32 R8, R3, 0x10, RZ ;  /* 0x0000001003087824 */ /* 0x002fe200078e00ff */
[----:B------:R-:W-:Y:S02]  /*130c0*/  ISETP.NE.AND P1, PT, R9, 0x1, PT ;  /* 0x000000010900780c */ /* 0x000fe40003f25270 */
[----:B-----5:R-:W-:Y:S02]  /*130d0*/  SHF.R.S32.HI R10, RZ, 0x1f, R31 ;  /* 0x0000001fff0a7819 */ /* 0x020fe4000001141f */
[----:B------:R-:W-:Y:S02]  /*130e0*/  LOP3.LUT R8, R2, 0x70, R8, 0xf8, !PT ;  /* 0x0000007002087812 */ /* 0x000fe400078ef808 */
[----:B------:R-:W-:Y:S01]  /*130f0*/  LOP3.LUT R23, R23, 0xffffffbf, RZ, 0xc0, !PT ;  /* 0xffffffbf17177812 */ /* 0x000fe200078ec0ff */
[----:B------:R0:W-:Y:S02]  /*13100*/  STL [R1+0xc], R10 ;  /* 0x00000c0a01007387 */ /* 0x0001e40000100800 */
[----:B------:R-:W-:-:S04]  /*13110*/  IMAD R6, R26, 0x50, R8 ;  /* 0x000000501a067824 */ /* 0x000fc800078e0208 */
[----:B------:R-:W1:Y:S01]  /*13120*/  @P1 LDC R5, c[0x0][0x434] ;  /* 0x00010d00ff051b82 */ /* 0x000e620000000800 */
[----:B------:R-:W-:-:S04]  /*13130*/  @P1 LOP3.LUT R23, R23, 0x40, RZ, 0xfc, !PT ;  /* 0x0000004017171812 */ /* 0x000fc800078efcff */
[----:B------:R-:W-:Y:S02]  /*13140*/  LOP3.LUT R23, R23, 0xffffffdf, RZ, 0xc0, !PT ;  /* 0xffffffdf17177812 */ /* 0x000fe400078ec0ff */
[C---:B--2---:R-:W-:Y:S01]  /*13150*/  ISETP.GE.AND P0, PT, R6.reuse, R0, PT ;  /* 0x000000000600720c */ /* 0x044fe20003f06270 */
[----:B------:R-:W-:Y:S01]  /*13160*/  IMAD.IADD R6, R6, 0x1, R30 ;  /* 0x0000000106067824 */ /* 0x000fe200078e021e */
[----:B------:R-:W2:Y:S02]  /*13170*/  @P1 LDC R0, c[0x0][0x438] ;  /* 0x00010e00ff001b82 */ /* 0x000ea40000000800 */
[----:B------:R-:W-:Y:S01]  /*13180*/  ISETP.GT.U32.OR P0, PT, R8, 0x4f, P0 ;  /* 0x0000004f0800780c */ /* 0x000fe20000704470 */
[----:B-1----:R-:W-:-:S04]  /*13190*/  @P1 IMAD.HI.U32 R4, R6, R5, RZ ;  /* 0x0000000506041227 */ /* 0x002fc800078e00ff */
[----:B------:R-:W-:-:S08]  /*131a0*/  IMAD.MOV.U32 R7, RZ, RZ, R6 ;  /* 0x000000ffff077224 */ /* 0x000fd000078e0006 */
[----:B------:R-:W1:Y:S01]  /*131b0*/  @!P0 LDC.64 R2, c[0x0][0x428] ;  /* 0x00010a00ff028b82 */ /* 0x000e620000000a00 */
[----:B--2---:R-:W-:-:S04]  /*131c0*/  @P1 SHF.R.U32.HI R7, RZ, R0, R4 ;  /* 0x00000000ff071219 */ /* 0x004fc80000011604 */
        /* <DEDUP_REMOVED lines=15> */
[----:B------:R-:W-:Y:S02]  /*132c0*/  ISETP.GT.U32.AND P0, PT, R8, 0x4f, PT ;  /* 0x0000004f0800780c */ /* 0x000fe40003f04070 */
[----:B------:R-:W-:-:S07]  /*132d0*/  SHF.R.S32.HI R30, RZ, 0x1f, R18 ;  /* 0x0000001fff1e7819 */ /* 0x000fce0000011412 */
[----:B------:R-:W-:-:S04]  /*132e0*/  @P2 LOP3.LUT R23, R23, 0x20, RZ, 0xfc, !PT ;  /* 0x0000002017172812 */ /* 0x000fc800078efcff */
[----:B------:R-:W-:-:S04]  /*132f0*/  LOP3.LUT R23, R23, 0xfffffffe, RZ, 0xc0, !PT ;  /* 0xfffffffe17177812 */ /* 0x000fc800078ec0ff */
[----:B------:R-:W-:Y:S01]  /*13300*/  @P0 LOP3.LUT R23, R23, 0x1, RZ, 0xfc, !PT ;  /* 0x0000000117170812 */ /* 0x000fe200078efcff */
[----:B0-----:R-:W-:Y:S06]  /*13310*/  @!P2 BRA `(.L_x_2498) ;  /* 0x000000000004a947 */ /* 0x001fec0003800000 */
[----:B------:R-:W-:Y:S01]  /*13320*/  BPT.TRAP 0x1 ;  /* 0x000000040000795c */ /* 0x000fe20000300000 */
.L_x_2498:
        /* <DEDUP_REMOVED lines=25> */
.L_x_2568:
[----:B------:R-:W-:Y:S05]  /*134c0*/  BSYNC B0 ;  /* 0x0000000000007941 */ /* 0x000fea0003800000 */
.L_x_2499:
        /* <DEDUP_REMOVED lines=76> */
.L_x_2580:
        /* <DEDUP_REMOVED lines=17> */
.L_x_2503:
[----:B------:R-:W-:Y:S05]  /*13aa0*/  BSYNC B0 ;  /* 0x0000000000007941 */ /* 0x000fea0003800000 */
.L_x_2502:
[----:B------:R-:W-:Y:S01]  /*13ab0*/  NOP ;  /* 0x0000000000007918 */ /* 0x000fe20000000000 */
[----:B------:R-:W-:-:S13]  /*13ac0*/  PLOP3.LUT P0, PT, PT, PT, PT, 0x80, 0x0 ;  /* 0x000000000000781c */ /* 0x000fda0003f0f070 */
.L_x_2504:
        /* <DEDUP_REMOVED lines=10> */
.L_x_2505:
        /* <DEDUP_REMOVED lines=16> */
[----:B------:R-:W-:-:S04]  /*13c70*/  IMAD R0, R35, UR5, R0 ;  /* 0x0000000523007c24 */ /* 0x000fc8000f8e0200 */
[----:B------:R-:W-:Y:S01]  /*13c80*/  IMAD.IADD R35, R7, 0x1, R0 ;  /* 0x0000000107237824 */ /* 0x000fe200078e0200 */
[----:B-1----:R-:W-:Y:S06]  /*13c90*/  @!P0 BRA `(.L_x_2507) ;  /* 0x0000000000408947 */ /* 0x002fec0003800000 */
[----:B------:R-:W-:Y:S01]  /*13ca0*/  MOV R2, 0x0 ;  /* 0x0000000000027802 */ /* 0x000fe20000000f00 */
[----:B------:R-:W-:Y:S01]  /*13cb0*/  ULDC.64 UR6, c[0x4][0x138] ;  /* 0x01004e0000067ab9 */ /* 0x000fe20000000a00 */
[----:B------:R-:W-:Y:S01]  /*13cc0*/  ULDC.64 UR8, c[0x4][0x140] ;  /* 0x0100500000087ab9 */ /* 0x000fe20000000a00 */
[----:B------:R-:W-:Y:S01]  /*13cd0*/  ULDC.64 UR4, c[0x4][0xb0] ;  /* 0x01002c0000047ab9 */ /* 0x000fe20000000a00 */
[----:B------:R-:W-:Y:S01]  /*13ce0*/  IMAD.U32 R4, RZ, RZ, UR6 ;  /* 0x00000006ff047e24 */ /* 0x000fe2000f8e00ff */
[----:B--2---:R-:W-:Y:S01]  /*13cf0*/  MOV R8, 0x70 ;  /* 0x0000007000087802 */ /* 0x004fe20000000f00 */
[----:B------:R-:W0:Y:S01]  /*13d00*/  LDC.64 R2, c[0x4][R2] ;  /* 0x0100000002027b82 */ /* 0x000e220000000a00 */
[----:B---3--:R-:W-:Y:S02]  /*13d10*/  IMAD.U32 R5, RZ, RZ, UR7 ;  /* 0x00000007ff057e24 */ /* 0x008fe4000f8e00ff */
        /* <DEDUP_REMOVED lines=8> */
.L_x_2507:
[----:B------:R-:W-:Y:S05]  /*13da0*/  BSYNC B6 ;  /* 0x0000000000067941 */ /* 0x000fea0003800000 */
.L_x_2506:
[----:B------:R-:W4:Y:S01]  /*13db0*/  LDL.LU R2, [R1+0x18] ;  /* 0x0000180001027983 */ /* 0x000f220000300800 */
[----:B------:R-:W-:-:S03]  /*13dc0*/  ULDC.64 UR4, c[0x0][0x2d8] ;  /* 0x0000b60000047ab9 */ /* 0x000fc60000000a00 */
[----:B------:R-:W3:Y:S01]  /*13dd0*/  LDL.LU.64 R20, [R1+0x20] ;  /* 0x0000200001147983 */ /* 0x000ee20000300a00 */
[----:B------:R-:W-:Y:S02]  /*13de0*/  IMAD.MOV.U32 R3, RZ, RZ, R35 ;  /* 0x000000ffff037224 */ /* 0x000fe400078e0023 */
[----:B------:R-:W-:Y:S01]  /*13df0*/  IMAD R0, R30, UR4, RZ ;  /* 0x000000041e007c24 */ /* 0x000fe2000f8e02ff */
[----:B------:R0:W5:Y:S03]  /*13e00*/  LDL R9, [R1+0x10] ;  /* 0x0000100001097983 */ /* 0x0001660000100800 */
[C---:B------:R-:W-:Y:S01]  /*13e10*/  IMAD R0, R18.reuse, UR5, R0 ;  /* 0x0000000512007c24 */ /* 0x040fe2000f8e0200 */
[----:B--2---:R-:W-:Y:S01]  /*13e20*/  LOP3.LUT R8, R33, 0x40, RZ, 0xfc, !PT ;  /* 0x0000004021087812 */ /* 0x004fe200078efcff */
[----:B----4-:R-:W-:Y:S02]  /*13e30*/  IMAD.MOV.U32 R4, RZ, RZ, R2 ;  /* 0x000000ffff047224 */ /* 0x010fe400078e0002 */
[----:B---3--:R-:W-:Y:S01]  /*13e40*/  IMAD.MOV.U32 R2, RZ, RZ, R20 ;  /* 0x000000ffff027224 */ /* 0x008fe200078e0014 */
[----:B------:R-:W1:Y:S01]  /*13e50*/  S2R R21, SR_TID.X ;  /* 0x0000000000157919 */ /* 0x000e620000002100 */
[----:B------:R-:W2:Y:S02]  /*13e60*/  LDC R20, c[0x0][0x448] ;  /* 0x00011200ff147b82 */ /* 0x000ea40000000800 */
[----:B------:R-:W-:Y:S01]  /*13e70*/  IMAD.WIDE.U32 R2, R18, UR4, R2 ;  /* 0x0000000412027c25 */ /* 0x000fe2000f8e0002 */
[----:B------:R-:W-:-:S03]  /*13e80*/  ULDC.64 UR4, c[0x0][0x2e0] ;  /* 0x0000b80000047ab9 */ /* 0x000fc60000000a00 */
[----:B------:R-:W-:Y:S02]  /*13e90*/  IMAD.IADD R3, R3, 0x1, R0 ;  /* 0x0000000103037824 */ /* 0x000fe400078e0200 */
[----:B------:R-:W-:Y:S02]  /*13ea0*/  IMAD R4, R4, UR4, RZ ;  /* 0x0000000404047c24 */ /* 0x000fe4000f8e02ff */
[----:B------:R-:W-:-:S04]  /*13eb0*/  IMAD.WIDE.U32 R2, R29, UR4, R2 ;  /* 0x000000041d027c25 */ /* 0x000fc8000f8e0002 */
[----:B------:R-:W-:Y:S01]  /*13ec0*/  IMAD R4, R29, UR5, R4 ;  /* 0x000000051d047c24 */ /* 0x000fe2000f8e0204 */
[----:B------:R-:W-:Y:S01]  /*13ed0*/  ULDC.64 UR4, c[0x0][0x2d0] ;  /* 0x0000b40000047ab9 */ /* 0x000fe20000000a00 */
[----:B--2---:R-:W-:Y:S02]  /*13ee0*/  ISETP.NE.AND P6, PT, R20, 0x1, PT ;  /* 0x000000011400780c */ /* 0x004fe40003fc5270 */
[----:B------:R-:W2:Y:S01]  /*13ef0*/  S2R R20, SR_TID.X ;  /* 0x0000000000147919 */ /* 0x000ea20000002100 */
[----:B-1----:R-:W-:-:S04]  /*13f00*/  LOP3.LUT R21, R21, 0x7f, RZ, 0xc0, !PT ;  /* 0x0000007f15157812 */ /* 0x002fc800078ec0ff */
[----:B------:R-:W-:-:S06]  /*13f10*/  SHF.R.U32.HI R21, RZ, 0x3, R21 ;  /* 0x00000003ff157819 */ /* 0x000fcc0000011615 */
[----:B------:R-:W1:Y:S08]  /*13f20*/  @P6 LDC R7, c[0x0][0x44c] ;  /* 0x00011300ff076b82 */ /* 0x000e700000000800 */
[----:B------:R-:W3:Y:S01]  /*13f30*/  @P6 LDC R5, c[0x0][0x450] ;  /* 0x00011400ff056b82 */ /* 0x000ee20000000800 */
[----:B--2---:R-:W-:-:S05]  /*13f40*/  IMAD.SHL.U32 R20, R20, 0x10, RZ ;  /* 0x0000001014147824 */ /* 0x004fca00078e00ff */
[----:B------:R-:W-:-:S05]  /*13f50*/  LOP3.LUT R20, R21, 0x70, R20, 0xf8, !PT ;  /* 0x0000007015147812 */ /* 0x000fca00078ef814 */
[----:B------:R-:W-:-:S04]  /*13f60*/  IMAD R6, R17, 0x80, R20 ;  /* 0x0000008011067824 */ /* 0x000fc800078e0214 */
[----:B-1----:R-:W-:-:S04]  /*13f70*/  @P6 IMAD.HI.U32 R7, R6, R7, RZ ;  /* 0x0000000706076227 */ /* 0x002fc800078e00ff */
[----:B------:R-:W-:Y:S01]  /*13f80*/  IMAD.MOV.U32 R0, RZ, RZ, R6 ;  /* 0x000000ffff007224 */ /* 0x000fe200078e0006 */
[----:B---3--:R-:W-:Y:S02]  /*13f90*/  @P6 SHF.R.U32.HI R0, RZ, R5, R7 ;  /* 0x00000005ff006219 */ /* 0x008fe40000011607 */
[----:B------:R-:W1:Y:S01]  /*13fa0*/  LDC R5, c[0x0][0x448] ;  /* 0x00011200ff057b82 */ /* 0x000e620000000800 */
[----:B------:R-:W-:Y:S02]  /*13fb0*/  IMAD.IADD R3, R3, 0x1, R4 ;  /* 0x0000000103037824 */ /* 0x000fe400078e0204 */
[----:B------:R-:W-:Y:S01]  /*13fc0*/  IMAD.MOV R4, RZ, RZ, -R0 ;  /* 0x000000ffff047224 */ /* 0x000fe200078e0a00 */
[----:B------:R-:W2:Y:S01]  /*13fd0*/  S2R R20, SR_TID.X ;  /* 0x0000000000147919 */ /* 0x000ea20000002100 */
[----:B------:R-:W-:-:S04]  /*13fe0*/  IMAD.WIDE.U32 R2, R0, UR4, R2 ;  /* 0x0000000400027c25 */ /* 0x000fc8000f8e0002 */
[----:B-1----:R-:W-:Y:S01]  /*13ff0*/  IMAD R4, R5, R4, R6 ;  /* 0x0000000405047224 */ /* 0x002fe200078e0206 */
[----:B------:R-:W-:-:S05]  /*14000*/  SHF.R.S32.HI R6, RZ, 0x1f, R0 ;  /* 0x0000001fff067819 */ /* 0x000fca0000011400 */
        /* <DEDUP_REMOVED lines=10> */
[----:B------:R-:W-:Y:S01]  /*140b0*/  ULDC UR4, c[0x0][0x2b8] ;  /* 0x0000ae0000047ab9 */ /* 0x000fe20000000800 */
[----:B------:R-:W-:Y:S02]  /*140c0*/  IADD3 R3, R3, R0, RZ ;  /* 0x0000000003037210 */ /* 0x000fe40007ffe0ff */
[----:B--2---:R-:W-:Y:S02]  /*140d0*/  LOP3.LUT R20, R20, 0x7f, RZ, 0xc0, !PT ;  /* 0x0000007f14147812 */ /* 0x004fe400078ec0ff */
[----:B------:R-:W-:Y:S01]  /*140e0*/  LEA.HI.X R0, R2, UR5, R3, 0x1, P0 ;  /* 0x0000000502007c11 */ /* 0x000fe200080f0c03 */
[----:B------:R-:W-:Y:S01]  /*140f0*/  UMOV UR5, 0xffffffff ;  /* 0xffffffff00057882 */ /* 0x000fe20000000000 */
[----:B------:R-:W-:-:S02]  /*14100*/  ISETP.GE.AND P4, PT, R33, UR4, PT ;  /* 0x0000000421007c0c */ /* 0x000fc4000bf86270 */
[----:B------:R-:W-:Y:S02]  /*14110*/  ISETP.GE.AND P3, PT, R8, UR4, PT ;  /* 0x0000000408007c0c */ /* 0x000fe4000bf66270 */
[----:B------:R-:W-:Y:S02]  /*14120*/  ISETP.GE.AND P2, PT, R37, UR4, PT ;  /* 0x0000000425007c0c */ /* 0x000fe4000bf46270 */
[----:B------:R-:W-:Y:S02]  /*14130*/  ISETP.GE.AND P1, PT, R36, UR4, PT ;  /* 0x0000000424007c0c */ /* 0x000fe4000bf26270 */
[----:B------:R-:W-:Y:S01]  /*14140*/  SHF.R.U32.HI R8, RZ, 0x3, R20 ;  /* 0x00000003ff087819 */ /* 0x000fe20000011614 */
[----:B0-----:R-:W-:Y:S10]  /*14150*/  BRA.DIV UR5, `(.L_x_2508) ;  /* 0x0000003a05e47947 */ /* 0x001ff4000b800000 */
[----:B------:R-:W0:Y:S01]  /*14160*/  SHFL.IDX PT, R14, R4, RZ, 0x181f ;  /* 0x00181fff040e7589 */ /* 0x000e2200000e0000 */
[----:B-----5:R-:W-:Y:S02]  /*14170*/  IMAD R5, R9, R5, RZ ;  /* 0x0000000509057224 */ /* 0x020fe400078e02ff */
[----:B------:R-:W-:Y:S01]  /*14180*/  IMAD R17, R17, 0x80, R8 ;  /* 0x0000008011117824 */ /* 0x000fe200078e0208 */
        /* <DEDUP_REMOVED lines=11> */
[----:B------:R-:W-:Y:S01]  /*14240*/  ISETP.GE.AND P0, PT, R6, R5, PT ;  /* 0x000000050600720c */ /* 0x000fe20003f06270 */
[----:B------:R-:W-:-:S02]  /*14250*/  VIADD R6, R17, 0x20 ;  /* 0x0000002011067836 */ /* 0x000fc40000000000 */
[----:B-1----:R-:W1:Y:S10]  /*14260*/  SHFL.IDX PT, R2, R0, 0x1, 0x181f ;  /* 0x00381f0000027f89 */ /* 0x002e7400000e0000 */
[----:B0-----:R-:W-:-:S05]  /*14270*/  @!P0 LEA R14, P5, R33, R14, 0x1 ;  /* 0x0000000e210e8211 */ /* 0x001fca00078a08ff */
[----:B-1----:R-:W-:Y:S02]  /*14280*/  @!P0 IMAD.X R7, RZ, RZ, R2, P5 ;  /* 0x000000ffff078224 */ /* 0x002fe400028e0602 */
[----:B------:R-:W-:Y:S02]  /*14290*/  @!P0 IMAD.MOV.U32 R2, RZ, RZ, R14 ;  /* 0x000000ffff028224 */ /* 0x000fe400078e000e */
[----:B------:R-:W-:Y:S01]  /*142a0*/  @!P0 IMAD.MOV.U32 R3, RZ, RZ, R7 ;  /* 0x000000ffff038224 */ /* 0x000fe200078e0007 */
        /* <DEDUP_REMOVED lines=20> */
[----:B0-----:R-:W-:-:S04]  /*143f0*/  @!P0 LEA R14, P5, R33, R14, 0x1 ;  /* 0x0000000e210e8211 */ /* 0x001fc800078a08ff */
[----:B-1----:R-:W-:Y:S01]  /*14400*/  @!P0 IADD3.X R7, RZ, R2, RZ, P5, !PT ;  /* 0x00000002ff078210 */ /* 0x002fe20002ffe4ff */
[----:B------:R-:W-:Y:S02]  /*14410*/  @!P0 IMAD.MOV.U32 R2, RZ, RZ, R14 ;  /* 0x000000ffff028224 */ /* 0x000fe400078e000e */
[----:B------:R-:W0:Y:S02]  /*14420*/  SHFL.IDX PT, R14, R4, 0x4, 0x181f ;  /* 0x00981f00040e7f89 */ /* 0x000e2400000e0000 */
[----:B------:R-:W-:-:S05]  /*14430*/  @!P0 IMAD.MOV.U32 R3, RZ, RZ, R7 ;  /* 0x000000ffff038224 */ /* 0x000fca00078e0007 */
        /* <DEDUP_REMOVED lines=28> */
[----:B------:R-:W-:-:S03]  /*14600*/  ISETP.GE.AND P0, PT, R6, R5, PT ;  /* 0x000000050600720c */ /* 0x000fc60003f06270 */
[----:B------:R-:W-:Y:S04]  /*14610*/  SHFL.IDX PT, R6, R0, 0x7, 0x181f ;  /* 0x00f81f0000067f89 */ /* 0x000fe800000e0000 */
[----:B-1----:R-:W1:Y:S06]  /*14620*/  SHFL.IDX PT, R2, R0, 0x6, 0x181f ;  /* 0x00d81f0000027f89 */ /* 0x002e6c00000e0000 */
[----:B0-----:R-:W-:-:S05]  /*14630*/  @!P0 LEA R14, P5, R33, R14, 0x1 ;  /* 0x0000000e210e8211 */ /* 0x001fca00078a08ff */
[----:B-1----:R-:W-:Y:S01]  /*14640*/  @!P0 IMAD.X R7, RZ, RZ, R2, P5 ;  /* 0x000000ffff078224 */ /* 0x002fe200028e0602 */
[----:B------:R-:W-:Y:S02]  /*14650*/  @!P0 MOV R2, R14 ;  /* 0x0000000e00028202 */ /* 0x000fe40000000f00 */
[----:B------:R0:W1:Y:S01]  /*14660*/  SHFL.IDX PT, R14, R4, 0x7, 0x181f ;  /* 0x00f81f00040e7f89 */ /* 0x00006200000e0000 */
[----:B------:R-:W-:-:S05]  /*14670*/  @!P0 IMAD.MOV.U32 R3, RZ, RZ, R7 ;  /* 0x000000ffff038224 */ /* 0x000fca00078e0007 */
[----:B------:R0:W-:Y:S04]  /*14680*/  @!P0 LDGSTS.E.BYPASS.LTC128B.128 [R34+0x17400], desc[UR38][R2.64], !P4 ;  /* 0x1740000002228fae */ /* 0x0001e8000e101d66 */
[----:B------:R0:W-:Y:S04]  /*14690*/  @!P0 LDGSTS.E.BYPASS.LTC128B.128 [R34+0x1b400], desc[UR38][R2.64+0x80], !P3 ;  /* 0x1b40008002228fae */ /* 0x0001e8000d901d66 */
[----:B------:R0:W-:Y:S04]  /*146a0*/  @!P0 LDGSTS.E.BYPASS.LTC128B.128 [R34+0x1f400], desc[UR38][R2.64+0x100], !P2 ;  /* 0x1f40010002228fae */ /* 0x0001e8000d101d66 */
[----:B------:R0:W-:Y:S02]  /*146b0*/  @!P0 LDGSTS.E.BYPASS.LTC128B.128 [R34+0x23400], desc[UR38][R2.64+0x180], !P1 ;  /* 0x2340018002228fae */ /* 0x0001e4000c901d66 */
.L_x_2597:
[----:B------:R-:W-:Y:S01]  /*146c0*/  VIADD R0, R17, 0x70 ;  /* 0x0000007011007836 */ /* 0x000fe20000000000 */
[----:B------:R-:W-:Y:S04]  /*146d0*/  BSSY B0, `(.L_x_2509) ;  /* 0x000000c000007945 */ /* 0x000fe80003800000 */
[----:B------:R-:W-:-:S13]  /*146e0*/  ISETP.GE.AND P0, PT, R0, R5, PT ;  /* 0x000000050000720c */ /* 0x000fda0003f06270 */
[----:B------:R-:W-:Y:S05]  /*146f0*/  @P0 BRA `(.L_x_2510) ;  /* 0x0000000000240947 */ /* 0x000fea0003800000 */
[----:B01----:R-:W-:-:S05]  /*14700*/  LEA R2, P0, R33, R14, 0x1 ;  /* 0x0000000e21027211 */ /* 0x003fca00078008ff */
        /* <DEDUP_REMOVED lines=8> */
.L_x_2510:
[----:B------:R-:W-:Y:S05]  /*14790*/  BSYNC B0 ;  /* 0x0000000000007941 */ /* 0x000fea0003800000 */
.L_x_2509:
[----:B------:R-:W-:Y:S01]  /*147a0*/  NOP ;  /* 0x0000000000007918 */ /* 0x000fe20000000000 */
[----:B------:R-:W-:-:S13]  /*147b0*/  PLOP3.LUT P0, PT, PT, PT, PT, 0x80, 0x0 ;  /* 0x000000000000781c */ /* 0x000fda0003f0f070 */
.L_x_2511:
[----:B------:R-:W-:Y:S02]  /*147c0*/  PLOP3.LUT P1, PT, P1, P0, PT, 0xa2, 0x0 ;  /* 0x000000000000781c */ /* 0x000fe40000f21472 */
[----:B------:R-:W-:-:S08]  /*147d0*/  @P0 R2UR P1, UR4, R22 ;  /* 0x00000000160402ca */ /* 0x000fd00000020000 */
[----:B------:R-:W-:-:S05]  /*147e0*/  @P0 PLOP3.LUT P0, PT, P1, PT, PT, 0x80, 0x0 ;  /* 0x000000000000081c */ /* 0x000fca0000f0f070 */
[----:B------:R-:W-:Y:S01]  /*147f0*/  @!P1 SYNCS.ARRIVE.TRANS64.RED.A0T1 RZ, [UR4+0x38800], RZ ;  /* 0x038800ffffff99a7 */ /* 0x000fe20008200404 */
[----:B------:R-:W-:Y:S07]  /*14800*/  @!P1 ARRIVES.LDGSTSBAR.64.TRANSCNT [UR4+0x38800] ;  /* 0x03880000ff0099b0 */ /* 0x000fee0008000a84 */
[----:B------:R-:W-:Y:S05]  /*14810*/  @P0 BRA.U.ANY `(.L_x_2511) ;  /* 0xfffffffd00e80947 */ /* 0x000fea000393ffff */
[----:B0-2---:R-:W2:Y:S02]  /*14820*/  LDL.LU R2, [R1+0x28] ;  /* 0x0000280001027983 */ /* 0x005ea40000300800 */
        /* <DEDUP_REMOVED lines=11> */
.L_x_2598:
[----:B------:R-:W-:Y:S05]  /*148e0*/  BSYNC B0 ;  /* 0x0000000000007941 */ /* 0x000fea0003800000 */
.L_x_2512:
[----:B------:R-:W2:Y:S01]  /*148f0*/  LDL R0, [R1+0x14] ;  /* 0x0000140001007983 */ /* 0x000ea20000100800 */
[----:B------:R-:W-:Y:S01]  /*14900*/  BSSY B0, `(.L_x_2514) ;  /* 0x0000115000007945 */ /* 0x000fe20003800000 */
[----:B--2---:R-:W-:-:S13]  /*14910*/  ISETP.GE.AND P0, PT, R0, 0x2, PT ;  /* 0x000000020000780c */ /* 0x004fda0003f06270 */
[----:B------:R-:W-:Y:S05]  /*14920*/  @!P0 BRA `(.L_x_2515) ;  /* 0x0000001000488947 */ /* 0x000fea0003800000 */
[C---:B------:R-:W-:Y:S01]  /*14930*/  LOP3.LUT R2, R33.reuse, 0x40, RZ, 0xfc, !PT ;  /* 0x0000004021027812 */ /* 0x040fe200078efcff */
[----:B------:R-:W-:Y:S01]  /*14940*/  ULDC UR4, c[0x0][0x2f4] ;  /* 0x0000bd0000047ab9 */ /* 0x000fe20000000800 */
[----:B------:R-:W-:Y:S01]  /*14950*/  VIADD R0, R0, 0xfffffffe ;  /* 0xfffffffe00007836 */ /* 0x000fe20000000000 */
[----:B------:R-:W-:Y:S01]  /*14960*/  ISETP.GE.AND P4, PT, R33, UR4, PT ;  /* 0x0000000421007c0c */ /* 0x000fe2000bf86270 */
[----:B------:R-:W-:Y:S01]  /*14970*/  IMAD.MOV.U32 R17, RZ, RZ, R28 ;  /* 0x000000ffff117224 */ /* 0x000fe200078e001c */
[----:B------:R-:W-:Y:S01]  /*14980*/  ISETP.GE.AND P3, PT, R2, UR4, PT ;  /* 0x0000000402007c0c */ /* 0x000fe2000bf66270 */
[----:B------:R-:W-:Y:S01]  /*14990*/  IMAD.MOV.U32 R7, RZ, RZ, R27 ;  /* 0x000000ffff077224 */ /* 0x000fe200078e001b */
[----:B------:R-:W-:Y:S01]  /*149a0*/  ISETP.GE.AND P2, PT, R37, UR4, PT ;  /* 0x0000000425007c0c */ /* 0x000fe2000bf46270 */
[----:B------:R-:W-:Y:S01]  /*149b0*/  IMAD.MOV.U32 R29, RZ, RZ, R26 ;  /* 0x000000ffff1d7224 */ /* 0x000fe200078e001a */
[----:B------:R-:W-:-:S13]  /*149c0*/  ISETP.GE.AND P1, PT, R36, UR4, PT ;  /* 0x0000000424007c0c */ /* 0x000fda000bf26270 */
.L_x_2528:
        /* <DEDUP_REMOVED lines=14> */
[----:B--2---:R-:W-:-:S04]  /*14ab0*/  IMAD R6, R0, 0x50, R6 ;  /* 0x0000005000067824 */ /* 0x004fc800078e0206 */
[----:B------:R-:W-:-:S04]  /*14ac0*/  IMAD.IADD R6, R9, 0x1, R6 ;  /* 0x0000000109067824 */ /* 0x000fc800078e0206 */
[----:B0-----:R-:W-:-:S04]  /*14ad0*/  @P0 IMAD.HI.U32 R3, R6, R3, RZ ;  /* 0x0000000306030227 */ /* 0x001fc800078e00ff */
[----:B------:R-:W-:Y:S01]  /*14ae0*/  IMAD.MOV.U32 R10, RZ, RZ, R6 ;  /* 0x000000ffff0a7224 */ /* 0x000fe200078e0006 */
[----:B-1----:R-:W-:Y:S01]  /*14af0*/  @P0 SHF.R.U32.HI R10, RZ, R2, R3 ;  /* 0x00000002ff0a0219 */ /* 0x002fe20000011603 */
[----:B---3--:R-:W-:Y:S02]  /*14b00*/  @!P6 IMAD R2, R8, R4, RZ ;  /* 0x000000040802e224 */ /* 0x008fe400078e02ff */
[----:B------:R-:W0:Y:S01]  /*14b10*/  @!P6 LDC.64 R8, c[0x0][0x418] ;  /* 0x00010600ff08eb82 */ /* 0x000e220000000a00 */
[----:B------:R-:W-:Y:S01]  /*14b20*/  @!P6 SHF.R.S32.HI R3, RZ, 0x1f, R10 ;  /* 0x0000001fff03e819 */ /* 0x000fe2000001140a */
[----:B------:R-:W-:Y:S01]  /*14b30*/  @!P6 IMAD R5, R31, R5, R2 ;  /* 0x000000051f05e224 */ /* 0x000fe200078e0202 */
[----:B------:R-:W-:-:S05]  /*14b40*/  @!P6 MOV R2, R10 ;  /* 0x0000000a0002e202 */ /* 0x000fca0000000f00 */
        /* <DEDUP_REMOVED lines=19> */
.L_x_2516:
[----:B------:R-:W-:Y:S01]  /*14c80*/  IMAD R6, R27, 0x8, R22 ;  /* 0x000000081b067824 */ /* 0x000fe200078e0216 */
[----:B------:R-:W-:Y:S01]  /*14c90*/  SHF.L.U32 R3, R28, 0x1f, RZ ;  /* 0x0000001f1c037819 */ /* 0x000fe200000006ff */
[----:B------:R-:W-:Y:S03]  /*14ca0*/  BSSY B1, `(.L_x_2517) ;  /* 0x0000003000017945 */ /* 0x000fe60003800000 */
[----:B------:R-:W0:Y:S02]  /*14cb0*/  SYNCS.PHASECHK.TRANS64.TRYWAIT P0, [R6+URZ+0x38840], R3 ;  /* 0x03884003060075a7 */ /* 0x000e24000800017f */
[----:B0-----:R-:W-:Y:S05]  /*14cc0*/  @!P0 BRA `(.L_x_2518) ;  /* 0x0000003800d48947 */ /* 0x001fea0003800000 */
.L_x_2599:
[----:B------:R-:W-:Y:S05]  /*14cd0*/  BSYNC B1 ;  /* 0x0000000000017941 */ /* 0x000fea0003800000 */
.L_x_2517:
        /* <DEDUP_REMOVED lines=69> */
.L_x_2611:
        /* <DEDUP_REMOVED lines=17> */
.L_x_2520:
        /* <DEDUP_REMOVED lines=10> */
.L_x_2521:
[----:B------:R2:W-:Y:S01]  /*152e0*/  SYNCS.ARRIVE.TRANS64.A1T0 RZ, [R6+URZ+0x38830], RZ ;  /* 0x038830ff06ff79a7 */ /* 0x0005e2000810003f */
[----:B------:R-:W-:Y:S05]  /*152f0*/  @!P6 BRA `(.L_x_2522) ;  /* 0x000000000004e947 */ /* 0x000fea0003800000 */
[----:B------:R-:W-:Y:S01]  /*15300*/  BPT.TRAP 0x1 ;  /* 0x000000040000795c */ /* 0x000fe20000300000 */
.L_x_2522:
[----:B-1----:R-:W-:Y:S01]  /*15310*/  SHF.L.U32 R2, R17, 0x1f, RZ ;  /* 0x0000001f11027819 */ /* 0x002fe200000006ff */
[----:B--2---:R-:W-:Y:S01]  /*15320*/  IMAD R6, R7, 0x8, R22 ;  /* 0x0000000807067824 */ /* 0x004fe200078e0216 */
[----:B------:R-:W-:Y:S03]  /*15330*/  BSSY B1, `(.L_x_2523) ;  /* 0x0000003000017945 */ /* 0x000fe60003800000 */
[----:B------:R-:W1:Y:S02]  /*15340*/  SYNCS.PHASECHK.TRANS64.TRYWAIT P0, [R6+URZ+0x38860], R2 ;  /* 0x03886002060075a7 */ /* 0x000e64000800017f */
[----:B-1----:R-:W-:Y:S05]  /*15350*/  @!P0 BRA `(.L_x_2524) ;  /* 0x0000003c00088947 */ /* 0x002fea0003800000 */
.L_x_2612:
[----:B------:R-:W-:Y:S05]  /*15360*/  BSYNC B1 ;  /* 0x0000000000017941 */ /* 0x000fea0003800000 */
.L_x_2523:
        /* <DEDUP_REMOVED lines=60> */
.L_x_2624:
        /* <DEDUP_REMOVED lines=33> */
.L_x_2526:
        /* <DEDUP_REMOVED lines=10> */
.L_x_2527:
[C---:B------:R-:W-:Y:S01]  /*159e0*/  ISETP.GT.AND P0, PT, R26.reuse, RZ, PT ;  /* 0x000000ff1a00720c */ /* 0x040fe20003f04270 */
[----:B------:R2:W-:Y:S01]  /*159f0*/  SYNCS.ARRIVE.TRANS64.A1T0 RZ, [R6+URZ+0x38850], RZ ;  /* 0x038850ff06ff79a7 */ /* 0x0005e2000810003f */
[----:B------:R-:W-:Y:S02]  /*15a00*/  VIADD R0, R26, 0xffffffff ;  /* 0xffffffff1a007836 */ /* 0x000fe40000000000 */
[----:B------:R-:W-:Y:S02]  /*15a10*/  IMAD.MOV.U32 R17, RZ, RZ, R28 ;  /* 0x000000ffff117224 */ /* 0x000fe400078e001c */
[----:B------:R-:W-:Y:S02]  /*15a20*/  IMAD.MOV.U32 R7, RZ, RZ, R27 ;  /* 0x000000ffff077224 */ /* 0x000fe400078e001b */
[----:B------:R-:W-:-:S05]  /*15a30*/  IMAD.MOV.U32 R29, RZ, RZ, R26 ;  /* 0x000000ffff1d7224 */ /* 0x000fca00078e001a */
[----:B--2---:R-:W-:Y:S05]  /*15a40*/  @P0 BRA `(.L_x_2528) ;  /* 0xffffffec00e00947 */ /* 0x004fea000383ffff */
.L_x_2515:
[----:B------:R-:W-:Y:S05]  /*15a50*/  BSYNC B0 ;  /* 0x0000000000007941 */ /* 0x000fea0003800000 */
.L_x_2514:
        /* <DEDUP_REMOVED lines=17> */
.L_x_2530:
[----:B------:R-:W-:Y:S05]  /*15b70*/  BSYNC B0 ;  /* 0x0000000000007941 */ /* 0x000fea0003800000 */
.L_x_2529:
[----:B------:R-:W-:-:S13]  /*15b80*/  LOP3.LUT P0, RZ, R23, 0x20, RZ, 0xc0, !PT ;  /* 0x0000002017ff7812 */ /* 0x000fda000780c0ff */
[----:B------:R-:W-:Y:S05]  /*15b90*/  @!P0 BRA `(.L_x_2531) ;  /* 0x0000000000048947 */ /* 0x000fea0003800000 */
[----:B------:R-:W-:Y:S01]  /*15ba0*/  BPT.TRAP 0x1 ;  /* 0x000000040000795c */ /* 0x000fe20000300000 */
.L_x_2531:
[----:B------:R-:W2:Y:S01]  /*15bb0*/  LDL.LU R0, [R1+0x4] ;  /* 0x0000040001007983 */ /* 0x000ea20000300800 */
[----:B------:R-:W-:Y:S01]  /*15bc0*/  IMAD R4, R27, 0x8, R22 ;  /* 0x000000081b047824 */ /* 0x000fe200078e0216 */
[----:B0-----:R-:W-:Y:S01]  /*15bd0*/  SHF.L.U32 R3, R28, 0x1f, RZ ;  /* 0x0000001f1c037819 */ /* 0x001fe200000006ff */
[----:B------:R-:W-:Y:S03]  /*15be0*/  BSSY B0, `(.L_x_2532) ;  /* 0x0000004000007945 */ /* 0x000fe60003800000 */
[----:B------:R-:W0:Y:S01]  /*15bf0*/  SYNCS.PHASECHK.TRANS64.TRYWAIT P0, [R4+URZ+0x38860], R3 ;  /* 0x03886003040075a7 */ /* 0x000e22000800017f */
[----:B--2---:R-:W-:Y:S01]  /*15c00*/  IMAD R5, R26, -0x50, R0 ;  /* 0xffffffb01a057824 */ /* 0x004fe200078e0200 */
[----:B0-----:R-:W-:Y:S06]  /*15c10*/  @!P0 BRA `(.L_x_2533) ;  /* 0x0000003800c48947 */ /* 0x001fec0003800000 */
.L_x_2625:
[----:B------:R-:W-:Y:S05]  /*15c20*/  BSYNC B0 ;  /* 0x0000000000007941 */ /* 0x000fea0003800000 */
.L_x_2532:
[----:B------:R-:W2:Y:S01]  /*15c30*/  S2R R0, SR_TID.X ;  /* 0x0000000000007919 */ /* 0x000ea20000002100 */
[----:B------:R-:W-:Y:S01]  /*15c40*/  UMOV UR4, 0xffffffff ;  /* 0xffffffff00047882 */ /* 0x000fe20000000000 */
[----:B------:R-:W-:Y:S01]  /*15c50*/  IMAD R7, R27, 0x5000, R32 ;  /* 0x000050001b077824 */ /* 0x000fe200078e0220 */
[----:B--2---:R-:W-:-:S04]  /*15c60*/  LOP3.LUT R0, R0, 0x7f, RZ, 0xc0, !PT ;  /* 0x0000007f00007812 */ /* 0x004fc800078ec0ff */
        /* <DEDUP_REMOVED lines=38> */
[----:B------:R-:W0:Y:S02]  /*15ed0*/  SHFL.IDX PT, R14, R24, 0x3, 0x181f ;  /* 0x00781f00180e7f89 */ /* 0x000e2400000e0000 */
        /* <DEDUP_REMOVED lines=12> */
[----:B------:R0:W3:Y:S02]  /*15fa0*/  SHFL.IDX PT, R14, R24, 0x4, 0x181f ;  /* 0x00981f00180e7f89 */ /* 0x0000e400000e0000 */
        /* <DEDUP_REMOVED lines=9> */
.L_x_2637:
        /* <DEDUP_REMOVED lines=15> */
.L_x_2535:
        /* <DEDUP_REMOVED lines=10> */
.L_x_2536:
[----:B------:R1:W-:Y:S01]  /*161d0*/  SYNCS.ARRIVE.TRANS64.A1T0 RZ, [R4+URZ+0x38850], RZ ;  /* 0x038850ff04ff79a7 */ /* 0x0003e2000810003f */
[----:B------:R-:W-:-:S05]  /*161e0*/  VIADD R27, R27, 0x1 ;  /* 0x000000011b1b7836 */ /* 0x000fca0000000000 */
[----:B------:R-:W-:-:S04]  /*161f0*/  ISETP.NE.AND P0, PT, R27, 0x2, PT ;  /* 0x000000021b00780c */ /* 0x000fc80003f05270 */
[----:B0-----:R-:W-:Y:S02]  /*16200*/  SEL R3, RZ, 0x1, P0 ;  /* 0x00000001ff037807 */ /* 0x001fe40000000000 */
[----:B------:R-:W-:Y:S02]  /*16210*/  SEL R27, R27, RZ, P0 ;  /* 0x000000ff1b1b7207 */ /* 0x000fe40000000000 */
[----:B-1----:R-:W-:-:S07]  /*16220*/  LOP3.LUT R28, R28, R3, RZ, 0x3c, !PT ;  /* 0x000000031c1c7212 */ /* 0x002fce00078e3cff */
.L_x_2491:
[----:B------:R-:W-:Y:S05]  /*16230*/  BSYNC B7 ;  /* 0x0000000000077941 */ /* 0x000fea0003800000 */
.L_x_2489:
        /* <DEDUP_REMOVED lines=8> */
[----:B------:R0:W1:Y:S01]  /*162c0*/  LDS.128 R16, [R22+0x388d0] ;  /* 0x0388d00016107984 */ /* 0x0000620000000c00 */
[----:B------:R-:W-:Y:S06]  /*162d0*/  BAR.ARV 0x4, 0x180 ;  /* 0x0106000000007b1d */ /* 0x000fec0000002000 */
[----:B------:R-:W-:Y:S05]  /*162e0*/  BRA `(.L_x_2538) ;  /* 0x0000000800cc7947 */ /* 0x000fea0003800000 */
.L_x_2537:
[----:B------:R-:W0:Y:S01]  /*162f0*/  S2R R0, SR_TID.X ;  /* 0x0000000000007919 */ /* 0x000e220000002100 */
[----:B------:R-:W-:Y:S01]  /*16300*/  UMOV UR4, 0xffffffff ;  /* 0xffffffff00047882 */ /* 0x000fe20000000000 */
[----:B0-----:R-:W-:-:S04]  /*16310*/  LOP3.LUT R8, R0, 0x1f, RZ, 0xc0, !PT ;  /* 0x0000001f00087812 */ /* 0x001fc800078ec0ff */
[----:B------:R-:W-:Y:S01]  /*16320*/  ISETP.NE.AND P0, PT, R8, 0x1f, PT ;  /* 0x0000001f0800780c */ /* 0x000fe20003f05270 */
[----:B------:R-:W-:-:S12]  /*16330*/  BRA.DIV UR4, `(.L_x_2539) ;  /* 0x0000003e04187947 */ /* 0x000fd8000b800000 */
[----:B------:R-:W-:Y:S01]  /*16340*/  IMAD.IADD R5, R19, 0x1, R8 ;  /* 0x0000000113057824 */ /* 0x000fe200078e0208 */
[----:B------:R-:W-:-:S04]  /*16350*/  ULDC UR4, c[0x0][0xc3c] ;  /* 0x00030f0000047ab9 */ /* 0x000fc80000000800 */
[----:B------:R-:W-:-:S13]  /*16360*/  ISETP.GE.OR P1, PT, R5, UR4, !P0 ;  /* 0x0000000405007c0c */ /* 0x000fda000c726670 */
[----:B------:R-:W0:Y:S02]  /*16370*/  @!P1 LDC.64 R2, c[0x0][0xc80] ;  /* 0x00032000ff029b82 */ /* 0x000e240000000a00 */
[----:B0-----:R-:W-:-:S06]  /*16380*/  @!P1 IMAD.WIDE R2, R5, 0x4, R2 ;  /* 0x0000000405029825 */ /* 0x001fcc00078e0202 */
        /* <DEDUP_REMOVED lines=26> */
.L_x_2647:
[----:B------:R-:W-:Y:S02]  /*16530*/  ULDC UR4, c[0x0][0xc38] ;  /* 0x00030e0000047ab9 */ /* 0x000fe40000000800 */
[----:B------:R-:W-:-:S04]  /*16540*/  IMAD.U32 R7, RZ, RZ, UR4 ;  /* 0x00000004ff077e24 */ /* 0x000fc8000f8e00ff */
[----:B-1----:R-:W-:-:S05]  /*16550*/  IMAD R14, R14, R7, RZ ;  /* 0x000000070e0e7224 */ /* 0x002fca00078e02ff */
[----:B------:R-:W-:-:S04]  /*16560*/  IADD3 R9, R4, R14, RZ ;  /* 0x0000000e04097210 */ /* 0x000fc80007ffe0ff */
[----:B------:R-:W-:-:S13]  /*16570*/  ISETP.GT.AND P6, PT, R9, R0, PT ;  /* 0x000000000900720c */ /* 0x000fda0003fc4270 */
[----:B------:R-:W-:Y:S05]  /*16580*/  @P6 BRA `(.L_x_2540) ;  /* 0x00000000009c6947 */ /* 0x000fea0003800000 */
.L_x_2545:
[----:B------:R-:W1:Y:S01]  /*16590*/  LDC R2, c[0x0][0xc3c] ;  /* 0x00030f00ff027b82 */ /* 0x000e620000000800 */
[----:B------:R-:W-:-:S05]  /*165a0*/  VIADD R19, R19, 0x1f ;  /* 0x0000001f13137836 */ /* 0x000fca0000000000 */
[----:B-1----:R-:W-:-:S13]  /*165b0*/  ISETP.GE.AND P6, PT, R19, R2, PT ;  /* 0x000000021300720c */ /* 0x002fda0003fc6270 */
[----:B------:R-:W-:Y:S05]  /*165c0*/  @P6 BRA `(.L_x_2541) ;  /* 0x0000000400d06947 */ /* 0x000fea0003800000 */
[----:B------:R-:W1:Y:S01]  /*165d0*/  S2R R3, SR_TID.X ;  /* 0x0000000000037919 */ /* 0x000e620000002100 */
[----:B------:R-:W-:Y:S01]  /*165e0*/  BSSY B0, `(.L_x_2542) ;  /* 0x0000009000007945 */ /* 0x000fe20003800000 */
[----:B------:R-:W-:Y:S01]  /*165f0*/  IMAD.MOV.U32 R5, RZ, RZ, RZ ;  /* 0x000000ffff057224 */ /* 0x000fe200078e00ff */
[----:B-1----:R-:W-:-:S05]  /*16600*/  LOP3.LUT R3, R3, 0x1f, RZ, 0xc0, !PT ;  /* 0x0000001f03037812 */ /* 0x002fca00078ec0ff */
[----:B------:R-:W-:-:S05]  /*16610*/  IMAD.IADD R7, R19, 0x1, R3 ;  /* 0x0000000113077824 */ /* 0x000fca00078e0203 */
[----:B------:R-:W-:-:S13]  /*16620*/  ISETP.GE.OR P6, PT, R7, R2, !P0 ;  /* 0x000000020700720c */ /* 0x000fda00047c6670 */
[----:B------:R-:W-:Y:S05]  /*16630*/  @P6 BRA `(.L_x_2543) ;  /* 0x00000000000c6947 */ /* 0x000fea0003800000 */
[----:B------:R-:W1:Y:S02]  /*16640*/  LDC.64 R2, c[0x0][0xc80] ;  /* 0x00032000ff027b82 */ /* 0x000e640000000a00 */
[----:B-1----:R-:W-:-:S05]  /*16650*/  IMAD.WIDE R2, R7, 0x4, R2 ;  /* 0x0000000407027825 */ /* 0x002fca00078e0202 */
[----:B------:R1:W5:Y:S02]  /*16660*/  LDG.E R5, desc[UR38][R2.64] ;  /* 0x0000002602057981 */ /* 0x000364000c1e1900 */
.L_x_2543:
[----:B------:R-:W-:Y:S05]  /*16670*/  BSYNC B0 ;  /* 0x0000000000007941 */ /* 0x000fea0003800000 */
.L_x_2542:
[----:B------:R-:W-:-:S03]  /*16680*/  UMOV UR4, 0xffffffff ;  /* 0xffffffff00047882 */ /* 0x000fc60000000000 */
[----:B------:R-:W-:Y:S05]  /*16690*/  BRA.DIV UR4, `(.L_x_2544) ;  /* 0x0000003e04647947 */ /* 0x000fea000b800000 */
[----:B-----5:R-:W2:Y:S02]  /*166a0*/  SHFL.UP PT, R14, R5, 0x1, RZ ;  /* 0x04200000050e7989 */ /* 0x020ea400000e00ff */
        /* <DEDUP_REMOVED lines=13> */
[----:B0-----:R-:W-:-:S05]  /*16780*/  IMAD.IADD R6, R4, 0x1, R7 ;  /* 0x0000000104067824 */ /* 0x001fca00078e0207 */
[----:B------:R0:W1:Y:S02]  /*16790*/  SHFL.IDX PT, R14, R6, 0x1f, 0x1f ;  /* 0x03e01f00060e7f89 */ /* 0x00006400000e0000 */
.L_x_2655:
[----:B------:R-:W-:Y:S02]  /*167a0*/  ULDC UR4, c[0x0][0xc38] ;  /* 0x00030e0000047ab9 */ /* 0x000fe40000000800 */
[----:B------:R-:W-:-:S04]  /*167b0*/  IMAD.U32 R7, RZ, RZ, UR4 ;  /* 0x00000004ff077e24 */ /* 0x000fc8000f8e00ff */
[----:B-1----:R-:W-:-:S04]  /*167c0*/  IMAD R14, R14, R7, RZ ;  /* 0x000000070e0e7224 */ /* 0x002fc800078e02ff */
[----:B------:R-:W-:-:S05]  /*167d0*/  IMAD.IADD R9, R14, 0x1, R9 ;  /* 0x000000010e097824 */ /* 0x000fca00078e0209 */
[----:B------:R-:W-:-:S13]  /*167e0*/  ISETP.GT.AND P6, PT, R9, R0, PT ;  /* 0x000000000900720c */ /* 0x000fda0003fc4270 */
[----:B------:R-:W-:Y:S05]  /*167f0*/  @!P6 BRA `(.L_x_2545) ;  /* 0xfffffffc0064e947 */ /* 0x000fea000383ffff */
.L_x_2540:
        /* <DEDUP_REMOVED lines=8> */
.L_x_2659:
[----:B------:R-:W-:Y:S01]  /*16880*/  ISETP.NE.AND P0, PT, R2, RZ, PT ;  /* 0x000000ff0200720c */ /* 0x000fe20003f05270 */
[----:B------:R-:W-:-:S12]  /*16890*/  IMAD.MOV.U32 R14, RZ, RZ, RZ ;  /* 0x000000ffff0e7224 */ /* 0x000fd800078e00ff */
[----:B------:R-:W-:Y:S05]  /*168a0*/  @!P0 BRA `(.L_x_2547) ;  /* 0x0000000000108947 */ /* 0x000fea0003800000 */
[----:B------:R-:W-:Y:S01]  /*168b0*/  UMOV UR4, 0xffffffff ;  /* 0xffffffff00047882 */ /* 0x000fe20000000000 */
[----:B------:R-:W-:Y:S02]  /*168c0*/  IADD3 R12, R4, -0x1, RZ ;  /* 0xffffffff040c7810 */ /* 0x000fe40007ffe0ff */
[----:B------:R-:W-:Y:S05]  /*168d0*/  BRA.DIV UR4, `(.L_x_2548) ;  /* 0x0000003e04d87947 */ /* 0x000fea000b800000 */
[----:B------:R3:W4:Y:S02]  /*168e0*/  SHFL.IDX PT, R14, R6, R12, 0x1f ;  /* 0x00001f0c060e7589 */ /* 0x00072400000e0000 */
.L_x_2547:
[----:B------:R-:W5:Y:S01]  /*168f0*/  LDC.64 R2, c[0x0][0xc90] ;  /* 0x00032400ff027b82 */ /* 0x000f620000000a00 */
[----:B------:R-:W-:-:S04]  /*16900*/  IMAD.IADD R19, R4, 0x1, R19 ;  /* 0x0000000104137824 */ /* 0x000fc800078e0213 */
[----:B-----5:R-:W-:-:S05]  /*16910*/  IMAD.WIDE R2, R19, 0x4, R2 ;  /* 0x0000000413027825 */ /* 0x020fca00078e0202 */
[----:B0--3--:R0:W1:Y:S01]  /*16920*/  LDG.E R6, desc[UR38][R2.64] ;  /* 0x0000002602067981 */ /* 0x009062000c1e1900 */
[----:B----4-:R-:W-:Y:S02]  /*16930*/  IMAD R16, R14, R7, R16 ;  /* 0x000000070e107224 */ /* 0x010fe400078e0210 */
[----:B0-----:R-:W-:Y:S02]  /*16940*/  IMAD.MOV.U32 R2, RZ, RZ, RZ ;  /* 0x000000ffff027224 */ /* 0x001fe400078e00ff */
[----:B-12---:R-:W-:-:S05]  /*16950*/  IMAD R4, R5, R6, RZ ;  /* 0x0000000605047224 */ /* 0x006fca00078e02ff */
        /* <DEDUP_REMOVED lines=24> */
[----:B------:R-:W-:Y:S01]  /*16ae0*/  IMAD R0, R6, R2, RZ ;  /* 0x0000000206007224 */ /* 0x000fe200078e02ff */
[----:B------:R-:W-:-:S03]  /*16af0*/  IADD3 R2, -R2, RZ, RZ ;  /* 0x000000ff02027210 */ /* 0x000fc60007ffe1ff */
        /* <DEDUP_REMOVED lines=33> */
.L_x_2541:
[----:B------:R-:W-:Y:S01]  /*16d10*/  UMOV UR4, URZ ;  /* 0x0000003f00047c82 */ /* 0x000fe20008000000 */
[----:B------:R-:W-:Y:S01]  /*16d20*/  UMOV UR5, URZ ;  /* 0x0000003f00057c82 */ /* 0x000fe20008000000 */
[----:B------:R-:W-:Y:S01]  /*16d30*/  ULDC UR6, c[0x0][0xc3c] ;  /* 0x00030f0000067ab9 */ /* 0x000fe20000000800 */
[----:B------:R-:W-:Y:S01]  /*16d40*/  IMAD.MOV.U32 R16, RZ, RZ, R0 ;  /* 0x000000ffff107224 */ /* 0x000fe200078e0000 */
[----:B------:R-:W-:Y:S01]  /*16d50*/  MOV R18, UR5 ;  /* 0x0000000500127c02 */ /* 0x000fe20008000f00 */
[----:B------:R-:W-:Y:S02]  /*16d60*/  IMAD.U32 R17, RZ, RZ, UR4 ;  /* 0x00000004ff117e24 */ /* 0x000fe4000f8e00ff */
[----:B------:R-:W-:-:S07]  /*16d70*/  IMAD.U32 R19, RZ, RZ, UR6 ;  /* 0x00000006ff137e24 */ /* 0x000fce000f8e00ff */
.L_x_2549:
[----:B------:R-:W1:Y:S01]  /*16d80*/  S2R R0, SR_TID.X ;  /* 0x0000000000007919 */ /* 0x000e620000002100 */
        /* <DEDUP_REMOVED lines=9> */
.L_x_2538:
[----:B------:R-:W-:Y:S02]  /*16e20*/  ULDC UR4, c[0x0][0xc3c] ;  /* 0x00030f0000047ab9 */ /* 0x000fe40000000800 */
[----:B-1----:R-:W-:-:S13]  /*16e30*/  ISETP.GE.AND P0, PT, R19, UR4, PT ;  /* 0x0000000413007c0c */ /* 0x002fda000bf06270 */
[----:B------:R-:W-:Y:S05]  /*16e40*/  @!P0 BRA `(.L_x_2550) ;  /* 0xffffffb400808947 */ /* 0x000fea000383ffff */
[----:B------:R-:W-:Y:S05]  /*16e50*/  BSYNC B8 ;  /* 0x0000000000087941 */ /* 0x000fea0003800000 */
.L_x_2485:
[----:B-1----:R-:W3:Y:S01]  /*16e60*/  LDL.LU R0, [R1+0x28] ;  /* 0x0000280001007983 */ /* 0x002ee20000300800 */
[----:B------:R-:W-:Y:S01]  /*16e70*/  BSSY B0, `(.L_x_2551) ;  /* 0x000000b000007945 */ /* 0x000fe20003800000 */
[----:B------:R-:W1:Y:S01]  /*16e80*/  S2R R5, SR_CgaCtaId ;  /* 0x0000000000057919 */ /* 0x000e620000008800 */
[----:B---3--:R-:W-:-:S05]  /*16e90*/  VIADD R0, R0, 0x1 ;  /* 0x0000000100007836 */ /* 0x008fca0000000000 */
        /* <DEDUP_REMOVED lines=8> */
.L_x_2662:
[----:B------:R-:W-:Y:S05]  /*16f20*/  BSYNC B0 ;  /* 0x0000000000007941 */ /* 0x000fea0003800000 */
.L_x_2551:
[----:B------:R-:W-:-:S03]  /*16f30*/  UMOV UR4, 0xffffffff ;  /* 0xffffffff00047882 */ /* 0x000fc60000000000 */
[----:B------:R-:W-:Y:S05]  /*16f40*/  BRA.DIV UR4, `(.L_x_2553) ;  /* 0x0000003a04747947 */ /* 0x000fea000b800000 */
[----:B-1----:R-:W1:Y:S02]  /*16f50*/  S2R R0, SR_TID.X ;  /* 0x0000000000007919 */ /* 0x002e640000002100 */
[----:B-1----:R-:W-:-:S04]  /*16f60*/  SHF.R.U32.HI R0, RZ, 0x5, R0 ;  /* 0x00000005ff007819 */ /* 0x002fc80000011600 */
[----:B------:R-:W-:-:S05]  /*16f70*/  LOP3.LUT R0, R0, 0x3, RZ, 0xc0, !PT ;  /* 0x0000000300007812 */ /* 0x000fca00078ec0ff */
[----:B------:R1:W3:Y:S02]  /*16f80*/  SHFL.IDX PT, R14, R0, RZ, 0x1f ;  /* 0x00001fff000e7589 */ /* 0x0002e400000e0000 */
.L_x_2665:
[----:B---3--:R-:W-:Y:S01]  /*16f90*/  ISETP.NE.AND P0, PT, R14, RZ, PT ;  /* 0x000000ff0e00720c */ /* 0x008fe20003f05270 */
[----:B------:R-:W-:-:S12]  /*16fa0*/  BSSY B0, `(.L_x_2554) ;  /* 0x0000026000007945 */ /* 0x000fd80003800000 */
[----:B------:R-:W-:Y:S05]  /*16fb0*/  @P0 BRA `(.L_x_2555) ;  /* 0x0000000000900947 */ /* 0x000fea0003800000 */
[----:B------:R-:W-:-:S03]  /*16fc0*/  UMOV UR4, 0xffffffff ;  /* 0xffffffff00047882 */ /* 0x000fc60000000000 */
[----:B------:R-:W-:Y:S05]  /*16fd0*/  BRA.DIV UR4, `(.L_x_2556) ;  /* 0x0000003a04847947 */ /* 0x000fea000b800000 */
[----:B------:R-:W-:-:S13]  /*16fe0*/  ELECT P6, URZ, PT ;  /* 0x00000000003f782f */ /* 0x000fda00038c0000 */
.L_x_2668:
[----:B------:R-:W-:Y:S05]  /*16ff0*/  @!P6 BRA `(.L_x_2555) ;  /* 0x000000000080e947 */ /* 0x000fea0003800000 */
[----:B-1----:R-:W3:Y:S02]  /*17000*/  LDL R0, [R1+0x2c] ;  /* 0x00002c0001007983 */ /* 0x002ee40000100800 */
[----:B---3--:R-:W-:-:S13]  /*17010*/  R2UR UR4, R0 ;  /* 0x00000000000472ca */ /* 0x008fda00000e0000 */
[----:B------:R-:W-:-:S06]  /*17020*/  ULOP3.LUT UR4, UR4, 0x2, URZ, 0xfc, !UPT ;  /* 0x0000000204047892 */ /* 0x000fcc000f8efc3f */
[----:B------:R-:W-:-:S05]  /*17030*/  IMAD.U32 R0, RZ, RZ, UR4 ;  /* 0x00000004ff007e24 */ /* 0x000fca000f8e00ff */
[----:B------:R-:W-:-:S13]  /*17040*/  ISETP.NE.AND P0, PT, R0, 0x3, PT ;  /* 0x000000030000780c */ /* 0x000fda0003f05270 */
[----:B------:R-:W-:Y:S05]  /*17050*/  @!P0 BRA `(.L_x_2557) ;  /* 0x0000000000048947 */ /* 0x000fea0003800000 */
[----:B------:R-:W-:Y:S01]  /*17060*/  BPT.TRAP 0x1 ;  /* 0x000000040000795c */ /* 0x000fe20000300000 */
.L_x_2557:
[C---:B------:R-:W-:Y:S01]  /*17070*/  IMAD R5, R27.reuse, 0x8, R4 ;  /* 0x000000081b057824 */ /* 0x040fe200078e0204 */
[----:B------:R-:W-:Y:S01]  /*17080*/  SHF.L.U32 R0, R28, 0x1f, RZ ;  /* 0x0000001f1c007819 */ /* 0x000fe200000006ff */
[----:B------:R-:W-:-:S03]  /*17090*/  VIADD R27, R27, 0x1 ;  /* 0x000000011b1b7836 */ /* 0x000fc60000000000 */
[----:B------:R-:W1:Y:S02]  /*170a0*/  SYNCS.PHASECHK.TRANS64.TRYWAIT P1, [R5+URZ+0x38840], R0 ;  /* 0x03884000050075a7 */ /* 0x000e64000802017f */
[----:B------:R-:W-:-:S04]  /*170b0*/  ISETP.NE.AND P2, PT, R27, 0x2, PT ;  /* 0x000000021b00780c */ /* 0x000fc80003f45270 */
[----:B------:R-:W-:Y:S01]  /*170c0*/  SEL R3, RZ, 0x1, P2 ;  /* 0x00000001ff037807 */ /* 0x000fe20001000000 */
[----:B-1----:R-:W-:Y:S08]  /*170d0*/  @!P1 BRA `(.L_x_2558) ;  /* 0x0000003800649947 */ /* 0x002ff00003800000 */
.L_x_2669:
[----:B------:R-:W-:Y:S02]  /*170e0*/  SEL R27, R27, RZ, P2 ;  /* 0x000000ff1b1b7207 */ /* 0x000fe40001000000 */
[----:B------:R-:W-:Y:S01]  /*170f0*/  LOP3.LUT R2, R28, R3, RZ, 0x3c, !PT ;  /* 0x000000031c027212 */ /* 0x000fe200078e3cff */
[----:B------:R-:W-:Y:S06]  /*17100*/  @!P0 BRA `(.L_x_2559) ;  /* 0x0000000000048947 */ /* 0x000fec0003800000 */
[----:B------:R-:W-:Y:S01]  /*17110*/  BPT.TRAP 0x1 ;  /* 0x000000040000795c */ /* 0x000fe20000300000 */
.L_x_2559:
[----:B------:R-:W-:Y:S01]  /*17120*/  IMAD R27, R27, 0x8, R4 ;  /* 0x000000081b1b7824 */ /* 0x000fe200078e0204 */
[----:B------:R-:W-:-:S04]  /*17130*/  SHF.L.U32 R2, R2, 0x1f, RZ ;  /* 0x0000001f02027819 */ /* 0x000fc800000006ff */
[----:B------:R-:W3:Y:S02]  /*17140*/  SYNCS.PHASECHK.TRANS64.TRYWAIT P1, [R27+URZ+0x38840], R2 ;  /* 0x038840021b0075a7 */ /* 0x000ee4000802017f */
[----:B---3--:R-:W-:Y:S05]  /*17150*/  @!P1 BRA `(.L_x_2560) ;  /* 0x0000003800589947 */ /* 0x008fea0003800000 */
.L_x_2670:
[----:B------:R-:W-:Y:S05]  /*17160*/  @!P0 BRA `(.L_x_2561) ;  /* 0x0000000000048947 */ /* 0x000fea0003800000 */
[----:B------:R-:W-:Y:S01]  /*17170*/  BPT.TRAP 0x1 ;  /* 0x000000040000795c */ /* 0x000fe20000300000 */
.L_x_2561:
[----:B------:R-:W4:Y:S02]  /*17180*/  SYNCS.PHASECHK.TRANS64.TRYWAIT P1, [R5+URZ+0x38860], R0 ;  /* 0x03886000050075a7 */ /* 0x000f24000802017f */
[----:B----4-:R-:W-:Y:S05]  /*17190*/  @!P1 BRA `(.L_x_2562) ;  /* 0x00000038005c9947 */ /* 0x010fea0003800000 */
.L_x_2671:
[----:B------:R-:W-:Y:S05]  /*171a0*/  @!P0 BRA `(.L_x_2563) ;  /* 0x0000000000048947 */ /* 0x000fea0003800000 */
[----:B------:R-:W-:Y:S01]  /*171b0*/  BPT.TRAP 0x1 ;  /* 0x000000040000795c */ /* 0x000fe20000300000 */
.L_x_2563:
[----:B------:R0:W0:Y:S02]  /*171c0*/  SYNCS.PHASECHK.TRANS64.TRYWAIT P0, [R27+URZ+0x38860], R2 ;  /* 0x038860021b0075a7 */ /* 0x000024000800017f */
[----:B0-----:R-:W-:Y:S05]  /*171d0*/  @!P0 NANOSLEEP.SYNCS 0x989680 ;  /* 0x009896800000895d */ /* 0x001fea0003900000 */
[----:B------:R-:W0:Y:S02]  /*171e0*/  @!P0 SYNCS.PHASECHK.TRANS64 P0, [R27+URZ+0x38860], R2 ;  /* 0x038860021b0085a7 */ /* 0x000e24000800007f */
[----:B0-----:R-:W-:Y:S05]  /*171f0*/  @!P0 BRA `(.L_x_2563) ;  /* 0xfffffffc00f08947 */ /* 0x001fea000383ffff */
.L_x_2555:
[----:B------:R-:W-:Y:S05]  /*17200*/  BSYNC B0 ;  /* 0x0000000000007941 */ /* 0x000fea0003800000 */
.L_x_2554:
[----:B------:R-:W-:Y:S05]  /*17210*/  EXIT ;  /* 0x000000000000794d */ /* 0x000fea0003800000 */
.L_x_2421:
[----:B------:R-:W-:-:S13]  /*17220*/  R2UR UR4, R16 ;  /* 0x00000000100472ca */ /* 0x000fda00000e0000 */
[----:B0-----:R-:W-:-:S04]  /*17230*/  IMAD.U32 R3, RZ, RZ, UR4 ;  /* 0x00000004ff037e24 */ /* 0x001fc8000f8e00ff */
[----:B------:R0:W1:Y:S03]  /*17240*/  SYNCS.PHASECHK.TRANS64.TRYWAIT P1, [R3+URZ+0x38800], R0 ;  /* 0x03880000030075a7 */ /* 0x000066000802017f */
[----:B-1----:R-:W-:Y:S05]  /*17250*/  @!P1 NANOSLEEP.SYNCS 0x989680 ;  /* 0x009896800000995d */ /* 0x002fea0003900000 */
[----:B------:R-:W1:Y:S02]  /*17260*/  @!P1 SYNCS.PHASECHK.TRANS64 P1, [R3+URZ+0x38800], R0 ;  /* 0x03880000030095a7 */ /* 0x000e64000802007f */
[----:B-1----:R-:W-:Y:S05]  /*17270*/  @!P1 BRA `(.L_x_2421) ;  /* 0xfffffffc00e89947 */ /* 0x002fea000383ffff */
[----:B------:R-:W-:Y:S05]  /*17280*/  BRA `(.L_x_2564) ;  /* 0xfffffea800507947 */ /* 0x000fea000383ffff */
.L_x_2425:
[----:B-1----:R1:W2:Y:S02]  /*17290*/  SYNCS.PHASECHK.TRANS64.TRYWAIT P1, [R0+URZ+0x38830], R3 ;  /* 0x03883003000075a7 */ /* 0x0022a4000802017f */
[----:B--2---:R-:W-:Y:S05]  /*172a0*/  @!P1 NANOSLEEP.SYNCS 0x989680 ;  /* 0x009896800000995d */ /* 0x004fea0003900000 */
[----:B------:R-:W2:Y:S02]  /*172b0*/  @!P1 SYNCS.PHASECHK.TRANS64 P1, [R0+URZ+0x38830], R3 ;  /* 0x03883003000095a7 */ /* 0x000ea4000802007f */
[----:B--2---:R-:W-:Y:S05]  /*172c0*/  @!P1 BRA `(.L_x_2425) ;  /* 0xfffffffc00f09947 */ /* 0x004fea000383ffff */
[----:B------:R-:W-:Y:S05]  /*172d0*/  BRA `(.L_x_2424) ;  /* 0xfffffea800747947 */ /* 0x000fea000383ffff */
.L_x_2431:
[----:B-1----:R-:W-:-:S04]  /*172e0*/  IMAD.U32 R4, RZ, RZ, UR61 ;  /* 0x0000003dff047e24 */ /* 0x002fc8000f8e00ff */
[----:B------:R1:W2:Y:S03]  /*172f0*/  SYNCS.PHASECHK.TRANS64.TRYWAIT P1, [R4+URZ+0x38830], R3 ;  /* 0x03883003040075a7 */ /* 0x0002a6000802017f */
[----:B--2---:R-:W-:Y:S05]  /*17300*/  @!P1 NANOSLEEP.SYNCS 0x989680 ;  /* 0x009896800000995d */ /* 0x004fea0003900000 */
[----:B------:R-:W2:Y:S02]  /*17310*/  @!P1 SYNCS.PHASECHK.TRANS64 P1, [R4+URZ+0x38830], R3 ;  /* 0x03883003040095a7 */ /* 0x000ea4000802007f */
[----:B--2---:R-:W-:Y:S05]  /*17320*/  @!P1 BRA `(.L_x_2431) ;  /* 0xfffffffc00ec9947 */ /* 0x004fea000383ffff */
[----:B------:R-:W-:Y:S05]  /*17330*/  BRA `(.L_x_2430) ;  /* 0xfffffee400d47947 */ /* 0x000fea000383ffff */
.L_x_2435:
[----:B---3--:R-:W-:-:S04]  /*17340*/  IMAD.U32 R2, RZ, RZ, UR4 ;  /* 0x00000004ff027e24 */ /* 0x008fc8000f8e00ff */
[----:B------:R3:W4:Y:S03]  /*17350*/  SYNCS.PHASECHK.TRANS64.TRYWAIT P1, [R2+URZ+0x38850], R0 ;  /* 0x03885000020075a7 */ /* 0x000726000802017f */
[----:B----4-:R-:W-:Y:S05]  /*17360*/  @!P1 NANOSLEEP.SYNCS 0x989680 ;  /* 0x009896800000995d */ /* 0x010fea0003900000 */
[----:B------:R-:W4:Y:S02]  /*17370*/  @!P1 SYNCS.PHASECHK.TRANS64 P1, [R2+URZ+0x38850], R0 ;  /* 0x03885000020095a7 */ /* 0x000f24000802007f */
[----:B----4-:R-:W-:Y:S05]  /*17380*/  @!P1 BRA `(.L_x_2435) ;  /* 0xfffffffc00ec9947 */ /* 0x010fea000383ffff */
[----:B------:R-:W-:Y:S05]  /*17390*/  BRA `(.L_x_2434) ;  /* 0xffffff0c00287947 */ /* 0x000fea000383ffff */
.L_x_2443:
[----:B-1----:R-:W-:-:S04]  /*173a0*/  IMAD.U32 R4, RZ, RZ, UR4 ;  /* 0x00000004ff047e24 */ /* 0x002fc8000f8e00ff */
[----:B------:R1:W2:Y:S03]  /*173b0*/  SYNCS.PHASECHK.TRANS64.TRYWAIT P1, [R4+URZ+0x38830], R3 ;  /* 0x03883003040075a7 */ /* 0x0002a6000802017f */
[----:B--2---:R-:W-:Y:S05]  /*173c0*/  @!P1 NANOSLEEP.SYNCS 0x989680 ;  /* 0x009896800000995d */ /* 0x004fea0003900000 */
[----:B------:R-:W2:Y:S02]  /*173d0*/  @!P1 SYNCS.PHASECHK.TRANS64 P1, [R4+URZ+0x38830], R3 ;  /* 0x03883003040095a7 */ /* 0x000ea4000802007f */
[----:B--2---:R-:W-:Y:S05]  /*173e0*/  @!P1 BRA `(.L_x_2443) ;  /* 0xfffffffc00ec9947 */ /* 0x004fea000383ffff */
[----:B------:R-:W-:Y:S05]  /*173f0*/  BRA `(.L_x_2442) ;  /* 0xffffff24001c7947 */ /* 0x000fea000383ffff */
.L_x_2447:
[----:B---3--:R-:W-:-:S04]  /*17400*/  IMAD.U32 R2, RZ, RZ, UR4 ;  /* 0x00000004ff027e24 */ /* 0x008fc8000f8e00ff */
[----:B------:R3:W4:Y:S03]  /*17410*/  SYNCS.PHASECHK.TRANS64.TRYWAIT P1, [R2+URZ+0x38850], R0 ;  /* 0x03885000020075a7 */ /* 0x000726000802017f */
[----:B----4-:R-:W-:Y:S05]  /*17420*/  @!P1 NANOSLEEP.SYNCS 0x989680 ;  /* 0x009896800000995d */ /* 0x010fea0003900000 */
[----:B------:R-:W4:Y:S02]  /*17430*/  @!P1 SYNCS.PHASECHK.TRANS64 P1, [R2+URZ+0x38850], R0 ;  /* 0x03885000020095a7 */ /* 0x000f24000802007f */
[----:B----4-:R-:W-:Y:S05]  /*17440*/  @!P1 BRA `(.L_x_2447) ;  /* 0xfffffffc00ec9947 */ /* 0x010fea000383ffff */
[----:B------:R-:W-:Y:S05]  /*17450*/  BRA `(.L_x_2446) ;  /* 0xffffff4c00687947 */ /* 0x000fea000383ffff */
.L_x_2454:
[----:B-1----:R-:W-:-:S04]  /*17460*/  MOV R7, UR8 ;  /* 0x0000000800077c02 */ /* 0x002fc80008000f00 */
[----:B------:R1:W2:Y:S03]  /*17470*/  SYNCS.PHASECHK.TRANS64.TRYWAIT P1, [R7+URZ+0x38850], R0 ;  /* 0x03885000070075a7 */ /* 0x0002a6000802017f */
[----:B--2---:R-:W-:Y:S05]  /*17480*/  @!P1 NANOSLEEP.SYNCS 0x989680 ;  /* 0x009896800000995d */ /* 0x004fea0003900000 */
[----:B------:R-:W2:Y:S02]  /*17490*/  @!P1 SYNCS.PHASECHK.TRANS64 P1, [R7+URZ+0x38850], R0 ;  /* 0x03885000070095a7 */ /* 0x000ea4000802007f */
[----:B--2---:R-:W-:Y:S05]  /*174a0*/  @!P1 BRA `(.L_x_2454) ;  /* 0xfffffffc00ec9947 */ /* 0x004fea000383ffff */
[----:B------:R-:W-:Y:S05]  /*174b0*/  BRA `(.L_x_2453) ;  /* 0xffffff64007c7947 */ /* 0x000fea000383ffff */
.L_x_2497:
        /* <DEDUP_REMOVED lines=11> */
.L_x_2566:
[----:B------:R-:W-:Y:S05]  /*17570*/  BSYNC B0 ;  /* 0x0000000000007941 */ /* 0x000fea0003800000 */
.L_x_2565:
[----:B------:R-:W-:Y:S05]  /*17580*/  BRA `(.L_x_2567) ;  /* 0xffffffb800b47947 */ /* 0x000fea000383ffff */
.L_x_2500:
[----:B0-----:R0:W1:Y:S02]  /*17590*/  SYNCS.PHASECHK.TRANS64.TRYWAIT P0, [R5+URZ+0x38840], R2 ;  /* 0x03884002050075a7 */ /* 0x001064000800017f */
[----:B-1----:R-:W-:Y:S05]  /*175a0*/  @!P0 NANOSLEEP.SYNCS 0x989680 ;  /* 0x009896800000895d */ /* 0x002fea0003900000 */
[----:B------:R-:W1:Y:S02]  /*175b0*/  @!P0 SYNCS.PHASECHK.TRANS64 P0, [R5+URZ+0x38840], R2 ;  /* 0x03884002050085a7 */ /* 0x000e64000800007f */
[----:B-1----:R-:W-:Y:S05]  /*175c0*/  @!P0 BRA `(.L_x_2500) ;  /* 0xfffffffc00f08947 */ /* 0x002fea000383ffff */
[----:B------:R-:W-:Y:S05]  /*175d0*/  BRA `(.L_x_2568) ;  /* 0xffffffbc00b87947 */ /* 0x000fea000383ffff */
.L_x_2501:
        /* <DEDUP_REMOVED lines=8> */
.L_x_2570:
[----:B------:R-:W-:Y:S05]  /*17660*/  BSYNC B0 ;  /* 0x0000000000007941 */ /* 0x000fea0003800000 */
.L_x_2569:
[----:B------:R-:W-:Y:S01]  /*17670*/  IMAD.MOV.U32 R13, RZ, RZ, R0 ;  /* 0x000000ffff0d7224 */ /* 0x000fe200078e0000 */
[----:B------:R-:W-:Y:S01]  /*17680*/  MOV R15, 0xffffffff ;  /* 0xffffffff000f7802 */ /* 0x000fe20000000f00 */
[----:B------:R-:W-:Y:S01]  /*17690*/  IMAD.MOV.U32 R12, RZ, RZ, RZ ;  /* 0x000000ffff0c7224 */ /* 0x000fe200078e00ff */
[C---:B------:R-:W-:Y:S01]  /*176a0*/  LOP3.LUT P5, RZ, R23.reuse, 0x10, RZ, 0xc0, !PT ;  /* 0x0000001017ff7812 */ /* 0x040fe200078ac0ff */
[----:B------:R-:W-:Y:S01]  /*176b0*/  IMAD.MOV.U32 R11, RZ, RZ, 0x181f ;  /* 0x0000181fff0b7424 */ /* 0x000fe200078e00ff */
[C---:B------:R-:W-:Y:S01]  /*176c0*/  LOP3.LUT P4, RZ, R23.reuse, 0x8, RZ, 0xc0, !PT ;  /* 0x0000000817ff7812 */ /* 0x040fe2000788c0ff */
[----:B------:R-:W-:Y:S01]  /*176d0*/  IMAD.MOV.U32 R2, RZ, RZ, R14 ;  /* 0x000000ffff027224 */ /* 0x000fe200078e000e */
[----:B------:R-:W-:Y:S01]  /*176e0*/  LOP3.LUT P3, RZ, R23, 0x4, RZ, 0xc0, !PT ;  /* 0x0000000417ff7812 */ /* 0x000fe2000786c0ff */
[----:B------:R-:W-:-:S12]  /*176f0*/  @P0 IMAD R9, R7, 0x2, R22 ;  /* 0x0000000207090824 */ /* 0x000fd800078e0216 */
[----:B------:R-:W-:Y:S05]  /*17700*/  WARPSYNC.COLLECTIVE R15, `(.L_x_2571) ;  /* 0x000000000f087348 */ /* 0x000fea0003c00000 */
[----:B------:R0:W1:Y:S02]  /*17710*/  SHFL.IDX P6, R14, R13, R12, R11 ;  /* 0x0000000c0d0e7389 */ /* 0x00006400000c000b */
[----:B01----:R-:W-:Y:S01]  /*17720*/  ENDCOLLECTIVE ;  /* 0x000000000000791b */ /* 0x003fe20003800000 */
.L_x_2571:
[----:B------:R-:W-:Y:S01]  /*17730*/  LOP3.LUT P2, RZ, R23, 0x2, RZ, 0xc0, !PT ;  /* 0x0000000217ff7812 */ /* 0x000fe2000784c0ff */
[----:B------:R-:W-:Y:S02]  /*17740*/  IMAD.MOV.U32 R13, RZ, RZ, R6 ;  /* 0x000000ffff0d7224 */ /* 0x000fe400078e0006 */
[----:B------:R-:W-:Y:S02]  /*17750*/  IMAD.MOV.U32 R12, RZ, RZ, 0x1 ;  /* 0x00000001ff0c7424 */ /* 0x000fe400078e00ff */
[----:B------:R-:W-:-:S08]  /*17760*/  IMAD.MOV.U32 R3, RZ, RZ, R14 ;  /* 0x000000ffff037224 */ /* 0x000fd000078e000e */
[----:B------:R-:W-:Y:S05]  /*17770*/  WARPSYNC.COLLECTIVE R15, `(.L_x_2572) ;  /* 0x000000000f087348 */ /* 0x000fea0003c00000 */
[----:B------:R0:W1:Y:S02]  /*17780*/  SHFL.IDX P6, R14, R13, R12, R11 ;  /* 0x0000000c0d0e7389 */ /* 0x00006400000c000b */
[----:B01----:R-:W-:Y:S01]  /*17790*/  ENDCOLLECTIVE ;  /* 0x000000000000791b */ /* 0x003fe20003800000 */
.L_x_2572:
        /* <DEDUP_REMOVED lines=10> */
.L_x_2573:
        /* <DEDUP_REMOVED lines=14> */
.L_x_2574:
        /* <DEDUP_REMOVED lines=11> */
[----:B------:R0:W-:Y:S01]  /*179d0*/  @P0 LDGSTS.E.BYPASS.LTC128B.128 [R21+0x2c400], desc[UR38][R2.64+0x180], !P2 ;  /* 0x2c40018002150fae */ /* 0x0001e2000d101d66 */
[----:B------:R-:W-:-:S13]  /*179e0*/  ISETP.GE.AND P0, PT, R4, 0x21, PT ;  /* 0x000000210400780c */ /* 0x000fda0003f06270 */
[----:B0-----:R-:W-:Y:S05]  /*179f0*/  WARPSYNC.COLLECTIVE R15, `(.L_x_2575) ;  /* 0x000000000f087348 */ /* 0x001fea0003c00000 */
[----:B------:R1:W2:Y:S02]  /*17a00*/  SHFL.IDX P6, R14, R13, R12, R11 ;  /* 0x0000000c0d0e7389 */ /* 0x0002a400000c000b */
[----:B012---:R-:W-:Y:S01]  /*17a10*/  ENDCOLLECTIVE ;  /* 0x000000000000791b */ /* 0x007fe20003800000 */
.L_x_2575:
[----:B------:R-:W-:Y:S02]  /*17a20*/  @P0 IMAD R9, R7, 0x2, R22 ;  /* 0x0000000207090824 */ /* 0x000fe400078e0216 */
[----:B------:R-:W-:Y:S02]  /*17a30*/  IMAD.MOV.U32 R13, RZ, RZ, R6 ;  /* 0x000000ffff0d7224 */ /* 0x000fe400078e0006 */
[----:B------:R-:W-:Y:S02]  /*17a40*/  IMAD.MOV.U32 R12, RZ, RZ, 0x3 ;  /* 0x00000003ff0c7424 */ /* 0x000fe400078e00ff */
[----:B------:R-:W-:-:S07]  /*17a50*/  IMAD.MOV.U32 R2, RZ, RZ, R14 ;  /* 0x000000ffff027224 */ /* 0x000fce00078e000e */
[----:B------:R-:W-:Y:S05]  /*17a60*/  WARPSYNC.COLLECTIVE R15, `(.L_x_2576) ;  /* 0x000000000f087348 */ /* 0x000fea0003c00000 */
[----:B------:R0:W1:Y:S02]  /*17a70*/  SHFL.IDX P6, R14, R13, R12, R11 ;  /* 0x0000000c0d0e7389 */ /* 0x00006400000c000b */
[----:B01----:R-:W-:Y:S01]  /*17a80*/  ENDCOLLECTIVE ;  /* 0x000000000000791b */ /* 0x003fe20003800000 */
.L_x_2576:
        /* <DEDUP_REMOVED lines=15> */
.L_x_2577:
[----:B------:R-:W-:Y:S02]  /*17b80*/  @P0 IMAD R21, R7, 0x2, R22 ;  /* 0x0000000207150824 */ /* 0x000fe400078e0216 */
[----:B------:R-:W-:Y:S01]  /*17b90*/  IMAD.MOV.U32 R13, RZ, RZ, R6 ;  /* 0x000000ffff0d7224 */ /* 0x000fe200078e0006 */
[----:B------:R-:W-:Y:S01]  /*17ba0*/  MOV R12, 0x4 ;  /* 0x00000004000c7802 */ /* 0x000fe20000000f00 */
[----:B------:R-:W-:-:S07]  /*17bb0*/  IMAD.MOV.U32 R2, RZ, RZ, R14 ;  /* 0x000000ffff027224 */ /* 0x000fce00078e000e */
[----:B------:R-:W-:Y:S05]  /*17bc0*/  WARPSYNC.COLLECTIVE R15, `(.L_x_2578) ;  /* 0x000000000f087348 */ /* 0x000fea0003c00000 */
[----:B------:R0:W1:Y:S02]  /*17bd0*/  SHFL.IDX P6, R14, R13, R12, R11 ;  /* 0x0000000c0d0e7389 */ /* 0x00006400000c000b */
[----:B01----:R-:W-:Y:S01]  /*17be0*/  ENDCOLLECTIVE ;  /* 0x000000000000791b */ /* 0x003fe20003800000 */
.L_x_2578:
        /* <DEDUP_REMOVED lines=14> */
.L_x_2579:
[----:B------:R-:W-:Y:S01]  /*17cd0*/  IMAD.MOV.U32 R0, RZ, RZ, R14 ;  /* 0x000000ffff007224 */ /* 0x000fe200078e000e */
[----:B------:R-:W-:Y:S06]  /*17ce0*/  BRA `(.L_x_2580) ;  /* 0xffffffbc00287947 */ /* 0x000fec000383ffff */
.L_x_2508:
[----:B------:R-:W-:Y:S02]  /*17cf0*/  IMAD.MOV.U32 R13, RZ, RZ, R0 ;  /* 0x000000ffff0d7224 */ /* 0x000fe400078e0000 */
[----:B------:R-:W-:Y:S02]  /*17d00*/  IMAD.MOV.U32 R12, RZ, RZ, RZ ;  /* 0x000000ffff0c7224 */ /* 0x000fe400078e00ff */
[----:B------:R-:W-:Y:S02]  /*17d10*/  IMAD.MOV.U32 R11, RZ, RZ, 0x181f ;  /* 0x0000181fff0b7424 */ /* 0x000fe400078e00ff */
[----:B------:R-:W-:Y:S02]  /*17d20*/  IMAD.MOV.U32 R15, RZ, RZ, -0x1 ;  /* 0xffffffffff0f7424 */ /* 0x000fe400078e00ff */
[----:B-----5:R-:W-:Y:S02]  /*17d30*/  IMAD R5, R9, R5, RZ ;  /* 0x0000000509057224 */ /* 0x020fe400078e02ff */
[----:B------:R-:W-:-:S07]  /*17d40*/  IMAD R17, R17, 0x80, R8 ;  /* 0x0000008011117824 */ /* 0x000fce00078e0208 */
[----:B------:R-:W-:Y:S05]  /*17d50*/  WARPSYNC.COLLECTIVE R15, `(.L_x_2581) ;  /* 0x000000000f087348 */ /* 0x000fea0003c00000 */
[----:B------:R0:W1:Y:S02]  /*17d60*/  SHFL.IDX P6, R14, R13, R12, R11 ;  /* 0x0000000c0d0e7389 */ /* 0x00006400000c000b */
[----:B01----:R-:W-:Y:S01]  /*17d70*/  ENDCOLLECTIVE ;  /* 0x000000000000791b */ /* 0x003fe20003800000 */
.L_x_2581:
[C---:B------:R-:W-:Y:S02]  /*17d80*/  ISETP.GE.AND P0, PT, R17.reuse, R5, PT ;  /* 0x000000051100720c */ /* 0x040fe40003f06270 */
[----:B------:R-:W-:Y:S01]  /*17d90*/  IADD3 R6, R17, 0x10, RZ ;  /* 0x0000001011067810 */ /* 0x000fe20007ffe0ff */
[----:B------:R-:W-:Y:S02]  /*17da0*/  IMAD.MOV.U32 R13, RZ, RZ, R4 ;  /* 0x000000ffff0d7224 */ /* 0x000fe400078e0004 */
[----:B------:R-:W-:-:S08]  /*17db0*/  IMAD.MOV.U32 R2, RZ, RZ, R14 ;  /* 0x000000ffff027224 */ /* 0x000fd000078e000e */
[----:B------:R-:W-:Y:S05]  /*17dc0*/  WARPSYNC.COLLECTIVE R15, `(.L_x_2582) ;  /* 0x000000000f087348 */ /* 0x000fea0003c00000 */
[----:B------:R0:W1:Y:S02]  /*17dd0*/  SHFL.IDX P6, R14, R13, R12, R11 ;  /* 0x0000000c0d0e7389 */ /* 0x00006400000c000b */
[----:B01----:R-:W-:Y:S01]  /*17de0*/  ENDCOLLECTIVE ;  /* 0x000000000000791b */ /* 0x003fe20003800000 */
.L_x_2582:
        /* <DEDUP_REMOVED lines=8> */
.L_x_2583:
[----:B------:R-:W-:Y:S01]  /*17e70*/  @!PT LDS RZ, [RZ] ;  /* 0x00000000fffff984 */ /* 0x000fe20000000800 */
[----:B------:R-:W-:Y:S01]  /*17e80*/  @!PT LDS RZ, [RZ] ;  /* 0x00000000fffff984 */ /* 0x000fe20000000800 */
[----:B------:R-:W-:Y:S01]  /*17e90*/  @!PT LDS RZ, [RZ] ;  /* 0x00000000fffff984 */ /* 0x000fe20000000800 */
[----:B------:R-:W-:Y:S04]  /*17ea0*/  @!P0 LDGSTS.E.BYPASS.LTC128B.128 [R34+0x14400], desc[UR38][R2.64], !P4 ;  /* 0x1440000002228fae */ /* 0x000fe8000e101d66 */
[----:B------:R-:W-:Y:S04]  /*17eb0*/  @!P0 LDGSTS.E.BYPASS.LTC128B.128 [R34+0x18400], desc[UR38][R2.64+0x80], !P3 ;  /* 0x1840008002228fae */ /* 0x000fe8000d901d66 */
[----:B------:R-:W-:Y:S01]  /*17ec0*/  @!P0 LDGSTS.E.BYPASS.LTC128B.128 [R34+0x1c400], desc[UR38][R2.64+0x100], !P2 ;  /* 0x1c40010002228fae */ /* 0x000fe2000d101d66 */
[----:B------:R-:W-:-:S03]  /*17ed0*/  IMAD.MOV.U32 R13, RZ, RZ, R4 ;  /* 0x000000ffff0d7224 */ /* 0x000fc600078e0004 */
[----:B------:R0:W-:Y:S01]  /*17ee0*/  @!P0 LDGSTS.E.BYPASS.LTC128B.128 [R34+0x20400], desc[UR38][R2.64+0x180], !P1 ;  /* 0x2040018002228fae */ /* 0x0001e2000c901d66 */
[----:B------:R-:W-:Y:S01]  /*17ef0*/  ISETP.GE.AND P0, PT, R6, R5, PT ;  /* 0x000000050600720c */ /* 0x000fe20003f06270 */
[----:B------:R-:W-:Y:S02]  /*17f00*/  VIADD R6, R17, 0x20 ;  /* 0x0000002011067836 */ /* 0x000fe40000000000 */
[----:B0-----:R-:W-:-:S10]  /*17f10*/  IMAD.MOV.U32 R2, RZ, RZ, R14 ;  /* 0x000000ffff027224 */ /* 0x001fd400078e000e */
[----:B------:R-:W-:Y:S05]  /*17f20*/  WARPSYNC.COLLECTIVE R15, `(.L_x_2584) ;  /* 0x000000000f087348 */ /* 0x000fea0003c00000 */
[----:B------:R0:W1:Y:S02]  /*17f30*/  SHFL.IDX P6, R14, R13, R12, R11 ;  /* 0x0000000c0d0e7389 */ /* 0x00006400000c000b */
[----:B01----:R-:W-:Y:S01]  /*17f40*/  ENDCOLLECTIVE ;  /* 0x000000000000791b */ /* 0x003fe20003800000 */
.L_x_2584:
        /* <DEDUP_REMOVED lines=8> */
.L_x_2585:
[----:B------:R-:W-:-:S05]  /*17fd0*/  @!P0 IMAD.MOV.U32 R3, RZ, RZ, R7 ;  /* 0x000000ffff038224 */ /* 0x000fca00078e0007 */
        /* <DEDUP_REMOVED lines=9> */
[----:B------:R-:W-:Y:S02]  /*18070*/  VIADD R6, R17, 0x30 ;  /* 0x0000003011067836 */ /* 0x000fe40000000000 */
[----:B0-----:R-:W-:-:S10]  /*18080*/  IMAD.MOV.U32 R2, RZ, RZ, R14 ;  /* 0x000000ffff027224 */ /* 0x001fd400078e000e */
[----:B------:R-:W-:Y:S05]  /*18090*/  WARPSYNC.COLLECTIVE R15, `(.L_x_2586) ;  /* 0x000000000f087348 */ /* 0x000fea0003c00000 */
[----:B------:R0:W1:Y:S02]  /*180a0*/  SHFL.IDX P6, R14, R13, R12, R11 ;  /* 0x0000000c0d0e7389 */ /* 0x00006400000c000b */
[----:B01----:R-:W-:Y:S01]  /*180b0*/  ENDCOLLECTIVE ;  /* 0x000000000000791b */ /* 0x003fe20003800000 */
.L_x_2586:
        /* <DEDUP_REMOVED lines=8> */
.L_x_2587:
        /* <DEDUP_REMOVED lines=15> */
.L_x_2588:
        /* <DEDUP_REMOVED lines=8> */
.L_x_2589:
        /* <DEDUP_REMOVED lines=15> */
.L_x_2590:
        /* <DEDUP_REMOVED lines=8> */
.L_x_2591:
        /* <DEDUP_REMOVED lines=15> */
.L_x_2592:
        /* <DEDUP_REMOVED lines=8> */
.L_x_2593:
[----:B------:R-:W-:-:S05]  /*18590*/  @!P0 MOV R3, R7 ;  /* 0x0000000700038202 */ /* 0x000fca0000000f00 */
        /* <DEDUP_REMOVED lines=13> */
.L_x_2594:
        /* <DEDUP_REMOVED lines=8> */
.L_x_2595:
        /* <DEDUP_REMOVED lines=13> */
.L_x_2596:
[----:B------:R-:W-:Y:S05]  /*187c0*/  BRA `(.L_x_2597) ;  /* 0xffffffbc00bc7947 */ /* 0x000fea000383ffff */
.L_x_2513:
[----:B0-----:R0:W2:Y:S02]  /*187d0*/  SYNCS.PHASECHK.TRANS64.TRYWAIT P0, [R22+URZ+0x38820], R3 ;  /* 0x03882003160075a7 */ /* 0x0010a4000800017f */
[----:B--2---:R-:W-:Y:S05]  /*187e0*/  @!P0 NANOSLEEP.SYNCS 0x989680 ;  /* 0x009896800000895d */ /* 0x004fea0003900000 */
[----:B------:R-:W2:Y:S02]  /*187f0*/  @!P0 SYNCS.PHASECHK.TRANS64 P0, [R22+URZ+0x38820], R3 ;  /* 0x03882003160085a7 */ /* 0x000ea4000800007f */
[----:B--2---:R-:W-:Y:S05]  /*18800*/  @!P0 BRA `(.L_x_2513) ;  /* 0xfffffffc00f08947 */ /* 0x004fea000383ffff */
[----:B------:R-:W-:Y:S05]  /*18810*/  BRA `(.L_x_2598) ;  /* 0xffffffc000307947 */ /* 0x000fea000383ffff */
.L_x_2518:
[----:B0-----:R0:W1:Y:S02]  /*18820*/  SYNCS.PHASECHK.TRANS64.TRYWAIT P0, [R6+URZ+0x38840], R3 ;  /* 0x03884003060075a7 */ /* 0x001064000800017f */
[----:B-1----:R-:W-:Y:S05]  /*18830*/  @!P0 NANOSLEEP.SYNCS 0x989680 ;  /* 0x009896800000895d */ /* 0x002fea0003900000 */
[----:B------:R-:W1:Y:S02]  /*18840*/  @!P0 SYNCS.PHASECHK.TRANS64 P0, [R6+URZ+0x38840], R3 ;  /* 0x03884003060085a7 */ /* 0x000e64000800007f */
[----:B-1----:R-:W-:Y:S05]  /*18850*/  @!P0 BRA `(.L_x_2518) ;  /* 0xfffffffc00f08947 */ /* 0x002fea000383ffff */
[----:B------:R-:W-:Y:S05]  /*18860*/  BRA `(.L_x_2599) ;  /* 0xffffffc400187947 */ /* 0x000fea000383ffff */
.L_x_2519:
        /* <DEDUP_REMOVED lines=8> */
.L_x_2601:
[----:B------:R-:W-:Y:S05]  /*188f0*/  BSYNC B1 ;  /* 0x0000000000017941 */ /* 0x000fea0003800000 */
.L_x_2600:
        /* <DEDUP_REMOVED lines=12> */
.L_x_2602:
[----:B------:R-:W-:Y:S01]  /*189c0*/  LOP3.LUT R23, R23, 0xfffff7ff, RZ, 0xc0, !PT ;  /* 0xfffff7ff17177812 */ /* 0x000fe200078ec0ff */
[----:B------:R-:W-:-:S03]  /*189d0*/  IMAD R9, R9, 0x2, R22 ;  /* 0x0000000209097824 */ /* 0x000fc600078e0216 */
[----:B------:R-:W-:-:S04]  /*189e0*/  @P2 LOP3.LUT R23, R23, 0x800, RZ, 0xfc, !PT ;  /* 0x0000080017172812 */ /* 0x000fc800078efcff */
[C---:B------:R-:W-:Y:S02]  /*189f0*/  LOP3.LUT P2, RZ, R23.reuse, 0x8, RZ, 0xc0, !PT ;  /* 0x0000000817ff7812 */ /* 0x040fe4000784c0ff */
[----:B------:R-:W-:Y:S02]  /*18a00*/  LOP3.LUT R23, R23, 0xfffffbff, RZ, 0xc0, !PT ;  /* 0xfffffbff17177812 */ /* 0x000fe400078ec0ff */
[----:B------:R-:W-:Y:S01]  /*18a10*/  MOV R13, R10 ;  /* 0x0000000a000d7202 */ /* 0x000fe20000000f00 */
[----:B------:R-:W-:Y:S01]  /*18a20*/  IMAD.MOV.U32 R12, RZ, RZ, 0x1 ;  /* 0x00000001ff0c7424 */ /* 0x000fe200078e00ff */
[----:B------:R-:W-:-:S04]  /*18a30*/  @P1 LOP3.LUT R23, R23, 0x400, RZ, 0xfc, !PT ;  /* 0x0000040017171812 */ /* 0x000fc800078efcff */
[----:B------:R-:W-:Y:S01]  /*18a40*/  LOP3.LUT P1, RZ, R23, 0x4, RZ, 0xc0, !PT ;  /* 0x0000000417ff7812 */ /* 0x000fe2000782c0ff */
[----:B------:R-:W-:-:S12]  /*18a50*/  IMAD.MOV.U32 R2, RZ, RZ, R14 ;  /* 0x000000ffff027224 */ /* 0x000fd800078e000e */
[----:B------:R-:W-:Y:S05]  /*18a60*/  WARPSYNC.COLLECTIVE R15, `(.L_x_2603) ;  /* 0x000000000f087348 */ /* 0x000fea0003c00000 */
[----:B------:R0:W1:Y:S02]  /*18a70*/  SHFL.IDX P6, R14, R13, R12, R11 ;  /* 0x0000000c0d0e7389 */ /* 0x00006400000c000b */
[----:B01----:R-:W-:Y:S01]  /*18a80*/  ENDCOLLECTIVE ;  /* 0x000000000000791b */ /* 0x003fe20003800000 */
.L_x_2603:
        /* <DEDUP_REMOVED lines=14> */
.L_x_2604:
[----:B------:R-:W-:Y:S02]  /*18b70*/  IMAD.MOV.U32 R13, RZ, RZ, R10 ;  /* 0x000000ffff0d7224 */ /* 0x000fe400078e000a */
[----:B------:R-:W-:Y:S02]  /*18b80*/  IMAD.MOV.U32 R12, RZ, RZ, 0x2 ;  /* 0x00000002ff0c7424 */ /* 0x000fe400078e00ff */
[----:B------:R-:W-:-:S07]  /*18b90*/  IMAD.MOV.U32 R2, RZ, RZ, R14 ;  /* 0x000000ffff027224 */ /* 0x000fce00078e000e */
[----:B------:R-:W-:Y:S05]  /*18ba0*/  WARPSYNC.COLLECTIVE R15, `(.L_x_2605) ;  /* 0x000000000f087348 */ /* 0x000fea0003c00000 */
[----:B------:R0:W1:Y:S02]  /*18bb0*/  SHFL.IDX P6, R14, R13, R12, R11 ;  /* 0x0000000c0d0e7389 */ /* 0x00006400000c000b */
[----:B01----:R-:W-:Y:S01]  /*18bc0*/  ENDCOLLECTIVE ;  /* 0x000000000000791b */ /* 0x003fe20003800000 */
.L_x_2605:
        /* <DEDUP_REMOVED lines=14> */
.L_x_2606:
[----:B------:R-:W-:Y:S01]  /*18cb0*/  IMAD.MOV.U32 R13, RZ, RZ, R10 ;  /* 0x000000ffff0d7224 */ /* 0x000fe200078e000a */
[----:B------:R-:W-:Y:S01]  /*18cc0*/  MOV R12, 0x3 ;  /* 0x00000003000c7802 */ /* 0x000fe20000000f00 */
[----:B------:R-:W-:-:S07]  /*18cd0*/  IMAD.MOV.U32 R2, RZ, RZ, R14 ;  /* 0x000000ffff027224 */ /* 0x000fce00078e000e */
[----:B------:R-:W-:Y:S05]  /*18ce0*/  WARPSYNC.COLLECTIVE R15, `(.L_x_2607) ;  /* 0x000000000f087348 */ /* 0x000fea0003c00000 */
[----:B------:R0:W1:Y:S02]  /*18cf0*/  SHFL.IDX P6, R14, R13, R12, R11 ;  /* 0x0000000c0d0e7389 */ /* 0x00006400000c000b */
[----:B01----:R-:W-:Y:S01]  /*18d00*/  ENDCOLLECTIVE ;  /* 0x000000000000791b */ /* 0x003fe20003800000 */
.L_x_2607:
        /* <DEDUP_REMOVED lines=14> */
.L_x_2608:
[----:B------:R-:W-:Y:S02]  /*18df0*/  IMAD.MOV.U32 R13, RZ, RZ, R10 ;  /* 0x000000ffff0d7224 */ /* 0x000fe400078e000a */
[----:B------:R-:W-:Y:S02]  /*18e00*/  IMAD.MOV.U32 R12, RZ, RZ, 0x4 ;  /* 0x00000004ff0c7424 */ /* 0x000fe400078e00ff */
[----:B------:R-:W-:-:S07]  /*18e10*/  IMAD.MOV.U32 R2, RZ, RZ, R14 ;  /* 0x000000ffff027224 */ /* 0x000fce00078e000e */
[----:B------:R-:W-:Y:S05]  /*18e20*/  WARPSYNC.COLLECTIVE R15, `(.L_x_2609) ;  /* 0x000000000f087348 */ /* 0x000fea0003c00000 */
[----:B------:R0:W1:Y:S02]  /*18e30*/  SHFL.IDX P6, R14, R13, R12, R11 ;  /* 0x0000000c0d0e7389 */ /* 0x00006400000c000b */
[----:B01----:R-:W-:Y:S01]  /*18e40*/  ENDCOLLECTIVE ;  /* 0x000000000000791b */ /* 0x003fe20003800000 */
.L_x_2609:
        /* <DEDUP_REMOVED lines=17> */
.L_x_2610:
[----:B------:R-:W-:Y:S01]  /*18f60*/  IMAD.MOV.U32 R2, RZ, RZ, R14 ;  /* 0x000000ffff027224 */ /* 0x000fe200078e000e */
[----:B------:R-:W-:Y:S06]  /*18f70*/  BRA `(.L_x_2611) ;  /* 0xffffffc0006c7947 */ /* 0x000fec000383ffff */
.L_x_2524:
[----:B-1----:R1:W2:Y:S02]  /*18f80*/  SYNCS.PHASECHK.TRANS64.TRYWAIT P0, [R6+URZ+0x38860], R2 ;  /* 0x03886002060075a7 */ /* 0x0022a4000800017f */
[----:B--2---:R-:W-:Y:S05]  /*18f90*/  @!P0 NANOSLEEP.SYNCS 0x989680 ;  /* 0x009896800000895d */ /* 0x004fea0003900000 */
[----:B------:R-:W2:Y:S02]  /*18fa0*/  @!P0 SYNCS.PHASECHK.TRANS64 P0, [R6+URZ+0x38860], R2 ;  /* 0x03886002060085a7 */ /* 0x000ea4000800007f */
[----:B--2---:R-:W-:Y:S05]  /*18fb0*/  @!P0 BRA `(.L_x_2524) ;  /* 0xfffffffc00f08947 */ /* 0x004fea000383ffff */
[----:B------:R-:W-:Y:S05]  /*18fc0*/  BRA `(.L_x_2612) ;  /* 0xffffffc000e47947 */ /* 0x000fea000383ffff */
.L_x_2525:
[----:B------:R-:W-:Y:S01]  /*18fd0*/  BSSY B1, `(.L_x_2613) ;  /* 0x0000008000017945 */ /* 0x000fe20003800000 */
[----:B------:R-:W-:Y:S01]  /*18fe0*/  IMAD.MOV.U32 R13, RZ, RZ, R25 ;  /* 0x000000ffff0d7224 */ /* 0x000fe200078e0019 */
[----:B------:R-:W-:Y:S01]  /*18ff0*/  MOV R15, 0xffffffff ;  /* 0xffffffff000f7802 */ /* 0x000fe20000000f00 */
[----:B------:R-:W-:Y:S02]  /*19000*/  IMAD.MOV.U32 R12, RZ, RZ, RZ ;  /* 0x000000ffff0c7224 */ /* 0x000fe400078e00ff */
[----:B------:R-:W-:-:S07]  /*19010*/  IMAD.MOV.U32 R11, RZ, RZ, 0x181f ;  /* 0x0000181fff0b7424 */ /* 0x000fce00078e00ff */
[----:B-1----:R-:W-:Y:S05]  /*19020*/  WARPSYNC.COLLECTIVE R15, `(.L_x_2614) ;  /* 0x000000000f087348 */ /* 0x002fea0003c00000 */
[----:B------:R0:W2:Y:S02]  /*19030*/  SHFL.IDX P6, R14, R13, R12, R11 ;  /* 0x0000000c0d0e7389 */ /* 0x0000a400000c000b */
[----:B012---:R-:W-:Y:S01]  /*19040*/  ENDCOLLECTIVE ;  /* 0x000000000000791b */ /* 0x007fe20003800000 */
.L_x_2614:
[----:B------:R-:W-:Y:S05]  /*19050*/  BSYNC B1 ;  /* 0x0000000000017941 */ /* 0x000fea0003800000 */
.L_x_2613:
        /* <DEDUP_REMOVED lines=9> */
.L_x_2615:
[----:B------:R-:W-:Y:S02]  /*190f0*/  IMAD.MOV.U32 R13, RZ, RZ, R25 ;  /* 0x000000ffff0d7224 */ /* 0x000fe400078e0019 */
[----:B------:R-:W-:Y:S02]  /*19100*/  IMAD.MOV.U32 R12, RZ, RZ, 0x1 ;  /* 0x00000001ff0c7424 */ /* 0x000fe400078e00ff */
[----:B------:R-:W-:-:S07]  /*19110*/  IMAD.MOV.U32 R2, RZ, RZ, R14 ;  /* 0x000000ffff027224 */ /* 0x000fce00078e000e */
[----:B------:R-:W-:Y:S05]  /*19120*/  WARPSYNC.COLLECTIVE R15, `(.L_x_2616) ;  /* 0x000000000f087348 */ /* 0x000fea0003c00000 */
[----:B------:R0:W1:Y:S02]  /*19130*/  SHFL.IDX P6, R14, R13, R12, R11 ;  /* 0x0000000c0d0e7389 */ /* 0x00006400000c000b */
[----:B01----:R-:W-:Y:S01]  /*19140*/  ENDCOLLECTIVE ;  /* 0x000000000000791b */ /* 0x003fe20003800000 */
.L_x_2616:
        /* <DEDUP_REMOVED lines=18> */
.L_x_2617:
[----:B------:R-:W-:Y:S02]  /*19270*/  IMAD.MOV.U32 R13, RZ, RZ, R25 ;  /* 0x000000ffff0d7224 */ /* 0x000fe400078e0019 */
[----:B------:R-:W-:Y:S01]  /*19280*/  IMAD.MOV.U32 R12, RZ, RZ, 0x2 ;  /* 0x00000002ff0c7424 */ /* 0x000fe200078e00ff */
[----:B------:R-:W-:-:S07]  /*19290*/  MOV R2, R14 ;  /* 0x0000000e00027202 */ /* 0x000fce0000000f00 */
[----:B------:R-:W-:Y:S05]  /*192a0*/  WARPSYNC.COLLECTIVE R15, `(.L_x_2618) ;  /* 0x000000000f087348 */ /* 0x000fea0003c00000 */
[----:B------:R0:W1:Y:S02]  /*192b0*/  SHFL.IDX P6, R14, R13, R12, R11 ;  /* 0x0000000c0d0e7389 */ /* 0x00006400000c000b */
[----:B01----:R-:W-:Y:S01]  /*192c0*/  ENDCOLLECTIVE ;  /* 0x000000000000791b */ /* 0x003fe20003800000 */
.L_x_2618:
        /* <DEDUP_REMOVED lines=18> */
.L_x_2619:
[----:B------:R-:W-:Y:S02]  /*193f0*/  IMAD.MOV.U32 R13, RZ, RZ, R25 ;  /* 0x000000ffff0d7224 */ /* 0x000fe400078e0019 */
[----:B------:R-:W-:Y:S02]  /*19400*/  IMAD.MOV.U32 R12, RZ, RZ, 0x3 ;  /* 0x00000003ff0c7424 */ /* 0x000fe400078e00ff */
[----:B------:R-:W-:-:S07]  /*19410*/  IMAD.MOV.U32 R2, RZ, RZ, R14 ;  /* 0x000000ffff027224 */ /* 0x000fce00078e000e */
[----:B------:R-:W-:Y:S05]  /*19420*/  WARPSYNC.COLLECTIVE R15, `(.L_x_2620) ;  /* 0x000000000f087348 */ /* 0x000fea0003c00000 */
[----:B------:R0:W1:Y:S02]  /*19430*/  SHFL.IDX P6, R14, R13, R12, R11 ;  /* 0x0000000c0d0e7389 */ /* 0x00006400000c000b */
[----:B01----:R-:W-:Y:S01]  /*19440*/  ENDCOLLECTIVE ;  /* 0x000000000000791b */ /* 0x003fe20003800000 */
.L_x_2620:
        /* <DEDUP_REMOVED lines=18> */
.L_x_2621:
[----:B------:R-:W-:Y:S02]  /*19570*/  IMAD.MOV.U32 R13, RZ, RZ, R25 ;  /* 0x000000ffff0d7224 */ /* 0x000fe400078e0019 */
[----:B------:R-:W-:Y:S02]  /*19580*/  IMAD.MOV.U32 R12, RZ, RZ, 0x4 ;  /* 0x00000004ff0c7424 */ /* 0x000fe400078e00ff */
[----:B------:R-:W-:-:S07]  /*19590*/  IMAD.MOV.U32 R2, RZ, RZ, R14 ;  /* 0x000000ffff027224 */ /* 0x000fce00078e000e */
[----:B------:R-:W-:Y:S05]  /*195a0*/  WARPSYNC.COLLECTIVE R15, `(.L_x_2622) ;  /* 0x000000000f087348 */ /* 0x000fea0003c00000 */
[----:B------:R0:W1:Y:S02]  /*195b0*/  SHFL.IDX P6, R14, R13, R12, R11 ;  /* 0x0000000c0d0e7389 */ /* 0x00006400000c000b */
[----:B01----:R-:W-:Y:S01]  /*195c0*/  ENDCOLLECTIVE ;  /* 0x000000000000791b */ /* 0x003fe20003800000 */
.L_x_2622:
[----:B------:R-:W-:-:S04]  /*195d0*/  IADD3 R2, P0, R2, R0, RZ ;  /* 0x0000000002027210 */ /* 0x000fc80007f1e0ff */
[----:B------:R-:W-:Y:S02]  /*195e0*/  IADD3.X R3, RZ, R3, RZ, P0, !PT ;  /* 0x00000003ff037210 */ /* 0x000fe400007fe4ff */
        /* <DEDUP_REMOVED lines=11> */
.L_x_2623:
        /* <DEDUP_REMOVED lines=9> */
.L_x_2533:
[----:B0-----:R0:W2:Y:S02]  /*19730*/  SYNCS.PHASECHK.TRANS64.TRYWAIT P0, [R4+URZ+0x38860], R3 ;  /* 0x03886003040075a7 */ /* 0x0010a4000800017f */
[----:B--2---:R-:W-:Y:S05]  /*19740*/  @!P0 NANOSLEEP.SYNCS 0x989680 ;  /* 0x009896800000895d */ /* 0x004fea0003900000 */
[----:B------:R-:W2:Y:S02]  /*19750*/  @!P0 SYNCS.PHASECHK.TRANS64 P0, [R4+URZ+0x38860], R3 ;  /* 0x03886003040085a7 */ /* 0x000ea4000800007f */
[----:B--2---:R-:W-:Y:S05]  /*19760*/  @!P0 BRA `(.L_x_2533) ;  /* 0xfffffffc00f08947 */ /* 0x004fea000383ffff */
[----:B------:R-:W-:Y:S05]  /*19770*/  BRA `(.L_x_2625) ;  /* 0xffffffc400287947 */ /* 0x000fea000383ffff */
.L_x_2534:
[----:B------:R-:W-:Y:S01]  /*19780*/  BSSY B0, `(.L_x_2626) ;  /* 0x0000008000007945 */ /* 0x000fe20003800000 */
[----:B------:R-:W-:Y:S02]  /*19790*/  IMAD.MOV.U32 R13, RZ, RZ, R25 ;  /* 0x000000ffff0d7224 */ /* 0x000fe400078e0019 */
[----:B------:R-:W-:Y:S02]  /*197a0*/  IMAD.MOV.U32 R12, RZ, RZ, RZ ;  /* 0x000000ffff0c7224 */ /* 0x000fe400078e00ff */
[----:B------:R-:W-:Y:S02]  /*197b0*/  IMAD.MOV.U32 R11, RZ, RZ, 0x181f ;  /* 0x0000181fff0b7424 */ /* 0x000fe400078e00ff */
[----:B------:R-:W-:-:S07]  /*197c0*/  IMAD.MOV.U32 R15, RZ, RZ, -0x1 ;  /* 0xffffffffff0f7424 */ /* 0x000fce00078e00ff */
[----:B01----:R-:W-:Y:S05]  /*197d0*/  WARPSYNC.COLLECTIVE R15, `(.L_x_2627) ;  /* 0x000000000f087348 */ /* 0x003fea0003c00000 */
[----:B-1----:R1:W2:Y:S02]  /*197e0*/  SHFL.IDX P6, R14, R13, R12, R11 ;  /* 0x0000000c0d0e7389 */ /* 0x0022a400000c000b */
[----:B012---:R-:W-:Y:S01]  /*197f0*/  ENDCOLLECTIVE ;  /* 0x000000000000791b */ /* 0x007fe20003800000 */
.L_x_2627:
[----:B------:R-:W-:Y:S05]  /*19800*/  BSYNC B0 ;  /* 0x0000000000007941 */ /* 0x000fea0003800000 */
.L_x_2626:
        /* <DEDUP_REMOVED lines=10> */
.L_x_2628:
        /* <DEDUP_REMOVED lines=21> */
.L_x_2629:
[----:B------:R-:W-:Y:S01]  /*19a00*/  @!PT LDS RZ, [RZ] ;  /* 0x00000000fffff984 */ /* 0x000fe20000000800 */
[----:B------:R-:W-:Y:S01]  /*19a10*/  @!PT LDS RZ, [RZ] ;  /* 0x00000000fffff984 */ /* 0x000fe20000000800 */
[----:B------:R-:W-:Y:S01]  /*19a20*/  @!PT LDS RZ, [RZ] ;  /* 0x00000000fffff984 */ /* 0x000fe20000000800 */
[----:B------:R0:W-:Y:S01]  /*19a30*/  LDGSTS.E.BYPASS.LTC128B.128 [R0+0x5400], desc[UR38][R2.64+0x100], !P4 ;  /* 0x0540010002007fae */ /* 0x0001e2000e101d66 */
[----:B------:R-:W-:Y:S01]  /*19a40*/  ISETP.LT.OR P4, PT, R5, 0x1, P0 ;  /* 0x000000010500780c */ /* 0x000fe20000781670 */
[----:B------:R-:W-:-:S12]  /*19a50*/  IMAD.MOV.U32 R13, RZ, RZ, R24 ;  /* 0x000000ffff0d7224 */ /* 0x000fd800078e0018 */
[----:B------:R0:W-:Y:S01]  /*19a60*/  LDGSTS.E.BYPASS.LTC128B.128 [R0+0x7c00], desc[UR38][R2.64+0x180], !P4 ;  /* 0x07c0018002007fae */ /* 0x0001e2000e101d66 */
[----:B------:R-:W-:-:S07]  /*19a70*/  IMAD.MOV.U32 R7, RZ, RZ, R14 ;  /* 0x000000ffff077224 */ /* 0x000fce00078e000e */
[----:B0-----:R-:W-:Y:S05]  /*19a80*/  WARPSYNC.COLLECTIVE R15, `(.L_x_2630) ;  /* 0x000000000f087348 */ /* 0x001fea0003c00000 */
[----:B------:R1:W2:Y:S02]  /*19a90*/  SHFL.IDX P6, R14, R13, R12, R11 ;  /* 0x0000000c0d0e7389 */ /* 0x0002a400000c000b */
[----:B012---:R-:W-:Y:S01]  /*19aa0*/  ENDCOLLECTIVE ;  /* 0x000000000000791b */ /* 0x007fe20003800000 */
.L_x_2630:
[----:B------:R-:W-:Y:S02]  /*19ab0*/  IMAD.MOV.U32 R13, RZ, RZ, R25 ;  /* 0x000000ffff0d7224 */ /* 0x000fe400078e0019 */
[----:B------:R-:W-:Y:S01]  /*19ac0*/  IMAD.MOV.U32 R12, RZ, RZ, 0x2 ;  /* 0x00000002ff0c7424 */ /* 0x000fe200078e00ff */
[----:B------:R-:W-:-:S13]  /*19ad0*/  IADD3 R2, P4, R14, R8, RZ ;  /* 0x000000080e027210 */ /* 0x000fda0007f9e0ff */
[----:B------:R-:W-:Y:S05]  /*19ae0*/  WARPSYNC.COLLECTIVE R15, `(.L_x_2631) ;  /* 0x000000000f087348 */ /* 0x000fea0003c00000 */
[----:B------:R0:W1:Y:S02]  /*19af0*/  SHFL.IDX P6, R14, R13, R12, R11 ;  /* 0x0000000c0d0e7389 */ /* 0x00006400000c000b */
[----:B01----:R-:W-:Y:S01]  /*19b00*/  ENDCOLLECTIVE ;  /* 0x000000000000791b */ /* 0x003fe20003800000 */
.L_x_2631:
        /* <DEDUP_REMOVED lines=12> */
.L_x_2632:
        /* <DEDUP_REMOVED lines=14> */
.L_x_2633:
        /* <DEDUP_REMOVED lines=12> */
.L_x_2634:
        /* <DEDUP_REMOVED lines=14> */
.L_x_2635:
        /* <DEDUP_REMOVED lines=12> */
.L_x_2636:
        /* <DEDUP_REMOVED lines=9> */
.L_x_2539:
        /* <DEDUP_REMOVED lines=8> */
.L_x_2639:
[----:B------:R-:W-:Y:S05]  /*1a020*/  BSYNC B0 ;  /* 0x0000000000007941 */ /* 0x000fea0003800000 */
.L_x_2638:
        /* <DEDUP_REMOVED lines=9> */
.L_x_2640:
        /* <DEDUP_REMOVED lines=18> */
.L_x_2641:
[----:B------:R-:W-:Y:S01]  /*1a1e0*/  IMAD.MOV.U32 R12, RZ, RZ, 0x2 ;  /* 0x00000002ff0c7424 */ /* 0x000fe200078e00ff */
[----:B------:R-:W-:-:S05]  /*1a1f0*/  SEL R6, R14, RZ, P1 ;  /* 0x000000ff0e067207 */ /* 0x000fca0000800000 */
[----:B------:R-:W-:-:S05]  /*1a200*/  IMAD.IADD R6, R5, 0x1, R6 ;  /* 0x0000000105067824 */ /* 0x000fca00078e0206 */
[----:B------:R-:W-:-:S07]  /*1a210*/  MOV R13, R6 ;  /* 0x00000006000d7202 */ /* 0x000fce0000000f00 */
[----:B------:R-:W-:Y:S05]  /*1a220*/  WARPSYNC.COLLECTIVE R15, `(.L_x_2642) ;  /* 0x000000000f087348 */ /* 0x000fea0003c00000 */
[----:B------:R0:W1:Y:S02]  /*1a230*/  SHFL.UP P6, R14, R13, R12, R11 ;  /* 0x0400000c0d0e7389 */ /* 0x00006400000c000b */
[----:B01----:R-:W-:Y:S01]  /*1a240*/  ENDCOLLECTIVE ;  /* 0x000000000000791b */ /* 0x003fe20003800000 */
.L_x_2642:
[----:B------:R-:W-:Y:S01]  /*1a250*/  IMAD.MOV.U32 R12, RZ, RZ, 0x4 ;  /* 0x00000004ff0c7424 */ /* 0x000fe200078e00ff */
[----:B------:R-:W-:-:S05]  /*1a260*/  SEL R7, R14, RZ, P2 ;  /* 0x000000ff0e077207 */ /* 0x000fca0001000000 */
[----:B------:R-:W-:-:S04]  /*1a270*/  IMAD.IADD R7, R6, 0x1, R7 ;  /* 0x0000000106077824 */ /* 0x000fc800078e0207 */
[----:B------:R-:W-:-:S07]  /*1a280*/  IMAD.MOV.U32 R13, RZ, RZ, R7 ;  /* 0x000000ffff0d7224 */ /* 0x000fce00078e0007 */
[----:B------:R-:W-:Y:S05]  /*1a290*/  WARPSYNC.COLLECTIVE R15, `(.L_x_2643) ;  /* 0x000000000f087348 */ /* 0x000fea0003c00000 */
[----:B------:R0:W1:Y:S02]  /*1a2a0*/  SHFL.UP P6, R14, R13, R12, R11 ;  /* 0x0400000c0d0e7389 */ /* 0x00006400000c000b */
[----:B01----:R-:W-:Y:S01]  /*1a2b0*/  ENDCOLLECTIVE ;  /* 0x000000000000791b */ /* 0x003fe20003800000 */
.L_x_2643:
[----:B------:R-:W-:Y:S01]  /*1a2c0*/  IMAD.MOV.U32 R12, RZ, RZ, 0x8 ;  /* 0x00000008ff0c7424 */ /* 0x000fe200078e00ff */
[----:B------:R-:W-:-:S05]  /*1a2d0*/  SEL R2, R14, RZ, P3 ;  /* 0x000000ff0e027207 */ /* 0x000fca0001800000 */
[----:B------:R-:W-:-:S04]  /*1a2e0*/  IMAD.IADD R2, R7, 0x1, R2 ;  /* 0x0000000107027824 */ /* 0x000fc800078e0202 */
[----:B------:R-:W-:-:S07]  /*1a2f0*/  IMAD.MOV.U32 R13, RZ, RZ, R2 ;  /* 0x000000ffff0d7224 */ /* 0x000fce00078e0002 */
[----:B------:R-:W-:Y:S05]  /*1a300*/  WARPSYNC.COLLECTIVE R15, `(.L_x_2644) ;  /* 0x000000000f087348 */ /* 0x000fea0003c00000 */
[----:B------:R0:W1:Y:S02]  /*1a310*/  SHFL.UP P6, R14, R13, R12, R11 ;  /* 0x0400000c0d0e7389 */ /* 0x00006400000c000b */
[----:B01----:R-:W-:Y:S01]  /*1a320*/  ENDCOLLECTIVE ;  /* 0x000000000000791b */ /* 0x003fe20003800000 */
.L_x_2644:
[----:B------:R-:W-:Y:S01]  /*1a330*/  IMAD.MOV.U32 R12, RZ, RZ, 0x10 ;  /* 0x00000010ff0c7424 */ /* 0x000fe200078e00ff */
[----:B------:R-:W-:-:S05]  /*1a340*/  SEL R3, R14, RZ, P4 ;  /* 0x000000ff0e037207 */ /* 0x000fca0002000000 */
[----:B------:R-:W-:-:S04]  /*1a350*/  IMAD.IADD R3, R2, 0x1, R3 ;  /* 0x0000000102037824 */ /* 0x000fc800078e0203 */
[----:B------:R-:W-:-:S07]  /*1a360*/  IMAD.MOV.U32 R13, RZ, RZ, R3 ;  /* 0x000000ffff0d7224 */ /* 0x000fce00078e0003 */
[----:B------:R-:W-:Y:S05]  /*1a370*/  WARPSYNC.COLLECTIVE R15, `(.L_x_2645) ;  /* 0x000000000f087348 */ /* 0x000fea0003c00000 */
[----:B------:R0:W1:Y:S02]  /*1a380*/  SHFL.UP P6, R14, R13, R12, R11 ;  /* 0x0400000c0d0e7389 */ /* 0x00006400000c000b */
[----:B01----:R-:W-:Y:S01]  /*1a390*/  ENDCOLLECTIVE ;  /* 0x000000000000791b */ /* 0x003fe20003800000 */
.L_x_2645:
[----:B------:R-:W-:Y:S01]  /*1a3a0*/  MOV R12, 0x1f ;  /* 0x0000001f000c7802 */ /* 0x000fe20000000f00 */
[----:B------:R-:W-:Y:S01]  /*1a3b0*/  IMAD.MOV.U32 R11, RZ, RZ, 0x1f ;  /* 0x0000001fff0b7424 */ /* 0x000fe200078e00ff */
[----:B------:R-:W-:-:S05]  /*1a3c0*/  SEL R6, R14, RZ, P5 ;  /* 0x000000ff0e067207 */ /* 0x000fca0002800000 */
[----:B------:R-:W-:-:S04]  /*1a3d0*/  IMAD.IADD R6, R3, 0x1, R6 ;  /* 0x0000000103067824 */ /* 0x000fc800078e0206 */
[----:B------:R-:W-:-:S07]  /*1a3e0*/  IMAD.MOV.U32 R13, RZ, RZ, R6 ;  /* 0x000000ffff0d7224 */ /* 0x000fce00078e0006 */
[----:B------:R-:W-:Y:S05]  /*1a3f0*/  WARPSYNC.COLLECTIVE R15, `(.L_x_2646) ;  /* 0x000000000f087348 */ /* 0x000fea0003c00000 */
[----:B------:R0:W1:Y:S02]  /*1a400*/  SHFL.IDX P6, R14, R13, R12, R11 ;  /* 0x0000000c0d0e7389 */ /* 0x00006400000c000b */
[----:B01----:R-:W-:Y:S01]  /*1a410*/  ENDCOLLECTIVE ;  /* 0x000000000000791b */ /* 0x003fe20003800000 */
.L_x_2646:
[----:B------:R-:W-:Y:S05]  /*1a420*/  BRA `(.L_x_2647) ;  /* 0xffffffc000407947 */ /* 0x000fea000383ffff */
.L_x_2544:
        /* <DEDUP_REMOVED lines=8> */
.L_x_2649:
[----:B------:R-:W-:Y:S05]  /*1a4b0*/  BSYNC B0 ;  /* 0x0000000000007941 */ /* 0x000fea0003800000 */
.L_x_2648:
        /* <DEDUP_REMOVED lines=8> */
.L_x_2650:
[----:B------:R-:W-:Y:S01]  /*1a540*/  IMAD.MOV.U32 R12, RZ, RZ, 0x4 ;  /* 0x00000004ff0c7424 */ /* 0x000fe200078e00ff */
[----:B------:R-:W-:-:S05]  /*1a550*/  SEL R2, R14, RZ, P2 ;  /* 0x000000ff0e027207 */ /* 0x000fca0001000000 */
[----:B------:R-:W-:-:S04]  /*1a560*/  IMAD.IADD R2, R13, 0x1, R2 ;  /* 0x000000010d027824 */ /* 0x000fc800078e0202 */
[----:B------:R-:W-:-:S07]  /*1a570*/  IMAD.MOV.U32 R13, RZ, RZ, R2 ;  /* 0x000000ffff0d7224 */ /* 0x000fce00078e0002 */
[----:B------:R-:W-:Y:S05]  /*1a580*/  WARPSYNC.COLLECTIVE R15, `(.L_x_2651) ;  /* 0x000000000f087348 */ /* 0x000fea0003c00000 */
[----:B------:R0:W1:Y:S02]  /*1a590*/  SHFL.UP P6, R14, R13, R12, R11 ;  /* 0x0400000c0d0e7389 */ /* 0x00006400000c000b */
[----:B01----:R-:W-:Y:S01]  /*1a5a0*/  ENDCOLLECTIVE ;  /* 0x000000000000791b */ /* 0x003fe20003800000 */
.L_x_2651:
[----:B------:R-:W-:Y:S01]  /*1a5b0*/  IMAD.MOV.U32 R12, RZ, RZ, 0x8 ;  /* 0x00000008ff0c7424 */ /* 0x000fe200078e00ff */
[----:B------:R-:W-:-:S04]  /*1a5c0*/  SEL R3, R14, RZ, P3 ;  /* 0x000000ff0e037207 */ /* 0x000fc80001800000 */
[----:B------:R-:W-:-:S05]  /*1a5d0*/  IADD3 R3, R2, R3, RZ ;  /* 0x0000000302037210 */ /* 0x000fca0007ffe0ff */
[----:B------:R-:W-:-:S07]  /*1a5e0*/  IMAD.MOV.U32 R13, RZ, RZ, R3 ;  /* 0x000000ffff0d7224 */ /* 0x000fce00078e0003 */
[----:B------:R-:W-:Y:S05]  /*1a5f0*/  WARPSYNC.COLLECTIVE R15, `(.L_x_2652) ;  /* 0x000000000f087348 */ /* 0x000fea0003c00000 */
[----:B------:R0:W1:Y:S02]  /*1a600*/  SHFL.UP P6, R14, R13, R12, R11 ;  /* 0x0400000c0d0e7389 */ /* 0x00006400000c000b */
[----:B01----:R-:W-:Y:S01]  /*1a610*/  ENDCOLLECTIVE ;  /* 0x000000000000791b */ /* 0x003fe20003800000 */
.L_x_2652:
[----:B------:R-:W-:Y:S01]  /*1a620*/  IMAD.MOV.U32 R12, RZ, RZ, 0x10 ;  /* 0x00000010ff0c7424 */ /* 0x000fe200078e00ff */
[----:B------:R-:W-:-:S05]  /*1a630*/  SEL R4, R14, RZ, P4 ;  /* 0x000000ff0e047207 */ /* 0x000fca0002000000 */
[----:B------:R-:W-:-:S04]  /*1a640*/  IMAD.IADD R4, R3, 0x1, R4 ;  /* 0x0000000103047824 */ /* 0x000fc800078e0204 */
[----:B------:R-:W-:-:S07]  /*1a650*/  IMAD.MOV.U32 R13, RZ, RZ, R4 ;  /* 0x000000ffff0d7224 */ /* 0x000fce00078e0004 */
[----:B------:R-:W-:Y:S05]  /*1a660*/  WARPSYNC.COLLECTIVE R15, `(.L_x_2653) ;  /* 0x000000000f087348 */ /* 0x000fea0003c00000 */
[----:B------:R0:W1:Y:S02]  /*1a670*/  SHFL.UP P6, R14, R13, R12, R11 ;  /* 0x0400000c0d0e7389 */ /* 0x00006400000c000b */
[----:B01----:R-:W-:Y:S01]  /*1a680*/  ENDCOLLECTIVE ;  /* 0x000000000000791b */ /* 0x003fe20003800000 */
.L_x_2653:
        /* <DEDUP_REMOVED lines=8> */
.L_x_2654:
[----:B------:R-:W-:Y:S05]  /*1a710*/  BRA `(.L_x_2655) ;  /* 0xffffffc000207947 */ /* 0x000fea000383ffff */
.L_x_2546:
[----:B------:R-:W-:Y:S01]  /*1a720*/  BSSY B0, `(.L_x_2656) ;  /* 0x0000006000007945 */ /* 0x000fe20003800000 */
[----:B------:R-:W-:Y:S01]  /*1a730*/  PLOP3.LUT P6, PT, P6, PT, PT, 0x8, 0x0 ;  /* 0x000000000000781c */ /* 0x000fe200037ce170 */
[----:B------:R-:W-:-:S12]  /*1a740*/  IMAD.MOV.U32 R15, RZ, RZ, -0x1 ;  /* 0xffffffffff0f7424 */ /* 0x000fd800078e00ff */
[----:B0-----:R-:W-:Y:S05]  /*1a750*/  WARPSYNC.COLLECTIVE R15, `(.L_x_2657) ;  /* 0x000000000f087348 */ /* 0x001fea0003c00000 */
[----:B------:R-:W-:Y:S01]  /*1a760*/  VOTE.ANY R14, PT, P6 ;  /* 0x00000000000e7806 */ /* 0x000fe200030e0100 */
[----:B0-----:R-:W-:Y:S06]  /*1a770*/  ENDCOLLECTIVE ;  /* 0x000000000000791b */ /* 0x001fec0003800000 */
.L_x_2657:
[----:B------:R-:W-:Y:S05]  /*1a780*/  BSYNC B0 ;  /* 0x0000000000007941 */ /* 0x000fea0003800000 */
.L_x_2656:
[----:B------:R-:W-:Y:S02]  /*1a790*/  IMAD.MOV.U32 R2, RZ, RZ, R14 ;  /* 0x000000ffff027224 */ /* 0x000fe400078e000e */
[----:B------:R-:W-:Y:S02]  /*1a7a0*/  IMAD.MOV.U32 R13, RZ, RZ, R5 ;  /* 0x000000ffff0d7224 */ /* 0x000fe400078e0005 */
[----:B------:R-:W0:Y:S01]  /*1a7b0*/  POPC R4, R2 ;  /* 0x0000000200047309 */ /* 0x000e220000000000 */
[----:B------:R-:W-:Y:S02]  /*1a7c0*/  IMAD.MOV.U32 R11, RZ, RZ, 0x1f ;  /* 0x0000001fff0b7424 */ /* 0x000fe400078e00ff */
[----:B------:R-:W-:Y:S01]  /*1a7d0*/  IMAD.MOV.U32 R15, RZ, RZ, -0x1 ;  /* 0xffffffffff0f7424 */ /* 0x000fe200078e00ff */
[----:B0-----:R-:W-:-:S07]  /*1a7e0*/  MOV R12, R4 ;  /* 0x00000004000c7202 */ /* 0x001fce0000000f00 */
[----:B------:R-:W-:Y:S05]  /*1a7f0*/  WARPSYNC.COLLECTIVE R15, `(.L_x_2658) ;  /* 0x000000000f087348 */ /* 0x000fea0003c00000 */
[----:B------:R0:W1:Y:S02]  /*1a800*/  SHFL.IDX P6, R14, R13, R12, R11 ;  /* 0x0000000c0d0e7389 */ /* 0x00006400000c000b */
[----:B01----:R-:W-:Y:S01]  /*1a810*/  ENDCOLLECTIVE ;  /* 0x000000000000791b */ /* 0x003fe20003800000 */
.L_x_2658:
[----:B------:R-:W-:Y:S01]  /*1a820*/  IMAD.MOV.U32 R5, RZ, RZ, R14 ;  /* 0x000000ffff057224 */ /* 0x000fe200078e000e */
[----:B------:R-:W-:Y:S06]  /*1a830*/  BRA `(.L_x_2659) ;  /* 0xffffffc000107947 */ /* 0x000fec000383ffff */
.L_x_2548:
[----:B------:R-:W-:Y:S01]  /*1a840*/  BSSY B0, `(.L_x_2660) ;  /* 0x0000007000007945 */ /* 0x000fe20003800000 */
[----:B------:R-:W-:Y:S02]  /*1a850*/  IMAD.MOV.U32 R13, RZ, RZ, R6 ;  /* 0x000000ffff0d7224 */ /* 0x000fe400078e0006 */
[----:B------:R-:W-:Y:S02]  /*1a860*/  IMAD.MOV.U32 R11, RZ, RZ, 0x1f ;  /* 0x0000001fff0b7424 */ /* 0x000fe400078e00ff */
[----:B------:R-:W-:-:S07]  /*1a870*/  IMAD.MOV.U32 R15, RZ, RZ, -0x1 ;  /* 0xffffffffff0f7424 */ /* 0x000fce00078e00ff */
[----:B012---:R-:W-:Y:S05]  /*1a880*/  WARPSYNC.COLLECTIVE R15, `(.L_x_2661) ;  /* 0x000000000f087348 */ /* 0x007fea0003c00000 */
[----:B------:R3:W4:Y:S02]  /*1a890*/  SHFL.IDX P6, R14, R13, R12, R11 ;  /* 0x0000000c0d0e7389 */ /* 0x00072400000c000b */
[----:B01234-:R-:W-:Y:S01]  /*1a8a0*/  ENDCOLLECTIVE ;  /* 0x000000000000791b */ /* 0x01ffe20003800000 */
.L_x_2661:
[----:B------:R-:W-:Y:S05]  /*1a8b0*/  BSYNC B0 ;  /* 0x0000000000007941 */ /* 0x000fea0003800000 */
.L_x_2660:
[----:B------:R-:W-:Y:S05]  /*1a8c0*/  BRA `(.L_x_2547) ;  /* 0xffffffc000087947 */ /* 0x000fea000383ffff */
.L_x_2552:
[----:B-1----:R1:W3:Y:S02]  /*1a8d0*/  SYNCS.PHASECHK.TRANS64.TRYWAIT P0, [R4+URZ+0x38820], R0 ;  /* 0x03882000040075a7 */ /* 0x0022e4000800017f */
[----:B---3--:R-:W-:Y:S05]  /*1a8e0*/  @!P0 NANOSLEEP.SYNCS 0x989680 ;  /* 0x009896800000895d */ /* 0x008fea0003900000 */
[----:B------:R-:W3:Y:S02]  /*1a8f0*/  @!P0 SYNCS.PHASECHK.TRANS64 P0, [R4+URZ+0x38820], R0 ;  /* 0x03882000040085a7 */ /* 0x000ee4000800007f */
[----:B---3--:R-:W-:Y:S05]  /*1a900*/  @!P0 BRA `(.L_x_2552) ;  /* 0xfffffffc00f08947 */ /* 0x008fea000383ffff */
[----:B------:R-:W-:Y:S05]  /*1a910*/  BRA `(.L_x_2662) ;  /* 0xffffffc400807947 */ /* 0x000fea000383ffff */
.L_x_2553:
        /* <DEDUP_REMOVED lines=11> */
.L_x_2664:
[----:B------:R-:W-:Y:S05]  /*1a9d0*/  BSYNC B0 ;  /* 0x0000000000007941 */ /* 0x000fea0003800000 */
.L_x_2663:
[----:B------:R-:W-:Y:S05]  /*1a9e0*/  BRA `(.L_x_2665) ;  /* 0xffffffc400687947 */ /* 0x000fea000383ffff */
.L_x_2556:
[----:B------:R-:W-:Y:S01]  /*1a9f0*/  BSSY B1, `(.L_x_2666) ;  /* 0x0000006000017945 */ /* 0x000fe20003800000 */
[----:B------:R-:W-:-:S07]  /*1aa00*/  IMAD.MOV.U32 R15, RZ, RZ, -0x1 ;  /* 0xffffffffff0f7424 */ /* 0x000fce00078e00ff */
[----:B012---:R-:W-:Y:S05]  /*1aa10*/  WARPSYNC.COLLECTIVE R15, `(.L_x_2667) ;  /* 0x000000000f0c7348 */ /* 0x007fea0003c00000 */
[----:B------:R-:W-:Y:S02]  /*1aa20*/  ELECT P6, UR62, PT ;  /* 0x00000000003e782f */ /* 0x000fe400038c0000 */
[----:B------:R-:W-:Y:S01]  /*1aa30*/  MOV R14, UR62 ;  /* 0x0000003e000e7c02 */ /* 0x000fe20008000f00 */
[----:B012---:R-:W-:Y:S10]  /*1aa40*/  ENDCOLLECTIVE ;  /* 0x000000000000791b */ /* 0x007ff40003800000 */
.L_x_2667:
[----:B------:R-:W-:Y:S05]  /*1aa50*/  BSYNC B1 ;  /* 0x0000000000017941 */ /* 0x000fea0003800000 */
.L_x_2666:
[----:B------:R-:W-:Y:S05]  /*1aa60*/  BRA `(.L_x_2668) ;  /* 0xffffffc400607947 */ /* 0x000fea000383ffff */
.L_x_2558:
[----:B-1----:R1:W3:Y:S02]  /*1aa70*/  SYNCS.PHASECHK.TRANS64.TRYWAIT P1, [R5+URZ+0x38840], R0 ;  /* 0x03884000050075a7 */ /* 0x0022e4000802017f */
[----:B---3--:R-:W-:Y:S05]  /*1aa80*/  @!P1 NANOSLEEP.SYNCS 0x989680 ;  /* 0x009896800000995d */ /* 0x008fea0003900000 */
[----:B------:R-:W3:Y:S02]  /*1aa90*/  @!P1 SYNCS.PHASECHK.TRANS64 P1, [R5+URZ+0x38840], R0 ;  /* 0x03884000050095a7 */ /* 0x000ee4000802007f */
[----:B---3--:R-:W-:Y:S05]  /*1aaa0*/  @!P1 BRA `(.L_x_2558) ;  /* 0xfffffffc00f09947 */ /* 0x008fea000383ffff */
[----:B------:R-:W-:Y:S05]  /*1aab0*/  BRA `(.L_x_2669) ;  /* 0xffffffc400887947 */ /* 0x000fea000383ffff */
.L_x_2560:
[----:B---3--:R3:W4:Y:S02]  /*1aac0*/  SYNCS.PHASECHK.TRANS64.TRYWAIT P1, [R27+URZ+0x38840], R2 ;  /* 0x038840021b0075a7 */ /* 0x008724000802017f */
[----:B----4-:R-:W-:Y:S05]  /*1aad0*/  @!P1 NANOSLEEP.SYNCS 0x989680 ;  /* 0x009896800000995d */ /* 0x010fea0003900000 */
[----:B------:R-:W4:Y:S02]  /*1aae0*/  @!P1 SYNCS.PHASECHK.TRANS64 P1, [R27+URZ+0x38840], R2 ;  /* 0x038840021b0095a7 */ /* 0x000f24000802007f */
[----:B----4-:R-:W-:Y:S05]  /*1aaf0*/  @!P1 BRA `(.L_x_2560) ;  /* 0xfffffffc00f09947 */ /* 0x010fea000383ffff */
[----:B------:R-:W-:Y:S05]  /*1ab00*/  BRA `(.L_x_2670) ;  /* 0xffffffc400947947 */ /* 0x000fea000383ffff */
.L_x_2562:
[----:B----4-:R4:W0:Y:S02]  /*1ab10*/  SYNCS.PHASECHK.TRANS64.TRYWAIT P1, [R5+URZ+0x38860], R0 ;  /* 0x03886000050075a7 */ /* 0x010824000802017f */
[----:B0-----:R-:W-:Y:S05]  /*1ab20*/  @!P1 NANOSLEEP.SYNCS 0x989680 ;  /* 0x009896800000995d */ /* 0x001fea0003900000 */
[----:B------:R-:W0:Y:S02]  /*1ab30*/  @!P1 SYNCS.PHASECHK.TRANS64 P1, [R5+URZ+0x38860], R0 ;  /* 0x03886000050095a7 */ /* 0x000e24000802007f */
[----:B0-----:R-:W-:Y:S05]  /*1ab40*/  @!P1 BRA `(.L_x_2562) ;  /* 0xfffffffc00f09947 */ /* 0x001fea000383ffff */
[----:B------:R-:W-:Y:S05]  /*1ab50*/  BRA `(.L_x_2671) ;  /* 0xffffffc400907947 */ /* 0x000fea000383ffff */
.L_x_2672:
        /* <DEDUP_REMOVED lines=10> */
.L_x_15831:


//--------------------- .text._ZN7cutlass13device_kernelIN5flash11enable_sm90INS1_16FlashAttnFwdSm90INS1_25CollectiveMainloopFwdSm90ILi2EN4cute5tupleIJNS5_1CILi1EEES8_S8_EEENS6_IJNS7_ILi128EEENS7_ILi80EEENS7_ILi256EEEEEELi256ENS_10bfloat16_tEfNS_4arch4Sm90ELb1ELb0ELb0ELb1ELb1ELb1ELb0ELb1ELb1ELb1ELb0ELb0EEENS1_21CollectiveEpilogueFwdINS6_IJSA_SC_SB_EEES9_SE_SG_Li256ELb1ELb1ELb0ELb0EEENS1_36VarlenDynamicPersistentTileSchedulerILi128ELi80ELi256ELi128ELb0ELb1ELb1ELb1ELb1ELb1EEEEEEEEEvNT_6ParamsE --------------------------
	.section	.text._ZN7cutlass13device_kernelIN5flash11enable_sm90INS1_16FlashAttnFwdSm90INS1_25CollectiveMainloopFwdSm90ILi2EN4cute5tupleIJNS5_1CILi1EEES8_S8_EEENS6_IJNS7_ILi128EEENS7_ILi80EEENS7_ILi256EEEEEELi256ENS_10bfloat16_tEfNS_4arch4Sm90ELb1ELb0ELb0ELb1ELb1ELb1ELb0ELb1ELb1ELb1ELb0ELb0EEENS1_21CollectiveEpilogueFwdINS6_IJSA_SC_SB_EEES9_SE_SG_Li256ELb1ELb1ELb0ELb0EEENS1_36VarlenDynamicPersistentTileSchedulerILi128ELi80ELi256ELi128ELb0ELb1ELb1ELb1ELb1ELb1EEEEEEEEEvNT_6ParamsE,"ax",@progbits
	.align	128
.text._ZN7cutlass13device_kernelIN5flash11enable_sm90INS1_16FlashAttnFwdSm90INS1_25CollectiveMainloopFwdSm90ILi2EN4cute5tupleIJNS5_1CILi1EEES8_S8_EEENS6_IJNS7_ILi128EEENS7_ILi80EEENS7_ILi256EEEEEELi256ENS_10bfloat16_tEfNS_4arch4Sm90ELb1ELb0ELb0ELb1ELb1ELb1ELb0ELb1ELb1ELb1ELb0ELb0EEENS1_21CollectiveEpilogueFwdINS6_IJSA_SC_SB_EEES9_SE_SG_Li256ELb1ELb1ELb0ELb0EEENS1_36VarlenDynamicPersistentTileSchedulerILi128ELi80ELi256ELi128ELb0ELb1ELb1ELb1ELb1ELb1EEEEEEEEEvNT_6ParamsE:
        .type           _ZN7cutlass13device_kernelIN5flash11enable_sm90INS1_16FlashAttnFwdSm90INS1_25CollectiveMainloopFwdSm90ILi2EN4cute5tupleIJNS5_1CILi1EEES8_S8_EEENS6_IJNS7_ILi128EEENS7_ILi80EEENS7_ILi256EEEEEELi256ENS_10bfloat16_tEfNS_4arch4Sm90ELb1ELb0ELb0ELb1ELb1ELb1ELb0ELb1ELb1ELb1ELb0ELb0EEENS1_21CollectiveEpilogueFwdINS6_IJSA_SC_SB_EEES9_SE_SG_Li256ELb1ELb1ELb0ELb0EEENS1_36VarlenDynamicPersistentTileSchedulerILi128ELi80ELi256ELi128ELb0ELb1ELb1ELb1ELb1ELb1EEEEEEEEEvNT_6ParamsE,@function
        .size           _ZN7cutlass13device_kernelIN5flash11enable_sm90INS1_16FlashAttnFwdSm90INS1_25CollectiveMainloopFwdSm90ILi2EN4cute5tupleIJNS5_1CILi1EEES8_S8_EEENS6_IJNS7_ILi128EEENS7_ILi80EEENS7_ILi256EEEEEELi256ENS_10bfloat16_tEfNS_4arch4Sm90ELb1ELb0ELb0ELb1ELb1ELb1ELb0ELb1ELb1ELb1ELb0ELb0EEENS1_21CollectiveEpilogueFwdINS6_IJSA_SC_SB_EEES9_SE_SG_Li256ELb1ELb1ELb0ELb0EEENS1_36VarlenDynamicPersistentTileSchedulerILi128ELi80ELi256ELi128ELb0ELb1ELb1ELb1ELb1ELb1EEEEEEEEEvNT_6ParamsE,(.L_x_15832 - _ZN7cutlass13device_kernelIN5flash11enable_sm90INS1_16FlashAttnFwdSm90INS1_25CollectiveMainloopFwdSm90ILi2EN4cute5tupleIJNS5_1CILi1EEES8_S8_EEENS6_IJNS7_ILi128EEENS7_ILi80EEENS7_ILi256EEEEEELi256ENS_10bfloat16_tEfNS_4arch4Sm90ELb1ELb0ELb0ELb1ELb1ELb1ELb0ELb1ELb1ELb1ELb0ELb0EEENS1_21CollectiveEpilogueFwdINS6_IJSA_SC_SB_EEES9_SE_SG_Li256ELb1ELb1ELb0ELb0EEENS1_36VarlenDynamicPersistentTileSchedulerILi128ELi80ELi256ELi128ELb0ELb1ELb1ELb1ELb1ELb1EEEEEEEEEvNT_6ParamsE)
        .other          _ZN7cutlass13device_kernelIN5flash11enable_sm90INS1_16FlashAttnFwdSm90INS1_25CollectiveMainloopFwdSm90ILi2EN4cute5tupleIJNS5_1CILi1EEES8_S8_EEENS6_IJNS7_ILi128EEENS7_ILi80EEENS7_ILi256EEEEEELi256ENS_10bfloat16_tEfNS_4arch4Sm90ELb1ELb0ELb0ELb1ELb1ELb1ELb0ELb1ELb1ELb1ELb0ELb0EEENS1_21CollectiveEpilogueFwdINS6_IJSA_SC_SB_EEES9_SE_SG_Li256ELb1ELb1ELb0ELb0EEENS1_36VarlenDynamicPersistentTileSchedulerILi128ELi80ELi256ELi128ELb0ELb1ELb1ELb1ELb1ELb1EEEEEEEEEvNT_6ParamsE,@"STO_CUDA_ENTRY STV_DEFAULT"
_ZN7cutlass13device_kernelIN5flash11enable_sm90INS1_16FlashAttnFwdSm90INS1_25CollectiveMainloopFwdSm90ILi2EN4cute5tupleIJNS5_1CILi1EEES8_S8_EEENS6_IJNS7_ILi128EEENS7_ILi80EEENS7_ILi256EEEEEELi256ENS_10bfloat16_tEfNS_4arch4Sm90ELb1ELb0ELb0ELb1ELb1ELb1ELb0ELb1ELb1ELb1ELb0ELb0EEENS1_21CollectiveEpilogueFwdINS6_IJSA_SC_SB_EEES9_SE_SG_Li256ELb1ELb1ELb0ELb0EEENS1_36VarlenDynamicPersistentTileSchedulerILi128ELi80ELi256ELi128ELb0ELb1ELb1ELb1ELb1ELb1EEEEEEEEEvNT_6ParamsE:
        /* <DEDUP_REMOVED lines=18> */
.L_x_2674:
[----:B------:R-:W-:Y:S05]  /*0120*/  BSYNC B0 ;  /* 0x0000000000007941 */ /* 0x000fea0003800000 */
.L_x_2673:
        /* <DEDUP_REMOVED lines=41> */
.L_x_2675:
        /* <DEDUP_REMOVED lines=22> */
.L_x_2676:
        /* <DEDUP_REMOVED lines=18> */
.L_x_2677:
        /* <DEDUP_REMOVED lines=22> */
.L_x_2678:
        /* <DEDUP_REMOVED lines=22> */
.L_x_2679:
[----:B------:R-:W-:Y:S01]  /*0900*/  PLOP3.LUT P0, PT, PT, PT, UP0, 0x80, 0x0 ;  /* 0x000000000000781c */ /* 0x000fe20003f0f008 */
[----:B------:R-:W-:Y:S01]  /*0910*/  UMOV UR60, 0x1 ;  /* 0x00000001003c7882 */ /* 0x000fe20000000000 */
[----:B------:R-:W-:Y:S01]  /*0920*/  NOP ;  /* 0x0000000000007918 */ /* 0x000fe20000000000 */
[----:B------:R-:W-:Y:S01]  /*0930*/  USEL UR60, UR60, 0x2, !UP0 ;  /* 0x000000023c3c7887 */ /* 0x000fe2000c000000 */
[----:B------:R-:W-:Y:S01]  /*0940*/  BSSY B9, `(.L_x_2680) ;  /* 0x0002f37000097945 */ /* 0x000fe20003800000 */
[----:B012-4-:R-:W-:Y:S08]  /*0950*/  BAR.SYNC.DEFER_BLOCKING 0x0 ;  /* 0x0000000000007b1d */ /* 0x017ff00000010000 */
[----:B------:R-:W-:Y:S05]  /*0960*/  @!P0 BRA `(.L_x_2681) ;  /* 0x0000027800fc8947 */ /* 0x000fea0003800000 */
.L_x_2682:
        /* <DEDUP_REMOVED lines=23> */
[CC--:B------:R-:W-:Y:S01]  /*0ae0*/  LEA.HI R2, R3.reuse, R0.reuse, RZ, 0x7 ;  /* 0x0000000003027211 */ /* 0x0c0fe200078f38ff */
[----:B------:R-:W-:Y:S01]  /*0af0*/  IMAD.MOV.U32 R219, RZ, RZ, RZ ;  /* 0x000000ffffdb7224 */ /* 0x000fe200078e00ff */
[----:B------:R-:W-:-:S02]  /*0b00*/  LEA.HI R6, R3, R0, RZ, 0x5 ;  /* 0x0000000003067211 */ /* 0x000fc400078f28ff */
[----:B------:R-:W-:Y:S01]  /*0b10*/  LOP3.LUT R5, R2, 0xffffff80, RZ, 0xc0, !PT ;  /* 0xffffff8002057812 */ /* 0x000fe200078ec0ff */
[----:B------:R-:W-:Y:S01]  /*0b20*/  UIADD3 UR4, UR4, 0x14400, URZ ;  /* 0x0001440004047890 */ /* 0x000fe2000fffe03f */
[CC--:B------:R-:W-:Y:S01]  /*0b30*/  LEA.HI R4, R3.reuse, R0.reuse, RZ, 0x4 ;  /* 0x0000000003047211 */ /* 0x0c0fe200078f20ff */
[----:B------:R-:W-:Y:S01]  /*0b40*/  IMAD.SHL.U32 R6, R6, 0x20, RZ ;  /* 0x0000002006067824 */ /* 0x000fe200078e00ff */
[----:B------:R-:W-:Y:S01]  /*0b50*/  LEA.HI R13, R3, R0, RZ, 0x2 ;  /* 0x00000000030d7211 */ /* 0x000fe200078f10ff */
[----:B------:R-:W-:Y:S01]  /*0b60*/  IMAD.IADD R8, R0, 0x1, -R5 ;  /* 0x0000000100087824 */ /* 0x000fe200078e0a05 */
[----:B------:R-:W-:Y:S02]  /*0b70*/  SHF.R.S32.HI R5, RZ, 0x7, R2 ;  /* 0x00000007ff057819 */ /* 0x000fe40000011402 */
[----:B------:R-:W-:Y:S02]  /*0b80*/  LOP3.LUT R7, R4, 0x3fffff0, RZ, 0xc0, !PT ;  /* 0x03fffff004077812 */ /* 0x000fe400078ec0ff */
[----:B------:R-:W-:-:S02]  /*0b90*/  SHF.R.S32.HI R9, RZ, 0x1f, R8 ;  /* 0x0000001fff097819 */ /* 0x000fc40000011408 */
[----:B------:R-:W-:Y:S01]  /*0ba0*/  LEA.HI R2, R2, R5, RZ, 0x1 ;  /* 0x0000000502027211 */ /* 0x000fe200078f08ff */
[----:B------:R-:W-:Y:S01]  /*0bb0*/  IMAD.IADD R7, R0, 0x1, -R7 ;  /* 0x0000000100077824 */ /* 0x000fe200078e0a07 */
[----:B------:R-:W-:Y:S02]  /*0bc0*/  LEA.HI R10, R9, R8, RZ, 0x2 ;  /* 0x00000008090a7211 */ /* 0x000fe400078f10ff */
[----:B------:R-:W-:Y:S02]  /*0bd0*/  LOP3.LUT R2, R2, 0x3fffffe, RZ, 0xc0, !PT ;  /* 0x03fffffe02027812 */ /* 0x000fe400078ec0ff */
[--C-:B------:R-:W-:Y:S02]  /*0be0*/  SHF.R.S32.HI R11, RZ, 0x2, R10.reuse ;  /* 0x00000002ff0b7819 */ /* 0x100fe4000001140a */
[----:B------:R-:W-:Y:S01]  /*0bf0*/  SHF.R.S32.HI R12, RZ, 0x1f, R10 ;  /* 0x0000001fff0c7819 */ /* 0x000fe2000001140a */
[----:B------:R-:W-:Y:S01]  /*0c00*/  IMAD.IADD R2, R5, 0x1, -R2 ;  /* 0x0000000105027824 */ /* 0x000fe200078e0a02 */
[----:B------:R-:W-:-:S02]  /*0c10*/  LOP3.LUT R13, R13, 0xfffffffc, RZ, 0xc0, !PT ;  /* 0xfffffffc0d0d7812 */ /* 0x000fc400078ec0ff */
[----:B------:R-:W-:Y:S02]  /*0c20*/  LEA.HI R12, R12, R11, RZ, 0x3 ;  /* 0x0000000b0c0c7211 */ /* 0x000fe400078f18ff */
[----:B------:R-:W-:Y:S01]  /*0c30*/  SHF.R.S32.HI R5, RZ, 0x4, R4 ;  /* 0x00000004ff057819 */ /* 0x000fe20000011404 */
[----:B------:R-:W-:Y:S01]  /*0c40*/  IMAD.IADD R13, R0, 0x1, -R13 ;  /* 0x00000001000d7824 */ /* 0x000fe200078e0a0d */
[----:B------:R-:W-:Y:S02]  /*0c50*/  LOP3.LUT R12, R12, 0xfffffff8, RZ, 0xc0, !PT ;  /* 0xfffffff80c0c7812 */ /* 0x000fe400078ec0ff */
[----:B------:R-:W-:Y:S02]  /*0c60*/  LEA.HI R9, R9, R8, RZ, 0x5 ;  /* 0x0000000809097211 */ /* 0x000fe400078f28ff */
[----:B------:R-:W-:Y:S01]  /*0c70*/  LOP3.LUT R6, R6, 0xfffffc00, RZ, 0xc0, !PT ;  /* 0xfffffc0006067812 */ /* 0x000fe200078ec0ff */
[----:B------:R-:W-:Y:S01]  /*0c80*/  IMAD.IADD R12, R11, 0x1, -R12 ;  /* 0x000000010b0c7824 */ /* 0x000fe200078e0a0c */
[----:B------:R-:W-:-:S02]  /*0c90*/  LEA.HI R4, R4, R5, RZ, 0x1 ;  /* 0x0000000504047211 */ /* 0x000fc400078f08ff */
[----:B------:R-:W-:Y:S01]  /*0ca0*/  SHF.R.S32.HI R9, RZ, 0x5, R9 ;  /* 0x00000005ff097819 */ /* 0x000fe20000011409 */
[----:B------:R-:W-:Y:S01]  /*0cb0*/  IMAD R7, R7, 0x40, R6 ;  /* 0x0000004007077824 */ /* 0x000fe200078e0206 */
[----:B------:R-:W-:Y:S02]  /*0cc0*/  LEA.HI R6, R13, R13, RZ, 0x1 ;  /* 0x0000000d0d067211 */ /* 0x000fe400078f08ff */
[----:B------:R-:W-:Y:S01]  /*0cd0*/  LOP3.LUT R4, R4, 0x1ffffffe, RZ, 0xc0, !PT ;  /* 0x1ffffffe04047812 */ /* 0x000fe200078ec0ff */
[----:B------:R-:W-:Y:S01]  /*0ce0*/  IMAD R9, R9, 0x10, R12 ;  /* 0x0000001009097824 */ /* 0x000fe200078e020c */
[-C--:B------:R-:W-:Y:S02]  /*0cf0*/  LEA.HI R220, R3, R0.reuse, RZ, 0x3 ;  /* 0x0000000003dc7211 */ /* 0x080fe400078f18ff */
[----:B------:R-:W-:Y:S01]  /*0d00*/  LOP3.LUT R6, R6, 0x1ffffffe, RZ, 0xc0, !PT ;  /* 0x1ffffffe06067812 */ /* 0x000fe200078ec0ff */
[----:B------:R-:W-:Y:S01]  /*0d10*/  IMAD.IADD R4, R5, 0x1, -R4 ;  /* 0x0000000105047824 */ /* 0x000fe200078e0a04 */
[----:B------:R-:W-:Y:S01]  /*0d20*/  LOP3.LUT R5, R220, 0xfffffff8, RZ, 0xc0, !PT ;  /* 0xfffffff8dc057812 */ /* 0x000fe200078ec0ff */
[----:B------:R-:W-:Y:S01]  /*0d30*/  IMAD R2, R2, 0x40, R9 ;  /* 0x0000004002027824 */ /* 0x000fe200078e0209 */
[----:B------:R-:W-:Y:S01]  /*0d40*/  LOP3.LUT R9, R10, 0x7ffffffc, RZ, 0xc0, !PT ;  /* 0x7ffffffc0a097812 */ /* 0x000fe200078ec0ff */
[----:B------:R-:W-:Y:S01]  /*0d50*/  IMAD.IADD R13, R13, 0x1, -R6 ;  /* 0x000000010d0d7824 */ /* 0x000fe200078e0a06 */
[----:B------:R-:W-:Y:S01]  /*0d60*/  LEA.HI R3, R3, R0, RZ, 0x6 ;  /* 0x0000000003037211 */ /* 0x000fe200078f30ff */
[----:B------:R-:W-:Y:S01]  /*0d70*/  IMAD R6, R4, 0x8, R7 ;  /* 0x0000000804067824 */ /* 0x000fe200078e0207 */
[----:B------:R-:W-:Y:S01]  /*0d80*/  SHF.R.S32.HI R220, RZ, 0x3, R220 ;  /* 0x00000003ffdc7819 */ /* 0x000fe200000114dc */
[----:B------:R-:W-:-:S02]  /*0d90*/  IMAD.IADD R5, R0, 0x1, -R5 ;  /* 0x0000000100057824 */ /* 0x000fc400078e0a05 */
[----:B------:R-:W-:Y:S01]  /*0da0*/  IMAD.IADD R4, R8, 0x1, -R9 ;  /* 0x0000000108047824 */ /* 0x000fe200078e0a09 */
[----:B------:R-:W-:Y:S01]  /*0db0*/  STL [R1+0x8c], R6 ;  /* 0x00008c0601007387 */ /* 0x000fe20000100800 */
[----:B------:R-:W-:Y:S02]  /*0dc0*/  IMAD R0, R13, 0x8, R2 ;  /* 0x000000080d007824 */ /* 0x000fe400078e0202 */
[----:B------:R-:W-:Y:S01]  /*0dd0*/  IMAD.SHL.U32 R3, R3, 0x8, RZ ;  /* 0x0000000803037824 */ /* 0x000fe200078e00ff */
[----:B------:R0:W-:Y:S01]  /*0de0*/  STL [R1+0x74], R4 ;  /* 0x0000740401007387 */ /* 0x0001e20000100800 */
[----:B------:R-:W-:Y:S02]  /*0df0*/  IMAD.SHL.U32 R214, R5, 0x4, RZ ;  /* 0x0000000405d67824 */ /* 0x000fe400078e00ff */
[----:B------:R-:W-:Y:S01]  /*0e00*/  IMAD.U32 R2, RZ, RZ, UR4 ;  /* 0x00000004ff027e24 */ /* 0x000fe2000f8e00ff */
[----:B------:R1:W-:Y:S01]  /*0e10*/  STL [R1+0x78], R0 ;  /* 0x0000780001007387 */ /* 0x0003e20000100800 */
[----:B------:R-:W-:Y:S01]  /*0e20*/  LOP3.LUT R3, R3, 0xfffffe00, RZ, 0xc0, !PT ;  /* 0xfffffe0003037812 */ /* 0x000fe200078ec0ff */
[----:B------:R-:W-:-:S02]  /*0e30*/  IMAD.SHL.U32 R229, R220, 0x40, RZ ;  /* 0x00000040dce57824 */ /* 0x000fc400078e00ff */
[----:B------:R-:W-:Y:S01]  /*0e40*/  VIADD R221, R214, 0x40 ;  /* 0x00000040d6dd7836 */ /* 0x000fe20000000000 */
[----:B------:R-:W-:Y:S01]  /*0e50*/  STL [R1+0x88], RZ ;  /* 0x000088ff01007387 */ /* 0x000fe20000100800 */
[----:B0-----:R-:W-:Y:S01]  /*0e60*/  VIADD R4, R220, 0x40 ;  /* 0x00000040dc047836 */ /* 0x001fe20000000000 */
[----:B------:R-:W-:Y:S01]  /*0e70*/  LOP3.LUT R229, R229, 0x1c0, RZ, 0xc0, !PT ;  /* 0x000001c0e5e57812 */ /* 0x000fe200078ec0ff */
[----:B------:R-:W-:Y:S01]  /*0e80*/  IMAD.IADD R213, R214, 0x1, R221 ;  /* 0x00000001d6d57824 */ /* 0x000fe200078e02dd */
[----:B------:R-:W-:Y:S01]  /*0e90*/  STL [R1+0x58], R3 ;  /* 0x0000580301007387 */ /* 0x000fe20000100800 */
[----:B-1----:R-:W-:Y:S02]  /*0ea0*/  IMAD.U32 R0, RZ, RZ, UR5 ;  /* 0x00000005ff007e24 */ /* 0x002fe4000f8e00ff */
[----:B------:R-:W-:Y:S01]  /*0eb0*/  VIADD R0, R220, 0x20 ;  /* 0x00000020dc007836 */ /* 0x000fe20000000000 */
[----:B------:R0:W-:Y:S01]  /*0ec0*/  STL [R1+0x84], R2 ;  /* 0x0000840201007387 */ /* 0x0001e20000100800 */
[----:B------:R-:W-:-:S02]  /*0ed0*/  IMAD.SHL.U32 R16, R5, 0x8, RZ ;  /* 0x0000000805107824 */ /* 0x000fc400078e00ff */
[----:B------:R-:W-:Y:S01]  /*0ee0*/  VIADD R222, R214, 0x20 ;  /* 0x00000020d6de7836 */ /* 0x000fe20000000000 */
[----:B------:R-:W-:Y:S01]  /*0ef0*/  SHF.R.S32.HI R7, RZ, 0x1f, R0 ;  /* 0x0000001fff077819 */ /* 0x000fe20000011400 */
[C---:B------:R-:W-:Y:S01]  /*0f00*/  VIADD R18, R16.reuse, 0x80 ;  /* 0x0000008010127836 */ /* 0x040fe20000000000 */
[----:B------:R-:W-:Y:S01]  /*0f10*/  SHF.R.S32.HI R17, RZ, 0x1f, R16 ;  /* 0x0000001fff117819 */ /* 0x000fe20000011410 */
[----:B------:R-:W-:Y:S01]  /*0f20*/  VIADD R19, R16, 0xc0 ;  /* 0x000000c010137836 */ /* 0x000fe20000000000 */
[----:B------:R-:W-:Y:S01]  /*0f30*/  LEA.HI R7, R7, R0, RZ, 0x3 ;  /* 0x0000000007077211 */ /* 0x000fe200078f18ff */
[----:B------:R-:W-:Y:S01]  /*0f40*/  IMAD.SHL.U32 R0, R0, 0x40, RZ ;  /* 0x0000004000007824 */ /* 0x000fe200078e00ff */
[----:B0-----:R-:W-:Y:S01]  /*0f50*/  SHF.R.S32.HI R2, RZ, 0x1f, R4 ;  /* 0x0000001fff027819 */ /* 0x001fe20000011404 */
[----:B------:R-:W-:Y:S01]  /*0f60*/  VIADD R224, R214, 0x60 ;  /* 0x00000060d6e07836 */ /* 0x000fe20000000000 */
[----:B------:R-:W-:Y:S01]  /*0f70*/  SHF.R.S32.HI R218, RZ, 0x1f, R18 ;  /* 0x0000001fffda7819 */ /* 0x000fe20000011412 */
[----:B------:R-:W-:Y:S01]  /*0f80*/  IMAD.SHL.U32 R7, R7, 0x40, RZ ;  /* 0x0000004007077824 */ /* 0x000fe200078e00ff */
[----:B------:R-:W-:-:S02]  /*0f90*/  LOP3.LUT R3, R0, 0x1c0, RZ, 0xc0, !PT ;  /* 0x000001c000037812 */ /* 0x000fc400078ec0ff */
[----:B------:R-:W-:Y:S02]  /*0fa0*/  LEA.HI R2, R2, R4, RZ, 0x3 ;  /* 0x0000000402027211 */ /* 0x000fe400078f18ff */
[----:B------:R-:W-:Y:S02]  /*0fb0*/  SHF.R.U32.HI R0, RZ, 0x3, R229 ;  /* 0x00000003ff007819 */ /* 0x000fe400000116e5 */
[----:B------:R-:W-:Y:S01]  /*0fc0*/  SHF.R.S32.HI R0, RZ, 0x1f, R213 ;  /* 0x0000001fff007819 */ /* 0x000fe200000114d5 */
[----:B------:R-:W-:Y:S01]  /*0fd0*/  IMAD.SHL.U32 R2, R2, 0x40, RZ ;  /* 0x0000004002027824 */ /* 0x000fe200078e00ff */
[----:B------:R-:W-:Y:S02]  /*0fe0*/  SHF.R.U32.HI R4, RZ, 0x3, R3 ;  /* 0x00000003ff047819 */ /* 0x000fe40000011603 */
[----:B------:R-:W-:Y:S02]  /*0ff0*/  LEA.HI R0, R0, R213, RZ, 0x3 ;  /* 0x000000d500007211 */ /* 0x000fe400078f18ff */
[----:B------:R-:W-:-:S02]  /*1000*/  LOP3.LUT R3, R7, 0xfffffe00, RZ, 0xc0, !PT ;  /* 0xfffffe0007037812 */ /* 0x000fc400078ec0ff */
[----:B------:R-:W-:Y:S02]  /*1010*/  LOP3.LUT R23, R0, 0xfffffff8, RZ, 0xc0, !PT ;  /* 0xfffffff800177812 */ /* 0x000fe400078ec0ff */
[----:B------:R-:W-:Y:S01]  /*1020*/  LOP3.LUT R0, R2, 0xfffffe00, RZ, 0xc0, !PT ;  /* 0xfffffe0002007812 */ /* 0x000fe200078ec0ff */
[----:B------:R0:W-:Y:S01]  /*1030*/  STL [R1+0x64], R3 ;  /* 0x0000640301007387 */ /* 0x0001e20000100800 */
[----:B------:R-:W-:Y:S02]  /*1040*/  SHF.R.S32.HI R217, RZ, 0x1f, R19 ;  /* 0x0000001fffd97819 */ /* 0x000fe40000011413 */
[----:B------:R-:W-:Y:S01]  /*1050*/  SHF.R.S32.HI R216, RZ, 0x1f, R23 ;  /* 0x0000001fffd87819 */ /* 0x000fe20000011417 */
[----:B------:R0:W-:Y:S06]  /*1060*/  STL [R1+0x60], R0 ;  /* 0x0000600001007387 */ /* 0x0001ec0000100800 */
.L_x_2954:
[----:B0--34-:R-:W0:Y:S01]  /*1070*/  LDC.64 R2, c[0x0][0xc88] ;  /* 0x00032200ff027b82 */ /* 0x019e220000000a00 */
        /* <DEDUP_REMOVED lines=14> */
[C---:B------:R-:W-:Y:S02]  /*1160*/  IMAD.SHL.U32 R26, R8.reuse, 0x4, RZ ;  /* 0x00000004081a7824 */ /* 0x040fe400078e00ff */
[C---:B------:R-:W-:Y:S01]  /*1170*/  @P2 LEA R2, P3, R8.reuse, UR4, 0x2 ;  /* 0x0000000408022c11 */ /* 0x040fe2000f8610ff */
[----:B------:R0:W-:Y:S01]  /*1180*/  STL [R1+0x7c], R8 ;  /* 0x00007c0801007387 */ /* 0x0001e20000100800 */
[C-C-:B------:R-:W-:Y:S02]  /*1190*/  SHF.L.U64.HI R27, R8.reuse, 0x2, R0.reuse ;  /* 0x00000002081b7819 */ /* 0x140fe40000010200 */
[----:B------:R-:W-:Y:S01]  /*11a0*/  @P2 LEA.HI.X R3, R8, UR5, R0, 0x2, P3 ;  /* 0x0000000508032c11 */ /* 0x000fe200098f1400 */
[----:B------:R-:W-:Y:S01]  /*11b0*/  IMAD.MOV.U32 R0, RZ, RZ, RZ ;  /* 0x000000ffff007224 */ /* 0x000fe200078e00ff */
[----:B------:R-:W-:Y:S01]  /*11c0*/  ULDC UR4, c[0x0][0x288] ;  /* 0x0000a20000047ab9 */ /* 0x000fe20000000800 */
[----:B------:R-:W-:-:S04]  /*11d0*/  IADD3 R6, P4, R26, UR6, RZ ;  /* 0x000000061a067c10 */ /* 0x000fc8000ff9e0ff */
[----:B------:R0:W5:Y:S01]  /*11e0*/  @P2 LDG.E R0, desc[UR10][R2.64] ;  /* 0x0000000a02002981 */ /* 0x000162000c1e1900 */
[----:B------:R-:W-:Y:S01]  /*11f0*/  @P1 IADD3 R4, P2, R26, UR8, RZ ;  /* 0x000000081a041c10 */ /* 0x000fe2000ff5e0ff */
[----:B------:R-:W-:Y:S01]  /*1200*/  IMAD.U32 R9, RZ, RZ, UR4 ;  /* 0x00000004ff097e24 */ /* 0x000fe2000f8e00ff */
[----:B------:R-:W-:Y:S01]  /*1210*/  ULDC.64 UR4, c[0x0][0x418] ;  /* 0x0001060000047ab9 */ /* 0x000fe20000000a00 */
[C---:B------:R-:W-:Y:S02]  /*1220*/  IADD3.X R7, R27.reuse, UR7, RZ, P4, !PT ;  /* 0x000000071b077c10 */ /* 0x040fe4000a7fe4ff */
[----:B------:R-:W-:Y:S01]  /*1230*/  @P1 IADD3.X R5, R27, UR9, RZ, P2, !PT ;  /* 0x000000091b051c10 */ /* 0x000fe200097fe4ff */
[----:B------:R-:W-:Y:S01]  /*1240*/  UISETP.NE.U32.AND UP0, UPT, UR4, URZ, UPT ;  /* 0x0000003f0400728c */ /* 0x000fe2000bf05070 */
[----:B------:R-:W-:Y:S02]  /*1250*/  ULDC.64 UR6, c[0x0][0xa20] ;  /* 0x0002880000067ab9 */ /* 0x000fe40000000a00 */
[----:B------:R-:W-:Y:S01]  /*1260*/  ULDC UR4, c[0x0][0x424] ;  /* 0x0001090000047ab9 */ /* 0x000fe20000000800 */
[----:B------:R-:W2:Y:S01]  /*1270*/  @P1 LDG.E R9, desc[UR10][R4.64] ;  /* 0x0000000a04091981 */ /* 0x000ea2000c1e1900 */
[----:B------:R-:W-:Y:S01]  /*1280*/  UISETP.NE.AND.EX UP0, UPT, UR5, URZ, UPT, UP0 ;  /* 0x0000003f0500728c */ /* 0x000fe2000bf05300 */
[----:B------:R-:W-:-:S02]  /*1290*/  ISETP.NE.U32.AND P2, PT, RZ, UR6, PT ;  /* 0x00000006ff007c0c */ /* 0x000fc4000bf45070 */
[----:B------:R-:W-:Y:S01]  /*12a0*/  ULDC UR5, c[0x0][0x2f0] ;  /* 0x0000bc0000057ab9 */ /* 0x000fe20000000800 */
[----:B------:R-:W-:Y:S01]  /*12b0*/  USEL UR4, UR4, 0x1, UP0 ;  /* 0x0000000104047887 */ /* 0x000fe20008000000 */
[----:B------:R0:W5:Y:S01]  /*12c0*/  @P0 LDG.E R118, desc[UR10][R6.64] ;  /* 0x0000000a06760981 */ /* 0x000162000c1e1900 */
[----:B------:R-:W-:Y:S02]  /*12d0*/  ISETP.NE.AND.EX P2, PT, RZ, UR7, PT, P2 ;  /* 0x00000007ff007c0c */ /* 0x000fe4000bf45320 */
[----:B------:R-:W-:-:S03]  /*12e0*/  UIMAD UR4, UR4, UR5, URZ ;  /* 0x00000005040472a4 */ /* 0x000fc6000f8e023f */
[----:B------:R-:W-:Y:S01]  /*12f0*/  ULDC UR5, c[0x0][0x348] ;  /* 0x0000d20000057ab9 */ /* 0x000fe20000000800 */
[----:B------:R-:W-:Y:S01]  /*1300*/  IMAD.MOV.U32 R91, RZ, RZ, R8 ;  /* 0x000000ffff5b7224 */ /* 0x000fe200078e0008 */
[----:B--2---:R0:W-:Y:S04]  /*1310*/  STL [R1+0x6c], R9 ;  /* 0x00006c0901007387 */ /* 0x0041e80000100800 */
[----:B------:R0:W-:Y:S01]  /*1320*/  STL [R1+0x80], R30 ;  /* 0x0000801e01007387 */ /* 0x0001e20000100800 */
[----:B------:R-:W-:Y:S01]  /*1330*/  IMAD.MOV.U32 R10, RZ, RZ, R9 ;  /* 0x000000ffff0a7224 */ /* 0x000fe200078e0009 */
[----:B-1----:R-:W-:Y:S06]  /*1340*/  @P1 BRA `(.L_x_2684) ;  /* 0x00000000002c1947 */ /* 0x002fec0003800000 */
        /* <DEDUP_REMOVED lines=9> */
[----:B--2---:R-:W-:-:S05]  /*13e0*/  IMAD.IADD R10, R5, 0x1, -R4 ;  /* 0x00000001050a7824 */ /* 0x004fca00078e0a04 */
[----:B------:R1:W-:Y:S02]  /*13f0*/  STL [R1+0x6c], R10 ;  /* 0x00006c0a01007387 */ /* 0x0003e40000100800 */
.L_x_2684:
[----:B0-----:R-:W-:Y:S02]  /*1400*/  IMAD.U32 R2, RZ, RZ, UR5 ;  /* 0x00000005ff027e24 */ /* 0x001fe4000f8e00ff */
[----:B------:R-:W-:Y:S01]  /*1410*/  IMAD.U32 R25, RZ, RZ, UR4 ;  /* 0x00000004ff197e24 */ /* 0x000fe2000f8e00ff */
[----:B------:R-:W-:Y:S06]  /*1420*/  @!P2 BRA `(.L_x_2685) ;  /* 0x000000000014a947 */ /* 0x000fec0003800000 */
[----:B------:R-:W-:Y:S01]  /*1430*/  IADD3 R4, P0, R26, UR6, RZ ;  /* 0x000000061a047c10 */ /* 0x000fe2000ff1e0ff */
[----:B------:R-:W-:-:S03]  /*1440*/  ULDC.64 UR4, c[0x0][0x208] ;  /* 0x0000820000047ab9 */ /* 0x000fc60000000a00 */
[----:B------:R-:W-:-:S05]  /*1450*/  IADD3.X R5, R27, UR7, RZ, P0, !PT ;  /* 0x000000071b057c10 */ /* 0x000fca00087fe4ff */
[----:B------:R0:W5:Y:S01]  /*1460*/  LDG.E R25, desc[UR4][R4.64] ;  /* 0x0000000404197981 */ /* 0x000162000c1e1900 */
[----:B------:R-:W-:Y:S05]  /*1470*/  BRA `(.L_x_2686) ;  /* 0x0000000000147947 */ /* 0x000fea0003800000 */
.L_x_2685:
[----:B------:R-:W-:Y:S05]  /*1480*/  @!P0 BRA `(.L_x_2686) ;  /* 0x0000000000108947 */ /* 0x000fea0003800000 */
[----:B------:R-:W-:Y:S02]  /*1490*/  ULDC.64 UR4, c[0x0][0x208] ;  /* 0x0000820000047ab9 */ /* 0x000fe40000000a00 */
[----:B------:R-:W2:Y:S04]  /*14a0*/  LDG.E R4, desc[UR4][R6.64] ;  /* 0x0000000406047981 */ /* 0x000ea8000c1e1900 */
[----:B------:R-:W2:Y:S02]  /*14b0*/  LDG.E R25, desc[UR4][R6.64+0x4] ;  /* 0x0000040406197981 */ /* 0x000ea4000c1e1900 */
[----:B--2---:R-:W-:-:S07]  /*14c0*/  IMAD.IADD R25, R25, 0x1, -R4 ;  /* 0x0000000119197824 */ /* 0x004fce00078e0a04 */
.L_x_2686:
[----:B------:R-:W-:Y:S01]  /*14d0*/  ULDC.64 UR4, c[0x0][0xa10] ;  /* 0x0002840000047ab9 */ /* 0x000fe20000000a00 */
[----:B------:R-:W-:Y:S01]  /*14e0*/  ULDC.64 UR6, c[0x0][0x208] ;  /* 0x0000820000067ab9 */ /* 0x000fe20000000a00 */
[----:B------:R-:W-:Y:S01]  /*14f0*/  ISETP.NE.U32.AND P0, PT, RZ, UR4, PT ;  /* 0x00000004ff007c0c */ /* 0x000fe2000bf05070 */
[----:B------:R-:W2:Y:S03]  /*1500*/  LDC R9, c[0x0][0x448] ;  /* 0x00011200ff097b82 */ /* 0x000ea60000000800 */
[----:B------:R-:W-:Y:S01]  /*1510*/  ISETP.NE.AND.EX P0, PT, RZ, UR5, PT, P0 ;  /* 0x00000005ff007c0c */ /* 0x000fe2000bf05300 */
[----:B------:R-:W-:-:S12]  /*1520*/  ULDC.64 UR4, c[0x0][0xa30] ;  /* 0x00028c0000047ab9 */ /* 0x000fd80000000a00 */
[----:B0-----:R-:W0:Y:S02]  /*1530*/  @P0 LDC.64 R4, c[0x0][0xa10] ;  /* 0x00028400ff040b82 */ /* 0x001e240000000a00 */
[----:B0-----:R-:W-:-:S05]  /*1540*/  @P0 IMAD.WIDE R4, R91, 0x4, R4 ;  /* 0x000000045b040825 */ /* 0x001fca00078e0204 */
[----:B------:R-:W3:Y:S04]  /*1550*/  @P0 LDG.E R3, desc[UR6][R4.64] ;  /* 0x0000000604030981 */ /* 0x000ee8000c1e1900 */
[----:B------:R0:W3:Y:S01]  /*1560*/  @P0 LDG.E R8, desc[UR6][R4.64+0x4] ;  /* 0x0000040604080981 */ /* 0x0000e2000c1e1900 */
[----:B------:R-:W-:Y:S01]  /*1570*/  ISETP.NE.U32.AND P1, PT, RZ, UR4, PT ;  /* 0x00000004ff007c0c */ /* 0x000fe2000bf25070 */
[----:B-----5:R-:W-:-:S03]  /*1580*/  IMAD.MOV.U32 R135, RZ, RZ, R25 ;  /* 0x000000ffff877224 */ /* 0x020fc600078e0019 */
[----:B------:R-:W-:-:S13]  /*1590*/  ISETP.NE.AND.EX P1, PT, RZ, UR5, PT, P1 ;  /* 0x00000005ff007c0c */ /* 0x000fda000bf25310 */
[----:B------:R-:W-:-:S04]  /*15a0*/  @P1 IADD3 R6, P2, R26, UR4, RZ ;  /* 0x000000041a061c10 */ /* 0x000fc8000ff5e0ff */
[----:B------:R-:W-:-:S05]  /*15b0*/  @P1 IADD3.X R7, R27, UR5, RZ, P2, !PT ;  /* 0x000000051b071c10 */ /* 0x000fca00097fe4ff */
[----:B------:R4:W5:Y:S01]  /*15c0*/  @P1 LDG.E R135, desc[UR6][R6.64] ;  /* 0x0000000606871981 */ /* 0x000962000c1e1900 */
[----:B--2---:R-:W-:Y:S01]  /*15d0*/  ISETP.NE.AND P1, PT, R9, 0x1, PT ;  /* 0x000000010900780c */ /* 0x004fe20003f25270 */
[----:B------:R-:W-:-:S04]  /*15e0*/  IMAD.SHL.U32 R11, R29, 0x80, RZ ;  /* 0x000000801d0b7824 */ /* 0x000fc800078e00ff */
[----:B0-----:R-:W-:Y:S01]  /*15f0*/  VIADD R4, R11, 0x7f ;  /* 0x0000007f0b047836 */ /* 0x001fe20000000000 */
[----:B------:R0:W-:Y:S07]  /*1600*/  STL [R1+0x68], R11 ;  /* 0x0000680b01007387 */ /* 0x0001ee0000100800 */
[----:B------:R-:W2:Y:S08]  /*1610*/  @P1 LDC R9, c[0x0][0x44c] ;  /* 0x00011300ff091b82 */ /* 0x000eb00000000800 */
[----:B------:R-:W1:Y:S01]  /*1620*/  @P1 LDC R5, c[0x0][0x450] ;  /* 0x00011400ff051b82 */ /* 0x000e620000000800 */
[----:B---3--:R-:W-:-:S02]  /*1630*/  @P0 IMAD.IADD R2, R8, 0x1, -R3 ;  /* 0x0000000108020824 */ /* 0x008fc400078e0a03 */
[----:B------:R-:W-:Y:S02]  /*1640*/  IMAD.IADD R8, R25, 0x1, -R0 ;  /* 0x0000000119087824 */ /* 0x000fe400078e0a00 */
[----:B--2---:R-:W-:-:S04]  /*1650*/  @P1 IMAD.HI.U32 R0, R4, R9, RZ ;  /* 0x0000000904001227 */ /* 0x004fc800078e00ff */
[----:B----4-:R-:W-:Y:S01]  /*1660*/  IMAD.IADD R6, R8, 0x1, R2 ;  /* 0x0000000108067824 */ /* 0x010fe200078e0202 */
[----:B-1----:R-:W-:Y:S01]  /*1670*/  @P1 SHF.R.U32.HI R4, RZ, R5, R0 ;  /* 0x00000005ff041219 */ /* 0x002fe20000011600 */
[----:B------:R-:W-:Y:S02]  /*1680*/  IMAD.MOV R116, RZ, RZ, -R8 ;  /* 0x000000ffff747224 */ /* 0x000fe400078e0a08 */
[C---:B------:R-:W-:Y:S01]  /*1690*/  VIADD R0, R6.reuse, 0x4f ;  /* 0x0000004f06007836 */ /* 0x040fe20000000000 */
[----:B------:R-:W-:Y:S01]  /*16a0*/  IADD3 R139, R6, 0x50, -R10 ;  /* 0x00000050068b7810 */ /* 0x000fe20007ffe80a */
[----:B------:R0:W-:Y:S01]  /*16b0*/  STL [R1+0x70], R6 ;  /* 0x0000700601007387 */ /* 0x0001e20000100800 */
[----:B------:R-:W-:Y:S01]  /*16c0*/  VIMNMX R116, RZ, R116, !PT ;  /* 0x00000074ff747248 */ /* 0x000fe20007fe0100 */
[----:B------:R-:W-:-:S04]  /*16d0*/  IMAD.HI R0, R0, 0x66666667, RZ ;  /* 0x6666666700007827 */ /* 0x000fc800078e02ff */
[----:B------:R-:W-:Y:S01]  /*16e0*/  IMAD.IADD R4, R139, 0x1, R4 ;  /* 0x000000018b047824 */ /* 0x000fe200078e0204 */
[----:B------:R-:W-:-:S03]  /*16f0*/  SHF.R.U32.HI R3, RZ, 0x1f, R0 ;  /* 0x0000001fff037819 */ /* 0x000fc60000011600 */
[----:B------:R-:W-:Y:S01]  /*1700*/  IMAD.HI R4, R4, 0x66666667, RZ ;  /* 0x6666666704047827 */ /* 0x000fe200078e02ff */
[----:B------:R-:W-:-:S04]  /*1710*/  LEA.HI.SX32 R140, R0, R3, 0x1b ;  /* 0x00000003008c7211 */ /* 0x000fc800078fdaff */
[----:B------:R-:W-:-:S04]  /*1720*/  SHF.R.U32.HI R5, RZ, 0x1f, R4 ;  /* 0x0000001fff057819 */ /* 0x000fc80000011604 */
[----:B------:R-:W-:-:S04]  /*1730*/  LEA.HI.SX32 R5, R4, R5, 0x1b ;  /* 0x0000000504057211 */ /* 0x000fc800078fdaff */
[----:B------:R-:W-:-:S05]  /*1740*/  VIMNMX R5, R140, R5, PT ;  /* 0x000000058c057248 */ /* 0x000fca0003fe0100 */
        /* <DEDUP_REMOVED lines=33> */
.L_x_2689:
[----:B------:R-:W-:Y:S05]  /*1960*/  BSYNC B6 ;  /* 0x0000000000067941 */ /* 0x000fea0003800000 */
.L_x_2688:
        /* <DEDUP_REMOVED lines=20> */
.L_x_2691:
[----:B------:R-:W-:Y:S05]  /*1ab0*/  BSYNC B6 ;  /* 0x0000000000067941 */ /* 0x000fea0003800000 */
.L_x_2690:
[----:B------:R-:W2:Y:S01]  /*1ac0*/  LDL R29, [R1+0x64] ;  /* 0x00006400011d7983 */ /* 0x000ea20000100800 */
[----:B------:R-:W-:-:S03]  /*1ad0*/  ULDC.64 UR4, c[0x0][0x9f8] ;  /* 0x00027e0000047ab9 */ /* 0x000fc60000000a00 */
[----:B------:R-:W3:Y:S01]  /*1ae0*/  LDL R31, [R1+0x58] ;  /* 0x00005800011f7983 */ /* 0x000ee20000100800 */
[----:B------:R-:W-:-:S03]  /*1af0*/  ISETP.NE.U32.AND P0, PT, RZ, UR4, PT ;  /* 0x00000004ff007c0c */ /* 0x000fc6000bf05070 */
[----:B------:R-:W4:Y:S01]  /*1b00*/  LDL R20, [R1+0x60] ;  /* 0x0000600001147983 */ /* 0x000f220000100800 */
[----:B------:R-:W-:Y:S01]  /*1b10*/  ISETP.NE.AND.EX P0, PT, RZ, UR5, PT, P0 ;  /* 0x00000005ff007c0c */ /* 0x000fe2000bf05300 */
[----:B------:R-:W-:Y:S01]  /*1b20*/  ULDC.64 UR6, c[0x0][0x208] ;  /* 0x0000820000067ab9 */ /* 0x000fe20000000a00 */
[----:B------:R-:W0:Y:S01]  /*1b30*/  LDC R115, c[0x0][0x3f4] ;  /* 0x0000fd00ff737b82 */ /* 0x000e220000000800 */
[----:B------:R-:W1:Y:S07]  /*1b40*/  S2R R0, SR_TID.X ;  /* 0x0000000000007919 */ /* 0x000e6e0000002100 */
[----:B------:R-:W0:Y:S03]  /*1b50*/  LDC.64 R92, c[0x0][0x408] ;  /* 0x00010200ff5c7b82 */ /* 0x000e260000000a00 */
[----:B------:R-:W-:Y:S01]  /*1b60*/  @P0 IADD3 R4, P1, R26, UR4, RZ ;  /* 0x000000041a040c10 */ /* 0x000fe2000ff3e0ff */
[----:B------:R-:W-:-:S03]  /*1b70*/  ULDC UR4, c[0x0][0x2f4] ;  /* 0x0000bd0000047ab9 */ /* 0x000fc60000000800 */
[----:B------:R-:W-:Y:S01]  /*1b80*/  @P0 IADD3.X R5, R27, UR5, RZ, P1, !PT ;  /* 0x000000051b050c10 */ /* 0x000fe20008ffe4ff */
[----:B------:R-:W0:Y:S04]  /*1b90*/  LDC.64 R98, c[0x0][0x3f8] ;  /* 0x0000fe00ff627b82 */ /* 0x000e280000000a00 */
[----:B------:R0:W4:Y:S01]  /*1ba0*/  @P0 LDG.E R91, desc[UR6][R4.64] ;  /* 0x00000006045b0981 */ /* 0x000122000c1e1900 */
[----:B------:R-:W-:Y:S02]  /*1bb0*/  ISETP.GE.AND P1, PT, R213, UR4, PT ;  /* 0x00000004d5007c0c */ /* 0x000fe4000bf26270 */
[----:B------:R-:W-:Y:S02]  /*1bc0*/  ISETP.GE.AND P0, PT, R16, UR4, PT ;  /* 0x0000000410007c0c */ /* 0x000fe4000bf06270 */
[----:B------:R-:W-:-:S05]  /*1bd0*/  SEL R3, RZ, 0xffffffff, P1 ;  /* 0xffffffffff037807 */ /* 0x000fca0000800000 */
[----:B------:R-:W-:Y:S02]  /*1be0*/  IMAD.SHL.U32 R3, R3, 0x2, RZ ;  /* 0x0000000203037824 */ /* 0x000fe400078e00ff */
[----:B-1----:R-:W-:Y:S01]  /*1bf0*/  VIADD R6, R0, 0xffffff80 ;  /* 0xffffff8000067836 */ /* 0x002fe20000000000 */
[----:B------:R-:W-:Y:S02]  /*1c00*/  SEL R0, RZ, 0x1, P0 ;  /* 0x00000001ff007807 */ /* 0x000fe40000000000 */
[----:B------:R-:W-:Y:S02]  /*1c10*/  ISETP.GE.AND P0, PT, R18, UR4, PT ;  /* 0x0000000412007c0c */ /* 0x000fe4000bf06270 */
[----:B------:R-:W-:Y:S02]  /*1c20*/  SHF.R.S32.HI R7, RZ, 0x1f, R6 ;  /* 0x0000001fff077819 */ /* 0x000fe40000011406 */
[----:B------:R-:W-:Y:S02]  /*1c30*/  LOP3.LUT R0, R3, 0x2, R0, 0xe2, !PT ;  /* 0x0000000203007812 */ /* 0x000fe400078ee200 */
[----:B------:R-:W-:-:S02]  /*1c40*/  SEL R3, RZ, 0x4, P0 ;  /* 0x00000004ff037807 */ /* 0x000fc40000000000 */
[----:B0-----:R-:W-:Y:S02]  /*1c50*/  ISETP.GE.AND P2, PT, R16, R115, PT ;  /* 0x000000731000720c */ /* 0x001fe40003f46270 */
[----:B------:R-:W-:Y:S02]  /*1c60*/  SHF.R.S32.HI R9, RZ, 0x1f, R220 ;  /* 0x0000001fff097819 */ /* 0x000fe400000114dc */
[----:B------:R-:W-:Y:S02]  /*1c70*/  LEA.HI R7, R7, R6, RZ, 0x3 ;  /* 0x0000000607077211 */ /* 0x000fe400078f18ff */
[----:B------:R-:W-:Y:S02]  /*1c80*/  LOP3.LUT R5, R0, R3, RZ, 0xfc, !PT ;  /* 0x0000000300057212 */ /* 0x000fe400078efcff */
[----:B------:R-:W-:Y:S01]  /*1c90*/  SEL R3, R115, RZ, P2 ;  /* 0x000000ff73037207 */ /* 0x000fe20001000000 */
[----:B------:R-:W-:Y:S01]  /*1ca0*/  IMAD R0, R9, R92, RZ ;  /* 0x0000005c09007224 */ /* 0x000fe200078e02ff */
[----:B------:R-:W-:Y:S01]  /*1cb0*/  LOP3.LUT R7, R7, 0xfffffff8, RZ, 0xc0, !PT ;  /* 0xfffffff807077812 */ /* 0x000fe200078ec0ff */
[----:B------:R-:W-:Y:S01]  /*1cc0*/  IMAD R4, R9, R98, RZ ;  /* 0x0000006209047224 */ /* 0x000fe200078e02ff */
[----:B------:R-:W-:Y:S01]  /*1cd0*/  SHF.R.S32.HI R215, RZ, 0x1f, R214 ;  /* 0x0000001fffd77819 */ /* 0x000fe200000114d6 */
[----:B------:R-:W-:Y:S01]  /*1ce0*/  VIADD R21, R220, 0x40 ;  /* 0x00000040dc157836 */ /* 0x000fe20000000000 */
[----:B------:R-:W-:Y:S01]  /*1cf0*/  ISETP.GE.AND P1, PT, R213, R115, PT ;  /* 0x00000073d500720c */ /* 0x000fe20003f26270 */
[----:B------:R-:W-:-:S02]  /*1d00*/  IMAD.IADD R3, R16, 0x1, R3 ;  /* 0x0000000110037824 */ /* 0x000fc400078e0203 */
[C---:B------:R-:W-:Y:S02]  /*1d10*/  VIADD R33, R220.reuse, 0x20 ;  /* 0x00000020dc217836 */ /* 0x040fe40000000000 */
[----:B------:R-:W-:Y:S02]  /*1d20*/  VIADD R28, R220, 0x20 ;  /* 0x00000020dc1c7836 */ /* 0x000fe40000000000 */
[----:B------:R-:W-:Y:S02]  /*1d30*/  IMAD.IADD R13, R6, 0x1, -R7 ;  /* 0x00000001060d7824 */ /* 0x000fe400078e0a07 */
[C---:B------:R-:W-:Y:S01]  /*1d40*/  IMAD R9, R220.reuse, R93, R0 ;  /* 0x0000005ddc097224 */ /* 0x040fe200078e0200 */
[----:B------:R-:W-:Y:S01]  /*1d50*/  SEL R0, R115, RZ, P1 ;  /* 0x000000ff73007207 */ /* 0x000fe20000800000 */
[C---:B------:R-:W-:Y:S02]  /*1d60*/  IMAD R7, R220.reuse, R99, R4 ;  /* 0x00000063dc077224 */ /* 0x040fe400078e0204 */
[----:B------:R-:W-:Y:S01]  /*1d70*/  IMAD.WIDE.U32 R102, R220, R98, R214 ;  /* 0x00000062dc667225 */ /* 0x000fe200078e00d6 */
[----:B------:R-:W-:-:S03]  /*1d80*/  SHF.R.S32.HI R4, RZ, 0x1f, R3 ;  /* 0x0000001fff047819 */ /* 0x000fc60000011403 */
[----:B------:R-:W-:-:S04]  /*1d90*/  IMAD.WIDE.U32 R100, R220, R98, R16 ;  /* 0x00000062dc647225 */ /* 0x000fc800078e0010 */
[----:B------:R-:W-:Y:S02]  /*1da0*/  IMAD.SHL.U32 R6, R21, 0x40, RZ ;  /* 0x0000004015067824 */ /* 0x000fe400078e00ff */
[----:B------:R-:W-:Y:S02]  /*1db0*/  IMAD.SHL.U32 R33, R33, 0x40, RZ ;  /* 0x0000004021217824 */ /* 0x000fe400078e00ff */
[----:B------:R-:W-:Y:S02]  /*1dc0*/  IMAD.SHL.U32 R28, R28, 0x40, RZ ;  /* 0x000000401c1c7824 */ /* 0x000fe400078e00ff */
[----:B------:R-:W-:Y:S02]  /*1dd0*/  IMAD.IADD R103, R103, 0x1, R7 ;  /* 0x0000000167677824 */ /* 0x000fe400078e0207 */
[----:B------:R-:W-:Y:S02]  /*1de0*/  IMAD.IADD R101, R7, 0x1, R101 ;  /* 0x0000000107657824 */ /* 0x000fe400078e0265 */
[----:B------:R-:W-:Y:S01]  /*1df0*/  IMAD.IADD R7, R213, 0x1, R0 ;  /* 0x00000001d5077824 */ /* 0x000fe200078e0200 */
[----:B------:R-:W-:-:S02]  /*1e00*/  LOP3.LUT R0, R6, 0x1c0, RZ, 0xc0, !PT ;  /* 0x000001c006007812 */ /* 0x000fc400078ec0ff */
[CC--:B------:R-:W-:Y:S02]  /*1e10*/  LEA.HI R6, R4.reuse, R3.reuse, RZ, 0x6 ;  /* 0x0000000304067211 */ /* 0x0c0fe400078f30ff */
[----:B------:R-:W-:Y:S02]  /*1e20*/  LEA.HI R10, R4, R3, RZ, 0x3 ;  /* 0x00000003040a7211 */ /* 0x000fe400078f18ff */
[----:B------:R-:W-:Y:S02]  /*1e30*/  LOP3.LUT R33, R33, 0x1c0, RZ, 0xc0, !PT ;  /* 0x000001c021217812 */ /* 0x000fe400078ec0ff */
[----:B------:R-:W-:Y:S01]  /*1e40*/  LOP3.LUT R28, R28, 0x1c0, RZ, 0xc0, !PT ;  /* 0x000001c01c1c7812 */ /* 0x000fe200078ec0ff */
[CC--:B------:R-:W-:Y:S01]  /*1e50*/  IMAD.WIDE.U32 R96, R220.reuse, R92.reuse, R214 ;  /* 0x0000005cdc607225 */ /* 0x0c0fe200078e00d6 */
[----:B------:R-:W-:Y:S02]  /*1e60*/  SHF.R.S32.HI R4, RZ, 0x1f, R7 ;  /* 0x0000001fff047819 */ /* 0x000fe40000011407 */
[----:B------:R-:W-:Y:S01]  /*1e70*/  SHF.R.S32.HI R6, RZ, 0x6, R6 ;  /* 0x00000006ff067819 */ /* 0x000fe20000011406 */
[----:B------:R-:W-:Y:S01]  /*1e80*/  IMAD.WIDE.U32 R94, R220, R92, R16 ;  /* 0x0000005cdc5e7225 */ /* 0x000fe200078e0010 */
[----:B------:R-:W-:-:S02]  /*1e90*/  LOP3.LUT R8, R33, 0x38, R10, 0xf8, !PT ;  /* 0x0000003821087812 */ /* 0x000fc400078ef80a */
[----:B------:R-:W-:Y:S01]  /*1ea0*/  SHF.R.U32.HI R28, RZ, 0x3, R28 ;  /* 0x00000003ff1c7819 */ /* 0x000fe2000001161c */
[----:B------:R-:W-:Y:S01]  /*1eb0*/  IMAD.IADD R97, R97, 0x1, R9 ;  /* 0x0000000161617824 */ /* 0x000fe200078e0209 */
[----:B------:R-:W-:Y:S01]  /*1ec0*/  LOP3.LUT R3, R229, 0x38, R10, 0xf8, !PT ;  /* 0x00000038e5037812 */ /* 0x000fe200078ef80a */
[----:B------:R-:W-:Y:S01]  /*1ed0*/  IMAD.IADD R95, R9, 0x1, R95 ;  /* 0x00000001095f7824 */ /* 0x000fe200078e025f */
[----:B------:R-:W-:Y:S02]  /*1ee0*/  SHF.R.U32.HI R32, RZ, 0x3, R229 ;  /* 0x00000003ff207819 */ /* 0x000fe400000116e5 */
[-C--:B------:R-:W-:Y:S01]  /*1ef0*/  LEA.HI R21, R4, R7.reuse, RZ, 0x3 ;  /* 0x0000000704157211 */ /* 0x080fe200078f18ff */
[----:B------:R-:W0:Y:S01]  /*1f00*/  S2R R141, SR_TID.X ;  /* 0x00000000008d7919 */ /* 0x000e220000002100 */
[----:B------:R-:W-:Y:S02]  /*1f10*/  LOP3.LUT R9, R8, R28, RZ, 0x3c, !PT ;  /* 0x0000001c08097212 */ /* 0x000fe400078e3cff */
[----:B------:R-:W-:-:S02]  /*1f20*/  LEA.HI R4, R4, R7, RZ, 0x6 ;  /* 0x0000000704047211 */ /* 0x000fc400078f30ff */
[----:B------:R-:W-:Y:S02]  /*1f30*/  SHF.R.U32.HI R138, RZ, 0x3, R0 ;  /* 0x00000003ff8a7819 */ /* 0x000fe40000011600 */
[----:B------:R-:W-:Y:S02]  /*1f40*/  LOP3.LUT R11, R0, 0x38, R10, 0xf8, !PT ;  /* 0x00000038000b7812 */ /* 0x000fe400078ef80a */
[----:B------:R-:W-:Y:S02]  /*1f50*/  LOP3.LUT R3, R3, R32, RZ, 0x3c, !PT ;  /* 0x0000002003037212 */ /* 0x000fe400078e3cff */
[----:B------:R-:W-:Y:S02]  /*1f60*/  SHF.R.S32.HI R4, RZ, 0x6, R4 ;  /* 0x00000006ff047819 */ /* 0x000fe40000011404 */
[----:B------:R-:W-:Y:S02]  /*1f70*/  LOP3.LUT R11, R11, R138, RZ, 0x3c, !PT ;  /* 0x0000008a0b0b7212 */ /* 0x000fe400078e3cff */
[----:B------:R-:W-:Y:S01]  /*1f80*/  ISETP.GE.AND P0, PT, R19, UR4, PT ;  /* 0x0000000413007c0c */ /* 0x000fe2000bf06270 */
[----:B-----5:R-:W-:Y:S01]  /*1f90*/  IMAD.WIDE.U32 R102, R135, R98, R102 ;  /* 0x0000006287667225 */ /* 0x020fe200078e0066 */
[----:B------:R-:W-:-:S03]  /*1fa0*/  LOP3.LUT R7, R33, 0x38, R21, 0xf8, !PT ;  /* 0x0000003821077812 */ /* 0x000fc600078ef815 */
[----:B------:R-:W-:Y:S01]  /*1fb0*/  IMAD.WIDE.U32 R100, R135, R98, R100 ;  /* 0x0000006287647225 */ /* 0x000fe200078e0064 */
[----:B------:R-:W-:Y:S02]  /*1fc0*/  LOP3.LUT R8, R7, R28, RZ, 0x3c, !PT ;  /* 0x0000001c07087212 */ /* 0x000fe400078e3cff */
[C-C-:B------:R-:W-:Y:S01]  /*1fd0*/  SHF.L.U64.HI R106, R92.reuse, 0x5, R93.reuse ;  /* 0x000000055c6a7819 */ /* 0x140fe2000001025d */
[----:B------:R-:W-:Y:S01]  /*1fe0*/  IMAD R7, R93, 0x50, RZ ;  /* 0x000000505d077824 */ /* 0x000fe200078e02ff */
[C---:B------:R-:W-:Y:S01]  /*1ff0*/  SHF.L.U64.HI R110, R92.reuse, 0x6, R93 ;  /* 0x000000065c6e7819 */ /* 0x040fe2000001025d */
[----:B------:R-:W-:Y:S01]  /*2000*/  IMAD.SHL.U32 R107, R92, 0x20, RZ ;  /* 0x000000205c6b7824 */ /* 0x000fe200078e00ff */
[--C-:B------:R-:W-:Y:S01]  /*2010*/  SHF.L.U64.HI R104, R98, 0x5, R99.reuse ;  /* 0x0000000562687819 */ /* 0x100fe20000010263 */
[----:B------:R-:W-:Y:S01]  /*2020*/  IMAD.SHL.U32 R111, R92, 0x40, RZ ;  /* 0x000000405c6f7824 */ /* 0x000fe200078e00ff */
[----:B------:R-:W-:Y:S01]  /*2030*/  SHF.L.U64.HI R108, R98, 0x6, R99 ;  /* 0x00000006626c7819 */ /* 0x000fe20000010263 */
[----:B------:R-:W-:-:S04]  /*2040*/  IMAD.WIDE.U32 R96, R135, R92, R96 ;  /* 0x0000005c87607225 */ /* 0x000fc800078e0060 */
[----:B------:R-:W-:-:S04]  /*2050*/  IMAD.WIDE.U32 R94, R135, R92, R94 ;  /* 0x0000005c875e7225 */ /* 0x000fc800078e005e */
[----:B------:R-:W-:Y:S02]  /*2060*/  IMAD R121, R99, 0x50, RZ ;  /* 0x0000005063797824 */ /* 0x000fe400078e02ff */
[C---:B------:R-:W-:Y:S02]  /*2070*/  IMAD.SHL.U32 R105, R98.reuse, 0x20, RZ ;  /* 0x0000002062697824 */ /* 0x040fe400078e00ff */
[----:B------:R-:W-:Y:S02]  /*2080*/  IMAD.SHL.U32 R109, R98, 0x40, RZ ;  /* 0x00000040626d7824 */ /* 0x000fe400078e00ff */
[----:B------:R-:W-:Y:S01]  /*2090*/  IMAD.IADD R118, R118, 0x1, R25 ;  /* 0x0000000176767824 */ /* 0x000fe200078e0219 */
[----:B0-----:R-:W-:Y:S01]  /*20a0*/  LEA.HI R141, R141, 0x8, RZ, 0x19 ;  /* 0x000000088d8d7811 */ /* 0x001fe200078fc8ff */
[----:B------:R-:W-:Y:S02]  /*20b0*/  IMAD.SHL.U32 R115, R115, 0x2, RZ ;  /* 0x0000000273737824 */ /* 0x000fe400078e00ff */
[----:B------:R-:W-:-:S02]  /*20c0*/  IMAD R112, R13, 0x20, R220 ;  /* 0x000000200d707824 */ /* 0x000fc400078e02dc */
[C---:B--2---:R-:W-:Y:S02]  /*20d0*/  IMAD R132, R6.reuse, 0x1400, R29 ;  /* 0x0000140006847824 */ /* 0x044fe400078e021d */
[----:B---3--:R-:W-:Y:S02]  /*20e0*/  IMAD R134, R6, 0x1400, R31 ;  /* 0x0000140006867824 */ /* 0x008fe400078e021f */
[----:B------:R-:W-:Y:S01]  /*20f0*/  IMAD.IADD R132, R132, 0x1, R9 ;  /* 0x0000000184847824 */ /* 0x000fe200078e0209 */
[----:B------:R-:W-:Y:S01]  /*2100*/  LOP3.LUT R9, R0, 0x38, R21, 0xf8, !PT ;  /* 0x0000003800097812 */ /* 0x000fe200078ef815 */
[----:B----4-:R-:W-:Y:S02]  /*2110*/  IMAD R130, R6, 0x1400, R20 ;  /* 0x0000140006827824 */ /* 0x010fe400078e0214 */
[----:B------:R-:W-:Y:S01]  /*2120*/  IMAD.IADD R134, R134, 0x1, R3 ;  /* 0x0000000186867824 */ /* 0x000fe200078e0203 */
[----:B------:R-:W-:Y:S01]  /*2130*/  LOP3.LUT R3, R229, 0x38, R21, 0xf8, !PT ;  /* 0x00000038e5037812 */ /* 0x000fe200078ef815 */
[----:B------:R-:W-:-:S02]  /*2140*/  IMAD R133, R4, 0x1400, R31 ;  /* 0x0000140004857824 */ /* 0x000fc400078e021f */
[C---:B------:R-:W-:Y:S02]  /*2150*/  IMAD R131, R4.reuse, 0x1400, R29 ;  /* 0x0000140004837824 */ /* 0x040fe400078e021d */
[----:B------:R-:W-:Y:S01]  /*2160*/  IMAD R123, R4, 0x1400, R20 ;  /* 0x00001400047b7824 */ /* 0x000fe200078e0214 */
[----:B------:R-:W-:Y:S01]  /*2170*/  LOP3.LUT R4, R9, R138, RZ, 0x3c, !PT ;  /* 0x0000008a09047212 */ /* 0x000fe200078e3cff */
[----:B------:R-:W-:Y:S01]  /*2180*/  IMAD.IADD R130, R130, 0x1, R11 ;  /* 0x0000000182827824 */ /* 0x000fe200078e020b */
[----:B------:R-:W-:Y:S02]  /*2190*/  SHF.R.S32.HI R11, RZ, 0x1f, R135 ;  /* 0x0000001fff0b7819 */ /* 0x000fe40000011487 */
[----:B------:R-:W-:Y:S01]  /*21a0*/  LOP3.LUT R6, R3, R32, RZ, 0x3c, !PT ;  /* 0x0000002003067212 */ /* 0x000fe200078e3cff */
[----:B------:R-:W-:Y:S02]  /*21b0*/  IMAD.IADD R123, R123, 0x1, R4 ;  /* 0x000000017b7b7824 */ /* 0x000fe400078e0204 */
[----:B------:R-:W-:-:S02]  /*21c0*/  IMAD R4, R11, R92, RZ ;  /* 0x0000005c0b047224 */ /* 0x000fc400078e02ff */
[----:B------:R-:W-:Y:S02]  /*21d0*/  IMAD.IADD R133, R133, 0x1, R6 ;  /* 0x0000000185857824 */ /* 0x000fe400078e0206 */
[----:B------:R-:W-:Y:S02]  /*21e0*/  IMAD R6, R11, R98, RZ ;  /* 0x000000620b067224 */ /* 0x000fe400078e02ff */
[C---:B------:R-:W-:Y:S01]  /*21f0*/  IMAD R11, R135.reuse, R93, R4 ;  /* 0x0000005d870b7224 */ /* 0x040fe200078e0204 */
[----:B------:R-:W-:Y:S01]  /*2200*/  SEL R4, RZ, 0x8, P0 ;  /* 0x00000008ff047807 */ /* 0x000fe20000000000 */
[----:B------:R-:W-:-:S03]  /*2210*/  IMAD R9, R135, R99, R6 ;  /* 0x0000006387097224 */ /* 0x000fc600078e0206 */
[----:B------:R-:W-:Y:S01]  /*2220*/  LOP3.LUT R27, R5, R4, RZ, 0xfc, !PT ;  /* 0x00000004051b7212 */ /* 0x000fe200078efcff */
[----:B------:R-:W-:Y:S01]  /*2230*/  IMAD.IADD R6, R9, 0x1, R101 ;  /* 0x0000000109067824 */ /* 0x000fe200078e0265 */
[----:B------:R-:W-:Y:S01]  /*2240*/  LOP3.LUT R4, R5, 0x1, RZ, 0xc0, !PT ;  /* 0x0000000105047812 */ /* 0x000fe200078ec0ff */
[----:B------:R-:W-:Y:S01]  /*2250*/  IMAD.IADD R5, R103, 0x1, R9 ;  /* 0x0000000167057824 */ /* 0x000fe200078e0209 */
[----:B------:R-:W-:Y:S01]  /*2260*/  SHF.R.S32.HI R9, RZ, 0x3, R10 ;  /* 0x00000003ff097819 */ /* 0x000fe2000001140a */
[----:B------:R-:W-:Y:S01]  /*2270*/  IMAD.WIDE.U32 R92, R92, 0x50, RZ ;  /* 0x000000505c5c7825 */ /* 0x000fe200078e00ff */
[----:B------:R-:W-:Y:S02]  /*2280*/  SHF.R.S32.HI R20, RZ, 0x3, R21 ;  /* 0x00000003ff147819 */ /* 0x000fe40000011415 */
[----:B------:R-:W-:Y:S01]  /*2290*/  LOP3.LUT R10, R10, 0xfffffff8, RZ, 0xc0, !PT ;  /* 0xfffffff80a0a7812 */ /* 0x000fe200078ec0ff */
[----:B------:R-:W-:Y:S01]  /*22a0*/  IMAD.WIDE.U32 R98, R98, 0x50, RZ ;  /* 0x0000005062627825 */ /* 0x000fe200078e00ff */
[----:B------:R-:W-:-:S02]  /*22b0*/  LOP3.LUT R21, R21, 0xfffffff8, RZ, 0xc0, !PT ;  /* 0xfffffff815157812 */ /* 0x000fc400078ec0ff */
[----:B------:R-:W-:Y:S01]  /*22c0*/  LOP3.LUT R25, R27, 0x2, RZ, 0xc0, !PT ;  /* 0x000000021b197812 */ /* 0x000fe200078ec0ff */
[----:B------:R-:W-:Y:S01]  /*22d0*/  IMAD.IADD R131, R131, 0x1, R8 ;  /* 0x0000000183837824 */ /* 0x000fe200078e0208 */
[----:B------:R-:W-:Y:S01]  /*22e0*/  LOP3.LUT R26, R27, 0x4, RZ, 0xc0, !PT ;  /* 0x000000041b1a7812 */ /* 0x000fe200078ec0ff */
[----:B------:R-:W-:Y:S01]  /*22f0*/  IMAD.IADD R122, R93, 0x1, R7 ;  /* 0x000000015d7a7824 */ /* 0x000fe200078e0207 */
[----:B------:R-:W-:Y:S01]  /*2300*/  SHF.R.S32.HI R3, RZ, 0x1f, R30 ;  /* 0x0000001fff037819 */ /* 0x000fe2000001141e */
[----:B------:R-:W-:Y:S01]  /*2310*/  IMAD.IADD R121, R99, 0x1, R121 ;  /* 0x0000000163797824 */ /* 0x000fe200078e0279 */
[----:B------:R-:W-:Y:S01]  /*2320*/  LOP3.LUT R27, R27, 0x8, RZ, 0xc0, !PT ;  /* 0x000000081b1b7812 */ /* 0x000fe200078ec0ff */
[----:B------:R-:W-:Y:S01]  /*2330*/  IMAD.IADD R7, R97, 0x1, R11 ;  /* 0x0000000161077824 */ /* 0x000fe200078e020b */
[----:B------:R-:W-:Y:S01]  /*2340*/  SHF.R.S32.HI R117, RZ, 0x1f, R91 ;  /* 0x0000001fff757819 */ /* 0x000fe2000001145b */
[----:B------:R-:W-:Y:S01]  /*2350*/  IMAD.IADD R8, R11, 0x1, R95 ;  /* 0x000000010b087824 */ /* 0x000fe200078e025f */
[----:B------:R-:W-:-:S02]  /*2360*/  SHF.R.S32.HI R28, RZ, 0x1f, R10 ;  /* 0x0000001fff1c7819 */ /* 0x000fc4000001140a */
[----:B------:R-:W-:-:S07]  /*2370*/  SHF.R.S32.HI R29, RZ, 0x1f, R21 ;  /* 0x0000001fff1d7819 */ /* 0x000fce0000011415 */
.L_x_2808:
[----:B--2---:R-:W2:Y:S01]  /*2380*/  LDL R34, [R1+0x58] ;  /* 0x0000580001227983 */ /* 0x004ea20000100800 */
[----:B------:R-:W0:Y:S01]  /*2390*/  LDC R84, c[0x0][0x430] ;  /* 0x00010c00ff547b82 */ /* 0x000e220000000800 */
[----:B------:R-:W-:Y:S01]  /*23a0*/  VIADD R24, R24, 0xffffffff ;  /* 0xffffffff18187836 */ /* 0x000fe20000000000 */
[----:B------:R-:W-:Y:S01]  /*23b0*/  ULDC.64 UR4, c[0x0][0x208] ;  /* 0x0000820000047ab9 */ /* 0x000fe20000000a00 */
[----:B------:R-:W-:Y:S02]  /*23c0*/  SHF.R.U32.HI R36, RZ, 0x3, R229 ;  /* 0x00000003ff247819 */ /* 0x000fe400000116e5 */
[----:B------:R-:W-:-:S03]  /*23d0*/  IMAD R11, R24, 0x50, R112 ;  /* 0x00000050180b7824 */ /* 0x000fc600078e0270 */
[----:B------:R-:W1:Y:S01]  /*23e0*/  LDC R114, c[0x0][0x3f4] ;  /* 0x0000fd00ff727b82 */ /* 0x000e620000000800 */
[----:B------:R-:W-:Y:S01]  /*23f0*/  IMAD.IADD R35, R118, 0x1, R11 ;  /* 0x0000000176237824 */ /* 0x000fe200078e020b */
[----:B------:R-:W-:-:S03]  /*2400*/  ISETP.GE.AND P0, PT, R11, R2, PT ;  /* 0x000000020b00720c */ /* 0x000fc60003f06270 */
[----:B------:R-:W-:Y:S01]  /*2410*/  IMAD.MOV.U32 R11, RZ, RZ, R35 ;  /* 0x000000ffff0b7224 */ /* 0x000fe200078e0023 */
[----:B------:R-:W-:Y:S02]  /*2420*/  ISETP.GT.OR P0, PT, R112, 0x4f, P0 ;  /* 0x0000004f7000780c */ /* 0x000fe40000704670 */
[----:B0-----:R-:W-:-:S11]  /*2430*/  ISETP.NE.AND P3, PT, R84, 0x1, PT ;  /* 0x000000015400780c */ /* 0x001fd60003f65270 */
[----:B------:R-:W0:Y:S08]  /*2440*/  @!P0 LDC.64 R32, c[0x0][0x428] ;  /* 0x00010a00ff208b82 */ /* 0x000e300000000a00 */
[----:B---3--:R-:W3:Y:S08]  /*2450*/  @!P0 LDC.64 R12, c[0x0][0x418] ;  /* 0x00010600ff0c8b82 */ /* 0x008ef00000000a00 */
[----:B----4-:R-:W4:Y:S08]  /*2460*/  @P3 LDC R14, c[0x0][0x434] ;  /* 0x00010d00ff0e3b82 */ /* 0x010f300000000800 */
        /* <DEDUP_REMOVED lines=9> */
[----:B---3--:R-:W-:Y:S01]  /*2500*/  @!P0 LEA R12, P3, R14, R12, 0x2 ;  /* 0x0000000c0e0c8211 */ /* 0x008fe200078610ff */
[----:B------:R-:W-:-:S03]  /*2510*/  IMAD.MOV.U32 R31, RZ, RZ, RZ ;  /* 0x000000ffff1f7224 */ /* 0x000fc600078e00ff */
[----:B------:R-:W-:Y:S02]  /*2520*/  @!P0 LEA.HI.X R13, R14, R13, R15, 0x2, P3 ;  /* 0x0000000d0e0d8211 */ /* 0x000fe400018f140f */
[----:B------:R-:W-:-:S03]  /*2530*/  LOP3.LUT R14, R229, 0x38, R16, 0xf8, !PT ;  /* 0x00000038e50e7812 */ /* 0x000fc600078ef810 */
[----:B------:R0:W5:Y:S01]  /*2540*/  @!P0 LDG.E R31, desc[UR4][R12.64] ;  /* 0x000000040c1f8981 */ /* 0x000162000c1e1900 */
[----:B------:R-:W-:Y:S01]  /*2550*/  ISETP.GE.AND P0, PT, R114, 0x1, PT ;  /* 0x000000017200780c */ /* 0x000fe20003f06270 */
[----:B------:R-:W-:Y:S01]  /*2560*/  IMAD.MOV R11, RZ, RZ, -R11 ;  /* 0x000000ffff0b7224 */ /* 0x000fe200078e0a0b */
[----:B------:R-:W-:Y:S01]  /*2570*/  ISETP.GT.AND P3, PT, R24, R116, PT ;  /* 0x000000741800720c */ /* 0x000fe20003f64270 */
[----:B------:R-:W-:Y:S05]  /*2580*/  YIELD ;  /* 0x0000000000007946 */ /* 0x000fea0003800000 */
[----:B------:R-:W-:Y:S01]  /*2590*/  BSSY B0, `(.L_x_2692) ;  /* 0x000084a000007945 */ /* 0x000fe20003800000 */
[----:B------:R-:W-:Y:S01]  /*25a0*/  IMAD R84, R84, R11, R35 ;  /* 0x0000000b54547224 */ /* 0x000fe200078e0223 */
[----:B------:R-:W-:-:S02]  /*25b0*/  P2R R113, PR, RZ, 0x8 ;  /* 0x00000008ff717803 */ /* 0x000fc40000000000 */
[----:B--2---:R-:W-:-:S05]  /*25c0*/  LOP3.LUT R85, R34, R14, R36, 0xf6, !PT ;  /* 0x0000000e22557212 */ /* 0x004fca00078ef624 */
[----:B------:R-:W-:-:S04]  /*25d0*/  IMAD R85, R212, 0x5000, R85 ;  /* 0x00005000d4557824 */ /* 0x000fc800078e0255 */
[----:B------:R-:W-:Y:S01]  /*25e0*/  IMAD R85, R85, 0x2, R22 ;  /* 0x0000000255557824 */ /* 0x000fe200078e0216 */
[----:B0-----:R-:W-:Y:S06]  /*25f0*/  @!P0 BRA `(.L_x_2693) ;  /* 0x0000007c00248947 */ /* 0x001fec0003800000 */
        /* <DEDUP_REMOVED lines=14> */
[C---:B------:R-:W-:Y:S01]  /*26e0*/  IMAD R15, R31.reuse, UR5, R14 ;  /* 0x000000051f0f7c24 */ /* 0x040fe2000f8e020e */
[----:B------:R-:W-:Y:S01]  /*26f0*/  VIMNMX R88, R88, 0x50, PT ;  /* 0x0000005058587848 */ /* 0x000fe20003fe0100 */
[----:B------:R-:W-:Y:S01]  /*2700*/  IMAD.WIDE.U32 R12, R31, UR4, R12 ;  /* 0x000000041f0c7c25 */ /* 0x000fe2000f8e000c */
[----:B------:R-:W-:-:S03]  /*2710*/  ULDC.64 UR4, c[0x0][0x308] ;  /* 0x0000c20000047ab9 */ /* 0x000fc60000000a00 */
[----:B------:R-:W-:Y:S02]  /*2720*/  IMAD.IADD R13, R13, 0x1, R15 ;  /* 0x000000010d0d7824 */ /* 0x000fe400078e020f */
[----:B------:R-:W-:Y:S02]  /*2730*/  IMAD R15, R3, UR4, RZ ;  /* 0x00000004030f7c24 */ /* 0x000fe4000f8e02ff */
[----:B------:R-:W-:Y:S02]  /*2740*/  IMAD R37, R11, R92, R32 ;  /* 0x0000005c0b257224 */ /* 0x000fe400078e0220 */
[C---:B------:R-:W-:Y:S02]  /*2750*/  IMAD R119, R30.reuse, UR5, R15 ;  /* 0x000000051e777c24 */ /* 0x040fe4000f8e020f */
[----:B------:R-:W-:Y:S01]  /*2760*/  IMAD.WIDE.U32 R32, R30, UR4, R12 ;  /* 0x000000041e207c25 */ /* 0x000fe2000f8e000c */
[----:B------:R-:W-:-:S03]  /*2770*/  ULDC.64 UR4, c[0x0][0x2e8] ;  /* 0x0000ba0000047ab9 */ /* 0x000fc60000000a00 */
[----:B------:R-:W-:Y:S01]  /*2780*/  IMAD R14, R121, R24, RZ ;  /* 0x00000018790e7224 */ /* 0x000fe200078e02ff */
[----:B------:R-:W-:Y:S01]  /*2790*/  LEA R120, P3, R32, UR4, 0x1 ;  /* 0x0000000420787c11 */ /* 0x000fe2000f8608ff */
[----:B------:R-:W-:Y:S02]  /*27a0*/  IMAD.IADD R119, R33, 0x1, R119 ;  /* 0x0000000121777824 */ /* 0x000fe400078e0277 */
[----:B------:R-:W-:Y:S02]  /*27b0*/  IMAD R35, R11, R98, R14 ;  /* 0x000000620b237224 */ /* 0x000fe400078e020e */
[----:B------:R-:W-:Y:S01]  /*27c0*/  IMAD.WIDE.U32 R14, R98, R24, RZ ;  /* 0x00000018620e7225 */ /* 0x000fe200078e00ff */
[----:B------:R-:W-:-:S03]  /*27d0*/  LEA.HI.X R119, R32, UR5, R119, 0x1, P3 ;  /* 0x0000000520777c11 */ /* 0x000fc600098f0c77 */
        /* <DEDUP_REMOVED lines=48> */
.L_x_2696:
[----:B------:R-:W-:Y:S05]  /*2ae0*/  BSYNC B1 ;  /* 0x0000000000017941 */ /* 0x000fea0003800000 */
.L_x_2695:
[----:B0----5:R-:W-:Y:S01]  /*2af0*/  IMAD.MOV.U32 R32, RZ, RZ, R64 ;  /* 0x000000ffff207224 */ /* 0x021fe200078e0040 */
[----:B------:R-:W-:Y:S01]  /*2b00*/  ISETP.GE.AND P4, PT, R37, R88, PT ;  /* 0x000000582500720c */ /* 0x000fe20003f86270 */
[----:B------:R-:W-:Y:S01]  /*2b10*/  IMAD.MOV.U32 R33, RZ, RZ, R65 ;  /* 0x000000ffff217224 */ /* 0x000fe200078e0041 */
[----:B------:R-:W-:Y:S01]  /*2b20*/  BSSY B1, `(.L_x_2697) ;  /* 0x0000046000017945 */ /* 0x000fe20003800000 */
        /* <DEDUP_REMOVED lines=30> */
[----:B------:R-:W-:Y:S02]  /*2d10*/  CS2R R56, SRZ ;  /* 0x0000000000387805 */ /* 0x000fe4000001ff00 */
[----:B------:R-:W-:Y:S02]  /*2d20*/  PRMT R127, R127, 0x5410, R35 ;  /* 0x000054107f7f7816 */ /* 0x000fe40000000023 */
[----:B------:R-:W-:Y:S02]  /*2d30*/  CS2R R60, SRZ ;  /* 0x00000000003c7805 */ /* 0x000fe4000001ff00 */
[----:B------:R-:W-:-:S02]  /*2d40*/  CS2R R50, SRZ ;  /* 0x0000000000327805 */ /* 0x000fc4000001ff00 */
        /* <DEDUP_REMOVED lines=35> */
.L_x_2698:
[----:B------:R-:W-:Y:S05]  /*2f80*/  BSYNC B1 ;  /* 0x0000000000017941 */ /* 0x000fea0003800000 */
.L_x_2697:
        /* <DEDUP_REMOVED lines=44> */
.L_x_2700:
[----:B------:R-:W-:Y:S05]  /*3250*/  BSYNC B1 ;  /* 0x0000000000017941 */ /* 0x000fea0003800000 */
.L_x_2699:
[----:B------:R-:W-:Y:S01]  /*3260*/  IMAD.MOV.U32 R11, RZ, RZ, R49 ;  /* 0x000000ffff0b7224 */ /* 0x000fe200078e0031 */
[----:B------:R-:W-:Y:S01]  /*3270*/  ULOP3.LUT UR4, UR60, 0x1, URZ, 0xfc, !UPT ;  /* 0x000000013c047892 */ /* 0x000fe2000f8efc3f */
        /* <DEDUP_REMOVED lines=33> */
[----:B------:R-:W-:Y:S01]  /*3490*/  UISETP.NE.AND UP0, UPT, UR4, 0x3, UPT ;  /* 0x000000030400788c */ /* 0x000fe2000bf05270 */
        /* <DEDUP_REMOVED lines=9> */
[----:B------:R-:W-:-:S02]  /*3530*/  PLOP3.LUT P0, PT, PT, PT, UP0, 0x80, 0x0 ;  /* 0x000000000000781c */ /* 0x000fc40003f0f008 */
        /* <DEDUP_REMOVED lines=22> */
.L_x_2701:
[----:B------:R-:W-:Y:S01]  /*36a0*/  IMAD R89, R212, 0x8, R22 ;  /* 0x00000008d4597824 */ /* 0x000fe200078e0216 */
[----:B------:R-:W-:Y:S01]  /*36b0*/  SHF.L.U32 R90, R228, 0x1f, RZ ;  /* 0x0000001fe45a7819 */ /* 0x000fe200000006ff */
[----:B------:R-:W-:Y:S03]  /*36c0*/  BSSY B1, `(.L_x_2702) ;  /* 0x0000003000017945 */ /* 0x000fe60003800000 */
[----:B------:R-:W0:Y:S02]  /*36d0*/  SYNCS.PHASECHK.TRANS64.TRYWAIT P6, [R89+URZ+0x38890], R90 ;  /* 0x0388905a590075a7 */ /* 0x000e2400080c017f */
[----:B0-----:R-:W-:Y:S05]  /*36e0*/  @!P6 BRA `(.L_x_2703) ;  /* 0x000002c40078e947 */ /* 0x001fea0003800000 */
.L_x_3085:
[----:B------:R-:W-:Y:S05]  /*36f0*/  BSYNC B1 ;  /* 0x0000000000017941 */ /* 0x000fea0003800000 */
.L_x_2702:
[----:B------:R-:W-:-:S03]  /*3700*/  UMOV UR4, 0xffffffff ;  /* 0xffffffff00047882 */ /* 0x000fc60000000000 */
[----:B------:R-:W-:Y:S05]  /*3710*/  BRA.DIV UR4, `(.L_x_2704) ;  /* 0x000002c604807947 */ /* 0x000fea000b800000 */
[----:B------:R1:W2:Y:S04]  /*3720*/  SHFL.IDX PT, R83, R119, RZ, 0x181f ;  /* 0x00181fff77537589 */ /* 0x0002a800000e0000 */
[----:B------:R1:W3:Y:S02]  /*3730*/  SHFL.IDX PT, R82, R120, RZ, 0x181f ;  /* 0x00181fff78527589 */ /* 0x0002e400000e0000 */
.L_x_3089:
        /* <DEDUP_REMOVED lines=45> */
[----:B------:R-:W-:Y:S01]  /*3a10*/  FFMA.FTZ R172, R15, R170, -R172 ;  /* 0x000000aa0fac7223 */ /* 0x000fe200000108ac */
        /* <DEDUP_REMOVED lines=11> */
.L_x_2710:
[----:B------:R-:W-:Y:S05]  /*3ad0*/  BSYNC B3 ;  /* 0x0000000000037941 */ /* 0x000fea0003800000 */
.L_x_2709:
[----:B------:R-:W-:Y:S02]  /*3ae0*/  ULDC.64 UR4, c[0x0][0x208] ;  /* 0x0000820000047ab9 */ /* 0x000fe40000000a00 */
[----:B0-----:R4:W-:Y:S03]  /*3af0*/  ST.E.128 desc[UR4][R80.64], R12 ;  /* 0x0000000c50007985 */ /* 0x0019e6000c101d04 */
.L_x_2708:
[----:B------:R-:W-:Y:S05]  /*3b00*/  BSYNC B2 ;  /* 0x0000000000027941 */ /* 0x000fea0003800000 */
.L_x_2707:
        /* <DEDUP_REMOVED lines=55> */
.L_x_2714:
[----:B------:R-:W-:Y:S05]  /*3e80*/  BSYNC B3 ;  /* 0x0000000000037941 */ /* 0x000fea0003800000 */
.L_x_2713:
[----:B------:R-:W-:Y:S02]  /*3e90*/  ULDC.64 UR4, c[0x0][0x208] ;  /* 0x0000820000047ab9 */ /* 0x000fe40000000a00 */
[----:B0-----:R0:W-:Y:S03]  /*3ea0*/  ST.E.128 desc[UR4][R76.64], R12 ;  /* 0x0000000c4c007985 */ /* 0x0011e6000c101d04 */
.L_x_2712:
[----:B------:R-:W-:Y:S05]  /*3eb0*/  BSYNC B2 ;  /* 0x0000000000027941 */ /* 0x000fea0003800000 */
.L_x_2711:
        /* <DEDUP_REMOVED lines=9> */
[--C-:B------:R-:W-:Y:S02]  /*3f50*/  SHF.R.U64 R75, R70, 0x10, R71.reuse ;  /* 0x00000010464b7819 */ /* 0x100fe40000001247 */
[----:B------:R-:W-:Y:S01]  /*3f60*/  SHF.R.U32.HI R70, RZ, 0x10, R71 ;  /* 0x00000010ff467819 */ /* 0x000fe20000011647 */
[----:B----4-:R-:W-:Y:S01]  /*3f70*/  IMAD.U32 R71, R13, 0x10000, RZ ;  /* 0x000100000d477824 */ /* 0x010fe200078e00ff */
[--C-:B------:R-:W-:Y:S01]  /*3f80*/  SHF.R.U64 R74, R68, 0x10, R69.reuse ;  /* 0x00000010444a7819 */ /* 0x100fe20000001245 */
[----:B------:R-:W-:Y:S01]  /*3f90*/  IMAD.U32 R68, R14, 0x10000, RZ ;  /* 0x000100000e447824 */ /* 0x000fe200078e00ff */
[----:B------:R-:W-:Y:S02]  /*3fa0*/  SHF.R.U32.HI R77, RZ, 0x10, R69 ;  /* 0x00000010ff4d7819 */ /* 0x000fe40000011645 */
[----:B------:R-:W-:Y:S02]  /*3fb0*/  PRMT R182, R182, 0x5410, R75 ;  /* 0x00005410b6b67816 */ /* 0x000fe4000000004b */
[----:B------:R-:W-:-:S02]  /*3fc0*/  PRMT R183, R183, 0x5410, R70 ;  /* 0x00005410b7b77816 */ /* 0x000fc40000000046 */
[----:B------:R-:W-:Y:S02]  /*3fd0*/  PRMT R179, R179, 0x5410, R74 ;  /* 0x00005410b3b37816 */ /* 0x000fe4000000004a */
[----:B------:R-:W-:Y:S02]  /*3fe0*/  PRMT R180, R180, 0x5410, R77 ;  /* 0x00005410b4b47816 */ /* 0x000fe4000000004d */
[----:B------:R-:W-:Y:S01]  /*3ff0*/  LOP3.LUT R69, R14, 0xffff0000, RZ, 0xc0, !PT ;  /* 0xffff00000e457812 */ /* 0x000fe200078ec0ff */
[C---:B------:R-:W-:Y:S01]  /*4000*/  IMAD.U32 R14, R15.reuse, 0x10000, RZ ;  /* 0x000100000f0e7824 */ /* 0x040fe200078e00ff */
[----:B------:R-:W-:Y:S01]  /*4010*/  LOP3.LUT R11, R15, 0xffff0000, RZ, 0xc0, !PT ;  /* 0xffff00000f0b7812 */ /* 0x000fe200078ec0ff */
[----:B------:R-:W-:Y:S01]  /*4020*/  IMAD.U32 R15, R183, 0x10000, RZ ;  /* 0x00010000b70f7824 */ /* 0x000fe200078e00ff */
[----:B------:R-:W-:Y:S01]  /*4030*/  LOP3.LUT R70, R13, 0xffff0000, RZ, 0xc0, !PT ;  /* 0xffff00000d467812 */ /* 0x000fe200078ec0ff */
[----:B------:R-:W-:Y:S01]  /*4040*/  IMAD.U32 R74, R180, 0x10000, RZ ;  /* 0x00010000b44a7824 */ /* 0x000fe200078e00ff */
[----:B------:R-:W-:Y:S01]  /*4050*/  LOP3.LUT R76, R182, 0xffff0000, RZ, 0xc0, !PT ;  /* 0xffff0000b64c7812 */ /* 0x000fe200078ec0ff */
[----:B------:R-:W-:Y:S01]  /*4060*/  FMUL.FTZ R79, R69, R15 ;  /* 0x0000000f454f7220 */ /* 0x000fe20000410000 */
[----:B------:R-:W-:Y:S01]  /*4070*/  LOP3.LUT R75, R179, 0xffff0000, RZ, 0xc0, !PT ;  /* 0xffff0000b34b7812 */ /* 0x000fe200078ec0ff */
[----:B------:R-:W-:-:S02]  /*4080*/  IMAD.U32 R13, R12, 0x10000, RZ ;  /* 0x000100000c0d7824 */ /* 0x000fc400078e00ff */
[----:B------:R-:W-:Y:S01]  /*4090*/  FMUL.FTZ R69, R69, R74 ;  /* 0x0000004a45457220 */ /* 0x000fe20000410000 */
[CC--:B------:R-:W-:Y:S01]  /*40a0*/  FMUL.FTZ R78, R70.reuse, R76.reuse ;  /* 0x0000004c464e7220 */ /* 0x0c0fe20000410000 */
[----:B------:R-:W-:Y:S01]  /*40b0*/  LOP3.LUT R183, R183, 0xffff0000, RZ, 0xc0, !PT ;  /* 0xffff0000b7b77812 */ /* 0x000fe200078ec0ff */
[-C--:B------:R-:W-:Y:S01]  /*40c0*/  FMUL.FTZ R77, R70, R75.reuse ;  /* 0x0000004b464d7220 */ /* 0x080fe20000410000 */
[----:B------:R-:W-:Y:S01]  /*40d0*/  LOP3.LUT R180, R180, 0xffff0000, RZ, 0xc0, !PT ;  /* 0xffff0000b4b47812 */ /* 0x000fe200078ec0ff */
[----:B------:R-:W-:Y:S01]  /*40e0*/  IMAD.U32 R182, R182, 0x10000, RZ ;  /* 0x00010000b6b67824 */ /* 0x000fe200078e00ff */
[----:B------:R-:W-:Y:S01]  /*40f0*/  LOP3.LUT R12, R12, 0xffff0000, RZ, 0xc0, !PT ;  /* 0xffff00000c0c7812 */ /* 0x000fe200078ec0ff */
[----:B------:R-:W-:Y:S02]  /*4100*/  IMAD.U32 R179, R179, 0x10000, RZ ;  /* 0x00010000b3b37824 */ /* 0x000fe400078e00ff */
[C---:B------:R-:W-:Y:S01]  /*4110*/  FFMA.FTZ R70, R71.reuse, R75, -R78 ;  /* 0x0000004b47467223 */ /* 0x040fe2000001084e */
[----:B------:R-:W-:Y:S01]  /*4120*/  FFMA.FTZ R71, R71, R76, R77 ;  /* 0x0000004c47477223 */ /* 0x000fe2000001004d */
[C---:B------:R-:W-:Y:S01]  /*4130*/  FFMA.FTZ R69, R68.reuse, R15, R69 ;  /* 0x0000000f44457223 */ /* 0x040fe20000010045 */
[----:B------:R-:W-:Y:S01]  /*4140*/  FFMA.FTZ R74, R68, R74, -R79 ;  /* 0x0000004a444a7223 */ /* 0x000fe2000001084f */
        /* <DEDUP_REMOVED lines=11> */
[----:B------:R-:W-:-:S07]  /*4200*/  F2FP.BF16.F32.PACK_AB R12, R11, R68 ;  /* 0x000000440b0c723e */ /* 0x000fce00000010ff */
.L_x_2718:
[----:B------:R-:W-:Y:S05]  /*4210*/  BSYNC B3 ;  /* 0x0000000000037941 */ /* 0x000fea0003800000 */
.L_x_2717:
[----:B------:R-:W-:Y:S02]  /*4220*/  ULDC.64 UR4, c[0x0][0x208] ;  /* 0x0000820000047ab9 */ /* 0x000fe40000000a00 */
[----:B----4-:R0:W-:Y:S03]  /*4230*/  ST.E.128 desc[UR4][R72.64], R12 ;  /* 0x0000000c48007985 */ /* 0x0101e6000c101d04 */
.L_x_2716:
[----:B------:R-:W-:Y:S05]  /*4240*/  BSYNC B2 ;  /* 0x0000000000027941 */ /* 0x000fea0003800000 */
.L_x_2715:
        /* <DEDUP_REMOVED lines=9> */
[----:B------:R-:W-:Y:S02]  /*42e0*/  SHF.R.U32.HI R67, RZ, 0x10, R67 ;  /* 0x00000010ff437819 */ /* 0x000fe40000011643 */
[--C-:B------:R-:W-:Y:S01]  /*42f0*/  SHF.R.U64 R73, R64, 0x10, R65.reuse ;  /* 0x0000001040497819 */ /* 0x100fe20000001241 */
[----:B----4-:R-:W-:Y:S01]  /*4300*/  IMAD.U32 R64, R14, 0x10000, RZ ;  /* 0x000100000e407824 */ /* 0x010fe200078e00ff */
[----:B------:R-:W-:Y:S02]  /*4310*/  SHF.R.U32.HI R71, RZ, 0x10, R65 ;  /* 0x00000010ff477819 */ /* 0x000fe40000011641 */
[----:B------:R-:W-:Y:S02]  /*4320*/  PRMT R178, R178, 0x5410, R67 ;  /* 0x00005410b2b27816 */ /* 0x000fe40000000043 */
[----:B------:R-:W-:-:S02]  /*4330*/  PRMT R174, R174, 0x5410, R73 ;  /* 0x00005410aeae7816 */ /* 0x000fc40000000049 */
[----:B------:R-:W-:Y:S01]  /*4340*/  PRMT R176, R176, 0x5410, R71 ;  /* 0x00005410b0b07816 */ /* 0x000fe20000000047 */
[----:B------:R-:W-:Y:S01]  /*4350*/  IMAD.U32 R72, R178, 0x10000, RZ ;  /* 0x00010000b2487824 */ /* 0x000fe200078e00ff */
[----:B------:R-:W-:Y:S01]  /*4360*/  PRMT R177, R177, 0x5410, R66 ;  /* 0x00005410b1b17816 */ /* 0x000fe20000000042 */
[----:B------:R-:W-:Y:S01]  /*4370*/  IMAD.U32 R66, R13, 0x10000, RZ ;  /* 0x000100000d427824 */ /* 0x000fe200078e00ff */
[----:B------:R-:W-:Y:S01]  /*4380*/  LOP3.LUT R65, R14, 0xffff0000, RZ, 0xc0, !PT ;  /* 0xffff00000e417812 */ /* 0x000fe200078ec0ff */
[C---:B------:R-:W-:Y:S01]  /*4390*/  IMAD.U32 R14, R15.reuse, 0x10000, RZ ;  /* 0x000100000f0e7824 */ /* 0x040fe200078e00ff */
[----:B------:R-:W-:Y:S01]  /*43a0*/  LOP3.LUT R11, R15, 0xffff0000, RZ, 0xc0, !PT ;  /* 0xffff00000f0b7812 */ /* 0x000fe200078ec0ff */
        /* <DEDUP_REMOVED lines=8> */
[C---:B------:R-:W-:Y:S01]  /*4430*/  FMUL.FTZ R73, R15.reuse, R71 ;  /* 0x000000470f497220 */ /* 0x040fe20000410000 */
[----:B------:R-:W-:Y:S01]  /*4440*/  LOP3.LUT R176, R176, 0xffff0000, RZ, 0xc0, !PT ;  /* 0xffff0000b0b07812 */ /* 0x000fe200078ec0ff */
[-C--:B------:R-:W-:Y:S01]  /*4450*/  FMUL.FTZ R74, R15, R67.reuse ;  /* 0x000000430f4a7220 */ /* 0x080fe20000410000 */
[----:B------:R-:W-:Y:S01]  /*4460*/  LOP3.LUT R15, R12, 0xffff0000, RZ, 0xc0, !PT ;  /* 0xffff00000c0f7812 */ /* 0x000fe200078ec0ff */
[----:B------:R-:W-:Y:S01]  /*4470*/  FFMA.FTZ R12, R66, R67, -R73 ;  /* 0x00000043420c7223 */ /* 0x000fe20000010849 */
[----:B------:R-:W-:Y:S01]  /*4480*/  FFMA.FTZ R72, R64, R72, R65 ;  /* 0x0000004840487223 */ /* 0x000fe20000010041 */
[----:B------:R-:W-:Y:S01]  /*4490*/  FFMA.FTZ R71, R66, R71, R74 ;  /* 0x0000004742477223 */ /* 0x000fe2000001004a */
[----:B------:R-:W-:-:S02]  /*44a0*/  IMAD.U32 R66, R177, 0x10000, RZ ;  /* 0x00010000b1427824 */ /* 0x000fc400078e00ff */
[C---:B------:R-:W-:Y:S01]  /*44b0*/  FMUL.FTZ R65, R11.reuse, R178 ;  /* 0x000000b20b417220 */ /* 0x040fe20000410000 */
[----:B------:R-:W-:Y:S02]  /*44c0*/  IMAD.U32 R174, R174, 0x10000, RZ ;  /* 0x00010000aeae7824 */ /* 0x000fe400078e00ff */
[----:B------:R-:W-:Y:S01]  /*44d0*/  FMUL.FTZ R11, R11, R176 ;  /* 0x000000b00b0b7220 */ /* 0x000fe20000410000 */
[----:B------:R-:W-:Y:S01]  /*44e0*/  FFMA.FTZ R75, R64, R70, -R75 ;  /* 0x00000046404b7223 */ /* 0x000fe2000001084b */
[C---:B------:R-:W-:Y:S01]  /*44f0*/  FMUL.FTZ R64, R15.reuse, R66 ;  /* 0x000000420f407220 */ /* 0x040fe20000410000 */
[C---:B------:R-:W-:Y:S01]  /*4500*/  FFMA.FTZ R65, R14.reuse, R176, -R65 ;  /* 0x000000b00e417223 */ /* 0x040fe20000010841 */
[----:B------:R-:W-:Y:S01]  /*4510*/  FMUL.FTZ R15, R15, R174 ;  /* 0x000000ae0f0f7220 */ /* 0x000fe20000410000 */
[----:B------:R-:W-:Y:S01]  /*4520*/  FFMA.FTZ R14, R14, R178, R11 ;  /* 0x000000b20e0e7223 */ /* 0x000fe2000001000b */
[C---:B------:R-:W-:Y:S02]  /*4530*/  FFMA.FTZ R64, R13.reuse, R174, -R64 ;  /* 0x000000ae0d407223 */ /* 0x040fe40000010840 */
[----:B------:R-:W-:Y:S01]  /*4540*/  FFMA.FTZ R15, R13, R66, R15 ;  /* 0x000000420d0f7223 */ /* 0x000fe2000001000f */
[----:B------:R-:W-:-:S02]  /*4550*/  F2FP.BF16.F32.PACK_AB R13, R71, R12 ;  /* 0x0000000c470d723e */ /* 0x000fc400000010ff */
[----:B------:R-:W-:Y:S02]  /*4560*/  F2FP.BF16.F32.PACK_AB R65, R14, R65 ;  /* 0x000000410e41723e */ /* 0x000fe400000010ff */
[----:B------:R-:W-:Y:S02]  /*4570*/  F2FP.BF16.F32.PACK_AB R12, R15, R64 ;  /* 0x000000400f0c723e */ /* 0x000fe400000010ff */
[----:B------:R-:W-:Y:S01]  /*4580*/  F2FP.BF16.F32.PACK_AB R14, R72, R75 ;  /* 0x0000004b480e723e */ /* 0x000fe200000010ff */
[----:B------:R-:W-:-:S07]  /*4590*/  IMAD.MOV.U32 R15, RZ, RZ, R65 ;  /* 0x000000ffff0f7224 */ /* 0x000fce00078e0041 */
.L_x_2720:
[----:B------:R-:W-:Y:S05]  /*45a0*/  BSYNC B2 ;  /* 0x0000000000027941 */ /* 0x000fea0003800000 */
.L_x_2719:
[----:B------:R-:W-:Y:S02]  /*45b0*/  ULDC.64 UR4, c[0x0][0x208] ;  /* 0x0000820000047ab9 */ /* 0x000fe40000000a00 */
[----:B----4-:R0:W-:Y:S03]  /*45c0*/  ST.E.128 desc[UR4][R68.64], R12 ;  /* 0x0000000c44007985 */ /* 0x0101e6000c101d04 */
.L_x_2706:
[----:B------:R-:W-:Y:S05]  /*45d0*/  BSYNC B1 ;  /* 0x0000000000017941 */ /* 0x000fea0003800000 */
.L_x_2705:
[----:B------:R-:W-:-:S03]  /*45e0*/  UMOV UR4, 0xffffffff ;  /* 0xffffffff00047882 */ /* 0x000fc60000000000 */
[----:B------:R-:W-:Y:S05]  /*45f0*/  BRA.DIV UR4, `(.L_x_2721) ;  /* 0x000002ba04147947 */ /* 0x000fea000b800000 */
[----:B------:R0:W0:Y:S04]  /*4600*/  SHFL.IDX PT, R67, R119, 0x1, 0x181f ;  /* 0x00381f0077437f89 */ /* 0x00002800000e0000 */
[----:B------:R0:W0:Y:S02]  /*4610*/  SHFL.IDX PT, R66, R120, 0x1, 0x181f ;  /* 0x00381f0078427f89 */ /* 0x00002400000e0000 */
.L_x_3093:
        /* <DEDUP_REMOVED lines=11> */
[--C-:B------:R-:W-:Y:S01]  /*46d0*/  SHF.R.U64 R69, R60, 0x10, R61.reuse ;  /* 0x000000103c457819 */ /* 0x100fe2000000123d */
[----:B----4-:R-:W-:Y:S01]  /*46e0*/  IMAD.U32 R60, R14, 0x10000, RZ ;  /* 0x000100000e3c7824 */ /* 0x010fe200078e00ff */
[----:B------:R-:W-:Y:S02]  /*46f0*/  SHF.R.U32.HI R70, RZ, 0x10, R61 ;  /* 0x00000010ff467819 */ /* 0x000fe4000001163d */
[--C-:B------:R-:W-:Y:S02]  /*4700*/  SHF.R.U64 R61, R62, 0x10, R63.reuse ;  /* 0x000000103e3d7819 */ /* 0x100fe4000000123f */
        /* <DEDUP_REMOVED lines=14> */
[----:B------:R-:W-:Y:S01]  /*47f0*/  FMUL.FTZ R72, R61, R70 ;  /* 0x000000463d487220 */ /* 0x000fe20000410000 */
[----:B------:R-:W-:-:S02]  /*4800*/  IMAD.U32 R15, R13, 0x10000, RZ ;  /* 0x000100000d0f7824 */ /* 0x000fc400078e00ff */
[-C--:B------:R-:W-:Y:S01]  /*4810*/  FMUL.FTZ R61, R61, R68.reuse ;  /* 0x000000443d3d7220 */ /* 0x080fe20000410000 */
[----:B------:R-:W-:Y:S01]  /*4820*/  IMAD.U32 R13, R12, 0x10000, RZ ;  /* 0x000100000c0d7824 */ /* 0x000fe200078e00ff */
[----:B------:R-:W-:Y:S01]  /*4830*/  LOP3.LUT R165, R165, 0xffff0000, RZ, 0xc0, !PT ;  /* 0xffff0000a5a57812 */ /* 0x000fe200078ec0ff */
[C---:B------:R-:W-:Y:S01]  /*4840*/  FFMA.FTZ R72, R15.reuse, R68, -R72 ;  /* 0x000000440f487223 */ /* 0x040fe20000010848 */
[----:B------:R-:W-:Y:S01]  /*4850*/  FFMA.FTZ R61, R15, R70, R61 ;  /* 0x000000460f3d7223 */ /* 0x000fe2000001003d */
[C---:B------:R-:W-:Y:S01]  /*4860*/  FMUL.FTZ R15, R62.reuse, R63 ;  /* 0x0000003f3e0f7220 */ /* 0x040fe20000410000 */
[----:B------:R-:W-:Y:S01]  /*4870*/  LOP3.LUT R163, R163, 0xffff0000, RZ, 0xc0, !PT ;  /* 0xffff0000a3a37812 */ /* 0x000fe200078ec0ff */
[-C--:B------:R-:W-:Y:S01]  /*4880*/  FMUL.FTZ R71, R62, R69.reuse ;  /* 0x000000453e477220 */ /* 0x080fe20000410000 */
[----:B------:R-:W-:Y:S01]  /*4890*/  LOP3.LUT R12, R12, 0xffff0000, RZ, 0xc0, !PT ;  /* 0xffff00000c0c7812 */ /* 0x000fe200078ec0ff */
[----:B------:R-:W-:Y:S02]  /*48a0*/  IMAD.U32 R162, R162, 0x10000, RZ ;  /* 0x00010000a2a27824 */ /* 0x000fe400078e00ff */
[C---:B------:R-:W-:Y:S01]  /*48b0*/  FFMA.FTZ R62, R60.reuse, R69, R15 ;  /* 0x000000453c3e7223 */ /* 0x040fe2000001000f */
[----:B------:R-:W-:Y:S01]  /*48c0*/  FFMA.FTZ R71, R60, R63, -R71 ;  /* 0x0000003f3c477223 */ /* 0x000fe20000010847 */
        /* <DEDUP_REMOVED lines=12> */
.L_x_2727:
[----:B------:R-:W-:Y:S05]  /*4990*/  BSYNC B3 ;  /* 0x0000000000037941 */ /* 0x000fea0003800000 */
.L_x_2726:
[----:B------:R-:W-:Y:S02]  /*49a0*/  ULDC.64 UR4, c[0x0][0x208] ;  /* 0x0000820000047ab9 */ /* 0x000fe40000000a00 */
[----:B----4-:R0:W-:Y:S03]  /*49b0*/  ST.E.128 desc[UR4][R64.64], R12 ;  /* 0x0000000c40007985 */ /* 0x0101e6000c101d04 */
.L_x_2725:
[----:B------:R-:W-:Y:S05]  /*49c0*/  BSYNC B2 ;  /* 0x0000000000027941 */ /* 0x000fea0003800000 */
.L_x_2724:
        /* <DEDUP_REMOVED lines=55> */
.L_x_2731:
[----:B------:R-:W-:Y:S05]  /*4d40*/  BSYNC B3 ;  /* 0x0000000000037941 */ /* 0x000fea0003800000 */
.L_x_2730:
[----:B------:R-:W-:Y:S02]  /*4d50*/  ULDC.64 UR4, c[0x0][0x208] ;  /* 0x0000820000047ab9 */ /* 0x000fe40000000a00 */
[----:B----4-:R0:W-:Y:S03]  /*4d60*/  ST.E.128 desc[UR4][R60.64], R12 ;  /* 0x0000000c3c007985 */ /* 0x0101e6000c101d04 */
.L_x_2729:
[----:B------:R-:W-:Y:S05]  /*4d70*/  BSYNC B2 ;  /* 0x0000000000027941 */ /* 0x000fea0003800000 */
.L_x_2728:
        /* <DEDUP_REMOVED lines=55> */
.L_x_2735:
[----:B------:R-:W-:Y:S05]  /*50f0*/  BSYNC B3 ;  /* 0x0000000000037941 */ /* 0x000fea0003800000 */
.L_x_2734:
[----:B------:R-:W-:Y:S02]  /*5100*/  ULDC.64 UR4, c[0x0][0x208] ;  /* 0x0000820000047ab9 */ /* 0x000fe40000000a00 */
[----:B----4-:R0:W-:Y:S03]  /*5110*/  ST.E.128 desc[UR4][R56.64], R12 ;  /* 0x0000000c38007985 */ /* 0x0101e6000c101d04 */
.L_x_2733:
[----:B------:R-:W-:Y:S05]  /*5120*/  BSYNC B2 ;  /* 0x0000000000027941 */ /* 0x000fea0003800000 */
.L_x_2732:
        /* <DEDUP_REMOVED lines=54> */
.L_x_2737:
[----:B------:R-:W-:Y:S05]  /*5490*/  BSYNC B2 ;  /* 0x0000000000027941 */ /* 0x000fea0003800000 */
.L_x_2736:
[----:B------:R-:W-:Y:S02]  /*54a0*/  ULDC.64 UR4, c[0x0][0x208] ;  /* 0x0000820000047ab9 */ /* 0x000fe40000000a00 */
[----:B----4-:R0:W-:Y:S03]  /*54b0*/  ST.E.128 desc[UR4][R52.64], R12 ;  /* 0x0000000c34007985 */ /* 0x0101e6000c101d04 */
.L_x_2723:
[----:B------:R-:W-:Y:S05]  /*54c0*/  BSYNC B1 ;  /* 0x0000000000017941 */ /* 0x000fea0003800000 */
.L_x_2722:
[----:B------:R-:W-:-:S03]  /*54d0*/  UMOV UR4, 0xffffffff ;  /* 0xffffffff00047882 */ /* 0x000fc60000000000 */
[----:B------:R-:W-:Y:S05]  /*54e0*/  BRA.DIV UR4, `(.L_x_2738) ;  /* 0x000002aa04a47947 */ /* 0x000fea000b800000 */
[----:B01----:R-:W0:Y:S04]  /*54f0*/  SHFL.IDX PT, R119, R119, 0x2, 0x181f ;  /* 0x00581f0077777f89 */ /* 0x003e2800000e0000 */
[----:B------:R-:W1:Y:S02]  /*5500*/  SHFL.IDX PT, R120, R120, 0x2, 0x181f ;  /* 0x00581f0078787f89 */ /* 0x000e6400000e0000 */
.L_x_3097:
        /* <DEDUP_REMOVED lines=56> */
.L_x_2743:
[----:B------:R-:W-:Y:S05]  /*5890*/  BSYNC B2 ;  /* 0x0000000000027941 */ /* 0x000fea0003800000 */
.L_x_2742:
[----:B------:R-:W-:Y:S02]  /*58a0*/  ULDC.64 UR4, c[0x0][0x208] ;  /* 0x0000820000047ab9 */ /* 0x000fe40000000a00 */
[----:B--2---:R0:W-:Y:S03]  /*58b0*/  ST.E.128 desc[UR4][R48.64], R12 ;  /* 0x0000000c30007985 */ /* 0x0041e6000c101d04 */
.L_x_2741:
[----:B------:R-:W-:Y:S05]  /*58c0*/  BSYNC B1 ;  /* 0x0000000000017941 */ /* 0x000fea0003800000 */
.L_x_2740:
        /* <DEDUP_REMOVED lines=55> */
.L_x_2747:
[----:B------:R-:W-:Y:S05]  /*5c40*/  BSYNC B2 ;  /* 0x0000000000027941 */ /* 0x000fea0003800000 */
.L_x_2746:
[----:B------:R-:W-:Y:S02]  /*5c50*/  ULDC.64 UR4, c[0x0][0x208] ;  /* 0x0000820000047ab9 */ /* 0x000fe40000000a00 */
[----:B----4-:R0:W-:Y:S03]  /*5c60*/  ST.E.128 desc[UR4][R44.64], R12 ;  /* 0x0000000c2c007985 */ /* 0x0101e6000c101d04 */
.L_x_2745:
[----:B------:R-:W-:Y:S05]  /*5c70*/  BSYNC B1 ;  /* 0x0000000000017941 */ /* 0x000fea0003800000 */
.L_x_2744:
        /* <DEDUP_REMOVED lines=55> */
.L_x_2751:
[----:B------:R-:W-:Y:S05]  /*5ff0*/  BSYNC B2 ;  /* 0x0000000000027941 */ /* 0x000fea0003800000 */
.L_x_2750:
[----:B------:R-:W-:Y:S02]  /*6000*/  ULDC.64 UR4, c[0x0][0x208] ;  /* 0x0000820000047ab9 */ /* 0x000fe40000000a00 */
[----:B----4-:R0:W-:Y:S03]  /*6010*/  ST.E.128 desc[UR4][R40.64], R12 ;  /* 0x0000000c28007985 */ /* 0x0101e6000c101d04 */
.L_x_2749:
[----:B------:R-:W-:Y:S05]  /*6020*/  BSYNC B1 ;  /* 0x0000000000017941 */ /* 0x000fea0003800000 */
.L_x_2748:
        /* <DEDUP_REMOVED lines=54> */
.L_x_2753:
[----:B------:R-:W-:Y:S05]  /*6390*/  BSYNC B1 ;  /* 0x0000000000017941 */ /* 0x000fea0003800000 */
.L_x_2752:
[----:B------:R-:W-:Y:S02]  /*63a0*/  ULDC.64 UR4, c[0x0][0x208] ;  /* 0x0000820000047ab9 */ /* 0x000fe40000000a00 */
[----:B----4-:R0:W-:Y:S01]  /*63b0*/  ST.E.128 desc[UR4][R36.64], R12 ;  /* 0x0000000c24007985 */ /* 0x0101e2000c101d04 */
[----:B------:R-:W-:Y:S05]  /*63c0*/  BRA `(.L_x_2739) ;  /* 0x0000004400987947 */ /* 0x000fea0003800000 */
.L_x_2694:
        /* <DEDUP_REMOVED lines=38> */
.L_x_2755:
[----:B------:R-:W-:Y:S05]  /*6630*/  BSYNC B1 ;  /* 0x0000000000017941 */ /* 0x000fea0003800000 */
.L_x_2754:
        /* <DEDUP_REMOVED lines=67> */
.L_x_2757:
[----:B------:R-:W-:Y:S05]  /*6a70*/  BSYNC B1 ;  /* 0x0000000000017941 */ /* 0x000fea0003800000 */
.L_x_2756:
        /* <DEDUP_REMOVED lines=34> */
.L_x_2759:
[----:B------:R-:W-:Y:S05]  /*6ca0*/  BSYNC B1 ;  /* 0x0000000000017941 */ /* 0x000fea0003800000 */
.L_x_2758:
        /* <DEDUP_REMOVED lines=68> */
.L_x_2760:
[----:B------:R-:W-:Y:S01]  /*70f0*/  IMAD R89, R212, 0x8, R22 ;  /* 0x00000008d4597824 */ /* 0x000fe200078e0216 */
[----:B------:R-:W-:Y:S01]  /*7100*/  SHF.L.U32 R90, R228, 0x1f, RZ ;  /* 0x0000001fe45a7819 */ /* 0x000fe200000006ff */
[----:B------:R-:W0:Y:S01]  /*7110*/  LDC R136, c[0x0][0x2f4] ;  /* 0x0000bd00ff887b82 */ /* 0x000e220000000800 */
[----:B------:R-:W-:Y:S02]  /*7120*/  BSSY B1, `(.L_x_2761) ;  /* 0x0000003000017945 */ /* 0x000fe40003800000 */
[----:B------:R-:W1:Y:S02]  /*7130*/  SYNCS.PHASECHK.TRANS64.TRYWAIT P6, [R89+URZ+0x38890], R90 ;  /* 0x0388905a590075a7 */ /* 0x000e6400080c017f */
[----:B-1----:R-:W-:Y:S05]  /*7140*/  @!P6 BRA `(.L_x_2762) ;  /* 0x0000028c00d8e947 */ /* 0x002fea0003800000 */
.L_x_3098:
[----:B------:R-:W-:Y:S05]  /*7150*/  BSYNC B1 ;  /* 0x0000000000017941 */ /* 0x000fea0003800000 */
.L_x_2761:
[----:B------:R-:W-:Y:S01]  /*7160*/  UMOV UR4, 0xffffffff ;  /* 0xffffffff00047882 */ /* 0x000fe20000000000 */
[----:B0-----:R-:W-:Y:S02]  /*7170*/  IMAD.IADD R137, R136, 0x1, -R115 ;  /* 0x0000000188897824 */ /* 0x001fe400078e0a73 */
[----:B------:R-:W-:Y:S05]  /*7180*/  BRA.DIV UR4, `(.L_x_2763) ;  /* 0x0000028e04dc7947 */ /* 0x000fea000b800000 */
[----:B------:R0:W2:Y:S04]  /*7190*/  SHFL.IDX PT, R125, R119, RZ, 0x181f ;  /* 0x00181fff777d7589 */ /* 0x0000a800000e0000 */
[----:B------:R0:W3:Y:S02]  /*71a0*/  SHFL.IDX PT, R124, R120, RZ, 0x181f ;  /* 0x00181fff787c7589 */ /* 0x0000e400000e0000 */
.L_x_3102:
[----:B------:R-:W-:Y:S04]  /*71b0*/  BSSY B1, `(.L_x_2764) ;  /* 0x00000fd000017945 */ /* 0x000fe80003800000 */
[----:B------:R-:W-:Y:S05]  /*71c0*/  @P3 BRA `(.L_x_2765) ;  /* 0x0000000c00ec3947 */ /* 0x000fea0003800000 */
[----:B------:R-:W-:Y:S01]  /*71d0*/  ISETP.NE.AND P3, PT, R4, RZ, PT ;  /* 0x000000ff0400720c */ /* 0x000fe20003f65270 */
[----:B------:R-:W-:-:S12]  /*71e0*/  BSSY B2, `(.L_x_2766) ;  /* 0x000007d000027945 */ /* 0x000fd80003800000 */
[----:B------:R-:W-:Y:S05]  /*71f0*/  @!P3 BRA `(.L_x_2767) ;  /* 0x0000000400ecb947 */ /* 0x000fea0003800000 */
[----:B------:R-:W4:Y:S01]  /*7200*/  LDL R14, [R1+0x58] ;  /* 0x00005800010e7983 */ /* 0x000f220000100800 */
        /* <DEDUP_REMOVED lines=14> */
[----:B------:R-:W-:Y:S02]  /*72f0*/  ISETP.GE.AND P3, PT, R129, R136, PT ;  /* 0x000000888100720c */ /* 0x000fe40003f66270 */
[----:B------:R-:W-:Y:S01]  /*7300*/  LOP3.LUT R11, R11, R13, RZ, 0x3c, !PT ;  /* 0x0000000d0b0b7212 */ /* 0x000fe200078e3cff */
[----:B------:R-:W-:-:S10]  /*7310*/  IMAD R13, R212, 0x5000, R134 ;  /* 0x00005000d40d7824 */ /* 0x000fd400078e0286 */
[----:B------:R-:W-:-:S04]  /*7320*/  @!P3 IMAD.WIDE R128, R129, 0x2, R124 ;  /* 0x000000028180b825 */ /* 0x000fc800078e027c */
[----:B----4-:R-:W-:-:S04]  /*7330*/  IMAD R12, R12, 0x1400, R14 ;  /* 0x000014000c0c7824 */ /* 0x010fc800078e020e */
[----:B------:R-:W-:Y:S02]  /*7340*/  IMAD.IADD R11, R12, 0x1, R11 ;  /* 0x000000010c0b7824 */ /* 0x000fe400078e020b */
[----:B------:R-:W-:Y:S02]  /*7350*/  IMAD R12, R13, 0x2, R22 ;  /* 0x000000020d0c7824 */ /* 0x000fe400078e0216 */
[----:B------:R-:W-:-:S04]  /*7360*/  IMAD R11, R212, 0x5000, R11 ;  /* 0x00005000d40b7824 */ /* 0x000fc800078e020b */
[----:B------:R-:W-:Y:S01]  /*7370*/  IMAD R80, R11, 0x2, R22 ;  /* 0x000000020b507824 */ /* 0x000fe200078e0216 */
[----:B------:R-:W2:Y:S05]  /*7380*/  LDS.128 R12, [R12+0x24400] ;  /* 0x024400000c0c7984 */ /* 0x000eaa0000000c00 */
        /* <DEDUP_REMOVED lines=11> */
[----:B------:R-:W-:-:S02]  /*7440*/  PRMT R36, R144, 0x5432, R36 ;  /* 0x0000543290247816 */ /* 0x000fc40000000024 */
[----:B------:R-:W-:Y:S02]  /*7450*/  PRMT R44, R147, 0x5432, R44 ;  /* 0x00005432932c7816 */ /* 0x000fe4000000002c */
[--C-:B------:R-:W-:Y:S01]  /*7460*/  SHF.R.U64 R45, R46, 0x10, R47.reuse ;  /* 0x000000102e2d7819 */ /* 0x100fe2000000122f */
[----:B------:R-:W-:Y:S01]  /*7470*/  IMAD.U32 R172, R36, 0x10000, RZ ;  /* 0x0001000024ac7824 */ /* 0x000fe200078e00ff */
[----:B------:R-:W-:Y:S01]  /*7480*/  SHF.R.U32.HI R46, RZ, 0x10, R47 ;  /* 0x00000010ff2e7819 */ /* 0x000fe2000001162f */
[----:B------:R-:W-:Y:S01]  /*7490*/  IMAD.U32 R47, R13, 0x10000, RZ ;  /* 0x000100000d2f7824 */ /* 0x000fe200078e00ff */
[----:B------:R-:W-:Y:S01]  /*74a0*/  PRMT R11, R170, 0x5410, R11 ;  /* 0x00005410aa0b7816 */ /* 0x000fe2000000000b */
[----:B------:R-:W-:Y:S01]  /*74b0*/  IMAD.U32 R170, R44, 0x10000, RZ ;  /* 0x000100002caa7824 */ /* 0x000fe200078e00ff */
[----:B------:R-:W-:Y:S02]  /*74c0*/  SHF.R.U32.HI R39, RZ, 0x10, R39 ;  /* 0x00000010ff277819 */ /* 0x000fe40000011627 */
[----:B------:R-:W-:Y:S01]  /*74d0*/  PRMT R37, R169, 0x5410, R37 ;  /* 0x00005410a9257816 */ /* 0x000fe20000000025 */
[----:B------:R-:W-:Y:S01]  /*74e0*/  FMUL.FTZ R174, R163, R170 ;  /* 0x000000aaa3ae7220 */ /* 0x000fe20000410000 */
[----:B------:R-:W-:Y:S01]  /*74f0*/  LOP3.LUT R164, R81, 0xffff0000, RZ, 0xc0, !PT ;  /* 0xffff000051a47812 */ /* 0x000fe200078ec0ff */
[----:B------:R-:W-:Y:S01]  /*7500*/  IMAD.U32 R81, R80, 0x10000, RZ ;  /* 0x0001000050517824 */ /* 0x000fe200078e00ff */
[----:B------:R-:W-:Y:S01]  /*7510*/  LOP3.LUT R169, R44, 0xffff0000, RZ, 0xc0, !PT ;  /* 0xffff00002ca97812 */ /* 0x000fe200078ec0ff */
[-C--:B------:R-:W-:Y:S01]  /*7520*/  FMUL.FTZ R44, R163, R172.reuse ;  /* 0x000000aca32c7220 */ /* 0x080fe20000410000 */
[----:B------:R-:W-:Y:S01]  /*7530*/  PRMT R46, R145, 0x5432, R46 ;  /* 0x00005432912e7816 */ /* 0x000fe2000000002e */
[----:B------:R-:W-:Y:S01]  /*7540*/  FFMA.FTZ R174, R47, R172, -R174 ;  /* 0x000000ac2fae7223 */ /* 0x000fe200000108ae */
[----:B------:R-:W-:Y:S01]  /*7550*/  PRMT R39, R171, 0x5410, R39 ;  /* 0x00005410ab277816 */ /* 0x000fe20000000027 */
[----:B------:R-:W-:Y:S01]  /*7560*/  FFMA.FTZ R44, R47, R170, R44 ;  /* 0x000000aa2f2c7223 */ /* 0x000fe2000001002c */
[----:B------:R-:W-:Y:S01]  /*7570*/  LOP3.LUT R162, R13, 0xffff0000, RZ, 0xc0, !PT ;  /* 0xffff00000da27812 */ /* 0x000fe200078ec0ff */
        /* <DEDUP_REMOVED lines=9> */
[----:B------:R-:W-:Y:S01]  /*7610*/  FFMA.FTZ R173, R162, R163, -R173 ;  /* 0x000000a3a2ad7223 */ /* 0x000fe200000108ad */
[C---:B------:R-:W-:Y:S01]  /*7620*/  FMUL.FTZ R163, R168.reuse, R171 ;  /* 0x000000aba8a37220 */ /* 0x040fe20000410000 */
[----:B------:R-:W-:Y:S01]  /*7630*/  FMUL.FTZ R168, R168, R47 ;  /* 0x0000002fa8a87220 */ /* 0x000fe20000410000 */
[----:B------:R-:W-:Y:S01]  /*7640*/  PRMT R38, R146, 0x5432, R38 ;  /* 0x0000543292267816 */ /* 0x000fe20000000026 */
[----:B------:R-:W-:Y:S01]  /*7650*/  FFMA.FTZ R177, R162, R169, R177 ;  /* 0x000000a9a2b17223 */ /* 0x000fe200000100b1 */
[----:B------:R-:W-:Y:S01]  /*7660*/  LOP3.LUT R15, R15, 0xffff0000, RZ, 0xc0, !PT ;  /* 0xffff00000f0f7812 */ /* 0x000fe200078ec0ff */
[C---:B------:R-:W-:Y:S01]  /*7670*/  FFMA.FTZ R163, R166.reuse, R47, -R163 ;  /* 0x0000002fa6a37223 */ /* 0x040fe200000108a3 */
[----:B------:R-:W-:Y:S01]  /*7680*/  LOP3.LUT R36, R39, 0xffff0000, RZ, 0xc0, !PT ;  /* 0xffff000027247812 */ /* 0x000fe200078ec0ff */
[----:B------:R-:W-:Y:S01]  /*7690*/  FFMA.FTZ R168, R166, R171, R168 ;  /* 0x000000aba6a87223 */ /* 0x000fe200000100a8 */
[----:B------:R-:W-:Y:S01]  /*76a0*/  FMUL.FTZ R166, R83, R46 ;  /* 0x0000002e53a67220 */ /* 0x000fe20000410000 */
[----:B------:R-:W-:Y:S01]  /*76b0*/  IMAD.U32 R164, R38, 0x10000, RZ ;  /* 0x0001000026a47824 */ /* 0x000fe200078e00ff */
[----:B------:R-:W-:Y:S01]  /*76c0*/  LOP3.LUT R80, R80, 0xffff0000, RZ, 0xc0, !PT ;  /* 0xffff000050507812 */ /* 0x000fe200078ec0ff */
[----:B------:R-:W-:Y:S01]  /*76d0*/  IMAD.U32 R162, R11, 0x10000, RZ ;  /* 0x000100000ba27824 */ /* 0x000fe200078e00ff */
[----:B------:R-:W-:Y:S01]  /*76e0*/  LOP3.LUT R39, R38, 0xffff0000, RZ, 0xc0, !PT ;  /* 0xffff000026277812 */ /* 0x000fe200078ec0ff */
[-C--:B------:R-:W-:Y:S01]  /*76f0*/  FMUL.FTZ R170, R83, R36.reuse ;  /* 0x0000002453aa7220 */ /* 0x080fe20000410000 */
[----:B------:R-:W-:Y:S01]  /*7700*/  FFMA.FTZ R166, R15, R36, -R166 ;  /* 0x000000240fa67223 */ /* 0x000fe200000108a6 */
[C---:B------:R-:W-:Y:S01]  /*7710*/  FMUL.FTZ R36, R81.reuse, R164 ;  /* 0x000000a451247220 */ /* 0x040fe20000410000 */
[----:B------:R-:W-:Y:S01]  /*7720*/  LOP3.LUT R12, R12, 0xffff0000, RZ, 0xc0, !PT ;  /* 0xffff00000c0c7812 */ /* 0x000fe200078ec0ff */
[-C--:B------:R-:W-:Y:S01]  /*7730*/  FMUL.FTZ R81, R81, R162.reuse ;  /* 0x000000a251517220 */ /* 0x080fe20000410000 */
[----:B------:R-:W-:Y:S01]  /*7740*/  LOP3.LUT R11, R11, 0xffff0000, RZ, 0xc0, !PT ;  /* 0xffff00000b0b7812 */ /* 0x000fe200078ec0ff */
[----:B------:R-:W-:Y:S01]  /*7750*/  FMUL.FTZ R47, R80, R39 ;  /* 0x00000027502f7220 */ /* 0x000fe20000410000 */
[C---:B------:R-:W-:Y:S01]  /*7760*/  FFMA.FTZ R36, R13.reuse, R162, -R36 ;  /* 0x000000a20d247223 */ /* 0x040fe20000010824 */
[----:B------:R-:W-:Y:S01]  /*7770*/  FFMA.FTZ R81, R13, R164, R81 ;  /* 0x000000a40d517223 */ /* 0x000fe20000010051 */
[----:B------:R-:W-:Y:S01]  /*7780*/  LOP3.LUT R167, R14, 0xffff0000, RZ, 0xc0, !PT ;  /* 0xffff00000ea77812 */ /* 0x000fe200078ec0ff */
[-C--:B------:R-:W-:Y:S01]  /*7790*/  FMUL.FTZ R13, R80, R11.reuse ;  /* 0x0000000b500d7220 */ /* 0x080fe20000410000 */
[----:B------:R-:W-:Y:S01]  /*77a0*/  FFMA.FTZ R47, R12, R11, -R47 ;  /* 0x0000000b0c2f7223 */ /* 0x000fe2000001082f */
[C---:B------:R-:W-:Y:S01]  /*77b0*/  IMAD.U32 R14, R82.reuse, 0x10000, RZ ;  /* 0x00010000520e7824 */ /* 0x040fe200078e00ff */
[----:B------:R-:W-:Y:S01]  /*77c0*/  LOP3.LUT R82, R82, 0xffff0000, RZ, 0xc0, !PT ;  /* 0xffff000052527812 */ /* 0x000fe200078ec0ff */
[C---:B------:R-:W-:Y:S01]  /*77d0*/  IMAD.U32 R11, R45.reuse, 0x10000, RZ ;  /* 0x000100002d0b7824 */ /* 0x040fe200078e00ff */
[----:B------:R-:W-:Y:S01]  /*77e0*/  LOP3.LUT R45, R45, 0xffff0000, RZ, 0xc0, !PT ;  /* 0xffff00002d2d7812 */ /* 0x000fe200078ec0ff */
[C---:B------:R-:W-:Y:S01]  /*77f0*/  IMAD.U32 R38, R37.reuse, 0x10000, RZ ;  /* 0x0001000025267824 */ /* 0x040fe200078e00ff */
[----:B------:R-:W-:Y:S01]  /*7800*/  LOP3.LUT R37, R37, 0xffff0000, RZ, 0xc0, !PT ;  /* 0xffff000025257812 */ /* 0x000fe200078ec0ff */
[----:B------:R-:W-:Y:S01]  /*7810*/  FFMA.FTZ R15, R15, R46, R170 ;  /* 0x0000002e0f0f7223 */ /* 0x000fe200000100aa */
        /* <DEDUP_REMOVED lines=21> */
.L_x_2769:
[----:B------:R-:W-:Y:S05]  /*7970*/  BSYNC B3 ;  /* 0x0000000000037941 */ /* 0x000fea0003800000 */
.L_x_2768:
[----:B------:R-:W-:Y:S02]  /*7980*/  ULDC.64 UR4, c[0x0][0x208] ;  /* 0x0000820000047ab9 */ /* 0x000fe40000000a00 */
[----:B--2---:R4:W-:Y:S04]  /*7990*/  ST.E.128 desc[UR4][R126.64], R12 ;  /* 0x0000000c7e007985 */ /* 0x0049e8000c101d04 */
[----:B---3--:R4:W-:Y:S02]  /*79a0*/  @!P3 ST.E.128 desc[UR4][R128.64], R80 ;  /* 0x000000508000b985 */ /* 0x0089e4000c101d04 */
.L_x_2767:
[----:B------:R-:W-:Y:S05]  /*79b0*/  BSYNC B2 ;  /* 0x0000000000027941 */ /* 0x000fea0003800000 */
.L_x_2766:
[----:B------:R-:W-:-:S13]  /*79c0*/  ISETP.NE.AND P3, PT, R25, RZ, PT ;  /* 0x000000ff1900720c */ /* 0x000fda0003f65270 */
[----:B------:R-:W-:Y:S05]  /*79d0*/  @!P3 BRA `(.L_x_2765) ;  /* 0x0000000400e8b947 */ /* 0x000fea0003800000 */
[----:B----4-:R-:W4:Y:S01]  /*79e0*/  LDL R15, [R1+0x58] ;  /* 0x00005800010f7983 */ /* 0x010f220000100800 */
        /* <DEDUP_REMOVED lines=15> */
[----:B------:R-:W-:-:S11]  /*7ae0*/  LOP3.LUT R12, R12, R14, RZ, 0x3c, !PT ;  /* 0x0000000e0c0c7212 */ /* 0x000fd600078e3cff */
[----:B------:R-:W-:-:S04]  /*7af0*/  @!P3 IMAD.WIDE R124, R11, 0x2, R124 ;  /* 0x000000020b7cb825 */ /* 0x000fc800078e027c */
[----:B----4-:R-:W-:-:S04]  /*7b00*/  IMAD R13, R13, 0x1400, R15 ;  /* 0x000014000d0d7824 */ /* 0x010fc800078e020f */
[----:B------:R-:W-:Y:S02]  /*7b10*/  IMAD.IADD R15, R13, 0x1, R12 ;  /* 0x000000010d0f7824 */ /* 0x000fe400078e020c */
[C---:B------:R-:W-:Y:S02]  /*7b20*/  IMAD R13, R212.reuse, 0x5000, R133 ;  /* 0x00005000d40d7824 */ /* 0x040fe400078e0285 */
[----:B------:R-:W-:Y:S02]  /*7b30*/  IMAD R15, R212, 0x5000, R15 ;  /* 0x00005000d40f7824 */ /* 0x000fe400078e020f */
[--C-:B------:R-:W-:Y:S02]  /*7b40*/  IMAD R13, R13, 0x2, R22.reuse ;  /* 0x000000020d0d7824 */ /* 0x100fe400078e0216 */
[----:B------:R-:W-:-:S04]  /*7b50*/  IMAD R36, R15, 0x2, R22 ;  /* 0x000000020f247824 */ /* 0x000fc800078e0216 */
[----:B------:R-:W2:Y:S04]  /*7b60*/  LDS.128 R12, [R13+0x24400] ;  /* 0x024400000d0c7984 */ /* 0x000ea80000000c00 */
[----:B------:R-:W3:Y:S01]  /*7b70*/  LDS.128 R36, [R36+0x24400] ;  /* 0x0244000024247984 */ /* 0x000ee20000000c00 */
[----:B------:R-:W-:Y:S05]  /*7b80*/  @P6 BRA `(.L_x_2771) ;  /* 0x00000004006c6947 */ /* 0x000fea0003800000 */
[--C-:B------:R-:W-:Y:S01]  /*7b90*/  SHF.R.U64 R11, R32, 0x10, R33.reuse ;  /* 0x00000010200b7819 */ /* 0x100fe20000001221 */
[----:B---3--:R-:W-:Y:S01]  /*7ba0*/  IMAD.U32 R47, R37, 0x10000, RZ ;  /* 0x00010000252f7824 */ /* 0x008fe200078e00ff */
[----:B------:R-:W-:Y:S01]  /*7bb0*/  SHF.R.U32.HI R32, RZ, 0x10, R33 ;  /* 0x00000010ff207819 */ /* 0x000fe20000011621 */
[----:B------:R-:W-:Y:S01]  /*7bc0*/  IMAD.U32 R83, R39, 0x10000, RZ ;  /* 0x0001000027537824 */ /* 0x000fe200078e00ff */
[--C-:B------:R-:W-:Y:S01]  /*7bd0*/  SHF.R.U64 R33, R40, 0x10, R41.reuse ;  /* 0x0000001028217819 */ /* 0x100fe20000001229 */
[----:B--2---:R-:W-:Y:S01]  /*7be0*/  IMAD.U32 R82, R15, 0x10000, RZ ;  /* 0x000100000f527824 */ /* 0x004fe200078e00ff */
[----:B------:R-:W-:Y:S01]  /*7bf0*/  SHF.R.U32.HI R40, RZ, 0x10, R41 ;  /* 0x00000010ff287819 */ /* 0x000fe20000011629 */
[----:B------:R-:W-:Y:S01]  /*7c00*/  IMAD.U32 R126, R38, 0x10000, RZ ;  /* 0x00010000267e7824 */ /* 0x000fe200078e00ff */
[----:B------:R-:W-:Y:S01]  /*7c10*/  PRMT R32, R142, 0x5432, R32 ;  /* 0x000054328e207816 */ /* 0x000fe20000000020 */
[----:B------:R-:W-:Y:S01]  /*7c20*/  IMAD.U32 R81, R14, 0x10000, RZ ;  /* 0x000100000e517824 */ /* 0x000fe200078e00ff */
[----:B------:R-:W-:-:S02]  /*7c30*/  PRMT R40, R143, 0x5432, R40 ;  /* 0x000054328f287816 */ /* 0x000fc40000000028 */
[--C-:B------:R-:W-:Y:S02]  /*7c40*/  SHF.R.U64 R34, R34, 0x10, R35.reuse ;  /* 0x0000001022227819 */ /* 0x100fe40000001223 */
[----:B------:R-:W-:Y:S02]  /*7c50*/  SHF.R.U32.HI R35, RZ, 0x10, R35 ;  /* 0x00000010ff237819 */ /* 0x000fe40000011623 */
[----:B------:R-:W-:Y:S01]  /*7c60*/  SHF.R.U64 R41, R42, 0x10, R43 ;  /* 0x000000102a297819 */ /* 0x000fe2000000122b */
[----:B------:R-:W-:Y:S01]  /*7c70*/  IMAD.U32 R42, R13, 0x10000, RZ ;  /* 0x000100000d2a7824 */ /* 0x000fe200078e00ff */
[----:B------:R-:W-:Y:S01]  /*7c80*/  PRMT R192, R192, 0x5410, R11 ;  /* 0x00005410c0c07816 */ /* 0x000fe2000000000b */
[----:B------:R-:W-:Y:S01]  /*7c90*/  IMAD.U32 R11, R40, 0x10000, RZ ;  /* 0x00010000280b7824 */ /* 0x000fe200078e00ff */
[----:B------:R-:W-:Y:S02]  /*7ca0*/  SHF.R.U32.HI R43, RZ, 0x10, R43 ;  /* 0x00000010ff2b7819 */ /* 0x000fe4000001162b */
[----:B------:R-:W-:Y:S01]  /*7cb0*/  PRMT R193, R193, 0x5410, R33 ;  /* 0x00005410c1c17816 */ /* 0x000fe20000000021 */
[----:B------:R-:W-:Y:S01]  /*7cc0*/  IMAD.U32 R33, R32, 0x10000, RZ ;  /* 0x0001000020217824 */ /* 0x000fe200078e00ff */
[----:B------:R-:W-:Y:S01]  /*7cd0*/  PRMT R188, R188, 0x5410, R35 ;  /* 0x00005410bcbc7816 */ /* 0x000fe20000000023 */
[----:B------:R-:W-:Y:S01]  /*7ce0*/  FMUL.FTZ R35, R47, R11 ;  /* 0x0000000b2f237220 */ /* 0x000fe20000410000 */
[----:B------:R-:W-:Y:S01]  /*7cf0*/  PRMT R191, R191, 0x5410, R41 ;  /* 0x00005410bfbf7816 */ /* 0x000fe20000000029 */
[-C--:B------:R-:W-:Y:S01]  /*7d00*/  FMUL.FTZ R47, R47, R33.reuse ;  /* 0x000000212f2f7220 */ /* 0x080fe20000410000 */
[----:B------:R-:W-:Y:S01]  /*7d10*/  LOP3.LUT R80, R37, 0xffff0000, RZ, 0xc0, !PT ;  /* 0xffff000025507812 */ /* 0x000fe200078ec0ff */
[----:B------:R-:W-:Y:S01]  /*7d20*/  FFMA.FTZ R35, R42, R33, -R35 ;  /* 0x000000212a237223 */ /* 0x000fe20000010823 */
[----:B------:R-:W-:Y:S01]  /*7d30*/  LOP3.LUT R41, R40, 0xffff0000, RZ, 0xc0, !PT ;  /* 0xffff000028297812 */ /* 0x000fe200078ec0ff */
[----:B------:R-:W-:Y:S01]  /*7d40*/  FFMA.FTZ R47, R42, R11, R47 ;  /* 0x0000000b2a2f7223 */ /* 0x000fe2000001002f */
[----:B------:R-:W-:Y:S01]  /*7d50*/  PRMT R190, R190, 0x5410, R43 ;  /* 0x00005410bebe7816 */ /* 0x000fe2000000002b */
[----:B------:R-:W-:Y:S01]  /*7d60*/  IMAD.U32 R11, R188, 0x10000, RZ ;  /* 0x00010000bc0b7824 */ /* 0x000fe200078e00ff */
[----:B------:R-:W-:Y:S01]  /*7d70*/  LOP3.LUT R46, R13, 0xffff0000, RZ, 0xc0, !PT ;  /* 0xffff00000d2e7812 */ /* 0x000fe200078ec0ff */
[----:B------:R-:W-:Y:S01]  /*7d80*/  FMUL.FTZ R33, R80, R41 ;  /* 0x0000002950217220 */ /* 0x000fe20000410000 */
[----:B------:R-:W-:Y:S01]  /*7d90*/  LOP3.LUT R43, R32, 0xffff0000, RZ, 0xc0, !PT ;  /* 0xffff0000202b7812 */ /* 0x000fe200078ec0ff */
[----:B------:R-:W-:Y:S01]  /*7da0*/  IMAD.U32 R32, R190, 0x10000, RZ ;  /* 0x00010000be207824 */ /* 0x000fe200078e00ff */
[----:B------:R-:W-:Y:S01]  /*7db0*/  PRMT R189, R189, 0x5410, R34 ;  /* 0x00005410bdbd7816 */ /* 0x000fe20000000022 */
[----:B------:R-:W-:Y:S01]  /*7dc0*/  IMAD.U32 R37, R36, 0x10000, RZ ;  /* 0x0001000024257824 */ /* 0x000fe200078e00ff */
[----:B------:R-:W-:Y:S01]  /*7dd0*/  LOP3.LUT R39, R39, 0xffff0000, RZ, 0xc0, !PT ;  /* 0xffff000027277812 */ /* 0x000fe200078ec0ff */
[----:B------:R-:W-:Y:S01]  /*7de0*/  FFMA.FTZ R34, R46, R43, -R33 ;  /* 0x0000002b2e227223 */ /* 0x000fe20000010821 */
[CC--:B------:R-:W-:Y:S01]  /*7df0*/  FMUL.FTZ R33, R83.reuse, R32.reuse ;  /* 0x0000002053217220 */ /* 0x0c0fe20000410000 */
[----:B------:R-:W-:Y:S01]  /*7e00*/  LOP3.LUT R190, R190, 0xffff0000, RZ, 0xc0, !PT ;  /* 0xffff0000bebe7812 */ /* 0x000fe200078ec0ff */
[-C--:B------:R-:W-:Y:S01]  /*7e10*/  FMUL.FTZ R83, R83, R11.reuse ;  /* 0x0000000b53537220 */ /* 0x080fe20000410000 */
[----:B------:R-:W-:Y:S01]  /*7e20*/  LOP3.LUT R40, R188, 0xffff0000, RZ, 0xc0, !PT ;  /* 0xffff0000bc287812 */ /* 0x000fe200078ec0ff */
[C---:B------:R-:W-:Y:S01]  /*7e30*/  FFMA.FTZ R33, R82.reuse, R11, -R33 ;  /* 0x0000000b52217223 */ /* 0x040fe20000010821 */
[----:B------:R-:W-:Y:S01]  /*7e40*/  LOP3.LUT R15, R15, 0xffff0000, RZ, 0xc0, !PT ;  /* 0xffff00000f0f7812 */ /* 0x000fe200078ec0ff */
[----:B------:R-:W-:Y:S01]  /*7e50*/  FFMA.FTZ R83, R82, R32, R83 ;  /* 0x0000002052537223 */ /* 0x000fe20000010053 */
[----:B------:R-:W-:Y:S01]  /*7e60*/  FMUL.FTZ R82, R39, R190 ;  /* 0x000000be27527220 */ /* 0x000fe20000410000 */
[----:B------:R-:W-:-:S02]  /*7e70*/  IMAD.U32 R32, R193, 0x10000, RZ ;  /* 0x00010000c1207824 */ /* 0x000fc400078e00ff */
[----:B------:R-:W-:Y:S01]  /*7e80*/  FMUL.FTZ R127, R80, R43 ;  /* 0x0000002b507f7220 */ /* 0x000fe20000410000 */
[----:B------:R-:W-:Y:S01]  /*7e90*/  IMAD.U32 R42, R192, 0x10000, RZ ;  /* 0x00010000c02a7824 */ /* 0x000fe200078e00ff */
[----:B------:R-:W-:Y:S01]  /*7ea0*/  LOP3.LUT R36, R36, 0xffff0000, RZ, 0xc0, !PT ;  /* 0xffff000024247812 */ /* 0x000fe200078ec0ff */
[-C--:B------:R-:W-:Y:S01]  /*7eb0*/  FMUL.FTZ R80, R39, R40.reuse ;  /* 0x0000002827507220 */ /* 0x080fe20000410000 */
[----:B------:R-:W-:Y:S01]  /*7ec0*/  LOP3.LUT R193, R193, 0xffff0000, RZ, 0xc0, !PT ;  /* 0xffff0000c1c17812 */ /* 0x000fe200078ec0ff */
[----:B------:R-:W-:Y:S01]  /*7ed0*/  FFMA.FTZ R40, R15, R40, -R82 ;  /* 0x000000280f287223 */ /* 0x000fe20000010852 */
[----:B------:R-:W-:Y:S02]  /*7ee0*/  IMAD.U32 R13, R12, 0x10000, RZ ;  /* 0x000100000c0d7824 */ /* 0x000fe400078e00ff */
[C---:B------:R-:W-:Y:S01]  /*7ef0*/  FMUL.FTZ R82, R37.reuse, R32 ;  /* 0x0000002025527220 */ /* 0x040fe20000410000 */
[----:B------:R-:W-:Y:S01]  /*7f00*/  LOP3.LUT R11, R192, 0xffff0000, RZ, 0xc0, !PT ;  /* 0xffff0000c00b7812 */ /* 0x000fe200078ec0ff */
[----:B------:R-:W-:Y:S01]  /*7f10*/  FMUL.FTZ R37, R37, R42 ;  /* 0x0000002a25257220 */ /* 0x000fe20000410000 */
[----:B------:R-:W-:Y:S01]  /*7f20*/  LOP3.LUT R12, R12, 0xffff0000, RZ, 0xc0, !PT ;  /* 0xffff00000c0c7812 */ /* 0x000fe200078ec0ff */
[----:B------:R-:W-:Y:S01]  /*7f30*/  FFMA.FTZ R190, R15, R190, R80 ;  /* 0x000000be0fbe7223 */ /* 0x000fe20000010050 */
[C---:B------:R-:W-:Y:S01]  /*7f40*/  FMUL.FTZ R15, R36.reuse, R193 ;  /* 0x000000c1240f7220 */ /* 0x040fe20000410000 */
[C---:B------:R-:W-:Y:S01]  /*7f50*/  FFMA.FTZ R42, R13.reuse, R42, -R82 ;  /* 0x0000002a0d2a7223 */ /* 0x040fe20000010852 */
[----:B------:R-:W-:Y:S01]  /*7f60*/  FFMA.FTZ R13, R13, R32, R37 ;  /* 0x000000200d0d7223 */ /* 0x000fe20000010025 */
[-C--:B------:R-:W-:Y:S01]  /*7f70*/  FMUL.FTZ R37, R36, R11.reuse ;  /* 0x0000000b24257220 */ /* 0x080fe20000410000 */
[----:B------:R-:W-:Y:S01]  /*7f80*/  FFMA.FTZ R11, R12, R11, -R15 ;  /* 0x0000000b0c0b7223 */ /* 0x000fe2000001080f */
[----:B------:R-:W-:Y:S01]  /*7f90*/  IMAD.U32 R15, R191, 0x10000, RZ ;  /* 0x00010000bf0f7824 */ /* 0x000fe200078e00ff */
[----:B------:R-:W-:Y:S01]  /*7fa0*/  LOP3.LUT R38, R38, 0xffff0000, RZ, 0xc0, !PT ;  /* 0xffff000026267812 */ /* 0x000fe200078ec0ff */
[----:B------:R-:W-:Y:S01]  /*7fb0*/  IMAD.U32 R32, R189, 0x10000, RZ ;  /* 0x00010000bd207824 */ /* 0x000fe200078e00ff */
[----:B------:R-:W-:Y:S01]  /*7fc0*/  LOP3.LUT R191, R191, 0xffff0000, RZ, 0xc0, !PT ;  /* 0xffff0000bfbf7812 */ /* 0x000fe200078ec0ff */
[----:B------:R-:W-:Y:S01]  /*7fd0*/  FFMA.FTZ R12, R12, R193, R37 ;  /* 0x000000c10c0c7223 */ /* 0x000fe20000010025 */
[----:B------:R-:W-:Y:S01]  /*7fe0*/  LOP3.LUT R189, R189, 0xffff0000, RZ, 0xc0, !PT ;  /* 0xffff0000bdbd7812 */ /* 0x000fe200078ec0ff */
[----:B------:R-:W-:Y:S01]  /*7ff0*/  FFMA.FTZ R46, R46, R41, R127 ;  /* 0x000000292e2e7223 */ /* 0x000fe2000001007f */
[----:B------:R-:W-:Y:S01]  /*8000*/  LOP3.LUT R14, R14, 0xffff0000, RZ, 0xc0, !PT ;  /* 0xffff00000e0e7812 */ /* 0x000fe200078ec0ff */
[----:B------:R-:W-:Y:S01]  /*8010*/  FMUL.FTZ R36, R126, R15 ;  /* 0x0000000f7e247220 */ /* 0x000fe20000410000 */
[----:B------:R-:W-:Y:S01]  /*8020*/  FMUL.FTZ R37, R38, R191 ;  /* 0x000000bf26257220 */ /* 0x000fe20000410000 */
        /* <DEDUP_REMOVED lines=17> */
.L_x_2771:
[----:B------:R-:W-:Y:S05]  /*8140*/  BSYNC B2 ;  /* 0x0000000000027941 */ /* 0x000fea0003800000 */
.L_x_2770:
[----:B------:R-:W-:Y:S02]  /*8150*/  ULDC.64 UR4, c[0x0][0x208] ;  /* 0x0000820000047ab9 */ /* 0x000fe40000000a00 */
[----:B--2---:R2:W-:Y:S04]  /*8160*/  ST.E.128 desc[UR4][R44.64], R12 ;  /* 0x0000000c2c007985 */ /* 0x0045e8000c101d04 */
[----:B---3--:R2:W-:Y:S02]  /*8170*/  @!P3 ST.E.128 desc[UR4][R124.64], R36 ;  /* 0x000000247c00b985 */ /* 0x0085e4000c101d04 */
.L_x_2765:
[----:B------:R-:W-:Y:S05]  /*8180*/  BSYNC B1 ;  /* 0x0000000000017941 */ /* 0x000fea0003800000 */
.L_x_2764:
[----:B------:R-:W-:-:S03]  /*8190*/  UMOV UR4, 0xffffffff ;  /* 0xffffffff00047882 */ /* 0x000fc60000000000 */
[----:B------:R-:W-:Y:S05]  /*81a0*/  BRA.DIV UR4, `(.L_x_2772) ;  /* 0x0000028204207947 */ /* 0x000fea000b800000 */
[----:B--2---:R2:W0:Y:S04]  /*81b0*/  SHFL.IDX PT, R37, R119, 0x1, 0x181f ;  /* 0x00381f0077257f89 */ /* 0x00442800000e0000 */
[----:B------:R2:W0:Y:S02]  /*81c0*/  SHFL.IDX PT, R36, R120, 0x1, 0x181f ;  /* 0x00381f0078247f89 */ /* 0x00042400000e0000 */
.L_x_3106:
[----:B------:R-:W-:Y:S04]  /*81d0*/  BSSY B1, `(.L_x_2773) ;  /* 0x000010c000017945 */ /* 0x000fe80003800000 */
[----:B------:R-:W-:Y:S05]  /*81e0*/  @P4 BRA `(.L_x_2774) ;  /* 0x0000001000284947 */ /* 0x000fea0003800000 */
[----:B------:R-:W-:Y:S01]  /*81f0*/  ISETP.NE.AND P3, PT, R4, RZ, PT ;  /* 0x000000ff0400720c */ /* 0x000fe20003f65270 */
[----:B------:R-:W-:-:S12]  /*8200*/  BSSY B2, `(.L_x_2775) ;  /* 0x0000085000027945 */ /* 0x000fd80003800000 */
[----:B------:R-:W-:Y:S05]  /*8210*/  @!P3 BRA `(.L_x_2776) ;  /* 0x00000008000cb947 */ /* 0x000fea0003800000 */
[----:B----4-:R-:W4:Y:S01]  /*8220*/  LDL R14, [R1+0x64] ;  /* 0x00006400010e7983 */ /* 0x010f220000100800 */
[----:B------:R-:W-:Y:S01]  /*8230*/  SEL R11, R115, R137, !P2 ;  /* 0x00000089730b7207 */ /* 0x000fe20005000000 */
[----:B------:R-:W-:Y:S01]  /*8240*/  VIADD R13, R220, 0x20 ;  /* 0x00000020dc0d7836 */ /* 0x000fe20000000000 */
[----:B0-----:R-:W-:Y:S01]  /*8250*/  LEA R38, P4, R10, R36, 0x1 ;  /* 0x000000240a267211 */ /* 0x001fe200078808ff */
        /* <DEDUP_REMOVED lines=14> */
[----:B------:R-:W-:-:S02]  /*8340*/  ISETP.GE.AND P4, PT, R16, R114, PT ;  /* 0x000000721000720c */ /* 0x000fc40003f86270 */
        /* <DEDUP_REMOVED lines=10> */
[----:B------:R-:W-:-:S03]  /*83f0*/  IMAD R32, R13, 0x2, R22 ;  /* 0x000000020d207824 */ /* 0x000fc600078e0216 */
[----:B------:R0:W4:Y:S04]  /*8400*/  LDS.128 R12, [R11+0x24400] ;  /* 0x024400000b0c7984 */ /* 0x0001280000000c00 */
[----:B------:R-:W0:Y:S01]  /*8410*/  LDS.128 R32, [R32+0x24400] ;  /* 0x0244000020207984 */ /* 0x000e220000000c00 */
[----:B------:R-:W-:Y:S05]  /*8420*/  @P4 BRA `(.L_x_2778) ;  /* 0x0000000400784947 */ /* 0x000fea0003800000 */
[--C-:B------:R-:W-:Y:S01]  /*8430*/  SHF.R.U64 R46, R60, 0x10, R61.reuse ;  /* 0x000000103c2e7819 */ /* 0x100fe2000000123d */
[----:B0-----:R-:W-:Y:S01]  /*8440*/  IMAD.U32 R45, R33, 0x10000, RZ ;  /* 0x00010000212d7824 */ /* 0x001fe200078e00ff */
[----:B------:R-:W-:Y:S01]  /*8450*/  SHF.R.U32.HI R61, RZ, 0x10, R61 ;  /* 0x00000010ff3d7819 */ /* 0x000fe2000001163d */
[----:B----4-:R-:W-:Y:S01]  /*8460*/  IMAD.U32 R11, R13, 0x10000, RZ ;  /* 0x000100000d0b7824 */ /* 0x010fe200078e00ff */
        /* <DEDUP_REMOVED lines=8> */
[--C-:B------:R-:W-:Y:S02]  /*84f0*/  SHF.R.U64 R52, R62, 0x10, R63.reuse ;  /* 0x000000103e347819 */ /* 0x100fe4000000123f */
[----:B------:R-:W-:Y:S02]  /*8500*/  SHF.R.U32.HI R63, RZ, 0x10, R63 ;  /* 0x00000010ff3f7819 */ /* 0x000fe4000001163f */
[----:B------:R-:W-:Y:S01]  /*8510*/  PRMT R185, R185, 0x5410, R44 ;  /* 0x00005410b9b97816 */ /* 0x000fe2000000002c */
[----:B------:R-:W-:Y:S01]  /*8520*/  IMAD.U32 R44, R184, 0x10000, RZ ;  /* 0x00010000b82c7824 */ /* 0x000fe200078e00ff */
[----:B------:R-:W-:Y:S02]  /*8530*/  SHF.R.U32.HI R55, RZ, 0x10, R55 ;  /* 0x00000010ff377819 */ /* 0x000fe40000011637 */
[----:B------:R-:W-:Y:S01]  /*8540*/  PRMT R187, R187, 0x5410, R42 ;  /* 0x00005410bbbb7816 */ /* 0x000fe2000000002a */
[----:B------:R-:W-:Y:S01]  /*8550*/  IMAD.U32 R42, R186, 0x10000, RZ ;  /* 0x00010000ba2a7824 */ /* 0x000fe200078e00ff */
[----:B------:R-:W-:Y:S01]  /*8560*/  PRMT R183, R183, 0x5410, R46 ;  /* 0x00005410b7b77816 */ /* 0x000fe2000000002e */
[----:B------:R-:W-:Y:S01]  /*8570*/  FMUL.FTZ R46, R45, R44 ;  /* 0x0000002c2d2e7220 */ /* 0x000fe20000410000 */
[----:B------:R-:W-:-:S02]  /*8580*/  PRMT R182, R182, 0x5410, R63 ;  /* 0x00005410b6b67816 */ /* 0x000fc4000000003f */
[----:B------:R-:W-:Y:S01]  /*8590*/  LOP3.LUT R47, R33, 0xffff0000, RZ, 0xc0, !PT ;  /* 0xffff0000212f7812 */ /* 0x000fe200078ec0ff */
[----:B------:R-:W-:Y:S01]  /*85a0*/  IMAD.U32 R33, R32, 0x10000, RZ ;  /* 0x0001000020217824 */ /* 0x000fe200078e00ff */
[----:B------:R-:W-:Y:S01]  /*85b0*/  PRMT R180, R180, 0x5410, R55 ;  /* 0x00005410b4b47816 */ /* 0x000fe20000000037 */
[----:B------:R-:W-:Y:S01]  /*85c0*/  IMAD.U32 R55, R182, 0x10000, RZ ;  /* 0x00010000b6377824 */ /* 0x000fe200078e00ff */
[----:B------:R-:W-:Y:S01]  /*85d0*/  LOP3.LUT R184, R184, 0xffff0000, RZ, 0xc0, !PT ;  /* 0xffff0000b8b87812 */ /* 0x000fe200078ec0ff */
[----:B------:R-:W-:Y:S01]  /*85e0*/  IMAD.U32 R82, R183, 0x10000, RZ ;  /* 0x00010000b7527824 */ /* 0x000fe200078e00ff */
[----:B------:R-:W-:Y:S01]  /*85f0*/  PRMT R181, R181, 0x5410, R52 ;  /* 0x00005410b5b57816 */ /* 0x000fe20000000034 */
[-C--:B------:R-:W-:Y:S01]  /*8600*/  FMUL.FTZ R52, R45, R42.reuse ;  /* 0x0000002a2d347220 */ /* 0x080fe20000410000 */
[----:B------:R-:W-:Y:S01]  /*8610*/  LOP3.LUT R186, R186, 0xffff0000, RZ, 0xc0, !PT ;  /* 0xffff0000baba7812 */ /* 0x000fe200078ec0ff */
[----:B------:R-:W-:Y:S01]  /*8620*/  FFMA.FTZ R42, R11, R42, -R46 ;  /* 0x0000002a0b2a7223 */ /* 0x000fe2000001082e */
[----:B------:R-:W-:Y:S01]  /*8630*/  LOP3.LUT R43, R13, 0xffff0000, RZ, 0xc0, !PT ;  /* 0xffff00000d2b7812 */ /* 0x000fe200078ec0ff */
[----:B------:R-:W-:Y:S01]  /*8640*/  FMUL.FTZ R46, R47, R184 ;  /* 0x000000b82f2e7220 */ /* 0x000fe20000410000 */
[----:B------:R-:W-:-:S02]  /*8650*/  IMAD.U32 R53, R180, 0x10000, RZ ;  /* 0x00010000b4357824 */ /* 0x000fc400078e00ff */
[----:B------:R-:W-:Y:S01]  /*8660*/  FFMA.FTZ R11, R11, R44, R52 ;  /* 0x0000002c0b0b7223 */ /* 0x000fe20000010034 */
[----:B------:R-:W-:Y:S01]  /*8670*/  LOP3.LUT R35, R35, 0xffff0000, RZ, 0xc0, !PT ;  /* 0xffff000023237812 */ /* 0x000fe200078ec0ff */
[-C--:B------:R-:W-:Y:S01]  /*8680*/  FMUL.FTZ R44, R47, R186.reuse ;  /* 0x000000ba2f2c7220 */ /* 0x080fe20000410000 */
[----:B------:R-:W-:Y:S01]  /*8690*/  LOP3.LUT R52, R182, 0xffff0000, RZ, 0xc0, !PT ;  /* 0xffff0000b6347812 */ /* 0x000fe200078ec0ff */
[C---:B------:R-:W-:Y:S01]  /*86a0*/  FMUL.FTZ R47, R80.reuse, R55 ;  /* 0x00000037502f7220 */ /* 0x040fe20000410000 */
[C---:B------:R-:W-:Y:S01]  /*86b0*/  FFMA.FTZ R45, R43.reuse, R186, -R46 ;  /* 0x000000ba2b2d7223 */ /* 0x040fe2000001082e */
[-C--:B------:R-:W-:Y:S01]  /*86c0*/  FMUL.FTZ R80, R80, R53.reuse ;  /* 0x0000003550507220 */ /* 0x080fe20000410000 */
[----:B------:R-:W-:Y:S01]  /*86d0*/  LOP3.LUT R46, R180, 0xffff0000, RZ, 0xc0, !PT ;  /* 0xffff0000b42e7812 */ /* 0x000fe200078ec0ff */
[----:B------:R-:W-:Y:S01]  /*86e0*/  FFMA.FTZ R44, R43, R184, R44 ;  /* 0x000000b82b2c7223 */ /* 0x000fe2000001002c */
[----:B------:R-:W-:Y:S01]  /*86f0*/  LOP3.LUT R15, R15, 0xffff0000, RZ, 0xc0, !PT ;  /* 0xffff00000f0f7812 */ /* 0x000fe200078ec0ff */
[----:B------:R-:W-:Y:S01]  /*8700*/  FFMA.FTZ R43, R60, R53, -R47 ;  /* 0x000000353c2b7223 */ /* 0x000fe2000001082f */
[----:B------:R-:W-:Y:S01]  /*8710*/  LOP3.LUT R32, R32, 0xffff0000, RZ, 0xc0, !PT ;  /* 0xffff000020207812 */ /* 0x000fe200078ec0ff */
[----:B---3--:R-:W-:Y:S01]  /*8720*/  FMUL.FTZ R124, R35, R52 ;  /* 0x00000034237c7220 */ /* 0x008fe20000410000 */
[----:B------:R-:W-:Y:S01]  /*8730*/  LOP3.LUT R183, R183, 0xffff0000, RZ, 0xc0, !PT ;  /* 0xffff0000b7b77812 */ /* 0x000fe200078ec0ff */
[----:B------:R-:W-:Y:S01]  /*8740*/  FFMA.FTZ R60, R60, R55, R80 ;  /* 0x000000373c3c7223 */ /* 0x000fe20000010050 */
[----:B------:R-:W-:-:S02]  /*8750*/  IMAD.U32 R80, R187, 0x10000, RZ ;  /* 0x00010000bb507824 */ /* 0x000fc400078e00ff */
[-C--:B------:R-:W-:Y:S01]  /*8760*/  FMUL.FTZ R126, R35, R46.reuse ;  /* 0x0000002e237e7220 */ /* 0x080fe20000410000 */
[C---:B------:R-:W-:Y:S01]  /*8770*/  IMAD.U32 R13, R12.reuse, 0x10000, RZ ;  /* 0x000100000c0d7824 */ /* 0x040fe200078e00ff */
[----:B------:R-:W-:Y:S01]  /*8780*/  LOP3.LUT R187, R187, 0xffff0000, RZ, 0xc0, !PT ;  /* 0xffff0000bbbb7812 */ /* 0x000fe200078ec0ff */
[----:B------:R-:W-:Y:S01]  /*8790*/  FFMA.FTZ R46, R15, R46, -R124 ;  /* 0x0000002e0f2e7223 */ /* 0x000fe2000001087c */
[----:B------:R-:W-:Y:S01]  /*87a0*/  LOP3.LUT R12, R12, 0xffff0000, RZ, 0xc0, !PT ;  /* 0xffff00000c0c7812 */ /* 0x000fe200078ec0ff */
[C---:B------:R-:W-:Y:S01]  /*87b0*/  FMUL.FTZ R124, R33.reuse, R82 ;  /* 0x00000052217c7220 */ /* 0x040fe20000410000 */
[C---:B------:R-:W-:Y:S01]  /*87c0*/  FMUL.FTZ R47, R32.reuse, R183 ;  /* 0x000000b7202f7220 */ /* 0x040fe20000410000 */
[-C--:B------:R-:W-:Y:S01]  /*87d0*/  FMUL.FTZ R35, R33, R80.reuse ;  /* 0x0000005021237220 */ /* 0x080fe20000410000 */
[-C--:B------:R-:W-:Y:S01]  /*87e0*/  FMUL.FTZ R53, R32, R187.reuse ;  /* 0x000000bb20357220 */ /* 0x080fe20000410000 */
[----:B------:R-:W-:Y:S01]  /*87f0*/  LOP3.LUT R62, R14, 0xffff0000, RZ, 0xc0, !PT ;  /* 0xffff00000e3e7812 */ /* 0x000fe200078ec0ff */
[----:B------:R-:W-:Y:S01]  /*8800*/  FFMA.FTZ R33, R13, R80, -R124 ;  /* 0x000000500d217223 */ /* 0x000fe2000001087c */
[----:B------:R-:W-:Y:S01]  /*8810*/  FFMA.FTZ R32, R12, R187, -R47 ;  /* 0x000000bb0c207223 */ /* 0x000fe2000001082f */
[----:B------:R-:W-:-:S02]  /*8820*/  IMAD.U32 R14, R34, 0x10000, RZ ;  /* 0x00010000220e7824 */ /* 0x000fc400078e00ff */
[----:B------:R-:W-:Y:S01]  /*8830*/  FFMA.FTZ R13, R13, R82, R35 ;  /* 0x000000520d0d7223 */ /* 0x000fe20000010023 */
[----:B------:R-:W-:Y:S01]  /*8840*/  IMAD.U32 R47, R181, 0x10000, RZ ;  /* 0x00010000b52f7824 */ /* 0x000fe200078e00ff */
[----:B------:R-:W-:Y:S01]  /*8850*/  LOP3.LUT R34, R34, 0xffff0000, RZ, 0xc0, !PT ;  /* 0xffff000022227812 */ /* 0x000fe200078ec0ff */
[----:B------:R-:W-:Y:S01]  /*8860*/  IMAD.U32 R35, R185, 0x10000, RZ ;  /* 0x00010000b9237824 */ /* 0x000fe200078e00ff */
[----:B------:R-:W-:Y:S01]  /*8870*/  LOP3.LUT R181, R181, 0xffff0000, RZ, 0xc0, !PT ;  /* 0xffff0000b5b57812 */ /* 0x000fe200078ec0ff */
[----:B------:R-:W-:Y:S01]  /*8880*/  FFMA.FTZ R12, R12, R183, R53 ;  /* 0x000000b70c0c7223 */ /* 0x000fe20000010035 */
        /* <DEDUP_REMOVED lines=22> */
[----:B------:R-:W-:Y:S02]  /*89f0*/  IMAD.MOV.U32 R15, RZ, RZ, R43 ;  /* 0x000000ffff0f7224 */ /* 0x000fe400078e002b */
[----:B------:R-:W-:-:S07]  /*8a00*/  IMAD.MOV.U32 R34, RZ, RZ, R44 ;  /* 0x000000ffff227224 */ /* 0x000fce00078e002c */
.L_x_2778:
[----:B------:R-:W-:Y:S05]  /*8a10*/  BSYNC B3 ;  /* 0x0000000000037941 */ /* 0x000fea0003800000 */
.L_x_2777:
[----:B------:R-:W-:Y:S02]  /*8a20*/  ULDC.64 UR4, c[0x0][0x208] ;  /* 0x0000820000047ab9 */ /* 0x000fe40000000a00 */
[----:B----4-:R4:W-:Y:S04]  /*8a30*/  ST.E.128 desc[UR4][R38.64], R12 ;  /* 0x0000000c26007985 */ /* 0x0109e8000c101d04 */
[----:B0-----:R4:W-:Y:S02]  /*8a40*/  @!P3 ST.E.128 desc[UR4][R40.64], R32 ;  /* 0x000000202800b985 */ /* 0x0019e4000c101d04 */
.L_x_2776:
[----:B------:R-:W-:Y:S05]  /*8a50*/  BSYNC B2 ;  /* 0x0000000000027941 */ /* 0x000fea0003800000 */
.L_x_2775:
[----:B------:R-:W-:-:S13]  /*8a60*/  ISETP.NE.AND P3, PT, R25, RZ, PT ;  /* 0x000000ff1900720c */ /* 0x000fda0003f65270 */
[----:B------:R-:W-:Y:S05]  /*8a70*/  @!P3 BRA `(.L_x_2774) ;  /* 0x000000080004b947 */ /* 0x000fea0003800000 */
[----:B----4-:R-:W4:Y:S01]  /*8a80*/  LDL R14, [R1+0x64] ;  /* 0x00006400010e7983 */ /* 0x010f220000100800 */
[----:B------:R-:W-:Y:S01]  /*8a90*/  SEL R11, R115, R137, !P1 ;  /* 0x00000089730b7207 */ /* 0x000fe20004800000 */
[C---:B------:R-:W-:Y:S01]  /*8aa0*/  VIADD R13, R220.reuse, 0x20 ;  /* 0x00000020dc0d7836 */ /* 0x040fe20000000000 */
        /* <DEDUP_REMOVED lines=33> */
[----:B------:R-:W-:Y:S01]  /*8cc0*/  IMAD.U32 R46, R33, 0x10000, RZ ;  /* 0x00010000212e7824 */ /* 0x000fe200078e00ff */
[--C-:B------:R-:W-:Y:S01]  /*8cd0*/  SHF.R.U64 R49, R56, 0x10, R57.reuse ;  /* 0x0000001038317819 */ /* 0x100fe20000001239 */
[----:B----4-:R-:W-:Y:S01]  /*8ce0*/  IMAD.U32 R45, R15, 0x10000, RZ ;  /* 0x000100000f2d7824 */ /* 0x010fe200078e00ff */
[----:B------:R-:W-:Y:S01]  /*8cf0*/  SHF.R.U32.HI R56, RZ, 0x10, R57 ;  /* 0x00000010ff387819 */ /* 0x000fe20000011639 */
[----:B------:R-:W-:Y:S01]  /*8d00*/  IMAD.U32 R42, R13, 0x10000, RZ ;  /* 0x000100000d2a7824 */ /* 0x000fe200078e00ff */
[----:B------:R-:W-:Y:S01]  /*8d10*/  SHF.R.U64 R53, R50, 0x10, R51 ;  /* 0x0000001032357819 */ /* 0x000fe20000001233 */
[----:B------:R-:W-:Y:S01]  /*8d20*/  IMAD.U32 R40, R12, 0x10000, RZ ;  /* 0x000100000c287824 */ /* 0x000fe200078e00ff */
[----:B------:R-:W-:Y:S01]  /*8d30*/  PRMT R179, R179, 0x5410, R56 ;  /* 0x00005410b3b37816 */ /* 0x000fe20000000038 */
[----:B------:R-:W-:Y:S01]  /*8d40*/  IMAD.U32 R11, R14, 0x10000, RZ ;  /* 0x000100000e0b7824 */ /* 0x000fe200078e00ff */
[----:B------:R-:W-:-:S02]  /*8d50*/  PRMT R161, R161, 0x5410, R54 ;  /* 0x00005410a1a17816 */ /* 0x000fc40000000036 */
[--C-:B------:R-:W-:Y:S02]  /*8d60*/  SHF.R.U64 R50, R58, 0x10, R59.reuse ;  /* 0x000000103a327819 */ /* 0x100fe4000000123b */
[----:B------:R-:W-:Y:S01]  /*8d70*/  LOP3.LUT R43, R35, 0xffff0000, RZ, 0xc0, !PT ;  /* 0xffff0000232b7812 */ /* 0x000fe200078ec0ff */
[----:B------:R-:W-:Y:S01]  /*8d80*/  IMAD.U32 R35, R179, 0x10000, RZ ;  /* 0x00010000b3237824 */ /* 0x000fe200078e00ff */
[----:B------:R-:W-:Y:S02]  /*8d90*/  SHF.R.U32.HI R59, RZ, 0x10, R59 ;  /* 0x00000010ff3b7819 */ /* 0x000fe4000001163b */
[----:B------:R-:W-:Y:S02]  /*8da0*/  SHF.R.U32.HI R52, RZ, 0x10, R51 ;  /* 0x00000010ff347819 */ /* 0x000fe40000011633 */
[----:B------:R-:W-:Y:S01]  /*8db0*/  LOP3.LUT R41, R15, 0xffff0000, RZ, 0xc0, !PT ;  /* 0xffff00000f297812 */ /* 0x000fe200078ec0ff */
[----:B------:R-:W-:Y:S01]  /*8dc0*/  IMAD.U32 R15, R161, 0x10000, RZ ;  /* 0x00010000a10f7824 */ /* 0x000fe200078e00ff */
[----:B------:R-:W-:Y:S01]  /*8dd0*/  PRMT R178, R178, 0x5410, R49 ;  /* 0x00005410b2b27816 */ /* 0x000fe20000000031 */
[----:B------:R-:W-:Y:S01]  /*8de0*/  FMUL.FTZ R49, R46, R35 ;  /* 0x000000232e317220 */ /* 0x000fe20000410000 */
[----:B------:R-:W-:Y:S01]  /*8df0*/  PRMT R176, R176, 0x5410, R59 ;  /* 0x00005410b0b07816 */ /* 0x000fe2000000003b */
[-C--:B------:R-:W-:Y:S01]  /*8e00*/  FMUL.FTZ R51, R46, R15.reuse ;  /* 0x0000000f2e337220 */ /* 0x080fe20000410000 */
[----:B------:R-:W-:Y:S01]  /*8e10*/  PRMT R159, R159, 0x5410, R52 ;  /* 0x000054109f9f7816 */ /* 0x000fe20000000034 */
[----:B------:R-:W-:Y:S01]  /*8e20*/  FFMA.FTZ R15, R42, R15, -R49 ;  /* 0x0000000f2a0f7223 */ /* 0x000fe20000010831 */
[----:B------:R-:W-:Y:S01]  /*8e30*/  LOP3.LUT R47, R33, 0xffff0000, RZ, 0xc0, !PT ;  /* 0xffff0000212f7812 */ /* 0x000fe200078ec0ff */
[----:B------:R-:W-:Y:S01]  /*8e40*/  IMAD.U32 R49, R176, 0x10000, RZ ;  /* 0x00010000b0317824 */ /* 0x000fe200078e00ff */
[----:B------:R-:W-:Y:S01]  /*8e50*/  LOP3.LUT R179, R179, 0xffff0000, RZ, 0xc0, !PT ;  /* 0xffff0000b3b37812 */ /* 0x000fe200078ec0ff */
[----:B------:R-:W-:Y:S01]  /*8e60*/  IMAD.U32 R46, R159, 0x10000, RZ ;  /* 0x000100009f2e7824 */ /* 0x000fe200078e00ff */
[----:B------:R-:W-:Y:S01]  /*8e70*/  LOP3.LUT R161, R161, 0xffff0000, RZ, 0xc0, !PT ;  /* 0xffff0000a1a17812 */ /* 0x000fe200078ec0ff */
[----:B------:R-:W-:Y:S01]  /*8e80*/  FFMA.FTZ R35, R42, R35, R51 ;  /* 0x000000232a237223 */ /* 0x000fe20000010033 */
[----:B------:R-:W-:Y:S01]  /*8e90*/  PRMT R175, R175, 0x5410, R50 ;  /* 0x00005410afaf7816 */ /* 0x000fe20000000032 */
[----:B------:R-:W-:Y:S01]  /*8ea0*/  FMUL.FTZ R50, R48, R49 ;  /* 0x0000003130327220 */ /* 0x000fe20000410000 */
[----:B------:R-:W-:Y:S01]  /*8eb0*/  PRMT R158, R158, 0x5410, R53 ;  /* 0x000054109e9e7816 */ /* 0x000fe20000000035 */
[----:B------:R-:W-:Y:S01]  /*8ec0*/  FMUL.FTZ R53, R47, R179 ;  /* 0x000000b32f357220 */ /* 0x000fe20000410000 */
[----:B------:R-:W-:Y:S01]  /*8ed0*/  LOP3.LUT R44, R13, 0xffff0000, RZ, 0xc0, !PT ;  /* 0xffff00000d2c7812 */ /* 0x000fe200078ec0ff */
[-C--:B------:R-:W-:Y:S01]  /*8ee0*/  FMUL.FTZ R47, R47, R161.reuse ;  /* 0x000000a12f2f7220 */ /* 0x080fe20000410000 */
[----:B------:R-:W-:Y:S01]  /*8ef0*/  LOP3.LUT R176, R176, 0xffff0000, RZ, 0xc0, !PT ;  /* 0xffff0000b0b07812 */ /* 0x000fe200078ec0ff */
[-C--:B------:R-:W-:Y:S01]  /*8f00*/  FMUL.FTZ R52, R48, R46.reuse ;  /* 0x0000002e30347220 */ /* 0x080fe20000410000 */
[----:B------:R-:W-:Y:S01]  /*8f10*/  PRMT R160, R160, 0x5410, R55 ;  /* 0x00005410a0a07816 */ /* 0x000fe20000000037 */
[----:B------:R-:W-:Y:S01]  /*8f20*/  FFMA.FTZ R50, R45, R46, -R50 ;  /* 0x0000002e2d327223 */ /* 0x000fe20000010832 */
[----:B------:R-:W-:Y:S01]  /*8f30*/  LOP3.LUT R46, R159, 0xffff0000, RZ, 0xc0, !PT ;  /* 0xffff00009f2e7812 */ /* 0x000fe200078ec0ff */
[C---:B------:R-:W-:Y:S01]  /*8f40*/  FFMA.FTZ R42, R44.reuse, R161, -R53 ;  /* 0x000000a12c2a7223 */ /* 0x040fe20000010835 */
[----:B------:R-:W-:Y:S01]  /*8f50*/  FFMA.FTZ R48, R44, R179, R47 ;  /* 0x000000b32c307223 */ /* 0x000fe2000001002f */
[----:B------:R-:W-:Y:S01]  /*8f60*/  FFMA.FTZ R52, R45, R49, R52 ;  /* 0x000000312d347223 */ /* 0x000fe20000010034 */
[----:B------:R-:W-:Y:S01]  /*8f70*/  FMUL.FTZ R54, R43, R176 ;  /* 0x000000b02b367220 */ /* 0x000fe20000410000 */
[C---:B------:R-:W-:Y:S01]  /*8f80*/  IMAD.U32 R33, R32.reuse, 0x10000, RZ ;  /* 0x0001000020217824 */ /* 0x040fe200078e00ff */
[----:B------:R-:W-:Y:S01]  /*8f90*/  LOP3.LUT R32, R32, 0xffff0000, RZ, 0xc0, !PT ;  /* 0xffff000020207812 */ /* 0x000fe200078ec0ff */
[----:B------:R-:W-:-:S02]  /*8fa0*/  IMAD.U32 R44, R160, 0x10000, RZ ;  /* 0x00010000a02c7824 */ /* 0x000fc400078e00ff */
[-C--:B------:R-:W-:Y:S01]  /*8fb0*/  FMUL.FTZ R56, R43, R46.reuse ;  /* 0x0000002e2b387220 */ /* 0x080fe20000410000 */
[C---:B------:R-:W-:Y:S02]  /*8fc0*/  IMAD.U32 R45, R178.reuse, 0x10000, RZ ;  /* 0x00010000b22d7824 */ /* 0x040fe400078e00ff */
[----:B------:R-:W-:Y:S01]  /*8fd0*/  FFMA.FTZ R51, R41, R46, -R54 ;  /* 0x0000002e29337223 */ /* 0x000fe20000010836 */
[----:B------:R-:W-:Y:S01]  /*8fe0*/  LOP3.LUT R47, R178, 0xffff0000, RZ, 0xc0, !PT ;  /* 0xffff0000b22f7812 */ /* 0x000fe200078ec0ff */
[CC--:B------:R-:W-:Y:S01]  /*8ff0*/  FMUL.FTZ R46, R33.reuse, R44.reuse ;  /* 0x0000002c212e7220 */ /* 0x0c0fe20000410000 */
[----:B------:R-:W-:Y:S01]  /*9000*/  FMUL.FTZ R49, R33, R45 ;  /* 0x0000002d21317220 */ /* 0x000fe20000410000 */
[----:B------:R-:W-:Y:S01]  /*9010*/  LOP3.LUT R43, R160, 0xffff0000, RZ, 0xc0, !PT ;  /* 0xffff0000a02b7812 */ /* 0x000fe200078ec0ff */
[----:B------:R-:W-:Y:S01]  /*9020*/  IMAD.U32 R13, R34, 0x10000, RZ ;  /* 0x00010000220d7824 */ /* 0x000fe200078e00ff */
[----:B------:R-:W-:Y:S01]  /*9030*/  LOP3.LUT R12, R12, 0xffff0000, RZ, 0xc0, !PT ;  /* 0xffff00000c0c7812 */ /* 0x000fe200078ec0ff */
[----:B------:R-:W-:Y:S01]  /*9040*/  FMUL.FTZ R33, R32, R47 ;  /* 0x0000002f20217220 */ /* 0x000fe20000410000 */
[C---:B------:R-:W-:Y:S01]  /*9050*/  FFMA.FTZ R49, R40.reuse, R44, -R49 ;  /* 0x0000002c28317223 */ /* 0x040fe20000010831 */
[----:B------:R-:W-:Y:S01]  /*9060*/  FFMA.FTZ R46, R40, R45, R46 ;  /* 0x0000002d282e7223 */ /* 0x000fe2000001002e */
[----:B------:R-:W-:Y:S01]  /*9070*/  FFMA.FTZ R53, R41, R176, R56 ;  /* 0x000000b029357223 */ /* 0x000fe20000010038 */
[C---:B------:R-:W-:Y:S01]  /*9080*/  IMAD.U32 R40, R175.reuse, 0x10000, RZ ;  /* 0x00010000af287824 */ /* 0x040fe200078e00ff */
[----:B------:R-:W-:Y:S01]  /*9090*/  LOP3.LUT R34, R34, 0xffff0000, RZ, 0xc0, !PT ;  /* 0xffff000022227812 */ /* 0x000fe200078ec0ff */
[-C--:B------:R-:W-:Y:S01]  /*90a0*/  FMUL.FTZ R41, R32, R43.reuse ;  /* 0x0000002b20297220 */ /* 0x080fe20000410000 */
[----:B------:R-:W-:Y:S01]  /*90b0*/  LOP3.LUT R175, R175, 0xffff0000, RZ, 0xc0, !PT ;  /* 0xffff0000afaf7812 */ /* 0x000fe200078ec0ff */
[----:B------:R-:W-:Y:S01]  /*90c0*/  FFMA.FTZ R44, R12, R43, -R33 ;  /* 0x0000002b0c2c7223 */ /* 0x000fe20000010821 */
        /* <DEDUP_REMOVED lines=24> */
.L_x_2780:
[----:B------:R-:W-:Y:S05]  /*9250*/  BSYNC B2 ;  /* 0x0000000000027941 */ /* 0x000fea0003800000 */
.L_x_2779:
[----:B------:R-:W-:Y:S02]  /*9260*/  ULDC.64 UR4, c[0x0][0x208] ;  /* 0x0000820000047ab9 */ /* 0x000fe40000000a00 */
[----:B----4-:R4:W-:Y:S04]  /*9270*/  ST.E.128 desc[UR4][R38.64], R12 ;  /* 0x0000000c26007985 */ /* 0x0109e8000c101d04 */
[----:B0-----:R4:W-:Y:S02]  /*9280*/  @!P3 ST.E.128 desc[UR4][R36.64], R32 ;  /* 0x000000202400b985 */ /* 0x0019e4000c101d04 */
.L_x_2774:
[----:B------:R-:W-:Y:S05]  /*9290*/  BSYNC B1 ;  /* 0x0000000000017941 */ /* 0x000fea0003800000 */
.L_x_2773:
[----:B------:R-:W-:-:S03]  /*92a0*/  UMOV UR4, 0xffffffff ;  /* 0xffffffff00047882 */ /* 0x000fc60000000000 */
[----:B------:R-:W-:Y:S05]  /*92b0*/  BRA.DIV UR4, `(.L_x_2781) ;  /* 0x0000027204287947 */ /* 0x000fea000b800000 */
[----:B0---4-:R0:W4:Y:S04]  /*92c0*/  SHFL.IDX PT, R37, R119, 0x2, 0x181f ;  /* 0x00581f0077257f89 */ /* 0x01112800000e0000 */
[----:B------:R0:W0:Y:S02]  /*92d0*/  SHFL.IDX PT, R36, R120, 0x2, 0x181f ;  /* 0x00581f0078247f89 */ /* 0x00002400000e0000 */
.L_x_3110:
[----:B------:R-:W-:Y:S05]  /*92e0*/  @P5 BRA `(.L_x_2739) ;  /* 0x0000001400d05947 */ /* 0x000fea0003800000 */
[----:B------:R-:W-:Y:S01]  /*92f0*/  ISETP.NE.AND P3, PT, R4, RZ, PT ;  /* 0x000000ff0400720c */ /* 0x000fe20003f65270 */
[----:B------:R-:W-:-:S12]  /*9300*/  BSSY B1, `(.L_x_2782) ;  /* 0x000007b000017945 */ /* 0x000fd80003800000 */
[----:B------:R-:W-:Y:S05]  /*9310*/  @!P3 BRA `(.L_x_2783) ;  /* 0x0000000400e4b947 */ /* 0x000fea0003800000 */
[----:B------:R-:W5:Y:S01]  /*9320*/  LDL R13, [R1+0x60] ;  /* 0x00006000010d7983 */ /* 0x000f620000100800 */
[----:B------:R-:W-:Y:S01]  /*9330*/  SEL R11, R115, R137, !P2 ;  /* 0x00000089730b7207 */ /* 0x000fe20005000000 */
[----:B------:R-:W-:Y:S01]  /*9340*/  BSSY B2, `(.L_x_2784) ;  /* 0x0000073000027945 */ /* 0x000fe20003800000 */
[----:B------:R-:W-:Y:S02]  /*9350*/  ISETP.GE.AND P4, PT, R16, R114, PT ;  /* 0x000000721000720c */ /* 0x000fe40003f86270 */
[----:B------:R-:W-:Y:S02]  /*9360*/  SHF.R.S32.HI R12, RZ, 0x1f, R11 ;  /* 0x0000001fff0c7819 */ /* 0x000fe4000001140b */
[----:B0-----:R-:W-:Y:S02]  /*9370*/  LEA R38, P3, R10, R36, 0x1 ;  /* 0x000000240a267211 */ /* 0x001fe400078608ff */
[----:B------:R-:W-:Y:S02]  /*9380*/  LEA.HI R12, R12, R11, RZ, 0x4 ;  /* 0x0000000b0c0c7211 */ /* 0x000fe400078f20ff */
[----:B----4-:R-:W-:-:S02]  /*9390*/  LEA.HI.X R39, R10, R37, R28, 0x1, P3 ;  /* 0x000000250a277211 */ /* 0x010fc400018f0c1c */
[----:B------:R-:W-:-:S04]  /*93a0*/  LEA.HI.SX32 R12, R12, R9, 0x1c ;  /* 0x000000090c0c7211 */ /* 0x000fc800078fe2ff */
[----:B------:R-:W-:Y:S01]  /*93b0*/  SHF.R.S32.HI R11, RZ, 0x1f, R12 ;  /* 0x0000001fff0b7819 */ /* 0x000fe2000001140c */
[----:B------:R-:W-:-:S03]  /*93c0*/  IMAD.SHL.U32 R41, R12, 0x8, RZ ;  /* 0x000000080c297824 */ /* 0x000fc600078e00ff */
[----:B------:R-:W-:Y:S02]  /*93d0*/  LEA.HI R11, R11, R12, RZ, 0x3 ;  /* 0x0000000c0b0b7211 */ /* 0x000fe400078f18ff */
[----:B------:R-:W-:Y:S02]  /*93e0*/  ISETP.GE.AND P5, PT, R41, R136, PT ;  /* 0x000000882900720c */ /* 0x000fe40003fa6270 */
[----:B------:R-:W-:Y:S02]  /*93f0*/  SHF.R.S32.HI R12, RZ, 0x3, R11 ;  /* 0x00000003ff0c7819 */ /* 0x000fe4000001140b */
[----:B------:R-:W-:-:S04]  /*9400*/  LOP3.LUT R11, R0, 0x38, R41, 0xf8, !PT ;  /* 0x00000038000b7812 */ /* 0x000fc800078ef829 */
[----:B------:R-:W-:-:S05]  /*9410*/  LOP3.LUT R11, R11, R138, RZ, 0x3c, !PT ;  /* 0x0000008a0b0b7212 */ /* 0x000fca00078e3cff */
[----:B------:R-:W-:-:S04]  /*9420*/  @!P5 IMAD.WIDE R40, R41, 0x2, R36 ;  /* 0x000000022928d825 */ /* 0x000fc800078e0224 */
[----:B-----5:R-:W-:-:S04]  /*9430*/  IMAD R12, R12, 0x1400, R13 ;  /* 0x000014000c0c7824 */ /* 0x020fc800078e020d */
        /* <DEDUP_REMOVED lines=8> */
[----:B------:R-:W-:Y:S01]  /*94c0*/  SHF.R.U64 R49, R76, 0x10, R77 ;  /* 0x000000104c317819 */ /* 0x000fe2000000124d */
[----:B0-----:R-:W-:Y:S01]  /*94d0*/  IMAD.U32 R46, R33, 0x10000, RZ ;  /* 0x00010000212e7824 */ /* 0x001fe200078e00ff */
[----:B------:R-:W-:Y:S01]  /*94e0*/  SHF.R.U64 R55, R68, 0x10, R69 ;  /* 0x0000001044377819 */ /* 0x000fe20000001245 */
[----:B----4-:R-:W-:Y:S01]  /*94f0*/  IMAD.U32 R43, R13, 0x10000, RZ ;  /* 0x000100000d2b7824 */ /* 0x010fe200078e00ff */
[----:B------:R-:W-:Y:S01]  /*9500*/  SHF.R.U32.HI R76, RZ, 0x10, R77 ;  /* 0x00000010ff4c7819 */ /* 0x000fe2000001164d */
[----:B------:R-:W-:Y:S01]  /*9510*/  IMAD.U32 R48, R35, 0x10000, RZ ;  /* 0x0001000023307824 */ /* 0x000fe200078e00ff */
[----:B------:R-:W-:Y:S01]  /*9520*/  SHF.R.U32.HI R68, RZ, 0x10, R69 ;  /* 0x00000010ff447819 */ /* 0x000fe20000011645 */
[----:B------:R-:W-:Y:S01]  /*9530*/  IMAD.U32 R45, R32, 0x10000, RZ ;  /* 0x00010000202d7824 */ /* 0x000fe200078e00ff */
[----:B------:R-:W-:Y:S01]  /*9540*/  PRMT R157, R157, 0x5410, R76 ;  /* 0x000054109d9d7816 */ /* 0x000fe2000000004c */
[----:B------:R-:W-:Y:S01]  /*9550*/  IMAD.U32 R42, R12, 0x10000, RZ ;  /* 0x000100000c2a7824 */ /* 0x000fe200078e00ff */
[----:B------:R-:W-:Y:S01]  /*9560*/  PRMT R153, R153, 0x5410, R68 ;  /* 0x0000541099997816 */ /* 0x000fe20000000044 */
[----:B------:R-:W-:Y:S01]  /*9570*/  IMAD.U32 R11, R14, 0x10000, RZ ;  /* 0x000100000e0b7824 */ /* 0x000fe200078e00ff */
[----:B------:R-:W-:Y:S01]  /*9580*/  SHF.R.U64 R53, R70, 0x10, R71 ;  /* 0x0000001046357819 */ /* 0x000fe20000001247 */
[----:B------:R-:W-:Y:S01]  /*9590*/  IMAD.U32 R50, R157, 0x10000, RZ ;  /* 0x000100009d327824 */ /* 0x000fe200078e00ff */
[----:B------:R-:W-:Y:S01]  /*95a0*/  PRMT R156, R156, 0x5410, R49 ;  /* 0x000054109c9c7816 */ /* 0x000fe20000000031 */
[----:B------:R-:W-:Y:S01]  /*95b0*/  IMAD.U32 R49, R153, 0x10000, RZ ;  /* 0x0001000099317824 */ /* 0x000fe200078e00ff */
[----:B------:R-:W-:Y:S01]  /*95c0*/  SHF.R.U32.HI R70, RZ, 0x10, R71 ;  /* 0x00000010ff467819 */ /* 0x000fe20000011647 */
[-C--:B------:R-:W-:Y:S01]  /*95d0*/  FMUL.FTZ R52, R46, R50.reuse ;  /* 0x000000322e347220 */ /* 0x080fe20000410000 */
[--C-:B------:R-:W-:Y:S01]  /*95e0*/  SHF.R.U64 R51, R78, 0x10, R79.reuse ;  /* 0x000000104e337819 */ /* 0x100fe2000000124f */
[-C--:B------:R-:W-:Y:S01]  /*95f0*/  FMUL.FTZ R54, R46, R49.reuse ;  /* 0x000000312e367220 */ /* 0x080fe20000410000 */
[----:B------:R-:W-:Y:S01]  /*9600*/  SHF.R.U32.HI R78, RZ, 0x10, R79 ;  /* 0x00000010ff4e7819 */ /* 0x000fe2000001164f */
[----:B------:R-:W-:Y:S01]  /*9610*/  FFMA.FTZ R52, R43, R49, -R52 ;  /* 0x000000312b347223 */ /* 0x000fe20000010834 */
[----:B------:R-:W-:Y:S01]  /*9620*/  LOP3.LUT R47, R33, 0xffff0000, RZ, 0xc0, !PT ;  /* 0xffff0000212f7812 */ /* 0x000fe200078ec0ff */
[----:B------:R-:W-:Y:S01]  /*9630*/  FFMA.FTZ R54, R43, R50, R54 ;  /* 0x000000322b367223 */ /* 0x000fe20000010036 */
[----:B------:R-:W-:Y:S01]  /*9640*/  LOP3.LUT R157, R157, 0xffff0000, RZ, 0xc0, !PT ;  /* 0xffff00009d9d7812 */ /* 0x000fe200078ec0ff */
[----:B------:R-:W-:Y:S01]  /*9650*/  IMAD.U32 R33, R15, 0x10000, RZ ;  /* 0x000100000f217824 */ /* 0x000fe200078e00ff */
[----:B------:R-:W-:-:S02]  /*9660*/  PRMT R151, R151, 0x5410, R70 ;  /* 0x0000541097977816 */ /* 0x000fc40000000046 */
        /* <DEDUP_REMOVED lines=10> */
[----:B------:R-:W-:Y:S01]  /*9710*/  FMUL.FTZ R49, R48, R43 ;  /* 0x0000002b30317220 */ /* 0x000fe20000410000 */
[----:B------:R-:W-:Y:S01]  /*9720*/  PRMT R150, R150, 0x5410, R55 ;  /* 0x0000541096967816 */ /* 0x000fe20000000037 */
[-C--:B------:R-:W-:Y:S01]  /*9730*/  FMUL.FTZ R56, R48, R46.reuse ;  /* 0x0000002e30387220 */ /* 0x080fe20000410000 */
[----:B------:R-:W-:Y:S01]  /*9740*/  FFMA.FTZ R157, R44, R157, R47 ;  /* 0x0000009d2c9d7223 */ /* 0x000fe2000001002f */
[----:B------:R-:W-:Y:S01]  /*9750*/  LOP3.LUT R44, R151, 0xffff0000, RZ, 0xc0, !PT ;  /* 0xffff0000972c7812 */ /* 0x000fe200078ec0ff */
[----:B------:R-:W-:Y:S01]  /*9760*/  FFMA.FTZ R48, R33, R46, R49 ;  /* 0x0000002e21307223 */ /* 0x000fe20000010031 */
[----:B------:R-:W-:Y:S01]  /*9770*/  LOP3.LUT R15, R15, 0xffff0000, RZ, 0xc0, !PT ;  /* 0xffff00000f0f7812 */ /* 0x000fe200078ec0ff */
[----:B------:R-:W-:Y:S01]  /*9780*/  FFMA.FTZ R56, R33, R43, -R56 ;  /* 0x0000002b21387223 */ /* 0x000fe20000010838 */
        /* <DEDUP_REMOVED lines=15> */
[----:B------:R-:W-:Y:S01]  /*9880*/  PRMT R152, R152, 0x5410, R53 ;  /* 0x0000541098987816 */ /* 0x000fe20000000035 */
[C---:B------:R-:W-:Y:S01]  /*9890*/  FFMA.FTZ R49, R42.reuse, R33, -R49 ;  /* 0x000000212a317223 */ /* 0x040fe20000010831 */
[----:B------:R-:W-:Y:S01]  /*98a0*/  FFMA.FTZ R44, R42, R43, R44 ;  /* 0x0000002b2a2c7223 */ /* 0x000fe2000001002c */
[----:B------:R-:W-:Y:S01]  /*98b0*/  LOP3.LUT R34, R34, 0xffff0000, RZ, 0xc0, !PT ;  /* 0xffff000022227812 */ /* 0x000fe200078ec0ff */
[-C--:B------:R-:W-:Y:S01]  /*98c0*/  FMUL.FTZ R43, R32, R35.reuse ;  /* 0x00000023202b7220 */ /* 0x080fe20000410000 */
[----:B------:R-:W-:Y:S01]  /*98d0*/  FFMA.FTZ R46, R12, R35, -R15 ;  /* 0x000000230c2e7223 */ /* 0x000fe2000001080f */
[C---:B------:R-:W-:Y:S01]  /*98e0*/  LOP3.LUT R33, R154.reuse, 0xffff0000, RZ, 0xc0, !PT ;  /* 0xffff00009a217812 */ /* 0x040fe200078ec0ff */
[----:B------:R-:W-:Y:S01]  /*98f0*/  IMAD.U32 R42, R154, 0x10000, RZ ;  /* 0x000100009a2a7824 */ /* 0x000fe200078e00ff */
[C---:B------:R-:W-:Y:S01]  /*9900*/  LOP3.LUT R15, R152.reuse, 0xffff0000, RZ, 0xc0, !PT ;  /* 0xffff0000980f7812 */ /* 0x040fe200078ec0ff */
[----:B------:R-:W-:-:S02]  /*9910*/  IMAD.U32 R32, R152, 0x10000, RZ ;  /* 0x0001000098207824 */ /* 0x000fc400078e00ff */
        /* <DEDUP_REMOVED lines=21> */
.L_x_2785:
[----:B------:R-:W-:Y:S05]  /*9a70*/  BSYNC B2 ;  /* 0x0000000000027941 */ /* 0x000fea0003800000 */
.L_x_2784:
[----:B------:R-:W-:Y:S02]  /*9a80*/  ULDC.64 UR4, c[0x0][0x208] ;  /* 0x0000820000047ab9 */ /* 0x000fe40000000a00 */
[----:B----4-:R4:W-:Y:S04]  /*9a90*/  ST.E.128 desc[UR4][R38.64], R12 ;  /* 0x0000000c26007985 */ /* 0x0109e8000c101d04 */
[----:B0-----:R4:W-:Y:S02]  /*9aa0*/  @!P5 ST.E.128 desc[UR4][R40.64], R32 ;  /* 0x000000202800d985 */ /* 0x0019e4000c101d04 */
.L_x_2783:
[----:B------:R-:W-:Y:S05]  /*9ab0*/  BSYNC B1 ;  /* 0x0000000000017941 */ /* 0x000fea0003800000 */
.L_x_2782:
[----:B------:R-:W-:-:S13]  /*9ac0*/  ISETP.NE.AND P3, PT, R25, RZ, PT ;  /* 0x000000ff1900720c */ /* 0x000fda0003f65270 */
[----:B------:R-:W-:Y:S05]  /*9ad0*/  @!P3 BRA `(.L_x_2739) ;  /* 0x0000000c00d4b947 */ /* 0x000fea0003800000 */
[----:B----4-:R-:W4:Y:S01]  /*9ae0*/  LDL R14, [R1+0x60] ;  /* 0x00006000010e7983 */ /* 0x010f220000100800 */
[----:B------:R-:W-:Y:S01]  /*9af0*/  SEL R137, R115, R137, !P1 ;  /* 0x0000008973897207 */ /* 0x000fe20004800000 */
[----:B------:R-:W-:Y:S01]  /*9b00*/  BSSY B1, `(.L_x_2786) ;  /* 0x0000070000017945 */ /* 0x000fe20003800000 */
[----:B------:R-:W-:Y:S02]  /*9b10*/  ISETP.GE.AND P4, PT, R213, R114, PT ;  /* 0x00000072d500720c */ /* 0x000fe40003f86270 */
[----:B------:R-:W-:Y:S02]  /*9b20*/  SHF.R.S32.HI R12, RZ, 0x1f, R137 ;  /* 0x0000001fff0c7819 */ /* 0x000fe40000011489 */
[C---:B0-----:R-:W-:Y:S02]  /*9b30*/  LEA R38, P3, R21.reuse, R36, 0x1 ;  /* 0x0000002415267211 */ /* 0x041fe400078608ff */
[----:B------:R-:W-:Y:S02]  /*9b40*/  LEA.HI R137, R12, R137, RZ, 0x4 ;  /* 0x000000890c897211 */ /* 0x000fe400078f20ff */
[----:B------:R-:W-:-:S02]  /*9b50*/  LEA.HI.X R39, R21, R37, R29, 0x1, P3 ;  /* 0x0000002515277211 */ /* 0x000fc400018f0c1d */
[----:B------:R-:W-:-:S04]  /*9b60*/  LEA.HI.SX32 R137, R137, R20, 0x1c ;  /* 0x0000001489897211 */ /* 0x000fc800078fe2ff */
[----:B------:R-:W-:Y:S01]  /*9b70*/  SHF.R.S32.HI R12, RZ, 0x1f, R137 ;  /* 0x0000001fff0c7819 */ /* 0x000fe20000011489 */
[----:B------:R-:W-:-:S03]  /*9b80*/  IMAD.SHL.U32 R11, R137, 0x8, RZ ;  /* 0x00000008890b7824 */ /* 0x000fc600078e00ff */
[----:B------:R-:W-:Y:S02]  /*9b90*/  LEA.HI R12, R12, R137, RZ, 0x3 ;  /* 0x000000890c0c7211 */ /* 0x000fe400078f18ff */
[----:B------:R-:W-:Y:S02]  /*9ba0*/  LOP3.LUT R13, R0, 0x38, R11, 0xf8, !PT ;  /* 0x00000038000d7812 */ /* 0x000fe400078ef80b */
[----:B------:R-:W-:Y:S02]  /*9bb0*/  SHF.R.S32.HI R12, RZ, 0x3, R12 ;  /* 0x00000003ff0c7819 */ /* 0x000fe4000001140c */
[----:B------:R-:W-:-:S03]  /*9bc0*/  LOP3.LUT R13, R13, R138, RZ, 0x3c, !PT ;  /* 0x0000008a0d0d7212 */ /* 0x000fc600078e3cff */
[----:B----4-:R-:W-:-:S04]  /*9bd0*/  IMAD R12, R12, 0x1400, R14 ;  /* 0x000014000c0c7824 */ /* 0x010fc800078e020e */
[----:B------:R-:W-:Y:S02]  /*9be0*/  IMAD.IADD R15, R12, 0x1, R13 ;  /* 0x000000010c0f7824 */ /* 0x000fe400078e020d */
[C---:B------:R-:W-:Y:S02]  /*9bf0*/  IMAD R13, R212.reuse, 0x5000, R123 ;  /* 0x00005000d40d7824 */ /* 0x040fe400078e027b */
[----:B------:R-:W-:Y:S02]  /*9c00*/  IMAD R15, R212, 0x5000, R15 ;  /* 0x00005000d40f7824 */ /* 0x000fe400078e020f */
[--C-:B------:R-:W-:Y:S02]  /*9c10*/  IMAD R13, R13, 0x2, R22.reuse ;  /* 0x000000020d0d7824 */ /* 0x100fe400078e0216 */
[----:B------:R-:W-:-:S04]  /*9c20*/  IMAD R32, R15, 0x2, R22 ;  /* 0x000000020f207824 */ /* 0x000fc800078e0216 */
[----:B------:R-:W0:Y:S04]  /*9c30*/  LDS.128 R12, [R13+0x24400] ;  /* 0x024400000d0c7984 */ /* 0x000e280000000c00 */
[----:B------:R-:W4:Y:S01]  /*9c40*/  LDS.128 R32, [R32+0x24400] ;  /* 0x0244000020207984 */ /* 0x000f220000000c00 */
[----:B------:R-:W-:Y:S05]  /*9c50*/  @P4 BRA `(.L_x_2787) ;  /* 0x0000000400684947 */ /* 0x000fea0003800000 */
[----:B------:R-:W-:Y:S01]  /*9c60*/  SHF.R.U64 R55, R64, 0x10, R65 ;  /* 0x0000001040377819 */ /* 0x000fe20000001241 */
[----:B----4-:R-:W-:Y:S01]  /*9c70*/  IMAD.U32 R44, R33, 0x10000, RZ ;  /* 0x00010000212c7824 */ /* 0x010fe200078e00ff */
[----:B------:R-:W-:Y:S01]  /*9c80*/  SHF.R.U64 R49, R72, 0x10, R73 ;  /* 0x0000001048317819 */ /* 0x000fe20000001249 */
[----:B0-----:R-:W-:Y:S01]  /*9c90*/  IMAD.U32 R40, R13, 0x10000, RZ ;  /* 0x000100000d287824 */ /* 0x001fe200078e00ff */
[----:B------:R-:W-:Y:S01]  /*9ca0*/  SHF.R.U32.HI R64, RZ, 0x10, R65 ;  /* 0x00000010ff407819 */ /* 0x000fe20000011641 */
[----:B------:R-:W-:Y:S01]  /*9cb0*/  IMAD.U32 R46, R35, 0x10000, RZ ;  /* 0x00010000232e7824 */ /* 0x000fe200078e00ff */
[----:B------:R-:W-:Y:S01]  /*9cc0*/  SHF.R.U32.HI R72, RZ, 0x10, R73 ;  /* 0x00000010ff487819 */ /* 0x000fe20000011649 */
[----:B------:R-:W-:Y:S01]  /*9cd0*/  IMAD.U32 R42, R32, 0x10000, RZ ;  /* 0x00010000202a7824 */ /* 0x000fe200078e00ff */
[----:B------:R-:W-:Y:S02]  /*9ce0*/  SHF.R.U64 R51, R66, 0x10, R67 ;  /* 0x0000001042337819 */ /* 0x000fe40000001243 */
[----:B------:R-:W-:-:S02]  /*9cf0*/  PRMT R145, R145, 0x5410, R64 ;  /* 0x0000541091917816 */ /* 0x000fc40000000040 */
[----:B------:R-:W-:Y:S02]  /*9d00*/  PRMT R149, R149, 0x5410, R72 ;  /* 0x0000541095957816 */ /* 0x000fe40000000048 */
[----:B------:R-:W-:Y:S02]  /*9d10*/  SHF.R.U64 R53, R74, 0x10, R75 ;  /* 0x000000104a357819 */ /* 0x000fe4000000124b */
[----:B------:R-:W-:Y:S01]  /*9d20*/  PRMT R142, R142, 0x5410, R51 ;  /* 0x000054108e8e7816 */ /* 0x000fe20000000033 */
[----:B------:R-:W-:Y:S01]  /*9d30*/  IMAD.U32 R51, R149, 0x10000, RZ ;  /* 0x0001000095337824 */ /* 0x000fe200078e00ff */
[----:B------:R-:W-:Y:S01]  /*9d40*/  PRMT R148, R148, 0x5410, R49 ;  /* 0x0000541094947816 */ /* 0x000fe20000000031 */
[----:B------:R-:W-:Y:S01]  /*9d50*/  IMAD.U32 R49, R145, 0x10000, RZ ;  /* 0x0001000091317824 */ /* 0x000fe200078e00ff */
[----:B------:R-:W-:Y:S02]  /*9d60*/  SHF.R.U32.HI R74, RZ, 0x10, R75 ;  /* 0x00000010ff4a7819 */ /* 0x000fe4000001164b */
[----:B------:R-:W-:-:S02]  /*9d70*/  SHF.R.U32.HI R66, RZ, 0x10, R67 ;  /* 0x00000010ff427819 */ /* 0x000fc40000011643 */
[----:B------:R-:W-:Y:S01]  /*9d80*/  PRMT R144, R144, 0x5410, R55 ;  /* 0x0000541090907816 */ /* 0x000fe20000000037 */
[----:B------:R-:W-:Y:S01]  /*9d90*/  FMUL.FTZ R55, R44, R49 ;  /* 0x000000312c377220 */ /* 0x000fe20000410000 */
[----:B------:R-:W-:Y:S01]  /*9da0*/  PRMT R146, R146, 0x5410, R53 ;  /* 0x0000541092927816 */ /* 0x000fe20000000035 */
[-C--:B------:R-:W-:Y:S01]  /*9db0*/  FMUL.FTZ R53, R44, R51.reuse ;  /* 0x000000332c357220 */ /* 0x080fe20000410000 */
[----:B------:R-:W-:Y:S01]  /*9dc0*/  LOP3.LUT R45, R33, 0xffff0000, RZ, 0xc0, !PT ;  /* 0xffff0000212d7812 */ /* 0x000fe200078ec0ff */
[C---:B------:R-:W-:Y:S01]  /*9dd0*/  FFMA.FTZ R55, R40.reuse, R51, R55 ;  /* 0x0000003328377223 */ /* 0x040fe20000010037 */
[----:B------:R-:W-:Y:S01]  /*9de0*/  PRMT R147, R147, 0x5410, R74 ;  /* 0x0000541093937816 */ /* 0x000fe2000000004a */
[----:B------:R-:W-:Y:S01]  /*9df0*/  FFMA.FTZ R50, R40, R49, -R53 ;  /* 0x0000003128327223 */ /* 0x000fe20000010835 */
[----:B------:R-:W-:Y:S02]  /*9e00*/  LOP3.LUT R48, R149, 0xffff0000, RZ, 0xc0, !PT ;  /* 0xffff000095307812 */ /* 0x000fe400078ec0ff */
[----:B------:R-:W-:Y:S01]  /*9e10*/  PRMT R143, R143, 0x5410, R66 ;  /* 0x000054108f8f7816 */ /* 0x000fe20000000042 */
[----:B------:R-:W-:Y:S01]  /*9e20*/  IMAD.U32 R53, R147, 0x10000, RZ ;  /* 0x0001000093357824 */ /* 0x000fe200078e00ff */
[----:B------:R-:W-:Y:S01]  /*9e30*/  LOP3.LUT R44, R145, 0xffff0000, RZ, 0xc0, !PT ;  /* 0xffff0000912c7812 */ /* 0x000fe200078ec0ff */
[----:B------:R-:W-:Y:S01]  /*9e40*/  FMUL.FTZ R52, R45, R48 ;  /* 0x000000302d347220 */ /* 0x000fe20000410000 */
[----:B------:R-:W-:Y:S01]  /*9e50*/  LOP3.LUT R41, R13, 0xffff0000, RZ, 0xc0, !PT ;  /* 0xffff00000d297812 */ /* 0x000fe200078ec0ff */
[----:B------:R-:W-:Y:S01]  /*9e60*/  IMAD.U32 R49, R143, 0x10000, RZ ;  /* 0x000100008f317824 */ /* 0x000fe200078e00ff */
[----:B------:R-:W-:Y:S01]  /*9e70*/  LOP3.LUT R43, R32, 0xffff0000, RZ, 0xc0, !PT ;  /* 0xffff0000202b7812 */ /* 0x000fe200078ec0ff */
[-C--:B------:R-:W-:Y:S01]  /*9e80*/  FMUL.FTZ R40, R45, R44.reuse ;  /* 0x0000002c2d287220 */ /* 0x080fe20000410000 */
[C---:B------:R-:W-:Y:S01]  /*9e90*/  FMUL.FTZ R51, R46.reuse, R53 ;  /* 0x000000352e337220 */ /* 0x040fe20000410000 */
[----:B------:R-:W-:Y:S01]  /*9ea0*/  FFMA.FTZ R45, R41, R44, -R52 ;  /* 0x0000002c292d7223 */ /* 0x000fe20000010834 */
[----:B------:R-:W-:Y:S01]  /*9eb0*/  IMAD.U32 R32, R15, 0x10000, RZ ;  /* 0x000100000f207824 */ /* 0x000fe200078e00ff */
[----:B------:R-:W-:Y:S01]  /*9ec0*/  LOP3.LUT R47, R35, 0xffff0000, RZ, 0xc0, !PT ;  /* 0xffff0000232f7812 */ /* 0x000fe200078ec0ff */
[----:B------:R-:W-:Y:S01]  /*9ed0*/  FMUL.FTZ R46, R46, R49 ;  /* 0x000000312e2e7220 */ /* 0x000fe20000410000 */
[----:B------:R-:W-:Y:S01]  /*9ee0*/  LOP3.LUT R44, R147, 0xffff0000, RZ, 0xc0, !PT ;  /* 0xffff0000932c7812 */ /* 0x000fe200078ec0ff */
[----:B------:R-:W-:Y:S01]  /*9ef0*/  FFMA.FTZ R48, R41, R48, R40 ;  /* 0x0000003029307223 */ /* 0x000fe20000010028 */
[----:B------:R-:W-:Y:S01]  /*9f00*/  LOP3.LUT R40, R143, 0xffff0000, RZ, 0xc0, !PT ;  /* 0xffff00008f287812 */ /* 0x000fe200078ec0ff */
[C---:B------:R-:W-:Y:S01]  /*9f10*/  FFMA.FTZ R53, R32.reuse, R53, R46 ;  /* 0x0000003520357223 */ /* 0x040fe2000001002e */
[----:B------:R-:W-:Y:S01]  /*9f20*/  LOP3.LUT R33, R15, 0xffff0000, RZ, 0xc0, !PT ;  /* 0xffff00000f217812 */ /* 0x000fe200078ec0ff */
[----:B------:R-:W-:Y:S01]  /*9f30*/  FFMA.FTZ R51, R32, R49, -R51 ;  /* 0x0000003120337223 */ /* 0x000fe20000010833 */
[----:B------:R-:W-:Y:S01]  /*9f40*/  FMUL.FTZ R46, R47, R44 ;  /* 0x0000002c2f2e7220 */ /* 0x000fe20000410000 */
[----:B------:R-:W-:-:S02]  /*9f50*/  IMAD.U32 R41, R148, 0x10000, RZ ;  /* 0x0001000094297824 */ /* 0x000fc400078e00ff */
[-C--:B------:R-:W-:Y:S01]  /*9f60*/  FMUL.FTZ R54, R47, R40.reuse ;  /* 0x000000282f367220 */ /* 0x080fe20000410000 */
[----:B------:R-:W-:Y:S01]  /*9f70*/  IMAD.U32 R32, R144, 0x10000, RZ ;  /* 0x0001000090207824 */ /* 0x000fe200078e00ff */
[----:B------:R-:W-:Y:S01]  /*9f80*/  LOP3.LUT R148, R148, 0xffff0000, RZ, 0xc0, !PT ;  /* 0xffff000094947812 */ /* 0x000fe200078ec0ff */
[C---:B------:R-:W-:Y:S02]  /*9f90*/  IMAD.U32 R13, R12.reuse, 0x10000, RZ ;  /* 0x000100000c0d7824 */ /* 0x040fe400078e00ff */
[C---:B------:R-:W-:Y:S01]  /*9fa0*/  FFMA.FTZ R52, R33.reuse, R40, -R46 ;  /* 0x0000002821347223 */ /* 0x040fe2000001082e */
[----:B------:R-:W-:Y:S01]  /*9fb0*/  LOP3.LUT R12, R12, 0xffff0000, RZ, 0xc0, !PT ;  /* 0xffff00000c0c7812 */ /* 0x000fe200078ec0ff */
[----:B------:R-:W-:Y:S01]  /*9fc0*/  FMUL.FTZ R46, R42, R32 ;  /* 0x000000202a2e7220 */ /* 0x000fe20000410000 */
[----:B------:R-:W-:Y:S01]  /*9fd0*/  LOP3.LUT R144, R144, 0xffff0000, RZ, 0xc0, !PT ;  /* 0xffff000090907812 */ /* 0x000fe200078ec0ff */
[----:B------:R-:W-:Y:S01]  /*9fe0*/  FFMA.FTZ R54, R33, R44, R54 ;  /* 0x0000002c21367223 */ /* 0x000fe20000010036 */
[----:B------:R-:W-:Y:S01]  /*9ff0*/  FMUL.FTZ R33, R43, R148 ;  /* 0x000000942b217220 */ /* 0x000fe20000410000 */
[-C--:B------:R-:W-:Y:S01]  /*a000*/  FMUL.FTZ R40, R42, R41.reuse ;  /* 0x000000292a287220 */ /* 0x080fe20000410000 */
[----:B------:R-:W-:Y:S01]  /*a010*/  FFMA.FTZ R46, R13, R41, R46 ;  /* 0x000000290d2e7223 */ /* 0x000fe2000001002e */
[----:B------:R-:W-:-:S02]  /*a020*/  IMAD.U32 R35, R34, 0x10000, RZ ;  /* 0x0001000022237824 */ /* 0x000fc400078e00ff */
[----:B------:R-:W-:Y:S01]  /*a030*/  FFMA.FTZ R41, R12, R144, -R33 ;  /* 0x000000900c297223 */ /* 0x000fe20000010821 */
[----:B------:R-:W-:Y:S01]  /*a040*/  LOP3.LUT R34, R34, 0xffff0000, RZ, 0xc0, !PT ;  /* 0xffff000022227812 */ /* 0x000fe200078ec0ff */
[----:B------:R-:W-:Y:S01]  /*a050*/  FFMA.FTZ R42, R13, R32, -R40 ;  /* 0x000000200d2a7223 */ /* 0x000fe20000010828 */
[----:B------:R-:W-:Y:S01]  /*a060*/  FMUL.FTZ R43, R43, R144 ;  /* 0x000000902b2b7220 */ /* 0x000fe20000410000 */
[C---:B------:R-:W-:Y:S01]  /*a070*/  LOP3.LUT R33, R146.reuse, 0xffff0000, RZ, 0xc0, !PT ;  /* 0xffff000092217812 */ /* 0x040fe200078ec0ff */
[----:B------:R-:W-:Y:S01]  /*a080*/  IMAD.U32 R40, R146, 0x10000, RZ ;  /* 0x0001000092287824 */ /* 0x000fe200078e00ff */
[C---:B------:R-:W-:Y:S01]  /*a090*/  LOP3.LUT R13, R142.reuse, 0xffff0000, RZ, 0xc0, !PT ;  /* 0xffff00008e0d7812 */ /* 0x040fe200078ec0ff */
[----:B------:R-:W-:Y:S02]  /*a0a0*/  IMAD.U32 R32, R142, 0x10000, RZ ;  /* 0x000100008e207824 */ /* 0x000fe400078e00ff */
[----:B------:R-:W-:Y:S01]  /*a0b0*/  FFMA.FTZ R43, R12, R148, R43 ;  /* 0x000000940c2b7223 */ /* 0x000fe2000001002b */
[C---:B------:R-:W-:Y:S01]  /*a0c0*/  IMAD.U32 R15, R14.reuse, 0x10000, RZ ;  /* 0x000100000e0f7824 */ /* 0x040fe200078e00ff */
        /* <DEDUP_REMOVED lines=16> */
[----:B------:R-:W-:Y:S02]  /*a1d0*/  F2FP.BF16.F32.PACK_AB R15, R52, R51 ;  /* 0x00000033340f723e */ /* 0x000fe400000010ff */
[----:B------:R-:W-:-:S02]  /*a1e0*/  F2FP.BF16.F32.PACK_AB R33, R48, R55 ;  /* 0x000000373021723e */ /* 0x000fc400000010ff */
[----:B------:R-:W-:-:S07]  /*a1f0*/  F2FP.BF16.F32.PACK_AB R32, R43, R46 ;  /* 0x0000002e2b20723e */ /* 0x000fce00000010ff */
.L_x_2787:
[----:B------:R-:W-:Y:S05]  /*a200*/  BSYNC B1 ;  /* 0x0000000000017941 */ /* 0x000fea0003800000 */
.L_x_2786:
[----:B------:R-:W-:Y:S01]  /*a210*/  ISETP.GE.AND P3, PT, R11, R136, PT ;  /* 0x000000880b00720c */ /* 0x000fe20003f66270 */
[----:B------:R-:W-:Y:S02]  /*a220*/  ULDC.64 UR4, c[0x0][0x208] ;  /* 0x0000820000047ab9 */ /* 0x000fe40000000a00 */
[----:B0-----:R0:W-:Y:S10]  /*a230*/  ST.E.128 desc[UR4][R38.64], R12 ;  /* 0x0000000c26007985 */ /* 0x0011f4000c101d04 */
[----:B------:R-:W-:Y:S05]  /*a240*/  @P3 BRA `(.L_x_2739) ;  /* 0x0000000400f83947 */ /* 0x000fea0003800000 */
[----:B------:R-:W-:Y:S01]  /*a250*/  IMAD.WIDE R36, R11, 0x2, R36 ;  /* 0x000000020b247825 */ /* 0x000fe200078e0224 */
[----:B------:R-:W-:-:S04]  /*a260*/  ULDC.64 UR4, c[0x0][0x208] ;  /* 0x0000820000047ab9 */ /* 0x000fc80000000a00 */
[----:B----4-:R4:W-:Y:S01]  /*a270*/  ST.E.128 desc[UR4][R36.64], R32 ;  /* 0x0000002024007985 */ /* 0x0109e2000c101d04 */
[----:B------:R-:W-:Y:S05]  /*a280*/  BRA `(.L_x_2739) ;  /* 0x0000000400e87947 */ /* 0x000fea0003800000 */
.L_x_2693:
[----:B------:R-:W-:-:S04]  /*a290*/  ULOP3.LUT UR4, UR60, 0x1, URZ, 0xfc, !UPT ;  /* 0x000000013c047892 */ /* 0x000fc8000f8efc3f */
[----:B------:R-:W-:-:S06]  /*a2a0*/  UISETP.NE.AND UP0, UPT, UR4, 0x3, UPT ;  /* 0x000000030400788c */ /* 0x000fcc000bf05270 */
[----:B------:R-:W-:-:S13]  /*a2b0*/  PLOP3.LUT P0, PT, PT, PT, UP0, 0x80, 0x0 ;  /* 0x000000000000781c */ /* 0x000fda0003f0f008 */
[----:B------:R-:W-:Y:S05]  /*a2c0*/  @!P0 BRA `(.L_x_2788) ;  /* 0x0000000000048947 */ /* 0x000fea0003800000 */
[----:B------:R-:W-:Y:S01]  /*a2d0*/  BPT.TRAP 0x1 ;  /* 0x000000040000795c */ /* 0x000fe20000300000 */
.L_x_2788:
[----:B------:R-:W-:Y:S01]  /*a2e0*/  IMAD R89, R212, 0x8, R22 ;  /* 0x00000008d4597824 */ /* 0x000fe200078e0216 */
[----:B------:R-:W-:Y:S01]  /*a2f0*/  SHF.L.U32 R90, R228, 0x1f, RZ ;  /* 0x0000001fe45a7819 */ /* 0x000fe200000006ff */
[----:B------:R-:W-:Y:S01]  /*a300*/  BSSY B1, `(.L_x_2789) ;  /* 0x0000004000017945 */ /* 0x000fe20003800000 */
[----:B------:R-:W-:Y:S02]  /*a310*/  SHF.R.S32.HI R86, RZ, 0x1f, R84 ;  /* 0x0000001fff567819 */ /* 0x000fe40000011454 */
[----:B------:R-:W0:Y:S02]  /*a320*/  SYNCS.PHASECHK.TRANS64.TRYWAIT P3, [R89+URZ+0x38890], R90 ;  /* 0x0388905a590075a7 */ /* 0x000e24000806017f */
[----:B0-----:R-:W-:Y:S05]  /*a330*/  @!P3 BRA `(.L_x_2790) ;  /* 0x000002600054b947 */ /* 0x001fea0003800000 */
.L_x_3111:
[----:B------:R-:W-:Y:S05]  /*a340*/  BSYNC B1 ;  /* 0x0000000000017941 */ /* 0x000fea0003800000 */
.L_x_2789:
        /* <DEDUP_REMOVED lines=27> */
.L_x_3115:
        /* <DEDUP_REMOVED lines=24> */
.L_x_2793:
[----:B------:R-:W-:Y:S05]  /*a680*/  BSYNC B1 ;  /* 0x0000000000017941 */ /* 0x000fea0003800000 */
.L_x_2792:
[----:B------:R-:W-:-:S03]  /*a690*/  UMOV UR4, 0xffffffff ;  /* 0xffffffff00047882 */ /* 0x000fc60000000000 */
[----:B------:R-:W-:Y:S05]  /*a6a0*/  BRA.DIV UR4, `(.L_x_2794) ;  /* 0x0000025e04d87947 */ /* 0x000fea000b800000 */
[----:B--2-4-:R2:W4:Y:S04]  /*a6b0*/  SHFL.IDX PT, R33, R41, 0x1, 0x181f ;  /* 0x00381f0029217f89 */ /* 0x01452800000e0000 */
[----:B---3--:R2:W3:Y:S02]  /*a6c0*/  SHFL.IDX PT, R32, R40, 0x1, 0x181f ;  /* 0x00381f0028207f89 */ /* 0x0084e400000e0000 */
.L_x_3119:
        /* <DEDUP_REMOVED lines=25> */
.L_x_2796:
[----:B------:R-:W-:Y:S05]  /*a860*/  BSYNC B1 ;  /* 0x0000000000017941 */ /* 0x000fea0003800000 */
.L_x_2795:
[----:B------:R-:W-:-:S03]  /*a870*/  UMOV UR4, 0xffffffff ;  /* 0xffffffff00047882 */ /* 0x000fc60000000000 */
[----:B------:R-:W-:Y:S05]  /*a880*/  BRA.DIV UR4, `(.L_x_2797) ;  /* 0x0000025e04ac7947 */ /* 0x000fea000b800000 */
[----:B---34-:R3:W4:Y:S04]  /*a890*/  SHFL.IDX PT, R33, R41, 0x2, 0x181f ;  /* 0x00581f0029217f89 */ /* 0x01872800000e0000 */
[----:B------:R3:W0:Y:S02]  /*a8a0*/  SHFL.IDX PT, R32, R40, 0x2, 0x181f ;  /* 0x00581f0028207f89 */ /* 0x00062400000e0000 */
.L_x_3123:
        /* <DEDUP_REMOVED lines=24> */
.L_x_2739:
[----:B------:R-:W-:Y:S05]  /*aa30*/  BSYNC B0 ;  /* 0x0000000000007941 */ /* 0x000fea0003800000 */
.L_x_2692:
[----:B------:R-:W5:Y:S01]  /*aa40*/  S2R R11, SR_TID.X ;  /* 0x00000000000b7919 */ /* 0x000f620000002100 */
        /* <DEDUP_REMOVED lines=8> */
[----:B-----5:R-:W-:Y:S01]  /*aad0*/  LOP3.LUT R11, R11, 0x7f, RZ, 0xc0, !PT ;  /* 0x0000007f0b0b7812 */ /* 0x020fe200078ec0ff */
[----:B--2---:R2:W-:Y:S03]  /*aae0*/  BAR.SYNC.DEFER_BLOCKING R141, 0x80 ;  /* 0x0002008d0000751d */ /* 0x0045e60000010000 */
[----:B------:R-:W-:-:S13]  /*aaf0*/  ISETP.NE.AND P3, PT, R11, RZ, PT ;  /* 0x000000ff0b00720c */ /* 0x000fda0003f65270 */
[----:B------:R-:W-:-:S05]  /*ab00*/  @!P3 VIADD R11, R89, 0x388a0 ;  /* 0x000388a0590bb836 */ /* 0x000fca0000000000 */
[----:B------:R-:W-:-:S04]  /*ab10*/  @!P3 PRMT R11, RZ, 0x654, R11 ;  /* 0x00000654ff0bb816 */ /* 0x000fc8000000000b */
[----:B------:R2:W-:Y:S01]  /*ab20*/  @!P3 SYNCS.ARRIVE.TRANS64.RED.A1T0 RZ, [R11+URZ], RZ ;  /* 0x000000ff0bffb9a7 */ /* 0x0005e2000810043f */
[----:B------:R-:W-:Y:S05]  /*ab30*/  @!P0 BRA `(.L_x_2799) ;  /* 0x0000000000048947 */ /* 0x000fea0003800000 */
[----:B------:R-:W-:Y:S01]  /*ab40*/  BPT.TRAP 0x1 ;  /* 0x000000040000795c */ /* 0x000fe20000300000 */
.L_x_2799:
[----:B------:R-:W-:Y:S05]  /*ab50*/  BSYNC B0 ;  /* 0x0000000000007941 */ /* 0x000fea0003800000 */
.L_x_2798:
[----:B------:R-:W5:Y:S01]  /*ab60*/  SYNCS.PHASECHK.TRANS64.TRYWAIT P0, [R89+URZ+0x388b0], R90 ;  /* 0x0388b05a590075a7 */ /* 0x000f62000800017f */
[----:B------:R-:W-:Y:S01]  /*ab70*/  ULDC UR61, c[0x0][0x2f4] ;  /* 0x0000bd00003d7ab9 */ /* 0x000fe20000000800 */
[----:B------:R-:W-:Y:S04]  /*ab80*/  BSSY B0, `(.L_x_2800) ;  /* 0x0000002000007945 */ /* 0x000fe80003800000 */
[----:B-----5:R-:W-:Y:S05]  /*ab90*/  @!P0 BRA `(.L_x_2801) ;  /* 0x0000025c00348947 */ /* 0x020fea0003800000 */
.L_x_3124:
[----:B------:R-:W-:Y:S05]  /*aba0*/  BSYNC B0 ;  /* 0x0000000000007941 */ /* 0x000fea0003800000 */
.L_x_2800:
[----:B------:R-:W-:Y:S01]  /*abb0*/  ULDC.64 UR4, c[0x0][0x328] ;  /* 0x0000ca0000047ab9 */ /* 0x000fe20000000a00 */
[----:B------:R-:W-:Y:S01]  /*abc0*/  IMAD.IADD R88, R88, 0x1, -R220 ;  /* 0x0000000158587824 */ /* 0x000fe200078e0adc */
[----:B------:R-:W-:Y:S01]  /*abd0*/  BSSY B0, `(.L_x_2802) ;  /* 0x000002c000007945 */ /* 0x000fe20003800000 */
[----:B--2---:R-:W-:Y:S02]  /*abe0*/  IMAD R11, R86, UR4, RZ ;  /* 0x00000004560b7c24 */ /* 0x004fe4000f8e02ff */
[----:B0---4-:R-:W-:Y:S01]  /*abf0*/  IMAD.WIDE.U32 R12, R84, UR4, RZ ;  /* 0x00000004540c7c25 */ /* 0x011fe2000f8e00ff */
        /* <DEDUP_REMOVED lines=41> */
.L_x_2803:
[----:B------:R-:W-:Y:S05]  /*ae90*/  BSYNC B0 ;  /* 0x0000000000007941 */ /* 0x000fea0003800000 */
.L_x_2802:
        /* <DEDUP_REMOVED lines=25> */
.L_x_2805:
[----:B------:R-:W-:Y:S05]  /*b030*/  BSYNC B0 ;  /* 0x0000000000007941 */ /* 0x000fea0003800000 */
.L_x_2804:
        /* <DEDUP_REMOVED lines=26> */
.L_x_2807:
[----:B------:R-:W-:Y:S05]  /*b1e0*/  BSYNC B0 ;  /* 0x0000000000007941 */ /* 0x000fea0003800000 */
.L_x_2806:
        /* <DEDUP_REMOVED lines=18> */
.L_x_2687:
[----:B------:R-:W4:Y:S01]  /*b310*/  LDL R11, [R1+0x68] ;  /* 0x00006800010b7983 */ /* 0x000f220000100800 */
[----:B------:R-:W0:Y:S01]  /*b320*/  LDC R0, c[0x0][0x448] ;  /* 0x00011200ff007b82 */ /* 0x000e220000000800 */
[----:B------:R-:W-:Y:S01]  /*b330*/  BSSY B0, `(.L_x_2809) ;  /* 0x0000055000007945 */ /* 0x000fe20003800000 */
        /* <DEDUP_REMOVED lines=22> */
[----:B0-----:R-:W-:Y:S02]  /*b4a0*/  ISETP.NE.AND P1, PT, R0, 0x1, PT ;  /* 0x000000010000780c */ /* 0x001fe40003f25270 */
        /* <DEDUP_REMOVED lines=12> */
[----:B------:R-:W0:Y:S01]  /*b570*/  @P1 LDC R3, c[0x0][0x44c] ;  /* 0x00011300ff031b82 */ /* 0x000e220000000800 */
[----:B------:R-:W-:Y:S02]  /*b580*/  CS2R R82, SRZ ;  /* 0x0000000000527805 */ /* 0x000fe4000001ff00 */
[----:B------:R-:W-:-:S02]  /*b590*/  CS2R R56, SRZ ;  /* 0x0000000000387805 */ /* 0x000fc4000001ff00 */
[----:B------:R-:W-:Y:S02]  /*b5a0*/  CS2R R78, SRZ ;  /* 0x00000000004e7805 */ /* 0x000fe4000001ff00 */
[----:B------:R-:W-:Y:S02]  /*b5b0*/  CS2R R52, SRZ ;  /* 0x0000000000347805 */ /* 0x000fe4000001ff00 */
[----:B------:R-:W-:Y:S02]  /*b5c0*/  CS2R R166, SRZ ;  /* 0x0000000000a67805 */ /* 0x000fe4000001ff00 */
[----:B------:R-:W-:Y:S02]  /*b5d0*/  CS2R R74, SRZ ;  /* 0x00000000004a7805 */ /* 0x000fe4000001ff00 */
[----:B------:R-:W-:Y:S01]  /*b5e0*/  CS2R R48, SRZ ;  /* 0x0000000000307805 */ /* 0x000fe2000001ff00 */
[----:B------:R-:W1:Y:S01]  /*b5f0*/  @P1 LDC R2, c[0x0][0x450] ;  /* 0x00011400ff021b82 */ /* 0x000e620000000800 */
        /* <DEDUP_REMOVED lines=15> */
[----:B--2---:R-:W-:Y:S01]  /*b6f0*/  CS2R R38, SRZ ;  /* 0x0000000000267805 */ /* 0x004fe2000001ff00 */
[----:B------:R-:W-:Y:S01]  /*b700*/  IMAD.MOV.U32 R24, RZ, RZ, RZ ;  /* 0x000000ffff187224 */ /* 0x000fe200078e00ff */
[----:B------:R-:W-:Y:S02]  /*b710*/  CS2R R34, SRZ ;  /* 0x0000000000227805 */ /* 0x000fe4000001ff00 */
[----:B------:R-:W-:Y:S01]  /*b720*/  CS2R R32, SRZ ;  /* 0x0000000000207805 */ /* 0x000fe2000001ff00 */
[----:B------:R-:W-:Y:S02]  /*b730*/  IMAD.MOV.U32 R4, RZ, RZ, RZ ;  /* 0x000000ffff047224 */ /* 0x000fe400078e00ff */
[----:B------:R-:W-:-:S02]  /*b740*/  IMAD.MOV.U32 R9, RZ, RZ, RZ ;  /* 0x000000ffff097224 */ /* 0x000fc400078e00ff */
[----:B------:R-:W-:Y:S02]  /*b750*/  IMAD.MOV.U32 R26, RZ, RZ, RZ ;  /* 0x000000ffff1a7224 */ /* 0x000fe400078e00ff */
[----:B----4-:R-:W-:Y:S01]  /*b760*/  VIADD R0, R11, 0x7f ;  /* 0x0000007f0b007836 */ /* 0x010fe20000000000 */
[----:B------:R-:W-:-:S03]  /*b770*/  CS2R R10, SRZ ;  /* 0x00000000000a7805 */ /* 0x000fc6000001ff00 */
[----:B0-----:R-:W-:-:S05]  /*b780*/  @P1 IMAD.HI.U32 R3, R0, R3, RZ ;  /* 0x0000000300031227 */ /* 0x001fca00078e00ff */
[----:B-1----:R-:W-:Y:S02]  /*b790*/  @P1 SHF.R.U32.HI R0, RZ, R2, R3 ;  /* 0x00000002ff001219 */ /* 0x002fe40000011603 */
[----:B------:R-:W-:-:S03]  /*b7a0*/  PLOP3.LUT P1, PT, PT, PT, PT, 0x80, 0x0 ;  /* 0x000000000000781c */ /* 0x000fc60003f2f070 */
[----:B------:R-:W-:Y:S01]  /*b7b0*/  IMAD.IADD R0, R139, 0x1, R0 ;  /* 0x000000018b007824 */ /* 0x000fe200078e0200 */
[----:B------:R-:W-:-:S03]  /*b7c0*/  CS2R R138, SRZ ;  /* 0x00000000008a7805 */ /* 0x000fc6000001ff00 */
[----:B------:R-:W-:-:S05]  /*b7d0*/  IMAD.HI R0, R0, 0x66666667, RZ ;  /* 0x6666666700007827 */ /* 0x000fca00078e02ff */
[----:B------:R-:W-:-:S04]  /*b7e0*/  SHF.R.U32.HI R3, RZ, 0x1f, R0 ;  /* 0x0000001fff037819 */ /* 0x000fc80000011600 */
[----:B------:R-:W-:Y:S01]  /*b7f0*/  LEA.HI.SX32 R3, R0, R3, 0x1b ;  /* 0x0000000300037211 */ /* 0x000fe200078fdaff */
[----:B------:R-:W-:-:S03]  /*b800*/  IMAD.MOV.U32 R0, RZ, RZ, RZ ;  /* 0x000000ffff007224 */ /* 0x000fc600078e00ff */
[----:B------:R-:W-:Y:S02]  /*b810*/  VIMNMX R2, R140, R3, PT ;  /* 0x000000038c027248 */ /* 0x000fe40003fe0100 */
[----:B------:R-:W-:Y:S01]  /*b820*/  CS2R R140, SRZ ;  /* 0x00000000008c7805 */ /* 0x000fe2000001ff00 */
[----:B------:R-:W-:Y:S01]  /*b830*/  IMAD.MOV.U32 R3, RZ, RZ, RZ ;  /* 0x000000ffff037224 */ /* 0x000fe200078e00ff */
[----:B------:R-:W-:Y:S01]  /*b840*/  ISETP.GE.AND P2, PT, R2, 0x1, PT ;  /* 0x000000010200780c */ /* 0x000fe20003f46270 */
[----:B------:R-:W-:-:S12]  /*b850*/  @P0 BRA `(.L_x_2810) ;  /* 0x0000000000080947 */ /* 0x000fd80003800000 */
[----:B------:R-:W0:Y:S02]  /*b860*/  FENCE.VIEW.ASYNC.G ;  /* 0x00000000000073c6 */ /* 0x000e240000000100 */
[----:B0-----:R-:W-:Y:S06]  /*b870*/  BAR.ARV 0xc, 0x180 ;  /* 0x0306000000007b1d */ /* 0x001fec0000002000 */
.L_x_2810:
[----:B------:R-:W-:Y:S05]  /*b880*/  BSYNC B0 ;  /* 0x0000000000007941 */ /* 0x000fea0003800000 */
.L_x_2809:
        /* <DEDUP_REMOVED lines=36> */
.L_x_2812:
        /* <DEDUP_REMOVED lines=13> */
.L_x_2816:
[----:B-1----:R1:W2:Y:S02]  /*bba0*/  SYNCS.PHASECHK.TRANS64.TRYWAIT P0, [R22+URZ+0x38800], R3 ;  /* 0x03880003160075a7 */ /* 0x0022a4000800017f */
[----:B--2---:R-:W-:Y:S05]  /*bbb0*/  @!P0 NANOSLEEP.SYNCS 0x989680 ;  /* 0x009896800000895d */ /* 0x004fea0003900000 */
[----:B------:R-:W2:Y:S02]  /*bbc0*/  @!P0 SYNCS.PHASECHK.TRANS64 P0, [R22+URZ+0x38800], R3 ;  /* 0x03880003160085a7 */ /* 0x000ea4000800007f */
[----:B--2---:R-:W-:Y:S05]  /*bbd0*/  @!P0 BRA `(.L_x_2816) ;  /* 0xfffffffc00f08947 */ /* 0x004fea000383ffff */
.L_x_2815:
[----:B------:R-:W-:Y:S05]  /*bbe0*/  BSYNC B0 ;  /* 0x0000000000007941 */ /* 0x000fea0003800000 */
.L_x_2814:
[----:B------:R-:W-:Y:S05]  /*bbf0*/  BRA `(.L_x_2817) ;  /* 0x000000a000647947 */ /* 0x000fea0003800000 */
.L_x_2813:
[----:B------:R-:W2:Y:S01]  /*bc00*/  LDL R30, [R1+0x84] ;  /* 0x00008400011e7983 */ /* 0x000ea20000100800 */
[----:B-----5:R-:W-:Y:S01]  /*bc10*/  SHF.R.S32.HI R0, RZ, 0x1f, R135 ;  /* 0x0000001fff007819 */ /* 0x020fe20000011487 */
[----:B------:R-:W-:Y:S02]  /*bc20*/  ULDC.64 UR6, c[0x0][0x408] ;  /* 0x0001020000067ab9 */ /* 0x000fe40000000a00 */
[----:B------:R-:W-:Y:S01]  /*bc30*/  IMAD.WIDE.U32 R26, R135, UR6, RZ ;  /* 0x00000006871a7c25 */ /* 0x000fe2000f8e00ff */
[----:B--2---:R-:W-:-:S13]  /*bc40*/  R2UR UR4, R30 ;  /* 0x000000001e0472ca */ /* 0x004fda00000e0000 */
[----:B------:R-:W-:-:S03]  /*bc50*/  ULOP3.LUT UP0, URZ, UR4, 0x3ff, URZ, 0xc0, !UPT ;  /* 0x000003ff043f7892 */ /* 0x000fc6000f80c03f */
[----:B------:R-:W-:Y:S02]  /*bc60*/  ULDC.64 UR4, c[0x0][0x3f8] ;  /* 0x0000fe0000047ab9 */ /* 0x000fe40000000a00 */
[C---:B------:R-:W-:Y:S01]  /*bc70*/  IMAD R4, R0.reuse, UR4, RZ ;  /* 0x0000000400047c24 */ /* 0x040fe2000f8e02ff */
[----:B------:R-:W-:Y:S01]  /*bc80*/  PLOP3.LUT P0, PT, PT, PT, UP0, 0x80, 0x0 ;  /* 0x000000000000781c */ /* 0x000fe20003f0f008 */
[----:B------:R-:W-:Y:S02]  /*bc90*/  IMAD R0, R0, UR6, RZ ;  /* 0x0000000600007c24 */ /* 0x000fe4000f8e02ff */
[----:B------:R-:W-:-:S04]  /*bca0*/  IMAD.WIDE.U32 R24, R135, UR4, RZ ;  /* 0x0000000487187c25 */ /* 0x000fc8000f8e00ff */
[C---:B------:R-:W-:Y:S02]  /*bcb0*/  IMAD R29, R135.reuse, UR5, R4 ;  /* 0x00000005871d7c24 */ /* 0x040fe4000f8e0204 */
[----:B------:R-:W-:Y:S02]  /*bcc0*/  IMAD R31, R135, UR7, R0 ;  /* 0x00000007871f7c24 */ /* 0x000fe4000f8e0200 */
        /* <DEDUP_REMOVED lines=19> */
.L_x_2818:
[----:B------:R-:W2:Y:S01]  /*be00*/  LDL R20, [R1+0x58] ;  /* 0x0000580001147983 */ /* 0x000ea20000100800 */
[----:B------:R-:W-:-:S03]  /*be10*/  ULDC.U8 UR4, c[0x0][0x410] ;  /* 0x0001040000047ab9 */ /* 0x000fc60000000000 */
[----:B------:R-:W3:Y:S01]  /*be20*/  LDL R108, [R1+0x68] ;  /* 0x00006800016c7983 */ /* 0x000ee20000100800 */
[----:B------:R-:W-:Y:S01]  /*be30*/  R2UR UR5, R30 ;  /* 0x000000001e0572ca */ /* 0x000fe200000e0000 */
[----:B------:R-:W-:Y:S01]  /*be40*/  BSSY B0, `(.L_x_2819) ;  /* 0x00009ec000007945 */ /* 0x000fe20003800000 */
[----:B------:R-:W-:Y:S01]  /*be50*/  ISETP.NE.AND P0, PT, RZ, UR4, PT ;  /* 0x00000004ff007c0c */ /* 0x000fe2000bf05270 */
[C---:B------:R-:W-:Y:S01]  /*be60*/  VIADD R89, R220.reuse, 0x20 ;  /* 0x00000020dc597836 */ /* 0x040fe20000000000 */
[----:B------:R-:W-:Y:S01]  /*be70*/  LEA.HI R33, R33, R28, RZ, 0x3 ;  /* 0x0000001c21217211 */ /* 0x000fe200078f18ff */
[----:B------:R-:W-:Y:S01]  /*be80*/  VIADD R3, R220, 0x60 ;  /* 0x00000060dc037836 */ /* 0x000fe20000000000 */
[----:B------:R-:W-:Y:S02]  /*be90*/  SHF.R.U32.HI R21, RZ, 0x3, R229 ;  /* 0x00000003ff157819 */ /* 0x000fe400000116e5 */
[----:B------:R-:W-:Y:S02]  /*bea0*/  LOP3.LUT R0, R229, 0x38, R16, 0xf8, !PT ;  /* 0x00000038e5007812 */ /* 0x000fe400078ef810 */
[----:B------:R-:W-:-:S02]  /*beb0*/  LOP3.LUT R33, R33, 0xfffffff8, RZ, 0xc0, !PT ;  /* 0xfffffff821217812 */ /* 0x000fc400078ec0ff */
[----:B--2---:R-:W-:-:S03]  /*bec0*/  LOP3.LUT R87, R20, R0, R21, 0xf6, !PT ;  /* 0x0000000014577212 */ /* 0x004fc600078ef615 */
[----:B------:R-:W-:Y:S02]  /*bed0*/  IMAD.IADD R0, R28, 0x1, -R33 ;  /* 0x000000011c007824 */ /* 0x000fe400078e0a21 */
[----:B---3--:R-:W-:Y:S01]  /*bee0*/  IMAD.IADD R73, R220, 0x1, R108 ;  /* 0x00000001dc497824 */ /* 0x008fe200078e026c */
[----:B------:R-:W-:-:S03]  /*bef0*/  LEA R87, R87, UR5, 0x1 ;  /* 0x0000000557577c11 */ /* 0x000fc6000f8e08ff */
[----:B------:R-:W-:Y:S01]  /*bf00*/  IMAD R7, R0, 0x20, R73 ;  /* 0x0000002000077824 */ /* 0x000fe200078e0249 */
[----:B------:R-:W-:Y:S06]  /*bf10*/  @!P0 BRA `(.L_x_2820) ;  /* 0x0000004c00688947 */ /* 0x000fec0003800000 */
[----:B------:R-:W0:Y:S01]  /*bf20*/  LDC R86, c[0x0][0x448] ;  /* 0x00011200ff567b82 */ /* 0x000e220000000800 */
[----:B------:R-:W-:Y:S01]  /*bf30*/  ULDC.64 UR4, c[0x0][0x3f8] ;  /* 0x0000fe0000047ab9 */ /* 0x000fe20000000a00 */
[----:B------:R-:W-:Y:S01]  /*bf40*/  ULDC.64 UR6, c[0x0][0x408] ;  /* 0x0001020000067ab9 */ /* 0x000fe20000000a00 */
[----:B------:R-:W-:Y:S01]  /*bf50*/  IMAD.MOV.U32 R4, RZ, RZ, R24 ;  /* 0x000000ffff047224 */ /* 0x000fe200078e0018 */
[----:B------:R-:W-:Y:S01]  /*bf60*/  SHF.R.S32.HI R82, RZ, 0x1f, R221 ;  /* 0x0000001fff527819 */ /* 0x000fe200000114dd */
[----:B------:R-:W-:Y:S01]  /*bf70*/  IMAD.MOV.U32 R8, RZ, RZ, R26 ;  /* 0x000000ffff087224 */ /* 0x000fe200078e001a */
[----:B------:R-:W-:Y:S01]  /*bf80*/  SHF.R.S32.HI R83, RZ, 0x1f, R224 ;  /* 0x0000001fff537819 */ /* 0x000fe200000114e0 */
[----:B------:R-:W-:Y:S01]  /*bf90*/  IMAD.MOV.U32 R9, RZ, RZ, R31 ;  /* 0x000000ffff097224 */ /* 0x000fe200078e001f */
[----:B------:R-:W-:Y:S02]  /*bfa0*/  SHF.R.S32.HI R85, RZ, 0x1f, R222 ;  /* 0x0000001fff557819 */ /* 0x000fe400000114de */
[----:B------:R-:W-:-:S02]  /*bfb0*/  SHF.R.S32.HI R93, RZ, 0x1f, R214 ;  /* 0x0000001fff5d7819 */ /* 0x000fc400000114d6 */
        /* <DEDUP_REMOVED lines=27> */
.L_x_3130:
[----:B------:R-:W5:Y:S01]  /*c170*/  LDL R10, [R1+0x6c] ;  /* 0x00006c00010a7983 */ /* 0x000f620000100800 */
        /* <DEDUP_REMOVED lines=9> */
[----:B-----5:R-:W-:-:S05]  /*c210*/  IMAD R86, R10, R86, RZ ;  /* 0x000000560a567224 */ /* 0x020fca00078e02ff */
[----:B------:R-:W-:-:S13]  /*c220*/  ISETP.GE.AND P0, PT, R73, R86, PT ;  /* 0x000000564900720c */ /* 0x000fda0003f06270 */
[----:B------:R-:W-:Y:S05]  /*c230*/  @P0 BRA `(.L_x_2823) ;  /* 0x0000000000b80947 */ /* 0x000fea0003800000 */
[----:B------:R-:W-:Y:S01]  /*c240*/  ULDC UR4, c[0x0][0x3f4] ;  /* 0x0000fd0000047ab9 */ /* 0x000fe20000000800 */
[----:B------:R-:W-:Y:S02]  /*c250*/  CS2R R80, SRZ ;  /* 0x0000000000507805 */ /* 0x000fe4000001ff00 */
[----:B------:R-:W-:Y:S02]  /*c260*/  ISETP.GE.AND P3, PT, R214, UR4, PT ;  /* 0x00000004d6007c0c */ /* 0x000fe4000bf66270 */
[----:B------:R-:W-:Y:S02]  /*c270*/  CS2R R78, SRZ ;  /* 0x00000000004e7805 */ /* 0x000fe4000001ff00 */
[----:B------:R-:W-:Y:S01]  /*c280*/  ISETP.GE.AND P2, PT, R222, UR4, PT ;  /* 0x00000004de007c0c */ /* 0x000fe2000bf46270 */
[----:B------:R-:W-:Y:S01]  /*c290*/  ULDC.64 UR6, c[0x0][0x208] ;  /* 0x0000820000067ab9 */ /* 0x000fe20000000a00 */
[----:B------:R-:W-:Y:S02]  /*c2a0*/  ISETP.GE.AND P1, PT, R221, UR4, PT ;  /* 0x00000004dd007c0c */ /* 0x000fe4000bf26270 */
[----:B------:R-:W-:-:S05]  /*c2b0*/  ISETP.GE.AND P0, PT, R224, UR4, PT ;  /* 0x00000004e0007c0c */ /* 0x000fca000bf06270 */
[C---:B------:R-:W-:Y:S01]  /*c2c0*/  @!P3 IMAD.SHL.U32 R12, R214.reuse, 0x2, RZ ;  /* 0x00000002d60cb824 */ /* 0x040fe200078e00ff */
[----:B------:R-:W-:-:S03]  /*c2d0*/  @!P3 SHF.L.U64.HI R13, R214, 0x1, R93 ;  /* 0x00000001d60db819 */ /* 0x000fc6000001025d */
[C---:B------:R-:W-:Y:S01]  /*c2e0*/  @!P2 IMAD.SHL.U32 R24, R222.reuse, 0x2, RZ ;  /* 0x00000002de18a824 */ /* 0x040fe200078e00ff */
[----:B------:R-:W-:Y:S01]  /*c2f0*/  @!P2 SHF.L.U64.HI R25, R222, 0x1, R85 ;  /* 0x00000001de19a819 */ /* 0x000fe20000010255 */
[----:B------:R-:W-:Y:S01]  /*c300*/  @!P1 IMAD.SHL.U32 R28, R221, 0x2, RZ ;  /* 0x00000002dd1c9824 */ /* 0x000fe200078e00ff */
[CC--:B--2---:R-:W-:Y:S01]  /*c310*/  @!P3 IADD3 R10, P5, R5.reuse, R12.reuse, RZ ;  /* 0x0000000c050ab210 */ /* 0x0c4fe20007fbe0ff */
[----:B------:R-:W-:Y:S01]  /*c320*/  @!P0 IMAD.SHL.U32 R15, R224, 0x2, RZ ;  /* 0x00000002e00f8824 */ /* 0x000fe200078e00ff */
[----:B----4-:R-:W-:Y:S02]  /*c330*/  @!P3 IADD3 R12, P4, R14, R12, RZ ;  /* 0x0000000c0e0cb210 */ /* 0x010fe40007f9e0ff */
[-C--:B------:R-:W-:Y:S01]  /*c340*/  @!P2 IADD3 R20, P6, R5, R24.reuse, RZ ;  /* 0x000000180514a210 */ /* 0x080fe20007fde0ff */
[--C-:B-1----:R-:W-:Y:S01]  /*c350*/  @!P3 IMAD.X R11, R4, 0x1, R13.reuse, P5 ;  /* 0x00000001040bb824 */ /* 0x102fe200028e060d */
[----:B------:R-:W-:Y:S01]  /*c360*/  @!P1 SHF.L.U64.HI R29, R221, 0x1, R82 ;  /* 0x00000001dd1d9819 */ /* 0x000fe20000010252 */
[----:B---3--:R-:W-:Y:S01]  /*c370*/  @!P3 IMAD.X R13, R9, 0x1, R13, P4 ;  /* 0x00000001090db824 */ /* 0x008fe200020e060d */
[----:B------:R-:W-:Y:S01]  /*c380*/  @!P2 IADD3 R24, P5, R14, R24, RZ ;  /* 0x000000180e18a210 */ /* 0x000fe20007fbe0ff */
[----:B------:R-:W-:Y:S01]  /*c390*/  @!P2 IMAD.X R21, R4, 0x1, R25, P6 ;  /* 0x000000010415a824 */ /* 0x000fe200030e0619 */
[----:B------:R-:W-:-:S02]  /*c3a0*/  @!P1 IADD3 R26, P4, R5, R28, RZ ;  /* 0x0000001c051a9210 */ /* 0x000fc40007f9e0ff */
[----:B------:R-:W-:Y:S02]  /*c3b0*/  CS2R R76, SRZ ;  /* 0x00000000004c7805 */ /* 0x000fe4000001ff00 */
[----:B------:R-:W-:Y:S01]  /*c3c0*/  @!P1 IADD3 R28, P6, R14, R28, RZ ;  /* 0x0000001c0e1c9210 */ /* 0x000fe20007fde0ff */
[----:B------:R-:W-:Y:S01]  /*c3d0*/  @!P2 IMAD.X R25, R9, 0x1, R25, P5 ;  /* 0x000000010919a824 */ /* 0x000fe200028e0619 */
[----:B------:R-:W-:Y:S01]  /*c3e0*/  @!P0 SHF.L.U64.HI R32, R224, 0x1, R83 ;  /* 0x00000001e0208819 */ /* 0x000fe20000010253 */
[----:B------:R-:W-:Y:S01]  /*c3f0*/  @!P1 IMAD.X R27, R4, 0x1, R29, P4 ;  /* 0x00000001041b9824 */ /* 0x000fe200020e061d */
[-C--:B------:R-:W-:Y:S02]  /*c400*/  @!P0 IADD3 R30, P5, R5, R15.reuse, RZ ;  /* 0x0000000f051e8210 */ /* 0x080fe40007fbe0ff */
[----:B------:R-:W-:Y:S02]  /*c410*/  CS2R R74, SRZ ;  /* 0x00000000004a7805 */ /* 0x000fe4000001ff00 */
[----:B------:R-:W-:-:S02]  /*c420*/  @!P0 IADD3 R14, P4, R14, R15, RZ ;  /* 0x0000000f0e0e8210 */ /* 0x000fc40007f9e0ff */
[----:B------:R-:W-:Y:S02]  /*c430*/  CS2R R70, SRZ ;  /* 0x0000000000467805 */ /* 0x000fe4000001ff00 */
[----:B------:R-:W-:Y:S02]  /*c440*/  CS2R R68, SRZ ;  /* 0x0000000000447805 */ /* 0x000fe4000001ff00 */
[----:B------:R-:W-:Y:S02]  /*c450*/  CS2R R64, SRZ ;  /* 0x0000000000407805 */ /* 0x000fe4000001ff00 */
[----:B------:R-:W-:Y:S01]  /*c460*/  CS2R R62, SRZ ;  /* 0x00000000003e7805 */ /* 0x000fe2000001ff00 */
[C---:B------:R-:W-:Y:S01]  /*c470*/  @!P1 IMAD.X R29, R9.reuse, 0x1, R29, P6 ;  /* 0x00000001091d9824 */ /* 0x040fe200030e061d */
        /* <DEDUP_REMOVED lines=10> */
.L_x_2823:
[----:B------:R-:W-:Y:S05]  /*c520*/  BSYNC B1 ;  /* 0x0000000000017941 */ /* 0x000fea0003800000 */
.L_x_2822:
        /* <DEDUP_REMOVED lines=39> */
.L_x_3136:
        /* <DEDUP_REMOVED lines=24> */
[CC--:B---3--:R-:W-:Y:S01]  /*c920*/  @!P3 IADD3 R10, P5, R5.reuse, R12.reuse, RZ ;  /* 0x0000000c050ab210 */ /* 0x0c8fe20007fbe0ff */
[----:B------:R-:W-:Y:S01]  /*c930*/  @!P0 IMAD.SHL.U32 R31, R224, 0x2, RZ ;  /* 0x00000002e01f8824 */ /* 0x000fe200078e00ff */
[----:B----4-:R-:W-:Y:S02]  /*c940*/  @!P3 IADD3 R12, P4, R14, R12, RZ ;  /* 0x0000000c0e0cb210 */ /* 0x010fe40007f9e0ff */
[-C--:B------:R-:W-:Y:S01]  /*c950*/  @!P2 IADD3 R20, P6, R5, R24.reuse, RZ ;  /* 0x000000180514a210 */ /* 0x080fe20007fde0ff */
[--C-:B--2---:R-:W-:Y:S01]  /*c960*/  @!P3 IMAD.X R11, R4, 0x1, R13.reuse, P5 ;  /* 0x00000001040bb824 */ /* 0x104fe200028e060d */
[----:B------:R-:W-:Y:S01]  /*c970*/  @!P1 SHF.L.U64.HI R29, R221, 0x1, R82 ;  /* 0x00000001dd1d9819 */ /* 0x000fe20000010252 */
[----:B0-----:R-:W-:Y:S01]  /*c980*/  @!P3 IMAD.X R13, R9, 0x1, R13, P4 ;  /* 0x00000001090db824 */ /* 0x001fe200020e060d */
        /* <DEDUP_REMOVED lines=26> */
.L_x_2826:
[----:B------:R-:W-:Y:S05]  /*cb30*/  BSYNC B1 ;  /* 0x0000000000017941 */ /* 0x000fea0003800000 */
.L_x_2825:
        /* <DEDUP_REMOVED lines=38> */
.L_x_3142:
        /* <DEDUP_REMOVED lines=27> */
[----:B0-----:R-:W-:Y:S02]  /*cf50*/  @!P3 IADD3 R32, P4, R14, R32, RZ ;  /* 0x000000200e20b210 */ /* 0x001fe40007f9e0ff */
[-C--:B------:R-:W-:Y:S01]  /*cf60*/  @!P2 IADD3 R30, P6, R5, R24.reuse, RZ ;  /* 0x00000018051ea210 */ /* 0x080fe20007fde0ff */
[--C-:B--2---:R-:W-:Y:S01]  /*cf70*/  @!P3 IMAD.X R67, R4, 0x1, R10.reuse, P5 ;  /* 0x000000010443b824 */ /* 0x104fe200028e060a */
[----:B------:R-:W-:Y:S01]  /*cf80*/  @!P2 IADD3 R24, P5, R14, R24, RZ ;  /* 0x000000180e18a210 */ /* 0x000fe20007fbe0ff */
[----:B------:R-:W-:Y:S01]  /*cf90*/  @!P3 IMAD.X R33, R9, 0x1, R10, P4 ;  /* 0x000000010921b824 */ /* 0x000fe200020e060a */
[----:B------:R-:W-:Y:S01]  /*cfa0*/  @!P1 SHF.L.U64.HI R13, R221, 0x1, R82 ;  /* 0x00000001dd0d9819 */ /* 0x000fe20000010252 */
[--C-:B------:R-:W-:Y:S01]  /*cfb0*/  @!P2 IMAD.X R31, R4, 0x1, R11.reuse, P6 ;  /* 0x00000001041fa824 */ /* 0x100fe200030e060b */
[-C--:B------:R-:W-:Y:S01]  /*cfc0*/  @!P1 IADD3 R20, P4, R5, R12.reuse, RZ ;  /* 0x0000000c05149210 */ /* 0x080fe20007f9e0ff */
[----:B------:R-:W-:Y:S01]  /*cfd0*/  @!P2 IMAD.X R25, R9, 0x1, R11, P5 ;  /* 0x000000010919a824 */ /* 0x000fe200028e060b */
[----:B------:R-:W-:-:S02]  /*cfe0*/  @!P1 IADD3 R10, P6, R14, R12, RZ ;  /* 0x0000000c0e0a9210 */ /* 0x000fc40007fde0ff */
[----:B------:R-:W-:Y:S02]  /*cff0*/  CS2R R38, SRZ ;  /* 0x0000000000267805 */ /* 0x000fe4000001ff00 */
[----:B------:R-:W-:Y:S01]  /*d000*/  @!P0 SHF.L.U64.HI R15, R224, 0x1, R83 ;  /* 0x00000001e00f8819 */ /* 0x000fe20000010253 */
[--C-:B------:R-:W-:Y:S01]  /*d010*/  @!P1 IMAD.X R21, R4, 0x1, R13.reuse, P4 ;  /* 0x0000000104159824 */ /* 0x100fe200020e060d */
[-C--:B------:R-:W-:Y:S01]  /*d020*/  @!P0 IADD3 R12, P5, R5, R26.reuse, RZ ;  /* 0x0000001a050c8210 */ /* 0x080fe20007fbe0ff */
[----:B------:R-:W-:Y:S01]  /*d030*/  @!P1 IMAD.X R11, R9, 0x1, R13, P6 ;  /* 0x00000001090b9824 */ /* 0x000fe200030e060d */
[----:B------:R-:W-:Y:S02]  /*d040*/  @!P0 IADD3 R14, P4, R14, R26, RZ ;  /* 0x0000001a0e0e8210 */ /* 0x000fe40007f9e0ff */
[----:B------:R-:W-:Y:S02]  /*d050*/  CS2R R40, SRZ ;  /* 0x0000000000287805 */ /* 0x000fe4000001ff00 */
[----:B------:R-:W-:Y:S01]  /*d060*/  CS2R R34, SRZ ;  /* 0x0000000000227805 */ /* 0x000fe2000001ff00 */
[----:B------:R-:W-:Y:S01]  /*d070*/  @!P0 IMAD.X R13, R4, 0x1, R15, P5 ;  /* 0x00000001040d8824 */ /* 0x000fe200028e060f */
[----:B------:R-:W-:-:S02]  /*d080*/  CS2R R36, SRZ ;  /* 0x0000000000247805 */ /* 0x000fc4000001ff00 */
[----:B------:R-:W-:Y:S02]  /*d090*/  CS2R R28, SRZ ;  /* 0x00000000001c7805 */ /* 0x000fe4000001ff00 */
[----:B------:R-:W-:Y:S01]  /*d0a0*/  CS2R R26, SRZ ;  /* 0x00000000001a7805 */ /* 0x000fe2000001ff00 */
[----:B------:R-:W-:Y:S01]  /*d0b0*/  @!P0 IMAD.X R15, R9, 0x1, R15, P4 ;  /* 0x00000001090f8824 */ /* 0x000fe200020e060f */
[----:B------:R0:W5:Y:S04]  /*d0c0*/  @!P3 LD.E.64 R42, desc[UR6][R66.64] ;  /* 0x00000006422ab980 */ /* 0x000168000c101b00 */
[----:B------:R0:W5:Y:S04]  /*d0d0*/  @!P3 LD.E.64 R44, desc[UR6][R32.64] ;  /* 0x00000006202cb980 */ /* 0x000168000c101b00 */
[----:B------:R0:W5:Y:S04]  /*d0e0*/  @!P2 LD.E.64 R38, desc[UR6][R30.64] ;  /* 0x000000061e26a980 */ /* 0x000168000c101b00 */
[----:B------:R0:W5:Y:S04]  /*d0f0*/  @!P2 LD.E.64 R40, desc[UR6][R24.64] ;  /* 0x000000061828a980 */ /* 0x000168000c101b00 */
[----:B------:R0:W5:Y:S04]  /*d100*/  @!P1 LD.E.64 R34, desc[UR6][R20.64] ;  /* 0x0000000614229980 */ /* 0x000168000c101b00 */
[----:B------:R0:W5:Y:S04]  /*d110*/  @!P1 LD.E.64 R36, desc[UR6][R10.64] ;  /* 0x000000060a249980 */ /* 0x000168000c101b00 */
[----:B------:R0:W5:Y:S04]  /*d120*/  @!P0 LD.E.64 R28, desc[UR6][R12.64] ;  /* 0x000000060c1c8980 */ /* 0x000168000c101b00 */
[----:B------:R0:W5:Y:S02]  /*d130*/  @!P0 LD.E.64 R26, desc[UR6][R14.64] ;  /* 0x000000060e1a8980 */ /* 0x000164000c101b00 */
.L_x_2829:
[----:B------:R-:W-:Y:S05]  /*d140*/  BSYNC B1 ;  /* 0x0000000000017941 */ /* 0x000fea0003800000 */
.L_x_2828:
        /* <DEDUP_REMOVED lines=39> */
.L_x_3148:
        /* <DEDUP_REMOVED lines=31> */
[----:B------:R-:W-:Y:S02]  /*d5b0*/  @!P3 IADD3 R116, P4, R14, R116, RZ ;  /* 0x000000740e74b210 */ /* 0x000fe40007f9e0ff */
[-C--:B------:R-:W-:Y:S01]  /*d5c0*/  @!P2 IADD3 R114, P6, R67, R106.reuse, RZ ;  /* 0x0000006a4372a210 */ /* 0x080fe20007fde0ff */
[--C-:B--2---:R-:W-:Y:S01]  /*d5d0*/  @!P3 IMAD.X R119, R66, 0x1, R93.reuse, P5 ;  /* 0x000000014277b824 */ /* 0x104fe200028e065d */
[----:B------:R-:W-:Y:S01]  /*d5e0*/  @!P1 SHF.L.U64.HI R5, R221, 0x1, R82 ;  /* 0x00000001dd059819 */ /* 0x000fe20000010252 */
[----:B------:R-:W-:Y:S01]  /*d5f0*/  @!P3 IMAD.X R117, R72, 0x1, R93, P4 ;  /* 0x000000014875b824 */ /* 0x000fe200020e065d */
[----:B------:R-:W-:Y:S01]  /*d600*/  @!P2 IADD3 R106, P5, R14, R106, RZ ;  /* 0x0000006a0e6aa210 */ /* 0x000fe20007fbe0ff */
[----:B------:R-:W-:Y:S01]  /*d610*/  @!P2 IMAD.X R115, R66, 0x1, R85, P6 ;  /* 0x000000014273a824 */ /* 0x000fe200030e0655 */
[----:B------:R-:W-:-:S02]  /*d620*/  @!P1 IADD3 R94, P4, R67, R12, RZ ;  /* 0x0000000c435e9210 */ /* 0x000fc40007f9e0ff */
[----:B------:R-:W-:Y:S02]  /*d630*/  CS2R R20, SRZ ;  /* 0x0000000000147805 */ /* 0x000fe4000001ff00 */
[----:B------:R-:W-:Y:S01]  /*d640*/  @!P1 IADD3 R12, P6, R14, R12, RZ ;  /* 0x0000000c0e0c9210 */ /* 0x000fe20007fde0ff */
[----:B------:R-:W-:Y:S01]  /*d650*/  @!P2 IMAD.X R107, R72, 0x1, R85, P5 ;  /* 0x00000001486ba824 */ /* 0x000fe200028e0655 */
[----:B------:R-:W-:Y:S01]  /*d660*/  @!P0 SHF.L.U64.HI R7, R224, 0x1, R83 ;  /* 0x00000001e0078819 */ /* 0x000fe20000010253 */
[--C-:B------:R-:W-:Y:S01]  /*d670*/  @!P1 IMAD.X R95, R66, 0x1, R5.reuse, P4 ;  /* 0x00000001425f9824 */ /* 0x100fe200020e0605 */
[-C--:B------:R-:W-:Y:S01]  /*d680*/  @!P0 IADD3 R82, P5, R67, R15.reuse, RZ ;  /* 0x0000000f43528210 */ /* 0x080fe20007fbe0ff */
[----:B------:R-:W-:Y:S01]  /*d690*/  @!P1 IMAD.X R13, R72, 0x1, R5, P6 ;  /* 0x00000001480d9824 */ /* 0x000fe200030e0605 */
[----:B------:R-:W-:Y:S02]  /*d6a0*/  @!P0 IADD3 R14, P4, R14, R15, RZ ;  /* 0x0000000f0e0e8210 */ /* 0x000fe40007f9e0ff */
[----:B------:R-:W-:-:S02]  /*d6b0*/  CS2R R24, SRZ ;  /* 0x0000000000187805 */ /* 0x000fc4000001ff00 */
[----:B------:R-:W-:Y:S01]  /*d6c0*/  CS2R R10, SRZ ;  /* 0x00000000000a7805 */ /* 0x000fe2000001ff00 */
[--C-:B------:R-:W-:Y:S01]  /*d6d0*/  @!P0 IMAD.X R83, R66, 0x1, R7.reuse, P5 ;  /* 0x0000000142538824 */ /* 0x100fe200028e0607 */
[----:B------:R-:W-:Y:S01]  /*d6e0*/  CS2R R4, SRZ ;  /* 0x0000000000047805 */ /* 0x000fe2000001ff00 */
[----:B------:R-:W-:Y:S01]  /*d6f0*/  @!P0 IMAD.X R15, R72, 0x1, R7, P4 ;  /* 0x00000001480f8824 */ /* 0x000fe200020e0607 */
[----:B------:R-:W-:Y:S02]  /*d700*/  CS2R R6, SRZ ;  /* 0x0000000000067805 */ /* 0x000fe4000001ff00 */
[----:B------:R-:W-:Y:S01]  /*d710*/  CS2R R8, SRZ ;  /* 0x0000000000087805 */ /* 0x000fe2000001ff00 */
        /* <DEDUP_REMOVED lines=8> */
.L_x_2832:
[----:B------:R-:W-:Y:S05]  /*d7a0*/  BSYNC B1 ;  /* 0x0000000000017941 */ /* 0x000fea0003800000 */
.L_x_2831:
[----:B------:R-:W1:Y:S01]  /*d7b0*/  SYNCS.PHASECHK.TRANS64.TRYWAIT P0, [R22+URZ+0x38800], R151 ;  /* 0x03880097160075a7 */ /* 0x000e62000800017f */
[----:B0----5:R-:W-:Y:S01]  /*d7c0*/  IMAD.MOV.U32 R12, RZ, RZ, R5 ;  /* 0x000000ffff0c7224 */ /* 0x021fe200078e0005 */
[----:B------:R-:W-:Y:S01]  /*d7d0*/  BSSY B1, `(.L_x_2833) ;  /* 0x0000021000017945 */ /* 0x000fe20003800000 */
[----:B------:R-:W-:Y:S02]  /*d7e0*/  IMAD.MOV.U32 R13, RZ, RZ, R6 ;  /* 0x000000ffff0d7224 */ /* 0x000fe400078e0006 */
[----:B------:R-:W-:Y:S01]  /*d7f0*/  IMAD.MOV.U32 R14, RZ, RZ, R30 ;  /* 0x000000ffff0e7224 */ /* 0x000fe200078e001e */
[----:B---3--:R-:W-:Y:S01]  /*d800*/  PRMT R67, R12, 0x7610, R67 ;  /* 0x000076100c437816 */ /* 0x008fe20000000043 */
        /* <DEDUP_REMOVED lines=9> */
[----:B--2---:R-:W-:Y:S01]  /*d8a0*/  PRMT R66, R0, 0x7610, R66 ;  /* 0x0000761000427816 */ /* 0x004fe20000000042 */
        /* <DEDUP_REMOVED lines=19> */
.L_x_3149:
[----:B------:R-:W-:Y:S05]  /*d9e0*/  BSYNC B1 ;  /* 0x0000000000017941 */ /* 0x000fea0003800000 */
.L_x_2833:
[----:B------:R-:W-:Y:S01]  /*d9f0*/  BSSY B1, `(.L_x_2835) ;  /* 0x00000cb000017945 */ /* 0x000fe20003800000 */
[----:B------:R-:W-:Y:S02]  /*da00*/  PRMT R107, R12, 0x7610, R107 ;  /* 0x000076100c6b7816 */ /* 0x000fe4000000006b */
[----:B------:R-:W-:Y:S01]  /*da10*/  PRMT R108, R13, 0x7610, R108 ;  /* 0x000076100d6c7816 */ /* 0x000fe2000000006c */
[----:B------:R-:W-:Y:S06]  /*da20*/  @P1 BRA `(.L_x_2836) ;  /* 0x0000000c001c1947 */ /* 0x000fec0003800000 */
[----:B------:R-:W1:Y:S01]  /*da30*/  LDC R13, c[0x0][0x3f4] ;  /* 0x0000fd00ff0d7b82 */ /* 0x000e620000000800 */
[----:B------:R-:W-:Y:S01]  /*da40*/  BSSY B2, `(.L_x_2837) ;  /* 0x0000034000027945 */ /* 0x000fe20003800000 */
[-C--:B-1----:R-:W-:Y:S02]  /*da50*/  ISETP.GE.AND P0, PT, R214, R13.reuse, PT ;  /* 0x0000000dd600720c */ /* 0x082fe40003f06270 */
[-C--:B------:R-:W-:Y:S02]  /*da60*/  ISETP.GE.AND P1, PT, R222, R13.reuse, PT ;  /* 0x0000000dde00720c */ /* 0x080fe40003f26270 */
[-C--:B------:R-:W-:Y:S02]  /*da70*/  ISETP.GE.AND P2, PT, R221, R13.reuse, PT ;  /* 0x0000000ddd00720c */ /* 0x080fe40003f46270 */
[----:B------:R-:W-:-:S07]  /*da80*/  ISETP.GE.AND P3, PT, R224, R13, PT ;  /* 0x0000000de000720c */ /* 0x000fce0003f66270 */
[----:B------:R-:W-:Y:S06]  /*da90*/  @P0 BRA `(.L_x_2838) ;  /* 0x0000000000b80947 */ /* 0x000fec0003800000 */
[----:B------:R-:W1:Y:S01]  /*daa0*/  LDS.128 R12, [R87] ;  /* 0x00000000570c7984 */ /* 0x000e620000000c00 */
        /* <DEDUP_REMOVED lines=11> */
[----:B------:R-:W-:Y:S02]  /*db60*/  PRMT R147, R147, 0x5410, R80 ;  /* 0x0000541093937816 */ /* 0x000fe40000000050 */
[C---:B-1----:R-:W-:Y:S01]  /*db70*/  LOP3.LUT R79, R14.reuse, 0xffff0000, RZ, 0xc0, !PT ;  /* 0xffff00000e4f7812 */ /* 0x042fe200078ec0ff */
[----:B------:R-:W-:Y:S01]  /*db80*/  IMAD.U32 R78, R14, 0x10000, RZ ;  /* 0x000100000e4e7824 */ /* 0x000fe200078e00ff */
[C---:B------:R-:W-:Y:S01]  /*db90*/  LOP3.LUT R81, R15.reuse, 0xffff0000, RZ, 0xc0, !PT ;  /* 0xffff00000f517812 */ /* 0x040fe200078ec0ff */
[----:B------:R-:W-:-:S02]  /*dba0*/  IMAD.U32 R80, R15, 0x10000, RZ ;  /* 0x000100000f507824 */ /* 0x000fc400078e00ff */
[C---:B------:R-:W-:Y:S01]  /*dbb0*/  FMUL.FTZ R116, R79.reuse, R114 ;  /* 0x000000724f747220 */ /* 0x040fe20000410000 */
[-C--:B------:R-:W-:Y:S01]  /*dbc0*/  FMUL.FTZ R117, R79, R115.reuse ;  /* 0x000000734f757220 */ /* 0x080fe20000410000 */
[----:B------:R-:W-:Y:S01]  /*dbd0*/  FMUL.FTZ R79, R81, R150 ;  /* 0x00000096514f7220 */ /* 0x000fe20000410000 */
[----:B------:R-:W-:Y:S02]  /*dbe0*/  IMAD.U32 R14, R12, 0x10000, RZ ;  /* 0x000100000c0e7824 */ /* 0x000fe400078e00ff */
[C---:B------:R-:W-:Y:S01]  /*dbf0*/  FFMA.FTZ R119, R78.reuse, R115, R116 ;  /* 0x000000734e777223 */ /* 0x040fe20000010074 */
[----:B------:R-:W-:Y:S02]  /*dc00*/  IMAD.U32 R15, R13, 0x10000, RZ ;  /* 0x000100000d0f7824 */ /* 0x000fe400078e00ff */
[----:B------:R-:W-:Y:S01]  /*dc10*/  FFMA.FTZ R118, R78, R114, -R117 ;  /* 0x000000724e767223 */ /* 0x000fe20000010875 */
[-C--:B------:R-:W-:Y:S01]  /*dc20*/  FMUL.FTZ R115, R81, R148.reuse ;  /* 0x0000009451737220 */ /* 0x080fe20000410000 */
[----:B------:R-:W-:Y:S01]  /*dc30*/  LOP3.LUT R12, R12, 0xffff0000, RZ, 0xc0, !PT ;  /* 0xffff00000c0c7812 */ /* 0x000fe200078ec0ff */
[C---:B------:R-:W-:Y:S01]  /*dc40*/  FFMA.FTZ R148, R80.reuse, R148, -R79 ;  /* 0x0000009450947223 */ /* 0x040fe2000001084f */
[----:B------:R-:W-:Y:S01]  /*dc50*/  LOP3.LUT R13, R13, 0xffff0000, RZ, 0xc0, !PT ;  /* 0xffff00000d0d7812 */ /* 0x000fe200078ec0ff */
[C---:B------:R-:W-:Y:S01]  /*dc60*/  IMAD.U32 R81, R149.reuse, 0x10000, RZ ;  /* 0x0001000095517824 */ /* 0x040fe200078e00ff */
[----:B------:R-:W-:Y:S01]  /*dc70*/  LOP3.LUT R114, R149, 0xffff0000, RZ, 0xc0, !PT ;  /* 0xffff000095727812 */ /* 0x000fe200078ec0ff */
[C---:B------:R-:W-:Y:S01]  /*dc80*/  IMAD.U32 R79, R147.reuse, 0x10000, RZ ;  /* 0x00010000934f7824 */ /* 0x040fe200078e00ff */
        /* <DEDUP_REMOVED lines=15> */
.L_x_2838:
[----:B------:R-:W-:Y:S05]  /*dd80*/  BSYNC B2 ;  /* 0x0000000000027941 */ /* 0x000fea0003800000 */
.L_x_2837:
[----:B------:R-:W-:Y:S04]  /*dd90*/  BSSY B2, `(.L_x_2839) ;  /* 0x0000030000027945 */ /* 0x000fe80003800000 */
[----:B------:R-:W-:Y:S05]  /*dda0*/  @P1 BRA `(.L_x_2840) ;  /* 0x0000000000b81947 */ /* 0x000fea0003800000 */
[----:B-1----:R-:W1:Y:S01]  /*ddb0*/  LDS.128 R12, [R87+0x4000] ;  /* 0x00400000570c7984 */ /* 0x002e620000000c00 */
        /* <DEDUP_REMOVED lines=12> */
[C---:B-1----:R-:W-:Y:S01]  /*de80*/  LOP3.LUT R75, R14.reuse, 0xffff0000, RZ, 0xc0, !PT ;  /* 0xffff00000e4b7812 */ /* 0x042fe200078ec0ff */
        /* <DEDUP_REMOVED lines=32> */
.L_x_2840:
[----:B------:R-:W-:Y:S05]  /*e090*/  BSYNC B2 ;  /* 0x0000000000027941 */ /* 0x000fea0003800000 */
.L_x_2839:
[----:B------:R-:W-:Y:S04]  /*e0a0*/  BSSY B2, `(.L_x_2841) ;  /* 0x0000030000027945 */ /* 0x000fe80003800000 */
[----:B------:R-:W-:Y:S05]  /*e0b0*/  @P2 BRA `(.L_x_2842) ;  /* 0x0000000000b82947 */ /* 0x000fea0003800000 */
[----:B-12---:R-:W1:Y:S01]  /*e0c0*/  LDS.128 R12, [R87+0x8000] ;  /* 0x00800000570c7984 */ /* 0x006e620000000c00 */
        /* <DEDUP_REMOVED lines=16> */
[C---:B------:R-:W-:Y:S01]  /*e1d0*/  FMUL.FTZ R78, R69.reuse, R74 ;  /* 0x0000004a454e7220 */ /* 0x040fe20000410000 */
[-C--:B------:R-:W-:Y:S01]  /*e1e0*/  FMUL.FTZ R77, R69, R75.reuse ;  /* 0x0000004b454d7220 */ /* 0x080fe20000410000 */
[C---:B------:R-:W-:Y:S01]  /*e1f0*/  FMUL.FTZ R69, R71.reuse, R142 ;  /* 0x0000008e47457220 */ /* 0x040fe20000410000 */
[----:B------:R-:W-:Y:S02]  /*e200*/  IMAD.U32 R14, R12, 0x10000, RZ ;  /* 0x000100000c0e7824 */ /* 0x000fe400078e00ff */
[----:B------:R-:W-:Y:S01]  /*e210*/  FFMA.FTZ R79, R68, R75, R78 ;  /* 0x0000004b444f7223 */ /* 0x000fe2000001004e */
[-C--:B------:R-:W-:Y:S01]  /*e220*/  FMUL.FTZ R75, R71, R139.reuse ;  /* 0x0000008b474b7220 */ /* 0x080fe20000410000 */
[----:B------:R-:W-:Y:S01]  /*e230*/  FFMA.FTZ R139, R70, R139, -R69 ;  /* 0x0000008b468b7223 */ /* 0x000fe20000010845 */
[----:B------:R-:W-:Y:S02]  /*e240*/  IMAD.U32 R15, R13, 0x10000, RZ ;  /* 0x000100000d0f7824 */ /* 0x000fe400078e00ff */
        /* <DEDUP_REMOVED lines=8> */
[----:B------:R-:W-:Y:S01]  /*e2d0*/  LOP3.LUT R140, R140, 0xffff0000, RZ, 0xc0, !PT ;  /* 0xffff00008c8c7812 */ /* 0x000fe200078ec0ff */
[----:B------:R-:W-:-:S02]  /*e2e0*/  FMUL.FTZ R70, R12, R69 ;  /* 0x000000450c467220 */ /* 0x000fc40000410000 */
[C---:B------:R-:W-:Y:S01]  /*e2f0*/  FMUL.FTZ R74, R13.reuse, R68 ;  /* 0x000000440d4a7220 */ /* 0x040fe20000410000 */
[C---:B------:R-:W-:Y:S01]  /*e300*/  FFMA.FTZ R12, R14.reuse, R69, -R75 ;  /* 0x000000450e0c7223 */ /* 0x040fe2000001084b */
[-C--:B------:R-:W-:Y:S01]  /*e310*/  FMUL.FTZ R77, R13, R140.reuse ;  /* 0x0000008c0d4d7220 */ /* 0x080fe20000410000 */
[----:B------:R-:W-:Y:S01]  /*e320*/  FFMA.FTZ R71, R14, R71, R70 ;  /* 0x000000470e477223 */ /* 0x000fe20000010046 */
[----:B------:R-:W-:Y:S01]  /*e330*/  FFMA.FTZ R13, R15, R140, -R74 ;  /* 0x0000008c0f0d7223 */ /* 0x000fe2000001084a */
[----:B------:R-:W-:Y:S01]  /*e340*/  F2FP.BF16.F32.PACK_AB R14, R79, R76 ;  /* 0x0000004c4f0e723e */ /* 0x000fe200000010ff */
[----:B------:R-:W-:Y:S01]  /*e350*/  FFMA.FTZ R68, R15, R68, R77 ;  /* 0x000000440f447223 */ /* 0x000fe2000001004d */
[----:B------:R-:W-:Y:S02]  /*e360*/  F2FP.BF16.F32.PACK_AB R15, R142, R139 ;  /* 0x0000008b8e0f723e */ /* 0x000fe400000010ff */
[----:B------:R-:W-:Y:S02]  /*e370*/  F2FP.BF16.F32.PACK_AB R12, R71, R12 ;  /* 0x0000000c470c723e */ /* 0x000fe400000010ff */
[----:B------:R-:W-:-:S05]  /*e380*/  F2FP.BF16.F32.PACK_AB R13, R68, R13 ;  /* 0x0000000d440d723e */ /* 0x000fca00000010ff */
[----:B------:R3:W-:Y:S02]  /*e390*/  STS.128 [R87+0x8000], R12 ;  /* 0x0080000c57007388 */ /* 0x0007e40000000c00 */
.L_x_2842:
[----:B------:R-:W-:Y:S05]  /*e3a0*/  BSYNC B2 ;  /* 0x0000000000027941 */ /* 0x000fea0003800000 */
.L_x_2841:
[----:B------:R-:W-:Y:S05]  /*e3b0*/  @P3 BRA `(.L_x_2836) ;  /* 0x0000000000b83947 */ /* 0x000fea0003800000 */
[----:B-123--:R-:W1:Y:S01]  /*e3c0*/  LDS.128 R12, [R87+0xc000] ;  /* 0x00c00000570c7984 */ /* 0x00ee620000000c00 */
        /* <DEDUP_REMOVED lines=45> */
.L_x_2836:
[----:B------:R-:W-:Y:S05]  /*e6a0*/  BSYNC B1 ;  /* 0x0000000000017941 */ /* 0x000fea0003800000 */
.L_x_2835:
[----:B------:R-:W-:Y:S01]  /*e6b0*/  ISETP.GE.AND P0, PT, R89, R0, PT ;  /* 0x000000005900720c */ /* 0x000fe20003f06270 */
[----:B------:R-:W-:-:S12]  /*e6c0*/  BSSY B1, `(.L_x_2843) ;  /* 0x00000c9000017945 */ /* 0x000fd80003800000 */
[----:B------:R-:W-:Y:S05]  /*e6d0*/  @P0 BRA `(.L_x_2844) ;  /* 0x0000000c001c0947 */ /* 0x000fea0003800000 */
[----:B-1234-:R-:W1:Y:S01]  /*e6e0*/  LDC R13, c[0x0][0x3f4] ;  /* 0x0000fd00ff0d7b82 */ /* 0x01ee620000000800 */
[----:B------:R-:W-:Y:S01]  /*e6f0*/  BSSY B2, `(.L_x_2845) ;  /* 0x0000034000027945 */ /* 0x000fe20003800000 */
[-C--:B-1----:R-:W-:Y:S02]  /*e700*/  ISETP.GE.AND P0, PT, R214, R13.reuse, PT ;  /* 0x0000000dd600720c */ /* 0x082fe40003f06270 */
[-C--:B------:R-:W-:Y:S02]  /*e710*/  ISETP.GE.AND P1, PT, R222, R13.reuse, PT ;  /* 0x0000000dde00720c */ /* 0x080fe40003f26270 */
[-C--:B------:R-:W-:Y:S02]  /*e720*/  ISETP.GE.AND P2, PT, R221, R13.reuse, PT ;  /* 0x0000000ddd00720c */ /* 0x080fe40003f46270 */
[----:B------:R-:W-:-:S07]  /*e730*/  ISETP.GE.AND P3, PT, R224, R13, PT ;  /* 0x0000000de000720c */ /* 0x000fce0003f66270 */
[----:B------:R-:W-:Y:S06]  /*e740*/  @P0 BRA `(.L_x_2846) ;  /* 0x0000000000b80947 */ /* 0x000fec0003800000 */
[----:B------:R-:W1:Y:S01]  /*e750*/  LDS.128 R12, [R87+0x1000] ;  /* 0x00100000570c7984 */ /* 0x000e620000000c00 */
        /* <DEDUP_REMOVED lines=45> */
.L_x_2846:
[----:B------:R-:W-:Y:S05]  /*ea30*/  BSYNC B2 ;  /* 0x0000000000027941 */ /* 0x000fea0003800000 */
.L_x_2845:
[----:B------:R-:W-:Y:S04]  /*ea40*/  BSSY B2, `(.L_x_2847) ;  /* 0x0000030000027945 */ /* 0x000fe80003800000 */
[----:B------:R-:W-:Y:S05]  /*ea50*/  @P1 BRA `(.L_x_2848) ;  /* 0x0000000000b81947 */ /* 0x000fea0003800000 */
[----:B-1----:R-:W1:Y:S01]  /*ea60*/  LDS.128 R12, [R87+0x5000] ;  /* 0x00500000570c7984 */ /* 0x002e620000000c00 */
        /* <DEDUP_REMOVED lines=45> */
.L_x_2848:
[----:B------:R-:W-:Y:S05]  /*ed40*/  BSYNC B2 ;  /* 0x0000000000027941 */ /* 0x000fea0003800000 */
.L_x_2847:
        /* <DEDUP_REMOVED lines=48> */
.L_x_2850:
[----:B------:R-:W-:Y:S05]  /*f050*/  BSYNC B2 ;  /* 0x0000000000027941 */ /* 0x000fea0003800000 */
.L_x_2849:
        /* <DEDUP_REMOVED lines=47> */
.L_x_2844:
[----:B------:R-:W-:Y:S05]  /*f350*/  BSYNC B1 ;  /* 0x0000000000017941 */ /* 0x000fea0003800000 */
.L_x_2843:
[----:B-1234-:R-:W-:Y:S01]  /*f360*/  VIADD R12, R220, 0x40 ;  /* 0x00000040dc0c7836 */ /* 0x01efe20000000000 */
[----:B------:R-:W-:Y:S04]  /*f370*/  BSSY B1, `(.L_x_2851) ;  /* 0x00000ca000017945 */ /* 0x000fe80003800000 */
[----:B------:R-:W-:-:S13]  /*f380*/  ISETP.GE.AND P0, PT, R12, R0, PT ;  /* 0x000000000c00720c */ /* 0x000fda0003f06270 */
[----:B------:R-:W-:Y:S05]  /*f390*/  @P0 BRA `(.L_x_2852) ;  /* 0x0000000c001c0947 */ /* 0x000fea0003800000 */
[----:B------:R-:W1:Y:S01]  /*f3a0*/  LDC R13, c[0x0][0x3f4] ;  /* 0x0000fd00ff0d7b82 */ /* 0x000e620000000800 */
        /* <DEDUP_REMOVED lines=52> */
.L_x_2854:
[----:B------:R-:W-:Y:S05]  /*f6f0*/  BSYNC B2 ;  /* 0x0000000000027941 */ /* 0x000fea0003800000 */
.L_x_2853:
        /* <DEDUP_REMOVED lines=48> */
.L_x_2856:
[----:B------:R-:W-:Y:S05]  /*fa00*/  BSYNC B2 ;  /* 0x0000000000027941 */ /* 0x000fea0003800000 */
.L_x_2855:
        /* <DEDUP_REMOVED lines=48> */
.L_x_2858:
[----:B------:R-:W-:Y:S05]  /*fd10*/  BSYNC B2 ;  /* 0x0000000000027941 */ /* 0x000fea0003800000 */
.L_x_2857:
[----:B------:R-:W-:Y:S05]  /*fd20*/  @P3 BRA `(.L_x_2852) ;  /* 0x0000000000b83947 */ /* 0x000fea0003800000 */
[----:B-123--:R-:W1:Y:S01]  /*fd30*/  LDS.128 R12, [R87+0xe000] ;  /* 0x00e00000570c7984 */ /* 0x00ee620000000c00 */
        /* <DEDUP_REMOVED lines=45> */
.L_x_2852:
[----:B------:R-:W-:Y:S05]  /*10010*/  BSYNC B1 ;  /* 0x0000000000017941 */ /* 0x000fea0003800000 */
.L_x_2851:
[----:B------:R-:W-:-:S13]  /*10020*/  ISETP.GE.AND P0, PT, R3, R0, PT ;  /* 0x000000000300720c */ /* 0x000fda0003f06270 */
[----:B------:R-:W-:Y:S05]  /*10030*/  @P0 BRA `(.L_x_2859) ;  /* 0x0000005c00300947 */ /* 0x000fea0003800000 */
[----:B------:R-:W5:Y:S01]  /*10040*/  LDC R3, c[0x0][0x3f4] ;  /* 0x0000fd00ff037b82 */ /* 0x000f620000000800 */
[----:B------:R-:W-:Y:S01]  /*10050*/  BSSY B1, `(.L_x_2860) ;  /* 0x0000034000017945 */ /* 0x000fe20003800000 */
[-C--:B-----5:R-:W-:Y:S02]  /*10060*/  ISETP.GE.AND P0, PT, R214, R3.reuse, PT ;  /* 0x00000003d600720c */ /* 0x0a0fe40003f06270 */
[-C--:B------:R-:W-:Y:S02]  /*10070*/  ISETP.GE.AND P1, PT, R222, R3.reuse, PT ;  /* 0x00000003de00720c */ /* 0x080fe40003f26270 */
[-C--:B------:R-:W-:Y:S02]  /*10080*/  ISETP.GE.AND P2, PT, R221, R3.reuse, PT ;  /* 0x00000003dd00720c */ /* 0x080fe40003f46270 */
[----:B------:R-:W-:-:S07]  /*10090*/  ISETP.GE.AND P3, PT, R224, R3, PT ;  /* 0x00000003e000720c */ /* 0x000fce0003f66270 */
[----:B------:R-:W-:Y:S06]  /*100a0*/  @P0 BRA `(.L_x_2861) ;  /* 0x0000000000b80947 */ /* 0x000fec0003800000 */
[----:B-1234-:R-:W1:Y:S01]  /*100b0*/  LDS.128 R12, [R87+0x3000] ;  /* 0x00300000570c7984 */ /* 0x01ee620000000c00 */
        /* <DEDUP_REMOVED lines=12> */
[C---:B-1----:R-:W-:Y:S01]  /*10180*/  IMAD.U32 R26, R14.reuse, 0x10000, RZ ;  /* 0x000100000e1a7824 */ /* 0x042fe200078e00ff */
        /* <DEDUP_REMOVED lines=32> */
.L_x_2861:
[----:B------:R-:W-:Y:S05]  /*10390*/  BSYNC B1 ;  /* 0x0000000000017941 */ /* 0x000fea0003800000 */
.L_x_2860:
[----:B------:R-:W-:Y:S04]  /*103a0*/  BSSY B1, `(.L_x_2862) ;  /* 0x0000030000017945 */ /* 0x000fe80003800000 */
[----:B------:R-:W-:Y:S05]  /*103b0*/  @P1 BRA `(.L_x_2863) ;  /* 0x0000000000b81947 */ /* 0x000fea0003800000 */
        /* <DEDUP_REMOVED lines=46> */
.L_x_2863:
[----:B------:R-:W-:Y:S05]  /*106a0*/  BSYNC B1 ;  /* 0x0000000000017941 */ /* 0x000fea0003800000 */
.L_x_2862:
        /* <DEDUP_REMOVED lines=19> */
[----:B------:R-:W-:Y:S01]  /*107e0*/  FMUL.FTZ R24, R10, R20 ;  /* 0x000000140a187220 */ /* 0x000fe20000410000 */
[----:B------:R-:W-:-:S02]  /*107f0*/  IMAD.U32 R0, R12, 0x10000, RZ ;  /* 0x000100000c007824 */ /* 0x000fc400078e00ff */
[----:B------:R-:W-:Y:S01]  /*10800*/  FMUL.FTZ R21, R10, R15 ;  /* 0x0000000f0a157220 */ /* 0x000fe20000410000 */
[C---:B------:R-:W-:Y:S01]  /*10810*/  FMUL.FTZ R10, R14.reuse, R86 ;  /* 0x000000560e0a7220 */ /* 0x040fe20000410000 */
[-C--:B------:R-:W-:Y:S01]  /*10820*/  FMUL.FTZ R14, R14, R83.reuse ;  /* 0x000000530e0e7220 */ /* 0x080fe20000410000 */
[----:B------:R-:W-:Y:S01]  /*10830*/  LOP3.LUT R3, R12, 0xffff0000, RZ, 0xc0, !PT ;  /* 0xffff00000c037812 */ /* 0x000fe200078ec0ff */
[----:B------:R-:W-:Y:S02]  /*10840*/  IMAD.U32 R6, R13, 0x10000, RZ ;  /* 0x000100000d067824 */ /* 0x000fe400078e00ff */
[----:B------:R-:W-:Y:S01]  /*10850*/  FFMA.FTZ R83, R11, R83, -R10 ;  /* 0x000000530b537223 */ /* 0x000fe2000001080a */
[----:B------:R-:W-:Y:S01]  /*10860*/  IMAD.U32 R10, R85, 0x10000, RZ ;  /* 0x00010000550a7824 */ /* 0x000fe200078e00ff */
[----:B------:R-:W-:Y:S01]  /*10870*/  LOP3.LUT R12, R13, 0xffff0000, RZ, 0xc0, !PT ;  /* 0xffff00000d0c7812 */ /* 0x000fe200078ec0ff */
[----:B------:R-:W-:Y:S01]  /*10880*/  FFMA.FTZ R24, R7, R15, -R24 ;  /* 0x0000000f07187223 */ /* 0x000fe20000010818 */
[----:B------:R-:W-:Y:S01]  /*10890*/  LOP3.LUT R85, R85, 0xffff0000, RZ, 0xc0, !PT ;  /* 0xffff000055557812 */ /* 0x000fe200078ec0ff */
[----:B------:R-:W-:Y:S01]  /*108a0*/  FFMA.FTZ R21, R7, R20, R21 ;  /* 0x0000001407157223 */ /* 0x000fe20000010015 */
[C---:B------:R-:W-:Y:S01]  /*108b0*/  LOP3.LUT R13, R82.reuse, 0xffff0000, RZ, 0xc0, !PT ;  /* 0xffff0000520d7812 */ /* 0x040fe200078ec0ff */
[----:B------:R-:W-:-:S02]  /*108c0*/  IMAD.U32 R7, R82, 0x10000, RZ ;  /* 0x0001000052077824 */ /* 0x000fc400078e00ff */
[----:B------:R-:W-:Y:S01]  /*108d0*/  FFMA.FTZ R86, R11, R86, R14 ;  /* 0x000000560b567223 */ /* 0x000fe2000001000e */
[CC--:B------:R-:W-:Y:S01]  /*108e0*/  FMUL.FTZ R11, R3.reuse, R10.reuse ;  /* 0x0000000a030b7220 */ /* 0x0c0fe20000410000 */
[C---:B------:R-:W-:Y:S01]  /*108f0*/  FMUL.FTZ R15, R12.reuse, R85 ;  /* 0x000000550c0f7220 */ /* 0x040fe20000410000 */
[----:B------:R-:W-:Y:S01]  /*10900*/  FMUL.FTZ R3, R3, R7 ;  /* 0x0000000703037220 */ /* 0x000fe20000410000 */
[----:B------:R-:W-:Y:S01]  /*10910*/  FMUL.FTZ R14, R12, R13 ;  /* 0x0000000d0c0e7220 */ /* 0x000fe20000410000 */
[----:B------:R-:W-:Y:S01]  /*10920*/  FFMA.FTZ R11, R0, R7, -R11 ;  /* 0x00000007000b7223 */ /* 0x000fe2000001080b */
[----:B------:R-:W-:Y:S01]  /*10930*/  FFMA.FTZ R13, R6, R13, -R15 ;  /* 0x0000000d060d7223 */ /* 0x000fe2000001080f */
[----:B------:R-:W-:Y:S01]  /*10940*/  FFMA.FTZ R12, R0, R10, R3 ;  /* 0x0000000a000c7223 */ /* 0x000fe20000010003 */
[----:B------:R-:W-:Y:S01]  /*10950*/  FFMA.FTZ R6, R6, R85, R14 ;  /* 0x0000005506067223 */ /* 0x000fe2000001000e */
[----:B------:R-:W-:Y:S02]  /*10960*/  F2FP.BF16.F32.PACK_AB R14, R21, R24 ;  /* 0x00000018150e723e */ /* 0x000fe400000010ff */
[----:B------:R-:W-:-:S02]  /*10970*/  F2FP.BF16.F32.PACK_AB R15, R86, R83 ;  /* 0x00000053560f723e */ /* 0x000fc400000010ff */
[----:B------:R-:W-:Y:S02]  /*10980*/  F2FP.BF16.F32.PACK_AB R12, R12, R11 ;  /* 0x0000000b0c0c723e */ /* 0x000fe400000010ff */
[----:B------:R-:W-:-:S05]  /*10990*/  F2FP.BF16.F32.PACK_AB R13, R6, R13 ;  /* 0x0000000d060d723e */ /* 0x000fca00000010ff */
[----:B------:R1:W-:Y:S02]  /*109a0*/  STS.128 [R87+0xb000], R12 ;  /* 0x00b0000c57007388 */ /* 0x0003e40000000c00 */
.L_x_2865:
[----:B------:R-:W-:Y:S05]  /*109b0*/  BSYNC B1 ;  /* 0x0000000000017941 */ /* 0x000fea0003800000 */
.L_x_2864:
        /* <DEDUP_REMOVED lines=14> */
[----:B------:R-:W-:Y:S02]  /*10aa0*/  LOP3.LUT R11, R72, 0xffff0000, RZ, 0xc0, !PT ;  /* 0xffff0000480b7812 */ /* 0x000fe400078ec0ff */
[C---:B-1----:R-:W-:Y:S01]  /*10ab0*/  LOP3.LUT R6, R14.reuse, 0xffff0000, RZ, 0xc0, !PT ;  /* 0xffff00000e067812 */ /* 0x042fe200078ec0ff */
[----:B------:R-:W-:Y:S01]  /*10ac0*/  IMAD.U32 R5, R14, 0x10000, RZ ;  /* 0x000100000e057824 */ /* 0x000fe200078e00ff */
[C---:B------:R-:W-:Y:S01]  /*10ad0*/  LOP3.LUT R14, R15.reuse, 0xffff0000, RZ, 0xc0, !PT ;  /* 0xffff00000f0e7812 */ /* 0x040fe200078ec0ff */
[----:B------:R-:W-:Y:S01]  /*10ae0*/  IMAD.U32 R7, R15, 0x10000, RZ ;  /* 0x000100000f077824 */ /* 0x000fe200078e00ff */
[----:B------:R-:W-:Y:S01]  /*10af0*/  LOP3.LUT R3, R12, 0xffff0000, RZ, 0xc0, !PT ;  /* 0xffff00000c037812 */ /* 0x000fe200078ec0ff */
[C---:B------:R-:W-:Y:S01]  /*10b00*/  FMUL.FTZ R10, R6.reuse, R9 ;  /* 0x00000009060a7220 */ /* 0x040fe20000410000 */
[----:B------:R-:W-:Y:S01]  /*10b10*/  FMUL.FTZ R6, R6, R8 ;  /* 0x0000000806067220 */ /* 0x000fe20000410000 */
[----:B------:R-:W-:Y:S01]  /*10b20*/  FMUL.FTZ R20, R14, R73 ;  /* 0x000000490e147220 */ /* 0x000fe20000410000 */
[----:B------:R-:W-:-:S02]  /*10b30*/  IMAD.U32 R0, R12, 0x10000, RZ ;  /* 0x000100000c007824 */ /* 0x000fc400078e00ff */
[----:B------:R-:W-:Y:S01]  /*10b40*/  FMUL.FTZ R14, R14, R67 ;  /* 0x000000430e0e7220 */ /* 0x000fe20000410000 */
[----:B------:R-:W-:Y:S01]  /*10b50*/  FFMA.FTZ R15, R5, R9, R6 ;  /* 0x00000009050f7223 */ /* 0x000fe20000010006 */
[----:B------:R-:W-:Y:S01]  /*10b60*/  LOP3.LUT R12, R13, 0xffff0000, RZ, 0xc0, !PT ;  /* 0xffff00000d0c7812 */ /* 0x000fe200078ec0ff */
[----:B------:R-:W-:Y:S01]  /*10b70*/  FFMA.FTZ R10, R5, R8, -R10 ;  /* 0x00000008050a7223 */ /* 0x000fe2000001080a */
[----:B------:R-:W-:Y:S01]  /*10b80*/  IMAD.U32 R6, R72, 0x10000, RZ ;  /* 0x0001000048067824 */ /* 0x000fe200078e00ff */
[C---:B------:R-:W-:Y:S01]  /*10b90*/  LOP3.LUT R9, R66.reuse, 0xffff0000, RZ, 0xc0, !PT ;  /* 0xffff000042097812 */ /* 0x040fe200078ec0ff */
[----:B------:R-:W-:Y:S02]  /*10ba0*/  IMAD.U32 R5, R66, 0x10000, RZ ;  /* 0x0001000042057824 */ /* 0x000fe400078e00ff */
[C---:B------:R-:W-:Y:S01]  /*10bb0*/  FFMA.FTZ R20, R7.reuse, R67, -R20 ;  /* 0x0000004307147223 */ /* 0x040fe20000010814 */
[----:B------:R-:W-:Y:S01]  /*10bc0*/  FFMA.FTZ R73, R7, R73, R14 ;  /* 0x0000004907497223 */ /* 0x000fe2000001000e */
        /* <DEDUP_REMOVED lines=15> */
.L_x_2820:
        /* <DEDUP_REMOVED lines=31> */
.L_x_3155:
        /* <DEDUP_REMOVED lines=18> */
[----:B------:R-:W-:-:S08]  /*10fd0*/  ULDC.64 UR6, c[0x0][0x208] ;  /* 0x0000820000067ab9 */ /* 0x000fd00000000a00 */
[C---:B------:R-:W-:Y:S01]  /*10fe0*/  @!P4 IMAD.SHL.U32 R20, R16.reuse, 0x2, RZ ;  /* 0x000000021014c824 */ /* 0x040fe200078e00ff */
[----:B------:R-:W-:-:S03]  /*10ff0*/  @!P4 SHF.L.U64.HI R11, R16, 0x1, R17 ;  /* 0x00000001100bc819 */ /* 0x000fc60000010211 */
[----:B------:R-:W-:Y:S01]  /*11000*/  @!P5 IMAD.SHL.U32 R15, R23, 0x2, RZ ;  /* 0x00000002170fd824 */ /* 0x000fe200078e00ff */
[CC--:B--2---:R-:W-:Y:S02]  /*11010*/  @!P4 IADD3 R12, P0, R7.reuse, R20.reuse, RZ ;  /* 0x00000014070cc210 */ /* 0x0c4fe40007f1e0ff */
[C---:B----4-:R-:W-:Y:S02]  /*11020*/  @!P4 IADD3 R20, P1, R14.reuse, R20, RZ ;  /* 0x000000140e14c210 */ /* 0x050fe40007f3e0ff */
[-C--:B------:R-:W-:Y:S02]  /*11030*/  @!P5 IADD3 R24, P2, R7, R15.reuse, RZ ;  /* 0x0000000f0718d210 */ /* 0x080fe40007f5e0ff */
[----:B------:R-:W-:Y:S02]  /*11040*/  CS2R R58, SRZ ;  /* 0x00000000003a7805 */ /* 0x000fe4000001ff00 */
[----:B------:R-:W-:Y:S02]  /*11050*/  @!P5 IADD3 R14, P3, R14, R15, RZ ;  /* 0x0000000f0e0ed210 */ /* 0x000fe40007f7e0ff */
[----:B------:R-:W-:-:S02]  /*11060*/  CS2R R56, SRZ ;  /* 0x0000000000387805 */ /* 0x000fc4000001ff00 */
[----:B------:R-:W-:Y:S02]  /*11070*/  @!P5 SHF.L.U64.HI R7, R23, 0x1, R216 ;  /* 0x000000011707d819 */ /* 0x000fe400000102d8 */
[----:B------:R-:W-:Y:S02]  /*11080*/  CS2R R70, SRZ ;  /* 0x0000000000467805 */ /* 0x000fe4000001ff00 */
[----:B------:R-:W-:Y:S02]  /*11090*/  CS2R R68, SRZ ;  /* 0x0000000000447805 */ /* 0x000fe4000001ff00 */
[----:B------:R-:W-:Y:S02]  /*110a0*/  CS2R R62, SRZ ;  /* 0x00000000003e7805 */ /* 0x000fe4000001ff00 */
[----:B------:R-:W-:Y:S01]  /*110b0*/  CS2R R60, SRZ ;  /* 0x00000000003c7805 */ /* 0x000fe2000001ff00 */
[--C-:B-1----:R-:W-:Y:S02]  /*110c0*/  @!P4 IMAD.X R13, R6, 0x1, R11.reuse, P0 ;  /* 0x00000001060dc824 */ /* 0x102fe400000e060b */
[----:B---3--:R-:W-:-:S02]  /*110d0*/  @!P4 IMAD.X R21, R10, 0x1, R11, P1 ;  /* 0x000000010a15c824 */ /* 0x008fc400008e060b */
[--C-:B------:R-:W-:Y:S01]  /*110e0*/  @!P5 IMAD.X R25, R6, 0x1, R7.reuse, P2 ;  /* 0x000000010619d824 */ /* 0x100fe200010e0607 */
[----:B------:R1:W5:Y:S01]  /*110f0*/  @!P4 LD.E.128 R64, desc[UR6][R12.64] ;  /* 0x000000060c40c980 */ /* 0x000362000c101d00 */
[----:B------:R-:W-:-:S03]  /*11100*/  @!P5 IMAD.X R15, R10, 0x1, R7, P3 ;  /* 0x000000010a0fd824 */ /* 0x000fc600018e0607 */
[----:B------:R1:W5:Y:S04]  /*11110*/  @!P4 LD.E.128 R56, desc[UR6][R20.64] ;  /* 0x000000061438c980 */ /* 0x000368000c101d00 */
[----:B------:R1:W5:Y:S04]  /*11120*/  @!P5 LD.E.128 R68, desc[UR6][R24.64] ;  /* 0x000000061844d980 */ /* 0x000368000c101d00 */
[----:B------:R1:W5:Y:S02]  /*11130*/  @!P5 LD.E.128 R60, desc[UR6][R14.64] ;  /* 0x000000060e3cd980 */ /* 0x000364000c101d00 */
.L_x_2868:
[----:B------:R-:W-:Y:S05]  /*11140*/  BSYNC B1 ;  /* 0x0000000000017941 */ /* 0x000fea0003800000 */
.L_x_2867:
        /* <DEDUP_REMOVED lines=39> */
.L_x_3161:
        /* <DEDUP_REMOVED lines=20> */
[CC--:B---3--:R-:W-:Y:S02]  /*11500*/  @!P4 IADD3 R12, P0, R7.reuse, R20.reuse, RZ ;  /* 0x00000014070cc210 */ /* 0x0c8fe40007f1e0ff */
        /* <DEDUP_REMOVED lines=10> */
[--C-:B--2---:R-:W-:Y:S02]  /*115b0*/  @!P4 IMAD.X R13, R6, 0x1, R11.reuse, P0 ;  /* 0x00000001060dc824 */ /* 0x104fe400000e060b */
[----:B0-----:R-:W-:-:S02]  /*115c0*/  @!P4 IMAD.X R21, R10, 0x1, R11, P1 ;  /* 0x000000010a15c824 */ /* 0x001fc400008e060b */
[--C-:B------:R-:W-:Y:S01]  /*115d0*/  @!P5 IMAD.X R25, R6, 0x1, R7.reuse, P2 ;  /* 0x000000010619d824 */ /* 0x100fe200010e0607 */
[----:B------:R0:W5:Y:S01]  /*115e0*/  @!P4 LD.E.128 R48, desc[UR6][R12.64] ;  /* 0x000000060c30c980 */ /* 0x000162000c101d00 */
[----:B------:R-:W-:-:S03]  /*115f0*/  @!P5 IMAD.X R15, R10, 0x1, R7, P3 ;  /* 0x000000010a0fd824 */ /* 0x000fc600018e0607 */
[----:B------:R0:W5:Y:S04]  /*11600*/  @!P4 LD.E.128 R40, desc[UR6][R20.64] ;  /* 0x000000061428c980 */ /* 0x000168000c101d00 */
[----:B------:R0:W5:Y:S04]  /*11610*/  @!P5 LD.E.128 R52, desc[UR6][R24.64] ;  /* 0x000000061834d980 */ /* 0x000168000c101d00 */
[----:B------:R0:W5:Y:S02]  /*11620*/  @!P5 LD.E.128 R44, desc[UR6][R14.64] ;  /* 0x000000060e2cd980 */ /* 0x000164000c101d00 */
.L_x_2871:
[----:B------:R-:W-:Y:S05]  /*11630*/  BSYNC B1 ;  /* 0x0000000000017941 */ /* 0x000fea0003800000 */
.L_x_2870:
        /* <DEDUP_REMOVED lines=38> */
.L_x_3167:
        /* <DEDUP_REMOVED lines=22> */
[C---:B0-----:R-:W-:Y:S02]  /*11a00*/  @!P4 IADD3 R12, P1, R14.reuse, R12, RZ ;  /* 0x0000000c0e0cc210 */ /* 0x041fe40007f3e0ff */
        /* <DEDUP_REMOVED lines=10> */
[----:B------:R-:W-:-:S02]  /*11ab0*/  @!P4 IMAD.X R13, R10, 0x1, R11, P1 ;  /* 0x000000010a0dc824 */ /* 0x000fc400008e060b */
[--C-:B------:R-:W-:Y:S01]  /*11ac0*/  @!P5 IMAD.X R21, R6, 0x1, R7.reuse, P2 ;  /* 0x000000010615d824 */ /* 0x100fe200010e0607 */
[----:B------:R0:W5:Y:S01]  /*11ad0*/  @!P4 LD.E.128 R32, desc[UR6][R74.64] ;  /* 0x000000064a20c980 */ /* 0x000162000c101d00 */
[----:B------:R-:W-:-:S03]  /*11ae0*/  @!P5 IMAD.X R15, R10, 0x1, R7, P3 ;  /* 0x000000010a0fd824 */ /* 0x000fc600018e0607 */
[----:B------:R0:W5:Y:S04]  /*11af0*/  @!P4 LD.E.128 R24, desc[UR6][R12.64] ;  /* 0x000000060c18c980 */ /* 0x000168000c101d00 */
[----:B------:R0:W5:Y:S04]  /*11b00*/  @!P5 LD.E.128 R36, desc[UR6][R20.64] ;  /* 0x000000061424d980 */ /* 0x000168000c101d00 */
[----:B------:R0:W5:Y:S02]  /*11b10*/  @!P5 LD.E.128 R28, desc[UR6][R14.64] ;  /* 0x000000060e1cd980 */ /* 0x000164000c101d00 */
.L_x_2874:
[----:B------:R-:W-:Y:S05]  /*11b20*/  BSYNC B1 ;  /* 0x0000000000017941 */ /* 0x000fea0003800000 */
.L_x_2873:
        /* <DEDUP_REMOVED lines=39> */
.L_x_3173:
[----:B------:R-:W5:Y:S01]  /*11da0*/  LDL R13, [R1+0x88] ;  /* 0x00008800010d7983 */ /* 0x000f620000100800 */
[----:B------:R-:W-:Y:S01]  /*11db0*/  VIADD R73, R73, 0x60 ;  /* 0x0000006049497836 */ /* 0x000fe20000000000 */
[----:B------:R-:W-:Y:S01]  /*11dc0*/  BSSY B1, `(.L_x_2876) ;  /* 0x000002a000017945 */ /* 0x000fe20003800000 */
[----:B01--4-:R-:W-:Y:S02]  /*11dd0*/  CS2R R4, SRZ ;  /* 0x0000000000047805 */ /* 0x013fe4000001ff00 */
[----:B------:R-:W-:Y:S02]  /*11de0*/  CS2R R10, SRZ ;  /* 0x00000000000a7805 */ /* 0x000fe4000001ff00 */
[----:B------:R-:W-:Y:S02]  /*11df0*/  CS2R R14, SRZ ;  /* 0x00000000000e7805 */ /* 0x000fe4000001ff00 */
[----:B------:R-:W-:Y:S02]  /*11e00*/  ISETP.GE.AND P0, PT, R73, R86, PT ;  /* 0x000000564900720c */ /* 0x000fe40003f06270 */
[----:B------:R-:W-:-:S02]  /*11e10*/  CS2R R74, SRZ ;  /* 0x00000000004a7805 */ /* 0x000fc4000001ff00 */
[----:B------:R-:W-:Y:S02]  /*11e20*/  CS2R R72, SRZ ;  /* 0x0000000000487805 */ /* 0x000fe4000001ff00 */
[----:B-----5:R-:W-:-:S04]  /*11e30*/  LEA.HI R8, R13, R13, RZ, 0x1 ;  /* 0x0000000d0d087211 */ /* 0x020fc800078f08ff */
        /* <DEDUP_REMOVED lines=14> */
[C---:B------:R-:W-:Y:S01]  /*11f20*/  @!P5 IMAD.SHL.U32 R82, R23.reuse, 0x2, RZ ;  /* 0x000000021752d824 */ /* 0x040fe200078e00ff */
[----:B------:R-:W-:Y:S02]  /*11f30*/  @!P5 SHF.L.U64.HI R7, R23, 0x1, R216 ;  /* 0x000000011707d819 */ /* 0x000fe400000102d8 */
[C---:B---3--:R-:W-:Y:S02]  /*11f40*/  @!P4 IADD3 R90, P0, R21.reuse, R78, RZ ;  /* 0x0000004e155ac210 */ /* 0x048fe40007f1e0ff */
[----:B------:R-:W-:Y:S02]  /*11f50*/  @!P5 IADD3 R80, P2, R21, R82, RZ ;  /* 0x000000521550d210 */ /* 0x000fe40007f5e0ff */
[C---:B------:R-:W-:Y:S01]  /*11f60*/  @!P4 IADD3 R78, P1, R77.reuse, R78, RZ ;  /* 0x0000004e4d4ec210 */ /* 0x040fe20007f3e0ff */
[C---:B--2---:R-:W-:Y:S01]  /*11f70*/  @!P4 IMAD.X R91, R20.reuse, 0x1, R5, P0 ;  /* 0x00000001145bc824 */ /* 0x044fe200000e0605 */
[----:B------:R-:W-:Y:S01]  /*11f80*/  @!P5 IADD3 R82, P3, R77, R82, RZ ;  /* 0x000000524d52d210 */ /* 0x000fe20007f7e0ff */
[----:B------:R-:W-:Y:S01]  /*11f90*/  @!P5 IMAD.X R81, R20, 0x1, R7, P2 ;  /* 0x000000011451d824 */ /* 0x000fe200010e0607 */
[----:B------:R-:W-:Y:S01]  /*11fa0*/  CS2R R74, SRZ ;  /* 0x00000000004a7805 */ /* 0x000fe2000001ff00 */
[C---:B------:R-:W-:Y:S01]  /*11fb0*/  @!P4 IMAD.X R79, R76.reuse, 0x1, R5, P1 ;  /* 0x000000014c4fc824 */ /* 0x040fe200008e0605 */
[----:B------:R-:W-:Y:S01]  /*11fc0*/  CS2R R72, SRZ ;  /* 0x0000000000487805 */ /* 0x000fe2000001ff00 */
[----:B------:R-:W-:Y:S01]  /*11fd0*/  @!P5 IMAD.X R83, R76, 0x1, R7, P3 ;  /* 0x000000014c53d824 */ /* 0x000fe200018e0607 */
[----:B------:R-:W-:-:S02]  /*11fe0*/  CS2R R6, SRZ ;  /* 0x0000000000067805 */ /* 0x000fc4000001ff00 */
[----:B------:R-:W-:Y:S02]  /*11ff0*/  CS2R R4, SRZ ;  /* 0x0000000000047805 */ /* 0x000fe4000001ff00 */
[----:B------:R-:W-:Y:S02]  /*12000*/  CS2R R14, SRZ ;  /* 0x00000000000e7805 */ /* 0x000fe4000001ff00 */
[----:B------:R-:W-:Y:S01]  /*12010*/  CS2R R12, SRZ ;  /* 0x00000000000c7805 */ /* 0x000fe2000001ff00 */
[----:B------:R0:W5:Y:S04]  /*12020*/  @!P4 LD.E.128 R8, desc[UR6][R90.64] ;  /* 0x000000065a08c980 */ /* 0x000168000c101d00 */
[----:B------:R0:W5:Y:S04]  /*12030*/  @!P4 LD.E.128 R72, desc[UR6][R78.64] ;  /* 0x000000064e48c980 */ /* 0x000168000c101d00 */
[----:B------:R0:W5:Y:S04]  /*12040*/  @!P5 LD.E.128 R4, desc[UR6][R80.64] ;  /* 0x000000065004d980 */ /* 0x000168000c101d00 */
[----:B------:R0:W5:Y:S02]  /*12050*/  @!P5 LD.E.128 R12, desc[UR6][R82.64] ;  /* 0x00000006520cd980 */ /* 0x000164000c101d00 */
.L_x_2877:
[----:B------:R-:W-:Y:S05]  /*12060*/  BSYNC B1 ;  /* 0x0000000000017941 */ /* 0x000fea0003800000 */
.L_x_2876:
[----:B0-----:R-:W4:Y:S01]  /*12070*/  LDL R78, [R1+0x68] ;  /* 0x00006800014e7983 */ /* 0x001f220000100800 */
[----:B------:R-:W0:Y:S01]  /*12080*/  SYNCS.PHASECHK.TRANS64.TRYWAIT P0, [R22+URZ+0x38800], R85 ;  /* 0x03880055160075a7 */ /* 0x000e22000800017f */
[----:B--2--5:R-:W-:Y:S01]  /*12090*/  IMAD.MOV.U32 R20, RZ, RZ, R6 ;  /* 0x000000ffff147224 */ /* 0x024fe200078e0006 */
[----:B------:R-:W-:Y:S01]  /*120a0*/  BSSY B1, `(.L_x_2878) ;  /* 0x0000024000017945 */ /* 0x000fe20003800000 */
[----:B---3--:R-:W-:Y:S02]  /*120b0*/  IMAD.MOV.U32 R21, RZ, RZ, R7 ;  /* 0x000000ffff157224 */ /* 0x008fe400078e0007 */
        /* <DEDUP_REMOVED lines=25> */
[----:B------:R-:W-:-:S02]  /*12250*/  SHF.R.S32.HI R20, RZ, 0x1f, R213 ;  /* 0x0000001fff147819 */ /* 0x000fc400000114d5 */
[----:B------:R-:W-:Y:S02]  /*12260*/  PRMT R109, R21, 0x7610, R109 ;  /* 0x00007610156d7816 */ /* 0x000fe4000000006d */
[----:B------:R-:W-:Y:S01]  /*12270*/  PRMT R110, R76, 0x7610, R110 ;  /* 0x000076104c6e7816 */ /* 0x000fe2000000006e */
[----:B------:R-:W-:Y:S01]  /*12280*/  IMAD.MOV.U32 R76, RZ, RZ, R73 ;  /* 0x000000ffff4c7224 */ /* 0x000fe200078e0049 */
[----:B------:R-:W-:Y:S02]  /*12290*/  PRMT R111, R77, 0x7610, R111 ;  /* 0x000076104d6f7816 */ /* 0x000fe4000000006f */
[----:B------:R-:W-:Y:S02]  /*122a0*/  LEA.HI R21, R20, R213, RZ, 0x3 ;  /* 0x000000d514157211 */ /* 0x000fe400078f18ff */
[----:B----4-:R-:W-:-:S04]  /*122b0*/  VIADDMNMX R86, R86, -R78, 0x80, PT ;  /* 0x0000008056567446 */ /* 0x010fc8000380094e */
[----:B------:R-:W-:Y:S01]  /*122c0*/  ISETP.GE.AND P1, PT, R220, R86, PT ;  /* 0x00000056dc00720c */ /* 0x000fe20003f26270 */
[----:B0-----:R-:W-:-:S12]  /*122d0*/  @!P0 BRA `(.L_x_2879) ;  /* 0x000001f400108947 */ /* 0x001fd80003800000 */
.L_x_3174:
[----:B------:R-:W-:Y:S05]  /*122e0*/  BSYNC B1 ;  /* 0x0000000000017941 */ /* 0x000fea0003800000 */
.L_x_2878:
[----:B------:R-:W-:Y:S01]  /*122f0*/  BSSY B1, `(.L_x_2880) ;  /* 0x00000e2000017945 */ /* 0x000fe20003800000 */
[----:B------:R-:W-:Y:S02]  /*12300*/  PRMT R112, R76, 0x7610, R112 ;  /* 0x000076104c707816 */ /* 0x000fe40000000070 */
[----:B0-----:R-:W-:Y:S01]  /*12310*/  SHF.R.S32.HI R85, RZ, 0x3, R21 ;  /* 0x00000003ff557819 */ /* 0x001fe20000011415 */
[----:B------:R-:W-:Y:S06]  /*12320*/  @P1 BRA `(.L_x_2881) ;  /* 0x0000000c00781947 */ /* 0x000fec0003800000 */
[----:B------:R0:W5:Y:S01]  /*12330*/  LDL R165, [R1+0x58] ;  /* 0x0000580001a57983 */ /* 0x0001620000100800 */
[----:B------:R-:W1:Y:S01]  /*12340*/  LDC R145, c[0x0][0x3f4] ;  /* 0x0000fd00ff917b82 */ /* 0x000e620000000800 */
[----:B------:R-:W-:Y:S01]  /*12350*/  BSSY B2, `(.L_x_2882) ;  /* 0x000006b000027945 */ /* 0x000fe20003800000 */
[----:B------:R-:W-:Y:S02]  /*12360*/  SHF.R.U32.HI R167, RZ, 0x3, R229 ;  /* 0x00000003ffa77819 */ /* 0x000fe400000116e5 */
[-C--:B-1----:R-:W-:Y:S02]  /*12370*/  ISETP.GE.AND P0, PT, R16, R145.reuse, PT ;  /* 0x000000911000720c */ /* 0x082fe40003f06270 */
[----:B------:R-:W-:-:S11]  /*12380*/  ISETP.GE.AND P1, PT, R213, R145, PT ;  /* 0x00000091d500720c */ /* 0x000fd60003f26270 */
[----:B0-----:R-:W-:Y:S05]  /*12390*/  @P0 BRA `(.L_x_2883) ;  /* 0x0000000400980947 */ /* 0x001fea0003800000 */
[----:B------:R-:W-:Y:S02]  /*123a0*/  LEA.HI R76, R145, R0, RZ, 0x1d ;  /* 0x00000000914c7211 */ /* 0x000fe400078fe8ff */
[--C-:B------:R-:W-:Y:S02]  /*123b0*/  SHF.R.U64 R157, R64, 0x10, R65.reuse ;  /* 0x00000010409d7819 */ /* 0x100fe40000001241 */
[----:B------:R-:W-:Y:S01]  /*123c0*/  SHF.R.S32.HI R77, RZ, 0x1f, R76 ;  /* 0x0000001fff4d7819 */ /* 0x000fe2000001144c */
[----:B------:R-:W-:Y:S01]  /*123d0*/  IMAD.SHL.U32 R78, R76, 0x8, RZ ;  /* 0x000000084c4e7824 */ /* 0x000fe200078e00ff */
[----:B------:R-:W-:Y:S02]  /*123e0*/  SHF.R.U32.HI R64, RZ, 0x10, R65 ;  /* 0x00000010ff407819 */ /* 0x000fe40000011641 */
[----:B------:R-:W-:Y:S02]  /*123f0*/  LEA.HI R77, R77, R76, RZ, 0x3 ;  /* 0x0000004c4d4d7211 */ /* 0x000fe400078f18ff */
[----:B------:R-:W-:-:S02]  /*12400*/  LOP3.LUT R78, R229, 0x38, R78, 0xf8, !PT ;  /* 0x00000038e54e7812 */ /* 0x000fc400078ef84e */
[--C-:B------:R-:W-:Y:S01]  /*12410*/  SHF.R.U64 R65, R56, 0x10, R57.reuse ;  /* 0x0000001038417819 */ /* 0x100fe20000001239 */
[----:B------:R-:W-:Y:S01]  /*12420*/  IMAD.SHL.U32 R77, R77, 0x400, RZ ;  /* 0x000004004d4d7824 */ /* 0x000fe200078e00ff */
[----:B------:R-:W-:Y:S02]  /*12430*/  LOP3.LUT R78, R78, R167, RZ, 0x3c, !PT ;  /* 0x000000a74e4e7212 */ /* 0x000fe400078e3cff */
[----:B------:R-:W-:Y:S02]  /*12440*/  SHF.R.U32.HI R56, RZ, 0x10, R57 ;  /* 0x00000010ff387819 */ /* 0x000fe40000011639 */
[----:B------:R-:W-:Y:S02]  /*12450*/  LOP3.LUT R77, R77, 0x7fffe000, RZ, 0xc0, !PT ;  /* 0x7fffe0004d4d7812 */ /* 0x000fe400078ec0ff */
[----:B------:R-:W-:Y:S02]  /*12460*/  SHF.R.U64 R155, R66, 0x10, R67 ;  /* 0x00000010429b7819 */ /* 0x000fe40000001243 */
[----:B-----5:R-:W-:-:S02]  /*12470*/  IADD3 R81, R78, R77, R165 ;  /* 0x0000004d4e517210 */ /* 0x020fc40007ffe0a5 */
[----:B------:R-:W0:Y:S01]  /*12480*/  LDS.128 R76, [R87] ;  /* 0x00000000574c7984 */ /* 0x000e220000000c00 */
[----:B------:R-:W-:Y:S02]  /*12490*/  SHF.R.U64 R57, R58, 0x10, R59 ;  /* 0x000000103a397819 */ /* 0x000fe4000000123b */
[----:B------:R-:W-:Y:S01]  /*124a0*/  IMAD R146, R81, 0x2, R22 ;  /* 0x0000000251927824 */ /* 0x000fe200078e0216 */
[----:B------:R-:W-:Y:S02]  /*124b0*/  PRMT R150, R150, 0x5410, R65 ;  /* 0x0000541096967816 */ /* 0x000fe40000000041 */
[----:B------:R-:W-:Y:S02]  /*124c0*/  SHF.R.U32.HI R58, RZ, 0x10, R59 ;  /* 0x00000010ff3a7819 */ /* 0x000fe4000001163b */
[----:B------:R-:W1:Y:S01]  /*124d0*/  LDS.128 R80, [R146+0x14400] ;  /* 0x0144000092507984 */ /* 0x000e620000000c00 */
[----:B------:R-:W-:Y:S01]  /*124e0*/  PRMT R154, R154, 0x5410, R157 ;  /* 0x000054109a9a7816 */ /* 0x000fe2000000009d */
[----:B------:R-:W-:Y:S01]  /*124f0*/  IMAD.U32 R157, R150, 0x10000, RZ ;  /* 0x00010000969d7824 */ /* 0x000fe200078e00ff */
[----:B------:R-:W-:-:S02]  /*12500*/  SHF.R.U32.HI R66, RZ, 0x10, R67 ;  /* 0x00000010ff427819 */ /* 0x000fc40000011643 */
[----:B------:R-:W-:Y:S02]  /*12510*/  PRMT R149, R149, 0x5410, R56 ;  /* 0x0000541095957816 */ /* 0x000fe40000000038 */
[----:B------:R-:W-:Y:S02]  /*12520*/  PRMT R152, R152, 0x5410, R155 ;  /* 0x0000541098987816 */ /* 0x000fe4000000009b */
[----:B------:R-:W-:Y:S01]  /*12530*/  PRMT R148, R148, 0x5410, R57 ;  /* 0x0000541094947816 */ /* 0x000fe20000000039 */
[----:B------:R-:W-:Y:S01]  /*12540*/  IMAD.U32 R160, R149, 0x10000, RZ ;  /* 0x0001000095a07824 */ /* 0x000fe200078e00ff */
[----:B------:R-:W-:Y:S02]  /*12550*/  PRMT R147, R147, 0x5410, R58 ;  /* 0x0000541093937816 */ /* 0x000fe4000000003a */
[----:B------:R-:W-:Y:S02]  /*12560*/  PRMT R151, R151, 0x5410, R66 ;  /* 0x0000541097977816 */ /* 0x000fe40000000042 */
[----:B------:R-:W-:Y:S01]  /*12570*/  PRMT R153, R153, 0x5410, R64 ;  /* 0x0000541099997816 */ /* 0x000fe20000000040 */
[----:B------:R-:W-:Y:S01]  /*12580*/  IMAD.U32 R162, R147, 0x10000, RZ ;  /* 0x0001000093a27824 */ /* 0x000fe200078e00ff */
[----:B------:R-:W-:-:S02]  /*12590*/  LOP3.LUT R149, R149, 0xffff0000, RZ, 0xc0, !PT ;  /* 0xffff000095957812 */ /* 0x000fc400078ec0ff */
        /* <DEDUP_REMOVED lines=9> */
[----:B------:R-:W-:Y:S01]  /*12630*/  IMAD.U32 R77, R154, 0x10000, RZ ;  /* 0x000100009a4d7824 */ /* 0x000fe200078e00ff */
[C---:B------:R-:W-:Y:S01]  /*12640*/  LOP3.LUT R78, R79.reuse, 0xffff0000, RZ, 0xc0, !PT ;  /* 0xffff00004f4e7812 */ /* 0x040fe200078ec0ff */
[C---:B-1----:R-:W-:Y:S01]  /*12650*/  IMAD.U32 R65, R80.reuse, 0x10000, RZ ;  /* 0x0001000050417824 */ /* 0x042fe200078e00ff */
[----:B------:R-:W-:Y:S01]  /*12660*/  LOP3.LUT R66, R80, 0xffff0000, RZ, 0xc0, !PT ;  /* 0xffff000050427812 */ /* 0x000fe200078ec0ff */
[----:B------:R-:W-:Y:S01]  /*12670*/  IMAD.U32 R67, R79, 0x10000, RZ ;  /* 0x000100004f437824 */ /* 0x000fe200078e00ff */
[C---:B------:R-:W-:Y:S01]  /*12680*/  LOP3.LUT R80, R81.reuse, 0xffff0000, RZ, 0xc0, !PT ;  /* 0xffff000051507812 */ /* 0x040fe200078ec0ff */
[----:B------:R-:W-:Y:S01]  /*12690*/  IMAD.U32 R79, R81, 0x10000, RZ ;  /* 0x00010000514f7824 */ /* 0x000fe200078e00ff */
[C---:B------:R-:W-:Y:S01]  /*126a0*/  LOP3.LUT R59, R82.reuse, 0xffff0000, RZ, 0xc0, !PT ;  /* 0xffff0000523b7812 */ /* 0x040fe200078ec0ff */
[----:B------:R-:W-:-:S02]  /*126b0*/  IMAD.U32 R64, R82, 0x10000, RZ ;  /* 0x0001000052407824 */ /* 0x000fc400078e00ff */
[----:B------:R-:W-:Y:S01]  /*126c0*/  FMUL.FTZ R159, R65, R157 ;  /* 0x0000009d419f7220 */ /* 0x000fe20000410000 */
[C---:B------:R-:W-:Y:S01]  /*126d0*/  IMAD.U32 R81, R83.reuse, 0x10000, RZ ;  /* 0x0001000053517824 */ /* 0x040fe200078e00ff */
[----:B------:R-:W-:Y:S01]  /*126e0*/  LOP3.LUT R82, R83, 0xffff0000, RZ, 0xc0, !PT ;  /* 0xffff000053527812 */ /* 0x000fe200078ec0ff */
[-C--:B------:R-:W-:Y:S01]  /*126f0*/  FMUL.FTZ R83, R65, R77.reuse ;  /* 0x0000004d41537220 */ /* 0x080fe20000410000 */
[C---:B------:R-:W-:Y:S01]  /*12700*/  FFMA.FTZ R65, R156.reuse, R77, -R159 ;  /* 0x0000004d9c417223 */ /* 0x040fe2000001089f */
[C---:B------:R-:W-:Y:S01]  /*12710*/  FMUL.FTZ R164, R79.reuse, R160 ;  /* 0x000000a04fa47220 */ /* 0x040fe20000410000 */
[-C--:B------:R-:W-:Y:S01]  /*12720*/  FMUL.FTZ R166, R79, R158.reuse ;  /* 0x0000009e4fa67220 */ /* 0x080fe20000410000 */
[----:B------:R-:W-:Y:S01]  /*12730*/  FFMA.FTZ R77, R156, R157, R83 ;  /* 0x0000009d9c4d7223 */ /* 0x000fe20000010053 */
[----:B------:R-:W-:Y:S02]  /*12740*/  IMAD.U32 R156, R151, 0x10000, RZ ;  /* 0x00010000979c7824 */ /* 0x000fe400078e00ff */
[----:B------:R-:W-:Y:S01]  /*12750*/  FFMA.FTZ R79, R155, R158, -R164 ;  /* 0x0000009e9b4f7223 */ /* 0x000fe200000108a4 */
[C---:B------:R-:W-:Y:S01]  /*12760*/  FMUL.FTZ R158, R81.reuse, R162 ;  /* 0x000000a2519e7220 */ /* 0x040fe20000410000 */
[----:B------:R-:W-:Y:S01]  /*12770*/  LOP3.LUT R157, R150, 0xffff0000, RZ, 0xc0, !PT ;  /* 0xffff0000969d7812 */ /* 0x000fe200078ec0ff */
[-C--:B------:R-:W-:Y:S01]  /*12780*/  FMUL.FTZ R159, R81, R156.reuse ;  /* 0x0000009c519f7220 */ /* 0x080fe20000410000 */
[----:B------:R-:W-:Y:S01]  /*12790*/  LOP3.LUT R83, R154, 0xffff0000, RZ, 0xc0, !PT ;  /* 0xffff00009a537812 */ /* 0x000fe200078ec0ff */
[C---:B------:R-:W-:Y:S01]  /*127a0*/  FFMA.FTZ R81, R67.reuse, R156, -R158 ;  /* 0x0000009c43517223 */ /* 0x040fe2000001089e */
[----:B------:R-:W-:Y:S01]  /*127b0*/  FMUL.FTZ R163, R80, R149 ;  /* 0x0000009550a37220 */ /* 0x000fe20000410000 */
[----:B------:R-:W-:Y:S01]  /*127c0*/  FFMA.FTZ R67, R67, R162, R159 ;  /* 0x000000a243437223 */ /* 0x000fe2000001009f */
[C---:B------:R-:W-:Y:S01]  /*127d0*/  FMUL.FTZ R159, R66.reuse, R157 ;  /* 0x0000009d429f7220 */ /* 0x040fe20000410000 */
[----:B------:R-:W-:Y:S01]  /*127e0*/  FMUL.FTZ R161, R66, R83 ;  /* 0x0000005342a17220 */ /* 0x000fe20000410000 */
[----:B------:R-:W-:Y:S01]  /*127f0*/  FMUL.FTZ R154, R80, R153 ;  /* 0x00000099509a7220 */ /* 0x000fe20000410000 */
[----:B------:R-:W-:Y:S01]  /*12800*/  LOP3.LUT R151, R151, 0xffff0000, RZ, 0xc0, !PT ;  /* 0xffff000097977812 */ /* 0x000fe200078ec0ff */
[----:B------:R-:W-:Y:S01]  /*12810*/  FFMA.FTZ R66, R56, R83, -R159 ;  /* 0x0000005338427223 */ /* 0x000fe2000001089f */
[----:B------:R-:W-:-:S02]  /*12820*/  IMAD.U32 R159, R148, 0x10000, RZ ;  /* 0x00010000949f7824 */ /* 0x000fc400078e00ff */
[----:B------:R-:W-:Y:S01]  /*12830*/  FFMA.FTZ R80, R56, R157, R161 ;  /* 0x0000009d38507223 */ /* 0x000fe200000100a1 */
[----:B------:R-:W-:Y:S01]  /*12840*/  IMAD.U32 R83, R152, 0x10000, RZ ;  /* 0x0001000098537824 */ /* 0x000fe200078e00ff */
[----:B------:R-:W-:Y:S01]  /*12850*/  LOP3.LUT R148, R148, 0xffff0000, RZ, 0xc0, !PT ;  /* 0xffff000094947812 */ /* 0x000fe200078ec0ff */
[----:B------:R-:W-:Y:S01]  /*12860*/  FMUL.FTZ R157, R64, R159 ;  /* 0x0000009f409d7220 */ /* 0x000fe20000410000 */
[----:B------:R-:W-:Y:S01]  /*12870*/  LOP3.LUT R152, R152, 0xffff0000, RZ, 0xc0, !PT ;  /* 0xffff000098987812 */ /* 0x000fe200078ec0ff */
[----:B------:R-:W-:Y:S01]  /*12880*/  FFMA.FTZ R154, R76, R149, R154 ;  /* 0x000000954c9a7223 */ /* 0x000fe2000001009a */
[-C--:B------:R-:W-:Y:S01]  /*12890*/  FMUL.FTZ R149, R64, R83.reuse ;  /* 0x0000005340957220 */ /* 0x080fe20000410000 */
[----:B------:R-:W-:Y:S01]  /*128a0*/  FFMA.FTZ R157, R58, R83, -R157 ;  /* 0x000000533a9d7223 */ /* 0x000fe2000001089d */
[C---:B------:R-:W-:Y:S01]  /*128b0*/  FMUL.FTZ R56, R59.reuse, R148 ;  /* 0x000000943b387220 */ /* 0x040fe20000410000 */
[C---:B------:R-:W-:Y:S01]  /*128c0*/  FMUL.FTZ R83, R82.reuse, R147 ;  /* 0x0000009352537220 */ /* 0x040fe20000410000 */
[-C--:B------:R-:W-:Y:S01]  /*128d0*/  FMUL.FTZ R59, R59, R152.reuse ;  /* 0x000000983b3b7220 */ /* 0x080fe20000410000 */
[----:B------:R-:W-:Y:S01]  /*128e0*/  FMUL.FTZ R82, R82, R151 ;  /* 0x0000009752527220 */ /* 0x000fe20000410000 */
[----:B------:R-:W-:Y:S01]  /*128f0*/  FFMA.FTZ R150, R76, R153, -R163 ;  /* 0x000000994c967223 */ /* 0x000fe200000108a3 */
[----:B------:R-:W-:Y:S01]  /*12900*/  FFMA.FTZ R149, R58, R159, R149 ;  /* 0x0000009f3a957223 */ /* 0x000fe20000010095 */
[----:B------:R-:W-:Y:S01]  /*12910*/  FFMA.FTZ R58, R57, R152, -R56 ;  /* 0x00000098393a7223 */ /* 0x000fe20000010838 */
[C---:B------:R-:W-:Y:S01]  /*12920*/  FFMA.FTZ R76, R78.reuse, R151, -R83 ;  /* 0x000000974e4c7223 */ /* 0x040fe20000010853 */
        /* <DEDUP_REMOVED lines=13> */
.L_x_2883:
[----:B------:R-:W-:Y:S05]  /*12a00*/  BSYNC B2 ;  /* 0x0000000000027941 */ /* 0x000fea0003800000 */
.L_x_2882:
[----:B------:R-:W-:Y:S05]  /*12a10*/  @P1 BRA `(.L_x_2881) ;  /* 0x0000000400bc1947 */ /* 0x000fea0003800000 */
[----:B0-----:R-:W2:Y:S01]  /*12a20*/  LDL R56, [R1+0x84] ;  /* 0x0000840001387983 */ /* 0x001ea20000100800 */
[----:B------:R-:W-:Y:S02]  /*12a30*/  LEA.HI R145, R145, R85, RZ, 0x1d ;  /* 0x0000005591917211 */ /* 0x000fe400078fe8ff */
[----:B------:R-:W-:Y:S02]  /*12a40*/  LEA.HI R57, R20, R213, RZ, 0x6 ;  /* 0x000000d514397211 */ /* 0x000fe400078f30ff */
[----:B------:R-:W-:Y:S02]  /*12a50*/  LOP3.LUT R58, R229, 0x38, R21, 0xf8, !PT ;  /* 0x00000038e53a7812 */ /* 0x000fe400078ef815 */
[----:B------:R-:W-:Y:S01]  /*12a60*/  SHF.R.U64 R78, R68, 0x10, R69 ;  /* 0x00000010444e7819 */ /* 0x000fe20000001245 */
[----:B------:R-:W-:Y:S01]  /*12a70*/  IMAD.SHL.U32 R59, R57, 0x80, RZ ;  /* 0x00000080393b7824 */ /* 0x000fe200078e00ff */
[----:B------:R-:W-:Y:S02]  /*12a80*/  LOP3.LUT R58, R58, R167, RZ, 0x3c, !PT ;  /* 0x000000a73a3a7212 */ /* 0x000fe400078e3cff */
[----:B------:R-:W-:-:S02]  /*12a90*/  SHF.R.U64 R68, R60, 0x10, R61 ;  /* 0x000000103c447819 */ /* 0x000fc4000000123d */
[----:B------:R-:W-:Y:S02]  /*12aa0*/  LOP3.LUT R59, R59, 0xffffe000, RZ, 0xc0, !PT ;  /* 0xffffe0003b3b7812 */ /* 0x000fe400078ec0ff */
[----:B------:R-:W-:Y:S02]  /*12ab0*/  SHF.R.U64 R60, R62, 0x10, R63 ;  /* 0x000000103e3c7819 */ /* 0x000fe4000000123f */
[----:B-----5:R-:W-:Y:S02]  /*12ac0*/  IADD3 R58, R58, R59, R165 ;  /* 0x0000003b3a3a7210 */ /* 0x020fe40007ffe0a5 */
[----:B------:R-:W-:Y:S02]  /*12ad0*/  PRMT R143, R143, 0x5410, R68 ;  /* 0x000054108f8f7816 */ /* 0x000fe40000000044 */
[----:B------:R-:W-:Y:S02]  /*12ae0*/  SHF.R.U32.HI R61, RZ, 0x10, R61 ;  /* 0x00000010ff3d7819 */ /* 0x000fe4000001163d */
[----:B------:R-:W-:Y:S01]  /*12af0*/  PRMT R139, R139, 0x5410, R78 ;  /* 0x000054108b8b7816 */ /* 0x000fe2000000004e */
[----:B------:R-:W-:Y:S01]  /*12b00*/  IMAD.U32 R81, R143, 0x10000, RZ ;  /* 0x000100008f517824 */ /* 0x000fe200078e00ff */
[----:B------:R-:W-:-:S02]  /*12b10*/  PRMT R141, R141, 0x5410, R60 ;  /* 0x000054108d8d7816 */ /* 0x000fc4000000003c */
[----:B------:R-:W-:Y:S01]  /*12b20*/  SHF.R.U32.HI R63, RZ, 0x10, R63 ;  /* 0x00000010ff3f7819 */ /* 0x000fe2000001163f */
[----:B------:R-:W-:Y:S01]  /*12b30*/  IMAD.U32 R79, R139, 0x10000, RZ ;  /* 0x000100008b4f7824 */ /* 0x000fe200078e00ff */
[----:B------:R-:W-:Y:S02]  /*12b40*/  SHF.R.U32.HI R69, RZ, 0x10, R69 ;  /* 0x00000010ff457819 */ /* 0x000fe40000011645 */
[----:B------:R-:W-:Y:S02]  /*12b50*/  SHF.R.U64 R70, R70, 0x10, R71 ;  /* 0x0000001046467819 */ /* 0x000fe40000001247 */
[----:B------:R-:W-:Y:S02]  /*12b60*/  PRMT R144, R144, 0x5410, R61 ;  /* 0x0000541090907816 */ /* 0x000fe4000000003d */
[----:B------:R-:W-:Y:S02]  /*12b70*/  SHF.R.U32.HI R71, RZ, 0x10, R71 ;  /* 0x00000010ff477819 */ /* 0x000fe40000011647 */
[----:B------:R-:W-:Y:S01]  /*12b80*/  PRMT R142, R142, 0x5410, R63 ;  /* 0x000054108e8e7816 */ /* 0x000fe2000000003f */
[----:B------:R-:W-:Y:S01]  /*12b90*/  IMAD.U32 R82, R144, 0x10000, RZ ;  /* 0x0001000090527824 */ /* 0x000fe200078e00ff */
[----:B------:R-:W-:-:S02]  /*12ba0*/  PRMT R140, R140, 0x5410, R69 ;  /* 0x000054108c8c7816 */ /* 0x000fc40000000045 */
[----:B------:R-:W-:Y:S02]  /*12bb0*/  PRMT R138, R138, 0x5410, R71 ;  /* 0x000054108a8a7816 */ /* 0x000fe40000000047 */
[----:B------:R-:W-:Y:S02]  /*12bc0*/  PRMT R137, R137, 0x5410, R70 ;  /* 0x0000541089897816 */ /* 0x000fe40000000046 */
[----:B------:R-:W-:Y:S02]  /*12bd0*/  LOP3.LUT R143, R143, 0xffff0000, RZ, 0xc0, !PT ;  /* 0xffff00008f8f7812 */ /* 0x000fe400078ec0ff */
[----:B------:R-:W-:Y:S02]  /*12be0*/  LOP3.LUT R139, R139, 0xffff0000, RZ, 0xc0, !PT ;  /* 0xffff00008b8b7812 */ /* 0x000fe400078ec0ff */
[----:B------:R-:W-:Y:S02]  /*12bf0*/  LOP3.LUT R144, R144, 0xffff0000, RZ, 0xc0, !PT ;  /* 0xffff000090907812 */ /* 0x000fe400078ec0ff */
[----:B--2---:R-:W-:-:S02]  /*12c00*/  R2UR UR4, R56 ;  /* 0x00000000380472ca */ /* 0x004fc400000e0000 */
[----:B------:R-:W-:-:S04]  /*12c10*/  SHF.R.S32.HI R56, RZ, 0x1f, R145 ;  /* 0x0000001fff387819 */ /* 0x000fc80000011491 */
[----:B------:R-:W-:Y:S01]  /*12c20*/  LEA.HI R57, R56, R145, RZ, 0x3 ;  /* 0x0000009138397211 */ /* 0x000fe200078f18ff */
[----:B------:R-:W-:-:S04]  /*12c30*/  IMAD.SHL.U32 R56, R145, 0x8, RZ ;  /* 0x0000000891387824 */ /* 0x000fc800078e00ff */
[----:B------:R-:W-:Y:S01]  /*12c40*/  IMAD.SHL.U32 R57, R57, 0x400, RZ ;  /* 0x0000040039397824 */ /* 0x000fe200078e00ff */
[----:B------:R-:W-:Y:S02]  /*12c50*/  LOP3.LUT R56, R229, 0x38, R56, 0xf8, !PT ;  /* 0x00000038e5387812 */ /* 0x000fe400078ef838 */
[----:B------:R-:W-:Y:S02]  /*12c60*/  LEA R76, R58, UR4, 0x1 ;  /* 0x000000043a4c7c11 */ /* 0x000fe4000f8e08ff */
[----:B------:R-:W-:Y:S02]  /*12c70*/  LOP3.LUT R56, R56, R167, RZ, 0x3c, !PT ;  /* 0x000000a738387212 */ /* 0x000fe400078e3cff */
[----:B------:R-:W-:-:S04]  /*12c80*/  LOP3.LUT R57, R57, 0x7fffe000, RZ, 0xc0, !PT ;  /* 0x7fffe00039397812 */ /* 0x000fc800078ec0ff */
[----:B------:R-:W-:Y:S02]  /*12c90*/  IADD3 R77, R56, R57, R165 ;  /* 0x00000039384d7210 */ /* 0x000fe40007ffe0a5 */
        /* <DEDUP_REMOVED lines=22> */
[----:B------:R-:W-:Y:S01]  /*12e00*/  IMAD.U32 R78, R66, 0x10000, RZ ;  /* 0x00010000424e7824 */ /* 0x000fe200078e00ff */
[----:B------:R-:W-:Y:S01]  /*12e10*/  LOP3.LUT R66, R67, 0xffff0000, RZ, 0xc0, !PT ;  /* 0xffff000043427812 */ /* 0x000fe200078ec0ff */
[----:B------:R-:W-:Y:S02]  /*12e20*/  IMAD.U32 R80, R140, 0x10000, RZ ;  /* 0x000100008c507824 */ /* 0x000fe400078e00ff */
[----:B------:R-:W-:Y:S01]  /*12e30*/  FMUL.FTZ R81, R64, R79 ;  /* 0x0000004f40517220 */ /* 0x000fe20000410000 */
[----:B------:R-:W-:Y:S01]  /*12e40*/  IMAD.U32 R67, R138, 0x10000, RZ ;  /* 0x000100008a437824 */ /* 0x000fe200078e00ff */
[----:B------:R-:W-:Y:S01]  /*12e50*/  LOP3.LUT R65, R65, 0xffff0000, RZ, 0xc0, !PT ;  /* 0xffff000041417812 */ /* 0x000fe200078ec0ff */
[-C--:B------:R-:W-:Y:S01]  /*12e60*/  FMUL.FTZ R146, R63, R80.reuse ;  /* 0x000000503f927220 */ /* 0x080fe20000410000 */
[C---:B------:R-:W-:Y:S01]  /*12e70*/  FFMA.FTZ R63, R69.reuse, R80, -R148 ;  /* 0x00000050453f7223 */ /* 0x040fe20000010894 */
[-C--:B------:R-:W-:Y:S01]  /*12e80*/  FMUL.FTZ R80, R64, R67.reuse ;  /* 0x0000004340507220 */ /* 0x080fe20000410000 */
[----:B------:R-:W-:Y:S01]  /*12e90*/  FFMA.FTZ R64, R70, R67, -R81 ;  /* 0x0000004346407223 */ /* 0x000fe20000010851 */
[----:B------:R-:W-:Y:S01]  /*12ea0*/  FFMA.FTZ R146, R69, R82, R146 ;  /* 0x0000005245927223 */ /* 0x000fe20000010092 */
[----:B------:R-:W-:Y:S01]  /*12eb0*/  FMUL.FTZ R67, R71, R143 ;  /* 0x0000008f47437220 */ /* 0x000fe20000410000 */
[----:B------:R-:W-:Y:S01]  /*12ec0*/  LOP3.LUT R140, R140, 0xffff0000, RZ, 0xc0, !PT ;  /* 0xffff00008c8c7812 */ /* 0x000fe200078ec0ff */
[----:B------:R-:W-:-:S02]  /*12ed0*/  IMAD.U32 R69, R141, 0x10000, RZ ;  /* 0x000100008d457824 */ /* 0x000fc400078e00ff */
[----:B------:R-:W-:Y:S01]  /*12ee0*/  FMUL.FTZ R71, R71, R139 ;  /* 0x0000008b47477220 */ /* 0x000fe20000410000 */
[----:B------:R-:W-:Y:S01]  /*12ef0*/  FFMA.FTZ R80, R70, R79, R80 ;  /* 0x0000004f46507223 */ /* 0x000fe20000010050 */
[----:B------:R-:W-:Y:S01]  /*12f00*/  FFMA.FTZ R139, R68, R139, -R67 ;  /* 0x0000008b448b7223 */ /* 0x000fe20000010843 */
[----:B------:R-:W-:Y:S02]  /*12f10*/  IMAD.U32 R67, R137, 0x10000, RZ ;  /* 0x0001000089437824 */ /* 0x000fe400078e00ff */
[C---:B------:R-:W-:Y:S01]  /*12f20*/  FMUL.FTZ R79, R65.reuse, R144 ;  /* 0x00000090414f7220 */ /* 0x040fe20000410000 */
[----:B------:R-:W-:Y:S01]  /*12f30*/  FMUL.FTZ R70, R78, R69 ;  /* 0x000000454e467220 */ /* 0x000fe20000410000 */
[----:B------:R-:W-:Y:S01]  /*12f40*/  FMUL.FTZ R65, R65, R140 ;  /* 0x0000008c41417220 */ /* 0x000fe20000410000 */
[----:B------:R-:W-:Y:S01]  /*12f50*/  FFMA.FTZ R68, R68, R143, R71 ;  /* 0x0000008f44447223 */ /* 0x000fe20000010047 */
[-C--:B------:R-:W-:Y:S01]  /*12f60*/  FMUL.FTZ R78, R78, R67.reuse ;  /* 0x000000434e4e7220 */ /* 0x080fe20000410000 */
[----:B------:R-:W-:Y:S01]  /*12f70*/  FFMA.FTZ R70, R57, R67, -R70 ;  /* 0x0000004339467223 */ /* 0x000fe20000010846 */
[----:B------:R-:W-:Y:S01]  /*12f80*/  LOP3.LUT R141, R141, 0xffff0000, RZ, 0xc0, !PT ;  /* 0xffff00008d8d7812 */ /* 0x000fe200078ec0ff */
[C---:B------:R-:W-:Y:S01]  /*12f90*/  FFMA.FTZ R71, R62.reuse, R144, R65 ;  /* 0x000000903e477223 */ /* 0x040fe20000010041 */
[----:B------:R-:W-:Y:S01]  /*12fa0*/  LOP3.LUT R137, R137, 0xffff0000, RZ, 0xc0, !PT ;  /* 0xffff000089897812 */ /* 0x000fe200078ec0ff */
[----:B------:R-:W-:Y:S01]  /*12fb0*/  FFMA.FTZ R140, R62, R140, -R79 ;  /* 0x0000008c3e8c7223 */ /* 0x000fe2000001084f */
[----:B------:R-:W-:Y:S01]  /*12fc0*/  LOP3.LUT R67, R142, 0xffff0000, RZ, 0xc0, !PT ;  /* 0xffff00008e437812 */ /* 0x000fe200078ec0ff */
[----:B------:R-:W-:Y:S01]  /*12fd0*/  FFMA.FTZ R62, R57, R69, R78 ;  /* 0x00000045393e7223 */ /* 0x000fe2000001004e */
[----:B------:R-:W-:Y:S01]  /*12fe0*/  LOP3.LUT R65, R138, 0xffff0000, RZ, 0xc0, !PT ;  /* 0xffff00008a417812 */ /* 0x000fe200078ec0ff */
[C---:B------:R-:W-:Y:S01]  /*12ff0*/  FMUL.FTZ R57, R59.reuse, R141 ;  /* 0x0000008d3b397220 */ /* 0x040fe20000410000 */
        /* <DEDUP_REMOVED lines=12> */
[----:B------:R-:W-:Y:S02]  /*130c0*/  F2FP.BF16.F32.PACK_AB R61, R71, R146 ;  /* 0x00000092473d723e */ /* 0x000fe400000010ff */
[----:B------:R-:W-:Y:S01]  /*130d0*/  F2FP.BF16.F32.PACK_AB R62, R141, R62 ;  /* 0x0000003e8d3e723e */ /* 0x000fe200000010ff */
[----:B------:R1:W-:Y:S01]  /*130e0*/  STS.128 [R76], R56 ;  /* 0x000000384c007388 */ /* 0x0003e20000000c00 */
[----:B------:R-:W-:-:S05]  /*130f0*/  F2FP.BF16.F32.PACK_AB R63, R67, R80 ;  /* 0x00000050433f723e */ /* 0x000fca00000010ff */
[----:B------:R1:W-:Y:S02]  /*13100*/  STS.128 [R77+0x14400], R60 ;  /* 0x0144003c4d007388 */ /* 0x0003e40000000c00 */
.L_x_2881:
[----:B------:R-:W-:Y:S05]  /*13110*/  BSYNC B1 ;  /* 0x0000000000017941 */ /* 0x000fea0003800000 */
.L_x_2880:
[----:B------:R-:W-:Y:S01]  /*13120*/  ISETP.GE.AND P0, PT, R89, R86, PT ;  /* 0x000000565900720c */ /* 0x000fe20003f06270 */
[----:B------:R-:W-:-:S12]  /*13130*/  BSSY B1, `(.L_x_2884) ;  /* 0x00000ea000017945 */ /* 0x000fd80003800000 */
[----:B------:R-:W-:Y:S05]  /*13140*/  @P0 BRA `(.L_x_2885) ;  /* 0x0000000c00a00947 */ /* 0x000fea0003800000 */
[----:B------:R2:W5:Y:S01]  /*13150*/  LDL R82, [R1+0x84] ;  /* 0x0000840001527983 */ /* 0x0005620000100800 */
[----:B0-----:R-:W0:Y:S03]  /*13160*/  LDC R64, c[0x0][0x3f4] ;  /* 0x0000fd00ff407b82 */ /* 0x001e260000000800 */
        /* <DEDUP_REMOVED lines=9> */
[-C--:B0-----:R-:W-:Y:S02]  /*13200*/  ISETP.GE.AND P0, PT, R16, R64.reuse, PT ;  /* 0x000000401000720c */ /* 0x081fe40003f06270 */
[----:B------:R-:W-:-:S11]  /*13210*/  ISETP.GE.AND P1, PT, R213, R64, PT ;  /* 0x00000040d500720c */ /* 0x000fd60003f26270 */
[----:B--2---:R-:W-:Y:S05]  /*13220*/  @P0 BRA `(.L_x_2887) ;  /* 0x0000000400a80947 */ /* 0x004fea0003800000 */
[----:B-1----:R-:W-:Y:S02]  /*13230*/  LEA.HI R56, R64, R0, RZ, 0x1d ;  /* 0x0000000040387211 */ /* 0x002fe400078fe8ff */
[----:B-----5:R-:W-:Y:S02]  /*13240*/  R2UR UR4, R82 ;  /* 0x00000000520472ca */ /* 0x020fe400000e0000 */
[----:B------:R-:W-:Y:S01]  /*13250*/  SHF.R.S32.HI R59, RZ, 0x1f, R56 ;  /* 0x0000001fff3b7819 */ /* 0x000fe20000011438 */
[----:B------:R-:W-:Y:S01]  /*13260*/  IMAD.SHL.U32 R57, R56, 0x8, RZ ;  /* 0x0000000838397824 */ /* 0x000fe200078e00ff */
[----:B------:R-:W-:Y:S02]  /*13270*/  LOP3.LUT R58, R81, 0x38, R16, 0xf8, !PT ;  /* 0x00000038513a7812 */ /* 0x000fe400078ef810 */
[----:B------:R-:W-:Y:S02]  /*13280*/  LEA.HI R59, R59, R56, RZ, 0x3 ;  /* 0x000000383b3b7211 */ /* 0x000fe400078f18ff */
[----:B------:R-:W-:-:S02]  /*13290*/  LOP3.LUT R56, R81, 0x38, R57, 0xf8, !PT ;  /* 0x0000003851387812 */ /* 0x000fc400078ef839 */
[----:B------:R-:W-:Y:S01]  /*132a0*/  LOP3.LUT R58, R78, R58, R80, 0xf6, !PT ;  /* 0x0000003a4e3a7212 */ /* 0x000fe200078ef650 */
[----:B------:R-:W-:Y:S01]  /*132b0*/  IMAD.SHL.U32 R59, R59, 0x400, RZ ;  /* 0x000004003b3b7824 */ /* 0x000fe200078e00ff */
[----:B------:R-:W-:Y:S02]  /*132c0*/  LOP3.LUT R56, R56, R80, RZ, 0x3c, !PT ;  /* 0x0000005038387212 */ /* 0x000fe400078e3cff */
[----:B------:R-:W-:Y:S02]  /*132d0*/  LEA R65, R58, UR4, 0x1 ;  /* 0x000000043a417c11 */ /* 0x000fe4000f8e08ff */
[----:B------:R-:W-:Y:S02]  /*132e0*/  LOP3.LUT R59, R59, 0x7fffe000, RZ, 0xc0, !PT ;  /* 0x7fffe0003b3b7812 */ /* 0x000fe400078ec0ff */
[----:B------:R-:W-:Y:S02]  /*132f0*/  SHF.R.U64 R68, R48, 0x10, R49 ;  /* 0x0000001030447819 */ /* 0x000fe40000001231 */
[----:B------:R-:W-:-:S02]  /*13300*/  IADD3 R61, R56, R59, R78 ;  /* 0x0000003b383d7210 */ /* 0x000fc40007ffe04e */
[----:B------:R-:W0:Y:S01]  /*13310*/  LDS.128 R56, [R65] ;  /* 0x0000000041387984 */ /* 0x000e220000000c00 */
[----:B------:R-:W-:Y:S02]  /*13320*/  SHF.R.U64 R48, R40, 0x10, R41 ;  /* 0x0000001028307819 */ /* 0x000fe40000001229 */
[----:B------:R-:W-:Y:S01]  /*13330*/  IMAD R66, R61, 0x2, R22 ;  /* 0x000000023d427824 */ /* 0x000fe200078e0216 */
[----:B------:R-:W-:Y:S02]  /*13340*/  SHF.R.U64 R50, R50, 0x10, R51 ;  /* 0x0000001032327819 */ /* 0x000fe40000001233 */
[----:B------:R-:W-:Y:S02]  /*13350*/  SHF.R.U32.HI R41, RZ, 0x10, R41 ;  /* 0x00000010ff297819 */ /* 0x000fe40000011629 */
[----:B------:R-:W1:Y:S01]  /*13360*/  LDS.128 R60, [R66+0x14400] ;  /* 0x01440000423c7984 */ /* 0x000e620000000c00 */
[----:B------:R-:W-:Y:S02]  /*13370*/  SHF.R.U64 R40, R42, 0x10, R43 ;  /* 0x000000102a287819 */ /* 0x000fe4000000122b */
[----:B------:R-:W-:-:S02]  /*13380*/  PRMT R131, R131, 0x5410, R68 ;  /* 0x0000541083837816 */ /* 0x000fc40000000044 */
[----:B------:R-:W-:Y:S02]  /*13390*/  PRMT R135, R135, 0x5410, R48 ;  /* 0x0000541087877816 */ /* 0x000fe40000000030 */
[----:B------:R-:W-:Y:S01]  /*133a0*/  SHF.R.U32.HI R51, RZ, 0x10, R51 ;  /* 0x00000010ff337819 */ /* 0x000fe20000011633 */
[----:B------:R-:W-:Y:S01]  /*133b0*/  IMAD.U32 R69, R131, 0x10000, RZ ;  /* 0x0001000083457824 */ /* 0x000fe200078e00ff */
[----:B------:R-:W-:Y:S01]  /*133c0*/  SHF.R.U32.HI R43, RZ, 0x10, R43 ;  /* 0x00000010ff2b7819 */ /* 0x000fe2000001162b */
[----:B------:R-:W-:Y:S01]  /*133d0*/  IMAD.U32 R71, R135, 0x10000, RZ ;  /* 0x0001000087477824 */ /* 0x000fe200078e00ff */
[----:B------:R-:W-:Y:S02]  /*133e0*/  SHF.R.U32.HI R49, RZ, 0x10, R49 ;  /* 0x00000010ff317819 */ /* 0x000fe40000011631 */
[----:B------:R-:W-:Y:S02]  /*133f0*/  PRMT R129, R129, 0x5410, R50 ;  /* 0x0000541081817816 */ /* 0x000fe40000000032 */
[----:B------:R-:W-:-:S02]  /*13400*/  PRMT R136, R136, 0x5410, R41 ;  /* 0x0000541088887816 */ /* 0x000fc40000000029 */
[----:B------:R-:W-:Y:S02]  /*13410*/  PRMT R133, R133, 0x5410, R40 ;  /* 0x0000541085857816 */ /* 0x000fe40000000028 */
[----:B------:R-:W-:Y:S02]  /*13420*/  PRMT R130, R130, 0x5410, R51 ;  /* 0x0000541082827816 */ /* 0x000fe40000000033 */
[----:B------:R-:W-:Y:S02]  /*13430*/  PRMT R134, R134, 0x5410, R43 ;  /* 0x0000541086867816 */ /* 0x000fe4000000002b */
[----:B------:R-:W-:-:S03]  /*13440*/  PRMT R132, R132, 0x5410, R49 ;  /* 0x0000541084847816 */ /* 0x000fc60000000031 */
[----:B------:R-:W-:Y:S02]  /*13450*/  IMAD.U32 R68, R134, 0x10000, RZ ;  /* 0x0001000086447824 */ /* 0x000fe400078e00ff */
        /* <DEDUP_REMOVED lines=14> */
[----:B------:R-:W-:-:S02]  /*13540*/  IMAD.U32 R67, R63, 0x10000, RZ ;  /* 0x000100003f437824 */ /* 0x000fc400078e00ff */
[C---:B------:R-:W-:Y:S01]  /*13550*/  FMUL.FTZ R77, R50.reuse, R71 ;  /* 0x00000047324d7220 */ /* 0x040fe20000410000 */
[----:B------:R-:W-:Y:S01]  /*13560*/  LOP3.LUT R62, R63, 0xffff0000, RZ, 0xc0, !PT ;  /* 0xffff00003f3e7812 */ /* 0x000fe200078ec0ff */
[-C--:B------:R-:W-:Y:S01]  /*13570*/  FMUL.FTZ R79, R50, R69.reuse ;  /* 0x00000045324f7220 */ /* 0x080fe20000410000 */
[----:B------:R-:W-:Y:S02]  /*13580*/  IMAD.U32 R63, R136, 0x10000, RZ ;  /* 0x00010000883f7824 */ /* 0x000fe400078e00ff */
[----:B------:R-:W-:Y:S01]  /*13590*/  FFMA.FTZ R77, R40, R69, -R77 ;  /* 0x00000045284d7223 */ /* 0x000fe2000001084d */
[----:B------:R-:W-:Y:S02]  /*135a0*/  IMAD.U32 R50, R132, 0x10000, RZ ;  /* 0x0001000084327824 */ /* 0x000fe400078e00ff */
[----:B------:R-:W-:Y:S01]  /*135b0*/  FFMA.FTZ R79, R40, R71, R79 ;  /* 0x00000047284f7223 */ /* 0x000fe2000001004f */
[----:B------:R-:W-:Y:S01]  /*135c0*/  FMUL.FTZ R69, R57, R63 ;  /* 0x0000003f39457220 */ /* 0x000fe20000410000 */
[----:B------:R-:W-:-:S02]  /*135d0*/  IMAD.U32 R40, R130, 0x10000, RZ ;  /* 0x0001000082287824 */ /* 0x000fc400078e00ff */
[----:B------:R-:W-:Y:S01]  /*135e0*/  FMUL.FTZ R70, R67, R68 ;  /* 0x0000004443467220 */ /* 0x000fe20000410000 */
[-C--:B------:R-:W-:Y:S01]  /*135f0*/  FMUL.FTZ R57, R57, R50.reuse ;  /* 0x0000003239397220 */ /* 0x080fe20000410000 */
[C---:B------:R-:W-:Y:S01]  /*13600*/  FFMA.FTZ R69, R42.reuse, R50, -R69 ;  /* 0x000000322a457223 */ /* 0x040fe20000010845 */
[-C--:B------:R-:W-:Y:S01]  /*13610*/  FMUL.FTZ R71, R67, R40.reuse ;  /* 0x0000002843477220 */ /* 0x080fe20000410000 */
[----:B------:R-:W-:Y:S01]  /*13620*/  LOP3.LUT R50, R135, 0xffff0000, RZ, 0xc0, !PT ;  /* 0xffff000087327812 */ /* 0x000fe200078ec0ff */
[----:B------:R-:W-:Y:S01]  /*13630*/  FFMA.FTZ R67, R49, R40, -R70 ;  /* 0x0000002831437223 */ /* 0x000fe20000010846 */
[----:B------:R-:W-:Y:S01]  /*13640*/  FFMA.FTZ R63, R42, R63, R57 ;  /* 0x0000003f2a3f7223 */ /* 0x000fe20000010039 */
[----:B------:R-:W-:Y:S01]  /*13650*/  LOP3.LUT R40, R131, 0xffff0000, RZ, 0xc0, !PT ;  /* 0xffff000083287812 */ /* 0x000fe200078ec0ff */
[----:B------:R-:W-:Y:S01]  /*13660*/  FFMA.FTZ R71, R49, R68, R71 ;  /* 0x0000004431477223 */ /* 0x000fe20000010047 */
[----:B------:R-:W-:Y:S01]  /*13670*/  LOP3.LUT R57, R136, 0xffff0000, RZ, 0xc0, !PT ;  /* 0xffff000088397812 */ /* 0x000fe200078ec0ff */
[C---:B------:R-:W-:Y:S01]  /*13680*/  FMUL.FTZ R42, R51.reuse, R50 ;  /* 0x00000032332a7220 */ /* 0x040fe20000410000 */
[----:B------:R-:W-:Y:S01]  /*13690*/  LOP3.LUT R49, R132, 0xffff0000, RZ, 0xc0, !PT ;  /* 0xffff000084317812 */ /* 0x000fe200078ec0ff */
[----:B------:R-:W-:-:S02]  /*136a0*/  FMUL.FTZ R70, R51, R40 ;  /* 0x0000002833467220 */ /* 0x000fc40000410000 */
[C---:B------:R-:W-:Y:S01]  /*136b0*/  FMUL.FTZ R51, R60.reuse, R57 ;  /* 0x000000393c337220 */ /* 0x040fe20000410000 */
[----:B------:R-:W-:Y:S01]  /*136c0*/  FFMA.FTZ R68, R41, R40, -R42 ;  /* 0x0000002829447223 */ /* 0x000fe2000001082a */
[-C--:B------:R-:W-:Y:S01]  /*136d0*/  FMUL.FTZ R60, R60, R49.reuse ;  /* 0x000000313c3c7220 */ /* 0x080fe20000410000 */
[----:B------:R-:W-:Y:S02]  /*136e0*/  IMAD.U32 R42, R133, 0x10000, RZ ;  /* 0x00010000852a7824 */ /* 0x000fe400078e00ff */
[----:B------:R-:W-:Y:S01]  /*136f0*/  FFMA.FTZ R70, R41, R50, R70 ;  /* 0x0000003229467223 */ /* 0x000fe20000010046 */
[----:B------:R-:W-:Y:S02]  /*13700*/  IMAD.U32 R40, R129, 0x10000, RZ ;  /* 0x0001000081287824 */ /* 0x000fe400078e00ff */
[C---:B------:R-:W-:Y:S01]  /*13710*/  FFMA.FTZ R50, R56.reuse, R49, -R51 ;  /* 0x0000003138327223 */ /* 0x040fe20000010833 */
[----:B------:R-:W-:Y:S01]  /*13720*/  FFMA.FTZ R60, R56, R57, R60 ;  /* 0x00000039383c7223 */ /* 0x000fe2000001003c */
[C---:B------:R-:W-:Y:S01]  /*13730*/  FMUL.FTZ R76, R59.reuse, R42 ;  /* 0x0000002a3b4c7220 */ /* 0x040fe20000410000 */
[----:B------:R-:W-:Y:S01]  /*13740*/  FMUL.FTZ R56, R59, R40 ;  /* 0x000000283b387220 */ /* 0x000fe20000410000 */
[----:B------:R-:W-:-:S02]  /*13750*/  LOP3.LUT R133, R133, 0xffff0000, RZ, 0xc0, !PT ;  /* 0xffff000085857812 */ /* 0x000fc400078ec0ff */
[----:B------:R-:W-:Y:S01]  /*13760*/  LOP3.LUT R49, R134, 0xffff0000, RZ, 0xc0, !PT ;  /* 0xffff000086317812 */ /* 0x000fe200078ec0ff */
[----:B------:R-:W-:Y:S01]  /*13770*/  FFMA.FTZ R76, R43, R40, -R76 ;  /* 0x000000282b4c7223 */ /* 0x000fe2000001084c */
[----:B------:R-:W-:Y:S01]  /*13780*/  LOP3.LUT R129, R129, 0xffff0000, RZ, 0xc0, !PT ;  /* 0xffff000081817812 */ /* 0x000fe200078ec0ff */
[----:B------:R-:W-:Y:S01]  /*13790*/  FFMA.FTZ R56, R43, R42, R56 ;  /* 0x0000002a2b387223 */ /* 0x000fe20000010038 */
[----:B------:R-:W-:Y:S01]  /*137a0*/  LOP3.LUT R41, R130, 0xffff0000, RZ, 0xc0, !PT ;  /* 0xffff000082297812 */ /* 0x000fe200078ec0ff */
[C---:B------:R-:W-:Y:S01]  /*137b0*/  FMUL.FTZ R43, R61.reuse, R133 ;  /* 0x000000853d2b7220 */ /* 0x040fe20000410000 */
[C---:B------:R-:W-:Y:S01]  /*137c0*/  FMUL.FTZ R51, R62.reuse, R49 ;  /* 0x000000313e337220 */ /* 0x040fe20000410000 */
[----:B------:R-:W-:Y:S02]  /*137d0*/  FMUL.FTZ R40, R61, R129 ;  /* 0x000000813d287220 */ /* 0x000fe40000410000 */
        /* <DEDUP_REMOVED lines=15> */
.L_x_2887:
[----:B------:R-:W-:Y:S05]  /*138d0*/  BSYNC B2 ;  /* 0x0000000000027941 */ /* 0x000fea0003800000 */
.L_x_2886:
[----:B------:R-:W-:Y:S05]  /*138e0*/  @P1 BRA `(.L_x_2885) ;  /* 0x0000000400b81947 */ /* 0x000fea0003800000 */
[----:B------:R-:W-:Y:S02]  /*138f0*/  LEA.HI R64, R64, R85, RZ, 0x1d ;  /* 0x0000005540407211 */ /* 0x000fe400078fe8ff */
[----:B0-----:R-:W-:Y:S02]  /*13900*/  LEA.HI R40, R20, R213, RZ, 0x6 ;  /* 0x000000d514287211 */ /* 0x001fe400078f30ff */
[----:B------:R-:W-:Y:S02]  /*13910*/  SHF.R.S32.HI R41, RZ, 0x1f, R64 ;  /* 0x0000001fff297819 */ /* 0x000fe40000011440 */
[----:B-----5:R-:W-:Y:S01]  /*13920*/  R2UR UR4, R82 ;  /* 0x00000000520472ca */ /* 0x020fe200000e0000 */
[----:B------:R-:W-:Y:S01]  /*13930*/  IMAD.SHL.U32 R42, R40, 0x80, RZ ;  /* 0x00000080282a7824 */ /* 0x000fe200078e00ff */
[----:B------:R-:W-:Y:S01]  /*13940*/  LEA.HI R41, R41, R64, RZ, 0x3 ;  /* 0x0000004029297211 */ /* 0x000fe200078f18ff */
[----:B------:R-:W-:Y:S01]  /*13950*/  IMAD.SHL.U32 R40, R64, 0x8, RZ ;  /* 0x0000000840287824 */ /* 0x000fe200078e00ff */
[----:B------:R-:W-:-:S02]  /*13960*/  LOP3.LUT R43, R81, 0x38, R21, 0xf8, !PT ;  /* 0x00000038512b7812 */ /* 0x000fc400078ef815 */
[----:B------:R-:W-:Y:S01]  /*13970*/  LOP3.LUT R42, R42, 0xffffe000, RZ, 0xc0, !PT ;  /* 0xffffe0002a2a7812 */ /* 0x000fe200078ec0ff */
[----:B------:R-:W-:Y:S01]  /*13980*/  IMAD.SHL.U32 R41, R41, 0x400, RZ ;  /* 0x0000040029297824 */ /* 0x000fe200078e00ff */
[----:B------:R-:W-:Y:S02]  /*13990*/  LOP3.LUT R40, R81, 0x38, R40, 0xf8, !PT ;  /* 0x0000003851287812 */ /* 0x000fe400078ef828 */
[-C--:B------:R-:W-:Y:S02]  /*139a0*/  LOP3.LUT R43, R43, R80.reuse, RZ, 0x3c, !PT ;  /* 0x000000502b2b7212 */ /* 0x080fe400078e3cff */
[----:B------:R-:W-:Y:S02]  /*139b0*/  LOP3.LUT R40, R40, R80, RZ, 0x3c, !PT ;  /* 0x0000005028287212 */ /* 0x000fe400078e3cff */
[----:B------:R-:W-:Y:S02]  /*139c0*/  LOP3.LUT R41, R41, 0x7fffe000, RZ, 0xc0, !PT ;  /* 0x7fffe00029297812 */ /* 0x000fe400078ec0ff */
[----:B------:R-:W-:-:S02]  /*139d0*/  IADD3 R42, R43, R42, R78 ;  /* 0x0000002a2b2a7210 */ /* 0x000fc40007ffe04e */
[----:B-1----:R-:W-:Y:S02]  /*139e0*/  IADD3 R57, R40, R41, R78 ;  /* 0x0000002928397210 */ /* 0x002fe40007ffe04e */
[----:B------:R-:W-:Y:S02]  /*139f0*/  LEA R56, R42, UR4, 0x1 ;  /* 0x000000042a387c11 */ /* 0x000fe4000f8e08ff */
[--C-:B------:R-:W-:Y:S01]  /*13a00*/  SHF.R.U64 R61, R52, 0x10, R53.reuse ;  /* 0x00000010343d7819 */ /* 0x100fe20000001235 */
[----:B------:R-:W-:Y:S01]  /*13a10*/  IMAD R57, R57, 0x2, R22 ;  /* 0x0000000239397824 */ /* 0x000fe200078e0216 */
[----:B------:R-:W-:Y:S01]  /*13a20*/  SHF.R.U32.HI R52, RZ, 0x10, R53 ;  /* 0x00000010ff347819 */ /* 0x000fe20000011635 */
[----:B------:R-:W0:Y:S01]  /*13a30*/  LDS.128 R40, [R56] ;  /* 0x0000000038287984 */ /* 0x000e220000000c00 */
[--C-:B------:R-:W-:Y:S02]  /*13a40*/  SHF.R.U64 R53, R44, 0x10, R45.reuse ;  /* 0x000000102c357819 */ /* 0x100fe4000000122d */
[----:B------:R-:W-:Y:S01]  /*13a50*/  SHF.R.U32.HI R44, RZ, 0x10, R45 ;  /* 0x00000010ff2c7819 */ /* 0x000fe2000001162d */
[----:B------:R-:W1:Y:S01]  /*13a60*/  LDS.128 R48, [R57+0x14400] ;  /* 0x0144000039307984 */ /* 0x000e620000000c00 */
[----:B------:R-:W-:-:S02]  /*13a70*/  SHF.R.U64 R59, R54, 0x10, R55 ;  /* 0x00000010363b7819 */ /* 0x000fc40000001237 */
[----:B------:R-:W-:Y:S02]  /*13a80*/  PRMT R126, R126, 0x5410, R61 ;  /* 0x000054107e7e7816 */ /* 0x000fe4000000003d */
[----:B------:R-:W-:Y:S02]  /*13a90*/  PRMT R122, R122, 0x5410, R53 ;  /* 0x000054107a7a7816 */ /* 0x000fe40000000035 */
[--C-:B------:R-:W-:Y:S02]  /*13aa0*/  SHF.R.U64 R45, R46, 0x10, R47.reuse ;  /* 0x000000102e2d7819 */ /* 0x100fe4000000122f */
[----:B------:R-:W-:Y:S01]  /*13ab0*/  PRMT R121, R121, 0x5410, R44 ;  /* 0x0000541079797816 */ /* 0x000fe2000000002c */
[----:B------:R-:W-:Y:S01]  /*13ac0*/  IMAD.U32 R61, R122, 0x10000, RZ ;  /* 0x000100007a3d7824 */ /* 0x000fe200078e00ff */
        /* <DEDUP_REMOVED lines=22> */
[----:B------:R-:W-:Y:S02]  /*13c30*/  IMAD.U32 R55, R51, 0x10000, RZ ;  /* 0x0001000033377824 */ /* 0x000fe400078e00ff */
[C---:B------:R-:W-:Y:S01]  /*13c40*/  FFMA.FTZ R63, R44.reuse, R59, -R63 ;  /* 0x0000003b2c3f7223 */ /* 0x040fe2000001083f */
[----:B------:R-:W-:Y:S01]  /*13c50*/  FFMA.FTZ R65, R44, R61, R65 ;  /* 0x0000003d2c417223 */ /* 0x000fe20000010041 */
[----:B------:R-:W-:Y:S02]  /*13c60*/  IMAD.U32 R44, R127, 0x10000, RZ ;  /* 0x000100007f2c7824 */ /* 0x000fe400078e00ff */
[-C--:B------:R-:W-:Y:S01]  /*13c70*/  FMUL.FTZ R64, R53, R52.reuse ;  /* 0x0000003435407220 */ /* 0x080fe20000410000 */
[----:B------:R-:W-:Y:S01]  /*13c80*/  FFMA.FTZ R62, R45, R52, -R62 ;  /* 0x000000342d3e7223 */ /* 0x000fe2000001083e */
[----:B------:R-:W-:Y:S01]  /*13c90*/  FMUL.FTZ R52, R55, R60 ;  /* 0x0000003c37347220 */ /* 0x000fe20000410000 */
[----:B------:R-:W-:Y:S01]  /*13ca0*/  IMAD.U32 R47, R43, 0x10000, RZ ;  /* 0x000100002b2f7824 */ /* 0x000fe200078e00ff */
[----:B------:R-:W-:Y:S01]  /*13cb0*/  LOP3.LUT R53, R122, 0xffff0000, RZ, 0xc0, !PT ;  /* 0xffff00007a357812 */ /* 0x000fe200078ec0ff */
[----:B------:R-:W-:Y:S01]  /*13cc0*/  FMUL.FTZ R55, R55, R44 ;  /* 0x0000002c37377220 */ /* 0x000fe20000410000 */
[----:B------:R-:W-:Y:S01]  /*13cd0*/  FFMA.FTZ R64, R45, R58, R64 ;  /* 0x0000003a2d407223 */ /* 0x000fe20000010040 */
[----:B------:R-:W-:Y:S01]  /*13ce0*/  LOP3.LUT R45, R126, 0xffff0000, RZ, 0xc0, !PT ;  /* 0xffff00007e2d7812 */ /* 0x000fe200078ec0ff */
[C---:B------:R-:W-:Y:S01]  /*13cf0*/  FFMA.FTZ R61, R47.reuse, R44, -R52 ;  /* 0x0000002c2f3d7223 */ /* 0x040fe20000010834 */
[----:B------:R-:W-:Y:S01]  /*13d00*/  FFMA.FTZ R66, R47, R60, R55 ;  /* 0x0000003c2f427223 */ /* 0x000fe20000010037 */
[----:B------:R-:W-:Y:S01]  /*13d10*/  FMUL.FTZ R47, R48, R53 ;  /* 0x00000035302f7220 */ /* 0x000fe20000410000 */
[----:B------:R-:W-:-:S02]  /*13d20*/  IMAD.U32 R54, R50, 0x10000, RZ ;  /* 0x0001000032367824 */ /* 0x000fc400078e00ff */
[-C--:B------:R-:W-:Y:S01]  /*13d30*/  FMUL.FTZ R55, R48, R45.reuse ;  /* 0x0000002d30377220 */ /* 0x080fe20000410000 */
[----:B------:R-:W-:Y:S01]  /*13d40*/  LOP3.LUT R44, R125, 0xffff0000, RZ, 0xc0, !PT ;  /* 0xffff00007d2c7812 */ /* 0x000fe200078ec0ff */
[----:B------:R-:W-:Y:S01]  /*13d50*/  FFMA.FTZ R48, R40, R45, -R47 ;  /* 0x0000002d28307223 */ /* 0x000fe2000001082f */
[----:B------:R-:W-:Y:S01]  /*13d60*/  LOP3.LUT R52, R121, 0xffff0000, RZ, 0xc0, !PT ;  /* 0xffff000079347812 */ /* 0x000fe200078ec0ff */
[----:B------:R-:W-:Y:S02]  /*13d70*/  IMAD.U32 R47, R124, 0x10000, RZ ;  /* 0x000100007c2f7824 */ /* 0x000fe400078e00ff */
[----:B------:R-:W-:Y:S01]  /*13d80*/  FFMA.FTZ R58, R40, R53, R55 ;  /* 0x00000035283a7223 */ /* 0x000fe20000010037 */
[----:B------:R-:W-:Y:S02]  /*13d90*/  IMAD.U32 R46, R42, 0x10000, RZ ;  /* 0x000100002a2e7824 */ /* 0x000fe400078e00ff */
[----:B------:R-:W-:Y:S01]  /*13da0*/  FMUL.FTZ R59, R49, R44 ;  /* 0x0000002c313b7220 */ /* 0x000fe20000410000 */
[----:B------:R-:W-:-:S02]  /*13db0*/  IMAD.U32 R45, R128, 0x10000, RZ ;  /* 0x00010000802d7824 */ /* 0x000fc400078e00ff */
[----:B------:R-:W-:Y:S01]  /*13dc0*/  FMUL.FTZ R53, R54, R47 ;  /* 0x0000002f36357220 */ /* 0x000fe20000410000 */
[----:B------:R-:W-:Y:S01]  /*13dd0*/  FMUL.FTZ R60, R49, R52 ;  /* 0x00000034313c7220 */ /* 0x000fe20000410000 */
[----:B------:R-:W-:Y:S01]  /*13de0*/  LOP3.LUT R50, R50, 0xffff0000, RZ, 0xc0, !PT ;  /* 0xffff000032327812 */ /* 0x000fe200078ec0ff */
[-C--:B------:R-:W-:Y:S01]  /*13df0*/  FMUL.FTZ R55, R54, R45.reuse ;  /* 0x0000002d36377220 */ /* 0x080fe20000410000 */
[----:B------:R-:W-:Y:S01]  /*13e00*/  FFMA.FTZ R53, R46, R45, -R53 ;  /* 0x0000002d2e357223 */ /* 0x000fe20000010835 */
[C---:B------:R-:W-:Y:S01]  /*13e10*/  FFMA.FTZ R49, R41.reuse, R44, -R60 ;  /* 0x0000002c29317223 */ /* 0x040fe2000001083c */
[----:B------:R-:W-:Y:S01]  /*13e20*/  FFMA.FTZ R59, R41, R52, R59 ;  /* 0x00000034293b7223 */ /* 0x000fe2000001003b */
[----:B------:R-:W-:Y:S01]  /*13e30*/  LOP3.LUT R45, R124, 0xffff0000, RZ, 0xc0, !PT ;  /* 0xffff00007c2d7812 */ /* 0x000fe200078ec0ff */
[----:B------:R-:W-:Y:S01]  /*13e40*/  FFMA.FTZ R46, R46, R47, R55 ;  /* 0x0000002f2e2e7223 */ /* 0x000fe20000010037 */
[----:B------:R-:W-:Y:S02]  /*13e50*/  LOP3.LUT R51, R51, 0xffff0000, RZ, 0xc0, !PT ;  /* 0xffff000033337812 */ /* 0x000fe400078ec0ff */
[----:B------:R-:W-:Y:S01]  /*13e60*/  LOP3.LUT R41, R128, 0xffff0000, RZ, 0xc0, !PT ;  /* 0xffff000080297812 */ /* 0x000fe200078ec0ff */
[----:B------:R-:W-:Y:S01]  /*13e70*/  FMUL.FTZ R47, R50, R45 ;  /* 0x0000002d322f7220 */ /* 0x000fe20000410000 */
[----:B------:R-:W-:-:S02]  /*13e80*/  LOP3.LUT R44, R123, 0xffff0000, RZ, 0xc0, !PT ;  /* 0xffff00007b2c7812 */ /* 0x000fc400078ec0ff */
        /* <DEDUP_REMOVED lines=20> */
.L_x_2885:
[----:B------:R-:W-:Y:S05]  /*13fd0*/  BSYNC B1 ;  /* 0x0000000000017941 */ /* 0x000fea0003800000 */
.L_x_2884:
[----:B0-2---:R-:W-:Y:S01]  /*13fe0*/  VIADD R40, R220, 0x40 ;  /* 0x00000040dc287836 */ /* 0x005fe20000000000 */
[----:B------:R-:W-:Y:S04]  /*13ff0*/  BSSY B1, `(.L_x_2888) ;  /* 0x00000e7000017945 */ /* 0x000fe80003800000 */
[----:B------:R-:W-:-:S13]  /*14000*/  ISETP.GE.AND P0, PT, R40, R86, PT ;  /* 0x000000562800720c */ /* 0x000fda0003f06270 */
[----:B------:R-:W-:Y:S05]  /*14010*/  @P0 BRA `(.L_x_2889) ;  /* 0x0000000c00900947 */ /* 0x000fea0003800000 */
[----:B-1----:R0:W5:Y:S01]  /*14020*/  LDL R62, [R1+0x84] ;  /* 0x00008400013e7983 */ /* 0x0021620000100800 */
[----:B------:R-:W1:Y:S03]  /*14030*/  LDC R49, c[0x0][0x3f4] ;  /* 0x0000fd00ff317b82 */ /* 0x000e660000000800 */
[----:B------:R0:W5:Y:S01]  /*14040*/  LDL R60, [R1+0x60] ;  /* 0x00006000013c7983 */ /* 0x0001620000100800 */
[----:B------:R-:W-:Y:S01]  /*14050*/  IMAD.SHL.U32 R50, R40, 0x40, RZ ;  /* 0x0000004028327824 */ /* 0x000fe200078e00ff */
[----:B------:R-:W-:Y:S04]  /*14060*/  BSSY B2, `(.L_x_2890) ;  /* 0x0000070000027945 */ /* 0x000fe80003800000 */
[----:B------:R-:W-:-:S04]  /*14070*/  LOP3.LUT R50, R50, 0x1c0, RZ, 0xc0, !PT ;  /* 0x000001c032327812 */ /* 0x000fc800078ec0ff */
[----:B------:R-:W-:Y:S02]  /*14080*/  SHF.R.U32.HI R48, RZ, 0x3, R50 ;  /* 0x00000003ff307819 */ /* 0x000fe40000011632 */
[-C--:B-1----:R-:W-:Y:S02]  /*14090*/  ISETP.GE.AND P0, PT, R16, R49.reuse, PT ;  /* 0x000000311000720c */ /* 0x082fe40003f06270 */
[----:B------:R-:W-:-:S11]  /*140a0*/  ISETP.GE.AND P1, PT, R213, R49, PT ;  /* 0x00000031d500720c */ /* 0x000fd60003f26270 */
[----:B0-----:R-:W-:Y:S05]  /*140b0*/  @P0 BRA `(.L_x_2891) ;  /* 0x0000000400a80947 */ /* 0x001fea0003800000 */
[----:B------:R-:W-:Y:S02]  /*140c0*/  LEA.HI R40, R49, R0, RZ, 0x1d ;  /* 0x0000000031287211 */ /* 0x000fe400078fe8ff */
[----:B-----5:R-:W-:Y:S02]  /*140d0*/  R2UR UR4, R62 ;  /* 0x000000003e0472ca */ /* 0x020fe400000e0000 */
[----:B------:R-:W-:Y:S01]  /*140e0*/  SHF.R.S32.HI R43, RZ, 0x1f, R40 ;  /* 0x0000001fff2b7819 */ /* 0x000fe20000011428 */
[----:B------:R-:W-:Y:S01]  /*140f0*/  IMAD.SHL.U32 R41, R40, 0x8, RZ ;  /* 0x0000000828297824 */ /* 0x000fe200078e00ff */
[C---:B------:R-:W-:Y:S02]  /*14100*/  LOP3.LUT R45, R50.reuse, 0x38, R16, 0xf8, !PT ;  /* 0x00000038322d7812 */ /* 0x040fe400078ef810 */
        /* <DEDUP_REMOVED lines=101> */
.L_x_2891:
[----:B------:R-:W-:Y:S05]  /*14760*/  BSYNC B2 ;  /* 0x0000000000027941 */ /* 0x000fea0003800000 */
.L_x_2890:
        /* <DEDUP_REMOVED lines=16> */
[----:B------:R-:W-:Y:S02]  /*14870*/  IADD3 R33, R25, R24, R60 ;  /* 0x0000001819217210 */ /* 0x000fe40007ffe03c */
[----:B------:R-:W-:Y:S02]  /*14880*/  LEA R51, R26, UR4, 0x1 ;  /* 0x000000041a337c11 */ /* 0x000fe4000f8e08ff */
[----:B------:R-:W-:Y:S01]  /*14890*/  SHF.R.U64 R41, R36, 0x10, R37 ;  /* 0x0000001024297819 */ /* 0x000fe20000001225 */
[----:B------:R-:W-:Y:S01]  /*148a0*/  IMAD R40, R33, 0x2, R22 ;  /* 0x0000000221287824 */ /* 0x000fe200078e0216 */
[----:B------:R-:W-:Y:S01]  /*148b0*/  SHF.R.U64 R36, R28, 0x10, R29 ;  /* 0x000000101c247819 */ /* 0x000fe2000000121d */
[----:B------:R-:W0:Y:S01]  /*148c0*/  LDS.128 R24, [R51] ;  /* 0x0000000033187984 */ /* 0x000e220000000c00 */
[----:B------:R-:W-:Y:S02]  /*148d0*/  SHF.R.U64 R28, R30, 0x10, R31 ;  /* 0x000000101e1c7819 */ /* 0x000fe4000000121f */
[----:B------:R-:W-:Y:S01]  /*148e0*/  PRMT R103, R103, 0x5410, R36 ;  /* 0x0000541067677816 */ /* 0x000fe20000000024 */
[----:B------:R-:W1:Y:S01]  /*148f0*/  LDS.128 R32, [R40+0x14400] ;  /* 0x0144000028207984 */ /* 0x000e620000000c00 */
[----:B------:R-:W-:-:S02]  /*14900*/  PRMT R98, R98, 0x5410, R41 ;  /* 0x0000541062627816 */ /* 0x000fc40000000029 */
[----:B------:R-:W-:Y:S01]  /*14910*/  SHF.R.U32.HI R29, RZ, 0x10, R29 ;  /* 0x00000010ff1d7819 */ /* 0x000fe2000001161d */
[----:B------:R-:W-:Y:S01]  /*14920*/  IMAD.U32 R43, R103, 0x10000, RZ ;  /* 0x00010000672b7824 */ /* 0x000fe200078e00ff */
[----:B------:R-:W-:Y:S01]  /*14930*/  PRMT R101, R101, 0x5410, R28 ;  /* 0x0000541065657816 */ /* 0x000fe2000000001c */
[----:B------:R-:W-:Y:S01]  /*14940*/  IMAD.U32 R41, R98, 0x10000, RZ ;  /* 0x0001000062297824 */ /* 0x000fe200078e00ff */
[----:B------:R-:W-:Y:S02]  /*14950*/  SHF.R.U32.HI R42, RZ, 0x10, R37 ;  /* 0x00000010ff2a7819 */ /* 0x000fe40000011625 */
[----:B------:R-:W-:Y:S02]  /*14960*/  SHF.R.U64 R37, R38, 0x10, R39 ;  /* 0x0000001026257819 */ /* 0x000fe40000001227 */
[----:B------:R-:W-:Y:S02]  /*14970*/  PRMT R104, R104, 0x5410, R29 ;  /* 0x0000541068687816 */ /* 0x000fe4000000001d */
[----:B------:R-:W-:-:S02]  /*14980*/  SHF.R.U32.HI R31, RZ, 0x10, R31 ;  /* 0x00000010ff1f7819 */ /* 0x000fc4000001161f */
[----:B------:R-:W-:Y:S02]  /*14990*/  PRMT R97, R97, 0x5410, R42 ;  /* 0x0000541061617816 */ /* 0x000fe4000000002a */
[----:B------:R-:W-:Y:S02]  /*149a0*/  PRMT R100, R100, 0x5410, R37 ;  /* 0x0000541064647816 */ /* 0x000fe40000000025 */
[----:B------:R-:W-:Y:S02]  /*149b0*/  LOP3.LUT R103, R103, 0xffff0000, RZ, 0xc0, !PT ;  /* 0xffff000067677812 */ /* 0x000fe400078ec0ff */
[----:B------:R-:W-:Y:S02]  /*149c0*/  SHF.R.U32.HI R38, RZ, 0x10, R39 ;  /* 0x00000010ff267819 */ /* 0x000fe40000011627 */
[----:B------:R-:W-:Y:S02]  /*149d0*/  PRMT R102, R102, 0x5410, R31 ;  /* 0x0000541066667816 */ /* 0x000fe4000000001f */
[----:B------:R-:W-:Y:S01]  /*149e0*/  PRMT R99, R99, 0x5410, R38 ;  /* 0x0000541063637816 */ /* 0x000fe20000000026 */
        /* <DEDUP_REMOVED lines=12> */
[----:B------:R-:W-:Y:S01]  /*14ab0*/  FFMA.FTZ R45, R28, R41, -R45 ;  /* 0x000000291c2d7223 */ /* 0x000fe2000001082d */
[----:B------:R-:W-:Y:S01]  /*14ac0*/  LOP3.LUT R41, R98, 0xffff0000, RZ, 0xc0, !PT ;  /* 0xffff000062297812 */ /* 0x000fe200078ec0ff */
[----:B------:R-:W-:Y:S01]  /*14ad0*/  FFMA.FTZ R47, R28, R43, R47 ;  /* 0x0000002b1c2f7223 */ /* 0x000fe2000001002f */
[----:B------:R-:W-:Y:S02]  /*14ae0*/  IMAD.U32 R28, R97, 0x10000, RZ ;  /* 0x00010000611c7824 */ /* 0x000fe400078e00ff */
[----:B------:R-:W-:Y:S01]  /*14af0*/  FMUL.FTZ R46, R37, R36 ;  /* 0x00000024252e7220 */ /* 0x000fe20000410000 */
[----:B------:R-:W-:Y:S02]  /*14b00*/  IMAD.U32 R39, R35, 0x10000, RZ ;  /* 0x0001000023277824 */ /* 0x000fe400078e00ff */
[----:B------:R-:W-:Y:S01]  /*14b10*/  FMUL.FTZ R43, R32, R41 ;  /* 0x00000029202b7220 */ /* 0x000fe20000410000 */
[----:B------:R-:W-:-:S02]  /*14b20*/  IMAD.U32 R32, R102, 0x10000, RZ ;  /* 0x0001000066207824 */ /* 0x000fc400078e00ff */
[-C--:B------:R-:W-:Y:S01]  /*14b30*/  FMUL.FTZ R37, R37, R28.reuse ;  /* 0x0000001c25257220 */ /* 0x080fe20000410000 */
[----:B------:R-:W-:Y:S01]  /*14b40*/  FFMA.FTZ R46, R29, R28, -R46 ;  /* 0x0000001c1d2e7223 */ /* 0x000fe2000001082e */
[----:B------:R-:W-:Y:S02]  /*14b50*/  IMAD.U32 R31, R27, 0x10000, RZ ;  /* 0x000100001b1f7824 */ /* 0x000fe400078e00ff */
[C---:B------:R-:W-:Y:S01]  /*14b60*/  FFMA.FTZ R42, R24.reuse, R41, -R49 ;  /* 0x00000029182a7223 */ /* 0x040fe20000010831 */
[----:B------:R-:W-:Y:S01]  /*14b70*/  FFMA.FTZ R44, R24, R103, R43 ;  /* 0x00000067182c7223 */ /* 0x000fe2000001002b */
[----:B------:R-:W-:Y:S02]  /*14b80*/  IMAD.U32 R28, R99, 0x10000, RZ ;  /* 0x00010000631c7824 */ /* 0x000fe400078e00ff */
[----:B------:R-:W-:Y:S01]  /*14b90*/  FMUL.FTZ R48, R39, R32 ;  /* 0x0000002027307220 */ /* 0x000fe20000410000 */
[----:B------:R-:W-:Y:S01]  /*14ba0*/  LOP3.LUT R104, R104, 0xffff0000, RZ, 0xc0, !PT ;  /* 0xffff000068687812 */ /* 0x000fe200078ec0ff */
[----:B------:R-:W-:Y:S01]  /*14bb0*/  FFMA.FTZ R36, R29, R36, R37 ;  /* 0x000000241d247223 */ /* 0x000fe20000010025 */
[----:B------:R-:W-:Y:S01]  /*14bc0*/  LOP3.LUT R24, R97, 0xffff0000, RZ, 0xc0, !PT ;  /* 0xffff000061187812 */ /* 0x000fe200078ec0ff */
[-C--:B------:R-:W-:Y:S01]  /*14bd0*/  FMUL.FTZ R50, R39, R28.reuse ;  /* 0x0000001c27327220 */ /* 0x080fe20000410000 */
[----:B------:R-:W-:Y:S01]  /*14be0*/  FFMA.FTZ R48, R31, R28, -R48 ;  /* 0x0000001c1f307223 */ /* 0x000fe20000010830 */
[----:B------:R-:W-:Y:S01]  /*14bf0*/  FMUL.FTZ R28, R33, R104 ;  /* 0x00000068211c7220 */ /* 0x000fe20000410000 */
[----:B------:R-:W-:-:S02]  /*14c00*/  IMAD.U32 R38, R34, 0x10000, RZ ;  /* 0x0001000022267824 */ /* 0x000fc400078e00ff */
[----:B------:R-:W-:Y:S01]  /*14c10*/  FMUL.FTZ R33, R33, R24 ;  /* 0x0000001821217220 */ /* 0x000fe20000410000 */
[----:B------:R-:W-:Y:S02]  /*14c20*/  IMAD.U32 R37, R101, 0x10000, RZ ;  /* 0x0001000065257824 */ /* 0x000fe400078e00ff */
[----:B------:R-:W-:Y:S01]  /*14c30*/  FFMA.FTZ R50, R31, R32, R50 ;  /* 0x000000201f327223 */ /* 0x000fe20000010032 */
[----:B------:R-:W-:Y:S01]  /*14c40*/  IMAD.U32 R29, R100, 0x10000, RZ ;  /* 0x00010000641d7824 */ /* 0x000fe200078e00ff */
[----:B------:R-:W-:Y:S01]  /*14c50*/  LOP3.LUT R34, R34, 0xffff0000, RZ, 0xc0, !PT ;  /* 0xffff000022227812 */ /* 0x000fe200078ec0ff */
[----:B------:R-:W-:Y:S01]  /*14c60*/  IMAD.U32 R30, R26, 0x10000, RZ ;  /* 0x000100001a1e7824 */ /* 0x000fe200078e00ff */
[----:B------:R-:W-:Y:S01]  /*14c70*/  LOP3.LUT R35, R35, 0xffff0000, RZ, 0xc0, !PT ;  /* 0xffff000023237812 */ /* 0x000fe200078ec0ff */
[C---:B------:R-:W-:Y:S01]  /*14c80*/  FMUL.FTZ R39, R38.reuse, R37 ;  /* 0x0000002526277220 */ /* 0x040fe20000410000 */
[C---:B------:R-:W-:Y:S01]  /*14c90*/  FFMA.FTZ R31, R25.reuse, R24, -R28 ;  /* 0x00000018191f7223 */ /* 0x040fe2000001081c */
[----:B------:R-:W-:Y:S01]  /*14ca0*/  FFMA.FTZ R33, R25, R104, R33 ;  /* 0x0000006819217223 */ /* 0x000fe20000010021 */
        /* <DEDUP_REMOVED lines=8> */
[----:B------:R-:W-:Y:S01]  /*14d30*/  LOP3.LUT R26, R26, 0xffff0000, RZ, 0xc0, !PT ;  /* 0xffff00001a1a7812 */ /* 0x000fe200078ec0ff */
[----:B------:R-:W-:Y:S01]  /*14d40*/  FMUL.FTZ R28, R35, R102 ;  /* 0x00000066231c7220 */ /* 0x000fe20000410000 */
[----:B------:R-:W-:Y:S01]  /*14d50*/  LOP3.LUT R27, R27, 0xffff0000, RZ, 0xc0, !PT ;  /* 0xffff00001b1b7812 */ /* 0x000fe200078ec0ff */
[-C--:B------:R-:W-:Y:S01]  /*14d60*/  FMUL.FTZ R34, R34, R25.reuse ;  /* 0x0000001922227220 */ /* 0x080fe20000410000 */
[----:B------:R-:W-:Y:S01]  /*14d70*/  FMUL.FTZ R37, R35, R24 ;  /* 0x0000001823257220 */ /* 0x000fe20000410000 */
[C---:B------:R-:W-:Y:S01]  /*14d80*/  FFMA.FTZ R32, R26.reuse, R25, -R29 ;  /* 0x000000191a207223 */ /* 0x040fe2000001081d */
[----:B------:R-:W-:Y:S01]  /*14d90*/  F2FP.BF16.F32.PACK_AB R25, R31, R46 ;  /* 0x0000002e1f19723e */ /* 0x000fe200000010ff */
        /* <DEDUP_REMOVED lines=12> */
.L_x_2889:
[----:B------:R-:W-:Y:S05]  /*14e60*/  BSYNC B1 ;  /* 0x0000000000017941 */ /* 0x000fea0003800000 */
.L_x_2888:
[----:B------:R-:W-:-:S13]  /*14e70*/  ISETP.GE.AND P0, PT, R3, R86, PT ;  /* 0x000000560300720c */ /* 0x000fda0003f06270 */
[----:B------:R-:W-:Y:S05]  /*14e80*/  @P0 BRA `(.L_x_2859) ;  /* 0x0000000c009c0947 */ /* 0x000fea0003800000 */
[----:B------:R3:W5:Y:S01]  /*14e90*/  LDL R46, [R1+0x84] ;  /* 0x00008400012e7983 */ /* 0x0007620000100800 */
[----:B--2---:R-:W2:Y:S01]  /*14ea0*/  LDC R40, c[0x0][0x3f4] ;  /* 0x0000fd00ff287b82 */ /* 0x004ea20000000800 */
[----:B0-----:R-:W-:Y:S01]  /*14eb0*/  SHF.R.S32.HI R26, RZ, 0x1f, R3 ;  /* 0x0000001fff1a7819 */ /* 0x001fe20000011403 */
[----:B------:R-:W-:Y:S01]  /*14ec0*/  IMAD.SHL.U32 R24, R3, 0x40, RZ ;  /* 0x0000004003187824 */ /* 0x000fe200078e00ff */
[----:B------:R-:W-:Y:S02]  /*14ed0*/  BSSY B1, `(.L_x_2892) ;  /* 0x0000073000017945 */ /* 0x000fe40003800000 */
[----:B------:R-:W-:Y:S02]  /*14ee0*/  LEA.HI R26, R26, R3, RZ, 0x3 ;  /* 0x000000031a1a7211 */ /* 0x000fe400078f18ff */
[----:B------:R-:W-:-:S03]  /*14ef0*/  LOP3.LUT R42, R24, 0x1c0, RZ, 0xc0, !PT ;  /* 0x000001c0182a7812 */ /* 0x000fc600078ec0ff */
[----:B------:R-:W-:Y:S01]  /*14f00*/  IMAD.SHL.U32 R26, R26, 0x40, RZ ;  /* 0x000000401a1a7824 */ /* 0x000fe200078e00ff */
[----:B------:R-:W-:-:S04]  /*14f10*/  SHF.R.U32.HI R43, RZ, 0x3, R42 ;  /* 0x00000003ff2b7819 */ /* 0x000fc8000001162a */
[----:B------:R-:W-:Y:S02]  /*14f20*/  LOP3.LUT R44, R26, 0xfffffe00, RZ, 0xc0, !PT ;  /* 0xfffffe001a2c7812 */ /* 0x000fe400078ec0ff */
[-C--:B--2---:R-:W-:Y:S02]  /*14f30*/  ISETP.GE.AND P0, PT, R16, R40.reuse, PT ;  /* 0x000000281000720c */ /* 0x084fe40003f06270 */
[----:B------:R-:W-:-:S11]  /*14f40*/  ISETP.GE.AND P1, PT, R213, R40, PT ;  /* 0x00000028d500720c */ /* 0x000fd60003f26270 */
[----:B---3--:R-:W-:Y:S05]  /*14f50*/  @P0 BRA `(.L_x_2893) ;  /* 0x0000000400a80947 */ /* 0x008fea0003800000 */
        /* <DEDUP_REMOVED lines=12> */
[----:B------:R-:W-:Y:S01]  /*15020*/  SHF.R.U64 R32, R8, 0x10, R9 ;  /* 0x0000001008207819 */ /* 0x000fe20000001209 */
[----:B------:R-:W0:Y:S01]  /*15030*/  LDS.128 R24, [R45] ;  /* 0x000000002d187984 */ /* 0x000e220000000c00 */
[----:B------:R-:W-:-:S02]  /*15040*/  IADD3 R3, R0, R3, R44 ;  /* 0x0000000300037210 */ /* 0x000fc40007ffe02c */
[----:B------:R-:W-:Y:S02]  /*15050*/  SHF.R.U64 R8, R72, 0x10, R73 ;  /* 0x0000001048087819 */ /* 0x000fe40000001249 */
[----:B------:R-:W-:Y:S01]  /*15060*/  SHF.R.U64 R10, R10, 0x10, R11 ;  /* 0x000000100a0a7819 */ /* 0x000fe2000000120b */
[----:B------:R-:W-:Y:S01]  /*15070*/  IMAD R3, R3, 0x2, R22 ;  /* 0x0000000203037824 */ /* 0x000fe200078e0216 */
[----:B------:R-:W-:Y:S02]  /*15080*/  SHF.R.U64 R0, R74, 0x10, R75 ;  /* 0x000000104a007819 */ /* 0x000fe4000000124b */
[----:B------:R-:W-:Y:S02]  /*15090*/  SHF.R.U32.HI R9, RZ, 0x10, R9 ;  /* 0x00000010ff097819 */ /* 0x000fe40000011609 */
[----:B------:R-:W2:Y:S01]  /*150a0*/  LDS.128 R28, [R3+0x14400] ;  /* 0x01440000031c7984 */ /* 0x000ea20000000c00 */
[----:B------:R-:W-:Y:S02]  /*150b0*/  SHF.R.U32.HI R11, RZ, 0x10, R11 ;  /* 0x00000010ff0b7819 */ /* 0x000fe4000001160b */
[----:B------:R-:W-:-:S02]  /*150c0*/  PRMT R111, R111, 0x5410, R8 ;  /* 0x000054106f6f7816 */ /* 0x000fc40000000008 */
[----:B------:R-:W-:Y:S02]  /*150d0*/  PRMT R107, R107, 0x5410, R32 ;  /* 0x000054106b6b7816 */ /* 0x000fe40000000020 */
[----:B------:R-:W-:Y:S01]  /*150e0*/  PRMT R109, R109, 0x5410, R0 ;  /* 0x000054106d6d7816 */ /* 0x000fe20000000000 */
[----:B------:R-:W-:Y:S01]  /*150f0*/  IMAD.U32 R36, R111, 0x10000, RZ ;  /* 0x000100006f247824 */ /* 0x000fe200078e00ff */
[----:B------:R-:W-:Y:S01]  /*15100*/  SHF.R.U32.HI R73, RZ, 0x10, R73 ;  /* 0x00000010ff497819 */ /* 0x000fe20000011649 */
[----:B------:R-:W-:Y:S01]  /*15110*/  IMAD.U32 R35, R107, 0x10000, RZ ;  /* 0x000100006b237824 */ /* 0x000fe200078e00ff */
[----:B------:R-:W-:Y:S02]  /*15120*/  PRMT R108, R108, 0x5410, R9 ;  /* 0x000054106c6c7816 */ /* 0x000fe40000000009 */
[----:B------:R-:W-:Y:S02]  /*15130*/  PRMT R105, R105, 0x5410, R10 ;  /* 0x0000541069697816 */ /* 0x000fe4000000000a */
[----:B------:R-:W-:-:S02]  /*15140*/  PRMT R106, R106, 0x5410, R11 ;  /* 0x000054106a6a7816 */ /* 0x000fc4000000000b */
[----:B------:R-:W-:Y:S02]  /*15150*/  SHF.R.U32.HI R75, RZ, 0x10, R75 ;  /* 0x00000010ff4b7819 */ /* 0x000fe4000001164b */
[----:B------:R-:W-:Y:S02]  /*15160*/  PRMT R112, R112, 0x5410, R73 ;  /* 0x0000541070707816 */ /* 0x000fe40000000049 */
[----:B------:R-:W-:Y:S02]  /*15170*/  PRMT R110, R110, 0x5410, R75 ;  /* 0x000054106e6e7816 */ /* 0x000fe4000000004b */
[----:B------:R-:W-:Y:S01]  /*15180*/  LOP3.LUT R111, R111, 0xffff0000, RZ, 0xc0, !PT ;  /* 0xffff00006f6f7812 */ /* 0x000fe200078ec0ff */
        /* <DEDUP_REMOVED lines=11> */
[C---:B--2---:R-:W-:Y:S01]  /*15240*/  IMAD.U32 R27, R28.reuse, 0x10000, RZ ;  /* 0x000100001c1b7824 */ /* 0x044fe200078e00ff */
        /* <DEDUP_REMOVED lines=17> */
[----:B------:R-:W-:Y:S01]  /*15360*/  FMUL.FTZ R9, R28, R111 ;  /* 0x0000006f1c097220 */ /* 0x000fe20000410000 */
[----:B------:R-:W-:Y:S01]  /*15370*/  FFMA.FTZ R36, R25, R0, -R36 ;  /* 0x0000000019247223 */ /* 0x000fe20000010824 */
[----:B------:R-:W-:-:S02]  /*15380*/  IMAD.U32 R33, R30, 0x10000, RZ ;  /* 0x000100001e217824 */ /* 0x000fc400078e00ff */
[----:B------:R-:W-:Y:S01]  /*15390*/  FFMA.FTZ R34, R25, R35, R34 ;  /* 0x0000002319227223 */ /* 0x000fe20000010022 */
[-C--:B------:R-:W-:Y:S01]  /*153a0*/  FMUL.FTZ R25, R28, R107.reuse ;  /* 0x0000006b1c197220 */ /* 0x080fe20000410000 */
[----:B------:R-:W-:Y:S01]  /*153b0*/  FFMA.FTZ R28, R8, R107, -R9 ;  /* 0x0000006b081c7223 */ /* 0x000fe20000010809 */
[----:B------:R-:W-:Y:S01]  /*153c0*/  IMAD.U32 R9, R109, 0x10000, RZ ;  /* 0x000100006d097824 */ /* 0x000fe200078e00ff */
[----:B------:R-:W-:Y:S01]  /*153d0*/  LOP3.LUT R30, R30, 0xffff0000, RZ, 0xc0, !PT ;  /* 0xffff00001e1e7812 */ /* 0x000fe200078ec0ff */
[----:B------:R-:W-:Y:S02]  /*153e0*/  IMAD.U32 R0, R105, 0x10000, RZ ;  /* 0x0001000069007824 */ /* 0x000fe400078e00ff */
[----:B------:R-:W-:Y:S01]  /*153f0*/  FFMA.FTZ R32, R8, R111, R25 ;  /* 0x0000006f08207223 */ /* 0x000fe20000010019 */
[----:B------:R-:W-:Y:S01]  /*15400*/  LOP3.LUT R109, R109, 0xffff0000, RZ, 0xc0, !PT ;  /* 0xffff00006d6d7812 */ /* 0x000fe200078ec0ff */
[----:B------:R-:W-:Y:S01]  /*15410*/  FMUL.FTZ R25, R33, R9 ;  /* 0x0000000921197220 */ /* 0x000fe20000410000 */
[----:B------:R-:W-:Y:S01]  /*15420*/  LOP3.LUT R105, R105, 0xffff0000, RZ, 0xc0, !PT ;  /* 0xffff000069697812 */ /* 0x000fe200078ec0ff */
[----:B------:R-:W-:Y:S01]  /*15430*/  FMUL.FTZ R33, R33, R0 ;  /* 0x0000000021217220 */ /* 0x000fe20000410000 */
[----:B------:R-:W-:Y:S01]  /*15440*/  LOP3.LUT R31, R31, 0xffff0000, RZ, 0xc0, !PT ;  /* 0xffff00001f1f7812 */ /* 0x000fe200078ec0ff */
[----:B------:R-:W-:Y:S01]  /*15450*/  FMUL.FTZ R8, R30, R109 ;  /* 0x0000006d1e087220 */ /* 0x000fe20000410000 */
[----:B------:R-:W-:Y:S01]  /*15460*/  LOP3.LUT R110, R110, 0xffff0000, RZ, 0xc0, !PT ;  /* 0xffff00006e6e7812 */ /* 0x000fe200078ec0ff */
[----:B------:R-:W-:Y:S01]  /*15470*/  FFMA.FTZ R33, R10, R9, R33 ;  /* 0x000000090a217223 */ /* 0x000fe20000010021 */
[----:B------:R-:W-:Y:S01]  /*15480*/  LOP3.LUT R108, R108, 0xffff0000, RZ, 0xc0, !PT ;  /* 0xffff00006c6c7812 */ /* 0x000fe200078ec0ff */
[-C--:B------:R-:W-:Y:S01]  /*15490*/  FMUL.FTZ R30, R30, R105.reuse ;  /* 0x000000691e1e7220 */ /* 0x080fe20000410000 */
[----:B------:R-:W-:Y:S01]  /*154a0*/  LOP3.LUT R106, R106, 0xffff0000, RZ, 0xc0, !PT ;  /* 0xffff00006a6a7812 */ /* 0x000fe200078ec0ff */
[----:B------:R-:W-:Y:S01]  /*154b0*/  FMUL.FTZ R27, R29, R112 ;  /* 0x000000701d1b7220 */ /* 0x000fe20000410000 */
[----:B------:R-:W-:Y:S01]  /*154c0*/  FMUL.FTZ R9, R31, R110 ;  /* 0x0000006e1f097220 */ /* 0x000fe20000410000 */
[----:B------:R-:W-:Y:S01]  /*154d0*/  FMUL.FTZ R29, R29, R108 ;  /* 0x0000006c1d1d7220 */ /* 0x000fe20000410000 */
[----:B------:R-:W-:Y:S01]  /*154e0*/  FFMA.FTZ R105, R11, R105, -R8 ;  /* 0x000000690b697223 */ /* 0x000fe20000010808 */
[----:B------:R-:W-:Y:S01]  /*154f0*/  FMUL.FTZ R31, R31, R106 ;  /* 0x0000006a1f1f7220 */ /* 0x000fe20000410000 */
[----:B------:R-:W-:Y:S01]  /*15500*/  FFMA.FTZ R30, R11, R109, R30 ;  /* 0x0000006d0b1e7223 */ /* 0x000fe2000001001e */
[----:B------:R-:W-:Y:S01]  /*15510*/  FFMA.FTZ R27, R24, R108, -R27 ;  /* 0x0000006c181b7223 */ /* 0x000fe2000001081b */
        /* <DEDUP_REMOVED lines=14> */
.L_x_2893:
[----:B------:R-:W-:Y:S05]  /*15600*/  BSYNC B1 ;  /* 0x0000000000017941 */ /* 0x000fea0003800000 */
.L_x_2892:
[----:B------:R-:W-:Y:S05]  /*15610*/  @P1 BRA `(.L_x_2859) ;  /* 0x0000000400b81947 */ /* 0x000fea0003800000 */
[----:B------:R-:W-:Y:S02]  /*15620*/  LEA.HI R40, R40, R85, RZ, 0x1d ;  /* 0x0000005528287211 */ /* 0x000fe400078fe8ff */
[----:B------:R-:W-:Y:S02]  /*15630*/  LOP3.LUT R0, R42, 0x38, R21, 0xf8, !PT ;  /* 0x000000382a007812 */ /* 0x000fe400078ef815 */
[----:B0-----:R-:W-:Y:S02]  /*15640*/  SHF.R.S32.HI R3, RZ, 0x1f, R40 ;  /* 0x0000001fff037819 */ /* 0x001fe40000011428 */
[----:B------:R-:W-:Y:S01]  /*15650*/  LOP3.LUT R8, R0, R43, RZ, 0x3c, !PT ;  /* 0x0000002b00087212 */ /* 0x000fe200078e3cff */
[----:B------:R-:W-:Y:S01]  /*15660*/  IMAD.SHL.U32 R0, R40, 0x8, RZ ;  /* 0x0000000828007824 */ /* 0x000fe200078e00ff */
[----:B------:R-:W-:Y:S02]  /*15670*/  LEA.HI R3, R3, R40, RZ, 0x3 ;  /* 0x0000002803037211 */ /* 0x000fe400078f18ff */
[----:B------:R-:W-:-:S02]  /*15680*/  LEA.HI R20, R20, R213, RZ, 0x6 ;  /* 0x000000d514147211 */ /* 0x000fc400078f30ff */
[----:B-----5:R-:W-:Y:S01]  /*15690*/  R2UR UR4, R46 ;  /* 0x000000002e0472ca */ /* 0x020fe200000e0000 */
[----:B------:R-:W-:Y:S01]  /*156a0*/  IMAD.SHL.U32 R3, R3, 0x400, RZ ;  /* 0x0000040003037824 */ /* 0x000fe200078e00ff */
[----:B------:R-:W-:Y:S01]  /*156b0*/  LOP3.LUT R0, R42, 0x38, R0, 0xf8, !PT ;  /* 0x000000382a007812 */ /* 0x000fe200078ef800 */
[----:B------:R-:W-:Y:S01]  /*156c0*/  IMAD.SHL.U32 R20, R20, 0x80, RZ ;  /* 0x0000008014147824 */ /* 0x000fe200078e00ff */
[----:B------:R-:W-:Y:S02]  /*156d0*/  SHF.R.U32.HI R21, RZ, 0x10, R5 ;  /* 0x00000010ff157819 */ /* 0x000fe40000011605 */
[----:B------:R-:W-:Y:S02]  /*156e0*/  LOP3.LUT R0, R0, R43, RZ, 0x3c, !PT ;  /* 0x0000002b00007212 */ /* 0x000fe400078e3cff */
[----:B------:R-:W-:Y:S02]  /*156f0*/  LOP3.LUT R3, R3, 0x7fffe000, RZ, 0xc0, !PT ;  /* 0x7fffe00003037812 */ /* 0x000fe400078ec0ff */
[----:B------:R-:W-:-:S02]  /*15700*/  LOP3.LUT R9, R20, 0xffffe000, RZ, 0xc0, !PT ;  /* 0xffffe00014097812 */ /* 0x000fc400078ec0ff */
[--C-:B------:R-:W-:Y:S02]  /*15710*/  IADD3 R3, R0, R3, R44.reuse ;  /* 0x0000000300037210 */ /* 0x100fe40007ffe02c */
[----:B------:R-:W-:Y:S02]  /*15720*/  IADD3 R8, R8, R9, R44 ;  /* 0x0000000908087210 */ /* 0x000fe40007ffe02c */
[----:B------:R-:W-:Y:S01]  /*15730*/  SHF.R.U64 R20, R4, 0x10, R5 ;  /* 0x0000001004147819 */ /* 0x000fe20000001205 */
[----:B------:R-:W-:Y:S01]  /*15740*/  IMAD R3, R3, 0x2, R22 ;  /* 0x0000000203037824 */ /* 0x000fe200078e0216 */
[----:B------:R-:W-:Y:S02]  /*15750*/  LEA R33, R8, UR4, 0x1 ;  /* 0x0000000408217c11 */ /* 0x000fe4000f8e08ff */
[--C-:B------:R-:W-:Y:S02]  /*15760*/  SHF.R.U64 R4, R12, 0x10, R13.reuse ;  /* 0x000000100c047819 */ /* 0x100fe4000000120d */
[----:B------:R-:W0:Y:S01]  /*15770*/  LDS.128 R24, [R3+0x14400] ;  /* 0x0144000003187984 */ /* 0x000e220000000c00 */
[----:B------:R-:W-:-:S02]  /*15780*/  SHF.R.U32.HI R13, RZ, 0x10, R13 ;  /* 0x00000010ff0d7819 */ /* 0x000fc4000001160d */
[----:B------:R-:W-:Y:S01]  /*15790*/  SHF.R.U64 R5, R6, 0x10, R7 ;  /* 0x0000001006057819 */ /* 0x000fe20000001207 */
[----:B------:R-:W2:Y:S01]  /*157a0*/  LDS.128 R8, [R33] ;  /* 0x0000000021087984 */ /* 0x000ea20000000c00 */
[----:B------:R-:W-:Y:S02]  /*157b0*/  SHF.R.U64 R0, R14, 0x10, R15 ;  /* 0x000000100e007819 */ /* 0x000fe4000000120f */
[----:B------:R-:W-:Y:S02]  /*157c0*/  PRMT R96, R96, 0x5410, R13 ;  /* 0x0000541060607816 */ /* 0x000fe4000000000d */
[----:B------:R-:W-:Y:S02]  /*157d0*/  SHF.R.U32.HI R7, RZ, 0x10, R7 ;  /* 0x00000010ff077819 */ /* 0x000fe40000011607 */
[----:B------:R-:W-:Y:S01]  /*157e0*/  SHF.R.U32.HI R15, RZ, 0x10, R15 ;  /* 0x00000010ff0f7819 */ /* 0x000fe2000001160f */
[----:B------:R-:W-:Y:S01]  /*157f0*/  IMAD.U32 R30, R96, 0x10000, RZ ;  /* 0x00010000601e7824 */ /* 0x000fe200078e00ff */
[----:B------:R-:W-:-:S02]  /*15800*/  PRMT R92, R92, 0x5410, R21 ;  /* 0x000054105c5c7816 */ /* 0x000fc40000000015 */
[----:B------:R-:W-:Y:S02]  /*15810*/  PRMT R95, R95, 0x5410, R4 ;  /* 0x000054105f5f7816 */ /* 0x000fe40000000004 */
[----:B------:R-:W-:Y:S01]  /*15820*/  PRMT R93, R93, 0x5410, R0 ;  /* 0x000054105d5d7816 */ /* 0x000fe20000000000 */
[----:B------:R-:W-:Y:S01]  /*15830*/  IMAD.U32 R28, R92, 0x10000, RZ ;  /* 0x000100005c1c7824 */ /* 0x000fe200078e00ff */
[----:B------:R-:W-:Y:S02]  /*15840*/  PRMT R88, R88, 0x5410, R5 ;  /* 0x0000541058587816 */ /* 0x000fe40000000005 */
[----:B------:R-:W-:Y:S02]  /*15850*/  PRMT R90, R90, 0x5410, R7 ;  /* 0x000054105a5a7816 */ /* 0x000fe40000000007 */
[----:B------:R-:W-:Y:S02]  /*15860*/  PRMT R94, R94, 0x5410, R15 ;  /* 0x000054105e5e7816 */ /* 0x000fe4000000000f */
[----:B------:R-:W-:-:S02]  /*15870*/  PRMT R91, R91, 0x5410, R20 ;  /* 0x000054105b5b7816 */ /* 0x000fc40000000014 */
[----:B------:R-:W-:Y:S01]  /*15880*/  LOP3.LUT R21, R96, 0xffff0000, RZ, 0xc0, !PT ;  /* 0xffff000060157812 */ /* 0x000fe200078ec0ff */
[----:B0-----:R-:W-:Y:S01]  /*15890*/  IMAD.U32 R13, R25, 0x10000, RZ ;  /* 0x00010000190d7824 */ /* 0x001fe200078e00ff */
[----:B------:R-:W-:Y:S01]  /*158a0*/  LOP3.LUT R12, R24, 0xffff0000, RZ, 0xc0, !PT ;  /* 0xffff0000180c7812 */ /* 0x000fe200078ec0ff */
[----:B------:R-:W-:Y:S01]  /*158b0*/  IMAD.U32 R20, R27, 0x10000, RZ ;  /* 0x000100001b147824 */ /* 0x000fe200078e00ff */
[----:B------:R-:W-:Y:S01]  /*158c0*/  LOP3.LUT R15, R26, 0xffff0000, RZ, 0xc0, !PT ;  /* 0xffff00001a0f7812 */ /* 0x000fe200078ec0ff */
[C---:B--2---:R-:W-:Y:S01]  /*158d0*/  IMAD.U32 R0, R8.reuse, 0x10000, RZ ;  /* 0x0001000008007824 */ /* 0x044fe200078e00ff */
        /* <DEDUP_REMOVED lines=17> */
[----:B------:R-:W-:Y:S01]  /*159f0*/  LOP3.LUT R26, R27, 0xffff0000, RZ, 0xc0, !PT ;  /* 0xffff00001b1a7812 */ /* 0x000fe200078ec0ff */
[----:B------:R-:W-:Y:S01]  /*15a00*/  FMUL.FTZ R27, R24, R21 ;  /* 0x00000015181b7220 */ /* 0x000fe20000410000 */
[----:B------:R-:W-:Y:S01]  /*15a10*/  LOP3.LUT R5, R92, 0xffff0000, RZ, 0xc0, !PT ;  /* 0xffff00005c057812 */ /* 0x000fe200078ec0ff */
[-C--:B------:R-:W-:Y:S01]  /*15a20*/  FMUL.FTZ R20, R20, R13.reuse ;  /* 0x0000000d14147220 */ /* 0x080fe20000410000 */
[----:B------:R-:W-:Y:S01]  /*15a30*/  FFMA.FTZ R28, R9, R13, -R28 ;  /* 0x0000000d091c7223 */ /* 0x000fe2000001081c */
[----:B------:R-:W-:-:S02]  /*15a40*/  IMAD.U32 R13, R93, 0x10000, RZ ;  /* 0x000100005d0d7824 */ /* 0x000fc400078e00ff */
[-C--:B------:R-:W-:Y:S01]  /*15a50*/  FMUL.FTZ R24, R24, R5.reuse ;  /* 0x0000000518187220 */ /* 0x080fe20000410000 */
[----:B------:R-:W-:Y:S01]  /*15a60*/  FFMA.FTZ R27, R8, R5, -R27 ;  /* 0x00000005081b7223 */ /* 0x000fe2000001081b */
[----:B------:R-:W-:Y:S01]  /*15a70*/  FFMA.FTZ R29, R9, R25, R20 ;  /* 0x00000019091d7223 */ /* 0x000fe20000010014 */
[----:B------:R-:W-:Y:S02]  /*15a80*/  IMAD.U32 R5, R88, 0x10000, RZ ;  /* 0x0001000058057824 */ /* 0x000fe400078e00ff */
[----:B------:R-:W-:Y:S01]  /*15a90*/  FMUL.FTZ R9, R14, R13 ;  /* 0x0000000d0e097220 */ /* 0x000fe20000410000 */
[----:B------:R-:W-:Y:S01]  /*15aa0*/  FFMA.FTZ R21, R8, R21, R24 ;  /* 0x0000001508157223 */ /* 0x000fe20000010018 */
[----:B------:R-:W-:Y:S01]  /*15ab0*/  LOP3.LUT R8, R93, 0xffff0000, RZ, 0xc0, !PT ;  /* 0xffff00005d087812 */ /* 0x000fe200078ec0ff */
[-C--:B------:R-:W-:Y:S01]  /*15ac0*/  FMUL.FTZ R25, R14, R5.reuse ;  /* 0x000000050e197220 */ /* 0x080fe20000410000 */
[----:B------:R-:W-:Y:S01]  /*15ad0*/  LOP3.LUT R88, R88, 0xffff0000, RZ, 0xc0, !PT ;  /* 0xffff000058587812 */ /* 0x000fe200078ec0ff */
[----:B------:R-:W-:Y:S01]  /*15ae0*/  FFMA.FTZ R14, R6, R5, -R9 ;  /* 0x00000005060e7223 */ /* 0x000fe20000010809 */
[----:B------:R-:W-:Y:S01]  /*15af0*/  LOP3.LUT R9, R94, 0xffff0000, RZ, 0xc0, !PT ;  /* 0xffff00005e097812 */ /* 0x000fe200078ec0ff */
[C---:B------:R-:W-:Y:S01]  /*15b00*/  FMUL.FTZ R20, R15.reuse, R8 ;  /* 0x000000080f147220 */ /* 0x040fe20000410000 */
[----:B------:R-:W-:Y:S01]  /*15b10*/  LOP3.LUT R5, R90, 0xffff0000, RZ, 0xc0, !PT ;  /* 0xffff00005a057812 */ /* 0x000fe200078ec0ff */
[-C--:B------:R-:W-:Y:S01]  /*15b20*/  FMUL.FTZ R15, R15, R88.reuse ;  /* 0x000000580f0f7220 */ /* 0x080fe20000410000 */
[----:B------:R-:W-:Y:S01]  /*15b30*/  FFMA.FTZ R25, R6, R13, R25 ;  /* 0x0000000d06197223 */ /* 0x000fe20000010019 */
[C---:B------:R-:W-:Y:S01]  /*15b40*/  FMUL.FTZ R31, R26.reuse, R9 ;  /* 0x000000091a1f7220 */ /* 0x040fe20000410000 */
[C---:B------:R-:W-:Y:S01]  /*15b50*/  FFMA.FTZ R13, R7.reuse, R88, -R20 ;  /* 0x00000058070d7223 */ /* 0x040fe20000010814 */
[----:B------:R-:W-:Y:S01]  /*15b60*/  FFMA.FTZ R20, R7, R8, R15 ;  /* 0x0000000807147223 */ /* 0x000fe2000001000f */
[-C--:B------:R-:W-:Y:S01]  /*15b70*/  FMUL.FTZ R7, R26, R5.reuse ;  /* 0x000000051a077220 */ /* 0x080fe20000410000 */
[C---:B------:R-:W-:Y:S01]  /*15b80*/  FFMA.FTZ R31, R10.reuse, R5, -R31 ;  /* 0x000000050a1f7223 */ /* 0x040fe2000001081f */
[C---:B------:R-:W-:Y:S01]  /*15b90*/  IMAD.U32 R6, R95.reuse, 0x10000, RZ ;  /* 0x000100005f067824 */ /* 0x040fe200078e00ff */
[----:B------:R-:W-:Y:S01]  /*15ba0*/  LOP3.LUT R95, R95, 0xffff0000, RZ, 0xc0, !PT ;  /* 0xffff00005f5f7812 */ /* 0x000fe200078ec0ff */
[C---:B------:R-:W-:Y:S01]  /*15bb0*/  IMAD.U32 R5, R91.reuse, 0x10000, RZ ;  /* 0x000100005b057824 */ /* 0x040fe200078e00ff */
[----:B------:R-:W-:Y:S01]  /*15bc0*/  LOP3.LUT R91, R91, 0xffff0000, RZ, 0xc0, !PT ;  /* 0xffff00005b5b7812 */ /* 0x000fe200078ec0ff */
        /* <DEDUP_REMOVED lines=19> */
.L_x_2859:
[----:B------:R-:W-:Y:S05]  /*15d00*/  BSYNC B0 ;  /* 0x0000000000007941 */ /* 0x000fea0003800000 */
.L_x_2819:
[----:B------:R-:W-:Y:S01]  /*15d10*/  @!PT LDS RZ, [RZ] ;  /* 0x00000000fffff984 */ /* 0x000fe20000000800 */
[----:B------:R-:W-:Y:S01]  /*15d20*/  @!PT LDS RZ, [RZ] ;  /* 0x00000000fffff984 */ /* 0x000fe20000000800 */
[----:B------:R-:W-:Y:S01]  /*15d30*/  @!PT LDS RZ, [RZ] ;  /* 0x00000000fffff984 */ /* 0x000fe20000000800 */
[----:B------:R-:W-:Y:S01]  /*15d40*/  @!PT LDS RZ, [RZ] ;  /* 0x00000000fffff984 */ /* 0x000fe20000000800 */
[----:B------:R0:W-:Y:S06]  /*15d50*/  MEMBAR.ALL.CTA ;  /* 0x0000000000007992 */ /* 0x0001ec0000008000 */
[----:B0-----:R-:W0:Y:S01]  /*15d60*/  FENCE.VIEW.ASYNC.S ;  /* 0x00000000000073c6 */ /* 0x001e220000000000 */
[----:B------:R-:W-:Y:S05]  /*15d70*/  WARPSYNC.ALL ;  /* 0x0000000000007948 */ /* 0x000fea0003800000 */
[----:B0-----:R-:W-:Y:S06]  /*15d80*/  BAR.SYNC.DEFER_BLOCKING 0xd, 0x100 ;  /* 0x0344000000007b1d */ /* 0x001fec0000010000 */
.L_x_2817:
[----:B------:R-:W-:-:S06]  /*15d90*/  ULOP3.LUT UR4, UR60, 0x1, URZ, 0xfc, !UPT ;  /* 0x000000013c047892 */ /* 0x000fcc000f8efc3f */
[----:B------:R-:W-:-:S05]  /*15da0*/  IMAD.U32 R0, RZ, RZ, UR4 ;  /* 0x00000004ff007e24 */ /* 0x000fca000f8e00ff */
[----:B------:R-:W-:-:S13]  /*15db0*/  ISETP.NE.AND P0, PT, R0, 0x3, PT ;  /* 0x000000030000780c */ /* 0x000fda0003f05270 */
[----:B------:R-:W-:Y:S05]  /*15dc0*/  @!P0 BRA `(.L_x_2894) ;  /* 0x0000000000048947 */ /* 0x000fea0003800000 */
[----:B------:R-:W-:Y:S01]  /*15dd0*/  BPT.TRAP 0x1 ;  /* 0x000000040000795c */ /* 0x000fe20000300000 */
.L_x_2894:
[----:B------:R-:W-:Y:S01]  /*15de0*/  IMAD R0, R219, 0x8, R22 ;  /* 0x00000008db007824 */ /* 0x000fe200078e0216 */
[----:B01-3--:R-:W-:-:S04]  /*15df0*/  SHF.L.U32 R3, R225, 0x1f, RZ ;  /* 0x0000001fe1037819 */ /* 0x00bfc800000006ff */
[----:B------:R0:W1:Y:S01]  /*15e00*/  SYNCS.PHASECHK.TRANS64.TRYWAIT P1, [R0+URZ+0x38830], R3 ;  /* 0x03883003000075a7 */ /* 0x000062000802017f */
[----:B------:R-:W-:Y:S05]  /*15e10*/  @!P0 BRA `(.L_x_2895) ;  /* 0x0000000000048947 */ /* 0x000fea0003800000 */
[----:B------:R-:W-:Y:S01]  /*15e20*/  BPT.TRAP 0x1 ;  /* 0x000000040000795c */ /* 0x000fe20000300000 */
.L_x_2895:
[----:B-1----:R-:W-:Y:S05]  /*15e30*/  @P1 BRA `(.L_x_2896) ;  /* 0x0000000000081947 */ /* 0x002fea0003800000 */
[----:B------:R-:W1:Y:S02]  /*15e40*/  SYNCS.PHASECHK.TRANS64.TRYWAIT P1, [R0+URZ+0x38830], R3 ;  /* 0x03883003000075a7 */ /* 0x000e64000802017f */
[----:B-1----:R-:W-:Y:S05]  /*15e50*/  @!P1 BRA `(.L_x_2897) ;  /* 0x000001b800449947 */ /* 0x002fea0003800000 */
.L_x_2896:
[----:B------:R-:W-:Y:S05]  /*15e60*/  WARPSYNC.ALL ;  /* 0x0000000000007948 */ /* 0x000fea0003800000 */
[----:B01----:R-:W-:Y:S01]  /*15e70*/  VIADD R3, R22, 0x24400 ;  /* 0x0002440016037836 */ /* 0x003fe20000000000 */
[----:B------:R-:W-:Y:S01]  /*15e80*/  R2UR UR20, R84 ;  /* 0x00000000541472ca */ /* 0x000fe200000e0000 */
[----:B------:R-:W-:Y:S01]  /*15e90*/  IMAD.MOV.U32 R5, RZ, RZ, 0x40000040 ;  /* 0x40000040ff057424 */ /* 0x000fe200078e00ff */
[----:B-----5:R-:W-:Y:S01]  /*15ea0*/  WARPGROUP.ARRIVE ;  /* 0x00000000000079c5 */ /* 0x020fe20000000000 */
[----:B------:R-:W-:Y:S01]  /*15eb0*/  UMOV UR25, 0x40000040 ;  /* 0x4000004000197882 */ /* 0x000fe20000000000 */
[----:B------:R-:W-:Y:S01]  /*15ec0*/  SHF.R.U32.HI R3, RZ, 0x4, R3 ;  /* 0x00000004ff037819 */ /* 0x000fe20000011603 */
[----:B------:R-:W-:Y:S01]  /*15ed0*/  IMAD.MOV.U32 R7, RZ, RZ, 0x40000040 ;  /* 0x40000040ff077424 */ /* 0x000fe200078e00ff */
[----:B------:R-:W-:Y:S01]  /*15ee0*/  R2UR UR27, R5 ;  /* 0x00000000051b72ca */ /* 0x000fe200000e0000 */
[----:B------:R-:W-:Y:S01]  /*15ef0*/  UMOV UR17, UR25 ;  /* 0x0000001900117c82 */ /* 0x000fe20008000000 */
[----:B------:R-:W-:Y:S01]  /*15f00*/  LOP3.LUT R3, R3, 0x3fff, RZ, 0xc0, !PT ;  /* 0x00003fff03037812 */ /* 0x000fe200078ec0ff */
[----:B------:R-:W-:Y:S01]  /*15f10*/  UMOV UR5, UR17 ;  /* 0x0000001100057c82 */ /* 0x000fe20008000000 */
[----:B------:R-:W-:Y:S01]  /*15f20*/  R2UR UR7, R7 ;  /* 0x00000000070772ca */ /* 0x000fe200000e0000 */
[----:B------:R-:W-:Y:S01]  /*15f30*/  IMAD.MOV.U32 R9, RZ, RZ, 0x40000040 ;  /* 0x40000040ff097424 */ /* 0x000fe200078e00ff */
[----:B------:R-:W-:Y:S01]  /*15f40*/  LOP3.LUT R4, R3, 0x10000, RZ, 0xfc, !PT ;  /* 0x0001000003047812 */ /* 0x000fe200078efcff */
[----:B------:R-:W-:Y:S01]  /*15f50*/  ULOP3.LUT UR20, UR20, 0x10000, URZ, 0xfc, !UPT ;  /* 0x0001000014147892 */ /* 0x000fe2000f8efc3f */
[----:B------:R-:W-:Y:S01]  /*15f60*/  R2UR UR15, R7 ;  /* 0x00000000070f72ca */ /* 0x000fe200000e0000 */
[----:B------:R-:W-:Y:S01]  /*15f70*/  UMOV UR9, UR17 ;  /* 0x0000001100097c82 */ /* 0x000fe20008000000 */
[C---:B------:R-:W-:Y:S01]  /*15f80*/  R2UR UR11, R9.reuse ;  /* 0x00000000090b72ca */ /* 0x040fe200000e0000 */
[----:B------:R0:W-:Y:S01]  /*15f90*/  STL [R1+0x54], R4 ;  /* 0x0000540401007387 */ /* 0x0001e20000100800 */
[----:B------:R-:W-:Y:S01]  /*15fa0*/  UMOV UR13, UR17 ;  /* 0x00000011000d7c82 */ /* 0x000fe20008000000 */
[----:B------:R-:W-:Y:S01]  /*15fb0*/  R2UR UR19, R9 ;  /* 0x00000000091372ca */ /* 0x000fe200000e0000 */
[----:B------:R-:W-:Y:S01]  /*15fc0*/  UMOV UR24, UR20 ;  /* 0x0000001400187c82 */ /* 0x000fe20008000000 */
[----:B------:R-:W-:Y:S01]  /*15fd0*/  IMAD.MOV.U32 R7, RZ, RZ, 0x40000040 ;  /* 0x40000040ff077424 */ /* 0x000fe200078e00ff */
[----:B------:R-:W-:Y:S01]  /*15fe0*/  UMOV UR16, UR24 ;  /* 0x0000001800107c82 */ /* 0x000fe20008000000 */
[----:B--2-4-:R-:W-:Y:S01]  /*15ff0*/  IMAD.U32 R12, RZ, RZ, UR24 ;  /* 0x00000018ff0c7e24 */ /* 0x014fe2000f8e00ff */
[----:B------:R-:W-:Y:S01]  /*16000*/  UMOV UR4, UR16 ;  /* 0x0000001000047c82 */ /* 0x000fe20008000000 */
[----:B------:R-:W-:Y:S01]  /*16010*/  UMOV UR8, UR16 ;  /* 0x0000001000087c82 */ /* 0x000fe20008000000 */
[----:B------:R-:W-:Y:S01]  /*16020*/  UMOV UR12, UR16 ;  /* 0x00000010000c7c82 */ /* 0x000fe20008000000 */
[----:B0-----:R-:W-:Y:S01]  /*16030*/  IMAD R4, R219, 0xa00, R4 ;  /* 0x00000a00db047824 */ /* 0x001fe200078e0204 */
[----:B------:R-:W-:Y:S01]  /*16040*/  UIADD3 UR56, UR20, 0x804, URZ ;  /* 0x0000080414387890 */ /* 0x000fe2000fffe03f */
[----:B------:R-:W-:Y:S01]  /*16050*/  IMAD.U32 R13, RZ, RZ, UR25 ;  /* 0x00000019ff0d7e24 */ /* 0x000fe2000f8e00ff */
[----:B------:R-:W-:Y:S01]  /*16060*/  UMOV UR57, 0x40000040 ;  /* 0x4000004000397882 */ /* 0x000fe20000000000 */
[C---:B------:R-:W-:Y:S01]  /*16070*/  VIADD R6, R4.reuse, 0x80 ;  /* 0x0000008004067836 */ /* 0x040fe20000000000 */
[C---:B------:R-:W-:Y:S01]  /*16080*/  R2UR UR26, R4.reuse ;  /* 0x00000000041a72ca */ /* 0x040fe200000e0000 */
[----:B------:R-:W-:Y:S01]  /*16090*/  VIADD R8, R4, 0x100 ;  /* 0x0000010004087836 */ /* 0x000fe20000000000 */
[----:B------:R0:W-:Y:S01]  /*160a0*/  STL.64 [R1+0x48], R12 ;  /* 0x0000480c01007387 */ /* 0x0001e20000100a00 */
[----:B------:R-:W-:Y:S01]  /*160b0*/  IMAD.MOV.U32 R9, RZ, RZ, 0x40000040 ;  /* 0x40000040ff097424 */ /* 0x000fe200078e00ff */
[----:B------:R-:W-:Y:S01]  /*160c0*/  R2UR UR6, R6 ;  /* 0x00000000060672ca */ /* 0x000fe200000e0000 */
[----:B------:R-:W-:Y:S01]  /*160d0*/  VIADD R6, R4, 0x180 ;  /* 0x0000018004067836 */ /* 0x000fe20000000000 */
[----:B------:R-:W-:Y:S01]  /*160e0*/  R2UR UR10, R8 ;  /* 0x00000000080a72ca */ /* 0x000fe200000e0000 */
[C---:B------:R-:W-:Y:S01]  /*160f0*/  VIADD R8, R4.reuse, 0x200 ;  /* 0x0000020004087836 */ /* 0x040fe20000000000 */
[----:B------:R-:W-:Y:S01]  /*16100*/  UIADD3 UR52, UR20, 0x806, URZ ;  /* 0x0000080614347890 */ /* 0x000fe2000fffe03f */
[----:B------:R-:W-:Y:S01]  /*16110*/  VIADD R10, R4, 0x102 ;  /* 0x00000102040a7836 */ /* 0x000fe20000000000 */
[----:B------:R-:W-:Y:S01]  /*16120*/  R2UR UR14, R6 ;  /* 0x00000000060e72ca */ /* 0x000fe200000e0000 */
[----:B------:R-:W-:Y:S01]  /*16130*/  VIADD R6, R4, 0x2 ;  /* 0x0000000204067836 */ /* 0x000fe20000000000 */
[----:B------:R-:W-:Y:S01]  /*16140*/  R2UR UR18, R8 ;  /* 0x00000000081272ca */ /* 0x000fe200000e0000 */
[----:B------:R-:W-:Y:S01]  /*16150*/  HGMMA.64x16x16.F32.BF16 R56, gdesc[UR24], RZ, !UPT, gsb0 ;  /* 0x00200000183879f0 */ /* 0x000fe2000c0018ff */
[----:B------:R-:W-:Y:S01]  /*16160*/  R2UR UR27, R7 ;  /* 0x00000000071b72ca */ /* 0x000fe200000e0000 */
[----:B------:R-:W-:Y:S01]  /*16170*/  UMOV UR25, 0x40000040 ;  /* 0x4000004000197882 */ /* 0x000fe20000000000 */
[----:B------:R-:W-:Y:S01]  /*16180*/  R2UR UR26, R6 ;  /* 0x00000000061a72ca */ /* 0x000fe200000e0000 */
[C---:B------:R-:W-:Y:S01]  /*16190*/  VIADD R8, R4.reuse, 0x82 ;  /* 0x0000008204087836 */ /* 0x040fe20000000000 */
[----:B------:R-:W-:Y:S01]  /*161a0*/  UMOV UR53, 0x40000040 ;  /* 0x4000004000357882 */ /* 0x000fe20000000000 */
[----:B------:R-:W-:Y:S01]  /*161b0*/  IMAD.MOV.U32 R11, RZ, RZ, 0x40000040 ;  /* 0x40000040ff0b7424 */ /* 0x000fe200078e00ff */
[----:B------:R-:W-:Y:S01]  /*161c0*/  UIADD3 UR48, UR20, 0xc00, URZ ;  /* 0x00000c0014307890 */ /* 0x000fe2000fffe03f */
[----:B------:R-:W-:Y:S01]  /*161d0*/  VIADD R6, R4, 0x182 ;  /* 0x0000018204067836 */ /* 0x000fe20000000000 */
[----:B------:R-:W-:Y:S01]  /*161e0*/  UMOV UR49, 0x40000040 ;  /* 0x4000004000317882 */ /* 0x000fe20000000000 */
[----:B------:R-:W-:Y:S01]  /*161f0*/  IMAD.MOV.U32 R7, RZ, RZ, 0x40000040 ;  /* 0x40000040ff077424 */ /* 0x000fe200078e00ff */
[----:B------:R-:W-:Y:S01]  /*16200*/  UIADD3 UR44, UR20, 0xc02, URZ ;  /* 0x00000c02142c7890 */ /* 0x000fe2000fffe03f */
[----:B0-----:R-:W-:Y:S01]  /*16210*/  IMAD.U32 R13, RZ, RZ, UR25 ;  /* 0x00000019ff0d7e24 */ /* 0x001fe2000f8e00ff */
[----:B------:R-:W-:Y:S01]  /*16220*/  UMOV UR45, 0x40000040 ;  /* 0x40000040002d7882 */ /* 0x000fe20000000000 */
[----:B------:R-:W-:Y:S01]  /*16230*/  UIADD3 UR40, UR20, 0xc04, URZ ;  /* 0x00000c0414287890 */ /* 0x000fe2000fffe03f */
[----:B------:R-:W-:Y:S01]  /*16240*/  IMAD.MOV.U32 R5, RZ, RZ, 0x40000040 ;  /* 0x40000040ff057424 */ /* 0x000fe200078e00ff */
        /* <DEDUP_REMOVED lines=704> */
.L_x_2898:
[----:B------:R-:W2:Y:S01]  /*18e50*/  LDL R6, [R1+0x78] ;  /* 0x0000780001067983 */ /* 0x000ea20000100800 */
[----:B------:R-:W0:Y:S01]  /*18e60*/  LDC R3, c[0x0][0x448] ;  /* 0x00011200ff037b82 */ /* 0x000e220000000800 */
[----:B------:R-:W-:Y:S02]  /*18e70*/  ULDC UR4, c[0x0][0x988] ;  /* 0x0002620000047ab9 */ /* 0x000fe40000000800 */
[----:B------:R-:W2:Y:S04]  /*18e80*/  LDL R71, [R1+0x68] ;  /* 0x0000680001477983 */ /* 0x000ea80000100800 */
[----:B------:R-:W3:Y:S04]  /*18e90*/  LDL R65, [R1+0x70] ;  /* 0x0000700001417983 */ /* 0x000ee80000100800 */
[----:B------:R-:W4:Y:S04]  /*18ea0*/  LDL R7, [R1+0x74] ;  /* 0x0000740001077983 */ /* 0x000f280000100800 */
[----:B------:R-:W5:Y:S04]  /*18eb0*/  LDL R67, [R1+0x6c] ;  /* 0x00006c0001437983 */ /* 0x000f680000100800 */
[----:B------:R-:W5:Y:S01]  /*18ec0*/  LDL R69, [R1+0x50] ;  /* 0x0000500001457983 */ /* 0x000f620000100800 */
[----:B------:R-:W-:Y:S01]  /*18ed0*/  VIADD R0, R0, 0x38840 ;  /* 0x0003884000007836 */ /* 0x000fe20000000000 */
[----:B------:R-:W-:Y:S01]  /*18ee0*/  ULDC UR38, c[0x0][0x988] ;  /* 0x0002620000267ab9 */ /* 0x000fe20000000800 */
[----:B------:R-:W-:Y:S01]  /*18ef0*/  ULDC UR39, c[0x0][0x988] ;  /* 0x0002620000277ab9 */ /* 0x000fe20000000800 */
[----:B0-----:R-:W-:-:S13]  /*18f00*/  ISETP.NE.AND P1, PT, R3, 0x1, PT ;  /* 0x000000010300780c */ /* 0x001fda0003f25270 */
[----:B------:R-:W0:Y:S08]  /*18f10*/  @P1 LDC R4, c[0x0][0x44c] ;  /* 0x00011300ff041b82 */ /* 0x000e300000000800 */
[----:B------:R-:W1:Y:S01]  /*18f20*/  @P1 LDC R5, c[0x0][0x450] ;  /* 0x00011400ff051b82 */ /* 0x000e620000000800 */
[----:B--2---:R-:W-:-:S04]  /*18f30*/  IMAD.IADD R3, R6, 0x1, R71 ;  /* 0x0000000106037824 */ /* 0x004fc800078e0247 */
[----:B0-----:R-:W-:-:S05]  /*18f40*/  @P1 IMAD.HI.U32 R4, R3, R4, RZ ;  /* 0x0000000403041227 */ /* 0x001fca00078e00ff */
[----:B-1----:R-:W-:-:S05]  /*18f50*/  @P1 SHF.R.U32.HI R3, RZ, R5, R4 ;  /* 0x00000005ff031219 */ /* 0x002fca0000011604 */
[----:B------:R-:W0:Y:S01]  /*18f60*/  SHFL.IDX PT, R6, R3, 0x1, 0x1c1f ;  /* 0x003c1f0003067f89 */ /* 0x000e2200000e0000 */
[----:B------:R-:W-:Y:S02]  /*18f70*/  IMAD.MOV.U32 R5, RZ, RZ, -0x50 ;  /* 0xffffffb0ff057424 */ /* 0x000fe400078e00ff */
[C---:B---3--:R-:W-:Y:S02]  /*18f80*/  IMAD R4, R2.reuse, -0x50, R65 ;  /* 0xffffffb002047824 */ /* 0x048fe400078e0241 */
[----:B------:R-:W-:Y:S02]  /*18f90*/  IMAD R5, R2, R5, 0x51 ;  /* 0x0000005102057424 */ /* 0x000fe400078e0205 */
[----:B------:R-:W-:Y:S02]  /*18fa0*/  VIADD R4, R4, 0x50 ;  /* 0x0000005004047836 */ /* 0x000fe40000000000 */
[C---:B----4-:R-:W-:Y:S02]  /*18fb0*/  IMAD R5, R7.reuse, -0x2, R5 ;  /* 0xfffffffe07057824 */ /* 0x050fe400078e0205 */
[----:B------:R-:W-:-:S03]  /*18fc0*/  IMAD R4, R7, -0x2, R4 ;  /* 0xfffffffe07047824 */ /* 0x000fc600078e0204 */
[----:B-----5:R-:W-:-:S04]  /*18fd0*/  IADD3 R5, -R67, R5, R65 ;  /* 0x0000000543057210 */ /* 0x020fc80007ffe141 */
[----:B0-----:R-:W-:-:S04]  /*18fe0*/  VIADDMNMX R6, R6, R5, R4, PT ;  /* 0x0000000506067246 */ /* 0x001fc80003800104 */
[C---:B------:R-:W-:Y:S02]  /*18ff0*/  ISETP.GT.AND P2, PT, R6.reuse, RZ, PT ;  /* 0x000000ff0600720c */ /* 0x040fe40003f44270 */
[C---:B------:R-:W-:Y:S02]  /*19000*/  ISETP.GT.AND P3, PT, R6.reuse, 0x1, PT ;  /* 0x000000010600780c */ /* 0x040fe40003f64270 */
[----:B------:R-:W-:Y:S02]  /*19010*/  ISETP.GT.AND P4, PT, R6, 0x8, PT ;  /* 0x000000080600780c */ /* 0x000fe40003f84270 */
[----:B------:R-:W-:Y:S02]  /*19020*/  FSEL R58, R58, -INF , P2 ;  /* 0xff8000003a3a7808 */ /* 0x000fe40001000000 */
[----:B------:R-:W-:Y:S02]  /*19030*/  FSEL R59, R59, -INF , P3 ;  /* 0xff8000003b3b7808 */ /* 0x000fe40001800000 */
        /* <DEDUP_REMOVED lines=50> */
[----:B------:R-:W-:Y:S01]  /*19360*/  FMNMX.FTZ R7, R84, R7, !PT ;  /* 0x0000000754077209 */ /* 0x000fe20007810000 */
[----:B------:R-:W0:Y:S01]  /*19370*/  SHFL.IDX PT, R3, R3, RZ, 0x1c1f ;  /* 0x001c1fff03037589 */ /* 0x000e2200000e0000 */
[----:B------:R-:W-:Y:S02]  /*19380*/  FSEL R6, R31, -INF , P2 ;  /* 0xff8000001f067808 */ /* 0x000fe40001000000 */
[----:B------:R-:W-:-:S04]  /*19390*/  FMNMX.FTZ R7, R86, R7, !PT ;  /* 0x0000000756077209 */ /* 0x000fc80007810000 */
[----:B------:R-:W-:-:S05]  /*193a0*/  FMNMX.FTZ R7, R6, R7, !PT ;  /* 0x0000000706077209 */ /* 0x000fca0007810000 */
[----:B------:R-:W1:Y:S01]  /*193b0*/  SHFL.BFLY PT, R8, R7, 0x2, 0x1f ;  /* 0x0c401f0007087f89 */ /* 0x000e6200000e0000 */
[----:B0-----:R-:W-:-:S04]  /*193c0*/  VIADDMNMX R4, R3, R5, R4, PT ;  /* 0x0000000503047246 */ /* 0x001fc80003800104 */
[C---:B------:R-:W-:Y:S02]  /*193d0*/  ISETP.GT.AND P2, PT, R4.reuse, RZ, PT ;  /* 0x000000ff0400720c */ /* 0x040fe40003f44270 */
[C---:B------:R-:W-:Y:S02]  /*193e0*/  ISETP.GT.AND P3, PT, R4.reuse, 0x1, PT ;  /* 0x000000010400780c */ /* 0x040fe40003f64270 */
[----:B------:R-:W-:Y:S02]  /*193f0*/  ISETP.GT.AND P4, PT, R4, 0x8, PT ;  /* 0x000000080400780c */ /* 0x000fe40003f84270 */
[----:B------:R-:W-:Y:S02]  /*19400*/  FSEL R56, R56, -INF , P2 ;  /* 0xff80000038387808 */ /* 0x000fe40001000000 */
[----:B------:R-:W-:Y:S02]  /*19410*/  FSEL R57, R57, -INF , P3 ;  /* 0xff80000039397808 */ /* 0x000fe40001800000 */
[----:B-1----:R-:W-:-:S02]  /*19420*/  FMNMX.FTZ R5, R7, R8, !PT ;  /* 0x0000000807057209 */ /* 0x002fc40007810000 */
[----:B------:R-:W-:Y:S02]  /*19430*/  ISETP.GT.AND P2, PT, R4, 0x9, PT ;  /* 0x000000090400780c */ /* 0x000fe40003f44270 */
[----:B------:R-:W-:Y:S02]  /*19440*/  FSEL R60, R60, -INF , P4 ;  /* 0xff8000003c3c7808 */ /* 0x000fe40002000000 */
[----:B------:R-:W-:Y:S01]  /*19450*/  FMNMX.FTZ R3, R56, R57, !PT ;  /* 0x0000003938037209 */ /* 0x000fe20007810000 */
[----:B------:R-:W0:Y:S01]  /*19460*/  SHFL.BFLY PT, R14, R5, 0x1, 0x1f ;  /* 0x0c201f00050e7f89 */ /* 0x000e2200000e0000 */
        /* <DEDUP_REMOVED lines=18> */
[----:B0-----:R-:W-:Y:S02]  /*19590*/  FMNMX.FTZ R5, R5, R14, !PT ;  /* 0x0000000e05057209 */ /* 0x001fe40007810000 */
        /* <DEDUP_REMOVED lines=26> */
[----:B------:R-:W-:Y:S01]  /*19740*/  FMNMX.FTZ R7, R24, R7, !PT ;  /* 0x0000000718077209 */ /* 0x000fe20007810000 */
[----:B------:R-:W-:Y:S01]  /*19750*/  IMAD.U32 R3, RZ, RZ, UR4 ;  /* 0x00000004ff037e24 */ /* 0x000fe2000f8e00ff */
[----:B------:R-:W-:Y:S01]  /*19760*/  ISETP.GT.AND P3, PT, R4, 0x49, PT ;  /* 0x000000490400780c */ /* 0x000fe20003f64270 */
[----:B------:R-:W0:Y:S01]  /*19770*/  @P1 LDC R25, c[0x0][0x44c] ;  /* 0x00011300ff191b82 */ /* 0x000e220000000800 */
[----:B------:R-:W-:Y:S02]  /*19780*/  FSEL R28, R28, -INF , P2 ;  /* 0xff8000001c1c7808 */ /* 0x000fe40001000000 */
[----:B------:R-:W-:Y:S02]  /*19790*/  FMNMX.FTZ R7, R34, R7, !PT ;  /* 0x0000000722077209 */ /* 0x000fe40007810000 */
[----:B------:R-:W-:Y:S02]  /*197a0*/  FSEL R38, R29, -INF , P3 ;  /* 0xff8000001d267808 */ /* 0x000fe40001800000 */
[----:B------:R-:W-:Y:S01]  /*197b0*/  FMNMX.FTZ R7, R28, R7, !PT ;  /* 0x000000071c077209 */ /* 0x000fe20007810000 */
[C---:B------:R-:W-:Y:S01]  /*197c0*/  FMUL.FTZ R9, R5.reuse, R3 ;  /* 0x0000000305097220 */ /* 0x040fe20000410000 */
[----:B------:R-:W-:Y:S01]  /*197d0*/  FSETP.NEU.FTZ.AND P5, PT, R5, -INF , PT ;  /* 0xff8000000500780b */ /* 0x000fe20003fbd000 */
[----:B------:R-:W1:Y:S01]  /*197e0*/  @P1 LDC R29, c[0x0][0x450] ;  /* 0x00011400ff1d1b82 */ /* 0x000e620000000800 */
[----:B------:R-:W-:-:S05]  /*197f0*/  FMNMX.FTZ R7, R38, R7, !PT ;  /* 0x0000000726077209 */ /* 0x000fca0007810000 */
[----:B------:R-:W2:Y:S01]  /*19800*/  SHFL.BFLY PT, R4, R7, 0x2, 0x1f ;  /* 0x0c401f0007047f89 */ /* 0x000ea200000e0000 */
[----:B------:R-:W-:Y:S02]  /*19810*/  FSEL R27, R9, RZ, P5 ;  /* 0x000000ff091b7208 */ /* 0x000fe40002800000 */
[----:B--2---:R-:W-:-:S05]  /*19820*/  FMNMX.FTZ R9, R7, R4, !PT ;  /* 0x0000000407097209 */ /* 0x004fca0007810000 */
[----:B------:R-:W2:Y:S01]  /*19830*/  SHFL.BFLY PT, R4, R9, 0x1, 0x1f ;  /* 0x0c201f0009047f89 */ /* 0x000ea200000e0000 */
[-CC-:B------:R-:W-:Y:S01]  /*19840*/  FFMA.FTZ R209, R58, R3.reuse, -R27.reuse ;  /* 0x000000033ad17223 */ /* 0x180fe2000001081b */
[-CC-:B------:R-:W-:Y:S01]  /*19850*/  FFMA.FTZ R59, R59, R3.reuse, -R27.reuse ;  /* 0x000000033b3b7223 */ /* 0x180fe2000001081b */
[----:B------:R-:W-:Y:S01]  /*19860*/  FFMA.FTZ R62, R62, R3, -R27 ;  /* 0x000000033e3e7223 */ /* 0x000fe2000001081b */
[----:B--2---:R-:W-:-:S04]  /*19870*/  FMNMX.FTZ R4, R9, R4, !PT ;  /* 0x0000000409047209 */ /* 0x004fc80007810000 */
[C---:B------:R-:W-:Y:S01]  /*19880*/  FSETP.NEU.FTZ.AND P2, PT, R4.reuse, -INF , PT ;  /* 0xff8000000400780b */ /* 0x040fe20003f5d000 */
[----:B------:R-:W-:-:S05]  /*19890*/  FMUL.FTZ R7, R4, R3 ;  /* 0x0000000304077220 */ /* 0x000fca0000410000 */
[----:B------:R-:W-:-:S05]  /*198a0*/  FSEL R7, R7, RZ, P2 ;  /* 0x000000ff07077208 */ /* 0x000fca0001000000 */
[-CC-:B------:R-:W-:Y:S01]  /*198b0*/  FFMA.FTZ R56, R56, R3.reuse, -R7.reuse ;  /* 0x0000000338387223 */ /* 0x180fe20000010807 */
[-CC-:B------:R-:W-:Y:S01]  /*198c0*/  FFMA.FTZ R57, R57, R3.reuse, -R7.reuse ;  /* 0x0000000339397223 */ /* 0x180fe20000010807 */
[-CC-:B------:R-:W-:Y:S01]  /*198d0*/  FFMA.FTZ R60, R60, R3.reuse, -R7.reuse ;  /* 0x000000033c3c7223 */ /* 0x180fe20000010807 */
[----:B------:R-:W-:Y:S01]  /*198e0*/  MUFU.EX2 R209, R209 ;  /* 0x000000d100d17308 */ /* 0x000fe20000000800 */
[-C--:B------:R-:W-:Y:S01]  /*198f0*/  FFMA.FTZ R8, R8, R3.reuse, -R7 ;  /* 0x0000000308087223 */ /* 0x080fe20000010807 */
[----:B------:R-:W-:-:S06]  /*19900*/  FFMA.FTZ R64, R64, R3, -R27 ;  /* 0x0000000340407223 */ /* 0x000fcc000001081b */
[----:B------:R-:W-:Y:S01]  /*19910*/  MUFU.EX2 R56, R56 ;  /* 0x0000003800387308 */ /* 0x000fe20000000800 */
[-CC-:B------:R-:W-:Y:S01]  /*19920*/  FFMA.FTZ R48, R48, R3.reuse, -R7.reuse ;  /* 0x0000000330307223 */ /* 0x180fe20000010807 */
[----:B------:R-:W-:-:S06]  /*19930*/  FFMA.FTZ R10, R10, R3, -R7 ;  /* 0x000000030a0a7223 */ /* 0x000fcc0000010807 */
[----:B------:R-:W-:Y:S01]  /*19940*/  MUFU.EX2 R57, R57 ;  /* 0x0000003900397308 */ /* 0x000fe20000000800 */
[----:B------:R-:W-:-:S07]  /*19950*/  FFMA.FTZ R50, R50, R3, -R27 ;  /* 0x0000000332327223 */ /* 0x000fce000001081b */
[----:B------:R-:W2:Y:S08]  /*19960*/  MUFU.EX2 R58, R59 ;  /* 0x0000003b003a7308 */ /* 0x000eb00000000800 */
[----:B------:R-:W-:Y:S08]  /*19970*/  MUFU.EX2 R60, R60 ;  /* 0x0000003c003c7308 */ /* 0x000ff00000000800 */
[----:B------:R-:W3:Y:S01]  /*19980*/  MUFU.EX2 R62, R62 ;  /* 0x0000003e003e7308 */ /* 0x000ee20000000800 */
[-C--:B------:R-:W-:Y:S01]  /*19990*/  FFMA.FTZ R66, R66, R3.reuse, -R27 ;  /* 0x0000000342427223 */ /* 0x080fe2000001081b */
[----:B------:R-:W-:-:S06]  /*199a0*/  FFMA.FTZ R52, R52, R3, -R7 ;  /* 0x0000000334347223 */ /* 0x000fcc0000010807 */
[----:B------:R4:W-:Y:S01]  /*199b0*/  MUFU.EX2 R9, R8 ;  /* 0x0000000800097308 */ /* 0x0009e20000000800 */
[----:B------:R-:W-:-:S07]  /*199c0*/  FFMA.FTZ R12, R12, R3, -R7 ;  /* 0x000000030c0c7223 */ /* 0x000fce0000010807 */
[----:B------:R-:W5:Y:S01]  /*199d0*/  MUFU.EX2 R211, R64 ;  /* 0x0000004000d37308 */ /* 0x000f620000000800 */
[----:B----4-:R-:W-:-:S07]  /*199e0*/  IMAD.MOV.U32 R8, RZ, RZ, R71 ;  /* 0x000000ffff087224 */ /* 0x010fce00078e0047 */
[----:B------:R0:W-:Y:S01]  /*199f0*/  MUFU.EX2 R11, R10 ;  /* 0x0000000a000b7308 */ /* 0x0001e20000000800 */
[----:B------:R-:W-:-:S07]  /*19a00*/  FFMA.FTZ R54, R54, R3, -R27 ;  /* 0x0000000336367223 */ /* 0x000fce000001081b */
[----:B------:R-:W4:Y:S01]  /*19a10*/  MUFU.EX2 R48, R48 ;  /* 0x0000003000307308 */ /* 0x000f220000000800 */
[----:B0-----:R-:W-:-:S04]  /*19a20*/  @P1 IMAD.HI.U32 R10, R71, R25, RZ ;  /* 0x00000019470a1227 */ /* 0x001fc800078e00ff */
[----:B--2---:R-:W-:Y:S01]  /*19a30*/  FADD.FTZ R25, R209, R58 ;  /* 0x0000003ad1197221 */ /* 0x004fe20000010000 */
[----:B-1----:R-:W-:Y:S02]  /*19a40*/  @P1 SHF.R.U32.HI R8, RZ, R29, R10 ;  /* 0x0000001dff081219 */ /* 0x002fe4000001160a */
[----:B------:R-:W0:Y:S01]  /*19a50*/  MUFU.EX2 R50, R50 ;  /* 0x0000003200327308 */ /* 0x000e220000000800 */
[----:B------:R-:W-:Y:S01]  /*19a60*/  FADD.FTZ R29, R56, R57 ;  /* 0x00000039381d7221 */ /* 0x000fe20000010000 */
[-C--:B------:R-:W-:Y:S01]  /*19a70*/  FFMA.FTZ R40, R40, R3.reuse, -R7 ;  /* 0x0000000328287223 */ /* 0x080fe20000010807 */
[----:B------:R-:W-:-:S05]  /*19a80*/  FFMA.FTZ R68, R68, R3, -R27 ;  /* 0x0000000344447223 */ /* 0x000fca000001081b */
[----:B------:R-:W1:Y:S01]  /*19a90*/  MUFU.EX2 R205, R66 ;  /* 0x0000004200cd7308 */ /* 0x000e620000000800 */
[----:B---3--:R-:W-:Y:S01]  /*19aa0*/  FADD.FTZ R10, R62, R25 ;  /* 0x000000193e0a7221 */ /* 0x008fe20000010000 */
[----:B------:R-:W-:-:S06]  /*19ab0*/  FFMA.FTZ R42, R42, R3, -R27 ;  /* 0x000000032a2a7223 */ /* 0x000fcc000001081b */
[----:B------:R2:W-:Y:S01]  /*19ac0*/  MUFU.EX2 R13, R12 ;  /* 0x0000000c000d7308 */ /* 0x0005e20000000800 */
[----:B------:R-:W-:-:S07]  /*19ad0*/  PRMT R0, R69, 0x654, R0 ;  /* 0x0000065445007816 */ /* 0x000fce0000000000 */
[----:B------:R-:W3:Y:S01]  /*19ae0*/  MUFU.EX2 R52, R52 ;  /* 0x0000003400347308 */ /* 0x000ee20000000800 */
[----:B--2---:R-:W-:Y:S01]  /*19af0*/  IADD3 R12, R8, R65, -R67 ;  /* 0x00000041080c7210 */ /* 0x004fe20007ffe843 */
[----:B------:R-:W-:Y:S01]  /*19b00*/  FADD.FTZ R8, R60, R29 ;  /* 0x0000001d3c087221 */ /* 0x000fe20000010000 */
[----:B-----5:R-:W-:Y:S01]  /*19b10*/  FADD.FTZ R31, R211, R10 ;  /* 0x0000000ad31f7221 */ /* 0x020fe20000010000 */
[-CC-:B------:R-:W-:Y:S01]  /*19b20*/  FFMA.FTZ R14, R14, R3.reuse, -R7.reuse ;  /* 0x000000030e0e7223 */ /* 0x180fe20000010807 */
[-C--:B------:R-:W-:Y:S01]  /*19b30*/  FFMA.FTZ R44, R44, R3.reuse, -R7 ;  /* 0x000000032c2c7223 */ /* 0x080fe20000010807 */
[----:B------:R-:W-:Y:S01]  /*19b40*/  FADD.FTZ R29, R9, R8 ;  /* 0x00000008091d7221 */ /* 0x000fe20000010000 */
[----:B------:R0:W-:Y:S01]  /*19b50*/  SYNCS.ARRIVE.TRANS64.RED.A1T0 RZ, [R0+URZ], RZ ;  /* 0x000000ff00ff79a7 */ /* 0x0001e2000810043f */
[----:B------:R-:W2:Y:S02]  /*19b60*/  MUFU.EX2 R54, R54 ;  /* 0x0000003600367308 */ /* 0x000ea40000000800 */
[----:B----4-:R-:W-:Y:S01]  /*19b70*/  FADD.FTZ R8, R48, R29 ;  /* 0x0000001d30087221 */ /* 0x010fe20000010000 */
[----:B------:R-:W-:-:S05]  /*19b80*/  FFMA.FTZ R70, R70, R3, -R27 ;  /* 0x0000000346467223 */ /* 0x000fca000001081b */
[----:B------:R-:W4:Y:S01]  /*19b90*/  MUFU.EX2 R207, R68 ;  /* 0x0000004400cf7308 */ /* 0x000f220000000800 */
[----:B0-----:R-:W-:Y:S01]  /*19ba0*/  FADD.FTZ R0, R50, R31 ;  /* 0x0000001f32007221 */ /* 0x001fe20000010000 */
[----:B------:R-:W-:Y:S01]  /*19bb0*/  FFMA.FTZ R46, R46, R3, -R27 ;  /* 0x000000032e2e7223 */ /* 0x000fe2000001081b */
[----:B------:R-:W-:-:S05]  /*19bc0*/  FADD.FTZ R29, R11, R8 ;  /* 0x000000080b1d7221 */ /* 0x000fca0000010000 */
[----:B------:R-:W0:Y:S01]  /*19bd0*/  MUFU.EX2 R40, R40 ;  /* 0x0000002800287308 */ /* 0x000e220000000800 */
[----:B-1----:R-:W-:Y:S01]  /*19be0*/  FADD.FTZ R31, R205, R0 ;  /* 0x00000000cd1f7221 */ /* 0x002fe20000010000 */
[-C--:B------:R-:W-:Y:S01]  /*19bf0*/  FFMA.FTZ R20, R20, R3.reuse, -R7 ;  /* 0x0000000314147223 */ /* 0x080fe20000010807 */
[----:B------:R-:W-:-:S05]  /*19c00*/  FFMA.FTZ R0, R6, R3, -R27 ;  /* 0x0000000306007223 */ /* 0x000fca000001081b */
[----:B------:R-:W1:Y:S01]  /*19c10*/  MUFU.EX2 R42, R42 ;  /* 0x0000002a002a7308 */ /* 0x000e620000000800 */
[----:B---3--:R-:W-:Y:S01]  /*19c20*/  FADD.FTZ R6, R52, R29 ;  /* 0x0000001d34067221 */ /* 0x008fe20000010000 */
[----:B------:R-:W-:-:S06]  /*19c30*/  FFMA.FTZ R32, R32, R3, -R7 ;  /* 0x0000000320207223 */ /* 0x000fcc0000010807 */
[----:B------:R-:W3:Y:S01]  /*19c40*/  MUFU.EX2 R15, R14 ;  /* 0x0000000e000f7308 */ /* 0x000ee20000000800 */
[----:B------:R-:W-:Y:S01]  /*19c50*/  FFMA.FTZ R72, R72, R3, -R27 ;  /* 0x0000000348487223 */ /* 0x000fe2000001081b */
[----:B--2---:R-:W-:-:S06]  /*19c60*/  FADD.FTZ R8, R54, R31 ;  /* 0x0000001f36087221 */ /* 0x004fcc0000010000 */
[----:B------:R-:W2:Y:S01]  /*19c70*/  MUFU.EX2 R201, R70 ;  /* 0x0000004600c97308 */ /* 0x000ea20000000800 */
[----:B------:R-:W-:Y:S01]  /*19c80*/  FFMA.FTZ R74, R74, R3, -R27 ;  /* 0x000000034a4a7223 */ /* 0x000fe2000001081b */
[----:B------:R-:W-:-:S06]  /*19c90*/  FADD.FTZ R29, R13, R6 ;  /* 0x000000060d1d7221 */ /* 0x000fcc0000010000 */
[----:B------:R-:W5:Y:S01]  /*19ca0*/  MUFU.EX2 R44, R44 ;  /* 0x0000002c002c7308 */ /* 0x000f620000000800 */
[----:B------:R-:W-:Y:S01]  /*19cb0*/  FFMA.FTZ R26, R26, R3, -R7 ;  /* 0x000000031a1a7223 */ /* 0x000fe20000010807 */
[----:B----4-:R-:W-:-:S06]  /*19cc0*/  FADD.FTZ R31, R207, R8 ;  /* 0x00000008cf1f7221 */ /* 0x010fcc0000010000 */
[----:B------:R-:W4:Y:S01]  /*19cd0*/  MUFU.EX2 R46, R46 ;  /* 0x0000002e002e7308 */ /* 0x000f220000000800 */
[----:B0-----:R-:W-:Y:S01]  /*19ce0*/  FADD.FTZ R8, R40, R29 ;  /* 0x0000001d28087221 */ /* 0x001fe20000010000 */
[----:B------:R-:W-:-:S06]  /*19cf0*/  FFMA.FTZ R36, R36, R3, -R7 ;  /* 0x0000000324247223 */ /* 0x000fcc0000010807 */
[----:B------:R-:W0:Y:S01]  /*19d00*/  MUFU.EX2 R21, R20 ;  /* 0x0000001400157308 */ /* 0x000e220000000800 */
[----:B-1----:R-:W-:Y:S01]  /*19d10*/  FADD.FTZ R6, R42, R31 ;  /* 0x0000001f2a067221 */ /* 0x002fe20000010000 */
[----:B---3--:R-:W-:-:S06]  /*19d20*/  FADD.FTZ R29, R15, R8 ;  /* 0x000000080f1d7221 */ /* 0x008fcc0000010000 */
[----:B------:R-:W1:Y:S08]  /*19d30*/  MUFU.EX2 R203, R72 ;  /* 0x0000004800cb7308 */ /* 0x000e700000000800 */
[----:B------:R-:W3:Y:S01]  /*19d40*/  MUFU.EX2 R32, R32 ;  /* 0x0000002000207308 */ /* 0x000ee20000000800 */
[----:B------:R-:W-:Y:S01]  /*19d50*/  FFMA.FTZ R30, R30, R3, -R7 ;  /* 0x000000031e1e7223 */ /* 0x000fe20000010807 */
[----:B--2---:R-:W-:-:S06]  /*19d60*/  FADD.FTZ R31, R201, R6 ;  /* 0x00000006c91f7221 */ /* 0x004fcc0000010000 */
[----:B------:R-:W2:Y:S01]  /*19d70*/  MUFU.EX2 R74, R74 ;  /* 0x0000004a004a7308 */ /* 0x000ea20000000800 */
[----:B-----5:R-:W-:Y:S01]  /*19d80*/  FADD.FTZ R8, R44, R29 ;  /* 0x0000001d2c087221 */ /* 0x020fe20000010000 */
[----:B------:R-:W-:-:S06]  /*19d90*/  FFMA.FTZ R24, R24, R3, -R7 ;  /* 0x0000000318187223 */ /* 0x000fcc0000010807 */
[----:B------:R-:W5:Y:S01]  /*19da0*/  MUFU.EX2 R25, R26 ;  /* 0x0000001a00197308 */ /* 0x000f620000000800 */
[-CC-:B------:R-:W-:Y:S01]  /*19db0*/  FFMA.FTZ R76, R76, R3.reuse, -R27.reuse ;  /* 0x000000034c4c7223 */ /* 0x180fe2000001081b */
[-CC-:B------:R-:W-:Y:S01]  /*19dc0*/  FFMA.FTZ R78, R78, R3.reuse, -R27.reuse ;  /* 0x000000034e4e7223 */ /* 0x180fe2000001081b */
[-CC-:B------:R-:W-:Y:S01]  /*19dd0*/  FFMA.FTZ R80, R80, R3.reuse, -R27.reuse ;  /* 0x0000000350507223 */ /* 0x180fe2000001081b */
[-CC-:B------:R-:W-:Y:S01]  /*19de0*/  FFMA.FTZ R82, R82, R3.reuse, -R27.reuse ;  /* 0x0000000352527223 */ /* 0x180fe2000001081b */
[----:B------:R-:W-:-:S03]  /*19df0*/  FFMA.FTZ R84, R84, R3, -R27 ;  /* 0x0000000354547223 */ /* 0x000fc6000001081b */
[----:B------:R-:W5:Y:S01]  /*19e00*/  MUFU.EX2 R36, R36 ;  /* 0x0000002400247308 */ /* 0x000f620000000800 */
[-C--:B------:R-:W-:Y:S01]  /*19e10*/  FFMA.FTZ R86, R86, R3.reuse, -R27 ;  /* 0x0000000356567223 */ /* 0x080fe2000001081b */
[----:B----4-:R-:W-:Y:S01]  /*19e20*/  FADD.FTZ R10, R46, R31 ;  /* 0x0000001f2e0a7221 */ /* 0x010fe20000010000 */
[----:B0-----:R-:W-:Y:S01]  /*19e30*/  FADD.FTZ R29, R21, R8 ;  /* 0x00000008151d7221 */ /* 0x001fe20000010000 */
[----:B------:R-:W-:-:S04]  /*19e40*/  FFMA.FTZ R34, R34, R3, -R7 ;  /* 0x0000000322227223 */ /* 0x000fc80000010807 */
[----:B------:R-:W0:Y:S01]  /*19e50*/  MUFU.EX2 R27, R30 ;  /* 0x0000001e001b7308 */ /* 0x000e220000000800 */
[----:B-1----:R-:W-:Y:S01]  /*19e60*/  FADD.FTZ R31, R203, R10 ;  /* 0x0000000acb1f7221 */ /* 0x002fe20000010000 */
[----:B---3--:R-:W-:Y:S01]  /*19e70*/  FADD.FTZ R8, R32, R29 ;  /* 0x0000001d20087221 */ /* 0x008fe20000010000 */
[-CC-:B------:R-:W-:Y:S01]  /*19e80*/  FFMA.FTZ R28, R28, R3.reuse, -R7.reuse ;  /* 0x000000031c1c7223 */ /* 0x180fe20000010807 */
[----:B------:R-:W-:-:S04]  /*19e90*/  FFMA.FTZ R38, R38, R3, -R7 ;  /* 0x0000000326267223 */ /* 0x000fc80000010807 */
[----:B------:R-:W1:Y:S01]  /*19ea0*/  MUFU.EX2 R24, R24 ;  /* 0x0000001800187308 */ /* 0x000e620000000800 */
[----:B--2---:R-:W-:Y:S01]  /*19eb0*/  FADD.FTZ R10, R74, R31 ;  /* 0x0000001f4a0a7221 */ /* 0x004fe20000010000 */
[----:B-----5:R-:W-:Y:S01]  /*19ec0*/  FADD.FTZ R31, R25, R8 ;  /* 0x00000008191f7221 */ /* 0x020fe20000010000 */
[----:B------:R-:W-:-:S05]  /*19ed0*/  IMAD.HI R12, R12, 0x66666667, RZ ;  /* 0x666666670c0c7827 */ /* 0x000fca00078e02ff */
[----:B------:R-:W2:Y:S01]  /*19ee0*/  MUFU.EX2 R197, R76 ;  /* 0x0000004c00c57308 */ /* 0x000ea20000000800 */
[----:B------:R-:W-:-:S07]  /*19ef0*/  FADD.FTZ R8, R36, R31 ;  /* 0x0000001f24087221 */ /* 0x000fce0000010000 */
[----:B------:R-:W3:Y:S01]  /*19f00*/  MUFU.EX2 R7, R34 ;  /* 0x0000002200077308 */ /* 0x000ee20000000800 */
[----:B------:R-:W-:Y:S01]  /*19f10*/  F2FP.BF16.F32.PACK_AB R210, R9, R60 ;  /* 0x0000003c09d2723e */ /* 0x000fe200000010ff */
[----:B0-----:R-:W-:-:S06]  /*19f20*/  FADD.FTZ R9, R27, R8 ;  /* 0x000000081b097221 */ /* 0x001fcc0000010000 */
[----:B------:R-:W0:Y:S01]  /*19f30*/  MUFU.EX2 R78, R78 ;  /* 0x0000004e004e7308 */ /* 0x000e220000000800 */
[----:B------:R-:W-:-:S07]  /*19f40*/  SHF.R.U32.HI R33, RZ, 0x1f, R12 ;  /* 0x0000001fff217819 */ /* 0x000fce000001160c */
[----:B------:R-:W-:Y:S01]  /*19f50*/  MUFU.EX2 R28, R28 ;  /* 0x0000001c001c7308 */ /* 0x000fe20000000800 */
[----:B------:R-:W-:Y:S01]  /*19f60*/  LEA.HI.SX32 R6, R12, R33, 0x1b ;  /* 0x000000210c067211 */ /* 0x000fe200078fdaff */
[----:B-1----:R-:W-:-:S06]  /*19f70*/  FADD.FTZ R8, R24, R9 ;  /* 0x0000000918087221 */ /* 0x002fcc0000010000 */
[----:B------:R-:W1:Y:S01]  /*19f80*/  MUFU.EX2 R199, R80 ;  /* 0x0000005000c77308 */ /* 0x000e620000000800 */
[----:B--2---:R-:W-:Y:S01]  /*19f90*/  FADD.FTZ R29, R197, R10 ;  /* 0x0000000ac51d7221 */ /* 0x004fe20000010000 */
[----:B---3--:R-:W-:-:S06]  /*19fa0*/  FADD.FTZ R9, R7, R8 ;  /* 0x0000000807097221 */ /* 0x008fcc0000010000 */
[----:B------:R-:W2:Y:S01]  /*19fb0*/  MUFU.EX2 R82, R82 ;  /* 0x0000005200527308 */ /* 0x000ea20000000800 */
[----:B------:R-:W-:Y:S01]  /*19fc0*/  VIMNMX R14, RZ, R6, !PT ;  /* 0x00000006ff0e7248 */ /* 0x000fe20007fe0100 */
[----:B0-----:R-:W-:-:S06]  /*19fd0*/  FADD.FTZ R10, R78, R29 ;  /* 0x0000001d4e0a7221 */ /* 0x001fcc0000010000 */
[----:B------:R-:W0:Y:S01]  /*19fe0*/  MUFU.EX2 R193, R84 ;  /* 0x0000005400c17308 */ /* 0x000e220000000800 */
[----:B------:R3:W-:Y:S01]  /*19ff0*/  STL [R1+0x5c], R14 ;  /* 0x00005c0e01007387 */ /* 0x0007e20000100800 */
[----:B-1----:R-:W-:-:S06]  /*1a000*/  FADD.FTZ R31, R199, R10 ;  /* 0x0000000ac71f7221 */ /* 0x002fcc0000010000 */
[----:B------:R-:W1:Y:S08]  /*1a010*/  MUFU.EX2 R86, R86 ;  /* 0x0000005600567308 */ /* 0x000e700000000800 */
[----:B------:R4:W5:Y:S01]  /*1a020*/  MUFU.EX2 R195, R0 ;  /* 0x0000000000c37308 */ /* 0x0009620000000800 */
[----:B--2---:R-:W-:Y:S01]  /*1a030*/  FADD.FTZ R10, R82, R31 ;  /* 0x0000001f520a7221 */ /* 0x004fe20000010000 */
[----:B----4-:R-:W-:Y:S01]  /*1a040*/  FADD.FTZ R0, R28, R9 ;  /* 0x000000091c007221 */ /* 0x010fe20000010000 */
[----:B------:R-:W-:-:S05]  /*1a050*/  VIADD R9, R2, 0xfffffffe ;  /* 0xfffffffe02097836 */ /* 0x000fca0000000000 */
[----:B------:R-:W2:Y:S01]  /*1a060*/  MUFU.EX2 R29, R38 ;  /* 0x00000026001d7308 */ /* 0x000ea20000000800 */
[----:B------:R-:W-:Y:S02]  /*1a070*/  ISETP.GE.AND P2, PT, R9, R14, PT ;  /* 0x0000000e0900720c */ /* 0x000fe40003f46270 */
[----:B------:R-:W-:Y:S01]  /*1a080*/  F2FP.BF16.F32.PACK_AB R204, R11, R48 ;  /* 0x000000300bcc723e */ /* 0x000fe200000010ff */
[----:B0-----:R-:W-:Y:S01]  /*1a090*/  FADD.FTZ R11, R193, R10 ;  /* 0x0000000ac10b7221 */ /* 0x001fe20000010000 */
[----:B------:R-:W-:Y:S03]  /*1a0a0*/  BSSY B0, `(.L_x_2899) ;  /* 0x0000557000007945 */ /* 0x000fe60003800000 */
[----:B-1----:R-:W-:Y:S01]  /*1a0b0*/  FADD.FTZ R226, R86, R11 ;  /* 0x0000000b56e27221 */ /* 0x002fe20000010000 */
[----:B------:R-:W-:Y:S01]  /*1a0c0*/  F2FP.BF16.F32.PACK_AB R209, R58, R209 ;  /* 0x000000d13ad1723e */ /* 0x000fe200000010ff */
[----:B------:R-:W-:Y:S01]  /*1a0d0*/  IMAD.MOV.U32 R2, RZ, RZ, 0x3f800000 ;  /* 0x3f800000ff027424 */ /* 0x000fe200078e00ff */
[----:B------:R-:W-:Y:S01]  /*1a0e0*/  F2FP.BF16.F32.PACK_AB R211, R211, R62 ;  /* 0x0000003ed3d3723e */ /* 0x000fe200000010ff */
[----:B-----5:R-:W-:Y:S01]  /*1a0f0*/  FADD.FTZ R226, R195, R226 ;  /* 0x000000e2c3e27221 */ /* 0x020fe20000010000 */
[----:B------:R-:W-:Y:S01]  /*1a100*/  F2FP.BF16.F32.PACK_AB R205, R205, R50 ;  /* 0x00000032cdcd723e */ /* 0x000fe200000010ff */
[----:B--2---:R-:W-:Y:S01]  /*1a110*/  FADD.FTZ R227, R29, R0 ;  /* 0x000000001de37221 */ /* 0x004fe20000010000 */
[----:B------:R-:W-:Y:S01]  /*1a120*/  F2FP.BF16.F32.PACK_AB R207, R207, R54 ;  /* 0x00000036cfcf723e */ /* 0x000fe200000010ff */
[----:B------:R-:W-:Y:S01]  /*1a130*/  IMAD.MOV.U32 R0, RZ, RZ, 0x3f800000 ;  /* 0x3f800000ff007424 */ /* 0x000fe200078e00ff */
[----:B------:R-:W-:-:S02]  /*1a140*/  F2FP.BF16.F32.PACK_AB R201, R201, R42 ;  /* 0x0000002ac9c9723e */ /* 0x000fc400000010ff */
[----:B------:R-:W-:Y:S02]  /*1a150*/  CS2R R150, SRZ ;  /* 0x0000000000967805 */ /* 0x000fe4000001ff00 */
[----:B------:R-:W-:Y:S02]  /*1a160*/  F2FP.BF16.F32.PACK_AB R203, R203, R46 ;  /* 0x0000002ecbcb723e */ /* 0x000fe400000010ff */
[----:B------:R-:W-:Y:S02]  /*1a170*/  CS2R R148, SRZ ;  /* 0x0000000000947805 */ /* 0x000fe4000001ff00 */
[----:B------:R-:W-:Y:S02]  /*1a180*/  F2FP.BF16.F32.PACK_AB R197, R197, R74 ;  /* 0x0000004ac5c5723e */ /* 0x000fe400000010ff */
[----:B------:R-:W-:Y:S02]  /*1a190*/  CS2R R146, SRZ ;  /* 0x0000000000927805 */ /* 0x000fe4000001ff00 */
        /* <DEDUP_REMOVED lines=72> */
[----:B---3--:R-:W-:Y:S06]  /*1a620*/  @!P2 BRA `(.L_x_2900) ;  /* 0x0000004c00f8a947 */ /* 0x008fec0003800000 */
[----:B------:R-:W-:Y:S01]  /*1a630*/  BSSY B1, `(.L_x_2900) ;  /* 0x00004fd000017945 */ /* 0x000fe20003800000 */
[----:B------:R-:W-:Y:S02]  /*1a640*/  IMAD.MOV.U32 R223, RZ, RZ, R5 ;  /* 0x000000ffffdf7224 */ /* 0x000fe400078e0005 */
[----:B------:R-:W-:Y:S02]  /*1a650*/  IMAD.MOV.U32 R20, RZ, RZ, R4 ;  /* 0x000000ffff147224 */ /* 0x000fe400078e0004 */
[----:B------:R-:W-:Y:S02]  /*1a660*/  IMAD.MOV.U32 R11, RZ, RZ, R225 ;  /* 0x000000ffff0b7224 */ /* 0x000fe400078e00e1 */
[----:B------:R-:W-:Y:S02]  /*1a670*/  IMAD.MOV.U32 R8, RZ, RZ, R219 ;  /* 0x000000ffff087224 */ /* 0x000fe400078e00db */
[----:B------:R-:W-:Y:S02]  /*1a680*/  IMAD.MOV.U32 R2, RZ, RZ, 0x3f800000 ;  /* 0x3f800000ff027424 */ /* 0x000fe400078e00ff */
[----:B------:R-:W-:-:S07]  /*1a690*/  IMAD.MOV.U32 R151, RZ, RZ, RZ ;  /* 0x000000ffff977224 */ /* 0x000fce00078e00ff */
.L_x_2913:
[----:B------:R-:W-:-:S04]  /*1a6a0*/  ISETP.NE.AND P2, PT, R8, 0x1, PT ;  /* 0x000000010800780c */ /* 0x000fc80003f45270 */
[----:B------:R-:W-:-:S04]  /*1a6b0*/  SEL R4, RZ, 0x1, P2 ;  /* 0x00000001ff047807 */ /* 0x000fc80001000000 */
[----:B------:R-:W-:Y:S01]  /*1a6c0*/  LOP3.LUT R225, R11, R4, RZ, 0x3c, !PT ;  /* 0x000000040be17212 */ /* 0x000fe200078e3cff */
[----:B------:R-:W-:Y:S06]  /*1a6d0*/  @!P0 BRA `(.L_x_2901) ;  /* 0x0000000000048947 */ /* 0x000fec0003800000 */
[----:B------:R-:W-:Y:S01]  /*1a6e0*/  BPT.TRAP 0x1 ;  /* 0x000000040000795c */ /* 0x000fe20000300000 */
.L_x_2901:
        /* <DEDUP_REMOVED lines=8> */
.L_x_2902:
[----:B------:R-:W2:Y:S01]  /*1a770*/  LDL R4, [R1+0x54] ;  /* 0x0000540001047983 */ /* 0x000ea20000100800 */
[----:B------:R-:W-:Y:S01]  /*1a780*/  BSSY B2, `(.L_x_2903) ;  /* 0x0000007000027945 */ /* 0x000fe20003800000 */
[----:B------:R-:W-:Y:S02]  /*1a790*/  IMAD.MOV.U32 R5, RZ, RZ, 0x40000040 ;  /* 0x40000040ff057424 */ /* 0x000fe400078e00ff */
[----:B--2---:R-:W-:-:S04]  /*1a7a0*/  IMAD R4, R219, 0xa00, R4 ;  /* 0x00000a00db047824 */ /* 0x004fc800078e0204 */
[----:B------:R-:W-:Y:S01]  /*1a7b0*/  VIADD R6, R4, 0x80 ;  /* 0x0000008004067836 */ /* 0x000fe20000000000 */
[----:B-1----:R-:W-:Y:S06]  /*1a7c0*/  @P2 BRA `(.L_x_2904) ;  /* 0x0000000000082947 */ /* 0x002fec0003800000 */
[----:B------:R-:W1:Y:S02]  /*1a7d0*/  SYNCS.PHASECHK.TRANS64.TRYWAIT P2, [R10+URZ+0x38830], R3 ;  /* 0x038830030a0075a7 */ /* 0x000e64000804017f */
[----:B-1----:R-:W-:Y:S05]  /*1a7e0*/  @!P2 BRA `(.L_x_2905) ;  /* 0x0000016c00f4a947 */ /* 0x002fea0003800000 */
.L_x_2904:
[----:B------:R-:W-:Y:S05]  /*1a7f0*/  BSYNC B2 ;  /* 0x0000000000027941 */ /* 0x000fea0003800000 */
.L_x_2903:
[----:B------:R-:W2:Y:S04]  /*1a800*/  LDL.64 R152, [R1+0x38] ;  /* 0x0000380001987983 */ /* 0x000ea80000100a00 */
[----:B------:R-:W3:Y:S04]  /*1a810*/  LDL.64 R156, [R1+0x48] ;  /* 0x00004800019c7983 */ /* 0x000ee80000100a00 */
[----:B------:R-:W4:Y:S01]  /*1a820*/  LDL.64 R154, [R1+0x40] ;  /* 0x00004000019a7983 */ /* 0x000f220000100a00 */
[----:B------:R-:W-:Y:S02]  /*1a830*/  R2UR UR10, R4 ;  /* 0x00000000040a72ca */ /* 0x000fe400000e0000 */
[----:B------:R-:W-:Y:S01]  /*1a840*/  R2UR UR11, R5 ;  /* 0x00000000050b72ca */ /* 0x000fe200000e0000 */
[----:B------:R-:W-:Y:S01]  /*1a850*/  WARPGROUP.ARRIVE ;  /* 0x00000000000079c5 */ /* 0x000fe20000000000 */
[----:B------:R-:W-:Y:S01]  /*1a860*/  IMAD.MOV.U32 R7, RZ, RZ, 0x40000040 ;  /* 0x40000040ff077424 */ /* 0x000fe200078e00ff */
[----:B------:R-:W-:-:S04]  /*1a870*/  R2UR UR6, R6 ;  /* 0x00000000060672ca */ /* 0x000fc800000e0000 */
[----:B------:R-:W-:Y:S01]  /*1a880*/  R2UR UR7, R7 ;  /* 0x00000000070772ca */ /* 0x000fe200000e0000 */
[C---:B------:R-:W-:Y:S02]  /*1a890*/  VIADD R6, R4.reuse, 0x100 ;  /* 0x0000010004067836 */ /* 0x040fe40000000000 */
[----:B------:R-:W-:Y:S02]  /*1a8a0*/  IMAD.MOV.U32 R7, RZ, RZ, 0x40000040 ;  /* 0x40000040ff077424 */ /* 0x000fe400078e00ff */
[----:B------:R-:W-:Y:S02]  /*1a8b0*/  VIADD R12, R4, 0x180 ;  /* 0x00000180040c7836 */ /* 0x000fe40000000000 */
[----:B------:R-:W-:Y:S01]  /*1a8c0*/  IMAD.MOV.U32 R13, RZ, RZ, 0x40000040 ;  /* 0x40000040ff0d7424 */ /* 0x000fe200078e00ff */
[----:B--2---:R-:W-:Y:S02]  /*1a8d0*/  R2UR UR46, R152 ;  /* 0x00000000982e72ca */ /* 0x004fe400000e0000 */
[----:B------:R-:W-:-:S02]  /*1a8e0*/  R2UR UR47, R153 ;  /* 0x00000000992f72ca */ /* 0x000fc400000e0000 */
        /* <DEDUP_REMOVED lines=71> */
[C---:B------:R-:W-:Y:S02]  /*1ad60*/  VIADD R14, R4.reuse, 0x202 ;  /* 0x00000202040e7836 */ /* 0x040fe40000000000 */
[----:B------:R-:W-:Y:S02]  /*1ad70*/  IMAD.MOV.U32 R15, RZ, RZ, 0x40000040 ;  /* 0x40000040ff0f7424 */ /* 0x000fe400078e00ff */
[----:B------:R-:W-:Y:S01]  /*1ad80*/  VIADD R6, R4, 0x4 ;  /* 0x0000000404067836 */ /* 0x000fe20000000000 */
[----:B------:R-:W-:-:S02]  /*1ad90*/  WARPGROUP.DEPBAR.LE gsb0, 0x0 ;  /* 0x00008000000079c5 */ /* 0x000fc40000010000 */
[----:B------:R-:W-:Y:S01]  /*1ada0*/  WARPGROUP.ARRIVE ;  /* 0x00000000000079c5 */ /* 0x000fe20000000000 */
[----:B------:R-:W-:Y:S01]  /*1adb0*/  IMAD.MOV.U32 R7, RZ, RZ, 0x40000040 ;  /* 0x40000040ff077424 */ /* 0x000fe200078e00ff */
        /* <DEDUP_REMOVED lines=245> */
[----:B------:R-:W2:Y:S01]  /*1bd10*/  LDL.64 R12, [R1] ;  /* 0x00000000010c7983 */ /* 0x000ea20000100a00 */
        /* <DEDUP_REMOVED lines=537> */
.L_x_2906:
[----:B------:R-:W-:Y:S01]  /*1deb0*/  SHF.L.U32 R0, R11, 0x1f, RZ ;  /* 0x0000001f0b007819 */ /* 0x000fe200000006ff */
[----:B------:R-:W-:-:S04]  /*1dec0*/  IMAD R6, R8, 0x8, R22 ;  /* 0x0000000808067824 */ /* 0x000fc800078e0216 */
[----:B------:R2:W3:Y:S01]  /*1ded0*/  SYNCS.PHASECHK.TRANS64.TRYWAIT P2, [R6+URZ+0x38850], R0 ;  /* 0x03885000060075a7 */ /* 0x0004e2000804017f */
[----:B------:R-:W-:Y:S05]  /*1dee0*/  @!P0 BRA `(.L_x_2907) ;  /* 0x0000000000048947 */ /* 0x000fea0003800000 */
[----:B------:R-:W-:Y:S01]  /*1def0*/  BPT.TRAP 0x1 ;  /* 0x000000040000795c */ /* 0x000fe20000300000 */
.L_x_2907:
[----:B------:R-:W-:Y:S04]  /*1df00*/  BSSY B2, `(.L_x_2908) ;  /* 0x0000004000027945 */ /* 0x000fe80003800000 */
[----:B---3--:R-:W-:Y:S05]  /*1df10*/  @P2 BRA `(.L_x_2909) ;  /* 0x0000000000082947 */ /* 0x008fea0003800000 */
[----:B------:R-:W3:Y:S02]  /*1df20*/  SYNCS.PHASECHK.TRANS64.TRYWAIT P2, [R6+URZ+0x38850], R0 ;  /* 0x03885000060075a7 */ /* 0x000ee4000804017f */
[----:B---3--:R-:W-:Y:S05]  /*1df30*/  @!P2 BRA `(.L_x_2910) ;  /* 0x000001380034a947 */ /* 0x008fea0003800000 */
.L_x_2909:
[----:B------:R-:W-:Y:S05]  /*1df40*/  BSYNC B2 ;  /* 0x0000000000027941 */ /* 0x000fea0003800000 */
.L_x_2908:
[----:B--23--:R-:W-:Y:S01]  /*1df50*/  VIADD R0, R22, 0x400 ;  /* 0x0000040016007836 */ /* 0x00cfe20000000000 */
[----:B------:R-:W-:Y:S01]  /*1df60*/  WARPGROUP.ARRIVE ;  /* 0x00000000000079c5 */ /* 0x000fe20000000000 */
[----:B01----:R-:W-:Y:S02]  /*1df70*/  IMAD.MOV.U32 R3, RZ, RZ, 0x40000040 ;  /* 0x40000040ff037424 */ /* 0x003fe400078e00ff */
        /* <DEDUP_REMOVED lines=42> */
.L_x_2911:
[----:B------:R-:W2:Y:S01]  /*1e220*/  LDL R8, [R1+0x68] ;  /* 0x0000680001087983 */ /* 0x000ea20000100800 */
[----:B------:R-:W0:Y:S03]  /*1e230*/  @P1 LDC R3, c[0x0][0x44c] ;  /* 0x00011300ff031b82 */ /* 0x000e260000000800 */
[----:B------:R-:W2:Y:S04]  /*1e240*/  LDL R2, [R1+0x78] ;  /* 0x0000780001027983 */ /* 0x000ea80000100800 */
[----:B------:R-:W3:Y:S01]  /*1e250*/  LDL R7, [R1+0x74] ;  /* 0x0000740001077983 */ /* 0x000ee20000100800 */
[----:B------:R-:W1:Y:S03]  /*1e260*/  @P1 LDC R0, c[0x0][0x450] ;  /* 0x00011400ff001b82 */ /* 0x000e660000000800 */
[----:B------:R-:W4:Y:S04]  /*1e270*/  LDL R5, [R1+0x70] ;  /* 0x0000700001057983 */ /* 0x000f280000100800 */
[----:B------:R-:W4:Y:S01]  /*1e280*/  LDL R4, [R1+0x6c] ;  /* 0x00006c0001047983 */ /* 0x000f220000100800 */
[----:B--2---:R-:W-:-:S04]  /*1e290*/  IMAD.IADD R2, R2, 0x1, R8 ;  /* 0x0000000102027824 */ /* 0x004fc800078e0208 */
[----:B0-----:R-:W-:-:S05]  /*1e2a0*/  @P1 IMAD.HI.U32 R3, R2, R3, RZ ;  /* 0x0000000302031227 */ /* 0x001fca00078e00ff */
[----:B-1----:R-:W-:Y:S01]  /*1e2b0*/  @P1 SHF.R.U32.HI R2, RZ, R0, R3 ;  /* 0x00000000ff021219 */ /* 0x002fe20000011603 */
[----:B------:R-:W-:-:S04]  /*1e2c0*/  IMAD.MOV.U32 R0, RZ, RZ, -0x50 ;  /* 0xffffffb0ff007424 */ /* 0x000fc800078e00ff */
[----:B------:R-:W0:Y:S01]  /*1e2d0*/  SHFL.IDX PT, R3, R2, RZ, 0x1c1f ;  /* 0x001c1fff02037589 */ /* 0x000e2200000e0000 */
[----:B------:R-:W-:-:S04]  /*1e2e0*/  IMAD R0, R9, R0, 0x1 ;  /* 0x0000000109007424 */ /* 0x000fc800078e0200 */
[----:B---3--:R-:W-:-:S05]  /*1e2f0*/  IMAD R0, R7, -0x2, R0 ;  /* 0xfffffffe07007824 */ /* 0x008fca00078e0200 */
[----:B----4-:R-:W-:-:S05]  /*1e300*/  IADD3 R0, -R4, R0, R5 ;  /* 0x0000000004007210 */ /* 0x010fca0007ffe105 */
[----:B0-----:R-:W-:-:S05]  /*1e310*/  IMAD.IADD R3, R0, 0x1, R3 ;  /* 0x0000000100037824 */ /* 0x001fca00078e0203 */
        /* <DEDUP_REMOVED lines=55> */
[----:B------:R-:W-:Y:S01]  /*1e690*/  FSEL R156, R156, -INF , P6 ;  /* 0xff8000009c9c7808 */ /* 0x000fe20003000000 */
[----:B------:R-:W0:Y:S01]  /*1e6a0*/  SHFL.IDX PT, R3, R2, 0x1, 0x1c1f ;  /* 0x003c1f0002037f89 */ /* 0x000e2200000e0000 */
[----:B------:R-:W-:Y:S02]  /*1e6b0*/  FMNMX.FTZ R4, R153, R4, !PT ;  /* 0x0000000499047209 */ /* 0x000fe40007810000 */
[----:B------:R-:W-:Y:S02]  /*1e6c0*/  FSEL R157, R157, -INF , P5 ;  /* 0xff8000009d9d7808 */ /* 0x000fe40002800000 */
[----:B------:R-:W-:-:S04]  /*1e6d0*/  FMNMX.FTZ R4, R156, R4, !PT ;  /* 0x000000049c047209 */ /* 0x000fc80007810000 */
[----:B------:R-:W-:-:S05]  /*1e6e0*/  FMNMX.FTZ R4, R157, R4, !PT ;  /* 0x000000049d047209 */ /* 0x000fca0007810000 */
[----:B------:R-:W1:Y:S01]  /*1e6f0*/  SHFL.BFLY PT, R2, R4, 0x2, 0x1f ;  /* 0x0c401f0004027f89 */ /* 0x000e6200000e0000 */
[----:B0-----:R-:W-:Y:S02]  /*1e700*/  IMAD.IADD R0, R0, 0x1, R3 ;  /* 0x0000000100007824 */ /* 0x001fe400078e0203 */
[----:B------:R-:W-:-:S03]  /*1e710*/  IMAD.U32 R3, RZ, RZ, UR39 ;  /* 0x00000027ff037e24 */ /* 0x000fc6000f8e00ff */
[C---:B------:R-:W-:Y:S02]  /*1e720*/  ISETP.GT.AND P3, PT, R0.reuse, 0x1, PT ;  /* 0x000000010000780c */ /* 0x040fe40003f64270 */
[----:B------:R-:W-:Y:S02]  /*1e730*/  ISETP.GT.AND P4, PT, R0, 0x8, PT ;  /* 0x000000080000780c */ /* 0x000fe40003f84270 */
[----:B------:R-:W-:Y:S02]  /*1e740*/  FSEL R187, R187, -INF , P3 ;  /* 0xff800000bbbb7808 */ /* 0x000fe40001800000 */
[----:B------:R-:W-:Y:S02]  /*1e750*/  FSEL R190, R190, -INF , P4 ;  /* 0xff800000bebe7808 */ /* 0x000fe40002000000 */
[----:B------:R-:W-:Y:S02]  /*1e760*/  ISETP.GT.AND P2, PT, R0, RZ, PT ;  /* 0x000000ff0000720c */ /* 0x000fe40003f44270 */
[----:B-1----:R-:W-:-:S02]  /*1e770*/  FMNMX.FTZ R4, R4, R2, !PT ;  /* 0x0000000204047209 */ /* 0x002fc40007810000 */
[C---:B------:R-:W-:Y:S02]  /*1e780*/  ISETP.GT.AND P5, PT, R0.reuse, 0x9, PT ;  /* 0x000000090000780c */ /* 0x040fe40003fa4270 */
[C---:B------:R-:W-:Y:S01]  /*1e790*/  ISETP.GT.AND P3, PT, R0.reuse, 0x11, PT ;  /* 0x000000110000780c */ /* 0x040fe20003f64270 */
[----:B------:R-:W0:Y:S01]  /*1e7a0*/  SHFL.BFLY PT, R2, R4, 0x1, 0x1f ;  /* 0x0c201f0004027f89 */ /* 0x000e2200000e0000 */
[----:B------:R-:W-:Y:S02]  /*1e7b0*/  ISETP.GT.AND P4, PT, R0, 0x18, PT ;  /* 0x000000180000780c */ /* 0x000fe40003f84270 */
[----:B------:R-:W-:Y:S02]  /*1e7c0*/  FSEL R186, R186, -INF , P2 ;  /* 0xff800000baba7808 */ /* 0x000fe40001000000 */
[----:B------:R-:W-:Y:S02]  /*1e7d0*/  FSEL R191, R191, -INF , P5 ;  /* 0xff800000bfbf7808 */ /* 0x000fe40002800000 */
[----:B------:R-:W-:-:S02]  /*1e7e0*/  FSEL R179, R179, -INF , P3 ;  /* 0xff800000b3b37808 */ /* 0x000fc40001800000 */
[----:B------:R-:W-:Y:S02]  /*1e7f0*/  FSEL R182, R182, -INF , P4 ;  /* 0xff800000b6b67808 */ /* 0x000fe40002000000 */
[C---:B------:R-:W-:Y:S02]  /*1e800*/  ISETP.GT.AND P2, PT, R0.reuse, 0x10, PT ;  /* 0x000000100000780c */ /* 0x040fe40003f44270 */
[C---:B------:R-:W-:Y:S02]  /*1e810*/  ISETP.GT.AND P5, PT, R0.reuse, 0x19, PT ;  /* 0x000000190000780c */ /* 0x040fe40003fa4270 */
[C---:B------:R-:W-:Y:S02]  /*1e820*/  ISETP.GT.AND P3, PT, R0.reuse, 0x21, PT ;  /* 0x000000210000780c */ /* 0x040fe40003f64270 */
[----:B------:R-:W-:Y:S02]  /*1e830*/  ISETP.GT.AND P4, PT, R0, 0x28, PT ;  /* 0x000000280000780c */ /* 0x000fe40003f84270 */
[----:B------:R-:W-:-:S02]  /*1e840*/  FSEL R178, R178, -INF , P2 ;  /* 0xff800000b2b27808 */ /* 0x000fc40001000000 */
[----:B------:R-:W-:Y:S02]  /*1e850*/  FSEL R183, R183, -INF , P5 ;  /* 0xff800000b7b77808 */ /* 0x000fe40002800000 */
[----:B------:R-:W-:Y:S02]  /*1e860*/  FSEL R171, R171, -INF , P3 ;  /* 0xff800000abab7808 */ /* 0x000fe40001800000 */
[----:B------:R-:W-:Y:S02]  /*1e870*/  FSEL R174, R174, -INF , P4 ;  /* 0xff800000aeae7808 */ /* 0x000fe40002000000 */
[C---:B------:R-:W-:Y:S02]  /*1e880*/  ISETP.GT.AND P2, PT, R0.reuse, 0x20, PT ;  /* 0x000000200000780c */ /* 0x040fe40003f44270 */
[C---:B------:R-:W-:Y:S02]  /*1e890*/  ISETP.GT.AND P5, PT, R0.reuse, 0x29, PT ;  /* 0x000000290000780c */ /* 0x040fe40003fa4270 */
[----:B------:R-:W-:-:S02]  /*1e8a0*/  ISETP.GT.AND P4, PT, R0, 0x30, PT ;  /* 0x000000300000780c */ /* 0x000fc40003f84270 */
[C---:B------:R-:W-:Y:S02]  /*1e8b0*/  ISETP.GT.AND P3, PT, R0.reuse, 0x31, PT ;  /* 0x000000310000780c */ /* 0x040fe40003f64270 */
[----:B------:R-:W-:Y:S02]  /*1e8c0*/  ISETP.GT.AND P6, PT, R0, 0x38, PT ;  /* 0x000000380000780c */ /* 0x000fe40003fc4270 */
[----:B------:R-:W-:Y:S02]  /*1e8d0*/  FSEL R170, R170, -INF , P2 ;  /* 0xff800000aaaa7808 */ /* 0x000fe40001000000 */
[----:B------:R-:W-:Y:S02]  /*1e8e0*/  FSEL R175, R175, -INF , P5 ;  /* 0xff800000afaf7808 */ /* 0x000fe40002800000 */
[----:B------:R-:W-:Y:S02]  /*1e8f0*/  FSEL R162, R162, -INF , P4 ;  /* 0xff800000a2a27808 */ /* 0x000fe40002000000 */
[----:B------:R-:W-:-:S02]  /*1e900*/  FSEL R163, R163, -INF , P3 ;  /* 0xff800000a3a37808 */ /* 0x000fc40001800000 */
[----:B------:R-:W-:Y:S02]  /*1e910*/  FSEL R166, R166, -INF , P6 ;  /* 0xff800000a6a67808 */ /* 0x000fe40003000000 */
[C---:B------:R-:W-:Y:S02]  /*1e920*/  ISETP.GT.AND P5, PT, R0.reuse, 0x39, PT ;  /* 0x000000390000780c */ /* 0x040fe40003fa4270 */
[C---:B------:R-:W-:Y:S02]  /*1e930*/  ISETP.GT.AND P2, PT, R0.reuse, 0x40, PT ;  /* 0x000000400000780c */ /* 0x040fe40003f44270 */
[C---:B------:R-:W-:Y:S02]  /*1e940*/  ISETP.GT.AND P4, PT, R0.reuse, 0x41, PT ;  /* 0x000000410000780c */ /* 0x040fe40003f84270 */
[C---:B------:R-:W-:Y:S02]  /*1e950*/  ISETP.GT.AND P3, PT, R0.reuse, 0x48, PT ;  /* 0x000000480000780c */ /* 0x040fe40003f64270 */
[----:B------:R-:W-:-:S02]  /*1e960*/  ISETP.GT.AND P6, PT, R0, 0x49, PT ;  /* 0x000000490000780c */ /* 0x000fc40003fc4270 */
[----:B0-----:R-:W-:Y:S02]  /*1e970*/  FMNMX.FTZ R4, R4, R2, !PT ;  /* 0x0000000204047209 */ /* 0x001fe40007810000 */
[----:B------:R-:W-:Y:S02]  /*1e980*/  FMNMX.FTZ R0, R186, R223, !PT ;  /* 0x000000dfba007209 */ /* 0x000fe40007810000 */
[----:B------:R-:W-:Y:S02]  /*1e990*/  FSEL R167, R167, -INF , P5 ;  /* 0xff800000a7a77808 */ /* 0x000fe40002800000 */
[----:B------:R-:W-:Y:S01]  /*1e9a0*/  FMNMX.FTZ R2, R187, R0, !PT ;  /* 0x00000000bb027209 */ /* 0x000fe20007810000 */
[C---:B------:R-:W-:Y:S01]  /*1e9b0*/  FMUL.FTZ R0, R4.reuse, R3 ;  /* 0x0000000304007220 */ /* 0x040fe20000410000 */
[----:B------:R-:W-:Y:S02]  /*1e9c0*/  FSETP.NEU.FTZ.AND P5, PT, R4, -INF , PT ;  /* 0xff8000000400780b */ /* 0x000fe40003fbd000 */
[----:B------:R-:W-:-:S02]  /*1e9d0*/  FMNMX.FTZ R2, R190, R2, !PT ;  /* 0x00000002be027209 */ /* 0x000fc40007810000 */
[----:B------:R-:W-:Y:S02]  /*1e9e0*/  FSEL R0, R0, RZ, P5 ;  /* 0x000000ff00007208 */ /* 0x000fe40002800000 */
[----:B------:R-:W-:-:S03]  /*1e9f0*/  FMNMX.FTZ R2, R191, R2, !PT ;  /* 0x00000002bf027209 */ /* 0x000fc60007810000 */
[-CC-:B------:R-:W-:Y:S02]  /*1ea00*/  FFMA.FTZ R208, R184, R3.reuse, -R0.reuse ;  /* 0x00000003b8d07223 */ /* 0x180fe40000010800 */
[----:B------:R-:W2:Y:S01]  /*1ea10*/  LDL R184, [R1+0x50] ;  /* 0x0000500001b87983 */ /* 0x000ea20000100800 */
[----:B------:R-:W-:Y:S01]  /*1ea20*/  FMNMX.FTZ R2, R178, R2, !PT ;  /* 0x00000002b2027209 */ /* 0x000fe20007810000 */
[-CC-:B------:R-:W-:Y:S01]  /*1ea30*/  FFMA.FTZ R204, R176, R3.reuse, -R0.reuse ;  /* 0x00000003b0cc7223 */ /* 0x180fe20000010800 */
[----:B------:R-:W-:Y:S01]  /*1ea40*/  FSEL R176, R154, -INF , P2 ;  /* 0xff8000009ab07808 */ /* 0x000fe20001000000 */
[-CC-:B------:R-:W-:Y:S01]  /*1ea50*/  FFMA.FTZ R192, R152, R3.reuse, -R0.reuse ;  /* 0x0000000398c07223 */ /* 0x180fe20000010800 */
        /* <DEDUP_REMOVED lines=14> */
[-CC-:B------:R-:W-:Y:S01]  /*1eb40*/  FFMA.FTZ R200, R168, R3.reuse, -R0.reuse ;  /* 0x00000003a8c87223 */ /* 0x180fe20000010800 */
        /* <DEDUP_REMOVED lines=11> */
[----:B------:R-:W-:Y:S01]  /*1ec00*/  FFMA.FTZ R194, R157, R3, -R0 ;  /* 0x000000039dc27223 */ /* 0x000fe20000010800 */
[----:B------:R-:W-:Y:S01]  /*1ec10*/  FSEL R0, R4, RZ, P5 ;  /* 0x000000ff04007208 */ /* 0x000fe20002800000 */
[----:B------:R-:W-:Y:S01]  /*1ec20*/  MUFU.EX2 R208, R208 ;  /* 0x000000d000d07308 */ /* 0x000fe20000000800 */
[----:B------:R-:W-:Y:S01]  /*1ec30*/  FMNMX.FTZ R2, R162, R2, !PT ;  /* 0x00000002a2027209 */ /* 0x000fe20007810000 */
[----:B------:R-:W-:-:S02]  /*1ec40*/  VIADD R10, R10, 0x38840 ;  /* 0x000388400a0a7836 */ /* 0x000fc40000000000 */
[----:B------:R-:W-:Y:S01]  /*1ec50*/  FADD.FTZ R0, -R0, R20 ;  /* 0x0000001400007221 */ /* 0x000fe20000010100 */
[----:B------:R-:W-:-:S03]  /*1ec60*/  FMNMX.FTZ R2, R163, R2, !PT ;  /* 0x00000002a3027209 */ /* 0x000fc60007810000 */
[----:B------:R-:W-:Y:S01]  /*1ec70*/  FMUL.FTZ R0, R0, R3 ;  /* 0x0000000300007220 */ /* 0x000fe20000410000 */
[----:B------:R-:W-:Y:S01]  /*1ec80*/  FMNMX.FTZ R2, R166, R2, !PT ;  /* 0x00000002a6027209 */ /* 0x000fe20007810000 */
[----:B------:R-:W-:Y:S03]  /*1ec90*/  MUFU.EX2 R8, R8 ;  /* 0x0000000800087308 */ /* 0x000fe60000000800 */
[----:B------:R-:W-:-:S04]  /*1eca0*/  FMNMX.FTZ R2, R167, R2, !PT ;  /* 0x00000002a7027209 */ /* 0x000fc80007810000 */
[----:B------:R-:W-:Y:S01]  /*1ecb0*/  FMNMX.FTZ R2, R176, R2, !PT ;  /* 0x00000002b0027209 */ /* 0x000fe20007810000 */
[----:B------:R-:W0:Y:S03]  /*1ecc0*/  MUFU.EX2 R0, R0 ;  /* 0x0000000000007308 */ /* 0x000e260000000800 */
[----:B------:R-:W-:-:S04]  /*1ecd0*/  FMNMX.FTZ R2, R155, R2, !PT ;  /* 0x000000029b027209 */ /* 0x000fc80007810000 */
[----:B------:R-:W-:Y:S01]  /*1ece0*/  FMNMX.FTZ R2, R158, R2, !PT ;  /* 0x000000029e027209 */ /* 0x000fe20007810000 */
[----:B------:R-:W-:Y:S03]  /*1ecf0*/  MUFU.EX2 R210, R210 ;  /* 0x000000d200d27308 */ /* 0x000fe60000000800 */
[----:B------:R-:W-:-:S05]  /*1ed00*/  FMNMX.FTZ R2, R159, R2, !PT ;  /* 0x000000029f027209 */ /* 0x000fca0007810000 */
[----:B------:R-:W1:Y:S01]  /*1ed10*/  SHFL.BFLY PT, R5, R2, 0x2, 0x1f ;  /* 0x0c401f0002057f89 */ /* 0x000e6200000e0000 */
[----:B------:R-:W-:Y:S01]  /*1ed20*/  MUFU.EX2 R7, R7 ;  /* 0x0000000700077308 */ /* 0x000fe20000000800 */
[----:B0-----:R-:W-:-:S07]  /*1ed30*/  FFMA.FTZ R227, R0, R227, R208 ;  /* 0x000000e300e37223 */ /* 0x001fce00000100d0 */
[----:B------:R-:W-:Y:S08]  /*1ed40*/  MUFU.EX2 R204, R204 ;  /* 0x000000cc00cc7308 */ /* 0x000ff00000000800 */
[----:B------:R-:W-:Y:S01]  /*1ed50*/  MUFU.EX2 R11, R11 ;  /* 0x0000000b000b7308 */ /* 0x000fe20000000800 */
[----:B-1----:R-:W-:-:S07]  /*1ed60*/  FMNMX.FTZ R2, R2, R5, !PT ;  /* 0x0000000502027209 */ /* 0x002fce0007810000 */
[----:B------:R-:W-:Y:S01]  /*1ed70*/  MUFU.EX2 R206, R206 ;  /* 0x000000ce00ce7308 */ /* 0x000fe20000000800 */
[----:B------:R-:W0:Y:S07]  /*1ed80*/  SHFL.BFLY PT, R5, R2, 0x1, 0x1f ;  /* 0x0c201f0002057f89 */ /* 0x000e2e00000e0000 */
[----:B------:R-:W-:Y:S08]  /*1ed90*/  MUFU.EX2 R154, R154 ;  /* 0x0000009a009a7308 */ /* 0x000ff00000000800 */
[----:B------:R-:W-:Y:S08]  /*1eda0*/  MUFU.EX2 R200, R200 ;  /* 0x000000c800c87308 */ /* 0x000ff00000000800 */
[----:B------:R-:W-:Y:S01]  /*1edb0*/  MUFU.EX2 R21, R21 ;  /* 0x0000001500157308 */ /* 0x000fe20000000800 */
[----:B0-----:R-:W-:-:S04]  /*1edc0*/  FMNMX.FTZ R5, R2, R5, !PT ;  /* 0x0000000502057209 */ /* 0x001fc80007810000 */
[C---:B------:R-:W-:Y:S01]  /*1edd0*/  FSETP.NEU.FTZ.AND P2, PT, R5.reuse, -INF , PT ;  /* 0xff8000000500780b */ /* 0x040fe20003f5d000 */
[C---:B------:R-:W-:Y:S02]  /*1ede0*/  FMUL.FTZ R156, R5.reuse, R3 ;  /* 0x00000003059c7220 */ /* 0x040fe40000410000 */
[----:B------:R-:W-:Y:S01]  /*1edf0*/  MUFU.EX2 R202, R202 ;  /* 0x000000ca00ca7308 */ /* 0x000fe20000000800 */
[----:B------:R-:W-:Y:S02]  /*1ee00*/  FSEL R2, R5, RZ, P2 ;  /* 0x000000ff05027208 */ /* 0x000fe40001000000 */
[----:B------:R-:W-:-:S03]  /*1ee10*/  FSEL R156, R156, RZ, P2 ;  /* 0x000000ff9c9c7208 */ /* 0x000fc60001000000 */
[----:B------:R-:W-:Y:S02]  /*1ee20*/  FADD.FTZ R2, -R2, R223 ;  /* 0x000000df02027221 */ /* 0x000fe40000010100 */
[----:B------:R-:W-:Y:S01]  /*1ee30*/  MUFU.EX2 R15, R15 ;  /* 0x0000000f000f7308 */ /* 0x000fe20000000800 */
[-CC-:B------:R-:W-:Y:S01]  /*1ee40*/  FFMA.FTZ R209, R186, R3.reuse, -R156.reuse ;  /* 0x00000003bad17223 */ /* 0x180fe2000001089c */
[-CC-:B------:R-:W-:Y:S01]  /*1ee50*/  FFMA.FTZ R161, R187, R3.reuse, -R156.reuse ;  /* 0x00000003bba17223 */ /* 0x180fe2000001089c */
[-C--:B------:R-:W-:Y:S01]  /*1ee60*/  FMUL.FTZ R2, R2, R3.reuse ;  /* 0x0000000302027220 */ /* 0x080fe20000410000 */
        /* <DEDUP_REMOVED lines=18> */
[----:B------:R-:W-:-:S02]  /*1ef90*/  FFMA.FTZ R195, R158, R3, -R156 ;  /* 0x000000039ec37223 */ /* 0x000fc4000001089c */
[----:B------:R-:W1:Y:S08]  /*1efa0*/  MUFU.EX2 R161, R161 ;  /* 0x000000a100a17308 */ /* 0x000e700000000800 */
[----:B------:R-:W3:Y:S01]  /*1efb0*/  MUFU.EX2 R211, R211 ;  /* 0x000000d300d37308 */ /* 0x000ee20000000800 */
[----:B0-----:R-:W-:-:S07]  /*1efc0*/  FFMA.FTZ R226, R2, R226, R209 ;  /* 0x000000e202e27223 */ /* 0x001fce00000100d1 */
[----:B------:R-:W0:Y:S08]  /*1efd0*/  MUFU.EX2 R160, R160 ;  /* 0x000000a000a07308 */ /* 0x000e300000000800 */
[----:B------:R-:W4:Y:S08]  /*1efe0*/  MUFU.EX2 R205, R205 ;  /* 0x000000cd00cd7308 */ /* 0x000f300000000800 */
[----:B------:R-:W5:Y:S08]  /*1eff0*/  MUFU.EX2 R157, R157 ;  /* 0x0000009d009d7308 */ /* 0x000f700000000800 */
[----:B------:R-:W5:Y:S08]  /*1f000*/  MUFU.EX2 R207, R207 ;  /* 0x000000cf00cf7308 */ /* 0x000f700000000800 */
[----:B------:R-:W5:Y:S08]  /*1f010*/  MUFU.EX2 R153, R153 ;  /* 0x0000009900997308 */ /* 0x000f700000000800 */
[----:B------:R-:W5:Y:S08]  /*1f020*/  MUFU.EX2 R201, R201 ;  /* 0x000000c900c97308 */ /* 0x000f700000000800 */
[----:B------:R-:W5:Y:S08]  /*1f030*/  MUFU.EX2 R20, R20 ;  /* 0x0000001400147308 */ /* 0x000f700000000800 */
[----:B------:R5:W-:Y:S08]  /*1f040*/  MUFU.EX2 R158, R163 ;  /* 0x000000a3009e7308 */ /* 0x000bf00000000800 */
[----:B------:R-:W5:Y:S08]  /*1f050*/  MUFU.EX2 R203, R203 ;  /* 0x000000cb00cb7308 */ /* 0x000f700000000800 */
[----:B------:R-:W5:Y:S08]  /*1f060*/  MUFU.EX2 R162, R175 ;  /* 0x000000af00a27308 */ /* 0x000f700000000800 */
[----:B------:R-:W5:Y:S08]  /*1f070*/  MUFU.EX2 R196, R196 ;  /* 0x000000c400c47308 */ /* 0x000f700000000800 */
[----:B------:R-:W5:Y:S08]  /*1f080*/  MUFU.EX2 R197, R197 ;  /* 0x000000c500c57308 */ /* 0x000f700000000800 */
[----:B------:R-:W5:Y:S08]  /*1f090*/  MUFU.EX2 R14, R14 ;  /* 0x0000000e000e7308 */ /* 0x000f700000000800 */
[----:B------:R-:W5:Y:S08]  /*1f0a0*/  MUFU.EX2 R198, R198 ;  /* 0x000000c600c67308 */ /* 0x000f700000000800 */
[----:B------:R-:W5:Y:S08]  /*1f0b0*/  MUFU.EX2 R199, R199 ;  /* 0x000000c700c77308 */ /* 0x000f700000000800 */
[----:B------:R-:W5:Y:S01]  /*1f0c0*/  MUFU.EX2 R13, R13 ;  /* 0x0000000d000d7308 */ /* 0x000f620000000800 */
[----:B--2---:R-:W-:-:S07]  /*1f0d0*/  PRMT R10, R184, 0x654, R10 ;  /* 0x00000654b80a7816 */ /* 0x004fce000000000a */
[----:B------:R-:W-:Y:S01]  /*1f0e0*/  MUFU.EX2 R192, R192 ;  /* 0x000000c000c07308 */ /* 0x000fe20000000800 */
[----:B------:R2:W-:Y:S07]  /*1f0f0*/  SYNCS.ARRIVE.TRANS64.RED.A1T0 RZ, [R10+URZ], RZ ;  /* 0x000000ff0aff79a7 */ /* 0x0005ee000810043f */
[----:B------:R-:W-:Y:S01]  /*1f100*/  MUFU.EX2 R193, R193 ;  /* 0x000000c100c17308 */ /* 0x000fe20000000800 */
[----:B--2---:R-:W-:Y:S01]  /*1f110*/  FFMA.FTZ R10, R159, R3, -R156 ;  /* 0x000000039f0a7223 */ /* 0x004fe2000001089c */
[----:B------:R-:W-:Y:S01]  /*1f120*/  FADD.FTZ R156, R8, R227 ;  /* 0x000000e3089c7221 */ /* 0x000fe20000010000 */
[----:B-1----:R-:W-:-:S03]  /*1f130*/  FADD.FTZ R159, R161, R226 ;  /* 0x000000e2a19f7221 */ /* 0x002fc60000010000 */
[----:B------:R-:W-:Y:S01]  /*1f140*/  FADD.FTZ R156, R210, R156 ;  /* 0x0000009cd29c7221 */ /* 0x000fe20000010000 */
[----:B---3--:R-:W-:Y:S01]  /*1f150*/  FADD.FTZ R159, R211, R159 ;  /* 0x0000009fd39f7221 */ /* 0x008fe20000010000 */
[----:B------:R-:W-:Y:S02]  /*1f160*/  MUFU.EX2 R12, R12 ;  /* 0x0000000c000c7308 */ /* 0x000fe40000000800 */
[----:B------:R-:W-:Y:S01]  /*1f170*/  FADD.FTZ R156, R7, R156 ;  /* 0x0000009c079c7221 */ /* 0x000fe20000010000 */
[----:B0-----:R-:W-:-:S03]  /*1f180*/  FADD.FTZ R159, R160, R159 ;  /* 0x0000009fa09f7221 */ /* 0x001fc60000010000 */
[----:B------:R-:W-:Y:S01]  /*1f190*/  FADD.FTZ R156, R204, R156 ;  /* 0x0000009ccc9c7221 */ /* 0x000fe20000010000 */
[----:B----4-:R-:W-:Y:S01]  /*1f1a0*/  FADD.FTZ R159, R205, R159 ;  /* 0x0000009fcd9f7221 */ /* 0x010fe20000010000 */
[----:B------:R-:W-:Y:S02]  /*1f1b0*/  MUFU.EX2 R155, R155 ;  /* 0x0000009b009b7308 */ /* 0x000fe40000000800 */
[----:B------:R-:W-:Y:S01]  /*1f1c0*/  FADD.FTZ R156, R11, R156 ;  /* 0x0000009c0b9c7221 */ /* 0x000fe20000010000 */
[----:B-----5:R-:W-:-:S03]  /*1f1d0*/  FADD.FTZ R163, R157, R159 ;  /* 0x0000009f9da37221 */ /* 0x020fc60000010000 */
[----:B------:R-:W-:Y:S01]  /*1f1e0*/  FADD.FTZ R159, R206, R156 ;  /* 0x0000009cce9f7221 */ /* 0x000fe20000010000 */
[----:B------:R-:W-:Y:S01]  /*1f1f0*/  FADD.FTZ R163, R207, R163 ;  /* 0x000000a3cfa37221 */ /* 0x000fe20000010000 */
[----:B------:R-:W0:Y:S02]  /*1f200*/  MUFU.EX2 R156, R167 ;  /* 0x000000a7009c7308 */ /* 0x000e240000000800 */
[----:B------:R-:W-:Y:S01]  /*1f210*/  FADD.FTZ R159, R154, R159 ;  /* 0x0000009f9a9f7221 */ /* 0x000fe20000010000 */
[----:B------:R-:W-:-:S03]  /*1f220*/  FADD.FTZ R163, R153, R163 ;  /* 0x000000a399a37221 */ /* 0x000fc60000010000 */
[----:B------:R-:W-:Y:S01]  /*1f230*/  FADD.FTZ R159, R200, R159 ;  /* 0x0000009fc89f7221 */ /* 0x000fe20000010000 */
[----:B------:R-:W-:Y:S01]  /*1f240*/  FADD.FTZ R163, R201, R163 ;  /* 0x000000a3c9a37221 */ /* 0x000fe20000010000 */
[----:B------:R-:W1:Y:S02]  /*1f250*/  MUFU.EX2 R152, R152 ;  /* 0x0000009800987308 */ /* 0x000e640000000800 */
[----:B------:R-:W-:Y:S01]  /*1f260*/  FADD.FTZ R159, R21, R159 ;  /* 0x0000009f159f7221 */ /* 0x000fe20000010000 */
[----:B------:R-:W-:-:S03]  /*1f270*/  FADD.FTZ R163, R20, R163 ;  /* 0x000000a314a37221 */ /* 0x000fc60000010000 */
[----:B------:R-:W-:Y:S01]  /*1f280*/  FADD.FTZ R159, R202, R159 ;  /* 0x0000009fca9f7221 */ /* 0x000fe20000010000 */
[----:B------:R-:W-:Y:S01]  /*1f290*/  FADD.FTZ R163, R203, R163 ;  /* 0x000000a3cba37221 */ /* 0x000fe20000010000 */
[----:B------:R-:W2:Y:S02]  /*1f2a0*/  MUFU.EX2 R195, R195 ;  /* 0x000000c300c37308 */ /* 0x000ea40000000800 */
[----:B------:R-:W-:Y:S01]  /*1f2b0*/  FADD.FTZ R159, R15, R159 ;  /* 0x0000009f0f9f7221 */ /* 0x000fe20000010000 */
[----:B------:R-:W-:-:S03]  /*1f2c0*/  FADD.FTZ R163, R162, R163 ;  /* 0x000000a3a2a37221 */ /* 0x000fc60000010000 */
[----:B------:R-:W-:Y:S01]  /*1f2d0*/  FADD.FTZ R159, R196, R159 ;  /* 0x0000009fc49f7221 */ /* 0x000fe20000010000 */
[----:B------:R-:W-:Y:S01]  /*1f2e0*/  FADD.FTZ R163, R197, R163 ;  /* 0x000000a3c5a37221 */ /* 0x000fe20000010000 */
[----:B------:R-:W3:Y:S02]  /*1f2f0*/  MUFU.EX2 R194, R194 ;  /* 0x000000c200c27308 */ /* 0x000ee40000000800 */
[----:B------:R-:W-:Y:S01]  /*1f300*/  FADD.FTZ R159, R14, R159 ;  /* 0x0000009f0e9f7221 */ /* 0x000fe20000010000 */
[----:B------:R-:W-:-:S03]  /*1f310*/  FADD.FTZ R163, R158, R163 ;  /* 0x000000a39ea37221 */ /* 0x000fc60000010000 */
[----:B------:R-:W-:Y:S01]  /*1f320*/  FADD.FTZ R159, R198, R159 ;  /* 0x0000009fc69f7221 */ /* 0x000fe20000010000 */
[----:B------:R-:W-:Y:S01]  /*1f330*/  FADD.FTZ R163, R199, R163 ;  /* 0x000000a3c7a37221 */ /* 0x000fe20000010000 */
[----:B------:R-:W4:Y:S02]  /*1f340*/  MUFU.EX2 R10, R10 ;  /* 0x0000000a000a7308 */ /* 0x000f240000000800 */
[----:B------:R-:W-:Y:S01]  /*1f350*/  FADD.FTZ R159, R13, R159 ;  /* 0x0000009f0d9f7221 */ /* 0x000fe20000010000 */
[----:B0-----:R-:W-:-:S03]  /*1f360*/  FADD.FTZ R163, R156, R163 ;  /* 0x000000a39ca37221 */ /* 0x001fc60000010000 */
[----:B------:R-:W-:Y:S01]  /*1f370*/  FADD.FTZ R159, R192, R159 ;  /* 0x0000009fc09f7221 */ /* 0x000fe20000010000 */
[----:B------:R-:W-:-:S03]  /*1f380*/  FADD.FTZ R163, R193, R163 ;  /* 0x000000a3c1a37221 */ /* 0x000fc60000010000 */
[----:B------:R-:W-:Y:S01]  /*1f390*/  FADD.FTZ R159, R12, R159 ;  /* 0x0000009f0c9f7221 */ /* 0x000fe20000010000 */
[----:B------:R-:W-:-:S03]  /*1f3a0*/  FADD.FTZ R163, R155, R163 ;  /* 0x000000a39ba37221 */ /* 0x000fc60000010000 */
[----:B-1----:R-:W-:Y:S01]  /*1f3b0*/  FADD.FTZ R159, R152, R159 ;  /* 0x0000009f989f7221 */ /* 0x002fe20000010000 */
[----:B--2---:R-:W-:-:S03]  /*1f3c0*/  FADD.FTZ R163, R195, R163 ;  /* 0x000000a3c3a37221 */ /* 0x004fc60000010000 */
[----:B---3--:R-:W-:Y:S01]  /*1f3d0*/  FADD.FTZ R227, R194, R159 ;  /* 0x0000009fc2e37221 */ /* 0x008fe20000010000 */
[----:B----4-:R-:W-:Y:S01]  /*1f3e0*/  FADD.FTZ R226, R10, R163 ;  /* 0x000000a30ae27221 */ /* 0x010fe20000010000 */
[----:B------:R-:W-:Y:S06]  /*1f3f0*/  @!P0 BRA `(.L_x_2912) ;  /* 0x0000000000048947 */ /* 0x000fec0003800000 */
[----:B------:R-:W-:Y:S01]  /*1f400*/  BPT.TRAP 0x1 ;  /* 0x000000040000795c */ /* 0x000fe20000300000 */
.L_x_2912:
        /* <DEDUP_REMOVED lines=8> */
[----:B------:R-:W-:Y:S01]  /*1f490*/  F2FP.BF16.F32.PACK_AB R201, R20, R201 ;  /* 0x000000c914c9723e */ /* 0x000fe200000010ff */
[----:B------:R-:W-:Y:S01]  /*1f4a0*/  IMAD.MOV.U32 R20, RZ, RZ, R4 ;  /* 0x000000ffff147224 */ /* 0x000fe200078e0004 */
[----:B------:R0:W-:Y:S01]  /*1f4b0*/  SYNCS.ARRIVE.TRANS64.RED.A1T0 RZ, [R6+URZ], RZ ;  /* 0x000000ff06ff79a7 */ /* 0x0001e2000810043f */
        /* <DEDUP_REMOVED lines=17> */
[C---:B--2---:R-:W-:Y:S01]  /*1f5d0*/  ISETP.GT.AND P2, PT, R9.reuse, R159, PT ;  /* 0x0000009f0900720c */ /* 0x044fe20003f44270 */
[----:B------:R-:W-:-:S12]  /*1f5e0*/  VIADD R9, R9, 0xffffffff ;  /* 0xffffffff09097836 */ /* 0x000fd80000000000 */
[----:B0-----:R-:W-:Y:S05]  /*1f5f0*/  @P2 BRA `(.L_x_2913) ;  /* 0xffffffb000282947 */ /* 0x001fea000383ffff */
[----:B------:R-:W-:Y:S05]  /*1f600*/  BSYNC B1 ;  /* 0x0000000000017941 */ /* 0x000fea0003800000 */
.L_x_2900:
[----:B------:R-:W-:Y:S05]  /*1f610*/  BSYNC B0 ;  /* 0x0000000000007941 */ /* 0x000fea0003800000 */
.L_x_2899:
[----:B------:R-:W-:Y:S01]  /*1f620*/  ISETP.GE.AND P1, PT, R9, RZ, PT ;  /* 0x000000ff0900720c */ /* 0x000fe20003f26270 */
[----:B------:R-:W-:-:S12]  /*1f630*/  BSSY B0, `(.L_x_2914) ;  /* 0x0000494000007945 */ /* 0x000fd80003800000 */
[----:B------:R-:W-:Y:S05]  /*1f640*/  @!P1 BRA `(.L_x_2915) ;  /* 0x0000004800489947 */ /* 0x000fea0003800000 */
[----:B------:R-:W-:Y:S02]  /*1f650*/  IMAD.MOV.U32 R20, RZ, RZ, R5 ;  /* 0x000000ffff147224 */ /* 0x000fe400078e0005 */
[----:B------:R-:W-:Y:S02]  /*1f660*/  IMAD.MOV.U32 R11, RZ, RZ, R4 ;  /* 0x000000ffff0b7224 */ /* 0x000fe400078e0004 */
[----:B------:R-:W-:Y:S02]  /*1f670*/  IMAD.MOV.U32 R10, RZ, RZ, R225 ;  /* 0x000000ffff0a7224 */ /* 0x000fe400078e00e1 */
[----:B------:R-:W-:-:S07]  /*1f680*/  IMAD.MOV.U32 R8, RZ, RZ, R219 ;  /* 0x000000ffff087224 */ /* 0x000fce00078e00db */
.L_x_2928:
[----:B------:R-:W-:-:S05]  /*1f690*/  VIADD R219, R8, 0x1 ;  /* 0x0000000108db7836 */ /* 0x000fca0000000000 */
[----:B------:R-:W-:-:S04]  /*1f6a0*/  ISETP.NE.AND P1, PT, R219, 0x2, PT ;  /* 0x00000002db00780c */ /* 0x000fc80003f25270 */
[----:B------:R-:W-:Y:S02]  /*1f6b0*/  SEL R225, RZ, 0x1, P1 ;  /* 0x00000001ffe17807 */ /* 0x000fe40000800000 */
[----:B------:R-:W-:Y:S02]  /*1f6c0*/  SEL R219, R219, RZ, P1 ;  /* 0x000000ffdbdb7207 */ /* 0x000fe40000800000 */
[----:B------:R-:W-:Y:S01]  /*1f6d0*/  LOP3.LUT R225, R10, R225, RZ, 0x3c, !PT ;  /* 0x000000e10ae17212 */ /* 0x000fe200078e3cff */
[----:B------:R-:W-:Y:S06]  /*1f6e0*/  @!P0 BRA `(.L_x_2916) ;  /* 0x0000000000048947 */ /* 0x000fec0003800000 */
[----:B------:R-:W-:Y:S01]  /*1f6f0*/  BPT.TRAP 0x1 ;  /* 0x000000040000795c */ /* 0x000fe20000300000 */
.L_x_2916:
[----:B------:R-:W-:Y:S01]  /*1f700*/  IMAD R3, R219, 0x8, R22 ;  /* 0x00000008db037824 */ /* 0x000fe200078e0216 */
[----:B------:R-:W-:-:S04]  /*1f710*/  SHF.L.U32 R6, R225, 0x1f, RZ ;  /* 0x0000001fe1067819 */ /* 0x000fc800000006ff */
[----:B------:R0:W1:Y:S01]  /*1f720*/  SYNCS.PHASECHK.TRANS64.TRYWAIT P1, [R3+URZ+0x38830], R6 ;  /* 0x03883006030075a7 */ /* 0x000062000802017f */
[----:B------:R-:W-:Y:S05]  /*1f730*/  @!P0 BRA `(.L_x_2917) ;  /* 0x0000000000048947 */ /* 0x000fea0003800000 */
[----:B------:R-:W-:Y:S01]  /*1f740*/  BPT.TRAP 0x1 ;  /* 0x000000040000795c */ /* 0x000fe20000300000 */
.L_x_2917:
        /* <DEDUP_REMOVED lines=8> */
.L_x_2919:
[----:B------:R-:W-:Y:S05]  /*1f7d0*/  BSYNC B1 ;  /* 0x0000000000017941 */ /* 0x000fea0003800000 */
.L_x_2918:
[----:B------:R-:W2:Y:S04]  /*1f7e0*/  LDL.64 R152, [R1+0x38] ;  /* 0x0000380001987983 */ /* 0x000ea80000100a00 */
[----:B------:R-:W3:Y:S04]  /*1f7f0*/  LDL.64 R156, [R1+0x48] ;  /* 0x00004800019c7983 */ /* 0x000ee80000100a00 */
[----:B------:R-:W4:Y:S01]  /*1f800*/  LDL.64 R154, [R1+0x40] ;  /* 0x00004000019a7983 */ /* 0x000f220000100a00 */
        /* <DEDUP_REMOVED lines=873> */
.L_x_2921:
[----:B------:R-:W-:Y:S01]  /*22ea0*/  SHF.L.U32 R0, R10, 0x1f, RZ ;  /* 0x0000001f0a007819 */ /* 0x000fe200000006ff */
[----:B------:R-:W-:-:S04]  /*22eb0*/  IMAD R6, R8, 0x8, R22 ;  /* 0x0000000808067824 */ /* 0x000fc800078e0216 */
[----:B------:R0:W1:Y:S01]  /*22ec0*/  SYNCS.PHASECHK.TRANS64.TRYWAIT P1, [R6+URZ+0x38850], R0 ;  /* 0x03885000060075a7 */ /* 0x000062000802017f */
[----:B------:R-:W-:Y:S05]  /*22ed0*/  @!P0 BRA `(.L_x_2922) ;  /* 0x0000000000048947 */ /* 0x000fea0003800000 */
[----:B------:R-:W-:Y:S01]  /*22ee0*/  BPT.TRAP 0x1 ;  /* 0x000000040000795c */ /* 0x000fe20000300000 */
.L_x_2922:
[----:B------:R-:W-:Y:S04]  /*22ef0*/  BSSY B1, `(.L_x_2923) ;  /* 0x0000004000017945 */ /* 0x000fe80003800000 */
[----:B-1----:R-:W-:Y:S05]  /*22f00*/  @P1 BRA `(.L_x_2924) ;  /* 0x0000000000081947 */ /* 0x002fea0003800000 */
[----:B------:R-:W1:Y:S02]  /*22f10*/  SYNCS.PHASECHK.TRANS64.TRYWAIT P1, [R6+URZ+0x38850], R0 ;  /* 0x03885000060075a7 */ /* 0x000e64000802017f */
[----:B-1----:R-:W-:Y:S05]  /*22f20*/  @!P1 BRA `(.L_x_2925) ;  /* 0x000000e800609947 */ /* 0x002fea0003800000 */
.L_x_2924:
[----:B------:R-:W-:Y:S05]  /*22f30*/  BSYNC B1 ;  /* 0x0000000000017941 */ /* 0x000fea0003800000 */
.L_x_2923:
        /* <DEDUP_REMOVED lines=45> */
.L_x_2926:
[----:B------:R-:W2:Y:S01]  /*23210*/  LDL R223, [R1+0x50] ;  /* 0x0000500001df7983 */ /* 0x000ea20000100800 */
        /* <DEDUP_REMOVED lines=51> */
[-C--:B------:R-:W-:Y:S01]  /*23550*/  FFMA.FTZ R192, R152, R3.reuse, -R8 ;  /* 0x0000000398c07223 */ /* 0x080fe20000010808 */
[C---:B------:R-:W-:Y:S01]  /*23560*/  FADD.FTZ R2, -R5.reuse, R20 ;  /* 0x0000001405027221 */ /* 0x040fe20000010100 */
[-C--:B------:R-:W-:Y:S01]  /*23570*/  FMUL.FTZ R152, R5, R3.reuse ;  /* 0x0000000305987220 */ /* 0x080fe20000410000 */
[-C--:B------:R-:W-:Y:S01]  /*23580*/  FMUL.FTZ R0, R0, R3.reuse ;  /* 0x0000000300007220 */ /* 0x080fe20000410000 */
[-C--:B------:R-:W-:Y:S01]  /*23590*/  FFMA.FTZ R208, R184, R3.reuse, -R8 ;  /* 0x00000003b8d07223 */ /* 0x080fe20000010808 */
        /* <DEDUP_REMOVED lines=24> */
[-C--:B------:R-:W-:Y:S01]  /*23720*/  FFMA.FTZ R8, R157, R3.reuse, -R8 ;  /* 0x000000039d087223 */ /* 0x080fe20000010808 */
        /* <DEDUP_REMOVED lines=10> */
[-CC-:B------:R-:W-:Y:S01]  /*237d0*/  FFMA.FTZ R175, R175, R3.reuse, -R152.reuse ;  /* 0x00000003afaf7223 */ /* 0x180fe20000010898 */
[----:B------:R-:W-:Y:S01]  /*237e0*/  FFMA.FTZ R197, R162, R3, -R152 ;  /* 0x00000003a2c57223 */ /* 0x000fe20000010898 */
[----:B------:R-:W3:Y:S01]  /*237f0*/  MUFU.EX2 R21, R21 ;  /* 0x0000001500157308 */ /* 0x000ee20000000800 */
[----:B0-----:R-:W-:Y:S01]  /*23800*/  FFMA.FTZ R227, R0, R227, R208 ;  /* 0x000000e300e37223 */ /* 0x001fe200000100d0 */
[-CC-:B------:R-:W-:Y:S01]  /*23810*/  FFMA.FTZ R163, R163, R3.reuse, -R152.reuse ;  /* 0x00000003a3a37223 */ /* 0x180fe20000010898 */
[-CC-:B------:R-:W-:Y:S01]  /*23820*/  FFMA.FTZ R199, R166, R3.reuse, -R152.reuse ;  /* 0x00000003a6c77223 */ /* 0x180fe20000010898 */
[-CC-:B------:R-:W-:Y:S01]  /*23830*/  FFMA.FTZ R167, R167, R3.reuse, -R152.reuse ;  /* 0x00000003a7a77223 */ /* 0x180fe20000010898 */
[-CC-:B------:R-:W-:Y:S01]  /*23840*/  FFMA.FTZ R154, R155, R3.reuse, -R152.reuse ;  /* 0x000000039b9a7223 */ /* 0x180fe20000010898 */
[-CC-:B------:R-:W-:Y:S01]  /*23850*/  FFMA.FTZ R195, R158, R3.reuse, -R152.reuse ;  /* 0x000000039ec37223 */ /* 0x180fe20000010898 */
[----:B------:R-:W-:Y:S01]  /*23860*/  FFMA.FTZ R152, R159, R3, -R152 ;  /* 0x000000039f987223 */ /* 0x000fe20000010898 */
[----:B------:R-:W0:Y:S01]  /*23870*/  MUFU.EX2 R160, R160 ;  /* 0x000000a000a07308 */ /* 0x000e220000000800 */
[----:B-1----:R-:W-:Y:S01]  /*23880*/  FFMA.FTZ R226, R2, R226, R209 ;  /* 0x000000e202e27223 */ /* 0x002fe200000100d1 */
[----:B------:R-:W-:-:S04]  /*23890*/  IMAD R161, R219, 0x8, R22 ;  /* 0x00000008dba17824 */ /* 0x000fc800078e0216 */
[----:B------:R-:W-:Y:S02]  /*238a0*/  VIADD R164, R161, 0x38840 ;  /* 0x00038840a1a47836 */ /* 0x000fe40000000000 */
[----:B------:R-:W1:Y:S01]  /*238b0*/  MUFU.EX2 R210, R210 ;  /* 0x000000d200d27308 */ /* 0x000e620000000800 */
[----:B---3--:R-:W-:-:S07]  /*238c0*/  FADD.FTZ R155, R21, R227 ;  /* 0x000000e3159b7221 */ /* 0x008fce0000010000 */
[----:B------:R-:W3:Y:S01]  /*238d0*/  MUFU.EX2 R211, R211 ;  /* 0x000000d300d37308 */ /* 0x000ee20000000800 */
[----:B0-----:R-:W-:-:S07]  /*238e0*/  FADD.FTZ R159, R160, R226 ;  /* 0x000000e2a09f7221 */ /* 0x001fce0000010000 */
[----:B------:R-:W0:Y:S01]  /*238f0*/  MUFU.EX2 R20, R20 ;  /* 0x0000001400147308 */ /* 0x000e220000000800 */
[----:B-1----:R-:W-:-:S07]  /*23900*/  FADD.FTZ R155, R210, R155 ;  /* 0x0000009bd29b7221 */ /* 0x002fce0000010000 */
        /* <DEDUP_REMOVED lines=12> */
[----:B------:R-:W1:Y:S08]  /*239d0*/  MUFU.EX2 R207, R207 ;  /* 0x000000cf00cf7308 */ /* 0x000e700000000800 */
[----:B------:R-:W4:Y:S08]  /*239e0*/  MUFU.EX2 R14, R14 ;  /* 0x0000000e000e7308 */ /* 0x000f300000000800 */
[----:B------:R-:W5:Y:S08]  /*239f0*/  MUFU.EX2 R153, R153 ;  /* 0x0000009900997308 */ /* 0x000f700000000800 */
[----:B------:R-:W5:Y:S01]  /*23a00*/  MUFU.EX2 R200, R200 ;  /* 0x000000c800c87308 */ /* 0x000f620000000800 */
[----:B--2---:R-:W-:-:S04]  /*23a10*/  PRMT R164, R223, 0x654, R164 ;  /* 0x00000654dfa47816 */ /* 0x004fc800000000a4 */
[----:B------:R2:W-:Y:S03]  /*23a20*/  SYNCS.ARRIVE.TRANS64.RED.A1T0 RZ, [R164+URZ], RZ ;  /* 0x000000ffa4ff79a7 */ /* 0x0005e6000810043f */
[----:B------:R-:W2:Y:S08]  /*23a30*/  MUFU.EX2 R201, R201 ;  /* 0x000000c900c97308 */ /* 0x000eb00000000800 */
[----:B------:R-:W2:Y:S08]  /*23a40*/  MUFU.EX2 R13, R13 ;  /* 0x0000000d000d7308 */ /* 0x000eb00000000800 */
[----:B------:R-:W2:Y:S08]  /*23a50*/  MUFU.EX2 R161, R171 ;  /* 0x000000ab00a17308 */ /* 0x000eb00000000800 */
[----:B------:R3:W-:Y:S08]  /*23a60*/  MUFU.EX2 R158, R163 ;  /* 0x000000a3009e7308 */ /* 0x0007f00000000800 */
[----:B------:R-:W2:Y:S01]  /*23a70*/  MUFU.EX2 R202, R202 ;  /* 0x000000ca00ca7308 */ /* 0x000ea20000000800 */
[----:B---3--:R-:W-:Y:S01]  /*23a80*/  FADD.FTZ R163, R156, R159 ;  /* 0x0000009f9ca37221 */ /* 0x008fe20000010000 */
[----:B0-----:R-:W-:-:S03]  /*23a90*/  FADD.FTZ R159, R206, R155 ;  /* 0x0000009bce9f7221 */ /* 0x001fc60000010000 */
[----:B-1----:R-:W-:Y:S01]  /*23aa0*/  FADD.FTZ R163, R207, R163 ;  /* 0x000000a3cfa37221 */ /* 0x002fe20000010000 */
[----:B----4-:R-:W-:Y:S02]  /*23ab0*/  FADD.FTZ R159, R14, R159 ;  /* 0x0000009f0e9f7221 */ /* 0x010fe40000010000 */
[----:B------:R-:W0:Y:S01]  /*23ac0*/  MUFU.EX2 R203, R203 ;  /* 0x000000cb00cb7308 */ /* 0x000e220000000800 */
[----:B-----5:R-:W-:Y:S01]  /*23ad0*/  FADD.FTZ R163, R153, R163 ;  /* 0x000000a399a37221 */ /* 0x020fe20000010000 */
[----:B------:R-:W-:-:S03]  /*23ae0*/  FADD.FTZ R159, R200, R159 ;  /* 0x0000009fc89f7221 */ /* 0x000fc60000010000 */
[----:B--2---:R-:W-:Y:S01]  /*23af0*/  FADD.FTZ R163, R201, R163 ;  /* 0x000000a3c9a37221 */ /* 0x004fe20000010000 */
[----:B------:R-:W-:Y:S02]  /*23b00*/  FADD.FTZ R159, R13, R159 ;  /* 0x0000009f0d9f7221 */ /* 0x000fe40000010000 */
[----:B------:R-:W1:Y:S01]  /*23b10*/  MUFU.EX2 R12, R12 ;  /* 0x0000000c000c7308 */ /* 0x000e620000000800 */
[----:B------:R-:W-:Y:S01]  /*23b20*/  FADD.FTZ R163, R161, R163 ;  /* 0x000000a3a1a37221 */ /* 0x000fe20000010000 */
[----:B------:R-:W-:-:S06]  /*23b30*/  FADD.FTZ R159, R202, R159 ;  /* 0x0000009fca9f7221 */ /* 0x000fcc0000010000 */
        /* <DEDUP_REMOVED lines=9> */
[----:B-1----:R-:W-:-:S04]  /*23bd0*/  FADD.FTZ R163, R197, R163 ;  /* 0x000000a3c5a37221 */ /* 0x002fc80000010000 */
[----:B------:R-:W-:-:S03]  /*23be0*/  FADD.FTZ R163, R158, R163 ;  /* 0x000000a39ea37221 */ /* 0x000fc60000010000 */
        /* <DEDUP_REMOVED lines=26> */
.L_x_2927:
[C---:B------:R-:W-:Y:S01]  /*23d90*/  ISETP.GT.AND P1, PT, R9.reuse, RZ, PT ;  /* 0x000000ff0900720c */ /* 0x040fe20003f24270 */
[----:B------:R-:W-:Y:S01]  /*23da0*/  VIADD R6, R6, 0x38860 ;  /* 0x0003886006067836 */ /* 0x000fe20000000000 */
[----:B------:R-:W-:Y:S01]  /*23db0*/  F2FP.BF16.F32.PACK_AB R210, R20, R210 ;  /* 0x000000d214d2723e */ /* 0x000fe200000010ff */
[----:B------:R-:W-:Y:S01]  /*23dc0*/  VIADD R9, R9, 0xffffffff ;  /* 0xffffffff09097836 */ /* 0x000fe20000000000 */
[----:B------:R-:W-:Y:S01]  /*23dd0*/  F2FP.BF16.F32.PACK_AB R196, R11, R196 ;  /* 0x000000c40bc4723e */ /* 0x000fe200000010ff */
[----:B------:R-:W-:Y:S01]  /*23de0*/  IMAD.MOV.U32 R20, RZ, RZ, R5 ;  /* 0x000000ffff147224 */ /* 0x000fe200078e0005 */
[----:B------:R-:W-:Y:S01]  /*23df0*/  PRMT R6, R223, 0x654, R6 ;  /* 0x00000654df067816 */ /* 0x000fe20000000006 */
[----:B------:R-:W-:Y:S01]  /*23e00*/  IMAD.MOV.U32 R11, RZ, RZ, R4 ;  /* 0x000000ffff0b7224 */ /* 0x000fe200078e0004 */
[----:B------:R-:W-:Y:S01]  /*23e10*/  F2FP.BF16.F32.PACK_AB R198, R10, R198 ;  /* 0x000000c60ac6723e */ /* 0x000fe200000010ff */
[----:B------:R-:W-:Y:S01]  /*23e20*/  IMAD.MOV.U32 R10, RZ, RZ, R225 ;  /* 0x000000ffff0a7224 */ /* 0x000fe200078e00e1 */
        /* <DEDUP_REMOVED lines=18> */
[----:B------:R-:W-:Y:S01]  /*23f50*/  F2FP.BF16.F32.PACK_AB R195, R152, R195 ;  /* 0x000000c398c3723e */ /* 0x000fe200000010ff */
[----:B0-----:R-:W-:Y:S06]  /*23f60*/  @P1 BRA `(.L_x_2928) ;  /* 0xffffffb400c81947 */ /* 0x001fec000383ffff */
.L_x_2915:
[----:B------:R-:W-:Y:S05]  /*23f70*/  BSYNC B0 ;  /* 0x0000000000007941 */ /* 0x000fea0003800000 */
.L_x_2914:
        /* <DEDUP_REMOVED lines=131> */
.L_x_2929:
[----:B------:R-:W-:Y:S01]  /*247b0*/  IMAD R8, R219, 0x8, R22 ;  /* 0x00000008db087824 */ /* 0x000fe200078e0216 */
[----:B------:R-:W-:-:S04]  /*247c0*/  SHF.L.U32 R7, R225, 0x1f, RZ ;  /* 0x0000001fe1077819 */ /* 0x000fc800000006ff */
[----:B------:R0:W1:Y:S01]  /*247d0*/  SYNCS.PHASECHK.TRANS64.TRYWAIT P1, [R8+URZ+0x38850], R7 ;  /* 0x03885007080075a7 */ /* 0x000062000802017f */
[----:B------:R-:W-:Y:S05]  /*247e0*/  @!P0 BRA `(.L_x_2930) ;  /* 0x0000000000048947 */ /* 0x000fea0003800000 */
[----:B------:R-:W-:Y:S01]  /*247f0*/  BPT.TRAP 0x1 ;  /* 0x000000040000795c */ /* 0x000fe20000300000 */
.L_x_2930:
        /* <DEDUP_REMOVED lines=9> */
.L_x_2932:
[----:B------:R-:W-:Y:S05]  /*24890*/  BSYNC B0 ;  /* 0x0000000000007941 */ /* 0x000fea0003800000 */
.L_x_2931:
[----:B------:R-:W-:Y:S01]  /*248a0*/  IMAD.MOV.U32 R6, RZ, RZ, R0 ;  /* 0x000000ffff067224 */ /* 0x000fe200078e0000 */
[----:B------:R-:W-:Y:S01]  /*248b0*/  WARPGROUP.ARRIVE ;  /* 0x00000000000079c5 */ /* 0x000fe20000000000 */
[----:B01----:R-:W-:Y:S02]  /*248c0*/  IMAD.MOV.U32 R7, RZ, RZ, 0x40000040 ;  /* 0x40000040ff077424 */ /* 0x003fe400078e00ff */
[----:B------:R-:W-:Y:S01]  /*248d0*/  IMAD.MOV.U32 R2, RZ, RZ, RZ ;  /* 0x000000ffff027224 */ /* 0x000fe200078e00ff */
        /* <DEDUP_REMOVED lines=25> */
[----:B------:R-:W0:Y:S02]  /*24a70*/  SHFL.BFLY PT, R0, R227, 0x2, 0x1f ;  /* 0x0c401f00e3007f89 */ /* 0x000e2400000e0000 */
[----:B0-----:R-:W-:Y:S01]  /*24a80*/  FADD.FTZ R0, R0, R227 ;  /* 0x000000e300007221 */ /* 0x001fe20000010000 */
[----:B------:R-:W-:Y:S02]  /*24a90*/  WARPGROUP.DEPBAR.LE gsb0, 0x0 ;  /* 0x00008000000079c5 */ /* 0x000fe40000010000 */
[----:B------:R-:W-:-:S15]  /*24aa0*/  WARPGROUP.ARRIVE ;  /* 0x00000000000079c5 */ /* 0x000fde0000000000 */
[----:B------:R-:W-:-:S03]  /*24ab0*/  NOP ;  /* 0x0000000000007918 */ /* 0x000fc60000000000 */
[----:B------:R-:W-:Y:S01]  /*24ac0*/  HGMMA.64x256x16.F32.BF16 R24, R196, gdesc[UR4].tnspB, R24, gsb0 ;  /* 0x43e00004c4187df0 */ /* 0x000fe20008001818 */
[----:B------:R-:W-:Y:S02]  /*24ad0*/  R2UR UR6, R6 ;  /* 0x00000000060672ca */ /* 0x000fe400000e0000 */
[----:B------:R-:W-:Y:S02]  /*24ae0*/  R2UR UR7, R7 ;  /* 0x00000000070772ca */ /* 0x000fe400000e0000 */
[----:B------:R-:W0:Y:S02]  /*24af0*/  SHFL.BFLY PT, R7, R226, 0x2, 0x1f ;  /* 0x0c401f00e2077f89 */ /* 0x000e2400000e0000 */
[----:B0-----:R-:W-:Y:S02]  /*24b00*/  FADD.FTZ R6, R7, R226 ;  /* 0x000000e207067221 */ /* 0x001fe40000010000 */
[----:B------:R-:W0:Y:S04]  /*24b10*/  SHFL.BFLY PT, R7, R0, 0x1, 0x1f ;  /* 0x0c201f0000077f89 */ /* 0x000e2800000e0000 */
[----:B------:R-:W1:Y:S01]  /*24b20*/  SHFL.BFLY PT, R9, R6, 0x1, 0x1f ;  /* 0x0c201f0006097f89 */ /* 0x000e6200000e0000 */
[----:B0-----:R-:W-:Y:S01]  /*24b30*/  FADD.FTZ R13, R0, R7 ;  /* 0x00000007000d7221 */ /* 0x001fe20000010000 */
[----:B------:R-:W-:-:S02]  /*24b40*/  IMAD.MOV.U32 R7, RZ, RZ, RZ ;  /* 0x000000ffff077224 */ /* 0x000fc400078e00ff */
        /* <DEDUP_REMOVED lines=17> */
[----:B------:R-:W-:Y:S03]  /*24c60*/  HGMMA.64x256x16.F32.BF16 R24, R192, gdesc[UR4].tnspB, R24, gsb0 ;  /* 0x43e00004c0187df0 */ /* 0x000fe60008001818 */
[----:B------:R-:W-:Y:S02]  /*24c70*/  WARPGROUP.DEPBAR.LE gsb0, 0x0 ;  /* 0x00008000000079c5 */ /* 0x000fe40000010000 */
[----:B--23--:R-:W-:Y:S05]  /*24c80*/  @!P0 BRA `(.L_x_2934) ;  /* 0x0000000000048947 */ /* 0x00cfea0003800000 */
[----:B------:R-:W-:Y:S01]  /*24c90*/  BPT.TRAP 0x1 ;  /* 0x000000040000795c */ /* 0x000fe20000300000 */
.L_x_2934:
[----:B------:R-:W2:Y:S01]  /*24ca0*/  LDL.LU R3, [R1+0x50] ;  /* 0x0000500001037983 */ /* 0x000ea20000300800 */
[----:B------:R-:W-:Y:S02]  /*24cb0*/  VIADD R4, R8, 0x38860 ;  /* 0x0003886008047836 */ /* 0x000fe40000000000 */
[-C--:B------:R-:W-:Y:S01]  /*24cc0*/  FMUL.FTZ R8, R24, R7.reuse ;  /* 0x0000000718087220 */ /* 0x080fe20000410000 */
[----:B------:R-:W-:Y:S01]  /*24cd0*/  FMUL.FTZ R25, R25, R7 ;  /* 0x0000000719197220 */ /* 0x000fe20000410000 */
[----:B------:R-:W3:Y:S01]  /*24ce0*/  LDL.LU R5, [R1+0x88] ;  /* 0x0000880001057983 */ /* 0x000ee20000300800 */
[----:B------:R-:W-:-:S05]  /*24cf0*/  VIADD R219, R219, 0x1 ;  /* 0x00000001dbdb7836 */ /* 0x000fca0000000000 */
        /* <DEDUP_REMOVED lines=63> */
[-C--:B0-----:R-:W-:Y:S01]  /*250f0*/  FMUL.FTZ R26, R26, R2.reuse ;  /* 0x000000021a1a7220 */ /* 0x081fe20000410000 */
        /* <DEDUP_REMOVED lines=71> */
.L_x_2811:
[----:B------:R-:W0:Y:S08]  /*25570*/  S2UR UR4, SR_CgaCtaId ;  /* 0x00000000000479c3 */ /* 0x000e300000008800 */
[----:B------:R-:W-:Y:S01]  /*25580*/  BAR.SYNC.DEFER_BLOCKING 0x5, 0x180 ;  /* 0x0146000000007b1d */ /* 0x000fe20000010000 */
[----:B------:R-:W-:-:S05]  /*25590*/  MOV R22, 0x400 ;  /* 0x0000040000167802 */ /* 0x000fca0000000f00 */
[----:B------:R-:W-:Y:S01]  /*255a0*/  BSSY B0, `(.L_x_2935) ;  /* 0x00002f7000007945 */ /* 0x000fe20003800000 */
[----:B0-----:R-:W-:-:S05]  /*255b0*/  IMAD.U32 R2, RZ, RZ, UR4 ;  /* 0x00000004ff027e24 */ /* 0x001fca000f8e00ff */
[----:B------:R0:W-:Y:S01]  /*255c0*/  STL [R1+0x50], R2 ;  /* 0x0000500201007387 */ /* 0x0001e20000100800 */
[----:B------:R-:W-:-:S05]  /*255d0*/  LEA R22, R2, R22, 0x18 ;  /* 0x0000001602167211 */ /* 0x000fca00078ec0ff */
[----:B------:R0:W2:Y:S01]  /*255e0*/  LDS.128 R28, [R22+0x388d0] ;  /* 0x0388d000161c7984 */ /* 0x0000a20000000c00 */
[----:B------:R-:W-:Y:S06]  /*255f0*/  BAR.ARV 0x4, 0x180 ;  /* 0x0106000000007b1d */ /* 0x000fec0000002000 */
[----:B------:R-:W-:Y:S05]  /*25600*/  @P1 BRA `(.L_x_2936) ;  /* 0x0000002000441947 */ /* 0x000fea0003800000 */
[----:B0-----:R-:W3:Y:S04]  /*25610*/  LDL R2, [R1+0x8c] ;  /* 0x00008c0001027983 */ /* 0x001ee80000100800 */
[----:B------:R-:W4:Y:S04]  /*25620*/  LDL R179, [R1+0x7c] ;  /* 0x00007c0001b37983 */ /* 0x000f280000100800 */
[----:B------:R-:W4:Y:S04]  /*25630*/  LDL R180, [R1+0x78] ;  /* 0x0000780001b47983 */ /* 0x000f280000100800 */
[----:B------:R-:W4:Y:S01]  /*25640*/  LDL R178, [R1+0x68] ;  /* 0x0000680001b27983 */ /* 0x000f220000100800 */
[----:B-1----:R-:W0:Y:S01]  /*25650*/  S2R R5, SR_SWINHI ;  /* 0x0000000000057919 */ /* 0x002e220000002f00 */
[----:B------:R-:W-:Y:S01]  /*25660*/  F2FP.BF16.F32.PACK_AB R8, R25, R8 ;  /* 0x000000081908723e */ /* 0x000fe200000010ff */
[----:B------:R-:W-:Y:S01]  /*25670*/  ULDC.64 UR4, c[0x0][0xc00] ;  /* 0x0003000000047ab9 */ /* 0x000fe20000000a00 */
[----:B------:R-:W-:-:S02]  /*25680*/  MOV R20, R22 ;  /* 0x0000001600147202 */ /* 0x000fc40000000f00 */
[----:B0-----:R-:W-:Y:S02]  /*25690*/  MOV R21, R5 ;  /* 0x0000000500157202 */ /* 0x001fe40000000f00 */
[----:B------:R-:W-:Y:S02]  /*256a0*/  F2FP.BF16.F32.PACK_AB R9, R9, R26 ;  /* 0x0000001a0909723e */ /* 0x000fe400000010ff */
[----:B------:R-:W-:Y:S02]  /*256b0*/  F2FP.BF16.F32.PACK_AB R10, R3, R10 ;  /* 0x0000000a030a723e */ /* 0x000fe400000010ff */
[----:B------:R-:W-:Y:S02]  /*256c0*/  F2FP.BF16.F32.PACK_AB R11, R11, R4 ;  /* 0x000000040b0b723e */ /* 0x000fe400000010ff */
[----:B------:R-:W-:Y:S02]  /*256d0*/  F2FP.BF16.F32.PACK_AB R144, R145, R144 ;  /* 0x000000909190723e */ /* 0x000fe400000010ff */
[----:B------:R-:W-:-:S02]  /*256e0*/  F2FP.BF16.F32.PACK_AB R145, R147, R146 ;  /* 0x000000929391723e */ /* 0x000fc400000010ff */
[----:B------:R-:W-:Y:S02]  /*256f0*/  F2FP.BF16.F32.PACK_AB R146, R149, R148 ;  /* 0x000000949592723e */ /* 0x000fe400000010ff */
[----:B------:R-:W-:Y:S01]  /*25700*/  F2FP.BF16.F32.PACK_AB R147, R151, R150 ;  /* 0x000000969793723e */ /* 0x000fe200000010ff */
[----:B------:R-:W-:Y:S01]  /*25710*/  ULDC.64 UR6, c[0x0][0x208] ;  /* 0x0000820000067ab9 */ /* 0x000fe20000000a00 */
[----:B------:R-:W-:Y:S01]  /*25720*/  BAR.SYNC.DEFER_BLOCKING 0x1, 0x100 ;  /* 0x0044000000007b1d */ /* 0x000fe20000010000 */
[----:B---3--:R-:W-:-:S03]  /*25730*/  IMAD.WIDE R104, R2, 0x2, R20 ;  /* 0x0000000202687825 */ /* 0x008fc600078e0214 */
[C---:B------:R-:W-:Y:S02]  /*25740*/  IADD3 R64, P3, R104.reuse, 0x4000, RZ ;  /* 0x0000400068407810 */ /* 0x040fe40007f7e0ff */
[----:B------:R-:W-:Y:S02]  /*25750*/  IADD3 R12, P1, R104, 0x20, RZ ;  /* 0x00000020680c7810 */ /* 0x000fe40007f3e0ff */
[----:B------:R-:W-:-:S03]  /*25760*/  LOP3.LUT R100, R64, 0x380, RZ, 0xc0, !PT ;  /* 0x0000038040647812 */ /* 0x000fc600078ec0ff */
[--C-:B------:R-:W-:Y:S01]  /*25770*/  IMAD.X R13, RZ, RZ, R105.reuse, P1 ;  /* 0x000000ffff0d7224 */ /* 0x100fe200008e0669 */
[----:B------:R-:W-:Y:S02]  /*25780*/  SHF.R.U64 R100, R100, 0x3, RZ ;  /* 0x0000000364647819 */ /* 0x000fe400000012ff */
[----:B------:R-:W-:Y:S02]  /*25790*/  IADD3 R80, P1, R104, 0x8000, RZ ;  /* 0x0000800068507810 */ /* 0x000fe40007f3e0ff */
[----:B------:R-:W-:Y:S02]  /*257a0*/  LOP3.LUT R64, R100, R64, RZ, 0x3c, !PT ;  /* 0x0000004064407212 */ /* 0x000fe400078e3cff */
[----:B------:R-:W-:Y:S01]  /*257b0*/  LOP3.LUT R100, R80, 0x380, RZ, 0xc0, !PT ;  /* 0x0000038050647812 */ /* 0x000fe200078ec0ff */
[----:B------:R-:W-:Y:S01]  /*257c0*/  IMAD.X R65, RZ, RZ, R105, P3 ;  /* 0x000000ffff417224 */ /* 0x000fe200018e0669 */
[----:B------:R-:W-:Y:S02]  /*257d0*/  IADD3 R14, P0, R104, 0x40, RZ ;  /* 0x00000040680e7810 */ /* 0x000fe40007f1e0ff */
[----:B------:R-:W-:-:S02]  /*257e0*/  SHF.R.U64 R100, R100, 0x3, RZ ;  /* 0x0000000364647819 */ /* 0x000fc400000012ff */
[C---:B------:R-:W-:Y:S02]  /*257f0*/  IADD3 R72, P5, R104.reuse, 0x4040, RZ ;  /* 0x0000404068487810 */ /* 0x040fe40007fbe0ff */
[C---:B------:R-:W-:Y:S02]  /*25800*/  IADD3 R76, P2, R104.reuse, 0x4060, RZ ;  /* 0x00004060684c7810 */ /* 0x040fe40007f5e0ff */
[C---:B------:R-:W-:Y:S02]  /*25810*/  IADD3 R92, P3, R104.reuse, 0x8060, RZ ;  /* 0x00008060685c7810 */ /* 0x040fe40007f7e0ff */
[C---:B------:R-:W-:Y:S02]  /*25820*/  LOP3.LUT R5, R104.reuse, 0x380, RZ, 0xc0, !PT ;  /* 0x0000038068057812 */ /* 0x040fe400078ec0ff */
[C---:B------:R-:W-:Y:S02]  /*25830*/  IADD3 R60, P4, R104.reuse, 0x60, RZ ;  /* 0x00000060683c7810 */ /* 0x040fe40007f9e0ff */
[----:B------:R-:W-:-:S02]  /*25840*/  IADD3 R68, P6, R104, 0x4020, RZ ;  /* 0x0000402068447810 */ /* 0x000fc40007fde0ff */
[----:B------:R-:W-:Y:S02]  /*25850*/  LOP3.LUT R176, R14, 0x380, RZ, 0xc0, !PT ;  /* 0x000003800eb07812 */ /* 0x000fe400078ec0ff */
[----:B------:R-:W-:Y:S01]  /*25860*/  LOP3.LUT R80, R100, R80, RZ, 0x3c, !PT ;  /* 0x0000005064507212 */ /* 0x000fe200078e3cff */
[--C-:B------:R-:W-:Y:S01]  /*25870*/  IMAD.X R73, RZ, RZ, R105.reuse, P5 ;  /* 0x000000ffff497224 */ /* 0x100fe200028e0669 */
[----:B------:R-:W-:Y:S01]  /*25880*/  LOP3.LUT R177, R12, 0x380, RZ, 0xc0, !PT ;  /* 0x000003800cb17812 */ /* 0x000fe200078ec0ff */
[--C-:B------:R-:W-:Y:S01]  /*25890*/  IMAD.X R77, RZ, RZ, R105.reuse, P2 ;  /* 0x000000ffff4d7224 */ /* 0x100fe200010e0669 */
[----:B------:R-:W-:Y:S02]  /*258a0*/  LOP3.LUT R100, R92, 0x380, RZ, 0xc0, !PT ;  /* 0x000003805c647812 */ /* 0x000fe400078ec0ff */
[----:B------:R-:W-:Y:S01]  /*258b0*/  SHF.R.U64 R5, R5, 0x3, RZ ;  /* 0x0000000305057819 */ /* 0x000fe200000012ff */
[--C-:B------:R-:W-:Y:S01]  /*258c0*/  IMAD.X R15, RZ, RZ, R105.reuse, P0 ;  /* 0x000000ffff0f7224 */ /* 0x100fe200000e0669 */
[C---:B------:R-:W-:Y:S01]  /*258d0*/  IADD3 R2, P5, R104.reuse, 0xc020, RZ ;  /* 0x0000c02068027810 */ /* 0x040fe20007fbe0ff */
[--C-:B------:R-:W-:Y:S01]  /*258e0*/  IMAD.X R61, RZ, RZ, R105.reuse, P4 ;  /* 0x000000ffff3d7224 */ /* 0x100fe200020e0669 */
[----:B--2---:R-:W-:Y:S01]  /*258f0*/  IADD3 R28, P2, R104, 0xc040, RZ ;  /* 0x0000c040681c7810 */ /* 0x004fe20007f5e0ff */
[--C-:B------:R-:W-:Y:S01]  /*25900*/  IMAD.X R69, RZ, RZ, R105.reuse, P6 ;  /* 0x000000ffff457224 */ /* 0x100fe200030e0669 */
[----:B------:R-:W-:Y:S01]  /*25910*/  SHF.R.U64 R176, R176, 0x3, RZ ;  /* 0x00000003b0b07819 */ /* 0x000fe200000012ff */
[----:B------:R-:W-:Y:S01]  /*25920*/  IMAD.X R81, RZ, RZ, R105, P1 ;  /* 0x000000ffff517224 */ /* 0x000fe200008e0669 */
[----:B------:R-:W-:-:S02]  /*25930*/  IADD3 R84, P0, R104, 0x8020, RZ ;  /* 0x0000802068547810 */ /* 0x000fc40007f1e0ff */
[C---:B------:R-:W-:Y:S02]  /*25940*/  IADD3 R88, P4, R104.reuse, 0x8040, RZ ;  /* 0x0000804068587810 */ /* 0x040fe40007f9e0ff */
[C---:B------:R-:W-:Y:S02]  /*25950*/  IADD3 R96, P6, R104.reuse, 0xc000, RZ ;  /* 0x0000c00068607810 */ /* 0x040fe40007fde0ff */
[----:B------:R-:W-:Y:S02]  /*25960*/  IADD3 R128, P1, R104, 0xc060, RZ ;  /* 0x0000c06068807810 */ /* 0x000fe40007f3e0ff */
[----:B------:R-:W-:Y:S02]  /*25970*/  SHF.R.U64 R177, R177, 0x3, RZ ;  /* 0x00000003b1b17819 */ /* 0x000fe400000012ff */
[----:B------:R-:W-:Y:S02]  /*25980*/  SHF.R.U64 R100, R100, 0x3, RZ ;  /* 0x0000000364647819 */ /* 0x000fe400000012ff */
[----:B------:R-:W-:-:S02]  /*25990*/  LOP3.LUT R104, R5, R104, RZ, 0x3c, !PT ;  /* 0x0000006805687212 */ /* 0x000fc400078e3cff */
[----:B-----5:R-:W-:Y:S02]  /*259a0*/  LOP3.LUT R135, R60, 0x380, RZ, 0xc0, !PT ;  /* 0x000003803c877812 */ /* 0x020fe400078ec0ff */
[----:B------:R-:W-:Y:S02]  /*259b0*/  LOP3.LUT R25, R2, 0x380, RZ, 0xc0, !PT ;  /* 0x0000038002197812 */ /* 0x000fe400078ec0ff */
[----:B------:R-:W-:Y:S02]  /*259c0*/  LOP3.LUT R26, R28, 0x380, RZ, 0xc0, !PT ;  /* 0x000003801c1a7812 */ /* 0x000fe400078ec0ff */
[----:B------:R-:W-:Y:S02]  /*259d0*/  LOP3.LUT R14, R176, R14, RZ, 0x3c, !PT ;  /* 0x0000000eb00e7212 */ /* 0x000fe400078e3cff */
[----:B------:R-:W-:Y:S02]  /*259e0*/  LOP3.LUT R12, R177, R12, RZ, 0x3c, !PT ;  /* 0x0000000cb10c7212 */ /* 0x000fe400078e3cff */
[----:B------:R-:W-:-:S02]  /*259f0*/  LOP3.LUT R176, R72, 0x380, RZ, 0xc0, !PT ;  /* 0x0000038048b07812 */ /* 0x000fc400078ec0ff */
[----:B------:R-:W-:Y:S02]  /*25a00*/  LOP3.LUT R92, R100, R92, RZ, 0x3c, !PT ;  /* 0x0000005c645c7212 */ /* 0x000fe400078e3cff */
[----:B------:R-:W-:Y:S02]  /*25a10*/  LOP3.LUT R177, R68, 0x380, RZ, 0xc0, !PT ;  /* 0x0000038044b17812 */ /* 0x000fe400078ec0ff */
[----:B------:R-:W-:Y:S02]  /*25a20*/  MOV R104, R104 ;  /* 0x0000006800687202 */ /* 0x000fe40000000f00 */
[----:B------:R-:W-:Y:S02]  /*25a30*/  LOP3.LUT R100, R128, 0x380, RZ, 0xc0, !PT ;  /* 0x0000038080647812 */ /* 0x000fe400078ec0ff */
[----:B------:R-:W-:Y:S02]  /*25a40*/  SHF.R.U64 R135, R135, 0x3, RZ ;  /* 0x0000000387877819 */ /* 0x000fe400000012ff */
[----:B------:R-:W-:-:S02]  /*25a50*/  SHF.R.U64 R25, R25, 0x3, RZ ;  /* 0x0000000319197819 */ /* 0x000fc400000012ff */
[----:B------:R-:W-:Y:S01]  /*25a60*/  SHF.R.U64 R3, R26, 0x3, RZ ;  /* 0x000000031a037819 */ /* 0x000fe200000012ff */
[--C-:B------:R-:W-:Y:S01]  /*25a70*/  IMAD.X R85, RZ, RZ, R105.reuse, P0 ;  /* 0x000000ffff557224 */ /* 0x100fe200000e0669 */
[----:B------:R-:W-:Y:S01]  /*25a80*/  SHF.R.U64 R176, R176, 0x3, RZ ;  /* 0x00000003b0b07819 */ /* 0x000fe200000012ff */
[--C-:B------:R-:W-:Y:S01]  /*25a90*/  IMAD.X R89, RZ, RZ, R105.reuse, P4 ;  /* 0x000000ffff597224 */ /* 0x100fe200020e0669 */
[----:B------:R-:W-:Y:S01]  /*25aa0*/  SHF.R.U64 R177, R177, 0x3, RZ ;  /* 0x00000003b1b17819 */ /* 0x000fe200000012ff */
[--C-:B------:R-:W-:Y:S02]  /*25ab0*/  IMAD.X R93, RZ, RZ, R105.reuse, P3 ;  /* 0x000000ffff5d7224 */ /* 0x100fe400018e0669 */
[--C-:B------:R-:W-:Y:S02]  /*25ac0*/  IMAD.X R97, RZ, RZ, R105.reuse, P6 ;  /* 0x000000ffff617224 */ /* 0x100fe400030e0669 */
[--C-:B------:R-:W-:Y:S02]  /*25ad0*/  IMAD.X R101, RZ, RZ, R105.reuse, P5 ;  /* 0x000000ffff657224 */ /* 0x100fe400028e0669 */
[----:B------:R-:W-:-:S02]  /*25ae0*/  IMAD.X R5, RZ, RZ, R105, P2 ;  /* 0x000000ffff057224 */ /* 0x000fc400010e0669 */
[----:B------:R-:W-:Y:S01]  /*25af0*/  IMAD.X R27, RZ, RZ, R105, P1 ;  /* 0x000000ffff1b7224 */ /* 0x000fe200008e0669 */
[----:B------:R-:W-:Y:S01]  /*25b00*/  SHF.R.U64 R105, R100, 0x3, RZ ;  /* 0x0000000364697819 */ /* 0x000fe200000012ff */
[----:B------:R0:W-:Y:S01]  /*25b10*/  STSM.16.M88.4 [R104], R8 ;  /* 0x0000000868007844 */ /* 0x0001e20000000200 */
[----:B------:R-:W-:Y:S02]  /*25b20*/  LOP3.LUT R60, R135, R60, RZ, 0x3c, !PT ;  /* 0x0000003c873c7212 */ /* 0x000fe400078e3cff */
[----:B------:R-:W-:Y:S02]  /*25b30*/  LOP3.LUT R100, R25, R2, RZ, 0x3c, !PT ;  /* 0x0000000219647212 */ /* 0x000fe400078e3cff */
[----:B------:R-:W-:Y:S02]  /*25b40*/  LOP3.LUT R4, R3, R28, RZ, 0x3c, !PT ;  /* 0x0000001c03047212 */ /* 0x000fe400078e3cff */
[----:B------:R-:W-:Y:S01]  /*25b50*/  LOP3.LUT R135, R76, 0x380, RZ, 0xc0, !PT ;  /* 0x000003804c877812 */ /* 0x000fe200078ec0ff */
[----:B------:R-:W1:Y:S01]  /*25b60*/  LDC R28, c[0x0][0xbe8] ;  /* 0x0002fa00ff1c7b82 */ /* 0x000e620000000800 */
[----:B------:R-:W-:-:S02]  /*25b70*/  MOV R3, R12 ;  /* 0x0000000c00037202 */ /* 0x000fc40000000f00 */
[----:B------:R-:W-:Y:S02]  /*25b80*/  MOV R25, R14 ;  /* 0x0000000e00197202 */ /* 0x000fe40000000f00 */
[----:B------:R-:W-:Y:S02]  /*25b90*/  LOP3.LUT R72, R176, R72, RZ, 0x3c, !PT ;  /* 0x00000048b0487212 */ /* 0x000fe400078e3cff */
[----:B------:R-:W-:Y:S02]  /*25ba0*/  F2FP.BF16.F32.PACK_AB R12, R41, R158 ;  /* 0x0000009e290c723e */ /* 0x000fe400000010ff */
[----:B0-----:R-:W-:Y:S02]  /*25bb0*/  F2FP.BF16.F32.PACK_AB R8, R33, R32 ;  /* 0x000000202108723e */ /* 0x001fe400000010ff */
[----:B------:R-:W-:Y:S02]  /*25bc0*/  F2FP.BF16.F32.PACK_AB R9, R35, R34 ;  /* 0x000000222309723e */ /* 0x000fe400000010ff */
[----:B------:R-:W-:-:S02]  /*25bd0*/  F2FP.BF16.F32.PACK_AB R10, R37, R24 ;  /* 0x00000018250a723e */ /* 0x000fc400000010ff */
[----:B------:R-:W-:Y:S02]  /*25be0*/  F2FP.BF16.F32.PACK_AB R11, R39, R38 ;  /* 0x00000026270b723e */ /* 0x000fe400000010ff */
[----:B------:R-:W-:Y:S02]  /*25bf0*/  F2FP.BF16.F32.PACK_AB R13, R43, R42 ;  /* 0x0000002a2b0d723e */ /* 0x000fe400000010ff */
[----:B------:R-:W-:Y:S02]  /*25c00*/  F2FP.BF16.F32.PACK_AB R14, R45, R159 ;  /* 0x0000009f2d0e723e */ /* 0x000fe400000010ff */
[----:B------:R-:W-:Y:S02]  /*25c10*/  F2FP.BF16.F32.PACK_AB R15, R47, R46 ;  /* 0x0000002e2f0f723e */ /* 0x000fe400000010ff */
[----:B------:R-:W-:Y:S02]  /*25c20*/  LOP3.LUT R68, R177, R68, RZ, 0x3c, !PT ;  /* 0x00000044b1447212 */ /* 0x000fe400078e3cff */
[----:B------:R-:W-:-:S02]  /*25c30*/  LOP3.LUT R176, R84, 0x380, RZ, 0xc0, !PT ;  /* 0x0000038054b07812 */ /* 0x000fc400078ec0ff */
[----:B------:R-:W-:Y:S02]  /*25c40*/  LOP3.LUT R26, R105, R128, RZ, 0x3c, !PT ;  /* 0x00000080691a7212 */ /* 0x000fe400078e3cff */
[----:B------:R-:W-:Y:S02]  /*25c50*/  LOP3.LUT R177, R88, 0x380, RZ, 0xc0, !PT ;  /* 0x0000038058b17812 */ /* 0x000fe400078ec0ff */
[----:B------:R-:W-:Y:S01]  /*25c60*/  MOV R4, R4 ;  /* 0x0000000400047202 */ /* 0x000fe20000000f00 */
[----:B------:R-:W-:Y:S01]  /*25c70*/  STSM.16.M88.4 [R3], R8 ;  /* 0x0000000803007844 */ /* 0x000fe20000000200 */
[----:B------:R-:W-:Y:S01]  /*25c80*/  SHF.R.U64 R135, R135, 0x3, RZ ;  /* 0x0000000387877819 */ /* 0x000fe200000012ff */
[----:B------:R-:W0:Y:S01]  /*25c90*/  S2R R5, SR_TID.X ;  /* 0x0000000000057919 */ /* 0x000e220000002100 */
[----:B------:R-:W-:Y:S02]  /*25ca0*/  SHF.R.U64 R176, R176, 0x3, RZ ;  /* 0x00000003b0b07819 */ /* 0x000fe400000012ff */
[----:B------:R-:W-:Y:S01]  /*25cb0*/  MOV R2, R26 ;  /* 0x0000001a00027202 */ /* 0x000fe20000000f00 */
[----:B------:R2:W-:Y:S01]  /*25cc0*/  STSM.16.M88.4 [R25], R12 ;  /* 0x0000000c19007844 */ /* 0x0005e20000000200 */
[----:B------:R-:W-:-:S02]  /*25cd0*/  SHF.R.U64 R177, R177, 0x3, RZ ;  /* 0x00000003b1b17819 */ /* 0x000fc400000012ff */
[----:B------:R-:W-:Y:S02]  /*25ce0*/  MOV R60, R60 ;  /* 0x0000003c003c7202 */ /* 0x000fe40000000f00 */
[----:B------:R-:W-:Y:S02]  /*25cf0*/  F2FP.BF16.F32.PACK_AB R24, R49, R160 ;  /* 0x000000a03118723e */ /* 0x000fe400000010ff */
[----:B------:R-:W-:Y:S02]  /*25d00*/  F2FP.BF16.F32.PACK_AB R26, R53, R161 ;  /* 0x000000a1351a723e */ /* 0x000fe400000010ff */
[----:B------:R-:W-:Y:S02]  /*25d10*/  F2FP.BF16.F32.PACK_AB R27, R55, R54 ;  /* 0x00000036371b723e */ /* 0x000fe400000010ff */
[----:B------:R-:W-:Y:S02]  /*25d20*/  LOP3.LUT R76, R135, R76, RZ, 0x3c, !PT ;  /* 0x0000004c874c7212 */ /* 0x000fe400078e3cff */
[----:B------:R-:W-:-:S02]  /*25d30*/  MOV R64, R64 ;  /* 0x0000004000407202 */ /* 0x000fc40000000f00 */
[----:B------:R-:W-:Y:S02]  /*25d40*/  F2FP.BF16.F32.PACK_AB R32, R57, R162 ;  /* 0x000000a23920723e */ /* 0x000fe400000010ff */
[----:B--2---:R-:W-:Y:S02]  /*25d50*/  F2FP.BF16.F32.PACK_AB R25, R51, R50 ;  /* 0x000000323319723e */ /* 0x004fe400000010ff */
[----:B------:R-:W-:Y:S02]  /*25d60*/  F2FP.BF16.F32.PACK_AB R33, R59, R58 ;  /* 0x0000003a3b21723e */ /* 0x000fe400000010ff */
[----:B------:R-:W-:Y:S02]  /*25d70*/  F2FP.BF16.F32.PACK_AB R34, R36, R163 ;  /* 0x000000a32422723e */ /* 0x000fe400000010ff */
[----:B------:R-:W-:Y:S02]  /*25d80*/  F2FP.BF16.F32.PACK_AB R35, R63, R62 ;  /* 0x0000003e3f23723e */ /* 0x000fe400000010ff */
[----:B------:R-:W-:-:S02]  /*25d90*/  MOV R68, R68 ;  /* 0x0000004400447202 */ /* 0x000fc40000000f00 */
[----:B------:R-:W-:Y:S02]  /*25da0*/  F2FP.BF16.F32.PACK_AB R8, R40, R164 ;  /* 0x000000a42808723e */ /* 0x000fe400000010ff */
[----:B------:R-:W-:Y:S02]  /*25db0*/  F2FP.BF16.F32.PACK_AB R9, R67, R66 ;  /* 0x000000424309723e */ /* 0x000fe400000010ff */
[----:B------:R-:W-:Y:S02]  /*25dc0*/  F2FP.BF16.F32.PACK_AB R10, R44, R165 ;  /* 0x000000a52c0a723e */ /* 0x000fe400000010ff */
[----:B------:R-:W-:Y:S02]  /*25dd0*/  F2FP.BF16.F32.PACK_AB R11, R71, R70 ;  /* 0x00000046470b723e */ /* 0x000fe400000010ff */
[----:B------:R-:W-:Y:S01]  /*25de0*/  LOP3.LUT R84, R176, R84, RZ, 0x3c, !PT ;  /* 0x00000054b0547212 */ /* 0x000fe200078e3cff */
[----:B------:R-:W-:Y:S01]  /*25df0*/  STSM.16.M88.4 [R60], R24 ;  /* 0x000000183c007844 */ /* 0x000fe20000000200 */
[----:B------:R-:W-:-:S02]  /*25e00*/  LOP3.LUT R135, R96, 0x380, RZ, 0xc0, !PT ;  /* 0x0000038060877812 */ /* 0x000fc400078ec0ff */
[----:B------:R-:W-:Y:S02]  /*25e10*/  LOP3.LUT R88, R177, R88, RZ, 0x3c, !PT ;  /* 0x00000058b1587212 */ /* 0x000fe400078e3cff */
[----:B------:R-:W-:Y:S02]  /*25e20*/  MOV R72, R72 ;  /* 0x0000004800487202 */ /* 0x000fe40000000f00 */
[----:B------:R-:W-:Y:S02]  /*25e30*/  F2FP.BF16.F32.PACK_AB R12, R48, R166 ;  /* 0x000000a6300c723e */ /* 0x000fe400000010ff */
[----:B------:R-:W-:Y:S02]  /*25e40*/  F2FP.BF16.F32.PACK_AB R13, R75, R74 ;  /* 0x0000004a4b0d723e */ /* 0x000fe400000010ff */
[----:B------:R-:W-:Y:S02]  /*25e50*/  F2FP.BF16.F32.PACK_AB R14, R52, R167 ;  /* 0x000000a7340e723e */ /* 0x000fe400000010ff */
[----:B------:R-:W-:Y:S01]  /*25e60*/  F2FP.BF16.F32.PACK_AB R15, R79, R78 ;  /* 0x0000004e4f0f723e */ /* 0x000fe200000010ff */
[----:B------:R-:W-:Y:S01]  /*25e70*/  STSM.16.M88.4 [R64], R32 ;  /* 0x0000002040007844 */ /* 0x000fe20000000200 */
[----:B------:R-:W-:-:S02]  /*25e80*/  MOV R76, R76 ;  /* 0x0000004c004c7202 */ /* 0x000fc40000000f00 */
[----:B------:R-:W-:Y:S02]  /*25e90*/  F2FP.BF16.F32.PACK_AB R36, R56, R168 ;  /* 0x000000a83824723e */ /* 0x000fe400000010ff */
[----:B------:R-:W-:Y:S02]  /*25ea0*/  F2FP.BF16.F32.PACK_AB R37, R83, R82 ;  /* 0x000000525325723e */ /* 0x000fe400000010ff */
[----:B------:R-:W-:Y:S02]  /*25eb0*/  F2FP.BF16.F32.PACK_AB R38, R152, R169 ;  /* 0x000000a99826723e */ /* 0x000fe400000010ff */
[----:B------:R-:W-:Y:S01]  /*25ec0*/  F2FP.BF16.F32.PACK_AB R39, R87, R86 ;  /* 0x000000565727723e */ /* 0x000fe200000010ff */
[----:B------:R2:W-:Y:S01]  /*25ed0*/  STSM.16.M88.4 [R68], R8 ;  /* 0x0000000844007844 */ /* 0x0005e20000000200 */
[----:B------:R-:W-:Y:S02]  /*25ee0*/  MOV R80, R80 ;  /* 0x0000005000507202 */ /* 0x000fe40000000f00 */
[----:B------:R-:W-:-:S02]  /*25ef0*/  F2FP.BF16.F32.PACK_AB R40, R153, R170 ;  /* 0x000000aa9928723e */ /* 0x000fc400000010ff */
[----:B------:R-:W-:Y:S02]  /*25f00*/  F2FP.BF16.F32.PACK_AB R41, R91, R90 ;  /* 0x0000005a5b29723e */ /* 0x000fe400000010ff */
[----:B------:R-:W-:Y:S02]  /*25f10*/  F2FP.BF16.F32.PACK_AB R42, R154, R171 ;  /* 0x000000ab9a2a723e */ /* 0x000fe400000010ff */
[----:B------:R-:W-:Y:S02]  /*25f20*/  F2FP.BF16.F32.PACK_AB R43, R95, R94 ;  /* 0x0000005e5f2b723e */ /* 0x000fe400000010ff */
[----:B------:R-:W-:Y:S02]  /*25f30*/  MOV R84, R84 ;  /* 0x0000005400547202 */ /* 0x000fe40000000f00 */
[----:B------:R-:W-:Y:S02]  /*25f40*/  F2FP.BF16.F32.PACK_AB R44, R155, R172 ;  /* 0x000000ac9b2c723e */ /* 0x000fe400000010ff */
[----:B------:R-:W-:-:S02]  /*25f50*/  F2FP.BF16.F32.PACK_AB R45, R99, R98 ;  /* 0x00000062632d723e */ /* 0x000fc400000010ff */
[----:B------:R-:W-:Y:S02]  /*25f60*/  F2FP.BF16.F32.PACK_AB R46, R156, R173 ;  /* 0x000000ad9c2e723e */ /* 0x000fe400000010ff */
[----:B------:R-:W-:Y:S01]  /*25f70*/  F2FP.BF16.F32.PACK_AB R47, R103, R102 ;  /* 0x00000066672f723e */ /* 0x000fe200000010ff */
[----:B------:R3:W-:Y:S01]  /*25f80*/  STSM.16.M88.4 [R72], R12 ;  /* 0x0000000c48007844 */ /* 0x0007e20000000200 */
[----:B------:R-:W-:Y:S01]  /*25f90*/  SHF.R.U64 R135, R135, 0x3, RZ ;  /* 0x0000000387877819 */ /* 0x000fe200000012ff */
[----:B----4-:R-:W-:Y:S01]  /*25fa0*/  IMAD.SHL.U32 R3, R179, 0x4, RZ ;  /* 0x00000004b3037824 */ /* 0x010fe200078e00ff */
[----:B------:R-:W-:Y:S02]  /*25fb0*/  MOV R88, R88 ;  /* 0x0000005800587202 */ /* 0x000fe40000000f00 */
[----:B--2---:R-:W-:Y:S02]  /*25fc0*/  F2FP.BF16.F32.PACK_AB R8, R157, R174 ;  /* 0x000000ae9d08723e */ /* 0x004fe400000010ff */
[----:B------:R-:W-:-:S02]  /*25fd0*/  F2FP.BF16.F32.PACK_AB R9, R107, R106 ;  /* 0x0000006a6b09723e */ /* 0x000fc400000010ff */
[----:B------:R-:W-:Y:S02]  /*25fe0*/  F2FP.BF16.F32.PACK_AB R10, R109, R108 ;  /* 0x0000006c6d0a723e */ /* 0x000fe400000010ff */
[----:B------:R-:W-:Y:S01]  /*25ff0*/  F2FP.BF16.F32.PACK_AB R11, R111, R110 ;  /* 0x0000006e6f0b723e */ /* 0x000fe200000010ff */
[----:B------:R-:W-:Y:S01]  /*26000*/  STSM.16.M88.4 [R76], R36 ;  /* 0x000000244c007844 */ /* 0x000fe20000000200 */
[----:B------:R-:W-:Y:S02]  /*26010*/  SHF.R.S32.HI R82, RZ, 0x1f, R179 ;  /* 0x0000001fff527819 */ /* 0x000fe400000114b3 */
[----:B------:R-:W-:Y:S01]  /*26020*/  LOP3.LUT R96, R135, R96, RZ, 0x3c, !PT ;  /* 0x0000006087607212 */ /* 0x000fe200078e3cff */
[----:B------:R-:W-:Y:S01]  /*26030*/  STSM.16.M88.4 [R80], R40 ;  /* 0x0000002850007844 */ /* 0x000fe20000000200 */
[----:B------:R-:W-:-:S03]  /*26040*/  MOV R92, R92 ;  /* 0x0000005c005c7202 */ /* 0x000fc60000000f00 */
[----:B------:R-:W-:Y:S01]  /*26050*/  STSM.16.M88.4 [R84], R44 ;  /* 0x0000002c54007844 */ /* 0x000fe20000000200 */
[----:B---3--:R-:W-:-:S03]  /*26060*/  F2FP.BF16.F32.PACK_AB R12, R113, R112 ;  /* 0x00000070710c723e */ /* 0x008fc600000010ff */
[----:B------:R2:W-:Y:S01]  /*26070*/  STSM.16.M88.4 [R88], R8 ;  /* 0x0000000858007844 */ /* 0x0005e20000000200 */
[----:B------:R-:W-:Y:S02]  /*26080*/  F2FP.BF16.F32.PACK_AB R13, R115, R114 ;  /* 0x00000072730d723e */ /* 0x000fe400000010ff */
[----:B------:R-:W-:Y:S02]  /*26090*/  F2FP.BF16.F32.PACK_AB R14, R117, R116 ;  /* 0x00000074750e723e */ /* 0x000fe400000010ff */
[----:B------:R-:W-:Y:S02]  /*260a0*/  F2FP.BF16.F32.PACK_AB R15, R119, R118 ;  /* 0x00000076770f723e */ /* 0x000fe400000010ff */
[----:B------:R-:W-:Y:S02]  /*260b0*/  MOV R96, R96 ;  /* 0x0000006000607202 */ /* 0x000fe40000000f00 */
[----:B------:R-:W-:Y:S02]  /*260c0*/  F2FP.BF16.F32.PACK_AB R24, R121, R120 ;  /* 0x000000787918723e */ /* 0x000fe400000010ff */
[----:B------:R-:W-:-:S02]  /*260d0*/  F2FP.BF16.F32.PACK_AB R25, R123, R122 ;  /* 0x0000007a7b19723e */ /* 0x000fc400000010ff */
[----:B------:R-:W-:Y:S02]  /*260e0*/  F2FP.BF16.F32.PACK_AB R26, R125, R124 ;  /* 0x0000007c7d1a723e */ /* 0x000fe400000010ff */
[----:B--2---:R-:W-:Y:S02]  /*260f0*/  SHF.L.U64.HI R11, R179, 0x2, R82 ;  /* 0x00000002b30b7819 */ /* 0x004fe40000010252 */
[----:B------:R-:W-:Y:S02]  /*26100*/  IADD3 R8, P1, R3, UR4, RZ ;  /* 0x0000000403087c10 */ /* 0x000fe4000ff3e0ff */
[----:B------:R-:W-:Y:S02]  /*26110*/  F2FP.BF16.F32.PACK_AB R27, R127, R126 ;  /* 0x0000007e7f1b723e */ /* 0x000fe400000010ff */
[----:B------:R-:W-:Y:S02]  /*26120*/  ISETP.NE.U32.AND P0, PT, RZ, UR4, PT ;  /* 0x00000004ff007c0c */ /* 0x000fe4000bf05070 */
[----:B------:R-:W-:-:S02]  /*26130*/  MOV R100, R100 ;  /* 0x0000006400647202 */ /* 0x000fc40000000f00 */
        /* <DEDUP_REMOVED lines=8> */
[----:B------:R-:W-:Y:S01]  /*261c0*/  IADD3.X R9, R11, UR5, RZ, P1, !PT ;  /* 0x000000050b097c10 */ /* 0x000fe20008ffe4ff */
[----:B------:R2:W-:Y:S01]  /*261d0*/  STSM.16.M88.4 [R92], R12 ;  /* 0x0000000c5c007844 */ /* 0x0005e20000000200 */
[----:B-1----:R-:W-:Y:S02]  /*261e0*/  ISETP.NE.AND P1, PT, R28, 0x1, PT ;  /* 0x000000011c00780c */ /* 0x002fe40003f25270 */
[----:B------:R-:W-:Y:S01]  /*261f0*/  ISETP.NE.AND.EX P0, PT, RZ, UR5, PT, P0 ;  /* 0x00000005ff007c0c */ /* 0x000fe2000bf05300 */
[----:B------:R-:W-:Y:S01]  /*26200*/  STSM.16.M88.4 [R96], R24 ;  /* 0x0000001860007844 */ /* 0x000fe20000000200 */
[----:B------:R-:W-:-:S02]  /*26210*/  ULDC.64 UR4, c[0x0][0xc08] ;  /* 0x0003020000047ab9 */ /* 0x000fc40000000a00 */
[----:B------:R-:W-:Y:S01]  /*26220*/  ISETP.NE.U32.AND P2, PT, RZ, UR4, PT ;  /* 0x00000004ff007c0c */ /* 0x000fe2000bf45070 */
[----:B------:R-:W-:Y:S04]  /*26230*/  STSM.16.M88.4 [R100], R32 ;  /* 0x0000002064007844 */ /* 0x000fe80000000200 */
[----:B------:R1:W-:Y:S01]  /*26240*/  STSM.16.M88.4 [R4], R36 ;  /* 0x0000002404007844 */ /* 0x0003e20000000200 */
[----:B------:R-:W-:-:S03]  /*26250*/  ISETP.NE.AND.EX P2, PT, RZ, UR5, PT, P2 ;  /* 0x00000005ff007c0c */ /* 0x000fc6000bf45320 */
[----:B------:R3:W-:Y:S01]  /*26260*/  STSM.16.M88.4 [R2], R144 ;  /* 0x0000009002007844 */ /* 0x0007e20000000200 */
[----:B0-----:R-:W-:Y:S01]  /*26270*/  VIADD R5, R5, 0xffffff80 ;  /* 0xffffff8005057836 */ /* 0x001fe20000000000 */
[----:B--2---:R-:W0:Y:S08]  /*26280*/  @P1 LDC R15, c[0x0][0xbf0] ;  /* 0x0002fc00ff0f1b82 */ /* 0x004e300000000800 */
[----:B-1----:R-:W1:Y:S01]  /*26290*/  @P1 LDC R4, c[0x0][0xbec] ;  /* 0x0002fb00ff041b82 */ /* 0x002e620000000800 */
[----:B---3--:R-:W-:-:S04]  /*262a0*/  SHF.R.S32.HI R2, RZ, 0x1f, R5 ;  /* 0x0000001fff027819 */ /* 0x008fc80000011405 */
[CC--:B------:R-:W-:Y:S02]  /*262b0*/  LEA.HI R7, R2.reuse, R5.reuse, RZ, 0x3 ;  /* 0x0000000502077211 */ /* 0x0c0fe400078f18ff */
[----:B------:R-:W-:Y:S01]  /*262c0*/  LEA.HI R10, R2, R5, RZ, 0x7 ;  /* 0x00000005020a7211 */ /* 0x000fe200078f38ff */
[----:B------:R-:W-:Y:S01]  /*262d0*/  BAR.SYNC.DEFER_BLOCKING 0x1, 0x100 ;  /* 0x0044000000007b1d */ /* 0x000fe20000010000 */
[----:B------:R-:W-:Y:S01]  /*262e0*/  @P2 IADD3 R2, P3, R3, UR4, RZ ;  /* 0x0000000403022c10 */ /* 0x000fe2000ff7e0ff */
[----:B------:R-:W-:Y:S01]  /*262f0*/  IMAD.MOV.U32 R81, RZ, RZ, RZ ;  /* 0x000000ffff517224 */ /* 0x000fe200078e00ff */
[----:B------:R-:W-:-:S03]  /*26300*/  LOP3.LUT R14, R7, 0xfffffff8, RZ, 0xc0, !PT ;  /* 0xfffffff8070e7812 */ /* 0x000fc600078ec0ff */
[----:B------:R-:W-:Y:S01]  /*26310*/  ULDC UR4, c[0x0][0xa88] ;  /* 0x0002a20000047ab9 */ /* 0x000fe20000000800 */
[----:B------:R-:W-:Y:S01]  /*26320*/  @P2 IADD3.X R3, R11, UR5, RZ, P3, !PT ;  /* 0x000000050b032c10 */ /* 0x000fe20009ffe4ff */
[----:B------:R-:W-:Y:S01]  /*26330*/  IMAD.U32 R7, RZ, RZ, UR4 ;  /* 0x00000004ff077e24 */ /* 0x000fe2000f8e00ff */
[----:B------:R-:W-:Y:S01]  /*26340*/  LOP3.LUT R12, R10, 0xffffff80, RZ, 0xc0, !PT ;  /* 0xffffff800a0c7812 */ /* 0x000fe200078ec0ff */
[C---:B------:R-:W-:Y:S01]  /*26350*/  IMAD.IADD R83, R5.reuse, 0x1, -R14 ;  /* 0x0000000105537824 */ /* 0x040fe200078e0a0e */
[----:B------:R-:W-:Y:S01]  /*26360*/  SHF.R.S32.HI R27, RZ, 0x7, R10 ;  /* 0x00000007ff1b7819 */ /* 0x000fe2000001140a */
[----:B------:R-:W-:Y:S02]  /*26370*/  IMAD.IADD R25, R180, 0x1, R178 ;  /* 0x00000001b4197824 */ /* 0x000fe400078e02b2 */
[----:B------:R-:W-:Y:S01]  /*26380*/  IMAD.IADD R12, R5, 0x1, -R12 ;  /* 0x00000001050c7824 */ /* 0x000fe200078e0a0c */
[----:B------:R2:W5:Y:S04]  /*26390*/  @P0 LDG.E R81, desc[UR6][R8.64] ;  /* 0x0000000608510981 */ /* 0x000568000c1e1900 */
[----:B------:R2:W5:Y:S01]  /*263a0*/  @P2 LDG.E R7, desc[UR6][R2.64] ;  /* 0x0000000602072981 */ /* 0x000562000c1e1900 */
[----:B------:R-:W-:Y:S05]  /*263b0*/  @P2 BRA `(.L_x_2937) ;  /* 0x0000000000142947 */ /* 0x000fea0003800000 */
[----:B------:R-:W-:Y:S05]  /*263c0*/  @!P0 BRA `(.L_x_2937) ;  /* 0x0000000000108947 */ /* 0x000fea0003800000 */
[----:B------:R-:W-:Y:S02]  /*263d0*/  ULDC.64 UR4, c[0x0][0x208] ;  /* 0x0000820000047ab9 */ /* 0x000fe40000000a00 */
[----:B--2---:R-:W2:Y:S04]  /*263e0*/  LDG.E R2, desc[UR4][R8.64] ;  /* 0x0000000408027981 */ /* 0x004ea8000c1e1900 */
[----:B-----5:R-:W2:Y:S02]  /*263f0*/  LDG.E R7, desc[UR4][R8.64+0x4] ;  /* 0x0000040408077981 */ /* 0x020ea4000c1e1900 */
[----:B--2---:R-:W-:-:S07]  /*26400*/  IMAD.IADD R7, R7, 0x1, -R2 ;  /* 0x0000000107077824 */ /* 0x004fce00078e0a02 */
.L_x_2937:
[----:B------:R-:W3:Y:S01]  /*26410*/  LDL.LU R88, [R1+0x80] ;  /* 0x0000800001587983 */ /* 0x000ee20000300800 */
[----:B------:R-:W-:Y:S01]  /*26420*/  ULDC.64 UR4, c[0x0][0xb90] ;  /* 0x0002e40000047ab9 */ /* 0x000fe20000000a00 */
[----:B-12---:R-:W-:Y:S01]  /*26430*/  @P1 IMAD.HI.U32 R8, R25, R4, RZ ;  /* 0x0000000419081227 */ /* 0x006fe200078e00ff */
[--C-:B-----5:R-:W-:Y:S01]  /*26440*/  SHF.R.S32.HI R3, RZ, 0x1f, R81.reuse ;  /* 0x0000001fff037819 */ /* 0x120fe20000011451 */
[----:B------:R-:W1:Y:S01]  /*26450*/  @P1 LDC R86, c[0x0][0xbec] ;  /* 0x0002fb00ff561b82 */ /* 0x000e620000000800 */
[----:B------:R-:W-:Y:S01]  /*26460*/  SEL R80, R179, RZ, !P0 ;  /* 0x000000ffb3507207 */ /* 0x000fe20004000000 */
[----:B------:R-:W-:Y:S01]  /*26470*/  IMAD.MOV.U32 R2, RZ, RZ, R81 ;  /* 0x000000ffff027224 */ /* 0x000fe200078e0051 */
[----:B------:R-:W-:Y:S01]  /*26480*/  SEL R82, R82, RZ, !P0 ;  /* 0x000000ff52527207 */ /* 0x000fe20004000000 */
[----:B------:R-:W-:Y:S01]  /*26490*/  IMAD R11, R220, 0x8, R83 ;  /* 0x00000008dc0b7824 */ /* 0x000fe200078e0253 */
[----:B------:R-:W-:Y:S01]  /*264a0*/  LEA.HI R10, R10, R27, RZ, 0x1 ;  /* 0x0000001b0a0a7211 */ /* 0x000fe200078f08ff */
[----:B------:R-:W-:Y:S01]  /*264b0*/  IMAD.MOV.U32 R9, RZ, RZ, R25 ;  /* 0x000000ffff097224 */ /* 0x000fe200078e0019 */
[----:B0-----:R-:W-:Y:S01]  /*264c0*/  @P1 SHF.R.U32.HI R9, RZ, R15, R8 ;  /* 0x0000000fff091219 */ /* 0x001fe20000011608 */
[----:B------:R-:W-:Y:S01]  /*264d0*/  IMAD.SHL.U32 R11, R11, 0x8, RZ ;  /* 0x000000080b0b7824 */ /* 0x000fe200078e00ff */
[----:B------:R-:W-:Y:S01]  /*264e0*/  SHF.R.S32.HI R15, RZ, 0x1f, R12 ;  /* 0x0000001fff0f7819 */ /* 0x000fe2000001140c */
[----:B------:R-:W0:Y:S01]  /*264f0*/  @P1 LDC R87, c[0x0][0xbf0] ;  /* 0x0002fc00ff571b82 */ /* 0x000e220000000800 */
[----:B------:R-:W-:Y:S01]  /*26500*/  LOP3.LUT R10, R10, 0x3fffffe, RZ, 0xc0, !PT ;  /* 0x03fffffe0a0a7812 */ /* 0x000fe200078ec0ff */
[----:B------:R-:W-:Y:S01]  /*26510*/  IMAD.WIDE R20, R11, 0x2, R20 ;  /* 0x000000020b147825 */ /* 0x000fe200078e0214 */
[CC--:B------:R-:W-:Y:S01]  /*26520*/  LEA.HI R8, R15.reuse, R12.reuse, RZ, 0x2 ;  /* 0x0000000c0f087211 */ /* 0x0c0fe200078f10ff */
[----:B------:R-:W-:Y:S01]  /*26530*/  ULDC.64 UR6, c[0x0][0x208] ;  /* 0x0000820000067ab9 */ /* 0x000fe20000000a00 */
[----:B------:R-:W-:Y:S01]  /*26540*/  LEA.HI R14, R15, R12, RZ, 0x5 ;  /* 0x0000000c0f0e7211 */ /* 0x000fe200078f28ff */
[----:B------:R-:W-:Y:S01]  /*26550*/  IMAD.MOV R11, RZ, RZ, -R9 ;  /* 0x000000ffff0b7224 */ /* 0x000fe200078e0a09 */
[----:B------:R-:W-:Y:S01]  /*26560*/  IADD3 R33, P4, R20, 0x4000, RZ ;  /* 0x0000400014217810 */ /* 0x000fe20007f9e0ff */
[----:B------:R-:W-:Y:S01]  /*26570*/  IMAD.IADD R27, R27, 0x1, -R10 ;  /* 0x000000011b1b7824 */ /* 0x000fe200078e0a0a */
[--C-:B------:R-:W-:Y:S01]  /*26580*/  SHF.R.S32.HI R10, RZ, 0x2, R8.reuse ;  /* 0x00000002ff0a7819 */ /* 0x100fe20000011408 */
[----:B------:R-:W-:Y:S01]  /*26590*/  IMAD R11, R28, R11, R25 ;  /* 0x0000000b1c0b7224 */ /* 0x000fe200078e0219 */
[----:B------:R-:W-:-:S02]  /*265a0*/  SHF.R.S32.HI R25, RZ, 0x1f, R8 ;  /* 0x0000001fff197819 */ /* 0x000fc40000011408 */
[----:B------:R-:W-:Y:S02]  /*265b0*/  SHF.R.S32.HI R14, RZ, 0x5, R14 ;  /* 0x00000005ff0e7819 */ /* 0x000fe4000001140e */
[----:B------:R-:W-:Y:S02]  /*265c0*/  LEA.HI R25, R25, R10, RZ, 0x3 ;  /* 0x0000000a19197211 */ /* 0x000fe400078f18ff */
[----:B------:R-:W-:Y:S02]  /*265d0*/  LOP3.LUT P0, RZ, R12, 0x3, RZ, 0xc0, !PT ;  /* 0x000000030cff7812 */ /* 0x000fe4000780c0ff */
[----:B------:R-:W-:Y:S02]  /*265e0*/  LOP3.LUT R25, R25, 0xfffffff8, RZ, 0xc0, !PT ;  /* 0xfffffff819197812 */ /* 0x000fe400078ec0ff */
[----:B------:R-:W-:-:S03]  /*265f0*/  LOP3.LUT R32, R33, 0x380, RZ, 0xc0, !PT ;  /* 0x0000038021207812 */ /* 0x000fc600078ec0ff */
[----:B------:R-:W-:Y:S01]  /*26600*/  IMAD.IADD R25, R10, 0x1, -R25 ;  /* 0x000000010a197824 */ /* 0x000fe200078e0a19 */
[----:B------:R-:W-:-:S03]  /*26610*/  SHF.R.U64 R32, R32, 0x3, RZ ;  /* 0x0000000320207819 */ /* 0x000fc600000012ff */
[----:B------:R-:W-:Y:S01]  /*26620*/  IMAD R14, R14, 0x10, R25 ;  /* 0x000000100e0e7824 */ /* 0x000fe200078e0219 */
[----:B------:R-:W-:Y:S02]  /*26630*/  IADD3 R25, P5, R20, 0x3000, RZ ;  /* 0x0000300014197810 */ /* 0x000fe40007fbe0ff */
[----:B------:R-:W-:Y:S01]  /*26640*/  LOP3.LUT R32, R32, R33, RZ, 0x3c, !PT ;  /* 0x0000002120207212 */ /* 0x000fe200078e3cff */
[----:B------:R-:W-:Y:S01]  /*26650*/  IMAD R14, R27, 0x40, R14 ;  /* 0x000000401b0e7824 */ /* 0x000fe200078e020e */
[----:B------:R-:W-:Y:S01]  /*26660*/  LOP3.LUT R24, R25, 0x380, RZ, 0xc0, !PT ;  /* 0x0000038019187812 */ /* 0x000fe200078ec0ff */
[----:B------:R-:W-:Y:S01]  /*26670*/  IMAD.X R33, RZ, RZ, R21, P4 ;  /* 0x000000ffff217224 */ /* 0x000fe200020e0615 */
[----:B------:R-:W-:Y:S02]  /*26680*/  IADD3 R53, P4, R20, 0x9000, RZ ;  /* 0x0000900014357810 */ /* 0x000fe40007f9e0ff */
[----:B------:R-:W-:Y:S02]  /*26690*/  SHF.R.U64 R24, R24, 0x3, RZ ;  /* 0x0000000318187819 */ /* 0x000fe400000012ff */
[----:B------:R-:W-:-:S02]  /*266a0*/  LOP3.LUT R52, R53, 0x380, RZ, 0xc0, !PT ;  /* 0x0000038035347812 */ /* 0x000fc400078ec0ff */
[----:B------:R-:W-:Y:S01]  /*266b0*/  LOP3.LUT R24, R24, R25, RZ, 0x3c, !PT ;  /* 0x0000001918187212 */ /* 0x000fe200078e3cff */
[--C-:B------:R-:W-:Y:S01]  /*266c0*/  IMAD.X R25, RZ, RZ, R21.reuse, P5 ;  /* 0x000000ffff197224 */ /* 0x100fe200028e0615 */
[----:B------:R-:W-:Y:S02]  /*266d0*/  IADD3 R49, P5, R20, 0x8000, RZ ;  /* 0x0000800014317810 */ /* 0x000fe40007fbe0ff */
[----:B------:R-:W-:Y:S02]  /*266e0*/  SHF.R.U64 R52, R52, 0x3, RZ ;  /* 0x0000000334347819 */ /* 0x000fe400000012ff */
[----:B------:R-:W-:Y:S02]  /*266f0*/  LOP3.LUT R48, R49, 0x380, RZ, 0xc0, !PT ;  /* 0x0000038031307812 */ /* 0x000fe400078ec0ff */
[----:B------:R-:W-:Y:S01]  /*26700*/  LOP3.LUT R52, R52, R53, RZ, 0x3c, !PT ;  /* 0x0000003534347212 */ /* 0x000fe200078e3cff */
[----:B------:R-:W-:Y:S01]  /*26710*/  IMAD.X R53, RZ, RZ, R21, P4 ;  /* 0x000000ffff357224 */ /* 0x000fe200020e0615 */
[----:B------:R-:W-:-:S02]  /*26720*/  SHF.R.U64 R48, R48, 0x3, RZ ;  /* 0x0000000330307819 */ /* 0x000fc400000012ff */
[----:B------:R-:W-:Y:S02]  /*26730*/  IADD3 R73, P4, R20, 0xe000, RZ ;  /* 0x0000e00014497810 */ /* 0x000fe40007f9e0ff */
[----:B------:R-:W-:Y:S01]  /*26740*/  LOP3.LUT R48, R48, R49, RZ, 0x3c, !PT ;  /* 0x0000003130307212 */ /* 0x000fe200078e3cff */
[----:B------:R-:W-:Y:S01]  /*26750*/  IMAD.X R49, RZ, RZ, R21, P5 ;  /* 0x000000ffff317224 */ /* 0x000fe200028e0615 */
[----:B------:R-:W-:Y:S02]  /*26760*/  IADD3 R69, P5, R20, 0xd000, RZ ;  /* 0x0000d00014457810 */ /* 0x000fe40007fbe0ff */
[----:B------:R-:W-:Y:S02]  /*26770*/  LOP3.LUT R72, R73, 0x380, RZ, 0xc0, !PT ;  /* 0x0000038049487812 */ /* 0x000fe400078ec0ff */
[----:B------:R-:W-:Y:S02]  /*26780*/  LOP3.LUT R68, R69, 0x380, RZ, 0xc0, !PT ;  /* 0x0000038045447812 */ /* 0x000fe400078ec0ff */
[----:B------:R-:W-:-:S02]  /*26790*/  SHF.R.U64 R72, R72, 0x3, RZ ;  /* 0x0000000348487819 */ /* 0x000fc400000012ff */
[----:B------:R-:W-:Y:S02]  /*267a0*/  SHF.R.U64 R68, R68, 0x3, RZ ;  /* 0x0000000344447819 */ /* 0x000fe400000012ff */
[----:B------:R-:W-:Y:S01]  /*267b0*/  LOP3.LUT R72, R72, R73, RZ, 0x3c, !PT ;  /* 0x0000004948487212 */ /* 0x000fe200078e3cff */
[--C-:B------:R-:W-:Y:S01]  /*267c0*/  IMAD.X R73, RZ, RZ, R21.reuse, P4 ;  /* 0x000000ffff497224 */ /* 0x100fe200020e0615 */
[----:B------:R-:W-:Y:S01]  /*267d0*/  LOP3.LUT R68, R68, R69, RZ, 0x3c, !PT ;  /* 0x0000004544447212 */ /* 0x000fe200078e3cff */
[----:B------:R-:W-:Y:S02]  /*267e0*/  IMAD.X R69, RZ, RZ, R21, P5 ;  /* 0x000000ffff457224 */ /* 0x000fe400028e0615 */
[----:B------:R-:W-:-:S04]  /*267f0*/  IMAD R85, R83, 0x20, R220 ;  /* 0x0000002053557824 */ /* 0x000fc800078e02dc */
[----:B------:R-:W-:Y:S01]  /*26800*/  IMAD.IADD R85, R178, 0x1, R85 ;  /* 0x00000001b2557824 */ /* 0x000fe200078e0255 */
[----:B------:R-:W-:Y:S01]  /*26810*/  BSSY B1, `(.L_x_2938) ;  /* 0x00000a8000017945 */ /* 0x000fe20003800000 */
[----:B---3--:R-:W-:-:S05]  /*26820*/  SHF.R.S32.HI R84, RZ, 0x1f, R88 ;  /* 0x0000001fff547819 */ /* 0x008fca0000011458 */
        /* <DEDUP_REMOVED lines=8> */
[----:B------:R-:W-:Y:S01]  /*268b0*/  SHF.R.S32.HI R13, RZ, 0x1f, R9 ;  /* 0x0000001fff0d7819 */ /* 0x000fe20000011409 */
[----:B------:R-:W-:Y:S01]  /*268c0*/  ULDC.64 UR4, c[0x0][0xb88] ;  /* 0x0002e20000047ab9 */ /* 0x000fe20000000a00 */
[----:B------:R-:W-:-:S04]  /*268d0*/  IADD3 R4, P2, R9, R4, RZ ;  /* 0x0000000409047210 */ /* 0x000fc80007f5e0ff */
[----:B------:R-:W-:Y:S02]  /*268e0*/  IADD3.X R5, R13, R5, R2, P2, !PT ;  /* 0x000000050d057210 */ /* 0x000fe400017fe402 */
[----:B------:R-:W-:Y:S02]  /*268f0*/  SHF.R.S32.HI R2, RZ, 0x1f, R11 ;  /* 0x0000001fff027819 */ /* 0x000fe4000001140b */
[C---:B------:R-:W-:Y:S01]  /*26900*/  IADD3 R9, P2, R20.reuse, 0x1000, RZ ;  /* 0x0000100014097810 */ /* 0x040fe20007f5e0ff */
[----:B------:R-:W-:Y:S01]  /*26910*/  IMAD.WIDE.U32 R4, R11, UR4, R4 ;  /* 0x000000040b047c25 */ /* 0x000fe2000f8e0004 */
[----:B------:R-:W-:Y:S02]  /*26920*/  IADD3 R13, P6, R20, 0x2000, RZ ;  /* 0x00002000140d7810 */ /* 0x000fe40007fde0ff */
[----:B------:R-:W-:Y:S01]  /*26930*/  LOP3.LUT R8, R9, 0x380, RZ, 0xc0, !PT ;  /* 0x0000038009087812 */ /* 0x000fe200078ec0ff */
[----:B------:R-:W-:Y:S01]  /*26940*/  IMAD R2, R2, UR4, RZ ;  /* 0x0000000402027c24 */ /* 0x000fe2000f8e02ff */
[----:B------:R-:W-:-:S02]  /*26950*/  LOP3.LUT R12, R13, 0x380, RZ, 0xc0, !PT ;  /* 0x000003800d0c7812 */ /* 0x000fc400078ec0ff */
[----:B------:R-:W-:Y:S01]  /*26960*/  SHF.R.U64 R8, R8, 0x3, RZ ;  /* 0x0000000308087819 */ /* 0x000fe200000012ff */
[----:B------:R-:W-:Y:S01]  /*26970*/  IMAD R15, R11, UR5, R2 ;  /* 0x000000050b0f7c24 */ /* 0x000fe2000f8e0202 */
[----:B------:R-:W-:Y:S01]  /*26980*/  ULDC.64 UR4, c[0x0][0xb50] ;  /* 0x0002d40000047ab9 */ /* 0x000fe20000000a00 */
[----:B------:R-:W-:Y:S01]  /*26990*/  SHF.R.U64 R12, R12, 0x3, RZ ;  /* 0x000000030c0c7819 */ /* 0x000fe200000012ff */
[----:B------:R-:W-:Y:S01]  /*269a0*/  IMAD R2, R7, R28, RZ ;  /* 0x0000001c07027224 */ /* 0x000fe200078e02ff */
[----:B------:R-:W-:Y:S01]  /*269b0*/  LOP3.LUT R8, R8, R9, RZ, 0x3c, !PT ;  /* 0x0000000908087212 */ /* 0x000fe200078e3cff */
[----:B------:R-:W-:Y:S01]  /*269c0*/  IMAD.IADD R5, R5, 0x1, R15 ;  /* 0x0000000105057824 */ /* 0x000fe200078e020f */
[----:B------:R-:W-:Y:S01]  /*269d0*/  LEA R10, P3, R4, UR4, 0x2 ;  /* 0x00000004040a7c11 */ /* 0x000fe2000f8610ff */
[----:B------:R-:W-:Y:S01]  /*269e0*/  IMAD.X R9, RZ, RZ, R21, P2 ;  /* 0x000000ffff097224 */ /* 0x000fe200010e0615 */
[----:B------:R-:W-:Y:S01]  /*269f0*/  IADD3 R41, P2, R20, 0x6000, RZ ;  /* 0x0000600014297810 */ /* 0x000fe20007f5e0ff */
[----:B------:R-:W-:Y:S01]  /*26a00*/  IMAD.IADD R15, R14, 0x1, R178 ;  /* 0x000000010e0f7824 */ /* 0x000fe200078e02b2 */
[----:B------:R-:W-:Y:S01]  /*26a10*/  LEA.HI.X R4, R4, UR5, R5, 0x2, P3 ;  /* 0x0000000504047c11 */ /* 0x000fe200098f1405 */
[----:B------:R-:W-:Y:S01]  /*26a20*/  SHFL.IDX PT, R54, R10, RZ, 0x1c1f ;  /* 0x001c1fff0a367589 */ /* 0x000fe200000e0000 */
[----:B------:R-:W-:Y:S01]  /*26a30*/  IADD3 R37, P3, R20, 0x5000, RZ ;  /* 0x0000500014257810 */ /* 0x000fe20007f7e0ff */
[----:B------:R-:W-:Y:S01]  /*26a40*/  VIADD R5, R15, 0x8 ;  /* 0x000000080f057836 */ /* 0x000fe20000000000 */
[----:B------:R-:W-:Y:S01]  /*26a50*/  LOP3.LUT R40, R41, 0x380, RZ, 0xc0, !PT ;  /* 0x0000038029287812 */ /* 0x000fe200078ec0ff */
[----:B------:R-:W2:Y:S01]  /*26a60*/  SHFL.IDX PT, R55, R4, RZ, 0x1c1f ;  /* 0x001c1fff04377589 */ /* 0x000ea200000e0000 */
[----:B------:R-:W-:Y:S01]  /*26a70*/  LOP3.LUT R36, R37, 0x380, RZ, 0xc0, !PT ;  /* 0x0000038025247812 */ /* 0x000fe200078ec0ff */
[----:B------:R-:W-:Y:S01]  /*26a80*/  ULDC.64 UR4, c[0x0][0xaa0] ;  /* 0x0002a80000047ab9 */ /* 0x000fe20000000a00 */
[----:B------:R-:W-:Y:S01]  /*26a90*/  SHF.R.U64 R40, R40, 0x3, RZ ;  /* 0x0000000328287819 */ /* 0x000fe200000012ff */
[----:B------:R-:W-:Y:S01]  /*26aa0*/  SHFL.IDX PT, R58, R10, 0x1, 0x1c1f ;  /* 0x003c1f000a3a7f89 */ /* 0x000fe200000e0000 */
[----:B------:R-:W-:-:S02]  /*26ab0*/  SHF.R.U64 R36, R36, 0x3, RZ ;  /* 0x0000000324247819 */ /* 0x000fc400000012ff */
[----:B------:R-:W-:Y:S01]  /*26ac0*/  LOP3.LUT R40, R40, R41, RZ, 0x3c, !PT ;  /* 0x0000002928287212 */ /* 0x000fe200078e3cff */
[--C-:B------:R-:W-:Y:S01]  /*26ad0*/  IMAD.X R41, RZ, RZ, R21.reuse, P2 ;  /* 0x000000ffff297224 */ /* 0x100fe200010e0615 */
[----:B------:R-:W-:Y:S01]  /*26ae0*/  IADD3 R61, P2, R20, 0xb000, RZ ;  /* 0x0000b000143d7810 */ /* 0x000fe20007f5e0ff */
[----:B------:R3:W4:Y:S01]  /*26af0*/  SHFL.IDX PT, R59, R4, 0x1, 0x1c1f ;  /* 0x003c1f00043b7f89 */ /* 0x00072200000e0000 */
[----:B------:R-:W-:Y:S01]  /*26b00*/  LOP3.LUT R36, R36, R37, RZ, 0x3c, !PT ;  /* 0x0000002524247212 */ /* 0x000fe200078e3cff */
[--C-:B------:R-:W-:Y:S01]  /*26b10*/  IMAD.X R37, RZ, RZ, R21.reuse, P3 ;  /* 0x000000ffff257224 */ /* 0x100fe200018e0615 */
[----:B------:R-:W-:Y:S01]  /*26b20*/  LOP3.LUT R12, R12, R13, RZ, 0x3c, !PT ;  /* 0x0000000d0c0c7212 */ /* 0x000fe200078e3cff */
[----:B------:R-:W-:Y:S01]  /*26b30*/  IMAD.X R13, RZ, RZ, R21, P6 ;  /* 0x000000ffff0d7224 */ /* 0x000fe200030e0615 */
[----:B------:R-:W-:Y:S02]  /*26b40*/  IADD3 R57, P3, R20, 0xa000, RZ ;  /* 0x0000a00014397810 */ /* 0x000fe40007f7e0ff */
[----:B------:R-:W-:-:S02]  /*26b50*/  LOP3.LUT R60, R61, 0x380, RZ, 0xc0, !PT ;  /* 0x000003803d3c7812 */ /* 0x000fc400078ec0ff */
[----:B------:R-:W-:Y:S02]  /*26b60*/  IADD3 R45, P6, R20, 0x7000, RZ ;  /* 0x00007000142d7810 */ /* 0x000fe40007fde0ff */
[----:B------:R-:W-:Y:S02]  /*26b70*/  LOP3.LUT R56, R57, 0x380, RZ, 0xc0, !PT ;  /* 0x0000038039387812 */ /* 0x000fe400078ec0ff */
[----:B------:R-:W-:Y:S02]  /*26b80*/  SHF.R.U64 R60, R60, 0x3, RZ ;  /* 0x000000033c3c7819 */ /* 0x000fe400000012ff */
[----:B------:R-:W-:Y:S02]  /*26b90*/  LOP3.LUT R44, R45, 0x380, RZ, 0xc0, !PT ;  /* 0x000003802d2c7812 */ /* 0x000fe400078ec0ff */
[----:B------:R-:W-:Y:S02]  /*26ba0*/  SHF.R.U64 R56, R56, 0x3, RZ ;  /* 0x0000000338387819 */ /* 0x000fe400000012ff */
[----:B------:R-:W-:Y:S01]  /*26bb0*/  LOP3.LUT R60, R60, R61, RZ, 0x3c, !PT ;  /* 0x0000003d3c3c7212 */ /* 0x000fe200078e3cff */
[----:B------:R-:W-:Y:S01]  /*26bc0*/  IMAD.X R61, RZ, RZ, R21, P2 ;  /* 0x000000ffff3d7224 */ /* 0x000fe200010e0615 */
[----:B------:R-:W-:-:S02]  /*26bd0*/  SHF.R.U64 R44, R44, 0x3, RZ ;  /* 0x000000032c2c7819 */ /* 0x000fc400000012ff */
[-C--:B------:R-:W-:Y:S02]  /*26be0*/  ISETP.GE.OR P2, PT, R15, R2.reuse, P0 ;  /* 0x000000020f00720c */ /* 0x080fe40000746670 */
[----:B------:R-:W-:Y:S02]  /*26bf0*/  ISETP.GE.OR P0, PT, R5, R2, P0 ;  /* 0x000000020500720c */ /* 0x000fe40000706670 */
[----:B------:R-:W-:Y:S01]  /*26c00*/  LOP3.LUT R56, R56, R57, RZ, 0x3c, !PT ;  /* 0x0000003938387212 */ /* 0x000fe200078e3cff */
[--C-:B------:R-:W-:Y:S01]  /*26c10*/  IMAD.X R57, RZ, RZ, R21.reuse, P3 ;  /* 0x000000ffff397224 */ /* 0x100fe200018e0615 */
[----:B------:R-:W-:Y:S01]  /*26c20*/  LOP3.LUT R44, R44, R45, RZ, 0x3c, !PT ;  /* 0x0000002d2c2c7212 */ /* 0x000fe200078e3cff */
[----:B------:R-:W-:Y:S01]  /*26c30*/  IMAD.X R45, RZ, RZ, R21, P6 ;  /* 0x000000ffff2d7224 */ /* 0x000fe200030e0615 */
[C---:B------:R-:W-:Y:S02]  /*26c40*/  IADD3 R7, P3, R20.reuse, 0xf000, RZ ;  /* 0x0000f00014077810 */ /* 0x040fe40007f7e0ff */
[----:B------:R-:W-:-:S02]  /*26c50*/  IADD3 R65, P6, R20, 0xc000, RZ ;  /* 0x0000c00014417810 */ /* 0x000fc40007fde0ff */
[----:B------:R-:W-:Y:S01]  /*26c60*/  LOP3.LUT R11, R20, 0x380, RZ, 0xc0, !PT ;  /* 0x00000380140b7812 */ /* 0x000fe200078ec0ff */
[----:B--2---:R-:W-:Y:S01]  /*26c70*/  @!P2 ST.E desc[UR6][R54.64], R6 ;  /* 0x000000063600a985 */ /* 0x004fe2000c101906 */
[----:B---3--:R-:W-:Y:S01]  /*26c80*/  LOP3.LUT R4, R7, 0x380, RZ, 0xc0, !PT ;  /* 0x0000038007047812 */ /* 0x008fe200078ec0ff */
[----:B------:R-:W-:Y:S01]  /*26c90*/  IMAD.X R77, RZ, RZ, R21, P3 ;  /* 0x000000ffff4d7224 */ /* 0x000fe200018e0615 */
[----:B------:R-:W-:Y:S01]  /*26ca0*/  LOP3.LUT R64, R65, 0x380, RZ, 0xc0, !PT ;  /* 0x0000038041407812 */ /* 0x000fe200078ec0ff */
[----:B----4-:R2:W-:Y:S01]  /*26cb0*/  @!P0 ST.E desc[UR6][R58.64], R0 ;  /* 0x000000003a008985 */ /* 0x0105e2000c101906 */
[----:B------:R-:W-:Y:S02]  /*26cc0*/  SHF.R.U64 R11, R11, 0x3, RZ ;  /* 0x000000030b0b7819 */ /* 0x000fe400000012ff */
[----:B------:R-:W-:Y:S01]  /*26cd0*/  SHF.R.U64 R4, R4, 0x3, RZ ;  /* 0x0000000304047819 */ /* 0x000fe200000012ff */
[----:B------:R-:W5:Y:S01]  /*26ce0*/  LD.E.128 R12, desc[UR6][R12.64] ;  /* 0x000000060c0c7980 */ /* 0x000f62000c101d00 */
[----:B------:R-:W-:-:S02]  /*26cf0*/  SHF.R.U64 R64, R64, 0x3, RZ ;  /* 0x0000000340407819 */ /* 0x000fc400000012ff */
[----:B------:R-:W-:Y:S01]  /*26d00*/  LOP3.LUT R20, R11, R20, RZ, 0x3c, !PT ;  /* 0x000000140b147212 */ /* 0x000fe200078e3cff */
[----:B------:R-:W5:Y:S01]  /*26d10*/  LD.E.128 R24, desc[UR6][R24.64] ;  /* 0x0000000618187980 */ /* 0x000f62000c101d00 */
[----:B------:R-:W-:Y:S01]  /*26d20*/  LOP3.LUT R64, R64, R65, RZ, 0x3c, !PT ;  /* 0x0000004140407212 */ /* 0x000fe200078e3cff */
[----:B------:R-:W-:Y:S01]  /*26d30*/  IMAD.X R65, RZ, RZ, R21, P6 ;  /* 0x000000ffff417224 */ /* 0x000fe200030e0615 */
[----:B------:R-:W-:Y:S01]  /*26d40*/  LOP3.LUT R76, R4, R7, RZ, 0x3c, !PT ;  /* 0x00000007044c7212 */ /* 0x000fe200078e3cff */
[----:B--2---:R-:W-:Y:S01]  /*26d50*/  IMAD R0, R3, UR4, RZ ;  /* 0x0000000403007c24 */ /* 0x004fe2000f8e02ff */
[----:B------:R2:W5:Y:S03]  /*26d60*/  LD.E.128 R4, desc[UR6][R20.64] ;  /* 0x0000000614047980 */ /* 0x000566000c101d00 */
[C---:B------:R-:W-:Y:S01]  /*26d70*/  IMAD R3, R81.reuse, UR5, R0 ;  /* 0x0000000551037c24 */ /* 0x040fe2000f8e0200 */
[----:B------:R-:W5:Y:S04]  /*26d80*/  LD.E.128 R8, desc[UR6][R8.64] ;  /* 0x0000000608087980 */ /* 0x000f68000c101d00 */
[----:B------:R-:W5:Y:S01]  /*26d90*/  LD.E.128 R32, desc[UR6][R32.64] ;  /* 0x0000000620207980 */ /* 0x000f62000c101d00 */
[----:B--2---:R-:W-:Y:S01]  /*26da0*/  IMAD.WIDE.U32 R20, R81, UR4, RZ ;  /* 0x0000000451147c25 */ /* 0x004fe2000f8e00ff */
[----:B------:R-:W-:-:S02]  /*26db0*/  ULDC.64 UR4, c[0x0][0xae8] ;  /* 0x0002ba0000047ab9 */ /* 0x000fc40000000a00 */
[----:B------:R-:W5:Y:S01]  /*26dc0*/  LD.E.128 R36, desc[UR6][R36.64] ;  /* 0x0000000624247980 */ /* 0x000f62000c101d00 */
[----:B------:R-:W-:Y:S02]  /*26dd0*/  IMAD.IADD R21, R21, 0x1, R3 ;  /* 0x0000000115157824 */ /* 0x000fe400078e0203 */
[----:B------:R-:W-:Y:S01]  /*26de0*/  IMAD R84, R84, UR4, RZ ;  /* 0x0000000454547c24 */ /* 0x000fe2000f8e02ff */
[----:B------:R-:W5:Y:S01]  /*26df0*/  LD.E.128 R40, desc[UR6][R40.64] ;  /* 0x0000000628287980 */ /* 0x000f62000c101d00 */
[----:B------:R-:W-:-:S03]  /*26e00*/  IMAD.WIDE.U32 R20, R88, UR4, R20 ;  /* 0x0000000458147c25 */ /* 0x000fc6000f8e0014 */
[----:B------:R-:W5:Y:S01]  /*26e10*/  LD.E.128 R44, desc[UR6][R44.64] ;  /* 0x000000062c2c7980 */ /* 0x000f62000c101d00 */
[----:B------:R-:W-:Y:S01]  /*26e20*/  IMAD R3, R88, UR5, R84 ;  /* 0x0000000558037c24 */ /* 0x000fe2000f8e0254 */
[----:B------:R-:W-:Y:S01]  /*26e30*/  ULDC.64 UR4, c[0x0][0xaf0] ;  /* 0x0002bc0000047ab9 */ /* 0x000fe20000000a00 */
[----:B-1----:R-:W-:Y:S01]  /*26e40*/  @P1 IMAD.HI.U32 R0, R85, R86, RZ ;  /* 0x0000005655001227 */ /* 0x002fe200078e00ff */
[----:B------:R-:W5:Y:S03]  /*26e50*/  LD.E.128 R48, desc[UR6][R48.64] ;  /* 0x0000000630307980 */ /* 0x000f66000c101d00 */
[----:B------:R-:W-:Y:S01]  /*26e60*/  IMAD.IADD R21, R21, 0x1, R3 ;  /* 0x0000000115157824 */ /* 0x000fe200078e0203 */
[----:B------:R-:W5:Y:S01]  /*26e70*/  LD.E.128 R52, desc[UR6][R52.64] ;  /* 0x0000000634347980 */ /* 0x000f62000c101d00 */
[----:B------:R-:W-:Y:S01]  /*26e80*/  IMAD.MOV.U32 R3, RZ, RZ, R85 ;  /* 0x000000ffff037224 */ /* 0x000fe200078e0055 */
[----:B0-----:R-:W-:Y:S01]  /*26e90*/  @P1 SHF.R.U32.HI R3, RZ, R87, R0 ;  /* 0x00000057ff031219 */ /* 0x001fe20000011600 */
[----:B------:R-:W-:Y:S01]  /*26ea0*/  IMAD R81, R82, UR4, RZ ;  /* 0x0000000452517c24 */ /* 0x000fe2000f8e02ff */
[----:B------:R-:W5:Y:S02]  /*26eb0*/  LD.E.128 R56, desc[UR6][R56.64] ;  /* 0x0000000638387980 */ /* 0x000f64000c101d00 */
[----:B------:R-:W-:Y:S01]  /*26ec0*/  SHF.R.S32.HI R0, RZ, 0x1f, R3 ;  /* 0x0000001fff007819 */ /* 0x000fe20000011403 */
[C---:B------:R-:W-:Y:S01]  /*26ed0*/  IMAD R83, R80.reuse, UR5, R81 ;  /* 0x0000000550537c24 */ /* 0x040fe2000f8e0251 */
[----:B------:R-:W5:Y:S01]  /*26ee0*/  LD.E.128 R60, desc[UR6][R60.64] ;  /* 0x000000063c3c7980 */ /* 0x000f62000c101d00 */
[----:B------:R-:W-:Y:S01]  /*26ef0*/  IMAD.WIDE.U32 R80, R80, UR4, R20 ;  /* 0x0000000450507c25 */ /* 0x000fe2000f8e0014 */
[----:B------:R-:W-:-:S02]  /*26f00*/  ULDC.64 UR4, c[0x0][0xae0] ;  /* 0x0002b80000047ab9 */ /* 0x000fc40000000a00 */
[----:B------:R-:W5:Y:S01]  /*26f10*/  LD.E.128 R64, desc[UR6][R64.64] ;  /* 0x0000000640407980 */ /* 0x000f62000c101d00 */
[----:B------:R-:W-:Y:S02]  /*26f20*/  IMAD.MOV R21, RZ, RZ, -R3 ;  /* 0x000000ffff157224 */ /* 0x000fe400078e0a03 */
[----:B------:R-:W-:Y:S01]  /*26f30*/  IMAD.IADD R81, R81, 0x1, R83 ;  /* 0x0000000151517824 */ /* 0x000fe200078e0253 */
[----:B------:R-:W5:Y:S01]  /*26f40*/  LD.E.128 R68, desc[UR6][R68.64] ;  /* 0x0000000644447980 */ /* 0x000f62000c101d00 */
[----:B------:R-:W-:Y:S02]  /*26f50*/  IMAD R0, R0, UR4, RZ ;  /* 0x0000000400007c24 */ /* 0x000fe4000f8e02ff */
[----:B------:R-:W-:Y:S01]  /*26f60*/  IMAD R83, R28, R21, R85 ;  /* 0x000000151c537224 */ /* 0x000fe200078e0255 */
[----:B------:R-:W5:Y:S01]  /*26f70*/  LD.E.128 R72, desc[UR6][R72.64] ;  /* 0x0000000648487980 */ /* 0x000f62000c101d00 */
[----:B------:R-:W-:-:S03]  /*26f80*/  IMAD R85, R3, UR5, R0 ;  /* 0x0000000503557c24 */ /* 0x000fc6000f8e0200 */
[----:B------:R-:W5:Y:S01]  /*26f90*/  LD.E.128 R76, desc[UR6][R76.64] ;  /* 0x000000064c4c7980 */ /* 0x000f62000c101d00 */
[----:B------:R-:W-:Y:S01]  /*26fa0*/  SHF.R.S32.HI R0, RZ, 0x1f, R83 ;  /* 0x0000001fff007819 */ /* 0x000fe20000011453 */
        /* <DEDUP_REMOVED lines=10> */
[----:B------:R-:W-:Y:S02]  /*27050*/  IMAD.IADD R87, R220, 0x1, R178 ;  /* 0x00000001dc577824 */ /* 0x000fe400078e02b2 */
[C---:B------:R-:W-:Y:S02]  /*27060*/  IMAD R81, R83.reuse, UR5, R0 ;  /* 0x0000000553517c24 */ /* 0x040fe4000f8e0200 */
[----:B------:R-:W-:Y:S01]  /*27070*/  IMAD.WIDE.U32 R20, R83, UR4, R20 ;  /* 0x0000000453147c25 */ /* 0x000fe2000f8e0014 */
[C---:B------:R-:W-:Y:S01]  /*27080*/  ISETP.GE.AND P2, PT, R87.reuse, R2, PT ;  /* 0x000000025700720c */ /* 0x040fe20003f46270 */
[----:B------:R-:W-:Y:S02]  /*27090*/  ULDC.64 UR4, c[0x0][0xa80] ;  /* 0x0002a00000047ab9 */ /* 0x000fe40000000a00 */
[----:B------:R-:W-:Y:S01]  /*270a0*/  VIADD R3, R87, 0x20 ;  /* 0x0000002057037836 */ /* 0x000fe20000000000 */
[----:B------:R-:W-:Y:S01]  /*270b0*/  LEA R28, P3, R20, UR4, 0x1 ;  /* 0x00000004141c7c11 */ /* 0x000fe2000f8608ff */
[----:B------:R-:W-:-:S02]  /*270c0*/  IMAD.IADD R21, R21, 0x1, R81 ;  /* 0x0000000115157824 */ /* 0x000fc400078e0251 */
[----:B------:R-:W-:Y:S01]  /*270d0*/  VIADD R0, R22, 0x38820 ;  /* 0x0003882016007836 */ /* 0x000fe20000000000 */
[-C--:B------:R-:W-:Y:S01]  /*270e0*/  ISETP.GE.AND P1, PT, R3, R2.reuse, PT ;  /* 0x000000020300720c */ /* 0x080fe20003f26270 */
[----:B------:R-:W-:Y:S01]  /*270f0*/  VIADD R3, R87, 0x40 ;  /* 0x0000004057037836 */ /* 0x000fe20000000000 */
[----:B------:R-:W-:Y:S02]  /*27100*/  LEA.HI.X R86, R20, UR5, R21, 0x1, P3 ;  /* 0x0000000514567c11 */ /* 0x000fe400098f0c15 */
[----:B------:R-:W-:Y:S01]  /*27110*/  PRMT R0, RZ, 0x654, R0 ;  /* 0x00000654ff007816 */ /* 0x000fe20000000000 */
[----:B0-----:R0:W1:Y:S01]  /*27120*/  SHFL.IDX PT, R84, R28, RZ, 0x181f ;  /* 0x00181fff1c547589 */ /* 0x00106200000e0000 */
[----:B------:R-:W-:Y:S02]  /*27130*/  ISETP.GE.AND P0, PT, R3, R2, PT ;  /* 0x000000020300720c */ /* 0x000fe40003f06270 */
[----:B------:R0:W-:Y:S01]  /*27140*/  SYNCS.ARRIVE.TRANS64.RED.A1T0 RZ, [R0+URZ], RZ ;  /* 0x000000ff00ff79a7 */ /* 0x0001e2000810043f */
[----:B------:R0:W2:Y:S01]  /*27150*/  SHFL.IDX PT, R3, R86, RZ, 0x181f ;  /* 0x00181fff56037589 */ /* 0x0000a200000e0000 */
[----:B------:R-:W-:Y:S09]  /*27160*/  @P2 BRA `(.L_x_2939) ;  /* 0x0000000000482947 */ /* 0x000ff20003800000 */
        /* <DEDUP_REMOVED lines=18> */
.L_x_2939:
[----:B------:R-:W-:Y:S05]  /*27290*/  BSYNC B1 ;  /* 0x0000000000017941 */ /* 0x000fea0003800000 */
.L_x_2938:
[----:B--2---:R2:W4:Y:S01]  /*272a0*/  SHFL.IDX PT, R3, R86, 0x1, 0x181f ;  /* 0x00381f0056037f89 */ /* 0x00452200000e0000 */
[----:B------:R-:W-:Y:S03]  /*272b0*/  BSSY B1, `(.L_x_2940) ;  /* 0x0000015000017945 */ /* 0x000fe60003800000 */
[----:B---3-5:R2:W3:Y:S01]  /*272c0*/  SHFL.IDX PT, R32, R28, 0x1, 0x181f ;  /* 0x00381f001c207f89 */ /* 0x0284e200000e0000 */
[----:B------:R-:W-:Y:S05]  /*272d0*/  @P1 BRA `(.L_x_2941) ;  /* 0x0000000000481947 */ /* 0x000fea0003800000 */
[----:B------:R-:W-:Y:S01]  /*272e0*/  ULDC UR4, c[0x0][0xac8] ;  /* 0x0002b20000047ab9 */ /* 0x000fe20000000800 */
[----:B------:R-:W-:Y:S01]  /*272f0*/  ULDC.64 UR6, c[0x0][0x208] ;  /* 0x0000820000067ab9 */ /* 0x000fe20000000a00 */
[----:B------:R-:W-:Y:S02]  /*27300*/  ISETP.GE.AND P4, PT, R16, UR4, PT ;  /* 0x0000000410007c0c */ /* 0x000fe4000bf86270 */
[----:B------:R-:W-:Y:S02]  /*27310*/  ISETP.GE.AND P3, PT, R213, UR4, PT ;  /* 0x00000004d5007c0c */ /* 0x000fe4000bf66270 */
[----:B------:R-:W-:Y:S02]  /*27320*/  ISETP.GE.AND P2, PT, R18, UR4, PT ;  /* 0x0000000412007c0c */ /* 0x000fe4000bf46270 */
[----:B------:R-:W-:-:S07]  /*27330*/  ISETP.GE.AND P1, PT, R19, UR4, PT ;  /* 0x0000000413007c0c */ /* 0x000fce000bf26270 */
[CC--:B---3--:R-:W-:Y:S02]  /*27340*/  @!P4 LEA R4, P6, R16.reuse, R32.reuse, 0x1 ;  /* 0x000000201004c211 */ /* 0x0c8fe400078c08ff */
        /* <DEDUP_REMOVED lines=11> */
.L_x_2941:
[----:B------:R-:W-:Y:S05]  /*27400*/  BSYNC B1 ;  /* 0x0000000000017941 */ /* 0x000fea0003800000 */
.L_x_2940:
[----:B----4-:R4:W0:Y:S01]  /*27410*/  SHFL.IDX PT, R3, R86, 0x2, 0x181f ;  /* 0x00581f0056037f89 */ /* 0x01082200000e0000 */
[----:B------:R-:W-:Y:S03]  /*27420*/  BSSY B1, `(.L_x_2942) ;  /* 0x0000015000017945 */ /* 0x000fe60003800000 */
[----:B---3--:R4:W3:Y:S01]  /*27430*/  SHFL.IDX PT, R10, R28, 0x2, 0x181f ;  /* 0x00581f001c0a7f89 */ /* 0x0088e200000e0000 */
[----:B------:R-:W-:Y:S05]  /*27440*/  @P0 BRA `(.L_x_2943) ;  /* 0x0000000000480947 */ /* 0x000fea0003800000 */
        /* <DEDUP_REMOVED lines=18> */
.L_x_2943:
[----:B------:R-:W-:Y:S05]  /*27570*/  BSYNC B1 ;  /* 0x0000000000017941 */ /* 0x000fea0003800000 */
.L_x_2942:
[----:B0-----:R-:W-:Y:S01]  /*27580*/  VIADD R3, R87, 0x60 ;  /* 0x0000006057037836 */ /* 0x001fe20000000000 */
[----:B------:R0:W0:Y:S04]  /*27590*/  SHFL.IDX PT, R9, R86, 0x3, 0x181f ;  /* 0x00781f0056097f89 */ /* 0x00002800000e0000 */
[----:B------:R-:W-:Y:S01]  /*275a0*/  ISETP.GE.AND P0, PT, R3, R2, PT ;  /* 0x000000020300720c */ /* 0x000fe20003f06270 */
[----:B--2-4-:R-:W2:-:S12]  /*275b0*/  SHFL.IDX PT, R28, R28, 0x3, 0x181f ;  /* 0x00781f001c1c7f89 */ /* 0x014e9800000e0000 */
[----:B------:R-:W-:Y:S05]  /*275c0*/  @P0 BRA `(.L_x_2944) ;  /* 0x0000000c00d00947 */ /* 0x000fea0003800000 */
[----:B------:R-:W-:Y:S01]  /*275d0*/  ULDC UR4, c[0x0][0xac8] ;  /* 0x0002b20000047ab9 */ /* 0x000fe20000000800 */
[----:B------:R-:W-:Y:S01]  /*275e0*/  ULDC.64 UR6, c[0x0][0x208] ;  /* 0x0000820000067ab9 */ /* 0x000fe20000000a00 */
[----:B------:R-:W-:Y:S02]  /*275f0*/  ISETP.GE.AND P3, PT, R16, UR4, PT ;  /* 0x0000000410007c0c */ /* 0x000fe4000bf66270 */
[----:B------:R-:W-:Y:S02]  /*27600*/  ISETP.GE.AND P4, PT, R213, UR4, PT ;  /* 0x00000004d5007c0c */ /* 0x000fe4000bf86270 */
[----:B------:R-:W-:-:S09]  /*27610*/  ISETP.GE.AND P5, PT, R18, UR4, PT ;  /* 0x0000000412007c0c */ /* 0x000fd2000bfa6270 */
[CC--:B--2---:R-:W-:Y:S02]  /*27620*/  @!P3 LEA R2, P0, R16.reuse, R28.reuse, 0x1 ;  /* 0x0000001c1002b211 */ /* 0x0c4fe400078008ff */
[-C--:B------:R-:W-:Y:S02]  /*27630*/  @!P4 LEA R4, P1, R23, R28.reuse, 0x1 ;  /* 0x0000001c1704c211 */ /* 0x080fe400078208ff */
[-C--:B0-----:R-:W-:Y:S02]  /*27640*/  @!P3 LEA.HI.X R3, R16, R9.reuse, R17, 0x1, P0 ;  /* 0x000000091003b211 */ /* 0x081fe400000f0c11 */
        /* <DEDUP_REMOVED lines=8> */
[----:B----4-:R-:W-:Y:S01]  /*276d0*/  LEA R2, P0, R19, R28, 0x1 ;  /* 0x0000001c13027211 */ /* 0x010fe200078008ff */
[----:B------:R-:W-:-:S03]  /*276e0*/  ULDC.64 UR4, c[0x0][0x208] ;  /* 0x0000820000047ab9 */ /* 0x000fc60000000a00 */
[----:B------:R-:W-:-:S05]  /*276f0*/  LEA.HI.X R3, R19, R9, R217, 0x1, P0 ;  /* 0x0000000913037211 */ /* 0x000fca00000f0cd9 */
[----:B------:R0:W-:Y:S01]  /*27700*/  ST.E.128 desc[UR4][R2.64], R76 ;  /* 0x0000004c02007985 */ /* 0x0001e2000c101d04 */
[----:B------:R-:W-:Y:S05]  /*27710*/  BRA `(.L_x_2944) ;  /* 0x0000000c007c7947 */ /* 0x000fea0003800000 */
.L_x_2936:
[----:B------:R-:W3:Y:S01]  /*27720*/  LDL R11, [R1+0x7c] ;  /* 0x00007c00010b7983 */ /* 0x000ee20000100800 */
[----:B------:R-:W-:Y:S01]  /*27730*/  ULDC.64 UR4, c[0x0][0xc00] ;  /* 0x0003000000047ab9 */ /* 0x000fe20000000a00 */
[----:B------:R-:W4:Y:S01]  /*27740*/  LDC R25, c[0x0][0xbe8] ;  /* 0x0002fa00ff197b82 */ /* 0x000f220000000800 */
[----:B------:R-:W-:Y:S01]  /*27750*/  ISETP.NE.U32.AND P0, PT, RZ, UR4, PT ;  /* 0x00000004ff007c0c */ /* 0x000fe2000bf05070 */
[----:B------:R-:W-:Y:S01]  /*27760*/  IMAD.MOV.U32 R6, RZ, RZ, RZ ;  /* 0x000000ffff067224 */ /* 0x000fe200078e00ff */
[----:B------:R-:W-:Y:S02]  /*27770*/  ULDC.64 UR6, c[0x0][0x208] ;  /* 0x0000820000067ab9 */ /* 0x000fe40000000a00 */
[----:B------:R-:W-:Y:S01]  /*27780*/  ISETP.NE.AND.EX P0, PT, RZ, UR5, PT, P0 ;  /* 0x00000005ff007c0c */ /* 0x000fe2000bf05300 */
[----:B------:R-:W1:Y:S01]  /*27790*/  S2R R8, SR_TID.X ;  /* 0x0000000000087919 */ /* 0x000e620000002100 */
[----:B------:R-:W0:Y:S01]  /*277a0*/  S2R R9, SR_TID.X ;  /* 0x0000000000097919 */ /* 0x000e220000002100 */
[----:B-1----:R-:W-:-:S02]  /*277b0*/  VIADD R7, R8, 0xffffff80 ;  /* 0xffffff8008077836 */ /* 0x002fc40000000000 */
[----:B0-----:R-:W-:-:S03]  /*277c0*/  VIADD R20, R9, 0xffffff80 ;  /* 0xffffff8009147836 */ /* 0x001fc60000000000 */
        /* <DEDUP_REMOVED lines=16> */
[----:B------:R-:W1:Y:S01]  /*278d0*/  @P2 LDC R14, c[0x0][0xbec] ;  /* 0x0002fb00ff0e2b82 */ /* 0x000e620000000800 */
[----:B------:R-:W-:Y:S05]  /*278e0*/  @P1 BRA `(.L_x_2945) ;  /* 0x0000000000141947 */ /* 0x000fea0003800000 */
[----:B------:R-:W-:Y:S05]  /*278f0*/  @!P0 BRA `(.L_x_2945) ;  /* 0x0000000000108947 */ /* 0x000fea0003800000 */
[----:B------:R-:W-:Y:S02]  /*27900*/  ULDC.64 UR4, c[0x0][0x208] ;  /* 0x0000820000047ab9 */ /* 0x000fe40000000a00 */
[----:B0-----:R-:W3:Y:S04]  /*27910*/  LDG.E R5, desc[UR4][R2.64] ;  /* 0x0000000402057981 */ /* 0x001ee8000c1e1900 */
[----:B-----5:R-:W3:Y:S02]  /*27920*/  LDG.E R0, desc[UR4][R2.64+0x4] ;  /* 0x0000040402007981 */ /* 0x020ee4000c1e1900 */
[----:B---3--:R-:W-:-:S07]  /*27930*/  IMAD.IADD R0, R0, 0x1, -R5 ;  /* 0x0000000100007824 */ /* 0x008fce00078e0a05 */
.L_x_2945:
[----:B------:R-:W3:Y:S04]  /*27940*/  LDL R27, [R1+0x80] ;  /* 0x00008000011b7983 */ /* 0x000ee80000100800 */
[----:B------:R4:W5:Y:S01]  /*27950*/  LDL R26, [R1+0x68] ;  /* 0x00006800011a7983 */ /* 0x0009620000100800 */
[----:B0-----:R-:W-:Y:S01]  /*27960*/  SHF.R.S32.HI R3, RZ, 0x1f, R20 ;  /* 0x0000001fff037819 */ /* 0x001fe20000011414 */
[----:B------:R-:W-:Y:S01]  /*27970*/  BSSY B1, `(.L_x_2946) ;  /* 0x000002e000017945 */ /* 0x000fe20003800000 */
[----:B------:R-:W-:Y:S02]  /*27980*/  SEL R13, R11, RZ, !P0 ;  /* 0x000000ff0b0d7207 */ /* 0x000fe40004000000 */
[----:B------:R-:W-:Y:S02]  /*27990*/  SEL R12, R12, RZ, !P0 ;  /* 0x000000ff0c0c7207 */ /* 0x000fe40004000000 */
[----:B------:R-:W-:-:S02]  /*279a0*/  LEA.HI R24, R3, R20, RZ, 0x3 ;  /* 0x0000001403187211 */ /* 0x000fc400078f18ff */
[----:B-----5:R-:W-:Y:S02]  /*279b0*/  SHF.R.S32.HI R11, RZ, 0x1f, R6 ;  /* 0x0000001fff0b7819 */ /* 0x020fe40000011406 */
[----:B---3--:R-:W-:Y:S01]  /*279c0*/  SHF.R.S32.HI R10, RZ, 0x1f, R27 ;  /* 0x0000001fff0a7819 */ /* 0x008fe2000001141b */
[----:B----4-:R-:W-:Y:S06]  /*279d0*/  @P3 BRA `(.L_x_2947) ;  /* 0x00000000009c3947 */ /* 0x010fec0003800000 */
[----:B------:R-:W0:Y:S01]  /*279e0*/  LDC R9, c[0x0][0xbe8] ;  /* 0x0002fa00ff097b82 */ /* 0x000e220000000800 */
[----:B------:R-:W-:Y:S01]  /*279f0*/  IADD3 R8, R26, -0x80, R8 ;  /* 0xffffff801a087810 */ /* 0x000fe20007ffe008 */
        /* <DEDUP_REMOVED lines=13> */
[----:B------:R-:W-:-:S03]  /*27ad0*/  ULDC.64 UR4, c[0x0][0xb98] ;  /* 0x0002e60000047ab9 */ /* 0x000fc60000000a00 */
[----:B------:R-:W-:-:S03]  /*27ae0*/  IMAD.IADD R3, R3, 0x1, R7 ;  /* 0x0000000103037824 */ /* 0x000fc600078e0207 */
[----:B------:R-:W3:Y:S01]  /*27af0*/  @P0 LDC R21, c[0x0][0xbf0] ;  /* 0x0002fc00ff150b82 */ /* 0x000ee20000000800 */
[----:B------:R-:W-:-:S04]  /*27b00*/  IMAD.WIDE.U32 R2, R13, UR4, R2 ;  /* 0x000000040d027c25 */ /* 0x000fc8000f8e0002 */
[----:B0-----:R-:W-:-:S05]  /*27b10*/  @P0 IMAD.HI.U32 R4, R8, R15, RZ ;  /* 0x0000000f08040227 */ /* 0x001fca00078e00ff */
[----:B---3--:R-:W-:Y:S01]  /*27b20*/  @P0 SHF.R.U32.HI R5, RZ, R21, R4 ;  /* 0x00000015ff050219 */ /* 0x008fe20000011604 */
        /* <DEDUP_REMOVED lines=18> */
.L_x_2947:
[----:B------:R-:W-:Y:S05]  /*27c50*/  BSYNC B1 ;  /* 0x0000000000017941 */ /* 0x000fea0003800000 */
.L_x_2946:
[----:B------:R-:W3:Y:S01]  /*27c60*/  @P2 LDC R15, c[0x0][0xbf0] ;  /* 0x0002fc00ff0f2b82 */ /* 0x000ee20000000800 */
[----:B0-----:R-:W-:Y:S01]  /*27c70*/  LOP3.LUT R5, R24, 0xfffffff8, RZ, 0xc0, !PT ;  /* 0xfffffff818057812 */ /* 0x001fe200078ec0ff */
[----:B------:R-:W-:Y:S01]  /*27c80*/  ULDC.64 UR4, c[0x0][0xaa0] ;  /* 0x0002a80000047ab9 */ /* 0x000fe20000000a00 */
[----:B------:R-:W-:Y:S01]  /*27c90*/  BSSY B1, `(.L_x_2948) ;  /* 0x0000042000017945 */ /* 0x000fe20003800000 */
[----:B------:R-:W-:Y:S02]  /*27ca0*/  IMAD R3, R11, UR4, RZ ;  /* 0x000000040b037c24 */ /* 0x000fe4000f8e02ff */
[----:B------:R-:W-:Y:S02]  /*27cb0*/  IMAD.IADD R7, R20, 0x1, -R5 ;  /* 0x0000000114077824 */ /* 0x000fe400078e0a05 */
[----:B------:R-:W-:Y:S02]  /*27cc0*/  IMAD R5, R6, UR5, R3 ;  /* 0x0000000506057c24 */ /* 0x000fe4000f8e0203 */
[----:B------:R-:W-:-:S02]  /*27cd0*/  IMAD R4, R7, 0x20, R220 ;  /* 0x0000002007047824 */ /* 0x000fc400078e02dc */
[----:B------:R-:W-:Y:S01]  /*27ce0*/  IMAD.WIDE.U32 R2, R6, UR4, RZ ;  /* 0x0000000406027c25 */ /* 0x000fe2000f8e00ff */
[----:B------:R-:W-:-:S03]  /*27cf0*/  ULDC.64 UR4, c[0x0][0xae8] ;  /* 0x0002ba0000047ab9 */ /* 0x000fc60000000a00 */
[----:B------:R-:W-:Y:S02]  /*27d00*/  IMAD.IADD R9, R26, 0x1, R4 ;  /* 0x000000011a097824 */ /* 0x000fe400078e0204 */
[----:B------:R-:W-:Y:S02]  /*27d10*/  IMAD.IADD R3, R3, 0x1, R5 ;  /* 0x0000000103037824 */ /* 0x000fe400078e0205 */
[----:B------:R-:W-:Y:S02]  /*27d20*/  IMAD R6, R10, UR4, RZ ;  /* 0x000000040a067c24 */ /* 0x000fe4000f8e02ff */
[----:B-1----:R-:W-:-:S04]  /*27d30*/  @P2 IMAD.HI.U32 R4, R9, R14, RZ ;  /* 0x0000000e09042227 */ /* 0x002fc800078e00ff */
[C---:B------:R-:W-:Y:S02]  /*27d40*/  IMAD R7, R27.reuse, UR5, R6 ;  /* 0x000000051b077c24 */ /* 0x040fe4000f8e0206 */
[----:B------:R-:W-:Y:S01]  /*27d50*/  IMAD.WIDE.U32 R2, R27, UR4, R2 ;  /* 0x000000041b027c25 */ /* 0x000fe2000f8e0002 */
[----:B------:R-:W-:-:S03]  /*27d60*/  ULDC.64 UR4, c[0x0][0xaf0] ;  /* 0x0002bc0000047ab9 */ /* 0x000fc60000000a00 */
[----:B------:R-:W-:Y:S01]  /*27d70*/  IMAD.MOV.U32 R5, RZ, RZ, R9 ;  /* 0x000000ffff057224 */ /* 0x000fe200078e0009 */
[----:B---3--:R-:W-:Y:S01]  /*27d80*/  @P2 SHF.R.U32.HI R5, RZ, R15, R4 ;  /* 0x0000000fff052219 */ /* 0x008fe20000011604 */
[----:B------:R-:W-:Y:S02]  /*27d90*/  IMAD R6, R12, UR4, RZ ;  /* 0x000000040c067c24 */ /* 0x000fe4000f8e02ff */
[----:B------:R-:W-:Y:S01]  /*27da0*/  IMAD.IADD R3, R3, 0x1, R7 ;  /* 0x0000000103037824 */ /* 0x000fe200078e0207 */
[----:B------:R-:W-:Y:S01]  /*27db0*/  SHF.R.S32.HI R4, RZ, 0x1f, R5 ;  /* 0x0000001fff047819 */ /* 0x000fe20000011405 */
[C---:B------:R-:W-:Y:S02]  /*27dc0*/  IMAD R7, R13.reuse, UR5, R6 ;  /* 0x000000050d077c24 */ /* 0x040fe4000f8e0206 */
[----:B------:R-:W-:Y:S01]  /*27dd0*/  IMAD.WIDE.U32 R2, R13, UR4, R2 ;  /* 0x000000040d027c25 */ /* 0x000fe2000f8e0002 */
[----:B------:R-:W-:-:S03]  /*27de0*/  ULDC.64 UR4, c[0x0][0xae0] ;  /* 0x0002b80000047ab9 */ /* 0x000fc60000000a00 */
[----:B------:R-:W-:Y:S02]  /*27df0*/  IMAD.MOV R6, RZ, RZ, -R5 ;  /* 0x000000ffff067224 */ /* 0x000fe400078e0a05 */
[----:B------:R-:W-:Y:S02]  /*27e00*/  IMAD.IADD R3, R3, 0x1, R7 ;  /* 0x0000000103037824 */ /* 0x000fe400078e0207 */
[----:B------:R-:W-:Y:S02]  /*27e10*/  IMAD R4, R4, UR4, RZ ;  /* 0x0000000404047c24 */ /* 0x000fe4000f8e02ff */
[----:B------:R-:W-:Y:S02]  /*27e20*/  IMAD R7, R25, R6, R9 ;  /* 0x0000000619077224 */ /* 0x000fe400078e0209 */
[C---:B------:R-:W-:Y:S02]  /*27e30*/  IMAD R9, R5.reuse, UR5, R4 ;  /* 0x0000000505097c24 */ /* 0x040fe4000f8e0204 */
[----:B------:R-:W-:Y:S01]  /*27e40*/  IMAD.WIDE.U32 R2, R5, UR4, R2 ;  /* 0x0000000405027c25 */ /* 0x000fe2000f8e0002 */
[----:B------:R-:W-:Y:S01]  /*27e50*/  SHF.R.S32.HI R4, RZ, 0x1f, R7 ;  /* 0x0000001fff047819 */ /* 0x000fe20000011407 */
[----:B------:R-:W-:-:S02]  /*27e60*/  ULDC.64 UR4, c[0x0][0xad8] ;  /* 0x0002b60000047ab9 */ /* 0x000fc40000000a00 */
[----:B------:R-:W-:Y:S02]  /*27e70*/  IMAD.IADD R3, R3, 0x1, R9 ;  /* 0x0000000103037824 */ /* 0x000fe400078e0209 */
[----:B------:R-:W-:Y:S02]  /*27e80*/  IMAD R4, R4, UR4, RZ ;  /* 0x0000000404047c24 */ /* 0x000fe4000f8e02ff */
[----:B------:R-:W-:Y:S02]  /*27e90*/  IMAD.IADD R6, R220, 0x1, R26 ;  /* 0x00000001dc067824 */ /* 0x000fe400078e021a */
[----:B------:R-:W-:Y:S02]  /*27ea0*/  IMAD R25, R0, R25, RZ ;  /* 0x0000001900197224 */ /* 0x000fe400078e02ff */
[C---:B------:R-:W-:Y:S02]  /*27eb0*/  IMAD R5, R7.reuse, UR5, R4 ;  /* 0x0000000507057c24 */ /* 0x040fe4000f8e0204 */
[----:B------:R-:W-:Y:S01]  /*27ec0*/  IMAD.WIDE.U32 R2, R7, UR4, R2 ;  /* 0x0000000407027c25 */ /* 0x000fe2000f8e0002 */
[----:B------:R-:W-:Y:S01]  /*27ed0*/  ISETP.GE.AND P2, PT, R6, R25, PT ;  /* 0x000000190600720c */ /* 0x000fe20003f46270 */
[----:B------:R-:W-:-:S02]  /*27ee0*/  ULDC.64 UR4, c[0x0][0xa80] ;  /* 0x0002a00000047ab9 */ /* 0x000fc40000000a00 */
[----:B------:R-:W-:Y:S01]  /*27ef0*/  IMAD.IADD R3, R3, 0x1, R5 ;  /* 0x0000000103037824 */ /* 0x000fe200078e0205 */
[----:B------:R-:W-:Y:S01]  /*27f00*/  LEA R4, P3, R2, UR4, 0x1 ;  /* 0x0000000402047c11 */ /* 0x000fe2000f8608ff */
[----:B------:R-:W-:-:S03]  /*27f10*/  VIADD R0, R6, 0x20 ;  /* 0x0000002006007836 */ /* 0x000fc60000000000 */
[----:B------:R-:W-:Y:S02]  /*27f20*/  LEA.HI.X R5, R2, UR5, R3, 0x1, P3 ;  /* 0x0000000502057c11 */ /* 0x000fe400098f0c03 */
[-C--:B------:R-:W-:Y:S01]  /*27f30*/  ISETP.GE.AND P1, PT, R0, R25.reuse, PT ;  /* 0x000000190000720c */ /* 0x080fe20003f26270 */
[----:B------:R-:W-:Y:S01]  /*27f40*/  VIADD R0, R6, 0x40 ;  /* 0x0000004006007836 */ /* 0x000fe20000000000 */
[----:B------:R0:W1:Y:S04]  /*27f50*/  SHFL.IDX PT, R2, R4, RZ, 0x181f ;  /* 0x00181fff04027589 */ /* 0x00006800000e0000 */
[----:B------:R0:W3:Y:S01]  /*27f60*/  SHFL.IDX PT, R3, R5, RZ, 0x181f ;  /* 0x00181fff05037589 */ /* 0x0000e200000e0000 */
[----:B------:R-:W-:Y:S01]  /*27f70*/  ISETP.GE.AND P0, PT, R0, R25, PT ;  /* 0x000000190000720c */ /* 0x000fe20003f06270 */
[----:B------:R-:W-:-:S12]  /*27f80*/  @P2 BRA `(.L_x_2949) ;  /* 0x0000000000482947 */ /* 0x000fd80003800000 */
        /* <DEDUP_REMOVED lines=18> */
.L_x_2949:
[----:B------:R-:W-:Y:S05]  /*280b0*/  BSYNC B1 ;  /* 0x0000000000017941 */ /* 0x000fea0003800000 */
.L_x_2948:
        /* <DEDUP_REMOVED lines=22> */
.L_x_2951:
[----:B------:R-:W-:Y:S05]  /*28220*/  BSYNC B1 ;  /* 0x0000000000017941 */ /* 0x000fea0003800000 */
.L_x_2950:
        /* <DEDUP_REMOVED lines=22> */
.L_x_2953:
[----:B------:R-:W-:Y:S05]  /*28390*/  BSYNC B1 ;  /* 0x0000000000017941 */ /* 0x000fea0003800000 */
.L_x_2952:
[----:B------:R-:W-:Y:S01]  /*283a0*/  VIADD R0, R6, 0x60 ;  /* 0x0000006006007836 */ /* 0x000fe20000000000 */
[----:B01-3--:R-:W0:Y:S04]  /*283b0*/  SHFL.IDX PT, R5, R5, 0x3, 0x181f ;  /* 0x00781f0005057f89 */ /* 0x00be2800000e0000 */
        /* <DEDUP_REMOVED lines=21> */
.L_x_2944:
[----:B------:R-:W-:Y:S05]  /*28510*/  BSYNC B0 ;  /* 0x0000000000007941 */ /* 0x000fea0003800000 */
.L_x_2935:
[----:B------:R-:W-:Y:S02]  /*28520*/  ULDC UR4, c[0x0][0xc3c] ;  /* 0x00030f0000047ab9 */ /* 0x000fe40000000800 */
[----:B--2---:R-:W-:-:S13]  /*28530*/  ISETP.GE.AND P0, PT, R31, UR4, PT ;  /* 0x000000041f007c0c */ /* 0x004fda000bf06270 */
[----:B------:R-:W-:Y:S05]  /*28540*/  @!P0 BRA `(.L_x_2954) ;  /* 0xfffffd8800c88947 */ /* 0x000fea000383ffff */
[----:B------:R-:W-:Y:S05]  /*28550*/  BRA `(.L_x_2683) ;  /* 0x0000007400d47947 */ /* 0x000fea0003800000 */
.L_x_2681:
        /* <DEDUP_REMOVED lines=16> */
.L_x_2955:
        /* <DEDUP_REMOVED lines=42> */
.L_x_2961:
        /* <DEDUP_REMOVED lines=13> */
.L_x_2960:
[----:B------:R-:W-:Y:S05]  /*289d0*/  BSYNC B0 ;  /* 0x0000000000007941 */ /* 0x000fea0003800000 */
.L_x_2959:
        /* <DEDUP_REMOVED lines=20> */
.L_x_2957:
[----:B------:R-:W-:Y:S01]  /*28b20*/  IMAD.IADD R13, R6, 0x1, -R3 ;  /* 0x00000001060d7824 */ /* 0x000fe200078e0a03 */
[----:B------:R-:W-:-:S03]  /*28b30*/  ULDC.64 UR8, c[0x0][0x208] ;  /* 0x0000820000087ab9 */ /* 0x000fc60000000a00 */
        /* <DEDUP_REMOVED lines=19> */
.L_x_2962:
        /* <DEDUP_REMOVED lines=54> */
[----:B------:R-:W-:-:S04]  /*28fd0*/  @!P1 LOP3.LUT R2, RZ, R15, RZ, 0x33, !PT ;  /* 0x0000000fff029212 */ /* 0x000fc800078e33ff */
[----:B------:R-:W-:Y:S01]  /*28fe0*/  LOP3.LUT R17, RZ, R2, RZ, 0x33, !PT ;  /* 0x00000002ff117212 */ /* 0x000fe200078e33ff */
[----:B------:R-:W-:-:S04]  /*28ff0*/  IMAD R18, R2, R18, R3 ;  /* 0x0000001202127224 */ /* 0x000fc800078e0203 */
[----:B------:R-:W-:Y:S01]  /*29000*/  IMAD.IADD R17, R4, 0x1, R17 ;  /* 0x0000000104117824 */ /* 0x000fe200078e0211 */
[----:B------:R-:W-:Y:S06]  /*29010*/  BRA `(.L_x_2963) ;  /* 0x00000000000c7947 */ /* 0x000fec0003800000 */
.L_x_2958:
[----:B------:R-:W-:Y:S02]  /*29020*/  IMAD.MOV.U32 R17, RZ, RZ, RZ ;  /* 0x000000ffff117224 */ /* 0x000fe400078e00ff */
[----:B------:R-:W-:Y:S02]  /*29030*/  IMAD.U32 R16, RZ, RZ, UR6 ;  /* 0x00000006ff107e24 */ /* 0x000fe4000f8e00ff */
[----:B------:R-:W-:-:S07]  /*29040*/  IMAD.MOV.U32 R18, RZ, RZ, RZ ;  /* 0x000000ffff127224 */ /* 0x000fce00078e00ff */
.L_x_2963:
[----:B------:R-:W-:-:S13]  /*29050*/  ISETP.NE.AND P0, PT, R5, RZ, PT ;  /* 0x000000ff0500720c */ /* 0x000fda0003f05270 */
[----:B------:R-:W0:Y:S01]  /*29060*/  @!P0 S2R R3, SR_CgaCtaId ;  /* 0x0000000000038919 */ /* 0x000e220000008800 */
[----:B------:R-:W-:-:S04]  /*29070*/  @!P0 MOV R2, 0x400 ;  /* 0x0000040000028802 */ /* 0x000fc80000000f00 */
[----:B0-----:R-:W-:-:S05]  /*29080*/  @!P0 LEA R2, R3, R2, 0x18 ;  /* 0x0000000203028211 */ /* 0x001fca00078ec0ff */
[----:B------:R1:W-:Y:S01]  /*29090*/  @!P0 STS.128 [R2+0x388d0], R16 ;  /* 0x0388d01002008388 */ /* 0x0003e20000000c00 */
[----:B------:R-:W-:Y:S06]  /*290a0*/  BAR.ARV 0x5, 0x180 ;  /* 0x0146000000007b1d */ /* 0x000fec0000002000 */
.L_x_2956:
        /* <DEDUP_REMOVED lines=20> */
[----:B------:R-:W-:Y:S01]  /*291f0*/  IMAD.MOV.U32 R27, RZ, RZ, RZ ;  /* 0x000000ffff1b7224 */ /* 0x000fe200078e00ff */
[----:B------:R-:W-:Y:S01]  /*29200*/  LOP3.LUT R34, R3, 0x200, R34, 0xf8, !PT ;  /* 0x0000020003227812 */ /* 0x000fe200078ef822 */
[----:B------:R-:W-:Y:S01]  /*29210*/  IMAD.MOV.U32 R29, RZ, RZ, 0x1 ;  /* 0x00000001ff1d7424 */ /* 0x000fe200078e00ff */
        /* <DEDUP_REMOVED lines=8> */
[----:B------:R-:W-:-:S04]  /*292a0*/  IMAD.U32 R22, RZ, RZ, UR4 ;  /* 0x00000004ff167e24 */ /* 0x000fc8000f8e00ff */
[----:B--2---:R-:W-:-:S07]  /*292b0*/  IMAD R37, R34, 0x2, R22 ;  /* 0x0000000222257824 */ /* 0x004fce00078e0216 */
.L_x_3073:
        /* <DEDUP_REMOVED lines=21> */
[----:B-1----:R1:W2:Y:S01]  /*29410*/  @P0 LDG.E R11, desc[UR10][R2.64] ;  /* 0x0000000a020b0981 */ /* 0x0022a2000c1e1900 */
        /* <DEDUP_REMOVED lines=25> */
[----:B0-----:R-:W-:Y:S02]  /*295b0*/  IMAD.U32 R6, RZ, RZ, UR5 ;  /* 0x00000005ff067e24 */ /* 0x001fe4000f8e00ff */
[----:B------:R-:W-:Y:S01]  /*295c0*/  IMAD.U32 R7, RZ, RZ, UR4 ;  /* 0x00000004ff077e24 */ /* 0x000fe2000f8e00ff */
[----:B---3--:R0:W-:Y:S01]  /*295d0*/  STL [R1+0x1c], R8 ;  /* 0x00001c0801007387 */ /* 0x0081e20000100800 */
[----:B------:R-:W-:-:S03]  /*295e0*/  IMAD.MOV.U32 R10, RZ, RZ, R8 ;  /* 0x000000ffff0a7224 */ /* 0x000fc600078e0008 */
[----:B--2---:R0:W-:Y:S01]  /*295f0*/  STL [R1+0x10], R11 ;  /* 0x0000100b01007387 */ /* 0x0041e20000100800 */
[----:B------:R-:W-:Y:S05]  /*29600*/  @P2 BRA `(.L_x_2965) ;  /* 0x0000000000182947 */ /* 0x000fea0003800000 */
[----:B------:R-:W-:Y:S05]  /*29610*/  @!P0 BRA `(.L_x_2965) ;  /* 0x0000000000148947 */ /* 0x000fea0003800000 */
[----:B------:R-:W-:Y:S02]  /*29620*/  ULDC.64 UR4, c[0x0][0x208] ;  /* 0x0000820000047ab9 */ /* 0x000fe40000000a00 */
[----:B------:R-:W2:Y:S04]  /*29630*/  LDG.E R9, desc[UR4][R2.64] ;  /* 0x0000000402097981 */ /* 0x000ea8000c1e1900 */
[----:B0-----:R-:W2:Y:S02]  /*29640*/  LDG.E R8, desc[UR4][R2.64+0x4] ;  /* 0x0000040402087981 */ /* 0x001ea4000c1e1900 */
[----:B--2---:R-:W-:-:S05]  /*29650*/  IMAD.IADD R10, R8, 0x1, -R9 ;  /* 0x00000001080a7824 */ /* 0x004fca00078e0a09 */
[----:B------:R1:W-:Y:S02]  /*29660*/  STL [R1+0x1c], R10 ;  /* 0x00001c0a01007387 */ /* 0x0003e40000100800 */
.L_x_2965:
[----:B------:R-:W-:Y:S01]  /*29670*/  ULDC.64 UR4, c[0x0][0xa20] ;  /* 0x0002880000047ab9 */ /* 0x000fe20000000a00 */
[----:B------:R-:W-:Y:S01]  /*29680*/  IMAD.MOV.U32 R33, RZ, RZ, R31 ;  /* 0x000000ffff217224 */ /* 0x000fe200078e001f */
[----:B------:R-:W-:-:S04]  /*29690*/  ISETP.NE.U32.AND P0, PT, RZ, UR4, PT ;  /* 0x00000004ff007c0c */ /* 0x000fc8000bf05070 */
[----:B------:R-:W-:-:S13]  /*296a0*/  ISETP.NE.AND.EX P0, PT, RZ, UR5, PT, P0 ;  /* 0x00000005ff007c0c */ /* 0x000fda000bf05300 */
[----:B------:R-:W-:Y:S05]  /*296b0*/  @!P0 BRA `(.L_x_2966) ;  /* 0x0000000000148947 */ /* 0x000fea0003800000 */
[----:B------:R-:W-:Y:S01]  /*296c0*/  IADD3 R2, P0, R24, UR4, RZ ;  /* 0x0000000418027c10 */ /* 0x000fe2000ff1e0ff */
[----:B------:R-:W-:-:S03]  /*296d0*/  ULDC.64 UR6, c[0x0][0x208] ;  /* 0x0000820000067ab9 */ /* 0x000fc60000000a00 */
[----:B------:R-:W-:-:S05]  /*296e0*/  IADD3.X R3, R25, UR5, RZ, P0, !PT ;  /* 0x0000000519037c10 */ /* 0x000fca00087fe4ff */
[----:B------:R2:W5:Y:S01]  /*296f0*/  LDG.E R7, desc[UR6][R2.64] ;  /* 0x0000000602077981 */ /* 0x000562000c1e1900 */
[----:B------:R-:W-:Y:S05]  /*29700*/  BRA `(.L_x_2967) ;  /* 0x0000000000287947 */ /* 0x000fea0003800000 */
.L_x_2966:
[----:B------:R-:W-:Y:S02]  /*29710*/  ULDC.64 UR4, c[0x0][0xa08] ;  /* 0x0002820000047ab9 */ /* 0x000fe40000000a00 */
[----:B------:R-:W-:-:S04]  /*29720*/  ISETP.NE.U32.AND P0, PT, RZ, UR4, PT ;  /* 0x00000004ff007c0c */ /* 0x000fc8000bf05070 */
[----:B------:R-:W-:-:S13]  /*29730*/  ISETP.NE.AND.EX P0, PT, RZ, UR5, PT, P0 ;  /* 0x00000005ff007c0c */ /* 0x000fda000bf05300 */
[----:B------:R-:W-:Y:S05]  /*29740*/  @!P0 BRA `(.L_x_2967) ;  /* 0x0000000000188947 */ /* 0x000fea0003800000 */
[----:B------:R-:W2:Y:S01]  /*29750*/  LDC.64 R2, c[0x0][0xa08] ;  /* 0x00028200ff027b82 */ /* 0x000ea20000000a00 */
[----:B------:R-:W-:Y:S01]  /*29760*/  ULDC.64 UR4, c[0x0][0x208] ;  /* 0x0000820000047ab9 */ /* 0x000fe20000000a00 */
[----:B--2---:R-:W-:-:S05]  /*29770*/  IMAD.WIDE R2, R33, 0x4, R2 ;  /* 0x0000000421027825 */ /* 0x004fca00078e0202 */
[----:B------:R-:W2:Y:S04]  /*29780*/  LDG.E R7, desc[UR4][R2.64] ;  /* 0x0000000402077981 */ /* 0x000ea8000c1e1900 */
[----:B0-----:R-:W2:Y:S02]  /*29790*/  LDG.E R8, desc[UR4][R2.64+0x4] ;  /* 0x0000040402087981 */ /* 0x001ea4000c1e1900 */
[----:B--2---:R-:W-:-:S07]  /*297a0*/  IMAD.IADD R7, R8, 0x1, -R7 ;  /* 0x0000000108077824 */ /* 0x004fce00078e0a07 */
.L_x_2967:
[----:B------:R-:W-:Y:S01]  /*297b0*/  ULDC.64 UR4, c[0x0][0x208] ;  /* 0x0000820000047ab9 */ /* 0x000fe20000000a00 */
[----:B--2---:R-:W2:Y:S01]  /*297c0*/  LDC R3, c[0x0][0x448] ;  /* 0x00011200ff037b82 */ /* 0x004ea20000000800 */
[----:B------:R-:W3:Y:S04]  /*297d0*/  @P1 LDG.E R2, desc[UR4][R4.64] ;  /* 0x0000000404021981 */ /* 0x000ee8000c1e1900 */
[----:B------:R-:W3:Y:S01]  /*297e0*/  @P1 LDG.E R9, desc[UR4][R4.64+0x4] ;  /* 0x0000040404091981 */ /* 0x000ee2000c1e1900 */
[----:B-----5:R-:W-:Y:S01]  /*297f0*/  IMAD.IADD R7, R7, 0x1, -R11 ;  /* 0x0000000107077824 */ /* 0x020fe200078e0a0b */
[----:B------:R-:W-:Y:S01]  /*29800*/  BSSY B0, `(.L_x_2968) ;  /* 0x00001a3000007945 */ /* 0x000fe20003800000 */
[----:B--2---:R-:W-:-:S13]  /*29810*/  ISETP.NE.AND P0, PT, R3, 0x1, PT ;  /* 0x000000010300780c */ /* 0x004fda0003f05270 */
[----:B0-----:R-:W0:Y:S08]  /*29820*/  @P0 LDC R8, c[0x0][0x44c] ;  /* 0x00011300ff080b82 */ /* 0x001e300000000800 */
[----:B------:R-:W2:Y:S01]  /*29830*/  @P0 LDC R3, c[0x0][0x450] ;  /* 0x00011400ff030b82 */ /* 0x000ea20000000800 */
[----:B---3--:R-:W-:Y:S02]  /*29840*/  @P1 IMAD.IADD R6, R9, 0x1, -R2 ;  /* 0x0000000109061824 */ /* 0x008fe400078e0a02 */
[----:B------:R-:W-:-:S02]  /*29850*/  IMAD.SHL.U32 R9, R17, 0x80, RZ ;  /* 0x0000008011097824 */ /* 0x000fc400078e00ff */
[----:B------:R-:W-:Y:S02]  /*29860*/  IMAD.IADD R5, R7, 0x1, R6 ;  /* 0x0000000107057824 */ /* 0x000fe400078e0206 */
[----:B------:R-:W-:Y:S02]  /*29870*/  VIADD R9, R9, 0x7f ;  /* 0x0000007f09097836 */ /* 0x000fe40000000000 */
[----:B------:R-:W-:Y:S01]  /*29880*/  VIADD R2, R5, 0x4f ;  /* 0x0000004f05027836 */ /* 0x000fe20000000000 */
[----:B------:R3:W-:Y:S01]  /*29890*/  STL [R1+0xc], R5 ;  /* 0x00000c0501007387 */ /* 0x0007e20000100800 */
[----:B0-----:R-:W-:-:S04]  /*298a0*/  @P0 IMAD.HI.U32 R8, R9, R8, RZ ;  /* 0x0000000809080227 */ /* 0x001fc800078e00ff */
[----:B------:R-:W-:-:S04]  /*298b0*/  IMAD.HI R2, R2, 0x66666667, RZ ;  /* 0x6666666702027827 */ /* 0x000fc800078e02ff */
[----:B------:R-:W-:Y:S01]  /*298c0*/  IMAD.MOV.U32 R4, RZ, RZ, R9 ;  /* 0x000000ffff047224 */ /* 0x000fe200078e0009 */
[----:B--2---:R-:W-:Y:S02]  /*298d0*/  @P0 SHF.R.U32.HI R4, RZ, R3, R8 ;  /* 0x00000003ff040219 */ /* 0x004fe40000011608 */
[----:B------:R-:W-:-:S04]  /*298e0*/  SHF.R.U32.HI R3, RZ, 0x1f, R2 ;  /* 0x0000001fff037819 */ /* 0x000fc80000011602 */
[----:B------:R-:W-:Y:S02]  /*298f0*/  LEA.HI.SX32 R3, R2, R3, 0x1b ;  /* 0x0000000302037211 */ /* 0x000fe400078fdaff */
[----:B------:R-:W-:-:S05]  /*29900*/  IADD3 R2, R5, 0x50, -R10 ;  /* 0x0000005005027810 */ /* 0x000fca0007ffe80a */
[----:B------:R-:W-:-:S04]  /*29910*/  IMAD.IADD R4, R2, 0x1, R4 ;  /* 0x0000000102047824 */ /* 0x000fc800078e0204 */
[----:B------:R-:W-:-:S05]  /*29920*/  IMAD.HI R4, R4, 0x66666667, RZ ;  /* 0x6666666704047827 */ /* 0x000fca00078e02ff */
[----:B---3--:R-:W-:-:S04]  /*29930*/  SHF.R.U32.HI R5, RZ, 0x1f, R4 ;  /* 0x0000001fff057819 */ /* 0x008fc80000011604 */
[----:B------:R-:W-:-:S04]  /*29940*/  LEA.HI.SX32 R4, R4, R5, 0x1b ;  /* 0x0000000504047211 */ /* 0x000fc800078fdaff */
[----:B------:R-:W-:-:S05]  /*29950*/  VIMNMX R4, R3, R4, PT ;  /* 0x0000000403047248 */ /* 0x000fca0003fe0100 */
[--C-:B------:R-:W-:Y:S02]  /*29960*/  IMAD R5, R4, 0x50, -R7.reuse ;  /* 0x0000005004057824 */ /* 0x100fe400078e0a07 */
[----:B------:R-:W-:-:S03]  /*29970*/  IMAD.MOV R7, RZ, RZ, -R7 ;  /* 0x000000ffff077224 */ /* 0x000fc600078e0a07 */
[----:B------:R-:W-:Y:S02]  /*29980*/  VIMNMX R4, R5, R6, PT ;  /* 0x0000000605047248 */ /* 0x000fe40003fe0100 */
[----:B------:R-:W-:-:S04]  /*29990*/  VIMNMX R7, RZ, R7, !PT ;  /* 0x00000007ff077248 */ /* 0x000fc80007fe0100 */
        /* <DEDUP_REMOVED lines=18> */
.L_x_3177:
[----:B--2---:R-:W-:Y:S02]  /*29ac0*/  ISETP.NE.AND P0, PT, R14, RZ, PT ;  /* 0x000000ff0e00720c */ /* 0x004fe40003f05270 */
[----:B------:R-:W-:-:S11]  /*29ad0*/  PLOP3.LUT P6, PT, PT, PT, PT, 0x8, 0x0 ;  /* 0x000000000000781c */ /* 0x000fd60003fce170 */
[----:B------:R-:W-:Y:S05]  /*29ae0*/  @P0 BRA `(.L_x_2971) ;  /* 0x00000000000c0947 */ /* 0x000fea0003800000 */
[----:B------:R-:W-:-:S03]  /*29af0*/  UMOV UR4, 0xffffffff ;  /* 0xffffffff00047882 */ /* 0x000fc60000000000 */
[----:B------:R-:W-:Y:S05]  /*29b00*/  BRA.DIV UR4, `(.L_x_2972) ;  /* 0x0000007e04c47947 */ /* 0x000fea000b800000 */
[----:B------:R-:W-:-:S13]  /*29b10*/  ELECT P6, URZ, PT ;  /* 0x00000000003f782f */ /* 0x000fda00038c0000 */
.L_x_2971:
        /* <DEDUP_REMOVED lines=9> */
.L_x_3180:
[----:B------:R-:W-:Y:S05]  /*29bb0*/  BSYNC B1 ;  /* 0x0000000000017941 */ /* 0x000fea0003800000 */
.L_x_2973:
[----:B------:R-:W-:Y:S04]  /*29bc0*/  BSSY B1, `(.L_x_2975) ;  /* 0x00000aa000017945 */ /* 0x000fe80003800000 */
[----:B------:R-:W-:Y:S05]  /*29bd0*/  @!P6 BRA `(.L_x_2976) ;  /* 0x0000000800a0e947 */ /* 0x000fea0003800000 */
[----:B------:R-:W-:Y:S01]  /*29be0*/  IMAD R11, R28, 0x8, R22 ;  /* 0x000000081c0b7824 */ /* 0x000fe200078e0216 */
[----:B-1----:R-:W-:Y:S01]  /*29bf0*/  SHF.L.U32 R10, R30, 0x1f, RZ ;  /* 0x0000001f1e0a7819 */ /* 0x002fe200000006ff */
[----:B------:R-:W1:Y:S01]  /*29c00*/  S2R R8, SR_TID.X ;  /* 0x0000000000087919 */ /* 0x000e620000002100 */
[----:B------:R-:W-:Y:S02]  /*29c10*/  BSSY B2, `(.L_x_2977) ;  /* 0x0000005000027945 */ /* 0x000fe40003800000 */
[----:B------:R-:W2:Y:S01]  /*29c20*/  SYNCS.PHASECHK.TRANS64.TRYWAIT P0, [R11+URZ+0x388a0], R10 ;  /* 0x0388a00a0b0075a7 */ /* 0x000ea2000800017f */
[----:B-1----:R-:W-:-:S04]  /*29c30*/  LOP3.LUT R8, R8, 0x7f, RZ, 0xc0, !PT ;  /* 0x0000007f08087812 */ /* 0x002fc800078ec0ff */
[----:B------:R-:W-:Y:S01]  /*29c40*/  ISETP.NE.AND P1, PT, R8, RZ, PT ;  /* 0x000000ff0800720c */ /* 0x000fe20003f25270 */
[----:B--2---:R-:W-:-:S12]  /*29c50*/  @!P0 BRA `(.L_x_2978) ;  /* 0x0000007c00a48947 */ /* 0x004fd80003800000 */
.L_x_3181:
[----:B------:R-:W-:Y:S05]  /*29c60*/  BSYNC B2 ;  /* 0x0000000000027941 */ /* 0x000fea0003800000 */
.L_x_2977:
        /* <DEDUP_REMOVED lines=9> */
.L_x_2980:
[----:B------:R-:W-:Y:S05]  /*29d00*/  BSYNC B2 ;  /* 0x0000000000027941 */ /* 0x000fea0003800000 */
.L_x_2979:
        /* <DEDUP_REMOVED lines=12> */
.L_x_2981:
        /* <DEDUP_REMOVED lines=16> */
.L_x_2982:
        /* <DEDUP_REMOVED lines=16> */
.L_x_2983:
        /* <DEDUP_REMOVED lines=16> */
.L_x_2984:
        /* <DEDUP_REMOVED lines=13> */
.L_x_3182:
[----:B------:R-:W-:Y:S05]  /*2a1a0*/  BSYNC B2 ;  /* 0x0000000000027941 */ /* 0x000fea0003800000 */
.L_x_2985:
        /* <DEDUP_REMOVED lines=11> */
.L_x_2988:
[----:B------:R-:W-:Y:S05]  /*2a260*/  BSYNC B2 ;  /* 0x0000000000027941 */ /* 0x000fea0003800000 */
.L_x_2987:
        /* <DEDUP_REMOVED lines=8> */
.L_x_2989:
        /* <DEDUP_REMOVED lines=15> */
.L_x_2990:
        /* <DEDUP_REMOVED lines=15> */
.L_x_2991:
        /* <DEDUP_REMOVED lines=15> */
.L_x_2992:
        /* <DEDUP_REMOVED lines=10> */
.L_x_2976:
[----:B------:R-:W-:Y:S05]  /*2a660*/  BSYNC B1 ;  /* 0x0000000000017941 */ /* 0x000fea0003800000 */
.L_x_2975:
        /* <DEDUP_REMOVED lines=9> */
.L_x_3011:
[----:B------:R-:W-:Y:S05]  /*2a700*/  YIELD ;  /* 0x0000000000007946 */ /* 0x000fea0003800000 */
[----:B------:R-:W-:Y:S04]  /*2a710*/  BSSY B1, `(.L_x_2993) ;  /* 0x00000a9000017945 */ /* 0x000fe80003800000 */
[----:B------:R-:W-:Y:S05]  /*2a720*/  @!P6 BRA `(.L_x_2994) ;  /* 0x00000008009ce947 */ /* 0x000fea0003800000 */
[----:B-1----:R-:W-:Y:S01]  /*2a730*/  IMAD R10, R28, 0x8, R22 ;  /* 0x000000081c0a7824 */ /* 0x002fe200078e0216 */
[----:B------:R-:W-:Y:S01]  /*2a740*/  SHF.L.U32 R9, R30, 0x1f, RZ ;  /* 0x0000001f1e097819 */ /* 0x000fe200000006ff */
[----:B------:R-:W1:Y:S01]  /*2a750*/  S2R R5, SR_TID.X ;  /* 0x0000000000057919 */ /* 0x000e620000002100 */
[----:B------:R-:W-:Y:S02]  /*2a760*/  BSSY B2, `(.L_x_2995) ;  /* 0x0000005000027945 */ /* 0x000fe40003800000 */
[----:B------:R-:W2:Y:S01]  /*2a770*/  SYNCS.PHASECHK.TRANS64.TRYWAIT P1, [R10+URZ+0x388a0], R9 ;  /* 0x0388a0090a0075a7 */ /* 0x000ea2000802017f */
[----:B-1----:R-:W-:-:S04]  /*2a780*/  LOP3.LUT R5, R5, 0x7f, RZ, 0xc0, !PT ;  /* 0x0000007f05057812 */ /* 0x002fc800078ec0ff */
[----:B------:R-:W-:Y:S01]  /*2a790*/  ISETP.NE.AND P2, PT, R5, RZ, PT ;  /* 0x000000ff0500720c */ /* 0x000fe20003f45270 */
[----:B--2---:R-:W-:-:S12]  /*2a7a0*/  @!P1 BRA `(.L_x_2996) ;  /* 0x0000007000f89947 */ /* 0x004fd80003800000 */
.L_x_3183:
[----:B------:R-:W-:Y:S05]  /*2a7b0*/  BSYNC B2 ;  /* 0x0000000000027941 */ /* 0x000fea0003800000 */
.L_x_2995:
        /* <DEDUP_REMOVED lines=9> */
.L_x_2998:
[----:B------:R-:W-:Y:S05]  /*2a850*/  BSYNC B2 ;  /* 0x0000000000027941 */ /* 0x000fea0003800000 */
.L_x_2997:
        /* <DEDUP_REMOVED lines=11> */
.L_x_2999:
        /* <DEDUP_REMOVED lines=16> */
.L_x_3000:
        /* <DEDUP_REMOVED lines=16> */
.L_x_3001:
        /* <DEDUP_REMOVED lines=16> */
.L_x_3002:
        /* <DEDUP_REMOVED lines=13> */
.L_x_3184:
[----:B------:R-:W-:Y:S05]  /*2ace0*/  BSYNC B2 ;  /* 0x0000000000027941 */ /* 0x000fea0003800000 */
.L_x_3003:
        /* <DEDUP_REMOVED lines=11> */
.L_x_3006:
[----:B------:R-:W-:Y:S05]  /*2ada0*/  BSYNC B2 ;  /* 0x0000000000027941 */ /* 0x000fea0003800000 */
.L_x_3005:
        /* <DEDUP_REMOVED lines=8> */
.L_x_3007:
        /* <DEDUP_REMOVED lines=15> */
.L_x_3008:
        /* <DEDUP_REMOVED lines=15> */
.L_x_3009:
        /* <DEDUP_REMOVED lines=15> */
.L_x_3010:
        /* <DEDUP_REMOVED lines=10> */
.L_x_2994:
[----:B------:R-:W-:Y:S05]  /*2b1a0*/  BSYNC B1 ;  /* 0x0000000000017941 */ /* 0x000fea0003800000 */
.L_x_2993:
        /* <DEDUP_REMOVED lines=8> */
.L_x_2969:
[----:B------:R-:W-:Y:S05]  /*2b230*/  BSYNC B0 ;  /* 0x0000000000007941 */ /* 0x000fea0003800000 */
.L_x_2968:
[----:B------:R-:W2:Y:S01]  /*2b240*/  LDC R0, c[0x0][0x448] ;  /* 0x00011200ff007b82 */ /* 0x000ea20000000800 */
[----:B------:R-:W-:Y:S01]  /*2b250*/  LEA R5, R17, 0x7f, 0x7 ;  /* 0x0000007f11057811 */ /* 0x000fe200078e38ff */
[----:B------:R-:W-:Y:S05]  /*2b260*/  @!P0 WARPSYNC.ALL ;  /* 0x0000000000008948 */ /* 0x000fea0003800000 */
[----:B------:R-:W-:Y:S01]  /*2b270*/  BSSY B7, `(.L_x_3012) ;  /* 0x00003a7000077945 */ /* 0x000fe20003800000 */
[----:B------:R-:W-:Y:S01]  /*2b280*/  @!P0 BAR.SYNC.DEFER_BLOCKING 0xc, 0x180 ;  /* 0x0306000000008b1d */ /* 0x000fe20000010000 */
[----:B--2---:R-:W-:-:S13]  /*2b290*/  ISETP.NE.AND P1, PT, R0, 0x1, PT ;  /* 0x000000010000780c */ /* 0x004fda0003f25270 */
[----:B------:R-:W0:Y:S08]  /*2b2a0*/  @P1 LDC R4, c[0x0][0x44c] ;  /* 0x00011300ff041b82 */ /* 0x000e300000000800 */
[----:B------:R-:W2:Y:S01]  /*2b2b0*/  @P1 LDC R0, c[0x0][0x450] ;  /* 0x00011400ff001b82 */ /* 0x000ea20000000800 */
[----:B0-----:R-:W-:-:S05]  /*2b2c0*/  @P1 IMAD.HI.U32 R7, R5, R4, RZ ;  /* 0x0000000405071227 */ /* 0x001fca00078e00ff */
[----:B--2---:R-:W-:-:S05]  /*2b2d0*/  @P1 SHF.R.U32.HI R5, RZ, R0, R7 ;  /* 0x00000000ff051219 */ /* 0x004fca0000011607 */
[----:B------:R-:W-:-:S04]  /*2b2e0*/  IMAD.IADD R5, R2, 0x1, R5 ;  /* 0x0000000102057824 */ /* 0x000fc800078e0205 */
[----:B------:R-:W-:-:S05]  /*2b2f0*/  IMAD.HI R5, R5, 0x66666667, RZ ;  /* 0x6666666705057827 */ /* 0x000fca00078e02ff */
[----:B------:R-:W-:-:S04]  /*2b300*/  SHF.R.U32.HI R0, RZ, 0x1f, R5 ;  /* 0x0000001fff007819 */ /* 0x000fc80000011605 */
        /* <DEDUP_REMOVED lines=11> */
[----:B------:R-:W2:Y:S01]  /*2b3c0*/  LDC.64 R2, c[0x0][0xc60] ;  /* 0x00031800ff027b82 */ /* 0x000ea20000000a00 */
[----:B------:R-:W0:Y:S01]  /*2b3d0*/  FLO.U32 R0, UR4 ;  /* 0x0000000400007d00 */ /* 0x000e2200080e0000 */
[----:B------:R-:W-:Y:S01]  /*2b3e0*/  ULDC.64 UR6, c[0x0][0x208] ;  /* 0x0000820000067ab9 */ /* 0x000fe20000000a00 */
[----:B0-----:R-:W-:-:S06]  /*2b3f0*/  ISETP.EQ.U32.AND P0, PT, R0, R5, PT ;  /* 0x000000050000720c */ /* 0x001fcc0003f02070 */
[----:B------:R-:W2:Y:S07]  /*2b400*/  POPC R5, UR4 ;  /* 0x0000000400057d09 */ /* 0x000eae0008000000 */
[----:B--2---:R-:W2:Y:S01]  /*2b410*/  @P0 ATOMG.E.ADD.STRONG.GPU PT, R3, desc[UR6][R2.64], R5 ;  /* 0x00000005020309a8 */ /* 0x004ea200081ee1c6 */
[----:B------:R-:W0:Y:S02]  /*2b420*/  S2R R4, SR_LTMASK ;  /* 0x0000000000047919 */ /* 0x000e240000003900 */
[----:B0-----:R-:W-:-:S04]  /*2b430*/  LOP3.LUT R4, R4, UR4, RZ, 0xc0, !PT ;  /* 0x0000000404047c12 */ /* 0x001fc8000f8ec0ff */
[----:B------:R-:W0:Y:S01]  /*2b440*/  POPC R7, R4 ;  /* 0x0000000400077309 */ /* 0x000e220000000000 */
[----:B--2---:R-:W0:Y:S02]  /*2b450*/  SHFL.IDX PT, R0, R3, R0, 0x1f ;  /* 0x00001f0003007589 */ /* 0x004e2400000e0000 */
[----:B0-----:R-:W-:Y:S01]  /*2b460*/  IADD3 R16, R0, UR36, R7 ;  /* 0x0000002400107c10 */ /* 0x001fe2000fffe007 */
[----:B------:R-:W-:Y:S06]  /*2b470*/  BRA `(.L_x_3014) ;  /* 0x0000003800187947 */ /* 0x000fec0003800000 */
.L_x_3013:
        /* <DEDUP_REMOVED lines=13> */
[----:B-1----:R-:W-:Y:S02]  /*2b550*/  IMAD.U32 R10, RZ, RZ, UR4 ;  /* 0x00000004ff0a7e24 */ /* 0x002fe4000f8e00ff */
[----:B------:R-:W-:Y:S02]  /*2b560*/  IMAD.U32 R11, RZ, RZ, UR5 ;  /* 0x00000005ff0b7e24 */ /* 0x000fe4000f8e00ff */
[----:B------:R-:W-:Y:S02]  /*2b570*/  IMAD.MOV.U32 R8, RZ, RZ, 0x70 ;  /* 0x00000070ff087424 */ /* 0x000fe400078e00ff */
[----:B------:R-:W-:Y:S02]  /*2b580*/  IMAD.MOV.U32 R12, RZ, RZ, 0x1 ;  /* 0x00000001ff0c7424 */ /* 0x000fe400078e00ff */
[----:B------:R-:W-:-:S07]  /*2b590*/  IMAD.MOV.U32 R13, RZ, RZ, RZ ;  /* 0x000000ffff0d7224 */ /* 0x000fce00078e00ff */
[----:B------:R-:W-:-:S07]  /*2b5a0*/  LEPC R20, `(.L_x_3016) ;  /* 0x000000001014794e */ /* 0x000fce0000000000 */
[----:B0-----:R-:W-:Y:S05]  /*2b5b0*/  CALL.ABS.NOINC R2 ;  /* 0x0000000002007343 */ /* 0x001fea0003c00000 */
.L_x_3016:
[----:B------:R-:W-:Y:S05]  /*2b5c0*/  BSYNC B6 ;  /* 0x0000000000067941 */ /* 0x000fea0003800000 */
.L_x_3015:
        /* <DEDUP_REMOVED lines=9> */
[----:B------:R-:W-:Y:S02]  /*2b660*/  IMAD.U32 R4, RZ, RZ, UR6 ;  /* 0x00000006ff047e24 */ /* 0x000fe4000f8e00ff */
[----:B------:R-:W-:Y:S02]  /*2b670*/  IMAD.U32 R5, RZ, RZ, UR7 ;  /* 0x00000007ff057e24 */ /* 0x000fe4000f8e00ff */
[----:B------:R-:W-:Y:S02]  /*2b680*/  IMAD.U32 R6, RZ, RZ, UR8 ;  /* 0x00000008ff067e24 */ /* 0x000fe4000f8e00ff */
[----:B------:R-:W-:-:S02]  /*2b690*/  IMAD.U32 R7, RZ, RZ, UR9 ;  /* 0x00000009ff077e24 */ /* 0x000fc4000f8e00ff */
[----:B-1----:R-:W-:Y:S02]  /*2b6a0*/  IMAD.U32 R10, RZ, RZ, UR4 ;  /* 0x00000004ff0a7e24 */ /* 0x002fe4000f8e00ff */
[----:B------:R-:W-:Y:S02]  /*2b6b0*/  IMAD.U32 R11, RZ, RZ, UR5 ;  /* 0x00000005ff0b7e24 */ /* 0x000fe4000f8e00ff */
[----:B------:R-:W-:Y:S02]  /*2b6c0*/  IMAD.MOV.U32 R8, RZ, RZ, 0x70 ;  /* 0x00000070ff087424 */ /* 0x000fe400078e00ff */
[----:B------:R-:W-:Y:S02]  /*2b6d0*/  IMAD.MOV.U32 R12, RZ, RZ, 0x1 ;  /* 0x00000001ff0c7424 */ /* 0x000fe400078e00ff */
[----:B0-----:R-:W-:-:S07]  /*2b6e0*/  IMAD.MOV.U32 R13, RZ, RZ, RZ ;  /* 0x000000ffff0d7224 */ /* 0x001fce00078e00ff */
[----:B------:R-:W-:-:S07]  /*2b6f0*/  LEPC R20, `(.L_x_3019) ;  /* 0x000000001014794e */ /* 0x000fce0000000000 */
[----:B--2---:R-:W-:Y:S05]  /*2b700*/  CALL.ABS.NOINC R2 ;  /* 0x0000000002007343 */ /* 0x004fea0003c00000 */
.L_x_3019:
        /* <DEDUP_REMOVED lines=15> */
.L_x_3018:
[----:B------:R-:W-:Y:S05]  /*2b800*/  BSYNC B6 ;  /* 0x0000000000067941 */ /* 0x000fea0003800000 */
.L_x_3017:
[----:B------:R-:W2:Y:S01]  /*2b810*/  LDL R21, [R1+0xc] ;  /* 0x00000c0001157983 */ /* 0x000ea20000100800 */
[----:B------:R-:W-:-:S03]  /*2b820*/  ULDC.64 UR4, c[0x0][0x9f8] ;  /* 0x00027e0000047ab9 */ /* 0x000fc60000000a00 */
[----:B------:R-:W3:Y:S01]  /*2b830*/  LDL R2, [R1+0x10] ;  /* 0x0000100001027983 */ /* 0x000ee20000100800 */
[----:B------:R-:W-:Y:S01]  /*2b840*/  ISETP.NE.U32.AND P0, PT, RZ, UR4, PT ;  /* 0x00000004ff007c0c */ /* 0x000fe2000bf05070 */
[----:B------:R-:W-:Y:S01]  /*2b850*/  ULDC.64 UR6, c[0x0][0x208] ;  /* 0x0000820000067ab9 */ /* 0x000fe20000000a00 */
[----:B------:R-:W0:Y:S01]  /*2b860*/  LDC R0, c[0x0][0x430] ;  /* 0x00010c00ff007b82 */ /* 0x000e220000000800 */
        /* <DEDUP_REMOVED lines=9> */
[----:B0-----:R-:W-:-:S13]  /*2b900*/  ISETP.NE.AND P1, PT, R0, 0x1, PT ;  /* 0x000000010000780c */ /* 0x001fda0003f25270 */
[----:B------:R-:W0:Y:S08]  /*2b910*/  @P1 LDC R7, c[0x0][0x434] ;  /* 0x00010d00ff071b82 */ /* 0x000e300000000800 */
[----:B------:R-:W1:Y:S01]  /*2b920*/  @P1 LDC R5, c[0x0][0x438] ;  /* 0x00010e00ff051b82 */ /* 0x000e620000000800 */
[----:B----4-:R-:W-:-:S05]  /*2b930*/  IMAD.SHL.U32 R20, R20, 0x10, RZ ;  /* 0x0000001014147824 */ /* 0x010fca00078e00ff */
[----:B------:R-:W-:Y:S01]  /*2b940*/  LOP3.LUT R20, R26, 0x70, R20, 0xf8, !PT ;  /* 0x000000701a147812 */ /* 0x000fe200078ef814 */
[----:B------:R-:W-:-:S04]  /*2b950*/  VIADD R26, R32, 0xffffffff ;  /* 0xffffffff201a7836 */ /* 0x000fc80000000000 */
[----:B------:R-:W-:Y:S01]  /*2b960*/  IMAD R6, R26, 0x50, R20 ;  /* 0x000000501a067824 */ /* 0x000fe200078e0214 */
[----:B------:R-:W-:Y:S02]  /*2b970*/  LOP3.LUT R23, R23, 0xfffffffe, RZ, 0xc0, !PT ;  /* 0xfffffffe17177812 */ /* 0x000fe400078ec0ff */
[----:B------:R-:W-:Y:S01]  /*2b980*/  LOP3.LUT R9, R36, 0x80, RZ, 0xfc, !PT ;  /* 0x0000008024097812 */ /* 0x000fe200078efcff */
[----:B------:R-:W-:Y:S01]  /*2b990*/  UMOV UR5, 0xffffffff ;  /* 0xffffffff00057882 */ /* 0x000fe20000000000 */
[----:B--2---:R-:W-:-:S04]  /*2b9a0*/  ISETP.GE.AND P0, PT, R6, R21, PT ;  /* 0x000000150600720c */ /* 0x004fc80003f06270 */
[----:B------:R-:W-:Y:S01]  /*2b9b0*/  ISETP.GT.U32.OR P0, PT, R20, 0x4f, P0 ;  /* 0x0000004f1400780c */ /* 0x000fe20000704470 */
[----:B---3--:R-:W-:-:S04]  /*2b9c0*/  IMAD.IADD R6, R6, 0x1, R2 ;  /* 0x0000000106067824 */ /* 0x008fc800078e0202 */
[----:B0-----:R-:W-:-:S08]  /*2b9d0*/  @P1 IMAD.HI.U32 R7, R6, R7, RZ ;  /* 0x0000000706071227 */ /* 0x001fd000078e00ff */
[----:B------:R-:W0:Y:S01]  /*2b9e0*/  @!P0 LDC.64 R2, c[0x0][0x428] ;  /* 0x00010a00ff028b82 */ /* 0x000e220000000a00 */
[----:B------:R-:W-:Y:S01]  /*2b9f0*/  IMAD.MOV.U32 R4, RZ, RZ, R6 ;  /* 0x000000ffff047224 */ /* 0x000fe200078e0006 */
[----:B-1----:R-:W-:-:S05]  /*2ba00*/  @P1 SHF.R.U32.HI R4, RZ, R5, R7 ;  /* 0x00000005ff041219 */ /* 0x002fca0000011607 */
[----:B------:R-:W-:-:S04]  /*2ba10*/  IMAD.MOV R5, RZ, RZ, -R4 ;  /* 0x000000ffff057224 */ /* 0x000fc800078e0a04 */
[----:B------:R-:W-:Y:S01]  /*2ba20*/  IMAD R0, R0, R5, R6 ;  /* 0x0000000500007224 */ /* 0x000fe200078e0206 */
[----:B------:R-:W-:Y:S02]  /*2ba30*/  SHF.R.S32.HI R8, RZ, 0x1f, R33 ;  /* 0x0000001fff087819 */ /* 0x000fe40000011421 */
[----:B------:R-:W-:-:S03]  /*2ba40*/  @!P0 SHF.R.S32.HI R5, RZ, 0x1f, R4 ;  /* 0x0000001fff058819 */ /* 0x000fc60000011404 */
[-C--:B0-----:R-:W-:Y:S02]  /*2ba50*/  @!P0 IMAD R6, R8, R2.reuse, RZ ;  /* 0x0000000208068224 */ /* 0x081fe400078e02ff */
        /* <DEDUP_REMOVED lines=30> */
.L_x_3187:
[----:B------:R-:W-:Y:S01]  /*2bc40*/  SHF.R.S32.HI R32, RZ, 0x1f, R18 ;  /* 0x0000001fff207819 */ /* 0x000fe20000011412 */
[----:B------:R-:W-:Y:S06]  /*2bc50*/  @!P2 BRA `(.L_x_3021) ;  /* 0x000000000004a947 */ /* 0x000fec0003800000 */
[----:B------:R-:W-:Y:S01]  /*2bc60*/  BPT.TRAP 0x1 ;  /* 0x000000040000795c */ /* 0x000fe20000300000 */
.L_x_3021:
        /* <DEDUP_REMOVED lines=25> */
.L_x_3188:
[----:B------:R-:W-:Y:S05]  /*2be00*/  BSYNC B0 ;  /* 0x0000000000007941 */ /* 0x000fea0003800000 */
.L_x_3022:
        /* <DEDUP_REMOVED lines=77> */
.L_x_3200:
        /* <DEDUP_REMOVED lines=18> */
.L_x_3026:
[----:B------:R-:W-:Y:S05]  /*2c400*/  BSYNC B0 ;  /* 0x0000000000007941 */ /* 0x000fea0003800000 */
.L_x_3025:
[----:B------:R-:W-:Y:S01]  /*2c410*/  NOP ;  /* 0x0000000000007918 */ /* 0x000fe20000000000 */
[----:B------:R-:W-:-:S13]  /*2c420*/  PLOP3.LUT P0, PT, PT, PT, PT, 0x80, 0x0 ;  /* 0x000000000000781c */ /* 0x000fda0003f0f070 */
.L_x_3027:
        /* <DEDUP_REMOVED lines=11> */
.L_x_3028:
        /* <DEDUP_REMOVED lines=32> */
[----:B--2---:R-:W-:Y:S02]  /*2c6e0*/  IMAD.MOV.U32 R8, RZ, RZ, 0x70 ;  /* 0x00000070ff087424 */ /* 0x004fe400078e00ff */
[----:B------:R-:W-:Y:S02]  /*2c6f0*/  IMAD.MOV.U32 R12, RZ, RZ, 0x1 ;  /* 0x00000001ff0c7424 */ /* 0x000fe400078e00ff */
[----:B------:R-:W-:-:S07]  /*2c700*/  IMAD.MOV.U32 R13, RZ, RZ, RZ ;  /* 0x000000ffff0d7224 */ /* 0x000fce00078e00ff */
[----:B------:R-:W-:-:S07]  /*2c710*/  LEPC R20, `(.L_x_3030) ;  /* 0x000000001014794e */ /* 0x000fce0000000000 */
[----:B0-----:R-:W-:Y:S05]  /*2c720*/  CALL.ABS.NOINC R2 ;  /* 0x0000000002007343 */ /* 0x001fea0003c00000 */
.L_x_3030:
[----:B------:R-:W-:Y:S05]  /*2c730*/  BSYNC B6 ;  /* 0x0000000000067941 */ /* 0x000fea0003800000 */
.L_x_3029:
[----:B------:R-:W3:Y:S01]  /*2c740*/  LDL.LU R20, [R1+0x24] ;  /* 0x0000240001147983 */ /* 0x000ee20000300800 */
[----:B------:R-:W-:Y:S01]  /*2c750*/  ULDC.64 UR4, c[0x0][0x2d8] ;  /* 0x0000b60000047ab9 */ /* 0x000fe20000000a00 */
[----:B------:R-:W0:Y:S02]  /*2c760*/  LDC R7, c[0x0][0x448] ;  /* 0x00011200ff077b82 */ /* 0x000e240000000800 */
[----:B------:R-:W4:Y:S01]  /*2c770*/  LDL.LU.64 R2, [R1+0x28] ;  /* 0x0000280001027983 */ /* 0x000f220000300a00 */
[----:B------:R-:W-:-:S03]  /*2c780*/  IMAD R0, R32, UR4, RZ ;  /* 0x0000000420007c24 */ /* 0x000fc6000f8e02ff */
[----:B------:R1:W5:Y:S01]  /*2c790*/  LDL R9, [R1+0x1c] ;  /* 0x00001c0001097983 */ /* 0x0003620000100800 */
[----:B------:R-:W-:Y:S01]  /*2c7a0*/  IMAD R0, R18, UR5, R0 ;  /* 0x0000000512007c24 */ /* 0x000fe2000f8e0200 */
[----:B0-----:R-:W-:-:S13]  /*2c7b0*/  ISETP.NE.AND P0, PT, R7, 0x1, PT ;  /* 0x000000010700780c */ /* 0x001fda0003f05270 */
[----:B------:R-:W0:Y:S01]  /*2c7c0*/  @P0 LDC R6, c[0x0][0x44c] ;  /* 0x00011300ff060b82 */ /* 0x000e220000000800 */
[C---:B------:R-:W-:Y:S02]  /*2c7d0*/  LOP3.LUT R11, R36.reuse, 0x40, RZ, 0xfc, !PT ;  /* 0x00000040240b7812 */ /* 0x040fe400078efcff */
[C---:B--2---:R-:W-:Y:S02]  /*2c7e0*/  LOP3.LUT R8, R36.reuse, 0x80, RZ, 0xfc, !PT ;  /* 0x0000008024087812 */ /* 0x044fe400078efcff */
[----:B------:R-:W-:Y:S01]  /*2c7f0*/  LOP3.LUT R10, R36, 0xc0, RZ, 0xfc, !PT ;  /* 0x000000c0240a7812 */ /* 0x000fe200078efcff */
[----:B----4-:R-:W-:Y:S02]  /*2c800*/  IMAD.MOV.U32 R3, RZ, RZ, R35 ;  /* 0x000000ffff037224 */ /* 0x010fe400078e0023 */
        /* <DEDUP_REMOVED lines=9> */
[----:B------:R-:W3:Y:S01]  /*2c8a0*/  @P0 LDC R0, c[0x0][0x450] ;  /* 0x00011400ff000b82 */ /* 0x000ee20000000800 */
[----:B--2---:R-:W-:-:S04]  /*2c8b0*/  LOP3.LUT R20, R20, 0x7f, RZ, 0xc0, !PT ;  /* 0x0000007f14147812 */ /* 0x004fc800078ec0ff */
[----:B------:R-:W-:Y:S02]  /*2c8c0*/  SHF.R.U32.HI R21, RZ, 0x3, R20 ;  /* 0x00000003ff157819 */ /* 0x000fe40000011614 */
[----:B------:R-:W2:Y:S02]  /*2c8d0*/  S2R R20, SR_TID.X ;  /* 0x0000000000147919 */ /* 0x000ea40000002100 */
[----:B--2---:R-:W-:-:S05]  /*2c8e0*/  IMAD.SHL.U32 R20, R20, 0x10, RZ ;  /* 0x0000001014147824 */ /* 0x004fca00078e00ff */
[----:B------:R-:W-:-:S05]  /*2c8f0*/  LOP3.LUT R20, R21, 0x70, R20, 0xf8, !PT ;  /* 0x0000007015147812 */ /* 0x000fca00078ef814 */
[----:B------:R-:W-:-:S04]  /*2c900*/  IMAD R5, R17, 0x80, R20 ;  /* 0x0000008011057824 */ /* 0x000fc800078e0214 */
[----:B0-----:R-:W-:-:S04]  /*2c910*/  @P0 IMAD.HI.U32 R6, R5, R6, RZ ;  /* 0x0000000605060227 */ /* 0x001fc800078e00ff */
[----:B------:R-:W-:Y:S01]  /*2c920*/  IMAD.MOV.U32 R4, RZ, RZ, R5 ;  /* 0x000000ffff047224 */ /* 0x000fe200078e0005 */
[----:B---3--:R-:W-:Y:S01]  /*2c930*/  @P0 SHF.R.U32.HI R4, RZ, R0, R6 ;  /* 0x00000000ff040219 */ /* 0x008fe20000011606 */
        /* <DEDUP_REMOVED lines=16> */
[----:B------:R-:W-:Y:S01]  /*2ca40*/  ULDC UR4, c[0x0][0x2b8] ;  /* 0x0000ae0000047ab9 */ /* 0x000fe20000000800 */
[----:B0-----:R-:W-:-:S03]  /*2ca50*/  LOP3.LUT R20, R20, 0x7f, RZ, 0xc0, !PT ;  /* 0x0000007f14147812 */ /* 0x001fc600078ec0ff */
[----:B------:R-:W-:Y:S01]  /*2ca60*/  LEA.HI.X R0, R2, UR5, R0, 0x1, P0 ;  /* 0x0000000502007c11 */ /* 0x000fe200080f0c00 */
[----:B------:R-:W-:Y:S01]  /*2ca70*/  UMOV UR5, 0xffffffff ;  /* 0xffffffff00057882 */ /* 0x000fe20000000000 */
[----:B------:R-:W-:Y:S02]  /*2ca80*/  ISETP.GE.AND P4, PT, R36, UR4, PT ;  /* 0x0000000424007c0c */ /* 0x000fe4000bf86270 */
[----:B------:R-:W-:Y:S02]  /*2ca90*/  ISETP.GE.AND P3, PT, R11, UR4, PT ;  /* 0x000000040b007c0c */ /* 0x000fe4000bf66270 */
[----:B------:R-:W-:Y:S02]  /*2caa0*/  ISETP.GE.AND P2, PT, R8, UR4, PT ;  /* 0x0000000408007c0c */ /* 0x000fe4000bf46270 */
[----:B------:R-:W-:Y:S02]  /*2cab0*/  ISETP.GE.AND P0, PT, R10, UR4, PT ;  /* 0x000000040a007c0c */ /* 0x000fe4000bf06270 */
[----:B------:R-:W-:Y:S01]  /*2cac0*/  SHF.R.U32.HI R8, RZ, 0x3, R20 ;  /* 0x00000003ff087819 */ /* 0x000fe20000011614 */
[----:B-1----:R-:W-:Y:S10]  /*2cad0*/  BRA.DIV UR5, `(.L_x_3031) ;  /* 0x0000005a05707947 */ /* 0x002ff4000b800000 */
[----:B------:R-:W0:Y:S01]  /*2cae0*/  SHFL.IDX PT, R3, R4, RZ, 0x181f ;  /* 0x00181fff04037589 */ /* 0x000e2200000e0000 */
[----:B-----5:R-:W-:Y:S01]  /*2caf0*/  IMAD R5, R9, R7, RZ ;  /* 0x0000000709057224 */ /* 0x020fe200078e02ff */
[----:B------:R-:W-:Y:S01]  /*2cb00*/  ULDC.64 UR4, c[0x0][0x208] ;  /* 0x0000820000047ab9 */ /* 0x000fe20000000a00 */
[----:B------:R-:W-:Y:S01]  /*2cb10*/  IMAD R17, R17, 0x80, R8 ;  /* 0x0000008011117824 */ /* 0x000fe200078e0208 */
        /* <DEDUP_REMOVED lines=83> */
.L_x_3217:
        /* <DEDUP_REMOVED lines=14> */
.L_x_3033:
[----:B------:R-:W-:Y:S05]  /*2d130*/  BSYNC B0 ;  /* 0x0000000000007941 */ /* 0x000fea0003800000 */
.L_x_3032:
[----:B------:R-:W-:Y:S01]  /*2d140*/  NOP ;  /* 0x0000000000007918 */ /* 0x000fe20000000000 */
[----:B------:R-:W-:-:S13]  /*2d150*/  PLOP3.LUT P0, PT, PT, PT, PT, 0x80, 0x0 ;  /* 0x000000000000781c */ /* 0x000fda0003f0f070 */
.L_x_3034:
        /* <DEDUP_REMOVED lines=18> */
.L_x_3218:
[----:B------:R-:W-:Y:S05]  /*2d280*/  BSYNC B0 ;  /* 0x0000000000007941 */ /* 0x000fea0003800000 */
.L_x_3035:
[----:B------:R-:W2:Y:S01]  /*2d290*/  LDL R0, [R1+0x20] ;  /* 0x0000200001007983 */ /* 0x000ea20000100800 */
[----:B------:R-:W-:Y:S01]  /*2d2a0*/  BSSY B0, `(.L_x_3037) ;  /* 0x000011f000007945 */ /* 0x000fe20003800000 */
[----:B--2---:R-:W-:-:S13]  /*2d2b0*/  ISETP.GE.AND P0, PT, R0, 0x2, PT ;  /* 0x000000020000780c */ /* 0x004fda0003f06270 */
[----:B------:R-:W-:Y:S05]  /*2d2c0*/  @!P0 BRA `(.L_x_3038) ;  /* 0x0000001000708947 */ /* 0x000fea0003800000 */
[C---:B------:R-:W-:Y:S01]  /*2d2d0*/  LOP3.LUT R5, R36.reuse, 0x40, RZ, 0xfc, !PT ;  /* 0x0000004024057812 */ /* 0x040fe200078efcff */
[----:B------:R-:W-:Y:S01]  /*2d2e0*/  ULDC UR4, c[0x0][0x2f4] ;  /* 0x0000bd0000047ab9 */ /* 0x000fe20000000800 */
[----:B------:R-:W-:Y:S01]  /*2d2f0*/  LOP3.LUT R4, R36, 0x80, RZ, 0xfc, !PT ;  /* 0x0000008024047812 */ /* 0x000fe200078efcff */
[----:B------:R-:W-:Y:S01]  /*2d300*/  VIADD R0, R0, 0xfffffffe ;  /* 0xfffffffe00007836 */ /* 0x000fe20000000000 */
[C---:B------:R-:W-:Y:S01]  /*2d310*/  LOP3.LUT R2, R36.reuse, 0xc0, RZ, 0xfc, !PT ;  /* 0x000000c024027812 */ /* 0x040fe200078efcff */
[----:B------:R-:W-:Y:S01]  /*2d320*/  IMAD.MOV.U32 R7, RZ, RZ, R27 ;  /* 0x000000ffff077224 */ /* 0x000fe200078e001b */
[----:B------:R-:W-:Y:S01]  /*2d330*/  ISETP.GE.AND P4, PT, R36, UR4, PT ;  /* 0x0000000424007c0c */ /* 0x000fe2000bf86270 */
[----:B------:R-:W-:Y:S01]  /*2d340*/  IMAD.MOV.U32 R17, RZ, RZ, R29 ;  /* 0x000000ffff117224 */ /* 0x000fe200078e001d */
[----:B------:R-:W-:Y:S01]  /*2d350*/  ISETP.GE.AND P3, PT, R5, UR4, PT ;  /* 0x0000000405007c0c */ /* 0x000fe2000bf66270 */
[----:B------:R-:W-:Y:S01]  /*2d360*/  IMAD.MOV.U32 R31, RZ, RZ, R26 ;  /* 0x000000ffff1f7224 */ /* 0x000fe200078e001a */
[----:B------:R-:W-:-:S02]  /*2d370*/  ISETP.GE.AND P2, PT, R4, UR4, PT ;  /* 0x0000000404007c0c */ /* 0x000fc4000bf46270 */
[----:B------:R-:W-:-:S13]  /*2d380*/  ISETP.GE.AND P1, PT, R2, UR4, PT ;  /* 0x0000000402007c0c */ /* 0x000fda000bf26270 */
.L_x_3051:
[----:B------:R-:W1:Y:S01]  /*2d390*/  LDL R5, [R1+0x10] ;  /* 0x0000100001057983 */ /* 0x000e620000100800 */
[----:B------:R-:W2:Y:S03]  /*2d3a0*/  LDC R11, c[0x0][0x430] ;  /* 0x00010c00ff0b7b82 */ /* 0x000ea60000000800 */
[----:B------:R-:W3:Y:S01]  /*2d3b0*/  LDL R8, [R1+0x14] ;  /* 0x0000140001087983 */ /* 0x000ee20000100800 */
[----:B------:R-:W4:Y:S01]  /*2d3c0*/  S2R R2, SR_TID.X ;  /* 0x0000000000027919 */ /* 0x000f220000002100 */
[----:B------:R-:W4:Y:S01]  /*2d3d0*/  S2R R4, SR_TID.X ;  /* 0x0000000000047919 */ /* 0x000f220000002100 */
[----:B--2---:R-:W-:-:S13]  /*2d3e0*/  ISETP.NE.AND P0, PT, R11, 0x1, PT ;  /* 0x000000010b00780c */ /* 0x004fda0003f05270 */
[----:B0-----:R-:W0:Y:S01]  /*2d3f0*/  @P0 LDC R3, c[0x0][0x434] ;  /* 0x00010d00ff030b82 */ /* 0x001e220000000800 */
[----:B----4-:R-:W-:Y:S01]  /*2d400*/  LOP3.LUT R2, R2, 0x7f, RZ, 0xc0, !PT ;  /* 0x0000007f02027812 */ /* 0x010fe200078ec0ff */
[----:B------:R-:W-:-:S03]  /*2d410*/  IMAD.SHL.U32 R4, R4, 0x10, RZ ;  /* 0x0000001004047824 */ /* 0x000fc600078e00ff */
[----:B------:R-:W-:-:S04]  /*2d420*/  SHF.R.U32.HI R2, RZ, 0x3, R2 ;  /* 0x00000003ff027819 */ /* 0x000fc80000011602 */
[----:B------:R-:W-:Y:S02]  /*2d430*/  LOP3.LUT R4, R2, 0x70, R4, 0xf8, !PT ;  /* 0x0000007002047812 */ /* 0x000fe400078ef804 */
[----:B------:R-:W2:Y:S02]  /*2d440*/  @P0 LDC R2, c[0x0][0x438] ;  /* 0x00010e00ff020b82 */ /* 0x000ea40000000800 */
[----:B------:R-:W-:Y:S01]  /*2d450*/  ISETP.GT.U32.AND P5, PT, R4, 0x4f, PT ;  /* 0x0000004f0400780c */ /* 0x000fe20003fa4070 */
[----:B------:R-:W-:Y:S01]  /*2d460*/  IMAD.U32 R12, RZ, RZ, UR37 ;  /* 0x00000025ff0c7e24 */ /* 0x000fe2000f8e00ff */
[----:B------:R-:W-:Y:S01]  /*2d470*/  ULDC.64 UR4, c[0x0][0x208] ;  /* 0x0000820000047ab9 */ /* 0x000fe20000000a00 */
[----:B------:R-:W-:Y:S02]  /*2d480*/  VIADD R27, R7, 0x1 ;  /* 0x00000001071b7836 */ /* 0x000fe40000000000 */
[----:B------:R-:W-:Y:S02]  /*2d490*/  IMAD.MOV.U32 R26, RZ, RZ, R0 ;  /* 0x000000ffff1a7224 */ /* 0x000fe400078e0000 */
[----:B-1----:R-:W-:-:S04]  /*2d4a0*/  IMAD R6, R0, 0x50, R5 ;  /* 0x0000005000067824 */ /* 0x002fc800078e0205 */
[----:B------:R-:W-:Y:S02]  /*2d4b0*/  IMAD.IADD R6, R4, 0x1, R6 ;  /* 0x0000000104067824 */ /* 0x000fe400078e0206 */
[----:B------:R-:W1:Y:S02]  /*2d4c0*/  @!P5 LDC.64 R4, c[0x0][0x428] ;  /* 0x00010a00ff04db82 */ /* 0x000e640000000a00 */
[----:B0-----:R-:W-:-:S04]  /*2d4d0*/  @P0 IMAD.HI.U32 R3, R6, R3, RZ ;  /* 0x0000000306030227 */ /* 0x001fc800078e00ff */
[----:B------:R-:W-:Y:S01]  /*2d4e0*/  IMAD.MOV.U32 R10, RZ, RZ, R6 ;  /* 0x000000ffff0a7224 */ /* 0x000fe200078e0006 */
[----:B--2---:R-:W-:-:S04]  /*2d4f0*/  @P0 SHF.R.U32.HI R10, RZ, R2, R3 ;  /* 0x00000002ff0a0219 */ /* 0x004fc80000011603 */
[--C-:B------:R-:W-:Y:S01]  /*2d500*/  @!P5 SHF.R.S32.HI R3, RZ, 0x1f, R10.reuse ;  /* 0x0000001fff03d819 */ /* 0x100fe2000001140a */
[----:B------:R-:W-:-:S04]  /*2d510*/  @!P5 IMAD.MOV.U32 R2, RZ, RZ, R10 ;  /* 0x000000ffff02d224 */ /* 0x000fc800078e000a */
[----:B-1----:R-:W-:-:S04]  /*2d520*/  @!P5 IMAD.WIDE.U32 R2, R33, R4, R2 ;  /* 0x000000042102d225 */ /* 0x002fc800078e0002 */
        /* <DEDUP_REMOVED lines=18> */
.L_x_3039:
[----:B------:R-:W-:Y:S01]  /*2d650*/  IMAD R6, R27, 0x8, R22 ;  /* 0x000000081b067824 */ /* 0x000fe200078e0216 */
[----:B------:R-:W-:Y:S01]  /*2d660*/  SHF.L.U32 R3, R29, 0x1f, RZ ;  /* 0x0000001f1d037819 */ /* 0x000fe200000006ff */
[----:B------:R-:W-:Y:S03]  /*2d670*/  BSSY B1, `(.L_x_3040) ;  /* 0x0000003000017945 */ /* 0x000fe60003800000 */
[----:B------:R-:W0:Y:S02]  /*2d680*/  SYNCS.PHASECHK.TRANS64.TRYWAIT P0, [R6+URZ+0x38840], R3 ;  /* 0x03884003060075a7 */ /* 0x000e24000800017f */
[----:B0-----:R-:W-:Y:S05]  /*2d690*/  @!P0 BRA `(.L_x_3041) ;  /* 0x0000005800848947 */ /* 0x001fea0003800000 */
.L_x_3219:
[----:B------:R-:W-:Y:S05]  /*2d6a0*/  BSYNC B1 ;  /* 0x0000000000017941 */ /* 0x000fea0003800000 */
.L_x_3040:
        /* <DEDUP_REMOVED lines=70> */
.L_x_3231:
        /* <DEDUP_REMOVED lines=18> */
.L_x_3043:
        /* <DEDUP_REMOVED lines=11> */
.L_x_3044:
[----:B------:R1:W-:Y:S01]  /*2dce0*/  SYNCS.ARRIVE.TRANS64.A1T0 RZ, [R6+URZ+0x38830], RZ ;  /* 0x038830ff06ff79a7 */ /* 0x0003e2000810003f */
[----:B------:R-:W-:Y:S05]  /*2dcf0*/  @!P6 BRA `(.L_x_3045) ;  /* 0x000000000004e947 */ /* 0x000fea0003800000 */
[----:B------:R-:W-:Y:S01]  /*2dd00*/  BPT.TRAP 0x1 ;  /* 0x000000040000795c */ /* 0x000fe20000300000 */
.L_x_3045:
[----:B------:R-:W-:Y:S01]  /*2dd10*/  SHF.L.U32 R2, R17, 0x1f, RZ ;  /* 0x0000001f11027819 */ /* 0x000fe200000006ff */
[----:B-1----:R-:W-:Y:S01]  /*2dd20*/  IMAD R6, R7, 0x8, R22 ;  /* 0x0000000807067824 */ /* 0x002fe200078e0216 */
[----:B------:R-:W-:Y:S03]  /*2dd30*/  BSSY B1, `(.L_x_3046) ;  /* 0x0000003000017945 */ /* 0x000fe60003800000 */
[----:B------:R-:W1:Y:S02]  /*2dd40*/  SYNCS.PHASECHK.TRANS64.TRYWAIT P0, [R6+URZ+0x38860], R2 ;  /* 0x03886002060075a7 */ /* 0x000e64000800017f */
[----:B-1----:R-:W-:Y:S05]  /*2dd50*/  @!P0 BRA `(.L_x_3047) ;  /* 0x0000005800bc8947 */ /* 0x002fea0003800000 */
.L_x_3232:
[----:B------:R-:W-:Y:S05]  /*2dd60*/  BSYNC B1 ;  /* 0x0000000000017941 */ /* 0x000fea0003800000 */
.L_x_3046:
        /* <DEDUP_REMOVED lines=62> */
.L_x_3244:
        /* <DEDUP_REMOVED lines=34> */
.L_x_3049:
        /* <DEDUP_REMOVED lines=11> */
.L_x_3050:
[C---:B------:R-:W-:Y:S01]  /*2e420*/  ISETP.GT.AND P0, PT, R26.reuse, RZ, PT ;  /* 0x000000ff1a00720c */ /* 0x040fe20003f04270 */
[----:B------:R2:W-:Y:S01]  /*2e430*/  SYNCS.ARRIVE.TRANS64.A1T0 RZ, [R6+URZ+0x38850], RZ ;  /* 0x038850ff06ff79a7 */ /* 0x0005e2000810003f */
[----:B------:R-:W-:Y:S02]  /*2e440*/  VIADD R0, R26, 0xffffffff ;  /* 0xffffffff1a007836 */ /* 0x000fe40000000000 */
[----:B------:R-:W-:Y:S02]  /*2e450*/  IMAD.MOV.U32 R7, RZ, RZ, R27 ;  /* 0x000000ffff077224 */ /* 0x000fe400078e001b */
[----:B------:R-:W-:Y:S02]  /*2e460*/  IMAD.MOV.U32 R17, RZ, RZ, R29 ;  /* 0x000000ffff117224 */ /* 0x000fe400078e001d */
[----:B------:R-:W-:-:S05]  /*2e470*/  IMAD.MOV.U32 R31, RZ, RZ, R26 ;  /* 0x000000ffff1f7224 */ /* 0x000fca00078e001a */
[----:B--2---:R-:W-:Y:S05]  /*2e480*/  @P0 BRA `(.L_x_3051) ;  /* 0xffffffec00c00947 */ /* 0x004fea000383ffff */
.L_x_3038:
[----:B------:R-:W-:Y:S05]  /*2e490*/  BSYNC B0 ;  /* 0x0000000000007941 */ /* 0x000fea0003800000 */
.L_x_3037:
        /* <DEDUP_REMOVED lines=18> */
.L_x_3053:
[----:B------:R-:W-:Y:S05]  /*2e5c0*/  BSYNC B0 ;  /* 0x0000000000007941 */ /* 0x000fea0003800000 */
.L_x_3052:
[----:B------:R-:W-:-:S05]  /*2e5d0*/  IMAD.U32 R0, RZ, RZ, UR37 ;  /* 0x00000025ff007e24 */ /* 0x000fca000f8e00ff */
[----:B------:R-:W-:-:S13]  /*2e5e0*/  ISETP.NE.AND P0, PT, R0, 0x3, PT ;  /* 0x000000030000780c */ /* 0x000fda0003f05270 */
[----:B------:R-:W-:Y:S05]  /*2e5f0*/  @!P0 BRA `(.L_x_3054) ;  /* 0x0000000000048947 */ /* 0x000fea0003800000 */
[----:B------:R-:W-:Y:S01]  /*2e600*/  BPT.TRAP 0x1 ;  /* 0x000000040000795c */ /* 0x000fe20000300000 */
.L_x_3054:
[----:B------:R-:W2:Y:S01]  /*2e610*/  LDL.LU R0, [R1+0xc] ;  /* 0x00000c0001007983 */ /* 0x000ea20000300800 */
[----:B------:R-:W-:Y:S01]  /*2e620*/  IMAD R4, R27, 0x8, R22 ;  /* 0x000000081b047824 */ /* 0x000fe200078e0216 */
[----:B0-----:R-:W-:Y:S01]  /*2e630*/  SHF.L.U32 R3, R29, 0x1f, RZ ;  /* 0x0000001f1d037819 */ /* 0x001fe200000006ff */
[----:B------:R-:W-:Y:S03]  /*2e640*/  BSSY B0, `(.L_x_3055) ;  /* 0x0000004000007945 */ /* 0x000fe60003800000 */
[----:B------:R-:W0:Y:S01]  /*2e650*/  SYNCS.PHASECHK.TRANS64.TRYWAIT P0, [R4+URZ+0x38860], R3 ;  /* 0x03886003040075a7 */ /* 0x000e22000800017f */
[----:B--2---:R-:W-:Y:S01]  /*2e660*/  IMAD R5, R26, -0x50, R0 ;  /* 0xffffffb01a057824 */ /* 0x004fe200078e0200 */
[----:B0-----:R-:W-:Y:S06]  /*2e670*/  @!P0 BRA `(.L_x_3056) ;  /* 0x0000005800688947 */ /* 0x001fec0003800000 */
.L_x_3245:
[----:B------:R-:W-:Y:S05]  /*2e680*/  BSYNC B0 ;  /* 0x0000000000007941 */ /* 0x000fea0003800000 */
.L_x_3055:
[----:B------:R-:W2:Y:S01]  /*2e690*/  S2R R0, SR_TID.X ;  /* 0x0000000000007919 */ /* 0x000ea20000002100 */
[----:B------:R-:W-:Y:S01]  /*2e6a0*/  UMOV UR4, 0xffffffff ;  /* 0xffffffff00047882 */ /* 0x000fe20000000000 */
[----:B------:R-:W-:Y:S01]  /*2e6b0*/  IMAD R7, R27, 0x5000, R34 ;  /* 0x000050001b077824 */ /* 0x000fe200078e0222 */
        /* <DEDUP_REMOVED lines=65> */
.L_x_3257:
        /* <DEDUP_REMOVED lines=16> */
.L_x_3058:
        /* <DEDUP_REMOVED lines=11> */
.L_x_3059:
[----:B------:R0:W-:Y:S01]  /*2ec80*/  SYNCS.ARRIVE.TRANS64.A1T0 RZ, [R4+URZ+0x38850], RZ ;  /* 0x038850ff04ff79a7 */ /* 0x0001e2000810003f */
[----:B------:R-:W-:-:S05]  /*2ec90*/  VIADD R27, R27, 0x1 ;  /* 0x000000011b1b7836 */ /* 0x000fca0000000000 */
[----:B------:R-:W-:-:S04]  /*2eca0*/  ISETP.NE.AND P0, PT, R27, 0x2, PT ;  /* 0x000000021b00780c */ /* 0x000fc80003f05270 */
[----:B------:R-:W-:Y:S02]  /*2ecb0*/  SEL R0, RZ, 0x1, P0 ;  /* 0x00000001ff007807 */ /* 0x000fe40000000000 */
[----:B------:R-:W-:Y:S02]  /*2ecc0*/  SEL R27, R27, RZ, P0 ;  /* 0x000000ff1b1b7207 */ /* 0x000fe40000000000 */
[----:B0-----:R-:W-:-:S07]  /*2ecd0*/  LOP3.LUT R29, R29, R0, RZ, 0x3c, !PT ;  /* 0x000000001d1d7212 */ /* 0x001fce00078e3cff */
.L_x_3014:
[----:B------:R-:W-:Y:S05]  /*2ece0*/  BSYNC B7 ;  /* 0x0000000000077941 */ /* 0x000fea0003800000 */
.L_x_3012:
        /* <DEDUP_REMOVED lines=8> */
[----:B------:R2:W3:Y:S01]  /*2ed70*/  LDS.128 R16, [R22+0x388d0] ;  /* 0x0388d00016107984 */ /* 0x0004e20000000c00 */
[----:B------:R-:W-:Y:S06]  /*2ed80*/  BAR.ARV 0x4, 0x180 ;  /* 0x0106000000007b1d */ /* 0x000fec0000002000 */
[----:B------:R-:W-:Y:S05]  /*2ed90*/  BRA `(.L_x_3061) ;  /* 0x0000000800d87947 */ /* 0x000fea0003800000 */
.L_x_3060:
[----:B------:R-:W0:Y:S01]  /*2eda0*/  S2R R8, SR_TID.X ;  /* 0x0000000000087919 */ /* 0x000e220000002100 */
[----:B------:R-:W-:Y:S01]  /*2edb0*/  UMOV UR4, 0xffffffff ;  /* 0xffffffff00047882 */ /* 0x000fe20000000000 */
[----:B0-----:R-:W-:-:S04]  /*2edc0*/  LOP3.LUT R8, R8, 0x1f, RZ, 0xc0, !PT ;  /* 0x0000001f08087812 */ /* 0x001fc800078ec0ff */
[----:B------:R-:W-:Y:S01]  /*2edd0*/  ISETP.NE.AND P0, PT, R8, 0x1f, PT ;  /* 0x0000001f0800780c */ /* 0x000fe20003f05270 */
[----:B------:R-:W-:-:S12]  /*2ede0*/  BRA.DIV UR4, `(.L_x_3062) ;  /* 0x0000005a04907947 */ /* 0x000fd8000b800000 */
[----:B------:R-:W-:Y:S01]  /*2edf0*/  IMAD.IADD R5, R19, 0x1, R8 ;  /* 0x0000000113057824 */ /* 0x000fe200078e0208 */
        /* <DEDUP_REMOVED lines=31> */
.L_x_3267:
[----:B------:R-:W-:Y:S02]  /*2eff0*/  ULDC UR4, c[0x0][0xc38] ;  /* 0x00030e0000047ab9 */ /* 0x000fe40000000800 */
[----:B------:R-:W-:-:S04]  /*2f000*/  IMAD.U32 R7, RZ, RZ, UR4 ;  /* 0x00000004ff077e24 */ /* 0x000fc8000f8e00ff */
[----:B--2---:R-:W-:-:S04]  /*2f010*/  IMAD R14, R14, R7, RZ ;  /* 0x000000070e0e7224 */ /* 0x004fc800078e02ff */
[----:B------:R-:W-:-:S05]  /*2f020*/  IMAD.IADD R9, R4, 0x1, R14 ;  /* 0x0000000104097824 */ /* 0x000fca00078e020e */
[----:B------:R-:W-:-:S13]  /*2f030*/  ISETP.GT.AND P6, PT, R9, R0, PT ;  /* 0x000000000900720c */ /* 0x000fda0003fc4270 */
[----:B------:R-:W-:Y:S05]  /*2f040*/  @P6 BRA `(.L_x_3063) ;  /* 0x0000000000a06947 */ /* 0x000fea0003800000 */
.L_x_3068:
        /* <DEDUP_REMOVED lines=15> */
.L_x_3066:
[----:B------:R-:W-:Y:S05]  /*2f140*/  BSYNC B0 ;  /* 0x0000000000007941 */ /* 0x000fea0003800000 */
.L_x_3065:
        /* <DEDUP_REMOVED lines=18> */
.L_x_3275:
[----:B------:R-:W-:Y:S02]  /*2f270*/  ULDC UR4, c[0x0][0xc38] ;  /* 0x00030e0000047ab9 */ /* 0x000fe40000000800 */
[----:B------:R-:W-:-:S04]  /*2f280*/  IMAD.U32 R7, RZ, RZ, UR4 ;  /* 0x00000004ff077e24 */ /* 0x000fc8000f8e00ff */
[----:B--2---:R-:W-:-:S04]  /*2f290*/  IMAD R14, R14, R7, RZ ;  /* 0x000000070e0e7224 */ /* 0x004fc800078e02ff */
[----:B------:R-:W-:-:S05]  /*2f2a0*/  IMAD.IADD R9, R14, 0x1, R9 ;  /* 0x000000010e097824 */ /* 0x000fca00078e0209 */
[----:B------:R-:W-:-:S13]  /*2f2b0*/  ISETP.GT.AND P6, PT, R9, R0, PT ;  /* 0x000000000900720c */ /* 0x000fda0003fc4270 */
[----:B------:R-:W-:Y:S05]  /*2f2c0*/  @!P6 BRA `(.L_x_3068) ;  /* 0xfffffffc0060e947 */ /* 0x000fea000383ffff */
.L_x_3063:
        /* <DEDUP_REMOVED lines=8> */
.L_x_3279:
[----:B------:R-:W-:Y:S01]  /*2f350*/  ISETP.NE.AND P0, PT, R3, RZ, PT ;  /* 0x000000ff0300720c */ /* 0x000fe20003f05270 */
[----:B------:R-:W-:-:S12]  /*2f360*/  IMAD.MOV.U32 R14, RZ, RZ, RZ ;  /* 0x000000ffff0e7224 */ /* 0x000fd800078e00ff */
[----:B------:R-:W-:Y:S05]  /*2f370*/  @!P0 BRA `(.L_x_3070) ;  /* 0x0000000000108947 */ /* 0x000fea0003800000 */
[----:B------:R-:W-:Y:S01]  /*2f380*/  UMOV UR4, 0xffffffff ;  /* 0xffffffff00047882 */ /* 0x000fe20000000000 */
[----:B------:R-:W-:Y:S02]  /*2f390*/  VIADD R12, R4, 0xffffffff ;  /* 0xffffffff040c7836 */ /* 0x000fe40000000000 */
[----:B------:R-:W-:Y:S05]  /*2f3a0*/  BRA.DIV UR4, `(.L_x_3071) ;  /* 0x0000005e044c7947 */ /* 0x000fea000b800000 */
[----:B------:R4:W0:Y:S02]  /*2f3b0*/  SHFL.IDX PT, R14, R2, R12, 0x1f ;  /* 0x00001f0c020e7589 */ /* 0x00082400000e0000 */
.L_x_3070:
[----:B0---4-:R-:W0:Y:S01]  /*2f3c0*/  LDC.64 R2, c[0x0][0xc90] ;  /* 0x00032400ff027b82 */ /* 0x011e220000000a00 */
[----:B------:R-:W-:Y:S01]  /*2f3d0*/  IMAD.IADD R19, R4, 0x1, R19 ;  /* 0x0000000104137824 */ /* 0x000fe200078e0213 */
[----:B------:R-:W-:-:S03]  /*2f3e0*/  ULDC.64 UR4, c[0x0][0x208] ;  /* 0x0000820000047ab9 */ /* 0x000fc60000000a00 */
[----:B0-----:R-:W-:-:S05]  /*2f3f0*/  IMAD.WIDE R2, R19, 0x4, R2 ;  /* 0x0000000413027825 */ /* 0x001fca00078e0202 */
[----:B------:R0:W2:Y:S01]  /*2f400*/  LDG.E R6, desc[UR4][R2.64] ;  /* 0x0000000402067981 */ /* 0x0000a2000c1e1900 */
[----:B------:R-:W-:Y:S02]  /*2f410*/  IMAD R16, R14, R7, R16 ;  /* 0x000000070e107224 */ /* 0x000fe400078e0210 */
[----:B0-----:R-:W-:Y:S02]  /*2f420*/  IMAD.MOV.U32 R2, RZ, RZ, RZ ;  /* 0x000000ffff027224 */ /* 0x001fe400078e00ff */
[----:B--23--:R-:W-:-:S05]  /*2f430*/  IMAD R4, R5, R6, RZ ;  /* 0x0000000605047224 */ /* 0x00cfca00078e02ff */
[----:B------:R-:W-:-:S04]  /*2f440*/  IABS R8, R4 ;  /* 0x0000000400087213 */ /* 0x000fc80000000000 */
[----:B-1----:R-:W0:Y:S08]  /*2f450*/  I2F.RP R10, R8 ;  /* 0x00000008000a7306 */ /* 0x002e300000209400 */
        /* <DEDUP_REMOVED lines=57> */
.L_x_3064:
[----:B------:R-:W-:Y:S01]  /*2f7f0*/  UMOV UR4, URZ ;  /* 0x0000003f00047c82 */ /* 0x000fe20008000000 */
[----:B------:R-:W-:Y:S01]  /*2f800*/  UMOV UR5, URZ ;  /* 0x0000003f00057c82 */ /* 0x000fe20008000000 */
[----:B------:R-:W-:Y:S01]  /*2f810*/  ULDC UR6, c[0x0][0xc3c] ;  /* 0x00030f0000067ab9 */ /* 0x000fe20000000800 */
[----:B------:R-:W-:Y:S02]  /*2f820*/  IMAD.MOV.U32 R16, RZ, RZ, R0 ;  /* 0x000000ffff107224 */ /* 0x000fe400078e0000 */
[----:B------:R-:W-:Y:S02]  /*2f830*/  IMAD.U32 R17, RZ, RZ, UR4 ;  /* 0x00000004ff117e24 */ /* 0x000fe4000f8e00ff */
[----:B------:R-:W-:Y:S02]  /*2f840*/  IMAD.U32 R18, RZ, RZ, UR5 ;  /* 0x00000005ff127e24 */ /* 0x000fe4000f8e00ff */
[----:B------:R-:W-:-:S07]  /*2f850*/  IMAD.U32 R19, RZ, RZ, UR6 ;  /* 0x00000006ff137e24 */ /* 0x000fce000f8e00ff */
.L_x_3072:
        /* <DEDUP_REMOVED lines=10> */
.L_x_3061:
[----:B------:R-:W-:Y:S02]  /*2f900*/  ULDC UR4, c[0x0][0xc3c] ;  /* 0x00030f0000047ab9 */ /* 0x000fe40000000800 */
[----:B---3--:R-:W-:-:S13]  /*2f910*/  ISETP.GE.AND P0, PT, R19, UR4, PT ;  /* 0x0000000413007c0c */ /* 0x008fda000bf06270 */
[----:B------:R-:W-:Y:S05]  /*2f920*/  @!P0 BRA `(.L_x_3073) ;  /* 0xffffff9800648947 */ /* 0x000fea000383ffff */
[----:B------:R-:W-:Y:S05]  /*2f930*/  BSYNC B8 ;  /* 0x0000000000087941 */ /* 0x000fea0003800000 */
.L_x_2964:
[----:B------:R-:W3:Y:S01]  /*2f940*/  LDL.LU R0, [R1+0x30] ;  /* 0x0000300001007983 */ /* 0x000ee20000300800 */
[----:B------:R-:W-:Y:S01]  /*2f950*/  BSSY B0, `(.L_x_3074) ;  /* 0x000000b000007945 */ /* 0x000fe20003800000 */
[----:B------:R-:W4:Y:S01]  /*2f960*/  S2R R5, SR_CgaCtaId ;  /* 0x0000000000057919 */ /* 0x000f220000008800 */
[----:B---3--:R-:W-:-:S05]  /*2f970*/  VIADD R0, R0, 0x1 ;  /* 0x0000000100007836 */ /* 0x008fca0000000000 */
        /* <DEDUP_REMOVED lines=8> */
.L_x_3282:
[----:B------:R-:W-:Y:S05]  /*2fa00*/  BSYNC B0 ;  /* 0x0000000000007941 */ /* 0x000fea0003800000 */
.L_x_3074:
[----:B------:R-:W-:-:S03]  /*2fa10*/  UMOV UR4, 0xffffffff ;  /* 0xffffffff00047882 */ /* 0x000fc60000000000 */
[----:B------:R-:W-:Y:S05]  /*2fa20*/  BRA.DIV UR4, `(.L_x_3076) ;  /* 0x0000005604e47947 */ /* 0x000fea000b800000 */
[----:B-1----:R-:W1:Y:S02]  /*2fa30*/  S2R R0, SR_TID.X ;  /* 0x0000000000007919 */ /* 0x002e640000002100 */
[----:B-1----:R-:W-:-:S04]  /*2fa40*/  SHF.R.U32.HI R0, RZ, 0x5, R0 ;  /* 0x00000005ff007819 */ /* 0x002fc80000011600 */
[----:B------:R-:W-:-:S05]  /*2fa50*/  LOP3.LUT R0, R0, 0x3, RZ, 0xc0, !PT ;  /* 0x0000000300007812 */ /* 0x000fca00078ec0ff */
[----:B------:R1:W3:Y:S02]  /*2fa60*/  SHFL.IDX PT, R14, R0, RZ, 0x1f ;  /* 0x00001fff000e7589 */ /* 0x0002e400000e0000 */
.L_x_3285:
[----:B---3--:R-:W-:-:S13]  /*2fa70*/  ISETP.NE.AND P0, PT, R14, RZ, PT ;  /* 0x000000ff0e00720c */ /* 0x008fda0003f05270 */
[----:B------:R-:W-:Y:S05]  /*2fa80*/  @P0 BRA `(.L_x_2683) ;  /* 0x0000000000880947 */ /* 0x000fea0003800000 */
[----:B------:R-:W-:-:S03]  /*2fa90*/  UMOV UR4, 0xffffffff ;  /* 0xffffffff00047882 */ /* 0x000fc60000000000 */
[----:B------:R-:W-:Y:S05]  /*2faa0*/  BRA.DIV UR4, `(.L_x_3077) ;  /* 0x0000005604f87947 */ /* 0x000fea000b800000 */
[----:B------:R-:W-:-:S13]  /*2fab0*/  ELECT P6, URZ, PT ;  /* 0x00000000003f782f */ /* 0x000fda00038c0000 */
.L_x_3288:
[----:B------:R-:W-:Y:S05]  /*2fac0*/  @!P6 BRA `(.L_x_2683) ;  /* 0x000000000078e947 */ /* 0x000fea0003800000 */
[----:B------:R-:W-:-:S06]  /*2fad0*/  ULOP3.LUT UR4, UR60, 0x2, URZ, 0xfc, !UPT ;  /* 0x000000023c047892 */ /* 0x000fcc000f8efc3f */
[----:B-1----:R-:W-:-:S05]  /*2fae0*/  IMAD.U32 R0, RZ, RZ, UR4 ;  /* 0x00000004ff007e24 */ /* 0x002fca000f8e00ff */
[----:B------:R-:W-:-:S13]  /*2faf0*/  ISETP.NE.AND P0, PT, R0, 0x3, PT ;  /* 0x000000030000780c */ /* 0x000fda0003f05270 */
[----:B------:R-:W-:Y:S05]  /*2fb00*/  @!P0 BRA `(.L_x_3078) ;  /* 0x0000000000048947 */ /* 0x000fea0003800000 */
[----:B------:R-:W-:Y:S01]  /*2fb10*/  BPT.TRAP 0x1 ;  /* 0x000000040000795c */ /* 0x000fe20000300000 */
.L_x_3078:
[----:B------:R-:W-:Y:S01]  /*2fb20*/  IMAD R3, R27, 0x8, R5 ;  /* 0x000000081b037824 */ /* 0x000fe200078e0205 */
[----:B------:R-:W-:Y:S01]  /*2fb30*/  SHF.L.U32 R2, R29, 0x1f, RZ ;  /* 0x0000001f1d027819 */ /* 0x000fe200000006ff */
[----:B------:R-:W-:-:S03]  /*2fb40*/  VIADD R27, R27, 0x1 ;  /* 0x000000011b1b7836 */ /* 0x000fc60000000000 */
[----:B------:R-:W1:Y:S02]  /*2fb50*/  SYNCS.PHASECHK.TRANS64.TRYWAIT P1, [R3+URZ+0x38840], R2 ;  /* 0x03884002030075a7 */ /* 0x000e64000802017f */
[----:B------:R-:W-:-:S04]  /*2fb60*/  ISETP.NE.AND P2, PT, R27, 0x2, PT ;  /* 0x000000021b00780c */ /* 0x000fc80003f45270 */
[----:B------:R-:W-:Y:S01]  /*2fb70*/  SEL R0, RZ, 0x1, P2 ;  /* 0x00000001ff007807 */ /* 0x000fe20001000000 */
[----:B-1----:R-:W-:Y:S08]  /*2fb80*/  @!P1 BRA `(.L_x_3079) ;  /* 0x0000005400e09947 */ /* 0x002ff00003800000 */
.L_x_3289:
[----:B------:R-:W-:Y:S02]  /*2fb90*/  SEL R27, R27, RZ, P2 ;  /* 0x000000ff1b1b7207 */ /* 0x000fe40001000000 */
[----:B------:R-:W-:Y:S01]  /*2fba0*/  LOP3.LUT R0, R29, R0, RZ, 0x3c, !PT ;  /* 0x000000001d007212 */ /* 0x000fe200078e3cff */
[----:B------:R-:W-:Y:S06]  /*2fbb0*/  @!P0 BRA `(.L_x_3080) ;  /* 0x0000000000048947 */ /* 0x000fec0003800000 */
[----:B------:R-:W-:Y:S01]  /*2fbc0*/  BPT.TRAP 0x1 ;  /* 0x000000040000795c */ /* 0x000fe20000300000 */
.L_x_3080:
[----:B------:R-:W-:Y:S01]  /*2fbd0*/  IMAD R27, R27, 0x8, R5 ;  /* 0x000000081b1b7824 */ /* 0x000fe200078e0205 */
[----:B------:R-:W-:-:S04]  /*2fbe0*/  SHF.L.U32 R0, R0, 0x1f, RZ ;  /* 0x0000001f00007819 */ /* 0x000fc800000006ff */
[----:B------:R-:W3:Y:S02]  /*2fbf0*/  SYNCS.PHASECHK.TRANS64.TRYWAIT P1, [R27+URZ+0x38840], R0 ;  /* 0x038840001b0075a7 */ /* 0x000ee4000802017f */
[----:B---3--:R-:W-:Y:S05]  /*2fc00*/  @!P1 BRA `(.L_x_3081) ;  /* 0x0000005400d49947 */ /* 0x008fea0003800000 */
.L_x_3290:
[----:B------:R-:W-:Y:S05]  /*2fc10*/  @!P0 BRA `(.L_x_3082) ;  /* 0x0000000000048947 */ /* 0x000fea0003800000 */
[----:B------:R-:W-:Y:S01]  /*2fc20*/  BPT.TRAP 0x1 ;  /* 0x000000040000795c */ /* 0x000fe20000300000 */
.L_x_3082:
[----:B------:R-:W4:Y:S02]  /*2fc30*/  SYNCS.PHASECHK.TRANS64.TRYWAIT P1, [R3+URZ+0x38860], R2 ;  /* 0x03886002030075a7 */ /* 0x000f24000802017f */
[----:B----4-:R-:W-:Y:S05]  /*2fc40*/  @!P1 BRA `(.L_x_3083) ;  /* 0x0000005400d89947 */ /* 0x010fea0003800000 */
.L_x_3291:
[----:B------:R-:W-:Y:S05]  /*2fc50*/  @!P0 BRA `(.L_x_3084) ;  /* 0x0000000000048947 */ /* 0x000fea0003800000 */
[----:B------:R-:W-:Y:S01]  /*2fc60*/  BPT.TRAP 0x1 ;  /* 0x000000040000795c */ /* 0x000fe20000300000 */
.L_x_3084:
[----:B------:R0:W0:Y:S02]  /*2fc70*/  SYNCS.PHASECHK.TRANS64.TRYWAIT P0, [R27+URZ+0x38860], R0 ;  /* 0x038860001b0075a7 */ /* 0x000024000800017f */
[----:B0-----:R-:W-:Y:S05]  /*2fc80*/  @!P0 NANOSLEEP.SYNCS 0x989680 ;  /* 0x009896800000895d */ /* 0x001fea0003900000 */
[----:B------:R-:W0:Y:S02]  /*2fc90*/  @!P0 SYNCS.PHASECHK.TRANS64 P0, [R27+URZ+0x38860], R0 ;  /* 0x038860001b0085a7 */ /* 0x000e24000800007f */
[----:B0-----:R-:W-:Y:S05]  /*2fca0*/  @!P0 BRA `(.L_x_3084) ;  /* 0xfffffffc00f08947 */ /* 0x001fea000383ffff */
.L_x_2683:
[----:B------:R-:W-:Y:S05]  /*2fcb0*/  BSYNC B9 ;  /* 0x0000000000097941 */ /* 0x000fea0003800000 */
.L_x_2680:
[----:B------:R-:W-:Y:S05]  /*2fcc0*/  EXIT ;  /* 0x000000000000794d */ /* 0x000fea0003800000 */
.L_x_2703:
[----:B0-----:R0:W1:Y:S02]  /*2fcd0*/  SYNCS.PHASECHK.TRANS64.TRYWAIT P6, [R89+URZ+0x38890], R90 ;  /* 0x0388905a590075a7 */ /* 0x00106400080c017f */
[----:B-1----:R-:W-:Y:S05]  /*2fce0*/  @!P6 NANOSLEEP.SYNCS 0x989680 ;  /* 0x009896800000e95d */ /* 0x002fea0003900000 */
[----:B------:R-:W1:Y:S02]  /*2fcf0*/  @!P6 SYNCS.PHASECHK.TRANS64 P6, [R89+URZ+0x38890], R90 ;  /* 0x0388905a5900e5a7 */ /* 0x000e6400080c007f */
[----:B-1----:R-:W-:Y:S05]  /*2fd00*/  @!P6 BRA `(.L_x_2703) ;  /* 0xfffffffc00f0e947 */ /* 0x002fea000383ffff */
[----:B------:R-:W-:Y:S05]  /*2fd10*/  BRA `(.L_x_3085) ;  /* 0xfffffd3800747947 */ /* 0x000fea000383ffff */
.L_x_2704:
        /* <DEDUP_REMOVED lines=8> */
.L_x_3087:
[----:B------:R-:W-:Y:S05]  /*2fda0*/  BSYNC B1 ;  /* 0x0000000000017941 */ /* 0x000fea0003800000 */
.L_x_3086:
        /* <DEDUP_REMOVED lines=8> */
.L_x_3088:
[----:B------:R-:W-:Y:S01]  /*2fe30*/  IMAD.MOV.U32 R82, RZ, RZ, R14 ;  /* 0x000000ffff527224 */ /* 0x000fe200078e000e */
[----:B------:R-:W-:Y:S06]  /*2fe40*/  BRA `(.L_x_3089) ;  /* 0xfffffd38003c7947 */ /* 0x000fec000383ffff */
.L_x_2721:
        /* <DEDUP_REMOVED lines=8> */
.L_x_3091:
[----:B------:R-:W-:Y:S05]  /*2fed0*/  BSYNC B1 ;  /* 0x0000000000017941 */ /* 0x000fea0003800000 */
.L_x_3090:
        /* <DEDUP_REMOVED lines=8> */
.L_x_3092:
[----:B------:R-:W-:Y:S01]  /*2ff60*/  IMAD.MOV.U32 R66, RZ, RZ, R14 ;  /* 0x000000ffff427224 */ /* 0x000fe200078e000e */
[----:B------:R-:W-:Y:S06]  /*2ff70*/  BRA `(.L_x_3093) ;  /* 0xfffffd4400a87947 */ /* 0x000fec000383ffff */
.L_x_2738:
        /* <DEDUP_REMOVED lines=8> */
.L_x_3095:
[----:B------:R-:W-:Y:S05]  /*30000*/  BSYNC B1 ;  /* 0x0000000000017941 */ /* 0x000fea0003800000 */
.L_x_3094:
        /* <DEDUP_REMOVED lines=8> */
.L_x_3096:
[----:B------:R-:W-:Y:S01]  /*30090*/  IMAD.MOV.U32 R120, RZ, RZ, R14 ;  /* 0x000000ffff787224 */ /* 0x000fe200078e000e */
[----:B------:R-:W-:Y:S06]  /*300a0*/  BRA `(.L_x_3097) ;  /* 0xfffffd5400187947 */ /* 0x000fec000383ffff */
.L_x_2762:
[----:B-1----:R1:W2:Y:S02]  /*300b0*/  SYNCS.PHASECHK.TRANS64.TRYWAIT P6, [R89+URZ+0x38890], R90 ;  /* 0x0388905a590075a7 */ /* 0x0022a400080c017f */
[----:B--2---:R-:W-:Y:S05]  /*300c0*/  @!P6 NANOSLEEP.SYNCS 0x989680 ;  /* 0x009896800000e95d */ /* 0x004fea0003900000 */
[----:B------:R-:W2:Y:S02]  /*300d0*/  @!P6 SYNCS.PHASECHK.TRANS64 P6, [R89+URZ+0x38890], R90 ;  /* 0x0388905a5900e5a7 */ /* 0x000ea400080c007f */
[----:B--2---:R-:W-:Y:S05]  /*300e0*/  @!P6 BRA `(.L_x_2762) ;  /* 0xfffffffc00f0e947 */ /* 0x004fea000383ffff */
[----:B------:R-:W-:Y:S05]  /*300f0*/  BRA `(.L_x_3098) ;  /* 0xfffffd7000147947 */ /* 0x000fea000383ffff */
.L_x_2763:
        /* <DEDUP_REMOVED lines=8> */
.L_x_3100:
[----:B------:R-:W-:Y:S05]  /*30180*/  BSYNC B1 ;  /* 0x0000000000017941 */ /* 0x000fea0003800000 */
.L_x_3099:
        /* <DEDUP_REMOVED lines=8> */
.L_x_3101:
[----:B------:R-:W-:Y:S01]  /*30210*/  IMAD.MOV.U32 R124, RZ, RZ, R14 ;  /* 0x000000ffff7c7224 */ /* 0x000fe200078e000e */
[----:B------:R-:W-:Y:S06]  /*30220*/  BRA `(.L_x_3102) ;  /* 0xfffffd6c00e07947 */ /* 0x000fec000383ffff */
.L_x_2772:
[----:B------:R-:W-:Y:S01]  /*30230*/  BSSY B1, `(.L_x_3103) ;  /* 0x0000008000017945 */ /* 0x000fe20003800000 */
[----:B--2-4-:R-:W-:Y:S02]  /*30240*/  IMAD.MOV.U32 R13, RZ, RZ, R119 ;  /* 0x000000ffff0d7224 */ /* 0x014fe400078e0077 */
[----:B------:R-:W-:Y:S02]  /*30250*/  IMAD.MOV.U32 R12, RZ, RZ, 0x1 ;  /* 0x00000001ff0c7424 */ /* 0x000fe400078e00ff */
[----:B------:R-:W-:Y:S02]  /*30260*/  IMAD.MOV.U32 R11, RZ, RZ, 0x181f ;  /* 0x0000181fff0b7424 */ /* 0x000fe400078e00ff */
[----:B------:R-:W-:-:S07]  /*30270*/  IMAD.MOV.U32 R15, RZ, RZ, -0x1 ;  /* 0xffffffffff0f7424 */ /* 0x000fce00078e00ff */
[----:B01-3--:R-:W-:Y:S05]  /*30280*/  WARPSYNC.COLLECTIVE R15, `(.L_x_3104) ;  /* 0x000000000f087348 */ /* 0x00bfea0003c00000 */
[----:B------:R2:W4:Y:S02]  /*30290*/  SHFL.IDX P6, R14, R13, R12, R11 ;  /* 0x0000000c0d0e7389 */ /* 0x00052400000c000b */
[----:B01234-:R-:W-:Y:S01]  /*302a0*/  ENDCOLLECTIVE ;  /* 0x000000000000791b */ /* 0x01ffe20003800000 */
.L_x_3104:
[----:B------:R-:W-:Y:S05]  /*302b0*/  BSYNC B1 ;  /* 0x0000000000017941 */ /* 0x000fea0003800000 */
.L_x_3103:
        /* <DEDUP_REMOVED lines=8> */
.L_x_3105:
[----:B------:R-:W-:Y:S01]  /*30340*/  IMAD.MOV.U32 R36, RZ, RZ, R14 ;  /* 0x000000ffff247224 */ /* 0x000fe200078e000e */
[----:B------:R-:W-:Y:S06]  /*30350*/  BRA `(.L_x_3106) ;  /* 0xfffffd7c009c7947 */ /* 0x000fec000383ffff */
.L_x_2781:
        /* <DEDUP_REMOVED lines=8> */
.L_x_3108:
[----:B------:R-:W-:Y:S05]  /*303e0*/  BSYNC B1 ;  /* 0x0000000000017941 */ /* 0x000fea0003800000 */
.L_x_3107:
        /* <DEDUP_REMOVED lines=8> */
.L_x_3109:
[----:B------:R-:W-:Y:S01]  /*30470*/  IMAD.MOV.U32 R36, RZ, RZ, R14 ;  /* 0x000000ffff247224 */ /* 0x000fe200078e000e */
[----:B------:R-:W-:Y:S06]  /*30480*/  BRA `(.L_x_3110) ;  /* 0xfffffd8c00947947 */ /* 0x000fec000383ffff */
.L_x_2790:
[----:B0-----:R0:W1:Y:S02]  /*30490*/  SYNCS.PHASECHK.TRANS64.TRYWAIT P3, [R89+URZ+0x38890], R90 ;  /* 0x0388905a590075a7 */ /* 0x001064000806017f */
[----:B-1----:R-:W-:Y:S05]  /*304a0*/  @!P3 NANOSLEEP.SYNCS 0x989680 ;  /* 0x009896800000b95d */ /* 0x002fea0003900000 */
[----:B------:R-:W1:Y:S02]  /*304b0*/  @!P3 SYNCS.PHASECHK.TRANS64 P3, [R89+URZ+0x38890], R90 ;  /* 0x0388905a5900b5a7 */ /* 0x000e64000806007f */
[----:B-1----:R-:W-:Y:S05]  /*304c0*/  @!P3 BRA `(.L_x_2790) ;  /* 0xfffffffc00f0b947 */ /* 0x002fea000383ffff */
[----:B------:R-:W-:Y:S05]  /*304d0*/  BRA `(.L_x_3111) ;  /* 0xfffffd9c00987947 */ /* 0x000fea000383ffff */
.L_x_2791:
        /* <DEDUP_REMOVED lines=8> */
.L_x_3113:
[----:B------:R-:W-:Y:S05]  /*30560*/  BSYNC B1 ;  /* 0x0000000000017941 */ /* 0x000fea0003800000 */
.L_x_3112:
        /* <DEDUP_REMOVED lines=8> */
.L_x_3114:
[----:B------:R-:W-:Y:S01]  /*305f0*/  IMAD.MOV.U32 R32, RZ, RZ, R14 ;  /* 0x000000ffff207224 */ /* 0x000fe200078e000e */
[----:B------:R-:W-:Y:S06]  /*30600*/  BRA `(.L_x_3115) ;  /* 0xfffffd9c00bc7947 */ /* 0x000fec000383ffff */
.L_x_2794:
        /* <DEDUP_REMOVED lines=8> */
.L_x_3117:
[----:B------:R-:W-:Y:S05]  /*30690*/  BSYNC B1 ;  /* 0x0000000000017941 */ /* 0x000fea0003800000 */
.L_x_3116:
        /* <DEDUP_REMOVED lines=8> */
.L_x_3118:
[----:B------:R-:W-:Y:S01]  /*30720*/  IMAD.MOV.U32 R32, RZ, RZ, R14 ;  /* 0x000000ffff207224 */ /* 0x000fe200078e000e */
[----:B------:R-:W-:Y:S06]  /*30730*/  BRA `(.L_x_3119) ;  /* 0xfffffd9c00e47947 */ /* 0x000fec000383ffff */
.L_x_2797:
[----:B------:R-:W-:Y:S01]  /*30740*/  BSSY B1, `(.L_x_3120) ;  /* 0x0000008000017945 */ /* 0x000fe20003800000 */
[----:B---3--:R-:W-:Y:S02]  /*30750*/  IMAD.MOV.U32 R13, RZ, RZ, R41 ;  /* 0x000000ffff0d7224 */ /* 0x008fe400078e0029 */
[----:B------:R-:W-:Y:S02]  /*30760*/  IMAD.MOV.U32 R12, RZ, RZ, 0x2 ;  /* 0x00000002ff0c7424 */ /* 0x000fe400078e00ff */
[----:B------:R-:W-:Y:S02]  /*30770*/  IMAD.MOV.U32 R11, RZ, RZ, 0x181f ;  /* 0x0000181fff0b7424 */ /* 0x000fe400078e00ff */
[----:B------:R-:W-:-:S07]  /*30780*/  IMAD.MOV.U32 R15, RZ, RZ, -0x1 ;  /* 0xffffffffff0f7424 */ /* 0x000fce00078e00ff */
[----:B012-4-:R-:W-:Y:S05]  /*30790*/  WARPSYNC.COLLECTIVE R15, `(.L_x_3121) ;  /* 0x000000000f087348 */ /* 0x017fea0003c00000 */
[----:B------:R3:W0:Y:S02]  /*307a0*/  SHFL.IDX P6, R14, R13, R12, R11 ;  /* 0x0000000c0d0e7389 */ /* 0x00062400000c000b */
[----:B01234-:R-:W-:Y:S01]  /*307b0*/  ENDCOLLECTIVE ;  /* 0x000000000000791b */ /* 0x01ffe20003800000 */
.L_x_3121:
[----:B------:R-:W-:Y:S05]  /*307c0*/  BSYNC B1 ;  /* 0x0000000000017941 */ /* 0x000fea0003800000 */
.L_x_3120:
        /* <DEDUP_REMOVED lines=8> */
.L_x_3122:
[----:B------:R-:W-:Y:S01]  /*30850*/  IMAD.MOV.U32 R32, RZ, RZ, R14 ;  /* 0x000000ffff207224 */ /* 0x000fe200078e000e */
[----:B------:R-:W-:Y:S06]  /*30860*/  BRA `(.L_x_3123) ;  /* 0xfffffda000107947 */ /* 0x000fec000383ffff */
.L_x_2801:
[----:B------:R0:W0:Y:S02]  /*30870*/  SYNCS.PHASECHK.TRANS64.TRYWAIT P0, [R89+URZ+0x388b0], R90 ;  /* 0x0388b05a590075a7 */ /* 0x000024000800017f */
[----:B0-----:R-:W-:Y:S05]  /*30880*/  @!P0 NANOSLEEP.SYNCS 0x989680 ;  /* 0x009896800000895d */ /* 0x001fea0003900000 */
[----:B------:R-:W0:Y:S02]  /*30890*/  @!P0 SYNCS.PHASECHK.TRANS64 P0, [R89+URZ+0x388b0], R90 ;  /* 0x0388b05a590085a7 */ /* 0x000e24000800007f */
[----:B0-----:R-:W-:Y:S05]  /*308a0*/  @!P0 BRA `(.L_x_2801) ;  /* 0xfffffffc00f08947 */ /* 0x001fea000383ffff */
[----:B------:R-:W-:Y:S05]  /*308b0*/  BRA `(.L_x_3124) ;  /* 0xfffffda000b87947 */ /* 0x000fea000383ffff */
.L_x_2821:
        /* <DEDUP_REMOVED lines=8> */
.L_x_3126:
[----:B------:R-:W-:Y:S05]  /*30940*/  BSYNC B1 ;  /* 0x0000000000017941 */ /* 0x000fea0003800000 */
.L_x_3125:
        /* <DEDUP_REMOVED lines=8> */
.L_x_3127:
[----:B------:R-:W-:Y:S02]  /*309d0*/  IMAD.MOV.U32 R13, RZ, RZ, R8 ;  /* 0x000000ffff0d7224 */ /* 0x000fe400078e0008 */
[----:B------:R-:W-:-:S07]  /*309e0*/  IMAD.MOV.U32 R5, RZ, RZ, R14 ;  /* 0x000000ffff057224 */ /* 0x000fce00078e000e */
[----:B------:R-:W-:Y:S05]  /*309f0*/  WARPSYNC.COLLECTIVE R15, `(.L_x_3128) ;  /* 0x000000000f087348 */ /* 0x000fea0003c00000 */
[----:B------:R0:W1:Y:S02]  /*30a00*/  SHFL.IDX P6, R14, R13, R12, R11 ;  /* 0x0000000c0d0e7389 */ /* 0x00006400000c000b */
[----:B01----:R-:W-:Y:S01]  /*30a10*/  ENDCOLLECTIVE ;  /* 0x000000000000791b */ /* 0x003fe20003800000 */
.L_x_3128:
[----:B------:R-:W-:Y:S02]  /*30a20*/  IMAD.MOV.U32 R13, RZ, RZ, R0 ;  /* 0x000000ffff0d7224 */ /* 0x000fe400078e0000 */
[----:B------:R-:W-:-:S07]  /*30a30*/  IMAD.MOV.U32 R9, RZ, RZ, R14 ;  /* 0x000000ffff097224 */ /* 0x000fce00078e000e */
[----:B------:R-:W-:Y:S05]  /*30a40*/  WARPSYNC.COLLECTIVE R15, `(.L_x_3129) ;  /* 0x000000000f087348 */ /* 0x000fea0003c00000 */
[----:B------:R0:W1:Y:S02]  /*30a50*/  SHFL.IDX P6, R14, R13, R12, R11 ;  /* 0x0000000c0d0e7389 */ /* 0x00006400000c000b */
[----:B01----:R-:W-:Y:S01]  /*30a60*/  ENDCOLLECTIVE ;  /* 0x000000000000791b */ /* 0x003fe20003800000 */
.L_x_3129:
[----:B------:R-:W-:Y:S05]  /*30a70*/  BRA `(.L_x_3130) ;  /* 0xfffffdb400bc7947 */ /* 0x000fea000383ffff */
.L_x_2824:
        /* <DEDUP_REMOVED lines=8> */
.L_x_3132:
[----:B------:R-:W-:Y:S05]  /*30b00*/  BSYNC B1 ;  /* 0x0000000000017941 */ /* 0x000fea0003800000 */
.L_x_3131:
        /* <DEDUP_REMOVED lines=8> */
.L_x_3133:
[----:B------:R-:W-:Y:S02]  /*30b90*/  IMAD.MOV.U32 R13, RZ, RZ, R8 ;  /* 0x000000ffff0d7224 */ /* 0x000fe400078e0008 */
[----:B------:R-:W-:-:S07]  /*30ba0*/  IMAD.MOV.U32 R5, RZ, RZ, R14 ;  /* 0x000000ffff057224 */ /* 0x000fce00078e000e */
[----:B------:R-:W-:Y:S05]  /*30bb0*/  WARPSYNC.COLLECTIVE R15, `(.L_x_3134) ;  /* 0x000000000f087348 */ /* 0x000fea0003c00000 */
[----:B------:R0:W1:Y:S02]  /*30bc0*/  SHFL.IDX P6, R14, R13, R12, R11 ;  /* 0x0000000c0d0e7389 */ /* 0x00006400000c000b */
[----:B01----:R-:W-:Y:S01]  /*30bd0*/  ENDCOLLECTIVE ;  /* 0x000000000000791b */ /* 0x003fe20003800000 */
.L_x_3134:
[----:B------:R-:W-:Y:S02]  /*30be0*/  IMAD.MOV.U32 R13, RZ, RZ, R0 ;  /* 0x000000ffff0d7224 */ /* 0x000fe400078e0000 */
[----:B------:R-:W-:-:S07]  /*30bf0*/  IMAD.MOV.U32 R9, RZ, RZ, R14 ;  /* 0x000000ffff097224 */ /* 0x000fce00078e000e */
[----:B------:R-:W-:Y:S05]  /*30c00*/  WARPSYNC.COLLECTIVE R15, `(.L_x_3135) ;  /* 0x000000000f087348 */ /* 0x000fea0003c00000 */
[----:B------:R0:W1:Y:S02]  /*30c10*/  SHFL.IDX P6, R14, R13, R12, R11 ;  /* 0x0000000c0d0e7389 */ /* 0x00006400000c000b */
[----:B01----:R-:W-:Y:S01]  /*30c20*/  ENDCOLLECTIVE ;  /* 0x000000000000791b */ /* 0x003fe20003800000 */
.L_x_3135:
[----:B------:R-:W-:Y:S05]  /*30c30*/  BRA `(.L_x_3136) ;  /* 0xfffffdb800d87947 */ /* 0x000fea000383ffff */
.L_x_2827:
        /* <DEDUP_REMOVED lines=8> */
.L_x_3138:
[----:B------:R-:W-:Y:S05]  /*30cc0*/  BSYNC B1 ;  /* 0x0000000000017941 */ /* 0x000fea0003800000 */
.L_x_3137:
        /* <DEDUP_REMOVED lines=8> */
.L_x_3139:
[----:B------:R-:W-:Y:S02]  /*30d50*/  IMAD.MOV.U32 R13, RZ, RZ, R8 ;  /* 0x000000ffff0d7224 */ /* 0x000fe400078e0008 */
[----:B------:R-:W-:-:S07]  /*30d60*/  IMAD.MOV.U32 R5, RZ, RZ, R14 ;  /* 0x000000ffff057224 */ /* 0x000fce00078e000e */
[----:B------:R-:W-:Y:S05]  /*30d70*/  WARPSYNC.COLLECTIVE R15, `(.L_x_3140) ;  /* 0x000000000f087348 */ /* 0x000fea0003c00000 */
[----:B------:R0:W1:Y:S02]  /*30d80*/  SHFL.IDX P6, R14, R13, R12, R11 ;  /* 0x0000000c0d0e7389 */ /* 0x00006400000c000b */
[----:B01----:R-:W-:Y:S01]  /*30d90*/  ENDCOLLECTIVE ;  /* 0x000000000000791b */ /* 0x003fe20003800000 */
.L_x_3140:
[----:B------:R-:W-:Y:S02]  /*30da0*/  IMAD.MOV.U32 R13, RZ, RZ, R0 ;  /* 0x000000ffff0d7224 */ /* 0x000fe400078e0000 */
[----:B------:R-:W-:-:S07]  /*30db0*/  IMAD.MOV.U32 R9, RZ, RZ, R14 ;  /* 0x000000ffff097224 */ /* 0x000fce00078e000e */
[----:B------:R-:W-:Y:S05]  /*30dc0*/  WARPSYNC.COLLECTIVE R15, `(.L_x_3141) ;  /* 0x000000000f087348 */ /* 0x000fea0003c00000 */
[----:B------:R0:W1:Y:S02]  /*30dd0*/  SHFL.IDX P6, R14, R13, R12, R11 ;  /* 0x0000000c0d0e7389 */ /* 0x00006400000c000b */
[----:B01----:R-:W-:Y:S01]  /*30de0*/  ENDCOLLECTIVE ;  /* 0x000000000000791b */ /* 0x003fe20003800000 */
.L_x_3141:
[----:B------:R-:W-:Y:S05]  /*30df0*/  BRA `(.L_x_3142) ;  /* 0xfffffdbc00e87947 */ /* 0x000fea000383ffff */
.L_x_2830:
        /* <DEDUP_REMOVED lines=8> */
.L_x_3144:
[----:B------:R-:W-:Y:S05]  /*30e80*/  BSYNC B1 ;  /* 0x0000000000017941 */ /* 0x000fea0003800000 */
.L_x_3143:
        /* <DEDUP_REMOVED lines=8> */
.L_x_3145:
[----:B------:R-:W-:Y:S02]  /*30f10*/  IMAD.MOV.U32 R13, RZ, RZ, R8 ;  /* 0x000000ffff0d7224 */ /* 0x000fe400078e0008 */
[----:B------:R-:W-:-:S07]  /*30f20*/  IMAD.MOV.U32 R67, RZ, RZ, R14 ;  /* 0x000000ffff437224 */ /* 0x000fce00078e000e */
[----:B------:R-:W-:Y:S05]  /*30f30*/  WARPSYNC.COLLECTIVE R15, `(.L_x_3146) ;  /* 0x000000000f087348 */ /* 0x000fea0003c00000 */
[----:B------:R0:W1:Y:S02]  /*30f40*/  SHFL.IDX P6, R14, R13, R12, R11 ;  /* 0x0000000c0d0e7389 */ /* 0x00006400000c000b */
[----:B01----:R-:W-:Y:S01]  /*30f50*/  ENDCOLLECTIVE ;  /* 0x000000000000791b */ /* 0x003fe20003800000 */
.L_x_3146:
[----:B------:R-:W-:Y:S02]  /*30f60*/  IMAD.MOV.U32 R13, RZ, RZ, R0 ;  /* 0x000000ffff0d7224 */ /* 0x000fe400078e0000 */
[----:B------:R-:W-:-:S07]  /*30f70*/  IMAD.MOV.U32 R72, RZ, RZ, R14 ;  /* 0x000000ffff487224 */ /* 0x000fce00078e000e */
[----:B------:R-:W-:Y:S05]  /*30f80*/  WARPSYNC.COLLECTIVE R15, `(.L_x_3147) ;  /* 0x000000000f087348 */ /* 0x000fea0003c00000 */
[----:B------:R0:W1:Y:S02]  /*30f90*/  SHFL.IDX P6, R14, R13, R12, R11 ;  /* 0x0000000c0d0e7389 */ /* 0x00006400000c000b */
[----:B01----:R-:W-:Y:S01]  /*30fa0*/  ENDCOLLECTIVE ;  /* 0x000000000000791b */ /* 0x003fe20003800000 */
.L_x_3147:
[----:B------:R-:W-:Y:S05]  /*30fb0*/  BRA `(.L_x_3148) ;  /* 0xfffffdc400007947 */ /* 0x000fea000383ffff */
.L_x_2834:
[----:B0-----:R0:W1:Y:S02]  /*30fc0*/  SYNCS.PHASECHK.TRANS64.TRYWAIT P0, [R22+URZ+0x38800], R151 ;  /* 0x03880097160075a7 */ /* 0x001064000800017f */
[----:B-1----:R-:W-:Y:S05]  /*30fd0*/  @!P0 NANOSLEEP.SYNCS 0x989680 ;  /* 0x009896800000895d */ /* 0x002fea0003900000 */
[----:B------:R-:W1:Y:S02]  /*30fe0*/  @!P0 SYNCS.PHASECHK.TRANS64 P0, [R22+URZ+0x38800], R151 ;  /* 0x03880097160085a7 */ /* 0x000e64000800007f */
[----:B-1----:R-:W-:Y:S05]  /*30ff0*/  @!P0 BRA `(.L_x_2834) ;  /* 0xfffffffc00f08947 */ /* 0x002fea000383ffff */
[----:B------:R-:W-:Y:S05]  /*31000*/  BRA `(.L_x_3149) ;  /* 0xfffffdc800747947 */ /* 0x000fea000383ffff */
.L_x_2866:
        /* <DEDUP_REMOVED lines=8> */
.L_x_3151:
[----:B------:R-:W-:Y:S05]  /*31090*/  BSYNC B1 ;  /* 0x0000000000017941 */ /* 0x000fea0003800000 */
.L_x_3150:
        /* <DEDUP_REMOVED lines=8> */
.L_x_3152:
[----:B------:R-:W-:Y:S02]  /*31120*/  IMAD.MOV.U32 R13, RZ, RZ, R9 ;  /* 0x000000ffff0d7224 */ /* 0x000fe400078e0009 */
[----:B------:R-:W-:-:S07]  /*31130*/  IMAD.MOV.U32 R7, RZ, RZ, R14 ;  /* 0x000000ffff077224 */ /* 0x000fce00078e000e */
[----:B------:R-:W-:Y:S05]  /*31140*/  WARPSYNC.COLLECTIVE R15, `(.L_x_3153) ;  /* 0x000000000f087348 */ /* 0x000fea0003c00000 */
[----:B------:R0:W1:Y:S02]  /*31150*/  SHFL.IDX P6, R14, R13, R12, R11 ;  /* 0x0000000c0d0e7389 */ /* 0x00006400000c000b */
[----:B01----:R-:W-:Y:S01]  /*31160*/  ENDCOLLECTIVE ;  /* 0x000000000000791b */ /* 0x003fe20003800000 */
.L_x_3153:
[----:B------:R-:W-:Y:S02]  /*31170*/  IMAD.MOV.U32 R13, RZ, RZ, R4 ;  /* 0x000000ffff0d7224 */ /* 0x000fe400078e0004 */
[----:B------:R-:W-:-:S07]  /*31180*/  IMAD.MOV.U32 R10, RZ, RZ, R14 ;  /* 0x000000ffff0a7224 */ /* 0x000fce00078e000e */
[----:B------:R-:W-:Y:S05]  /*31190*/  WARPSYNC.COLLECTIVE R15, `(.L_x_3154) ;  /* 0x000000000f087348 */ /* 0x000fea0003c00000 */
[----:B------:R0:W1:Y:S02]  /*311a0*/  SHFL.IDX P6, R14, R13, R12, R11 ;  /* 0x0000000c0d0e7389 */ /* 0x00006400000c000b */
[----:B01----:R-:W-:Y:S01]  /*311b0*/  ENDCOLLECTIVE ;  /* 0x000000000000791b */ /* 0x003fe20003800000 */
.L_x_3154:
[----:B------:R-:W-:Y:S05]  /*311c0*/  BRA `(.L_x_3155) ;  /* 0xfffffdfc00387947 */ /* 0x000fea000383ffff */
.L_x_2869:
        /* <DEDUP_REMOVED lines=8> */
.L_x_3157:
[----:B------:R-:W-:Y:S05]  /*31250*/  BSYNC B1 ;  /* 0x0000000000017941 */ /* 0x000fea0003800000 */
.L_x_3156:
        /* <DEDUP_REMOVED lines=8> */
.L_x_3158:
[----:B------:R-:W-:Y:S02]  /*312e0*/  IMAD.MOV.U32 R13, RZ, RZ, R9 ;  /* 0x000000ffff0d7224 */ /* 0x000fe400078e0009 */
[----:B------:R-:W-:-:S07]  /*312f0*/  IMAD.MOV.U32 R7, RZ, RZ, R14 ;  /* 0x000000ffff077224 */ /* 0x000fce00078e000e */
[----:B------:R-:W-:Y:S05]  /*31300*/  WARPSYNC.COLLECTIVE R15, `(.L_x_3159) ;  /* 0x000000000f087348 */ /* 0x000fea0003c00000 */
[----:B------:R0:W1:Y:S02]  /*31310*/  SHFL.IDX P6, R14, R13, R12, R11 ;  /* 0x0000000c0d0e7389 */ /* 0x00006400000c000b */
[----:B01----:R-:W-:Y:S01]  /*31320*/  ENDCOLLECTIVE ;  /* 0x000000000000791b */ /* 0x003fe20003800000 */
.L_x_3159:
[----:B------:R-:W-:Y:S02]  /*31330*/  IMAD.MOV.U32 R13, RZ, RZ, R4 ;  /* 0x000000ffff0d7224 */ /* 0x000fe400078e0004 */
[----:B------:R-:W-:-:S07]  /*31340*/  IMAD.MOV.U32 R10, RZ, RZ, R14 ;  /* 0x000000ffff0a7224 */ /* 0x000fce00078e000e */
[----:B------:R-:W-:Y:S05]  /*31350*/  WARPSYNC.COLLECTIVE R15, `(.L_x_3160) ;  /* 0x000000000f087348 */ /* 0x000fea0003c00000 */
[----:B------:R0:W1:Y:S02]  /*31360*/  SHFL.IDX P6, R14, R13, R12, R11 ;  /* 0x0000000c0d0e7389 */ /* 0x00006400000c000b */
[----:B01----:R-:W-:Y:S01]  /*31370*/  ENDCOLLECTIVE ;  /* 0x000000000000791b */ /* 0x003fe20003800000 */
.L_x_3160:
[----:B------:R-:W-:Y:S05]  /*31380*/  BRA `(.L_x_3161) ;  /* 0xfffffe00000c7947 */ /* 0x000fea000383ffff */
.L_x_2872:
        /* <DEDUP_REMOVED lines=8> */
.L_x_3163:
[----:B------:R-:W-:Y:S05]  /*31410*/  BSYNC B1 ;  /* 0x0000000000017941 */ /* 0x000fea0003800000 */
.L_x_3162:
        /* <DEDUP_REMOVED lines=8> */
.L_x_3164:
[----:B------:R-:W-:Y:S02]  /*314a0*/  IMAD.MOV.U32 R13, RZ, RZ, R9 ;  /* 0x000000ffff0d7224 */ /* 0x000fe400078e0009 */
[----:B------:R-:W-:-:S07]  /*314b0*/  IMAD.MOV.U32 R7, RZ, RZ, R14 ;  /* 0x000000ffff077224 */ /* 0x000fce00078e000e */
[----:B------:R-:W-:Y:S05]  /*314c0*/  WARPSYNC.COLLECTIVE R15, `(.L_x_3165) ;  /* 0x000000000f087348 */ /* 0x000fea0003c00000 */
[----:B------:R0:W1:Y:S02]  /*314d0*/  SHFL.IDX P6, R14, R13, R12, R11 ;  /* 0x0000000c0d0e7389 */ /* 0x00006400000c000b */
[----:B01----:R-:W-:Y:S01]  /*314e0*/  ENDCOLLECTIVE ;  /* 0x000000000000791b */ /* 0x003fe20003800000 */
.L_x_3165:
[----:B------:R-:W-:Y:S02]  /*314f0*/  IMAD.MOV.U32 R13, RZ, RZ, R4 ;  /* 0x000000ffff0d7224 */ /* 0x000fe400078e0004 */
[----:B------:R-:W-:-:S07]  /*31500*/  IMAD.MOV.U32 R10, RZ, RZ, R14 ;  /* 0x000000ffff0a7224 */ /* 0x000fce00078e000e */
[----:B------:R-:W-:Y:S05]  /*31510*/  WARPSYNC.COLLECTIVE R15, `(.L_x_3166) ;  /* 0x000000000f087348 */ /* 0x000fea0003c00000 */
[----:B------:R0:W1:Y:S02]  /*31520*/  SHFL.IDX P6, R14, R13, R12, R11 ;  /* 0x0000000c0d0e7389 */ /* 0x00006400000c000b */
[----:B01----:R-:W-:Y:S01]  /*31530*/  ENDCOLLECTIVE ;  /* 0x000000000000791b */ /* 0x003fe20003800000 */
.L_x_3166:
[----:B------:R-:W-:Y:S05]  /*31540*/  BRA `(.L_x_3167) ;  /* 0xfffffe0000d47947 */ /* 0x000fea000383ffff */
.L_x_2875:
        /* <DEDUP_REMOVED lines=8> */
.L_x_3169:
[----:B------:R-:W-:Y:S05]  /*315d0*/  BSYNC B1 ;  /* 0x0000000000017941 */ /* 0x000fea0003800000 */
.L_x_3168:
        /* <DEDUP_REMOVED lines=8> */
.L_x_3170:
[----:B------:R-:W-:Y:S02]  /*31660*/  IMAD.MOV.U32 R13, RZ, RZ, R9 ;  /* 0x000000ffff0d7224 */ /* 0x000fe400078e0009 */
[----:B------:R-:W-:-:S07]  /*31670*/  IMAD.MOV.U32 R21, RZ, RZ, R14 ;  /* 0x000000ffff157224 */ /* 0x000fce00078e000e */
[----:B------:R-:W-:Y:S05]  /*31680*/  WARPSYNC.COLLECTIVE R15, `(.L_x_3171) ;  /* 0x000000000f087348 */ /* 0x000fea0003c00000 */
[----:B------:R0:W1:Y:S02]  /*31690*/  SHFL.IDX P6, R14, R13, R12, R11 ;  /* 0x0000000c0d0e7389 */ /* 0x00006400000c000b */
[----:B01----:R-:W-:Y:S01]  /*316a0*/  ENDCOLLECTIVE ;  /* 0x000000000000791b */ /* 0x003fe20003800000 */
.L_x_3171:
[----:B------:R-:W-:Y:S02]  /*316b0*/  IMAD.MOV.U32 R13, RZ, RZ, R4 ;  /* 0x000000ffff0d7224 */ /* 0x000fe400078e0004 */
[----:B------:R-:W-:-:S07]  /*316c0*/  IMAD.MOV.U32 R76, RZ, RZ, R14 ;  /* 0x000000ffff4c7224 */ /* 0x000fce00078e000e */
[----:B------:R-:W-:Y:S05]  /*316d0*/  WARPSYNC.COLLECTIVE R15, `(.L_x_3172) ;  /* 0x000000000f087348 */ /* 0x000fea0003c00000 */
[----:B------:R0:W1:Y:S02]  /*316e0*/  SHFL.IDX P6, R14, R13, R12, R11 ;  /* 0x0000000c0d0e7389 */ /* 0x00006400000c000b */
[----:B01----:R-:W-:Y:S01]  /*316f0*/  ENDCOLLECTIVE ;  /* 0x000000000000791b */ /* 0x003fe20003800000 */
.L_x_3172:
[----:B------:R-:W-:Y:S01]  /*31700*/  IMAD.MOV.U32 R77, RZ, RZ, R14 ;  /* 0x000000ffff4d7224 */ /* 0x000fe200078e000e */
[----:B------:R-:W-:Y:S06]  /*31710*/  BRA `(.L_x_3173) ;  /* 0xfffffe0400a07947 */ /* 0x000fec000383ffff */
.L_x_2879:
[----:B0-----:R0:W1:Y:S02]  /*31720*/  SYNCS.PHASECHK.TRANS64.TRYWAIT P0, [R22+URZ+0x38800], R85 ;  /* 0x03880055160075a7 */ /* 0x001064000800017f */
[----:B-1----:R-:W-:Y:S05]  /*31730*/  @!P0 NANOSLEEP.SYNCS 0x989680 ;  /* 0x009896800000895d */ /* 0x002fea0003900000 */
[----:B------:R-:W1:Y:S02]  /*31740*/  @!P0 SYNCS.PHASECHK.TRANS64 P0, [R22+URZ+0x38800], R85 ;  /* 0x03880055160085a7 */ /* 0x000e64000800007f */
[----:B-1----:R-:W-:Y:S05]  /*31750*/  @!P0 BRA `(.L_x_2879) ;  /* 0xfffffffc00f08947 */ /* 0x002fea000383ffff */
[----:B------:R-:W-:Y:S05]  /*31760*/  BRA `(.L_x_3174) ;  /* 0xfffffe0800dc7947 */ /* 0x000fea000383ffff */
.L_x_2897:
[----:B-1----:R1:W3:Y:S02]  /*31770*/  SYNCS.PHASECHK.TRANS64.TRYWAIT P1, [R0+URZ+0x38830], R3 ;  /* 0x03883003000075a7 */ /* 0x0022e4000802017f */
[----:B---3--:R-:W-:Y:S05]  /*31780*/  @!P1 NANOSLEEP.SYNCS 0x989680 ;  /* 0x009896800000995d */ /* 0x008fea0003900000 */
[----:B------:R-:W3:Y:S02]  /*31790*/  @!P1 SYNCS.PHASECHK.TRANS64 P1, [R0+URZ+0x38830], R3 ;  /* 0x03883003000095a7 */ /* 0x000ee4000802007f */
[----:B---3--:R-:W-:Y:S05]  /*317a0*/  @!P1 BRA `(.L_x_2897) ;  /* 0xfffffffc00f09947 */ /* 0x008fea000383ffff */
[----:B------:R-:W-:Y:S05]  /*317b0*/  BRA `(.L_x_2896) ;  /* 0xfffffe4400a87947 */ /* 0x000fea000383ffff */
.L_x_2905:
[----:B-1----:R1:W2:Y:S02]  /*317c0*/  SYNCS.PHASECHK.TRANS64.TRYWAIT P2, [R10+URZ+0x38830], R3 ;  /* 0x038830030a0075a7 */ /* 0x0022a4000804017f */
[----:B--2---:R-:W-:Y:S05]  /*317d0*/  @!P2 NANOSLEEP.SYNCS 0x989680 ;  /* 0x009896800000a95d */ /* 0x004fea0003900000 */
[----:B------:R-:W2:Y:S02]  /*317e0*/  @!P2 SYNCS.PHASECHK.TRANS64 P2, [R10+URZ+0x38830], R3 ;  /* 0x038830030a00a5a7 */ /* 0x000ea4000804007f */
[----:B--2---:R-:W-:Y:S05]  /*317f0*/  @!P2 BRA `(.L_x_2905) ;  /* 0xfffffffc00f0a947 */ /* 0x004fea000383ffff */
[----:B------:R-:W-:Y:S05]  /*31800*/  BRA `(.L_x_2904) ;  /* 0xfffffe8c00f87947 */ /* 0x000fea000383ffff */
.L_x_2910:
[----:B---3--:R3:W4:Y:S02]  /*31810*/  SYNCS.PHASECHK.TRANS64.TRYWAIT P2, [R6+URZ+0x38850], R0 ;  /* 0x03885000060075a7 */ /* 0x008724000804017f */
[----:B----4-:R-:W-:Y:S05]  /*31820*/  @!P2 NANOSLEEP.SYNCS 0x989680 ;  /* 0x009896800000a95d */ /* 0x010fea0003900000 */
[----:B------:R-:W4:Y:S02]  /*31830*/  @!P2 SYNCS.PHASECHK.TRANS64 P2, [R6+URZ+0x38850], R0 ;  /* 0x038850000600a5a7 */ /* 0x000f24000804007f */
[----:B----4-:R-:W-:Y:S05]  /*31840*/  @!P2 BRA `(.L_x_2910) ;  /* 0xfffffffc00f0a947 */ /* 0x010fea000383ffff */
[----:B------:R-:W-:Y:S05]  /*31850*/  BRA `(.L_x_2909) ;  /* 0xfffffec400b87947 */ /* 0x000fea000383ffff */
.L_x_2920:
[----:B-1----:R1:W2:Y:S02]  /*31860*/  SYNCS.PHASECHK.TRANS64.TRYWAIT P1, [R3+URZ+0x38830], R6 ;  /* 0x03883006030075a7 */ /* 0x0022a4000802017f */
[----:B--2---:R-:W-:Y:S05]  /*31870*/  @!P1 NANOSLEEP.SYNCS 0x989680 ;  /* 0x009896800000995d */ /* 0x004fea0003900000 */
[----:B------:R-:W2:Y:S02]  /*31880*/  @!P1 SYNCS.PHASECHK.TRANS64 P1, [R3+URZ+0x38830], R6 ;  /* 0x03883006030095a7 */ /* 0x000ea4000802007f */
[----:B--2---:R-:W-:Y:S05]  /*31890*/  @!P1 BRA `(.L_x_2920) ;  /* 0xfffffffc00f09947 */ /* 0x004fea000383ffff */
[----:B------:R-:W-:Y:S05]  /*318a0*/  BRA `(.L_x_2919) ;  /* 0xfffffedc00c87947 */ /* 0x000fea000383ffff */
.L_x_2925:
[----:B-1----:R1:W2:Y:S02]  /*318b0*/  SYNCS.PHASECHK.TRANS64.TRYWAIT P1, [R6+URZ+0x38850], R0 ;  /* 0x03885000060075a7 */ /* 0x0022a4000802017f */
[----:B--2---:R-:W-:Y:S05]  /*318c0*/  @!P1 NANOSLEEP.SYNCS 0x989680 ;  /* 0x009896800000995d */ /* 0x004fea0003900000 */
[----:B------:R-:W2:Y:S02]  /*318d0*/  @!P1 SYNCS.PHASECHK.TRANS64 P1, [R6+URZ+0x38850], R0 ;  /* 0x03885000060095a7 */ /* 0x000ea4000802007f */
[----:B--2---:R-:W-:Y:S05]  /*318e0*/  @!P1 BRA `(.L_x_2925) ;  /* 0xfffffffc00f09947 */ /* 0x004fea000383ffff */
[----:B------:R-:W-:Y:S05]  /*318f0*/  BRA `(.L_x_2924) ;  /* 0xffffff14008c7947 */ /* 0x000fea000383ffff */
.L_x_2933:
[----:B-1----:R1:W2:Y:S02]  /*31900*/  SYNCS.PHASECHK.TRANS64.TRYWAIT P1, [R8+URZ+0x38850], R7 ;  /* 0x03885007080075a7 */ /* 0x0022a4000802017f */
[----:B--2---:R-:W-:Y:S05]  /*31910*/  @!P1 NANOSLEEP.SYNCS 0x989680 ;  /* 0x009896800000995d */ /* 0x004fea0003900000 */
[----:B------:R-:W2:Y:S02]  /*31920*/  @!P1 SYNCS.PHASECHK.TRANS64 P1, [R8+URZ+0x38850], R7 ;  /* 0x03885007080095a7 */ /* 0x000ea4000802007f */
[----:B--2---:R-:W-:Y:S05]  /*31930*/  @!P1 BRA `(.L_x_2933) ;  /* 0xfffffffc00f09947 */ /* 0x004fea000383ffff */
[----:B------:R-:W-:Y:S05]  /*31940*/  BRA `(.L_x_2932) ;  /* 0xffffff2c00d07947 */ /* 0x000fea000383ffff */
.L_x_2970:
        /* <DEDUP_REMOVED lines=8> */
[----:B-1----:R-:W-:Y:S05]  /*319d0*/  WARPSYNC.COLLECTIVE R15, `(.L_x_3176) ;  /* 0x000000000f087348 */ /* 0x002fea0003c00000 */
[----:B------:R0:W2:Y:S02]  /*319e0*/  SHFL.IDX P6, R14, R13, R12, R11 ;  /* 0x0000000c0d0e7389 */ /* 0x0000a400000c000b */
[----:B012---:R-:W-:Y:S01]  /*319f0*/  ENDCOLLECTIVE ;  /* 0x000000000000791b */ /* 0x007fe20003800000 */
.L_x_3176:
[----:B------:R-:W-:Y:S05]  /*31a00*/  BSYNC B1 ;  /* 0x0000000000017941 */ /* 0x000fea0003800000 */
.L_x_3175:
[----:B------:R-:W-:Y:S05]  /*31a10*/  BRA `(.L_x_3177) ;  /* 0xffffff8000287947 */ /* 0x000fea000383ffff */
.L_x_2972:
[----:B------:R-:W-:Y:S01]  /*31a20*/  BSSY B1, `(.L_x_3178) ;  /* 0x0000006000017945 */ /* 0x000fe20003800000 */
[----:B------:R-:W-:-:S07]  /*31a30*/  IMAD.MOV.U32 R15, RZ, RZ, -0x1 ;  /* 0xffffffffff0f7424 */ /* 0x000fce00078e00ff */
[----:B01----:R-:W-:Y:S05]  /*31a40*/  WARPSYNC.COLLECTIVE R15, `(.L_x_3179) ;  /* 0x000000000f0c7348 */ /* 0x003fea0003c00000 */
[----:B------:R-:W-:Y:S02]  /*31a50*/  ELECT P6, UR62, PT ;  /* 0x00000000003e782f */ /* 0x000fe400038c0000 */
[----:B------:R-:W-:Y:S01]  /*31a60*/  MOV R14, UR62 ;  /* 0x0000003e000e7c02 */ /* 0x000fe20008000f00 */
[----:B01----:R-:W-:Y:S10]  /*31a70*/  ENDCOLLECTIVE ;  /* 0x000000000000791b */ /* 0x003ff40003800000 */
.L_x_3179:
[----:B------:R-:W-:Y:S05]  /*31a80*/  BSYNC B1 ;  /* 0x0000000000017941 */ /* 0x000fea0003800000 */
.L_x_3178:
[----:B------:R-:W-:Y:S05]  /*31a90*/  BRA `(.L_x_2971) ;  /* 0xffffff8000207947 */ /* 0x000fea000383ffff */
.L_x_2974:
[----:B0-----:R0:W2:Y:S02]  /*31aa0*/  SYNCS.PHASECHK.TRANS64.TRYWAIT P0, [R22+URZ+0x38820], R7 ;  /* 0x03882007160075a7 */ /* 0x0010a4000800017f */
[----:B--2---:R-:W-:Y:S05]  /*31ab0*/  @!P0 NANOSLEEP.SYNCS 0x989680 ;  /* 0x009896800000895d */ /* 0x004fea0003900000 */
[----:B------:R-:W2:Y:S02]  /*31ac0*/  @!P0 SYNCS.PHASECHK.TRANS64 P0, [R22+URZ+0x38820], R7 ;  /* 0x03882007160085a7 */ /* 0x000ea4000800007f */
[----:B--2---:R-:W-:Y:S05]  /*31ad0*/  @!P0 BRA `(.L_x_2974) ;  /* 0xfffffffc00f08947 */ /* 0x004fea000383ffff */
[----:B------:R-:W-:Y:S05]  /*31ae0*/  BRA `(.L_x_3180) ;  /* 0xffffff8000307947 */ /* 0x000fea000383ffff */
.L_x_2978:
[----:B-1----:R1:W2:Y:S02]  /*31af0*/  SYNCS.PHASECHK.TRANS64.TRYWAIT P0, [R11+URZ+0x388a0], R10 ;  /* 0x0388a00a0b0075a7 */ /* 0x0022a4000800017f */
[----:B--2---:R-:W-:Y:S05]  /*31b00*/  @!P0 NANOSLEEP.SYNCS 0x989680 ;  /* 0x009896800000895d */ /* 0x004fea0003900000 */
[----:B------:R-:W2:Y:S02]  /*31b10*/  @!P0 SYNCS.PHASECHK.TRANS64 P0, [R11+URZ+0x388a0], R10 ;  /* 0x0388a00a0b0085a7 */ /* 0x000ea4000800007f */
[----:B--2---:R-:W-:Y:S05]  /*31b20*/  @!P0 BRA `(.L_x_2978) ;  /* 0xfffffffc00f08947 */ /* 0x004fea000383ffff */
[----:B------:R-:W-:Y:S05]  /*31b30*/  BRA `(.L_x_3181) ;  /* 0xffffff8000487947 */ /* 0x000fea000383ffff */
.L_x_2986:
[----:B0-----:R0:W2:Y:S02]  /*31b40*/  SYNCS.PHASECHK.TRANS64.TRYWAIT P0, [R11+URZ+0x388c0], R10 ;  /* 0x0388c00a0b0075a7 */ /* 0x0010a4000800017f */
[----:B--2---:R-:W-:Y:S05]  /*31b50*/  @!P0 NANOSLEEP.SYNCS 0x989680 ;  /* 0x009896800000895d */ /* 0x004fea0003900000 */
[----:B------:R-:W2:Y:S02]  /*31b60*/  @!P0 SYNCS.PHASECHK.TRANS64 P0, [R11+URZ+0x388c0], R10 ;  /* 0x0388c00a0b0085a7 */ /* 0x000ea4000800007f */
[----:B--2---:R-:W-:Y:S05]  /*31b70*/  @!P0 BRA `(.L_x_2986) ;  /* 0xfffffffc00f08947 */ /* 0x004fea000383ffff */
[----:B------:R-:W-:Y:S05]  /*31b80*/  BRA `(.L_x_3182) ;  /* 0xffffff8400847947 */ /* 0x000fea000383ffff */
.L_x_2996:
[----:B-1----:R1:W2:Y:S02]  /*31b90*/  SYNCS.PHASECHK.TRANS64.TRYWAIT P1, [R10+URZ+0x388a0], R9 ;  /* 0x0388a0090a0075a7 */ /* 0x0022a4000802017f */
[----:B--2---:R-:W-:Y:S05]  /*31ba0*/  @!P1 NANOSLEEP.SYNCS 0x989680 ;  /* 0x009896800000995d */ /* 0x004fea0003900000 */
[----:B------:R-:W2:Y:S02]  /*31bb0*/  @!P1 SYNCS.PHASECHK.TRANS64 P1, [R10+URZ+0x388a0], R9 ;  /* 0x0388a0090a0095a7 */ /* 0x000ea4000802007f */
[----:B--2---:R-:W-:Y:S05]  /*31bc0*/  @!P1 BRA `(.L_x_2996) ;  /* 0xfffffffc00f09947 */ /* 0x004fea000383ffff */
[----:B------:R-:W-:Y:S05]  /*31bd0*/  BRA `(.L_x_3183) ;  /* 0xffffff8800f47947 */ /* 0x000fea000383ffff */
.L_x_3004:
[----:B0-----:R0:W2:Y:S02]  /*31be0*/  SYNCS.PHASECHK.TRANS64.TRYWAIT P1, [R10+URZ+0x388c0], R9 ;  /* 0x0388c0090a0075a7 */ /* 0x0010a4000802017f */
[----:B--2---:R-:W-:Y:S05]  /*31bf0*/  @!P1 NANOSLEEP.SYNCS 0x989680 ;  /* 0x009896800000995d */ /* 0x004fea0003900000 */
[----:B------:R-:W2:Y:S02]  /*31c00*/  @!P1 SYNCS.PHASECHK.TRANS64 P1, [R10+URZ+0x388c0], R9 ;  /* 0x0388c0090a0095a7 */ /* 0x000ea4000802007f */
[----:B--2---:R-:W-:Y:S05]  /*31c10*/  @!P1 BRA `(.L_x_3004) ;  /* 0xfffffffc00f09947 */ /* 0x004fea000383ffff */
[----:B------:R-:W-:Y:S05]  /*31c20*/  BRA `(.L_x_3184) ;  /* 0xffffff90002c7947 */ /* 0x000fea000383ffff */
.L_x_3020:
        /* <DEDUP_REMOVED lines=11> */
.L_x_3186:
[----:B------:R-:W-:Y:S05]  /*31ce0*/  BSYNC B0 ;  /* 0x0000000000007941 */ /* 0x000fea0003800000 */
.L_x_3185:
[----:B------:R-:W-:Y:S05]  /*31cf0*/  BRA `(.L_x_3187) ;  /* 0xffffff9c00d07947 */ /* 0x000fea000383ffff */
.L_x_3023:
[----:B0-----:R0:W1:Y:S02]  /*31d00*/  SYNCS.PHASECHK.TRANS64.TRYWAIT P0, [R5+URZ+0x38840], R2 ;  /* 0x03884002050075a7 */ /* 0x001064000800017f */
[----:B-1----:R-:W-:Y:S05]  /*31d10*/  @!P0 NANOSLEEP.SYNCS 0x989680 ;  /* 0x009896800000895d */ /* 0x002fea0003900000 */
[----:B------:R-:W1:Y:S02]  /*31d20*/  @!P0 SYNCS.PHASECHK.TRANS64 P0, [R5+URZ+0x38840], R2 ;  /* 0x03884002050085a7 */ /* 0x000e64000800007f */
[----:B-1----:R-:W-:Y:S05]  /*31d30*/  @!P0 BRA `(.L_x_3023) ;  /* 0xfffffffc00f08947 */ /* 0x002fea000383ffff */
[----:B------:R-:W-:Y:S05]  /*31d40*/  BRA `(.L_x_3188) ;  /* 0xffffffa0002c7947 */ /* 0x000fea000383ffff */
.L_x_3024:
        /* <DEDUP_REMOVED lines=8> */
.L_x_3190:
[----:B------:R-:W-:Y:S05]  /*31dd0*/  BSYNC B0 ;  /* 0x0000000000007941 */ /* 0x000fea0003800000 */
.L_x_3189:
[----:B------:R-:W-:Y:S01]  /*31de0*/  IMAD.MOV.U32 R13, RZ, RZ, R0 ;  /* 0x000000ffff0d7224 */ /* 0x000fe200078e0000 */
[C---:B------:R-:W-:Y:S01]  /*31df0*/  LOP3.LUT P5, RZ, R23.reuse, 0x10, RZ, 0xc0, !PT ;  /* 0x0000001017ff7812 */ /* 0x040fe200078ac0ff */
[----:B------:R-:W-:Y:S01]  /*31e00*/  IMAD.MOV.U32 R12, RZ, RZ, RZ ;  /* 0x000000ffff0c7224 */ /* 0x000fe200078e00ff */
[C---:B------:R-:W-:Y:S01]  /*31e10*/  LOP3.LUT P4, RZ, R23.reuse, 0x8, RZ, 0xc0, !PT ;  /* 0x0000000817ff7812 */ /* 0x040fe2000788c0ff */
[----:B------:R-:W-:Y:S01]  /*31e20*/  IMAD.MOV.U32 R11, RZ, RZ, 0x181f ;  /* 0x0000181fff0b7424 */ /* 0x000fe200078e00ff */
[C---:B------:R-:W-:Y:S01]  /*31e30*/  LOP3.LUT P3, RZ, R23.reuse, 0x4, RZ, 0xc0, !PT ;  /* 0x0000000417ff7812 */ /* 0x040fe2000786c0ff */
[----:B------:R-:W-:Y:S01]  /*31e40*/  IMAD.MOV.U32 R15, RZ, RZ, -0x1 ;  /* 0xffffffffff0f7424 */ /* 0x000fe200078e00ff */
[----:B------:R-:W-:Y:S01]  /*31e50*/  LOP3.LUT P2, RZ, R23, 0x2, RZ, 0xc0, !PT ;  /* 0x0000000217ff7812 */ /* 0x000fe2000784c0ff */
[----:B------:R-:W-:Y:S02]  /*31e60*/  IMAD.MOV.U32 R2, RZ, RZ, R14 ;  /* 0x000000ffff027224 */ /* 0x000fe400078e000e */
[----:B------:R-:W-:-:S10]  /*31e70*/  @P0 IMAD R9, R7, 0x2, R22 ;  /* 0x0000000207090824 */ /* 0x000fd400078e0216 */
[----:B------:R-:W-:Y:S05]  /*31e80*/  WARPSYNC.COLLECTIVE R15, `(.L_x_3191) ;  /* 0x000000000f087348 */ /* 0x000fea0003c00000 */
[----:B------:R0:W1:Y:S02]  /*31e90*/  SHFL.IDX P6, R14, R13, R12, R11 ;  /* 0x0000000c0d0e7389 */ /* 0x00006400000c000b */
[----:B01----:R-:W-:Y:S01]  /*31ea0*/  ENDCOLLECTIVE ;  /* 0x000000000000791b */ /* 0x003fe20003800000 */
.L_x_3191:
        /* <DEDUP_REMOVED lines=21> */
.L_x_3192:
[----:B------:R-:W-:Y:S02]  /*32000*/  IMAD.MOV.U32 R13, RZ, RZ, R0 ;  /* 0x000000ffff0d7224 */ /* 0x000fe400078e0000 */
[----:B------:R-:W-:-:S07]  /*32010*/  IMAD.MOV.U32 R8, RZ, RZ, R14 ;  /* 0x000000ffff087224 */ /* 0x000fce00078e000e */
[----:B------:R-:W-:Y:S05]  /*32020*/  WARPSYNC.COLLECTIVE R15, `(.L_x_3193) ;  /* 0x000000000f087348 */ /* 0x000fea0003c00000 */
[----:B------:R0:W1:Y:S02]  /*32030*/  SHFL.IDX P6, R14, R13, R12, R11 ;  /* 0x0000000c0d0e7389 */ /* 0x00006400000c000b */
[----:B01----:R-:W-:Y:S01]  /*32040*/  ENDCOLLECTIVE ;  /* 0x000000000000791b */ /* 0x003fe20003800000 */
.L_x_3193:
        /* <DEDUP_REMOVED lines=17> */
.L_x_3194:
[----:B------:R-:W-:Y:S02]  /*32160*/  @P1 IMAD R9, R7, 0x2, R22 ;  /* 0x0000000207091824 */ /* 0x000fe400078e0216 */
[----:B------:R-:W-:Y:S02]  /*32170*/  IMAD.MOV.U32 R13, RZ, RZ, R0 ;  /* 0x000000ffff0d7224 */ /* 0x000fe400078e0000 */
[----:B------:R-:W-:-:S07]  /*32180*/  IMAD.MOV.U32 R8, RZ, RZ, R14 ;  /* 0x000000ffff087224 */ /* 0x000fce00078e000e */
[----:B------:R-:W-:Y:S05]  /*32190*/  WARPSYNC.COLLECTIVE R15, `(.L_x_3195) ;  /* 0x000000000f087348 */ /* 0x000fea0003c00000 */
[----:B------:R0:W1:Y:S02]  /*321a0*/  SHFL.IDX P6, R14, R13, R12, R11 ;  /* 0x0000000c0d0e7389 */ /* 0x00006400000c000b */
[----:B01----:R-:W-:Y:S01]  /*321b0*/  ENDCOLLECTIVE ;  /* 0x000000000000791b */ /* 0x003fe20003800000 */
.L_x_3195:
        /* <DEDUP_REMOVED lines=17> */
.L_x_3196:
[----:B------:R-:W-:Y:S02]  /*322d0*/  @P1 IMAD R21, R7, 0x2, R22 ;  /* 0x0000000207151824 */ /* 0x000fe400078e0216 */
[----:B------:R-:W-:Y:S02]  /*322e0*/  IMAD.MOV.U32 R13, RZ, RZ, R0 ;  /* 0x000000ffff0d7224 */ /* 0x000fe400078e0000 */
[----:B------:R-:W-:-:S07]  /*322f0*/  IMAD.MOV.U32 R8, RZ, RZ, R14 ;  /* 0x000000ffff087224 */ /* 0x000fce00078e000e */
[----:B------:R-:W-:Y:S05]  /*32300*/  WARPSYNC.COLLECTIVE R15, `(.L_x_3197) ;  /* 0x000000000f087348 */ /* 0x000fea0003c00000 */
[----:B------:R0:W1:Y:S02]  /*32310*/  SHFL.IDX P6, R14, R13, R12, R11 ;  /* 0x0000000c0d0e7389 */ /* 0x00006400000c000b */
[----:B01----:R-:W-:Y:S01]  /*32320*/  ENDCOLLECTIVE ;  /* 0x000000000000791b */ /* 0x003fe20003800000 */
.L_x_3197:
        /* <DEDUP_REMOVED lines=16> */
.L_x_3198:
[----:B------:R-:W-:Y:S02]  /*32430*/  IMAD.MOV.U32 R13, RZ, RZ, R0 ;  /* 0x000000ffff0d7224 */ /* 0x000fe400078e0000 */
[----:B------:R-:W-:-:S07]  /*32440*/  IMAD.MOV.U32 R8, RZ, RZ, R14 ;  /* 0x000000ffff087224 */ /* 0x000fce00078e000e */
[----:B------:R-:W-:Y:S05]  /*32450*/  WARPSYNC.COLLECTIVE R15, `(.L_x_3199) ;  /* 0x000000000f087348 */ /* 0x000fea0003c00000 */
[----:B------:R0:W1:Y:S02]  /*32460*/  SHFL.IDX P6, R14, R13, R12, R11 ;  /* 0x0000000c0d0e7389 */ /* 0x00006400000c000b */
[----:B01----:R-:W-:Y:S01]  /*32470*/  ENDCOLLECTIVE ;  /* 0x000000000000791b */ /* 0x003fe20003800000 */
.L_x_3199:
[----:B------:R-:W-:Y:S01]  /*32480*/  IMAD.MOV.U32 R0, RZ, RZ, R14 ;  /* 0x000000ffff007224 */ /* 0x000fe200078e000e */
[----:B------:R-:W-:Y:S06]  /*32490*/  BRA `(.L_x_3200) ;  /* 0xffffff9c00907947 */ /* 0x000fec000383ffff */
.L_x_3031:
        /* <DEDUP_REMOVED lines=9> */
.L_x_3201:
[----:B------:R-:W-:Y:S01]  /*32530*/  ISETP.GE.AND P1, PT, R17, R5, PT ;  /* 0x000000051100720c */ /* 0x000fe20003f26270 */
[----:B------:R-:W-:Y:S02]  /*32540*/  IMAD.MOV.U32 R13, RZ, RZ, R4 ;  /* 0x000000ffff0d7224 */ /* 0x000fe400078e0004 */
[----:B------:R-:W-:-:S10]  /*32550*/  IMAD.MOV.U32 R2, RZ, RZ, R14 ;  /* 0x000000ffff027224 */ /* 0x000fd400078e000e */
[----:B------:R-:W-:Y:S05]  /*32560*/  WARPSYNC.COLLECTIVE R15, `(.L_x_3202) ;  /* 0x000000000f087348 */ /* 0x000fea0003c00000 */
[----:B------:R0:W1:Y:S02]  /*32570*/  SHFL.IDX P6, R14, R13, R12, R11 ;  /* 0x0000000c0d0e7389 */ /* 0x00006400000c000b */
[----:B01----:R-:W-:Y:S01]  /*32580*/  ENDCOLLECTIVE ;  /* 0x000000000000791b */ /* 0x003fe20003800000 */
.L_x_3202:
        /* <DEDUP_REMOVED lines=19> */
.L_x_3203:
[----:B------:R-:W-:Y:S02]  /*326c0*/  IMAD.MOV.U32 R13, RZ, RZ, R4 ;  /* 0x000000ffff0d7224 */ /* 0x000fe400078e0004 */
[----:B------:R-:W-:-:S07]  /*326d0*/  IMAD.MOV.U32 R2, RZ, RZ, R14 ;  /* 0x000000ffff027224 */ /* 0x000fce00078e000e */
[----:B------:R-:W-:Y:S05]  /*326e0*/  WARPSYNC.COLLECTIVE R15, `(.L_x_3204) ;  /* 0x000000000f087348 */ /* 0x000fea0003c00000 */
[----:B------:R0:W1:Y:S02]  /*326f0*/  SHFL.IDX P6, R14, R13, R12, R11 ;  /* 0x0000000c0d0e7389 */ /* 0x00006400000c000b */
[----:B01----:R-:W-:Y:S01]  /*32700*/  ENDCOLLECTIVE ;  /* 0x000000000000791b */ /* 0x003fe20003800000 */
.L_x_3204:
        /* <DEDUP_REMOVED lines=20> */
.L_x_3205:
[----:B------:R-:W-:Y:S02]  /*32850*/  IMAD.MOV.U32 R13, RZ, RZ, R4 ;  /* 0x000000ffff0d7224 */ /* 0x000fe400078e0004 */
[----:B------:R-:W-:-:S07]  /*32860*/  IMAD.MOV.U32 R2, RZ, RZ, R14 ;  /* 0x000000ffff027224 */ /* 0x000fce00078e000e */
[----:B------:R-:W-:Y:S05]  /*32870*/  WARPSYNC.COLLECTIVE R15, `(.L_x_3206) ;  /* 0x000000000f087348 */ /* 0x000fea0003c00000 */
[----:B------:R0:W1:Y:S02]  /*32880*/  SHFL.IDX P6, R14, R13, R12, R11 ;  /* 0x0000000c0d0e7389 */ /* 0x00006400000c000b */
[----:B01----:R-:W-:Y:S01]  /*32890*/  ENDCOLLECTIVE ;  /* 0x000000000000791b */ /* 0x003fe20003800000 */
.L_x_3206:
        /* <DEDUP_REMOVED lines=20> */
.L_x_3207:
[----:B------:R-:W-:Y:S02]  /*329e0*/  IMAD.MOV.U32 R13, RZ, RZ, R4 ;  /* 0x000000ffff0d7224 */ /* 0x000fe400078e0004 */
[----:B------:R-:W-:-:S07]  /*329f0*/  IMAD.MOV.U32 R2, RZ, RZ, R14 ;  /* 0x000000ffff027224 */ /* 0x000fce00078e000e */
[----:B------:R-:W-:Y:S05]  /*32a00*/  WARPSYNC.COLLECTIVE R15, `(.L_x_3208) ;  /* 0x000000000f087348 */ /* 0x000fea0003c00000 */
[----:B------:R0:W1:Y:S02]  /*32a10*/  SHFL.IDX P6, R14, R13, R12, R11 ;  /* 0x0000000c0d0e7389 */ /* 0x00006400000c000b */
[----:B01----:R-:W-:Y:S01]  /*32a20*/  ENDCOLLECTIVE ;  /* 0x000000000000791b */ /* 0x003fe20003800000 */
.L_x_3208:
        /* <DEDUP_REMOVED lines=20> */
.L_x_3209:
[----:B------:R-:W-:Y:S02]  /*32b70*/  IMAD.MOV.U32 R13, RZ, RZ, R4 ;  /* 0x000000ffff0d7224 */ /* 0x000fe400078e0004 */
[----:B------:R-:W-:-:S07]  /*32b80*/  IMAD.MOV.U32 R2, RZ, RZ, R14 ;  /* 0x000000ffff027224 */ /* 0x000fce00078e000e */
[----:B------:R-:W-:Y:S05]  /*32b90*/  WARPSYNC.COLLECTIVE R15, `(.L_x_3210) ;  /* 0x000000000f087348 */ /* 0x000fea0003c00000 */
[----:B------:R0:W1:Y:S02]  /*32ba0*/  SHFL.IDX P6, R14, R13, R12, R11 ;  /* 0x0000000c0d0e7389 */ /* 0x00006400000c000b */
[----:B01----:R-:W-:Y:S01]  /*32bb0*/  ENDCOLLECTIVE ;  /* 0x000000000000791b */ /* 0x003fe20003800000 */
.L_x_3210:
        /* <DEDUP_REMOVED lines=20> */
.L_x_3211:
[----:B------:R-:W-:Y:S02]  /*32d00*/  IMAD.MOV.U32 R13, RZ, RZ, R4 ;  /* 0x000000ffff0d7224 */ /* 0x000fe400078e0004 */
[----:B------:R-:W-:-:S07]  /*32d10*/  IMAD.MOV.U32 R2, RZ, RZ, R14 ;  /* 0x000000ffff027224 */ /* 0x000fce00078e000e */
[----:B------:R-:W-:Y:S05]  /*32d20*/  WARPSYNC.COLLECTIVE R15, `(.L_x_3212) ;  /* 0x000000000f087348 */ /* 0x000fea0003c00000 */
[----:B------:R0:W1:Y:S02]  /*32d30*/  SHFL.IDX P6, R14, R13, R12, R11 ;  /* 0x0000000c0d0e7389 */ /* 0x00006400000c000b */
[----:B01----:R-:W-:Y:S01]  /*32d40*/  ENDCOLLECTIVE ;  /* 0x000000000000791b */ /* 0x003fe20003800000 */
.L_x_3212:
        /* <DEDUP_REMOVED lines=20> */
.L_x_3213:
[----:B------:R-:W-:Y:S02]  /*32e90*/  IMAD.MOV.U32 R13, RZ, RZ, R4 ;  /* 0x000000ffff0d7224 */ /* 0x000fe400078e0004 */
[----:B------:R-:W-:-:S07]  /*32ea0*/  IMAD.MOV.U32 R2, RZ, RZ, R14 ;  /* 0x000000ffff027224 */ /* 0x000fce00078e000e */
[----:B------:R-:W-:Y:S05]  /*32eb0*/  WARPSYNC.COLLECTIVE R15, `(.L_x_3214) ;  /* 0x000000000f087348 */ /* 0x000fea0003c00000 */
[----:B------:R0:W1:Y:S02]  /*32ec0*/  SHFL.IDX P6, R14, R13, R12, R11 ;  /* 0x0000000c0d0e7389 */ /* 0x00006400000c000b */
[----:B01----:R-:W-:Y:S01]  /*32ed0*/  ENDCOLLECTIVE ;  /* 0x000000000000791b */ /* 0x003fe20003800000 */
.L_x_3214:
[----:B------:R-:W-:Y:S01]  /*32ee0*/  ULDC.64 UR4, c[0x0][0x208] ;  /* 0x0000820000047ab9 */ /* 0x000fe20000000a00 */
[----:B------:R-:W-:Y:S02]  /*32ef0*/  IMAD.MOV.U32 R13, RZ, RZ, R0 ;  /* 0x000000ffff0d7224 */ /* 0x000fe400078e0000 */
[----:B------:R-:W-:Y:S02]  /*32f00*/  IMAD.MOV.U32 R12, RZ, RZ, 0x7 ;  /* 0x00000007ff0c7424 */ /* 0x000fe400078e00ff */
[----:B------:R-:W-:-:S05]  /*32f10*/  IMAD.MOV.U32 R3, RZ, RZ, R14 ;  /* 0x000000ffff037224 */ /* 0x000fca00078e000e */
[----:B------:R-:W-:-:S05]  /*32f20*/  @!P1 LEA R6, P5, R36, R3, 0x1 ;  /* 0x0000000324069211 */ /* 0x000fca00078a08ff */
[----:B------:R-:W-:Y:S02]  /*32f30*/  @!P1 IMAD.X R7, RZ, RZ, R2, P5 ;  /* 0x000000ffff079224 */ /* 0x000fe400028e0602 */
[----:B------:R-:W-:Y:S02]  /*32f40*/  @!P1 IMAD.MOV.U32 R2, RZ, RZ, R6 ;  /* 0x000000ffff029224 */ /* 0x000fe400078e0006 */
        /* <DEDUP_REMOVED lines=11> */
.L_x_3215:
[----:B------:R-:W-:Y:S02]  /*33000*/  IMAD.MOV.U32 R13, RZ, RZ, R4 ;  /* 0x000000ffff0d7224 */ /* 0x000fe400078e0004 */
[----:B------:R-:W-:-:S07]  /*33010*/  IMAD.MOV.U32 R6, RZ, RZ, R14 ;  /* 0x000000ffff067224 */ /* 0x000fce00078e000e */
[----:B------:R-:W-:Y:S05]  /*33020*/  WARPSYNC.COLLECTIVE R15, `(.L_x_3216) ;  /* 0x000000000f087348 */ /* 0x000fea0003c00000 */
[----:B------:R0:W1:Y:S02]  /*33030*/  SHFL.IDX P6, R14, R13, R12, R11 ;  /* 0x0000000c0d0e7389 */ /* 0x00006400000c000b */
[----:B01----:R-:W-:Y:S01]  /*33040*/  ENDCOLLECTIVE ;  /* 0x000000000000791b */ /* 0x003fe20003800000 */
.L_x_3216:
[----:B------:R-:W-:Y:S05]  /*33050*/  BRA `(.L_x_3217) ;  /* 0xffffff9c00fc7947 */ /* 0x000fea000383ffff */
.L_x_3036:
[----:B0-----:R0:W2:Y:S02]  /*33060*/  SYNCS.PHASECHK.TRANS64.TRYWAIT P0, [R22+URZ+0x38820], R3 ;  /* 0x03882003160075a7 */ /* 0x0010a4000800017f */
[----:B--2---:R-:W-:Y:S05]  /*33070*/  @!P0 NANOSLEEP.SYNCS 0x989680 ;  /* 0x009896800000895d */ /* 0x004fea0003900000 */
[----:B------:R-:W2:Y:S02]  /*33080*/  @!P0 SYNCS.PHASECHK.TRANS64 P0, [R22+URZ+0x38820], R3 ;  /* 0x03882003160085a7 */ /* 0x000ea4000800007f */
[----:B--2---:R-:W-:Y:S05]  /*33090*/  @!P0 BRA `(.L_x_3036) ;  /* 0xfffffffc00f08947 */ /* 0x004fea000383ffff */
[----:B------:R-:W-:Y:S05]  /*330a0*/  BRA `(.L_x_3218) ;  /* 0xffffffa000747947 */ /* 0x000fea000383ffff */
.L_x_3041:
[----:B0-----:R0:W1:Y:S02]  /*330b0*/  SYNCS.PHASECHK.TRANS64.TRYWAIT P0, [R6+URZ+0x38840], R3 ;  /* 0x03884003060075a7 */ /* 0x001064000800017f */
[----:B-1----:R-:W-:Y:S05]  /*330c0*/  @!P0 NANOSLEEP.SYNCS 0x989680 ;  /* 0x009896800000895d */ /* 0x002fea0003900000 */
[----:B------:R-:W1:Y:S02]  /*330d0*/  @!P0 SYNCS.PHASECHK.TRANS64 P0, [R6+URZ+0x38840], R3 ;  /* 0x03884003060085a7 */ /* 0x000e64000800007f */
[----:B-1----:R-:W-:Y:S05]  /*330e0*/  @!P0 BRA `(.L_x_3041) ;  /* 0xfffffffc00f08947 */ /* 0x002fea000383ffff */
[----:B------:R-:W-:Y:S05]  /*330f0*/  BRA `(.L_x_3219) ;  /* 0xffffffa400687947 */ /* 0x000fea000383ffff */
.L_x_3042:
        /* <DEDUP_REMOVED lines=8> */
.L_x_3221:
[----:B------:R-:W-:Y:S05]  /*33180*/  BSYNC B1 ;  /* 0x0000000000017941 */ /* 0x000fea0003800000 */
.L_x_3220:
        /* <DEDUP_REMOVED lines=12> */
.L_x_3222:
[----:B------:R-:W-:Y:S01]  /*33250*/  LOP3.LUT R23, R23, 0xfffffeff, RZ, 0xc0, !PT ;  /* 0xfffffeff17177812 */ /* 0x000fe200078ec0ff */
[----:B------:R-:W-:Y:S01]  /*33260*/  IMAD R9, R9, 0x2, R22 ;  /* 0x0000000209097824 */ /* 0x000fe200078e0216 */
[----:B------:R-:W-:Y:S02]  /*33270*/  ULDC.64 UR4, c[0x0][0x208] ;  /* 0x0000820000047ab9 */ /* 0x000fe40000000a00 */
        /* <DEDUP_REMOVED lines=20> */
.L_x_3223:
[----:B------:R-:W-:Y:S02]  /*333c0*/  IMAD.MOV.U32 R13, RZ, RZ, R8 ;  /* 0x000000ffff0d7224 */ /* 0x000fe400078e0008 */
[----:B------:R-:W-:-:S07]  /*333d0*/  IMAD.MOV.U32 R35, RZ, RZ, R14 ;  /* 0x000000ffff237224 */ /* 0x000fce00078e000e */
[----:B------:R-:W-:Y:S05]  /*333e0*/  WARPSYNC.COLLECTIVE R15, `(.L_x_3224) ;  /* 0x000000000f087348 */ /* 0x000fea0003c00000 */
[----:B------:R0:W1:Y:S02]  /*333f0*/  SHFL.IDX P6, R14, R13, R12, R11 ;  /* 0x0000000c0d0e7389 */ /* 0x00006400000c000b */
[----:B01----:R-:W-:Y:S01]  /*33400*/  ENDCOLLECTIVE ;  /* 0x000000000000791b */ /* 0x003fe20003800000 */
.L_x_3224:
        /* <DEDUP_REMOVED lines=16> */
.L_x_3225:
[----:B------:R-:W-:Y:S02]  /*33510*/  IMAD.MOV.U32 R13, RZ, RZ, R8 ;  /* 0x000000ffff0d7224 */ /* 0x000fe400078e0008 */
[----:B------:R-:W-:-:S07]  /*33520*/  IMAD.MOV.U32 R35, RZ, RZ, R14 ;  /* 0x000000ffff237224 */ /* 0x000fce00078e000e */
[----:B------:R-:W-:Y:S05]  /*33530*/  WARPSYNC.COLLECTIVE R15, `(.L_x_3226) ;  /* 0x000000000f087348 */ /* 0x000fea0003c00000 */
[----:B------:R0:W1:Y:S02]  /*33540*/  SHFL.IDX P6, R14, R13, R12, R11 ;  /* 0x0000000c0d0e7389 */ /* 0x00006400000c000b */
[----:B01----:R-:W-:Y:S01]  /*33550*/  ENDCOLLECTIVE ;  /* 0x000000000000791b */ /* 0x003fe20003800000 */
.L_x_3226:
        /* <DEDUP_REMOVED lines=16> */
.L_x_3227:
[----:B------:R-:W-:Y:S02]  /*33660*/  IMAD.MOV.U32 R13, RZ, RZ, R8 ;  /* 0x000000ffff0d7224 */ /* 0x000fe400078e0008 */
[----:B------:R-:W-:-:S07]  /*33670*/  IMAD.MOV.U32 R35, RZ, RZ, R14 ;  /* 0x000000ffff237224 */ /* 0x000fce00078e000e */
[----:B------:R-:W-:Y:S05]  /*33680*/  WARPSYNC.COLLECTIVE R15, `(.L_x_3228) ;  /* 0x000000000f087348 */ /* 0x000fea0003c00000 */
[----:B------:R0:W1:Y:S02]  /*33690*/  SHFL.IDX P6, R14, R13, R12, R11 ;  /* 0x0000000c0d0e7389 */ /* 0x00006400000c000b */
[----:B01----:R-:W-:Y:S01]  /*336a0*/  ENDCOLLECTIVE ;  /* 0x000000000000791b */ /* 0x003fe20003800000 */
.L_x_3228:
        /* <DEDUP_REMOVED lines=19> */
.L_x_3229:
[----:B------:R-:W-:Y:S02]  /*337e0*/  IMAD.MOV.U32 R13, RZ, RZ, R8 ;  /* 0x000000ffff0d7224 */ /* 0x000fe400078e0008 */
[----:B------:R-:W-:-:S07]  /*337f0*/  IMAD.MOV.U32 R35, RZ, RZ, R14 ;  /* 0x000000ffff237224 */ /* 0x000fce00078e000e */
[----:B------:R-:W-:Y:S05]  /*33800*/  WARPSYNC.COLLECTIVE R15, `(.L_x_3230) ;  /* 0x000000000f087348 */ /* 0x000fea0003c00000 */
[----:B------:R0:W1:Y:S02]  /*33810*/  SHFL.IDX P6, R14, R13, R12, R11 ;  /* 0x0000000c0d0e7389 */ /* 0x00006400000c000b */
[----:B01----:R-:W-:Y:S01]  /*33820*/  ENDCOLLECTIVE ;  /* 0x000000000000791b */ /* 0x003fe20003800000 */
.L_x_3230:
[----:B------:R-:W-:Y:S01]  /*33830*/  IMAD.MOV.U32 R2, RZ, RZ, R14 ;  /* 0x000000ffff027224 */ /* 0x000fe200078e000e */
[----:B------:R-:W-:Y:S06]  /*33840*/  BRA `(.L_x_3231) ;  /* 0xffffffa000b07947 */ /* 0x000fec000383ffff */
.L_x_3047:
[----:B-1----:R1:W2:Y:S02]  /*33850*/  SYNCS.PHASECHK.TRANS64.TRYWAIT P0, [R6+URZ+0x38860], R2 ;  /* 0x03886002060075a7 */ /* 0x0022a4000800017f */
[----:B--2---:R-:W-:Y:S05]  /*33860*/  @!P0 NANOSLEEP.SYNCS 0x989680 ;  /* 0x009896800000895d */ /* 0x004fea0003900000 */
[----:B------:R-:W2:Y:S02]  /*33870*/  @!P0 SYNCS.PHASECHK.TRANS64 P0, [R6+URZ+0x38860], R2 ;  /* 0x03886002060085a7 */ /* 0x000ea4000800007f */
[----:B--2---:R-:W-:Y:S05]  /*33880*/  @!P0 BRA `(.L_x_3047) ;  /* 0xfffffffc00f08947 */ /* 0x004fea000383ffff */
[----:B------:R-:W-:Y:S05]  /*33890*/  BRA `(.L_x_3232) ;  /* 0xffffffa400307947 */ /* 0x000fea000383ffff */
.L_x_3048:
        /* <DEDUP_REMOVED lines=8> */
.L_x_3234:
[----:B------:R-:W-:Y:S05]  /*33920*/  BSYNC B1 ;  /* 0x0000000000017941 */ /* 0x000fea0003800000 */
.L_x_3233:
        /* <DEDUP_REMOVED lines=9> */
.L_x_3235:
        /* <DEDUP_REMOVED lines=20> */
.L_x_3236:
[----:B------:R-:W-:Y:S02]  /*33b00*/  IMAD.MOV.U32 R13, RZ, RZ, R24 ;  /* 0x000000ffff0d7224 */ /* 0x000fe400078e0018 */
[----:B------:R-:W-:-:S07]  /*33b10*/  IMAD.MOV.U32 R3, RZ, RZ, R14 ;  /* 0x000000ffff037224 */ /* 0x000fce00078e000e */
[----:B------:R-:W-:Y:S05]  /*33b20*/  WARPSYNC.COLLECTIVE R15, `(.L_x_3237) ;  /* 0x000000000f087348 */ /* 0x000fea0003c00000 */
[----:B------:R0:W1:Y:S02]  /*33b30*/  SHFL.IDX P6, R14, R13, R12, R11 ;  /* 0x0000000c0d0e7389 */ /* 0x00006400000c000b */
[----:B01----:R-:W-:Y:S01]  /*33b40*/  ENDCOLLECTIVE ;  /* 0x000000000000791b */ /* 0x003fe20003800000 */
.L_x_3237:
        /* <DEDUP_REMOVED lines=20> */
.L_x_3238:
[----:B------:R-:W-:Y:S02]  /*33c90*/  IMAD.MOV.U32 R13, RZ, RZ, R24 ;  /* 0x000000ffff0d7224 */ /* 0x000fe400078e0018 */
[----:B------:R-:W-:-:S07]  /*33ca0*/  IMAD.MOV.U32 R3, RZ, RZ, R14 ;  /* 0x000000ffff037224 */ /* 0x000fce00078e000e */
[----:B------:R-:W-:Y:S05]  /*33cb0*/  WARPSYNC.COLLECTIVE R15, `(.L_x_3239) ;  /* 0x000000000f087348 */ /* 0x000fea0003c00000 */
[----:B------:R0:W1:Y:S02]  /*33cc0*/  SHFL.IDX P6, R14, R13, R12, R11 ;  /* 0x0000000c0d0e7389 */ /* 0x00006400000c000b */
[----:B01----:R-:W-:Y:S01]  /*33cd0*/  ENDCOLLECTIVE ;  /* 0x000000000000791b */ /* 0x003fe20003800000 */
.L_x_3239:
        /* <DEDUP_REMOVED lines=20> */
.L_x_3240:
[----:B------:R-:W-:Y:S02]  /*33e20*/  IMAD.MOV.U32 R13, RZ, RZ, R24 ;  /* 0x000000ffff0d7224 */ /* 0x000fe400078e0018 */
[----:B------:R-:W-:-:S07]  /*33e30*/  IMAD.MOV.U32 R3, RZ, RZ, R14 ;  /* 0x000000ffff037224 */ /* 0x000fce00078e000e */
[----:B------:R-:W-:Y:S05]  /*33e40*/  WARPSYNC.COLLECTIVE R15, `(.L_x_3241) ;  /* 0x000000000f087348 */ /* 0x000fea0003c00000 */
[----:B------:R0:W1:Y:S02]  /*33e50*/  SHFL.IDX P6, R14, R13, R12, R11 ;  /* 0x0000000c0d0e7389 */ /* 0x00006400000c000b */
[----:B01----:R-:W-:Y:S01]  /*33e60*/  ENDCOLLECTIVE ;  /* 0x000000000000791b */ /* 0x003fe20003800000 */
.L_x_3241:
        /* <DEDUP_REMOVED lines=20> */
.L_x_3242:
[----:B------:R-:W-:Y:S02]  /*33fb0*/  IMAD.MOV.U32 R13, RZ, RZ, R24 ;  /* 0x000000ffff0d7224 */ /* 0x000fe400078e0018 */
[----:B------:R-:W-:-:S07]  /*33fc0*/  IMAD.MOV.U32 R25, RZ, RZ, R14 ;  /* 0x000000ffff197224 */ /* 0x000fce00078e000e */
[----:B------:R-:W-:Y:S05]  /*33fd0*/  WARPSYNC.COLLECTIVE R15, `(.L_x_3243) ;  /* 0x000000000f087348 */ /* 0x000fea0003c00000 */
[----:B------:R0:W1:Y:S02]  /*33fe0*/  SHFL.IDX P6, R14, R13, R12, R11 ;  /* 0x0000000c0d0e7389 */ /* 0x00006400000c000b */
[----:B01----:R-:W-:Y:S01]  /*33ff0*/  ENDCOLLECTIVE ;  /* 0x000000000000791b */ /* 0x003fe20003800000 */
.L_x_3243:
[----:B------:R-:W-:Y:S01]  /*34000*/  IMAD.MOV.U32 R2, RZ, RZ, R14 ;  /* 0x000000ffff027224 */ /* 0x000fe200078e000e */
[----:B------:R-:W-:Y:S06]  /*34010*/  BRA `(.L_x_3244) ;  /* 0xffffffa0004c7947 */ /* 0x000fec000383ffff */
.L_x_3056:
[----:B0-----:R0:W2:Y:S02]  /*34020*/  SYNCS.PHASECHK.TRANS64.TRYWAIT P0, [R4+URZ+0x38860], R3 ;  /* 0x03886003040075a7 */ /* 0x0010a4000800017f */
[----:B--2---:R-:W-:Y:S05]  /*34030*/  @!P0 NANOSLEEP.SYNCS 0x989680 ;  /* 0x009896800000895d */ /* 0x004fea0003900000 */
[----:B------:R-:W2:Y:S02]  /*34040*/  @!P0 SYNCS.PHASECHK.TRANS64 P0, [R4+URZ+0x38860], R3 ;  /* 0x03886003040085a7 */ /* 0x000ea4000800007f */
[----:B--2---:R-:W-:Y:S05]  /*34050*/  @!P0 BRA `(.L_x_3056) ;  /* 0xfffffffc00f08947 */ /* 0x004fea000383ffff */
[----:B------:R-:W-:Y:S05]  /*34060*/  BRA `(.L_x_3245) ;  /* 0xffffffa400847947 */ /* 0x000fea000383ffff */
.L_x_3057:
        /* <DEDUP_REMOVED lines=8> */
.L_x_3247:
[----:B------:R-:W-:Y:S05]  /*340f0*/  BSYNC B0 ;  /* 0x0000000000007941 */ /* 0x000fea0003800000 */
.L_x_3246:
        /* <DEDUP_REMOVED lines=11> */
.L_x_3248:
        /* <DEDUP_REMOVED lines=26> */
.L_x_3249:
[----:B------:R-:W-:Y:S02]  /*34350*/  IMAD.MOV.U32 R13, RZ, RZ, R24 ;  /* 0x000000ffff0d7224 */ /* 0x000fe400078e0018 */
[----:B------:R-:W-:-:S07]  /*34360*/  IMAD.MOV.U32 R3, RZ, RZ, R14 ;  /* 0x000000ffff037224 */ /* 0x000fce00078e000e */
[----:B------:R-:W-:Y:S05]  /*34370*/  WARPSYNC.COLLECTIVE R15, `(.L_x_3250) ;  /* 0x000000000f087348 */ /* 0x000fea0003c00000 */
[----:B------:R0:W1:Y:S02]  /*34380*/  SHFL.IDX P6, R14, R13, R12, R11 ;  /* 0x0000000c0d0e7389 */ /* 0x00006400000c000b */
[----:B01----:R-:W-:Y:S01]  /*34390*/  ENDCOLLECTIVE ;  /* 0x000000000000791b */ /* 0x003fe20003800000 */
.L_x_3250:
        /* <DEDUP_REMOVED lines=19> */
.L_x_3251:
[----:B------:R-:W-:Y:S02]  /*344d0*/  IMAD.MOV.U32 R13, RZ, RZ, R24 ;  /* 0x000000ffff0d7224 */ /* 0x000fe400078e0018 */
[----:B------:R-:W-:-:S07]  /*344e0*/  IMAD.MOV.U32 R7, RZ, RZ, R14 ;  /* 0x000000ffff077224 */ /* 0x000fce00078e000e */
[----:B------:R-:W-:Y:S05]  /*344f0*/  WARPSYNC.COLLECTIVE R15, `(.L_x_3252) ;  /* 0x000000000f087348 */ /* 0x000fea0003c00000 */
[----:B------:R0:W1:Y:S02]  /*34500*/  SHFL.IDX P6, R14, R13, R12, R11 ;  /* 0x0000000c0d0e7389 */ /* 0x00006400000c000b */
[----:B01----:R-:W-:Y:S01]  /*34510*/  ENDCOLLECTIVE ;  /* 0x000000000000791b */ /* 0x003fe20003800000 */
.L_x_3252:
        /* <DEDUP_REMOVED lines=19> */
.L_x_3253:
[----:B------:R-:W-:Y:S02]  /*34650*/  IMAD.MOV.U32 R13, RZ, RZ, R24 ;  /* 0x000000ffff0d7224 */ /* 0x000fe400078e0018 */
[----:B------:R-:W-:-:S07]  /*34660*/  IMAD.MOV.U32 R3, RZ, RZ, R14 ;  /* 0x000000ffff037224 */ /* 0x000fce00078e000e */
[----:B------:R-:W-:Y:S05]  /*34670*/  WARPSYNC.COLLECTIVE R15, `(.L_x_3254) ;  /* 0x000000000f087348 */ /* 0x000fea0003c00000 */
[----:B------:R0:W1:Y:S02]  /*34680*/  SHFL.IDX P6, R14, R13, R12, R11 ;  /* 0x0000000c0d0e7389 */ /* 0x00006400000c000b */
[----:B01----:R-:W-:Y:S01]  /*34690*/  ENDCOLLECTIVE ;  /* 0x000000000000791b */ /* 0x003fe20003800000 */
.L_x_3254:
        /* <DEDUP_REMOVED lines=19> */
.L_x_3255:
[----:B------:R-:W-:Y:S02]  /*347d0*/  IMAD.MOV.U32 R13, RZ, RZ, R24 ;  /* 0x000000ffff0d7224 */ /* 0x000fe400078e0018 */
[----:B------:R-:W-:-:S07]  /*347e0*/  IMAD.MOV.U32 R25, RZ, RZ, R14 ;  /* 0x000000ffff197224 */ /* 0x000fce00078e000e */
[----:B------:R-:W-:Y:S05]  /*347f0*/  WARPSYNC.COLLECTIVE R15, `(.L_x_3256) ;  /* 0x000000000f087348 */ /* 0x000fea0003c00000 */
[----:B------:R0:W1:Y:S02]  /*34800*/  SHFL.IDX P6, R14, R13, R12, R11 ;  /* 0x0000000c0d0e7389 */ /* 0x00006400000c000b */
[----:B01----:R-:W-:Y:S01]  /*34810*/  ENDCOLLECTIVE ;  /* 0x000000000000791b */ /* 0x003fe20003800000 */
.L_x_3256:
[----:B------:R-:W-:Y:S05]  /*34820*/  BRA `(.L_x_3257) ;  /* 0xffffffa000a87947 */ /* 0x000fea000383ffff */
.L_x_3062:
        /* <DEDUP_REMOVED lines=8> */
.L_x_3259:
[----:B------:R-:W-:Y:S05]  /*348b0*/  BSYNC B0 ;  /* 0x0000000000007941 */ /* 0x000fea0003800000 */
.L_x_3258:
        /* <DEDUP_REMOVED lines=9> */
.L_x_3260:
[----:B------:R-:W-:Y:S01]  /*34950*/  ULDC UR4, c[0x0][0xc3c] ;  /* 0x00030f0000047ab9 */ /* 0x000fe20000000800 */
[----:B------:R-:W-:Y:S01]  /*34960*/  ULDC.64 UR6, c[0x0][0x208] ;  /* 0x0000820000067ab9 */ /* 0x000fe20000000a00 */
        /* <DEDUP_REMOVED lines=17> */
.L_x_3261:
[----:B------:R-:W-:Y:S01]  /*34a80*/  IMAD.MOV.U32 R12, RZ, RZ, 0x2 ;  /* 0x00000002ff0c7424 */ /* 0x000fe200078e00ff */
[----:B------:R-:W-:-:S05]  /*34a90*/  SEL R6, R14, RZ, P1 ;  /* 0x000000ff0e067207 */ /* 0x000fca0000800000 */
[----:B------:R-:W-:-:S04]  /*34aa0*/  IMAD.IADD R6, R5, 0x1, R6 ;  /* 0x0000000105067824 */ /* 0x000fc800078e0206 */
[----:B------:R-:W-:-:S07]  /*34ab0*/  IMAD.MOV.U32 R13, RZ, RZ, R6 ;  /* 0x000000ffff0d7224 */ /* 0x000fce00078e0006 */
[----:B------:R-:W-:Y:S05]  /*34ac0*/  WARPSYNC.COLLECTIVE R15, `(.L_x_3262) ;  /* 0x000000000f087348 */ /* 0x000fea0003c00000 */
[----:B------:R0:W1:Y:S02]  /*34ad0*/  SHFL.UP P6, R14, R13, R12, R11 ;  /* 0x0400000c0d0e7389 */ /* 0x00006400000c000b */
[----:B01----:R-:W-:Y:S01]  /*34ae0*/  ENDCOLLECTIVE ;  /* 0x000000000000791b */ /* 0x003fe20003800000 */
.L_x_3262:
[----:B------:R-:W-:Y:S01]  /*34af0*/  IMAD.MOV.U32 R12, RZ, RZ, 0x4 ;  /* 0x00000004ff0c7424 */ /* 0x000fe200078e00ff */
[----:B------:R-:W-:-:S05]  /*34b00*/  SEL R7, R14, RZ, P2 ;  /* 0x000000ff0e077207 */ /* 0x000fca0001000000 */
[----:B------:R-:W-:-:S04]  /*34b10*/  IMAD.IADD R7, R6, 0x1, R7 ;  /* 0x0000000106077824 */ /* 0x000fc800078e0207 */
[----:B------:R-:W-:-:S07]  /*34b20*/  IMAD.MOV.U32 R13, RZ, RZ, R7 ;  /* 0x000000ffff0d7224 */ /* 0x000fce00078e0007 */
[----:B------:R-:W-:Y:S05]  /*34b30*/  WARPSYNC.COLLECTIVE R15, `(.L_x_3263) ;  /* 0x000000000f087348 */ /* 0x000fea0003c00000 */
[----:B------:R0:W1:Y:S02]  /*34b40*/  SHFL.UP P6, R14, R13, R12, R11 ;  /* 0x0400000c0d0e7389 */ /* 0x00006400000c000b */
[----:B01----:R-:W-:Y:S01]  /*34b50*/  ENDCOLLECTIVE ;  /* 0x000000000000791b */ /* 0x003fe20003800000 */
.L_x_3263:
[----:B------:R-:W-:Y:S01]  /*34b60*/  IMAD.MOV.U32 R12, RZ, RZ, 0x8 ;  /* 0x00000008ff0c7424 */ /* 0x000fe200078e00ff */
[----:B------:R-:W-:-:S05]  /*34b70*/  SEL R2, R14, RZ, P3 ;  /* 0x000000ff0e027207 */ /* 0x000fca0001800000 */
[----:B------:R-:W-:-:S04]  /*34b80*/  IMAD.IADD R2, R7, 0x1, R2 ;  /* 0x0000000107027824 */ /* 0x000fc800078e0202 */
[----:B------:R-:W-:-:S07]  /*34b90*/  IMAD.MOV.U32 R13, RZ, RZ, R2 ;  /* 0x000000ffff0d7224 */ /* 0x000fce00078e0002 */
[----:B------:R-:W-:Y:S05]  /*34ba0*/  WARPSYNC.COLLECTIVE R15, `(.L_x_3264) ;  /* 0x000000000f087348 */ /* 0x000fea0003c00000 */
[----:B------:R0:W1:Y:S02]  /*34bb0*/  SHFL.UP P6, R14, R13, R12, R11 ;  /* 0x0400000c0d0e7389 */ /* 0x00006400000c000b */
[----:B01----:R-:W-:Y:S01]  /*34bc0*/  ENDCOLLECTIVE ;  /* 0x000000000000791b */ /* 0x003fe20003800000 */
.L_x_3264:
[----:B------:R-:W-:Y:S01]  /*34bd0*/  IMAD.MOV.U32 R12, RZ, RZ, 0x10 ;  /* 0x00000010ff0c7424 */ /* 0x000fe200078e00ff */
[----:B------:R-:W-:-:S05]  /*34be0*/  SEL R3, R14, RZ, P4 ;  /* 0x000000ff0e037207 */ /* 0x000fca0002000000 */
[----:B------:R-:W-:-:S04]  /*34bf0*/  IMAD.IADD R3, R2, 0x1, R3 ;  /* 0x0000000102037824 */ /* 0x000fc800078e0203 */
[----:B------:R-:W-:-:S07]  /*34c00*/  IMAD.MOV.U32 R13, RZ, RZ, R3 ;  /* 0x000000ffff0d7224 */ /* 0x000fce00078e0003 */
[----:B------:R-:W-:Y:S05]  /*34c10*/  WARPSYNC.COLLECTIVE R15, `(.L_x_3265) ;  /* 0x000000000f087348 */ /* 0x000fea0003c00000 */
[----:B------:R0:W1:Y:S02]  /*34c20*/  SHFL.UP P6, R14, R13, R12, R11 ;  /* 0x0400000c0d0e7389 */ /* 0x00006400000c000b */
[----:B01----:R-:W-:Y:S01]  /*34c30*/  ENDCOLLECTIVE ;  /* 0x000000000000791b */ /* 0x003fe20003800000 */
.L_x_3265:
        /* <DEDUP_REMOVED lines=8> */
.L_x_3266:
[----:B------:R-:W-:Y:S05]  /*34cc0*/  BRA `(.L_x_3267) ;  /* 0xffffffa000c87947 */ /* 0x000fea000383ffff */
.L_x_3067:
        /* <DEDUP_REMOVED lines=8> */
.L_x_3269:
[----:B------:R-:W-:Y:S05]  /*34d50*/  BSYNC B0 ;  /* 0x0000000000007941 */ /* 0x000fea0003800000 */
.L_x_3268:
        /* <DEDUP_REMOVED lines=8> */
.L_x_3270:
[----:B------:R-:W-:Y:S01]  /*34de0*/  IMAD.MOV.U32 R12, RZ, RZ, 0x4 ;  /* 0x00000004ff0c7424 */ /* 0x000fe200078e00ff */
[----:B------:R-:W-:-:S05]  /*34df0*/  SEL R2, R14, RZ, P2 ;  /* 0x000000ff0e027207 */ /* 0x000fca0001000000 */
[----:B------:R-:W-:-:S04]  /*34e00*/  IMAD.IADD R2, R13, 0x1, R2 ;  /* 0x000000010d027824 */ /* 0x000fc800078e0202 */
[----:B------:R-:W-:-:S07]  /*34e10*/  IMAD.MOV.U32 R13, RZ, RZ, R2 ;  /* 0x000000ffff0d7224 */ /* 0x000fce00078e0002 */
[----:B------:R-:W-:Y:S05]  /*34e20*/  WARPSYNC.COLLECTIVE R15, `(.L_x_3271) ;  /* 0x000000000f087348 */ /* 0x000fea0003c00000 */
[----:B------:R0:W1:Y:S02]  /*34e30*/  SHFL.UP P6, R14, R13, R12, R11 ;  /* 0x0400000c0d0e7389 */ /* 0x00006400000c000b */
[----:B01----:R-:W-:Y:S01]  /*34e40*/  ENDCOLLECTIVE ;  /* 0x000000000000791b */ /* 0x003fe20003800000 */
.L_x_3271:
[----:B------:R-:W-:Y:S01]  /*34e50*/  IMAD.MOV.U32 R12, RZ, RZ, 0x8 ;  /* 0x00000008ff0c7424 */ /* 0x000fe200078e00ff */
[----:B------:R-:W-:-:S05]  /*34e60*/  SEL R3, R14, RZ, P3 ;  /* 0x000000ff0e037207 */ /* 0x000fca0001800000 */
[----:B------:R-:W-:-:S04]  /*34e70*/  IMAD.IADD R3, R2, 0x1, R3 ;  /* 0x0000000102037824 */ /* 0x000fc800078e0203 */
[----:B------:R-:W-:-:S07]  /*34e80*/  IMAD.MOV.U32 R13, RZ, RZ, R3 ;  /* 0x000000ffff0d7224 */ /* 0x000fce00078e0003 */
[----:B------:R-:W-:Y:S05]  /*34e90*/  WARPSYNC.COLLECTIVE R15, `(.L_x_3272) ;  /* 0x000000000f087348 */ /* 0x000fea0003c00000 */
[----:B------:R0:W1:Y:S02]  /*34ea0*/  SHFL.UP P6, R14, R13, R12, R11 ;  /* 0x0400000c0d0e7389 */ /* 0x00006400000c000b */
[----:B01----:R-:W-:Y:S01]  /*34eb0*/  ENDCOLLECTIVE ;  /* 0x000000000000791b */ /* 0x003fe20003800000 */
.L_x_3272:
[----:B------:R-:W-:Y:S01]  /*34ec0*/  IMAD.MOV.U32 R12, RZ, RZ, 0x10 ;  /* 0x00000010ff0c7424 */ /* 0x000fe200078e00ff */
[----:B------:R-:W-:-:S05]  /*34ed0*/  SEL R4, R14, RZ, P4 ;  /* 0x000000ff0e047207 */ /* 0x000fca0002000000 */
[----:B------:R-:W-:-:S04]  /*34ee0*/  IMAD.IADD R4, R3, 0x1, R4 ;  /* 0x0000000103047824 */ /* 0x000fc800078e0204 */
[----:B------:R-:W-:-:S07]  /*34ef0*/  IMAD.MOV.U32 R13, RZ, RZ, R4 ;  /* 0x000000ffff0d7224 */ /* 0x000fce00078e0004 */
[----:B------:R-:W-:Y:S05]  /*34f00*/  WARPSYNC.COLLECTIVE R15, `(.L_x_3273) ;  /* 0x000000000f087348 */ /* 0x000fea0003c00000 */
[----:B------:R0:W1:Y:S02]  /*34f10*/  SHFL.UP P6, R14, R13, R12, R11 ;  /* 0x0400000c0d0e7389 */ /* 0x00006400000c000b */
[----:B01----:R-:W-:Y:S01]  /*34f20*/  ENDCOLLECTIVE ;  /* 0x000000000000791b */ /* 0x003fe20003800000 */
.L_x_3273:
        /* <DEDUP_REMOVED lines=8> */
.L_x_3274:
[----:B------:R-:W-:Y:S05]  /*34fb0*/  BRA `(.L_x_3275) ;  /* 0xffffffa000ac7947 */ /* 0x000fea000383ffff */
.L_x_3069:
[----:B------:R-:W-:Y:S01]  /*34fc0*/  BSSY B0, `(.L_x_3276) ;  /* 0x0000006000007945 */ /* 0x000fe20003800000 */
[----:B------:R-:W-:Y:S01]  /*34fd0*/  PLOP3.LUT P6, PT, P6, PT, PT, 0x8, 0x0 ;  /* 0x000000000000781c */ /* 0x000fe200037ce170 */
[----:B------:R-:W-:-:S12]  /*34fe0*/  IMAD.MOV.U32 R15, RZ, RZ, -0x1 ;  /* 0xffffffffff0f7424 */ /* 0x000fd800078e00ff */
[----:B01----:R-:W-:Y:S05]  /*34ff0*/  WARPSYNC.COLLECTIVE R15, `(.L_x_3277) ;  /* 0x000000000f087348 */ /* 0x003fea0003c00000 */
[----:B------:R-:W-:Y:S01]  /*35000*/  VOTE.ANY R14, PT, P6 ;  /* 0x00000000000e7806 */ /* 0x000fe200030e0100 */
[----:B01----:R-:W-:Y:S06]  /*35010*/  ENDCOLLECTIVE ;  /* 0x000000000000791b */ /* 0x003fec0003800000 */
.L_x_3277:
[----:B------:R-:W-:Y:S05]  /*35020*/  BSYNC B0 ;  /* 0x0000000000007941 */ /* 0x000fea0003800000 */
.L_x_3276:
        /* <DEDUP_REMOVED lines=9> */
.L_x_3278:
[----:B------:R-:W-:Y:S01]  /*350c0*/  IMAD.MOV.U32 R5, RZ, RZ, R14 ;  /* 0x000000ffff057224 */ /* 0x000fe200078e000e */
[----:B------:R-:W-:Y:S06]  /*350d0*/  BRA `(.L_x_3279) ;  /* 0xffffffa0009c7947 */ /* 0x000fec000383ffff */
.L_x_3071:
[----:B------:R-:W-:Y:S01]  /*350e0*/  BSSY B0, `(.L_x_3280) ;  /* 0x0000007000007945 */ /* 0x000fe20003800000 */
[----:B------:R-:W-:Y:S02]  /*350f0*/  IMAD.MOV.U32 R13, RZ, RZ, R2 ;  /* 0x000000ffff0d7224 */ /* 0x000fe400078e0002 */
[----:B------:R-:W-:Y:S02]  /*35100*/  IMAD.MOV.U32 R11, RZ, RZ, 0x1f ;  /* 0x0000001fff0b7424 */ /* 0x000fe400078e00ff */
[----:B------:R-:W-:-:S07]  /*35110*/  IMAD.MOV.U32 R15, RZ, RZ, -0x1 ;  /* 0xffffffffff0f7424 */ /* 0x000fce00078e00ff */
[----:B0123--:R-:W-:Y:S05]  /*35120*/  WARPSYNC.COLLECTIVE R15, `(.L_x_3281) ;  /* 0x000000000f087348 */ /* 0x00ffea0003c00000 */
[----:B------:R4:W0:Y:S02]  /*35130*/  SHFL.IDX P6, R14, R13, R12, R11 ;  /* 0x0000000c0d0e7389 */ /* 0x00082400000c000b */
[----:B01234-:R-:W-:Y:S01]  /*35140*/  ENDCOLLECTIVE ;  /* 0x000000000000791b */ /* 0x01ffe20003800000 */
.L_x_3281:
[----:B------:R-:W-:Y:S05]  /*35150*/  BSYNC B0 ;  /* 0x0000000000007941 */ /* 0x000fea0003800000 */
.L_x_3280:
[----:B------:R-:W-:Y:S05]  /*35160*/  BRA `(.L_x_3070) ;  /* 0xffffffa000947947 */ /* 0x000fea000383ffff */
.L_x_3075:
[----:B-1----:R1:W3:Y:S02]  /*35170*/  SYNCS.PHASECHK.TRANS64.TRYWAIT P0, [R5+URZ+0x38820], R0 ;  /* 0x03882000050075a7 */ /* 0x0022e4000800017f */
[----:B---3--:R-:W-:Y:S05]  /*35180*/  @!P0 NANOSLEEP.SYNCS 0x989680 ;  /* 0x009896800000895d */ /* 0x008fea0003900000 */
[----:B------:R-:W3:Y:S02]  /*35190*/  @!P0 SYNCS.PHASECHK.TRANS64 P0, [R5+URZ+0x38820], R0 ;  /* 0x03882000050085a7 */ /* 0x000ee4000800007f */
[----:B---3--:R-:W-:Y:S05]  /*351a0*/  @!P0 BRA `(.L_x_3075) ;  /* 0xfffffffc00f08947 */ /* 0x008fea000383ffff */
[----:B------:R-:W-:Y:S05]  /*351b0*/  BRA `(.L_x_3282) ;  /* 0xffffffa800107947 */ /* 0x000fea000383ffff */
.L_x_3076:
        /* <DEDUP_REMOVED lines=11> */
.L_x_3284:
[----:B------:R-:W-:Y:S05]  /*35270*/  BSYNC B0 ;  /* 0x0000000000007941 */ /* 0x000fea0003800000 */
.L_x_3283:
[----:B------:R-:W-:Y:S05]  /*35280*/  BRA `(.L_x_3285) ;  /* 0xffffffa400f87947 */ /* 0x000fea000383ffff */
.L_x_3077:
[----:B------:R-:W-:Y:S01]  /*35290*/  BSSY B0, `(.L_x_3286) ;  /* 0x0000006000007945 */ /* 0x000fe20003800000 */
[----:B------:R-:W-:-:S07]  /*352a0*/  IMAD.MOV.U32 R15, RZ, RZ, -0x1 ;  /* 0xffffffffff0f7424 */ /* 0x000fce00078e00ff */
[----:B012---:R-:W-:Y:S05]  /*352b0*/  WARPSYNC.COLLECTIVE R15, `(.L_x_3287) ;  /* 0x000000000f0c7348 */ /* 0x007fea0003c00000 */
[----:B------:R-:W-:Y:S02]  /*352c0*/  ELECT P6, UR62, PT ;  /* 0x00000000003e782f */ /* 0x000fe400038c0000 */
[----:B------:R-:W-:Y:S01]  /*352d0*/  MOV R14, UR62 ;  /* 0x0000003e000e7c02 */ /* 0x000fe20008000f00 */
[----:B012---:R-:W-:Y:S10]  /*352e0*/  ENDCOLLECTIVE ;  /* 0x000000000000791b */ /* 0x007ff40003800000 */
.L_x_3287:
[----:B------:R-:W-:Y:S05]  /*352f0*/  BSYNC B0 ;  /* 0x0000000000007941 */ /* 0x000fea0003800000 */
.L_x_3286:
[----:B------:R-:W-:Y:S05]  /*35300*/  BRA `(.L_x_3288) ;  /* 0xffffffa400ec7947 */ /* 0x000fea000383ffff */
.L_x_3079:
[----:B-1----:R1:W3:Y:S02]  /*35310*/  SYNCS.PHASECHK.TRANS64.TRYWAIT P1, [R3+URZ+0x38840], R2 ;  /* 0x03884002030075a7 */ /* 0x0022e4000802017f */
[----:B---3--:R-:W-:Y:S05]  /*35320*/  @!P1 NANOSLEEP.SYNCS 0x989680 ;  /* 0x009896800000995d */ /* 0x008fea0003900000 */
[----:B------:R-:W3:Y:S02]  /*35330*/  @!P1 SYNCS.PHASECHK.TRANS64 P1, [R3+URZ+0x38840], R2 ;  /* 0x03884002030095a7 */ /* 0x000ee4000802007f */
[----:B---3--:R-:W-:Y:S05]  /*35340*/  @!P1 BRA `(.L_x_3079) ;  /* 0xfffffffc00f09947 */ /* 0x008fea000383ffff */
[----:B------:R-:W-:Y:S05]  /*35350*/  BRA `(.L_x_3289) ;  /* 0xffffffa8000c7947 */ /* 0x000fea000383ffff */
.L_x_3081:
[----:B---3--:R3:W4:Y:S02]  /*35360*/  SYNCS.PHASECHK.TRANS64.TRYWAIT P1, [R27+URZ+0x38840], R0 ;  /* 0x038840001b0075a7 */ /* 0x008724000802017f */
[----:B----4-:R-:W-:Y:S05]  /*35370*/  @!P1 NANOSLEEP.SYNCS 0x989680 ;  /* 0x009896800000995d */ /* 0x010fea0003900000 */
[----:B------:R-:W4:Y:S02]  /*35380*/  @!P1 SYNCS.PHASECHK.TRANS64 P1, [R27+URZ+0x38840], R0 ;  /* 0x038840001b0095a7 */ /* 0x000f24000802007f */
[----:B----4-:R-:W-:Y:S05]  /*35390*/  @!P1 BRA `(.L_x_3081) ;  /* 0xfffffffc00f09947 */ /* 0x010fea000383ffff */
[----:B------:R-:W-:Y:S05]  /*353a0*/  BRA `(.L_x_3290) ;  /* 0xffffffa800187947 */ /* 0x000fea000383ffff */
.L_x_3083:
[----:B----4-:R4:W0:Y:S02]  /*353b0*/  SYNCS.PHASECHK.TRANS64.TRYWAIT P1, [R3+URZ+0x38860], R2 ;  /* 0x03886002030075a7 */ /* 0x010824000802017f */
[----:B0-----:R-:W-:Y:S05]  /*353c0*/  @!P1 NANOSLEEP.SYNCS 0x989680 ;  /* 0x009896800000995d */ /* 0x001fea0003900000 */
[----:B------:R-:W0:Y:S02]  /*353d0*/  @!P1 SYNCS.PHASECHK.TRANS64 P1, [R3+URZ+0x38860], R2 ;  /* 0x03886002030095a7 */ /* 0x000e24000802007f */
[----:B0-----:R-:W-:Y:S05]  /*353e0*/  @!P1 BRA `(.L_x_3083) ;  /* 0xfffffffc00f09947 */ /* 0x001fea000383ffff */
[----:B------:R-:W-:Y:S05]  /*353f0*/  BRA `(.L_x_3291) ;  /* 0xffffffa800147947 */ /* 0x000fea000383ffff */
.L_x_3292:
        /* <DEDUP_REMOVED lines=16> */
.L_x_15832:


//--------------------- .text._ZN7cutlass13device_kernelIN5flash11enable_sm90INS1_16FlashAttnFwdSm90INS1_25CollectiveMainloopFwdSm90ILi2EN4cute5tupleIJNS5_1CILi1EEES8_S8_EEENS6_IJNS7_ILi128EEENS7_ILi96EEENS7_ILi192EEEEEELi192ENS_10bfloat16_tEfNS_4arch4Sm90ELb0ELb0ELb0ELb0ELb1ELb0ELb0ELb1ELb1ELb1ELb0ELb0EEENS1_21CollectiveEpilogueFwdINS6_IJSA_SC_SB_EEES9_SE_SG_Li256ELb0ELb1ELb0ELb0EEENS1_29StaticPersistentTileSchedulerILb0EEEEEEEEEvNT_6ParamsE --------------------------
	.section	.text._ZN7cutlass13device_kernelIN5flash11enable_sm90INS1_16FlashAttnFwdSm90INS1_25CollectiveMainloopFwdSm90ILi2EN4cute5tupleIJNS5_1CILi1EEES8_S8_EEENS6_IJNS7_ILi128EEENS7_ILi96EEENS7_ILi192EEEEEELi192ENS_10bfloat16_tEfNS_4arch4Sm90ELb0ELb0ELb0ELb0ELb1ELb0ELb0ELb1ELb1ELb1ELb0ELb0EEENS1_21CollectiveEpilogueFwdINS6_IJSA_SC_SB_EEES9_SE_SG_Li256ELb0ELb1ELb0ELb0EEENS1_29StaticPersistentTileSchedulerILb0EEEEEEEEEvNT_6ParamsE,"ax",@progbits
	.align	128
.text._ZN7cutlass13device_kernelIN5flash11enable_sm90INS1_16FlashAttnFwdSm90INS1_25CollectiveMainloopFwdSm90ILi2EN4cute5tupleIJNS5_1CILi1EEES8_S8_EEENS6_IJNS7_ILi128EEENS7_ILi96EEENS7_ILi192EEEEEELi192ENS_10bfloat16_tEfNS_4arch4Sm90ELb0ELb0ELb0ELb0ELb1ELb0ELb0ELb1ELb1ELb1ELb0ELb0EEENS1_21CollectiveEpilogueFwdINS6_IJSA_SC_SB_EEES9_SE_SG_Li256ELb0ELb1ELb0ELb0EEENS1_29StaticPersistentTileSchedulerILb0EEEEEEEEEvNT_6ParamsE:
        .type           _ZN7cutlass13device_kernelIN5flash11enable_sm90INS1_16FlashAttnFwdSm90INS1_25CollectiveMainloopFwdSm90ILi2EN4cute5tupleIJNS5_1CILi1EEES8_S8_EEENS6_IJNS7_ILi128EEENS7_ILi96EEENS7_ILi192EEEEEELi192ENS_10bfloat16_tEfNS_4arch4Sm90ELb0ELb0ELb0ELb0ELb1ELb0ELb0ELb1ELb1ELb1ELb0ELb0EEENS1_21CollectiveEpilogueFwdINS6_IJSA_SC_SB_EEES9_SE_SG_Li256ELb0ELb1ELb0ELb0EEENS1_29StaticPersistentTileSchedulerILb0EEEEEEEEEvNT_6ParamsE,@function
        .size           _ZN7cutlass13device_kernelIN5flash11enable_sm90INS1_16FlashAttnFwdSm90INS1_25CollectiveMainloopFwdSm90ILi2EN4cute5tupleIJNS5_1CILi1EEES8_S8_EEENS6_IJNS7_ILi128EEENS7_ILi96EEENS7_ILi192EEEEEELi192ENS_10bfloat16_tEfNS_4arch4Sm90ELb0ELb0ELb0ELb0ELb1ELb0ELb0ELb1ELb1ELb1ELb0ELb0EEENS1_21CollectiveEpilogueFwdINS6_IJSA_SC_SB_EEES9_SE_SG_Li256ELb0ELb1ELb0ELb0EEENS1_29StaticPersistentTileSchedulerILb0EEEEEEEEEvNT_6ParamsE,(.L_x_15833 - _ZN7cutlass13device_kernelIN5flash11enable_sm90INS1_16FlashAttnFwdSm90INS1_25CollectiveMainloopFwdSm90ILi2EN4cute5tupleIJNS5_1CILi1EEES8_S8_EEENS6_IJNS7_ILi128EEENS7_ILi96EEENS7_ILi192EEEEEELi192ENS_10bfloat16_tEfNS_4arch4Sm90ELb0ELb0ELb0ELb0ELb1ELb0ELb0ELb1ELb1ELb1ELb0ELb0EEENS1_21CollectiveEpilogueFwdINS6_IJSA_SC_SB_EEES9_SE_SG_Li256ELb0ELb1ELb0ELb0EEENS1_29StaticPersistentTileSchedulerILb0EEEEEEEEEvNT_6ParamsE)
        .other          _ZN7cutlass13device_kernelIN5flash11enable_sm90INS1_16FlashAttnFwdSm90INS1_25CollectiveMainloopFwdSm90ILi2EN4cute5tupleIJNS5_1CILi1EEES8_S8_EEENS6_IJNS7_ILi128EEENS7_ILi96EEENS7_ILi192EEEEEELi192ENS_10bfloat16_tEfNS_4arch4Sm90ELb0ELb0ELb0ELb0ELb1ELb0ELb0ELb1ELb1ELb1ELb0ELb0EEENS1_21CollectiveEpilogueFwdINS6_IJSA_SC_SB_EEES9_SE_SG_Li256ELb0ELb1ELb0ELb0EEENS1_29StaticPersistentTileSchedulerILb0EEEEEEEEEvNT_6ParamsE,@"STO_CUDA_ENTRY STV_DEFAULT"
_ZN7cutlass13device_kernelIN5flash11enable_sm90INS1_16FlashAttnFwdSm90INS1_25CollectiveMainloopFwdSm90ILi2EN4cute5tupleIJNS5_1CILi1EEES8_S8_EEENS6_IJNS7_ILi128EEENS7_ILi96EEENS7_ILi192EEEEEELi192ENS_10bfloat16_tEfNS_4arch4Sm90ELb0ELb0ELb0ELb0ELb1ELb0ELb0ELb1ELb1ELb1ELb0ELb0EEENS1_21CollectiveEpilogueFwdINS6_IJSA_SC_SB_EEES9_SE_SG_Li256ELb0ELb1ELb0ELb0EEENS1_29StaticPersistentTileSchedulerILb0EEEEEEEEEvNT_6ParamsE:
        /* <DEDUP_REMOVED lines=45> */
.L_x_3293:
        /* <DEDUP_REMOVED lines=22> */
.L_x_3294:
        /* <DEDUP_REMOVED lines=18> */
.L_x_3295:
        /* <DEDUP_REMOVED lines=22> */
.L_x_3296:
        /* <DEDUP_REMOVED lines=23> */
.L_x_3297:
        /* <DEDUP_REMOVED lines=10> */
.L_x_3299:
        /* <DEDUP_REMOVED lines=12> */
[----:B------:R-:W-:Y:S01]  /*0980*/  IMAD.MOV.U32 R198, RZ, RZ, -0x2 ;  /* 0xfffffffeffc67424 */ /* 0x000fe200078e00ff */
[----:B------:R-:W-:Y:S02]  /*0990*/  UMOV UR38, URZ ;  /* 0x0000003f00267c82 */ /* 0x000fe40008000000 */
[----:B------:R-:W-:-:S04]  /*09a0*/  SHF.R.S32.HI R0, RZ, 0x1f, R19 ;  /* 0x0000001fff007819 */ /* 0x000fc80000011413 */
[CC--:B------:R-:W-:Y:S02]  /*09b0*/  LEA.HI R3, R0.reuse, R19.reuse, RZ, 0x7 ;  /* 0x0000001300037211 */ /* 0x0c0fe400078f38ff */
[CC--:B------:R-:W-:Y:S02]  /*09c0*/  LEA.HI R4, R0.reuse, R19.reuse, RZ, 0x5 ;  /* 0x0000001300047211 */ /* 0x0c0fe400078f28ff */
[----:B------:R-:W-:Y:S02]  /*09d0*/  LOP3.LUT R192, R3, 0xffffff80, RZ, 0xc0, !PT ;  /* 0xffffff8003c07812 */ /* 0x000fe400078ec0ff */
[CC--:B------:R-:W-:Y:S02]  /*09e0*/  LEA.HI R7, R0.reuse, R19.reuse, RZ, 0x2 ;  /* 0x0000001300077211 */ /* 0x0c0fe400078f10ff */
[----:B------:R-:W-:Y:S01]  /*09f0*/  LEA.HI R22, R0, R19, RZ, 0x3 ;  /* 0x0000001300167211 */ /* 0x000fe200078f18ff */
[----:B------:R-:W-:Y:S01]  /*0a00*/  IMAD.IADD R192, R19, 0x1, -R192 ;  /* 0x0000000113c07824 */ /* 0x000fe200078e0ac0 */
[----:B------:R-:W-:-:S02]  /*0a10*/  SHF.L.U32 R6, R4, 0x5, RZ ;  /* 0x0000000504067819 */ /* 0x000fc400000006ff */
[----:B------:R-:W-:Y:S02]  /*0a20*/  LOP3.LUT R10, R7, 0xfffffffc, RZ, 0xc0, !PT ;  /* 0xfffffffc070a7812 */ /* 0x000fe400078ec0ff */
[----:B------:R-:W-:Y:S02]  /*0a30*/  SHF.R.S32.HI R5, RZ, 0x1f, R192 ;  /* 0x0000001fff057819 */ /* 0x000fe400000114c0 */
[----:B------:R-:W-:Y:S01]  /*0a40*/  LOP3.LUT R9, R6, 0xfffffc00, RZ, 0xc0, !PT ;  /* 0xfffffc0006097812 */ /* 0x000fe200078ec0ff */
[----:B------:R-:W-:Y:S01]  /*0a50*/  IMAD.IADD R10, R19, 0x1, -R10 ;  /* 0x00000001130a7824 */ /* 0x000fe200078e0a0a */
[----:B------:R-:W-:Y:S02]  /*0a60*/  SHF.R.S32.HI R194, RZ, 0x7, R3 ;  /* 0x00000007ffc27819 */ /* 0x000fe40000011403 */
[----:B------:R-:W-:Y:S02]  /*0a70*/  LOP3.LUT R12, R22, 0xfffffff8, RZ, 0xc0, !PT ;  /* 0xfffffff8160c7812 */ /* 0x000fe400078ec0ff */
[----:B------:R-:W-:-:S02]  /*0a80*/  LEA.HI R3, R3, R194, RZ, 0x1 ;  /* 0x000000c203037211 */ /* 0x000fc400078f08ff */
[----:B------:R-:W-:Y:S02]  /*0a90*/  LEA.HI R6, R10, R10, RZ, 0x1 ;  /* 0x0000000a0a067211 */ /* 0x000fe400078f08ff */
[----:B------:R-:W-:Y:S02]  /*0aa0*/  LOP3.LUT R3, R3, 0x3fffffe, RZ, 0xc0, !PT ;  /* 0x03fffffe03037812 */ /* 0x000fe400078ec0ff */
[----:B------:R-:W-:-:S03]  /*0ab0*/  SHF.R.S32.HI R22, RZ, 0x3, R22 ;  /* 0x00000003ff167819 */ /* 0x000fc60000011416 */
[----:B------:R-:W-:Y:S01]  /*0ac0*/  IMAD.IADD R3, R194, 0x1, -R3 ;  /* 0x00000001c2037824 */ /* 0x000fe200078e0a03 */
[----:B--2---:R-:W-:Y:S02]  /*0ad0*/  R2UR UR4, R2 ;  /* 0x00000000020472ca */ /* 0x004fe400000e0000 */
[----:B------:R-:W-:Y:S02]  /*0ae0*/  LEA.HI R2, R0, R19, RZ, 0x4 ;  /* 0x0000001300027211 */ /* 0x000fe400078f20ff */
[----:B------:R-:W-:Y:S02]  /*0af0*/  LEA.HI R0, R5, R192, RZ, 0x2 ;  /* 0x000000c005007211 */ /* 0x000fe400078f10ff */
[----:B------:R-:W-:Y:S02]  /*0b00*/  LOP3.LUT R4, R2, 0x3fffff0, RZ, 0xc0, !PT ;  /* 0x03fffff002047812 */ /* 0x000fe400078ec0ff */
[--C-:B------:R-:W-:Y:S02]  /*0b10*/  SHF.R.S32.HI R8, RZ, 0x2, R0.reuse ;  /* 0x00000002ff087819 */ /* 0x100fe40000011400 */
[----:B------:R-:W-:Y:S01]  /*0b20*/  SHF.R.S32.HI R11, RZ, 0x1f, R0 ;  /* 0x0000001fff0b7819 */ /* 0x000fe20000011400 */
[C---:B------:R-:W-:Y:S01]  /*0b30*/  IMAD.IADD R4, R19.reuse, 0x1, -R4 ;  /* 0x0000000113047824 */ /* 0x040fe200078e0a04 */
[----:B------:R-:W-:Y:S01]  /*0b40*/  SHF.R.S32.HI R7, RZ, 0x4, R2 ;  /* 0x00000004ff077819 */ /* 0x000fe20000011402 */
[----:B------:R-:W-:Y:S01]  /*0b50*/  IMAD.IADD R19, R19, 0x1, -R12 ;  /* 0x0000000113137824 */ /* 0x000fe200078e0a0c */
[----:B------:R-:W-:Y:S01]  /*0b60*/  LEA.HI R11, R11, R8, RZ, 0x3 ;  /* 0x000000080b0b7211 */ /* 0x000fe200078f18ff */
[----:B------:R-:W-:Y:S01]  /*0b70*/  IMAD R9, R4, 0x40, R9 ;  /* 0x0000004004097824 */ /* 0x000fe200078e0209 */
[----:B------:R-:W-:Y:S01]  /*0b80*/  LEA.HI R4, R5, R192, RZ, 0x5 ;  /* 0x000000c005047211 */ /* 0x000fe200078f28ff */
[----:B------:R-:W-:Y:S01]  /*0b90*/  IMAD.SHL.U32 R16, R19, 0x8, RZ ;  /* 0x0000000813107824 */ /* 0x000fe200078e00ff */
[----:B------:R-:W-:Y:S01]  /*0ba0*/  LOP3.LUT R11, R11, 0xfffffff8, RZ, 0xc0, !PT ;  /* 0xfffffff80b0b7812 */ /* 0x000fe200078ec0ff */
[----:B------:R-:W-:Y:S01]  /*0bb0*/  ULOP3.LUT UR4, UR4, 0x1, URZ, 0xfc, !UPT ;  /* 0x0000000104047892 */ /* 0x000fe2000f8efc3f */
[----:B------:R-:W-:Y:S01]  /*0bc0*/  LEA.HI R2, R2, R7, RZ, 0x1 ;  /* 0x0000000702027211 */ /* 0x000fe200078f08ff */
[----:B------:R-:W-:Y:S01]  /*0bd0*/  VIADD R18, R16, 0x40 ;  /* 0x0000004010127836 */ /* 0x000fe20000000000 */
[----:B------:R-:W-:Y:S01]  /*0be0*/  SHF.R.S32.HI R4, RZ, 0x5, R4 ;  /* 0x00000005ff047819 */ /* 0x000fe20000011404 */
[----:B------:R-:W-:Y:S01]  /*0bf0*/  IMAD.IADD R11, R8, 0x1, -R11 ;  /* 0x00000001080b7824 */ /* 0x000fe200078e0a0b */
[----:B------:R-:W-:Y:S01]  /*0c00*/  LOP3.LUT R2, R2, 0x1ffffffe, RZ, 0xc0, !PT ;  /* 0x1ffffffe02027812 */ /* 0x000fe200078ec0ff */
[----:B------:R-:W-:Y:S01]  /*0c10*/  VIADD R17, R16, 0x80 ;  /* 0x0000008010117836 */ /* 0x000fe20000000000 */
[----:B------:R-:W-:Y:S01]  /*0c20*/  LOP3.LUT R5, R0, 0x7ffffffc, RZ, 0xc0, !PT ;  /* 0x7ffffffc00057812 */ /* 0x000fe200078ec0ff */
[----:B------:R-:W-:Y:S01]  /*0c30*/  IMAD R4, R4, 0x10, R11 ;  /* 0x0000001004047824 */ /* 0x000fe200078e020b */
[----:B------:R-:W-:Y:S01]  /*0c40*/  IADD3 R2, R7, -R2, RZ ;  /* 0x8000000207027210 */ /* 0x000fe20007ffe0ff */
[----:B------:R-:W-:Y:S01]  /*0c50*/  IMAD.U32 R199, RZ, RZ, UR4 ;  /* 0x00000004ffc77e24 */ /* 0x000fe2000f8e00ff */
[----:B------:R-:W-:Y:S01]  /*0c60*/  LOP3.LUT R7, R6, 0x1ffffffe, RZ, 0xc0, !PT ;  /* 0x1ffffffe06077812 */ /* 0x000fe200078ec0ff */
[----:B------:R-:W-:Y:S01]  /*0c70*/  IMAD.IADD R5, R192, 0x1, -R5 ;  /* 0x00000001c0057824 */ /* 0x000fe200078e0a05 */
[----:B------:R-:W-:Y:S01]  /*0c80*/  LEA R195, R3, R4, 0x6 ;  /* 0x0000000403c37211 */ /* 0x000fe200078e30ff */
[----:B------:R-:W-:Y:S01]  /*0c90*/  UMOV UR4, URZ ;  /* 0x0000003f00047c82 */ /* 0x000fe20008000000 */
[----:B------:R-:W-:Y:S01]  /*0ca0*/  IADD3 R196, R10, -R7, RZ ;  /* 0x800000070ac47210 */ /* 0x000fe20007ffe0ff */
[----:B------:R-:W-:Y:S01]  /*0cb0*/  IMAD R197, R2, 0x8, R9 ;  /* 0x0000000802c57824 */ /* 0x000fe200078e0209 */
[----:B------:R-:W-:Y:S01]  /*0cc0*/  SHF.R.S32.HI R201, RZ, 0x1f, R18 ;  /* 0x0000001fffc97819 */ /* 0x000fe20000011412 */
[----:B------:R-:W-:Y:S01]  /*0cd0*/  IMAD R198, R5, R198, 0x60 ;  /* 0x0000006005c67424 */ /* 0x000fe200078e02c6 */
[----:B------:R-:W-:Y:S01]  /*0ce0*/  MOV R23, UR4 ;  /* 0x0000000400177c02 */ /* 0x000fe20008000f00 */
[----:B------:R-:W-:Y:S01]  /*0cf0*/  IMAD R196, R196, 0x8, R195 ;  /* 0x00000008c4c47824 */ /* 0x000fe200078e02c3 */
[----:B------:R-:W-:-:S07]  /*0d00*/  SHF.R.S32.HI R200, RZ, 0x1f, R17 ;  /* 0x0000001fffc87819 */ /* 0x000fce0000011411 */
.L_x_3332:
[----:B0-----:R-:W0:Y:S01]  /*0d10*/  SHFL.IDX PT, R0, R194, RZ, 0x1f ;  /* 0x00001fffc2007589 */ /* 0x001e2200000e0000 */
[----:B-1----:R-:W1:Y:S01]  /*0d20*/  S2UR UR42, SR_CgaCtaId ;  /* 0x00000000002a79c3 */ /* 0x002e620000008800 */
[----:B------:R-:W-:Y:S01]  /*0d30*/  ULDC.64 UR6, c[0x0][0x418] ;  /* 0x0001060000067ab9 */ /* 0x000fe20000000a00 */
[----:B------:R-:W-:Y:S01]  /*0d40*/  ULDC UR4, c[0x0][0xc38] ;  /* 0x00030e0000047ab9 */ /* 0x000fe20000000800 */
[----:B------:R-:W-:Y:S02]  /*0d50*/  UISETP.NE.U32.AND UP0, UPT, UR6, URZ, UPT ;  /* 0x0000003f0600728c */ /* 0x000fe4000bf05070 */
        /* <DEDUP_REMOVED lines=28> */
[----:B------:R-:W-:Y:S02]  /*0f20*/  ULEA UR8, UR7, UR11, 0xd ;  /* 0x0000000b07087291 */ /* 0x000fe4000f8e683f */
[----:B------:R-:W-:Y:S02]  /*0f30*/  UIMAD.WIDE UR6, UR6, 0x2aaaaaab, URZ ;  /* 0x2aaaaaab060678a5 */ /* 0x000fe4000f8e023f */
[----:B------:R-:W-:Y:S02]  /*0f40*/  USHF.R.U32.HI UR8, URZ, 0x4, UR8 ;  /* 0x000000043f087899 */ /* 0x000fe40008011608 */
[----:B------:R-:W-:-:S02]  /*0f50*/  USHF.R.U32.HI UR41, URZ, 0x1f, UR7 ;  /* 0x0000001f3f297899 */ /* 0x000fc40008011607 */
[----:B------:R-:W-:Y:S02]  /*0f60*/  ULOP3.LUT UR44, UR8, 0x3fff, URZ, 0xc0, !UPT ;  /* 0x00003fff082c7892 */ /* 0x000fe4000f8ec03f */
[----:B------:R-:W-:Y:S01]  /*0f70*/  ULEA.HI.SX32 UR41, UR7, UR41, 0x1c ;  /* 0x0000002907297291 */ /* 0x000fe2000f8fe23f */
[----:B--234-:R-:W-:Y:S11]  /*0f80*/  @!P0 BRA `(.L_x_3300) ;  /* 0x0000000000408947 */ /* 0x01cff60003800000 */
[----:B------:R-:W-:Y:S01]  /*0f90*/  MOV R0, 0x0 ;  /* 0x0000000000007802 */ /* 0x000fe20000000f00 */
[----:B------:R-:W-:Y:S01]  /*0fa0*/  ULDC.64 UR4, c[0x4][0x138] ;  /* 0x01004e0000047ab9 */ /* 0x000fe20000000a00 */
[----:B------:R-:W-:Y:S01]  /*0fb0*/  ULDC.64 UR6, c[0x4][0x90] ;  /* 0x0100240000067ab9 */ /* 0x000fe20000000a00 */
[----:B------:R-:W-:Y:S01]  /*0fc0*/  IMAD.U32 R4, RZ, RZ, UR4 ;  /* 0x00000004ff047e24 */ /* 0x000fe2000f8e00ff */
[----:B------:R0:W1:Y:S01]  /*0fd0*/  LDC.64 R2, c[0x4][R0] ;  /* 0x0100000000027b82 */ /* 0x0000620000000a00 */
[----:B------:R-:W-:Y:S01]  /*0fe0*/  MOV R5, UR5 ;  /* 0x0000000500057c02 */ /* 0x000fe20008000f00 */
        /* <DEDUP_REMOVED lines=10> */
.L_x_3300:
        /* <DEDUP_REMOVED lines=9> */
.L_x_3382:
[----:B------:R-:W-:Y:S05]  /*1120*/  @!P0 BRA `(.L_x_3302) ;  /* 0x0000000000048947 */ /* 0x000fea0003800000 */
[----:B------:R-:W-:Y:S01]  /*1130*/  BPT.TRAP 0x1 ;  /* 0x000000040000795c */ /* 0x000fe20000300000 */
.L_x_3302:
[----:B------:R-:W-:Y:S02]  /*1140*/  IMAD.U32 R2, RZ, RZ, UR38 ;  /* 0x00000026ff027e24 */ /* 0x000fe4000f8e00ff */
[----:B0-----:R-:W-:-:S03]  /*1150*/  IMAD.U32 R3, RZ, RZ, UR39 ;  /* 0x00000027ff037e24 */ /* 0x001fc6000f8e00ff */
[----:B------:R-:W-:Y:S02]  /*1160*/  LEA R2, R2, UR43, 0x3 ;  /* 0x0000002b02027c11 */ /* 0x000fe4000f8e18ff */
[----:B------:R-:W-:-:S04]  /*1170*/  SHF.L.U32 R3, R3, 0x1f, RZ ;  /* 0x0000001f03037819 */ /* 0x000fc800000006ff */
[----:B------:R0:W1:Y:S01]  /*1180*/  SYNCS.PHASECHK.TRANS64.TRYWAIT P1, [R2+URZ+0x30830], R3 ;  /* 0x03083003020075a7 */ /* 0x000062000802017f */
[----:B------:R-:W-:Y:S05]  /*1190*/  @!P0 BRA `(.L_x_3303) ;  /* 0x0000000000048947 */ /* 0x000fea0003800000 */
[----:B------:R-:W-:Y:S01]  /*11a0*/  BPT.TRAP 0x1 ;  /* 0x000000040000795c */ /* 0x000fe20000300000 */
.L_x_3303:
[----:B------:R-:W-:Y:S01]  /*11b0*/  MOV R119, RZ ;  /* 0x000000ff00777202 */ /* 0x000fe20000000f00 */
[----:B-1----:R-:W-:Y:S06]  /*11c0*/  @P1 BRA `(.L_x_3304) ;  /* 0x0000000000081947 */ /* 0x002fec0003800000 */
[----:B------:R-:W1:Y:S02]  /*11d0*/  SYNCS.PHASECHK.TRANS64.TRYWAIT P1, [R2+URZ+0x30830], R3 ;  /* 0x03083003020075a7 */ /* 0x000e64000802017f */
[----:B-1----:R-:W-:Y:S05]  /*11e0*/  @!P1 BRA `(.L_x_3305) ;  /* 0x000000a400609947 */ /* 0x002fea0003800000 */
.L_x_3304:
[----:B------:R-:W-:Y:S05]  /*11f0*/  WARPSYNC.ALL ;  /* 0x0000000000007948 */ /* 0x000fea0003800000 */
[----:B------:R-:W-:Y:S01]  /*1200*/  UIADD3 UR43, UR43, 0x1e400, URZ ;  /* 0x0001e4002b2b7890 */ /* 0x000fe2000fffe03f */
[----:B------:R-:W-:Y:S01]  /*1210*/  WARPGROUP.ARRIVE ;  /* 0x00000000000079c5 */ /* 0x000fe20000000000 */
[----:B------:R-:W-:Y:S02]  /*1220*/  ULOP3.LUT UR4, UR44, 0x10000, URZ, 0xfc, !UPT ;  /* 0x000100002c047892 */ /* 0x000fe4000f8efc3f */
[----:B------:R-:W-:Y:S01]  /*1230*/  USHF.R.U32.HI UR43, URZ, 0x4, UR43 ;  /* 0x000000043f2b7899 */ /* 0x000fe2000801162b */
[----:B------:R-:W-:Y:S01]  /*1240*/  UMOV UR13, 0x40000040 ;  /* 0x40000040000d7882 */ /* 0x000fe20000000000 */
[----:B------:R-:W-:-:S02]  /*1250*/  UMOV UR15, 0x40000040 ;  /* 0x40000040000f7882 */ /* 0x000fc40000000000 */
[----:B------:R-:W-:Y:S01]  /*1260*/  ULOP3.LUT UR10, UR43, 0x3fff, URZ, 0xc0, !UPT ;  /* 0x00003fff2b0a7892 */ /* 0x000fe2000f8ec03f */
[----:B------:R-:W-:Y:S01]  /*1270*/  IMAD.U32 R9, RZ, RZ, UR13 ;  /* 0x0000000dff097e24 */ /* 0x000fe2000f8e00ff */
[----:B------:R-:W-:Y:S01]  /*1280*/  UMOV UR12, UR4 ;  /* 0x00000004000c7c82 */ /* 0x000fe20008000000 */
[----:B------:R-:W-:Y:S01]  /*1290*/  UIADD3 UR6, UR4, 0x2, URZ ;  /* 0x0000000204067890 */ /* 0x000fe2000fffe03f */
[----:B------:R-:W-:Y:S01]  /*12a0*/  IMAD.U32 R8, RZ, RZ, UR12 ;  /* 0x0000000cff087e24 */ /* 0x000fe2000f8e00ff */
[----:B------:R-:W-:Y:S02]  /*12b0*/  ULOP3.LUT UR10, UR10, 0x10000, URZ, 0xfc, !UPT ;  /* 0x000100000a0a7892 */ /* 0x000fe4000f8efc3f */
[----:B------:R-:W-:Y:S02]  /*12c0*/  UIADD3 UR56, UR4, 0x4, URZ ;  /* 0x0000000404387890 */ /* 0x000fe4000fffe03f */
[----:B------:R-:W-:Y:S01]  /*12d0*/  UIMAD UR5, UR38, 0x900, UR10 ;  /* 0x00000900260578a4 */ /* 0x000fe2000f8e020a */
[----:B------:R-:W-:Y:S01]  /*12e0*/  UMOV UR57, 0x40000040 ;  /* 0x4000004000397882 */ /* 0x000fe20000000000 */
[----:B------:R-:W-:-:S02]  /*12f0*/  UMOV UR59, 0x40000040 ;  /* 0x40000040003b7882 */ /* 0x000fc40000000000 */
[----:B------:R-:W-:Y:S02]  /*1300*/  UIADD3 UR7, UR5, 0x2, URZ ;  /* 0x0000000205077890 */ /* 0x000fe4000fffe03f */
[----:B------:R-:W-:Y:S02]  /*1310*/  UIADD3 UR58, UR5, 0x4, URZ ;  /* 0x00000004053a7890 */ /* 0x000fe4000fffe03f */
[----:B------:R-:W-:Y:S01]  /*1320*/  UMOV UR14, UR5 ;  /* 0x00000005000e7c82 */ /* 0x000fe20008000000 */
[----:B------:R-:W-:Y:S01]  /*1330*/  UIADD3 UR52, UR4, 0x6, URZ ;  /* 0x0000000604347890 */ /* 0x000fe2000fffe03f */
[----:B------:R-:W-:Y:S01]  /*1340*/  HGMMA.64x96x16.F32.BF16 R24, gdesc[UR12], RZ, !UPT, gsb0 ;  /* 0x016000000c1879f0 */ /* 0x000fe2000c0018ff */
[----:B------:R-:W-:Y:S01]  /*1350*/  UMOV UR12, UR6 ;  /* 0x00000006000c7c82 */ /* 0x000fe20008000000 */
[----:B------:R-:W-:Y:S01]  /*1360*/  UMOV UR13, 0x40000040 ;  /* 0x40000040000d7882 */ /* 0x000fe20000000000 */
[----:B------:R-:W-:Y:S01]  /*1370*/  UMOV UR14, UR7 ;  /* 0x00000007000e7c82 */ /* 0x000fe20008000000 */
[----:B------:R-:W-:Y:S01]  /*1380*/  UMOV UR15, 0x40000040 ;  /* 0x40000040000f7882 */ /* 0x000fe20000000000 */
[----:B------:R-:W-:Y:S01]  /*1390*/  UIADD3 UR54, UR5, 0x6, URZ ;  /* 0x0000000605367890 */ /* 0x000fe2000fffe03f */
[----:B------:R-:W-:Y:S01]  /*13a0*/  IMAD.U32 R6, RZ, RZ, UR12 ;  /* 0x0000000cff067e24 */ /* 0x000fe2000f8e00ff */
[----:B------:R-:W-:Y:S01]  /*13b0*/  UMOV UR53, 0x40000040 ;  /* 0x4000004000357882 */ /* 0x000fe20000000000 */
[----:B------:R-:W-:Y:S01]  /*13c0*/  UMOV UR55, 0x40000040 ;  /* 0x4000004000377882 */ /* 0x000fe20000000000 */
[----:B------:R-:W-:Y:S01]  /*13d0*/  UIADD3 UR48, UR4, 0x400, URZ ;  /* 0x0000040004307890 */ /* 0x000fe2000fffe03f */
[----:B------:R-:W-:Y:S01]  /*13e0*/  MOV R7, UR13 ;  /* 0x0000000d00077c02 */ /* 0x000fe20008000f00 */
        /* <DEDUP_REMOVED lines=29> */
[----:B------:R-:W-:Y:S01]  /*15c0*/  HGMMA.64x96x16.F32.BF16 R24, gdesc[UR12], R24, gsb0 ;  /* 0x016000000c1879f0 */ /* 0x000fe20008001818 */
[----:B------:R-:W-:Y:S02]  /*15d0*/  UIADD3 UR12, UR4, 0x402, URZ ;  /* 0x00000402040c7890 */ /* 0x000fe4000fffe03f */
[----:B------:R-:W-:Y:S01]  /*15e0*/  UIADD3 UR14, UR5, 0x302, URZ ;  /* 0x00000302050e7890 */ /* 0x000fe2000fffe03f */
[----:B------:R-:W-:Y:S01]  /*15f0*/  UMOV UR13, 0x40000040 ;  /* 0x40000040000d7882 */ /* 0x000fe20000000000 */
[----:B------:R-:W-:Y:S01]  /*1600*/  UMOV UR15, 0x40000040 ;  /* 0x40000040000f7882 */ /* 0x000fe20000000000 */
[----:B------:R-:W-:Y:S02]  /*1610*/  WARPGROUP.DEPBAR.LE gsb0, 0x0 ;  /* 0x00008000000079c5 */ /* 0x000fe40000010000 */
[----:B------:R-:W-:-:S06]  /*1620*/  WARPGROUP.ARRIVE ;  /* 0x00000000000079c5 */ /* 0x000fcc0000000000 */
[----:B------:R-:W-:Y:S03]  /*1630*/  HGMMA.64x96x16.F32.BF16 R24, gdesc[UR56], R24, gsb0 ;  /* 0x01600000381879f0 */ /* 0x000fe60008001818 */
        /* <DEDUP_REMOVED lines=28> */
[----:B------:R-:W-:Y:S05]  /*1800*/  @!P0 BRA `(.L_x_3306) ;  /* 0x0000000000048947 */ /* 0x000fea0003800000 */
[----:B------:R-:W-:Y:S01]  /*1810*/  BPT.TRAP 0x1 ;  /* 0x000000040000795c */ /* 0x000fe20000300000 */
.L_x_3306:
[----:B------:R-:W-:Y:S01]  /*1820*/  VIADD R0, R198, UR40 ;  /* 0x00000028c6007c36 */ /* 0x000fe20008000000 */
[----:B------:R-:W-:Y:S01]  /*1830*/  ULDC UR4, c[0x0][0x988] ;  /* 0x0002620000047ab9 */ /* 0x000fe20000000800 */
[----:B01----:R-:W-:Y:S01]  /*1840*/  IMAD.U32 R3, RZ, RZ, UR41 ;  /* 0x00000029ff037e24 */ /* 0x003fe2000f8e00ff */
[----:B------:R-:W-:Y:S01]  /*1850*/  P2R R20, PR, RZ, 0x1 ;  /* 0x00000001ff147803 */ /* 0x000fe20000000000 */
[----:B------:R-:W-:Y:S01]  /*1860*/  UISETP.GE.AND UP0, UPT, UR40, 0x61, UPT ;  /* 0x000000612800788c */ /* 0x000fe2000bf06270 */
[--C-:B------:R-:W-:Y:S01]  /*1870*/  IMAD.MOV.U32 R118, RZ, RZ, R119.reuse ;  /* 0x000000ffff767224 */ /* 0x100fe200078e0077 */
[-C--:B------:R-:W-:Y:S01]  /*1880*/  MOV R116, R119.reuse ;  /* 0x0000007700747202 */ /* 0x080fe20000000f00 */
        /* <DEDUP_REMOVED lines=21> */
[C---:B------:R-:W-:Y:S01]  /*19e0*/  ISETP.GT.AND P2, PT, R0.reuse, 0x10, PT ;  /* 0x000000100000780c */ /* 0x040fe20003f44270 */
        /* <DEDUP_REMOVED lines=14> */
[----:B------:R-:W-:Y:S01]  /*1ad0*/  IMAD.MOV.U32 R74, RZ, RZ, R119 ;  /* 0x000000ffff4a7224 */ /* 0x000fe200078e0077 */
[----:B------:R-:W-:-:S02]  /*1ae0*/  FSEL R33, R33, -INF , P1 ;  /* 0xff80000021217808 */ /* 0x000fc40000800000 */
[----:B------:R-:W-:Y:S02]  /*1af0*/  FMNMX.FTZ R4, R21, R4, !PT ;  /* 0x0000000415047209 */ /* 0x000fe40007810000 */
[----:B------:R-:W-:Y:S02]  /*1b00*/  FSEL R27, R27, -INF , P5 ;  /* 0xff8000001b1b7808 */ /* 0x000fe40002800000 */
[----:B------:R-:W-:Y:S02]  /*1b10*/  ISETP.GT.AND P5, PT, R0, 0x19, PT ;  /* 0x000000190000780c */ /* 0x000fe40003fa4270 */
[----:B------:R-:W-:Y:S02]  /*1b20*/  FSEL R73, R36, -INF , P6 ;  /* 0xff80000024497808 */ /* 0x000fe40003000000 */
[----:B------:R-:W-:Y:S02]  /*1b30*/  FMNMX.FTZ R4, R33, R4, !PT ;  /* 0x0000000421047209 */ /* 0x000fe40007810000 */
[----:B------:R-:W-:-:S02]  /*1b40*/  FSEL R11, R30, -INF , P4 ;  /* 0xff8000001e0b7808 */ /* 0x000fc40002000000 */
[C---:B------:R-:W-:Y:S02]  /*1b50*/  ISETP.GT.AND P4, PT, R0.reuse, 0x20, PT ;  /* 0x000000200000780c */ /* 0x040fe40003f84270 */
[----:B------:R-:W-:Y:S02]  /*1b60*/  FSEL R75, R37, -INF , P5 ;  /* 0xff800000254b7808 */ /* 0x000fe40002800000 */
[----:B------:R-:W-:Y:S02]  /*1b70*/  FMNMX.FTZ R4, R73, R4, !PT ;  /* 0x0000000449047209 */ /* 0x000fe40007810000 */
[----:B------:R-:W-:Y:S02]  /*1b80*/  FSEL R31, R31, -INF , P3 ;  /* 0xff8000001f1f7808 */ /* 0x000fe40001800000 */
[----:B------:R-:W-:Y:S02]  /*1b90*/  ISETP.GT.AND P3, PT, R0, 0x21, PT ;  /* 0x000000210000780c */ /* 0x000fe40003f64270 */
[----:B------:R-:W-:-:S02]  /*1ba0*/  FSEL R77, R40, -INF , P4 ;  /* 0xff800000284d7808 */ /* 0x000fc40002000000 */
[----:B------:R-:W-:Y:S02]  /*1bb0*/  FMNMX.FTZ R4, R75, R4, !PT ;  /* 0x000000044b047209 */ /* 0x000fe40007810000 */
[----:B------:R-:W-:Y:S02]  /*1bc0*/  FSEL R15, R34, -INF , P2 ;  /* 0xff800000220f7808 */ /* 0x000fe40001000000 */
[----:B------:R-:W-:Y:S02]  /*1bd0*/  ISETP.GT.AND P2, PT, R0, 0x28, PT ;  /* 0x000000280000780c */ /* 0x000fe40003f44270 */
[----:B------:R-:W-:Y:S02]  /*1be0*/  FSEL R79, R41, -INF , P3 ;  /* 0xff800000294f7808 */ /* 0x000fe40001800000 */
[----:B------:R-:W-:Y:S02]  /*1bf0*/  FMNMX.FTZ R4, R77, R4, !PT ;  /* 0x000000044d047209 */ /* 0x000fe40007810000 */
[----:B------:R-:W-:-:S02]  /*1c00*/  FSEL R35, R35, -INF , P1 ;  /* 0xff80000023237808 */ /* 0x000fc40000800000 */
[----:B------:R-:W-:Y:S02]  /*1c10*/  ISETP.GT.AND P1, PT, R0, 0x29, PT ;  /* 0x000000290000780c */ /* 0x000fe40003f24270 */
        /* <DEDUP_REMOVED lines=18> */
[----:B------:R-:W-:Y:S01]  /*1d40*/  FSEL R45, R46, -INF , P2 ;  /* 0xff8000002e2d7808 */ /* 0x000fe20001000000 */
[----:B------:R-:W-:Y:S01]  /*1d50*/  IMAD.MOV.U32 R46, RZ, RZ, R119 ;  /* 0x000000ffff2e7224 */ /* 0x000fe200078e0077 */
[----:B------:R-:W-:Y:S02]  /*1d60*/  ISETP.GT.AND P2, PT, R0, 0x40, PT ;  /* 0x000000400000780c */ /* 0x000fe40003f44270 */
[----:B------:R-:W-:Y:S02]  /*1d70*/  FSEL R91, R53, -INF , P3 ;  /* 0xff800000355b7808 */ /* 0x000fe40001800000 */
[----:B------:R-:W-:Y:S02]  /*1d80*/  FMNMX.FTZ R4, R89, R4, !PT ;  /* 0x0000000459047209 */ /* 0x000fe40007810000 */
[----:B------:R-:W-:-:S02]  /*1d90*/  FSEL R47, R47, -INF , P1 ;  /* 0xff8000002f2f7808 */ /* 0x000fc40000800000 */
[----:B------:R-:W-:Y:S02]  /*1da0*/  ISETP.GT.AND P1, PT, R0, 0x41, PT ;  /* 0x000000410000780c */ /* 0x000fe40003f24270 */
[----:B------:R-:W-:Y:S02]  /*1db0*/  FSEL R93, R56, -INF , P2 ;  /* 0xff800000385d7808 */ /* 0x000fe40001000000 */
[----:B------:R-:W-:Y:S02]  /*1dc0*/  FMNMX.FTZ R4, R91, R4, !PT ;  /* 0x000000045b047209 */ /* 0x000fe40007810000 */
[----:B------:R-:W-:Y:S01]  /*1dd0*/  FSEL R49, R50, -INF , P6 ;  /* 0xff80000032317808 */ /* 0x000fe20003000000 */
[----:B------:R-:W-:Y:S01]  /*1de0*/  IMAD.MOV.U32 R50, RZ, RZ, R119 ;  /* 0x000000ffff327224 */ /* 0x000fe200078e0077 */
[----:B------:R-:W-:Y:S02]  /*1df0*/  ISETP.GT.AND P6, PT, R0, 0x48, PT ;  /* 0x000000480000780c */ /* 0x000fe40003fc4270 */
[----:B------:R-:W-:-:S02]  /*1e00*/  FSEL R95, R57, -INF , P1 ;  /* 0xff800000395f7808 */ /* 0x000fc40000800000 */
[----:B------:R-:W-:Y:S02]  /*1e10*/  FMNMX.FTZ R4, R93, R4, !PT ;  /* 0x000000045d047209 */ /* 0x000fe40007810000 */
[----:B------:R-:W-:Y:S02]  /*1e20*/  FSEL R51, R51, -INF , P5 ;  /* 0xff80000033337808 */ /* 0x000fe40002800000 */
[----:B------:R-:W-:Y:S02]  /*1e30*/  ISETP.GT.AND P5, PT, R0, 0x49, PT ;  /* 0x000000490000780c */ /* 0x000fe40003fa4270 */
[----:B------:R-:W-:Y:S02]  /*1e40*/  FSEL R97, R60, -INF , P6 ;  /* 0xff8000003c617808 */ /* 0x000fe40003000000 */
[----:B------:R-:W-:Y:S02]  /*1e50*/  FMNMX.FTZ R4, R95, R4, !PT ;  /* 0x000000045f047209 */ /* 0x000fe40007810000 */
[----:B------:R-:W-:Y:S01]  /*1e60*/  FSEL R53, R54, -INF , P4 ;  /* 0xff80000036357808 */ /* 0x000fe20002000000 */
[----:B------:R-:W-:Y:S01]  /*1e70*/  IMAD.MOV.U32 R54, RZ, RZ, R119 ;  /* 0x000000ffff367224 */ /* 0x000fe200078e0077 */
[----:B------:R-:W-:-:S02]  /*1e80*/  ISETP.GT.AND P4, PT, R0, 0x50, PT ;  /* 0x000000500000780c */ /* 0x000fc40003f84270 */
[----:B------:R-:W-:Y:S02]  /*1e90*/  FSEL R61, R61, -INF , P5 ;  /* 0xff8000003d3d7808 */ /* 0x000fe40002800000 */
[----:B------:R-:W-:Y:S02]  /*1ea0*/  FMNMX.FTZ R4, R97, R4, !PT ;  /* 0x0000000461047209 */ /* 0x000fe40007810000 */
[----:B------:R-:W-:Y:S02]  /*1eb0*/  FSEL R55, R55, -INF , P3 ;  /* 0xff80000037377808 */ /* 0x000fe40001800000 */
[----:B------:R-:W-:Y:S02]  /*1ec0*/  ISETP.GT.AND P3, PT, R0, 0x51, PT ;  /* 0x000000510000780c */ /* 0x000fe40003f64270 */
[----:B------:R-:W-:Y:S02]  /*1ed0*/  FSEL R99, R64, -INF , P4 ;  /* 0xff80000040637808 */ /* 0x000fe40002000000 */
[----:B------:R-:W-:-:S02]  /*1ee0*/  FMNMX.FTZ R4, R61, R4, !PT ;  /* 0x000000043d047209 */ /* 0x000fc40007810000 */
[----:B------:R-:W-:Y:S01]  /*1ef0*/  FSEL R57, R58, -INF , P2 ;  /* 0xff8000003a397808 */ /* 0x000fe20001000000 */
[----:B------:R-:W-:Y:S01]  /*1f00*/  IMAD.MOV.U32 R58, RZ, RZ, R119 ;  /* 0x000000ffff3a7224 */ /* 0x000fe200078e0077 */
[C---:B------:R-:W-:Y:S02]  /*1f10*/  ISETP.GT.AND P2, PT, R0.reuse, 0x58, PT ;  /* 0x000000580000780c */ /* 0x040fe40003f44270 */
[----:B------:R-:W-:Y:S02]  /*1f20*/  FSEL R65, R65, -INF , P3 ;  /* 0xff80000041417808 */ /* 0x000fe40001800000 */
[----:B------:R-:W-:Y:S02]  /*1f30*/  FMNMX.FTZ R4, R99, R4, !PT ;  /* 0x0000000463047209 */ /* 0x000fe40007810000 */
[----:B------:R-:W-:Y:S02]  /*1f40*/  FSEL R59, R59, -INF , P1 ;  /* 0xff8000003b3b7808 */ /* 0x000fe40000800000 */
[----:B------:R-:W-:Y:S01]  /*1f50*/  ISETP.GT.AND P1, PT, R0, 0x59, PT ;  /* 0x000000590000780c */ /* 0x000fe20003f24270 */
[----:B------:R-:W-:Y:S01]  /*1f60*/  IMAD.U32 R0, RZ, RZ, UR4 ;  /* 0x00000004ff007e24 */ /* 0x000fe2000f8e00ff */
[----:B------:R-:W-:-:S02]  /*1f70*/  FSEL R101, R68, -INF , P2 ;  /* 0xff80000044657808 */ /* 0x000fc40001000000 */
[----:B------:R-:W-:Y:S02]  /*1f80*/  FMNMX.FTZ R4, R65, R4, !PT ;  /* 0x0000000441047209 */ /* 0x000fe40007810000 */
[----:B------:R-:W-:Y:S02]  /*1f90*/  FSEL R69, R69, -INF , P1 ;  /* 0xff80000045457808 */ /* 0x000fe40000800000 */
[----:B------:R-:W-:Y:S02]  /*1fa0*/  FMNMX.FTZ R4, R101, R4, !PT ;  /* 0x0000000465047209 */ /* 0x000fe40007810000 */
[----:B------:R-:W-:Y:S02]  /*1fb0*/  FSEL R63, R63, -INF , P5 ;  /* 0xff8000003f3f7808 */ /* 0x000fe40002800000 */
[----:B------:R-:W-:Y:S02]  /*1fc0*/  FMNMX.FTZ R12, R69, R4, !PT ;  /* 0x00000004450c7209 */ /* 0x000fe40007810000 */
[----:B------:R-:W-:-:S02]  /*1fd0*/  FSEL R67, R67, -INF , P3 ;  /* 0xff80000043437808 */ /* 0x000fc40001800000 */
[----:B------:R-:W-:Y:S01]  /*1fe0*/  FSEL R71, R71, -INF , P1 ;  /* 0xff80000047477808 */ /* 0x000fe20000800000 */
[----:B------:R-:W0:Y:S01]  /*1ff0*/  SHFL.BFLY PT, R103, R12, 0x2, 0x1f ;  /* 0x0c401f000c677f89 */ /* 0x000e2200000e0000 */
[----:B------:R-:W-:Y:S02]  /*2000*/  R2UR UR4, R2 ;  /* 0x00000000020472ca */ /* 0x000fe400000e0000 */
[-C--:B------:R-:W-:Y:S02]  /*2010*/  MOV R104, R119.reuse ;  /* 0x0000007700687202 */ /* 0x080fe40000000f00 */
[-C--:B------:R-:W-:Y:S02]  /*2020*/  MOV R100, R119.reuse ;  /* 0x0000007700647202 */ /* 0x080fe40000000f00 */
[-C--:B------:R-:W-:Y:S02]  /*2030*/  MOV R96, R119.reuse ;  /* 0x0000007700607202 */ /* 0x080fe40000000f00 */
[----:B------:R-:W-:-:S02]  /*2040*/  MOV R92, R119 ;  /* 0x00000077005c7202 */ /* 0x000fc40000000f00 */
[-C--:B------:R-:W-:Y:S02]  /*2050*/  MOV R88, R119.reuse ;  /* 0x0000007700587202 */ /* 0x080fe40000000f00 */
[-C--:B------:R-:W-:Y:S01]  /*2060*/  MOV R84, R119.reuse ;  /* 0x0000007700547202 */ /* 0x080fe20000000f00 */
[----:B------:R-:W-:Y:S01]  /*2070*/  UIADD3 UR4, UR4, 0x30840, URZ ;  /* 0x0003084004047890 */ /* 0x000fe2000fffe03f */
[-C--:B------:R-:W-:Y:S02]  /*2080*/  MOV R80, R119.reuse ;  /* 0x0000007700507202 */ /* 0x080fe40000000f00 */
[-C--:B------:R-:W-:Y:S01]  /*2090*/  MOV R76, R119.reuse ;  /* 0x00000077004c7202 */ /* 0x080fe20000000f00 */
[----:B------:R-:W-:Y:S01]  /*20a0*/  UPRMT UR4, UR42, 0x654, UR4 ;  /* 0x000006542a047896 */ /* 0x000fe20008000004 */
[-C--:B------:R-:W-:Y:S02]  /*20b0*/  MOV R72, R119.reuse ;  /* 0x0000007700487202 */ /* 0x080fe40000000f00 */
[----:B------:R-:W-:-:S02]  /*20c0*/  MOV R68, R119 ;  /* 0x0000007700447202 */ /* 0x000fc40000000f00 */
[----:B------:R-:W-:Y:S02]  /*20d0*/  MOV R64, R119 ;  /* 0x0000007700407202 */ /* 0x000fe40000000f00 */
[----:B0-----:R-:W-:Y:S02]  /*20e0*/  FMNMX.FTZ R103, R12, R103, !PT ;  /* 0x000000670c677209 */ /* 0x001fe40007810000 */
[----:B------:R-:W-:Y:S01]  /*20f0*/  SYNCS.ARRIVE.TRANS64.RED.A1T0 RZ, [UR4], RZ ;  /* 0x000000ffffff79a7 */ /* 0x000fe20008100404 */
[-C--:B------:R-:W-:Y:S02]  /*2100*/  MOV R60, R119.reuse ;  /* 0x00000077003c7202 */ /* 0x080fe40000000f00 */
[----:B------:R-:W0:Y:S01]  /*2110*/  SHFL.BFLY PT, R4, R103, 0x1, 0x1f ;  /* 0x0c201f0067047f89 */ /* 0x000e2200000e0000 */
[-C--:B------:R-:W-:Y:S02]  /*2120*/  MOV R56, R119.reuse ;  /* 0x0000007700387202 */ /* 0x080fe40000000f00 */
[----:B------:R-:W-:-:S02]  /*2130*/  MOV R52, R119 ;  /* 0x0000007700347202 */ /* 0x000fc40000000f00 */
[-C--:B------:R-:W-:Y:S02]  /*2140*/  MOV R48, R119.reuse ;  /* 0x0000007700307202 */ /* 0x080fe40000000f00 */
[----:B------:R-:W-:Y:S02]  /*2150*/  MOV R44, R119 ;  /* 0x00000077002c7202 */ /* 0x000fe40000000f00 */
[----:B0-----:R-:W-:-:S04]  /*2160*/  FMNMX.FTZ R4, R103, R4, !PT ;  /* 0x0000000467047209 */ /* 0x001fc80007810000 */
[C---:B------:R-:W-:Y:S01]  /*2170*/  FSETP.NEU.FTZ.AND P0, PT, R4.reuse, -INF , PT ;  /* 0xff8000000400780b */ /* 0x040fe20003f1d000 */
[----:B------:R-:W-:-:S05]  /*2180*/  FMUL.FTZ R10, R4, R0 ;  /* 0x00000000040a7220 */ /* 0x000fca0000410000 */
[----:B------:R-:W-:Y:S02]  /*2190*/  FSEL R14, R10, RZ, P0 ;  /* 0x000000ff0a0e7208 */ /* 0x000fe40000000000 */
[----:B------:R-:W-:Y:S02]  /*21a0*/  FMNMX.FTZ R10, R5, R27, !PT ;  /* 0x0000001b050a7209 */ /* 0x000fe40007810000 */
[----:B------:R-:W-:Y:S01]  /*21b0*/  ISETP.NE.AND P0, PT, R20, RZ, PT ;  /* 0x000000ff1400720c */ /* 0x000fe20003f05270 */
[--C-:B------:R-:W-:Y:S01]  /*21c0*/  FFMA.FTZ R13, R13, R0, -R14.reuse ;  /* 0x000000000d0d7223 */ /* 0x100fe2000001080e */
[----:B------:R-:W-:Y:S01]  /*21d0*/  FMNMX.FTZ R10, R11, R10, !PT ;  /* 0x0000000a0b0a7209 */ /* 0x000fe20007810000 */
[-CC-:B------:R-:W-:Y:S01]  /*21e0*/  FFMA.FTZ R21, R21, R0.reuse, -R14.reuse ;  /* 0x0000000015157223 */ /* 0x180fe2000001080e */
[--C-:B------:R-:W-:Y:S01]  /*21f0*/  FFMA.FTZ R25, R25, R0, -R14.reuse ;  /* 0x0000000019197223 */ /* 0x100fe2000001080e */
[----:B------:R0:W-:Y:S01]  /*2200*/  MUFU.EX2 R190, R13 ;  /* 0x0000000d00be7308 */ /* 0x0001e20000000800 */
[----:B------:R-:W-:Y:S01]  /*2210*/  FMNMX.FTZ R10, R31, R10, !PT ;  /* 0x0000000a1f0a7209 */ /* 0x000fe20007810000 */
[-CC-:B------:R-:W-:Y:S01]  /*2220*/  FFMA.FTZ R3, R3, R0.reuse, -R14.reuse ;  /* 0x0000000003037223 */ /* 0x180fe2000001080e */
[-CC-:B------:R-:W-:Y:S01]  /*2230*/  FFMA.FTZ R29, R29, R0.reuse, -R14.reuse ;  /* 0x000000001d1d7223 */ /* 0x180fe2000001080e */
[--C-:B------:R-:W-:Y:S01]  /*2240*/  FFMA.FTZ R33, R33, R0, -R14.reuse ;  /* 0x0000000021217223 */ /* 0x100fe2000001080e */
[----:B------:R-:W-:Y:S01]  /*2250*/  FMNMX.FTZ R10, R15, R10, !PT ;  /* 0x0000000a0f0a7209 */ /* 0x000fe20007810000 */
[-CC-:B------:R-:W-:Y:S01]  /*2260*/  FFMA.FTZ R73, R73, R0.reuse, -R14.reuse ;  /* 0x0000000049497223 */ /* 0x180fe2000001080e */
[--C-:B------:R-:W-:Y:S01]  /*2270*/  FFMA.FTZ R75, R75, R0, -R14.reuse ;  /* 0x000000004b4b7223 */ /* 0x100fe2000001080e */
[----:B------:R1:W-:Y:S01]  /*2280*/  MUFU.EX2 R184, R21 ;  /* 0x0000001500b87308 */ /* 0x0003e20000000800 */
[----:B------:R-:W-:Y:S01]  /*2290*/  FMNMX.FTZ R10, R35, R10, !PT ;  /* 0x0000000a230a7209 */ /* 0x000fe20007810000 */
[-CC-:B------:R-:W-:Y:S01]  /*22a0*/  FFMA.FTZ R77, R77, R0.reuse, -R14.reuse ;  /* 0x000000004d4d7223 */ /* 0x180fe2000001080e */
[----:B0-----:R-:W-:Y:S01]  /*22b0*/  FSEL R13, R62, -INF , P6 ;  /* 0xff8000003e0d7808 */ /* 0x001fe20003000000 */
[--C-:B------:R-:W-:Y:S01]  /*22c0*/  FFMA.FTZ R79, R79, R0, -R14.reuse ;  /* 0x000000004f4f7223 */ /* 0x100fe2000001080e */
[----:B------:R-:W-:Y:S01]  /*22d0*/  FMNMX.FTZ R10, R37, R10, !PT ;  /* 0x0000000a250a7209 */ /* 0x000fe20007810000 */
[-CC-:B------:R-:W-:Y:S01]  /*22e0*/  FFMA.FTZ R81, R81, R0.reuse, -R14.reuse ;  /* 0x0000000051517223 */ /* 0x180fe2000001080e */
[--C-:B------:R-:W-:Y:S01]  /*22f0*/  FFMA.FTZ R83, R83, R0, -R14.reuse ;  /* 0x0000000053537223 */ /* 0x100fe2000001080e */
[----:B------:R0:W-:Y:S01]  /*2300*/  MUFU.EX2 R103, R25 ;  /* 0x0000001900677308 */ /* 0x0001e20000000800 */
[----:B------:R-:W-:Y:S01]  /*2310*/  FMNMX.FTZ R10, R39, R10, !PT ;  /* 0x0000000a270a7209 */ /* 0x000fe20007810000 */
[-CC-:B------:R-:W-:Y:S01]  /*2320*/  FFMA.FTZ R85, R85, R0.reuse, -R14.reuse ;  /* 0x0000000055557223 */ /* 0x180fe2000001080e */
[----:B-1----:R-:W-:Y:S01]  /*2330*/  FSEL R21, R66, -INF , P4 ;  /* 0xff80000042157808 */ /* 0x002fe20002000000 */
[--C-:B------:R-:W-:Y:S01]  /*2340*/  FFMA.FTZ R87, R87, R0, -R14.reuse ;  /* 0x0000000057577223 */ /* 0x100fe2000001080e */
[----:B------:R-:W-:Y:S01]  /*2350*/  FMNMX.FTZ R10, R41, R10, !PT ;  /* 0x0000000a290a7209 */ /* 0x000fe20007810000 */
[-CC-:B------:R-:W-:Y:S01]  /*2360*/  FFMA.FTZ R89, R89, R0.reuse, -R14.reuse ;  /* 0x0000000059597223 */ /* 0x180fe2000001080e */
[--C-:B------:R-:W-:Y:S01]  /*2370*/  FFMA.FTZ R91, R91, R0, -R14.reuse ;  /* 0x000000005b5b7223 */ /* 0x100fe2000001080e */
[----:B------:R-:W1:Y:S01]  /*2380*/  MUFU.EX2 R188, R3 ;  /* 0x0000000300bc7308 */ /* 0x000e620000000800 */
[----:B------:R-:W-:Y:S01]  /*2390*/  FMNMX.FTZ R10, R43, R10, !PT ;  /* 0x0000000a2b0a7209 */ /* 0x000fe20007810000 */
[-CC-:B------:R-:W-:Y:S01]  /*23a0*/  FFMA.FTZ R93, R93, R0.reuse, -R14.reuse ;  /* 0x000000005d5d7223 */ /* 0x180fe2000001080e */
[----:B0-----:R-:W-:Y:S01]  /*23b0*/  FSEL R25, R70, -INF , P2 ;  /* 0xff80000046197808 */ /* 0x001fe20001000000 */
[--C-:B------:R-:W-:Y:S01]  /*23c0*/  FFMA.FTZ R95, R95, R0, -R14.reuse ;  /* 0x000000005f5f7223 */ /* 0x100fe2000001080e */
[----:B------:R-:W-:Y:S01]  /*23d0*/  FMNMX.FTZ R10, R45, R10, !PT ;  /* 0x0000000a2d0a7209 */ /* 0x000fe20007810000 */
[-CC-:B------:R-:W-:Y:S01]  /*23e0*/  FFMA.FTZ R97, R97, R0.reuse, -R14.reuse ;  /* 0x0000000061617223 */ /* 0x180fe2000001080e */
[--C-:B------:R-:W-:Y:S01]  /*23f0*/  FFMA.FTZ R61, R61, R0, -R14.reuse ;  /* 0x000000003d3d7223 */ /* 0x100fe2000001080e */
[----:B------:R-:W0:Y:S01]  /*2400*/  MUFU.EX2 R29, R29 ;  /* 0x0000001d001d7308 */ /* 0x000e220000000800 */
[----:B------:R-:W-:Y:S01]  /*2410*/  FMNMX.FTZ R10, R47, R10, !PT ;  /* 0x0000000a2f0a7209 */ /* 0x000fe20007810000 */
[-CC-:B------:R-:W-:Y:S01]  /*2420*/  FFMA.FTZ R99, R99, R0.reuse, -R14.reuse ;  /* 0x0000000063637223 */ /* 0x180fe2000001080e */
[-CC-:B------:R-:W-:Y:S01]  /*2430*/  FFMA.FTZ R65, R65, R0.reuse, -R14.reuse ;  /* 0x0000000041417223 */ /* 0x180fe2000001080e */
[--C-:B------:R-:W-:Y:S01]  /*2440*/  FFMA.FTZ R101, R101, R0, -R14.reuse ;  /* 0x0000000065657223 */ /* 0x100fe2000001080e */
[----:B------:R-:W-:Y:S01]  /*2450*/  FMNMX.FTZ R10, R49, R10, !PT ;  /* 0x0000000a310a7209 */ /* 0x000fe20007810000 */
[----:B------:R-:W-:Y:S01]  /*2460*/  FFMA.FTZ R14, R69, R0, -R14 ;  /* 0x00000000450e7223 */ /* 0x000fe2000001080e */
[--C-:B------:R-:W-:Y:S01]  /*2470*/  IMAD.MOV.U32 R70, RZ, RZ, R119.reuse ;  /* 0x000000ffff467224 */ /* 0x100fe200078e0077 */
[----:B------:R-:W-:Y:S01]  /*2480*/  MUFU.EX2 R33, R33 ;  /* 0x0000002100217308 */ /* 0x000fe20000000800 */
[----:B------:R-:W-:Y:S01]  /*2490*/  FMNMX.FTZ R10, R51, R10, !PT ;  /* 0x0000000a330a7209 */ /* 0x000fe20007810000 */
[----:B------:R-:W-:-:S02]  /*24a0*/  IMAD.MOV.U32 R69, RZ, RZ, R119 ;  /* 0x000000ffff457224 */ /* 0x000fc400078e0077 */
[--C-:B------:R-:W-:Y:S01]  /*24b0*/  IMAD.MOV.U32 R66, RZ, RZ, R119.reuse ;  /* 0x000000ffff427224 */ /* 0x100fe200078e0077 */
[----:B------:R-:W-:Y:S01]  /*24c0*/  FMNMX.FTZ R10, R53, R10, !PT ;  /* 0x0000000a350a7209 */ /* 0x000fe20007810000 */
[----:B------:R-:W-:Y:S02]  /*24d0*/  IMAD.MOV.U32 R62, RZ, RZ, R119 ;  /* 0x000000ffff3e7224 */ /* 0x000fe400078e0077 */
[----:B------:R-:W-:Y:S01]  /*24e0*/  MUFU.EX2 R73, R73 ;  /* 0x0000004900497308 */ /* 0x000fe20000000800 */
[----:B------:R-:W-:-:S04]  /*24f0*/  FMNMX.FTZ R10, R55, R10, !PT ;  /* 0x0000000a370a7209 */ /* 0x000fc80007810000 */
[----:B------:R-:W-:-:S03]  /*2500*/  FMNMX.FTZ R10, R57, R10, !PT ;  /* 0x0000000a390a7209 */ /* 0x000fc60007810000 */
[----:B------:R2:W-:Y:S01]  /*2510*/  MUFU.EX2 R186, R75 ;  /* 0x0000004b00ba7308 */ /* 0x0005e20000000800 */
[----:B------:R-:W-:-:S04]  /*2520*/  FMNMX.FTZ R10, R59, R10, !PT ;  /* 0x0000000a3b0a7209 */ /* 0x000fc80007810000 */
[----:B------:R-:W-:-:S03]  /*2530*/  FMNMX.FTZ R10, R13, R10, !PT ;  /* 0x0000000a0d0a7209 */ /* 0x000fc60007810000 */
[----:B------:R-:W-:Y:S01]  /*2540*/  MUFU.EX2 R77, R77 ;  /* 0x0000004d004d7308 */ /* 0x000fe20000000800 */
[----:B------:R-:W-:Y:S01]  /*2550*/  FMNMX.FTZ R10, R63, R10, !PT ;  /* 0x0000000a3f0a7209 */ /* 0x000fe20007810000 */
[----:B--2---:R-:W-:-:S03]  /*2560*/  IMAD.MOV.U32 R75, RZ, RZ, R119 ;  /* 0x000000ffff4b7224 */ /* 0x004fc600078e0077 */
[----:B------:R-:W-:-:S03]  /*2570*/  FMNMX.FTZ R10, R21, R10, !PT ;  /* 0x0000000a150a7209 */ /* 0x000fc60007810000 */
[----:B------:R2:W-:Y:S01]  /*2580*/  MUFU.EX2 R180, R79 ;  /* 0x0000004f00b47308 */ /* 0x0005e20000000800 */
[----:B------:R-:W-:-:S04]  /*2590*/  FMNMX.FTZ R10, R67, R10, !PT ;  /* 0x0000000a430a7209 */ /* 0x000fc80007810000 */
[----:B------:R-:W-:-:S03]  /*25a0*/  FMNMX.FTZ R10, R25, R10, !PT ;  /* 0x0000000a190a7209 */ /* 0x000fc60007810000 */
[----:B------:R-:W-:Y:S01]  /*25b0*/  MUFU.EX2 R81, R81 ;  /* 0x0000005100517308 */ /* 0x000fe20000000800 */
[----:B------:R-:W-:Y:S01]  /*25c0*/  FMNMX.FTZ R10, R71, R10, !PT ;  /* 0x0000000a470a7209 */ /* 0x000fe20007810000 */
[----:B--2---:R-:W-:-:S04]  /*25d0*/  IMAD.MOV.U32 R79, RZ, RZ, R119 ;  /* 0x000000ffff4f7224 */ /* 0x004fc800078e0077 */
[----:B------:R-:W2:Y:S02]  /*25e0*/  SHFL.BFLY PT, R3, R10, 0x2, 0x1f ;  /* 0x0c401f000a037f89 */ /* 0x000ea400000e0000 */
[----:B------:R3:W-:Y:S08]  /*25f0*/  MUFU.EX2 R182, R83 ;  /* 0x0000005300b67308 */ /* 0x0007f00000000800 */
[----:B------:R-:W-:Y:S01]  /*2600*/  MUFU.EX2 R85, R85 ;  /* 0x0000005500557308 */ /* 0x000fe20000000800 */
[----:B---3--:R-:W-:-:S07]  /*2610*/  IMAD.MOV.U32 R83, RZ, RZ, R119 ;  /* 0x000000ffff537224 */ /* 0x008fce00078e0077 */
[----:B------:R3:W-:Y:S01]  /*2620*/  MUFU.EX2 R176, R87 ;  /* 0x0000005700b07308 */ /* 0x0007e20000000800 */
[----:B--2---:R-:W-:-:S07]  /*2630*/  FMNMX.FTZ R12, R10, R3, !PT ;  /* 0x000000030a0c7209 */ /* 0x004fce0007810000 */
[----:B------:R-:W-:Y:S01]  /*2640*/  MUFU.EX2 R89, R89 ;  /* 0x0000005900597308 */ /* 0x000fe20000000800 */
[--C-:B---3--:R-:W-:Y:S01]  /*2650*/  IMAD.MOV.U32 R87, RZ, RZ, R119.reuse ;  /* 0x000000ffff577224 */ /* 0x108fe200078e0077 */
[----:B------:R-:W2:Y:S06]  /*2660*/  SHFL.BFLY PT, R3, R12, 0x1, 0x1f ;  /* 0x0c201f000c037f89 */ /* 0x000eac00000e0000 */
[----:B------:R3:W-:Y:S08]  /*2670*/  MUFU.EX2 R178, R91 ;  /* 0x0000005b00b27308 */ /* 0x0007f00000000800 */
[----:B------:R-:W-:Y:S01]  /*2680*/  MUFU.EX2 R93, R93 ;  /* 0x0000005d005d7308 */ /* 0x000fe20000000800 */
[----:B---3--:R-:W-:-:S07]  /*2690*/  IMAD.MOV.U32 R91, RZ, RZ, R119 ;  /* 0x000000ffff5b7224 */ /* 0x008fce00078e0077 */
[----:B------:R3:W-:Y:S01]  /*26a0*/  MUFU.EX2 R172, R95 ;  /* 0x0000005f00ac7308 */ /* 0x0007e20000000800 */
[----:B--2---:R-:W-:-:S04]  /*26b0*/  FMNMX.FTZ R3, R12, R3, !PT ;  /* 0x000000030c037209 */ /* 0x004fc80007810000 */
[C---:B------:R-:W-:Y:S01]  /*26c0*/  FSETP.NEU.FTZ.AND P1, PT, R3.reuse, -INF , PT ;  /* 0xff8000000300780b */ /* 0x040fe20003f3d000 */
[----:B------:R-:W-:Y:S02]  /*26d0*/  FMUL.FTZ R10, R3, R0 ;  /* 0x00000000030a7220 */ /* 0x000fe40000410000 */
[----:B------:R-:W-:Y:S01]  /*26e0*/  MUFU.EX2 R97, R97 ;  /* 0x0000006100617308 */ /* 0x000fe20000000800 */
[----:B---3--:R-:W-:Y:S02]  /*26f0*/  IMAD.MOV.U32 R95, RZ, RZ, R119 ;  /* 0x000000ffff5f7224 */ /* 0x008fe400078e0077 */
[----:B------:R-:W-:Y:S02]  /*2700*/  FSEL R10, R10, RZ, P1 ;  /* 0x000000ff0a0a7208 */ /* 0x000fe40000800000 */
[----:B------:R-:W-:-:S03]  /*2710*/  PLOP3.LUT P1, PT, PT, PT, UP0, 0x80, 0x0 ;  /* 0x000000000000781c */ /* 0x000fc60003f2f008 */
        /* <DEDUP_REMOVED lines=16> */
[----:B------:R1:W2:Y:S01]  /*2820*/  MUFU.EX2 R12, R27 ;  /* 0x0000001b000c7308 */ /* 0x0002a20000000800 */
[-CC-:B------:R-:W-:Y:S01]  /*2830*/  FFMA.FTZ R53, R53, R0.reuse, -R10.reuse ;  /* 0x0000000035357223 */ /* 0x180fe2000001080a */
[-CC-:B------:R-:W-:Y:S01]  /*2840*/  FFMA.FTZ R55, R55, R0.reuse, -R10.reuse ;  /* 0x0000000037377223 */ /* 0x180fe2000001080a */
[-CC-:B------:R-:W-:Y:S01]  /*2850*/  FFMA.FTZ R57, R57, R0.reuse, -R10.reuse ;  /* 0x0000000039397223 */ /* 0x180fe2000001080a */
[-CC-:B------:R-:W-:Y:S01]  /*2860*/  FFMA.FTZ R59, R59, R0.reuse, -R10.reuse ;  /* 0x000000003b3b7223 */ /* 0x180fe2000001080a */
[-CC-:B------:R-:W-:Y:S01]  /*2870*/  FFMA.FTZ R13, R13, R0.reuse, -R10.reuse ;  /* 0x000000000d0d7223 */ /* 0x180fe2000001080a */
[-CC-:B------:R-:W-:Y:S01]  /*2880*/  FFMA.FTZ R63, R63, R0.reuse, -R10.reuse ;  /* 0x000000003f3f7223 */ /* 0x180fe2000001080a */
[-CC-:B------:R-:W-:Y:S01]  /*2890*/  FFMA.FTZ R21, R21, R0.reuse, -R10.reuse ;  /* 0x0000000015157223 */ /* 0x180fe2000001080a */
[----:B------:R-:W3:Y:S01]  /*28a0*/  MUFU.EX2 R11, R11 ;  /* 0x0000000b000b7308 */ /* 0x000ee20000000800 */
[----:B-1----:R-:W-:Y:S01]  /*28b0*/  FADD.FTZ R27, R188, R103 ;  /* 0x00000067bc1b7221 */ /* 0x002fe20000010000 */
[-CC-:B------:R-:W-:Y:S01]  /*28c0*/  FFMA.FTZ R67, R67, R0.reuse, -R10.reuse ;  /* 0x0000000043437223 */ /* 0x180fe2000001080a */
[-CC-:B------:R-:W-:Y:S01]  /*28d0*/  FFMA.FTZ R25, R25, R0.reuse, -R10.reuse ;  /* 0x0000000019197223 */ /* 0x180fe2000001080a */
[----:B------:R-:W-:Y:S01]  /*28e0*/  FFMA.FTZ R71, R71, R0, -R10 ;  /* 0x0000000047477223 */ /* 0x000fe2000001080a */
[----:B------:R-:W-:Y:S01]  /*28f0*/  FADD.FTZ R34, R190, R27 ;  /* 0x0000001bbe227221 */ /* 0x000fe20000010000 */
[C---:B0-----:R-:W-:Y:S01]  /*2900*/  F2FP.BF16.F32.PACK_AB R190, R29.reuse, R190 ;  /* 0x000000be1dbe723e */ /* 0x041fe200000010ff */
[----:B------:R-:W-:Y:S01]  /*2910*/  IMAD.MOV.U32 R61, RZ, RZ, R119 ;  /* 0x000000ffff3d7224 */ /* 0x000fe200078e0077 */
[----:B------:R0:W1:Y:S01]  /*2920*/  MUFU.EX2 R20, R31 ;  /* 0x0000001f00147308 */ /* 0x0000620000000800 */
[----:B------:R-:W-:Y:S01]  /*2930*/  FADD.FTZ R27, R29, R34 ;  /* 0x000000221d1b7221 */ /* 0x000fe20000010000 */
[----:B--2---:R-:W-:Y:S01]  /*2940*/  FADD.FTZ R34, R5, R12 ;  /* 0x0000000c05227221 */ /* 0x004fe20000010000 */
[----:B------:R-:W-:-:S02]  /*2950*/  F2FP.BF16.F32.PACK_AB R189, R12, R5 ;  /* 0x000000050cbd723e */ /* 0x000fc400000010ff */
[----:B------:R-:W-:Y:S01]  /*2960*/  FADD.FTZ R36, R184, R27 ;  /* 0x0000001bb8247221 */ /* 0x000fe20000010000 */
[----:B------:R-:W-:Y:S01]  /*2970*/  F2FP.BF16.F32.PACK_AB R188, R103, R188 ;  /* 0x000000bc67bc723e */ /* 0x000fe200000010ff */
[--C-:B------:R-:W-:Y:S01]  /*2980*/  IMAD.MOV.U32 R103, RZ, RZ, R119.reuse ;  /* 0x000000ffff677224 */ /* 0x100fe200078e0077 */
[----:B------:R-:W2:Y:S01]  /*2990*/  MUFU.EX2 R15, R15 ;  /* 0x0000000f000f7308 */ /* 0x000ea20000000800 */
[----:B------:R-:W-:Y:S01]  /*29a0*/  FADD.FTZ R36, R33, R36 ;  /* 0x0000002421247221 */ /* 0x000fe20000010000 */
[----:B---3--:R-:W-:Y:S01]  /*29b0*/  FADD.FTZ R27, R11, R34 ;  /* 0x000000220b1b7221 */ /* 0x008fe20000010000 */
[----:B------:R-:W-:Y:S01]  /*29c0*/  F2FP.BF16.F32.PACK_AB R184, R33, R184 ;  /* 0x000000b821b8723e */ /* 0x000fe200000010ff */
[----:B------:R-:W-:Y:S02]  /*29d0*/  IMAD.MOV.U32 R33, RZ, RZ, R119 ;  /* 0x000000ffff217224 */ /* 0x000fe400078e0077 */
[----:B0-----:R-:W-:Y:S02]  /*29e0*/  FADD.FTZ R31, R73, R36 ;  /* 0x00000024491f7221 */ /* 0x001fe40000010000 */
[----:B------:R0:W3:Y:S01]  /*29f0*/  MUFU.EX2 R24, R35 ;  /* 0x0000002300187308 */ /* 0x0000e20000000800 */
[----:B-1----:R-:W-:Y:S01]  /*2a00*/  FADD.FTZ R36, R20, R27 ;  /* 0x0000001b14247221 */ /* 0x002fe20000010000 */
[C---:B------:R-:W-:Y:S01]  /*2a10*/  FADD.FTZ R38, R186.reuse, R31 ;  /* 0x0000001fba267221 */ /* 0x040fe20000010000 */
[----:B------:R-:W-:Y:S01]  /*2a20*/  F2FP.BF16.F32.PACK_AB R186, R186, R73 ;  /* 0x00000049baba723e */ /* 0x000fe200000010ff */
[----:B------:R-:W-:Y:S01]  /*2a30*/  IMAD.MOV.U32 R73, RZ, RZ, R119 ;  /* 0x000000ffff497224 */ /* 0x000fe200078e0077 */
[----:B------:R-:W-:Y:S01]  /*2a40*/  F2FP.BF16.F32.PACK_AB R191, R20, R11 ;  /* 0x0000000b14bf723e */ /* 0x000fe200000010ff */
[----:B------:R-:W-:Y:S01]  /*2a50*/  FADD.FTZ R31, R77, R38 ;  /* 0x000000264d1f7221 */ /* 0x000fe20000010000 */
[----:B------:R-:W-:Y:S01]  /*2a60*/  IMAD.MOV.U32 R11, RZ, RZ, 0x3f800000 ;  /* 0x3f800000ff0b7424 */ /* 0x000fe200078e00ff */
[----:B------:R-:W1:Y:S01]  /*2a70*/  MUFU.EX2 R37, R37 ;  /* 0x0000002500257308 */ /* 0x000e620000000800 */
[----:B--2---:R-:W-:Y:S01]  /*2a80*/  FADD.FTZ R27, R15, R36 ;  /* 0x000000240f1b7221 */ /* 0x004fe20000010000 */
[C---:B------:R-:W-:Y:S01]  /*2a90*/  FADD.FTZ R38, R180.reuse, R31 ;  /* 0x0000001fb4267221 */ /* 0x040fe20000010000 */
[----:B------:R-:W-:Y:S01]  /*2aa0*/  F2FP.BF16.F32.PACK_AB R180, R180, R77 ;  /* 0x0000004db4b4723e */ /* 0x000fe200000010ff */
[----:B------:R-:W-:-:S02]  /*2ab0*/  IMAD.MOV.U32 R77, RZ, RZ, R119 ;  /* 0x000000ffff4d7224 */ /* 0x000fc400078e0077 */
[----:B------:R-:W-:Y:S01]  /*2ac0*/  FADD.FTZ R31, R81, R38 ;  /* 0x00000026511f7221 */ /* 0x000fe20000010000 */
[----:B0-----:R-:W-:Y:S01]  /*2ad0*/  IMAD.MOV.U32 R35, RZ, RZ, R119 ;  /* 0x000000ffff237224 */ /* 0x001fe200078e0077 */
[----:B------:R0:W2:Y:S01]  /*2ae0*/  MUFU.EX2 R26, R39 ;  /* 0x00000027001a7308 */ /* 0x0000a20000000800 */
[----:B---3--:R-:W-:Y:S01]  /*2af0*/  FADD.FTZ R36, R24, R27 ;  /* 0x0000001b18247221 */ /* 0x008fe20000010000 */
[C---:B------:R-:W-:Y:S01]  /*2b00*/  FADD.FTZ R40, R182.reuse, R31 ;  /* 0x0000001fb6287221 */ /* 0x040fe20000010000 */
[----:B------:R-:W-:Y:S01]  /*2b10*/  F2FP.BF16.F32.PACK_AB R182, R182, R81 ;  /* 0x00000051b6b6723e */ /* 0x000fe200000010ff */
[--C-:B------:R-:W-:Y:S01]  /*2b20*/  IMAD.MOV.U32 R81, RZ, RZ, R119.reuse ;  /* 0x000000ffff517224 */ /* 0x100fe200078e0077 */
[----:B------:R-:W-:Y:S01]  /*2b30*/  F2FP.BF16.F32.PACK_AB R185, R24, R15 ;  /* 0x0000000f18b9723e */ /* 0x000fe200000010ff */
[----:B------:R-:W-:Y:S01]  /*2b40*/  FADD.FTZ R31, R85, R40 ;  /* 0x00000028551f7221 */ /* 0x000fe20000010000 */
[----:B------:R-:W-:Y:S01]  /*2b50*/  MOV R24, R119 ;  /* 0x0000007700187202 */ /* 0x000fe20000000f00 */
[----:B------:R-:W3:Y:S01]  /*2b60*/  MUFU.EX2 R41, R41 ;  /* 0x0000002900297308 */ /* 0x000ee20000000800 */
[----:B-1----:R-:W-:Y:S01]  /*2b70*/  FADD.FTZ R27, R37, R36 ;  /* 0x00000024251b7221 */ /* 0x002fe20000010000 */
[----:B0-----:R-:W-:-:S06]  /*2b80*/  IMAD.MOV.U32 R39, RZ, RZ, R119 ;  /* 0x000000ffff277224 */ /* 0x001fcc00078e0077 */
[----:B------:R0:W1:Y:S01]  /*2b90*/  MUFU.EX2 R28, R43 ;  /* 0x0000002b001c7308 */ /* 0x0000620000000800 */
[C---:B--2---:R-:W-:Y:S01]  /*2ba0*/  FADD.FTZ R38, R26.reuse, R27 ;  /* 0x0000001b1a267221 */ /* 0x044fe20000010000 */
[----:B------:R-:W-:Y:S01]  /*2bb0*/  F2FP.BF16.F32.PACK_AB R187, R26, R37 ;  /* 0x000000251abb723e */ /* 0x000fe200000010ff */
[--C-:B------:R-:W-:Y:S02]  /*2bc0*/  IMAD.MOV.U32 R37, RZ, RZ, R119.reuse ;  /* 0x000000ffff257224 */ /* 0x100fe400078e0077 */
[----:B------:R-:W-:-:S03]  /*2bd0*/  IMAD.MOV.U32 R26, RZ, RZ, R119 ;  /* 0x000000ffff1a7224 */ /* 0x000fc600078e0077 */
[----:B------:R-:W2:Y:S01]  /*2be0*/  MUFU.EX2 R45, R45 ;  /* 0x0000002d002d7308 */ /* 0x000ea20000000800 */
[----:B---3--:R-:W-:Y:S01]  /*2bf0*/  FADD.FTZ R27, R41, R38 ;  /* 0x00000026291b7221 */ /* 0x008fe20000010000 */
[C---:B------:R-:W-:Y:S01]  /*2c00*/  FADD.FTZ R38, R176.reuse, R31 ;  /* 0x0000001fb0267221 */ /* 0x040fe20000010000 */
[----:B------:R-:W-:Y:S01]  /*2c10*/  F2FP.BF16.F32.PACK_AB R176, R176, R85 ;  /* 0x00000055b0b0723e */ /* 0x000fe200000010ff */
[--C-:B------:R-:W-:Y:S02]  /*2c20*/  IMAD.MOV.U32 R85, RZ, RZ, R119.reuse ;  /* 0x000000ffff557224 */ /* 0x100fe400078e0077 */
[----:B------:R-:W-:Y:S01]  /*2c30*/  FADD.FTZ R31, R89, R38 ;  /* 0x00000026591f7221 */ /* 0x000fe20000010000 */
[----:B0-----:R-:W-:Y:S01]  /*2c40*/  IMAD.MOV.U32 R43, RZ, RZ, R119 ;  /* 0x000000ffff2b7224 */ /* 0x001fe200078e0077 */
[----:B------:R0:W3:Y:S01]  /*2c50*/  MUFU.EX2 R30, R47 ;  /* 0x0000002f001e7308 */ /* 0x0000e20000000800 */
[----:B-1----:R-:W-:Y:S01]  /*2c60*/  FADD.FTZ R2, R28, R27 ;  /* 0x0000001b1c027221 */ /* 0x002fe20000010000 */
[C---:B------:R-:W-:Y:S01]  /*2c70*/  FADD.FTZ R40, R178.reuse, R31 ;  /* 0x0000001fb2287221 */ /* 0x040fe20000010000 */
[----:B------:R-:W-:Y:S01]  /*2c80*/  F2FP.BF16.F32.PACK_AB R178, R178, R89 ;  /* 0x00000059b2b2723e */ /* 0x000fe200000010ff */
[--C-:B------:R-:W-:Y:S01]  /*2c90*/  IMAD.MOV.U32 R89, RZ, RZ, R119.reuse ;  /* 0x000000ffff597224 */ /* 0x100fe200078e0077 */
[----:B------:R-:W-:Y:S01]  /*2ca0*/  F2FP.BF16.F32.PACK_AB R181, R28, R41 ;  /* 0x000000291cb5723e */ /* 0x000fe200000010ff */
[----:B------:R-:W-:Y:S01]  /*2cb0*/  FADD.FTZ R31, R93, R40 ;  /* 0x000000285d1f7221 */ /* 0x000fe20000010000 */
[--C-:B------:R-:W-:Y:S01]  /*2cc0*/  IMAD.MOV.U32 R41, RZ, RZ, R119.reuse ;  /* 0x000000ffff297224 */ /* 0x100fe200078e0077 */
[----:B------:R-:W1:Y:S01]  /*2cd0*/  MUFU.EX2 R49, R49 ;  /* 0x0000003100317308 */ /* 0x000e620000000800 */
[----:B--2---:R-:W-:Y:S01]  /*2ce0*/  FADD.FTZ R27, R45, R2 ;  /* 0x000000022d1b7221 */ /* 0x004fe20000010000 */
[----:B0-----:R-:W-:Y:S01]  /*2cf0*/  IMAD.MOV.U32 R47, RZ, RZ, R119 ;  /* 0x000000ffff2f7224 */ /* 0x001fe200078e0077 */
[----:B------:R-:W-:-:S05]  /*2d00*/  MOV R28, R119 ;  /* 0x00000077001c7202 */ /* 0x000fca0000000f00 */
[----:B------:R0:W2:Y:S01]  /*2d10*/  MUFU.EX2 R32, R51 ;  /* 0x0000003300207308 */ /* 0x0000a20000000800 */
[C---:B---3--:R-:W-:Y:S01]  /*2d20*/  FADD.FTZ R38, R30.reuse, R27 ;  /* 0x0000001b1e267221 */ /* 0x048fe20000010000 */
[----:B------:R-:W-:Y:S01]  /*2d30*/  F2FP.BF16.F32.PACK_AB R183, R30, R45 ;  /* 0x0000002d1eb7723e */ /* 0x000fe200000010ff */
[--C-:B------:R-:W-:Y:S02]  /*2d40*/  IMAD.MOV.U32 R45, RZ, RZ, R119.reuse ;  /* 0x000000ffff2d7224 */ /* 0x100fe400078e0077 */
[----:B------:R-:W-:-:S03]  /*2d50*/  IMAD.MOV.U32 R30, RZ, RZ, R119 ;  /* 0x000000ffff1e7224 */ /* 0x000fc600078e0077 */
[----:B------:R-:W3:Y:S01]  /*2d60*/  MUFU.EX2 R53, R53 ;  /* 0x0000003500357308 */ /* 0x000ee20000000800 */
[----:B-1----:R-:W-:Y:S01]  /*2d70*/  FADD.FTZ R27, R49, R38 ;  /* 0x00000026311b7221 */ /* 0x002fe20000010000 */
[C---:B------:R-:W-:Y:S01]  /*2d80*/  FADD.FTZ R38, R172.reuse, R31 ;  /* 0x0000001fac267221 */ /* 0x040fe20000010000 */
[----:B------:R-:W-:Y:S01]  /*2d90*/  F2FP.BF16.F32.PACK_AB R172, R172, R93 ;  /* 0x0000005dacac723e */ /* 0x000fe200000010ff */
[--C-:B------:R-:W-:Y:S02]  /*2da0*/  IMAD.MOV.U32 R93, RZ, RZ, R119.reuse ;  /* 0x000000ffff5d7224 */ /* 0x100fe400078e0077 */
[----:B------:R-:W-:Y:S01]  /*2db0*/  FADD.FTZ R29, R97, R38 ;  /* 0x00000026611d7221 */ /* 0x000fe20000010000 */
[----:B0-----:R-:W-:Y:S01]  /*2dc0*/  IMAD.MOV.U32 R51, RZ, RZ, R119 ;  /* 0x000000ffff337224 */ /* 0x001fe200078e0077 */
[----:B------:R0:W1:Y:S01]  /*2dd0*/  MUFU.EX2 R34, R55 ;  /* 0x0000003700227308 */ /* 0x0000620000000800 */
[----:B--2---:R-:W-:Y:S01]  /*2de0*/  FADD.FTZ R10, R32, R27 ;  /* 0x0000001b200a7221 */ /* 0x004fe20000010000 */
[C---:B------:R-:W-:Y:S01]  /*2df0*/  FADD.FTZ R40, R174.reuse, R29 ;  /* 0x0000001dae287221 */ /* 0x040fe20000010000 */
[----:B------:R-:W-:Y:S01]  /*2e00*/  F2FP.BF16.F32.PACK_AB R174, R174, R97 ;  /* 0x00000061aeae723e */ /* 0x000fe200000010ff */
[--C-:B------:R-:W-:Y:S01]  /*2e10*/  IMAD.MOV.U32 R97, RZ, RZ, R119.reuse ;  /* 0x000000ffff617224 */ /* 0x100fe200078e0077 */
[----:B------:R-:W-:Y:S01]  /*2e20*/  F2FP.BF16.F32.PACK_AB R177, R32, R49 ;  /* 0x0000003120b1723e */ /* 0x000fe200000010ff */
[--C-:B------:R-:W-:Y:S01]  /*2e30*/  IMAD.MOV.U32 R49, RZ, RZ, R119.reuse ;  /* 0x000000ffff317224 */ /* 0x100fe200078e0077 */
[----:B------:R-:W-:Y:S01]  /*2e40*/  MOV R32, R119 ;  /* 0x0000007700207202 */ /* 0x000fe20000000f00 */
[----:B------:R-:W2:Y:S01]  /*2e50*/  MUFU.EX2 R57, R57 ;  /* 0x0000003900397308 */ /* 0x000ea20000000800 */
[----:B---3--:R-:W-:Y:S01]  /*2e60*/  FADD.FTZ R27, R53, R10 ;  /* 0x0000000a351b7221 */ /* 0x008fe20000010000 */
[----:B0-----:R-:W-:-:S02]  /*2e70*/  IMAD.MOV.U32 R55, RZ, RZ, R119 ;  /* 0x000000ffff377224 */ /* 0x001fc400078e0077 */
[----:B------:R-:W-:-:S04]  /*2e80*/  IMAD.MOV.U32 R31, RZ, RZ, R119 ;  /* 0x000000ffff1f7224 */ /* 0x000fc800078e0077 */
[----:B------:R-:W0:Y:S01]  /*2e90*/  MUFU.EX2 R99, R99 ;  /* 0x0000006300637308 */ /* 0x000e220000000800 */
[C---:B-1----:R-:W-:Y:S01]  /*2ea0*/  FADD.FTZ R10, R34.reuse, R27 ;  /* 0x0000001b220a7221 */ /* 0x042fe20000010000 */
[----:B------:R-:W-:Y:S01]  /*2eb0*/  F2FP.BF16.F32.PACK_AB R179, R34, R53 ;  /* 0x0000003522b3723e */ /* 0x000fe200000010ff */
[--C-:B------:R-:W-:Y:S02]  /*2ec0*/  IMAD.MOV.U32 R53, RZ, RZ, R119.reuse ;  /* 0x000000ffff357224 */ /* 0x100fe400078e0077 */
[----:B------:R-:W-:-:S03]  /*2ed0*/  IMAD.MOV.U32 R34, RZ, RZ, R119 ;  /* 0x000000ffff227224 */ /* 0x000fc600078e0077 */
[----:B------:R1:W3:Y:S01]  /*2ee0*/  MUFU.EX2 R36, R59 ;  /* 0x0000003b00247308 */ /* 0x0002e20000000800 */
[----:B--2---:R-:W-:-:S07]  /*2ef0*/  FADD.FTZ R27, R57, R10 ;  /* 0x0000000a391b7221 */ /* 0x004fce0000010000 */
[----:B------:R2:W4:Y:S01]  /*2f00*/  MUFU.EX2 R168, R65 ;  /* 0x0000004100a87308 */ /* 0x0005220000000800 */
[----:B0-----:R-:W-:Y:S01]  /*2f10*/  FADD.FTZ R29, R99, R40 ;  /* 0x00000028631d7221 */ /* 0x001fe20000010000 */
[----:B-1----:R-:W-:-:S06]  /*2f20*/  IMAD.MOV.U32 R59, RZ, RZ, R119 ;  /* 0x000000ffff3b7224 */ /* 0x002fcc00078e0077 */
[----:B------:R-:W0:Y:S01]  /*2f30*/  MUFU.EX2 R13, R13 ;  /* 0x0000000d000d7308 */ /* 0x000e220000000800 */
[C---:B---3--:R-:W-:Y:S01]  /*2f40*/  FADD.FTZ R10, R36.reuse, R27 ;  /* 0x0000001b240a7221 */ /* 0x048fe20000010000 */
[----:B------:R-:W-:Y:S01]  /*2f50*/  F2FP.BF16.F32.PACK_AB R173, R36, R57 ;  /* 0x0000003924ad723e */ /* 0x000fe200000010ff */
[--C-:B--2---:R-:W-:Y:S01]  /*2f60*/  IMAD.MOV.U32 R65, RZ, RZ, R119.reuse ;  /* 0x000000ffff417224 */ /* 0x104fe200078e0077 */
[----:B------:R-:W-:Y:S01]  /*2f70*/  MOV R36, R119 ;  /* 0x0000007700247202 */ /* 0x000fe20000000f00 */
[----:B------:R-:W-:-:S03]  /*2f80*/  IMAD.MOV.U32 R57, RZ, RZ, R119 ;  /* 0x000000ffff397224 */ /* 0x000fc600078e0077 */
[----:B------:R-:W1:Y:S01]  /*2f90*/  MUFU.EX2 R101, R101 ;  /* 0x0000006500657308 */ /* 0x000e620000000800 */
[C---:B----4-:R-:W-:Y:S01]  /*2fa0*/  FADD.FTZ R40, R168.reuse, R29 ;  /* 0x0000001da8287221 */ /* 0x050fe20000010000 */
[----:B------:R-:W-:Y:S01]  /*2fb0*/  F2FP.BF16.F32.PACK_AB R168, R168, R99 ;  /* 0x00000063a8a8723e */ /* 0x000fe200000010ff */
[----:B------:R-:W-:-:S05]  /*2fc0*/  IMAD.MOV.U32 R99, RZ, RZ, R119 ;  /* 0x000000ffff637224 */ /* 0x000fca00078e0077 */
[----:B------:R2:W3:Y:S01]  /*2fd0*/  MUFU.EX2 R2, R63 ;  /* 0x0000003f00027308 */ /* 0x0004e20000000800 */
[----:B0-----:R-:W-:-:S07]  /*2fe0*/  FADD.FTZ R27, R13, R10 ;  /* 0x0000000a0d1b7221 */ /* 0x001fce0000010000 */
[----:B------:R-:W0:Y:S01]  /*2ff0*/  MUFU.EX2 R21, R21 ;  /* 0x0000001500157308 */ /* 0x000e220000000800 */
[----:B-1----:R-:W-:Y:S01]  /*3000*/  FADD.FTZ R29, R101, R40 ;  /* 0x00000028651d7221 */ /* 0x002fe20000010000 */
[----:B--2---:R-:W-:-:S06]  /*3010*/  IMAD.MOV.U32 R63, RZ, RZ, R119 ;  /* 0x000000ffff3f7224 */ /* 0x004fcc00078e0077 */
[----:B------:R1:W2:Y:S01]  /*3020*/  MUFU.EX2 R38, R67 ;  /* 0x0000004300267308 */ /* 0x0002a20000000800 */
[C---:B---3--:R-:W-:Y:S01]  /*3030*/  FADD.FTZ R42, R2.reuse, R27 ;  /* 0x0000001b022a7221 */ /* 0x048fe20000010000 */
[----:B------:R-:W-:Y:S01]  /*3040*/  F2FP.BF16.F32.PACK_AB R175, R2, R13 ;  /* 0x0000000d02af723e */ /* 0x000fe200000010ff */
[----:B------:R-:W-:Y:S01]  /*3050*/  IMAD.MOV.U32 R27, RZ, RZ, R119 ;  /* 0x000000ffff1b7224 */ /* 0x000fe200078e0077 */
[----:B------:R-:W-:-:S04]  /*3060*/  MOV R2, 0x3f800000 ;  /* 0x3f80000000027802 */ /* 0x000fc80000000f00 */
[----:B------:R-:W3:Y:S01]  /*3070*/  MUFU.EX2 R25, R25 ;  /* 0x0000001900197308 */ /* 0x000ee20000000800 */
[----:B0-----:R-:W-:Y:S01]  /*3080*/  FADD.FTZ R5, R21, R42 ;  /* 0x0000002a15057221 */ /* 0x001fe20000010000 */
[--C-:B-1----:R-:W-:Y:S02]  /*3090*/  IMAD.MOV.U32 R67, RZ, RZ, R119.reuse ;  /* 0x000000ffff437224 */ /* 0x102fe400078e0077 */
[----:B------:R-:W-:-:S04]  /*30a0*/  IMAD.MOV.U32 R42, RZ, RZ, R119 ;  /* 0x000000ffff2a7224 */ /* 0x000fc800078e0077 */
[----:B------:R-:W0:Y:S01]  /*30b0*/  MUFU.EX2 R14, R14 ;  /* 0x0000000e000e7308 */ /* 0x000e220000000800 */
[C---:B--2---:R-:W-:Y:S01]  /*30c0*/  FADD.FTZ R12, R38.reuse, R5 ;  /* 0x00000005260c7221 */ /* 0x044fe20000010000 */
[----:B------:R-:W-:Y:S01]  /*30d0*/  F2FP.BF16.F32.PACK_AB R169, R38, R21 ;  /* 0x0000001526a9723e */ /* 0x000fe200000010ff */
[----:B------:R-:W-:-:S05]  /*30e0*/  IMAD.MOV.U32 R38, RZ, RZ, R119 ;  /* 0x000000ffff267224 */ /* 0x000fca00078e0077 */
[----:B------:R1:W2:Y:S01]  /*30f0*/  MUFU.EX2 R40, R71 ;  /* 0x0000004700287308 */ /* 0x0002a20000000800 */
[----:B---3--:R-:W-:Y:S01]  /*3100*/  FADD.FTZ R5, R25, R12 ;  /* 0x0000000c19057221 */ /* 0x008fe20000010000 */
[C---:B0-----:R-:W-:Y:S01]  /*3110*/  FADD.FTZ R10, R14.reuse, R29 ;  /* 0x0000001d0e0a7221 */ /* 0x041fe20000010000 */
[----:B------:R-:W-:Y:S01]  /*3120*/  F2FP.BF16.F32.PACK_AB R170, R14, R101 ;  /* 0x000000650eaa723e */ /* 0x000fe200000010ff */
[--C-:B------:R-:W-:Y:S02]  /*3130*/  IMAD.MOV.U32 R101, RZ, RZ, R119.reuse ;  /* 0x000000ffff657224 */ /* 0x100fe400078e0077 */
[--C-:B-1----:R-:W-:Y:S02]  /*3140*/  IMAD.MOV.U32 R71, RZ, RZ, R119.reuse ;  /* 0x000000ffff477224 */ /* 0x102fe400078e0077 */
[----:B------:R-:W-:Y:S02]  /*3150*/  IMAD.MOV.U32 R29, RZ, RZ, R119 ;  /* 0x000000ffff1d7224 */ /* 0x000fe400078e0077 */
[C---:B--2---:R-:W-:Y:S01]  /*3160*/  FADD.FTZ R5, R40.reuse, R5 ;  /* 0x0000000528057221 */ /* 0x044fe20000010000 */
[----:B------:R-:W-:Y:S01]  /*3170*/  F2FP.BF16.F32.PACK_AB R171, R40, R25 ;  /* 0x0000001928ab723e */ /* 0x000fe200000010ff */
[----:B------:R-:W-:Y:S01]  /*3180*/  IMAD.MOV.U32 R25, RZ, RZ, R119 ;  /* 0x000000ffff197224 */ /* 0x000fe200078e0077 */
[----:B------:R-:W-:Y:S01]  /*3190*/  MOV R40, R119 ;  /* 0x0000007700287202 */ /* 0x000fe20000000f00 */
[----:B------:R-:W-:Y:S06]  /*31a0*/  @!P1 BRA `(.L_x_3307) ;  /* 0x00000020006c9947 */ /* 0x000fec0003800000 */
[----:B------:R-:W-:Y:S01]  /*31b0*/  IMAD.MOV.U32 R12, RZ, RZ, R3 ;  /* 0x000000ffff0c7224 */ /* 0x000fe200078e0003 */
[----:B------:R-:W-:Y:S01]  /*31c0*/  CS2R R118, SRZ ;  /* 0x0000000000767805 */ /* 0x000fe2000001ff00 */
[----:B------:R-:W-:Y:S01]  /*31d0*/  IMAD.MOV.U32 R13, RZ, RZ, R4 ;  /* 0x000000ffff0d7224 */ /* 0x000fe200078e0004 */
[----:B------:R-:W-:Y:S01]  /*31e0*/  CS2R R114, SRZ ;  /* 0x0000000000727805 */ /* 0x000fe2000001ff00 */
[----:B------:R-:W-:Y:S01]  /*31f0*/  IMAD.MOV.U32 R2, RZ, RZ, 0x3f800000 ;  /* 0x3f800000ff027424 */ /* 0x000fe200078e00ff */
        /* <DEDUP_REMOVED lines=46> */
[----:B------:R-:W-:Y:S01]  /*34e0*/  UIADD3 UR4, UR41, -0x2, URZ ;  /* 0xfffffffe29047890 */ /* 0x000fe2000fffe03f */
[----:B------:R-:W-:Y:S01]  /*34f0*/  UMOV UR5, UR39 ;  /* 0x0000002700057c82 */ /* 0x000fe20008000000 */
[----:B------:R-:W-:-:S10]  /*3500*/  UMOV UR6, UR38 ;  /* 0x0000002600067c82 */ /* 0x000fd40008000000 */
.L_x_3318:
[----:B------:R-:W-:-:S04]  /*3510*/  UISETP.NE.AND UP0, UPT, UR6, 0x1, UPT ;  /* 0x000000010600788c */ /* 0x000fc8000bf05270 */
[----:B------:R-:W-:-:S04]  /*3520*/  USEL UR39, URZ, 0x1, UP0 ;  /* 0x000000013f277887 */ /* 0x000fc80008000000 */
[----:B------:R-:W-:Y:S01]  /*3530*/  ULOP3.LUT UR39, UR5, UR39, URZ, 0x3c, !UPT ;  /* 0x0000002705277292 */ /* 0x000fe2000f8e3c3f */
[----:B------:R-:W-:Y:S11]  /*3540*/  @!P0 BRA `(.L_x_3308) ;  /* 0x0000000000048947 */ /* 0x000ff60003800000 */
[----:B------:R-:W-:Y:S01]  /*3550*/  BPT.TRAP 0x1 ;  /* 0x000000040000795c */ /* 0x000fe20000300000 */
.L_x_3308:
[----:B------:R-:W0:Y:S01]  /*3560*/  S2UR UR11, SR_CgaCtaId ;  /* 0x00000000000b79c3 */ /* 0x000e220000008800 */
[----:B------:R-:W-:Y:S01]  /*3570*/  UIADD3 UR38, UR6, 0x1, URZ ;  /* 0x0000000106267890 */ /* 0x000fe2000fffe03f */
[----:B------:R-:W-:Y:S01]  /*3580*/  MOV R0, UR39 ;  /* 0x0000002700007c02 */ /* 0x000fe20008000f00 */
[----:B------:R-:W-:Y:S02]  /*3590*/  UMOV UR7, 0x400 ;  /* 0x0000040000077882 */ /* 0x000fe40000000000 */
[----:B------:R-:W-:Y:S01]  /*35a0*/  UISETP.NE.AND UP0, UPT, UR38, 0x2, UPT ;  /* 0x000000022600788c */ /* 0x000fe2000bf05270 */
[----:B------:R-:W-:-:S03]  /*35b0*/  SHF.L.U32 R0, R0, 0x1f, RZ ;  /* 0x0000001f00007819 */ /* 0x000fc600000006ff */
[----:B------:R-:W-:Y:S02]  /*35c0*/  USEL UR38, UR38, URZ, UP0 ;  /* 0x0000003f26267287 */ /* 0x000fe40008000000 */
[----:B0-----:R-:W-:-:S04]  /*35d0*/  ULEA UR7, UR11, UR7, 0x18 ;  /* 0x000000070b077291 */ /* 0x001fc8000f8ec03f */
[----:B------:R-:W-:-:S09]  /*35e0*/  ULEA UR8, UR38, UR7, 0x3 ;  /* 0x0000000726087291 */ /* 0x000fd2000f8e183f */
[----:B------:R0:W1:Y:S01]  /*35f0*/  SYNCS.PHASECHK.TRANS64.TRYWAIT P1, [UR8+0x30830], R0 ;  /* 0x03083000ff0075a7 */ /* 0x0000620008020148 */
[----:B------:R-:W-:Y:S05]  /*3600*/  @!P0 BRA `(.L_x_3309) ;  /* 0x0000000000048947 */ /* 0x000fea0003800000 */
[----:B------:R-:W-:Y:S01]  /*3610*/  BPT.TRAP 0x1 ;  /* 0x000000040000795c */ /* 0x000fe20000300000 */
.L_x_3309:
[----:B-1----:R-:W-:Y:S05]  /*3620*/  @P1 BRA `(.L_x_3310) ;  /* 0x0000000000081947 */ /* 0x002fea0003800000 */
[----:B------:R-:W1:Y:S02]  /*3630*/  SYNCS.PHASECHK.TRANS64.TRYWAIT P1, [UR8+0x30830], R0 ;  /* 0x03083000ff0075a7 */ /* 0x000e640008020148 */
[----:B-1----:R-:W-:Y:S05]  /*3640*/  @!P1 BRA `(.L_x_3311) ;  /* 0x00000080005c9947 */ /* 0x002fea0003800000 */
.L_x_3310:
[----:B------:R-:W-:Y:S01]  /*3650*/  R2UR UR40, R8 ;  /* 0x00000000082872ca */ /* 0x000fe200000e0000 */
[----:B------:R-:W-:Y:S01]  /*3660*/  UIMAD UR9, UR38, 0x900, UR10 ;  /* 0x00000900260978a4 */ /* 0x000fe2000f8e020a */
        /* <DEDUP_REMOVED lines=13> */
[----:B------:R-:W-:Y:S01]  /*3740*/  HGMMA.64x96x16.F32.BF16 R120, gdesc[UR40], RZ, !UPT, gsb0 ;  /* 0x01600000287879f0 */ /* 0x000fe2000c0018ff */
        /* <DEDUP_REMOVED lines=104> */
[----:B------:R-:W-:-:S04]  /*3dd0*/  FMUL.FTZ R119, R119, R2 ;  /* 0x0000000277777220 */ /* 0x000fc80000410000 */
[----:B------:R-:W-:Y:S01]  /*3de0*/  HGMMA.64x96x16.F32.BF16 R120, gdesc[UR40], R120, gsb0 ;  /* 0x01600000287879f0 */ /* 0x000fe20008001878 */
[----:B------:R-:W-:Y:S01]  /*3df0*/  UIADD3 UR42, UR9, 0x4, URZ ;  /* 0x00000004092a7890 */ /* 0x000fe2000fffe03f */
[----:B------:R-:W-:Y:S01]  /*3e00*/  UMOV UR40, UR56 ;  /* 0x0000003800287c82 */ /* 0x000fe20008000000 */
[----:B------:R-:W-:Y:S01]  /*3e10*/  UMOV UR41, UR57 ;  /* 0x0000003900297c82 */ /* 0x000fe20008000000 */
[----:B------:R-:W-:Y:S01]  /*3e20*/  UMOV UR43, 0x40000040 ;  /* 0x40000040002b7882 */ /* 0x000fe20000000000 */
[----:B------:R-:W-:Y:S02]  /*3e30*/  WARPGROUP.DEPBAR.LE gsb0, 0x0 ;  /* 0x00008000000079c5 */ /* 0x000fe40000010000 */
[----:B------:R-:W-:-:S06]  /*3e40*/  WARPGROUP.ARRIVE ;  /* 0x00000000000079c5 */ /* 0x000fcc0000000000 */
        /* <DEDUP_REMOVED lines=43> */
.L_x_3312:
[----:B------:R-:W-:Y:S01]  /*4100*/  ULEA UR9, UR6, UR7, 0x3 ;  /* 0x0000000706097291 */ /* 0x000fe2000f8e183f */
[----:B01----:R-:W-:-:S05]  /*4110*/  IMAD.U32 R0, RZ, RZ, UR5 ;  /* 0x00000005ff007e24 */ /* 0x003fca000f8e00ff */
[----:B------:R-:W-:-:S04]  /*4120*/  SHF.L.U32 R0, R0, 0x1f, RZ ;  /* 0x0000001f00007819 */ /* 0x000fc800000006ff */
[----:B------:R0:W1:Y:S01]  /*4130*/  SYNCS.PHASECHK.TRANS64.TRYWAIT P1, [UR9+0x30850], R0 ;  /* 0x03085000ff0075a7 */ /* 0x0000620008020149 */
[----:B------:R-:W-:Y:S05]  /*4140*/  @!P0 BRA `(.L_x_3313) ;  /* 0x0000000000048947 */ /* 0x000fea0003800000 */
[----:B------:R-:W-:Y:S01]  /*4150*/  BPT.TRAP 0x1 ;  /* 0x000000040000795c */ /* 0x000fe20000300000 */
.L_x_3313:
[----:B-1----:R-:W-:Y:S05]  /*4160*/  @P1 BRA `(.L_x_3314) ;  /* 0x0000000000081947 */ /* 0x002fea0003800000 */
[----:B------:R-:W1:Y:S02]  /*4170*/  SYNCS.PHASECHK.TRANS64.TRYWAIT P1, [UR9+0x30850], R0 ;  /* 0x03085000ff0075a7 */ /* 0x000e640008020149 */
[----:B-1----:R-:W-:Y:S05]  /*4180*/  @!P1 BRA `(.L_x_3315) ;  /* 0x0000007400a49947 */ /* 0x002fea0003800000 */
.L_x_3314:
[----:B------:R-:W-:Y:S01]  /*4190*/  UIADD3 UR7, UR7, 0x400, URZ ;  /* 0x0000040007077890 */ /* 0x000fe2000fffe03f */
[----:B------:R-:W-:-:S03]  /*41a0*/  WARPGROUP.ARRIVE ;  /* 0x00000000000079c5 */ /* 0x000fc60000000000 */
[----:B------:R-:W-:-:S04]  /*41b0*/  USHF.R.U32.HI UR7, URZ, 0x4, UR7 ;  /* 0x000000043f077899 */ /* 0x000fc80008011607 */
[----:B------:R-:W-:-:S04]  /*41c0*/  ULOP3.LUT UR7, UR7, 0x3fff, URZ, 0xc0, !UPT ;  /* 0x00003fff07077892 */ /* 0x000fc8000f8ec03f */
[----:B------:R-:W-:-:S03]  /*41d0*/  ULOP3.LUT UR5, UR7, 0x3000000, URZ, 0xfc, !UPT ;  /* 0x0300000007057892 */ /* 0x000fc6000f8efc3f */
[----:B------:R-:W-:Y:S01]  /*41e0*/  UMOV UR7, 0x40000040 ;  /* 0x4000004000077882 */ /* 0x000fe20000000000 */
[----:B------:R-:W-:-:S07]  /*41f0*/  UIMAD UR5, UR6, 0x900, UR5 ;  /* 0x00000900060578a4 */ /* 0x000fce000f8e0205 */
[----:B------:R-:W-:Y:S02]  /*4200*/  UMOV UR6, UR5 ;  /* 0x0000000500067c82 */ /* 0x000fe40008000000 */
[----:B------:R-:W-:Y:S01]  /*4210*/  HGMMA.64x192x16.F32.BF16 R24, R188, gdesc[UR4].tnspB, R24, gsb0 ;  /* 0x42e00004bc187df0 */ /* 0x000fe20008001818 */
[----:B------:R-:W-:Y:S01]  /*4220*/  UIADD3 UR6, UR5, 0x80, URZ ;  /* 0x0000008005067890 */ /* 0x000fe2000fffe03f */
[----:B------:R-:W-:Y:S01]  /*4230*/  UMOV UR7, 0x40000040 ;  /* 0x4000004000077882 */ /* 0x000fe20000000000 */
[----:B------:R-:W-:Y:S02]  /*4240*/  WARPGROUP.DEPBAR.LE gsb0, 0x0 ;  /* 0x00008000000079c5 */ /* 0x000fe40000010000 */
[----:B------:R-:W-:-:S15]  /*4250*/  WARPGROUP.ARRIVE ;  /* 0x00000000000079c5 */ /* 0x000fde0000000000 */
        /* <DEDUP_REMOVED lines=20> */
[----:B------:R-:W-:Y:S03]  /*43a0*/  HGMMA.64x192x16.F32.BF16 R24, R168, gdesc[UR4].tnspB, R24, gsb0 ;  /* 0x42e00004a8187df0 */ /* 0x000fe60008001818 */
[----:B------:R-:W-:Y:S02]  /*43b0*/  WARPGROUP.DEPBAR.LE gsb0, 0x0 ;  /* 0x00008000000079c5 */ /* 0x000fe40000010000 */
[----:B------:R-:W-:Y:S05]  /*43c0*/  @!P0 BRA `(.L_x_3316) ;  /* 0x0000000000048947 */ /* 0x000fea0003800000 */
[----:B------:R-:W-:Y:S01]  /*43d0*/  BPT.TRAP 0x1 ;  /* 0x000000040000795c */ /* 0x000fe20000300000 */
.L_x_3316:
[----:B01----:R-:W-:Y:S01]  /*43e0*/  FMNMX.FTZ R0, R120, R13, !PT ;  /* 0x0000000d78007209 */ /* 0x003fe20007810000 */
[----:B------:R-:W-:Y:S01]  /*43f0*/  UIADD3 UR8, UR8, 0x30840, URZ ;  /* 0x0003084008087890 */ /* 0x000fe2000fffe03f */
[----:B------:R-:W-:Y:S02]  /*4400*/  FMNMX.FTZ R2, R122, R12, !PT ;  /* 0x0000000c7a027209 */ /* 0x000fe40007810000 */
[----:B------:R-:W-:Y:S01]  /*4410*/  FMNMX.FTZ R3, R121, R0, !PT ;  /* 0x0000000079037209 */ /* 0x000fe20007810000 */
[----:B------:R-:W-:Y:S01]  /*4420*/  UPRMT UR8, UR11, 0x654, UR8 ;  /* 0x000006540b087896 */ /* 0x000fe20008000008 */
[----:B------:R-:W-:Y:S02]  /*4430*/  FMNMX.FTZ R11, R123, R2, !PT ;  /* 0x000000027b0b7209 */ /* 0x000fe40007810000 */
[----:B------:R-:W-:Y:S02]  /*4440*/  FMNMX.FTZ R0, R124, R3, !PT ;  /* 0x000000037c007209 */ /* 0x000fe40007810000 */
[----:B------:R-:W-:-:S02]  /*4450*/  FMNMX.FTZ R2, R126, R11, !PT ;  /* 0x0000000b7e027209 */ /* 0x000fc40007810000 */
[----:B------:R-:W-:Y:S02]  /*4460*/  FMNMX.FTZ R3, R125, R0, !PT ;  /* 0x000000007d037209 */ /* 0x000fe40007810000 */
[----:B------:R-:W-:Y:S01]  /*4470*/  FMNMX.FTZ R11, R127, R2, !PT ;  /* 0x000000027f0b7209 */ /* 0x000fe20007810000 */
[----:B------:R-:W-:Y:S01]  /*4480*/  SYNCS.ARRIVE.TRANS64.RED.A1T0 RZ, [UR8], RZ ;  /* 0x000000ffffff79a7 */ /* 0x000fe20008100408 */
        /* <DEDUP_REMOVED lines=39> */
[----:B------:R-:W-:-:S03]  /*4700*/  FMNMX.FTZ R2, R167, R2, !PT ;  /* 0x00000002a7027209 */ /* 0x000fc60007810000 */
[----:B------:R-:W0:Y:S04]  /*4710*/  SHFL.BFLY PT, R0, R11, 0x2, 0x1f ;  /* 0x0c401f000b007f89 */ /* 0x000e2800000e0000 */
[----:B------:R-:W1:Y:S01]  /*4720*/  SHFL.BFLY PT, R3, R2, 0x2, 0x1f ;  /* 0x0c401f0002037f89 */ /* 0x000e6200000e0000 */
[----:B0-----:R-:W-:Y:S02]  /*4730*/  FMNMX.FTZ R14, R11, R0, !PT ;  /* 0x000000000b0e7209 */ /* 0x001fe40007810000 */
[----:B------:R-:W0:Y:S01]  /*4740*/  LDC R0, c[0x0][0x988] ;  /* 0x00026200ff007b82 */ /* 0x000e220000000800 */
[----:B-1----:R-:W-:Y:S02]  /*4750*/  FMNMX.FTZ R15, R2, R3, !PT ;  /* 0x00000003020f7209 */ /* 0x002fe40007810000 */
[----:B------:R-:W1:Y:S04]  /*4760*/  SHFL.BFLY PT, R3, R14, 0x1, 0x1f ;  /* 0x0c201f000e037f89 */ /* 0x000e6800000e0000 */
[----:B------:R-:W2:Y:S01]  /*4770*/  SHFL.BFLY PT, R20, R15, 0x1, 0x1f ;  /* 0x0c201f000f147f89 */ /* 0x000ea200000e0000 */
[----:B-1----:R-:W-:-:S02]  /*4780*/  FMNMX.FTZ R4, R14, R3, !PT ;  /* 0x000000030e047209 */ /* 0x002fc40007810000 */
[----:B--2---:R-:W-:-:S03]  /*4790*/  FMNMX.FTZ R3, R15, R20, !PT ;  /* 0x000000140f037209 */ /* 0x004fc60007810000 */
[C---:B------:R-:W-:Y:S01]  /*47a0*/  FADD.FTZ R13, -R4.reuse, R13 ;  /* 0x0000000d040d7221 */ /* 0x040fe20000010100 */
[----:B0-----:R-:W-:-:S03]  /*47b0*/  FMUL.FTZ R169, R4, R0 ;  /* 0x0000000004a97220 */ /* 0x001fc60000410000 */
[-C--:B------:R-:W-:Y:S01]  /*47c0*/  FMUL.FTZ R20, R13, R0.reuse ;  /* 0x000000000d147220 */ /* 0x080fe20000410000 */
[----:B------:R-:W-:Y:S01]  /*47d0*/  FADD.FTZ R13, -R3, R12 ;  /* 0x0000000c030d7221 */ /* 0x000fe20000010100 */
[-CC-:B------:R-:W-:Y:S01]  /*47e0*/  FFMA.FTZ R188, R120, R0.reuse, -R169.reuse ;  /* 0x0000000078bc7223 */ /* 0x180fe200000108a9 */
[-CC-:B------:R-:W-:Y:S01]  /*47f0*/  FFMA.FTZ R190, R124, R0.reuse, -R169.reuse ;  /* 0x000000007cbe7223 */ /* 0x180fe200000108a9 */
[----:B------:R0:W-:Y:S01]  /*4800*/  MUFU.EX2 R11, R20 ;  /* 0x00000014000b7308 */ /* 0x0001e20000000800 */
[-C--:B------:R-:W-:Y:S01]  /*4810*/  FMUL.FTZ R2, R13, R0.reuse ;  /* 0x000000000d027220 */ /* 0x080fe20000410000 */
[-CC-:B------:R-:W-:Y:S01]  /*4820*/  FFMA.FTZ R13, R121, R0.reuse, -R169.reuse ;  /* 0x00000000790d7223 */ /* 0x180fe200000108a9 */
[-CC-:B------:R-:W-:Y:S01]  /*4830*/  FFMA.FTZ R121, R133, R0.reuse, -R169.reuse ;  /* 0x0000000085797223 */ /* 0x180fe200000108a9 */
[-CC-:B------:R-:W-:Y:S01]  /*4840*/  FFMA.FTZ R133, R145, R0.reuse, -R169.reuse ;  /* 0x0000000091857223 */ /* 0x180fe200000108a9 */
[-CC-:B------:R-:W-:Y:S01]  /*4850*/  FFMA.FTZ R145, R157, R0.reuse, -R169.reuse ;  /* 0x000000009d917223 */ /* 0x180fe200000108a9 */
[-C--:B------:R-:W-:Y:S01]  /*4860*/  FMUL.FTZ R157, R3, R0.reuse ;  /* 0x00000000039d7220 */ /* 0x080fe20000410000 */
[-CC-:B------:R-:W-:Y:S01]  /*4870*/  FFMA.FTZ R15, R125, R0.reuse, -R169.reuse ;  /* 0x000000007d0f7223 */ /* 0x180fe200000108a9 */
[----:B------:R-:W1:Y:S01]  /*4880*/  MUFU.EX2 R188, R188 ;  /* 0x000000bc00bc7308 */ /* 0x000e620000000800 */
[-C--:B------:R-:W-:Y:S01]  /*4890*/  FFMA.FTZ R184, R128, R0.reuse, -R169 ;  /* 0x0000000080b87223 */ /* 0x080fe200000108a9 */
[-CC-:B------:R-:W-:Y:S01]  /*48a0*/  FFMA.FTZ R189, R122, R0.reuse, -R157.reuse ;  /* 0x000000007abd7223 */ /* 0x180fe2000001089d */
[-CC-:B------:R-:W-:Y:S01]  /*48b0*/  FFMA.FTZ R12, R123, R0.reuse, -R157.reuse ;  /* 0x000000007b0c7223 */ /* 0x180fe2000001089d */
[-CC-:B------:R-:W-:Y:S01]  /*48c0*/  FFMA.FTZ R191, R126, R0.reuse, -R157.reuse ;  /* 0x000000007ebf7223 */ /* 0x180fe2000001089d */
[-CC-:B------:R-:W-:Y:S01]  /*48d0*/  FFMA.FTZ R14, R127, R0.reuse, -R157.reuse ;  /* 0x000000007f0e7223 */ /* 0x180fe2000001089d */
[-C--:B------:R-:W-:Y:S01]  /*48e0*/  FFMA.FTZ R185, R130, R0.reuse, -R157 ;  /* 0x0000000082b97223 */ /* 0x080fe2000001089d */
[-C--:B------:R-:W-:Y:S01]  /*48f0*/  FFMA.FTZ R21, R129, R0.reuse, -R169 ;  /* 0x0000000081157223 */ /* 0x080fe200000108a9 */
[----:B------:R-:W-:Y:S01]  /*4900*/  MUFU.EX2 R2, R2 ;  /* 0x0000000200027308 */ /* 0x000fe20000000800 */
[-C--:B0-----:R-:W-:Y:S01]  /*4910*/  FFMA.FTZ R20, R131, R0.reuse, -R157 ;  /* 0x0000000083147223 */ /* 0x081fe2000001089d */
[-C--:B------:R-:W-:Y:S01]  /*4920*/  FFMA.FTZ R186, R132, R0.reuse, -R169 ;  /* 0x0000000084ba7223 */ /* 0x080fe200000108a9 */
[-CC-:B------:R-:W-:Y:S01]  /*4930*/  FFMA.FTZ R187, R134, R0.reuse, -R157.reuse ;  /* 0x0000000086bb7223 */ /* 0x180fe2000001089d */
[-C--:B------:R-:W-:Y:S01]  /*4940*/  FFMA.FTZ R120, R135, R0.reuse, -R157 ;  /* 0x0000000087787223 */ /* 0x080fe2000001089d */
[-C--:B------:R-:W-:Y:S01]  /*4950*/  FFMA.FTZ R180, R136, R0.reuse, -R169 ;  /* 0x0000000088b47223 */ /* 0x080fe200000108a9 */
[-C--:B------:R-:W-:Y:S01]  /*4960*/  FFMA.FTZ R181, R138, R0.reuse, -R157 ;  /* 0x000000008ab57223 */ /* 0x080fe2000001089d */
[----:B------:R-:W-:Y:S01]  /*4970*/  FFMA.FTZ R125, R137, R0, -R169 ;  /* 0x00000000897d7223 */ /* 0x000fe200000108a9 */
[----:B------:R-:W0:Y:S01]  /*4980*/  MUFU.EX2 R189, R189 ;  /* 0x000000bd00bd7308 */ /* 0x000e220000000800 */
[----:B-1----:R-:W-:Y:S01]  /*4990*/  FFMA.FTZ R10, R11, R10, R188 ;  /* 0x0000000a0b0a7223 */ /* 0x002fe200000100bc */
[-C--:B------:R-:W-:Y:S01]  /*49a0*/  FFMA.FTZ R122, R139, R0.reuse, -R157 ;  /* 0x000000008b7a7223 */ /* 0x080fe2000001089d */
[-C--:B------:R-:W-:Y:S01]  /*49b0*/  FFMA.FTZ R182, R140, R0.reuse, -R169 ;  /* 0x000000008cb67223 */ /* 0x080fe200000108a9 */
[-C--:B------:R-:W-:Y:S01]  /*49c0*/  FFMA.FTZ R183, R142, R0.reuse, -R157 ;  /* 0x000000008eb77223 */ /* 0x080fe2000001089d */
[-C--:B------:R-:W-:Y:S01]  /*49d0*/  FFMA.FTZ R129, R141, R0.reuse, -R169 ;  /* 0x000000008d817223 */ /* 0x080fe200000108a9 */
[-C--:B------:R-:W-:Y:S01]  /*49e0*/  FFMA.FTZ R124, R143, R0.reuse, -R157 ;  /* 0x000000008f7c7223 */ /* 0x080fe2000001089d */
[-C--:B------:R-:W-:Y:S01]  /*49f0*/  FFMA.FTZ R176, R144, R0.reuse, -R169 ;  /* 0x0000000090b07223 */ /* 0x080fe200000108a9 */
[----:B------:R-:W1:Y:S01]  /*4a00*/  MUFU.EX2 R13, R13 ;  /* 0x0000000d000d7308 */ /* 0x000e620000000800 */
[-CC-:B------:R-:W-:Y:S01]  /*4a10*/  FFMA.FTZ R177, R146, R0.reuse, -R157.reuse ;  /* 0x0000000092b17223 */ /* 0x180fe2000001089d */
[-C--:B------:R-:W-:Y:S01]  /*4a20*/  FFMA.FTZ R126, R147, R0.reuse, -R157 ;  /* 0x00000000937e7223 */ /* 0x080fe2000001089d */
[-C--:B------:R-:W-:Y:S01]  /*4a30*/  FFMA.FTZ R178, R148, R0.reuse, -R169 ;  /* 0x0000000094b27223 */ /* 0x080fe200000108a9 */
[-C--:B------:R-:W-:Y:S01]  /*4a40*/  FFMA.FTZ R179, R150, R0.reuse, -R157 ;  /* 0x0000000096b37223 */ /* 0x080fe2000001089d */
[-C--:B------:R-:W-:Y:S01]  /*4a50*/  FFMA.FTZ R137, R149, R0.reuse, -R169 ;  /* 0x0000000095897223 */ /* 0x080fe200000108a9 */
[-C--:B------:R-:W-:Y:S01]  /*4a60*/  FFMA.FTZ R128, R151, R0.reuse, -R157 ;  /* 0x0000000097807223 */ /* 0x080fe2000001089d */
[-C--:B------:R-:W-:Y:S01]  /*4a70*/  FFMA.FTZ R172, R152, R0.reuse, -R169 ;  /* 0x0000000098ac7223 */ /* 0x080fe200000108a9 */
[----:B------:R-:W2:Y:S01]  /*4a80*/  MUFU.EX2 R12, R12 ;  /* 0x0000000c000c7308 */ /* 0x000ea20000000800 */
[----:B0-----:R-:W-:Y:S01]  /*4a90*/  FFMA.FTZ R5, R2, R5, R189 ;  /* 0x0000000502057223 */ /* 0x001fe200000100bd */
[-C--:B------:R-:W-:Y:S01]  /*4aa0*/  FFMA.FTZ R173, R154, R0.reuse, -R157 ;  /* 0x000000009aad7223 */ /* 0x080fe2000001089d */
[-CC-:B------:R-:W-:Y:S01]  /*4ab0*/  FFMA.FTZ R141, R153, R0.reuse, -R169.reuse ;  /* 0x00000000998d7223 */ /* 0x180fe200000108a9 */
[-C--:B------:R-:W-:Y:S01]  /*4ac0*/  FFMA.FTZ R174, R156, R0.reuse, -R169 ;  /* 0x000000009cae7223 */ /* 0x080fe200000108a9 */
[-CC-:B------:R-:W-:Y:S01]  /*4ad0*/  FFMA.FTZ R175, R158, R0.reuse, -R157.reuse ;  /* 0x000000009eaf7223 */ /* 0x180fe2000001089d */
[-C--:B------:R-:W-:Y:S01]  /*4ae0*/  FFMA.FTZ R159, R159, R0.reuse, -R157 ;  /* 0x000000009f9f7223 */ /* 0x080fe2000001089d */
[-C--:B------:R-:W-:Y:S01]  /*4af0*/  FFMA.FTZ R168, R160, R0.reuse, -R169 ;  /* 0x00000000a0a87223 */ /* 0x080fe200000108a9 */
[----:B------:R-:W0:Y:S01]  /*4b00*/  MUFU.EX2 R190, R190 ;  /* 0x000000be00be7308 */ /* 0x000e220000000800 */
[----:B-1----:R-:W-:Y:S01]  /*4b10*/  FADD.FTZ R123, R13, R10 ;  /* 0x0000000a0d7b7221 */ /* 0x002fe20000010000 */
[-C--:B------:R-:W-:Y:S01]  /*4b20*/  FFMA.FTZ R162, R162, R0.reuse, -R157 ;  /* 0x00000000a2a27223 */ /* 0x080fe2000001089d */
[-C--:B------:R-:W-:Y:S01]  /*4b30*/  FFMA.FTZ R149, R161, R0.reuse, -R169 ;  /* 0x00000000a1957223 */ /* 0x080fe200000108a9 */
[-C--:B------:R-:W-:Y:S01]  /*4b40*/  FFMA.FTZ R163, R163, R0.reuse, -R157 ;  /* 0x00000000a3a37223 */ /* 0x080fe2000001089d */
[-CC-:B------:R-:W-:Y:S01]  /*4b50*/  FFMA.FTZ R170, R164, R0.reuse, -R169.reuse ;  /* 0x00000000a4aa7223 */ /* 0x180fe200000108a9 */
[-C--:B------:R-:W-:Y:S01]  /*4b60*/  FFMA.FTZ R153, R165, R0.reuse, -R169 ;  /* 0x00000000a5997223 */ /* 0x080fe200000108a9 */
[----:B------:R-:W-:Y:S01]  /*4b70*/  FFMA.FTZ R166, R166, R0, -R157 ;  /* 0x00000000a6a67223 */ /* 0x000fe2000001089d */
        /* <DEDUP_REMOVED lines=16> */
[-CC-:B------:R-:W-:Y:S01]  /*4c80*/  FFMA.FTZ R130, R155, R0.reuse, -R157.reuse ;  /* 0x000000009b827223 */ /* 0x180fe2000001089d */
[----:B------:R-:W-:-:S05]  /*4c90*/  FFMA.FTZ R157, R167, R0, -R157 ;  /* 0x00000000a79d7223 */ /* 0x000fca000001089d */
        /* <DEDUP_REMOVED lines=74> */
.L_x_3317:
[----:B------:R-:W-:Y:S01]  /*5140*/  UIADD3 UR9, UR9, 0x30860, URZ ;  /* 0x0003086009097890 */ /* 0x000fe2000fffe03f */
[----:B------:R-:W-:Y:S01]  /*5150*/  ISETP.LT.AND P1, PT, RZ, UR4, PT ;  /* 0x00000004ff007c0c */ /* 0x000fe2000bf21270 */
[----:B------:R-:W-:Y:S01]  /*5160*/  UIADD3 UR4, UR4, -0x1, URZ ;  /* 0xffffffff04047890 */ /* 0x000fe2000fffe03f */
[----:B------:R-:W-:Y:S01]  /*5170*/  F2FP.BF16.F32.PACK_AB R188, R13, R188 ;  /* 0x000000bc0dbc723e */ /* 0x000fe200000010ff */
[----:B------:R-:W-:Y:S01]  /*5180*/  UPRMT UR9, UR11, 0x654, UR9 ;  /* 0x000006540b097896 */ /* 0x000fe20008000009 */
[----:B------:R-:W-:Y:S01]  /*5190*/  F2FP.BF16.F32.PACK_AB R189, R12, R189 ;  /* 0x000000bd0cbd723e */ /* 0x000fe200000010ff */
[----:B------:R-:W-:Y:S01]  /*51a0*/  UMOV UR5, UR39 ;  /* 0x0000002700057c82 */ /* 0x000fe20008000000 */
[----:B------:R-:W-:Y:S01]  /*51b0*/  UMOV UR6, UR38 ;  /* 0x0000002600067c82 */ /* 0x000fe20008000000 */
[----:B------:R-:W-:Y:S01]  /*51c0*/  F2FP.BF16.F32.PACK_AB R190, R15, R190 ;  /* 0x000000be0fbe723e */ /* 0x000fe200000010ff */
[----:B------:R-:W-:Y:S01]  /*51d0*/  IMAD.MOV.U32 R12, RZ, RZ, R3 ;  /* 0x000000ffff0c7224 */ /* 0x000fe200078e0003 */
[----:B------:R-:W-:Y:S01]  /*51e0*/  F2FP.BF16.F32.PACK_AB R191, R14, R191 ;  /* 0x000000bf0ebf723e */ /* 0x000fe200000010ff */
[----:B------:R-:W-:Y:S01]  /*51f0*/  IMAD.MOV.U32 R13, RZ, RZ, R4 ;  /* 0x000000ffff0d7224 */ /* 0x000fe200078e0004 */
[----:B------:R-:W-:Y:S01]  /*5200*/  F2FP.BF16.F32.PACK_AB R184, R21, R184 ;  /* 0x000000b815b8723e */ /* 0x000fe200000010ff */
[----:B------:R-:W-:Y:S01]  /*5210*/  SYNCS.ARRIVE.TRANS64.RED.A1T0 RZ, [UR9], RZ ;  /* 0x000000ffffff79a7 */ /* 0x000fe20008100409 */
        /* <DEDUP_REMOVED lines=19> */
[----:B------:R-:W-:Y:S06]  /*5350*/  @P1 BRA `(.L_x_3318) ;  /* 0xffffffe0006c1947 */ /* 0x000fec000383ffff */
.L_x_3307:
        /* <DEDUP_REMOVED lines=99> */
.L_x_3319:
[----:B------:R-:W0:Y:S01]  /*5990*/  S2UR UR13, SR_CgaCtaId ;  /* 0x00000000000d79c3 */ /* 0x000e220000008800 */
[----:B------:R-:W-:Y:S01]  /*59a0*/  UMOV UR4, 0x400 ;  /* 0x0000040000047882 */ /* 0x000fe20000000000 */
[----:B------:R-:W-:-:S04]  /*59b0*/  MOV R2, UR39 ;  /* 0x0000002700027c02 */ /* 0x000fc80008000f00 */
[----:B------:R-:W-:Y:S01]  /*59c0*/  SHF.L.U32 R2, R2, 0x1f, RZ ;  /* 0x0000001f02027819 */ /* 0x000fe200000006ff */
[----:B0-----:R-:W-:-:S04]  /*59d0*/  ULEA UR4, UR13, UR4, 0x18 ;  /* 0x000000040d047291 */ /* 0x001fc8000f8ec03f */
[----:B------:R-:W-:-:S09]  /*59e0*/  ULEA UR10, UR38, UR4, 0x3 ;  /* 0x00000004260a7291 */ /* 0x000fd2000f8e183f */
[----:B------:R0:W1:Y:S01]  /*59f0*/  SYNCS.PHASECHK.TRANS64.TRYWAIT P1, [UR10+0x30850], R2 ;  /* 0x03085002ff0075a7 */ /* 0x000062000802014a */
[----:B------:R-:W-:Y:S05]  /*5a00*/  @!P0 BRA `(.L_x_3320) ;  /* 0x0000000000048947 */ /* 0x000fea0003800000 */
[----:B------:R-:W-:Y:S01]  /*5a10*/  BPT.TRAP 0x1 ;  /* 0x000000040000795c */ /* 0x000fe20000300000 */
.L_x_3320:
[----:B-1----:R-:W-:Y:S05]  /*5a20*/  @P1 BRA `(.L_x_3321) ;  /* 0x0000000000081947 */ /* 0x002fea0003800000 */
[----:B------:R-:W1:Y:S02]  /*5a30*/  SYNCS.PHASECHK.TRANS64.TRYWAIT P1, [UR10+0x30850], R2 ;  /* 0x03085002ff0075a7 */ /* 0x000e64000802014a */
[----:B-1----:R-:W-:Y:S05]  /*5a40*/  @!P1 BRA `(.L_x_3322) ;  /* 0x0000005c008c9947 */ /* 0x002fea0003800000 */
.L_x_3321:
[----:B------:R-:W-:Y:S01]  /*5a50*/  UIADD3 UR5, UR4, 0x400, URZ ;  /* 0x0000040004057890 */ /* 0x000fe2000fffe03f */
[----:B------:R-:W-:Y:S01]  /*5a60*/  WARPGROUP.ARRIVE ;  /* 0x00000000000079c5 */ /* 0x000fe20000000000 */
[----:B------:R-:W-:Y:S01]  /*5a70*/  UMOV UR7, 0x40000040 ;  /* 0x4000004000077882 */ /* 0x000fe20000000000 */
[----:B------:R-:W-:Y:S01]  /*5a80*/  UMOV UR15, 0x40000040 ;  /* 0x40000040000f7882 */ /* 0x000fe20000000000 */
[----:B------:R-:W-:Y:S01]  /*5a90*/  USHF.R.U32.HI UR5, URZ, 0x4, UR5 ;  /* 0x000000043f057899 */ /* 0x000fe20008011605 */
[----:B-1----:R-:W1:Y:S01]  /*5aa0*/  SHFL.BFLY PT, R7, R10, 0x2, 0x1f ;  /* 0x0c401f000a077f89 */ /* 0x002e6200000e0000 */
[----:B------:R-:W-:Y:S02]  /*5ab0*/  IMAD.MOV.U32 R121, RZ, RZ, RZ ;  /* 0x000000ffff797224 */ /* 0x000fe400078e00ff */
[----:B------:R-:W-:Y:S01]  /*5ac0*/  ULOP3.LUT UR5, UR5, 0x3fff, URZ, 0xc0, !UPT ;  /* 0x00003fff05057892 */ /* 0x000fe2000f8ec03f */
[----:B0-----:R-:W0:Y:S01]  /*5ad0*/  SHFL.BFLY PT, R2, R5, 0x2, 0x1f ;  /* 0x0c401f0005027f89 */ /* 0x001e2200000e0000 */
[----:B------:R-:W-:-:S02]  /*5ae0*/  IMAD.MOV.U32 R155, RZ, RZ, RZ ;  /* 0x000000ffff9b7224 */ /* 0x000fc400078e00ff */
[----:B------:R-:W-:Y:S01]  /*5af0*/  ULOP3.LUT UR5, UR5, 0x3000000, URZ, 0xfc, !UPT ;  /* 0x0300000005057892 */ /* 0x000fe2000f8efc3f */
[----:B------:R-:W-:-:S03]  /*5b00*/  IMAD.MOV.U32 R20, RZ, RZ, -0x800000 ;  /* 0xff800000ff147424 */ /* 0x000fc600078e00ff */
[----:B------:R-:W-:-:S04]  /*5b10*/  UIMAD UR6, UR38, 0x900, UR5 ;  /* 0x00000900260678a4 */ /* 0x000fc8000f8e0205 */
[----:B------:R-:W-:-:S05]  /*5b20*/  UIADD3 UR8, UR6, 0x80, URZ ;  /* 0x0000008006087890 */ /* 0x000fca000fffe03f */
[----:B------:R-:W-:Y:S01]  /*5b30*/  HGMMA.64x192x16.F32.BF16 R24, R188, gdesc[UR4].tnspB, R24, gsb0 ;  /* 0x42e00004bc187df0 */ /* 0x000fe20008001818 */
[----:B------:R-:W-:Y:S01]  /*5b40*/  UMOV UR7, 0x40000040 ;  /* 0x4000004000077882 */ /* 0x000fe20000000000 */
[----:B------:R-:W-:Y:S01]  /*5b50*/  UMOV UR14, UR8 ;  /* 0x00000008000e7c82 */ /* 0x000fe20008000000 */
[----:B------:R-:W-:Y:S01]  /*5b60*/  UIADD3 UR8, UR6, 0x100, URZ ;  /* 0x0000010006087890 */ /* 0x000fe2000fffe03f */
[----:B-1----:R-:W-:Y:S01]  /*5b70*/  FADD.FTZ R7, R7, R10 ;  /* 0x0000000a07077221 */ /* 0x002fe20000010000 */
[----:B0-----:R-:W-:-:S04]  /*5b80*/  FADD.FTZ R6, R2, R5 ;  /* 0x0000000502067221 */ /* 0x001fc80000010000 */
[----:B------:R-:W0:Y:S04]  /*5b90*/  SHFL.BFLY PT, R2, R7, 0x1, 0x1f ;  /* 0x0c201f0007027f89 */ /* 0x000e2800000e0000 */
[----:B------:R-:W1:Y:S01]  /*5ba0*/  SHFL.BFLY PT, R9, R6, 0x1, 0x1f ;  /* 0x0c201f0006097f89 */ /* 0x000e6200000e0000 */
[----:B0-----:R-:W-:Y:S01]  /*5bb0*/  FADD.FTZ R11, R7, R2 ;  /* 0x00000002070b7221 */ /* 0x001fe20000010000 */
[----:B------:R-:W-:Y:S01]  /*5bc0*/  MOV R2, 0xff800000 ;  /* 0xff80000000027802 */ /* 0x000fe20000000f00 */
[----:B-1----:R-:W-:-:S03]  /*5bd0*/  FADD.FTZ R12, R6, R9 ;  /* 0x00000009060c7221 */ /* 0x002fc60000010000 */
[----:B------:R-:W-:Y:S02]  /*5be0*/  FSETP.NE.FTZ.AND P1, PT, R11, RZ, PT ;  /* 0x000000ff0b00720b */ /* 0x000fe40003f35000 */
[----:B------:R-:W-:-:S11]  /*5bf0*/  FSETP.NE.FTZ.AND P2, PT, R12, RZ, PT ;  /* 0x000000ff0c00720b */ /* 0x000fd60003f55000 */
[----:B------:R-:W0:Y:S01]  /*5c00*/  @P1 MUFU.LG2 R8, R11 ;  /* 0x0000000b00081308 */ /* 0x000e220000000c00 */
[C---:B------:R-:W-:Y:S01]  /*5c10*/  @P1 FMUL.FTZ R5, R0.reuse, 0.69314718246459960938 ;  /* 0x3f31721800051820 */ /* 0x040fe20000410000 */
[----:B------:R-:W-:-:S06]  /*5c20*/  @P2 FMUL.FTZ R7, R0, 0.69314718246459960938 ;  /* 0x3f31721800072820 */ /* 0x000fcc0000410000 */
        /* <DEDUP_REMOVED lines=9> */
[----:B------:R-:W-:Y:S01]  /*5cc0*/  HGMMA.64x192x16.F32.BF16 R24, R184, gdesc[UR12].tnspB, R24, gsb0 ;  /* 0x42e0000cb8187df0 */ /* 0x000fe20008001818 */
[----:B------:R-:W-:Y:S01]  /*5cd0*/  UMOV UR14, UR8 ;  /* 0x00000008000e7c82 */ /* 0x000fe20008000000 */
[----:B------:R-:W-:Y:S01]  /*5ce0*/  UMOV UR15, 0x40000040 ;  /* 0x40000040000f7882 */ /* 0x000fe20000000000 */
[----:B------:R-:W-:Y:S01]  /*5cf0*/  UIADD3 UR8, UR6, 0x180, URZ ;  /* 0x0000018006087890 */ /* 0x000fe2000fffe03f */
[----:B------:R-:W-:Y:S02]  /*5d00*/  WARPGROUP.DEPBAR.LE gsb0, 0x0 ;  /* 0x00008000000079c5 */ /* 0x000fe40000010000 */
[----:B------:R-:W-:-:S14]  /*5d10*/  WARPGROUP.ARRIVE ;  /* 0x00000000000079c5 */ /* 0x000fdc0000000000 */
[----:B------:R-:W-:Y:S01]  /*5d20*/  HGMMA.64x192x16.F32.BF16 R24, R180, gdesc[UR12].tnspB, R24, gsb0 ;  /* 0x42e0000cb4187df0 */ /* 0x000fe20008001818 */
[----:B------:R-:W-:Y:S01]  /*5d30*/  UMOV UR14, UR8 ;  /* 0x00000008000e7c82 */ /* 0x000fe20008000000 */
[----:B------:R-:W-:Y:S01]  /*5d40*/  UMOV UR15, 0x40000040 ;  /* 0x40000040000f7882 */ /* 0x000fe20000000000 */
[----:B------:R-:W-:Y:S02]  /*5d50*/  UIADD3 UR8, UR6, 0x200, URZ ;  /* 0x0000020006087890 */ /* 0x000fe4000fffe03f */
[----:B------:R-:W-:Y:S01]  /*5d60*/  UIADD3 UR6, UR6, 0x280, URZ ;  /* 0x0000028006067890 */ /* 0x000fe2000fffe03f */
[----:B------:R-:W-:Y:S02]  /*5d70*/  WARPGROUP.DEPBAR.LE gsb0, 0x0 ;  /* 0x00008000000079c5 */ /* 0x000fe40000010000 */
[----:B------:R-:W-:-:S12]  /*5d80*/  WARPGROUP.ARRIVE ;  /* 0x00000000000079c5 */ /* 0x000fd80000000000 */
[----:B------:R-:W-:Y:S01]  /*5d90*/  HGMMA.64x192x16.F32.BF16 R24, R176, gdesc[UR12].tnspB, R24, gsb0 ;  /* 0x42e0000cb0187df0 */ /* 0x000fe20008001818 */
[----:B------:R-:W-:Y:S01]  /*5da0*/  UMOV UR14, UR8 ;  /* 0x00000008000e7c82 */ /* 0x000fe20008000000 */
[----:B------:R-:W-:Y:S01]  /*5db0*/  UMOV UR15, 0x40000040 ;  /* 0x40000040000f7882 */ /* 0x000fe20000000000 */
[----:B------:R-:W-:Y:S02]  /*5dc0*/  WARPGROUP.DEPBAR.LE gsb0, 0x0 ;  /* 0x00008000000079c5 */ /* 0x000fe40000010000 */
[----:B------:R-:W-:-:S15]  /*5dd0*/  WARPGROUP.ARRIVE ;  /* 0x00000000000079c5 */ /* 0x000fde0000000000 */
[----:B------:R-:W-:Y:S03]  /*5de0*/  HGMMA.64x192x16.F32.BF16 R24, R172, gdesc[UR12].tnspB, R24, gsb0 ;  /* 0x42e0000cac187df0 */ /* 0x000fe60008001818 */
[----:B------:R-:W-:Y:S02]  /*5df0*/  WARPGROUP.DEPBAR.LE gsb0, 0x0 ;  /* 0x00008000000079c5 */ /* 0x000fe40000010000 */
[----:B------:R-:W-:-:S15]  /*5e00*/  WARPGROUP.ARRIVE ;  /* 0x00000000000079c5 */ /* 0x000fde0000000000 */
[----:B------:R-:W-:Y:S03]  /*5e10*/  HGMMA.64x192x16.F32.BF16 R24, R168, gdesc[UR4].tnspB, R24, gsb0 ;  /* 0x42e00004a8187df0 */ /* 0x000fe60008001818 */
[----:B------:R-:W-:Y:S02]  /*5e20*/  WARPGROUP.DEPBAR.LE gsb0, 0x0 ;  /* 0x00008000000079c5 */ /* 0x000fe40000010000 */
[----:B0-23--:R-:W-:Y:S05]  /*5e30*/  @!P0 BRA `(.L_x_3323) ;  /* 0x0000000000048947 */ /* 0x00dfea0003800000 */
[----:B------:R-:W-:Y:S01]  /*5e40*/  BPT.TRAP 0x1 ;  /* 0x000000040000795c */ /* 0x000fe20000300000 */
.L_x_3323:
[----:B------:R-:W0:Y:S01]  /*5e50*/  S2UR UR5, SR_SWINHI ;  /* 0x00000000000579c3 */ /* 0x000e220000002f00 */
[-C--:B------:R-:W-:Y:S01]  /*5e60*/  FMUL.FTZ R130, R51, R155.reuse ;  /* 0x0000009b33827220 */ /* 0x080fe20000410000 */
[-C--:B------:R-:W-:Y:S01]  /*5e70*/  FMUL.FTZ R141, R50, R155.reuse ;  /* 0x0000009b328d7220 */ /* 0x080fe20000410000 */
[-C--:B------:R-:W-:Y:S01]  /*5e80*/  FMUL.FTZ R124, R91, R155.reuse ;  /* 0x0000009b5b7c7220 */ /* 0x080fe20000410000 */
[-C--:B------:R-:W-:Y:S01]  /*5e90*/  FMUL.FTZ R133, R90, R155.reuse ;  /* 0x0000009b5a857220 */ /* 0x080fe20000410000 */
[----:B------:R-:W-:Y:S01]  /*5ea0*/  FMUL.FTZ R146, R43, R155 ;  /* 0x0000009b2b927220 */ /* 0x000fe20000410000 */
[----:B------:R-:W-:Y:S01]  /*5eb0*/  R2UR UR14, R193 ;  /* 0x00000000c10e72ca */ /* 0x000fe200000e0000 */
[----:B------:R-:W-:Y:S01]  /*5ec0*/  FMUL.FTZ R7, R28, R121 ;  /* 0x000000791c077220 */ /* 0x000fe20000410000 */
[-C--:B------:R-:W-:Y:S01]  /*5ed0*/  FMUL.FTZ R125, R75, R155.reuse ;  /* 0x0000009b4b7d7220 */ /* 0x080fe20000410000 */
[----:B------:R-:W-:Y:S01]  /*5ee0*/  FMUL.FTZ R151, R27, R155 ;  /* 0x0000009b1b977220 */ /* 0x000fe20000410000 */
[----:B------:R-:W-:-:S02]  /*5ef0*/  IMAD R27, R22, 0x40, R16 ;  /* 0x00000040161b7824 */ /* 0x000fc400078e0210 */
[-C--:B------:R-:W-:Y:S01]  /*5f00*/  FMUL.FTZ R138, R74, R155.reuse ;  /* 0x0000009b4a8a7220 */ /* 0x080fe20000410000 */
[----:B------:R-:W-:Y:S01]  /*5f10*/  FMUL.FTZ R145, R39, R155 ;  /* 0x0000009b27917220 */ /* 0x000fe20000410000 */
[-C--:B------:R-:W-:Y:S01]  /*5f20*/  FMUL.FTZ R8, R41, R121.reuse ;  /* 0x0000007929087220 */ /* 0x080fe20000410000 */
[----:B------:R-:W-:Y:S01]  /*5f30*/  FMUL.FTZ R10, R45, R121 ;  /* 0x000000792d0a7220 */ /* 0x000fe20000410000 */
[-C--:B------:R-:W-:Y:S01]  /*5f40*/  FMUL.FTZ R135, R82, R155.reuse ;  /* 0x0000009b52877220 */ /* 0x080fe20000410000 */
[-C--:B------:R-:W-:Y:S01]  /*5f50*/  FMUL.FTZ R132, R94, R155.reuse ;  /* 0x0000009b5e847220 */ /* 0x080fe20000410000 */
[----:B------:R-:W-:Y:S01]  /*5f60*/  ULDC UR11, c[0x0][0xc44] ;  /* 0x00031100000b7ab9 */ /* 0x000fe20000000800 */
[----:B------:R-:W1:Y:S01]  /*5f70*/  LDC R94, c[0x0][0xbe8] ;  /* 0x0002fa00ff5e7b82 */ /* 0x000e620000000800 */
[----:B------:R-:W-:Y:S01]  /*5f80*/  FMUL.FTZ R122, R83, R155 ;  /* 0x0000009b537a7220 */ /* 0x000fe20000410000 */
[-C--:B------:R-:W-:Y:S01]  /*5f90*/  FMUL.FTZ R4, R25, R121.reuse ;  /* 0x0000007919047220 */ /* 0x080fe20000410000 */
[----:B------:R-:W-:Y:S01]  /*5fa0*/  FMUL.FTZ R5, R24, R121 ;  /* 0x0000007918057220 */ /* 0x000fe20000410000 */
[-C--:B------:R-:W-:Y:S01]  /*5fb0*/  FMUL.FTZ R143, R35, R155.reuse ;  /* 0x0000009b238f7220 */ /* 0x080fe20000410000 */
[----:B------:R-:W-:Y:S01]  /*5fc0*/  FMUL.FTZ R123, R87, R155 ;  /* 0x0000009b577b7220 */ /* 0x000fe20000410000 */
[----:B------:R-:W-:Y:S01]  /*5fd0*/  UMOV UR6, UR4 ;  /* 0x0000000400067c82 */ /* 0x000fe20008000000 */
[----:B0-----:R-:W-:Y:S01]  /*5fe0*/  UMOV UR7, UR5 ;  /* 0x0000000500077c82 */ /* 0x001fe20008000000 */
[----:B------:R-:W-:Y:S01]  /*5ff0*/  UIADD3 UR5, -UR60, URZ, URZ ;  /* 0x0000003f3c057290 */ /* 0x000fe2000fffe13f */
[----:B------:R-:W-:-:S02]  /*6000*/  IMAD.U32 R50, RZ, RZ, UR6 ;  /* 0x00000006ff327e24 */ /* 0x000fc4000f8e00ff */
[-C--:B------:R-:W-:Y:S01]  /*6010*/  FMUL.FTZ R6, R29, R121.reuse ;  /* 0x000000791d067220 */ /* 0x080fe20000410000 */
[----:B------:R-:W-:Y:S01]  /*6020*/  IMAD.U32 R51, RZ, RZ, UR7 ;  /* 0x00000007ff337e24 */ /* 0x000fe2000f8e00ff */
[----:B------:R-:W-:Y:S01]  /*6030*/  UIMAD UR11, UR11, UR5, UR14 ;  /* 0x000000050b0b72a4 */ /* 0x000fe2000f8e020e */
[-C--:B------:R-:W-:Y:S01]  /*6040*/  FMUL.FTZ R0, R33, R121.reuse ;  /* 0x0000007921007220 */ /* 0x080fe20000410000 */
[----:B------:R-:W-:Y:S01]  /*6050*/  FMUL.FTZ R9, R32, R121 ;  /* 0x0000007920097220 */ /* 0x000fe20000410000 */
[----:B------:R-:W-:-:S04]  /*6060*/  IMAD.WIDE R90, R197, 0x2, R50 ;  /* 0x00000002c55a7825 */ /* 0x000fc800078e0232 */
[-C--:B------:R-:W-:Y:S01]  /*6070*/  FMUL.FTZ R3, R37, R121.reuse ;  /* 0x0000007925037220 */ /* 0x080fe20000410000 */
[-C--:B------:R-:W-:Y:S01]  /*6080*/  FMUL.FTZ R120, R36, R121.reuse ;  /* 0x0000007924787220 */ /* 0x080fe20000410000 */
[----:B------:R-:W-:Y:S01]  /*6090*/  FMUL.FTZ R11, R40, R121 ;  /* 0x00000079280b7220 */ /* 0x000fe20000410000 */
[----:B------:R-:W-:Y:S01]  /*60a0*/  IMAD.WIDE R50, R27, 0x2, R50 ;  /* 0x000000021b327825 */ /* 0x000fe200078e0232 */
[----:B------:R-:W-:-:S03]  /*60b0*/  IADD3 R43, P0, R90, 0x8020, RZ ;  /* 0x000080205a2b7810 */ /* 0x000fc60007f1e0ff */
[-C--:B------:R-:W-:Y:S01]  /*60c0*/  FMUL.FTZ R15, R44, R121.reuse ;  /* 0x000000792c0f7220 */ /* 0x080fe20000410000 */
[----:B------:R-:W-:Y:S01]  /*60d0*/  IADD3 R75, P5, R90, 0x8060, RZ ;  /* 0x000080605a4b7810 */ /* 0x000fe20007fbe0ff */
[-C--:B------:R-:W-:Y:S01]  /*60e0*/  FMUL.FTZ R12, R49, R121.reuse ;  /* 0x00000079310c7220 */ /* 0x080fe20000410000 */
[----:B------:R-:W-:Y:S01]  /*60f0*/  LOP3.LUT R28, R43, 0x380, RZ, 0xc0, !PT ;  /* 0x000003802b1c7812 */ /* 0x000fe200078ec0ff */
[--C-:B------:R-:W-:Y:S01]  /*6100*/  IMAD.X R83, RZ, RZ, R91.reuse, P0 ;  /* 0x000000ffff537224 */ /* 0x100fe200000e065b */
[----:B------:R-:W-:Y:S01]  /*6110*/  LOP3.LUT R74, R75, 0x380, RZ, 0xc0, !PT ;  /* 0x000003804b4a7812 */ /* 0x000fe200078ec0ff */
[-C--:B------:R-:W-:Y:S01]  /*6120*/  FMUL.FTZ R13, R48, R121.reuse ;  /* 0x00000079300d7220 */ /* 0x080fe20000410000 */
[----:B------:R-:W-:Y:S01]  /*6130*/  SHF.R.U64 R28, R28, 0x3, RZ ;  /* 0x000000031c1c7819 */ /* 0x000fe200000012ff */
[-C--:B------:R-:W-:Y:S01]  /*6140*/  FMUL.FTZ R14, R53, R121.reuse ;  /* 0x00000079350e7220 */ /* 0x080fe20000410000 */
[----:B------:R-:W-:Y:S01]  /*6150*/  IADD3 R39, P2, R90, 0x4060, RZ ;  /* 0x000040605a277810 */ /* 0x000fe20007f5e0ff */
[-C--:B------:R-:W-:Y:S01]  /*6160*/  FMUL.FTZ R25, R52, R121.reuse ;  /* 0x0000007934197220 */ /* 0x080fe20000410000 */
[C---:B------:R-:W-:Y:S01]  /*6170*/  IADD3 R41, P1, R90.reuse, 0x8000, RZ ;  /* 0x000080005a297810 */ /* 0x040fe20007f3e0ff */
[-C--:B------:R-:W-:Y:S01]  /*6180*/  FMUL.FTZ R24, R57, R121.reuse ;  /* 0x0000007939187220 */ /* 0x080fe20000410000 */
[----:B------:R-:W-:Y:S01]  /*6190*/  LOP3.LUT R27, R90, 0x380, RZ, 0xc0, !PT ;  /* 0x000003805a1b7812 */ /* 0x000fe200078ec0ff */
[-C--:B------:R-:W-:Y:S01]  /*61a0*/  FMUL.FTZ R21, R56, R121.reuse ;  /* 0x0000007938157220 */ /* 0x080fe20000410000 */
[----:B------:R-:W-:Y:S01]  /*61b0*/  SHF.R.U64 R74, R74, 0x3, RZ ;  /* 0x000000034a4a7819 */ /* 0x000fe200000012ff */
[-C--:B------:R-:W-:Y:S01]  /*61c0*/  FMUL.FTZ R61, R61, R121.reuse ;  /* 0x000000793d3d7220 */ /* 0x080fe20000410000 */
[----:B------:R-:W-:Y:S01]  /*61d0*/  IADD3 R45, P6, R90, 0x8040, RZ ;  /* 0x000080405a2d7810 */ /* 0x000fe20007fde0ff */
[----:B------:R-:W-:Y:S01]  /*61e0*/  FMUL.FTZ R60, R60, R121 ;  /* 0x000000793c3c7220 */ /* 0x000fe20000410000 */
[----:B------:R-:W-:Y:S01]  /*61f0*/  LOP3.LUT R82, R28, R43, RZ, 0x3c, !PT ;  /* 0x0000002b1c527212 */ /* 0x000fe200078e3cff */
        /* <DEDUP_REMOVED lines=29> */
[----:B------:R-:W-:Y:S01]  /*63d0*/  IADD3 R35, P0, R90, 0x60, RZ ;  /* 0x000000605a237810 */ /* 0x000fe20007f1e0ff */
[--C-:B------:R-:W-:Y:S01]  /*63e0*/  IMAD.X R87, RZ, RZ, R91.reuse, P1 ;  /* 0x000000ffff577224 */ /* 0x100fe200008e065b */
[----:B------:R-:W-:Y:S01]  /*63f0*/  SHF.R.U64 R27, R27, 0x3, RZ ;  /* 0x000000031b1b7819 */ /* 0x000fe200000012ff */
[----:B------:R-:W-:Y:S01]  /*6400*/  FMUL.FTZ R121, R79, R155 ;  /* 0x0000009b4f797220 */ /* 0x000fe20000410000 */
[----:B------:R-:W-:Y:S01]  /*6410*/  LOP3.LUT R74, R74, R75, RZ, 0x3c, !PT ;  /* 0x0000004b4a4a7212 */ /* 0x000fe200078e3cff */
[-C--:B------:R-:W-:Y:S01]  /*6420*/  FMUL.FTZ R36, R31, R155.reuse ;  /* 0x0000009b1f247220 */ /* 0x080fe20000410000 */
[----:B------:R-:W-:Y:S01]  /*6430*/  IADD3 R33, P1, R90, 0x40, RZ ;  /* 0x000000405a217810 */ /* 0x000fe20007f3e0ff */
[----:B------:R-:W-:Y:S01]  /*6440*/  FMUL.FTZ R153, R30, R155 ;  /* 0x0000009b1e997220 */ /* 0x000fe20000410000 */
[----:B------:R-:W-:Y:S01]  /*6450*/  IADD3.X R75, RZ, R91, RZ, P5, !PT ;  /* 0x0000005bff4b7210 */ /* 0x000fe20002ffe4ff */
[--C-:B------:R-:W-:Y:S01]  /*6460*/  IMAD.X R79, RZ, RZ, R91.reuse, P6 ;  /* 0x000000ffff4f7224 */ /* 0x100fe200030e065b */
[----:B------:R-:W-:Y:S01]  /*6470*/  SHF.R.U64 R28, R28, 0x3, RZ ;  /* 0x000000031c1c7819 */ /* 0x000fe200000012ff */
[----:B------:R-:W-:Y:S01]  /*6480*/  USHF.R.S32.HI UR12, URZ, 0x1f, UR11 ;  /* 0x0000001f3f0c7899 */ /* 0x000fe2000801140b */
[C---:B------:R-:W-:Y:S01]  /*6490*/  IADD3 R29, P3, R90.reuse, 0x20, RZ ;  /* 0x000000205a1d7810 */ /* 0x040fe20007f7e0ff */
[----:B------:R-:W-:Y:S01]  /*64a0*/  ULDC.64 UR8, c[0x0][0xb90] ;  /* 0x0002e40000087ab9 */ /* 0x000fe20000000a00 */
[C---:B------:R-:W-:Y:S01]  /*64b0*/  IADD3 R30, P4, R90.reuse, 0x4040, RZ ;  /* 0x000040405a1e7810 */ /* 0x040fe20007f9e0ff */
[-C--:B------:R-:W-:Y:S01]  /*64c0*/  FMUL.FTZ R129, R63, R155.reuse ;  /* 0x0000009b3f817220 */ /* 0x080fe20000410000 */
[----:B------:R-:W-:Y:S01]  /*64d0*/  IADD3 R37, P5, R90, 0x4020, RZ ;  /* 0x000040205a257810 */ /* 0x000fe20007fbe0ff */
[----:B------:R-:W-:Y:S01]  /*64e0*/  FMUL.FTZ R137, R66, R155 ;  /* 0x0000009b42897220 */ /* 0x000fe20000410000 */
[----:B------:R-:W-:Y:S01]  /*64f0*/  IADD3 R31, P6, R90, 0x4000, RZ ;  /* 0x000040005a1f7810 */ /* 0x000fe20007fde0ff */
[--C-:B------:R-:W-:Y:S01]  /*6500*/  IMAD.X R63, RZ, RZ, R91.reuse, P1 ;  /* 0x000000ffff3f7224 */ /* 0x100fe200008e065b */
[----:B------:R-:W-:Y:S01]  /*6510*/  LOP3.LUT R90, R27, R90, RZ, 0x3c, !PT ;  /* 0x0000005a1b5a7212 */ /* 0x000fe200078e3cff */
[----:B------:R-:W-:Y:S01]  /*6520*/  IMAD.X R27, RZ, RZ, R91, P0 ;  /* 0x000000ffff1b7224 */ /* 0x000fe200000e065b */
[----:B------:R-:W-:Y:S01]  /*6530*/  LOP3.LUT R66, R28, R39, RZ, 0x3c, !PT ;  /* 0x000000271c427212 */ /* 0x000fe200078e3cff */
[----:B------:R-:W-:Y:S01]  /*6540*/  UIMAD UR5, UR12, UR8, URZ ;  /* 0x000000080c0572a4 */ /* 0x000fe2000f8e023f */
[C---:B------:R-:W-:Y:S01]  /*6550*/  IADD3 R43, P0, R50.reuse, 0x5000, RZ ;  /* 0x00005000322b7810 */ /* 0x040fe20007f1e0ff */
[----:B------:R-:W-:Y:S01]  /*6560*/  UIMAD.WIDE.U32 UR6, UR11, UR8, URZ ;  /* 0x000000080b0672a5 */ /* 0x000fe2000f8e003f */
[----:B------:R-:W-:Y:S01]  /*6570*/  IADD3 R39, P1, R50, 0x4000, RZ ;  /* 0x0000400032277810 */ /* 0x000fe20007f3e0ff */
[-C--:B------:R-:W-:Y:S01]  /*6580*/  FMUL.FTZ R149, R42, R155.reuse ;  /* 0x0000009b2a957220 */ /* 0x080fe20000410000 */
[-C--:B------:R-:W-:Y:S01]  /*6590*/  FMUL.FTZ R150, R38, R155.reuse ;  /* 0x0000009b26967220 */ /* 0x080fe20000410000 */
[----:B------:R-:W-:Y:S01]  /*65a0*/  UIMAD UR5, UR11, UR9, UR5 ;  /* 0x000000090b0572a4 */ /* 0x000fe2000f8e0205 */
[----:B------:R-:W-:Y:S01]  /*65b0*/  LOP3.LUT R42, R43, 0x380, RZ, 0xc0, !PT ;  /* 0x000003802b2a7812 */ /* 0x000fe200078ec0ff */
[----:B------:R-:W-:Y:S01]  /*65c0*/  IMAD.U32 R52, RZ, RZ, UR6 ;  /* 0x00000006ff347e24 */ /* 0x000fe2000f8e00ff */
[----:B------:R-:W-:Y:S01]  /*65d0*/  LOP3.LUT R38, R39, 0x380, RZ, 0xc0, !PT ;  /* 0x0000038027267812 */ /* 0x000fe200078ec0ff */
[----:B------:R-:W-:Y:S01]  /*65e0*/  UIADD3 UR6, UR7, UR5, URZ ;  /* 0x0000000507067290 */ /* 0x000fe2000fffe03f */
[----:B------:R-:W-:Y:S01]  /*65f0*/  SHF.R.U64 R42, R42, 0x3, RZ ;  /* 0x000000032a2a7819 */ /* 0x000fe200000012ff */
[----:B------:R-:W-:Y:S01]  /*6600*/  UIADD3 UR5, UR10, 0x30860, URZ ;  /* 0x000308600a057890 */ /* 0x000fe2000fffe03f */
[----:B------:R-:W-:Y:S01]  /*6610*/  SHF.R.U64 R38, R38, 0x3, RZ ;  /* 0x0000000326267819 */ /* 0x000fe200000012ff */
[----:B------:R-:W-:Y:S01]  /*6620*/  FMUL.FTZ R154, R26, R155 ;  /* 0x0000009b1a9a7220 */ /* 0x000fe20000410000 */
[----:B------:R-:W-:Y:S01]  /*6630*/  LOP3.LUT R42, R42, R43, RZ, 0x3c, !PT ;  /* 0x0000002b2a2a7212 */ /* 0x000fe200078e3cff */
[----:B------:R-:W-:Y:S01]  /*6640*/  UPRMT UR5, UR13, 0x654, UR5 ;  /* 0x000006540d057896 */ /* 0x000fe20008000005 */
[----:B------:R-:W-:Y:S01]  /*6650*/  LOP3.LUT R38, R38, R39, RZ, 0x3c, !PT ;  /* 0x0000002726267212 */ /* 0x000fe200078e3cff */
[--C-:B------:R-:W-:Y:S01]  /*6660*/  IMAD.X R43, RZ, RZ, R51.reuse, P0 ;  /* 0x000000ffff2b7224 */ /* 0x100fe200000e0633 */
[----:B------:R-:W-:Y:S01]  /*6670*/  IADD3 R156, P0, R50, 0xb000, RZ ;  /* 0x0000b000329c7810 */ /* 0x000fe20007f1e0ff */
[----:B------:R-:W-:Y:S01]  /*6680*/  IMAD.X R39, RZ, RZ, R51, P1 ;  /* 0x000000ffff277224 */ /* 0x000fe200008e0633 */
[----:B-1----:R-:W-:Y:S01]  /*6690*/  ISETP.NE.AND P1, PT, R94, 0x1, PT ;  /* 0x000000015e00780c */ /* 0x002fe20003f25270 */
        /* <DEDUP_REMOVED lines=26> */
[----:B------:R-:W-:Y:S01]  /*6840*/  LOP3.LUT R26, R41, 0x380, RZ, 0xc0, !PT ;  /* 0x00000380291a7812 */ /* 0x000fe200078ec0ff */
[----:B------:R-:W0:Y:S01]  /*6850*/  LDC R158, c[0x0][0xc38] ;  /* 0x00030e00ff9e7b82 */ /* 0x000e220000000800 */
[----:B------:R-:W-:Y:S01]  /*6860*/  LOP3.LUT R155, R156, 0x380, RZ, 0xc0, !PT ;  /* 0x000003809c9b7812 */ /* 0x000fe200078ec0ff */
[--C-:B------:R-:W-:Y:S01]  /*6870*/  IMAD.X R71, RZ, RZ, R91.reuse, P3 ;  /* 0x000000ffff477224 */ /* 0x100fe200018e065b */
[-C--:B------:R-:W-:Y:S01]  /*6880*/  IADD3.X R67, RZ, R91.reuse, RZ, P2, !PT ;  /* 0x0000005bff437210 */ /* 0x080fe200017fe4ff */
[--C-:B------:R-:W-:Y:S01]  /*6890*/  IMAD.X R55, RZ, RZ, R91.reuse, P4 ;  /* 0x000000ffff377224 */ /* 0x100fe200020e065b */
[-C--:B------:R-:W-:Y:S01]  /*68a0*/  IADD3.X R59, RZ, R91.reuse, RZ, P6, !PT ;  /* 0x0000005bff3b7210 */ /* 0x080fe200037fe4ff */
[----:B------:R-:W-:Y:S01]  /*68b0*/  IMAD.X R57, RZ, RZ, R91, P5 ;  /* 0x000000ffff397224 */ /* 0x000fe200028e065b */
[----:B------:R-:W-:Y:S01]  /*68c0*/  MOV R90, R90 ;  /* 0x0000005a005a7202 */ /* 0x000fe20000000f00 */
[----:B------:R-:W-:Y:S01]  /*68d0*/  SYNCS.ARRIVE.TRANS64.RED.A1T0 RZ, [UR5], RZ ;  /* 0x000000ffffff79a7 */ /* 0x000fe20008100405 */
[----:B------:R-:W-:Y:S01]  /*68e0*/  SHF.R.U64 R26, R26, 0x3, RZ ;  /* 0x000000031a1a7819 */ /* 0x000fe200000012ff */
[----:B------:R-:W-:Y:S01]  /*68f0*/  USHF.R.S32.HI UR10, URZ, 0x1f, UR60 ;  /* 0x0000001f3f0a7899 */ /* 0x000fe2000801143c */
[----:B------:R-:W-:Y:S01]  /*6900*/  SHF.R.U64 R91, R155, 0x3, RZ ;  /* 0x000000039b5b7819 */ /* 0x000fe200000012ff */
[----:B------:R-:W-:Y:S01]  /*6910*/  ULDC UR5, c[0x0][0xa88] ;  /* 0x0002a20000057ab9 */ /* 0x000fe20000000800 */
[----:B------:R-:W-:Y:S01]  /*6920*/  F2FP.BF16.F32.PACK_AB R6, R6, R7 ;  /* 0x000000070606723e */ /* 0x000fe200000010ff */
[----:B------:R-:W-:Y:S01]  /*6930*/  ULDC.64 UR8, c[0x0][0xae8] ;  /* 0x0002ba0000087ab9 */ /* 0x000fe20000000a00 */
[----:B------:R-:W-:-:S02]  /*6940*/  LOP3.LUT R86, R26, R41, RZ, 0x3c, !PT ;  /* 0x000000291a567212 */ /* 0x000fc400078e3cff */
[----:B------:R-:W-:Y:S02]  /*6950*/  F2FP.BF16.F32.PACK_AB R7, R36, R153 ;  /* 0x000000992407723e */ /* 0x000fe400000010ff */
[----:B------:R-:W-:Y:S02]  /*6960*/  LOP3.LUT R32, R45, 0x380, RZ, 0xc0, !PT ;  /* 0x000003802d207812 */ /* 0x000fe400078ec0ff */
[----:B------:R-:W-:Y:S02]  /*6970*/  LOP3.LUT R26, R29, 0x380, RZ, 0xc0, !PT ;  /* 0x000003801d1a7812 */ /* 0x000fe400078ec0ff */
[----:B------:R-:W-:Y:S02]  /*6980*/  LOP3.LUT R36, R91, R156, RZ, 0x3c, !PT ;  /* 0x0000009c5b247212 */ /* 0x000fe400078e3cff */
[----:B------:R-:W1:Y:S01]  /*6990*/  @P1 LDC R91, c[0x0][0xbec] ;  /* 0x0002fb00ff5b1b82 */ /* 0x000e620000000800 */
[----:B------:R-:W-:Y:S02]  /*69a0*/  SHF.R.U64 R32, R32, 0x3, RZ ;  /* 0x0000000320207819 */ /* 0x000fe400000012ff */
[----:B------:R-:W-:-:S02]  /*69b0*/  SHF.R.U64 R26, R26, 0x3, RZ ;  /* 0x000000031a1a7819 */ /* 0x000fc400000012ff */
[----:B------:R-:W-:Y:S02]  /*69c0*/  F2FP.BF16.F32.PACK_AB R4, R4, R5 ;  /* 0x000000050404723e */ /* 0x000fe400000010ff */
[----:B------:R-:W-:Y:S01]  /*69d0*/  F2FP.BF16.F32.PACK_AB R5, R151, R154 ;  /* 0x0000009a9705723e */ /* 0x000fe200000010ff */
[----:B------:R-:W-:Y:S01]  /*69e0*/  BAR.SYNC.DEFER_BLOCKING 0x1, 0x100 ;  /* 0x0044000000007b1d */ /* 0x000fe20000010000 */
[----:B------:R-:W-:Y:S02]  /*69f0*/  LOP3.LUT R78, R32, R45, RZ, 0x3c, !PT ;  /* 0x0000002d204e7212 */ /* 0x000fe400078e3cff */
[----:B------:R-:W-:Y:S02]  /*6a00*/  LOP3.LUT R70, R26, R29, RZ, 0x3c, !PT ;  /* 0x0000001d1a467212 */ /* 0x000fe400078e3cff */
[----:B------:R-:W-:-:S03]  /*6a10*/  LOP3.LUT R26, R31, 0x380, RZ, 0xc0, !PT ;  /* 0x000003801f1a7812 */ /* 0x000fc600078ec0ff */
[----:B------:R-:W2:Y:S01]  /*6a20*/  @P1 LDC R151, c[0x0][0xbf0] ;  /* 0x0002fc00ff971b82 */ /* 0x000ea20000000800 */
[----:B------:R-:W-:Y:S01]  /*6a30*/  MOV R74, R74 ;  /* 0x0000004a004a7202 */ /* 0x000fe20000000f00 */
[----:B------:R-:W-:Y:S01]  /*6a40*/  IMAD R75, RZ, RZ, -UR14 ;  /* 0x8000000eff4b7e24 */ /* 0x000fe2000f8e02ff */
[----:B------:R-:W-:Y:S02]  /*6a50*/  MOV R78, R78 ;  /* 0x0000004e004e7202 */ /* 0x000fe40000000f00 */
[----:B------:R-:W-:Y:S01]  /*6a60*/  SHF.R.U64 R26, R26, 0x3, RZ ;  /* 0x000000031a1a7819 */ /* 0x000fe200000012ff */
[----:B0-----:R-:W-:Y:S01]  /*6a70*/  IMAD R75, R158, R75, UR61 ;  /* 0x0000003d9e4b7e24 */ /* 0x001fe2000f8e024b */
[----:B------:R-:W-:Y:S02]  /*6a80*/  MOV R79, R82 ;  /* 0x00000052004f7202 */ /* 0x000fe40000000f00 */
[----:B------:R-:W-:Y:S02]  /*6a90*/  MOV R82, R66 ;  /* 0x0000004200527202 */ /* 0x000fe40000000f00 */
[----:B------:R-:W0:Y:S01]  /*6aa0*/  LDC.64 R66, c[0x0][0xb98] ;  /* 0x0002e600ff427b82 */ /* 0x000e220000000a00 */
[----:B------:R-:W-:-:S02]  /*6ab0*/  LOP3.LUT R29, R30, 0x380, RZ, 0xc0, !PT ;  /* 0x000003801e1d7812 */ /* 0x000fc400078ec0ff */
[----:B------:R-:W-:Y:S02]  /*6ac0*/  LOP3.LUT R58, R26, R31, RZ, 0x3c, !PT ;  /* 0x0000001f1a3a7212 */ /* 0x000fe400078e3cff */
[----:B------:R-:W-:Y:S02]  /*6ad0*/  LOP3.LUT R26, R35, 0x380, RZ, 0xc0, !PT ;  /* 0x00000380231a7812 */ /* 0x000fe400078ec0ff */
[----:B------:R-:W-:Y:S01]  /*6ae0*/  SHF.R.U64 R29, R29, 0x3, RZ ;  /* 0x000000031d1d7819 */ /* 0x000fe200000012ff */
[----:B------:R3:W-:Y:S01]  /*6af0*/  STSM.16.M88.4 [R90], R4 ;  /* 0x000000045a007844 */ /* 0x0007e20000000200 */
[----:B------:R-:W-:Y:S02]  /*6b00*/  LOP3.LUT R28, R37, 0x380, RZ, 0xc0, !PT ;  /* 0x00000380251c7812 */ /* 0x000fe400078ec0ff */
[----:B------:R-:W-:Y:S02]  /*6b10*/  SHF.R.U64 R26, R26, 0x3, RZ ;  /* 0x000000031a1a7819 */ /* 0x000fe400000012ff */
[----:B------:R-:W-:-:S02]  /*6b20*/  LOP3.LUT R54, R29, R30, RZ, 0x3c, !PT ;  /* 0x0000001e1d367212 */ /* 0x000fc400078e3cff */
[----:B------:R-:W-:Y:S02]  /*6b30*/  SHF.R.U64 R28, R28, 0x3, RZ ;  /* 0x000000031c1c7819 */ /* 0x000fe400000012ff */
[----:B------:R-:W-:Y:S02]  /*6b40*/  LOP3.LUT R32, R33, 0x380, RZ, 0xc0, !PT ;  /* 0x0000038021207812 */ /* 0x000fe400078ec0ff */
[----:B------:R-:W-:Y:S02]  /*6b50*/  LOP3.LUT R26, R26, R35, RZ, 0x3c, !PT ;  /* 0x000000231a1a7212 */ /* 0x000fe400078e3cff */
[C---:B------:R-:W-:Y:S02]  /*6b60*/  IADD3 R29, P4, R50.reuse, 0x1000, RZ ;  /* 0x00001000321d7810 */ /* 0x040fe40007f9e0ff */
[C---:B------:R-:W-:Y:S01]  /*6b70*/  IADD3 R31, P5, R50.reuse, 0x2000, RZ ;  /* 0x00002000321f7810 */ /* 0x040fe20007fbe0ff */
[----:B---3--:R-:W-:Y:S01]  /*6b80*/  IMAD R90, R75, 0x80, R196 ;  /* 0x000000804b5a7824 */ /* 0x008fe200078e02c4 */
[----:B------:R-:W-:-:S02]  /*6b90*/  IADD3 R35, P6, R50, 0x3000, RZ ;  /* 0x0000300032237810 */ /* 0x000fc40007fde0ff */
[----:B------:R-:W-:Y:S01]  /*6ba0*/  MOV R54, R54 ;  /* 0x0000003600367202 */ /* 0x000fe20000000f00 */
[----:B-1----:R-:W-:Y:S01]  /*6bb0*/  @P1 IMAD.HI.U32 R4, R90, R91, RZ ;  /* 0x0000005b5a041227 */ /* 0x002fe200078e00ff */
[----:B------:R-:W-:Y:S02]  /*6bc0*/  LOP3.LUT R56, R28, R37, RZ, 0x3c, !PT ;  /* 0x000000251c387212 */ /* 0x000fe400078e3cff */
[----:B------:R-:W-:Y:S01]  /*6bd0*/  SHF.R.U64 R32, R32, 0x3, RZ ;  /* 0x0000000320207819 */ /* 0x000fe200000012ff */
[----:B------:R-:W-:Y:S01]  /*6be0*/  IMAD.MOV.U32 R55, RZ, RZ, R90 ;  /* 0x000000ffff377224 */ /* 0x000fe200078e005a */
[----:B--2---:R-:W-:Y:S02]  /*6bf0*/  @P1 SHF.R.U32.HI R55, RZ, R151, R4 ;  /* 0x00000097ff371219 */ /* 0x004fe40000011604 */
[----:B------:R-:W-:Y:S02]  /*6c00*/  LOP3.LUT R28, R29, 0x380, RZ, 0xc0, !PT ;  /* 0x000003801d1c7812 */ /* 0x000fe400078ec0ff */
[----:B------:R-:W-:-:S02]  /*6c10*/  LOP3.LUT R30, R31, 0x380, RZ, 0xc0, !PT ;  /* 0x000003801f1e7812 */ /* 0x000fc400078ec0ff */
[----:B------:R-:W-:Y:S02]  /*6c20*/  LOP3.LUT R34, R35, 0x380, RZ, 0xc0, !PT ;  /* 0x0000038023227812 */ /* 0x000fe400078ec0ff */
[----:B------:R-:W-:Y:S02]  /*6c30*/  F2FP.BF16.F32.PACK_AB R6, R3, R120 ;  /* 0x000000780306723e */ /* 0x000fe400000010ff */
[----:B------:R-:W-:Y:S01]  /*6c40*/  MOV R53, UR7 ;  /* 0x0000000700357c02 */ /* 0x000fe20008000f00 */
[----:B------:R-:W-:Y:S01]  /*6c50*/  IMAD.U32 R53, RZ, RZ, UR6 ;  /* 0x00000006ff357e24 */ /* 0x000fe2000f8e00ff */
[----:B------:R-:W-:Y:S01]  /*6c60*/  LOP3.LUT R62, R32, R33, RZ, 0x3c, !PT ;  /* 0x00000021203e7212 */ /* 0x000fe200078e3cff */
[----:B------:R-:W-:Y:S01]  /*6c70*/  ULDC.64 UR6, c[0x0][0xb88] ;  /* 0x0002e20000067ab9 */ /* 0x000fe20000000a00 */
[----:B------:R-:W-:Y:S01]  /*6c80*/  LOP3.LUT R37, R50, 0x380, RZ, 0xc0, !PT ;  /* 0x0000038032257812 */ /* 0x000fe200078ec0ff */
[----:B0-----:R-:W-:Y:S01]  /*6c90*/  IMAD.WIDE.U32 R52, R66, UR60, R52 ;  /* 0x0000003c42347c25 */ /* 0x001fe2000f8e0034 */
[----:B------:R-:W-:-:S02]  /*6ca0*/  IADD3 R3, -R55, RZ, RZ ;  /* 0x000000ff37037210 */ /* 0x000fc40007ffe1ff */
[----:B------:R-:W-:Y:S02]  /*6cb0*/  SHF.R.U64 R28, R28, 0x3, RZ ;  /* 0x000000031c1c7819 */ /* 0x000fe400000012ff */
[----:B------:R-:W-:Y:S01]  /*6cc0*/  SHF.R.U64 R30, R30, 0x3, RZ ;  /* 0x000000031e1e7819 */ /* 0x000fe200000012ff */
[----:B------:R-:W-:Y:S01]  /*6cd0*/  IMAD R3, R94, R3, R90 ;  /* 0x000000035e037224 */ /* 0x000fe200078e025a */
[----:B------:R-:W-:Y:S02]  /*6ce0*/  SHF.R.U64 R34, R34, 0x3, RZ ;  /* 0x0000000322227819 */ /* 0x000fe400000012ff */
[----:B------:R-:W-:Y:S02]  /*6cf0*/  MOV R70, R70 ;  /* 0x0000004600467202 */ /* 0x000fe40000000f00 */
[----:B------:R-:W-:Y:S02]  /*6d00*/  F2FP.BF16.F32.PACK_AB R4, R0, R9 ;  /* 0x000000090004723e */ /* 0x000fe400000010ff */
[----:B------:R-:W-:-:S02]  /*6d10*/  F2FP.BF16.F32.PACK_AB R5, R143, R152 ;  /* 0x000000988f05723e */ /* 0x000fc400000010ff */
[----:B------:R-:W-:Y:S02]  /*6d20*/  F2FP.BF16.F32.PACK_AB R7, R145, R150 ;  /* 0x000000969107723e */ /* 0x000fe400000010ff */
[----:B------:R-:W-:Y:S02]  /*6d30*/  F2FP.BF16.F32.PACK_AB R8, R8, R11 ;  /* 0x0000000b0808723e */ /* 0x000fe400000010ff */
[----:B------:R-:W-:Y:S01]  /*6d40*/  SHF.R.U64 R37, R37, 0x3, RZ ;  /* 0x0000000325257819 */ /* 0x000fe200000012ff */
[----:B------:R-:W-:Y:S01]  /*6d50*/  STSM.16.M88.4 [R70], R4 ;  /* 0x0000000446007844 */ /* 0x000fe20000000200 */
[----:B------:R-:W-:Y:S02]  /*6d60*/  MOV R62, R62 ;  /* 0x0000003e003e7202 */ /* 0x000fe40000000f00 */
[----:B------:R-:W-:Y:S02]  /*6d70*/  F2FP.BF16.F32.PACK_AB R9, R146, R149 ;  /* 0x000000959209723e */ /* 0x000fe400000010ff */
[----:B------:R-:W-:-:S02]  /*6d80*/  F2FP.BF16.F32.PACK_AB R10, R10, R15 ;  /* 0x0000000f0a0a723e */ /* 0x000fc400000010ff */
[----:B------:R-:W-:Y:S02]  /*6d90*/  F2FP.BF16.F32.PACK_AB R11, R147, R148 ;  /* 0x00000094930b723e */ /* 0x000fe400000010ff */
[----:B------:R-:W-:Y:S01]  /*6da0*/  MOV R0, R26 ;  /* 0x0000001a00007202 */ /* 0x000fe20000000f00 */
[----:B------:R-:W-:Y:S01]  /*6db0*/  IMAD R26, R66, UR10, RZ ;  /* 0x0000000a421a7c24 */ /* 0x000fe2000f8e02ff */
[----:B------:R-:W-:Y:S01]  /*6dc0*/  LOP3.LUT R28, R28, R29, RZ, 0x3c, !PT ;  /* 0x0000001d1c1c7212 */ /* 0x000fe200078e3cff */
[--C-:B------:R-:W-:Y:S01]  /*6dd0*/  IMAD.X R29, RZ, RZ, R51.reuse, P4 ;  /* 0x000000ffff1d7224 */ /* 0x100fe200020e0633 */
[----:B------:R-:W-:Y:S01]  /*6de0*/  LOP3.LUT R30, R30, R31, RZ, 0x3c, !PT ;  /* 0x0000001f1e1e7212 */ /* 0x000fe200078e3cff */
[----:B------:R-:W-:Y:S01]  /*6df0*/  IMAD.X R31, RZ, RZ, R51, P5 ;  /* 0x000000ffff1f7224 */ /* 0x000fe200028e0633 */
[----:B------:R-:W-:Y:S01]  /*6e00*/  LOP3.LUT R34, R34, R35, RZ, 0x3c, !PT ;  /* 0x0000002322227212 */ /* 0x000fe200078e3cff */
[----:B------:R0:W-:Y:S01]  /*6e10*/  STSM.16.M88.4 [R62], R8 ;  /* 0x000000083e007844 */ /* 0x0001e20000000200 */
[----:B------:R-:W-:Y:S01]  /*6e20*/  IADD3.X R35, RZ, R51, RZ, P6, !PT ;  /* 0x00000033ff237210 */ /* 0x000fe200037fe4ff */
[----:B------:R-:W-:Y:S01]  /*6e30*/  IMAD R67, R67, UR60, R26 ;  /* 0x0000003c43437c24 */ /* 0x000fe2000f8e021a */
[----:B------:R-:W-:-:S02]  /*6e40*/  IADD3 R45, P2, R50, 0x6000, RZ ;  /* 0x00006000322d7810 */ /* 0x000fc40007f5e0ff */
[C---:B------:R-:W-:Y:S02]  /*6e50*/  IADD3 R49, P3, R50.reuse, 0x7000, RZ ;  /* 0x0000700032317810 */ /* 0x040fe40007f7e0ff */
[C---:B------:R-:W-:Y:S02]  /*6e60*/  IADD3 R33, P4, R50.reuse, 0x8000, RZ ;  /* 0x0000800032217810 */ /* 0x040fe40007f9e0ff */
[C---:B------:R-:W-:Y:S02]  /*6e70*/  IADD3 R41, P5, R50.reuse, 0x9000, RZ ;  /* 0x0000900032297810 */ /* 0x040fe40007fbe0ff */
[----:B------:R-:W-:Y:S02]  /*6e80*/  IADD3 R47, P6, R50, 0xa000, RZ ;  /* 0x0000a000322f7810 */ /* 0x000fe40007fde0ff */
[----:B------:R-:W-:Y:S02]  /*6e90*/  LOP3.LUT R50, R37, R50, RZ, 0x3c, !PT ;  /* 0x0000003225327212 */ /* 0x000fe400078e3cff */
[----:B------:R-:W-:-:S02]  /*6ea0*/  IADD3.X R37, RZ, R51, RZ, P0, !PT ;  /* 0x00000033ff257210 */ /* 0x000fc400007fe4ff */
[----:B0-----:R-:W-:Y:S02]  /*6eb0*/  SHF.R.S32.HI R9, RZ, 0x1f, R55 ;  /* 0x0000001fff097819 */ /* 0x001fe40000011437 */
[----:B------:R-:W-:Y:S02]  /*6ec0*/  SHF.R.S32.HI R8, RZ, 0x1f, R3 ;  /* 0x0000001fff087819 */ /* 0x000fe40000011403 */
[----:B------:R-:W-:Y:S01]  /*6ed0*/  IADD3 R52, P0, R55, R52, RZ ;  /* 0x0000003437347210 */ /* 0x000fe20007f1e0ff */
[----:B------:R-:W-:Y:S01]  /*6ee0*/  IMAD R55, R75, 0x80, R195 ;  /* 0x000000804b377824 */ /* 0x000fe200078e02c3 */
[----:B------:R-:W-:Y:S01]  /*6ef0*/  LOP3.LUT R48, R49, 0x380, RZ, 0xc0, !PT ;  /* 0x0000038031307812 */ /* 0x000fe200078ec0ff */
[----:B------:R-:W-:Y:S01]  /*6f00*/  IMAD R8, R8, UR6, RZ ;  /* 0x0000000608087c24 */ /* 0x000fe2000f8e02ff */
[----:B------:R-:W-:Y:S02]  /*6f10*/  F2FP.BF16.F32.PACK_AB R12, R12, R13 ;  /* 0x0000000d0c0c723e */ /* 0x000fe400000010ff */
[----:B------:R-:W-:-:S02]  /*6f20*/  IADD3.X R53, R9, R53, R67, P0, !PT ;  /* 0x0000003509357210 */ /* 0x000fc400007fe443 */
[----:B------:R-:W-:Y:S02]  /*6f30*/  F2FP.BF16.F32.PACK_AB R13, R130, R141 ;  /* 0x0000008d820d723e */ /* 0x000fe400000010ff */
[----:B------:R-:W-:Y:S01]  /*6f40*/  F2FP.BF16.F32.PACK_AB R14, R14, R25 ;  /* 0x000000190e0e723e */ /* 0x000fe200000010ff */
[----:B------:R-:W-:Y:S01]  /*6f50*/  IMAD.WIDE.U32 R52, R3, UR6, R52 ;  /* 0x0000000603347c25 */ /* 0x000fe2000f8e0034 */
[----:B------:R-:W-:Y:S02]  /*6f60*/  F2FP.BF16.F32.PACK_AB R15, R131, R144 ;  /* 0x00000090830f723e */ /* 0x000fe400000010ff */
[----:B------:R-:W-:Y:S02]  /*6f70*/  MOV R58, R58 ;  /* 0x0000003a003a7202 */ /* 0x000fe40000000f00 */
[----:B------:R-:W-:Y:S01]  /*6f80*/  F2FP.BF16.F32.PACK_AB R24, R24, R21 ;  /* 0x000000151818723e */ /* 0x000fe200000010ff */
[----:B------:R-:W-:Y:S01]  /*6f90*/  IMAD R21, R3, UR7, R8 ;  /* 0x0000000703157c24 */ /* 0x000fe2000f8e0208 */
[----:B------:R-:W-:Y:S01]  /*6fa0*/  F2FP.BF16.F32.PACK_AB R25, R128, R139 ;  /* 0x0000008b8019723e */ /* 0x000fe200000010ff */
[----:B------:R0:W-:Y:S01]  /*6fb0*/  STSM.16.M88.4 [R0], R12 ;  /* 0x0000000c00007844 */ /* 0x0001e20000000200 */
[----:B------:R-:W-:Y:S01]  /*6fc0*/  F2FP.BF16.F32.PACK_AB R26, R61, R60 ;  /* 0x0000003c3d1a723e */ /* 0x000fe200000010ff */
[----:B------:R-:W-:Y:S01]  /*6fd0*/  ULDC.64 UR6, c[0x0][0xb50] ;  /* 0x0002d40000067ab9 */ /* 0x000fe20000000a00 */
[----:B------:R-:W-:Y:S01]  /*6fe0*/  F2FP.BF16.F32.PACK_AB R27, R129, R142 ;  /* 0x0000008e811b723e */ /* 0x000fe200000010ff */
[----:B------:R-:W-:Y:S01]  /*6ff0*/  VIADD R3, R55, 0x8 ;  /* 0x0000000837037836 */ /* 0x000fe20000000000 */
[----:B------:R-:W-:-:S02]  /*7000*/  MOV R56, R56 ;  /* 0x0000003800387202 */ /* 0x000fc40000000f00 */
[----:B------:R-:W-:Y:S01]  /*7010*/  F2FP.BF16.F32.PACK_AB R4, R65, R64 ;  /* 0x000000404104723e */ /* 0x000fe200000010ff */
[----:B------:R-:W-:Y:S01]  /*7020*/  STSM.16.M88.4 [R58], R24 ;  /* 0x000000183a007844 */ /* 0x000fe20000000200 */
[----:B------:R-:W-:Y:S02]  /*7030*/  F2FP.BF16.F32.PACK_AB R5, R126, R137 ;  /* 0x000000897e05723e */ /* 0x000fe400000010ff */
[----:B------:R-:W-:Y:S02]  /*7040*/  F2FP.BF16.F32.PACK_AB R6, R69, R68 ;  /* 0x000000444506723e */ /* 0x000fe400000010ff */
[----:B------:R-:W-:Y:S02]  /*7050*/  F2FP.BF16.F32.PACK_AB R7, R127, R140 ;  /* 0x0000008c7f07723e */ /* 0x000fe400000010ff */
[----:B------:R-:W-:Y:S01]  /*7060*/  SHF.R.U64 R48, R48, 0x3, RZ ;  /* 0x0000000330307819 */ /* 0x000fe200000012ff */
[----:B0-----:R-:W-:Y:S01]  /*7070*/  IMAD R0, R94, UR5, RZ ;  /* 0x000000055e007c24 */ /* 0x001fe2000f8e02ff */
[----:B------:R-:W-:Y:S01]  /*7080*/  F2FP.BF16.F32.PACK_AB R8, R73, R72 ;  /* 0x000000484908723e */ /* 0x000fe200000010ff */
[----:B------:R0:W-:Y:S01]  /*7090*/  STSM.16.M88.4 [R56], R4 ;  /* 0x0000000438007844 */ /* 0x0001e20000000200 */
[----:B------:R-:W-:-:S02]  /*70a0*/  LOP3.LUT R48, R48, R49, RZ, 0x3c, !PT ;  /* 0x0000003130307212 */ /* 0x000fc400078e3cff */
[----:B------:R-:W-:Y:S02]  /*70b0*/  IADD3.X R49, RZ, R51, RZ, P3, !PT ;  /* 0x00000033ff317210 */ /* 0x000fe40001ffe4ff */
[----:B------:R-:W-:Y:S02]  /*70c0*/  LEA R12, P3, R52, UR6, 0x2 ;  /* 0x00000006340c7c11 */ /* 0x000fe4000f8610ff */
[----:B------:R-:W-:Y:S02]  /*70d0*/  F2FP.BF16.F32.PACK_AB R9, R125, R138 ;  /* 0x0000008a7d09723e */ /* 0x000fe400000010ff */
[----:B------:R-:W-:Y:S01]  /*70e0*/  F2FP.BF16.F32.PACK_AB R10, R77, R76 ;  /* 0x0000004c4d0a723e */ /* 0x000fe200000010ff */
[----:B------:R-:W-:Y:S01]  /*70f0*/  SHFL.IDX PT, R56, R12, RZ, 0x1c1f ;  /* 0x001c1fff0c387589 */ /* 0x000fe200000e0000 */
[----:B------:R-:W-:Y:S02]  /*7100*/  F2FP.BF16.F32.PACK_AB R11, R121, R136 ;  /* 0x00000088790b723e */ /* 0x000fe400000010ff */
[----:B------:R-:W-:Y:S01]  /*7110*/  F2FP.BF16.F32.PACK_AB R88, R89, R88 ;  /* 0x000000585958723e */ /* 0x000fe200000010ff */
[----:B------:R-:W-:Y:S01]  /*7120*/  SHFL.IDX PT, R58, R12, 0x1, 0x1c1f ;  /* 0x003c1f000c3a7f89 */ /* 0x000fe200000e0000 */
[----:B------:R-:W-:Y:S01]  /*7130*/  F2FP.BF16.F32.PACK_AB R96, R97, R96 ;  /* 0x000000606160723e */ /* 0x000fe200000010ff */
[----:B0-----:R-:W-:Y:S01]  /*7140*/  IMAD.IADD R5, R53, 0x1, R21 ;  /* 0x0000000135057824 */ /* 0x001fe200078e0215 */
[----:B------:R-:W-:Y:S01]  /*7150*/  F2FP.BF16.F32.PACK_AB R4, R81, R80 ;  /* 0x000000505104723e */ /* 0x000fe200000010ff */
[----:B------:R-:W-:Y:S01]  /*7160*/  STSM.16.M88.4 [R54], R8 ;  /* 0x0000000836007844 */ /* 0x000fe20000000200 */
[----:B------:R-:W-:-:S02]  /*7170*/  F2FP.BF16.F32.PACK_AB R6, R85, R84 ;  /* 0x000000545506723e */ /* 0x000fc400000010ff */
[----:B------:R-:W-:Y:S02]  /*7180*/  LEA.HI.X R52, R52, UR7, R5, 0x2, P3 ;  /* 0x0000000734347c11 */ /* 0x000fe400098f1405 */
[----:B------:R-:W-:Y:S02]  /*7190*/  F2FP.BF16.F32.PACK_AB R5, R122, R135 ;  /* 0x000000877a05723e */ /* 0x000fe400000010ff */
[----:B------:R-:W-:Y:S01]  /*71a0*/  F2FP.BF16.F32.PACK_AB R7, R123, R134 ;  /* 0x000000867b07723e */ /* 0x000fe200000010ff */
[----:B------:R-:W0:Y:S01]  /*71b0*/  SHFL.IDX PT, R57, R52, RZ, 0x1c1f ;  /* 0x001c1fff34397589 */ /* 0x000e2200000e0000 */
[----:B------:R-:W-:Y:S02]  /*71c0*/  MOV R86, R86 ;  /* 0x0000005600567202 */ /* 0x000fe40000000f00 */
[----:B------:R-:W-:Y:S01]  /*71d0*/  F2FP.BF16.F32.PACK_AB R89, R124, R133 ;  /* 0x000000857c59723e */ /* 0x000fe200000010ff */
[----:B------:R-:W-:Y:S01]  /*71e0*/  STSM.16.M88.4 [R82], R4 ;  /* 0x0000000452007844 */ /* 0x000fe20000000200 */
[----:B------:R-:W-:-:S02]  /*71f0*/  F2FP.BF16.F32.PACK_AB R90, R93, R92 ;  /* 0x0000005c5d5a723e */ /* 0x000fc400000010ff */
[----:B------:R-:W-:Y:S01]  /*7200*/  F2FP.BF16.F32.PACK_AB R91, R95, R132 ;  /* 0x000000845f5b723e */ /* 0x000fe200000010ff */
[----:B------:R-:W1:Y:S01]  /*7210*/  SHFL.IDX PT, R59, R52, 0x1, 0x1c1f ;  /* 0x003c1f00343b7f89 */ /* 0x000e6200000e0000 */
[----:B------:R-:W-:Y:S02]  /*7220*/  F2FP.BF16.F32.PACK_AB R97, R99, R98 ;  /* 0x000000626361723e */ /* 0x000fe400000010ff */
[----:B------:R-:W-:Y:S01]  /*7230*/  F2FP.BF16.F32.PACK_AB R104, R105, R104 ;  /* 0x000000686968723e */ /* 0x000fe200000010ff */
[----:B------:R-:W-:Y:S01]  /*7240*/  STSM.16.M88.4 [R86], R88 ;  /* 0x0000005856007844 */ /* 0x000fe20000000200 */
[----:B------:R-:W-:Y:S02]  /*7250*/  F2FP.BF16.F32.PACK_AB R98, R101, R100 ;  /* 0x000000646562723e */ /* 0x000fe400000010ff */
[----:B------:R-:W-:Y:S02]  /*7260*/  F2FP.BF16.F32.PACK_AB R99, R103, R102 ;  /* 0x000000666763723e */ /* 0x000fe400000010ff */
[----:B------:R-:W-:-:S02]  /*7270*/  F2FP.BF16.F32.PACK_AB R105, R107, R106 ;  /* 0x0000006a6b69723e */ /* 0x000fc400000010ff */
[----:B------:R-:W-:Y:S01]  /*7280*/  F2FP.BF16.F32.PACK_AB R112, R113, R112 ;  /* 0x000000707170723e */ /* 0x000fe200000010ff */
[----:B------:R-:W-:Y:S01]  /*7290*/  STSM.16.M88.4 [R79], R96 ;  /* 0x000000604f007844 */ /* 0x000fe20000000200 */
[----:B------:R-:W-:Y:S02]  /*72a0*/  F2FP.BF16.F32.PACK_AB R106, R109, R108 ;  /* 0x0000006c6d6a723e */ /* 0x000fe400000010ff */
[----:B------:R-:W-:Y:S02]  /*72b0*/  F2FP.BF16.F32.PACK_AB R107, R111, R110 ;  /* 0x0000006e6f6b723e */ /* 0x000fe400000010ff */
[----:B------:R-:W-:Y:S02]  /*72c0*/  F2FP.BF16.F32.PACK_AB R113, R115, R114 ;  /* 0x000000727371723e */ /* 0x000fe400000010ff */
[----:B------:R-:W-:Y:S01]  /*72d0*/  F2FP.BF16.F32.PACK_AB R114, R117, R116 ;  /* 0x000000747572723e */ /* 0x000fe200000010ff */
[----:B------:R-:W-:Y:S01]  /*72e0*/  STSM.16.M88.4 [R78], R104 ;  /* 0x000000684e007844 */ /* 0x000fe20000000200 */
[----:B------:R-:W-:-:S02]  /*72f0*/  F2FP.BF16.F32.PACK_AB R115, R119, R118 ;  /* 0x000000767773723e */ /* 0x000fc400000010ff */
[----:B------:R-:W-:Y:S02]  /*7300*/  LOP3.LUT R44, R45, 0x380, RZ, 0xc0, !PT ;  /* 0x000003802d2c7812 */ /* 0x000fe400078ec0ff */
[----:B------:R-:W-:Y:S01]  /*7310*/  LOP3.LUT P0, RZ, R192, 0x3, RZ, 0xc0, !PT ;  /* 0x00000003c0ff7812 */ /* 0x000fe2000780c0ff */
[----:B------:R-:W-:Y:S01]  /*7320*/  STSM.16.M88.4 [R74], R112 ;  /* 0x000000704a007844 */ /* 0x000fe20000000200 */
[----:B------:R-:W-:Y:S02]  /*7330*/  SHF.R.U64 R44, R44, 0x3, RZ ;  /* 0x000000032c2c7819 */ /* 0x000fe400000012ff */
[----:B------:R-:W-:Y:S02]  /*7340*/  LOP3.LUT R32, R33, 0x380, RZ, 0xc0, !PT ;  /* 0x0000038021207812 */ /* 0x000fe400078ec0ff */
[----:B------:R-:W-:Y:S01]  /*7350*/  LOP3.LUT R44, R44, R45, RZ, 0x3c, !PT ;  /* 0x0000002d2c2c7212 */ /* 0x000fe200078e3cff */
[----:B------:R-:W-:Y:S01]  /*7360*/  IMAD.X R45, RZ, RZ, R51, P2 ;  /* 0x000000ffff2d7224 */ /* 0x000fe200010e0633 */
[-C--:B------:R-:W-:Y:S01]  /*7370*/  ISETP.GE.OR P2, PT, R55, R0.reuse, P0 ;  /* 0x000000003700720c */ /* 0x080fe20000746670 */
[----:B------:R-:W-:Y:S01]  /*7380*/  BAR.SYNC.DEFER_BLOCKING 0x1, 0x100 ;  /* 0x0044000000007b1d */ /* 0x000fe20000010000 */
[----:B------:R-:W-:Y:S01]  /*7390*/  ISETP.GE.OR P0, PT, R3, R0, P0 ;  /* 0x000000000300720c */ /* 0x000fe20000706670 */
[----:B------:R-:W-:Y:S01]  /*73a0*/  UIMAD UR5, UR12, UR8, URZ ;  /* 0x000000080c0572a4 */ /* 0x000fe2000f8e023f */
[----:B------:R-:W-:Y:S01]  /*73b0*/  LOP3.LUT R40, R41, 0x380, RZ, 0xc0, !PT ;  /* 0x0000038029287812 */ /* 0x000fe200078ec0ff */
[----:B------:R-:W-:Y:S01]  /*73c0*/  UIMAD.WIDE.U32 UR6, UR11, UR8, URZ ;  /* 0x000000080b0672a5 */ /* 0x000fe2000f8e003f */
[----:B------:R-:W-:-:S03]  /*73d0*/  LOP3.LUT R46, R47, 0x380, RZ, 0xc0, !PT ;  /* 0x000003802f2e7812 */ /* 0x000fc600078ec0ff */
[----:B------:R-:W2:Y:S01]  /*73e0*/  @P1 LDC R3, c[0x0][0xbec] ;  /* 0x0002fb00ff031b82 */ /* 0x000ea20000000800 */
[----:B------:R-:W-:-:S03]  /*73f0*/  SHF.R.U64 R32, R32, 0x3, RZ ;  /* 0x0000000320207819 */ /* 0x000fc600000012ff */
[----:B0-----:R-:W-:Y:S01]  /*7400*/  @!P2 ST.E desc[UR36][R56.64], R20 ;  /* 0x000000143800a985 */ /* 0x001fe2000c101924 */
[----:B------:R-:W-:Y:S01]  /*7410*/  UIMAD UR5, UR11, UR9, UR5 ;  /* 0x000000090b0572a4 */ /* 0x000fe2000f8e0205 */
[----:B------:R-:W-:Y:S02]  /*7420*/  SHF.R.U64 R40, R40, 0x3, RZ ;  /* 0x0000000328287819 */ /* 0x000fe400000012ff */
[----:B-1----:R0:W-:Y:S01]  /*7430*/  @!P0 ST.E desc[UR36][R58.64], R2 ;  /* 0x000000023a008985 */ /* 0x0021e2000c101924 */
[----:B------:R-:W-:Y:S01]  /*7440*/  ULDC.64 UR8, c[0x0][0xaf0] ;  /* 0x0002bc0000087ab9 */ /* 0x000fe20000000a00 */
[----:B------:R-:W-:Y:S01]  /*7450*/  UIADD3 UR7, UR7, UR5, URZ ;  /* 0x0000000507077290 */ /* 0x000fe2000fffe03f */
[----:B------:R-:W-:Y:S01]  /*7460*/  SHF.R.U64 R46, R46, 0x3, RZ ;  /* 0x000000032e2e7819 */ /* 0x000fe200000012ff */
[----:B------:R1:W5:Y:S01]  /*7470*/  LD.E.128 R8, desc[UR36][R30.64] ;  /* 0x000000241e087980 */ /* 0x000362000c101d00 */
[----:B------:R-:W-:Y:S02]  /*7480*/  LOP3.LUT R32, R32, R33, RZ, 0x3c, !PT ;  /* 0x0000002120207212 */ /* 0x000fe400078e3cff */
[----:B------:R-:W-:Y:S01]  /*7490*/  LOP3.LUT R40, R40, R41, RZ, 0x3c, !PT ;  /* 0x0000002928287212 */ /* 0x000fe200078e3cff */
[----:B------:R3:W5:Y:S01]  /*74a0*/  LD.E.128 R24, desc[UR36][R28.64] ;  /* 0x000000241c187980 */ /* 0x000762000c101d00 */
[----:B0-----:R-:W-:Y:S01]  /*74b0*/  LEA R2, R19, R22, 0x5 ;  /* 0x0000001613027211 */ /* 0x001fe200078e28ff */
[----:B------:R-:W-:Y:S01]  /*74c0*/  UIMAD UR5, UR10, UR8, URZ ;  /* 0x000000080a0572a4 */ /* 0x000fe2000f8e023f */
[----:B-1----:R-:W0:Y:S01]  /*74d0*/  @P1 LDC R30, c[0x0][0xbf0] ;  /* 0x0002fc00ff1e1b82 */ /* 0x002e220000000800 */
[----:B------:R-:W-:Y:S01]  /*74e0*/  UIMAD.WIDE.U32 UR6, UR60, UR8, UR6 ;  /* 0x000000083c0672a5 */ /* 0x000fe2000f8e0006 */
[----:B------:R-:W-:Y:S01]  /*74f0*/  LOP3.LUT R46, R46, R47, RZ, 0x3c, !PT ;  /* 0x0000002f2e2e7212 */ /* 0x000fe200078e3cff */
[--C-:B------:R-:W-:Y:S01]  /*7500*/  IMAD.X R33, RZ, RZ, R51.reuse, P4 ;  /* 0x000000ffff217224 */ /* 0x100fe200020e0633 */
[----:B------:R-:W5:Y:S01]  /*7510*/  LD.E.128 R60, desc[UR36][R50.64] ;  /* 0x00000024323c7980 */ /* 0x000f62000c101d00 */
[----:B------:R-:W-:-:S03]  /*7520*/  IMAD.X R41, RZ, RZ, R51, P5 ;  /* 0x000000ffff297224 */ /* 0x000fc600028e0633 */
[----:B---3--:R-:W1:Y:S01]  /*7530*/  LDC.64 R28, c[0x0][0xae0] ;  /* 0x0002b800ff1c7b82 */ /* 0x008e620000000a00 */
[----:B------:R-:W-:Y:S01]  /*7540*/  IMAD R20, R75, 0x80, R2 ;  /* 0x000000804b147824 */ /* 0x000fe200078e0202 */
[----:B------:R-:W-:Y:S01]  /*7550*/  UIMAD UR5, UR60, UR9, UR5 ;  /* 0x000000093c0572a4 */ /* 0x000fe2000f8e0205 */
[----:B------:R-:W-:Y:S01]  /*7560*/  IMAD.X R47, RZ, RZ, R51, P6 ;  /* 0x000000ffff2f7224 */ /* 0x000fe200030e0633 */
[----:B------:R-:W5:Y:S01]  /*7570*/  LD.E.128 R4, desc[UR36][R34.64] ;  /* 0x0000002422047980 */ /* 0x000f62000c101d00 */
[----:B--2---:R-:W-:-:S03]  /*7580*/  @P1 IMAD.HI.U32 R3, R20, R3, RZ ;  /* 0x0000000314031227 */ /* 0x004fc600078e00ff */
[----:B------:R-:W5:Y:S01]  /*7590*/  LD.E.128 R80, desc[UR36][R38.64] ;  /* 0x0000002426507980 */ /* 0x000f62000c101d00 */
[----:B------:R-:W-:Y:S01]  /*75a0*/  IMAD.MOV.U32 R2, RZ, RZ, R20 ;  /* 0x000000ffff027224 */ /* 0x000fe200078e0014 */
[----:B------:R-:W-:Y:S02]  /*75b0*/  UIADD3 UR7, UR7, UR5, URZ ;  /* 0x0000000507077290 */ /* 0x000fe4000fffe03f */
[----:B------:R-:W5:Y:S01]  /*75c0*/  LD.E.128 R64, desc[UR36][R42.64] ;  /* 0x000000242a407980 */ /* 0x000f62000c101d00 */
[----:B0-----:R-:W-:-:S03]  /*75d0*/  @P1 SHF.R.U32.HI R2, RZ, R30, R3 ;  /* 0x0000001eff021219 */ /* 0x001fc60000011603 */
[----:B------:R-:W5:Y:S01]  /*75e0*/  LD.E.128 R52, desc[UR36][R44.64] ;  /* 0x000000242c347980 */ /* 0x000f62000c101d00 */
[--C-:B------:R-:W-:Y:S01]  /*75f0*/  SHF.R.S32.HI R3, RZ, 0x1f, R2.reuse ;  /* 0x0000001fff037819 */ /* 0x100fe20000011402 */
[----:B------:R-:W-:Y:S02]  /*7600*/  IMAD.MOV R21, RZ, RZ, -R2 ;  /* 0x000000ffff157224 */ /* 0x000fe400078e0a02 */
[----:B------:R-:W5:Y:S02]  /*7610*/  LD.E.128 R12, desc[UR36][R48.64] ;  /* 0x00000024300c7980 */ /* 0x000f64000c101d00 */
[-C--:B-1----:R-:W-:Y:S02]  /*7620*/  IMAD R3, R3, R28.reuse, RZ ;  /* 0x0000001c03037224 */ /* 0x082fe400078e02ff */
[----:B------:R0:W5:Y:S01]  /*7630*/  LD.E.128 R84, desc[UR36][R32.64] ;  /* 0x0000002420547980 */ /* 0x000162000c101d00 */
[----:B------:R-:W-:Y:S02]  /*7640*/  IMAD R21, R94, R21, R20 ;  /* 0x000000155e157224 */ /* 0x000fe400078e0214 */
[C---:B------:R-:W-:Y:S01]  /*7650*/  IMAD R29, R2.reuse, R29, R3 ;  /* 0x0000001d021d7224 */ /* 0x040fe200078e0203 */
[----:B------:R1:W5:Y:S01]  /*7660*/  LD.E.128 R76, desc[UR36][R40.64] ;  /* 0x00000024284c7980 */ /* 0x000362000c101d00 */
[----:B------:R-:W-:Y:S01]  /*7670*/  IMAD.WIDE.U32 R2, R2, R28, UR6 ;  /* 0x0000000602027e25 */ /* 0x000fe2000f8e001c */
[----:B------:R-:W-:Y:S01]  /*7680*/  SHF.R.S32.HI R20, RZ, 0x1f, R21 ;  /* 0x0000001fff147819 */ /* 0x000fe20000011415 */
[----:B------:R-:W-:Y:S01]  /*7690*/  ULDC.64 UR6, c[0x0][0xad8] ;  /* 0x0002b60000067ab9 */ /* 0x000fe20000000a00 */
[----:B------:R1:W5:Y:S04]  /*76a0*/  LD.E.128 R68, desc[UR36][R46.64] ;  /* 0x000000242e447980 */ /* 0x000368000c101d00 */
[----:B------:R1:W5:Y:S01]  /*76b0*/  LD.E.128 R56, desc[UR36][R36.64] ;  /* 0x0000002424387980 */ /* 0x000362000c101d00 */
[----:B------:R-:W-:Y:S01]  /*76c0*/  @!PT LDS RZ, [RZ] ;  /* 0x00000000fffff984 */ /* 0x000fe20000000800 */
[----:B------:R-:W-:Y:S01]  /*76d0*/  @!PT LDS RZ, [RZ] ;  /* 0x00000000fffff984 */ /* 0x000fe20000000800 */
[----:B------:R-:W-:Y:S01]  /*76e0*/  @!PT LDS RZ, [RZ] ;  /* 0x00000000fffff984 */ /* 0x000fe20000000800 */
[----:B------:R-:W-:Y:S01]  /*76f0*/  @!PT LDS RZ, [RZ] ;  /* 0x00000000fffff984 */ /* 0x000fe20000000800 */
[----:B------:R2:W-:Y:S06]  /*7700*/  MEMBAR.ALL.CTA ;  /* 0x0000000000007992 */ /* 0x0005ec0000008000 */
[----:B--2---:R-:W2:Y:S01]  /*7710*/  FENCE.VIEW.ASYNC.S ;  /* 0x00000000000073c6 */ /* 0x004ea20000000000 */
[----:B------:R-:W-:Y:S01]  /*7720*/  IADD3 R3, R3, R29, RZ ;  /* 0x0000001d03037210 */ /* 0x000fe20007ffe0ff */
[----:B------:R-:W-:-:S02]  /*7730*/  IMAD R20, R20, UR6, RZ ;  /* 0x0000000614147c24 */ /* 0x000fc4000f8e02ff */
[----:B------:R-:W-:Y:S01]  /*7740*/  IMAD R75, R75, 0x80, R22 ;  /* 0x000000804b4b7824 */ /* 0x000fe200078e0216 */
[----:B------:R-:W-:Y:S01]  /*7750*/  UIADD3 UR4, UR4, 0x30820, URZ ;  /* 0x0003082004047890 */ /* 0x000fe2000fffe03f */
[C---:B------:R-:W-:Y:S02]  /*7760*/  IMAD R31, R21.reuse, UR7, R20 ;  /* 0x00000007151f7c24 */ /* 0x040fe4000f8e0214 */
[----:B------:R-:W-:Y:S01]  /*7770*/  IMAD.WIDE.U32 R2, R21, UR6, R2 ;  /* 0x0000000615027c25 */ /* 0x000fe2000f8e0002 */
[----:B------:R-:W-:Y:S01]  /*7780*/  UIADD3 UR38, UR38, 0x1, URZ ;  /* 0x0000000126267890 */ /* 0x000fe2000fffe03f */
[----:B------:R-:W-:Y:S01]  /*7790*/  ISETP.GE.AND P2, PT, R75, R0, PT ;  /* 0x000000004b00720c */ /* 0x000fe20003f46270 */
[----:B------:R-:W-:Y:S01]  /*77a0*/  ULDC.64 UR6, c[0x0][0xa80] ;  /* 0x0002a00000067ab9 */ /* 0x000fe20000000a00 */
[----:B------:R-:W-:Y:S01]  /*77b0*/  UPRMT UR4, URZ, 0x654, UR4 ;  /* 0x000006543f047896 */ /* 0x000fe20008000004 */
[----:B------:R-:W-:Y:S01]  /*77c0*/  IADD3 R3, R3, R31, RZ ;  /* 0x0000001f03037210 */ /* 0x000fe20007ffe0ff */
[----:B------:R-:W-:Y:S01]  /*77d0*/  UISETP.NE.AND UP0, UPT, UR38, 0x2, UPT ;  /* 0x000000022600788c */ /* 0x000fe2000bf05270 */
[----:B0-----:R-:W-:Y:S01]  /*77e0*/  LEA R32, P3, R2, UR6, 0x1 ;  /* 0x0000000602207c11 */ /* 0x001fe2000f8608ff */
[----:B------:R-:W-:-:S02]  /*77f0*/  VIADD R21, R75, 0x40 ;  /* 0x000000404b157836 */ /* 0x000fc40000000000 */
[----:B------:R-:W-:Y:S01]  /*7800*/  USEL UR6, URZ, 0x1, UP0 ;  /* 0x000000013f067887 */ /* 0x000fe20008000000 */
[----:B------:R-:W-:Y:S01]  /*7810*/  LEA.HI.X R33, R2, UR7, R3, 0x1, P3 ;  /* 0x0000000702217c11 */ /* 0x000fe200098f0c03 */
[----:B------:R-:W-:Y:S01]  /*7820*/  ULDC UR5, c[0x0][0xc] ;  /* 0x0000030000057ab9 */ /* 0x000fe20000000800 */
[----:B------:R-:W-:Y:S01]  /*7830*/  VIADD R29, R75, 0x20 ;  /* 0x000000204b1d7836 */ /* 0x000fe20000000000 */
[-C--:B------:R-:W-:Y:S01]  /*7840*/  ISETP.GE.AND P1, PT, R21, R0.reuse, PT ;  /* 0x000000001500720c */ /* 0x080fe20003f26270 */
[----:B------:R-:W-:Y:S01]  /*7850*/  UIADD3 UR61, UR5, UR61, URZ ;  /* 0x0000003d053d7290 */ /* 0x000fe2000fffe03f */
[----:B--2---:R1:W0:Y:S01]  /*7860*/  SHFL.IDX PT, R20, R32, RZ, 0x181f ;  /* 0x00181fff20147589 */ /* 0x00422200000e0000 */
[----:B------:R-:W-:Y:S01]  /*7870*/  USEL UR38, UR38, URZ, UP0 ;  /* 0x0000003f26267287 */ /* 0x000fe20008000000 */
[----:B------:R-:W-:Y:S01]  /*7880*/  SYNCS.ARRIVE.TRANS64.RED.A1T0 RZ, [UR4], RZ ;  /* 0x000000ffffff79a7 */ /* 0x000fe20008100404 */
[----:B------:R-:W-:Y:S01]  /*7890*/  ULOP3.LUT UR39, UR39, UR6, URZ, 0x3c, !UPT ;  /* 0x0000000627277292 */ /* 0x000fe2000f8e3c3f */
[----:B------:R1:W2:Y:S01]  /*78a0*/  SHFL.IDX PT, R21, R33, RZ, 0x181f ;  /* 0x00181fff21157589 */ /* 0x0002a200000e0000 */
[----:B------:R-:W-:Y:S01]  /*78b0*/  BSSY B0, `(.L_x_3324) ;  /* 0x000000f000007945 */ /* 0x000fe20003800000 */
[----:B------:R-:W-:-:S03]  /*78c0*/  ISETP.GE.AND P0, PT, R29, R0, PT ;  /* 0x000000001d00720c */ /* 0x000fc60003f06270 */
[----:B------:R-:W-:Y:S10]  /*78d0*/  @P2 BRA `(.L_x_3325) ;  /* 0x0000000000302947 */ /* 0x000ff40003800000 */
[----:B------:R-:W-:Y:S02]  /*78e0*/  ULDC UR4, c[0x0][0xac8] ;  /* 0x0002b20000047ab9 */ /* 0x000fe40000000800 */
[----:B------:R-:W-:Y:S02]  /*78f0*/  ISETP.GE.AND P3, PT, R18, UR4, PT ;  /* 0x0000000412007c0c */ /* 0x000fe4000bf66270 */
[----:B------:R-:W-:Y:S02]  /*7900*/  ISETP.GE.AND P4, PT, R17, UR4, PT ;  /* 0x0000000411007c0c */ /* 0x000fe4000bf86270 */
[----:B------:R-:W-:-:S09]  /*7910*/  ISETP.GE.AND P2, PT, R16, UR4, PT ;  /* 0x0000000410007c0c */ /* 0x000fd2000bf46270 */
[-C--:B0-----:R-:W-:Y:S02]  /*7920*/  @!P3 LEA R28, P5, R18, R20.reuse, 0x1 ;  /* 0x00000014121cb211 */ /* 0x081fe400078a08ff */
[C---:B------:R-:W-:Y:S02]  /*7930*/  @!P4 LEA R30, P6, R17.reuse, R20, 0x1 ;  /* 0x00000014111ec211 */ /* 0x040fe400078c08ff */
[----:B--2---:R-:W-:Y:S01]  /*7940*/  @!P2 IMAD.WIDE R2, R16, 0x2, R20 ;  /* 0x000000021002a825 */ /* 0x004fe200078e0214 */
[-C--:B------:R-:W-:Y:S02]  /*7950*/  @!P3 LEA.HI.X R29, R18, R21.reuse, R201, 0x1, P5 ;  /* 0x00000015121db211 */ /* 0x080fe400028f0cc9 */
[----:B------:R-:W-:Y:S02]  /*7960*/  @!P4 LEA.HI.X R31, R17, R21, R200, 0x1, P6 ;  /* 0x00000015111fc211 */ /* 0x000fe400030f0cc8 */
[----:B-----5:R3:W-:Y:S04]  /*7970*/  @!P2 ST.E.128 desc[UR36][R2.64], R60 ;  /* 0x0000003c0200a985 */ /* 0x0207e8000c101d24 */
[----:B------:R3:W-:Y:S04]  /*7980*/  @!P3 ST.E.128 desc[UR36][R28.64], R80 ;  /* 0x000000501c00b985 */ /* 0x0007e8000c101d24 */
[----:B------:R3:W-:Y:S02]  /*7990*/  @!P4 ST.E.128 desc[UR36][R30.64], R84 ;  /* 0x000000541e00c985 */ /* 0x0007e4000c101d24 */
.L_x_3325:
[----:B------:R-:W-:Y:S05]  /*79a0*/  BSYNC B0 ;  /* 0x0000000000007941 */ /* 0x000fea0003800000 */
.L_x_3324:
[----:B--2---:R2:W4:Y:S01]  /*79b0*/  SHFL.IDX PT, R21, R33, 0x1, 0x181f ;  /* 0x00381f0021157f89 */ /* 0x00452200000e0000 */
[----:B------:R-:W-:Y:S03]  /*79c0*/  BSSY B0, `(.L_x_3326) ;  /* 0x000000f000007945 */ /* 0x000fe60003800000 */
[----:B0-----:R2:W0:Y:S01]  /*79d0*/  SHFL.IDX PT, R20, R32, 0x1, 0x181f ;  /* 0x00381f0020147f89 */ /* 0x00142200000e0000 */
[----:B------:R-:W-:Y:S05]  /*79e0*/  @P0 BRA `(.L_x_3327) ;  /* 0x0000000000300947 */ /* 0x000fea0003800000 */
[----:B------:R-:W-:Y:S02]  /*79f0*/  ULDC UR4, c[0x0][0xac8] ;  /* 0x0002b20000047ab9 */ /* 0x000fe40000000800 */
[----:B------:R-:W-:Y:S02]  /*7a00*/  ISETP.GE.AND P4, PT, R18, UR4, PT ;  /* 0x0000000412007c0c */ /* 0x000fe4000bf86270 */
[----:B------:R-:W-:Y:S02]  /*7a10*/  ISETP.GE.AND P5, PT, R17, UR4, PT ;  /* 0x0000000411007c0c */ /* 0x000fe4000bfa6270 */
[----:B------:R-:W-:-:S09]  /*7a20*/  ISETP.GE.AND P3, PT, R16, UR4, PT ;  /* 0x0000000410007c0c */ /* 0x000fd2000bf66270 */
[-C--:B0--3--:R-:W-:Y:S02]  /*7a30*/  @!P4 LEA R28, P0, R18, R20.reuse, 0x1 ;  /* 0x00000014121cc211 */ /* 0x089fe400078008ff */
[C---:B------:R-:W-:Y:S02]  /*7a40*/  @!P5 LEA R30, P2, R17.reuse, R20, 0x1 ;  /* 0x00000014111ed211 */ /* 0x040fe400078408ff */
[----:B----4-:R-:W-:Y:S01]  /*7a50*/  @!P3 IMAD.WIDE R2, R16, 0x2, R20 ;  /* 0x000000021002b825 */ /* 0x010fe200078e0214 */
[-C--:B------:R-:W-:Y:S02]  /*7a60*/  @!P4 LEA.HI.X R29, R18, R21.reuse, R201, 0x1, P0 ;  /* 0x00000015121dc211 */ /* 0x080fe400000f0cc9 */
[----:B------:R-:W-:Y:S02]  /*7a70*/  @!P5 LEA.HI.X R31, R17, R21, R200, 0x1, P2 ;  /* 0x00000015111fd211 */ /* 0x000fe400010f0cc8 */
[----:B-----5:R0:W-:Y:S04]  /*7a80*/  @!P3 ST.E.128 desc[UR36][R2.64], R24 ;  /* 0x000000180200b985 */ /* 0x0201e8000c101d24 */
[----:B------:R0:W-:Y:S04]  /*7a90*/  @!P4 ST.E.128 desc[UR36][R28.64], R64 ;  /* 0x000000401c00c985 */ /* 0x0001e8000c101d24 */
[----:B------:R0:W-:Y:S02]  /*7aa0*/  @!P5 ST.E.128 desc[UR36][R30.64], R76 ;  /* 0x0000004c1e00d985 */ /* 0x0001e4000c101d24 */
.L_x_3327:
[----:B------:R-:W-:Y:S05]  /*7ab0*/  BSYNC B0 ;  /* 0x0000000000007941 */ /* 0x000fea0003800000 */
.L_x_3326:
[----:B----4-:R4:W1:Y:S01]  /*7ac0*/  SHFL.IDX PT, R21, R33, 0x2, 0x181f ;  /* 0x00581f0021157f89 */ /* 0x01086200000e0000 */
[----:B------:R-:W-:Y:S03]  /*7ad0*/  BSSY B0, `(.L_x_3328) ;  /* 0x000000f000007945 */ /* 0x000fe60003800000 */
[----:B0-----:R4:W0:Y:S01]  /*7ae0*/  SHFL.IDX PT, R20, R32, 0x2, 0x181f ;  /* 0x00581f0020147f89 */ /* 0x00182200000e0000 */
[----:B------:R-:W-:Y:S05]  /*7af0*/  @P1 BRA `(.L_x_3329) ;  /* 0x0000000000301947 */ /* 0x000fea0003800000 */
[----:B------:R-:W-:Y:S02]  /*7b00*/  ULDC UR4, c[0x0][0xac8] ;  /* 0x0002b20000047ab9 */ /* 0x000fe40000000800 */
[----:B------:R-:W-:Y:S02]  /*7b10*/  ISETP.GE.AND P3, PT, R18, UR4, PT ;  /* 0x0000000412007c0c */ /* 0x000fe4000bf66270 */
[----:B------:R-:W-:Y:S02]  /*7b20*/  ISETP.GE.AND P4, PT, R17, UR4, PT ;  /* 0x0000000411007c0c */ /* 0x000fe4000bf86270 */
[----:B------:R-:W-:-:S09]  /*7b30*/  ISETP.GE.AND P2, PT, R16, UR4, PT ;  /* 0x0000000410007c0c */ /* 0x000fd2000bf46270 */
[-C--:B0----5:R-:W-:Y:S02]  /*7b40*/  @!P3 LEA R24, P0, R18, R20.reuse, 0x1 ;  /* 0x000000141218b211 */ /* 0x0a1fe400078008ff */
[C---:B------:R-:W-:Y:S02]  /*7b50*/  @!P4 LEA R26, P1, R17.reuse, R20, 0x1 ;  /* 0x00000014111ac211 */ /* 0x040fe400078208ff */
[----:B-1-3--:R-:W-:Y:S01]  /*7b60*/  @!P2 IMAD.WIDE R2, R16, 0x2, R20 ;  /* 0x000000021002a825 */ /* 0x00afe200078e0214 */
[-C--:B------:R-:W-:Y:S02]  /*7b70*/  @!P3 LEA.HI.X R25, R18, R21.reuse, R201, 0x1, P0 ;  /* 0x000000151219b211 */ /* 0x080fe400000f0cc9 */
[----:B------:R-:W-:Y:S02]  /*7b80*/  @!P4 LEA.HI.X R27, R17, R21, R200, 0x1, P1 ;  /* 0x00000015111bc211 */ /* 0x000fe400008f0cc8 */
[----:B------:R0:W-:Y:S04]  /*7b90*/  @!P2 ST.E.128 desc[UR36][R2.64], R8 ;  /* 0x000000080200a985 */ /* 0x0001e8000c101d24 */
[----:B------:R0:W-:Y:S04]  /*7ba0*/  @!P3 ST.E.128 desc[UR36][R24.64], R52 ;  /* 0x000000341800b985 */ /* 0x0001e8000c101d24 */
[----:B------:R0:W-:Y:S02]  /*7bb0*/  @!P4 ST.E.128 desc[UR36][R26.64], R68 ;  /* 0x000000441a00c985 */ /* 0x0001e4000c101d24 */
.L_x_3329:
[----:B------:R-:W-:Y:S05]  /*7bc0*/  BSYNC B0 ;  /* 0x0000000000007941 */ /* 0x000fea0003800000 */
.L_x_3328:
[----:B------:R-:W-:Y:S01]  /*7bd0*/  R2UR UR4, R23 ;  /* 0x00000000170472ca */ /* 0x000fe200000e0000 */
[----:B0--3--:R-:W-:Y:S01]  /*7be0*/  VIADD R3, R75, 0x60 ;  /* 0x000000604b037836 */ /* 0x009fe20000000000 */
[----:B-----5:R0:W3:Y:S01]  /*7bf0*/  SHFL.IDX PT, R9, R33, 0x3, 0x181f ;  /* 0x00781f0021097f89 */ /* 0x0200e200000e0000 */
        /* <DEDUP_REMOVED lines=9> */
[----:B------:R-:W-:-:S09]  /*7c90*/  ISETP.GE.AND P2, PT, R16, UR4, PT ;  /* 0x0000000410007c0c */ /* 0x000fd2000bf46270 */
[-C--:B0-----:R-:W-:Y:S02]  /*7ca0*/  @!P3 LEA R10, P0, R18, R8.reuse, 0x1 ;  /* 0x00000008120ab211 */ /* 0x081fe400078008ff */
[C---:B------:R-:W-:Y:S02]  /*7cb0*/  @!P4 LEA R20, P1, R17.reuse, R8, 0x1 ;  /* 0x000000081114c211 */ /* 0x040fe400078208ff */
[----:B---3--:R-:W-:Y:S01]  /*7cc0*/  @!P2 IMAD.WIDE R2, R16, 0x2, R8 ;  /* 0x000000021002a825 */ /* 0x008fe200078e0208 */
[-C--:B------:R-:W-:Y:S02]  /*7cd0*/  @!P3 LEA.HI.X R11, R18, R9.reuse, R201, 0x1, P0 ;  /* 0x00000009120bb211 */ /* 0x080fe400000f0cc9 */
[----:B-1----:R-:W-:Y:S02]  /*7ce0*/  @!P4 LEA.HI.X R21, R17, R9, R200, 0x1, P1 ;  /* 0x000000091115c211 */ /* 0x002fe400008f0cc8 */
[----:B------:R0:W-:Y:S04]  /*7cf0*/  @!P2 ST.E.128 desc[UR36][R2.64], R4 ;  /* 0x000000040200a985 */ /* 0x0001e8000c101d24 */
[----:B------:R0:W-:Y:S04]  /*7d00*/  @!P3 ST.E.128 desc[UR36][R10.64], R12 ;  /* 0x0000000c0a00b985 */ /* 0x0001e8000c101d24 */
[----:B------:R0:W-:Y:S02]  /*7d10*/  @!P4 ST.E.128 desc[UR36][R20.64], R56 ;  /* 0x000000381400c985 */ /* 0x0001e4000c101d24 */
.L_x_3331:
[----:B------:R-:W-:Y:S05]  /*7d20*/  BSYNC B0 ;  /* 0x0000000000007941 */ /* 0x000fea0003800000 */
.L_x_3330:
[----:B------:R-:W5:Y:S02]  /*7d30*/  LDC R0, c[0x0][0xc34] ;  /* 0x00030d00ff007b82 */ /* 0x000f640000000800 */
[----:B-----5:R-:W-:-:S13]  /*7d40*/  ISETP.LE.AND P0, PT, R0, UR61, PT ;  /* 0x0000003d00007c0c */ /* 0x020fda000bf03270 */
[----:B------:R-:W-:Y:S05]  /*7d50*/  @!P0 BRA `(.L_x_3332) ;  /* 0xffffff8c00ec8947 */ /* 0x000fea000383ffff */
[----:B------:R-:W-:Y:S05]  /*7d60*/  EXIT ;  /* 0x000000000000794d */ /* 0x000fea0003800000 */
.L_x_3298:
[----:B------:R-:W-:-:S08]  /*7d70*/  NOP ;  /* 0x0000000000007918 */ /* 0x000fd00000000000 */
[----:B0-----:R-:W0:-:S00]  /*7d80*/  USETMAXREG.DEALLOC.CTAPOOL 0x28 ;  /* 0x00000028000079c8 */ /* 0x001e0000080e0500 */
[----:B------:R-:W1:Y:S01]  /*7d90*/  S2UR UR9, SR_CTAID.X ;  /* 0x00000000000979c3 */ /* 0x000e620000002500 */
[----:B0-----:R-:W-:Y:S01]  /*7da0*/  IMAD.MOV.U32 R25, RZ, RZ, 0x1 ;  /* 0x00000001ff197424 */ /* 0x001fe200078e00ff */
[----:B------:R-:W-:Y:S01]  /*7db0*/  MOV R22, RZ ;  /* 0x000000ff00167202 */ /* 0x000fe20000000f00 */
[----:B------:R-:W-:-:S05]  /*7dc0*/  IMAD.MOV.U32 R0, RZ, RZ, 0x1 ;  /* 0x00000001ff007424 */ /* 0x000fca00078e00ff */
[----:B------:R-:W1:Y:S02]  /*7dd0*/  LDC R2, c[0x0][0xc34] ;  /* 0x00030d00ff027b82 */ /* 0x000e640000000800 */
[----:B-1----:R-:W-:-:S13]  /*7de0*/  ISETP.LE.AND P0, PT, R2, UR9, PT ;  /* 0x0000000902007c0c */ /* 0x002fda000bf03270 */
[----:B------:R-:W-:Y:S05]  /*7df0*/  @P0 BRA `(.L_x_3333) ;  /* 0x0000003400680947 */ /* 0x000fea0003800000 */
[----:B------:R-:W2:Y:S01]  /*7e00*/  LDL R4, [R1+0x4] ;  /* 0x0000040001047983 */ /* 0x000ea20000100800 */
[----:B------:R-:W-:Y:S01]  /*7e10*/  IMAD.SHL.U32 R27, R3, 0x8, RZ ;  /* 0x00000008031b7824 */ /* 0x000fe200078e00ff */
[----:B------:R-:W-:Y:S01]  /*7e20*/  ULDC.64 UR6, c[0x0][0x2f0] ;  /* 0x0000bc0000067ab9 */ /* 0x000fe20000000a00 */
[----:B------:R-:W-:Y:S01]  /*7e30*/  ULDC UR8, c[0x0][0x2b8] ;  /* 0x0000ae0000087ab9 */ /* 0x000fe20000000800 */
[----:B------:R-:W-:Y:S01]  /*7e40*/  LOP3.LUT R16, R16, 0xfffffffd, RZ, 0xc0, !PT ;  /* 0xfffffffd10107812 */ /* 0x000fe200078ec0ff */
[----:B------:R-:W-:Y:S01]  /*7e50*/  ULDC.64 UR4, c[0x0][0x418] ;  /* 0x0001060000047ab9 */ /* 0x000fe20000000a00 */
[C---:B------:R-:W-:Y:S01]  /*7e60*/  LOP3.LUT R0, R27.reuse, 0x1f8, RZ, 0xc0, !PT ;  /* 0x000001f81b007812 */ /* 0x040fe200078ec0ff */
[----:B------:R-:W-:Y:S01]  /*7e70*/  UISETP.NE.U32.AND UP0, UPT, UR4, URZ, UPT ;  /* 0x0000003f0400728c */ /* 0x000fe2000bf05070 */
[----:B------:R-:W-:Y:S01]  /*7e80*/  LOP3.LUT R37, R27, 0x38, RZ, 0xc0, !PT ;  /* 0x000000381b257812 */ /* 0x000fe200078ec0ff */
[----:B------:R0:W-:Y:S01]  /*7e90*/  STL [R1], RZ ;  /* 0x000000ff01007387 */ /* 0x0001e20000100800 */
[----:B------:R-:W-:Y:S01]  /*7ea0*/  LOP3.LUT R0, R0, 0x38, R3, 0x78, !PT ;  /* 0x0000003800007812 */ /* 0x000fe200078e7803 */
[----:B------:R-:W-:Y:S01]  /*7eb0*/  UISETP.NE.AND.EX UP0, UPT, UR5, URZ, UPT, UP0 ;  /* 0x0000003f0500728c */ /* 0x000fe2000bf05300 */
[C---:B------:R-:W-:Y:S01]  /*7ec0*/  LOP3.LUT R2, R37.reuse, 0x80, RZ, 0xfc, !PT ;  /* 0x0000008025027812 */ /* 0x040fe200078efcff */
[----:B------:R-:W-:Y:S01]  /*7ed0*/  ULDC UR4, c[0x0][0x424] ;  /* 0x0001090000047ab9 */ /* 0x000fe20000000800 */
[----:B------:R-:W-:Y:S01]  /*7ee0*/  LOP3.LUT R27, R0, 0x200, R27, 0xf8, !PT ;  /* 0x00000200001b7812 */ /* 0x000fe200078ef81b */
[----:B------:R-:W-:Y:S01]  /*7ef0*/  USEL UR4, UR4, 0x1, UP0 ;  /* 0x0000000104047887 */ /* 0x000fe20008000000 */
[----:B------:R-:W-:Y:S01]  /*7f00*/  LOP3.LUT R0, R37, 0x40, RZ, 0xfc, !PT ;  /* 0x0000004025007812 */ /* 0x000fe200078efcff */
[----:B------:R-:W-:Y:S01]  /*7f10*/  UMOV UR39, 0x400 ;  /* 0x0000040000277882 */ /* 0x000fe20000000000 */
[----:B------:R-:W-:Y:S01]  /*7f20*/  SHF.R.U32.HI R34, RZ, 0x3, R3 ;  /* 0x00000003ff227819 */ /* 0x000fe20000011603 */
[----:B------:R-:W-:Y:S01]  /*7f30*/  UIMAD UR38, UR4, UR6, URZ ;  /* 0x00000006042672a4 */ /* 0x000fe2000f8e023f */
[C---:B------:R-:W-:Y:S01]  /*7f40*/  ISETP.GE.AND P2, PT, R0.reuse, UR7, PT ;  /* 0x0000000700007c0c */ /* 0x040fe2000bf46270 */
[----:B------:R-:W-:Y:S01]  /*7f50*/  IMAD.SHL.U32 R3, R3, 0x10, RZ ;  /* 0x0000001003037824 */ /* 0x000fe200078e00ff */
[C---:B------:R-:W-:Y:S01]  /*7f60*/  ISETP.GE.AND P1, PT, R0.reuse, UR8, PT ;  /* 0x0000000800007c0c */ /* 0x040fe2000bf26270 */
[----:B------:R-:W-:Y:S01]  /*7f70*/  UIADD3 UR4, UR38, 0x5f, URZ ;  /* 0x0000005f26047890 */ /* 0x000fe2000fffe03f */
[----:B------:R-:W-:Y:S01]  /*7f80*/  ISETP.GE.AND P0, PT, R0, UR7, PT ;  /* 0x0000000700007c0c */ /* 0x000fe2000bf06270 */
[----:B------:R-:W1:Y:S01]  /*7f90*/  S2UR UR6, SR_CgaCtaId ;  /* 0x00000000000679c3 */ /* 0x000e620000008800 */
[----:B------:R-:W-:Y:S01]  /*7fa0*/  LOP3.LUT R34, R34, 0xf, RZ, 0xc0, !PT ;  /* 0x0000000f22227812 */ /* 0x000fe200078ec0ff */
[----:B------:R-:W-:Y:S01]  /*7fb0*/  UIMAD.WIDE UR4, UR4, 0x2aaaaaab, URZ ;  /* 0x2aaaaaab040478a5 */ /* 0x000fe2000f8e023f */
[----:B------:R-:W-:Y:S01]  /*7fc0*/  IMAD.U32 R36, RZ, RZ, UR9 ;  /* 0x00000009ff247e24 */ /* 0x000fe2000f8e00ff */
[----:B------:R-:W-:Y:S01]  /*7fd0*/  ULDC UR40, c[0x0][0x448] ;  /* 0x0001120000287ab9 */ /* 0x000fe20000000800 */
[----:B------:R-:W-:Y:S01]  /*7fe0*/  LOP3.LUT R26, R34, 0x70, R3, 0xf8, !PT ;  /* 0x00000070221a7812 */ /* 0x000fe200078ef803 */
[----:B------:R-:W-:Y:S01]  /*7ff0*/  USHF.R.U32.HI UR4, URZ, 0x1f, UR5 ;  /* 0x0000001f3f047899 */ /* 0x000fe20008011605 */
[----:B------:R-:W-:Y:S01]  /*8000*/  IMAD.MOV.U32 R25, RZ, RZ, 0x1 ;  /* 0x00000001ff197424 */ /* 0x000fe200078e00ff */
[----:B------:R-:W-:Y:S01]  /*8010*/  @P2 LOP3.LUT R16, R16, 0x2, RZ, 0xfc, !PT ;  /* 0x0000000210102812 */ /* 0x000fe200078efcff */
[----:B------:R-:W-:Y:S01]  /*8020*/  IMAD.MOV.U32 R22, RZ, RZ, RZ ;  /* 0x000000ffff167224 */ /* 0x000fe200078e00ff */
[----:B------:R-:W-:Y:S01]  /*8030*/  ULEA.HI.SX32 UR5, UR5, UR4, 0x1c ;  /* 0x0000000405057291 */ /* 0x000fe2000f8fe23f */
[----:B------:R-:W-:Y:S01]  /*8040*/  ISETP.GE.AND P2, PT, R37, UR7, PT ;  /* 0x0000000725007c0c */ /* 0x000fe2000bf46270 */
[----:B------:R-:W-:Y:S01]  /*8050*/  ULDC UR44, c[0x0][0xc] ;  /* 0x00000300002c7ab9 */ /* 0x000fe20000000800 */
[----:B------:R-:W-:Y:S01]  /*8060*/  LOP3.LUT R16, R16, 0xfffffbff, RZ, 0xc0, !PT ;  /* 0xfffffbff10107812 */ /* 0x000fe200078ec0ff */
[----:B------:R-:W-:Y:S01]  /*8070*/  UIADD3 UR43, UR5, -0x1, URZ ;  /* 0xffffffff052b7890 */ /* 0x000fe2000fffe03f */
[----:B------:R-:W-:-:S02]  /*8080*/  ULDC UR4, c[0x0][0x288] ;  /* 0x0000a20000047ab9 */ /* 0x000fc40000000800 */
[----:B------:R-:W-:Y:S01]  /*8090*/  @P1 LOP3.LUT R16, R16, 0x400, RZ, 0xfc, !PT ;  /* 0x0000040010101812 */ /* 0x000fe200078efcff */
[----:B------:R-:W-:Y:S01]  /*80a0*/  UIMAD UR40, UR40, UR4, URZ ;  /* 0x00000004282872a4 */ /* 0x000fe2000f8e023f */
[----:B------:R-:W-:Y:S01]  /*80b0*/  ISETP.GE.AND P1, PT, R2, UR8, PT ;  /* 0x0000000802007c0c */ /* 0x000fe2000bf26270 */
[----:B------:R-:W-:Y:S01]  /*80c0*/  UIADD3 UR41, UR5, -0x2, URZ ;  /* 0xfffffffe05297890 */ /* 0x000fe2000fffe03f */
[----:B------:R-:W-:Y:S02]  /*80d0*/  LOP3.LUT R16, R16, 0xffffffef, RZ, 0xc0, !PT ;  /* 0xffffffef10107812 */ /* 0x000fe400078ec0ff */
[----:B------:R-:W-:Y:S01]  /*80e0*/  MOV R3, UR43 ;  /* 0x0000002b00037c02 */ /* 0x000fe20008000f00 */
[----:B-1----:R-:W-:Y:S01]  /*80f0*/  ULEA UR39, UR6, UR39, 0x18 ;  /* 0x0000002706277291 */ /* 0x002fe2000f8ec03f */
[----:B------:R-:W-:Y:S01]  /*8100*/  @P0 LOP3.LUT R16, R16, 0x10, RZ, 0xfc, !PT ;  /* 0x0000001010100812 */ /* 0x000fe200078efcff */
[----:B------:R-:W-:Y:S01]  /*8110*/  UIMAD UR6, UR43, -0x60, UR38 ;  /* 0xffffffa02b0678a4 */ /* 0x000fe2000f8e0226 */
[----:B------:R-:W-:-:S02]  /*8120*/  ISETP.GE.AND P0, PT, R2, UR7, PT ;  /* 0x0000000702007c0c */ /* 0x000fc4000bf06270 */
[----:B------:R-:W-:Y:S02]  /*8130*/  LOP3.LUT R16, R16, 0xfffffffe, RZ, 0xc0, !PT ;  /* 0xfffffffe10107812 */ /* 0x000fe400078ec0ff */
[----:B------:R-:W-:Y:S02]  /*8140*/  LEA R0, R27, UR39, 0x1 ;  /* 0x000000271b007c11 */ /* 0x000fe4000f8e08ff */
[----:B------:R-:W-:-:S07]  /*8150*/  IADD3 R33, -R34, UR6, RZ ;  /* 0x0000000622217c10 */ /* 0x000fce000fffe1ff */
[----:B------:R-:W-:Y:S02]  /*8160*/  @P0 LOP3.LUT R16, R16, 0x1, RZ, 0xfc, !PT ;  /* 0x0000000110100812 */ /* 0x000fe400078efcff */
[----:B------:R-:W-:Y:S02]  /*8170*/  ISETP.GE.AND P0, PT, R2, UR7, PT ;  /* 0x0000000702007c0c */ /* 0x000fe4000bf06270 */
[----:B------:R-:W-:-:S04]  /*8180*/  LOP3.LUT R16, R16, 0xfffffdff, RZ, 0xc0, !PT ;  /* 0xfffffdff10107812 */ /* 0x000fc800078ec0ff */
[----:B------:R-:W-:Y:S02]  /*8190*/  @P1 LOP3.LUT R16, R16, 0x200, RZ, 0xfc, !PT ;  /* 0x0000020010101812 */ /* 0x000fe400078efcff */
[----:B------:R-:W-:Y:S02]  /*81a0*/  ISETP.GE.AND P1, PT, R37, UR7, PT ;  /* 0x0000000725007c0c */ /* 0x000fe4000bf26270 */
[----:B------:R-:W-:-:S04]  /*81b0*/  LOP3.LUT R16, R16, 0xfffffff7, RZ, 0xc0, !PT ;  /* 0xfffffff710107812 */ /* 0x000fc800078ec0ff */
[----:B------:R-:W-:-:S04]  /*81c0*/  @P0 LOP3.LUT R16, R16, 0x8, RZ, 0xfc, !PT ;  /* 0x0000000810100812 */ /* 0x000fc800078efcff */
[----:B------:R-:W-:Y:S02]  /*81d0*/  LOP3.LUT R16, R16, 0xfffffeff, RZ, 0xc0, !PT ;  /* 0xfffffeff10107812 */ /* 0x000fe400078ec0ff */
[----:B--2---:R-:W-:Y:S01]  /*81e0*/  R2UR UR10, R4 ;  /* 0x00000000040a72ca */ /* 0x004fe200000e0000 */
[----:B------:R-:W-:-:S05]  /*81f0*/  IMAD R4, R3, 0x60, R26 ;  /* 0x0000006003047824 */ /* 0x000fca00078e021a */
[----:B------:R-:W-:-:S04]  /*8200*/  ISETP.GE.AND P0, PT, R4, UR38, PT ;  /* 0x0000002604007c0c */ /* 0x000fc8000bf06270 */
[----:B------:R-:W-:-:S03]  /*8210*/  ISETP.LT.U32.AND P0, PT, R26, 0x60, !P0 ;  /* 0x000000601a00780c */ /* 0x000fc60004701070 */
[----:B------:R-:W-:-:S10]  /*8220*/  ULOP3.LUT UR42, UR10, 0x2, URZ, 0xfc, !UPT ;  /* 0x000000020a2a7892 */ /* 0x000fd4000f8efc3f */
        /* <DEDUP_REMOVED lines=8> */
.L_x_3368:
[----:B0-----:R-:W0:Y:S01]  /*82b0*/  LDC R0, c[0x0][0xc38] ;  /* 0x00030e00ff007b82 */ /* 0x001e220000000800 */
[----:B------:R-:W-:Y:S01]  /*82c0*/  MOV R24, R36 ;  /* 0x0000002400187202 */ /* 0x000fe20000000f00 */
        /* <DEDUP_REMOVED lines=26> */
[----:B------:R-:W-:Y:S01]  /*8470*/  IMAD.U32 R4, RZ, RZ, UR4 ;  /* 0x00000004ff047e24 */ /* 0x000fe2000f8e00ff */
[----:B------:R-:W-:Y:S01]  /*8480*/  MOV R5, UR5 ;  /* 0x0000000500057c02 */ /* 0x000fe20008000f00 */
[----:B------:R-:W-:Y:S01]  /*8490*/  ULDC.64 UR4, c[0x4][0x70] ;  /* 0x01001c0000047ab9 */ /* 0x000fe20000000a00 */
[----:B------:R-:W0:Y:S01]  /*84a0*/  LDC.64 R2, c[0x4][R2] ;  /* 0x0100000002027b82 */ /* 0x000e220000000a00 */
[----:B------:R-:W-:Y:S01]  /*84b0*/  IMAD.U32 R6, RZ, RZ, UR6 ;  /* 0x00000006ff067e24 */ /* 0x000fe2000f8e00ff */
[----:B------:R-:W-:Y:S01]  /*84c0*/  MOV R11, UR5 ;  /* 0x00000005000b7c02 */ /* 0x000fe20008000f00 */
[----:B------:R-:W-:Y:S02]  /*84d0*/  IMAD.U32 R7, RZ, RZ, UR7 ;  /* 0x00000007ff077e24 */ /* 0x000fe4000f8e00ff */
[----:B------:R-:W-:-:S02]  /*84e0*/  IMAD.U32 R10, RZ, RZ, UR4 ;  /* 0x00000004ff0a7e24 */ /* 0x000fc4000f8e00ff */
[----:B------:R-:W-:Y:S02]  /*84f0*/  IMAD.MOV.U32 R8, RZ, RZ, 0x70 ;  /* 0x00000070ff087424 */ /* 0x000fe400078e00ff */
[----:B------:R-:W-:Y:S02]  /*8500*/  IMAD.MOV.U32 R12, RZ, RZ, 0x1 ;  /* 0x00000001ff0c7424 */ /* 0x000fe400078e00ff */
[----:B------:R-:W-:-:S07]  /*8510*/  IMAD.MOV.U32 R13, RZ, RZ, RZ ;  /* 0x000000ffff0d7224 */ /* 0x000fce00078e00ff */
[----:B------:R-:W-:-:S07]  /*8520*/  LEPC R20, `(.L_x_3334) ;  /* 0x000000001014794e */ /* 0x000fce0000000000 */
[----:B0----5:R-:W-:Y:S05]  /*8530*/  CALL.ABS.NOINC R2 ;  /* 0x0000000002007343 */ /* 0x021fea0003c00000 */
.L_x_3334:
        /* <DEDUP_REMOVED lines=9> */
[----:B------:R-:W-:Y:S01]  /*85d0*/  MOV R4, UR6 ;  /* 0x0000000600047c02 */ /* 0x000fe20008000f00 */
[----:B------:R-:W-:Y:S01]  /*85e0*/  IMAD.U32 R5, RZ, RZ, UR7 ;  /* 0x00000007ff057e24 */ /* 0x000fe2000f8e00ff */
[----:B------:R-:W-:Y:S01]  /*85f0*/  MOV R10, UR4 ;  /* 0x00000004000a7c02 */ /* 0x000fe20008000f00 */
[----:B------:R-:W-:Y:S01]  /*8600*/  IMAD.U32 R6, RZ, RZ, UR8 ;  /* 0x00000008ff067e24 */ /* 0x000fe2000f8e00ff */
[----:B------:R-:W-:Y:S01]  /*8610*/  MOV R13, RZ ;  /* 0x000000ff000d7202 */ /* 0x000fe20000000f00 */
[----:B------:R-:W-:-:S02]  /*8620*/  IMAD.U32 R7, RZ, RZ, UR9 ;  /* 0x00000009ff077e24 */ /* 0x000fc4000f8e00ff */
[----:B------:R-:W-:Y:S02]  /*8630*/  IMAD.U32 R11, RZ, RZ, UR5 ;  /* 0x00000005ff0b7e24 */ /* 0x000fe4000f8e00ff */
[----:B------:R-:W-:Y:S02]  /*8640*/  IMAD.MOV.U32 R8, RZ, RZ, 0x70 ;  /* 0x00000070ff087424 */ /* 0x000fe400078e00ff */
[----:B0-----:R-:W-:-:S07]  /*8650*/  IMAD.MOV.U32 R12, RZ, RZ, 0x1 ;  /* 0x00000001ff0c7424 */ /* 0x001fce00078e00ff */
[----:B------:R-:W-:-:S07]  /*8660*/  LEPC R20, `(.L_x_3336) ;  /* 0x000000001014794e */ /* 0x000fce0000000000 */
[----:B-1---5:R-:W-:Y:S05]  /*8670*/  CALL.ABS.NOINC R2 ;  /* 0x0000000002007343 */ /* 0x022fea0003c00000 */
.L_x_3336:
        /* <DEDUP_REMOVED lines=15> */
.L_x_3335:
[----:B------:R-:W-:Y:S01]  /*8770*/  ULDC.64 UR4, c[0x0][0x9f8] ;  /* 0x00027e0000047ab9 */ /* 0x000fe20000000a00 */
[--C-:B------:R-:W-:Y:S01]  /*8780*/  IMAD.MOV.U32 R30, RZ, RZ, R23.reuse ;  /* 0x000000ffff1e7224 */ /* 0x100fe200078e0017 */
[----:B------:R-:W-:Y:S01]  /*8790*/  ISETP.NE.U32.AND P0, PT, RZ, UR4, PT ;  /* 0x00000004ff007c0c */ /* 0x000fe2000bf05070 */
[----:B------:R-:W0:Y:S01]  /*87a0*/  LDC R8, c[0x0][0x430] ;  /* 0x00010c00ff087b82 */ /* 0x000e220000000800 */
[----:B------:R-:W-:Y:S01]  /*87b0*/  IMAD.MOV R19, RZ, RZ, -R23 ;  /* 0x000000ffff137224 */ /* 0x000fe200078e0a17 */
        /* <DEDUP_REMOVED lines=8> */
.L_x_3385:
[----:B------:R-:W-:Y:S02]  /*8840*/  ISETP.NE.AND P0, PT, R8, 0x1, PT ;  /* 0x000000010800780c */ /* 0x000fe40003f05270 */
[C---:B------:R-:W-:Y:S02]  /*8850*/  LOP3.LUT P1, RZ, R16.reuse, 0x100, RZ, 0xc0, !PT ;  /* 0x0000010010ff7812 */ /* 0x040fe4000782c0ff */
[----:B------:R-:W-:Y:S02]  /*8860*/  MOV R0, UR43 ;  /* 0x0000002b00007c02 */ /* 0x000fe40008000f00 */
[----:B-----5:R-:W-:Y:S02]  /*8870*/  SHF.R.S32.HI R32, RZ, 0x1f, R30 ;  /* 0x0000001fff207819 */ /* 0x020fe4000001141e */
[----:B------:R-:W-:Y:S01]  /*8880*/  LOP3.LUT R16, R16, 0xffffff7f, RZ, 0xc0, !PT ;  /* 0xffffff7f10107812 */ /* 0x000fe200078ec0ff */
[----:B------:R-:W-:-:S04]  /*8890*/  IMAD R0, R0, 0x60, R26 ;  /* 0x0000006000007824 */ /* 0x000fc800078e021a */
[----:B-1----:R-:W0:Y:S01]  /*88a0*/  @P0 LDC R3, c[0x0][0x434] ;  /* 0x00010d00ff030b82 */ /* 0x002e220000000800 */
[----:B------:R-:W-:Y:S01]  /*88b0*/  IMAD.IADD R0, R0, 0x1, R31 ;  /* 0x0000000100007824 */ /* 0x000fe200078e021f */
[----:B------:R-:W-:-:S03]  /*88c0*/  @P0 LOP3.LUT R16, R16, 0x80, RZ, 0xfc, !PT ;  /* 0x0000008010100812 */ /* 0x000fc600078efcff */
[----:B------:R-:W-:-:S03]  /*88d0*/  IMAD.MOV.U32 R9, RZ, RZ, R0 ;  /* 0x000000ffff097224 */ /* 0x000fc600078e0000 */
[----:B------:R-:W1:Y:S08]  /*88e0*/  @P0 LDC R5, c[0x0][0x438] ;  /* 0x00010e00ff050b82 */ /* 0x000e700000000800 */
[----:B------:R-:W2:Y:S01]  /*88f0*/  @P1 LDC.64 R6, c[0x0][0x428] ;  /* 0x00010a00ff061b82 */ /* 0x000ea20000000a00 */
[----:B0-----:R-:W-:-:S05]  /*8900*/  @P0 IMAD.HI.U32 R2, R0, R3, RZ ;  /* 0x0000000300020227 */ /* 0x001fca00078e00ff */
[----:B-1----:R-:W-:Y:S02]  /*8910*/  @P0 SHF.R.U32.HI R9, RZ, R5, R2 ;  /* 0x00000005ff090219 */ /* 0x002fe40000011602 */
[----:B------:R-:W0:Y:S02]  /*8920*/  @P1 LDC.64 R4, c[0x0][0x418] ;  /* 0x00010600ff041b82 */ /* 0x000e240000000a00 */
[----:B------:R-:W-:Y:S01]  /*8930*/  @P1 SHF.R.S32.HI R3, RZ, 0x1f, R9 ;  /* 0x0000001fff031819 */ /* 0x000fe20000011409 */
[----:B--2---:R-:W-:-:S04]  /*8940*/  @P1 IMAD R2, R32, R6, RZ ;  /* 0x0000000620021224 */ /* 0x004fc800078e02ff */
        /* <DEDUP_REMOVED lines=8> */
[----:B------:R0:W5:Y:S01]  /*89d0*/  @P1 LDG.E R6, desc[UR36][R4.64] ;  /* 0x0000002404061981 */ /* 0x000162000c1e1900 */
[----:B------:R-:W-:Y:S02]  /*89e0*/  LOP3.LUT R16, R16, 0xffffffbf, RZ, 0xc0, !PT ;  /* 0xffffffbf10107812 */ /* 0x000fe400078ec0ff */
[----:B------:R-:W-:Y:S01]  /*89f0*/  SHF.R.S32.HI R29, RZ, 0x1f, R19 ;  /* 0x0000001fff1d7819 */ /* 0x000fe20000011413 */
[----:B0-----:R-:W-:Y:S02]  /*8a00*/  IMAD R5, R8, R3, R0 ;  /* 0x0000000308057224 */ /* 0x001fe400078e0200 */
[----:B------:R-:W-:-:S05]  /*8a10*/  IMAD.U32 R0, RZ, RZ, UR42 ;  /* 0x0000002aff007e24 */ /* 0x000fca000f8e00ff */
[----:B------:R-:W-:-:S13]  /*8a20*/  ISETP.NE.AND P0, PT, R0, 0x3, PT ;  /* 0x000000030000780c */ /* 0x000fda0003f05270 */
[----:B------:R-:W-:Y:S01]  /*8a30*/  @P0 LOP3.LUT R16, R16, 0x40, RZ, 0xfc, !PT ;  /* 0x0000004010100812 */ /* 0x000fe200078efcff */
[----:B------:R-:W-:Y:S06]  /*8a40*/  @!P0 BRA `(.L_x_3338) ;  /* 0x0000000000048947 */ /* 0x000fec0003800000 */
[----:B------:R-:W-:Y:S01]  /*8a50*/  BPT.TRAP 0x1 ;  /* 0x000000040000795c */ /* 0x000fe20000300000 */
.L_x_3338:
        /* <DEDUP_REMOVED lines=25> */
.L_x_3386:
[----:B------:R-:W-:Y:S05]  /*8bf0*/  BSYNC B0 ;  /* 0x0000000000007941 */ /* 0x000fea0003800000 */
.L_x_3339:
[----:B------:R-:W-:Y:S01]  /*8c00*/  ULDC.64 UR4, c[0x0][0x300] ;  /* 0x0000c00000047ab9 */ /* 0x000fe20000000a00 */
[C---:B------:R-:W-:Y:S01]  /*8c10*/  LOP3.LUT P4, RZ, R16.reuse, 0x4, RZ, 0xc0, !PT ;  /* 0x0000000410ff7812 */ /* 0x040fe2000788c0ff */
[----:B------:R-:W-:Y:S01]  /*8c20*/  IMAD R2, R7, UR4, RZ ;  /* 0x0000000407027c24 */ /* 0x000fe2000f8e02ff */
[C---:B------:R-:W-:Y:S02]  /*8c30*/  LOP3.LUT P3, RZ, R16.reuse, 0x2, RZ, 0xc0, !PT ;  /* 0x0000000210ff7812 */ /* 0x040fe4000786c0ff */
[----:B------:R-:W-:Y:S01]  /*8c40*/  LOP3.LUT P2, RZ, R16, 0x1, RZ, 0xc0, !PT ;  /* 0x0000000110ff7812 */ /* 0x000fe2000784c0ff */
        /* <DEDUP_REMOVED lines=20> */
[----:B------:R-:W-:-:S03]  /*8d90*/  ISETP.GE.AND P0, PT, R33, 0x1, PT ;  /* 0x000000012100780c */ /* 0x000fc60003f06270 */
[----:B------:R-:W1:Y:S04]  /*8da0*/  SHFL.IDX PT, R2, R6, RZ, 0x181f ;  /* 0x00181fff06027589 */ /* 0x000e6800000e0000 */
[----:B------:R-:W-:Y:S06]  /*8db0*/  SHFL.IDX PT, R8, R6, 0x1, 0x181f ;  /* 0x00381f0006087f89 */ /* 0x000fec00000e0000 */
[----:B------:R-:W-:-:S02]  /*8dc0*/  @P0 LEA R7, R5, UR39, 0x1 ;  /* 0x0000002705070c11 */ /* 0x000fc4000f8e08ff */
[----:B0-----:R-:W-:-:S05]  /*8dd0*/  @P0 LEA R14, P1, R37, R14, 0x1 ;  /* 0x0000000e250e0211 */ /* 0x001fca00078208ff */
[----:B-1----:R-:W-:Y:S02]  /*8de0*/  @P0 IMAD.X R3, RZ, RZ, R2, P1 ;  /* 0x000000ffff030224 */ /* 0x002fe400008e0602 */
[----:B------:R-:W-:Y:S02]  /*8df0*/  @P0 IMAD.MOV.U32 R2, RZ, RZ, R14 ;  /* 0x000000ffff020224 */ /* 0x000fe400078e000e */
[----:B------:R-:W0:Y:S04]  /*8e00*/  SHFL.IDX PT, R14, R4, 0x1, 0x181f ;  /* 0x00381f00040e7f89 */ /* 0x000e2800000e0000 */
        /* <DEDUP_REMOVED lines=30> */
[----:B------:R-:W0:Y:S01]  /*8ff0*/  SHFL.IDX PT, R14, R4, 0x4, 0x181f ;  /* 0x00981f00040e7f89 */ /* 0x000e2200000e0000 */
[----:B------:R-:W-:-:S03]  /*9000*/  @P0 MOV R3, R7 ;  /* 0x0000000700030202 */ /* 0x000fc60000000f00 */
        /* <DEDUP_REMOVED lines=9> */
[----:B------:R-:W-:Y:S01]  /*90a0*/  @P0 IMAD.MOV.U32 R3, RZ, RZ, R7 ;  /* 0x000000ffff030224 */ /* 0x000fe200078e0007 */
[----:B------:R0:W1:Y:S04]  /*90b0*/  SHFL.IDX PT, R14, R4, 0x5, 0x181f ;  /* 0x00b81f00040e7f89 */ /* 0x00006800000e0000 */
[----:B------:R0:W-:Y:S04]  /*90c0*/  @P0 LDGSTS.E.BYPASS.LTC128B.128 [R9+0x20400], desc[UR36][R2.64], !P4 ;  /* 0x2040000002090fae */ /* 0x0001e8000e101d64 */
[----:B------:R0:W-:Y:S04]  /*90d0*/  @P0 LDGSTS.E.BYPASS.LTC128B.128 [R9+0x23400], desc[UR36][R2.64+0x80], !P3 ;  /* 0x2340008002090fae */ /* 0x0001e8000d901d64 */
[----:B------:R0:W-:Y:S04]  /*90e0*/  @P0 LDGSTS.E.BYPASS.LTC128B.128 [R9+0x26400], desc[UR36][R2.64+0x100], !P2 ;  /* 0x2640010002090fae */ /* 0x0001e8000d101d64 */
[----:B------:R0:W2:Y:S02]  /*90f0*/  SHFL.IDX PT, R7, R6, 0x5, 0x181f ;  /* 0x00b81f0006077f89 */ /* 0x0000a400000e0000 */
.L_x_3400:
[----:B------:R-:W-:-:S13]  /*9100*/  ISETP.GE.AND P0, PT, R33, 0x51, PT ;  /* 0x000000512100780c */ /* 0x000fda0003f06270 */
[----:B01----:R-:W-:Y:S02]  /*9110*/  @P0 LEA R2, P1, R37, R14, 0x1 ;  /* 0x0000000e25020211 */ /* 0x003fe400078208ff */
[----:B------:R-:W-:Y:S02]  /*9120*/  @P0 LEA R5, R5, UR39, 0x1 ;  /* 0x0000002705050c11 */ /* 0x000fe4000f8e08ff */
[----:B--2---:R-:W-:-:S05]  /*9130*/  @P0 IADD3.X R3, RZ, R7, RZ, P1, !PT ;  /* 0x00000007ff030210 */ /* 0x004fca0000ffe4ff */
[----:B------:R-:W-:Y:S01]  /*9140*/  @!PT LDS RZ, [RZ] ;  /* 0x00000000fffff984 */ /* 0x000fe20000000800 */
[----:B------:R-:W-:Y:S01]  /*9150*/  @!PT LDS RZ, [RZ] ;  /* 0x00000000fffff984 */ /* 0x000fe20000000800 */
[----:B------:R-:W-:Y:S01]  /*9160*/  @!PT LDS RZ, [RZ] ;  /* 0x00000000fffff984 */ /* 0x000fe20000000800 */
[----:B------:R0:W-:Y:S04]  /*9170*/  @P0 LDGSTS.E.BYPASS.LTC128B.128 [R5+0x20c00], desc[UR36][R2.64], !P4 ;  /* 0x20c0000002050fae */ /* 0x0001e8000e101d64 */
[----:B------:R0:W-:Y:S04]  /*9180*/  @P0 LDGSTS.E.BYPASS.LTC128B.128 [R5+0x23c00], desc[UR36][R2.64+0x80], !P3 ;  /* 0x23c0008002050fae */ /* 0x0001e8000d901d64 */
[----:B------:R0:W-:Y:S01]  /*9190*/  @P0 LDGSTS.E.BYPASS.LTC128B.128 [R5+0x26c00], desc[UR36][R2.64+0x100], !P2 ;  /* 0x26c0010002050fae */ /* 0x0001e2000d101d64 */
[----:B------:R-:W-:Y:S01]  /*91a0*/  PLOP3.LUT P0, PT, PT, PT, PT, 0x80, 0x0 ;  /* 0x000000000000781c */ /* 0x000fe20003f0f070 */
[----:B------:R-:W-:-:S12]  /*91b0*/  NOP ;  /* 0x0000000000007918 */ /* 0x000fd80000000000 */
.L_x_3342:
        /* <DEDUP_REMOVED lines=10> */
.L_x_3343:
[----:B------:R1:W-:Y:S02]  /*9260*/  SYNCS.ARRIVE.TRANS64.A1T0 RZ, [R0+URZ+0x30830], RZ ;  /* 0x030830ff00ff79a7 */ /* 0x0003e4000810003f */
[----:B------:R-:W-:Y:S05]  /*9270*/  WARPSYNC.ALL ;  /* 0x0000000000007948 */ /* 0x000fea0003800000 */
[----:B------:R-:W-:-:S04]  /*9280*/  UIADD3 UR4, UR39, 0x12400, URZ ;  /* 0x0001240027047890 */ /* 0x000fc8000fffe03f */
[----:B------:R-:W-:Y:S01]  /*9290*/  ULOP3.LUT UP0, URZ, UR4, 0x3ff, URZ, 0xc0, !UPT ;  /* 0x000003ff043f7892 */ /* 0x000fe2000f80c03f */
[----:B------:R-:W-:Y:S05]  /*92a0*/  BAR.SYNC.DEFER_BLOCKING 0x8, 0x180 ;  /* 0x0206000000007b1d */ /* 0x000fea0000010000 */
[----:B------:R-:W-:-:S13]  /*92b0*/  PLOP3.LUT P0, PT, PT, PT, UP0, 0x80, 0x0 ;  /* 0x000000000000781c */ /* 0x000fda0003f0f008 */
[----:B------:R-:W-:Y:S05]  /*92c0*/  @!P0 BRA `(.L_x_3344) ;  /* 0x0000000000408947 */ /* 0x000fea0003800000 */
[----:B0-----:R-:W-:Y:S01]  /*92d0*/  MOV R2, 0x0 ;  /* 0x0000000000027802 */ /* 0x001fe20000000f00 */
        /* <DEDUP_REMOVED lines=8> */
[----:B------:R-:W-:Y:S02]  /*9360*/  IMAD.U32 R6, RZ, RZ, UR8 ;  /* 0x00000008ff067e24 */ /* 0x000fe4000f8e00ff */
[----:B------:R-:W-:-:S02]  /*9370*/  IMAD.U32 R10, RZ, RZ, UR4 ;  /* 0x00000004ff0a7e24 */ /* 0x000fc4000f8e00ff */
[----:B------:R-:W-:Y:S02]  /*9380*/  IMAD.U32 R11, RZ, RZ, UR5 ;  /* 0x00000005ff0b7e24 */ /* 0x000fe4000f8e00ff */
[----:B------:R-:W-:Y:S02]  /*9390*/  IMAD.MOV.U32 R8, RZ, RZ, 0x70 ;  /* 0x00000070ff087424 */ /* 0x000fe400078e00ff */
[----:B------:R-:W-:-:S07]  /*93a0*/  IMAD.MOV.U32 R13, RZ, RZ, RZ ;  /* 0x000000ffff0d7224 */ /* 0x000fce00078e00ff */
[----:B------:R-:W-:-:S07]  /*93b0*/  LEPC R20, `(.L_x_3344) ;  /* 0x000000001014794e */ /* 0x000fce0000000000 */
[----:B01----:R-:W-:Y:S05]  /*93c0*/  CALL.ABS.NOINC R2 ;  /* 0x0000000002007343 */ /* 0x003fea0003c00000 */
.L_x_3344:
[----:B-1----:R-:W1:Y:S01]  /*93d0*/  LDC R0, c[0x0][0x448] ;  /* 0x00011200ff007b82 */ /* 0x002e620000000800 */
[----:B0-----:R-:W-:Y:S01]  /*93e0*/  IMAD.MOV R3, RZ, RZ, -R24 ;  /* 0x000000ffff037224 */ /* 0x001fe200078e0a18 */
[----:B------:R-:W-:Y:S01]  /*93f0*/  ULDC UR4, c[0x0][0xc38] ;  /* 0x00030e0000047ab9 */ /* 0x000fe20000000800 */
[----:B------:R-:W-:Y:S02]  /*9400*/  SHF.R.S32.HI R6, RZ, 0x1f, R23 ;  /* 0x0000001fff067819 */ /* 0x000fe40000011417 */
[----:B------:R-:W-:Y:S01]  /*9410*/  IMAD R4, R3, UR4, R36 ;  /* 0x0000000403047c24 */ /* 0x000fe2000f8e0224 */
[----:B------:R-:W-:Y:S01]  /*9420*/  ULDC.64 UR4, c[0x0][0x2d8] ;  /* 0x0000b60000047ab9 */ /* 0x000fe20000000a00 */
[----:B------:R-:W-:Y:S02]  /*9430*/  LOP3.LUT P3, RZ, R16, 0x800, RZ, 0xc0, !PT ;  /* 0x0000080010ff7812 */ /* 0x000fe4000786c0ff */
[----:B------:R-:W-:Y:S01]  /*9440*/  IMAD.SHL.U32 R4, R4, 0x80, RZ ;  /* 0x0000008004047824 */ /* 0x000fe200078e00ff */
[----:B------:R-:W-:-:S02]  /*9450*/  LOP3.LUT P4, RZ, R16, 0x400, RZ, 0xc0, !PT ;  /* 0x0000040010ff7812 */ /* 0x000fc4000788c0ff */
[----:B------:R-:W-:Y:S02]  /*9460*/  LOP3.LUT P5, RZ, R16, 0x200, RZ, 0xc0, !PT ;  /* 0x0000020010ff7812 */ /* 0x000fe400078ac0ff */
[----:B------:R-:W-:Y:S02]  /*9470*/  LOP3.LUT R7, R26, R4, RZ, 0xfc, !PT ;  /* 0x000000041a077212 */ /* 0x000fe400078efcff */
[----:B------:R-:W-:Y:S02]  /*9480*/  LEA R20, R27, UR39, 0x1 ;  /* 0x000000271b147c11 */ /* 0x000fe4000f8e08ff */
[----:B------:R-:W-:Y:S02]  /*9490*/  MOV R5, R7 ;  /* 0x0000000700057202 */ /* 0x000fe40000000f00 */
[----:B-1----:R-:W-:-:S13]  /*94a0*/  ISETP.NE.AND P0, PT, R0, 0x1, PT ;  /* 0x000000010000780c */ /* 0x002fda0003f05270 */
[----:B------:R-:W0:Y:S08]  /*94b0*/  @P0 LDC R2, c[0x0][0x44c] ;  /* 0x00011300ff020b82 */ /* 0x000e300000000800 */
[----:B------:R-:W1:Y:S01]  /*94c0*/  @P0 LDC R9, c[0x0][0x450] ;  /* 0x00011400ff090b82 */ /* 0x000e620000000800 */
[----:B0-----:R-:W-:-:S05]  /*94d0*/  @P0 IMAD.HI.U32 R2, R7, R2, RZ ;  /* 0x0000000207020227 */ /* 0x001fca00078e00ff */
[----:B-1----:R-:W-:Y:S01]  /*94e0*/  @P0 SHF.R.U32.HI R5, RZ, R9, R2 ;  /* 0x00000009ff050219 */ /* 0x002fe20000011602 */
        /* <DEDUP_REMOVED lines=11> */
[----:B------:R-:W-:Y:S01]  /*95a0*/  SHF.R.S32.HI R0, RZ, 0x1f, R5 ;  /* 0x0000001fff007819 */ /* 0x000fe20000011405 */
[----:B------:R-:W-:-:S04]  /*95b0*/  IMAD.IADD R3, R3, 0x1, R9 ;  /* 0x0000000103037824 */ /* 0x000fc800078e0209 */
[----:B------:R-:W-:Y:S02]  /*95c0*/  IMAD R0, R0, UR4, RZ ;  /* 0x0000000400007c24 */ /* 0x000fe4000f8e02ff */
[----:B------:R-:W-:-:S04]  /*95d0*/  IMAD.WIDE.U32 R2, R5, UR4, R2 ;  /* 0x0000000405027c25 */ /* 0x000fc8000f8e0002 */
[----:B------:R-:W-:Y:S01]  /*95e0*/  IMAD R5, R5, UR5, R0 ;  /* 0x0000000505057c24 */ /* 0x000fe2000f8e0200 */
[----:B------:R-:W-:Y:S01]  /*95f0*/  SHF.R.S32.HI R0, RZ, 0x1f, R7 ;  /* 0x0000001fff007819 */ /* 0x000fe20000011407 */
[----:B------:R-:W-:-:S03]  /*9600*/  ULDC.64 UR4, c[0x0][0x2c8] ;  /* 0x0000b20000047ab9 */ /* 0x000fc60000000a00 */
[----:B------:R-:W-:Y:S01]  /*9610*/  IADD3 R3, R3, R5, RZ ;  /* 0x0000000503037210 */ /* 0x000fe20007ffe0ff */
[----:B------:R-:W-:-:S04]  /*9620*/  IMAD R0, R0, UR4, RZ ;  /* 0x0000000400007c24 */ /* 0x000fc8000f8e02ff */
        /* <DEDUP_REMOVED lines=9> */
[----:B------:R-:W-:-:S03]  /*96c0*/  IMAD.IADD R4, R34, 0x1, R4 ;  /* 0x0000000122047824 */ /* 0x000fc600078e0204 */
[----:B------:R-:W1:Y:S01]  /*96d0*/  SHFL.IDX PT, R2, R5, RZ, 0x181f ;  /* 0x00181fff05027589 */ /* 0x000e6200000e0000 */
[C---:B------:R-:W-:Y:S01]  /*96e0*/  VIADD R7, R4.reuse, 0x10 ;  /* 0x0000001004077836 */ /* 0x040fe20000000000 */
[----:B------:R-:W-:Y:S02]  /*96f0*/  ISETP.GE.AND P0, PT, R4, UR40, PT ;  /* 0x0000002804007c0c */ /* 0x000fe4000bf06270 */
[----:B------:R-:W-:Y:S11]  /*9700*/  SHFL.IDX PT, R6, R5, 0x1, 0x181f ;  /* 0x00381f0005067f89 */ /* 0x000ff600000e0000 */
[----:B0-----:R-:W-:-:S05]  /*9710*/  @!P0 LEA R14, P1, R37, R14, 0x1 ;  /* 0x0000000e250e8211 */ /* 0x001fca00078208ff */
[----:B-1----:R-:W-:Y:S01]  /*9720*/  @!P0 IMAD.X R3, RZ, RZ, R2, P1 ;  /* 0x000000ffff038224 */ /* 0x002fe200008e0602 */
[----:B------:R-:W-:Y:S02]  /*9730*/  @!P0 MOV R2, R14 ;  /* 0x0000000e00028202 */ /* 0x000fe40000000f00 */
[----:B------:R-:W0:Y:S04]  /*9740*/  SHFL.IDX PT, R14, R0, 0x1, 0x181f ;  /* 0x00381f00000e7f89 */ /* 0x000e2800000e0000 */
[----:B------:R-:W-:Y:S04]  /*9750*/  @!P0 LDGSTS.E.BYPASS.LTC128B.128 [R20+0x12400], desc[UR36][R2.64], !P3 ;  /* 0x1240000002148fae */ /* 0x000fe8000d901d64 */
[----:B------:R-:W-:Y:S04]  /*9760*/  @!P0 LDGSTS.E.BYPASS.LTC128B.128 [R20+0x16400], desc[UR36][R2.64+0x80], !P4 ;  /* 0x1640008002148fae */ /* 0x000fe8000e101d64 */
[----:B------:R1:W-:Y:S01]  /*9770*/  @!P0 LDGSTS.E.BYPASS.LTC128B.128 [R20+0x1a400], desc[UR36][R2.64+0x100], !P5 ;  /* 0x1a40010002148fae */ /* 0x0003e2000e901d64 */
[----:B------:R-:W-:-:S13]  /*9780*/  ISETP.GE.AND P0, PT, R7, UR40, PT ;  /* 0x0000002807007c0c */ /* 0x000fda000bf06270 */
[----:B0-----:R-:W-:-:S05]  /*9790*/  @!P0 LEA R14, P1, R37, R14, 0x1 ;  /* 0x0000000e250e8211 */ /* 0x001fca00078208ff */
[----:B------:R-:W-:Y:S02]  /*97a0*/  @!P0 IMAD.X R7, RZ, RZ, R6, P1 ;  /* 0x000000ffff078224 */ /* 0x000fe400008e0606 */
[----:B-1----:R-:W-:Y:S01]  /*97b0*/  @!P0 IMAD.MOV.U32 R2, RZ, RZ, R14 ;  /* 0x000000ffff028224 */ /* 0x002fe200078e000e */
[----:B------:R-:W-:Y:S02]  /*97c0*/  SHFL.IDX PT, R6, R5, 0x2, 0x181f ;  /* 0x00581f0005067f89 */ /* 0x000fe400000e0000 */
[----:B------:R-:W-:Y:S01]  /*97d0*/  @!P0 MOV R3, R7 ;  /* 0x0000000700038202 */ /* 0x000fe20000000f00 */
[----:B------:R-:W-:Y:S01]  /*97e0*/  VIADD R7, R4, 0x20 ;  /* 0x0000002004077836 */ /* 0x000fe20000000000 */
        /* <DEDUP_REMOVED lines=52> */
[----:B------:R0:W1:Y:S02]  /*9b30*/  SHFL.IDX PT, R6, R5, 0x7, 0x181f ;  /* 0x00f81f0005067f89 */ /* 0x00006400000e0000 */
[----:B------:R-:W-:Y:S02]  /*9b40*/  @!P0 MOV R3, R7 ;  /* 0x0000000700038202 */ /* 0x000fe40000000f00 */
[----:B------:R0:W2:Y:S04]  /*9b50*/  SHFL.IDX PT, R14, R0, 0x7, 0x181f ;  /* 0x00f81f00000e7f89 */ /* 0x0000a800000e0000 */
[----:B------:R0:W-:Y:S04]  /*9b60*/  @!P0 LDGSTS.E.BYPASS.LTC128B.128 [R20+0x15400], desc[UR36][R2.64], !P3 ;  /* 0x1540000002148fae */ /* 0x0001e8000d901d64 */
[----:B------:R0:W-:Y:S04]  /*9b70*/  @!P0 LDGSTS.E.BYPASS.LTC128B.128 [R20+0x19400], desc[UR36][R2.64+0x80], !P4 ;  /* 0x1940008002148fae */ /* 0x0001e8000e101d64 */
[----:B------:R0:W-:Y:S02]  /*9b80*/  @!P0 LDGSTS.E.BYPASS.LTC128B.128 [R20+0x1d400], desc[UR36][R2.64+0x100], !P5 ;  /* 0x1d40010002148fae */ /* 0x0001e4000e901d64 */
.L_x_3417:
[----:B0-----:R-:W3:Y:S01]  /*9b90*/  LDL R0, [R1] ;  /* 0x0000000001007983 */ /* 0x001ee20000100800 */
[----:B------:R-:W-:-:S05]  /*9ba0*/  VIADD R4, R4, 0x70 ;  /* 0x0000007004047836 */ /* 0x000fca0000000000 */
[----:B------:R-:W-:-:S13]  /*9bb0*/  ISETP.GE.AND P0, PT, R4, UR40, PT ;  /* 0x0000002804007c0c */ /* 0x000fda000bf06270 */
[----:B--2---:R-:W-:-:S05]  /*9bc0*/  @!P0 LEA R2, P1, R37, R14, 0x1 ;  /* 0x0000000e25028211 */ /* 0x004fca00078208ff */
[----:B-1----:R-:W-:-:S05]  /*9bd0*/  @!P0 IMAD.X R3, RZ, RZ, R6, P1 ;  /* 0x000000ffff038224 */ /* 0x002fca00008e0606 */
[----:B------:R-:W-:Y:S01]  /*9be0*/  @!PT LDS RZ, [RZ] ;  /* 0x00000000fffff984 */ /* 0x000fe20000000800 */
[----:B------:R-:W-:Y:S01]  /*9bf0*/  @!PT LDS RZ, [RZ] ;  /* 0x00000000fffff984 */ /* 0x000fe20000000800 */
[----:B------:R-:W-:Y:S01]  /*9c00*/  @!PT LDS RZ, [RZ] ;  /* 0x00000000fffff984 */ /* 0x000fe20000000800 */
        /* <DEDUP_REMOVED lines=13> */
.L_x_3418:
[----:B------:R-:W-:Y:S05]  /*9ce0*/  BSYNC B0 ;  /* 0x0000000000007941 */ /* 0x000fea0003800000 */
.L_x_3346:
[----:B------:R-:W-:Y:S01]  /*9cf0*/  UISETP.GE.AND UP0, UPT, UR38, 0x61, UPT ;  /* 0x000000612600788c */ /* 0x000fe2000bf06270 */
[----:B------:R-:W-:-:S05]  /*9d00*/  IMAD.U32 R20, RZ, RZ, UR43 ;  /* 0x0000002bff147e24 */ /* 0x000fca000f8e00ff */
[----:B------:R-:W-:-:S13]  /*9d10*/  PLOP3.LUT P0, PT, PT, PT, UP0, 0x40, 0x0 ;  /* 0x000000000000781c */ /* 0x000fda0003f0e808 */
[----:B------:R-:W-:Y:S05]  /*9d20*/  @P0 BRA `(.L_x_3348) ;  /* 0x0000000c00e80947 */ /* 0x000fea0003800000 */
[----:B------:R-:W-:Y:S01]  /*9d30*/  BSSY B0, `(.L_x_3348) ;  /* 0x00000f9000007945 */ /* 0x000fe20003800000 */
[----:B------:R-:W-:Y:S01]  /*9d40*/  MOV R21, R25 ;  /* 0x0000001900157202 */ /* 0x000fe20000000f00 */
[----:B------:R-:W-:Y:S02]  /*9d50*/  IMAD.MOV.U32 R7, RZ, RZ, R22 ;  /* 0x000000ffff077224 */ /* 0x000fe400078e0016 */
[----:B------:R-:W-:Y:S02]  /*9d60*/  IMAD.U32 R6, RZ, RZ, UR41 ;  /* 0x00000029ff067e24 */ /* 0x000fe4000f8e00ff */
[----:B------:R-:W-:-:S07]  /*9d70*/  IMAD.U32 R28, RZ, RZ, UR43 ;  /* 0x0000002bff1c7e24 */ /* 0x000fce000f8e00ff */
.L_x_3361:
[----:B0-----:R-:W0:Y:S01]  /*9d80*/  LDC R0, c[0x0][0x430] ;  /* 0x00010c00ff007b82 */ /* 0x001e220000000800 */
[----:B------:R-:W-:Y:S01]  /*9d90*/  ISETP.GT.U32.AND P0, PT, R26, 0x5f, PT ;  /* 0x0000005f1a00780c */ /* 0x000fe20003f04070 */
[----:B------:R-:W-:Y:S01]  /*9da0*/  IMAD R3, R6, 0x60, R31 ;  /* 0x0000006006037824 */ /* 0x000fe200078e021f */
[----:B------:R-:W-:Y:S01]  /*9db0*/  LOP3.LUT P2, RZ, R16, 0x40, RZ, 0xc0, !PT ;  /* 0x0000004010ff7812 */ /* 0x000fe2000784c0ff */
[----:B------:R-:W-:Y:S01]  /*9dc0*/  VIADD R22, R7, 0x1 ;  /* 0x0000000107167836 */ /* 0x000fe20000000000 */
[----:B------:R-:W-:Y:S02]  /*9dd0*/  ULDC UR4, c[0x0][0x430] ;  /* 0x00010c0000047ab9 */ /* 0x000fe40000000800 */
[----:B------:R-:W-:-:S05]  /*9de0*/  IADD3 R10, R26, R3, RZ ;  /* 0x000000031a0a7210 */ /* 0x000fca0007ffe0ff */
[----:B------:R-:W-:Y:S02]  /*9df0*/  IMAD.MOV.U32 R11, RZ, RZ, R10 ;  /* 0x000000ffff0b7224 */ /* 0x000fe400078e000a */
[----:B------:R-:W1:Y:S01]  /*9e00*/  @!P0 LDC.64 R8, c[0x0][0x428] ;  /* 0x00010a00ff088b82 */ /* 0x000e620000000a00 */
[----:B0-----:R-:W-:-:S13]  /*9e10*/  ISETP.NE.AND P1, PT, R0, 0x1, PT ;  /* 0x000000010000780c */ /* 0x001fda0003f25270 */
[----:B------:R-:W0:Y:S08]  /*9e20*/  @P1 LDC R5, c[0x0][0x434] ;  /* 0x00010d00ff051b82 */ /* 0x000e300000000800 */
[----:B------:R-:W2:Y:S01]  /*9e30*/  @P1 LDC R3, c[0x0][0x438] ;  /* 0x00010e00ff031b82 */ /* 0x000ea20000000800 */
[----:B0-----:R-:W-:-:S07]  /*9e40*/  @P1 IMAD.HI.U32 R0, R10, R5, RZ ;  /* 0x000000050a001227 */ /* 0x001fce00078e00ff */
[----:B------:R-:W0:Y:S01]  /*9e50*/  @!P0 LDC.64 R4, c[0x0][0x418] ;  /* 0x00010600ff048b82 */ /* 0x000e220000000a00 */
[----:B--2---:R-:W-:Y:S01]  /*9e60*/  @P1 SHF.R.U32.HI R11, RZ, R3, R0 ;  /* 0x00000003ff0b1219 */ /* 0x004fe20000011600 */
[----:B-1----:R-:W-:-:S03]  /*9e70*/  @!P0 IMAD R0, R32, R8, RZ ;  /* 0x0000000820008224 */ /* 0x002fc600078e02ff */
[--C-:B------:R-:W-:Y:S01]  /*9e80*/  @!P0 SHF.R.S32.HI R3, RZ, 0x1f, R11.reuse ;  /* 0x0000001fff038819 */ /* 0x100fe2000001140b */
[----:B------:R-:W-:Y:S02]  /*9e90*/  @!P0 IMAD.MOV.U32 R2, RZ, RZ, R11 ;  /* 0x000000ffff028224 */ /* 0x000fe400078e000b */
[C---:B------:R-:W-:Y:S02]  /*9ea0*/  @!P0 IMAD R9, R30.reuse, R9, R0 ;  /* 0x000000091e098224 */ /* 0x040fe400078e0200 */
[----:B------:R-:W-:-:S04]  /*9eb0*/  @!P0 IMAD.WIDE.U32 R2, R30, R8, R2 ;  /* 0x000000081e028225 */ /* 0x000fc800078e0002 */
[----:B------:R-:W-:Y:S01]  /*9ec0*/  @!P0 IMAD.IADD R0, R9, 0x1, R3 ;  /* 0x0000000109008824 */ /* 0x000fe200078e0203 */
[----:B0-----:R-:W-:-:S04]  /*9ed0*/  @!P0 LEA R4, P1, R2, R4, 0x2 ;  /* 0x0000000402048211 */ /* 0x001fc800078210ff */
[----:B------:R-:W-:Y:S02]  /*9ee0*/  @!P0 LEA.HI.X R5, R2, R5, R0, 0x2, P1 ;  /* 0x0000000502058211 */ /* 0x000fe400008f1400 */
[----:B------:R-:W-:Y:S01]  /*9ef0*/  MOV R0, RZ ;  /* 0x000000ff00007202 */ /* 0x000fe20000000f00 */
[----:B------:R-:W-:-:S05]  /*9f00*/  IMAD.MOV R3, RZ, RZ, -R11 ;  /* 0x000000ffff037224 */ /* 0x000fca00078e0a0b */
[----:B------:R0:W5:Y:S01]  /*9f10*/  @!P0 LDG.E R0, desc[UR36][R4.64] ;  /* 0x0000002404008981 */ /* 0x000162000c1e1900 */
[----:B------:R-:W-:Y:S01]  /*9f20*/  ISETP.NE.AND P0, PT, R22, 0x2, PT ;  /* 0x000000021600780c */ /* 0x000fe20003f05270 */
[----:B------:R-:W-:-:S03]  /*9f30*/  IMAD.MOV.U32 R20, RZ, RZ, R6 ;  /* 0x000000ffff147224 */ /* 0x000fc600078e0006 */
[----:B------:R-:W-:Y:S02]  /*9f40*/  SEL R2, RZ, 0x1, P0 ;  /* 0x00000001ff027807 */ /* 0x000fe40000000000 */
[----:B------:R-:W-:Y:S02]  /*9f50*/  SEL R22, R22, RZ, P0 ;  /* 0x000000ff16167207 */ /* 0x000fe40000000000 */
[----:B------:R-:W-:Y:S01]  /*9f60*/  LOP3.LUT R25, R21, R2, RZ, 0x3c, !PT ;  /* 0x0000000215197212 */ /* 0x000fe200078e3cff */
[----:B0-----:R-:W-:Y:S01]  /*9f70*/  IMAD R5, R3, UR4, R10 ;  /* 0x0000000403057c24 */ /* 0x001fe2000f8e020a */
[----:B------:R-:W-:Y:S06]  /*9f80*/  @!P2 BRA `(.L_x_3349) ;  /* 0x000000000004a947 */ /* 0x000fec0003800000 */
[----:B------:R-:W-:Y:S01]  /*9f90*/  BPT.TRAP 0x1 ;  /* 0x000000040000795c */ /* 0x000fe20000300000 */
.L_x_3349:
[----:B------:R-:W-:Y:S01]  /*9fa0*/  LEA R6, R22, UR39, 0x3 ;  /* 0x0000002716067c11 */ /* 0x000fe2000f8e18ff */
[----:B------:R-:W-:Y:S01]  /*9fb0*/  BSSY B1, `(.L_x_3350) ;  /* 0x0000004000017945 */ /* 0x000fe20003800000 */
[----:B------:R-:W-:-:S04]  /*9fc0*/  SHF.L.U32 R3, R25, 0x1f, RZ ;  /* 0x0000001f19037819 */ /* 0x000fc800000006ff */
[----:B------:R-:W0:Y:S02]  /*9fd0*/  SYNCS.PHASECHK.TRANS64.TRYWAIT P0, [R6+URZ+0x30840], R3 ;  /* 0x03084003060075a7 */ /* 0x000e24000800017f */
[----:B0-----:R-:W-:Y:S05]  /*9fe0*/  @!P0 BRA `(.L_x_3351) ;  /* 0x0000002c00308947 */ /* 0x001fea0003800000 */
.L_x_3419:
[----:B------:R-:W-:Y:S05]  /*9ff0*/  BSYNC B1 ;  /* 0x0000000000017941 */ /* 0x000fea0003800000 */
.L_x_3350:
[----:B------:R-:W-:Y:S01]  /*a000*/  SHF.R.S32.HI R23, RZ, 0x1f, R5 ;  /* 0x0000001fff177819 */ /* 0x000fe20000011405 */
[----:B------:R-:W-:Y:S01]  /*a010*/  ULDC.64 UR4, c[0x0][0x300] ;  /* 0x0000c00000047ab9 */ /* 0x000fe20000000a00 */
[----:B-----5:R-:W-:Y:S02]  /*a020*/  SHF.R.S32.HI R24, RZ, 0x1f, R0 ;  /* 0x0000001fff187819 */ /* 0x020fe40000011400 */
[C---:B------:R-:W-:Y:S01]  /*a030*/  LOP3.LUT P3, RZ, R16.reuse, 0x4, RZ, 0xc0, !PT ;  /* 0x0000000410ff7812 */ /* 0x040fe2000786c0ff */
[----:B------:R-:W-:Y:S01]  /*a040*/  IMAD R2, R23, UR4, RZ ;  /* 0x0000000417027c24 */ /* 0x000fe2000f8e02ff */
[C---:B------:R-:W-:Y:S02]  /*a050*/  LOP3.LUT P2, RZ, R16.reuse, 0x2, RZ, 0xc0, !PT ;  /* 0x0000000210ff7812 */ /* 0x040fe4000784c0ff */
[----:B------:R-:W-:Y:S01]  /*a060*/  LOP3.LUT P1, RZ, R16, 0x1, RZ, 0xc0, !PT ;  /* 0x0000000110ff7812 */ /* 0x000fe2000782c0ff */
[C---:B------:R-:W-:Y:S02]  /*a070*/  IMAD R9, R5.reuse, UR5, R2 ;  /* 0x0000000505097c24 */ /* 0x040fe4000f8e0202 */
[----:B0-----:R-:W-:Y:S01]  /*a080*/  IMAD.WIDE.U32 R2, R5, UR4, RZ ;  /* 0x0000000405027c25 */ /* 0x001fe2000f8e00ff */
        /* <DEDUP_REMOVED lines=18> */
[----:B------:R-:W-:Y:S01]  /*a1b0*/  IMAD.SHL.U32 R4, R37, 0x2, RZ ;  /* 0x0000000225047824 */ /* 0x000fe200078e00ff */
[----:B------:R-:W-:Y:S02]  /*a1c0*/  LEA R9, R9, UR39, 0x1 ;  /* 0x0000002709097c11 */ /* 0x000fe4000f8e08ff */
[----:B------:R-:W1:Y:S04]  /*a1d0*/  SHFL.IDX PT, R3, R10, RZ, 0x181f ;  /* 0x00181fff0a037589 */ /* 0x000e6800000e0000 */
[----:B------:R-:W-:Y:S01]  /*a1e0*/  SHFL.IDX PT, R35, R10, 0x2, 0x181f ;  /* 0x00581f000a237f89 */ /* 0x000fe200000e0000 */
[----:B0-----:R-:W-:-:S03]  /*a1f0*/  IADD3 R2, P0, R14, R4, RZ ;  /* 0x000000040e027210 */ /* 0x001fc60007f1e0ff */
[----:B------:R-:W0:Y:S01]  /*a200*/  SHFL.IDX PT, R14, R8, 0x1, 0x181f ;  /* 0x00381f00080e7f89 */ /* 0x000e2200000e0000 */
[----:B-1----:R-:W-:-:S05]  /*a210*/  IADD3.X R3, RZ, R3, RZ, P0, !PT ;  /* 0x00000003ff037210 */ /* 0x002fca00007fe4ff */
[----:B------:R-:W-:Y:S04]  /*a220*/  LDGSTS.E.BYPASS.LTC128B.128 [R9+0x1e400], desc[UR36][R2.64], !P3 ;  /* 0x1e40000002097fae */ /* 0x000fe8000d901d64 */
[----:B------:R-:W-:Y:S04]  /*a230*/  LDGSTS.E.BYPASS.LTC128B.128 [R9+0x21400], desc[UR36][R2.64+0x80], !P2 ;  /* 0x2140008002097fae */ /* 0x000fe8000d101d64 */
[----:B------:R1:W-:Y:S04]  /*a240*/  LDGSTS.E.BYPASS.LTC128B.128 [R9+0x24400], desc[UR36][R2.64+0x100], !P1 ;  /* 0x2440010002097fae */ /* 0x0003e8000c901d64 */
[----:B-1----:R-:W1:Y:S01]  /*a250*/  SHFL.IDX PT, R3, R10, 0x1, 0x181f ;  /* 0x00381f000a037f89 */ /* 0x002e6200000e0000 */
[----:B0-----:R-:W-:-:S03]  /*a260*/  IADD3 R2, P0, R14, R4, RZ ;  /* 0x000000040e027210 */ /* 0x001fc60007f1e0ff */
[----:B------:R-:W0:Y:S02]  /*a270*/  SHFL.IDX PT, R14, R8, 0x2, 0x181f ;  /* 0x00581f00080e7f89 */ /* 0x000e2400000e0000 */
[----:B-1----:R-:W-:-:S05]  /*a280*/  IMAD.X R3, RZ, RZ, R3, P0 ;  /* 0x000000ffff037224 */ /* 0x002fca00000e0603 */
        /* <DEDUP_REMOVED lines=23> */
[----:B------:R0:W-:Y:S02]  /*a400*/  LDGSTS.E.BYPASS.LTC128B.128 [R9+0x26400], desc[UR36][R2.64+0x100], !P1 ;  /* 0x2640010002097fae */ /* 0x0001e4000c901d64 */
.L_x_3433:
        /* <DEDUP_REMOVED lines=8> */
[----:B------:R0:W-:Y:S01]  /*a490*/  LDGSTS.E.BYPASS.LTC128B.128 [R9+0x26c00], desc[UR36][R2.64+0x100], !P1 ;  /* 0x26c0010002097fae */ /* 0x0001e2000c901d64 */
[----:B------:R-:W-:Y:S01]  /*a4a0*/  NOP ;  /* 0x0000000000007918 */ /* 0x000fe20000000000 */
.L_x_3353:
        /* <DEDUP_REMOVED lines=10> */
.L_x_3354:
[----:B------:R1:W-:Y:S01]  /*a550*/  SYNCS.ARRIVE.TRANS64.A1T0 RZ, [R6+URZ+0x30830], RZ ;  /* 0x030830ff06ff79a7 */ /* 0x0003e2000810003f */
[----:B------:R-:W-:Y:S05]  /*a560*/  @!P2 BRA `(.L_x_3355) ;  /* 0x000000000004a947 */ /* 0x000fea0003800000 */
[----:B------:R-:W-:Y:S01]  /*a570*/  BPT.TRAP 0x1 ;  /* 0x000000040000795c */ /* 0x000fe20000300000 */
.L_x_3355:
[----:B0-----:R-:W-:Y:S01]  /*a580*/  SHF.L.U32 R9, R21, 0x1f, RZ ;  /* 0x0000001f15097819 */ /* 0x001fe200000006ff */
[----:B------:R-:W-:Y:S01]  /*a590*/  IMAD.MOV.U32 R3, RZ, RZ, -0x60 ;  /* 0xffffffa0ff037424 */ /* 0x000fe200078e00ff */
[----:B-1----:R-:W-:Y:S01]  /*a5a0*/  LEA R6, R7, UR39, 0x3 ;  /* 0x0000002707067c11 */ /* 0x002fe2000f8e18ff */
[----:B------:R-:W-:Y:S02]  /*a5b0*/  BSSY B1, `(.L_x_3356) ;  /* 0x0000004000017945 */ /* 0x000fe40003800000 */
[----:B------:R-:W-:Y:S01]  /*a5c0*/  IMAD R3, R28, R3, UR38 ;  /* 0x000000261c037e24 */ /* 0x000fe2000f8e0203 */
[----:B------:R-:W0:Y:S02]  /*a5d0*/  SYNCS.PHASECHK.TRANS64.TRYWAIT P0, [R6+URZ+0x30860], R9 ;  /* 0x03086009060075a7 */ /* 0x000e24000800017f */
[----:B0-----:R-:W-:Y:S05]  /*a5e0*/  @!P0 BRA `(.L_x_3357) ;  /* 0x0000002c007c8947 */ /* 0x001fea0003800000 */
.L_x_3434:
[----:B------:R-:W-:Y:S05]  /*a5f0*/  BSYNC B1 ;  /* 0x0000000000017941 */ /* 0x000fea0003800000 */
.L_x_3356:
[----:B------:R-:W-:Y:S01]  /*a600*/  UMOV UR4, 0xffffffff ;  /* 0xffffffff00047882 */ /* 0x000fe20000000000 */
[C---:B------:R-:W-:Y:S01]  /*a610*/  LOP3.LUT P3, RZ, R16.reuse, 0x20, RZ, 0xc0, !PT ;  /* 0x0000002010ff7812 */ /* 0x040fe2000786c0ff */
[----:B------:R-:W-:Y:S01]  /*a620*/  IMAD R7, R7, 0x4800, R27 ;  /* 0x0000480007077824 */ /* 0x000fe200078e021b */
[C---:B------:R-:W-:Y:S01]  /*a630*/  LOP3.LUT P2, RZ, R16.reuse, 0x10, RZ, 0xc0, !PT ;  /* 0x0000001010ff7812 */ /* 0x040fe2000784c0ff */
[----:B------:R-:W-:Y:S01]  /*a640*/  IMAD.IADD R8, R3, 0x1, -R34 ;  /* 0x0000000103087824 */ /* 0x000fe200078e0a22 */
[----:B------:R-:W-:Y:S01]  /*a650*/  LOP3.LUT P1, RZ, R16, 0x8, RZ, 0xc0, !PT ;  /* 0x0000000810ff7812 */ /* 0x000fe2000782c0ff */
[----:B------:R-:W-:-:S12]  /*a660*/  BRA.DIV UR4, `(.L_x_3358) ;  /* 0x0000002e04707947 */ /* 0x000fd8000b800000 */
[----:B------:R-:W1:Y:S01]  /*a670*/  SHFL.IDX PT, R14, R17, RZ, 0x181f ;  /* 0x00181fff110e7589 */ /* 0x000e6200000e0000 */
[----:B------:R-:W-:-:S03]  /*a680*/  LEA R7, R7, UR39, 0x1 ;  /* 0x0000002707077c11 */ /* 0x000fc6000f8e08ff */
[----:B------:R-:W2:Y:S01]  /*a690*/  SHFL.IDX PT, R3, R18, RZ, 0x181f ;  /* 0x00181fff12037589 */ /* 0x000ea200000e0000 */
[----:B-1----:R-:W-:-:S03]  /*a6a0*/  IADD3 R2, P0, R14, R4, RZ ;  /* 0x000000040e027210 */ /* 0x002fc60007f1e0ff */
[----:B------:R-:W1:Y:S01]  /*a6b0*/  SHFL.IDX PT, R14, R17, 0x1, 0x181f ;  /* 0x00381f00110e7f89 */ /* 0x000e6200000e0000 */
[----:B--2---:R-:W-:Y:S02]  /*a6c0*/  IADD3.X R3, RZ, R3, RZ, P0, !PT ;  /* 0x00000003ff037210 */ /* 0x004fe400007fe4ff */
[----:B------:R-:W-:-:S13]  /*a6d0*/  ISETP.LT.OR P0, PT, R8, 0x1, P3 ;  /* 0x000000010800780c */ /* 0x000fda0001f01670 */
[----:B------:R-:W-:Y:S01]  /*a6e0*/  LDGSTS.E.BYPASS.LTC128B.128 [R7+0x400], desc[UR36][R2.64], !P0 ;  /* 0x0040000002077fae */ /* 0x000fe2000c101d64 */
[----:B------:R-:W-:-:S13]  /*a6f0*/  ISETP.LT.OR P0, PT, R8, 0x1, P2 ;  /* 0x000000010800780c */ /* 0x000fda0001701670 */
[----:B------:R-:W-:Y:S01]  /*a700*/  LDGSTS.E.BYPASS.LTC128B.128 [R7+0x3400], desc[UR36][R2.64+0x80], !P0 ;  /* 0x0340008002077fae */ /* 0x000fe2000c101d64 */
[----:B------:R-:W-:-:S13]  /*a710*/  ISETP.LT.OR P0, PT, R8, 0x1, P1 ;  /* 0x000000010800780c */ /* 0x000fda0000f01670 */
[----:B------:R2:W-:Y:S04]  /*a720*/  LDGSTS.E.BYPASS.LTC128B.128 [R7+0x6400], desc[UR36][R2.64+0x100], !P0 ;  /* 0x0640010002077fae */ /* 0x0005e8000c101d64 */
[----:B--2---:R-:W2:Y:S01]  /*a730*/  SHFL.IDX PT, R3, R18, 0x1, 0x181f ;  /* 0x00381f0012037f89 */ /* 0x004ea200000e0000 */
[----:B-1----:R-:W-:-:S03]  /*a740*/  IADD3 R2, P0, R14, R4, RZ ;  /* 0x000000040e027210 */ /* 0x002fc60007f1e0ff */
[----:B------:R-:W1:Y:S02]  /*a750*/  SHFL.IDX PT, R14, R17, 0x2, 0x181f ;  /* 0x00581f00110e7f89 */ /* 0x000e6400000e0000 */
[----:B--2---:R-:W-:Y:S01]  /*a760*/  IMAD.X R3, RZ, RZ, R3, P0 ;  /* 0x000000ffff037224 */ /* 0x004fe200000e0603 */
        /* <DEDUP_REMOVED lines=28> */
[----:B------:R-:W1:Y:S04]  /*a930*/  SHFL.IDX PT, R18, R18, 0x5, 0x181f ;  /* 0x00b81f0012127f89 */ /* 0x000e6800000e0000 */
[----:B------:R3:W4:Y:S01]  /*a940*/  SHFL.IDX PT, R14, R17, 0x5, 0x181f ;  /* 0x00b81f00110e7f89 */ /* 0x00072200000e0000 */
[----:B--2---:R-:W-:Y:S02]  /*a950*/  IADD3.X R3, RZ, R3, RZ, P0, !PT ;  /* 0x00000003ff037210 */ /* 0x004fe400007fe4ff */
[----:B------:R-:W-:-:S13]  /*a960*/  ISETP.LT.OR P0, PT, R8, 0x41, P3 ;  /* 0x000000410800780c */ /* 0x000fda0001f01670 */
[----:B------:R3:W-:Y:S01]  /*a970*/  LDGSTS.E.BYPASS.LTC128B.128 [R7+0x2400], desc[UR36][R2.64], !P0 ;  /* 0x0240000002077fae */ /* 0x0007e2000c101d64 */
[----:B------:R-:W-:-:S13]  /*a980*/  ISETP.LT.OR P0, PT, R8, 0x41, P2 ;  /* 0x000000410800780c */ /* 0x000fda0001701670 */
[----:B------:R3:W-:Y:S01]  /*a990*/  LDGSTS.E.BYPASS.LTC128B.128 [R7+0x5400], desc[UR36][R2.64+0x80], !P0 ;  /* 0x0540008002077fae */ /* 0x0007e2000c101d64 */
[----:B------:R-:W-:-:S13]  /*a9a0*/  ISETP.LT.OR P0, PT, R8, 0x41, P1 ;  /* 0x000000410800780c */ /* 0x000fda0000f01670 */
[----:B-1--4-:R3:W-:Y:S02]  /*a9b0*/  LDGSTS.E.BYPASS.LTC128B.128 [R7+0x8400], desc[UR36][R2.64+0x100], !P0 ;  /* 0x0840010002077fae */ /* 0x0127e4000c101d64 */
.L_x_3448:
        /* <DEDUP_REMOVED lines=26> */
[----:B------:R-:W-:-:S04]  /*ab60*/  ULDC.64 UR4, c[0x0][0x318] ;  /* 0x0000c60000047ab9 */ /* 0x000fc80000000a00 */
[----:B------:R-:W-:Y:S02]  /*ab70*/  IADD3 R3, R5, R3, RZ ;  /* 0x0000000305037210 */ /* 0x000fe40007ffe0ff */
[----:B------:R-:W-:-:S04]  /*ab80*/  LEA R17, P0, R2, UR4, 0x1 ;  /* 0x0000000402117c11 */ /* 0x000fc8000f8008ff */
[----:B------:R-:W-:Y:S02]  /*ab90*/  LEA.HI.X R18, R2, UR5, R3, 0x1, P0 ;  /* 0x0000000502127c11 */ /* 0x000fe400080f0c03 */
[----:B------:R-:W-:-:S13]  /*aba0*/  PLOP3.LUT P0, PT, PT, PT, PT, 0x80, 0x0 ;  /* 0x000000000000781c */ /* 0x000fda0003f0f070 */
.L_x_3359:
        /* <DEDUP_REMOVED lines=10> */
.L_x_3360:
[C---:B------:R-:W-:Y:S01]  /*ac50*/  ISETP.GT.AND P0, PT, R20.reuse, RZ, PT ;  /* 0x000000ff1400720c */ /* 0x040fe20003f04270 */
[----:B------:R0:W-:Y:S01]  /*ac60*/  SYNCS.ARRIVE.TRANS64.A1T0 RZ, [R6+URZ+0x30850], RZ ;  /* 0x030850ff06ff79a7 */ /* 0x0001e2000810003f */
[----:B------:R-:W-:Y:S01]  /*ac70*/  IMAD.MOV.U32 R21, RZ, RZ, R25 ;  /* 0x000000ffff157224 */ /* 0x000fe200078e0019 */
[----:B------:R-:W-:Y:S01]  /*ac80*/  MOV R28, R20 ;  /* 0x00000014001c7202 */ /* 0x000fe20000000f00 */
[----:B------:R-:W-:Y:S02]  /*ac90*/  IMAD.MOV.U32 R7, RZ, RZ, R22 ;  /* 0x000000ffff077224 */ /* 0x000fe400078e0016 */
[----:B0-----:R-:W-:-:S07]  /*aca0*/  VIADD R6, R20, 0xffffffff ;  /* 0xffffffff14067836 */ /* 0x001fce0000000000 */
[----:B------:R-:W-:Y:S05]  /*acb0*/  @P0 BRA `(.L_x_3361) ;  /* 0xfffffff000300947 */ /* 0x000fea000383ffff */
[----:B------:R-:W-:Y:S05]  /*acc0*/  BSYNC B0 ;  /* 0x0000000000007941 */ /* 0x000fea0003800000 */
.L_x_3348:
[----:B------:R-:W-:-:S13]  /*acd0*/  LOP3.LUT P0, RZ, R16, 0x40, RZ, 0xc0, !PT ;  /* 0x0000004010ff7812 */ /* 0x000fda000780c0ff */
[----:B------:R-:W-:Y:S05]  /*ace0*/  @!P0 BRA `(.L_x_3362) ;  /* 0x0000000000048947 */ /* 0x000fea0003800000 */
[----:B------:R-:W-:Y:S01]  /*acf0*/  BPT.TRAP 0x1 ;  /* 0x000000040000795c */ /* 0x000fe20000300000 */
.L_x_3362:
[----:B------:R-:W-:Y:S01]  /*ad00*/  LEA R4, R22, UR39, 0x3 ;  /* 0x0000002716047c11 */ /* 0x000fe2000f8e18ff */
[----:B------:R-:W-:Y:S01]  /*ad10*/  IMAD.MOV.U32 R5, RZ, RZ, -0x60 ;  /* 0xffffffa0ff057424 */ /* 0x000fe200078e00ff */
[----:B0-----:R-:W-:Y:S01]  /*ad20*/  SHF.L.U32 R3, R25, 0x1f, RZ ;  /* 0x0000001f19037819 */ /* 0x001fe200000006ff */
[----:B------:R-:W-:Y:S02]  /*ad30*/  BSSY B0, `(.L_x_3363) ;  /* 0x0000004000007945 */ /* 0x000fe40003800000 */
[----:B------:R-:W-:Y:S01]  /*ad40*/  IMAD R5, R20, R5, UR38 ;  /* 0x0000002614057e24 */ /* 0x000fe2000f8e0205 */
[----:B------:R-:W0:Y:S02]  /*ad50*/  SYNCS.PHASECHK.TRANS64.TRYWAIT P0, [R4+URZ+0x30860], R3 ;  /* 0x03086003040075a7 */ /* 0x000e24000800017f */
[----:B0-----:R-:W-:Y:S05]  /*ad60*/  @!P0 BRA `(.L_x_3364) ;  /* 0x0000002c00ac8947 */ /* 0x001fea0003800000 */
.L_x_3449:
[----:B------:R-:W-:Y:S05]  /*ad70*/  BSYNC B0 ;  /* 0x0000000000007941 */ /* 0x000fea0003800000 */
.L_x_3363:
[----:B------:R-:W-:Y:S01]  /*ad80*/  UMOV UR4, 0xffffffff ;  /* 0xffffffff00047882 */ /* 0x000fe20000000000 */
[----:B------:R-:W-:Y:S01]  /*ad90*/  LOP3.LUT P3, RZ, R16, 0x20, RZ, 0xc0, !PT ;  /* 0x0000002010ff7812 */ /* 0x000fe2000786c0ff */
[----:B------:R-:W-:Y:S01]  /*ada0*/  IMAD R7, R22, 0x4800, R27 ;  /* 0x0000480016077824 */ /* 0x000fe200078e021b */
[C---:B------:R-:W-:Y:S01]  /*adb0*/  LOP3.LUT P2, RZ, R16.reuse, 0x10, RZ, 0xc0, !PT ;  /* 0x0000001010ff7812 */ /* 0x040fe2000784c0ff */
[----:B------:R-:W-:Y:S01]  /*adc0*/  IMAD.IADD R5, R5, 0x1, -R34 ;  /* 0x0000000105057824 */ /* 0x000fe200078e0a22 */
[----:B------:R-:W-:Y:S01]  /*add0*/  LOP3.LUT P1, RZ, R16, 0x8, RZ, 0xc0, !PT ;  /* 0x0000000810ff7812 */ /* 0x000fe2000782c0ff */
[----:B------:R-:W-:-:S12]  /*ade0*/  BRA.DIV UR4, `(.L_x_3365) ;  /* 0x0000002e04a07947 */ /* 0x000fd8000b800000 */
[----:B------:R-:W1:Y:S01]  /*adf0*/  SHFL.IDX PT, R14, R17, RZ, 0x181f ;  /* 0x00181fff110e7589 */ /* 0x000e6200000e0000 */
[----:B------:R-:W-:-:S03]  /*ae00*/  IMAD.SHL.U32 R6, R37, 0x2, RZ ;  /* 0x0000000225067824 */ /* 0x000fc600078e00ff */
[----:B------:R-:W0:Y:S02]  /*ae10*/  SHFL.IDX PT, R0, R18, RZ, 0x181f ;  /* 0x00181fff12007589 */ /* 0x000e2400000e0000 */
[----:B-1----:R-:W-:Y:S02]  /*ae20*/  IADD3 R2, P0, R14, R6, RZ ;  /* 0x000000060e027210 */ /* 0x002fe40007f1e0ff */
[----:B------:R-:W1:Y:S02]  /*ae30*/  SHFL.IDX PT, R14, R17, 0x1, 0x181f ;  /* 0x00381f00110e7f89 */ /* 0x000e6400000e0000 */
[----:B0-----:R-:W-:Y:S02]  /*ae40*/  IADD3.X R3, RZ, R0, RZ, P0, !PT ;  /* 0x00000000ff037210 */ /* 0x001fe400007fe4ff */
[----:B------:R-:W-:Y:S02]  /*ae50*/  ISETP.LT.OR P0, PT, R5, 0x1, P3 ;  /* 0x000000010500780c */ /* 0x000fe40001f01670 */
[----:B------:R-:W-:-:S02]  /*ae60*/  LEA R0, R7, UR39, 0x1 ;  /* 0x0000002707007c11 */ /* 0x000fc4000f8e08ff */
[----:B------:R-:W0:Y:S09]  /*ae70*/  SHFL.IDX PT, R7, R18, 0x1, 0x181f ;  /* 0x00381f0012077f89 */ /* 0x000e3200000e0000 */
        /* <DEDUP_REMOVED lines=8> */
[----:B------:R-:W-:Y:S01]  /*af00*/  ISETP.LT.OR P0, PT, R5, 0x11, P3 ;  /* 0x000000110500780c */ /* 0x000fe20001f01670 */
[----:B------:R-:W0:-:S12]  /*af10*/  SHFL.IDX PT, R7, R18, 0x2, 0x181f ;  /* 0x00581f0012077f89 */ /* 0x000e1800000e0000 */
        /* <DEDUP_REMOVED lines=26> */
[----:B------:R1:W2:Y:S02]  /*b0c0*/  SHFL.IDX PT, R14, R17, 0x5, 0x181f ;  /* 0x00b81f00110e7f89 */ /* 0x0002a400000e0000 */
[----:B0-----:R-:W-:Y:S02]  /*b0d0*/  IADD3.X R3, RZ, R7, RZ, P0, !PT ;  /* 0x00000007ff037210 */ /* 0x001fe400007fe4ff */
[----:B------:R-:W-:Y:S01]  /*b0e0*/  ISETP.LT.OR P0, PT, R5, 0x41, P3 ;  /* 0x000000410500780c */ /* 0x000fe20001f01670 */
[----:B------:R1:W3:-:S12]  /*b0f0*/  SHFL.IDX PT, R7, R18, 0x5, 0x181f ;  /* 0x00b81f0012077f89 */ /* 0x0002d800000e0000 */
[----:B------:R1:W-:Y:S01]  /*b100*/  LDGSTS.E.BYPASS.LTC128B.128 [R0+0x2400], desc[UR36][R2.64], !P0 ;  /* 0x0240000002007fae */ /* 0x0003e2000c101d64 */
[----:B------:R-:W-:-:S13]  /*b110*/  ISETP.LT.OR P0, PT, R5, 0x41, P2 ;  /* 0x000000410500780c */ /* 0x000fda0001701670 */
[----:B------:R1:W-:Y:S01]  /*b120*/  LDGSTS.E.BYPASS.LTC128B.128 [R0+0x5400], desc[UR36][R2.64+0x80], !P0 ;  /* 0x0540008002007fae */ /* 0x0003e2000c101d64 */
[----:B------:R-:W-:-:S13]  /*b130*/  ISETP.LT.OR P0, PT, R5, 0x41, P1 ;  /* 0x000000410500780c */ /* 0x000fda0000f01670 */
[----:B--23--:R1:W-:Y:S02]  /*b140*/  LDGSTS.E.BYPASS.LTC128B.128 [R0+0x8400], desc[UR36][R2.64+0x100], !P0 ;  /* 0x0840010002007fae */ /* 0x00c3e4000c101d64 */
.L_x_3463:
        /* <DEDUP_REMOVED lines=11> */
[----:B------:R-:W-:Y:S01]  /*b200*/  PLOP3.LUT P0, PT, PT, PT, PT, 0x80, 0x0 ;  /* 0x000000000000781c */ /* 0x000fe20003f0f070 */
[----:B------:R-:W-:-:S12]  /*b210*/  NOP ;  /* 0x0000000000007918 */ /* 0x000fd80000000000 */
.L_x_3366:
        /* <DEDUP_REMOVED lines=10> */
.L_x_3367:
[----:B0-----:R-:W2:Y:S01]  /*b2c0*/  LDL.LU R2, [R1] ;  /* 0x0000000001027983 */ /* 0x001ea20000300800 */
[----:B------:R-:W-:Y:S01]  /*b2d0*/  VIADD R22, R22, 0x1 ;  /* 0x0000000116167836 */ /* 0x000fe20000000000 */
[----:B------:R-:W-:Y:S01]  /*b2e0*/  ULDC UR4, c[0x0][0xc34] ;  /* 0x00030d0000047ab9 */ /* 0x000fe20000000800 */
[----:B------:R-:W-:Y:S01]  /*b2f0*/  VIADD R36, R36, UR44 ;  /* 0x0000002c24247c36 */ /* 0x000fe20008000000 */
[----:B------:R0:W-:Y:S02]  /*b300*/  SYNCS.ARRIVE.TRANS64.A1T0 RZ, [R4+URZ+0x30850], RZ ;  /* 0x030850ff04ff79a7 */ /* 0x0001e4000810003f */
[----:B------:R-:W-:-:S04]  /*b310*/  ISETP.NE.AND P0, PT, R22, 0x2, PT ;  /* 0x000000021600780c */ /* 0x000fc80003f05270 */
[----:B------:R-:W-:Y:S02]  /*b320*/  SEL R22, R22, RZ, P0 ;  /* 0x000000ff16167207 */ /* 0x000fe40000000000 */
[----:B------:R-:W-:Y:S02]  /*b330*/  SEL R0, RZ, 0x1, P0 ;  /* 0x00000001ff007807 */ /* 0x000fe40000000000 */
[----:B------:R-:W-:Y:S02]  /*b340*/  ISETP.GE.AND P0, PT, R36, UR4, PT ;  /* 0x0000000424007c0c */ /* 0x000fe4000bf06270 */
[----:B------:R-:W-:Y:S02]  /*b350*/  LOP3.LUT R25, R25, R0, RZ, 0x3c, !PT ;  /* 0x0000000019197212 */ /* 0x000fe400078e3cff */
[----:B--2---:R-:W-:-:S05]  /*b360*/  IADD3 R2, R2, 0x1, RZ ;  /* 0x0000000102027810 */ /* 0x004fca0007ffe0ff */
[----:B------:R0:W-:Y:S04]  /*b370*/  STL [R1], R2 ;  /* 0x0000000201007387 */ /* 0x0001e80000100800 */
[----:B------:R-:W-:Y:S05]  /*b380*/  @!P0 BRA `(.L_x_3368) ;  /* 0xffffffcc00c88947 */ /* 0x000fea000383ffff */
[----:B------:R-:W-:-:S07]  /*b390*/  LOP3.LUT R0, R2, 0x1, RZ, 0xc, !PT ;  /* 0x0000000102007812 */ /* 0x000fce00078e0cff */
.L_x_3333:
[----:B------:R-:W1:Y:S01]  /*b3a0*/  S2R R3, SR_CgaCtaId ;  /* 0x0000000000037919 */ /* 0x000e620000008800 */
[----:B0-----:R-:W-:Y:S01]  /*b3b0*/  MOV R2, 0x400 ;  /* 0x0000040000027802 */ /* 0x001fe20000000f00 */
[----:B------:R-:W-:Y:S01]  /*b3c0*/  BSSY B0, `(.L_x_3369) ;  /* 0x0000005000007945 */ /* 0x000fe20003800000 */
[----:B------:R-:W-:Y:S02]  /*b3d0*/  SHF.L.U32 R0, R0, 0x1f, RZ ;  /* 0x0000001f00007819 */ /* 0x000fe400000006ff */
[----:B-1----:R-:W-:-:S04]  /*b3e0*/  LEA R5, R3, R2, 0x18 ;  /* 0x0000000203057211 */ /* 0x002fc800078ec0ff */
[----:B------:R-:W0:Y:S02]  /*b3f0*/  SYNCS.PHASECHK.TRANS64.TRYWAIT P0, [R5+URZ+0x30820], R0 ;  /* 0x03082000050075a7 */ /* 0x000e24000800017f */
[----:B0-----:R-:W-:Y:S05]  /*b400*/  @!P0 BRA `(.L_x_3370) ;  /* 0x0000003000488947 */ /* 0x001fea0003800000 */
.L_x_3464:
[----:B------:R-:W-:Y:S05]  /*b410*/  BSYNC B0 ;  /* 0x0000000000007941 */ /* 0x000fea0003800000 */
.L_x_3369:
[----:B------:R-:W-:-:S03]  /*b420*/  UMOV UR4, 0xffffffff ;  /* 0xffffffff00047882 */ /* 0x000fc60000000000 */
[----:B------:R-:W-:Y:S05]  /*b430*/  BRA.DIV UR4, `(.L_x_3371) ;  /* 0x0000003204507947 */ /* 0x000fea000b800000 */
[----:B0-----:R-:W0:Y:S02]  /*b440*/  S2R R0, SR_TID.X ;  /* 0x0000000000007919 */ /* 0x001e240000002100 */
[----:B0-----:R-:W-:-:S04]  /*b450*/  SHF.R.U32.HI R0, RZ, 0x5, R0 ;  /* 0x00000005ff007819 */ /* 0x001fc80000011600 */
[----:B------:R-:W-:-:S05]  /*b460*/  LOP3.LUT R0, R0, 0x3, RZ, 0xc0, !PT ;  /* 0x0000000300007812 */ /* 0x000fca00078ec0ff */
[----:B------:R0:W1:Y:S02]  /*b470*/  SHFL.IDX PT, R14, R0, RZ, 0x1f ;  /* 0x00001fff000e7589 */ /* 0x00006400000e0000 */
.L_x_3467:
[----:B-1----:R-:W-:Y:S01]  /*b480*/  ISETP.NE.AND P0, PT, R14, RZ, PT ;  /* 0x000000ff0e00720c */ /* 0x002fe20003f05270 */
[----:B------:R-:W-:-:S12]  /*b490*/  BSSY B0, `(.L_x_3372) ;  /* 0x0000026000007945 */ /* 0x000fd80003800000 */
[----:B------:R-:W-:Y:S05]  /*b4a0*/  @P0 BRA `(.L_x_3373) ;  /* 0x0000000000900947 */ /* 0x000fea0003800000 */
[----:B------:R-:W-:-:S03]  /*b4b0*/  UMOV UR4, 0xffffffff ;  /* 0xffffffff00047882 */ /* 0x000fc60000000000 */
[----:B------:R-:W-:Y:S05]  /*b4c0*/  BRA.DIV UR4, `(.L_x_3374) ;  /* 0x0000003204607947 */ /* 0x000fea000b800000 */
[----:B------:R-:W-:-:S13]  /*b4d0*/  ELECT P6, URZ, PT ;  /* 0x00000000003f782f */ /* 0x000fda00038c0000 */
.L_x_3470:
        /* <DEDUP_REMOVED lines=8> */
.L_x_3375:
[C---:B------:R-:W-:Y:S01]  /*b560*/  IMAD R3, R22.reuse, 0x8, R5 ;  /* 0x0000000816037824 */ /* 0x040fe200078e0205 */
[----:B------:R-:W-:Y:S01]  /*b570*/  SHF.L.U32 R2, R25, 0x1f, RZ ;  /* 0x0000001f19027819 */ /* 0x000fe200000006ff */
[----:B------:R-:W-:-:S03]  /*b580*/  VIADD R22, R22, 0x1 ;  /* 0x0000000116167836 */ /* 0x000fc60000000000 */
[----:B------:R-:W0:Y:S02]  /*b590*/  SYNCS.PHASECHK.TRANS64.TRYWAIT P1, [R3+URZ+0x30840], R2 ;  /* 0x03084002030075a7 */ /* 0x000e24000802017f */
[----:B------:R-:W-:-:S04]  /*b5a0*/  ISETP.NE.AND P2, PT, R22, 0x2, PT ;  /* 0x000000021600780c */ /* 0x000fc80003f45270 */
[----:B------:R-:W-:Y:S01]  /*b5b0*/  SEL R0, RZ, 0x1, P2 ;  /* 0x00000001ff007807 */ /* 0x000fe20001000000 */
[----:B0-----:R-:W-:Y:S08]  /*b5c0*/  @!P1 BRA `(.L_x_3376) ;  /* 0x0000003000409947 */ /* 0x001ff00003800000 */
.L_x_3471:
[----:B------:R-:W-:Y:S02]  /*b5d0*/  SEL R22, R22, RZ, P2 ;  /* 0x000000ff16167207 */ /* 0x000fe40001000000 */
[----:B------:R-:W-:Y:S01]  /*b5e0*/  LOP3.LUT R0, R25, R0, RZ, 0x3c, !PT ;  /* 0x0000000019007212 */ /* 0x000fe200078e3cff */
[----:B------:R-:W-:Y:S06]  /*b5f0*/  @!P0 BRA `(.L_x_3377) ;  /* 0x0000000000048947 */ /* 0x000fec0003800000 */
[----:B------:R-:W-:Y:S01]  /*b600*/  BPT.TRAP 0x1 ;  /* 0x000000040000795c */ /* 0x000fe20000300000 */
.L_x_3377:
[----:B------:R-:W-:Y:S02]  /*b610*/  LEA R5, R22, R5, 0x3 ;  /* 0x0000000516057211 */ /* 0x000fe400078e18ff */
[----:B------:R-:W-:-:S04]  /*b620*/  SHF.L.U32 R0, R0, 0x1f, RZ ;  /* 0x0000001f00007819 */ /* 0x000fc800000006ff */
[----:B------:R-:W1:Y:S02]  /*b630*/  SYNCS.PHASECHK.TRANS64.TRYWAIT P1, [R5+URZ+0x30840], R0 ;  /* 0x03084000050075a7 */ /* 0x000e64000802017f */
[----:B-1----:R-:W-:Y:S05]  /*b640*/  @!P1 BRA `(.L_x_3378) ;  /* 0x0000003000349947 */ /* 0x002fea0003800000 */
.L_x_3472:
[----:B------:R-:W-:Y:S05]  /*b650*/  @!P0 BRA `(.L_x_3379) ;  /* 0x0000000000048947 */ /* 0x000fea0003800000 */
[----:B------:R-:W-:Y:S01]  /*b660*/  BPT.TRAP 0x1 ;  /* 0x000000040000795c */ /* 0x000fe20000300000 */
.L_x_3379:
[----:B------:R-:W2:Y:S02]  /*b670*/  SYNCS.PHASECHK.TRANS64.TRYWAIT P1, [R3+URZ+0x30860], R2 ;  /* 0x03086002030075a7 */ /* 0x000ea4000802017f */
[----:B--2---:R-:W-:Y:S05]  /*b680*/  @!P1 BRA `(.L_x_3380) ;  /* 0x0000003000389947 */ /* 0x004fea0003800000 */
.L_x_3473:
[----:B------:R-:W-:Y:S05]  /*b690*/  @!P0 BRA `(.L_x_3381) ;  /* 0x0000000000048947 */ /* 0x000fea0003800000 */
[----:B------:R-:W-:Y:S01]  /*b6a0*/  BPT.TRAP 0x1 ;  /* 0x000000040000795c */ /* 0x000fe20000300000 */
.L_x_3381:
[----:B---3--:R3:W4:Y:S02]  /*b6b0*/  SYNCS.PHASECHK.TRANS64.TRYWAIT P0, [R5+URZ+0x30860], R0 ;  /* 0x03086000050075a7 */ /* 0x008724000800017f */
[----:B----4-:R-:W-:Y:S05]  /*b6c0*/  @!P0 NANOSLEEP.SYNCS 0x989680 ;  /* 0x009896800000895d */ /* 0x010fea0003900000 */
[----:B------:R-:W4:Y:S02]  /*b6d0*/  @!P0 SYNCS.PHASECHK.TRANS64 P0, [R5+URZ+0x30860], R0 ;  /* 0x03086000050085a7 */ /* 0x000f24000800007f */
[----:B----4-:R-:W-:Y:S05]  /*b6e0*/  @!P0 BRA `(.L_x_3381) ;  /* 0xfffffffc00f08947 */ /* 0x010fea000383ffff */
.L_x_3373:
[----:B------:R-:W-:Y:S05]  /*b6f0*/  BSYNC B0 ;  /* 0x0000000000007941 */ /* 0x000fea0003800000 */
.L_x_3372:
[----:B------:R-:W-:Y:S05]  /*b700*/  EXIT ;  /* 0x000000000000794d */ /* 0x000fea0003800000 */
.L_x_3301:
[----:B0-----:R-:W-:-:S04]  /*b710*/  IMAD.U32 R3, RZ, RZ, UR43 ;  /* 0x0000002bff037e24 */ /* 0x001fc8000f8e00ff */
[----:B------:R0:W1:Y:S03]  /*b720*/  SYNCS.PHASECHK.TRANS64.TRYWAIT P1, [R3+URZ+0x30800], R0 ;  /* 0x03080000030075a7 */ /* 0x000066000802017f */
[----:B-1----:R-:W-:Y:S05]  /*b730*/  @!P1 NANOSLEEP.SYNCS 0x989680 ;  /* 0x009896800000995d */ /* 0x002fea0003900000 */
[----:B------:R-:W1:Y:S02]  /*b740*/  @!P1 SYNCS.PHASECHK.TRANS64 P1, [R3+URZ+0x30800], R0 ;  /* 0x03080000030095a7 */ /* 0x000e64000802007f */
[----:B-1----:R-:W-:Y:S05]  /*b750*/  @!P1 BRA `(.L_x_3301) ;  /* 0xfffffffc00ec9947 */ /* 0x002fea000383ffff */
[----:B------:R-:W-:Y:S05]  /*b760*/  BRA `(.L_x_3382) ;  /* 0xffffff58006c7947 */ /* 0x000fea000383ffff */
.L_x_3305:
[----:B-1----:R1:W2:Y:S02]  /*b770*/  SYNCS.PHASECHK.TRANS64.TRYWAIT P1, [R2+URZ+0x30830], R3 ;  /* 0x03083003020075a7 */ /* 0x0022a4000802017f */
[----:B--2---:R-:W-:Y:S05]  /*b780*/  @!P1 NANOSLEEP.SYNCS 0x989680 ;  /* 0x009896800000995d */ /* 0x004fea0003900000 */
[----:B------:R-:W2:Y:S02]  /*b790*/  @!P1 SYNCS.PHASECHK.TRANS64 P1, [R2+URZ+0x30830], R3 ;  /* 0x03083003020095a7 */ /* 0x000ea4000802007f */
[----:B--2---:R-:W-:Y:S05]  /*b7a0*/  @!P1 BRA `(.L_x_3305) ;  /* 0xfffffffc00f09947 */ /* 0x004fea000383ffff */
[----:B------:R-:W-:Y:S05]  /*b7b0*/  BRA `(.L_x_3304) ;  /* 0xffffff58008c7947 */ /* 0x000fea000383ffff */
.L_x_3311:
[----:B-1----:R-:W-:-:S04]  /*b7c0*/  IMAD.U32 R3, RZ, RZ, UR8 ;  /* 0x00000008ff037e24 */ /* 0x002fc8000f8e00ff */
[----:B------:R1:W2:Y:S03]  /*b7d0*/  SYNCS.PHASECHK.TRANS64.TRYWAIT P1, [R3+URZ+0x30830], R0 ;  /* 0x03083000030075a7 */ /* 0x0002a6000802017f */
[----:B--2---:R-:W-:Y:S05]  /*b7e0*/  @!P1 NANOSLEEP.SYNCS 0x989680 ;  /* 0x009896800000995d */ /* 0x004fea0003900000 */
[----:B------:R-:W2:Y:S02]  /*b7f0*/  @!P1 SYNCS.PHASECHK.TRANS64 P1, [R3+URZ+0x30830], R0 ;  /* 0x03083000030095a7 */ /* 0x000ea4000802007f */
[----:B--2---:R-:W-:Y:S05]  /*b800*/  @!P1 BRA `(.L_x_3311) ;  /* 0xfffffffc00ec9947 */ /* 0x004fea000383ffff */
[----:B------:R-:W-:Y:S05]  /*b810*/  BRA `(.L_x_3310) ;  /* 0xffffff7c008c7947 */ /* 0x000fea000383ffff */
.L_x_3315:
[----:B-1----:R-:W-:-:S04]  /*b820*/  IMAD.U32 R3, RZ, RZ, UR9 ;  /* 0x00000009ff037e24 */ /* 0x002fc8000f8e00ff */
[----:B------:R1:W2:Y:S03]  /*b830*/  SYNCS.PHASECHK.TRANS64.TRYWAIT P1, [R3+URZ+0x30850], R0 ;  /* 0x03085000030075a7 */ /* 0x0002a6000802017f */
[----:B--2---:R-:W-:Y:S05]  /*b840*/  @!P1 NANOSLEEP.SYNCS 0x989680 ;  /* 0x009896800000995d */ /* 0x004fea0003900000 */
[----:B------:R-:W2:Y:S02]  /*b850*/  @!P1 SYNCS.PHASECHK.TRANS64 P1, [R3+URZ+0x30850], R0 ;  /* 0x03085000030095a7 */ /* 0x000ea4000802007f */
[----:B--2---:R-:W-:Y:S05]  /*b860*/  @!P1 BRA `(.L_x_3315) ;  /* 0xfffffffc00ec9947 */ /* 0x004fea000383ffff */
[----:B------:R-:W-:Y:S05]  /*b870*/  BRA `(.L_x_3314) ;  /* 0xffffff8800447947 */ /* 0x000fea000383ffff */
.L_x_3322:
[----:B-1----:R-:W-:-:S04]  /*b880*/  MOV R7, UR10 ;  /* 0x0000000a00077c02 */ /* 0x002fc80008000f00 */
[----:B------:R1:W2:Y:S03]  /*b890*/  SYNCS.PHASECHK.TRANS64.TRYWAIT P1, [R7+URZ+0x30850], R2 ;  /* 0x03085002070075a7 */ /* 0x0002a6000802017f */
[----:B--2---:R-:W-:Y:S05]  /*b8a0*/  @!P1 NANOSLEEP.SYNCS 0x989680 ;  /* 0x009896800000995d */ /* 0x004fea0003900000 */
[----:B------:R-:W2:Y:S02]  /*b8b0*/  @!P1 SYNCS.PHASECHK.TRANS64 P1, [R7+URZ+0x30850], R2 ;  /* 0x03085002070095a7 */ /* 0x000ea4000802007f */
[----:B--2---:R-:W-:Y:S05]  /*b8c0*/  @!P1 BRA `(.L_x_3322) ;  /* 0xfffffffc00ec9947 */ /* 0x004fea000383ffff */
[----:B------:R-:W-:Y:S05]  /*b8d0*/  BRA `(.L_x_3321) ;  /* 0xffffffa0005c7947 */ /* 0x000fea000383ffff */
.L_x_3337:
[----:B------:R-:W0:Y:S01]  /*b8e0*/  S2R R17, SR_TID.X ;  /* 0x0000000000117919 */ /* 0x000e220000002100 */
[----:B------:R-:W-:Y:S01]  /*b8f0*/  BSSY B0, `(.L_x_3383) ;  /* 0x000000a000007945 */ /* 0x000fe20003800000 */
[----:B------:R-:W-:Y:S01]  /*b900*/  IMAD.MOV.U32 R12, RZ, RZ, RZ ;  /* 0x000000ffff0c7224 */ /* 0x000fe200078e00ff */
[----:B------:R-:W-:Y:S01]  /*b910*/  MOV R15, 0xffffffff ;  /* 0xffffffff000f7802 */ /* 0x000fe20000000f00 */
[----:B------:R-:W-:Y:S01]  /*b920*/  IMAD.MOV.U32 R11, RZ, RZ, 0x1f ;  /* 0x0000001fff0b7424 */ /* 0x000fe200078e00ff */
[----:B0-----:R-:W-:-:S04]  /*b930*/  SHF.R.U32.HI R17, RZ, 0x5, R17 ;  /* 0x00000005ff117819 */ /* 0x001fc80000011611 */
[----:B------:R-:W-:-:S05]  /*b940*/  LOP3.LUT R17, R17, 0x3, RZ, 0xc0, !PT ;  /* 0x0000000311117812 */ /* 0x000fca00078ec0ff */
[----:B------:R-:W-:-:S07]  /*b950*/  IMAD.MOV.U32 R13, RZ, RZ, R17 ;  /* 0x000000ffff0d7224 */ /* 0x000fce00078e0011 */
[----:B-1---5:R-:W-:Y:S05]  /*b960*/  WARPSYNC.COLLECTIVE R15, `(.L_x_3384) ;  /* 0x000000000f087348 */ /* 0x022fea0003c00000 */
[----:B------:R0:W2:Y:S02]  /*b970*/  SHFL.IDX P6, R14, R13, R12, R11 ;  /* 0x0000000c0d0e7389 */ /* 0x0000a400000c000b */
[----:B012--5:R-:W-:Y:S01]  /*b980*/  ENDCOLLECTIVE ;  /* 0x000000000000791b */ /* 0x027fe20003800000 */
.L_x_3384:
[----:B------:R-:W-:Y:S05]  /*b990*/  BSYNC B0 ;  /* 0x0000000000007941 */ /* 0x000fea0003800000 */
.L_x_3383:
[----:B------:R-:W-:Y:S05]  /*b9a0*/  BRA `(.L_x_3385) ;  /* 0xffffffcc00a47947 */ /* 0x000fea000383ffff */
.L_x_3340:
[----:B0-----:R0:W1:Y:S02]  /*b9b0*/  SYNCS.PHASECHK.TRANS64.TRYWAIT P0, [R0+URZ+0x30840], R3 ;  /* 0x03084003000075a7 */ /* 0x001064000800017f */
[----:B-1----:R-:W-:Y:S05]  /*b9c0*/  @!P0 NANOSLEEP.SYNCS 0x989680 ;  /* 0x009896800000895d */ /* 0x002fea0003900000 */
[----:B------:R-:W1:Y:S02]  /*b9d0*/  @!P0 SYNCS.PHASECHK.TRANS64 P0, [R0+URZ+0x30840], R3 ;  /* 0x03084003000085a7 */ /* 0x000e64000800007f */
[----:B-1----:R-:W-:Y:S05]  /*b9e0*/  @!P0 BRA `(.L_x_3340) ;  /* 0xfffffffc00f08947 */ /* 0x002fea000383ffff */
[----:B------:R-:W-:Y:S05]  /*b9f0*/  BRA `(.L_x_3386) ;  /* 0xffffffd0007c7947 */ /* 0x000fea000383ffff */
.L_x_3341:
        /* <DEDUP_REMOVED lines=8> */
.L_x_3388:
[----:B------:R-:W-:Y:S05]  /*ba80*/  BSYNC B0 ;  /* 0x0000000000007941 */ /* 0x000fea0003800000 */
.L_x_3387:
[----:B------:R-:W-:Y:S01]  /*ba90*/  IMAD.MOV.U32 R13, RZ, RZ, R4 ;  /* 0x000000ffff0d7224 */ /* 0x000fe200078e0004 */
[----:B------:R-:W-:Y:S01]  /*baa0*/  MOV R11, 0x181f ;  /* 0x0000181f000b7802 */ /* 0x000fe20000000f00 */
[----:B------:R-:W-:Y:S01]  /*bab0*/  IMAD.MOV.U32 R12, RZ, RZ, RZ ;  /* 0x000000ffff0c7224 */ /* 0x000fe200078e00ff */
[----:B------:R-:W-:Y:S01]  /*bac0*/  ISETP.GE.AND P0, PT, R33, 0x1, PT ;  /* 0x000000012100780c */ /* 0x000fe20003f06270 */
[----:B------:R-:W-:Y:S02]  /*bad0*/  IMAD.MOV.U32 R15, RZ, RZ, -0x1 ;  /* 0xffffffffff0f7424 */ /* 0x000fe400078e00ff */
[----:B------:R-:W-:-:S10]  /*bae0*/  IMAD.MOV.U32 R2, RZ, RZ, R14 ;  /* 0x000000ffff027224 */ /* 0x000fd400078e000e */
[----:B------:R-:W-:Y:S05]  /*baf0*/  WARPSYNC.COLLECTIVE R15, `(.L_x_3389) ;  /* 0x000000000f087348 */ /* 0x000fea0003c00000 */
[----:B------:R0:W1:Y:S02]  /*bb00*/  SHFL.IDX P6, R14, R13, R12, R11 ;  /* 0x0000000c0d0e7389 */ /* 0x00006400000c000b */
[----:B01----:R-:W-:Y:S01]  /*bb10*/  ENDCOLLECTIVE ;  /* 0x000000000000791b */ /* 0x003fe20003800000 */
.L_x_3389:
[----:B------:R-:W-:Y:S02]  /*bb20*/  @P0 LEA R7, R5, UR39, 0x1 ;  /* 0x0000002705070c11 */ /* 0x000fe4000f8e08ff */
[----:B------:R-:W-:Y:S01]  /*bb30*/  MOV R13, R6 ;  /* 0x00000006000d7202 */ /* 0x000fe20000000f00 */
[----:B------:R-:W-:Y:S01]  /*bb40*/  IMAD.MOV.U32 R12, RZ, RZ, 0x1 ;  /* 0x00000001ff0c7424 */ /* 0x000fe200078e00ff */
[----:B------:R-:W-:-:S05]  /*bb50*/  @P0 LEA R14, P1, R37, R14, 0x1 ;  /* 0x0000000e250e0211 */ /* 0x000fca00078208ff */
[----:B------:R-:W-:Y:S02]  /*bb60*/  @P0 IMAD.X R3, RZ, RZ, R2, P1 ;  /* 0x000000ffff030224 */ /* 0x000fe400008e0602 */
[----:B------:R-:W-:-:S07]  /*bb70*/  @P0 IMAD.MOV.U32 R2, RZ, RZ, R14 ;  /* 0x000000ffff020224 */ /* 0x000fce00078e000e */
[----:B------:R-:W-:Y:S05]  /*bb80*/  WARPSYNC.COLLECTIVE R15, `(.L_x_3390) ;  /* 0x000000000f087348 */ /* 0x000fea0003c00000 */
[----:B------:R0:W1:Y:S02]  /*bb90*/  SHFL.IDX P6, R14, R13, R12, R11 ;  /* 0x0000000c0d0e7389 */ /* 0x00006400000c000b */
[----:B01----:R-:W-:Y:S01]  /*bba0*/  ENDCOLLECTIVE ;  /* 0x000000000000791b */ /* 0x003fe20003800000 */
.L_x_3390:
[----:B------:R-:W-:Y:S01]  /*bbb0*/  @!PT LDS RZ, [RZ] ;  /* 0x00000000fffff984 */ /* 0x000fe20000000800 */
[----:B------:R-:W-:Y:S01]  /*bbc0*/  @!PT LDS RZ, [RZ] ;  /* 0x00000000fffff984 */ /* 0x000fe20000000800 */
[----:B------:R-:W-:Y:S01]  /*bbd0*/  @!PT LDS RZ, [RZ] ;  /* 0x00000000fffff984 */ /* 0x000fe20000000800 */
[----:B------:R0:W-:Y:S04]  /*bbe0*/  @P0 LDGSTS.E.BYPASS.LTC128B.128 [R7+0x1e400], desc[UR36][R2.64], !P4 ;  /* 0x1e40000002070fae */ /* 0x0001e8000e101d64 */
[----:B------:R0:W-:Y:S04]  /*bbf0*/  @P0 LDGSTS.E.BYPASS.LTC128B.128 [R7+0x21400], desc[UR36][R2.64+0x80], !P3 ;  /* 0x2140008002070fae */ /* 0x0001e8000d901d64 */
[----:B------:R0:W-:Y:S01]  /*bc00*/  @P0 LDGSTS.E.BYPASS.LTC128B.128 [R7+0x24400], desc[UR36][R2.64+0x100], !P2 ;  /* 0x2440010002070fae */ /* 0x0001e2000d101d64 */
[----:B------:R-:W-:Y:S01]  /*bc10*/  ISETP.GE.AND P0, PT, R33, 0x11, PT ;  /* 0x000000112100780c */ /* 0x000fe20003f06270 */
[----:B------:R-:W-:-:S02]  /*bc20*/  IMAD.MOV.U32 R13, RZ, RZ, R4 ;  /* 0x000000ffff0d7224 */ /* 0x000fc400078e0004 */
[----:B------:R-:W-:-:S10]  /*bc30*/  IMAD.MOV.U32 R8, RZ, RZ, R14 ;  /* 0x000000ffff087224 */ /* 0x000fd400078e000e */
[----:B0-----:R-:W-:Y:S05]  /*bc40*/  WARPSYNC.COLLECTIVE R15, `(.L_x_3391) ;  /* 0x000000000f087348 */ /* 0x001fea0003c00000 */
[----:B------:R1:W2:Y:S02]  /*bc50*/  SHFL.IDX P6, R14, R13, R12, R11 ;  /* 0x0000000c0d0e7389 */ /* 0x0002a400000c000b */
[----:B012---:R-:W-:Y:S01]  /*bc60*/  ENDCOLLECTIVE ;  /* 0x000000000000791b */ /* 0x007fe20003800000 */
.L_x_3391:
        /* <DEDUP_REMOVED lines=9> */
.L_x_3392:
[----:B------:R-:W-:-:S05]  /*bd00*/  @P0 IMAD.MOV.U32 R3, RZ, RZ, R9 ;  /* 0x000000ffff030224 */ /* 0x000fca00078e0009 */
[----:B------:R-:W-:Y:S01]  /*bd10*/  @!PT LDS RZ, [RZ] ;  /* 0x00000000fffff984 */ /* 0x000fe20000000800 */
[----:B------:R-:W-:Y:S01]  /*bd20*/  @!PT LDS RZ, [RZ] ;  /* 0x00000000fffff984 */ /* 0x000fe20000000800 */
[----:B------:R-:W-:Y:S01]  /*bd30*/  @!PT LDS RZ, [RZ] ;  /* 0x00000000fffff984 */ /* 0x000fe20000000800 */
        /* <DEDUP_REMOVED lines=9> */
.L_x_3393:
[----:B------:R-:W-:Y:S01]  /*bdd0*/  @P0 LEA R9, R5, UR39, 0x1 ;  /* 0x0000002705090c11 */ /* 0x000fe2000f8e08ff */
        /* <DEDUP_REMOVED lines=8> */
.L_x_3394:
        /* <DEDUP_REMOVED lines=13> */
.L_x_3395:
        /* <DEDUP_REMOVED lines=8> */
.L_x_3396:
        /* <DEDUP_REMOVED lines=8> */
[----:B------:R0:W-:Y:S01]  /*c030*/  @P0 LDGSTS.E.BYPASS.LTC128B.128 [R21+0x25c00], desc[UR36][R2.64+0x100], !P2 ;  /* 0x25c0010002150fae */ /* 0x0001e2000d101d64 */
[----:B------:R-:W-:Y:S01]  /*c040*/  ISETP.GE.AND P0, PT, R33, 0x41, PT ;  /* 0x000000412100780c */ /* 0x000fe20003f06270 */
[----:B------:R-:W-:-:S12]  /*c050*/  IMAD.MOV.U32 R7, RZ, RZ, R14 ;  /* 0x000000ffff077224 */ /* 0x000fd800078e000e */
[----:B0-----:R-:W-:Y:S05]  /*c060*/  WARPSYNC.COLLECTIVE R15, `(.L_x_3397) ;  /* 0x000000000f087348 */ /* 0x001fea0003c00000 */
[----:B------:R1:W2:Y:S02]  /*c070*/  SHFL.IDX P6, R14, R13, R12, R11 ;  /* 0x0000000c0d0e7389 */ /* 0x0002a400000c000b */
[----:B012---:R-:W-:Y:S01]  /*c080*/  ENDCOLLECTIVE ;  /* 0x000000000000791b */ /* 0x007fe20003800000 */
.L_x_3397:
        /* <DEDUP_REMOVED lines=8> */
.L_x_3398:
        /* <DEDUP_REMOVED lines=13> */
.L_x_3399:
[----:B------:R-:W-:Y:S05]  /*c1e0*/  BRA `(.L_x_3400) ;  /* 0xffffffcc00c47947 */ /* 0x000fea000383ffff */
.L_x_3345:
[----:B------:R-:W-:Y:S01]  /*c1f0*/  MOV R13, R5 ;  /* 0x00000005000d7202 */ /* 0x000fe20000000f00 */
[----:B------:R-:W-:Y:S02]  /*c200*/  IMAD.MOV.U32 R12, RZ, RZ, RZ ;  /* 0x000000ffff0c7224 */ /* 0x000fe400078e00ff */
[----:B------:R-:W-:Y:S02]  /*c210*/  IMAD.MOV.U32 R11, RZ, RZ, 0x181f ;  /* 0x0000181fff0b7424 */ /* 0x000fe400078e00ff */
[----:B------:R-:W-:Y:S02]  /*c220*/  IMAD.MOV.U32 R15, RZ, RZ, -0x1 ;  /* 0xffffffffff0f7424 */ /* 0x000fe400078e00ff */
[----:B------:R-:W-:-:S07]  /*c230*/  IMAD.IADD R4, R34, 0x1, R4 ;  /* 0x0000000122047824 */ /* 0x000fce00078e0204 */
[----:B------:R-:W-:Y:S05]  /*c240*/  WARPSYNC.COLLECTIVE R15, `(.L_x_3401) ;  /* 0x000000000f087348 */ /* 0x000fea0003c00000 */
[----:B------:R0:W1:Y:S02]  /*c250*/  SHFL.IDX P6, R14, R13, R12, R11 ;  /* 0x0000000c0d0e7389 */ /* 0x00006400000c000b */
[----:B01----:R-:W-:Y:S01]  /*c260*/  ENDCOLLECTIVE ;  /* 0x000000000000791b */ /* 0x003fe20003800000 */
.L_x_3401:
[C---:B------:R-:W-:Y:S01]  /*c270*/  VIADD R6, R4.reuse, 0x10 ;  /* 0x0000001004067836 */ /* 0x040fe20000000000 */
[----:B------:R-:W-:Y:S01]  /*c280*/  ISETP.GE.AND P0, PT, R4, UR40, PT ;  /* 0x0000002804007c0c */ /* 0x000fe2000bf06270 */
[----:B------:R-:W-:Y:S01]  /*c290*/  IMAD.MOV.U32 R13, RZ, RZ, R0 ;  /* 0x000000ffff0d7224 */ /* 0x000fe200078e0000 */
[----:B------:R-:W-:-:S11]  /*c2a0*/  MOV R2, R14 ;  /* 0x0000000e00027202 */ /* 0x000fd60000000f00 */
[----:B------:R-:W-:Y:S05]  /*c2b0*/  WARPSYNC.COLLECTIVE R15, `(.L_x_3402) ;  /* 0x000000000f087348 */ /* 0x000fea0003c00000 */
[----:B------:R0:W1:Y:S02]  /*c2c0*/  SHFL.IDX P6, R14, R13, R12, R11 ;  /* 0x0000000c0d0e7389 */ /* 0x00006400000c000b */
[----:B01----:R-:W-:Y:S01]  /*c2d0*/  ENDCOLLECTIVE ;  /* 0x000000000000791b */ /* 0x003fe20003800000 */
.L_x_3402:
        /* <DEDUP_REMOVED lines=8> */
.L_x_3403:
[----:B------:R-:W-:Y:S01]  /*c360*/  @!PT LDS RZ, [RZ] ;  /* 0x00000000fffff984 */ /* 0x000fe20000000800 */
[----:B------:R-:W-:Y:S01]  /*c370*/  @!PT LDS RZ, [RZ] ;  /* 0x00000000fffff984 */ /* 0x000fe20000000800 */
[----:B------:R-:W-:Y:S01]  /*c380*/  @!PT LDS RZ, [RZ] ;  /* 0x00000000fffff984 */ /* 0x000fe20000000800 */
[----:B------:R0:W-:Y:S04]  /*c390*/  @!P0 LDGSTS.E.BYPASS.LTC128B.128 [R20+0x12400], desc[UR36][R2.64], !P3 ;  /* 0x1240000002148fae */ /* 0x0001e8000d901d64 */
[----:B------:R0:W-:Y:S04]  /*c3a0*/  @!P0 LDGSTS.E.BYPASS.LTC128B.128 [R20+0x16400], desc[UR36][R2.64+0x80], !P4 ;  /* 0x1640008002148fae */ /* 0x0001e8000e101d64 */
[----:B------:R0:W-:Y:S01]  /*c3b0*/  @!P0 LDGSTS.E.BYPASS.LTC128B.128 [R20+0x1a400], desc[UR36][R2.64+0x100], !P5 ;  /* 0x1a40010002148fae */ /* 0x0001e2000e901d64 */
[----:B------:R-:W-:Y:S01]  /*c3c0*/  ISETP.GE.AND P0, PT, R6, UR40, PT ;  /* 0x0000002806007c0c */ /* 0x000fe2000bf06270 */
[----:B------:R-:W-:Y:S01]  /*c3d0*/  IMAD.MOV.U32 R13, RZ, RZ, R0 ;  /* 0x000000ffff0d7224 */ /* 0x000fe200078e0000 */
[----:B------:R-:W-:-:S11]  /*c3e0*/  MOV R6, R14 ;  /* 0x0000000e00067202 */ /* 0x000fd60000000f00 */
[----:B0-----:R-:W-:Y:S05]  /*c3f0*/  WARPSYNC.COLLECTIVE R15, `(.L_x_3404) ;  /* 0x000000000f087348 */ /* 0x001fea0003c00000 */
[----:B------:R1:W2:Y:S02]  /*c400*/  SHFL.IDX P6, R14, R13, R12, R11 ;  /* 0x0000000c0d0e7389 */ /* 0x0002a400000c000b */
[----:B012---:R-:W-:Y:S01]  /*c410*/  ENDCOLLECTIVE ;  /* 0x000000000000791b */ /* 0x007fe20003800000 */
.L_x_3404:
[----:B------:R-:W-:Y:S02]  /*c420*/  IMAD.MOV.U32 R13, RZ, RZ, R5 ;  /* 0x000000ffff0d7224 */ /* 0x000fe400078e0005 */
[----:B------:R-:W-:Y:S01]  /*c430*/  IMAD.MOV.U32 R12, RZ, RZ, 0x2 ;  /* 0x00000002ff0c7424 */ /* 0x000fe200078e00ff */
[----:B------:R-:W-:-:S05]  /*c440*/  @!P0 LEA R14, P1, R37, R14, 0x1 ;  /* 0x0000000e250e8211 */ /* 0x000fca00078208ff */
[----:B------:R-:W-:-:S08]  /*c450*/  @!P0 IMAD.MOV.U32 R2, RZ, RZ, R14 ;  /* 0x000000ffff028224 */ /* 0x000fd000078e000e */
[----:B------:R-:W-:Y:S05]  /*c460*/  WARPSYNC.COLLECTIVE R15, `(.L_x_3405) ;  /* 0x000000000f087348 */ /* 0x000fea0003c00000 */
[----:B------:R0:W1:Y:S02]  /*c470*/  SHFL.IDX P6, R14, R13, R12, R11 ;  /* 0x0000000c0d0e7389 */ /* 0x00006400000c000b */
[----:B01----:R-:W-:Y:S01]  /*c480*/  ENDCOLLECTIVE ;  /* 0x000000000000791b */ /* 0x003fe20003800000 */
.L_x_3405:
        /* <DEDUP_REMOVED lines=15> */
.L_x_3406:
[----:B------:R-:W-:Y:S02]  /*c580*/  IMAD.MOV.U32 R13, RZ, RZ, R5 ;  /* 0x000000ffff0d7224 */ /* 0x000fe400078e0005 */
[----:B------:R-:W-:Y:S01]  /*c590*/  IMAD.MOV.U32 R12, RZ, RZ, 0x3 ;  /* 0x00000003ff0c7424 */ /* 0x000fe200078e00ff */
[----:B------:R-:W-:-:S05]  /*c5a0*/  @!P0 LEA R14, P1, R37, R14, 0x1 ;  /* 0x0000000e250e8211 */ /* 0x000fca00078208ff */
[----:B------:R-:W-:-:S08]  /*c5b0*/  @!P0 IMAD.MOV.U32 R2, RZ, RZ, R14 ;  /* 0x000000ffff028224 */ /* 0x000fd000078e000e */
[----:B------:R-:W-:Y:S05]  /*c5c0*/  WARPSYNC.COLLECTIVE R15, `(.L_x_3407) ;  /* 0x000000000f087348 */ /* 0x000fea0003c00000 */
[----:B------:R0:W1:Y:S02]  /*c5d0*/  SHFL.IDX P6, R14, R13, R12, R11 ;  /* 0x0000000c0d0e7389 */ /* 0x00006400000c000b */
[----:B01----:R-:W-:Y:S01]  /*c5e0*/  ENDCOLLECTIVE ;  /* 0x000000000000791b */ /* 0x003fe20003800000 */
.L_x_3407:
        /* <DEDUP_REMOVED lines=15> */
.L_x_3408:
[----:B------:R-:W-:Y:S02]  /*c6e0*/  IMAD.MOV.U32 R13, RZ, RZ, R5 ;  /* 0x000000ffff0d7224 */ /* 0x000fe400078e0005 */
[----:B------:R-:W-:Y:S01]  /*c6f0*/  IMAD.MOV.U32 R12, RZ, RZ, 0x4 ;  /* 0x00000004ff0c7424 */ /* 0x000fe200078e00ff */
[----:B------:R-:W-:-:S05]  /*c700*/  @!P0 LEA R14, P1, R37, R14, 0x1 ;  /* 0x0000000e250e8211 */ /* 0x000fca00078208ff */
[----:B------:R-:W-:-:S08]  /*c710*/  @!P0 IMAD.MOV.U32 R2, RZ, RZ, R14 ;  /* 0x000000ffff028224 */ /* 0x000fd000078e000e */
[----:B------:R-:W-:Y:S05]  /*c720*/  WARPSYNC.COLLECTIVE R15, `(.L_x_3409) ;  /* 0x000000000f087348 */ /* 0x000fea0003c00000 */
[----:B------:R0:W1:Y:S02]  /*c730*/  SHFL.IDX P6, R14, R13, R12, R11 ;  /* 0x0000000c0d0e7389 */ /* 0x00006400000c000b */
[----:B01----:R-:W-:Y:S01]  /*c740*/  ENDCOLLECTIVE ;  /* 0x000000000000791b */ /* 0x003fe20003800000 */
.L_x_3409:
        /* <DEDUP_REMOVED lines=15> */
.L_x_3410:
[----:B------:R-:W-:Y:S02]  /*c840*/  IMAD.MOV.U32 R13, RZ, RZ, R5 ;  /* 0x000000ffff0d7224 */ /* 0x000fe400078e0005 */
[----:B------:R-:W-:Y:S01]  /*c850*/  IMAD.MOV.U32 R12, RZ, RZ, 0x5 ;  /* 0x00000005ff0c7424 */ /* 0x000fe200078e00ff */
[----:B------:R-:W-:-:S05]  /*c860*/  @!P0 LEA R14, P1, R37, R14, 0x1 ;  /* 0x0000000e250e8211 */ /* 0x000fca00078208ff */
[----:B------:R-:W-:-:S08]  /*c870*/  @!P0 IMAD.MOV.U32 R2, RZ, RZ, R14 ;  /* 0x000000ffff028224 */ /* 0x000fd000078e000e */
[----:B------:R-:W-:Y:S05]  /*c880*/  WARPSYNC.COLLECTIVE R15, `(.L_x_3411) ;  /* 0x000000000f087348 */ /* 0x000fea0003c00000 */
[----:B------:R0:W1:Y:S02]  /*c890*/  SHFL.IDX P6, R14, R13, R12, R11 ;  /* 0x0000000c0d0e7389 */ /* 0x00006400000c000b */
[----:B01----:R-:W-:Y:S01]  /*c8a0*/  ENDCOLLECTIVE ;  /* 0x000000000000791b */ /* 0x003fe20003800000 */
.L_x_3411:
        /* <DEDUP_REMOVED lines=15> */
.L_x_3412:
[----:B------:R-:W-:Y:S02]  /*c9a0*/  IMAD.MOV.U32 R13, RZ, RZ, R5 ;  /* 0x000000ffff0d7224 */ /* 0x000fe400078e0005 */
[----:B------:R-:W-:Y:S01]  /*c9b0*/  IMAD.MOV.U32 R12, RZ, RZ, 0x6 ;  /* 0x00000006ff0c7424 */ /* 0x000fe200078e00ff */
[----:B------:R-:W-:-:S05]  /*c9c0*/  @!P0 LEA R14, P1, R37, R14, 0x1 ;  /* 0x0000000e250e8211 */ /* 0x000fca00078208ff */
[----:B------:R-:W-:-:S08]  /*c9d0*/  @!P0 IMAD.MOV.U32 R2, RZ, RZ, R14 ;  /* 0x000000ffff028224 */ /* 0x000fd000078e000e */
[----:B------:R-:W-:Y:S05]  /*c9e0*/  WARPSYNC.COLLECTIVE R15, `(.L_x_3413) ;  /* 0x000000000f087348 */ /* 0x000fea0003c00000 */
[----:B------:R0:W1:Y:S02]  /*c9f0*/  SHFL.IDX P6, R14, R13, R12, R11 ;  /* 0x0000000c0d0e7389 */ /* 0x00006400000c000b */
[----:B01----:R-:W-:Y:S01]  /*ca00*/  ENDCOLLECTIVE ;  /* 0x000000000000791b */ /* 0x003fe20003800000 */
.L_x_3413:
        /* <DEDUP_REMOVED lines=15> */
.L_x_3414:
[----:B------:R-:W-:Y:S02]  /*cb00*/  IMAD.MOV.U32 R13, RZ, RZ, R5 ;  /* 0x000000ffff0d7224 */ /* 0x000fe400078e0005 */
[----:B------:R-:W-:Y:S01]  /*cb10*/  IMAD.MOV.U32 R12, RZ, RZ, 0x7 ;  /* 0x00000007ff0c7424 */ /* 0x000fe200078e00ff */
[----:B------:R-:W-:-:S05]  /*cb20*/  @!P0 LEA R14, P1, R37, R14, 0x1 ;  /* 0x0000000e250e8211 */ /* 0x000fca00078208ff */
[----:B------:R-:W-:-:S08]  /*cb30*/  @!P0 IMAD.MOV.U32 R2, RZ, RZ, R14 ;  /* 0x000000ffff028224 */ /* 0x000fd000078e000e */
[----:B------:R-:W-:Y:S05]  /*cb40*/  WARPSYNC.COLLECTIVE R15, `(.L_x_3415) ;  /* 0x000000000f087348 */ /* 0x000fea0003c00000 */
[----:B------:R0:W1:Y:S02]  /*cb50*/  SHFL.IDX P6, R14, R13, R12, R11 ;  /* 0x0000000c0d0e7389 */ /* 0x00006400000c000b */
[----:B01----:R-:W-:Y:S01]  /*cb60*/  ENDCOLLECTIVE ;  /* 0x000000000000791b */ /* 0x003fe20003800000 */
.L_x_3415:
[----:B------:R-:W-:-:S05]  /*cb70*/  @!P0 IMAD.X R7, RZ, RZ, R6, P1 ;  /* 0x000000ffff078224 */ /* 0x000fca00008e0606 */
[----:B------:R-:W-:-:S05]  /*cb80*/  @!P0 MOV R3, R7 ;  /* 0x0000000700038202 */ /* 0x000fca0000000f00 */
[----:B------:R-:W-:Y:S01]  /*cb90*/  @!PT LDS RZ, [RZ] ;  /* 0x00000000fffff984 */ /* 0x000fe20000000800 */
[----:B------:R-:W-:Y:S01]  /*cba0*/  @!PT LDS RZ, [RZ] ;  /* 0x00000000fffff984 */ /* 0x000fe20000000800 */
[----:B------:R-:W-:Y:S01]  /*cbb0*/  @!PT LDS RZ, [RZ] ;  /* 0x00000000fffff984 */ /* 0x000fe20000000800 */
[----:B------:R0:W-:Y:S01]  /*cbc0*/  @!P0 LDGSTS.E.BYPASS.LTC128B.128 [R20+0x15400], desc[UR36][R2.64], !P3 ;  /* 0x1540000002148fae */ /* 0x0001e2000d901d64 */
[----:B------:R-:W-:-:S03]  /*cbd0*/  MOV R13, R0 ;  /* 0x00000000000d7202 */ /* 0x000fc60000000f00 */
[----:B------:R0:W-:Y:S04]  /*cbe0*/  @!P0 LDGSTS.E.BYPASS.LTC128B.128 [R20+0x19400], desc[UR36][R2.64+0x80], !P4 ;  /* 0x1940008002148fae */ /* 0x0001e8000e101d64 */
[----:B------:R0:W-:Y:S01]  /*cbf0*/  @!P0 LDGSTS.E.BYPASS.LTC128B.128 [R20+0x1d400], desc[UR36][R2.64+0x100], !P5 ;  /* 0x1d40010002148fae */ /* 0x0001e2000e901d64 */
[----:B------:R-:W-:-:S07]  /*cc00*/  IMAD.MOV.U32 R6, RZ, RZ, R14 ;  /* 0x000000ffff067224 */ /* 0x000fce00078e000e */
[----:B0-----:R-:W-:Y:S05]  /*cc10*/  WARPSYNC.COLLECTIVE R15, `(.L_x_3416) ;  /* 0x000000000f087348 */ /* 0x001fea0003c00000 */
[----:B------:R1:W2:Y:S02]  /*cc20*/  SHFL.IDX P6, R14, R13, R12, R11 ;  /* 0x0000000c0d0e7389 */ /* 0x0002a400000c000b */
[----:B012---:R-:W-:Y:S01]  /*cc30*/  ENDCOLLECTIVE ;  /* 0x000000000000791b */ /* 0x007fe20003800000 */
.L_x_3416:
[----:B------:R-:W-:Y:S05]  /*cc40*/  BRA `(.L_x_3417) ;  /* 0xffffffcc00d07947 */ /* 0x000fea000383ffff */
.L_x_3347:
[----:B0-----:R-:W-:-:S04]  /*cc50*/  IMAD.U32 R3, RZ, RZ, UR39 ;  /* 0x00000027ff037e24 */ /* 0x001fc8000f8e00ff */
[----:B------:R0:W1:Y:S03]  /*cc60*/  SYNCS.PHASECHK.TRANS64.TRYWAIT P0, [R3+URZ+0x30820], R0 ;  /* 0x03082000030075a7 */ /* 0x000066000800017f */
[----:B-1----:R-:W-:Y:S05]  /*cc70*/  @!P0 NANOSLEEP.SYNCS 0x989680 ;  /* 0x009896800000895d */ /* 0x002fea0003900000 */
[----:B------:R-:W1:Y:S02]  /*cc80*/  @!P0 SYNCS.PHASECHK.TRANS64 P0, [R3+URZ+0x30820], R0 ;  /* 0x03082000030085a7 */ /* 0x000e64000800007f */
[----:B-1----:R-:W-:Y:S05]  /*cc90*/  @!P0 BRA `(.L_x_3347) ;  /* 0xfffffffc00ec8947 */ /* 0x002fea000383ffff */
[----:B------:R-:W-:Y:S05]  /*cca0*/  BRA `(.L_x_3418) ;  /* 0xffffffd0000c7947 */ /* 0x000fea000383ffff */
.L_x_3351:
[----:B0-----:R0:W1:Y:S02]  /*ccb0*/  SYNCS.PHASECHK.TRANS64.TRYWAIT P0, [R6+URZ+0x30840], R3 ;  /* 0x03084003060075a7 */ /* 0x001064000800017f */
[----:B-1----:R-:W-:Y:S05]  /*ccc0*/  @!P0 NANOSLEEP.SYNCS 0x989680 ;  /* 0x009896800000895d */ /* 0x002fea0003900000 */
[----:B------:R-:W1:Y:S02]  /*ccd0*/  @!P0 SYNCS.PHASECHK.TRANS64 P0, [R6+URZ+0x30840], R3 ;  /* 0x03084003060085a7 */ /* 0x000e64000800007f */
[----:B-1----:R-:W-:Y:S05]  /*cce0*/  @!P0 BRA `(.L_x_3351) ;  /* 0xfffffffc00f08947 */ /* 0x002fea000383ffff */
[----:B------:R-:W-:Y:S05]  /*ccf0*/  BRA `(.L_x_3419) ;  /* 0xffffffd000bc7947 */ /* 0x000fea000383ffff */
.L_x_3352:
[----:B------:R-:W-:Y:S01]  /*cd00*/  BSSY B1, `(.L_x_3420) ;  /* 0x0000008000017945 */ /* 0x000fe20003800000 */
[----:B------:R-:W-:Y:S01]  /*cd10*/  IMAD.MOV.U32 R13, RZ, RZ, R10 ;  /* 0x000000ffff0d7224 */ /* 0x000fe200078e000a */
[----:B------:R-:W-:Y:S01]  /*cd20*/  MOV R11, 0x181f ;  /* 0x0000181f000b7802 */ /* 0x000fe20000000f00 */
[----:B------:R-:W-:Y:S02]  /*cd30*/  IMAD.MOV.U32 R12, RZ, RZ, RZ ;  /* 0x000000ffff0c7224 */ /* 0x000fe400078e00ff */
[----:B------:R-:W-:-:S07]  /*cd40*/  IMAD.MOV.U32 R15, RZ, RZ, -0x1 ;  /* 0xffffffffff0f7424 */ /* 0x000fce00078e00ff */
[----:B------:R-:W-:Y:S05]  /*cd50*/  WARPSYNC.COLLECTIVE R15, `(.L_x_3421) ;  /* 0x000000000f087348 */ /* 0x000fea0003c00000 */
[----:B------:R0:W1:Y:S02]  /*cd60*/  SHFL.IDX P6, R14, R13, R12, R11 ;  /* 0x0000000c0d0e7389 */ /* 0x00006400000c000b */
[----:B01----:R-:W-:Y:S01]  /*cd70*/  ENDCOLLECTIVE ;  /* 0x000000000000791b */ /* 0x003fe20003800000 */
.L_x_3421:
[----:B------:R-:W-:Y:S05]  /*cd80*/  BSYNC B1 ;  /* 0x0000000000017941 */ /* 0x000fea0003800000 */
.L_x_3420:
[----:B------:R-:W-:Y:S01]  /*cd90*/  IMAD.MOV.U32 R13, RZ, RZ, R8 ;  /* 0x000000ffff0d7224 */ /* 0x000fe200078e0008 */
[----:B------:R-:W-:Y:S01]  /*cda0*/  MOV R12, RZ ;  /* 0x000000ff000c7202 */ /* 0x000fe20000000f00 */
[----:B------:R-:W-:Y:S01]  /*cdb0*/  IMAD.MOV.U32 R11, RZ, RZ, 0x181f ;  /* 0x0000181fff0b7424 */ /* 0x000fe200078e00ff */
[----:B------:R-:W-:Y:S01]  /*cdc0*/  LEA R9, R9, UR39, 0x1 ;  /* 0x0000002709097c11 */ /* 0x000fe2000f8e08ff */
[----:B------:R-:W-:Y:S02]  /*cdd0*/  IMAD.MOV.U32 R15, RZ, RZ, -0x1 ;  /* 0xffffffffff0f7424 */ /* 0x000fe400078e00ff */
[----:B------:R-:W-:Y:S02]  /*cde0*/  IMAD.MOV.U32 R3, RZ, RZ, R14 ;  /* 0x000000ffff037224 */ /* 0x000fe400078e000e */
[----:B------:R-:W-:-:S07]  /*cdf0*/  IMAD.SHL.U32 R4, R37, 0x2, RZ ;  /* 0x0000000225047824 */ /* 0x000fce00078e00ff */
[----:B------:R-:W-:Y:S05]  /*ce00*/  WARPSYNC.COLLECTIVE R15, `(.L_x_3422) ;  /* 0x000000000f087348 */ /* 0x000fea0003c00000 */
[----:B------:R0:W1:Y:S02]  /*ce10*/  SHFL.IDX P6, R14, R13, R12, R11 ;  /* 0x0000000c0d0e7389 */ /* 0x00006400000c000b */
[----:B01----:R-:W-:Y:S01]  /*ce20*/  ENDCOLLECTIVE ;  /* 0x000000000000791b */ /* 0x003fe20003800000 */
.L_x_3422:
[----:B------:R-:W-:Y:S02]  /*ce30*/  IMAD.MOV.U32 R13, RZ, RZ, R10 ;  /* 0x000000ffff0d7224 */ /* 0x000fe400078e000a */
[----:B------:R-:W-:Y:S01]  /*ce40*/  IMAD.MOV.U32 R12, RZ, RZ, 0x1 ;  /* 0x00000001ff0c7424 */ /* 0x000fe200078e00ff */
[----:B------:R-:W-:-:S13]  /*ce50*/  IADD3 R2, P0, R14, R4, RZ ;  /* 0x000000040e027210 */ /* 0x000fda0007f1e0ff */
[----:B------:R-:W-:Y:S05]  /*ce60*/  WARPSYNC.COLLECTIVE R15, `(.L_x_3423) ;  /* 0x000000000f087348 */ /* 0x000fea0003c00000 */
[----:B------:R0:W1:Y:S02]  /*ce70*/  SHFL.IDX P6, R14, R13, R12, R11 ;  /* 0x0000000c0d0e7389 */ /* 0x00006400000c000b */
[----:B01----:R-:W-:Y:S01]  /*ce80*/  ENDCOLLECTIVE ;  /* 0x000000000000791b */ /* 0x003fe20003800000 */
.L_x_3423:
[----:B------:R-:W-:-:S05]  /*ce90*/  IADD3.X R3, RZ, R3, RZ, P0, !PT ;  /* 0x00000003ff037210 */ /* 0x000fca00007fe4ff */
[----:B------:R-:W-:Y:S01]  /*cea0*/  @!PT LDS RZ, [RZ] ;  /* 0x00000000fffff984 */ /* 0x000fe20000000800 */
[----:B------:R-:W-:Y:S01]  /*ceb0*/  @!PT LDS RZ, [RZ] ;  /* 0x00000000fffff984 */ /* 0x000fe20000000800 */
[----:B------:R-:W-:Y:S01]  /*cec0*/  @!PT LDS RZ, [RZ] ;  /* 0x00000000fffff984 */ /* 0x000fe20000000800 */
[----:B------:R-:W-:Y:S04]  /*ced0*/  LDGSTS.E.BYPASS.LTC128B.128 [R9+0x1e400], desc[UR36][R2.64], !P3 ;  /* 0x1e40000002097fae */ /* 0x000fe8000d901d64 */
[----:B------:R-:W-:Y:S01]  /*cee0*/  LDGSTS.E.BYPASS.LTC128B.128 [R9+0x21400], desc[UR36][R2.64+0x80], !P2 ;  /* 0x2140008002097fae */ /* 0x000fe2000d101d64 */
[----:B------:R-:W-:-:S03]  /*cef0*/  MOV R13, R8 ;  /* 0x00000008000d7202 */ /* 0x000fc60000000f00 */
[----:B------:R0:W-:Y:S02]  /*cf00*/  LDGSTS.E.BYPASS.LTC128B.128 [R9+0x24400], desc[UR36][R2.64+0x100], !P1 ;  /* 0x2440010002097fae */ /* 0x0001e4000c901d64 */
[----:B0-----:R-:W-:-:S07]  /*cf10*/  IMAD.MOV.U32 R3, RZ, RZ, R14 ;  /* 0x000000ffff037224 */ /* 0x001fce00078e000e */
[----:B------:R-:W-:Y:S05]  /*cf20*/  WARPSYNC.COLLECTIVE R15, `(.L_x_3424) ;  /* 0x000000000f087348 */ /* 0x000fea0003c00000 */
[----:B------:R0:W1:Y:S02]  /*cf30*/  SHFL.IDX P6, R14, R13, R12, R11 ;  /* 0x0000000c0d0e7389 */ /* 0x00006400000c000b */
[----:B01----:R-:W-:Y:S01]  /*cf40*/  ENDCOLLECTIVE ;  /* 0x000000000000791b */ /* 0x003fe20003800000 */
.L_x_3424:
[----:B------:R-:W-:Y:S02]  /*cf50*/  IMAD.MOV.U32 R13, RZ, RZ, R10 ;  /* 0x000000ffff0d7224 */ /* 0x000fe400078e000a */
[----:B------:R-:W-:Y:S01]  /*cf60*/  IMAD.MOV.U32 R12, RZ, RZ, 0x2 ;  /* 0x00000002ff0c7424 */ /* 0x000fe200078e00ff */
[----:B------:R-:W-:-:S13]  /*cf70*/  IADD3 R2, P0, R14, R4, RZ ;  /* 0x000000040e027210 */ /* 0x000fda0007f1e0ff */
[----:B------:R-:W-:Y:S05]  /*cf80*/  WARPSYNC.COLLECTIVE R15, `(.L_x_3425) ;  /* 0x000000000f087348 */ /* 0x000fea0003c00000 */
[----:B------:R0:W1:Y:S02]  /*cf90*/  SHFL.IDX P6, R14, R13, R12, R11 ;  /* 0x0000000c0d0e7389 */ /* 0x00006400000c000b */
[----:B01----:R-:W-:Y:S01]  /*cfa0*/  ENDCOLLECTIVE ;  /* 0x000000000000791b */ /* 0x003fe20003800000 */
.L_x_3425:
[----:B------:R-:W-:-:S05]  /*cfb0*/  IMAD.X R3, RZ, RZ, R3, P0 ;  /* 0x000000ffff037224 */ /* 0x000fca00000e0603 */
[----:B------:R-:W-:Y:S01]  /*cfc0*/  @!PT LDS RZ, [RZ] ;  /* 0x00000000fffff984 */ /* 0x000fe20000000800 */
[----:B------:R-:W-:Y:S01]  /*cfd0*/  @!PT LDS RZ, [RZ] ;  /* 0x00000000fffff984 */ /* 0x000fe20000000800 */
[----:B------:R-:W-:Y:S01]  /*cfe0*/  @!PT LDS RZ, [RZ] ;  /* 0x00000000fffff984 */ /* 0x000fe20000000800 */
[----:B------:R0:W-:Y:S04]  /*cff0*/  LDGSTS.E.BYPASS.LTC128B.128 [R9+0x1ec00], desc[UR36][R2.64], !P3 ;  /* 0x1ec0000002097fae */ /* 0x0001e8000d901d64 */
[----:B------:R0:W-:Y:S01]  /*d000*/  LDGSTS.E.BYPASS.LTC128B.128 [R9+0x21c00], desc[UR36][R2.64+0x80], !P2 ;  /* 0x21c0008002097fae */ /* 0x0001e2000d101d64 */
[----:B------:R-:W-:-:S03]  /*d010*/  IMAD.MOV.U32 R13, RZ, RZ, R8 ;  /* 0x000000ffff0d7224 */ /* 0x000fc600078e0008 */
[----:B------:R0:W-:Y:S01]  /*d020*/  LDGSTS.E.BYPASS.LTC128B.128 [R9+0x24c00], desc[UR36][R2.64+0x100], !P1 ;  /* 0x24c0010002097fae */ /* 0x0001e2000c901d64 */
[----:B------:R-:W-:-:S07]  /*d030*/  MOV R35, R14 ;  /* 0x0000000e00237202 */ /* 0x000fce0000000f00 */
[----:B0-----:R-:W-:Y:S05]  /*d040*/  WARPSYNC.COLLECTIVE R15, `(.L_x_3426) ;  /* 0x000000000f087348 */ /* 0x001fea0003c00000 */
[----:B------:R1:W2:Y:S02]  /*d050*/  SHFL.IDX P6, R14, R13, R12, R11 ;  /* 0x0000000c0d0e7389 */ /* 0x0002a400000c000b */
[----:B012---:R-:W-:Y:S01]  /*d060*/  ENDCOLLECTIVE ;  /* 0x000000000000791b */ /* 0x007fe20003800000 */
.L_x_3426:
[----:B------:R-:W-:Y:S01]  /*d070*/  IMAD.MOV.U32 R13, RZ, RZ, R10 ;  /* 0x000000ffff0d7224 */ /* 0x000fe200078e000a */
[----:B------:R-:W-:Y:S02]  /*d080*/  MOV R12, 0x3 ;  /* 0x00000003000c7802 */ /* 0x000fe40000000f00 */
[----:B------:R-:W-:-:S13]  /*d090*/  IADD3 R2, P0, R14, R4, RZ ;  /* 0x000000040e027210 */ /* 0x000fda0007f1e0ff */
[----:B------:R-:W-:Y:S05]  /*d0a0*/  WARPSYNC.COLLECTIVE R15, `(.L_x_3427) ;  /* 0x000000000f087348 */ /* 0x000fea0003c00000 */
[----:B------:R0:W1:Y:S02]  /*d0b0*/  SHFL.IDX P6, R14, R13, R12, R11 ;  /* 0x0000000c0d0e7389 */ /* 0x00006400000c000b */
[----:B01----:R-:W-:Y:S01]  /*d0c0*/  ENDCOLLECTIVE ;  /* 0x000000000000791b */ /* 0x003fe20003800000 */
.L_x_3427:
        /* <DEDUP_REMOVED lines=8> */
[----:B------:R-:W-:-:S07]  /*d150*/  IMAD.MOV.U32 R35, RZ, RZ, R14 ;  /* 0x000000ffff237224 */ /* 0x000fce00078e000e */
[----:B0-----:R-:W-:Y:S05]  /*d160*/  WARPSYNC.COLLECTIVE R15, `(.L_x_3428) ;  /* 0x000000000f087348 */ /* 0x001fea0003c00000 */
[----:B------:R1:W2:Y:S02]  /*d170*/  SHFL.IDX P6, R14, R13, R12, R11 ;  /* 0x0000000c0d0e7389 */ /* 0x0002a400000c000b */
[----:B012---:R-:W-:Y:S01]  /*d180*/  ENDCOLLECTIVE ;  /* 0x000000000000791b */ /* 0x007fe20003800000 */
.L_x_3428:
[----:B------:R-:W-:Y:S01]  /*d190*/  MOV R13, R10 ;  /* 0x0000000a000d7202 */ /* 0x000fe20000000f00 */
[----:B------:R-:W-:Y:S01]  /*d1a0*/  IMAD.MOV.U32 R12, RZ, RZ, 0x4 ;  /* 0x00000004ff0c7424 */ /* 0x000fe200078e00ff */
[----:B------:R-:W-:-:S13]  /*d1b0*/  IADD3 R2, P0, R14, R4, RZ ;  /* 0x000000040e027210 */ /* 0x000fda0007f1e0ff */
[----:B------:R-:W-:Y:S05]  /*d1c0*/  WARPSYNC.COLLECTIVE R15, `(.L_x_3429) ;  /* 0x000000000f087348 */ /* 0x000fea0003c00000 */
[----:B------:R0:W1:Y:S02]  /*d1d0*/  SHFL.IDX P6, R14, R13, R12, R11 ;  /* 0x0000000c0d0e7389 */ /* 0x00006400000c000b */
[----:B01----:R-:W-:Y:S01]  /*d1e0*/  ENDCOLLECTIVE ;  /* 0x000000000000791b */ /* 0x003fe20003800000 */
.L_x_3429:
        /* <DEDUP_REMOVED lines=12> */
.L_x_3430:
[----:B------:R-:W-:Y:S02]  /*d2b0*/  IMAD.MOV.U32 R13, RZ, RZ, R10 ;  /* 0x000000ffff0d7224 */ /* 0x000fe400078e000a */
[----:B------:R-:W-:Y:S01]  /*d2c0*/  IMAD.MOV.U32 R12, RZ, RZ, 0x5 ;  /* 0x00000005ff0c7424 */ /* 0x000fe200078e00ff */
[----:B------:R-:W-:-:S13]  /*d2d0*/  IADD3 R2, P0, R14, R4, RZ ;  /* 0x000000040e027210 */ /* 0x000fda0007f1e0ff */
[----:B------:R-:W-:Y:S05]  /*d2e0*/  WARPSYNC.COLLECTIVE R15, `(.L_x_3431) ;  /* 0x000000000f087348 */ /* 0x000fea0003c00000 */
[----:B------:R0:W1:Y:S02]  /*d2f0*/  SHFL.IDX P6, R14, R13, R12, R11 ;  /* 0x0000000c0d0e7389 */ /* 0x00006400000c000b */
[----:B01----:R-:W-:Y:S01]  /*d300*/  ENDCOLLECTIVE ;  /* 0x000000000000791b */ /* 0x003fe20003800000 */
.L_x_3431:
[----:B------:R-:W-:-:S05]  /*d310*/  IADD3.X R3, RZ, R35, RZ, P0, !PT ;  /* 0x00000023ff037210 */ /* 0x000fca00007fe4ff */
[----:B------:R-:W-:Y:S01]  /*d320*/  @!PT LDS RZ, [RZ] ;  /* 0x00000000fffff984 */ /* 0x000fe20000000800 */
[----:B------:R-:W-:Y:S01]  /*d330*/  @!PT LDS RZ, [RZ] ;  /* 0x00000000fffff984 */ /* 0x000fe20000000800 */
[----:B------:R-:W-:Y:S01]  /*d340*/  @!PT LDS RZ, [RZ] ;  /* 0x00000000fffff984 */ /* 0x000fe20000000800 */
[----:B------:R0:W-:Y:S04]  /*d350*/  LDGSTS.E.BYPASS.LTC128B.128 [R9+0x20400], desc[UR36][R2.64], !P3 ;  /* 0x2040000002097fae */ /* 0x0001e8000d901d64 */
[----:B------:R0:W-:Y:S01]  /*d360*/  LDGSTS.E.BYPASS.LTC128B.128 [R9+0x23400], desc[UR36][R2.64+0x80], !P2 ;  /* 0x2340008002097fae */ /* 0x0001e2000d101d64 */
[----:B------:R-:W-:-:S03]  /*d370*/  MOV R13, R8 ;  /* 0x00000008000d7202 */ /* 0x000fc60000000f00 */
[----:B------:R0:W-:Y:S01]  /*d380*/  LDGSTS.E.BYPASS.LTC128B.128 [R9+0x26400], desc[UR36][R2.64+0x100], !P1 ;  /* 0x2640010002097fae */ /* 0x0001e2000c901d64 */
[----:B------:R-:W-:-:S07]  /*d390*/  IMAD.MOV.U32 R35, RZ, RZ, R14 ;  /* 0x000000ffff237224 */ /* 0x000fce00078e000e */
[----:B0-----:R-:W-:Y:S05]  /*d3a0*/  WARPSYNC.COLLECTIVE R15, `(.L_x_3432) ;  /* 0x000000000f087348 */ /* 0x001fea0003c00000 */
[----:B------:R1:W2:Y:S02]  /*d3b0*/  SHFL.IDX P6, R14, R13, R12, R11 ;  /* 0x0000000c0d0e7389 */ /* 0x0002a400000c000b */
[----:B012---:R-:W-:Y:S01]  /*d3c0*/  ENDCOLLECTIVE ;  /* 0x000000000000791b */ /* 0x007fe20003800000 */
.L_x_3432:
[----:B------:R-:W-:Y:S05]  /*d3d0*/  BRA `(.L_x_3433) ;  /* 0xffffffd0000c7947 */ /* 0x000fea000383ffff */
.L_x_3357:
[----:B0-----:R0:W1:Y:S02]  /*d3e0*/  SYNCS.PHASECHK.TRANS64.TRYWAIT P0, [R6+URZ+0x30860], R9 ;  /* 0x03086009060075a7 */ /* 0x001064000800017f */
[----:B-1----:R-:W-:Y:S05]  /*d3f0*/  @!P0 NANOSLEEP.SYNCS 0x989680 ;  /* 0x009896800000895d */ /* 0x002fea0003900000 */
[----:B------:R-:W1:Y:S02]  /*d400*/  @!P0 SYNCS.PHASECHK.TRANS64 P0, [R6+URZ+0x30860], R9 ;  /* 0x03086009060085a7 */ /* 0x000e64000800007f */
[----:B-1----:R-:W-:Y:S05]  /*d410*/  @!P0 BRA `(.L_x_3357) ;  /* 0xfffffffc00f08947 */ /* 0x002fea000383ffff */
[----:B------:R-:W-:Y:S05]  /*d420*/  BRA `(.L_x_3434) ;  /* 0xffffffd000707947 */ /* 0x000fea000383ffff */
.L_x_3358:
        /* <DEDUP_REMOVED lines=8> */
.L_x_3436:
[----:B------:R-:W-:Y:S05]  /*d4b0*/  BSYNC B1 ;  /* 0x0000000000017941 */ /* 0x000fea0003800000 */
.L_x_3435:
[----:B------:R-:W-:Y:S01]  /*d4c0*/  IMAD.MOV.U32 R13, RZ, RZ, R17 ;  /* 0x000000ffff0d7224 */ /* 0x000fe200078e0011 */
[----:B------:R-:W-:Y:S01]  /*d4d0*/  MOV R11, 0x181f ;  /* 0x0000181f000b7802 */ /* 0x000fe20000000f00 */
[----:B------:R-:W-:Y:S01]  /*d4e0*/  IMAD.MOV.U32 R12, RZ, RZ, RZ ;  /* 0x000000ffff0c7224 */ /* 0x000fe200078e00ff */
[----:B------:R-:W-:Y:S01]  /*d4f0*/  LEA R7, R7, UR39, 0x1 ;  /* 0x0000002707077c11 */ /* 0x000fe2000f8e08ff */
[----:B------:R-:W-:Y:S02]  /*d500*/  IMAD.MOV.U32 R15, RZ, RZ, -0x1 ;  /* 0xffffffffff0f7424 */ /* 0x000fe400078e00ff */
[----:B------:R-:W-:-:S07]  /*d510*/  IMAD.MOV.U32 R3, RZ, RZ, R14 ;  /* 0x000000ffff037224 */ /* 0x000fce00078e000e */
[----:B------:R-:W-:Y:S05]  /*d520*/  WARPSYNC.COLLECTIVE R15, `(.L_x_3437) ;  /* 0x000000000f087348 */ /* 0x000fea0003c00000 */
[----:B------:R0:W1:Y:S02]  /*d530*/  SHFL.IDX P6, R14, R13, R12, R11 ;  /* 0x0000000c0d0e7389 */ /* 0x00006400000c000b */
[----:B01----:R-:W-:Y:S01]  /*d540*/  ENDCOLLECTIVE ;  /* 0x000000000000791b */ /* 0x003fe20003800000 */
.L_x_3437:
[----:B------:R-:W-:Y:S01]  /*d550*/  IMAD.MOV.U32 R13, RZ, RZ, R18 ;  /* 0x000000ffff0d7224 */ /* 0x000fe200078e0012 */
[----:B------:R-:W-:Y:S02]  /*d560*/  MOV R12, 0x1 ;  /* 0x00000001000c7802 */ /* 0x000fe40000000f00 */
[----:B------:R-:W-:-:S13]  /*d570*/  IADD3 R2, P0, R14, R4, RZ ;  /* 0x000000040e027210 */ /* 0x000fda0007f1e0ff */
[----:B------:R-:W-:Y:S05]  /*d580*/  WARPSYNC.COLLECTIVE R15, `(.L_x_3438) ;  /* 0x000000000f087348 */ /* 0x000fea0003c00000 */
[----:B------:R0:W1:Y:S02]  /*d590*/  SHFL.IDX P6, R14, R13, R12, R11 ;  /* 0x0000000c0d0e7389 */ /* 0x00006400000c000b */
[----:B01----:R-:W-:Y:S01]  /*d5a0*/  ENDCOLLECTIVE ;  /* 0x000000000000791b */ /* 0x003fe20003800000 */
.L_x_3438:
        /* <DEDUP_REMOVED lines=15> */
.L_x_3439:
[----:B------:R-:W-:Y:S01]  /*d6a0*/  MOV R13, R18 ;  /* 0x00000012000d7202 */ /* 0x000fe20000000f00 */
[----:B------:R-:W-:Y:S01]  /*d6b0*/  IMAD.MOV.U32 R12, RZ, RZ, 0x2 ;  /* 0x00000002ff0c7424 */ /* 0x000fe200078e00ff */
[----:B------:R-:W-:-:S13]  /*d6c0*/  IADD3 R2, P0, R14, R4, RZ ;  /* 0x000000040e027210 */ /* 0x000fda0007f1e0ff */
[----:B------:R-:W-:Y:S05]  /*d6d0*/  WARPSYNC.COLLECTIVE R15, `(.L_x_3440) ;  /* 0x000000000f087348 */ /* 0x000fea0003c00000 */
[----:B------:R0:W1:Y:S02]  /*d6e0*/  SHFL.IDX P6, R14, R13, R12, R11 ;  /* 0x0000000c0d0e7389 */ /* 0x00006400000c000b */
[----:B01----:R-:W-:Y:S01]  /*d6f0*/  ENDCOLLECTIVE ;  /* 0x000000000000791b */ /* 0x003fe20003800000 */
.L_x_3440:
        /* <DEDUP_REMOVED lines=15> */
.L_x_3441:
[----:B------:R-:W-:Y:S02]  /*d7f0*/  IMAD.MOV.U32 R13, RZ, RZ, R18 ;  /* 0x000000ffff0d7224 */ /* 0x000fe400078e0012 */
[----:B------:R-:W-:Y:S01]  /*d800*/  IMAD.MOV.U32 R12, RZ, RZ, 0x3 ;  /* 0x00000003ff0c7424 */ /* 0x000fe200078e00ff */
[----:B------:R-:W-:-:S13]  /*d810*/  IADD3 R2, P0, R14, R4, RZ ;  /* 0x000000040e027210 */ /* 0x000fda0007f1e0ff */
[----:B------:R-:W-:Y:S05]  /*d820*/  WARPSYNC.COLLECTIVE R15, `(.L_x_3442) ;  /* 0x000000000f087348 */ /* 0x000fea0003c00000 */
[----:B------:R0:W1:Y:S02]  /*d830*/  SHFL.IDX P6, R14, R13, R12, R11 ;  /* 0x0000000c0d0e7389 */ /* 0x00006400000c000b */
[----:B01----:R-:W-:Y:S01]  /*d840*/  ENDCOLLECTIVE ;  /* 0x000000000000791b */ /* 0x003fe20003800000 */
.L_x_3442:
        /* <DEDUP_REMOVED lines=15> */
.L_x_3443:
[----:B------:R-:W-:Y:S02]  /*d940*/  IMAD.MOV.U32 R13, RZ, RZ, R18 ;  /* 0x000000ffff0d7224 */ /* 0x000fe400078e0012 */
[----:B------:R-:W-:Y:S01]  /*d950*/  IMAD.MOV.U32 R12, RZ, RZ, 0x4 ;  /* 0x00000004ff0c7424 */ /* 0x000fe200078e00ff */
[----:B------:R-:W-:-:S13]  /*d960*/  IADD3 R2, P0, R14, R4, RZ ;  /* 0x000000040e027210 */ /* 0x000fda0007f1e0ff */
[----:B------:R-:W-:Y:S05]  /*d970*/  WARPSYNC.COLLECTIVE R15, `(.L_x_3444) ;  /* 0x000000000f087348 */ /* 0x000fea0003c00000 */
[----:B------:R0:W1:Y:S02]  /*d980*/  SHFL.IDX P6, R14, R13, R12, R11 ;  /* 0x0000000c0d0e7389 */ /* 0x00006400000c000b */
[----:B01----:R-:W-:Y:S01]  /*d990*/  ENDCOLLECTIVE ;  /* 0x000000000000791b */ /* 0x003fe20003800000 */
.L_x_3444:
        /* <DEDUP_REMOVED lines=15> */
.L_x_3445:
[----:B------:R-:W-:Y:S01]  /*da90*/  IMAD.MOV.U32 R13, RZ, RZ, R18 ;  /* 0x000000ffff0d7224 */ /* 0x000fe200078e0012 */
[----:B------:R-:W-:Y:S02]  /*daa0*/  MOV R12, 0x5 ;  /* 0x00000005000c7802 */ /* 0x000fe40000000f00 */
[----:B------:R-:W-:-:S13]  /*dab0*/  IADD3 R2, P0, R14, R4, RZ ;  /* 0x000000040e027210 */ /* 0x000fda0007f1e0ff */
[----:B------:R-:W-:Y:S05]  /*dac0*/  WARPSYNC.COLLECTIVE R15, `(.L_x_3446) ;  /* 0x000000000f087348 */ /* 0x000fea0003c00000 */
[----:B------:R0:W1:Y:S02]  /*dad0*/  SHFL.IDX P6, R14, R13, R12, R11 ;  /* 0x0000000c0d0e7389 */ /* 0x00006400000c000b */
[----:B01----:R-:W-:Y:S01]  /*dae0*/  ENDCOLLECTIVE ;  /* 0x000000000000791b */ /* 0x003fe20003800000 */
.L_x_3446:
        /* <DEDUP_REMOVED lines=12> */
.L_x_3447:
[----:B------:R-:W-:Y:S01]  /*dbb0*/  @!PT LDS RZ, [RZ] ;  /* 0x00000000fffff984 */ /* 0x000fe20000000800 */
[----:B------:R-:W-:Y:S01]  /*dbc0*/  @!PT LDS RZ, [RZ] ;  /* 0x00000000fffff984 */ /* 0x000fe20000000800 */
[----:B------:R-:W-:Y:S01]  /*dbd0*/  @!PT LDS RZ, [RZ] ;  /* 0x00000000fffff984 */ /* 0x000fe20000000800 */
[----:B------:R0:W-:Y:S01]  /*dbe0*/  LDGSTS.E.BYPASS.LTC128B.128 [R7+0x5400], desc[UR36][R2.64+0x80], !P0 ;  /* 0x0540008002077fae */ /* 0x0001e2000c101d64 */
[----:B------:R-:W-:-:S13]  /*dbf0*/  ISETP.LT.OR P0, PT, R8, 0x41, P1 ;  /* 0x000000410800780c */ /* 0x000fda0000f01670 */
[----:B------:R0:W-:Y:S01]  /*dc00*/  LDGSTS.E.BYPASS.LTC128B.128 [R7+0x8400], desc[UR36][R2.64+0x100], !P0 ;  /* 0x0840010002077fae */ /* 0x0001e2000c101d64 */
[----:B------:R-:W-:Y:S05]  /*dc10*/  BRA `(.L_x_3448) ;  /* 0xffffffcc00687947 */ /* 0x000fea000383ffff */
.L_x_3364:
[----:B0-----:R0:W1:Y:S02]  /*dc20*/  SYNCS.PHASECHK.TRANS64.TRYWAIT P0, [R4+URZ+0x30860], R3 ;  /* 0x03086003040075a7 */ /* 0x001064000800017f */
[----:B-1----:R-:W-:Y:S05]  /*dc30*/  @!P0 NANOSLEEP.SYNCS 0x989680 ;  /* 0x009896800000895d */ /* 0x002fea0003900000 */
[----:B------:R-:W1:Y:S02]  /*dc40*/  @!P0 SYNCS.PHASECHK.TRANS64 P0, [R4+URZ+0x30860], R3 ;  /* 0x03086003040085a7 */ /* 0x000e64000800007f */
[----:B-1----:R-:W-:Y:S05]  /*dc50*/  @!P0 BRA `(.L_x_3364) ;  /* 0xfffffffc00f08947 */ /* 0x002fea000383ffff */
[----:B------:R-:W-:Y:S05]  /*dc60*/  BRA `(.L_x_3449) ;  /* 0xffffffd000407947 */ /* 0x000fea000383ffff */
.L_x_3365:
        /* <DEDUP_REMOVED lines=8> */
.L_x_3451:
[----:B------:R-:W-:Y:S05]  /*dcf0*/  BSYNC B0 ;  /* 0x0000000000007941 */ /* 0x000fea0003800000 */
.L_x_3450:
[----:B------:R-:W-:Y:S01]  /*dd00*/  MOV R13, R17 ;  /* 0x00000011000d7202 */ /* 0x000fe20000000f00 */
[----:B------:R-:W-:Y:S01]  /*dd10*/  IMAD.MOV.U32 R12, RZ, RZ, RZ ;  /* 0x000000ffff0c7224 */ /* 0x000fe200078e00ff */
[----:B------:R-:W-:Y:S01]  /*dd20*/  SHF.L.U32 R6, R37, 0x1, RZ ;  /* 0x0000000125067819 */ /* 0x000fe200000006ff */
[----:B------:R-:W-:Y:S02]  /*dd30*/  IMAD.MOV.U32 R11, RZ, RZ, 0x181f ;  /* 0x0000181fff0b7424 */ /* 0x000fe400078e00ff */
[----:B------:R-:W-:Y:S02]  /*dd40*/  IMAD.MOV.U32 R15, RZ, RZ, -0x1 ;  /* 0xffffffffff0f7424 */ /* 0x000fe400078e00ff */
[----:B------:R-:W-:-:S07]  /*dd50*/  IMAD.MOV.U32 R0, RZ, RZ, R14 ;  /* 0x000000ffff007224 */ /* 0x000fce00078e000e */
[----:B------:R-:W-:Y:S05]  /*dd60*/  WARPSYNC.COLLECTIVE R15, `(.L_x_3452) ;  /* 0x000000000f087348 */ /* 0x000fea0003c00000 */
[----:B------:R0:W1:Y:S02]  /*dd70*/  SHFL.IDX P6, R14, R13, R12, R11 ;  /* 0x0000000c0d0e7389 */ /* 0x00006400000c000b */
[----:B01----:R-:W-:Y:S01]  /*dd80*/  ENDCOLLECTIVE ;  /* 0x000000000000791b */ /* 0x003fe20003800000 */
.L_x_3452:
[----:B------:R-:W-:Y:S02]  /*dd90*/  IMAD.MOV.U32 R13, RZ, RZ, R18 ;  /* 0x000000ffff0d7224 */ /* 0x000fe400078e0012 */
[----:B------:R-:W-:Y:S01]  /*dda0*/  IMAD.MOV.U32 R12, RZ, RZ, 0x1 ;  /* 0x00000001ff0c7424 */ /* 0x000fe200078e00ff */
[----:B------:R-:W-:-:S13]  /*ddb0*/  IADD3 R2, P0, R14, R6, RZ ;  /* 0x000000060e027210 */ /* 0x000fda0007f1e0ff */
[----:B------:R-:W-:Y:S05]  /*ddc0*/  WARPSYNC.COLLECTIVE R15, `(.L_x_3453) ;  /* 0x000000000f087348 */ /* 0x000fea0003c00000 */
[----:B------:R0:W1:Y:S02]  /*ddd0*/  SHFL.IDX P6, R14, R13, R12, R11 ;  /* 0x0000000c0d0e7389 */ /* 0x00006400000c000b */
[----:B01----:R-:W-:Y:S01]  /*dde0*/  ENDCOLLECTIVE ;  /* 0x000000000000791b */ /* 0x003fe20003800000 */
.L_x_3453:
        /* <DEDUP_REMOVED lines=13> */
.L_x_3454:
[----:B------:R-:W-:Y:S01]  /*dec0*/  @!PT LDS RZ, [RZ] ;  /* 0x00000000fffff984 */ /* 0x000fe20000000800 */
[----:B------:R-:W-:Y:S01]  /*ded0*/  @!PT LDS RZ, [RZ] ;  /* 0x00000000fffff984 */ /* 0x000fe20000000800 */
[----:B------:R-:W-:Y:S01]  /*dee0*/  @!PT LDS RZ, [RZ] ;  /* 0x00000000fffff984 */ /* 0x000fe20000000800 */
[----:B------:R-:W-:Y:S01]  /*def0*/  LDGSTS.E.BYPASS.LTC128B.128 [R0+0x3400], desc[UR36][R2.64+0x80], !P0 ;  /* 0x0340008002007fae */ /* 0x000fe2000c101d64 */
[----:B------:R-:W-:Y:S01]  /*df00*/  ISETP.LT.OR P0, PT, R5, 0x1, P1 ;  /* 0x000000010500780c */ /* 0x000fe20000f01670 */
[----:B------:R-:W-:Y:S01]  /*df10*/  IMAD.MOV.U32 R13, RZ, RZ, R18 ;  /* 0x000000ffff0d7224 */ /* 0x000fe200078e0012 */
[----:B------:R-:W-:-:S11]  /*df20*/  MOV R12, 0x2 ;  /* 0x00000002000c7802 */ /* 0x000fd60000000f00 */
[----:B------:R0:W-:Y:S02]  /*df30*/  LDGSTS.E.BYPASS.LTC128B.128 [R0+0x6400], desc[UR36][R2.64+0x100], !P0 ;  /* 0x0640010002007fae */ /* 0x0001e4000c101d64 */
[----:B0-----:R-:W-:-:S13]  /*df40*/  IADD3 R2, P0, R14, R6, RZ ;  /* 0x000000060e027210 */ /* 0x001fda0007f1e0ff */
[----:B------:R-:W-:Y:S05]  /*df50*/  WARPSYNC.COLLECTIVE R15, `(.L_x_3455) ;  /* 0x000000000f087348 */ /* 0x000fea0003c00000 */
[----:B------:R0:W1:Y:S02]  /*df60*/  SHFL.IDX P6, R14, R13, R12, R11 ;  /* 0x0000000c0d0e7389 */ /* 0x00006400000c000b */
[----:B01----:R-:W-:Y:S01]  /*df70*/  ENDCOLLECTIVE ;  /* 0x000000000000791b */ /* 0x003fe20003800000 */
.L_x_3455:
        /* <DEDUP_REMOVED lines=12> */
.L_x_3456:
[----:B------:R-:W-:Y:S01]  /*e040*/  @!PT LDS RZ, [RZ] ;  /* 0x00000000fffff984 */ /* 0x000fe20000000800 */
[----:B------:R-:W-:Y:S01]  /*e050*/  @!PT LDS RZ, [RZ] ;  /* 0x00000000fffff984 */ /* 0x000fe20000000800 */
[----:B------:R-:W-:Y:S01]  /*e060*/  @!PT LDS RZ, [RZ] ;  /* 0x00000000fffff984 */ /* 0x000fe20000000800 */
[----:B------:R-:W-:Y:S01]  /*e070*/  LDGSTS.E.BYPASS.LTC128B.128 [R0+0x3c00], desc[UR36][R2.64+0x80], !P0 ;  /* 0x03c0008002007fae */ /* 0x000fe2000c101d64 */
[----:B------:R-:W-:Y:S02]  /*e080*/  ISETP.LT.OR P0, PT, R5, 0x11, P1 ;  /* 0x000000110500780c */ /* 0x000fe40000f01670 */
[----:B------:R-:W-:Y:S01]  /*e090*/  MOV R13, R18 ;  /* 0x00000012000d7202 */ /* 0x000fe20000000f00 */
[----:B------:R-:W-:-:S10]  /*e0a0*/  IMAD.MOV.U32 R12, RZ, RZ, 0x3 ;  /* 0x00000003ff0c7424 */ /* 0x000fd400078e00ff */
[----:B------:R0:W-:Y:S02]  /*e0b0*/  LDGSTS.E.BYPASS.LTC128B.128 [R0+0x6c00], desc[UR36][R2.64+0x100], !P0 ;  /* 0x06c0010002007fae */ /* 0x0001e4000c101d64 */
[----:B0-----:R-:W-:-:S13]  /*e0c0*/  IADD3 R2, P0, R14, R6, RZ ;  /* 0x000000060e027210 */ /* 0x001fda0007f1e0ff */
[----:B------:R-:W-:Y:S05]  /*e0d0*/  WARPSYNC.COLLECTIVE R15, `(.L_x_3457) ;  /* 0x000000000f087348 */ /* 0x000fea0003c00000 */
[----:B------:R0:W1:Y:S02]  /*e0e0*/  SHFL.IDX P6, R14, R13, R12, R11 ;  /* 0x0000000c0d0e7389 */ /* 0x00006400000c000b */
[----:B01----:R-:W-:Y:S01]  /*e0f0*/  ENDCOLLECTIVE ;  /* 0x000000000000791b */ /* 0x003fe20003800000 */
.L_x_3457:
        /* <DEDUP_REMOVED lines=12> */
.L_x_3458:
[----:B------:R-:W-:Y:S01]  /*e1c0*/  @!PT LDS RZ, [RZ] ;  /* 0x00000000fffff984 */ /* 0x000fe20000000800 */
[----:B------:R-:W-:Y:S01]  /*e1d0*/  @!PT LDS RZ, [RZ] ;  /* 0x00000000fffff984 */ /* 0x000fe20000000800 */
[----:B------:R-:W-:Y:S01]  /*e1e0*/  @!PT LDS RZ, [RZ] ;  /* 0x00000000fffff984 */ /* 0x000fe20000000800 */
[----:B------:R-:W-:Y:S01]  /*e1f0*/  LDGSTS.E.BYPASS.LTC128B.128 [R0+0x4400], desc[UR36][R2.64+0x80], !P0 ;  /* 0x0440008002007fae */ /* 0x000fe2000c101d64 */
[----:B------:R-:W-:Y:S01]  /*e200*/  ISETP.LT.OR P0, PT, R5, 0x21, P1 ;  /* 0x000000210500780c */ /* 0x000fe20000f01670 */
[----:B------:R-:W-:Y:S02]  /*e210*/  IMAD.MOV.U32 R13, RZ, RZ, R18 ;  /* 0x000000ffff0d7224 */ /* 0x000fe400078e0012 */
[----:B------:R-:W-:-:S10]  /*e220*/  IMAD.MOV.U32 R12, RZ, RZ, 0x4 ;  /* 0x00000004ff0c7424 */ /* 0x000fd400078e00ff */
[----:B------:R0:W-:Y:S02]  /*e230*/  LDGSTS.E.BYPASS.LTC128B.128 [R0+0x7400], desc[UR36][R2.64+0x100], !P0 ;  /* 0x0740010002007fae */ /* 0x0001e4000c101d64 */
[----:B0-----:R-:W-:-:S13]  /*e240*/  IADD3 R2, P0, R14, R6, RZ ;  /* 0x000000060e027210 */ /* 0x001fda0007f1e0ff */
[----:B------:R-:W-:Y:S05]  /*e250*/  WARPSYNC.COLLECTIVE R15, `(.L_x_3459) ;  /* 0x000000000f087348 */ /* 0x000fea0003c00000 */
[----:B------:R0:W1:Y:S02]  /*e260*/  SHFL.IDX P6, R14, R13, R12, R11 ;  /* 0x0000000c0d0e7389 */ /* 0x00006400000c000b */
[----:B01----:R-:W-:Y:S01]  /*e270*/  ENDCOLLECTIVE ;  /* 0x000000000000791b */ /* 0x003fe20003800000 */
.L_x_3459:
        /* <DEDUP_REMOVED lines=12> */
.L_x_3460:
        /* <DEDUP_REMOVED lines=12> */
.L_x_3461:
        /* <DEDUP_REMOVED lines=12> */
.L_x_3462:
[----:B------:R-:W-:Y:S01]  /*e4c0*/  @!PT LDS RZ, [RZ] ;  /* 0x00000000fffff984 */ /* 0x000fe20000000800 */
[----:B------:R-:W-:Y:S01]  /*e4d0*/  @!PT LDS RZ, [RZ] ;  /* 0x00000000fffff984 */ /* 0x000fe20000000800 */
[----:B------:R-:W-:Y:S01]  /*e4e0*/  @!PT LDS RZ, [RZ] ;  /* 0x00000000fffff984 */ /* 0x000fe20000000800 */
[----:B------:R0:W-:Y:S01]  /*e4f0*/  LDGSTS.E.BYPASS.LTC128B.128 [R0+0x5400], desc[UR36][R2.64+0x80], !P0 ;  /* 0x0540008002007fae */ /* 0x0001e2000c101d64 */
[----:B------:R-:W-:-:S13]  /*e500*/  ISETP.LT.OR P0, PT, R5, 0x41, P1 ;  /* 0x000000410500780c */ /* 0x000fda0000f01670 */
[----:B------:R0:W-:Y:S01]  /*e510*/  LDGSTS.E.BYPASS.LTC128B.128 [R0+0x8400], desc[UR36][R2.64+0x100], !P0 ;  /* 0x0840010002007fae */ /* 0x0001e2000c101d64 */
[----:B------:R-:W-:Y:S05]  /*e520*/  BRA `(.L_x_3463) ;  /* 0xffffffcc00087947 */ /* 0x000fea000383ffff */
.L_x_3370:
[----:B0-----:R0:W1:Y:S02]  /*e530*/  SYNCS.PHASECHK.TRANS64.TRYWAIT P0, [R5+URZ+0x30820], R0 ;  /* 0x03082000050075a7 */ /* 0x001064000800017f */
[----:B-1----:R-:W-:Y:S05]  /*e540*/  @!P0 NANOSLEEP.SYNCS 0x989680 ;  /* 0x009896800000895d */ /* 0x002fea0003900000 */
[----:B------:R-:W1:Y:S02]  /*e550*/  @!P0 SYNCS.PHASECHK.TRANS64 P0, [R5+URZ+0x30820], R0 ;  /* 0x03082000050085a7 */ /* 0x000e64000800007f */
[----:B-1----:R-:W-:Y:S05]  /*e560*/  @!P0 BRA `(.L_x_3370) ;  /* 0xfffffffc00f08947 */ /* 0x002fea000383ffff */
[----:B------:R-:W-:Y:S05]  /*e570*/  BRA `(.L_x_3464) ;  /* 0xffffffcc00a47947 */ /* 0x000fea000383ffff */
.L_x_3371:
        /* <DEDUP_REMOVED lines=11> */
.L_x_3466:
[----:B------:R-:W-:Y:S05]  /*e630*/  BSYNC B0 ;  /* 0x0000000000007941 */ /* 0x000fea0003800000 */
.L_x_3465:
[----:B------:R-:W-:Y:S05]  /*e640*/  BRA `(.L_x_3467) ;  /* 0xffffffcc008c7947 */ /* 0x000fea000383ffff */
.L_x_3374:
[----:B------:R-:W-:Y:S01]  /*e650*/  BSSY B1, `(.L_x_3468) ;  /* 0x0000006000017945 */ /* 0x000fe20003800000 */
[----:B------:R-:W-:-:S07]  /*e660*/  IMAD.MOV.U32 R15, RZ, RZ, -0x1 ;  /* 0xffffffffff0f7424 */ /* 0x000fce00078e00ff */
[----:B0-----:R-:W-:Y:S05]  /*e670*/  WARPSYNC.COLLECTIVE R15, `(.L_x_3469) ;  /* 0x000000000f0c7348 */ /* 0x001fea0003c00000 */
[----:B------:R-:W-:Y:S02]  /*e680*/  ELECT P6, UR62, PT ;  /* 0x00000000003e782f */ /* 0x000fe400038c0000 */
[----:B------:R-:W-:Y:S01]  /*e690*/  MOV R14, UR62 ;  /* 0x0000003e000e7c02 */ /* 0x000fe20008000f00 */
[----:B0-----:R-:W-:Y:S10]  /*e6a0*/  ENDCOLLECTIVE ;  /* 0x000000000000791b */ /* 0x001ff40003800000 */
.L_x_3469:
[----:B------:R-:W-:Y:S05]  /*e6b0*/  BSYNC B1 ;  /* 0x0000000000017941 */ /* 0x000fea0003800000 */
.L_x_3468:
[----:B------:R-:W-:Y:S05]  /*e6c0*/  BRA `(.L_x_3470) ;  /* 0xffffffcc00847947 */ /* 0x000fea000383ffff */
.L_x_3376:
[----:B0-----:R0:W1:Y:S02]  /*e6d0*/  SYNCS.PHASECHK.TRANS64.TRYWAIT P1, [R3+URZ+0x30840], R2 ;  /* 0x03084002030075a7 */ /* 0x001064000802017f */
[----:B-1----:R-:W-:Y:S05]  /*e6e0*/  @!P1 NANOSLEEP.SYNCS 0x989680 ;  /* 0x009896800000995d */ /* 0x002fea0003900000 */
[----:B------:R-:W1:Y:S02]  /*e6f0*/  @!P1 SYNCS.PHASECHK.TRANS64 P1, [R3+URZ+0x30840], R2 ;  /* 0x03084002030095a7 */ /* 0x000e64000802007f */
[----:B-1----:R-:W-:Y:S05]  /*e700*/  @!P1 BRA `(.L_x_3376) ;  /* 0xfffffffc00f09947 */ /* 0x002fea000383ffff */
[----:B------:R-:W-:Y:S05]  /*e710*/  BRA `(.L_x_3471) ;  /* 0xffffffcc00ac7947 */ /* 0x000fea000383ffff */
.L_x_3378:
[----:B-1----:R1:W2:Y:S02]  /*e720*/  SYNCS.PHASECHK.TRANS64.TRYWAIT P1, [R5+URZ+0x30840], R0 ;  /* 0x03084000050075a7 */ /* 0x0022a4000802017f */
[----:B--2---:R-:W-:Y:S05]  /*e730*/  @!P1 NANOSLEEP.SYNCS 0x989680 ;  /* 0x009896800000995d */ /* 0x004fea0003900000 */
[----:B------:R-:W2:Y:S02]  /*e740*/  @!P1 SYNCS.PHASECHK.TRANS64 P1, [R5+URZ+0x30840], R0 ;  /* 0x03084000050095a7 */ /* 0x000ea4000802007f */
[----:B--2---:R-:W-:Y:S05]  /*e750*/  @!P1 BRA `(.L_x_3378) ;  /* 0xfffffffc00f09947 */ /* 0x004fea000383ffff */
[----:B------:R-:W-:Y:S05]  /*e760*/  BRA `(.L_x_3472) ;  /* 0xffffffcc00b87947 */ /* 0x000fea000383ffff */
.L_x_3380:
[----:B--2---:R2:W3:Y:S02]  /*e770*/  SYNCS.PHASECHK.TRANS64.TRYWAIT P1, [R3+URZ+0x30860], R2 ;  /* 0x03086002030075a7 */ /* 0x0044e4000802017f */
[----:B---3--:R-:W-:Y:S05]  /*e780*/  @!P1 NANOSLEEP.SYNCS 0x989680 ;  /* 0x009896800000995d */ /* 0x008fea0003900000 */
[----:B------:R-:W3:Y:S02]  /*e790*/  @!P1 SYNCS.PHASECHK.TRANS64 P1, [R3+URZ+0x30860], R2 ;  /* 0x03086002030095a7 */ /* 0x000ee4000802007f */
[----:B---3--:R-:W-:Y:S05]  /*e7a0*/  @!P1 BRA `(.L_x_3380) ;  /* 0xfffffffc00f09947 */ /* 0x008fea000383ffff */
[----:B------:R-:W-:Y:S05]  /*e7b0*/  BRA `(.L_x_3473) ;  /* 0xffffffcc00b47947 */ /* 0x000fea000383ffff */
.L_x_3474:
        /* <DEDUP_REMOVED lines=12> */
.L_x_15833:


//--------------------- .text._ZN7cutlass13device_kernelIN5flash11enable_sm90INS1_16FlashAttnFwdSm90INS1_25CollectiveMainloopFwdSm90ILi2EN4cute5tupleIJNS5_1CILi1EEES8_S8_EEENS6_IJNS7_ILi128EEENS7_ILi96EEENS7_ILi192EEEEEELi192ENS_10bfloat16_tEfNS_4arch4Sm90ELb0ELb0ELb0ELb1ELb1ELb0ELb0ELb1ELb1ELb1ELb0ELb0EEENS1_21CollectiveEpilogueFwdINS6_IJSA_SC_SB_EEES9_SE_SG_Li256ELb1ELb1ELb0ELb0EEENS1_36VarlenDynamicPersistentTileSchedulerILi128ELi96ELi256ELi128ELb0ELb1ELb1ELb0ELb1ELb1EEEEEEEEEvNT_6ParamsE --------------------------
	.section	.text._ZN7cutlass13device_kernelIN5flash11enable_sm90INS1_16FlashAttnFwdSm90INS1_25CollectiveMainloopFwdSm90ILi2EN4cute5tupleIJNS5_1CILi1EEES8_S8_EEENS6_IJNS7_ILi128EEENS7_ILi96EEENS7_ILi192EEEEEELi192ENS_10bfloat16_tEfNS_4arch4Sm90ELb0ELb0ELb0ELb1ELb1ELb0ELb0ELb1ELb1ELb1ELb0ELb0EEENS1_21CollectiveEpilogueFwdINS6_IJSA_SC_SB_EEES9_SE_SG_Li256ELb1ELb1ELb0ELb0EEENS1_36VarlenDynamicPersistentTileSchedulerILi128ELi96ELi256ELi128ELb0ELb1ELb1ELb0ELb1ELb1EEEEEEEEEvNT_6ParamsE,"ax",@progbits
	.align	128
.text._ZN7cutlass13device_kernelIN5flash11enable_sm90INS1_16FlashAttnFwdSm90INS1_25CollectiveMainloopFwdSm90ILi2EN4cute5tupleIJNS5_1CILi1EEES8_S8_EEENS6_IJNS7_ILi128EEENS7_ILi96EEENS7_ILi192EEEEEELi192ENS_10bfloat16_tEfNS_4arch4Sm90ELb0ELb0ELb0ELb1ELb1ELb0ELb0ELb1ELb1ELb1ELb0ELb0EEENS1_21CollectiveEpilogueFwdINS6_IJSA_SC_SB_EEES9_SE_SG_Li256ELb1ELb1ELb0ELb0EEENS1_36VarlenDynamicPersistentTileSchedulerILi128ELi96ELi256ELi128ELb0ELb1ELb1ELb0ELb1ELb1EEEEEEEEEvNT_6ParamsE:
        .type           _ZN7cutlass13device_kernelIN5flash11enable_sm90INS1_16FlashAttnFwdSm90INS1_25CollectiveMainloopFwdSm90ILi2EN4cute5tupleIJNS5_1CILi1EEES8_S8_EEENS6_IJNS7_ILi128EEENS7_ILi96EEENS7_ILi192EEEEEELi192ENS_10bfloat16_tEfNS_4arch4Sm90ELb0ELb0ELb0ELb1ELb1ELb0ELb0ELb1ELb1ELb1ELb0ELb0EEENS1_21CollectiveEpilogueFwdINS6_IJSA_SC_SB_EEES9_SE_SG_Li256ELb1ELb1ELb0ELb0EEENS1_36VarlenDynamicPersistentTileSchedulerILi128ELi96ELi256ELi128ELb0ELb1ELb1ELb0ELb1ELb1EEEEEEEEEvNT_6ParamsE,@function
        .size           _ZN7cutlass13device_kernelIN5flash11enable_sm90INS1_16FlashAttnFwdSm90INS1_25CollectiveMainloopFwdSm90ILi2EN4cute5tupleIJNS5_1CILi1EEES8_S8_EEENS6_IJNS7_ILi128EEENS7_ILi96EEENS7_ILi192EEEEEELi192ENS_10bfloat16_tEfNS_4arch4Sm90ELb0ELb0ELb0ELb1ELb1ELb0ELb0ELb1ELb1ELb1ELb0ELb0EEENS1_21CollectiveEpilogueFwdINS6_IJSA_SC_SB_EEES9_SE_SG_Li256ELb1ELb1ELb0ELb0EEENS1_36VarlenDynamicPersistentTileSchedulerILi128ELi96ELi256ELi128ELb0ELb1ELb1ELb0ELb1ELb1EEEEEEEEEvNT_6ParamsE,(.L_x_15834 - _ZN7cutlass13device_kernelIN5flash11enable_sm90INS1_16FlashAttnFwdSm90INS1_25CollectiveMainloopFwdSm90ILi2EN4cute5tupleIJNS5_1CILi1EEES8_S8_EEENS6_IJNS7_ILi128EEENS7_ILi96EEENS7_ILi192EEEEEELi192ENS_10bfloat16_tEfNS_4arch4Sm90ELb0ELb0ELb0ELb1ELb1ELb0ELb0ELb1ELb1ELb1ELb0ELb0EEENS1_21CollectiveEpilogueFwdINS6_IJSA_SC_SB_EEES9_SE_SG_Li256ELb1ELb1ELb0ELb0EEENS1_36VarlenDynamicPersistentTileSchedulerILi128ELi96ELi256ELi128ELb0ELb1ELb1ELb0ELb1ELb1EEEEEEEEEvNT_6ParamsE)
        .other          _ZN7cutlass13device_kernelIN5flash11enable_sm90INS1_16FlashAttnFwdSm90INS1_25CollectiveMainloopFwdSm90ILi2EN4cute5tupleIJNS5_1CILi1EEES8_S8_EEENS6_IJNS7_ILi128EEENS7_ILi96EEENS7_ILi192EEEEEELi192ENS_10bfloat16_tEfNS_4arch4Sm90ELb0ELb0ELb0ELb1ELb1ELb0ELb0ELb1ELb1ELb1ELb0ELb0EEENS1_21CollectiveEpilogueFwdINS6_IJSA_SC_SB_EEES9_SE_SG_Li256ELb1ELb1ELb0ELb0EEENS1_36VarlenDynamicPersistentTileSchedulerILi128ELi96ELi256ELi128ELb0ELb1ELb1ELb0ELb1ELb1EEEEEEEEEvNT_6ParamsE,@"STO_CUDA_ENTRY STV_DEFAULT"
_ZN7cutlass13device_kernelIN5flash11enable_sm90INS1_16FlashAttnFwdSm90INS1_25CollectiveMainloopFwdSm90ILi2EN4cute5tupleIJNS5_1CILi1EEES8_S8_EEENS6_IJNS7_ILi128EEENS7_ILi96EEENS7_ILi192EEEEEELi192ENS_10bfloat16_tEfNS_4arch4Sm90ELb0ELb0ELb0ELb1ELb1ELb0ELb0ELb1ELb1ELb1ELb0ELb0EEENS1_21CollectiveEpilogueFwdINS6_IJSA_SC_SB_EEES9_SE_SG_Li256ELb1ELb1ELb0ELb0EEENS1_36VarlenDynamicPersistentTileSchedulerILi128ELi96ELi256ELi128ELb0ELb1ELb1ELb0ELb1ELb1EEEEEEEEEvNT_6ParamsE:
        /* <DEDUP_REMOVED lines=45> */
.L_x_3475:
        /* <DEDUP_REMOVED lines=22> */
.L_x_3476:
        /* <DEDUP_REMOVED lines=18> */
.L_x_3477:
        /* <DEDUP_REMOVED lines=22> */
.L_x_3478:
        /* <DEDUP_REMOVED lines=23> */
.L_x_3479:
        /* <DEDUP_REMOVED lines=10> */
.L_x_3481:
        /* <DEDUP_REMOVED lines=19> */
[----:B------:R-:W-:Y:S01]  /*09f0*/  UMOV UR38, URZ ;  /* 0x0000003f00267c82 */ /* 0x000fe20008000000 */
[----:B0-----:R-:W-:-:S05]  /*0a00*/  VIADD R204, R0, 0xffffff80 ;  /* 0xffffff8000cc7836 */ /* 0x001fca0000000000 */
[----:B------:R-:W-:-:S04]  /*0a10*/  SHF.R.S32.HI R3, RZ, 0x1f, R204 ;  /* 0x0000001fff037819 */ /* 0x000fc800000114cc */
[CC--:B------:R-:W-:Y:S02]  /*0a20*/  LEA.HI R0, R3.reuse, R204.reuse, RZ, 0x7 ;  /* 0x000000cc03007211 */ /* 0x0c0fe400078f38ff */
[----:B------:R-:W-:Y:S02]  /*0a30*/  LEA.HI R4, R3, R204, RZ, 0x5 ;  /* 0x000000cc03047211 */ /* 0x000fe400078f28ff */
[----:B------:R-:W-:Y:S02]  /*0a40*/  LOP3.LUT R5, R0, 0xffffff80, RZ, 0xc0, !PT ;  /* 0xffffff8000057812 */ /* 0x000fe400078ec0ff */
[----:B------:R-:W-:Y:S01]  /*0a50*/  SHF.R.S32.HI R195, RZ, 0x7, R0 ;  /* 0x00000007ffc37819 */ /* 0x000fe20000011400 */
[----:B------:R-:W-:Y:S02]  /*0a60*/  IMAD.SHL.U32 R4, R4, 0x20, RZ ;  /* 0x0000002004047824 */ /* 0x000fe400078e00ff */
[----:B------:R-:W-:Y:S01]  /*0a70*/  IMAD.IADD R194, R204, 0x1, -R5 ;  /* 0x00000001ccc27824 */ /* 0x000fe200078e0a05 */
[----:B------:R-:W-:-:S02]  /*0a80*/  LEA.HI R0, R0, R195, RZ, 0x1 ;  /* 0x000000c300007211 */ /* 0x000fc400078f08ff */
[----:B------:R-:W-:Y:S02]  /*0a90*/  LOP3.LUT R4, R4, 0xfffffc00, RZ, 0xc0, !PT ;  /* 0xfffffc0004047812 */ /* 0x000fe400078ec0ff */
[----:B------:R-:W-:Y:S02]  /*0aa0*/  SHF.R.S32.HI R9, RZ, 0x1f, R194 ;  /* 0x0000001fff097819 */ /* 0x000fe400000114c2 */
[----:B------:R-:W-:Y:S02]  /*0ab0*/  LOP3.LUT R0, R0, 0x3fffffe, RZ, 0xc0, !PT ;  /* 0x03fffffe00007812 */ /* 0x000fe400078ec0ff */
[CC--:B------:R-:W-:Y:S02]  /*0ac0*/  LEA.HI R6, R9.reuse, R194.reuse, RZ, 0x2 ;  /* 0x000000c209067211 */ /* 0x0c0fe400078f10ff */
[----:B------:R-:W-:Y:S01]  /*0ad0*/  LEA.HI R9, R9, R194, RZ, 0x5 ;  /* 0x000000c209097211 */ /* 0x000fe200078f28ff */
[----:B------:R-:W-:Y:S01]  /*0ae0*/  IMAD.IADD R0, R195, 0x1, -R0 ;  /* 0x00000001c3007824 */ /* 0x000fe200078e0a00 */
[----:B------:R-:W-:-:S02]  /*0af0*/  SHF.R.S32.HI R8, RZ, 0x2, R6 ;  /* 0x00000002ff087819 */ /* 0x000fc40000011406 */
[----:B------:R-:W-:Y:S02]  /*0b00*/  SHF.R.S32.HI R11, RZ, 0x1f, R6 ;  /* 0x0000001fff0b7819 */ /* 0x000fe40000011406 */
[----:B------:R-:W-:Y:S02]  /*0b10*/  SHF.R.S32.HI R9, RZ, 0x5, R9 ;  /* 0x00000005ff097819 */ /* 0x000fe40000011409 */
[----:B------:R-:W-:-:S04]  /*0b20*/  LEA.HI R11, R11, R8, RZ, 0x3 ;  /* 0x000000080b0b7211 */ /* 0x000fc800078f18ff */
[----:B------:R-:W-:-:S05]  /*0b30*/  LOP3.LUT R11, R11, 0xfffffff8, RZ, 0xc0, !PT ;  /* 0xfffffff80b0b7812 */ /* 0x000fca00078ec0ff */
[----:B------:R-:W-:-:S05]  /*0b40*/  IMAD.IADD R8, R8, 0x1, -R11 ;  /* 0x0000000108087824 */ /* 0x000fca00078e0a0b */
[----:B------:R-:W-:-:S05]  /*0b50*/  LEA R9, R9, R8, 0x4 ;  /* 0x0000000809097211 */ /* 0x000fca00078e20ff */
[----:B------:R-:W-:Y:S01]  /*0b60*/  IMAD R196, R0, 0x40, R9 ;  /* 0x0000004000c47824 */ /* 0x000fe200078e0209 */
[----:B--2---:R-:W-:Y:S02]  /*0b70*/  R2UR UR4, R2 ;  /* 0x00000000020472ca */ /* 0x004fe400000e0000 */
[----:B------:R-:W-:-:S04]  /*0b80*/  LEA.HI R2, R3, R204, RZ, 0x4 ;  /* 0x000000cc03027211 */ /* 0x000fc800078f20ff */
[----:B------:R-:W-:Y:S02]  /*0b90*/  SHF.R.S32.HI R7, RZ, 0x4, R2 ;  /* 0x00000004ff077819 */ /* 0x000fe40000011402 */
[C---:B------:R-:W-:Y:S02]  /*0ba0*/  LOP3.LUT R5, R2.reuse, 0x3fffff0, RZ, 0xc0, !PT ;  /* 0x03fffff002057812 */ /* 0x040fe400078ec0ff */
[----:B------:R-:W-:-:S03]  /*0bb0*/  LEA.HI R2, R2, R7, RZ, 0x1 ;  /* 0x0000000702027211 */ /* 0x000fc600078f08ff */
[----:B------:R-:W-:Y:S01]  /*0bc0*/  IMAD.IADD R5, R204, 0x1, -R5 ;  /* 0x00000001cc057824 */ /* 0x000fe200078e0a05 */
[----:B------:R-:W-:Y:S01]  /*0bd0*/  LOP3.LUT R2, R2, 0x1ffffffe, RZ, 0xc0, !PT ;  /* 0x1ffffffe02027812 */ /* 0x000fe200078ec0ff */
[----:B------:R-:W-:-:S03]  /*0be0*/  ULOP3.LUT UR7, UR4, 0x1, URZ, 0xfc, !UPT ;  /* 0x0000000104077892 */ /* 0x000fc6000f8efc3f */
[----:B------:R-:W-:Y:S01]  /*0bf0*/  LEA R5, R5, R4, 0x6 ;  /* 0x0000000405057211 */ /* 0x000fe200078e30ff */
[----:B------:R-:W-:Y:S01]  /*0c00*/  IMAD.IADD R2, R7, 0x1, -R2 ;  /* 0x0000000107027824 */ /* 0x000fe200078e0a02 */
[CC--:B------:R-:W-:Y:S01]  /*0c10*/  LEA.HI R4, R3.reuse, R204.reuse, RZ, 0x2 ;  /* 0x000000cc03047211 */ /* 0x0c0fe200078f10ff */
[----:B------:R-:W-:Y:S01]  /*0c20*/  UMOV UR4, URZ ;  /* 0x0000003f00047c82 */ /* 0x000fe20008000000 */
[----:B------:R-:W-:Y:S01]  /*0c30*/  LEA.HI R3, R3, R204, RZ, 0x3 ;  /* 0x000000cc03037211 */ /* 0x000fe200078f18ff */
[----:B------:R-:W-:Y:S01]  /*0c40*/  IMAD R199, R2, 0x8, R5 ;  /* 0x0000000802c77824 */ /* 0x000fe200078e0205 */
[----:B------:R-:W-:Y:S01]  /*0c50*/  LOP3.LUT R5, R4, 0xfffffffc, RZ, 0xc0, !PT ;  /* 0xfffffffc04057812 */ /* 0x000fe200078ec0ff */
[----:B------:R-:W-:Y:S01]  /*0c60*/  IMAD.MOV.U32 R4, RZ, RZ, -0x2 ;  /* 0xfffffffeff047424 */ /* 0x000fe200078e00ff */
[----:B------:R-:W-:Y:S01]  /*0c70*/  LOP3.LUT R19, R3, 0xfffffff8, RZ, 0xc0, !PT ;  /* 0xfffffff803137812 */ /* 0x000fe200078ec0ff */
[----:B------:R-:W-:Y:S01]  /*0c80*/  IMAD.U32 R193, RZ, RZ, UR4 ;  /* 0x00000004ffc17e24 */ /* 0x000fe2000f8e00ff */
[----:B------:R-:W-:Y:S01]  /*0c90*/  LOP3.LUT R7, R6, 0x7ffffffc, RZ, 0xc0, !PT ;  /* 0x7ffffffc06077812 */ /* 0x000fe200078ec0ff */
[C---:B------:R-:W-:Y:S01]  /*0ca0*/  IMAD.IADD R5, R204.reuse, 0x1, -R5 ;  /* 0x00000001cc057824 */ /* 0x040fe200078e0a05 */
[----:B------:R-:W-:Y:S01]  /*0cb0*/  MOV R200, UR7 ;  /* 0x0000000700c87c02 */ /* 0x000fe20008000f00 */
[----:B------:R-:W-:Y:S01]  /*0cc0*/  IMAD.IADD R19, R204, 0x1, -R19 ;  /* 0x00000001cc137824 */ /* 0x000fe200078e0a13 */
[----:B------:R-:W-:Y:S01]  /*0cd0*/  SHF.R.S32.HI R23, RZ, 0x3, R3 ;  /* 0x00000003ff177819 */ /* 0x000fe20000011403 */
[----:B------:R-:W-:Y:S01]  /*0ce0*/  IMAD.IADD R7, R194, 0x1, -R7 ;  /* 0x00000001c2077824 */ /* 0x000fe200078e0a07 */
[----:B------:R-:W-:Y:S01]  /*0cf0*/  LEA.HI R2, R5, R5, RZ, 0x1 ;  /* 0x0000000505027211 */ /* 0x000fe200078f08ff */
[----:B------:R-:W-:-:S02]  /*0d00*/  IMAD.SHL.U32 R16, R19, 0x8, RZ ;  /* 0x0000000813107824 */ /* 0x000fc400078e00ff */
[----:B------:R-:W-:Y:S01]  /*0d10*/  IMAD R197, R7, R4, 0x60 ;  /* 0x0000006007c57424 */ /* 0x000fe200078e0204 */
[----:B------:R-:W-:Y:S01]  /*0d20*/  LOP3.LUT R2, R2, 0x1ffffffe, RZ, 0xc0, !PT ;  /* 0x1ffffffe02027812 */ /* 0x000fe200078ec0ff */
[C---:B------:R-:W-:Y:S01]  /*0d30*/  VIADD R17, R16.reuse, 0x40 ;  /* 0x0000004010117836 */ /* 0x040fe20000000000 */
[----:B------:R-:W-:Y:S01]  /*0d40*/  SHF.R.S32.HI R203, RZ, 0x1f, R16 ;  /* 0x0000001fffcb7819 */ /* 0x000fe20000011410 */
[----:B------:R-:W-:Y:S02]  /*0d50*/  VIADD R18, R16, 0x80 ;  /* 0x0000008010127836 */ /* 0x000fe40000000000 */
[----:B------:R-:W-:Y:S01]  /*0d60*/  IMAD.IADD R5, R5, 0x1, -R2 ;  /* 0x0000000105057824 */ /* 0x000fe200078e0a02 */
[----:B------:R-:W-:Y:S02]  /*0d70*/  SHF.R.S32.HI R202, RZ, 0x1f, R17 ;  /* 0x0000001fffca7819 */ /* 0x000fe40000011411 */
[----:B------:R-:W-:Y:S01]  /*0d80*/  SHF.R.S32.HI R201, RZ, 0x1f, R18 ;  /* 0x0000001fffc97819 */ /* 0x000fe20000011412 */
[----:B------:R-:W-:-:S07]  /*0d90*/  IMAD R198, R5, 0x8, R196 ;  /* 0x0000000805c67824 */ /* 0x000fce00078e02c4 */
.L_x_3527:
        /* <DEDUP_REMOVED lines=13> */
[----:B------:R-:W-:Y:S02]  /*0e70*/  @UP0 ULEA UR8, UP2, UR60, UR8, 0x2 ;  /* 0x000000083c080291 */ /* 0x000fe4000f84103f */
[----:B------:R-:W-:Y:S02]  /*0e80*/  @UP1 ULEA UR10, UP3, UR60, UR10, 0x2 ;  /* 0x0000000a3c0a1291 */ /* 0x000fe4000f86103f */
[----:B------:R-:W-:Y:S02]  /*0e90*/  @UP0 ULEA.HI.X UR9, UR60, UR9, UR4, 0x2, UP2 ;  /* 0x000000093c090291 */ /* 0x000fe400090f1404 */
[----:B------:R-:W-:Y:S01]  /*0ea0*/  IMAD.U32 R192, RZ, RZ, UR4 ;  /* 0x00000004ffc07e24 */ /* 0x000fe2000f8e00ff */
[----:B------:R-:W-:Y:S01]  /*0eb0*/  @UP1 ULEA.HI.X UR11, UR60, UR11, UR4, 0x2, UP3 ;  /* 0x0000000b3c0b1291 */ /* 0x000fe200098f1404 */
[----:B------:R-:W-:Y:S01]  /*0ec0*/  IMAD.U32 R2, RZ, RZ, UR8 ;  /* 0x00000008ff027e24 */ /* 0x000fe2000f8e00ff */
[----:B------:R-:W-:Y:S01]  /*0ed0*/  MOV R4, UR10 ;  /* 0x0000000a00047c02 */ /* 0x000fe20008000f00 */
[----:B------:R-:W-:Y:S01]  /*0ee0*/  ULDC UR4, c[0x0][0x424] ;  /* 0x0001090000047ab9 */ /* 0x000fe20000000800 */
[----:B------:R-:W-:Y:S01]  /*0ef0*/  IMAD.U32 R3, RZ, RZ, UR9 ;  /* 0x00000009ff037e24 */ /* 0x000fe2000f8e00ff */
[----:B------:R-:W-:Y:S01]  /*0f00*/  ULDC.64 UR8, c[0x0][0x418] ;  /* 0x0001060000087ab9 */ /* 0x000fe20000000a00 */
[----:B------:R-:W-:-:S03]  /*0f10*/  IMAD.U32 R5, RZ, RZ, UR11 ;  /* 0x0000000bff057e24 */ /* 0x000fc6000f8e00ff */
[----:B------:R-:W2:Y:S04]  /*0f20*/  @P0 LDG.E R2, desc[UR36][R2.64] ;  /* 0x0000002402020981 */ /* 0x000ea8000c1e1900 */
[----:B---3--:R-:W3:Y:S01]  /*0f30*/  @P1 LDG.E R4, desc[UR36][R4.64] ;  /* 0x0000002404041981 */ /* 0x008ee2000c1e1900 */
[----:B------:R-:W-:Y:S01]  /*0f40*/  UISETP.NE.U32.AND UP0, UPT, UR8, URZ, UPT ;  /* 0x0000003f0800728c */ /* 0x000fe2000bf05070 */
[----:B------:R-:W-:Y:S01]  /*0f50*/  IMAD.U32 R22, RZ, RZ, UR5 ;  /* 0x00000005ff167e24 */ /* 0x000fe2000f8e00ff */
[----:B------:R-:W-:Y:S01]  /*0f60*/  ULDC UR5, c[0x0][0x2f0] ;  /* 0x0000bc0000057ab9 */ /* 0x000fe20000000800 */
[----:B------:R-:W-:Y:S01]  /*0f70*/  UMOV UR40, URZ ;  /* 0x0000003f00287c82 */ /* 0x000fe20008000000 */
[----:B------:R-:W-:Y:S01]  /*0f80*/  UISETP.NE.AND.EX UP0, UPT, UR9, URZ, UPT, UP0 ;  /* 0x0000003f0900728c */ /* 0x000fe2000bf05300 */
[----:B------:R-:W-:Y:S01]  /*0f90*/  IMAD.MOV.U32 R20, RZ, RZ, RZ ;  /* 0x000000ffff147224 */ /* 0x000fe200078e00ff */
[----:B------:R-:W-:Y:S01]  /*0fa0*/  UMOV UR61, UR6 ;  /* 0x00000006003d7c82 */ /* 0x000fe20008000000 */
[----:B------:R-:W-:Y:S01]  /*0fb0*/  CS2R R118, SRZ ;  /* 0x0000000000767805 */ /* 0x000fe2000001ff00 */
[----:B------:R-:W-:Y:S01]  /*0fc0*/  USEL UR4, UR4, 0x1, UP0 ;  /* 0x0000000104047887 */ /* 0x000fe20008000000 */
[----:B------:R-:W-:-:S02]  /*0fd0*/  CS2R R116, SRZ ;  /* 0x0000000000747805 */ /* 0x000fc4000001ff00 */
[----:B------:R-:W-:Y:S02]  /*0fe0*/  CS2R R114, SRZ ;  /* 0x0000000000727805 */ /* 0x000fe4000001ff00 */
[----:B------:R-:W-:Y:S01]  /*0ff0*/  CS2R R112, SRZ ;  /* 0x0000000000707805 */ /* 0x000fe2000001ff00 */
[----:B------:R-:W-:Y:S01]  /*1000*/  UIMAD UR4, UR4, UR5, URZ ;  /* 0x00000005040472a4 */ /* 0x000fe2000f8e023f */
        /* <DEDUP_REMOVED lines=36> */
[----:B------:R-:W-:Y:S02]  /*1250*/  MOV R121, RZ ;  /* 0x000000ff00797202 */ /* 0x000fe40000000f00 */
[----:B--2---:R-:W-:Y:S01]  /*1260*/  @P0 R2UR UR40, R2 ;  /* 0x00000000022802ca */ /* 0x004fe200000e0000 */
[----:B------:R-:W-:Y:S01]  /*1270*/  IMAD.MOV.U32 R2, RZ, RZ, RZ ;  /* 0x000000ffff027224 */ /* 0x000fe200078e00ff */
[----:B------:R-:W-:Y:S02]  /*1280*/  PLOP3.LUT P0, PT, PT, PT, PT, 0x80, 0x0 ;  /* 0x000000000000781c */ /* 0x000fe40003f0f070 */
[----:B---3--:R-:W-:Y:S01]  /*1290*/  @P1 R2UR UR4, R4 ;  /* 0x00000000040412ca */ /* 0x008fe200000e0000 */
[----:B----4-:R-:W-:-:S14]  /*12a0*/  @P1 BRA `(.L_x_3482) ;  /* 0x0000000000341947 */ /* 0x010fdc0003800000 */
        /* <DEDUP_REMOVED lines=13> */
.L_x_3482:
[----:B------:R-:W-:Y:S01]  /*1380*/  UIADD3 UR40, -UR40, UR4, URZ ;  /* 0x0000000428287290 */ /* 0x000fe2000fffe13f */
[----:B------:R-:W-:Y:S01]  /*1390*/  IMAD.MOV.U32 R0, RZ, RZ, RZ ;  /* 0x000000ffff007224 */ /* 0x000fe200078e00ff */
[----:B------:R-:W-:Y:S01]  /*13a0*/  CS2R R132, SRZ ;  /* 0x0000000000847805 */ /* 0x000fe2000001ff00 */
[----:B------:R-:W-:Y:S01]  /*13b0*/  IMAD.MOV.U32 R129, RZ, RZ, RZ ;  /* 0x000000ffff817224 */ /* 0x000fe200078e00ff */
[----:B------:R-:W-:Y:S01]  /*13c0*/  UISETP.GE.AND UP0, UPT, UR40, 0x1, UPT ;  /* 0x000000012800788c */ /* 0x000fe2000bf06270 */
[----:B------:R-:W-:Y:S01]  /*13d0*/  IMAD.MOV.U32 R120, RZ, RZ, RZ ;  /* 0x000000ffff787224 */ /* 0x000fe200078e00ff */
[----:B------:R-:W-:Y:S01]  /*13e0*/  UIADD3 UR4, UR40, 0x5f, URZ ;  /* 0x0000005f28047890 */ /* 0x000fe2000fffe03f */
[----:B------:R-:W-:Y:S01]  /*13f0*/  IMAD.MOV.U32 R3, RZ, RZ, RZ ;  /* 0x000000ffff037224 */ /* 0x000fe200078e00ff */
[----:B------:R-:W-:Y:S02]  /*1400*/  CS2R R130, SRZ ;  /* 0x0000000000827805 */ /* 0x000fe4000001ff00 */
[----:B------:R-:W-:-:S02]  /*1410*/  CS2R R122, SRZ ;  /* 0x00000000007a7805 */ /* 0x000fc4000001ff00 */
[----:B------:R-:W-:Y:S01]  /*1420*/  PLOP3.LUT P1, PT, PT, PT, UP0, 0x80, 0x0 ;  /* 0x000000000000781c */ /* 0x000fe20003f2f008 */
[----:B------:R-:W-:Y:S01]  /*1430*/  UIMAD.WIDE UR4, UR4, 0x2aaaaaab, URZ ;  /* 0x2aaaaaab040478a5 */ /* 0x000fe2000f8e023f */
[----:B------:R-:W-:Y:S01]  /*1440*/  MOV R21, RZ ;  /* 0x000000ff00157202 */ /* 0x000fe20000000f00 */
[----:B------:R-:W-:Y:S01]  /*1450*/  IMAD.MOV.U32 R36, RZ, RZ, RZ ;  /* 0x000000ffff247224 */ /* 0x000fe200078e00ff */
[----:B------:R-:W-:Y:S01]  /*1460*/  CS2R R6, SRZ ;  /* 0x0000000000067805 */ /* 0x000fe2000001ff00 */
[----:B------:R-:W-:Y:S01]  /*1470*/  USHF.R.U32.HI UR41, URZ, 0x1f, UR5 ;  /* 0x0000001f3f297899 */ /* 0x000fe20008011605 */
[----:B------:R-:W-:Y:S01]  /*1480*/  CS2R R134, SRZ ;  /* 0x0000000000867805 */ /* 0x000fe2000001ff00 */
[----:B------:R-:W-:Y:S02]  /*1490*/  IMAD.MOV.U32 R24, RZ, RZ, RZ ;  /* 0x000000ffff187224 */ /* 0x000fe400078e00ff */
        /* <DEDUP_REMOVED lines=33> */
.L_x_3484:
        /* <DEDUP_REMOVED lines=11> */
.L_x_3614:
[----:B------:R-:W-:Y:S05]  /*1760*/  @!P0 BRA `(.L_x_3486) ;  /* 0x0000000000048947 */ /* 0x000fea0003800000 */
[----:B------:R-:W-:Y:S01]  /*1770*/  BPT.TRAP 0x1 ;  /* 0x000000040000795c */ /* 0x000fe20000300000 */
.L_x_3486:
[----:B0-----:R-:W-:Y:S01]  /*1780*/  IMAD.U32 R3, RZ, RZ, UR39 ;  /* 0x00000027ff037e24 */ /* 0x001fe2000f8e00ff */
[----:B------:R-:W-:-:S04]  /*1790*/  MOV R2, UR38 ;  /* 0x0000002600027c02 */ /* 0x000fc80008000f00 */
[----:B------:R-:W-:Y:S02]  /*17a0*/  LEA R2, R2, UR43, 0x3 ;  /* 0x0000002b02027c11 */ /* 0x000fe4000f8e18ff */
[----:B------:R-:W-:-:S04]  /*17b0*/  SHF.L.U32 R3, R3, 0x1f, RZ ;  /* 0x0000001f03037819 */ /* 0x000fc800000006ff */
[----:B------:R0:W1:Y:S01]  /*17c0*/  SYNCS.PHASECHK.TRANS64.TRYWAIT P1, [R2+URZ+0x30830], R3 ;  /* 0x03083003020075a7 */ /* 0x000062000802017f */
[----:B------:R-:W-:Y:S05]  /*17d0*/  @!P0 BRA `(.L_x_3487) ;  /* 0x0000000000048947 */ /* 0x000fea0003800000 */
[----:B------:R-:W-:Y:S01]  /*17e0*/  BPT.TRAP 0x1 ;  /* 0x000000040000795c */ /* 0x000fe20000300000 */
.L_x_3487:
[----:B------:R-:W-:Y:S01]  /*17f0*/  IMAD.MOV.U32 R119, RZ, RZ, RZ ;  /* 0x000000ffff777224 */ /* 0x000fe200078e00ff */
[----:B-1----:R-:W-:Y:S06]  /*1800*/  @P1 BRA `(.L_x_3488) ;  /* 0x0000000000081947 */ /* 0x002fec0003800000 */
[----:B------:R-:W1:Y:S02]  /*1810*/  SYNCS.PHASECHK.TRANS64.TRYWAIT P1, [R2+URZ+0x30830], R3 ;  /* 0x03083003020075a7 */ /* 0x000e64000802017f */
[----:B-1----:R-:W-:Y:S05]  /*1820*/  @!P1 BRA `(.L_x_3489) ;  /* 0x000000d000109947 */ /* 0x002fea0003800000 */
.L_x_3488:
        /* <DEDUP_REMOVED lines=31> */
[----:B------:R-:W-:Y:S01]  /*1a20*/  IMAD.U32 R7, RZ, RZ, UR13 ;  /* 0x0000000dff077e24 */ /* 0x000fe2000f8e00ff */
        /* <DEDUP_REMOVED lines=67> */
.L_x_3490:
[----:B------:R-:W-:Y:S01]  /*1e60*/  IADD3 R0, R197, UR40, RZ ;  /* 0x00000028c5007c10 */ /* 0x000fe2000fffe0ff */
[----:B01----:R-:W-:Y:S01]  /*1e70*/  IMAD.U32 R3, RZ, RZ, UR41 ;  /* 0x00000029ff037e24 */ /* 0x003fe2000f8e00ff */
[----:B------:R-:W-:Y:S01]  /*1e80*/  ULDC UR4, c[0x0][0x988] ;  /* 0x0002620000047ab9 */ /* 0x000fe20000000800 */
[----:B------:R-:W-:Y:S01]  /*1e90*/  P2R R20, PR, RZ, 0x1 ;  /* 0x00000001ff147803 */ /* 0x000fe20000000000 */
[----:B------:R-:W-:Y:S01]  /*1ea0*/  UISETP.GE.AND UP0, UPT, UR40, 0x61, UPT ;  /* 0x000000612800788c */ /* 0x000fe2000bf06270 */
        /* <DEDUP_REMOVED lines=35> */
[C---:B------:R-:W-:Y:S01]  /*20e0*/  ISETP.GT.AND P6, PT, R0.reuse, 0x18, PT ;  /* 0x000000180000780c */ /* 0x040fe20003fc4270 */
        /* <DEDUP_REMOVED lines=29> */
[----:B------:R-:W-:Y:S01]  /*22c0*/  FSEL R81, R44, -INF , P2 ;  /* 0xff8000002c517808 */ /* 0x000fe20001000000 */
[----:B------:R-:W-:Y:S01]  /*22d0*/  IMAD.MOV.U32 R44, RZ, RZ, R119 ;  /* 0x000000ffff2c7224 */ /* 0x000fe200078e0077 */
[----:B------:R-:W-:-:S02]  /*22e0*/  FMNMX.FTZ R4, R79, R4, !PT ;  /* 0x000000044f047209 */ /* 0x000fc40007810000 */
[----:B------:R-:W-:Y:S02]  /*22f0*/  FSEL R37, R38, -INF , P6 ;  /* 0xff80000026257808 */ /* 0x000fe40003000000 */
[C---:B------:R-:W-:Y:S02]  /*2300*/  ISETP.GT.AND P6, PT, R0.reuse, 0x30, PT ;  /* 0x000000300000780c */ /* 0x040fe40003fc4270 */
[----:B------:R-:W-:Y:S02]  /*2310*/  FSEL R83, R45, -INF , P1 ;  /* 0xff8000002d537808 */ /* 0x000fe40000800000 */
[----:B------:R-:W-:Y:S02]  /*2320*/  FMNMX.FTZ R4, R81, R4, !PT ;  /* 0x0000000451047209 */ /* 0x000fe40007810000 */
[----:B------:R-:W-:Y:S02]  /*2330*/  FSEL R39, R39, -INF , P5 ;  /* 0xff80000027277808 */ /* 0x000fe40002800000 */
[----:B------:R-:W-:-:S02]  /*2340*/  ISETP.GT.AND P5, PT, R0, 0x31, PT ;  /* 0x000000310000780c */ /* 0x000fc40003fa4270 */
[----:B------:R-:W-:Y:S01]  /*2350*/  FSEL R85, R48, -INF , P6 ;  /* 0xff80000030557808 */ /* 0x000fe20003000000 */
[----:B------:R-:W-:Y:S01]  /*2360*/  IMAD.MOV.U32 R48, RZ, RZ, R119 ;  /* 0x000000ffff307224 */ /* 0x000fe200078e0077 */
[----:B------:R-:W-:Y:S02]  /*2370*/  FMNMX.FTZ R4, R83, R4, !PT ;  /* 0x0000000453047209 */ /* 0x000fe40007810000 */
[----:B------:R-:W-:Y:S02]  /*2380*/  FSEL R41, R42, -INF , P4 ;  /* 0xff8000002a297808 */ /* 0x000fe40002000000 */
[----:B------:R-:W-:Y:S02]  /*2390*/  ISETP.GT.AND P4, PT, R0, 0x38, PT ;  /* 0x000000380000780c */ /* 0x000fe40003f84270 */
[----:B------:R-:W-:Y:S02]  /*23a0*/  FSEL R87, R49, -INF , P5 ;  /* 0xff80000031577808 */ /* 0x000fe40002800000 */
[----:B------:R-:W-:-:S02]  /*23b0*/  FMNMX.FTZ R4, R85, R4, !PT ;  /* 0x0000000455047209 */ /* 0x000fc40007810000 */
[----:B------:R-:W-:Y:S02]  /*23c0*/  FSEL R43, R43, -INF , P3 ;  /* 0xff8000002b2b7808 */ /* 0x000fe40001800000 */
[----:B------:R-:W-:Y:S02]  /*23d0*/  ISETP.GT.AND P3, PT, R0, 0x39, PT ;  /* 0x000000390000780c */ /* 0x000fe40003f64270 */
[----:B------:R-:W-:Y:S01]  /*23e0*/  FSEL R89, R52, -INF , P4 ;  /* 0xff80000034597808 */ /* 0x000fe20002000000 */
[----:B------:R-:W-:Y:S01]  /*23f0*/  IMAD.MOV.U32 R52, RZ, RZ, R119 ;  /* 0x000000ffff347224 */ /* 0x000fe200078e0077 */
[----:B------:R-:W-:Y:S02]  /*2400*/  FMNMX.FTZ R4, R87, R4, !PT ;  /* 0x0000000457047209 */ /* 0x000fe40007810000 */
[----:B------:R-:W-:Y:S02]  /*2410*/  FSEL R45, R46, -INF , P2 ;  /* 0xff8000002e2d7808 */ /* 0x000fe40001000000 */
[----:B------:R-:W-:-:S02]  /*2420*/  ISETP.GT.AND P2, PT, R0, 0x40, PT ;  /* 0x000000400000780c */ /* 0x000fc40003f44270 */
[----:B------:R-:W-:Y:S02]  /*2430*/  FSEL R91, R53, -INF , P3 ;  /* 0xff800000355b7808 */ /* 0x000fe40001800000 */
[----:B------:R-:W-:Y:S02]  /*2440*/  FMNMX.FTZ R4, R89, R4, !PT ;  /* 0x0000000459047209 */ /* 0x000fe40007810000 */
[----:B------:R-:W-:Y:S02]  /*2450*/  FSEL R47, R47, -INF , P1 ;  /* 0xff8000002f2f7808 */ /* 0x000fe40000800000 */
[----:B------:R-:W-:Y:S02]  /*2460*/  ISETP.GT.AND P1, PT, R0, 0x41, PT ;  /* 0x000000410000780c */ /* 0x000fe40003f24270 */
[----:B------:R-:W-:Y:S01]  /*2470*/  FSEL R93, R56, -INF , P2 ;  /* 0xff800000385d7808 */ /* 0x000fe20001000000 */
[----:B------:R-:W-:Y:S01]  /*2480*/  IMAD.MOV.U32 R56, RZ, RZ, R119 ;  /* 0x000000ffff387224 */ /* 0x000fe200078e0077 */
[----:B------:R-:W-:-:S02]  /*2490*/  FMNMX.FTZ R4, R91, R4, !PT ;  /* 0x000000045b047209 */ /* 0x000fc40007810000 */
[----:B------:R-:W-:Y:S01]  /*24a0*/  FSEL R49, R50, -INF , P6 ;  /* 0xff80000032317808 */ /* 0x000fe20003000000 */
[----:B------:R-:W-:Y:S01]  /*24b0*/  IMAD.MOV.U32 R50, RZ, RZ, R119 ;  /* 0x000000ffff327224 */ /* 0x000fe200078e0077 */
[C---:B------:R-:W-:Y:S02]  /*24c0*/  ISETP.GT.AND P6, PT, R0.reuse, 0x48, PT ;  /* 0x000000480000780c */ /* 0x040fe40003fc4270 */
[----:B------:R-:W-:Y:S02]  /*24d0*/  FSEL R95, R57, -INF , P1 ;  /* 0xff800000395f7808 */ /* 0x000fe40000800000 */
[----:B------:R-:W-:Y:S02]  /*24e0*/  FMNMX.FTZ R4, R93, R4, !PT ;  /* 0x000000045d047209 */ /* 0x000fe40007810000 */
[----:B------:R-:W-:Y:S02]  /*24f0*/  FSEL R51, R51, -INF , P5 ;  /* 0xff80000033337808 */ /* 0x000fe40002800000 */
[----:B------:R-:W-:-:S02]  /*2500*/  ISETP.GT.AND P5, PT, R0, 0x49, PT ;  /* 0x000000490000780c */ /* 0x000fc40003fa4270 */
[----:B------:R-:W-:Y:S02]  /*2510*/  FSEL R97, R60, -INF , P6 ;  /* 0xff8000003c617808 */ /* 0x000fe40003000000 */
[----:B------:R-:W-:Y:S02]  /*2520*/  FMNMX.FTZ R4, R95, R4, !PT ;  /* 0x000000045f047209 */ /* 0x000fe40007810000 */
[----:B------:R-:W-:Y:S01]  /*2530*/  FSEL R53, R54, -INF , P4 ;  /* 0xff80000036357808 */ /* 0x000fe20002000000 */
[----:B------:R-:W-:Y:S01]  /*2540*/  IMAD.MOV.U32 R54, RZ, RZ, R119 ;  /* 0x000000ffff367224 */ /* 0x000fe200078e0077 */
[----:B------:R-:W-:Y:S02]  /*2550*/  ISETP.GT.AND P4, PT, R0, 0x50, PT ;  /* 0x000000500000780c */ /* 0x000fe40003f84270 */
[----:B------:R-:W-:Y:S02]  /*2560*/  FSEL R61, R61, -INF , P5 ;  /* 0xff8000003d3d7808 */ /* 0x000fe40002800000 */
[----:B------:R-:W-:-:S02]  /*2570*/  FMNMX.FTZ R4, R97, R4, !PT ;  /* 0x0000000461047209 */ /* 0x000fc40007810000 */
[----:B------:R-:W-:Y:S02]  /*2580*/  FSEL R55, R55, -INF , P3 ;  /* 0xff80000037377808 */ /* 0x000fe40001800000 */
[----:B------:R-:W-:Y:S02]  /*2590*/  ISETP.GT.AND P3, PT, R0, 0x51, PT ;  /* 0x000000510000780c */ /* 0x000fe40003f64270 */
[----:B------:R-:W-:Y:S01]  /*25a0*/  FSEL R99, R64, -INF , P4 ;  /* 0xff80000040637808 */ /* 0x000fe20002000000 */
[--C-:B------:R-:W-:Y:S01]  /*25b0*/  IMAD.MOV.U32 R64, RZ, RZ, R119.reuse ;  /* 0x000000ffff407224 */ /* 0x100fe200078e0077 */
[----:B------:R-:W-:Y:S02]  /*25c0*/  FMNMX.FTZ R4, R61, R4, !PT ;  /* 0x000000043d047209 */ /* 0x000fe40007810000 */
[----:B------:R-:W-:Y:S01]  /*25d0*/  FSEL R57, R58, -INF , P2 ;  /* 0xff8000003a397808 */ /* 0x000fe20001000000 */
[----:B------:R-:W-:Y:S01]  /*25e0*/  IMAD.MOV.U32 R58, RZ, RZ, R119 ;  /* 0x000000ffff3a7224 */ /* 0x000fe200078e0077 */
[----:B------:R-:W-:-:S02]  /*25f0*/  ISETP.GT.AND P2, PT, R0, 0x58, PT ;  /* 0x000000580000780c */ /* 0x000fc40003f44270 */
[----:B------:R-:W-:Y:S02]  /*2600*/  FSEL R65, R65, -INF , P3 ;  /* 0xff80000041417808 */ /* 0x000fe40001800000 */
[----:B------:R-:W-:Y:S02]  /*2610*/  FMNMX.FTZ R4, R99, R4, !PT ;  /* 0x0000000463047209 */ /* 0x000fe40007810000 */
[----:B------:R-:W-:Y:S02]  /*2620*/  FSEL R59, R59, -INF , P1 ;  /* 0xff8000003b3b7808 */ /* 0x000fe40000800000 */
[----:B------:R-:W-:Y:S01]  /*2630*/  ISETP.GT.AND P1, PT, R0, 0x59, PT ;  /* 0x000000590000780c */ /* 0x000fe20003f24270 */
[----:B------:R-:W-:Y:S01]  /*2640*/  IMAD.U32 R0, RZ, RZ, UR4 ;  /* 0x00000004ff007e24 */ /* 0x000fe2000f8e00ff */
[----:B------:R-:W-:Y:S01]  /*2650*/  FSEL R101, R68, -INF , P2 ;  /* 0xff80000044657808 */ /* 0x000fe20001000000 */
[----:B------:R-:W-:Y:S01]  /*2660*/  IMAD.MOV.U32 R68, RZ, RZ, R119 ;  /* 0x000000ffff447224 */ /* 0x000fe200078e0077 */
[----:B------:R-:W-:-:S02]  /*2670*/  FMNMX.FTZ R4, R65, R4, !PT ;  /* 0x0000000441047209 */ /* 0x000fc40007810000 */
[----:B------:R-:W-:Y:S02]  /*2680*/  FSEL R69, R69, -INF , P1 ;  /* 0xff80000045457808 */ /* 0x000fe40000800000 */
[----:B------:R-:W-:Y:S02]  /*2690*/  FMNMX.FTZ R4, R101, R4, !PT ;  /* 0x0000000465047209 */ /* 0x000fe40007810000 */
[----:B------:R-:W-:Y:S02]  /*26a0*/  FSEL R63, R63, -INF , P5 ;  /* 0xff8000003f3f7808 */ /* 0x000fe40002800000 */
[----:B------:R-:W-:Y:S02]  /*26b0*/  FMNMX.FTZ R12, R69, R4, !PT ;  /* 0x00000004450c7209 */ /* 0x000fe40007810000 */
[----:B------:R-:W-:Y:S02]  /*26c0*/  FSEL R67, R67, -INF , P3 ;  /* 0xff80000043437808 */ /* 0x000fe40001800000 */
[----:B------:R-:W-:Y:S01]  /*26d0*/  FSEL R71, R71, -INF , P1 ;  /* 0xff80000047477808 */ /* 0x000fe20000800000 */
[----:B------:R-:W0:Y:S01]  /*26e0*/  SHFL.BFLY PT, R103, R12, 0x2, 0x1f ;  /* 0x0c401f000c677f89 */ /* 0x000e2200000e0000 */
[----:B------:R-:W-:-:S02]  /*26f0*/  R2UR UR4, R2 ;  /* 0x00000000020472ca */ /* 0x000fc400000e0000 */
[-C--:B------:R-:W-:Y:S02]  /*2700*/  MOV R102, R119.reuse ;  /* 0x0000007700667202 */ /* 0x080fe40000000f00 */
[-C--:B------:R-:W-:Y:S02]  /*2710*/  MOV R88, R119.reuse ;  /* 0x0000007700587202 */ /* 0x080fe40000000f00 */
[-C--:B------:R-:W-:Y:S02]  /*2720*/  MOV R74, R119.reuse ;  /* 0x00000077004a7202 */ /* 0x080fe40000000f00 */
[-C--:B------:R-:W-:Y:S02]  /*2730*/  MOV R60, R119.reuse ;  /* 0x00000077003c7202 */ /* 0x080fe40000000f00 */
[----:B------:R-:W-:-:S03]  /*2740*/  MOV R46, R119 ;  /* 0x00000077002e7202 */ /* 0x000fc60000000f00 */
[----:B------:R-:W-:-:S04]  /*2750*/  UIADD3 UR4, UR4, 0x30840, URZ ;  /* 0x0003084004047890 */ /* 0x000fc8000fffe03f */
[----:B------:R-:W-:Y:S01]  /*2760*/  UPRMT UR4, UR42, 0x654, UR4 ;  /* 0x000006542a047896 */ /* 0x000fe20008000004 */
[----:B0-----:R-:W-:-:S08]  /*2770*/  FMNMX.FTZ R103, R12, R103, !PT ;  /* 0x000000670c677209 */ /* 0x001fd00007810000 */
[----:B------:R-:W-:Y:S01]  /*2780*/  SYNCS.ARRIVE.TRANS64.RED.A1T0 RZ, [UR4], RZ ;  /* 0x000000ffffff79a7 */ /* 0x000fe20008100404 */
[----:B------:R-:W0:Y:S02]  /*2790*/  SHFL.BFLY PT, R4, R103, 0x1, 0x1f ;  /* 0x0c201f0067047f89 */ /* 0x000e2400000e0000 */
        /* <DEDUP_REMOVED lines=89> */
[----:B---3--:R-:W-:Y:S02]  /*2d30*/  MOV R95, R119 ;  /* 0x00000077005f7202 */ /* 0x008fe40000000f00 */
        /* <DEDUP_REMOVED lines=65> */
[----:B------:R-:W-:Y:S02]  /*3150*/  F2FP.BF16.F32.PACK_AB R182, R182, R81 ;  /* 0x00000051b6b6723e */ /* 0x000fe400000010ff */
[----:B------:R-:W-:Y:S01]  /*3160*/  F2FP.BF16.F32.PACK_AB R185, R24, R15 ;  /* 0x0000000f18b9723e */ /* 0x000fe200000010ff */
[----:B------:R-:W-:Y:S01]  /*3170*/  FADD.FTZ R31, R85, R40 ;  /* 0x00000028551f7221 */ /* 0x000fe20000010000 */
[-C--:B------:R-:W-:Y:S01]  /*3180*/  MOV R81, R119.reuse ;  /* 0x0000007700517202 */ /* 0x080fe20000000f00 */
[----:B------:R-:W3:Y:S01]  /*3190*/  MUFU.EX2 R41, R41 ;  /* 0x0000002900297308 */ /* 0x000ee20000000800 */
[----:B-1----:R-:W-:Y:S01]  /*31a0*/  FADD.FTZ R27, R37, R36 ;  /* 0x00000024251b7221 */ /* 0x002fe20000010000 */
[----:B0-----:R-:W-:Y:S01]  /*31b0*/  MOV R39, R119 ;  /* 0x0000007700277202 */ /* 0x001fe20000000f00 */
[----:B------:R-:W-:-:S05]  /*31c0*/  IMAD.MOV.U32 R24, RZ, RZ, R119 ;  /* 0x000000ffff187224 */ /* 0x000fca00078e0077 */
        /* <DEDUP_REMOVED lines=22> */
[----:B0-----:R-:W-:-:S02]  /*3330*/  IMAD.MOV.U32 R47, RZ, RZ, R119 ;  /* 0x000000ffff2f7224 */ /* 0x001fc400078e0077 */
[----:B------:R-:W-:-:S04]  /*3340*/  IMAD.MOV.U32 R28, RZ, RZ, R119 ;  /* 0x000000ffff1c7224 */ /* 0x000fc800078e0077 */
        /* <DEDUP_REMOVED lines=27> */
[----:B------:R-:W-:Y:S01]  /*3500*/  IMAD.MOV.U32 R34, RZ, RZ, R119 ;  /* 0x000000ffff227224 */ /* 0x000fe200078e0077 */
[----:B------:R-:W-:-:S04]  /*3510*/  MOV R53, R119 ;  /* 0x0000007700357202 */ /* 0x000fc80000000f00 */
        /* <DEDUP_REMOVED lines=8> */
[--C-:B--2---:R-:W-:Y:S02]  /*35a0*/  IMAD.MOV.U32 R65, RZ, RZ, R119.reuse ;  /* 0x000000ffff417224 */ /* 0x104fe400078e0077 */
[--C-:B------:R-:W-:Y:S02]  /*35b0*/  IMAD.MOV.U32 R57, RZ, RZ, R119.reuse ;  /* 0x000000ffff397224 */ /* 0x100fe400078e0077 */
[----:B------:R-:W-:Y:S01]  /*35c0*/  IMAD.MOV.U32 R36, RZ, RZ, R119 ;  /* 0x000000ffff247224 */ /* 0x000fe200078e0077 */
        /* <DEDUP_REMOVED lines=12> */
[----:B------:R-:W-:Y:S02]  /*3690*/  IMAD.MOV.U32 R2, RZ, RZ, 0x3f800000 ;  /* 0x3f800000ff027424 */ /* 0x000fe400078e00ff */
[----:B------:R-:W-:-:S03]  /*36a0*/  IMAD.MOV.U32 R27, RZ, RZ, R119 ;  /* 0x000000ffff1b7224 */ /* 0x000fc600078e0077 */
[----:B------:R-:W3:Y:S01]  /*36b0*/  MUFU.EX2 R25, R25 ;  /* 0x0000001900197308 */ /* 0x000ee20000000800 */
[----:B0-----:R-:W-:Y:S01]  /*36c0*/  FADD.FTZ R5, R21, R42 ;  /* 0x0000002a15057221 */ /* 0x001fe20000010000 */
[----:B-1----:R-:W-:Y:S01]  /*36d0*/  MOV R67, R119 ;  /* 0x0000007700437202 */ /* 0x002fe20000000f00 */
[----:B------:R-:W-:-:S05]  /*36e0*/  IMAD.MOV.U32 R42, RZ, RZ, R119 ;  /* 0x000000ffff2a7224 */ /* 0x000fca00078e0077 */
        /* <DEDUP_REMOVED lines=70> */
.L_x_3502:
[----:B------:R-:W-:-:S04]  /*3b50*/  UISETP.NE.AND UP0, UPT, UR6, 0x1, UPT ;  /* 0x000000010600788c */ /* 0x000fc8000bf05270 */
[----:B------:R-:W-:-:S04]  /*3b60*/  USEL UR39, URZ, 0x1, UP0 ;  /* 0x000000013f277887 */ /* 0x000fc80008000000 */
[----:B------:R-:W-:Y:S01]  /*3b70*/  ULOP3.LUT UR39, UR5, UR39, URZ, 0x3c, !UPT ;  /* 0x0000002705277292 */ /* 0x000fe2000f8e3c3f */
[----:B------:R-:W-:Y:S11]  /*3b80*/  @!P0 BRA `(.L_x_3492) ;  /* 0x0000000000048947 */ /* 0x000ff60003800000 */
[----:B------:R-:W-:Y:S01]  /*3b90*/  BPT.TRAP 0x1 ;  /* 0x000000040000795c */ /* 0x000fe20000300000 */
.L_x_3492:
[----:B------:R-:W0:Y:S01]  /*3ba0*/  S2UR UR11, SR_CgaCtaId ;  /* 0x00000000000b79c3 */ /* 0x000e220000008800 */
[----:B------:R-:W-:Y:S01]  /*3bb0*/  UIADD3 UR38, UR6, 0x1, URZ ;  /* 0x0000000106267890 */ /* 0x000fe2000fffe03f */
[----:B------:R-:W-:Y:S01]  /*3bc0*/  IMAD.U32 R0, RZ, RZ, UR39 ;  /* 0x00000027ff007e24 */ /* 0x000fe2000f8e00ff */
[----:B------:R-:W-:Y:S02]  /*3bd0*/  UMOV UR7, 0x400 ;  /* 0x0000040000077882 */ /* 0x000fe40000000000 */
[----:B------:R-:W-:Y:S02]  /*3be0*/  UISETP.NE.AND UP0, UPT, UR38, 0x2, UPT ;  /* 0x000000022600788c */ /* 0x000fe4000bf05270 */
[----:B------:R-:W-:Y:S02]  /*3bf0*/  SHF.L.U32 R0, R0, 0x1f, RZ ;  /* 0x0000001f00007819 */ /* 0x000fe400000006ff */
[----:B------:R-:W-:Y:S02]  /*3c00*/  USEL UR38, UR38, URZ, UP0 ;  /* 0x0000003f26267287 */ /* 0x000fe40008000000 */
[----:B0-----:R-:W-:-:S04]  /*3c10*/  ULEA UR7, UR11, UR7, 0x18 ;  /* 0x000000070b077291 */ /* 0x001fc8000f8ec03f */
[----:B------:R-:W-:-:S09]  /*3c20*/  ULEA UR8, UR38, UR7, 0x3 ;  /* 0x0000000726087291 */ /* 0x000fd2000f8e183f */
[----:B------:R0:W1:Y:S01]  /*3c30*/  SYNCS.PHASECHK.TRANS64.TRYWAIT P1, [UR8+0x30830], R0 ;  /* 0x03083000ff0075a7 */ /* 0x0000620008020148 */
[----:B------:R-:W-:Y:S05]  /*3c40*/  @!P0 BRA `(.L_x_3493) ;  /* 0x0000000000048947 */ /* 0x000fea0003800000 */
[----:B------:R-:W-:Y:S01]  /*3c50*/  BPT.TRAP 0x1 ;  /* 0x000000040000795c */ /* 0x000fe20000300000 */
.L_x_3493:
[----:B-1----:R-:W-:Y:S05]  /*3c60*/  @P1 BRA `(.L_x_3494) ;  /* 0x0000000000081947 */ /* 0x002fea0003800000 */
[----:B------:R-:W1:Y:S02]  /*3c70*/  SYNCS.PHASECHK.TRANS64.TRYWAIT P1, [UR8+0x30830], R0 ;  /* 0x03083000ff0075a7 */ /* 0x000e640008020148 */
[----:B-1----:R-:W-:Y:S05]  /*3c80*/  @!P1 BRA `(.L_x_3495) ;  /* 0x000000ac000c9947 */ /* 0x002fea0003800000 */
.L_x_3494:
        /* <DEDUP_REMOVED lines=171> */
.L_x_3496:
[----:B------:R-:W-:Y:S01]  /*4740*/  ULEA UR9, UR6, UR7, 0x3 ;  /* 0x0000000706097291 */ /* 0x000fe2000f8e183f */
[----:B01----:R-:W-:-:S05]  /*4750*/  IMAD.U32 R0, RZ, RZ, UR5 ;  /* 0x00000005ff007e24 */ /* 0x003fca000f8e00ff */
[----:B------:R-:W-:-:S04]  /*4760*/  SHF.L.U32 R0, R0, 0x1f, RZ ;  /* 0x0000001f00007819 */ /* 0x000fc800000006ff */
[----:B------:R0:W1:Y:S01]  /*4770*/  SYNCS.PHASECHK.TRANS64.TRYWAIT P1, [UR9+0x30850], R0 ;  /* 0x03085000ff0075a7 */ /* 0x0000620008020149 */
[----:B------:R-:W-:Y:S05]  /*4780*/  @!P0 BRA `(.L_x_3497) ;  /* 0x0000000000048947 */ /* 0x000fea0003800000 */
[----:B------:R-:W-:Y:S01]  /*4790*/  BPT.TRAP 0x1 ;  /* 0x000000040000795c */ /* 0x000fe20000300000 */
.L_x_3497:
[----:B-1----:R-:W-:Y:S05]  /*47a0*/  @P1 BRA `(.L_x_3498) ;  /* 0x0000000000081947 */ /* 0x002fea0003800000 */
[----:B------:R-:W1:Y:S02]  /*47b0*/  SYNCS.PHASECHK.TRANS64.TRYWAIT P1, [UR9+0x30850], R0 ;  /* 0x03085000ff0075a7 */ /* 0x000e640008020149 */
[----:B-1----:R-:W-:Y:S05]  /*47c0*/  @!P1 BRA `(.L_x_3499) ;  /* 0x000000a000549947 */ /* 0x002fea0003800000 */
.L_x_3498:
        /* <DEDUP_REMOVED lines=37> */
.L_x_3500:
        /* <DEDUP_REMOVED lines=111> */
[-C--:B------:R-:W-:Y:S01]  /*5110*/  FFMA.FTZ R175, R158, R0.reuse, -R157 ;  /* 0x000000009eaf7223 */ /* 0x080fe2000001089d */
[-C--:B------:R-:W-:Y:S01]  /*5120*/  FFMA.FTZ R168, R160, R0.reuse, -R169 ;  /* 0x00000000a0a87223 */ /* 0x080fe200000108a9 */
[-C--:B------:R-:W-:Y:S01]  /*5130*/  FFMA.FTZ R162, R162, R0.reuse, -R157 ;  /* 0x00000000a2a27223 */ /* 0x080fe2000001089d */
[----:B------:R-:W0:Y:S01]  /*5140*/  MUFU.EX2 R190, R190 ;  /* 0x000000be00be7308 */ /* 0x000e220000000800 */
[----:B-1----:R-:W-:Y:S01]  /*5150*/  FADD.FTZ R123, R13, R10 ;  /* 0x0000000a0d7b7221 */ /* 0x002fe20000010000 */
[-C--:B------:R-:W-:Y:S01]  /*5160*/  FFMA.FTZ R149, R161, R0.reuse, -R169 ;  /* 0x00000000a1957223 */ /* 0x080fe200000108a9 */
[-C--:B------:R-:W-:Y:S01]  /*5170*/  FFMA.FTZ R163, R163, R0.reuse, -R157 ;  /* 0x00000000a3a37223 */ /* 0x080fe2000001089d */
[-C--:B------:R-:W-:Y:S01]  /*5180*/  FFMA.FTZ R170, R164, R0.reuse, -R169 ;  /* 0x00000000a4aa7223 */ /* 0x080fe200000108a9 */
[-C--:B------:R-:W-:Y:S01]  /*5190*/  FFMA.FTZ R166, R166, R0.reuse, -R157 ;  /* 0x00000000a6a67223 */ /* 0x080fe2000001089d */
[----:B------:R-:W-:-:S02]  /*51a0*/  FFMA.FTZ R153, R165, R0, -R169 ;  /* 0x00000000a5997223 */ /* 0x000fc400000108a9 */
        /* <DEDUP_REMOVED lines=16> */
[----:B------:R-:W-:-:S06]  /*52b0*/  FFMA.FTZ R130, R155, R0, -R157 ;  /* 0x000000009b827223 */ /* 0x000fcc000001089d */
        /* <DEDUP_REMOVED lines=16> */
[-CC-:B------:R-:W-:Y:S01]  /*53c0*/  FFMA.FTZ R132, R159, R0.reuse, -R157.reuse ;  /* 0x000000009f847223 */ /* 0x180fe2000001089d */
[----:B------:R-:W-:-:S05]  /*53d0*/  FFMA.FTZ R157, R167, R0, -R157 ;  /* 0x00000000a79d7223 */ /* 0x000fca000001089d */
        /* <DEDUP_REMOVED lines=58> */
.L_x_3501:
        /* <DEDUP_REMOVED lines=10> */
[----:B------:R-:W-:-:S02]  /*5820*/  F2FP.BF16.F32.PACK_AB R191, R14, R191 ;  /* 0x000000bf0ebf723e */ /* 0x000fc400000010ff */
[----:B------:R-:W-:Y:S01]  /*5830*/  F2FP.BF16.F32.PACK_AB R184, R21, R184 ;  /* 0x000000b815b8723e */ /* 0x000fe200000010ff */
[----:B------:R-:W-:Y:S01]  /*5840*/  SYNCS.ARRIVE.TRANS64.RED.A1T0 RZ, [UR9], RZ ;  /* 0x000000ffffff79a7 */ /* 0x000fe20008100409 */
        /* <DEDUP_REMOVED lines=19> */
[----:B------:R-:W-:Y:S01]  /*5980*/  MOV R12, R3 ;  /* 0x00000003000c7202 */ /* 0x000fe20000000f00 */
[----:B------:R-:W-:Y:S06]  /*5990*/  @P1 BRA `(.L_x_3502) ;  /* 0xffffffe0006c1947 */ /* 0x000fec000383ffff */
.L_x_3491:
        /* <DEDUP_REMOVED lines=99> */
.L_x_3503:
[----:B------:R-:W0:Y:S01]  /*5fd0*/  S2UR UR7, SR_CgaCtaId ;  /* 0x00000000000779c3 */ /* 0x000e220000008800 */
[----:B------:R-:W-:Y:S01]  /*5fe0*/  UMOV UR4, 0x400 ;  /* 0x0000040000047882 */ /* 0x000fe20000000000 */
[----:B------:R-:W-:-:S05]  /*5ff0*/  IMAD.U32 R2, RZ, RZ, UR39 ;  /* 0x00000027ff027e24 */ /* 0x000fca000f8e00ff */
[----:B------:R-:W-:Y:S01]  /*6000*/  SHF.L.U32 R2, R2, 0x1f, RZ ;  /* 0x0000001f02027819 */ /* 0x000fe200000006ff */
[----:B0-----:R-:W-:-:S04]  /*6010*/  ULEA UR4, UR7, UR4, 0x18 ;  /* 0x0000000407047291 */ /* 0x001fc8000f8ec03f */
[----:B------:R-:W-:-:S09]  /*6020*/  ULEA UR5, UR38, UR4, 0x3 ;  /* 0x0000000426057291 */ /* 0x000fd2000f8e183f */
[----:B------:R0:W1:Y:S01]  /*6030*/  SYNCS.PHASECHK.TRANS64.TRYWAIT P1, [UR5+0x30850], R2 ;  /* 0x03085002ff0075a7 */ /* 0x0000620008020145 */
[----:B------:R-:W-:Y:S05]  /*6040*/  @!P0 BRA `(.L_x_3504) ;  /* 0x0000000000048947 */ /* 0x000fea0003800000 */
[----:B------:R-:W-:Y:S01]  /*6050*/  BPT.TRAP 0x1 ;  /* 0x000000040000795c */ /* 0x000fe20000300000 */
.L_x_3504:
[----:B-1----:R-:W-:Y:S05]  /*6060*/  @P1 BRA `(.L_x_3505) ;  /* 0x0000000000081947 */ /* 0x002fea0003800000 */
[----:B------:R-:W1:Y:S02]  /*6070*/  SYNCS.PHASECHK.TRANS64.TRYWAIT P1, [UR5+0x30850], R2 ;  /* 0x03085002ff0075a7 */ /* 0x000e640008020145 */
[----:B-1----:R-:W-:Y:S05]  /*6080*/  @!P1 BRA `(.L_x_3506) ;  /* 0x00000088003c9947 */ /* 0x002fea0003800000 */
.L_x_3505:
[----:B------:R-:W-:Y:S01]  /*6090*/  UIADD3 UR4, UR4, 0x400, URZ ;  /* 0x0000040004047890 */ /* 0x000fe2000fffe03f */
[----:B------:R-:W-:Y:S01]  /*60a0*/  WARPGROUP.ARRIVE ;  /* 0x00000000000079c5 */ /* 0x000fe20000000000 */
[----:B------:R-:W-:Y:S01]  /*60b0*/  UMOV UR11, 0x40000040 ;  /* 0x40000040000b7882 */ /* 0x000fe20000000000 */
[----:B-1----:R-:W1:Y:S01]  /*60c0*/  SHFL.BFLY PT, R7, R10, 0x2, 0x1f ;  /* 0x0c401f000a077f89 */ /* 0x002e6200000e0000 */
[----:B------:R-:W-:Y:S01]  /*60d0*/  USHF.R.U32.HI UR4, URZ, 0x4, UR4 ;  /* 0x000000043f047899 */ /* 0x000fe20008011604 */
[----:B------:R-:W-:Y:S02]  /*60e0*/  IMAD.MOV.U32 R20, RZ, RZ, -0x800000 ;  /* 0xff800000ff147424 */ /* 0x000fe400078e00ff */
[----:B0-----:R-:W0:Y:S01]  /*60f0*/  SHFL.BFLY PT, R2, R5, 0x2, 0x1f ;  /* 0x0c401f0005027f89 */ /* 0x001e2200000e0000 */
[----:B------:R-:W-:-:S04]  /*6100*/  ULOP3.LUT UR4, UR4, 0x3fff, URZ, 0xc0, !UPT ;  /* 0x00003fff04047892 */ /* 0x000fc8000f8ec03f */
[----:B------:R-:W-:-:S04]  /*6110*/  ULOP3.LUT UR4, UR4, 0x3000000, URZ, 0xfc, !UPT ;  /* 0x0300000004047892 */ /* 0x000fc8000f8efc3f */
[----:B------:R-:W-:-:S04]  /*6120*/  UIMAD UR4, UR38, 0x900, UR4 ;  /* 0x00000900260478a4 */ /* 0x000fc8000f8e0204 */
[----:B------:R-:W-:-:S03]  /*6130*/  UIADD3 UR6, UR4, 0x80, URZ ;  /* 0x0000008004067890 */ /* 0x000fc6000fffe03f */
[----:B------:R-:W-:Y:S02]  /*6140*/  UMOV UR10, UR4 ;  /* 0x00000004000a7c82 */ /* 0x000fe40008000000 */
[----:B------:R-:W-:Y:S01]  /*6150*/  HGMMA.64x192x16.F32.BF16 R24, R188, gdesc[UR8].tnspB, R24, gsb0 ;  /* 0x42e00008bc187df0 */ /* 0x000fe20008001818 */
        /* <DEDUP_REMOVED lines=9> */
[----:B------:R-:W-:Y:S02]  /*61f0*/  IMAD.MOV.U32 R2, RZ, RZ, -0x800000 ;  /* 0xff800000ff027424 */ /* 0x000fe400078e00ff */
[----:B-1----:R-:W-:Y:S02]  /*6200*/  FADD.FTZ R12, R6, R9 ;  /* 0x00000009060c7221 */ /* 0x002fe40000010000 */
[----:B------:R-:W-:Y:S01]  /*6210*/  FSETP.NE.FTZ.AND P1, PT, R11, RZ, PT ;  /* 0x000000ff0b00720b */ /* 0x000fe20003f35000 */
[----:B------:R-:W-:-:S02]  /*6220*/  IMAD.MOV.U32 R9, RZ, RZ, RZ ;  /* 0x000000ffff097224 */ /* 0x000fc400078e00ff */
[----:B------:R-:W-:-:S10]  /*6230*/  FSETP.NE.FTZ.AND P2, PT, R12, RZ, PT ;  /* 0x000000ff0c00720b */ /* 0x000fd40003f55000 */
[----:B------:R-:W0:Y:S01]  /*6240*/  @P1 MUFU.LG2 R8, R11 ;  /* 0x0000000b00081308 */ /* 0x000e220000000c00 */
[C---:B------:R-:W-:Y:S02]  /*6250*/  @P1 FMUL.FTZ R7, R0.reuse, 0.69314718246459960938 ;  /* 0x3f31721800071820 */ /* 0x040fe40000410000 */
        /* <DEDUP_REMOVED lines=28> */
[----:B------:R-:W-:Y:S01]  /*6420*/  HGMMA.64x192x16.F32.BF16 R24, R172, gdesc[UR8].tnspB, R24, gsb0 ;  /* 0x42e00008ac187df0 */ /* 0x000fe20008001818 */
[----:B------:R-:W-:Y:S01]  /*6430*/  UMOV UR10, UR4 ;  /* 0x00000004000a7c82 */ /* 0x000fe20008000000 */
[----:B------:R-:W-:Y:S01]  /*6440*/  UMOV UR11, 0x40000040 ;  /* 0x40000040000b7882 */ /* 0x000fe20000000000 */
[----:B------:R-:W-:Y:S02]  /*6450*/  WARPGROUP.DEPBAR.LE gsb0, 0x0 ;  /* 0x00008000000079c5 */ /* 0x000fe40000010000 */
[----:B------:R-:W-:-:S15]  /*6460*/  WARPGROUP.ARRIVE ;  /* 0x00000000000079c5 */ /* 0x000fde0000000000 */
[----:B------:R-:W-:Y:S03]  /*6470*/  HGMMA.64x192x16.F32.BF16 R24, R168, gdesc[UR8].tnspB, R24, gsb0 ;  /* 0x42e00008a8187df0 */ /* 0x000fe60008001818 */
[----:B------:R-:W-:Y:S02]  /*6480*/  WARPGROUP.DEPBAR.LE gsb0, 0x0 ;  /* 0x00008000000079c5 */ /* 0x000fe40000010000 */
[----:B0-23--:R-:W-:Y:S05]  /*6490*/  @!P0 BRA `(.L_x_3507) ;  /* 0x0000000000048947 */ /* 0x00dfea0003800000 */
[----:B------:R-:W-:Y:S01]  /*64a0*/  BPT.TRAP 0x1 ;  /* 0x000000040000795c */ /* 0x000fe20000300000 */
.L_x_3507:
[----:B------:R-:W-:Y:S01]  /*64b0*/  R2UR UR6, R193 ;  /* 0x00000000c10672ca */ /* 0x000fe200000e0000 */
[----:B------:R-:W-:Y:S01]  /*64c0*/  UIADD3 UR4, UR5, 0x30860, URZ ;  /* 0x0003086005047890 */ /* 0x000fe2000fffe03f */
[----:B------:R-:W-:Y:S01]  /*64d0*/  FMUL.FTZ R128, R47, R9 ;  /* 0x000000092f807220 */ /* 0x000fe20000410000 */
[----:B------:R-:W-:Y:S01]  /*64e0*/  UIADD3 UR38, UR38, 0x1, URZ ;  /* 0x0000000126267890 */ /* 0x000fe2000fffe03f */
[----:B------:R-:W-:Y:S01]  /*64f0*/  FMUL.FTZ R3, R36, R5 ;  /* 0x0000000524037220 */ /* 0x000fe20000410000 */
[----:B------:R-:W-:Y:S01]  /*6500*/  UPRMT UR4, UR7, 0x654, UR4 ;  /* 0x0000065407047896 */ /* 0x000fe20008000004 */
[-C--:B------:R-:W-:Y:S01]  /*6510*/  FMUL.FTZ R124, R50, R9.reuse ;  /* 0x00000009327c7220 */ /* 0x080fe20000410000 */
[----:B------:R-:W-:Y:S01]  /*6520*/  UISETP.NE.AND UP0, UPT, UR38, 0x2, UPT ;  /* 0x000000022600788c */ /* 0x000fe2000bf05270 */
[----:B------:R-:W-:Y:S01]  /*6530*/  FMUL.FTZ R47, R99, R9 ;  /* 0x00000009632f7220 */ /* 0x000fe20000410000 */
[-C--:B------:R-:W-:Y:S01]  /*6540*/  FMUL.FTZ R24, R24, R5.reuse ;  /* 0x0000000518187220 */ /* 0x080fe20000410000 */
[-C--:B------:R-:W-:Y:S01]  /*6550*/  FMUL.FTZ R123, R25, R5.reuse ;  /* 0x00000005197b7220 */ /* 0x080fe20000410000 */
[-C--:B------:R-:W-:Y:S01]  /*6560*/  FMUL.FTZ R6, R28, R5.reuse ;  /* 0x000000051c067220 */ /* 0x080fe20000410000 */
[-C--:B------:R-:W-:Y:S01]  /*6570*/  FMUL.FTZ R7, R29, R5.reuse ;  /* 0x000000051d077220 */ /* 0x080fe20000410000 */
[----:B------:R-:W-:Y:S01]  /*6580*/  UIADD3 UR6, UR6, 0x1, URZ ;  /* 0x0000000106067890 */ /* 0x000fe2000fffe03f */
        /* <DEDUP_REMOVED lines=89> */
[-C--:B------:R-:W-:Y:S01]  /*6b20*/  FMUL.FTZ R115, R115, R9.reuse ;  /* 0x0000000973737220 */ /* 0x080fe20000410000 */
[-C--:B------:R-:W-:Y:S01]  /*6b30*/  FMUL.FTZ R118, R118, R9.reuse ;  /* 0x0000000976767220 */ /* 0x080fe20000410000 */
[----:B------:R-:W-:Y:S01]  /*6b40*/  FMUL.FTZ R119, R119, R9 ;  /* 0x0000000977777220 */ /* 0x000fe20000410000 */
[----:B------:R-:W-:-:S02]  /*6b50*/  USEL UR38, UR38, URZ, UP0 ;  /* 0x0000003f26267287 */ /* 0x000fc40008000000 */
[----:B------:R-:W-:-:S12]  /*6b60*/  ULOP3.LUT UR39, UR39, UR4, URZ, 0x3c, !UPT ;  /* 0x0000000427277292 */ /* 0x000fd8000f8e3c3f */
.L_x_3483:
[----:B------:R-:W0:Y:S01]  /*6b70*/  S2R R5, SR_CgaCtaId ;  /* 0x0000000000057919 */ /* 0x000e220000008800 */
[----:B------:R-:W-:Y:S01]  /*6b80*/  MOV R46, 0x400 ;  /* 0x00000400002e7802 */ /* 0x000fe20000000f00 */
[----:B------:R-:W-:Y:S01]  /*6b90*/  BSSY B0, `(.L_x_3508) ;  /* 0x0000280000007945 */ /* 0x000fe20003800000 */
[----:B------:R-:W-:Y:S02]  /*6ba0*/  BAR.SYNC.DEFER_BLOCKING 0x5, 0x180 ;  /* 0x0146000000007b1d */ /* 0x000fe40000010000 */
[----:B0-----:R-:W-:-:S05]  /*6bb0*/  LEA R46, R5, R46, 0x18 ;  /* 0x0000002e052e7211 */ /* 0x001fca00078ec0ff */
[----:B------:R-:W0:Y:S02]  /*6bc0*/  LDS.128 R40, [R46+0x308d0] ;  /* 0x0308d0002e287984 */ /* 0x000e240000000c00 */
[----:B0-----:R-:W-:Y:S02]  /*6bd0*/  R2UR UR5, R41 ;  /* 0x00000000290572ca */ /* 0x001fe400000e0000 */
        /* <DEDUP_REMOVED lines=14> */
[----:B------:R-:W-:Y:S01]  /*6cc0*/  F2FP.BF16.F32.PACK_AB R98, R101, R100 ;  /* 0x000000646562723e */ /* 0x000fe200000010ff */
[----:B------:R-:W-:Y:S01]  /*6cd0*/  UIMAD.WIDE UR8, UR60, 0x4, UR8 ;  /* 0x000000043c0878a5 */ /* 0x000fe2000f8e0208 */
[----:B------:R-:W-:-:S02]  /*6ce0*/  F2FP.BF16.F32.PACK_AB R105, R107, R106 ;  /* 0x0000006a6b69723e */ /* 0x000fc400000010ff */
[----:B------:R-:W-:Y:S02]  /*6cf0*/  F2FP.BF16.F32.PACK_AB R112, R113, R112 ;  /* 0x000000707170723e */ /* 0x000fe400000010ff */
[----:B------:R-:W-:Y:S02]  /*6d00*/  R2UR UR4, R192 ;  /* 0x00000000c00472ca */ /* 0x000fe400000e0000 */
[----:B------:R-:W-:Y:S01]  /*6d10*/  R2UR UR10, R22 ;  /* 0x00000000160a72ca */ /* 0x000fe200000e0000 */
[----:B------:R-:W-:Y:S01]  /*6d20*/  BAR.SYNC.DEFER_BLOCKING 0x1, 0x100 ;  /* 0x0044000000007b1d */ /* 0x000fe20000010000 */
[----:B------:R-:W-:Y:S02]  /*6d30*/  F2FP.BF16.F32.PACK_AB R106, R109, R108 ;  /* 0x0000006c6d6a723e */ /* 0x000fe400000010ff */
[----:B------:R-:W-:Y:S02]  /*6d40*/  F2FP.BF16.F32.PACK_AB R107, R111, R110 ;  /* 0x0000006e6f6b723e */ /* 0x000fe400000010ff */
[----:B------:R-:W-:Y:S01]  /*6d50*/  F2FP.BF16.F32.PACK_AB R113, R115, R114 ;  /* 0x000000727371723e */ /* 0x000fe200000010ff */
[----:B------:R-:W-:Y:S01]  /*6d60*/  ULDC UR7, c[0x0][0xa88] ;  /* 0x0002a20000077ab9 */ /* 0x000fe20000000800 */
[----:B------:R-:W-:Y:S01]  /*6d70*/  F2FP.BF16.F32.PACK_AB R114, R117, R116 ;  /* 0x000000747572723e */ /* 0x000fe200000010ff */
[----:B------:R-:W1:Y:S01]  /*6d80*/  LDC R47, c[0x0][0xbe8] ;  /* 0x0002fa00ff2f7b82 */ /* 0x000e620000000800 */
[----:B------:R-:W-:-:S02]  /*6d90*/  F2FP.BF16.F32.PACK_AB R115, R119, R118 ;  /* 0x000000767773723e */ /* 0x000fc400000010ff */
[----:B------:R-:W-:Y:S02]  /*6da0*/  MOV R32, R46 ;  /* 0x0000002e00207202 */ /* 0x000fe40000000f00 */
[----:B0-----:R-:W-:-:S03]  /*6db0*/  MOV R33, R5 ;  /* 0x0000000500217202 */ /* 0x001fc60000000f00 */
[----:B------:R-:W-:-:S03]  /*6dc0*/  IMAD.WIDE R4, R199, 0x2, R32 ;  /* 0x00000002c7047825 */ /* 0x000fc600078e0220 */
[C---:B------:R-:W-:Y:S02]  /*6dd0*/  LOP3.LUT R25, R4.reuse, 0x380, RZ, 0xc0, !PT ;  /* 0x0000038004197812 */ /* 0x040fe400078ec0ff */
[C---:B------:R-:W-:Y:S02]  /*6de0*/  IADD3 R41, P2, R4.reuse, 0x20, RZ ;  /* 0x0000002004297810 */ /* 0x040fe40007f5e0ff */
[C---:B------:R-:W-:Y:S02]  /*6df0*/  IADD3 R103, P1, R4.reuse, 0x40, RZ ;  /* 0x0000004004677810 */ /* 0x040fe40007f3e0ff */
[C---:B------:R-:W-:Y:S01]  /*6e00*/  IADD3 R137, P6, R4.reuse, 0x60, RZ ;  /* 0x0000006004897810 */ /* 0x040fe20007fde0ff */
[--C-:B------:R-:W-:Y:S01]  /*6e10*/  IMAD.X R9, RZ, RZ, R5.reuse, P2 ;  /* 0x000000ffff097224 */ /* 0x100fe200010e0605 */
[C---:B------:R-:W-:Y:S01]  /*6e20*/  IADD3 R139, P5, R4.reuse, 0x4000, RZ ;  /* 0x00004000048b7810 */ /* 0x040fe20007fbe0ff */
[--C-:B------:R-:W-:Y:S01]  /*6e30*/  IMAD.X R11, RZ, RZ, R5.reuse, P1 ;  /* 0x000000ffff0b7224 */ /* 0x100fe200008e0605 */
[----:B------:R-:W-:Y:S01]  /*6e40*/  SHF.R.U64 R25, R25, 0x3, RZ ;  /* 0x0000000319197819 */ /* 0x000fe200000012ff */
[--C-:B------:R-:W-:Y:S01]  /*6e50*/  IMAD.X R13, RZ, RZ, R5.reuse, P6 ;  /* 0x000000ffff0d7224 */ /* 0x100fe200030e0605 */
[C---:B------:R-:W-:Y:S01]  /*6e60*/  IADD3 R141, P0, R4.reuse, 0x4020, RZ ;  /* 0x00004020048d7810 */ /* 0x040fe20007f1e0ff */
[----:B------:R-:W-:Y:S01]  /*6e70*/  IMAD.X R15, RZ, RZ, R5, P5 ;  /* 0x000000ffff0f7224 */ /* 0x000fe200028e0605 */
[----:B------:R-:W-:-:S02]  /*6e80*/  IADD3 R143, P4, R4, 0x4040, RZ ;  /* 0x00004040048f7810 */ /* 0x000fc40007f9e0ff */
[C---:B------:R-:W-:Y:S01]  /*6e90*/  IADD3 R145, P3, R4.reuse, 0x4060, RZ ;  /* 0x0000406004917810 */ /* 0x040fe20007f7e0ff */
[--C-:B------:R-:W-:Y:S01]  /*6ea0*/  IMAD.X R27, RZ, RZ, R5.reuse, P0 ;  /* 0x000000ffff1b7224 */ /* 0x100fe200000e0605 */
[C---:B------:R-:W-:Y:S01]  /*6eb0*/  IADD3 R147, P2, R4.reuse, 0x8000, RZ ;  /* 0x0000800004937810 */ /* 0x040fe20007f5e0ff */
[--C-:B------:R-:W-:Y:S01]  /*6ec0*/  IMAD.X R29, RZ, RZ, R5.reuse, P4 ;  /* 0x000000ffff1d7224 */ /* 0x100fe200020e0605 */
[C---:B------:R-:W-:Y:S02]  /*6ed0*/  IADD3 R149, P1, R4.reuse, 0x8020, RZ ;  /* 0x0000802004957810 */ /* 0x040fe40007f3e0ff */
[C---:B------:R-:W-:Y:S01]  /*6ee0*/  IADD3 R151, P6, R4.reuse, 0x8040, RZ ;  /* 0x0000804004977810 */ /* 0x040fe20007fde0ff */
[--C-:B------:R-:W-:Y:S01]  /*6ef0*/  IMAD.X R35, RZ, RZ, R5.reuse, P2 ;  /* 0x000000ffff237224 */ /* 0x100fe200010e0605 */
[----:B------:R-:W-:Y:S01]  /*6f00*/  IADD3 R153, P5, R4, 0x8060, RZ ;  /* 0x0000806004997810 */ /* 0x000fe20007fbe0ff */
[--C-:B------:R-:W-:Y:S01]  /*6f10*/  IMAD.X R37, RZ, RZ, R5.reuse, P1 ;  /* 0x000000ffff257224 */ /* 0x100fe200008e0605 */
[----:B------:R-:W-:Y:S01]  /*6f20*/  LOP3.LUT R4, R25, R4, RZ, 0x3c, !PT ;  /* 0x0000000419047212 */ /* 0x000fe200078e3cff */
[--C-:B------:R-:W-:Y:S01]  /*6f30*/  IMAD.X R39, RZ, RZ, R5.reuse, P6 ;  /* 0x000000ffff277224 */ /* 0x100fe200030e0605 */
[----:B------:R-:W-:Y:S01]  /*6f40*/  LOP3.LUT R8, R41, 0x380, RZ, 0xc0, !PT ;  /* 0x0000038029087812 */ /* 0x000fe200078ec0ff */
[----:B------:R-:W-:Y:S01]  /*6f50*/  IMAD.X R25, RZ, RZ, R5, P5 ;  /* 0x000000ffff197224 */ /* 0x000fe200028e0605 */
[----:B------:R-:W-:-:S02]  /*6f60*/  LOP3.LUT R10, R103, 0x380, RZ, 0xc0, !PT ;  /* 0x00000380670a7812 */ /* 0x000fc400078ec0ff */
[----:B------:R-:W-:Y:S02]  /*6f70*/  MOV R136, R4 ;  /* 0x0000000400887202 */ /* 0x000fe40000000f00 */
[----:B------:R-:W-:Y:S02]  /*6f80*/  LOP3.LUT R12, R137, 0x380, RZ, 0xc0, !PT ;  /* 0x00000380890c7812 */ /* 0x000fe400078ec0ff */
[----:B------:R-:W-:Y:S02]  /*6f90*/  LOP3.LUT R14, R139, 0x380, RZ, 0xc0, !PT ;  /* 0x000003808b0e7812 */ /* 0x000fe400078ec0ff */
[----:B------:R-:W-:Y:S02]  /*6fa0*/  F2FP.BF16.F32.PACK_AB R4, R123, R24 ;  /* 0x000000187b04723e */ /* 0x000fe400000010ff */
[----:B------:R-:W-:Y:S02]  /*6fb0*/  LOP3.LUT R24, R149, 0x380, RZ, 0xc0, !PT ;  /* 0x0000038095187812 */ /* 0x000fe400078ec0ff */
[----:B------:R-:W-:-:S02]  /*6fc0*/  LOP3.LUT R26, R141, 0x380, RZ, 0xc0, !PT ;  /* 0x000003808d1a7812 */ /* 0x000fc400078ec0ff */
[----:B------:R-:W-:Y:S02]  /*6fd0*/  LOP3.LUT R40, R153, 0x380, RZ, 0xc0, !PT ;  /* 0x0000038099287812 */ /* 0x000fe400078ec0ff */
[----:B------:R-:W-:Y:S02]  /*6fe0*/  SHF.R.U64 R8, R8, 0x3, RZ ;  /* 0x0000000308087819 */ /* 0x000fe400000012ff */
[----:B------:R-:W-:Y:S02]  /*6ff0*/  SHF.R.U64 R10, R10, 0x3, RZ ;  /* 0x000000030a0a7819 */ /* 0x000fe400000012ff */
[----:B------:R-:W-:Y:S02]  /*7000*/  LOP3.LUT R28, R143, 0x380, RZ, 0xc0, !PT ;  /* 0x000003808f1c7812 */ /* 0x000fe400078ec0ff */
[----:B------:R-:W-:Y:S02]  /*7010*/  LOP3.LUT R30, R145, 0x380, RZ, 0xc0, !PT ;  /* 0x00000380911e7812 */ /* 0x000fe400078ec0ff */
[----:B------:R-:W-:-:S02]  /*7020*/  IADD3.X R31, RZ, R5, RZ, P3, !PT ;  /* 0x00000005ff1f7210 */ /* 0x000fc40001ffe4ff */
[----:B------:R-:W-:Y:S02]  /*7030*/  SHF.R.U64 R12, R12, 0x3, RZ ;  /* 0x000000030c0c7819 */ /* 0x000fe400000012ff */
[----:B------:R-:W-:Y:S02]  /*7040*/  SHF.R.U64 R14, R14, 0x3, RZ ;  /* 0x000000030e0e7819 */ /* 0x000fe400000012ff */
[----:B------:R-:W-:Y:S02]  /*7050*/  F2FP.BF16.F32.PACK_AB R5, R135, R134 ;  /* 0x000000868705723e */ /* 0x000fe400000010ff */
[----:B------:R-:W-:Y:S02]  /*7060*/  SHF.R.U64 R24, R24, 0x3, RZ ;  /* 0x0000000318187819 */ /* 0x000fe400000012ff */
[----:B------:R-:W-:Y:S01]  /*7070*/  SHF.R.U64 R26, R26, 0x3, RZ ;  /* 0x000000031a1a7819 */ /* 0x000fe200000012ff */
[----:B------:R0:W-:Y:S01]  /*7080*/  STSM.16.M88.4 [R136], R4 ;  /* 0x0000000488007844 */ /* 0x0001e20000000200 */
[----:B------:R-:W-:-:S02]  /*7090*/  SHF.R.U64 R40, R40, 0x3, RZ ;  /* 0x0000000328287819 */ /* 0x000fc400000012ff */
[----:B------:R-:W-:Y:S02]  /*70a0*/  LOP3.LUT R8, R8, R41, RZ, 0x3c, !PT ;  /* 0x0000002908087212 */ /* 0x000fe400078e3cff */
[----:B------:R-:W-:Y:S02]  /*70b0*/  LOP3.LUT R10, R10, R103, RZ, 0x3c, !PT ;  /* 0x000000670a0a7212 */ /* 0x000fe400078e3cff */
[----:B------:R-:W-:Y:S02]  /*70c0*/  LOP3.LUT R34, R147, 0x380, RZ, 0xc0, !PT ;  /* 0x0000038093227812 */ /* 0x000fe400078ec0ff */
[----:B------:R-:W-:Y:S02]  /*70d0*/  SHF.R.U64 R28, R28, 0x3, RZ ;  /* 0x000000031c1c7819 */ /* 0x000fe400000012ff */
[----:B------:R-:W-:Y:S02]  /*70e0*/  SHF.R.U64 R30, R30, 0x3, RZ ;  /* 0x000000031e1e7819 */ /* 0x000fe400000012ff */
[----:B------:R-:W-:-:S02]  /*70f0*/  LOP3.LUT R12, R12, R137, RZ, 0x3c, !PT ;  /* 0x000000890c0c7212 */ /* 0x000fc400078e3cff */
[----:B------:R-:W-:Y:S02]  /*7100*/  LOP3.LUT R14, R14, R139, RZ, 0x3c, !PT ;  /* 0x0000008b0e0e7212 */ /* 0x000fe400078e3cff */
[----:B------:R-:W-:Y:S02]  /*7110*/  LOP3.LUT R38, R151, 0x380, RZ, 0xc0, !PT ;  /* 0x0000038097267812 */ /* 0x000fe400078ec0ff */
[----:B------:R-:W-:Y:S02]  /*7120*/  LOP3.LUT R36, R24, R149, RZ, 0x3c, !PT ;  /* 0x0000009518247212 */ /* 0x000fe400078e3cff */
[----:B------:R-:W-:Y:S02]  /*7130*/  LOP3.LUT R26, R26, R141, RZ, 0x3c, !PT ;  /* 0x0000008d1a1a7212 */ /* 0x000fe400078e3cff */
[----:B------:R-:W-:Y:S02]  /*7140*/  LOP3.LUT R24, R40, R153, RZ, 0x3c, !PT ;  /* 0x0000009928187212 */ /* 0x000fe400078e3cff */
[----:B------:R-:W-:-:S02]  /*7150*/  SHF.R.U64 R34, R34, 0x3, RZ ;  /* 0x0000000322227819 */ /* 0x000fc400000012ff */
[----:B------:R-:W-:Y:S02]  /*7160*/  LOP3.LUT R28, R28, R143, RZ, 0x3c, !PT ;  /* 0x0000008f1c1c7212 */ /* 0x000fe400078e3cff */
[----:B------:R-:W-:Y:S02]  /*7170*/  LOP3.LUT R30, R30, R145, RZ, 0x3c, !PT ;  /* 0x000000911e1e7212 */ /* 0x000fe400078e3cff */
[----:B------:R-:W-:Y:S02]  /*7180*/  MOV R133, R8 ;  /* 0x0000000800857202 */ /* 0x000fe40000000f00 */
[----:B------:R-:W-:Y:S02]  /*7190*/  MOV R123, R10 ;  /* 0x0000000a007b7202 */ /* 0x000fe40000000f00 */
[----:B0-----:R-:W-:Y:S02]  /*71a0*/  F2FP.BF16.F32.PACK_AB R4, R122, R21 ;  /* 0x000000157a04723e */ /* 0x001fe400000010ff */
[----:B------:R-:W-:-:S02]  /*71b0*/  F2FP.BF16.F32.PACK_AB R5, R131, R130 ;  /* 0x000000828305723e */ /* 0x000fc400000010ff */
[----:B------:R-:W-:Y:S02]  /*71c0*/  F2FP.BF16.F32.PACK_AB R6, R120, R3 ;  /* 0x000000037806723e */ /* 0x000fe400000010ff */
[----:B------:R-:W-:Y:S02]  /*71d0*/  F2FP.BF16.F32.PACK_AB R7, R132, R129 ;  /* 0x000000818407723e */ /* 0x000fe400000010ff */
[----:B------:R-:W-:Y:S02]  /*71e0*/  MOV R103, R12 ;  /* 0x0000000c00677202 */ /* 0x000fe40000000f00 */
[----:B------:R-:W-:Y:S01]  /*71f0*/  MOV R102, R14 ;  /* 0x0000000e00667202 */ /* 0x000fe20000000f00 */
[----:B------:R0:W-:Y:S01]  /*7200*/  STSM.16.M88.4 [R133], R4 ;  /* 0x0000000485007844 */ /* 0x0001e20000000200 */
[----:B------:R-:W-:Y:S02]  /*7210*/  F2FP.BF16.F32.PACK_AB R8, R121, R0 ;  /* 0x000000007908723e */ /* 0x000fe400000010ff */
[----:B------:R-:W-:-:S02]  /*7220*/  F2FP.BF16.F32.PACK_AB R9, R127, R126 ;  /* 0x0000007e7f09723e */ /* 0x000fc400000010ff */
[----:B------:R-:W-:Y:S02]  /*7230*/  F2FP.BF16.F32.PACK_AB R10, R45, R44 ;  /* 0x0000002c2d0a723e */ /* 0x000fe400000010ff */
[----:B------:R-:W-:Y:S02]  /*7240*/  F2FP.BF16.F32.PACK_AB R11, R128, R125 ;  /* 0x0000007d800b723e */ /* 0x000fe400000010ff */
[----:B------:R-:W-:Y:S02]  /*7250*/  SHF.R.U64 R38, R38, 0x3, RZ ;  /* 0x0000000326267819 */ /* 0x000fe400000012ff */
[----:B------:R-:W-:Y:S01]  /*7260*/  F2FP.BF16.F32.PACK_AB R12, R49, R48 ;  /* 0x00000030310c723e */ /* 0x000fe200000010ff */
[----:B------:R2:W-:Y:S01]  /*7270*/  STSM.16.M88.4 [R123], R8 ;  /* 0x000000087b007844 */ /* 0x0005e20000000200 */
[----:B------:R-:W-:Y:S02]  /*7280*/  F2FP.BF16.F32.PACK_AB R13, R51, R124 ;  /* 0x0000007c330d723e */ /* 0x000fe400000010ff */
[----:B------:R-:W-:-:S02]  /*7290*/  F2FP.BF16.F32.PACK_AB R14, R53, R52 ;  /* 0x00000034350e723e */ /* 0x000fc400000010ff */
[----:B------:R-:W-:Y:S02]  /*72a0*/  F2FP.BF16.F32.PACK_AB R15, R55, R54 ;  /* 0x00000036370f723e */ /* 0x000fe400000010ff */
[----:B------:R-:W-:Y:S02]  /*72b0*/  MOV R42, R26 ;  /* 0x0000001a002a7202 */ /* 0x000fe40000000f00 */
[----:B------:R-:W-:Y:S01]  /*72c0*/  MOV R3, R24 ;  /* 0x0000001800037202 */ /* 0x000fe20000000f00 */
[----:B------:R3:W-:Y:S01]  /*72d0*/  STSM.16.M88.4 [R103], R12 ;  /* 0x0000000c67007844 */ /* 0x0007e20000000200 */
[----:B------:R-:W-:Y:S02]  /*72e0*/  LOP3.LUT R34, R34, R147, RZ, 0x3c, !PT ;  /* 0x0000009322227212 */ /* 0x000fe400078e3cff */
[----:B------:R-:W-:Y:S02]  /*72f0*/  MOV R41, R28 ;  /* 0x0000001c00297202 */ /* 0x000fe40000000f00 */
[----:B------:R-:W-:-:S02]  /*7300*/  MOV R40, R30 ;  /* 0x0000001e00287202 */ /* 0x000fc40000000f00 */
[----:B------:R-:W-:Y:S02]  /*7310*/  F2FP.BF16.F32.PACK_AB R24, R57, R56 ;  /* 0x000000383918723e */ /* 0x000fe400000010ff */
[----:B------:R-:W-:Y:S02]  /*7320*/  F2FP.BF16.F32.PACK_AB R25, R59, R58 ;  /* 0x0000003a3b19723e */ /* 0x000fe400000010ff */
[----:B------:R-:W-:Y:S02]  /*7330*/  F2FP.BF16.F32.PACK_AB R26, R61, R60 ;  /* 0x0000003c3d1a723e */ /* 0x000fe400000010ff */
[----:B------:R-:W-:Y:S02]  /*7340*/  F2FP.BF16.F32.PACK_AB R27, R63, R62 ;  /* 0x0000003e3f1b723e */ /* 0x000fe400000010ff */
[----:B------:R-:W-:Y:S02]  /*7350*/  F2FP.BF16.F32.PACK_AB R28, R65, R64 ;  /* 0x00000040411c723e */ /* 0x000fe400000010ff */
[----:B------:R-:W-:Y:S01]  /*7360*/  F2FP.BF16.F32.PACK_AB R29, R67, R66 ;  /* 0x00000042431d723e */ /* 0x000fe200000010ff */
[----:B------:R-:W-:Y:S01]  /*7370*/  STSM.16.M88.4 [R102], R24 ;  /* 0x0000001866007844 */ /* 0x000fe20000000200 */
[----:B------:R-:W-:-:S02]  /*7380*/  F2FP.BF16.F32.PACK_AB R30, R69, R68 ;  /* 0x00000044451e723e */ /* 0x000fc400000010ff */
[----:B------:R-:W-:Y:S02]  /*7390*/  F2FP.BF16.F32.PACK_AB R31, R71, R70 ;  /* 0x00000046471f723e */ /* 0x000fe400000010ff */
[----:B------:R-:W-:Y:S02]  /*73a0*/  LOP3.LUT R38, R38, R151, RZ, 0x3c, !PT ;  /* 0x0000009726267212 */ /* 0x000fe400078e3cff */
[----:B0-----:R-:W-:Y:S01]  /*73b0*/  F2FP.BF16.F32.PACK_AB R4, R73, R72 ;  /* 0x000000484904723e */ /* 0x001fe200000010ff */
[----:B------:R-:W-:Y:S01]  /*73c0*/  STSM.16.M88.4 [R42], R28 ;  /* 0x0000001c2a007844 */ /* 0x000fe20000000200 */
[----:B------:R-:W-:Y:S02]  /*73d0*/  F2FP.BF16.F32.PACK_AB R5, R75, R74 ;  /* 0x0000004a4b05723e */ /* 0x000fe400000010ff */
[----:B------:R-:W-:Y:S02]  /*73e0*/  F2FP.BF16.F32.PACK_AB R6, R77, R76 ;  /* 0x0000004c4d06723e */ /* 0x000fe400000010ff */
[----:B------:R-:W-:-:S02]  /*73f0*/  F2FP.BF16.F32.PACK_AB R7, R79, R78 ;  /* 0x0000004e4f07723e */ /* 0x000fc400000010ff */
[----:B--2---:R-:W-:Y:S02]  /*7400*/  F2FP.BF16.F32.PACK_AB R8, R81, R80 ;  /* 0x000000505108723e */ /* 0x004fe400000010ff */
[----:B------:R-:W-:Y:S01]  /*7410*/  F2FP.BF16.F32.PACK_AB R9, R83, R82 ;  /* 0x000000525309723e */ /* 0x000fe200000010ff */
[----:B------:R0:W-:Y:S01]  /*7420*/  STSM.16.M88.4 [R41], R4 ;  /* 0x0000000429007844 */ /* 0x0001e20000000200 */
[----:B------:R-:W-:Y:S02]  /*7430*/  F2FP.BF16.F32.PACK_AB R10, R85, R84 ;  /* 0x00000054550a723e */ /* 0x000fe400000010ff */
[----:B------:R-:W-:Y:S02]  /*7440*/  F2FP.BF16.F32.PACK_AB R11, R87, R86 ;  /* 0x00000056570b723e */ /* 0x000fe400000010ff */
[----:B------:R-:W-:Y:S02]  /*7450*/  MOV R34, R34 ;  /* 0x0000002200227202 */ /* 0x000fe40000000f00 */
[----:B---3--:R-:W-:Y:S01]  /*7460*/  F2FP.BF16.F32.PACK_AB R12, R89, R88 ;  /* 0x00000058590c723e */ /* 0x008fe200000010ff */
[----:B------:R2:W-:Y:S01]  /*7470*/  STSM.16.M88.4 [R40], R8 ;  /* 0x0000000828007844 */ /* 0x0005e20000000200 */
[----:B------:R-:W-:-:S02]  /*7480*/  F2FP.BF16.F32.PACK_AB R13, R91, R90 ;  /* 0x0000005a5b0d723e */ /* 0x000fc400000010ff */
[----:B------:R-:W-:Y:S02]  /*7490*/  F2FP.BF16.F32.PACK_AB R14, R93, R92 ;  /* 0x0000005c5d0e723e */ /* 0x000fe400000010ff */
[----:B------:R-:W-:Y:S02]  /*74a0*/  F2FP.BF16.F32.PACK_AB R15, R95, R94 ;  /* 0x0000005e5f0f723e */ /* 0x000fe400000010ff */
[----:B------:R-:W-:Y:S01]  /*74b0*/  MOV R36, R36 ;  /* 0x0000002400247202 */ /* 0x000fe20000000f00 */
[----:B0-----:R-:W-:Y:S01]  /*74c0*/  IMAD.U32 R4, RZ, RZ, UR8 ;  /* 0x00000008ff047e24 */ /* 0x001fe2000f8e00ff */
[----:B------:R-:W-:Y:S01]  /*74d0*/  MOV R38, R38 ;  /* 0x0000002600267202 */ /* 0x000fe20000000f00 */
[----:B------:R0:W-:Y:S01]  /*74e0*/  STSM.16.M88.4 [R34], R12 ;  /* 0x0000000c22007844 */ /* 0x0001e20000000200 */
[----:B------:R-:W-:Y:S01]  /*74f0*/  PLOP3.LUT P0, PT, PT, PT, UP0, 0x80, 0x0 ;  /* 0x000000000000781c */ /* 0x000fe20003f0f008 */
[----:B------:R-:W-:Y:S01]  /*7500*/  IMAD.U32 R5, RZ, RZ, UR9 ;  /* 0x00000009ff057e24 */ /* 0x000fe2000f8e00ff */
[----:B------:R-:W-:Y:S01]  /*7510*/  ULDC.64 UR8, c[0x0][0xc08] ;  /* 0x0003020000087ab9 */ /* 0x000fe20000000a00 */
[----:B------:R0:W-:Y:S04]  /*7520*/  STSM.16.M88.4 [R36], R96 ;  /* 0x0000006024007844 */ /* 0x0001e80000000200 */
[----:B------:R0:W-:Y:S04]  /*7530*/  STSM.16.M88.4 [R38], R104 ;  /* 0x0000006826007844 */ /* 0x0001e80000000200 */
[----:B------:R0:W-:Y:S01]  /*7540*/  STSM.16.M88.4 [R3], R112 ;  /* 0x0000007003007844 */ /* 0x0001e20000000200 */
[----:B------:R-:W-:Y:S06]  /*7550*/  BAR.SYNC.DEFER_BLOCKING 0x1, 0x100 ;  /* 0x0044000000007b1d */ /* 0x000fec0000010000 */
[----:B------:R-:W3:Y:S01]  /*7560*/  @P0 LDG.E R0, desc[UR36][R4.64] ;  /* 0x0000002404000981 */ /* 0x000ee2000c1e1900 */
[----:B------:R-:W-:Y:S01]  /*7570*/  UISETP.NE.U32.AND UP1, UPT, UR8, URZ, UPT ;  /* 0x0000003f0800728c */ /* 0x000fe2000bf25070 */
[----:B-1----:R-:W-:Y:S01]  /*7580*/  ISETP.NE.AND P1, PT, R47, 0x1, PT ;  /* 0x000000012f00780c */ /* 0x002fe20003f25270 */
[----:B------:R-:W-:-:S02]  /*7590*/  IMAD.U32 R7, RZ, RZ, UR10 ;  /* 0x0000000aff077e24 */ /* 0x000fc4000f8e00ff */
[----:B------:R-:W-:-:S06]  /*75a0*/  UISETP.NE.AND.EX UP1, UPT, UR9, URZ, UPT, UP1 ;  /* 0x0000003f0900728c */ /* 0x000fcc000bf25310 */
[----:B------:R-:W-:-:S04]  /*75b0*/  PLOP3.LUT P2, PT, PT, PT, UP1, 0x80, 0x0 ;  /* 0x000000000000781c */ /* 0x000fc80003f4f018 */
[----:B------:R-:W1:Y:S01]  /*75c0*/  @P1 LDC R6, c[0x0][0xbec] ;  /* 0x0002fb00ff061b82 */ /* 0x000e620000000800 */
[----:B------:R-:W-:-:S04]  /*75d0*/  @UP1 ULEA UR8, UP2, UR60, UR8, 0x2 ;  /* 0x000000083c081291 */ /* 0x000fc8000f84103f */
[----:B------:R-:W-:Y:S02]  /*75e0*/  @UP1 ULEA.HI.X UR9, UR60, UR9, UR4, 0x2, UP2 ;  /* 0x000000093c091291 */ /* 0x000fe400090f1404 */
[----:B--2---:R-:W-:Y:S01]  /*75f0*/  IMAD.U32 R10, RZ, RZ, UR8 ;  /* 0x00000008ff0a7e24 */ /* 0x004fe2000f8e00ff */
[----:B------:R-:W-:Y:S01]  /*7600*/  UMOV UR4, URZ ;  /* 0x0000003f00047c82 */ /* 0x000fe20008000000 */
[----:B------:R-:W2:Y:S02]  /*7610*/  @P1 LDC R8, c[0x0][0xbf0] ;  /* 0x0002fc00ff081b82 */ /* 0x000ea40000000800 */
[----:B------:R-:W-:Y:S01]  /*7620*/  IMAD.U32 R11, RZ, RZ, UR9 ;  /* 0x00000009ff0b7e24 */ /* 0x000fe2000f8e00ff */
[----:B---3--:R-:W-:Y:S02]  /*7630*/  @P0 R2UR UR4, R0 ;  /* 0x00000000000402ca */ /* 0x008fe400000e0000 */
[----:B------:R-:W-:-:S06]  /*7640*/  MOV R0, UR7 ;  /* 0x0000000700007c02 */ /* 0x000fcc0008000f00 */
[----:B------:R0:W5:Y:S01]  /*7650*/  @P2 LDG.E R0, desc[UR36][R10.64] ;  /* 0x000000240a002981 */ /* 0x000162000c1e1900 */
[----:B-12---:R-:W-:Y:S06]  /*7660*/  @P2 BRA `(.L_x_3510) ;  /* 0x0000000000102947 */ /* 0x006fec0003800000 */
[----:B------:R-:W-:Y:S05]  /*7670*/  @!P0 BRA `(.L_x_3510) ;  /* 0x00000000000c8947 */ /* 0x000fea0003800000 */
[----:B0-----:R-:W2:Y:S04]  /*7680*/  LDG.E R3, desc[UR36][R4.64] ;  /* 0x0000002404037981 */ /* 0x001ea8000c1e1900 */
[----:B-----5:R-:W2:Y:S02]  /*7690*/  LDG.E R0, desc[UR36][R4.64+0x4] ;  /* 0x0000042404007981 */ /* 0x020ea4000c1e1900 */
[----:B--2---:R-:W-:-:S07]  /*76a0*/  IMAD.IADD R0, R0, 0x1, -R3 ;  /* 0x0000000100007824 */ /* 0x004fce00078e0a03 */
.L_x_3510:
[----:B------:R-:W-:Y:S01]  /*76b0*/  R2UR UR15, R192 ;  /* 0x00000000c00f72ca */ /* 0x000fe200000e0000 */
[----:B------:R-:W-:Y:S01]  /*76c0*/  USHF.R.S32.HI UR14, URZ, 0x1f, UR61 ;  /* 0x0000001f3f0e7899 */ /* 0x000fe2000801143d */
[----:B------:R-:W-:Y:S01]  /*76d0*/  IMAD R5, R7, 0x80, R198 ;  /* 0x0000008007057824 */ /* 0x000fe200078e02c6 */
[----:B------:R-:W-:Y:S01]  /*76e0*/  ULDC.64 UR12, c[0x0][0xb90] ;  /* 0x0002e400000c7ab9 */ /* 0x000fe20000000a00 */
[----:B------:R-:W-:Y:S01]  /*76f0*/  USHF.R.S32.HI UR11, URZ, 0x1f, UR4 ;  /* 0x0000001f3f0b7899 */ /* 0x000fe20008011404 */
[----:B------:R-:W-:Y:S01]  /*7700*/  R2UR UR16, R22 ;  /* 0x00000000161072ca */ /* 0x000fe200000e0000 */
[----:B------:R-:W-:Y:S01]  /*7710*/  UIMAD UR7, UR14, UR12, URZ ;  /* 0x0000000c0e0772a4 */ /* 0x000fe2000f8e023f */
[----:B0-----:R-:W-:Y:S01]  /*7720*/  @P1 IMAD.HI.U32 R3, R5, R6, RZ ;  /* 0x0000000605031227 */ /* 0x001fe200078e00ff */
[----:B------:R-:W-:Y:S01]  /*7730*/  UMOV UR10, UR4 ;  /* 0x00000004000a7c82 */ /* 0x000fe20008000000 */
[----:B------:R-:W-:Y:S02]  /*7740*/  USEL UR60, UR60, URZ, !UP0 ;  /* 0x0000003f3c3c7287 */ /* 0x000fe4000c000000 */
[----:B------:R-:W-:Y:S01]  /*7750*/  UIMAD.WIDE.U32 UR8, UR61, UR12, UR10 ;  /* 0x0000000c3d0872a5 */ /* 0x000fe2000f8e000a */
[----:B------:R-:W-:Y:S01]  /*7760*/  IMAD.MOV.U32 R4, RZ, RZ, R5 ;  /* 0x000000ffff047224 */ /* 0x000fe200078e0005 */
[----:B------:R-:W-:Y:S01]  /*7770*/  UIMAD UR7, UR61, UR13, UR7 ;  /* 0x0000000d3d0772a4 */ /* 0x000fe2000f8e0207 */
[----:B------:R-:W-:Y:S01]  /*7780*/  @P1 SHF.R.U32.HI R4, RZ, R8, R3 ;  /* 0x00000008ff041219 */ /* 0x000fe20000011603 */
[----:B------:R-:W-:Y:S01]  /*7790*/  USEL UR15, UR15, URZ, !UP0 ;  /* 0x0000003f0f0f7287 */ /* 0x000fe2000c000000 */
[----:B------:R-:W-:Y:S01]  /*77a0*/  LEA R3, R23, R16, 0x6 ;  /* 0x0000001017037211 */ /* 0x000fe200078e30ff */
[----:B------:R-:W-:Y:S01]  /*77b0*/  ULDC.64 UR12, c[0x0][0xb98] ;  /* 0x0002e600000c7ab9 */ /* 0x000fe20000000a00 */
[----:B------:R-:W-:Y:S01]  /*77c0*/  UIADD3 UR9, UR9, UR7, URZ ;  /* 0x0000000709097290 */ /* 0x000fe2000fffe03f */
[----:B------:R-:W-:Y:S01]  /*77d0*/  IMAD.MOV R6, RZ, RZ, -R4 ;  /* 0x000000ffff067224 */ /* 0x000fe200078e0a04 */
[----:B------:R-:W-:Y:S01]  /*77e0*/  UIMAD UR7, UR15, UR12, URZ ;  /* 0x0000000c0f0772a4 */ /* 0x000fe2000f8e023f */
[----:B------:R-:W-:Y:S01]  /*77f0*/  IMAD.WIDE R32, R3, 0x2, R32 ;  /* 0x0000000203207825 */ /* 0x000fe200078e0220 */
[----:B------:R-:W-:-:S02]  /*7800*/  UIMAD.WIDE.U32 UR8, UR60, UR12, UR8 ;  /* 0x0000000c3c0872a5 */ /* 0x000fc4000f8e0008 */
[----:B------:R-:W-:Y:S01]  /*7810*/  UIMAD UR7, UR60, UR13, UR7 ;  /* 0x0000000d3c0772a4 */ /* 0x000fe2000f8e0207 */
[----:B------:R-:W-:Y:S01]  /*7820*/  IMAD R3, R47, R6, R5 ;  /* 0x000000062f037224 */ /* 0x000fe200078e0205 */
[----:B------:R-:W-:Y:S01]  /*7830*/  SHF.R.S32.HI R5, RZ, 0x1f, R4 ;  /* 0x0000001fff057819 */ /* 0x000fe20000011404 */
[----:B-----5:R-:W-:Y:S01]  /*7840*/  IMAD R69, R0, R47, RZ ;  /* 0x0000002f00457224 */ /* 0x020fe200078e02ff */
[----:B------:R-:W-:Y:S01]  /*7850*/  IADD3 R4, P0, R4, UR8, RZ ;  /* 0x0000000804047c10 */ /* 0x000fe2000ff1e0ff */
[----:B------:R-:W-:Y:S01]  /*7860*/  ULDC.64 UR12, c[0x0][0xaa0] ;  /* 0x0002a800000c7ab9 */ /* 0x000fe20000000a00 */
[----:B------:R-:W-:Y:S01]  /*7870*/  IMAD.U32 R6, RZ, RZ, UR7 ;  /* 0x00000007ff067e24 */ /* 0x000fe2000f8e00ff */
[C---:B------:R-:W-:Y:S02]  /*7880*/  IADD3 R9, P6, R32.reuse, 0x2000, RZ ;  /* 0x0000200020097810 */ /* 0x040fe40007fde0ff */
[----:B------:R-:W-:Y:S02]  /*7890*/  IADD3 R13, P2, R32, 0x1000, RZ ;  /* 0x00001000200d7810 */ /* 0x000fe40007f5e0ff */
[----:B------:R-:W-:Y:S01]  /*78a0*/  IADD3.X R5, R5, UR9, R6, P0, !PT ;  /* 0x0000000905057c10 */ /* 0x000fe200087fe406 */
[----:B------:R-:W-:Y:S01]  /*78b0*/  ULDC.64 UR8, c[0x0][0xb88] ;  /* 0x0002e20000087ab9 */ /* 0x000fe20000000a00 */
[----:B------:R-:W-:-:S02]  /*78c0*/  LOP3.LUT R8, R9, 0x380, RZ, 0xc0, !PT ;  /* 0x0000038009087812 */ /* 0x000fc400078ec0ff */
[----:B------:R-:W-:Y:S01]  /*78d0*/  SHF.R.S32.HI R6, RZ, 0x1f, R3 ;  /* 0x0000001fff067819 */ /* 0x000fe20000011403 */
[----:B------:R-:W-:Y:S01]  /*78e0*/  IMAD.WIDE.U32 R4, R3, UR8, R4 ;  /* 0x0000000803047c25 */ /* 0x000fe2000f8e0004 */
[----:B------:R-:W-:Y:S02]  /*78f0*/  SHF.R.U64 R8, R8, 0x3, RZ ;  /* 0x0000000308087819 */ /* 0x000fe400000012ff */
[----:B------:R-:W-:Y:S01]  /*7900*/  LOP3.LUT R12, R13, 0x380, RZ, 0xc0, !PT ;  /* 0x000003800d0c7812 */ /* 0x000fe200078ec0ff */
[----:B------:R-:W-:Y:S01]  /*7910*/  IMAD R10, R6, UR8, RZ ;  /* 0x00000008060a7c24 */ /* 0x000fe2000f8e02ff */
[----:B------:R-:W-:Y:S02]  /*7920*/  LOP3.LUT R8, R8, R9, RZ, 0x3c, !PT ;  /* 0x0000000908087212 */ /* 0x000fe400078e3cff */
[----:B------:R-:W-:Y:S01]  /*7930*/  SHF.R.U64 R12, R12, 0x3, RZ ;  /* 0x000000030c0c7819 */ /* 0x000fe200000012ff */
[----:B------:R-:W-:Y:S01]  /*7940*/  IMAD R9, R3, UR9, R10 ;  /* 0x0000000903097c24 */ /* 0x000fe2000f8e020a */
[----:B------:R-:W-:Y:S01]  /*7950*/  ULDC.64 UR8, c[0x0][0xb50] ;  /* 0x0002d40000087ab9 */ /* 0x000fe20000000a00 */
[----:B------:R-:W-:-:S02]  /*7960*/  IADD3 R37, P0, R32, 0x5000, RZ ;  /* 0x0000500020257810 */ /* 0x000fc40007f1e0ff */
[----:B------:R-:W-:Y:S01]  /*7970*/  IMAD.IADD R3, R5, 0x1, R9 ;  /* 0x0000000105037824 */ /* 0x000fe200078e0209 */
[----:B------:R-:W-:Y:S01]  /*7980*/  LEA R10, P3, R4, UR8, 0x2 ;  /* 0x00000008040a7c11 */ /* 0x000fe2000f8610ff */
[----:B------:R-:W-:Y:S01]  /*7990*/  UIMAD UR7, UR11, UR12, URZ ;  /* 0x0000000c0b0772a4 */ /* 0x000fe2000f8e023f */
[----:B------:R-:W-:Y:S01]  /*79a0*/  LOP3.LUT R12, R12, R13, RZ, 0x3c, !PT ;  /* 0x0000000d0c0c7212 */ /* 0x000fe200078e3cff */
[----:B------:R-:W-:Y:S01]  /*79b0*/  IMAD.X R13, RZ, RZ, R33, P2 ;  /* 0x000000ffff0d7224 */ /* 0x000fe200010e0621 */
[----:B------:R-:W-:Y:S01]  /*79c0*/  LEA.HI.X R4, R4, UR9, R3, 0x2, P3 ;  /* 0x0000000904047c11 */ /* 0x000fe200098f1403 */
[----:B------:R-:W-:Y:S01]  /*79d0*/  SHFL.IDX PT, R40, R10, RZ, 0x1c1f ;  /* 0x001c1fff0a287589 */ /* 0x000fe200000e0000 */
[----:B------:R-:W-:Y:S01]  /*79e0*/  LOP3.LUT R36, R37, 0x380, RZ, 0xc0, !PT ;  /* 0x0000038025247812 */ /* 0x000fe200078ec0ff */
[----:B------:R-:W-:Y:S01]  /*79f0*/  IMAD.U32 R3, RZ, RZ, UR16 ;  /* 0x00000010ff037e24 */ /* 0x000fe2000f8e00ff */
[----:B------:R-:W-:Y:S01]  /*7a00*/  IADD3 R25, P2, R32, 0x7000, RZ ;  /* 0x0000700020197810 */ /* 0x000fe20007f5e0ff */
[----:B------:R-:W0:Y:S01]  /*7a10*/  SHFL.IDX PT, R41, R4, RZ, 0x1c1f ;  /* 0x001c1fff04297589 */ /* 0x000e2200000e0000 */
[----:B------:R-:W-:Y:S01]  /*7a20*/  SHF.R.U64 R36, R36, 0x3, RZ ;  /* 0x0000000324247819 */ /* 0x000fe200000012ff */
[----:B------:R-:W-:Y:S01]  /*7a30*/  IMAD R14, R3, 0x80, R196 ;  /* 0x00000080030e7824 */ /* 0x000fe200078e02c4 */
[----:B------:R-:W-:Y:S01]  /*7a40*/  LOP3.LUT R24, R25, 0x380, RZ, 0xc0, !PT ;  /* 0x0000038019187812 */ /* 0x000fe200078ec0ff */
[----:B------:R-:W-:Y:S01]  /*7a50*/  SHFL.IDX PT, R44, R10, 0x1, 0x1c1f ;  /* 0x003c1f000a2c7f89 */ /* 0x000fe200000e0000 */
[----:B------:R-:W-:Y:S01]  /*7a60*/  LOP3.LUT R36, R36, R37, RZ, 0x3c, !PT ;  /* 0x0000002524247212 */ /* 0x000fe200078e3cff */
[--C-:B------:R-:W-:Y:S01]  /*7a70*/  IMAD.X R37, RZ, RZ, R33.reuse, P0 ;  /* 0x000000ffff257224 */ /* 0x100fe200000e0621 */
[----:B------:R-:W-:Y:S01]  /*7a80*/  SHF.R.U64 R24, R24, 0x3, RZ ;  /* 0x0000000318187819 */ /* 0x000fe200000012ff */
[----:B------:R-:W-:Y:S01]  /*7a90*/  VIADD R3, R14, 0x8 ;  /* 0x000000080e037836 */ /* 0x000fe20000000000 */
[----:B------:R-:W-:Y:S01]  /*7aa0*/  LOP3.LUT P0, RZ, R194, 0x3, RZ, 0xc0, !PT ;  /* 0x00000003c2ff7812 */ /* 0x000fe2000780c0ff */
[----:B------:R-:W1:Y:S01]  /*7ab0*/  SHFL.IDX PT, R45, R4, 0x1, 0x1c1f ;  /* 0x003c1f00042d7f89 */ /* 0x000e6200000e0000 */
[----:B------:R-:W-:Y:S01]  /*7ac0*/  IADD3 R35, P3, R32, 0x6000, RZ ;  /* 0x0000600020237810 */ /* 0x000fe20007f7e0ff */
[----:B------:R-:W-:Y:S01]  /*7ad0*/  ULDC.64 UR10, c[0x0][0xae8] ;  /* 0x0002ba00000a7ab9 */ /* 0x000fe20000000a00 */
[----:B------:R-:W-:Y:S01]  /*7ae0*/  LOP3.LUT R24, R24, R25, RZ, 0x3c, !PT ;  /* 0x0000001918187212 */ /* 0x000fe200078e3cff */
[--C-:B------:R-:W-:Y:S01]  /*7af0*/  IMAD.X R25, RZ, RZ, R33.reuse, P2 ;  /* 0x000000ffff197224 */ /* 0x100fe200010e0621 */
[----:B------:R-:W-:Y:S01]  /*7b00*/  ISETP.GE.OR P2, PT, R14, R69, P0 ;  /* 0x000000450e00720c */ /* 0x000fe20000746670 */
[----:B------:R-:W-:Y:S01]  /*7b10*/  IMAD.X R9, RZ, RZ, R33, P6 ;  /* 0x000000ffff097224 */ /* 0x000fe200030e0621 */
[----:B------:R-:W-:-:S02]  /*7b20*/  LOP3.LUT R34, R35, 0x380, RZ, 0xc0, !PT ;  /* 0x0000038023227812 */ /* 0x000fc400078ec0ff */
[----:B------:R-:W-:Y:S02]  /*7b30*/  ISETP.GE.OR P0, PT, R3, R69, P0 ;  /* 0x000000450300720c */ /* 0x000fe40000706670 */
[----:B------:R-:W-:Y:S01]  /*7b40*/  SHF.R.U64 R34, R34, 0x3, RZ ;  /* 0x0000000322227819 */ /* 0x000fe200000012ff */
[----:B------:R-:W2:Y:S01]  /*7b50*/  @P1 LDC R3, c[0x0][0xbec] ;  /* 0x0002fb00ff031b82 */ /* 0x000ea20000000800 */
[----:B------:R-:W-:Y:S02]  /*7b60*/  IADD3 R7, P5, R32, 0x3000, RZ ;  /* 0x0000300020077810 */ /* 0x000fe40007fbe0ff */
[----:B------:R-:W-:Y:S01]  /*7b70*/  LOP3.LUT R34, R34, R35, RZ, 0x3c, !PT ;  /* 0x0000002322227212 */ /* 0x000fe200078e3cff */
[----:B------:R-:W-:Y:S01]  /*7b80*/  IMAD.X R35, RZ, RZ, R33, P3 ;  /* 0x000000ffff237224 */ /* 0x000fe200018e0621 */
[C---:B------:R-:W-:Y:S01]  /*7b90*/  IADD3 R5, P3, R32.reuse, 0xb000, RZ ;  /* 0x0000b00020057810 */ /* 0x040fe20007f7e0ff */
[----:B0-----:R0:W-:Y:S01]  /*7ba0*/  @!P2 ST.E desc[UR36][R40.64], R2 ;  /* 0x000000022800a985 */ /* 0x0011e2000c101924 */
[----:B------:R-:W-:-:S02]  /*7bb0*/  IADD3 R53, P4, R32, 0x4000, RZ ;  /* 0x0000400020357810 */ /* 0x000fc40007f9e0ff */
[----:B------:R-:W-:Y:S01]  /*7bc0*/  LOP3.LUT R0, R5, 0x380, RZ, 0xc0, !PT ;  /* 0x0000038005007812 */ /* 0x000fe200078ec0ff */
[----:B------:R-:W-:Y:S01]  /*7bd0*/  UIMAD.WIDE.U32 UR8, UR4, UR12, URZ ;  /* 0x0000000c040872a5 */ /* 0x000fe2000f8e003f */
[----:B------:R-:W-:Y:S01]  /*7be0*/  LOP3.LUT R6, R7, 0x380, RZ, 0xc0, !PT ;  /* 0x0000038007067812 */ /* 0x000fe200078ec0ff */
[----:B------:R-:W-:Y:S01]  /*7bf0*/  UIMAD UR7, UR4, UR13, UR7 ;  /* 0x0000000d040772a4 */ /* 0x000fe2000f8e0207 */
[----:B------:R-:W-:Y:S01]  /*7c00*/  SHF.R.U64 R0, R0, 0x3, RZ ;  /* 0x0000000300007819 */ /* 0x000fe200000012ff */
[----:B-1----:R1:W-:Y:S01]  /*7c10*/  @!P0 ST.E desc[UR36][R44.64], R20 ;  /* 0x000000142c008985 */ /* 0x0023e2000c101924 */
[----:B------:R-:W-:Y:S01]  /*7c20*/  LOP3.LUT R52, R53, 0x380, RZ, 0xc0, !PT ;  /* 0x0000038035347812 */ /* 0x000fe200078ec0ff */
[----:B------:R-:W-:Y:S01]  /*7c30*/  IMAD.X R49, RZ, RZ, R33, P3 ;  /* 0x000000ffff317224 */ /* 0x000fe200018e0621 */
[----:B------:R-:W-:Y:S01]  /*7c40*/  LOP3.LUT R48, R0, R5, RZ, 0x3c, !PT ;  /* 0x0000000500307212 */ /* 0x000fe200078e3cff */
[----:B0-----:R-:W0:Y:S01]  /*7c50*/  @P1 LDC R41, c[0x0][0xbf0] ;  /* 0x0002fc00ff291b82 */ /* 0x001e220000000800 */
[----:B------:R-:W-:Y:S01]  /*7c60*/  MOV R21, UR16 ;  /* 0x0000001000157c02 */ /* 0x000fe20008000f00 */
[----:B------:R-:W-:Y:S01]  /*7c70*/  IMAD R0, R19, 0x20, R23 ;  /* 0x0000002013007824 */ /* 0x000fe200078e0217 */
[----:B------:R-:W-:Y:S01]  /*7c80*/  SHF.R.U64 R6, R6, 0x3, RZ ;  /* 0x0000000306067819 */ /* 0x000fe200000012ff */
[----:B------:R-:W-:Y:S01]  /*7c90*/  UIADD3 UR9, UR9, UR7, URZ ;  /* 0x0000000709097290 */ /* 0x000fe2000fffe03f */
[----:B------:R-:W-:Y:S01]  /*7ca0*/  SHF.R.U64 R52, R52, 0x3, RZ ;  /* 0x0000000334347819 */ /* 0x000fe200000012ff */
[----:B------:R-:W-:Y:S01]  /*7cb0*/  UIMAD UR4, UR14, UR10, URZ ;  /* 0x0000000a0e0472a4 */ /* 0x000fe2000f8e023f */
[----:B------:R-:W-:Y:S01]  /*7cc0*/  LOP3.LUT R6, R6, R7, RZ, 0x3c, !PT ;  /* 0x0000000706067212 */ /* 0x000fe200078e3cff */
[----:B------:R-:W-:Y:S01]  /*7cd0*/  IMAD R22, R21, 0x80, R0 ;  /* 0x0000008015167824 */ /* 0x000fe200078e0200 */
        /* <DEDUP_REMOVED lines=13> */
[----:B------:R-:W-:-:S02]  /*7db0*/  LOP3.LUT R60, R61, 0x380, RZ, 0xc0, !PT ;  /* 0x000003803d3c7812 */ /* 0x000fc400078ec0ff */
        /* <DEDUP_REMOVED lines=8> */
[----:B------:R-:W-:Y:S02]  /*7e40*/  SHF.R.U64 R60, R60, 0x3, RZ ;  /* 0x000000033c3c7819 */ /* 0x000fe400000012ff */
[----:B------:R-:W-:Y:S01]  /*7e50*/  SHF.R.U64 R56, R56, 0x3, RZ ;  /* 0x0000000338387819 */ /* 0x000fe200000012ff */
[----:B------:R-:W5:Y:S01]  /*7e60*/  LD.E.128 R8, desc[UR36][R8.64] ;  /* 0x0000002408087980 */ /* 0x000f62000c101d00 */
[----:B------:R-:W-:Y:S01]  /*7e70*/  SHF.R.U64 R29, R29, 0x3, RZ ;  /* 0x000000031d1d7819 */ /* 0x000fe200000012ff */
[----:B------:R-:W-:Y:S01]  /*7e80*/  UIADD3 UR4, UR9, UR4, URZ ;  /* 0x0000000409047290 */ /* 0x000fe2000fffe03f */
[----:B------:R-:W-:Y:S01]  /*7e90*/  SHF.R.S32.HI R0, RZ, 0x1f, R21 ;  /* 0x0000001fff007819 */ /* 0x000fe20000011415 */
[----:B------:R-:W5:Y:S01]  /*7ea0*/  LD.E.128 R4, desc[UR36][R6.64] ;  /* 0x0000002406047980 */ /* 0x000f62000c101d00 */
[----:B-1----:R-:W-:Y:S01]  /*7eb0*/  IADD3 R20, -R21, RZ, RZ ;  /* 0x000000ff15147210 */ /* 0x002fe20007ffe1ff */
[----:B------:R-:W-:Y:S01]  /*7ec0*/  IMAD.U32 R2, RZ, RZ, UR8 ;  /* 0x00000008ff027e24 */ /* 0x000fe2000f8e00ff */
[----:B------:R-:W-:Y:S01]  /*7ed0*/  LOP3.LUT R64, R64, R65, RZ, 0x3c, !PT ;  /* 0x0000004140407212 */ /* 0x000fe200078e3cff */
[----:B------:R-:W-:Y:S01]  /*7ee0*/  IMAD.U32 R3, RZ, RZ, UR9 ;  /* 0x00000009ff037e24 */ /* 0x000fe2000f8e00ff */
[----:B------:R-:W-:Y:S01]  /*7ef0*/  LOP3.LUT R60, R60, R61, RZ, 0x3c, !PT ;  /* 0x0000003d3c3c7212 */ /* 0x000fe200078e3cff */
[--C-:B------:R-:W-:Y:S01]  /*7f00*/  IMAD.X R61, RZ, RZ, R33.reuse, P5 ;  /* 0x000000ffff3d7224 */ /* 0x100fe200028e0621 */
[----:B------:R-:W-:Y:S01]  /*7f10*/  LOP3.LUT R56, R56, R57, RZ, 0x3c, !PT ;  /* 0x0000003938387212 */ /* 0x000fe200078e3cff */
[--C-:B------:R-:W-:Y:S01]  /*7f20*/  IMAD.X R57, RZ, RZ, R33.reuse, P4 ;  /* 0x000000ffff397224 */ /* 0x100fe200020e0621 */
[----:B------:R-:W-:Y:S01]  /*7f30*/  LOP3.LUT R28, R29, R32, RZ, 0x3c, !PT ;  /* 0x000000201d1c7212 */ /* 0x000fe200078e3cff */
[----:B------:R-:W-:Y:S01]  /*7f40*/  IMAD.MOV.U32 R29, RZ, RZ, R33 ;  /* 0x000000ffff1d7224 */ /* 0x000fe200078e0021 */
[----:B------:R-:W-:Y:S01]  /*7f50*/  IADD3.X R65, RZ, R33, RZ, P6, !PT ;  /* 0x00000021ff417210 */ /* 0x000fe200037fe4ff */
[----:B------:R-:W-:Y:S01]  /*7f60*/  ULDC.64 UR8, c[0x0][0xae0] ;  /* 0x0002b80000087ab9 */ /* 0x000fe20000000a00 */
[----:B------:R-:W-:Y:S01]  /*7f70*/  IMAD R41, R47, R20, R22 ;  /* 0x000000142f297224 */ /* 0x000fe200078e0216 */
[----:B------:R-:W5:Y:S01]  /*7f80*/  LD.E.128 R52, desc[UR36][R52.64] ;  /* 0x0000002434347980 */ /* 0x000f62000c101d00 */
[----:B------:R-:W-:-:S02]  /*7f90*/  IMAD R0, R0, UR8, RZ ;  /* 0x0000000800007c24 */ /* 0x000fc4000f8e02ff */
[----:B------:R-:W-:Y:S01]  /*7fa0*/  IMAD.U32 R3, RZ, RZ, UR4 ;  /* 0x00000004ff037e24 */ /* 0x000fe2000f8e00ff */
[----:B------:R-:W5:Y:S01]  /*7fb0*/  LD.E.128 R28, desc[UR36][R28.64] ;  /* 0x000000241c1c7980 */ /* 0x000f62000c101d00 */
[C---:B------:R-:W-:Y:S01]  /*7fc0*/  IMAD R45, R21.reuse, UR9, R0 ;  /* 0x00000009152d7c24 */ /* 0x040fe2000f8e0200 */
[----:B------:R-:W-:Y:S02]  /*7fd0*/  SHF.R.S32.HI R0, RZ, 0x1f, R41 ;  /* 0x0000001fff007819 */ /* 0x000fe40000011429 */
[----:B------:R-:W5:Y:S01]  /*7fe0*/  LD.E.128 R36, desc[UR36][R36.64] ;  /* 0x0000002424247980 */ /* 0x000f62000c101d00 */
[----:B------:R-:W-:Y:S01]  /*7ff0*/  IMAD.WIDE.U32 R2, R21, UR8, R2 ;  /* 0x0000000815027c25 */ /* 0x000fe2000f8e0002 */
[----:B------:R-:W-:Y:S02]  /*8000*/  ULDC.64 UR8, c[0x0][0xad8] ;  /* 0x0002b60000087ab9 */ /* 0x000fe40000000a00 */
        /* <DEDUP_REMOVED lines=15> */
[----:B------:R-:W-:Y:S02]  /*8100*/  IMAD R44, R44, 0x80, R23 ;  /* 0x000000802c2c7824 */ /* 0x000fe400078e0217 */
        /* <DEDUP_REMOVED lines=8> */
[-C--:B------:R-:W-:Y:S02]  /*8190*/  ISETP.GE.AND P1, PT, R0, R69.reuse, PT ;  /* 0x000000450000720c */ /* 0x080fe40003f26270 */
[----:B------:R-:W-:Y:S02]  /*81a0*/  IADD3 R0, R44, 0x40, RZ ;  /* 0x000000402c007810 */ /* 0x000fe40007ffe0ff */
        /* <DEDUP_REMOVED lines=11> */
[----:B------:R-:W-:-:S09]  /*8260*/  ISETP.GE.AND P2, PT, R18, UR4, PT ;  /* 0x0000000412007c0c */ /* 0x000fd2000bf46270 */
[CC--:B-1----:R-:W-:Y:S02]  /*8270*/  @!P4 LEA R2, P6, R16.reuse, R41.reuse, 0x1 ;  /* 0x000000291002c211 */ /* 0x0c2fe400078c08ff */
[CC--:B------:R-:W-:Y:S02]  /*8280*/  @!P3 LEA R20, P5, R17.reuse, R41.reuse, 0x1 ;  /* 0x000000291114b211 */ /* 0x0c0fe400078a08ff */
[-C--:B--2---:R-:W-:Y:S02]  /*8290*/  @!P4 LEA.HI.X R3, R16, R0.reuse, R203, 0x1, P6 ;  /* 0x000000001003c211 */ /* 0x084fe400030f0ccb */
[C---:B------:R-:W-:Y:S02]  /*82a0*/  @!P2 LEA R40, P6, R18.reuse, R41, 0x1 ;  /* 0x000000291228a211 */ /* 0x040fe400078c08ff */
[-C--:B------:R-:W-:Y:S01]  /*82b0*/  @!P3 LEA.HI.X R21, R17, R0.reuse, R202, 0x1, P5 ;  /* 0x000000001115b211 */ /* 0x080fe200028f0cca */
[----:B-----5:R3:W-:Y:S01]  /*82c0*/  @!P4 ST.E.128 desc[UR36][R2.64], R28 ;  /* 0x0000001c0200c985 */ /* 0x0207e2000c101d24 */
[----:B------:R-:W-:-:S03]  /*82d0*/  @!P2 LEA.HI.X R41, R18, R0, R201, 0x1, P6 ;  /* 0x000000001229a211 */ /* 0x000fc600030f0cc9 */
[----:B------:R3:W-:Y:S04]  /*82e0*/  @!P3 ST.E.128 desc[UR36][R20.64], R52 ;  /* 0x000000341400b985 */ /* 0x0007e8000c101d24 */
[----:B------:R3:W-:Y:S02]  /*82f0*/  @!P2 ST.E.128 desc[UR36][R40.64], R64 ;  /* 0x000000402800a985 */ /* 0x0007e4000c101d24 */
.L_x_3512:
[----:B------:R-:W-:Y:S05]  /*8300*/  BSYNC B1 ;  /* 0x0000000000017941 */ /* 0x000fea0003800000 */
.L_x_3511:
[----:B--2---:R2:W4:Y:S01]  /*8310*/  SHFL.IDX PT, R0, R42, 0x1, 0x181f ;  /* 0x00381f002a007f89 */ /* 0x00452200000e0000 */
[----:B------:R-:W-:Y:S03]  /*8320*/  BSSY B1, `(.L_x_3513) ;  /* 0x0000010000017945 */ /* 0x000fe60003800000 */
[----:B---3-5:R2:W3:Y:S01]  /*8330*/  SHFL.IDX PT, R29, R22, 0x1, 0x181f ;  /* 0x00381f00161d7f89 */ /* 0x0284e200000e0000 */
[----:B------:R-:W-:Y:S05]  /*8340*/  @P1 BRA `(.L_x_3514) ;  /* 0x0000000000341947 */ /* 0x000fea0003800000 */
[----:B------:R-:W-:Y:S02]  /*8350*/  ULDC UR4, c[0x0][0xac8] ;  /* 0x0002b20000047ab9 */ /* 0x000fe40000000800 */
[----:B------:R-:W-:Y:S02]  /*8360*/  ISETP.GE.AND P4, PT, R16, UR4, PT ;  /* 0x0000000410007c0c */ /* 0x000fe4000bf86270 */
[----:B------:R-:W-:Y:S02]  /*8370*/  ISETP.GE.AND P5, PT, R17, UR4, PT ;  /* 0x0000000411007c0c */ /* 0x000fe4000bfa6270 */
[----:B------:R-:W-:-:S09]  /*8380*/  ISETP.GE.AND P6, PT, R18, UR4, PT ;  /* 0x0000000412007c0c */ /* 0x000fd2000bfc6270 */
[-C--:B---3--:R-:W-:Y:S02]  /*8390*/  @!P4 LEA R2, P1, R16, R29.reuse, 0x1 ;  /* 0x0000001d1002c211 */ /* 0x088fe400078208ff */
[CC--:B------:R-:W-:Y:S02]  /*83a0*/  @!P5 LEA R20, P2, R17.reuse, R29.reuse, 0x1 ;  /* 0x0000001d1114d211 */ /* 0x0c0fe400078408ff */
[----:B------:R-:W-:Y:S02]  /*83b0*/  @!P6 LEA R28, P3, R18, R29, 0x1 ;  /* 0x0000001d121ce211 */ /* 0x000fe400078608ff */
[-C--:B----4-:R-:W-:Y:S02]  /*83c0*/  @!P4 LEA.HI.X R3, R16, R0.reuse, R203, 0x1, P1 ;  /* 0x000000001003c211 */ /* 0x090fe400008f0ccb */
[-C--:B------:R-:W-:Y:S02]  /*83d0*/  @!P5 LEA.HI.X R21, R17, R0.reuse, R202, 0x1, P2 ;  /* 0x000000001115d211 */ /* 0x080fe400010f0cca */
[----:B------:R-:W-:Y:S01]  /*83e0*/  @!P6 LEA.HI.X R29, R18, R0, R201, 0x1, P3 ;  /* 0x00000000121de211 */ /* 0x000fe200018f0cc9 */
[----:B------:R3:W-:Y:S04]  /*83f0*/  @!P4 ST.E.128 desc[UR36][R2.64], R12 ;  /* 0x0000000c0200c985 */ /* 0x0007e8000c101d24 */
[----:B------:R3:W-:Y:S04]  /*8400*/  @!P5 ST.E.128 desc[UR36][R20.64], R36 ;  /* 0x000000241400d985 */ /* 0x0007e8000c101d24 */
[----:B------:R3:W-:Y:S02]  /*8410*/  @!P6 ST.E.128 desc[UR36][R28.64], R60 ;  /* 0x0000003c1c00e985 */ /* 0x0007e4000c101d24 */
.L_x_3514:
[----:B------:R-:W-:Y:S05]  /*8420*/  BSYNC B1 ;  /* 0x0000000000017941 */ /* 0x000fea0003800000 */
.L_x_3513:
[----:B----4-:R4:W0:Y:S01]  /*8430*/  SHFL.IDX PT, R0, R42, 0x2, 0x181f ;  /* 0x00581f002a007f89 */ /* 0x01082200000e0000 */
[----:B------:R-:W-:Y:S03]  /*8440*/  BSSY B1, `(.L_x_3515) ;  /* 0x0000010000017945 */ /* 0x000fe60003800000 */
[----:B---3--:R4:W3:Y:S01]  /*8450*/  SHFL.IDX PT, R15, R22, 0x2, 0x181f ;  /* 0x00581f00160f7f89 */ /* 0x0088e200000e0000 */
        /* <DEDUP_REMOVED lines=8> */
[-C--:B0-----:R-:W-:Y:S02]  /*84e0*/  @!P3 LEA.HI.X R3, R16, R0.reuse, R203, 0x1, P0 ;  /* 0x000000001003b211 */ /* 0x081fe400000f0ccb */
[-C--:B------:R-:W-:Y:S02]  /*84f0*/  @!P4 LEA.HI.X R13, R17, R0.reuse, R202, 0x1, P1 ;  /* 0x00000000110dc211 */ /* 0x080fe400008f0cca */
[----:B------:R-:W-:Y:S01]  /*8500*/  @!P5 LEA.HI.X R15, R18, R0, R201, 0x1, P2 ;  /* 0x00000000120fd211 */ /* 0x000fe200010f0cc9 */
[----:B------:R0:W-:Y:S04]  /*8510*/  @!P3 ST.E.128 desc[UR36][R2.64], R8 ;  /* 0x000000080200b985 */ /* 0x0001e8000c101d24 */
[----:B------:R0:W-:Y:S04]  /*8520*/  @!P4 ST.E.128 desc[UR36][R12.64], R32 ;  /* 0x000000200c00c985 */ /* 0x0001e8000c101d24 */
[----:B------:R0:W-:Y:S02]  /*8530*/  @!P5 ST.E.128 desc[UR36][R14.64], R56 ;  /* 0x000000380e00d985 */ /* 0x0001e4000c101d24 */
.L_x_3516:
[----:B------:R-:W-:Y:S05]  /*8540*/  BSYNC B1 ;  /* 0x0000000000017941 */ /* 0x000fea0003800000 */
.L_x_3515:
[----:B0-----:R-:W-:Y:S01]  /*8550*/  VIADD R0, R44, 0x60 ;  /* 0x000000602c007836 */ /* 0x001fe20000000000 */
[----:B--2-4-:R-:W4:Y:S04]  /*8560*/  SHFL.IDX PT, R42, R42, 0x3, 0x181f ;  /* 0x00781f002a2a7f89 */ /* 0x014f2800000e0000 */
[----:B------:R-:W-:Y:S01]  /*8570*/  ISETP.GE.AND P0, PT, R0, R69, PT ;  /* 0x000000450000720c */ /* 0x000fe20003f06270 */
[----:B------:R0:W2:-:S12]  /*8580*/  SHFL.IDX PT, R11, R22, 0x3, 0x181f ;  /* 0x00781f00160b7f89 */ /* 0x00009800000e0000 */
[----:B0-----:R-:W-:Y:S05]  /*8590*/  @P0 BRA `(.L_x_3517) ;  /* 0x0000000c007c0947 */ /* 0x001fea0003800000 */
[----:B------:R-:W-:Y:S02]  /*85a0*/  ULDC UR4, c[0x0][0xac8] ;  /* 0x0002b20000047ab9 */ /* 0x000fe40000000800 */
[----:B------:R-:W-:Y:S02]  /*85b0*/  ISETP.GE.AND P2, PT, R16, UR4, PT ;  /* 0x0000000410007c0c */ /* 0x000fe4000bf46270 */
[----:B------:R-:W-:-:S11]  /*85c0*/  ISETP.GE.AND P3, PT, R17, UR4, PT ;  /* 0x0000000411007c0c */ /* 0x000fd6000bf66270 */
[CC--:B--2---:R-:W-:Y:S02]  /*85d0*/  @!P2 LEA R2, P0, R16.reuse, R11.reuse, 0x1 ;  /* 0x0000000b1002a211 */ /* 0x0c4fe400078008ff */
[C---:B------:R-:W-:Y:S02]  /*85e0*/  @!P3 LEA R8, P1, R17.reuse, R11, 0x1 ;  /* 0x0000000b1108b211 */ /* 0x040fe400078208ff */
[-C--:B----4-:R-:W-:Y:S02]  /*85f0*/  @!P2 LEA.HI.X R3, R16, R42.reuse, R203, 0x1, P0 ;  /* 0x0000002a1003a211 */ /* 0x090fe400000f0ccb */
[----:B------:R-:W-:Y:S02]  /*8600*/  @!P3 LEA.HI.X R9, R17, R42, R202, 0x1, P1 ;  /* 0x0000002a1109b211 */ /* 0x000fe400008f0cca */
[----:B------:R-:W-:Y:S01]  /*8610*/  ISETP.GE.AND P0, PT, R18, UR4, PT ;  /* 0x0000000412007c0c */ /* 0x000fe2000bf06270 */
[----:B------:R0:W-:Y:S04]  /*8620*/  @!P2 ST.E.128 desc[UR36][R2.64], R4 ;  /* 0x000000040200a985 */ /* 0x0001e8000c101d24 */
[----:B------:R0:W-:Y:S08]  /*8630*/  @!P3 ST.E.128 desc[UR36][R8.64], R24 ;  /* 0x000000180800b985 */ /* 0x0001f0000c101d24 */
[----:B------:R-:W-:Y:S05]  /*8640*/  @P0 BRA `(.L_x_3517) ;  /* 0x0000000c00500947 */ /* 0x000fea0003800000 */
[----:B0-----:R-:W-:-:S04]  /*8650*/  LEA R2, P0, R18, R11, 0x1 ;  /* 0x0000000b12027211 */ /* 0x001fc800078008ff */
[----:B------:R-:W-:-:S05]  /*8660*/  LEA.HI.X R3, R18, R42, R201, 0x1, P0 ;  /* 0x0000002a12037211 */ /* 0x000fca00000f0cc9 */
[----:B------:R0:W-:Y:S01]  /*8670*/  ST.E.128 desc[UR36][R2.64], R48 ;  /* 0x0000003002007985 */ /* 0x0001e2000c101d24 */
[----:B------:R-:W-:Y:S05]  /*8680*/  BRA `(.L_x_3517) ;  /* 0x0000000c00407947 */ /* 0x000fea0003800000 */
.L_x_3509:
[----:B------:R-:W-:Y:S01]  /*8690*/  R2UR UR4, R192 ;  /* 0x00000000c00472ca */ /* 0x000fe200000e0000 */
[----:B------:R-:W-:Y:S01]  /*86a0*/  ULDC.64 UR10, c[0x0][0xc00] ;  /* 0x00030000000a7ab9 */ /* 0x000fe20000000a00 */
[----:B------:R-:W-:Y:S01]  /*86b0*/  USHF.L.U32 UR8, UR60, 0x2, URZ ;  /* 0x000000023c087899 */ /* 0x000fe2000800063f */
[----:B------:R-:W0:Y:S01]  /*86c0*/  LDC R11, c[0x0][0xbe8] ;  /* 0x0002fa00ff0b7b82 */ /* 0x000e220000000800 */
[----:B------:R-:W-:-:S04]  /*86d0*/  UISETP.NE.U32.AND UP0, UPT, UR10, URZ, UPT ;  /* 0x0000003f0a00728c */ /* 0x000fc8000bf05070 */
[----:B------:R-:W-:-:S05]  /*86e0*/  UISETP.NE.AND.EX UP0, UPT, UR11, URZ, UPT, UP0 ;  /* 0x0000003f0b00728c */ /* 0x000fca000bf05300 */
[----:B------:R-:W-:Y:S01]  /*86f0*/  USHF.L.U64.HI UR9, UR60, 0x2, UR4 ;  /* 0x000000023c097899 */ /* 0x000fe20008010204 */
[----:B------:R-:W-:Y:S01]  /*8700*/  PLOP3.LUT P2, PT, PT, PT, UP0, 0x80, 0x0 ;  /* 0x000000000000781c */ /* 0x000fe20003f4f008 */
        /* <DEDUP_REMOVED lines=13> */
[----:B------:R-:W-:-:S04]  /*87e0*/  MOV R4, UR8 ;  /* 0x0000000800047c02 */ /* 0x000fc80008000f00 */
[----:B------:R-:W-:-:S05]  /*87f0*/  IMAD.U32 R5, RZ, RZ, UR9 ;  /* 0x00000009ff057e24 */ /* 0x000fca000f8e00ff */
[----:B------:R1:W5:Y:S01]  /*8800*/  @P3 LDG.E R0, desc[UR36][R4.64] ;  /* 0x0000002404003981 */ /* 0x000362000c1e1900 */
[----:B0-----:R-:W-:Y:S01]  /*8810*/  ISETP.NE.AND P0, PT, R11, 0x1, PT ;  /* 0x000000010b00780c */ /* 0x001fe20003f05270 */
[----:B------:R-:W-:Y:S01]  /*8820*/  UMOV UR4, URZ ;  /* 0x0000003f00047c82 */ /* 0x000fe20008000000 */
[----:B------:R-:W-:Y:S01]  /*8830*/  USHF.R.S32.HI UR11, URZ, 0x1f, UR61 ;  /* 0x0000001f3f0b7899 */ /* 0x000fe2000801143d */
[----:B------:R-:W-:-:S10]  /*8840*/  ISETP.GE.AND P1, PT, R204, 0x80, PT ;  /* 0x00000080cc00780c */ /* 0x000fd40003f26270 */
[----:B------:R-:W0:Y:S01]  /*8850*/  @P0 LDC R9, c[0x0][0xbec] ;  /* 0x0002fb00ff090b82 */ /* 0x000e220000000800 */
[----:B--2---:R-:W-:-:S13]  /*8860*/  @P2 R2UR UR4, R6 ;  /* 0x00000000060422ca */ /* 0x004fda00000e0000 */
[----:B------:R-:W-:Y:S01]  /*8870*/  USHF.R.S32.HI UR10, URZ, 0x1f, UR4 ;  /* 0x0000001f3f0a7899 */ /* 0x000fe20008011404 */
[----:B01----:R-:W-:Y:S11]  /*8880*/  @P3 BRA `(.L_x_3518) ;  /* 0x0000000000103947 */ /* 0x003ff60003800000 */
[----:B------:R-:W-:Y:S05]  /*8890*/  @!P2 BRA `(.L_x_3518) ;  /* 0x00000000000ca947 */ /* 0x000fea0003800000 */
[----:B------:R-:W2:Y:S04]  /*88a0*/  LDG.E R5, desc[UR36][R2.64] ;  /* 0x0000002402057981 */ /* 0x000ea8000c1e1900 */
[----:B-----5:R-:W2:Y:S02]  /*88b0*/  LDG.E R0, desc[UR36][R2.64+0x4] ;  /* 0x0000042402007981 */ /* 0x020ea4000c1e1900 */
[----:B--2---:R-:W-:-:S07]  /*88c0*/  IMAD.IADD R0, R0, 0x1, -R5 ;  /* 0x0000000100007824 */ /* 0x004fce00078e0a05 */
.L_x_3518:
[----:B------:R-:W-:Y:S01]  /*88d0*/  R2UR UR7, R192 ;  /* 0x00000000c00772ca */ /* 0x000fe200000e0000 */
[----:B------:R-:W-:Y:S01]  /*88e0*/  USEL UR60, UR60, URZ, !UP0 ;  /* 0x0000003f3c3c7287 */ /* 0x000fe2000c000000 */
[----:B------:R-:W-:Y:S11]  /*88f0*/  BSSY B1, `(.L_x_3519) ;  /* 0x000002e000017945 */ /* 0x000ff60003800000 */
        /* <DEDUP_REMOVED lines=13> */
[----:B------:R-:W-:Y:S01]  /*89d0*/  UMOV UR8, UR4 ;  /* 0x0000000400087c82 */ /* 0x000fe20008000000 */
[----:B------:R-:W-:Y:S01]  /*89e0*/  UIMAD UR7, UR11, UR14, URZ ;  /* 0x0000000e0b0772a4 */ /* 0x000fe2000f8e023f */
[----:B------:R-:W-:Y:S01]  /*89f0*/  MOV R2, R4 ;  /* 0x0000000400027202 */ /* 0x000fe20000000f00 */
[----:B------:R-:W-:Y:S02]  /*8a00*/  UMOV UR9, UR10 ;  /* 0x0000000a00097c82 */ /* 0x000fe40008000000 */
[----:B------:R-:W-:Y:S02]  /*8a10*/  UIMAD.WIDE.U32 UR8, UR61, UR14, UR8 ;  /* 0x0000000e3d0872a5 */ /* 0x000fe4000f8e0008 */
[----:B------:R-:W-:-:S03]  /*8a20*/  UIMAD UR7, UR61, UR15, UR7 ;  /* 0x0000000f3d0772a4 */ /* 0x000fc6000f8e0207 */
[----:B------:R-:W-:Y:S01]  /*8a30*/  ULDC.64 UR14, c[0x0][0xb98] ;  /* 0x0002e600000e7ab9 */ /* 0x000fe20000000a00 */
[----:B------:R-:W0:Y:S01]  /*8a40*/  @P1 LDC R3, c[0x0][0xbec] ;  /* 0x0002fb00ff031b82 */ /* 0x000e220000000800 */
[----:B------:R-:W-:Y:S02]  /*8a50*/  UIADD3 UR9, UR9, UR7, URZ ;  /* 0x0000000709097290 */ /* 0x000fe4000fffe03f */
[----:B------:R-:W-:Y:S02]  /*8a60*/  UIMAD UR7, UR12, UR14, URZ ;  /* 0x0000000e0c0772a4 */ /* 0x000fe4000f8e023f */
[----:B------:R-:W-:Y:S02]  /*8a70*/  UIMAD.WIDE.U32 UR8, UR60, UR14, UR8 ;  /* 0x0000000e3c0872a5 */ /* 0x000fe4000f8e0008 */
[----:B------:R-:W-:Y:S01]  /*8a80*/  UIMAD UR7, UR60, UR15, UR7 ;  /* 0x0000000f3c0772a4 */ /* 0x000fe2000f8e0207 */
[----:B------:R-:W1:Y:S02]  /*8a90*/  @P1 LDC R6, c[0x0][0xbf0] ;  /* 0x0002fc00ff061b82 */ /* 0x000e640000000800 */
        /* <DEDUP_REMOVED lines=19> */
.L_x_3520:
[----:B------:R-:W-:Y:S05]  /*8bd0*/  BSYNC B1 ;  /* 0x0000000000017941 */ /* 0x000fea0003800000 */
.L_x_3519:
[----:B------:R-:W-:Y:S01]  /*8be0*/  R2UR UR13, R22 ;  /* 0x00000000160d72ca */ /* 0x000fe200000e0000 */
[----:B0-----:R-:W0:Y:S01]  /*8bf0*/  @P0 LDC R3, c[0x0][0xbf0] ;  /* 0x0002fc00ff030b82 */ /* 0x001e220000000800 */
[----:B------:R-:W-:Y:S01]  /*8c00*/  ULDC.64 UR14, c[0x0][0xaa0] ;  /* 0x0002a800000e7ab9 */ /* 0x000fe20000000a00 */
[----:B------:R-:W-:Y:S01]  /*8c10*/  IMAD R2, R19, 0x20, R23 ;  /* 0x0000002013027824 */ /* 0x000fe200078e0217 */
[----:B------:R-:W-:Y:S01]  /*8c20*/  UIMAD UR7, UR10, UR14, URZ ;  /* 0x0000000e0a0772a4 */ /* 0x000fe2000f8e023f */
[----:B------:R-:W-:Y:S01]  /*8c30*/  BSSY B1, `(.L_x_3521) ;  /* 0x000003f000017945 */ /* 0x000fe20003800000 */
[----:B------:R-:W-:Y:S02]  /*8c40*/  UIMAD.WIDE.U32 UR8, UR4, UR14, URZ ;  /* 0x0000000e040872a5 */ /* 0x000fe4000f8e003f */
[----:B------:R-:W-:-:S03]  /*8c50*/  UIMAD UR7, UR4, UR15, UR7 ;  /* 0x0000000f040772a4 */ /* 0x000fc6000f8e0207 */
[----:B------:R-:W-:Y:S01]  /*8c60*/  ULDC.64 UR14, c[0x0][0xae8] ;  /* 0x0002ba00000e7ab9 */ /* 0x000fe20000000a00 */
[----:B------:R-:W-:Y:S01]  /*8c70*/  UIADD3 UR9, UR9, UR7, URZ ;  /* 0x0000000709097290 */ /* 0x000fe2000fffe03f */
[----:B------:R-:W-:Y:S01]  /*8c80*/  MOV R5, UR13 ;  /* 0x0000000d00057c02 */ /* 0x000fe20008000f00 */
[----:B------:R-:W-:Y:S02]  /*8c90*/  UIMAD UR4, UR11, UR14, URZ ;  /* 0x0000000e0b0472a4 */ /* 0x000fe4000f8e023f */
[----:B------:R-:W-:Y:S02]  /*8ca0*/  UIMAD.WIDE.U32 UR8, UR61, UR14, UR8 ;  /* 0x0000000e3d0872a5 */ /* 0x000fe4000f8e0008 */
[----:B------:R-:W-:Y:S01]  /*8cb0*/  IMAD R6, R5, 0x80, R2 ;  /* 0x0000008005067824 */ /* 0x000fe200078e0202 */
[----:B------:R-:W-:Y:S01]  /*8cc0*/  UIMAD UR4, UR61, UR15, UR4 ;  /* 0x0000000f3d0472a4 */ /* 0x000fe2000f8e0204 */
[----:B------:R-:W-:Y:S02]  /*8cd0*/  ULDC.64 UR10, c[0x0][0xaf0] ;  /* 0x0002bc00000a7ab9 */ /* 0x000fe40000000a00 */
        /* <DEDUP_REMOVED lines=11> */
[----:B------:R-:W-:-:S02]  /*8d90*/  IMAD.U32 R3, RZ, RZ, UR9 ;  /* 0x00000009ff037e24 */ /* 0x000fc4000f8e00ff */
[----:B------:R-:W-:Y:S02]  /*8da0*/  IMAD R4, R2, UR10, RZ ;  /* 0x0000000a02047c24 */ /* 0x000fe4000f8e02ff */
[----:B------:R-:W-:Y:S01]  /*8db0*/  IMAD R7, R11, R7, R6 ;  /* 0x000000070b077224 */ /* 0x000fe200078e0206 */
[----:B------:R-:W-:Y:S01]  /*8dc0*/  MOV R3, UR4 ;  /* 0x0000000400037c02 */ /* 0x000fe20008000f00 */
[----:B------:R-:W-:Y:S01]  /*8dd0*/  IMAD.U32 R2, RZ, RZ, UR8 ;  /* 0x00000008ff027e24 */ /* 0x000fe2000f8e00ff */
[----:B------:R-:W-:Y:S01]  /*8de0*/  ULDC.64 UR8, c[0x0][0xad8] ;  /* 0x0002b60000087ab9 */ /* 0x000fe20000000a00 */
        /* <DEDUP_REMOVED lines=13> */
[----:B------:R-:W-:Y:S02]  /*8ec0*/  IADD3 R3, R3, R5, RZ ;  /* 0x0000000503037210 */ /* 0x000fe40007ffe0ff */
[----:B------:R-:W-:Y:S02]  /*8ed0*/  LEA R4, P3, R2, UR8, 0x1 ;  /* 0x0000000802047c11 */ /* 0x000fe4000f8608ff */
[----:B------:R-:W-:Y:S01]  /*8ee0*/  ISETP.GE.AND P1, PT, R0, R11, PT ;  /* 0x0000000b0000720c */ /* 0x000fe20003f26270 */
[----:B------:R-:W-:Y:S01]  /*8ef0*/  VIADD R0, R6, 0x40 ;  /* 0x0000004006007836 */ /* 0x000fe20000000000 */
[----:B------:R-:W-:-:S02]  /*8f00*/  LEA.HI.X R5, R2, UR9, R3, 0x1, P3 ;  /* 0x0000000902057c11 */ /* 0x000fc400098f0c03 */
[----:B------:R0:W1:Y:S02]  /*8f10*/  SHFL.IDX PT, R3, R4, RZ, 0x181f ;  /* 0x00181fff04037589 */ /* 0x00006400000e0000 */
[----:B------:R-:W-:Y:S02]  /*8f20*/  ISETP.GE.AND P0, PT, R0, R11, PT ;  /* 0x0000000b0000720c */ /* 0x000fe40003f06270 */
[----:B------:R0:W2:Y:S01]  /*8f30*/  SHFL.IDX PT, R0, R5, RZ, 0x181f ;  /* 0x00181fff05007589 */ /* 0x0000a200000e0000 */
[----:B------:R-:W-:Y:S10]  /*8f40*/  @P2 BRA `(.L_x_3522) ;  /* 0x0000000000342947 */ /* 0x000ff40003800000 */
        /* <DEDUP_REMOVED lines=9> */
[----:B------:R3:W-:Y:S01]  /*8fe0*/  @!P4 ST.E.128 desc[UR36][R8.64], RZ ;  /* 0x000000ff0800c985 */ /* 0x0007e2000c101d24 */
[----:B------:R-:W-:-:S03]  /*8ff0*/  @!P2 LEA.HI.X R3, R18, R0, R201, 0x1, P6 ;  /* 0x000000001203a211 */ /* 0x000fc600030f0cc9 */
[----:B------:R3:W-:Y:S04]  /*9000*/  @!P3 ST.E.128 desc[UR36][R12.64], RZ ;  /* 0x000000ff0c00b985 */ /* 0x0007e8000c101d24 */
[----:B------:R3:W-:Y:S02]  /*9010*/  @!P2 ST.E.128 desc[UR36][R2.64], RZ ;  /* 0x000000ff0200a985 */ /* 0x0007e4000c101d24 */
.L_x_3522:
[----:B------:R-:W-:Y:S05]  /*9020*/  BSYNC B1 ;  /* 0x0000000000017941 */ /* 0x000fea0003800000 */
.L_x_3521:
[----:B--2---:R2:W4:Y:S01]  /*9030*/  SHFL.IDX PT, R0, R5, 0x1, 0x181f ;  /* 0x00381f0005007f89 */ /* 0x00452200000e0000 */
[----:B------:R-:W-:Y:S03]  /*9040*/  BSSY B1, `(.L_x_3523) ;  /* 0x0000010000017945 */ /* 0x000fe60003800000 */
[----:B-1-3--:R2:W1:Y:S01]  /*9050*/  SHFL.IDX PT, R3, R4, 0x1, 0x181f ;  /* 0x00381f0004037f89 */ /* 0x00a46200000e0000 */
[----:B------:R-:W-:Y:S05]  /*9060*/  @P1 BRA `(.L_x_3524) ;  /* 0x0000000000341947 */ /* 0x000fea0003800000 */
[----:B------:R-:W-:Y:S02]  /*9070*/  ULDC UR4, c[0x0][0xac8] ;  /* 0x0002b20000047ab9 */ /* 0x000fe40000000800 */
[----:B------:R-:W-:Y:S02]  /*9080*/  ISETP.GE.AND P4, PT, R16, UR4, PT ;  /* 0x0000000410007c0c */ /* 0x000fe4000bf86270 */
[----:B------:R-:W-:Y:S02]  /*9090*/  ISETP.GE.AND P5, PT, R17, UR4, PT ;  /* 0x0000000411007c0c */ /* 0x000fe4000bfa6270 */
[----:B------:R-:W-:-:S09]  /*90a0*/  ISETP.GE.AND P6, PT, R18, UR4, PT ;  /* 0x0000000412007c0c */ /* 0x000fd2000bfc6270 */
[-C--:B-1----:R-:W-:Y:S02]  /*90b0*/  @!P4 LEA R8, P1, R16, R3.reuse, 0x1 ;  /* 0x000000031008c211 */ /* 0x082fe400078208ff */
[CC--:B------:R-:W-:Y:S02]  /*90c0*/  @!P5 LEA R12, P2, R17.reuse, R3.reuse, 0x1 ;  /* 0x00000003110cd211 */ /* 0x0c0fe400078408ff */
[----:B------:R-:W-:Y:S02]  /*90d0*/  @!P6 LEA R2, P3, R18, R3, 0x1 ;  /* 0x000000031202e211 */ /* 0x000fe400078608ff */
[-C--:B----4-:R-:W-:Y:S02]  /*90e0*/  @!P4 LEA.HI.X R9, R16, R0.reuse, R203, 0x1, P1 ;  /* 0x000000001009c211 */ /* 0x090fe400008f0ccb */
[-C--:B------:R-:W-:Y:S02]  /*90f0*/  @!P5 LEA.HI.X R13, R17, R0.reuse, R202, 0x1, P2 ;  /* 0x00000000110dd211 */ /* 0x080fe400010f0cca */
[----:B------:R-:W-:Y:S01]  /*9100*/  @!P6 LEA.HI.X R3, R18, R0, R201, 0x1, P3 ;  /* 0x000000001203e211 */ /* 0x000fe200018f0cc9 */
[----:B------:R3:W-:Y:S04]  /*9110*/  @!P4 ST.E.128 desc[UR36][R8.64], RZ ;  /* 0x000000ff0800c985 */ /* 0x0007e8000c101d24 */
[----:B------:R3:W-:Y:S04]  /*9120*/  @!P5 ST.E.128 desc[UR36][R12.64], RZ ;  /* 0x000000ff0c00d985 */ /* 0x0007e8000c101d24 */
[----:B------:R3:W-:Y:S02]  /*9130*/  @!P6 ST.E.128 desc[UR36][R2.64], RZ ;  /* 0x000000ff0200e985 */ /* 0x0007e4000c101d24 */
.L_x_3524:
[----:B------:R-:W-:Y:S05]  /*9140*/  BSYNC B1 ;  /* 0x0000000000017941 */ /* 0x000fea0003800000 */
.L_x_3523:
[----:B----4-:R4:W0:Y:S01]  /*9150*/  SHFL.IDX PT, R0, R5, 0x2, 0x181f ;  /* 0x00581f0005007f89 */ /* 0x01082200000e0000 */
        /* <DEDUP_REMOVED lines=10> */
[-C--:B0-----:R-:W-:Y:S02]  /*9200*/  @!P3 LEA.HI.X R9, R16, R0.reuse, R203, 0x1, P0 ;  /* 0x000000001009b211 */ /* 0x081fe400000f0ccb */
[-C--:B------:R-:W-:Y:S02]  /*9210*/  @!P4 LEA.HI.X R13, R17, R0.reuse, R202, 0x1, P1 ;  /* 0x00000000110dc211 */ /* 0x080fe400008f0cca */
[----:B------:R-:W-:Y:S01]  /*9220*/  @!P5 LEA.HI.X R3, R18, R0, R201, 0x1, P2 ;  /* 0x000000001203d211 */ /* 0x000fe200010f0cc9 */
[----:B------:R3:W-:Y:S04]  /*9230*/  @!P3 ST.E.128 desc[UR36][R8.64], RZ ;  /* 0x000000ff0800b985 */ /* 0x0007e8000c101d24 */
[----:B------:R3:W-:Y:S04]  /*9240*/  @!P4 ST.E.128 desc[UR36][R12.64], RZ ;  /* 0x000000ff0c00c985 */ /* 0x0007e8000c101d24 */
[----:B------:R3:W-:Y:S02]  /*9250*/  @!P5 ST.E.128 desc[UR36][R2.64], RZ ;  /* 0x000000ff0200d985 */ /* 0x0007e4000c101d24 */
.L_x_3526:
[----:B------:R-:W-:Y:S05]  /*9260*/  BSYNC B1 ;  /* 0x0000000000017941 */ /* 0x000fea0003800000 */
.L_x_3525:
        /* <DEDUP_REMOVED lines=8> */
[----:B------:R-:W-:-:S09]  /*92f0*/  ISETP.GE.AND P5, PT, R18, UR4, PT ;  /* 0x0000000412007c0c */ /* 0x000fd2000bfa6270 */
[-C--:B--2---:R-:W-:Y:S02]  /*9300*/  @!P3 LEA R6, P0, R16, R3.reuse, 0x1 ;  /* 0x000000031006b211 */ /* 0x084fe400078008ff */
        /* <DEDUP_REMOVED lines=8> */
.L_x_3517:
[----:B------:R-:W-:Y:S05]  /*9390*/  BSYNC B0 ;  /* 0x0000000000007941 */ /* 0x000fea0003800000 */
.L_x_3508:
[----:B------:R-:W-:Y:S02]  /*93a0*/  ULDC UR4, c[0x0][0xc3c] ;  /* 0x00030f0000047ab9 */ /* 0x000fe40000000800 */
[----:B------:R-:W-:-:S13]  /*93b0*/  ISETP.GE.AND P0, PT, R43, UR4, PT ;  /* 0x000000042b007c0c */ /* 0x000fda000bf06270 */
[----:B------:R-:W-:Y:S05]  /*93c0*/  @!P0 BRA `(.L_x_3527) ;  /* 0xffffff7800748947 */ /* 0x000fea000383ffff */
[----:B------:R-:W-:Y:S05]  /*93d0*/  EXIT ;  /* 0x000000000000794d */ /* 0x000fea0003800000 */
.L_x_3480:
        /* <DEDUP_REMOVED lines=16> */
.L_x_3528:
        /* <DEDUP_REMOVED lines=40> */
.L_x_3534:
[----:B------:R-:W0:Y:S01]  /*9760*/  LDC R2, c[0x0][0xc3c] ;  /* 0x00030f00ff027b82 */ /* 0x000e220000000800 */
[----:B------:R-:W-:-:S06]  /*9770*/  UIADD3 UR4, UR4, 0x1f, URZ ;  /* 0x0000001f04047890 */ /* 0x000fcc000fffe03f */
[----:B0-----:R-:W-:-:S13]  /*9780*/  ISETP.LE.AND P6, PT, R2, UR4, PT ;  /* 0x0000000402007c0c */ /* 0x001fda000bfc3270 */
[----:B------:R-:W-:Y:S05]  /*9790*/  @P6 BRA `(.L_x_3531) ;  /* 0x0000000400246947 */ /* 0x000fea0003800000 */
[----:B------:R-:W-:Y:S01]  /*97a0*/  VIADD R7, R5, UR4 ;  /* 0x0000000405077c36 */ /* 0x000fe20008000000 */
[----:B------:R-:W-:Y:S01]  /*97b0*/  BSSY B0, `(.L_x_3532) ;  /* 0x0000007000007945 */ /* 0x000fe20003800000 */
[----:B------:R-:W-:-:S03]  /*97c0*/  MOV R0, RZ ;  /* 0x000000ff00007202 */ /* 0x000fc60000000f00 */
[----:B------:R-:W-:-:S13]  /*97d0*/  ISETP.GE.OR P6, PT, R7, R2, !P0 ;  /* 0x000000020700720c */ /* 0x000fda00047c6670 */
[----:B------:R-:W-:Y:S05]  /*97e0*/  @P6 BRA `(.L_x_3533) ;  /* 0x00000000000c6947 */ /* 0x000fea0003800000 */
[----:B------:R-:W0:Y:S02]  /*97f0*/  LDC.64 R2, c[0x0][0xc80] ;  /* 0x00032000ff027b82 */ /* 0x000e240000000a00 */
[----:B0-----:R-:W-:-:S05]  /*9800*/  IMAD.WIDE R2, R7, 0x4, R2 ;  /* 0x0000000407027825 */ /* 0x001fca00078e0202 */
[----:B------:R0:W5:Y:S02]  /*9810*/  LDG.E R0, desc[UR36][R2.64] ;  /* 0x0000002402007981 */ /* 0x000164000c1e1900 */
.L_x_3533:
[----:B------:R-:W-:Y:S05]  /*9820*/  BSYNC B0 ;  /* 0x0000000000007941 */ /* 0x000fea0003800000 */
.L_x_3532:
        /* <DEDUP_REMOVED lines=17> */
[----:B------:R-:W-:-:S04]  /*9940*/  IADD3 R4, R3, R4, RZ ;  /* 0x0000000403047210 */ /* 0x000fc80007ffe0ff */
[----:B------:R-:W-:-:S13]  /*9950*/  ISETP.GT.AND P6, PT, R4, UR6, PT ;  /* 0x0000000604007c0c */ /* 0x000fda000bfc4270 */
[----:B------:R-:W-:Y:S05]  /*9960*/  @!P6 BRA `(.L_x_3534) ;  /* 0xfffffffc007ce947 */ /* 0x000fea000383ffff */
[----:B------:R-:W-:-:S07]  /*9970*/  IMAD.MOV.U32 R7, RZ, RZ, R9 ;  /* 0x000000ffff077224 */ /* 0x000fce00078e0009 */
.L_x_3530:
        /* <DEDUP_REMOVED lines=15> */
.L_x_3535:
[----:B---3--:R-:W-:Y:S01]  /*9a70*/  IMAD R16, R16, UR5, R8 ;  /* 0x0000000510107c24 */ /* 0x008fe2000f8e0208 */
[----:B0-----:R-:W-:Y:S01]  /*9a80*/  IABS R2, R10 ;  /* 0x0000000a00027213 */ /* 0x001fe20000000000 */
[----:B-1----:R-:W-:Y:S02]  /*9a90*/  IMAD.MOV R0, RZ, RZ, -R3 ;  /* 0x000000ffff007224 */ /* 0x002fe400078e0a03 */
[----:B------:R-:W-:Y:S01]  /*9aa0*/  VIADD R19, R19, UR4 ;  /* 0x0000000413137c36 */ /* 0x000fe20008000000 */
[----:B------:R-:W-:Y:S01]  /*9ab0*/  IADD3 R11, -R16, UR6, RZ ;  /* 0x00000006100b7c10 */ /* 0x000fe2000fffe1ff */
[----:B--2---:R-:W-:Y:S01]  /*9ac0*/  IMAD R7, R0, R9, RZ ;  /* 0x0000000900077224 */ /* 0x004fe200078e02ff */
        /* <DEDUP_REMOVED lines=15> */
[----:B------:R-:W-:-:S06]  /*9bc0*/  @P0 IADD3 R2, R2, 0x1, RZ ;  /* 0x0000000102020810 */ /* 0x000fcc0007ffe0ff */
[----:B------:R-:W-:Y:S01]  /*9bd0*/  @!P2 IMAD.MOV R2, RZ, RZ, -R2 ;  /* 0x000000ffff02a224 */ /* 0x000fe200078e0a02 */
[----:B------:R-:W-:-:S05]  /*9be0*/  @!P1 LOP3.LUT R2, RZ, R10, RZ, 0x33, !PT ;  /* 0x0000000aff029212 */ /* 0x000fca00078e33ff */
[--C-:B------:R-:W-:Y:S02]  /*9bf0*/  IMAD.MOV R17, RZ, RZ, -R2.reuse ;  /* 0x000000ffff117224 */ /* 0x100fe400078e0a02 */
[----:B------:R-:W-:Y:S02]  /*9c00*/  IMAD.MOV.U32 R18, RZ, RZ, R2 ;  /* 0x000000ffff127224 */ /* 0x000fe400078e0002 */
[----:B------:R-:W-:Y:S01]  /*9c10*/  IMAD R17, R10, R17, R11 ;  /* 0x000000110a117224 */ /* 0x000fe200078e020b */
[----:B------:R-:W-:Y:S06]  /*9c20*/  BRA `(.L_x_3536) ;  /* 0x0000000000147947 */ /* 0x000fec0003800000 */
.L_x_3531:
[----:B------:R-:W-:Y:S01]  /*9c30*/  ULDC UR4, c[0x0][0xc3c] ;  /* 0x00030f0000047ab9 */ /* 0x000fe20000000800 */
[----:B------:R-:W-:Y:S01]  /*9c40*/  IMAD.MOV.U32 R17, RZ, RZ, RZ ;  /* 0x000000ffff117224 */ /* 0x000fe200078e00ff */
[----:B------:R-:W-:Y:S01]  /*9c50*/  MOV R16, UR6 ;  /* 0x0000000600107c02 */ /* 0x000fe20008000f00 */
[----:B------:R-:W-:Y:S02]  /*9c60*/  IMAD.MOV.U32 R18, RZ, RZ, RZ ;  /* 0x000000ffff127224 */ /* 0x000fe400078e00ff */
[----:B------:R-:W-:-:S07]  /*9c70*/  IMAD.U32 R19, RZ, RZ, UR4 ;  /* 0x00000004ff137e24 */ /* 0x000fce000f8e00ff */
.L_x_3536:
[----:B------:R-:W-:-:S13]  /*9c80*/  ISETP.NE.AND P0, PT, R5, RZ, PT ;  /* 0x000000ff0500720c */ /* 0x000fda0003f05270 */
[----:B------:R-:W0:Y:S01]  /*9c90*/  @!P0 S2R R3, SR_CgaCtaId ;  /* 0x0000000000038919 */ /* 0x000e220000008800 */
[----:B------:R-:W-:-:S04]  /*9ca0*/  @!P0 MOV R0, 0x400 ;  /* 0x0000040000008802 */ /* 0x000fc80000000f00 */
[----:B0-----:R-:W-:-:S05]  /*9cb0*/  @!P0 LEA R0, R3, R0, 0x18 ;  /* 0x0000000003008211 */ /* 0x001fca00078ec0ff */
[----:B------:R0:W-:Y:S01]  /*9cc0*/  @!P0 STS.128 [R0+0x308d0], R16 ;  /* 0x0308d01000008388 */ /* 0x0001e20000000c00 */
[----:B------:R-:W-:Y:S06]  /*9cd0*/  BAR.ARV 0x5, 0x180 ;  /* 0x0146000000007b1d */ /* 0x000fec0000002000 */
.L_x_3529:
        /* <DEDUP_REMOVED lines=14> */
[C---:B-1----:R-:W-:Y:S01]  /*9dc0*/  IMAD.SHL.U32 R32, R4.reuse, 0x8, RZ ;  /* 0x0000000804207824 */ /* 0x042fe200078e00ff */
[----:B------:R-:W-:-:S04]  /*9dd0*/  LOP3.LUT R2, R4, 0x7f, RZ, 0xc0, !PT ;  /* 0x0000007f04027812 */ /* 0x000fc800078ec0ff */
[----:B------:R-:W-:Y:S02]  /*9de0*/  SHF.R.U32.HI R2, RZ, 0x3, R2 ;  /* 0x00000003ff027819 */ /* 0x000fe40000011602 */
[----:B--2---:R-:W-:Y:S02]  /*9df0*/  R2UR UR4, R0 ;  /* 0x00000000000472ca */ /* 0x004fe400000e0000 */
[----:B------:R-:W-:-:S04]  /*9e00*/  LOP3.LUT R0, R32, 0x1f8, RZ, 0xc0, !PT ;  /* 0x000001f820007812 */ /* 0x000fc800078ec0ff */
[----:B------:R-:W-:Y:S02]  /*9e10*/  LOP3.LUT R3, R0, 0x38, R4, 0x78, !PT ;  /* 0x0000003800037812 */ /* 0x000fe400078e7804 */
[----:B------:R-:W-:Y:S02]  /*9e20*/  SHF.L.U32 R0, R4, 0x4, RZ ;  /* 0x0000000404007819 */ /* 0x000fe400000006ff */
[----:B------:R-:W-:Y:S02]  /*9e30*/  LOP3.LUT R36, R3, 0x200, R32, 0xf8, !PT ;  /* 0x0000020003247812 */ /* 0x000fe400078ef820 */
[----:B------:R-:W-:Y:S01]  /*9e40*/  LOP3.LUT R32, R32, 0x38, RZ, 0xc0, !PT ;  /* 0x0000003820207812 */ /* 0x000fe200078ec0ff */
[----:B------:R-:W-:Y:S01]  /*9e50*/  ULOP3.LUT UR38, UR4, 0x2, URZ, 0xfc, !UPT ;  /* 0x0000000204267892 */ /* 0x000fe2000f8efc3f */
[----:B------:R-:W-:Y:S02]  /*9e60*/  LOP3.LUT R0, R2, 0x70, R0, 0xf8, !PT ;  /* 0x0000007002007812 */ /* 0x000fe400078ef800 */
[----:B------:R-:W-:Y:S01]  /*9e70*/  UMOV UR4, 0x400 ;  /* 0x0000040000047882 */ /* 0x000fe20000000000 */
[C---:B------:R-:W-:Y:S01]  /*9e80*/  LOP3.LUT R34, R32.reuse, 0x40, RZ, 0xfc, !PT ;  /* 0x0000004020227812 */ /* 0x040fe200078efcff */
[----:B0-----:R-:W-:Y:S01]  /*9e90*/  ULEA UR4, UR5, UR4, 0x18 ;  /* 0x0000000405047291 */ /* 0x001fe2000f8ec03f */
[----:B------:R-:W-:-:S05]  /*9ea0*/  LOP3.LUT R33, R32, 0x80, RZ, 0xfc, !PT ;  /* 0x0000008020217812 */ /* 0x000fca00078efcff */
[----:B------:R-:W-:-:S04]  /*9eb0*/  IMAD.U32 R22, RZ, RZ, UR4 ;  /* 0x00000004ff167e24 */ /* 0x000fc8000f8e00ff */
[----:B---3--:R-:W-:-:S07]  /*9ec0*/  IMAD R37, R36, 0x2, R22 ;  /* 0x0000000224257824 */ /* 0x008fce00078e0216 */
.L_x_3600:
[----:B0-----:R-:W0:Y:S02]  /*9ed0*/  LDC.64 R2, c[0x0][0xc88] ;  /* 0x00032200ff027b82 */ /* 0x001e240000000a00 */
[----:B0-----:R-:W-:-:S05]  /*9ee0*/  IMAD.WIDE R2, R19, 0x4, R2 ;  /* 0x0000000413027825 */ /* 0x001fca00078e0202 */
[----:B------:R-:W2:Y:S01]  /*9ef0*/  LDG.E R29, desc[UR36][R2.64] ;  /* 0x00000024021d7981 */ /* 0x000ea2000c1e1900 */
        /* <DEDUP_REMOVED lines=8> */
[C---:B------:R-:W-:Y:S02]  /*9f80*/  @P0 LEA R2, P1, R29.reuse, UR4, 0x2 ;  /* 0x000000041d020c11 */ /* 0x040fe4000f8210ff */
[C---:B------:R-:W-:Y:S01]  /*9f90*/  SHF.L.U32 R24, R29.reuse, 0x2, RZ ;  /* 0x000000021d187819 */ /* 0x040fe200000006ff */
[----:B------:R0:W-:Y:S01]  /*9fa0*/  STL [R1+0x10], R0 ;  /* 0x0000100001007387 */ /* 0x0001e20000100800 */
[----:B------:R-:W-:Y:S01]  /*9fb0*/  @P0 LEA.HI.X R3, R29, UR5, R0, 0x2, P1 ;  /* 0x000000051d030c11 */ /* 0x000fe200088f1400 */
[----:B------:R-:W-:-:S04]  /*9fc0*/  ULDC.64 UR4, c[0x0][0xa00] ;  /* 0x0002800000047ab9 */ /* 0x000fc80000000a00 */
[----:B-1----:R1:W2:Y:S01]  /*9fd0*/  @P0 LDG.E R30, desc[UR36][R2.64] ;  /* 0x00000024021e0981 */ /* 0x0022a2000c1e1900 */
[----:B------:R-:W-:Y:S02]  /*9fe0*/  ISETP.NE.U32.AND P0, PT, RZ, UR4, PT ;  /* 0x00000004ff007c0c */ /* 0x000fe4000bf05070 */
[----:B------:R-:W-:Y:S02]  /*9ff0*/  SHF.L.U64.HI R25, R29, 0x2, R0 ;  /* 0x000000021d197819 */ /* 0x000fe40000010200 */
[----:B------:R-:W-:Y:S02]  /*a000*/  ISETP.NE.AND.EX P2, PT, RZ, UR5, PT, P0 ;  /* 0x00000005ff007c0c */ /* 0x000fe4000bf45300 */
[----:B------:R-:W-:Y:S02]  /*a010*/  ISETP.NE.U32.AND P0, PT, RZ, UR6, PT ;  /* 0x00000006ff007c0c */ /* 0x000fe4000bf05070 */
[----:B------:R-:W-:Y:S02]  /*a020*/  LOP3.LUT R23, R23, 0xffffffbf, RZ, 0xc0, !PT ;  /* 0xffffffbf17177812 */ /* 0x000fe400078ec0ff */
[----:B------:R-:W-:-:S02]  /*a030*/  ISETP.NE.AND.EX P0, PT, RZ, UR7, PT, P0 ;  /* 0x00000007ff007c0c */ /* 0x000fc4000bf05300 */
[----:B-1----:R-:W-:-:S04]  /*a040*/  IADD3 R2, P1, R24, UR4, RZ ;  /* 0x0000000418027c10 */ /* 0x002fc8000ff3e0ff */
[----:B------:R-:W-:Y:S01]  /*a050*/  IADD3.X R3, R25, UR5, RZ, P1, !PT ;  /* 0x0000000519037c10 */ /* 0x000fe20008ffe4ff */
[----:B------:R-:W-:Y:S01]  /*a060*/  ULDC.64 UR4, c[0x0][0x418] ;  /* 0x0001060000047ab9 */ /* 0x000fe20000000a00 */
[----:B------:R-:W-:-:S03]  /*a070*/  @P2 LOP3.LUT R23, R23, 0x40, RZ, 0xfc, !PT ;  /* 0x0000004017172812 */ /* 0x000fc600078efcff */
[----:B------:R1:W5:Y:S02]  /*a080*/  @P2 LDG.E R35, desc[UR36][R2.64] ;  /* 0x0000002402232981 */ /* 0x000364000c1e1900 */
[----:B------:R-:W-:-:S04]  /*a090*/  @P0 IADD3 R4, P1, R24, UR6, RZ ;  /* 0x0000000618040c10 */ /* 0x000fc8000ff3e0ff */
[----:B------:R-:W-:-:S05]  /*a0a0*/  @P0 IADD3.X R5, R25, UR7, RZ, P1, !PT ;  /* 0x0000000719050c10 */ /* 0x000fca0008ffe4ff */
[----:B---3--:R-:W3:Y:S01]  /*a0b0*/  @P0 LDG.E R4, desc[UR36][R4.64] ;  /* 0x0000002404040981 */ /* 0x008ee2000c1e1900 */
        /* <DEDUP_REMOVED lines=18> */
.L_x_3538:
        /* <DEDUP_REMOVED lines=9> */
.L_x_3539:
        /* <DEDUP_REMOVED lines=8> */
[----:B--2---:R-:W-:-:S07]  /*a2f0*/  IADD3 R0, -R0, R5, RZ ;  /* 0x0000000500007210 */ /* 0x004fce0007ffe1ff */
.L_x_3540:
        /* <DEDUP_REMOVED lines=17> */
[----:B------:R-:W1:Y:S08]  /*a410*/  FLO.U32 R0, UR4 ;  /* 0x0000000400007d00 */ /* 0x000e7000080e0000 */
[----:B------:R-:W2:Y:S01]  /*a420*/  POPC R5, UR4 ;  /* 0x0000000400057d09 */ /* 0x000ea20008000000 */
[----:B-1----:R-:W-:-:S13]  /*a430*/  ISETP.EQ.U32.AND P0, PT, R0, R7, PT ;  /* 0x000000070000720c */ /* 0x002fda0003f02070 */
[----:B--2---:R-:W2:Y:S01]  /*a440*/  @P0 ATOMG.E.ADD.STRONG.GPU PT, R3, desc[UR36][R2.64], R5 ;  /* 0x00000005020309a8 */ /* 0x004ea200081ee1e4 */
[----:B0-----:R-:W0:Y:S02]  /*a450*/  S2R R4, SR_LTMASK ;  /* 0x0000000000047919 */ /* 0x001e240000003900 */
[----:B0-----:R-:W-:-:S04]  /*a460*/  LOP3.LUT R4, R4, UR4, RZ, 0xc0, !PT ;  /* 0x0000000404047c12 */ /* 0x001fc8000f8ec0ff */
[----:B------:R-:W0:Y:S01]  /*a470*/  POPC R7, R4 ;  /* 0x0000000400077309 */ /* 0x000e220000000000 */
[----:B--2---:R-:W0:Y:S02]  /*a480*/  SHFL.IDX PT, R0, R3, R0, 0x1f ;  /* 0x00001f0003007589 */ /* 0x004e2400000e0000 */
[----:B0-----:R-:W-:Y:S01]  /*a490*/  IADD3 R16, R0, UR39, R7 ;  /* 0x0000002700107c10 */ /* 0x001fe2000fffe007 */
[----:B------:R-:W-:Y:S06]  /*a4a0*/  BRA `(.L_x_3543) ;  /* 0x0000003400687947 */ /* 0x000fec0003800000 */
.L_x_3542:
[----:B-1----:R-:W-:Y:S01]  /*a4b0*/  VIADD R0, R22, 0x1e400 ;  /* 0x0001e40016007836 */ /* 0x002fe20000000000 */
[----:B------:R-:W-:Y:S04]  /*a4c0*/  BSSY B6, `(.L_x_3544) ;  /* 0x0000013000067945 */ /* 0x000fe80003800000 */
[----:B------:R-:W-:-:S13]  /*a4d0*/  LOP3.LUT P0, RZ, R0, 0x3ff, RZ, 0xc0, !PT ;  /* 0x000003ff00ff7812 */ /* 0x000fda000780c0ff */
        /* <DEDUP_REMOVED lines=8> */
[----:B------:R-:W-:Y:S01]  /*a560*/  IMAD.U32 R5, RZ, RZ, UR7 ;  /* 0x00000007ff057e24 */ /* 0x000fe2000f8e00ff */
[----:B------:R-:W-:Y:S01]  /*a570*/  MOV R13, RZ ;  /* 0x000000ff000d7202 */ /* 0x000fe20000000f00 */
[----:B------:R-:W-:Y:S02]  /*a580*/  IMAD.U32 R7, RZ, RZ, UR9 ;  /* 0x00000009ff077e24 */ /* 0x000fe4000f8e00ff */
[----:B------:R-:W-:-:S02]  /*a590*/  IMAD.U32 R10, RZ, RZ, UR4 ;  /* 0x00000004ff0a7e24 */ /* 0x000fc4000f8e00ff */
[----:B------:R-:W-:Y:S02]  /*a5a0*/  IMAD.U32 R11, RZ, RZ, UR5 ;  /* 0x00000005ff0b7e24 */ /* 0x000fe4000f8e00ff */
[----:B------:R-:W-:Y:S02]  /*a5b0*/  IMAD.MOV.U32 R8, RZ, RZ, 0x70 ;  /* 0x00000070ff087424 */ /* 0x000fe400078e00ff */
[----:B------:R-:W-:-:S07]  /*a5c0*/  IMAD.MOV.U32 R12, RZ, RZ, 0x1 ;  /* 0x00000001ff0c7424 */ /* 0x000fce00078e00ff */
[----:B------:R-:W-:-:S07]  /*a5d0*/  LEPC R20, `(.L_x_3545) ;  /* 0x000000001014794e */ /* 0x000fce0000000000 */
[----:B0-----:R-:W-:Y:S05]  /*a5e0*/  CALL.ABS.NOINC R2 ;  /* 0x0000000002007343 */ /* 0x001fea0003c00000 */
.L_x_3545:
[----:B------:R-:W-:Y:S05]  /*a5f0*/  BSYNC B6 ;  /* 0x0000000000067941 */ /* 0x000fea0003800000 */
.L_x_3544:
        /* <DEDUP_REMOVED lines=20> */
.L_x_3548:
[----:B------:R0:W1:Y:S01]  /*a740*/  LDC.64 R2, c[0x4][R26] ;  /* 0x010000001a027b82 */ /* 0x0000620000000a00 */
[----:B------:R-:W-:Y:S01]  /*a750*/  ULDC.64 UR6, c[0x4][0x138] ;  /* 0x01004e0000067ab9 */ /* 0x000fe20000000a00 */
[----:B------:R-:W-:Y:S01]  /*a760*/  ULDC.64 UR8, c[0x4][0x140] ;  /* 0x0100500000087ab9 */ /* 0x000fe20000000a00 */
[----:B------:R-:W-:Y:S01]  /*a770*/  ULDC.64 UR4, c[0x4][0x80] ;  /* 0x0100200000047ab9 */ /* 0x000fe20000000a00 */
        /* <DEDUP_REMOVED lines=11> */
.L_x_3547:
[----:B------:R-:W-:Y:S05]  /*a830*/  BSYNC B6 ;  /* 0x0000000000067941 */ /* 0x000fea0003800000 */
.L_x_3546:
        /* <DEDUP_REMOVED lines=9> */
[----:B------:R-:W-:Y:S01]  /*a8d0*/  LOP3.LUT R23, R23, 0xffffffdf, RZ, 0xc0, !PT ;  /* 0xffffffdf17177812 */ /* 0x000fe200078ec0ff */
[----:B------:R-:W-:Y:S01]  /*a8e0*/  ULDC UR4, c[0x0][0x2f4] ;  /* 0x0000bd0000047ab9 */ /* 0x000fe20000000800 */
[----:B------:R-:W-:-:S05]  /*a8f0*/  @P0 IADD3.X R25, R25, UR5, RZ, P1, !PT ;  /* 0x0000000519190c10 */ /* 0x000fca0008ffe4ff */
[----:B------:R-:W3:Y:S01]  /*a900*/  @P0 LDG.E R31, desc[UR36][R24.64] ;  /* 0x00000024181f0981 */ /* 0x000ee2000c1e1900 */
[----:B-1----:R-:W-:Y:S02]  /*a910*/  ISETP.NE.AND P2, PT, R8, 0x1, PT ;  /* 0x000000010800780c */ /* 0x002fe40003f45270 */
[----:B----4-:R-:W-:-:S04]  /*a920*/  LOP3.LUT R20, R20, 0x7f, RZ, 0xc0, !PT ;  /* 0x0000007f14147812 */ /* 0x010fc800078ec0ff */
[----:B------:R-:W-:-:S07]  /*a930*/  SHF.R.U32.HI R0, RZ, 0x3, R20 ;  /* 0x00000003ff007819 */ /* 0x000fce0000011614 */
[----:B------:R-:W1:Y:S08]  /*a940*/  @P2 LDC R7, c[0x0][0x434] ;  /* 0x00010d00ff072b82 */ /* 0x000e700000000800 */
[----:B------:R-:W4:Y:S01]  /*a950*/  @P2 LDC R5, c[0x0][0x438] ;  /* 0x00010e00ff052b82 */ /* 0x000f220000000800 */
[----:B0-----:R-:W-:-:S05]  /*a960*/  IMAD.SHL.U32 R20, R21, 0x10, RZ ;  /* 0x0000001015147824 */ /* 0x001fca00078e00ff */
[----:B------:R-:W-:Y:S02]  /*a970*/  LOP3.LUT R20, R0, 0x70, R20, 0xf8, !PT ;  /* 0x0000007000147812 */ /* 0x000fe400078ef814 */
        /* <DEDUP_REMOVED lines=8> */
[----:B-1----:R-:W-:-:S08]  /*aa00*/  @P2 IMAD.HI.U32 R6, R0, R7, RZ ;  /* 0x0000000700062227 */ /* 0x002fd000078e00ff */
[----:B------:R-:W0:Y:S01]  /*aa10*/  @!P0 LDC.64 R2, c[0x0][0x428] ;  /* 0x00010a00ff028b82 */ /* 0x000e220000000a00 */
[----:B------:R-:W-:Y:S01]  /*aa20*/  IMAD.MOV.U32 R4, RZ, RZ, R0 ;  /* 0x000000ffff047224 */ /* 0x000fe200078e0000 */
[----:B----4-:R-:W-:Y:S02]  /*aa30*/  @P2 SHF.R.U32.HI R4, RZ, R5, R6 ;  /* 0x00000005ff042219 */ /* 0x010fe40000011606 */
[----:B------:R-:W-:Y:S02]  /*aa40*/  SHF.R.S32.HI R6, RZ, 0x1f, R31 ;  /* 0x0000001fff067819 */ /* 0x000fe4000001141f */
[----:B------:R-:W-:-:S03]  /*aa50*/  IADD3 R5, -R4, RZ, RZ ;  /* 0x000000ff04057210 */ /* 0x000fc60007ffe1ff */
[----:B------:R0:W-:Y:S02]  /*aa60*/  STL [R1+0x8], R6 ;  /* 0x0000080601007387 */ /* 0x0001e40000100800 */
[----:B------:R-:W-:Y:S01]  /*aa70*/  IMAD R0, R8, R5, R0 ;  /* 0x0000000508007224 */ /* 0x000fe200078e0200 */
[--C-:B------:R-:W-:Y:S01]  /*aa80*/  @!P0 SHF.R.S32.HI R5, RZ, 0x1f, R4.reuse ;  /* 0x0000001fff058819 */ /* 0x100fe20000011404 */
[-C--:B0-----:R-:W-:Y:S02]  /*aa90*/  @!P0 IMAD R6, R6, R2.reuse, RZ ;  /* 0x0000000206068224 */ /* 0x081fe400078e02ff */
[----:B------:R-:W-:-:S04]  /*aaa0*/  @!P0 IMAD.WIDE.U32 R4, R31, R2, R4 ;  /* 0x000000021f048225 */ /* 0x000fc800078e0004 */
[----:B------:R-:W-:Y:S02]  /*aab0*/  @!P0 IMAD R6, R31, R3, R6 ;  /* 0x000000031f068224 */ /* 0x000fe400078e0206 */
[----:B------:R-:W0:Y:S02]  /*aac0*/  @!P0 LDC.64 R2, c[0x0][0x418] ;  /* 0x00010600ff028b82 */ /* 0x000e240000000a00 */
[----:B------:R-:W-:Y:S02]  /*aad0*/  @!P0 IMAD.IADD R6, R5, 0x1, R6 ;  /* 0x0000000105068824 */ /* 0x000fe400078e0206 */
[----:B------:R-:W-:-:S05]  /*aae0*/  IMAD.U32 R5, RZ, RZ, UR38 ;  /* 0x00000026ff057e24 */ /* 0x000fca000f8e00ff */
[----:B------:R-:W-:Y:S02]  /*aaf0*/  ISETP.NE.AND P2, PT, R5, 0x3, PT ;  /* 0x000000030500780c */ /* 0x000fe40003f45270 */
[----:B0-----:R-:W-:-:S04]  /*ab00*/  @!P0 LEA R2, P1, R4, R2, 0x2 ;  /* 0x0000000204028211 */ /* 0x001fc800078210ff */
[----:B------:R-:W-:Y:S01]  /*ab10*/  @!P0 LEA.HI.X R3, R4, R3, R6, 0x2, P1 ;  /* 0x0000000304038211 */ /* 0x000fe200008f1406 */
[----:B------:R-:W-:-:S06]  /*ab20*/  IMAD.MOV.U32 R4, RZ, RZ, RZ ;  /* 0x000000ffff047224 */ /* 0x000fcc00078e00ff */
[----:B------:R0:W5:Y:S01]  /*ab30*/  @!P0 LDG.E R4, desc[UR36][R2.64] ;  /* 0x0000002402048981 */ /* 0x000162000c1e1900 */
[----:B------:R-:W-:Y:S02]  /*ab40*/  ISETP.GE.AND P0, PT, R32, UR4, PT ;  /* 0x0000000420007c0c */ /* 0x000fe4000bf06270 */
[----:B------:R-:W-:-:S04]  /*ab50*/  @P2 LOP3.LUT R23, R23, 0x10, RZ, 0xfc, !PT ;  /* 0x0000001017172812 */ /* 0x000fc800078efcff */
[----:B------:R-:W-:Y:S02]  /*ab60*/  LOP3.LUT R23, R23, 0xfffffffb, RZ, 0xc0, !PT ;  /* 0xfffffffb17177812 */ /* 0x000fe400078ec0ff */
[----:B------:R-:W-:-:S05]  /*ab70*/  ISETP.GE.AND P1, PT, R34, UR4, PT ;  /* 0x0000000422007c0c */ /* 0x000fca000bf26270 */
[----:B------:R-:W-:Y:S02]  /*ab80*/  @P0 LOP3.LUT R23, R23, 0x4, RZ, 0xfc, !PT ;  /* 0x0000000417170812 */ /* 0x000fe400078efcff */
[----:B------:R-:W-:Y:S02]  /*ab90*/  ISETP.GE.AND P0, PT, R33, UR4, PT ;  /* 0x0000000421007c0c */ /* 0x000fe4000bf06270 */
[----:B------:R-:W-:-:S04]  /*aba0*/  LOP3.LUT R23, R23, 0xfffffffe, RZ, 0xc0, !PT ;  /* 0xfffffffe17177812 */ /* 0x000fc800078ec0ff */
[----:B------:R-:W-:-:S04]  /*abb0*/  LOP3.LUT R23, R23, 0xfffffffd, RZ, 0xc0, !PT ;  /* 0xfffffffd17177812 */ /* 0x000fc800078ec0ff */
[----:B------:R-:W-:-:S04]  /*abc0*/  @P1 LOP3.LUT R23, R23, 0x2, RZ, 0xfc, !PT ;  /* 0x0000000217171812 */ /* 0x000fc800078efcff */
[----:B------:R-:W-:Y:S01]  /*abd0*/  @P0 LOP3.LUT R23, R23, 0x1, RZ, 0xfc, !PT ;  /* 0x0000000117170812 */ /* 0x000fe200078efcff */
[----:B0-----:R-:W-:Y:S06]  /*abe0*/  BRA.DIV UR5, `(.L_x_3549) ;  /* 0x0000003e057c7947 */ /* 0x001fec000b800000 */
.L_x_3617:
[----:B------:R-:W-:Y:S02]  /*abf0*/  ISETP.GT.U32.AND P0, PT, R20, 0x5f, PT ;  /* 0x0000005f1400780c */ /* 0x000fe40003f04070 */
[----:B------:R-:W-:Y:S02]  /*ac00*/  LOP3.LUT R23, R23, 0xfffffff7, RZ, 0xc0, !PT ;  /* 0xfffffff717177812 */ /* 0x000fe400078ec0ff */
[----:B------:R-:W-:-:S09]  /*ac10*/  SHF.R.S32.HI R30, RZ, 0x1f, R18 ;  /* 0x0000001fff1e7819 */ /* 0x000fd20000011412 */
[----:B------:R-:W-:Y:S01]  /*ac20*/  @P0 LOP3.LUT R23, R23, 0x8, RZ, 0xfc, !PT ;  /* 0x0000000817170812 */ /* 0x000fe200078efcff */
[----:B------:R-:W-:Y:S06]  /*ac30*/  @!P2 BRA `(.L_x_3550) ;  /* 0x000000000004a947 */ /* 0x000fec0003800000 */
[----:B------:R-:W-:Y:S01]  /*ac40*/  BPT.TRAP 0x1 ;  /* 0x000000040000795c */ /* 0x000fe20000300000 */
.L_x_3550:
[----:B------:R-:W-:Y:S01]  /*ac50*/  SHF.R.S32.HI R5, RZ, 0x1f, R0 ;  /* 0x0000001fff057819 */ /* 0x000fe20000011400 */
[----:B------:R-:W-:Y:S01]  /*ac60*/  ULDC.64 UR4, c[0x0][0x328] ;  /* 0x0000ca0000047ab9 */ /* 0x000fe20000000a00 */
[----:B------:R-:W-:Y:S03]  /*ac70*/  BSSY B0, `(.L_x_3551) ;  /* 0x0000017000007945 */ /* 0x000fe60003800000 */
        /* <DEDUP_REMOVED lines=15> */
[----:B------:R-:W-:Y:S02]  /*ad70*/  LEA R24, P0, R2, UR4, 0x1 ;  /* 0x0000000402187c11 */ /* 0x000fe4000f8008ff */
[----:B------:R-:W-:-:S04]  /*ad80*/  IADD3 R7, R3, R7, RZ ;  /* 0x0000000703077210 */ /* 0x000fc80007ffe0ff */
[----:B------:R-:W-:Y:S01]  /*ad90*/  LEA.HI.X R25, R2, UR5, R7, 0x1, P0 ;  /* 0x0000000502197c11 */ /* 0x000fe200080f0c07 */
[----:B------:R-:W-:Y:S01]  /*ada0*/  IMAD R7, R27, 0x8, R22 ;  /* 0x000000081b077824 */ /* 0x000fe200078e0216 */
[----:B------:R-:W-:-:S04]  /*adb0*/  SHF.L.U32 R2, R28, 0x1f, RZ ;  /* 0x0000001f1c027819 */ /* 0x000fc800000006ff */
[----:B------:R-:W0:Y:S02]  /*adc0*/  SYNCS.PHASECHK.TRANS64.TRYWAIT P0, [R7+URZ+0x30840], R2 ;  /* 0x03084002070075a7 */ /* 0x000e24000800017f */
[----:B0-----:R-:W-:Y:S05]  /*add0*/  @!P0 BRA `(.L_x_3552) ;  /* 0x0000003c00308947 */ /* 0x001fea0003800000 */
.L_x_3618:
[----:B------:R-:W-:Y:S05]  /*ade0*/  BSYNC B0 ;  /* 0x0000000000007941 */ /* 0x000fea0003800000 */
.L_x_3551:
[----:B------:R-:W2:Y:S01]  /*adf0*/  LDL R9, [R1] ;  /* 0x0000000001097983 */ /* 0x000ea20000100800 */
[----:B------:R-:W-:Y:S01]  /*ae00*/  ULDC.64 UR4, c[0x0][0x300] ;  /* 0x0000c00000047ab9 */ /* 0x000fe20000000a00 */
[----:B------:R-:W-:Y:S01]  /*ae10*/  LOP3.LUT P4, RZ, R23, 0x4, RZ, 0xc0, !PT ;  /* 0x0000000417ff7812 */ /* 0x000fe2000788c0ff */
[----:B------:R-:W-:Y:S01]  /*ae20*/  IMAD R5, R5, UR4, RZ ;  /* 0x0000000405057c24 */ /* 0x000fe2000f8e02ff */
[----:B------:R-:W1:Y:S01]  /*ae30*/  S2R R8, SR_TID.X ;  /* 0x0000000000087919 */ /* 0x000e620000002100 */
[C---:B0-----:R-:W-:Y:S01]  /*ae40*/  IMAD.WIDE.U32 R2, R0.reuse, UR4, RZ ;  /* 0x0000000400027c25 */ /* 0x041fe2000f8e00ff */
[C---:B------:R-:W-:Y:S02]  /*ae50*/  LOP3.LUT P3, RZ, R23.reuse, 0x2, RZ, 0xc0, !PT ;  /* 0x0000000217ff7812 */ /* 0x040fe4000786c0ff */
[----:B------:R-:W-:Y:S01]  /*ae60*/  LOP3.LUT P2, RZ, R23, 0x1, RZ, 0xc0, !PT ;  /* 0x0000000117ff7812 */ /* 0x000fe2000784c0ff */
[----:B------:R-:W-:Y:S01]  /*ae70*/  IMAD R5, R0, UR5, R5 ;  /* 0x0000000500057c24 */ /* 0x000fe2000f8e0205 */
[----:B------:R-:W-:-:S02]  /*ae80*/  ULDC.64 UR4, c[0x0][0x310] ;  /* 0x0000c40000047ab9 */ /* 0x000fc40000000a00 */
        /* <DEDUP_REMOVED lines=10> */
[----:B------:R-:W-:Y:S01]  /*af30*/  IMAD R5, R27, 0x4800, R36 ;  /* 0x000048001b057824 */ /* 0x000fe200078e0224 */
[----:B------:R-:W-:Y:S01]  /*af40*/  LEA R4, P0, R2, UR4, 0x1 ;  /* 0x0000000402047c11 */ /* 0x000fe2000f8008ff */
[----:B------:R-:W-:Y:S01]  /*af50*/  IMAD.IADD R0, R3, 0x1, R0 ;  /* 0x0000000103007824 */ /* 0x000fe200078e0200 */
[----:B------:R-:W-:Y:S01]  /*af60*/  UMOV UR4, 0xffffffff ;  /* 0xffffffff00047882 */ /* 0x000fe20000000000 */
[----:B-1----:R-:W-:-:S03]  /*af70*/  LOP3.LUT R8, R8, 0x7f, RZ, 0xc0, !PT ;  /* 0x0000007f08087812 */ /* 0x002fc600078ec0ff */
[----:B------:R-:W-:Y:S02]  /*af80*/  LEA.HI.X R0, R2, UR5, R0, 0x1, P0 ;  /* 0x0000000502007c11 */ /* 0x000fe400080f0c00 */
[----:B------:R-:W-:Y:S01]  /*af90*/  SHF.R.U32.HI R8, RZ, 0x3, R8 ;  /* 0x00000003ff087819 */ /* 0x000fe20000011608 */
[----:B--2---:R-:W-:-:S04]  /*afa0*/  IMAD R6, R26, -0x60, R9 ;  /* 0xffffffa01a067824 */ /* 0x004fc800078e0209 */
[----:B------:R-:W-:-:S05]  /*afb0*/  IMAD.IADD R6, R6, 0x1, -R8 ;  /* 0x0000000106067824 */ /* 0x000fca00078e0a08 */
[----:B------:R-:W-:Y:S01]  /*afc0*/  ISETP.GE.AND P0, PT, R6, 0x1, PT ;  /* 0x000000010600780c */ /* 0x000fe20003f06270 */
[----:B------:R-:W-:-:S12]  /*afd0*/  BRA.DIV UR4, `(.L_x_3553) ;  /* 0x0000003a04c47947 */ /* 0x000fd8000b800000 */
[----:B------:R-:W0:Y:S01]  /*afe0*/  SHFL.IDX PT, R3, R4, RZ, 0x181f ;  /* 0x00181fff04037589 */ /* 0x000e2200000e0000 */
[----:B------:R-:W-:-:S03]  /*aff0*/  @P0 IMAD R8, R5, 0x2, R22 ;  /* 0x0000000205080824 */ /* 0x000fc600078e0216 */
[----:B------:R-:W1:Y:S01]  /*b000*/  SHFL.IDX PT, R2, R0, RZ, 0x181f ;  /* 0x00181fff00027589 */ /* 0x000e6200000e0000 */
[----:B0-----:R-:W-:-:S04]  /*b010*/  @P0 LEA R3, P1, R32, R3, 0x1 ;  /* 0x0000000320030211 */ /* 0x001fc800078208ff */
[----:B-1----:R-:W-:Y:S02]  /*b020*/  @P0 IADD3.X R2, RZ, R2, RZ, P1, !PT ;  /* 0x00000002ff020210 */ /* 0x002fe40000ffe4ff */
[----:B------:R-:W-:Y:S02]  /*b030*/  ISETP.GE.AND P1, PT, R6, 0x11, PT ;  /* 0x000000110600780c */ /* 0x000fe40003f26270 */
[----:B------:R-:W-:-:S04]  /*b040*/  @P0 LOP3.LUT R3, R3, R2, RZ, 0x3c, !PT ;  /* 0x0000000203030212 */ /* 0x000fc800078e3cff */
[----:B------:R-:W-:-:S04]  /*b050*/  @P0 LOP3.LUT R2, R3, R2, RZ, 0x3c, !PT ;  /* 0x0000000203020212 */ /* 0x000fc800078e3cff */
[----:B------:R-:W-:-:S05]  /*b060*/  @P0 LOP3.LUT R3, R3, R2, RZ, 0x3c, !PT ;  /* 0x0000000203030212 */ /* 0x000fca00078e3cff */
[----:B------:R-:W-:Y:S01]  /*b070*/  @!PT LDS RZ, [RZ] ;  /* 0x00000000fffff984 */ /* 0x000fe20000000800 */
[----:B------:R-:W-:Y:S04]  /*b080*/  @P0 LDGSTS.E.BYPASS.LTC128B.128 [R8+0x1e400], desc[UR36][R2.64], !P4 ;  /* 0x1e40000002080fae */ /* 0x000fe8000e101d64 */
[----:B------:R-:W-:Y:S04]  /*b090*/  @P0 LDGSTS.E.BYPASS.LTC128B.128 [R8+0x21400], desc[UR36][R2.64+0x80], !P3 ;  /* 0x2140008002080fae */ /* 0x000fe8000d901d64 */
[----:B------:R0:W-:Y:S04]  /*b0a0*/  @P0 LDGSTS.E.BYPASS.LTC128B.128 [R8+0x24400], desc[UR36][R2.64+0x100], !P2 ;  /* 0x2440010002080fae */ /* 0x0001e8000d101d64 */
[----:B0-----:R-:W0:Y:S01]  /*b0b0*/  SHFL.IDX PT, R3, R4, 0x1, 0x181f ;  /* 0x00381f0004037f89 */ /* 0x001e2200000e0000 */
[----:B------:R-:W-:-:S03]  /*b0c0*/  @P1 IMAD R8, R5, 0x2, R22 ;  /* 0x0000000205081824 */ /* 0x000fc600078e0216 */
[----:B------:R-:W1:Y:S01]  /*b0d0*/  SHFL.IDX PT, R2, R0, 0x1, 0x181f ;  /* 0x00381f0000027f89 */ /* 0x000e6200000e0000 */
[----:B0-----:R-:W-:-:S05]  /*b0e0*/  @P1 LEA R3, P0, R32, R3, 0x1 ;  /* 0x0000000320031211 */ /* 0x001fca00078008ff */
[----:B-1----:R-:W-:-:S05]  /*b0f0*/  @P1 IMAD.X R2, RZ, RZ, R2, P0 ;  /* 0x000000ffff021224 */ /* 0x002fca00000e0602 */
[----:B------:R-:W-:-:S04]  /*b100*/  @P1 LOP3.LUT R3, R3, R2, RZ, 0x3c, !PT ;  /* 0x0000000203031212 */ /* 0x000fc800078e3cff */
[----:B------:R-:W-:-:S04]  /*b110*/  @P1 LOP3.LUT R2, R3, R2, RZ, 0x3c, !PT ;  /* 0x0000000203021212 */ /* 0x000fc800078e3cff */
[----:B------:R-:W-:-:S05]  /*b120*/  @P1 LOP3.LUT R3, R3, R2, RZ, 0x3c, !PT ;  /* 0x0000000203031212 */ /* 0x000fca00078e3cff */
        /* <DEDUP_REMOVED lines=19> */
[----:B0-----:R-:W-:-:S04]  /*b260*/  @P1 LEA R3, P0, R32, R3, 0x1 ;  /* 0x0000000320031211 */ /* 0x001fc800078008ff */
[----:B-1----:R-:W-:-:S04]  /*b270*/  @P1 IADD3.X R2, RZ, R2, RZ, P0, !PT ;  /* 0x00000002ff021210 */ /* 0x002fc800007fe4ff */
        /* <DEDUP_REMOVED lines=9> */
[----:B------:R-:W1:Y:S04]  /*b310*/  SHFL.IDX PT, R2, R0, 0x4, 0x181f ;  /* 0x00981f0000027f89 */ /* 0x000e6800000e0000 */
[----:B------:R-:W2:Y:S01]  /*b320*/  SHFL.IDX PT, R0, R0, 0x5, 0x181f ;  /* 0x00b81f0000007f89 */ /* 0x000ea200000e0000 */
[----:B0-----:R-:W-:-:S05]  /*b330*/  @P1 LEA R3, P0, R32, R3, 0x1 ;  /* 0x0000000320031211 */ /* 0x001fca00078008ff */
[----:B-1----:R-:W-:-:S05]  /*b340*/  @P1 IMAD.X R2, RZ, RZ, R2, P0 ;  /* 0x000000ffff021224 */ /* 0x002fca00000e0602 */
[----:B------:R-:W-:-:S04]  /*b350*/  @P1 LOP3.LUT R3, R3, R2, RZ, 0x3c, !PT ;  /* 0x0000000203031212 */ /* 0x000fc800078e3cff */
[----:B------:R-:W-:-:S04]  /*b360*/  @P1 LOP3.LUT R2, R3, R2, RZ, 0x3c, !PT ;  /* 0x0000000203021212 */ /* 0x000fc800078e3cff */
[----:B------:R-:W-:-:S05]  /*b370*/  @P1 LOP3.LUT R3, R3, R2, RZ, 0x3c, !PT ;  /* 0x0000000203031212 */ /* 0x000fca00078e3cff */
[----:B------:R-:W-:Y:S04]  /*b380*/  @P1 LDGSTS.E.BYPASS.LTC128B.128 [R8+0x20400], desc[UR36][R2.64], !P4 ;  /* 0x2040000002081fae */ /* 0x000fe8000e101d64 */
[----:B------:R-:W-:Y:S04]  /*b390*/  @P1 LDGSTS.E.BYPASS.LTC128B.128 [R8+0x23400], desc[UR36][R2.64+0x80], !P3 ;  /* 0x2340008002081fae */ /* 0x000fe8000d901d64 */
[----:B------:R0:W-:Y:S04]  /*b3a0*/  @P1 LDGSTS.E.BYPASS.LTC128B.128 [R8+0x26400], desc[UR36][R2.64+0x100], !P2 ;  /* 0x2640010002081fae */ /* 0x0001e8000d101d64 */
[----:B0-2---:R0:W1:Y:S02]  /*b3b0*/  SHFL.IDX PT, R2, R4, 0x5, 0x181f ;  /* 0x00b81f0004027f89 */ /* 0x00506400000e0000 */
.L_x_3632:
[----:B------:R-:W-:-:S13]  /*b3c0*/  ISETP.GE.AND P0, PT, R6, 0x51, PT ;  /* 0x000000510600780c */ /* 0x000fda0003f06270 */
[----:B-1----:R-:W-:Y:S01]  /*b3d0*/  @P0 LEA R2, P1, R32, R2, 0x1 ;  /* 0x0000000220020211 */ /* 0x002fe200078208ff */
[----:B------:R-:W-:-:S04]  /*b3e0*/  @P0 IMAD R5, R5, 0x2, R22 ;  /* 0x0000000205050824 */ /* 0x000fc800078e0216 */
[----:B------:R-:W-:-:S05]  /*b3f0*/  @P0 IMAD.X R3, RZ, RZ, R0, P1 ;  /* 0x000000ffff030224 */ /* 0x000fca00008e0600 */
        /* <DEDUP_REMOVED lines=8> */
.L_x_3554:
        /* <DEDUP_REMOVED lines=10> */
.L_x_3555:
[----:B------:R2:W5:Y:S01]  /*b520*/  LDL.LU R0, [R1+0x10] ;  /* 0x0000100001007983 */ /* 0x0005620000300800 */
[----:B------:R-:W-:Y:S01]  /*b530*/  LOP3.LUT P0, RZ, R23, 0x40, RZ, 0xc0, !PT ;  /* 0x0000004017ff7812 */ /* 0x000fe2000780c0ff */
[----:B------:R2:W-:-:S12]  /*b540*/  SYNCS.ARRIVE.TRANS64.A1T0 RZ, [R7+URZ+0x30830], RZ ;  /* 0x030830ff07ff79a7 */ /* 0x0005d8000810003f */
[----:B------:R-:W-:Y:S05]  /*b550*/  WARPSYNC.ALL ;  /* 0x0000000000007948 */ /* 0x000fea0003800000 */
[----:B------:R-:W-:Y:S01]  /*b560*/  ULDC.64 UR4, c[0x0][0x298] ;  /* 0x0000a60000047ab9 */ /* 0x000fe20000000a00 */
[----:B------:R-:W-:Y:S01]  /*b570*/  SEL R29, R29, RZ, !P0 ;  /* 0x000000ff1d1d7207 */ /* 0x000fe20004000000 */
[----:B01----:R-:W-:Y:S01]  /*b580*/  IMAD.WIDE.U32 R4, R35, UR4, RZ ;  /* 0x0000000423047c25 */ /* 0x003fe2000f8e00ff */
[----:B------:R-:W-:Y:S01]  /*b590*/  BSSY B6, `(.L_x_3556) ;  /* 0x000001c000067945 */ /* 0x000fe20003800000 */
[----:B------:R-:W-:Y:S01]  /*b5a0*/  BAR.SYNC.DEFER_BLOCKING 0x8, 0x180 ;  /* 0x0206000000007b1d */ /* 0x000fe20000010000 */
[----:B-----5:R-:W-:-:S02]  /*b5b0*/  SEL R2, R0, RZ, !P0 ;  /* 0x000000ff00027207 */ /* 0x020fc40004000000 */
[----:B------:R-:W-:-:S03]  /*b5c0*/  SHF.R.S32.HI R0, RZ, 0x1f, R35 ;  /* 0x0000001fff007819 */ /* 0x000fc60000011423 */
[----:B------:R0:W-:Y:S02]  /*b5d0*/  STL [R1+0x24], R2 ;  /* 0x0000240201007387 */ /* 0x0001e40000100800 */
[----:B------:R-:W-:Y:S02]  /*b5e0*/  IMAD R0, R0, UR4, RZ ;  /* 0x0000000400007c24 */ /* 0x000fe4000f8e02ff */
[----:B------:R1:W-:Y:S02]  /*b5f0*/  STL.64 [R1+0x10], R4 ;  /* 0x0000100401007387 */ /* 0x0003e40000100a00 */
[----:B------:R-:W-:Y:S01]  /*b600*/  IMAD R0, R35, UR5, R0 ;  /* 0x0000000523007c24 */ /* 0x000fe2000f8e0200 */
[----:B0-----:R-:W-:-:S03]  /*b610*/  IADD3 R2, R22, 0x12400, RZ ;  /* 0x0001240016027810 */ /* 0x001fc60007ffe0ff */
[----:B------:R-:W-:Y:S01]  /*b620*/  IMAD.IADD R35, R5, 0x1, R0 ;  /* 0x0000000105237824 */ /* 0x000fe200078e0200 */
[----:B------:R-:W-:-:S13]  /*b630*/  LOP3.LUT P0, RZ, R2, 0x3ff, RZ, 0xc0, !PT ;  /* 0x000003ff02ff7812 */ /* 0x000fda000780c0ff */
[----:B-1----:R-:W-:Y:S05]  /*b640*/  @!P0 BRA `(.L_x_3557) ;  /* 0x0000000000408947 */ /* 0x002fea0003800000 */
[----:B------:R-:W-:Y:S01]  /*b650*/  MOV R2, 0x0 ;  /* 0x0000000000027802 */ /* 0x000fe20000000f00 */
[----:B------:R-:W-:Y:S01]  /*b660*/  ULDC.64 UR6, c[0x4][0x138] ;  /* 0x01004e0000067ab9 */ /* 0x000fe20000000a00 */
[----:B------:R-:W-:Y:S01]  /*b670*/  ULDC.64 UR8, c[0x4][0x140] ;  /* 0x0100500000087ab9 */ /* 0x000fe20000000a00 */
[----:B------:R-:W-:Y:S01]  /*b680*/  ULDC.64 UR4, c[0x4][0x88] ;  /* 0x0100220000047ab9 */ /* 0x000fe20000000a00 */
[----:B------:R-:W-:Y:S01]  /*b690*/  IMAD.U32 R4, RZ, RZ, UR6 ;  /* 0x00000006ff047e24 */ /* 0x000fe2000f8e00ff */
[----:B------:R-:W-:Y:S01]  /*b6a0*/  MOV R10, UR4 ;  /* 0x00000004000a7c02 */ /* 0x000fe20008000f00 */
[----:B------:R-:W0:Y:S01]  /*b6b0*/  LDC.64 R2, c[0x4][R2] ;  /* 0x0100000002027b82 */ /* 0x000e220000000a00 */
[----:B------:R-:W-:Y:S02]  /*b6c0*/  IMAD.U32 R5, RZ, RZ, UR7 ;  /* 0x00000007ff057e24 */ /* 0x000fe4000f8e00ff */
[----:B------:R-:W-:Y:S02]  /*b6d0*/  IMAD.U32 R6, RZ, RZ, UR8 ;  /* 0x00000008ff067e24 */ /* 0x000fe4000f8e00ff */
[----:B--2---:R-:W-:-:S02]  /*b6e0*/  IMAD.U32 R7, RZ, RZ, UR9 ;  /* 0x00000009ff077e24 */ /* 0x004fc4000f8e00ff */
[----:B------:R-:W-:Y:S02]  /*b6f0*/  IMAD.U32 R11, RZ, RZ, UR5 ;  /* 0x00000005ff0b7e24 */ /* 0x000fe4000f8e00ff */
[----:B------:R-:W-:Y:S02]  /*b700*/  IMAD.MOV.U32 R8, RZ, RZ, 0x70 ;  /* 0x00000070ff087424 */ /* 0x000fe400078e00ff */
[----:B------:R-:W-:Y:S02]  /*b710*/  IMAD.MOV.U32 R12, RZ, RZ, 0x1 ;  /* 0x00000001ff0c7424 */ /* 0x000fe400078e00ff */
[----:B------:R-:W-:-:S07]  /*b720*/  IMAD.MOV.U32 R13, RZ, RZ, RZ ;  /* 0x000000ffff0d7224 */ /* 0x000fce00078e00ff */
[----:B------:R-:W-:-:S07]  /*b730*/  LEPC R20, `(.L_x_3557) ;  /* 0x000000001014794e */ /* 0x000fce0000000000 */
[----:B0-----:R-:W-:Y:S05]  /*b740*/  CALL.ABS.NOINC R2 ;  /* 0x0000000002007343 */ /* 0x001fea0003c00000 */
.L_x_3557:
[----:B------:R-:W-:Y:S05]  /*b750*/  BSYNC B6 ;  /* 0x0000000000067941 */ /* 0x000fea0003800000 */
.L_x_3556:
[----:B------:R-:W3:Y:S01]  /*b760*/  LDL.LU R20, [R1+0x24] ;  /* 0x0000240001147983 */ /* 0x000ee20000300800 */
[----:B------:R-:W0:Y:S01]  /*b770*/  LDC R6, c[0x0][0x448] ;  /* 0x00011200ff067b82 */ /* 0x000e220000000800 */
[----:B------:R-:W-:Y:S02]  /*b780*/  ULDC.64 UR4, c[0x0][0x2d8] ;  /* 0x0000b60000047ab9 */ /* 0x000fe40000000a00 */
[----:B------:R-:W4:Y:S01]  /*b790*/  LDL.LU.64 R2, [R1+0x10] ;  /* 0x0000100001027983 */ /* 0x000f220000300a00 */
[----:B------:R-:W-:Y:S02]  /*b7a0*/  IMAD.SHL.U32 R4, R17, 0x80, RZ ;  /* 0x0000008011047824 */ /* 0x000fe400078e00ff */
[----:B------:R-:W-:Y:S01]  /*b7b0*/  IMAD R0, R30, UR4, RZ ;  /* 0x000000041e007c24 */ /* 0x000fe2000f8e02ff */
[----:B------:R1:W5:Y:S03]  /*b7c0*/  LDL R17, [R1+0x18] ;  /* 0x0000180001117983 */ /* 0x0003660000100800 */
[----:B------:R-:W-:Y:S01]  /*b7d0*/  IMAD R5, R18, UR5, R0 ;  /* 0x0000000512057c24 */ /* 0x000fe2000f8e0200 */
[----:B0-----:R-:W-:-:S13]  /*b7e0*/  ISETP.NE.AND P0, PT, R6, 0x1, PT ;  /* 0x000000010600780c */ /* 0x001fda0003f05270 */
[----:B------:R-:W0:Y:S01]  /*b7f0*/  @P0 LDC R8, c[0x0][0x450] ;  /* 0x00011400ff080b82 */ /* 0x000e220000000800 */
[----:B---3--:R-:W-:Y:S02]  /*b800*/  IMAD.MOV.U32 R21, RZ, RZ, R20 ;  /* 0x000000ffff157224 */ /* 0x008fe400078e0014 */
[----:B------:R-:W3:Y:S01]  /*b810*/  S2R R20, SR_TID.X ;  /* 0x0000000000147919 */ /* 0x000ee20000002100 */
[----:B----4-:R-:W-:-:S03]  /*b820*/  MOV R3, R35 ;  /* 0x0000002300037202 */ /* 0x010fc60000000f00 */
[----:B------:R-:W-:Y:S01]  /*b830*/  IMAD.WIDE.U32 R2, R18, UR4, R2 ;  /* 0x0000000412027c25 */ /* 0x000fe2000f8e0002 */
[----:B------:R-:W-:-:S03]  /*b840*/  ULDC.64 UR4, c[0x0][0x2e0] ;  /* 0x0000b80000047ab9 */ /* 0x000fc60000000a00 */
[----:B------:R-:W-:Y:S02]  /*b850*/  IMAD.IADD R3, R3, 0x1, R5 ;  /* 0x0000000103037824 */ /* 0x000fe400078e0205 */
[----:B------:R-:W4:Y:S01]  /*b860*/  @P0 LDC R5, c[0x0][0x44c] ;  /* 0x00011300ff050b82 */ /* 0x000f220000000800 */
[----:B------:R-:W-:Y:S02]  /*b870*/  IMAD R0, R21, UR4, RZ ;  /* 0x0000000415007c24 */ /* 0x000fe4000f8e02ff */
[----:B------:R-:W-:-:S04]  /*b880*/  IMAD.WIDE.U32 R2, R29, UR4, R2 ;  /* 0x000000041d027c25 */ /* 0x000fc8000f8e0002 */
[----:B------:R-:W-:Y:S01]  /*b890*/  IMAD R0, R29, UR5, R0 ;  /* 0x000000051d007c24 */ /* 0x000fe2000f8e0200 */
[----:B------:R-:W-:Y:S01]  /*b8a0*/  ULDC.64 UR4, c[0x0][0x2d0] ;  /* 0x0000b40000047ab9 */ /* 0x000fe20000000a00 */
[C---:B---3--:R-:W-:Y:S01]  /*b8b0*/  LOP3.LUT R21, R20.reuse, 0x7f, RZ, 0xc0, !PT ;  /* 0x0000007f14157812 */ /* 0x048fe200078ec0ff */
[----:B------:R-:W-:-:S03]  /*b8c0*/  IMAD.SHL.U32 R20, R20, 0x10, RZ ;  /* 0x0000001014147824 */ /* 0x000fc600078e00ff */
[----:B------:R-:W-:-:S04]  /*b8d0*/  SHF.R.U32.HI R21, RZ, 0x3, R21 ;  /* 0x00000003ff157819 */ /* 0x000fc80000011615 */
[----:B------:R-:W-:-:S04]  /*b8e0*/  LOP3.LUT R20, R21, 0x70, R20, 0xf8, !PT ;  /* 0x0000007015147812 */ /* 0x000fc800078ef814 */
[----:B--2---:R-:W-:-:S05]  /*b8f0*/  LOP3.LUT R7, R20, R4, RZ, 0xfc, !PT ;  /* 0x0000000414077212 */ /* 0x004fca00078efcff */
[----:B----4-:R-:W-:-:S04]  /*b900*/  @P0 IMAD.HI.U32 R9, R7, R5, RZ ;  /* 0x0000000507090227 */ /* 0x010fc800078e00ff */
[----:B------:R-:W-:Y:S01]  /*b910*/  IMAD.MOV.U32 R5, RZ, RZ, R7 ;  /* 0x000000ffff057224 */ /* 0x000fe200078e0007 */
[----:B0-----:R-:W-:Y:S01]  /*b920*/  @P0 SHF.R.U32.HI R5, RZ, R8, R9 ;  /* 0x00000008ff050219 */ /* 0x001fe20000011609 */
[----:B------:R-:W-:-:S03]  /*b930*/  IMAD.IADD R3, R3, 0x1, R0 ;  /* 0x0000000103037824 */ /* 0x000fc600078e0200 */
[C---:B------:R-:W-:Y:S01]  /*b940*/  IADD3 R0, -R5.reuse, RZ, RZ ;  /* 0x000000ff05007210 */ /* 0x040fe20007ffe1ff */
[----:B------:R-:W0:Y:S04]  /*b950*/  S2R R20, SR_TID.X ;  /* 0x0000000000147919 */ /* 0x000e280000002100 */
        /* <DEDUP_REMOVED lines=21> */
[----:B------:R-:W-:Y:S01]  /*bab0*/  SHF.R.U32.HI R10, RZ, 0x3, R20 ;  /* 0x00000003ff0a7819 */ /* 0x000fe20000011614 */
[----:B-1----:R-:W-:Y:S10]  /*bac0*/  BRA.DIV UR5, `(.L_x_3558) ;  /* 0x0000003a05307947 */ /* 0x002ff4000b800000 */
[----:B------:R-:W0:Y:S01]  /*bad0*/  SHFL.IDX PT, R14, R0, RZ, 0x181f ;  /* 0x00181fff000e7589 */ /* 0x000e2200000e0000 */
[----:B-----5:R-:W-:Y:S02]  /*bae0*/  IMAD R6, R17, R6, RZ ;  /* 0x0000000611067224 */ /* 0x020fe400078e02ff */
[----:B------:R-:W-:Y:S01]  /*baf0*/  IMAD.IADD R4, R10, 0x1, R4 ;  /* 0x000000010a047824 */ /* 0x000fe200078e0204 */
[----:B------:R-:W1:Y:S04]  /*bb00*/  SHFL.IDX PT, R2, R5, RZ, 0x181f ;  /* 0x00181fff05027589 */ /* 0x000e6800000e0000 */
[C---:B------:R-:W-:Y:S02]  /*bb10*/  ISETP.GE.AND P1, PT, R4.reuse, R6, PT ;  /* 0x000000060400720c */ /* 0x040fe40003f26270 */
[----:B------:R-:W-:-:S11]  /*bb20*/  IADD3 R7, R4, 0x10, RZ ;  /* 0x0000001004077810 */ /* 0x000fd60007ffe0ff */
[----:B0-----:R-:W-:-:S05]  /*bb30*/  @!P1 LEA R14, P4, R32, R14, 0x1 ;  /* 0x0000000e200e9211 */ /* 0x001fca00078808ff */
[----:B-1----:R-:W-:Y:S02]  /*bb40*/  @!P1 IMAD.X R3, RZ, RZ, R2, P4 ;  /* 0x000000ffff039224 */ /* 0x002fe400020e0602 */
[----:B------:R-:W-:Y:S02]  /*bb50*/  @!P1 IMAD.MOV.U32 R2, RZ, RZ, R14 ;  /* 0x000000ffff029224 */ /* 0x000fe400078e000e */
[----:B------:R-:W0:Y:S04]  /*bb60*/  SHFL.IDX PT, R14, R0, 0x1, 0x181f ;  /* 0x00381f00000e7f89 */ /* 0x000e2800000e0000 */
        /* <DEDUP_REMOVED lines=13> */
[----:B------:R1:W-:Y:S01]  /*bc40*/  @!P1 LDGSTS.E.BYPASS.LTC128B.128 [R37+0x1ac00], desc[UR36][R2.64+0x100], !P0 ;  /* 0x1ac0010002259fae */ /* 0x0003e2000c101d64 */
[----:B------:R-:W-:-:S03]  /*bc50*/  ISETP.GE.AND P1, PT, R7, R6, PT ;  /* 0x000000060700720c */ /* 0x000fc60003f26270 */
[----:B-1----:R-:W1:Y:S10]  /*bc60*/  SHFL.IDX PT, R2, R5, 0x2, 0x181f ;  /* 0x00581f0005027f89 */ /* 0x002e7400000e0000 */
[----:B0-----:R-:W-:-:S05]  /*bc70*/  @!P1 LEA R14, P4, R32, R14, 0x1 ;  /* 0x0000000e200e9211 */ /* 0x001fca00078808ff */
[----:B-1----:R-:W-:Y:S01]  /*bc80*/  @!P1 IMAD.X R7, RZ, RZ, R2, P4 ;  /* 0x000000ffff079224 */ /* 0x002fe200020e0602 */
[----:B------:R-:W-:Y:S02]  /*bc90*/  @!P1 MOV R2, R14 ;  /* 0x0000000e00029202 */ /* 0x000fe40000000f00 */
[----:B------:R-:W0:Y:S01]  /*bca0*/  SHFL.IDX PT, R14, R0, 0x3, 0x181f ;  /* 0x00781f00000e7f89 */ /* 0x000e2200000e0000 */
[----:B------:R-:W-:Y:S02]  /*bcb0*/  @!P1 IMAD.MOV.U32 R3, RZ, RZ, R7 ;  /* 0x000000ffff039224 */ /* 0x000fe400078e0007 */
[----:B------:R-:W-:-:S03]  /*bcc0*/  VIADD R7, R4, 0x30 ;  /* 0x0000003004077836 */ /* 0x000fc60000000000 */
        /* <DEDUP_REMOVED lines=10> */
[----:B------:R-:W-:-:S03]  /*bd70*/  IADD3 R7, R4, 0x40, RZ ;  /* 0x0000004004077810 */ /* 0x000fc60007ffe0ff */
        /* <DEDUP_REMOVED lines=27> */
[----:B0-----:R-:W-:Y:S01]  /*bf30*/  @!P1 LEA R14, P4, R32, R14, 0x1 ;  /* 0x0000000e200e9211 */ /* 0x001fe200078808ff */
[----:B------:R-:W0:Y:S04]  /*bf40*/  SHFL.IDX PT, R5, R5, 0x7, 0x181f ;  /* 0x00f81f0005057f89 */ /* 0x000e2800000e0000 */
[----:B-1----:R-:W-:-:S02]  /*bf50*/  @!P1 IMAD.X R7, RZ, RZ, R2, P4 ;  /* 0x000000ffff079224 */ /* 0x002fc400020e0602 */
[----:B------:R-:W-:Y:S02]  /*bf60*/  @!P1 IMAD.MOV.U32 R2, RZ, RZ, R14 ;  /* 0x000000ffff029224 */ /* 0x000fe400078e000e */
[----:B------:R-:W-:Y:S01]  /*bf70*/  @!P1 IMAD.MOV.U32 R3, RZ, RZ, R7 ;  /* 0x000000ffff039224 */ /* 0x000fe200078e0007 */
[----:B------:R1:W2:Y:S04]  /*bf80*/  SHFL.IDX PT, R14, R0, 0x7, 0x181f ;  /* 0x00f81f00000e7f89 */ /* 0x0002a800000e0000 */
[----:B------:R1:W-:Y:S04]  /*bf90*/  @!P1 LDGSTS.E.BYPASS.LTC128B.128 [R37+0x15400], desc[UR36][R2.64], !P3 ;  /* 0x1540000002259fae */ /* 0x0003e8000d901d64 */
[----:B------:R1:W-:Y:S04]  /*bfa0*/  @!P1 LDGSTS.E.BYPASS.LTC128B.128 [R37+0x19400], desc[UR36][R2.64+0x80], !P2 ;  /* 0x1940008002259fae */ /* 0x0003e8000d101d64 */
[----:B0-----:R1:W-:Y:S02]  /*bfb0*/  @!P1 LDGSTS.E.BYPASS.LTC128B.128 [R37+0x1d400], desc[UR36][R2.64+0x100], !P0 ;  /* 0x1d40010002259fae */ /* 0x0013e4000c101d64 */
.L_x_3649:
[----:B-1----:R-:W-:Y:S01]  /*bfc0*/  IADD3 R3, R4, 0x70, RZ ;  /* 0x0000007004037810 */ /* 0x002fe20007ffe0ff */
[----:B------:R-:W-:Y:S03]  /*bfd0*/  BSSY B0, `(.L_x_3559) ;  /* 0x000000b000007945 */ /* 0x000fe60003800000 */
[----:B------:R-:W-:-:S13]  /*bfe0*/  ISETP.GE.AND P1, PT, R3, R6, PT ;  /* 0x000000060300720c */ /* 0x000fda0003f26270 */
[----:B------:R-:W-:Y:S05]  /*bff0*/  @P1 BRA `(.L_x_3560) ;  /* 0x0000000000201947 */ /* 0x000fea0003800000 */
[----:B--2---:R-:W-:-:S05]  /*c000*/  LEA R2, P1, R32, R14, 0x1 ;  /* 0x0000000e20027211 */ /* 0x004fca00078208ff */
[----:B------:R-:W-:-:S05]  /*c010*/  IMAD.X R3, RZ, RZ, R5, P1 ;  /* 0x000000ffff037224 */ /* 0x000fca00008e0605 */
[----:B------:R-:W-:Y:S01]  /*c020*/  @!PT LDS RZ, [RZ] ;  /* 0x00000000fffff984 */ /* 0x000fe20000000800 */
[----:B------:R-:W-:Y:S01]  /*c030*/  @!PT LDS RZ, [RZ] ;  /* 0x00000000fffff984 */ /* 0x000fe20000000800 */
[----:B------:R-:W-:Y:S01]  /*c040*/  @!PT LDS RZ, [RZ] ;  /* 0x00000000fffff984 */ /* 0x000fe20000000800 */
[----:B------:R0:W-:Y:S04]  /*c050*/  LDGSTS.E.BYPASS.LTC128B.128 [R37+0x15c00], desc[UR36][R2.64], !P3 ;  /* 0x15c0000002257fae */ /* 0x0001e8000d901d64 */
[----:B------:R0:W-:Y:S04]  /*c060*/  LDGSTS.E.BYPASS.LTC128B.128 [R37+0x19c00], desc[UR36][R2.64+0x80], !P2 ;  /* 0x19c0008002257fae */ /* 0x0001e8000d101d64 */
[----:B------:R0:W-:Y:S02]  /*c070*/  LDGSTS.E.BYPASS.LTC128B.128 [R37+0x1dc00], desc[UR36][R2.64+0x100], !P0 ;  /* 0x1dc0010002257fae */ /* 0x0001e4000c101d64 */
.L_x_3560:
[----:B------:R-:W-:Y:S05]  /*c080*/  BSYNC B0 ;  /* 0x0000000000007941 */ /* 0x000fea0003800000 */
.L_x_3559:
[----:B------:R-:W-:Y:S01]  /*c090*/  NOP ;  /* 0x0000000000007918 */ /* 0x000fe20000000000 */
[----:B------:R-:W-:-:S13]  /*c0a0*/  PLOP3.LUT P0, PT, PT, PT, PT, 0x80, 0x0 ;  /* 0x000000000000781c */ /* 0x000fda0003f0f070 */
.L_x_3561:
        /* <DEDUP_REMOVED lines=18> */
.L_x_3650:
[----:B------:R-:W-:Y:S05]  /*c1d0*/  BSYNC B0 ;  /* 0x0000000000007941 */ /* 0x000fea0003800000 */
.L_x_3562:
[----:B------:R-:W3:Y:S01]  /*c1e0*/  LDL R0, [R1] ;  /* 0x0000000001007983 */ /* 0x000ee20000100800 */
[----:B------:R-:W-:Y:S01]  /*c1f0*/  BSSY B0, `(.L_x_3564) ;  /* 0x000010a000007945 */ /* 0x000fe20003800000 */
[----:B---3--:R-:W-:-:S13]  /*c200*/  ISETP.GE.AND P0, PT, R0, 0x61, PT ;  /* 0x000000610000780c */ /* 0x008fda0003f06270 */
[----:B------:R-:W-:Y:S05]  /*c210*/  @!P0 BRA `(.L_x_3565) ;  /* 0x00000010001c8947 */ /* 0x000fea0003800000 */
[----:B------:R-:W3:Y:S01]  /*c220*/  LDL.LU R0, [R1+0x20] ;  /* 0x0000200001007983 */ /* 0x000ee20000300800 */
[----:B------:R-:W-:Y:S01]  /*c230*/  ULDC UR4, c[0x0][0x2f4] ;  /* 0x0000bd0000047ab9 */ /* 0x000fe20000000800 */
[----:B------:R-:W-:Y:S01]  /*c240*/  IMAD.MOV.U32 R17, RZ, RZ, R28 ;  /* 0x000000ffff117224 */ /* 0x000fe200078e001c */
[----:B------:R-:W-:Y:S01]  /*c250*/  MOV R10, R27 ;  /* 0x0000001b000a7202 */ /* 0x000fe20000000f00 */
[----:B------:R-:W-:Y:S01]  /*c260*/  IMAD.MOV.U32 R29, RZ, RZ, R26 ;  /* 0x000000ffff1d7224 */ /* 0x000fe200078e001a */
[----:B------:R-:W-:Y:S02]  /*c270*/  ISETP.GE.AND P3, PT, R32, UR4, PT ;  /* 0x0000000420007c0c */ /* 0x000fe4000bf66270 */
[----:B------:R-:W-:Y:S02]  /*c280*/  ISETP.GE.AND P2, PT, R34, UR4, PT ;  /* 0x0000000422007c0c */ /* 0x000fe4000bf46270 */
[----:B------:R-:W-:Y:S01]  /*c290*/  ISETP.GE.AND P1, PT, R33, UR4, PT ;  /* 0x0000000421007c0c */ /* 0x000fe2000bf26270 */
[----:B---3--:R-:W-:-:S12]  /*c2a0*/  VIADD R8, R0, 0xfffffffe ;  /* 0xfffffffe00087836 */ /* 0x008fd80000000000 */
.L_x_3578:
[----:B------:R-:W3:Y:S04]  /*c2b0*/  LDL R5, [R1+0x4] ;  /* 0x0000040001057983 */ /* 0x000ee80000100800 */
[----:B------:R-:W4:Y:S01]  /*c2c0*/  LDL R12, [R1+0x8] ;  /* 0x00000800010c7983 */ /* 0x000f220000100800 */
[----:B------:R-:W1:Y:S01]  /*c2d0*/  S2R R0, SR_TID.X ;  /* 0x0000000000007919 */ /* 0x000e620000002100 */
[----:B------:R-:W2:Y:S01]  /*c2e0*/  S2R R4, SR_TID.X ;  /* 0x0000000000047919 */ /* 0x000ea20000002100 */
[----:B-1----:R-:W-:-:S04]  /*c2f0*/  LOP3.LUT R0, R0, 0x7f, RZ, 0xc0, !PT ;  /* 0x0000007f00007812 */ /* 0x002fc800078ec0ff */
[----:B0-----:R-:W-:Y:S02]  /*c300*/  SHF.R.U32.HI R3, RZ, 0x3, R0 ;  /* 0x00000003ff037819 */ /* 0x001fe40000011600 */
[----:B------:R-:W0:Y:S01]  /*c310*/  LDC R0, c[0x0][0x430] ;  /* 0x00010c00ff007b82 */ /* 0x000e220000000800 */
[----:B--2---:R-:W-:-:S05]  /*c320*/  IMAD.SHL.U32 R4, R4, 0x10, RZ ;  /* 0x0000001004047824 */ /* 0x004fca00078e00ff */
[----:B------:R-:W-:-:S04]  /*c330*/  LOP3.LUT R4, R3, 0x70, R4, 0xf8, !PT ;  /* 0x0000007003047812 */ /* 0x000fc800078ef804 */
[----:B------:R-:W-:-:S13]  /*c340*/  ISETP.GT.U32.AND P5, PT, R4, 0x5f, PT ;  /* 0x0000005f0400780c */ /* 0x000fda0003fa4070 */
[----:B------:R-:W4:Y:S01]  /*c350*/  @!P5 LDC.64 R6, c[0x0][0x428] ;  /* 0x00010a00ff06db82 */ /* 0x000f220000000a00 */
[----:B0-----:R-:W-:-:S13]  /*c360*/  ISETP.NE.AND P0, PT, R0, 0x1, PT ;  /* 0x000000010000780c */ /* 0x001fda0003f05270 */
[----:B------:R-:W0:Y:S08]  /*c370*/  @P0 LDC R0, c[0x0][0x434] ;  /* 0x00010d00ff000b82 */ /* 0x000e300000000800 */
[----:B------:R-:W1:Y:S01]  /*c380*/  @P0 LDC R3, c[0x0][0x438] ;  /* 0x00010e00ff030b82 */ /* 0x000e620000000800 */
[----:B---3--:R-:W-:-:S04]  /*c390*/  IMAD R9, R8, 0x60, R5 ;  /* 0x0000006008097824 */ /* 0x008fc800078e0205 */
[----:B------:R-:W-:-:S03]  /*c3a0*/  IMAD.IADD R9, R4, 0x1, R9 ;  /* 0x0000000104097824 */ /* 0x000fc600078e0209 */
[----:B------:R-:W2:Y:S01]  /*c3b0*/  @!P5 LDC.64 R4, c[0x0][0x418] ;  /* 0x00010600ff04db82 */ /* 0x000ea20000000a00 */
[----:B0-----:R-:W-:-:S04]  /*c3c0*/  @P0 IMAD.HI.U32 R0, R9, R0, RZ ;  /* 0x0000000009000227 */ /* 0x001fc800078e00ff */
[----:B------:R-:W-:Y:S01]  /*c3d0*/  IMAD.MOV.U32 R11, RZ, RZ, R9 ;  /* 0x000000ffff0b7224 */ /* 0x000fe200078e0009 */
[----:B-1----:R-:W-:Y:S01]  /*c3e0*/  @P0 SHF.R.U32.HI R11, RZ, R3, R0 ;  /* 0x00000003ff0b0219 */ /* 0x002fe20000011600 */
[----:B----4-:R-:W-:-:S03]  /*c3f0*/  @!P5 IMAD R0, R12, R6, RZ ;  /* 0x000000060c00d224 */ /* 0x010fc600078e02ff */
[--C-:B------:R-:W-:Y:S01]  /*c400*/  @!P5 SHF.R.S32.HI R3, RZ, 0x1f, R11.reuse ;  /* 0x0000001fff03d819 */ /* 0x100fe2000001140b */
[----:B------:R-:W-:Y:S02]  /*c410*/  @!P5 IMAD.MOV.U32 R2, RZ, RZ, R11 ;  /* 0x000000ffff02d224 */ /* 0x000fe400078e000b */
[C---:B------:R-:W-:Y:S02]  /*c420*/  @!P5 IMAD R7, R31.reuse, R7, R0 ;  /* 0x000000071f07d224 */ /* 0x040fe400078e0200 */
[----:B------:R-:W-:-:S05]  /*c430*/  @!P5 IMAD.WIDE.U32 R2, R31, R6, R2 ;  /* 0x000000061f02d225 */ /* 0x000fca00078e0002 */
[----:B------:R-:W-:Y:S02]  /*c440*/  @!P5 IADD3 R7, R7, R3, RZ ;  /* 0x000000030707d210 */ /* 0x000fe40007ffe0ff */
[----:B--2---:R-:W-:Y:S01]  /*c450*/  @!P5 LEA R4, P0, R2, R4, 0x2 ;  /* 0x000000040204d211 */ /* 0x004fe200078010ff */
[----:B------:R-:W-:-:S03]  /*c460*/  IMAD.MOV.U32 R0, RZ, RZ, RZ ;  /* 0x000000ffff007224 */ /* 0x000fc600078e00ff */
        /* <DEDUP_REMOVED lines=15> */
.L_x_3566:
[----:B------:R-:W-:Y:S01]  /*c560*/  IMAD R7, R27, 0x8, R22 ;  /* 0x000000081b077824 */ /* 0x000fe200078e0216 */
[----:B------:R-:W-:Y:S01]  /*c570*/  SHF.L.U32 R2, R28, 0x1f, RZ ;  /* 0x0000001f1c027819 */ /* 0x000fe200000006ff */
[----:B------:R-:W-:Y:S03]  /*c580*/  BSSY B1, `(.L_x_3567) ;  /* 0x0000003000017945 */ /* 0x000fe60003800000 */
[----:B------:R-:W0:Y:S02]  /*c590*/  SYNCS.PHASECHK.TRANS64.TRYWAIT P0, [R7+URZ+0x30840], R2 ;  /* 0x03084002070075a7 */ /* 0x000e24000800017f */
[----:B0-----:R-:W-:Y:S05]  /*c5a0*/  @!P0 BRA `(.L_x_3568) ;  /* 0x0000003800288947 */ /* 0x001fea0003800000 */
.L_x_3651:
[----:B------:R-:W-:Y:S05]  /*c5b0*/  BSYNC B1 ;  /* 0x0000000000017941 */ /* 0x000fea0003800000 */
.L_x_3567:
[----:B------:R-:W-:Y:S01]  /*c5c0*/  SHF.R.S32.HI R20, RZ, 0x1f, R9 ;  /* 0x0000001fff147819 */ /* 0x000fe20000011409 */
[----:B------:R-:W-:Y:S01]  /*c5d0*/  ULDC.64 UR4, c[0x0][0x300] ;  /* 0x0000c00000047ab9 */ /* 0x000fe20000000a00 */
[----:B-----5:R-:W-:Y:S01]  /*c5e0*/  SHF.R.S32.HI R21, RZ, 0x1f, R0 ;  /* 0x0000001fff157819 */ /* 0x020fe20000011400 */
[----:B0-----:R-:W-:Y:S01]  /*c5f0*/  IMAD.WIDE.U32 R2, R9, UR4, RZ ;  /* 0x0000000409027c25 */ /* 0x001fe2000f8e00ff */
[C---:B------:R-:W-:Y:S02]  /*c600*/  LOP3.LUT P5, RZ, R23.reuse, 0x2, RZ, 0xc0, !PT ;  /* 0x0000000217ff7812 */ /* 0x040fe400078ac0ff */
[----:B------:R-:W-:Y:S01]  /*c610*/  LOP3.LUT P4, RZ, R23, 0x1, RZ, 0xc0, !PT ;  /* 0x0000000117ff7812 */ /* 0x000fe2000788c0ff */
[----:B------:R-:W-:Y:S02]  /*c620*/  IMAD R4, R20, UR4, RZ ;  /* 0x0000000414047c24 */ /* 0x000fe4000f8e02ff */
[----:B------:R-:W-:Y:S02]  /*c630*/  IMAD R5, R27, 0x4800, R36 ;  /* 0x000048001b057824 */ /* 0x000fe400078e0224 */
        /* <DEDUP_REMOVED lines=18> */
[----:B------:R-:W-:Y:S01]  /*c760*/  IMAD.SHL.U32 R4, R32, 0x2, RZ ;  /* 0x0000000220047824 */ /* 0x000fe200078e00ff */
[----:B------:R-:W-:Y:S01]  /*c770*/  LOP3.LUT P6, RZ, R23, 0x4, RZ, 0xc0, !PT ;  /* 0x0000000417ff7812 */ /* 0x000fe200078cc0ff */
[----:B------:R-:W-:Y:S01]  /*c780*/  IMAD R5, R5, 0x2, R22 ;  /* 0x0000000205057824 */ /* 0x000fe200078e0216 */
[----:B------:R-:W1:Y:S04]  /*c790*/  SHFL.IDX PT, R3, R6, RZ, 0x181f ;  /* 0x00181fff06037589 */ /* 0x000e6800000e0000 */
[----:B------:R-:W-:Y:S01]  /*c7a0*/  SHFL.IDX PT, R35, R6, 0x2, 0x181f ;  /* 0x00581f0006237f89 */ /* 0x000fe200000e0000 */
[----:B0-----:R-:W-:-:S05]  /*c7b0*/  IADD3 R2, P0, R2, R4, RZ ;  /* 0x0000000402027210 */ /* 0x001fca0007f1e0ff */
[----:B-1----:R-:W-:-:S05]  /*c7c0*/  IMAD.X R3, RZ, RZ, R3, P0 ;  /* 0x000000ffff037224 */ /* 0x002fca00000e0603 */
[----:B------:R-:W-:Y:S04]  /*c7d0*/  LDGSTS.E.BYPASS.LTC128B.128 [R5+0x1e400], desc[UR36][R2.64], !P6 ;  /* 0x1e40000002057fae */ /* 0x000fe8000f101d64 */
[----:B------:R-:W-:Y:S04]  /*c7e0*/  LDGSTS.E.BYPASS.LTC128B.128 [R5+0x21400], desc[UR36][R2.64+0x80], !P5 ;  /* 0x2140008002057fae */ /* 0x000fe8000e901d64 */
[----:B------:R0:W-:Y:S04]  /*c7f0*/  LDGSTS.E.BYPASS.LTC128B.128 [R5+0x24400], desc[UR36][R2.64+0x100], !P4 ;  /* 0x2440010002057fae */ /* 0x0001e8000e101d64 */
[----:B0-----:R-:W0:Y:S04]  /*c800*/  SHFL.IDX PT, R2, R8, 0x1, 0x181f ;  /* 0x00381f0008027f89 */ /* 0x001e2800000e0000 */
[----:B------:R-:W1:Y:S01]  /*c810*/  SHFL.IDX PT, R3, R6, 0x1, 0x181f ;  /* 0x00381f0006037f89 */ /* 0x000e6200000e0000 */
[----:B0-----:R-:W-:-:S04]  /*c820*/  IADD3 R2, P0, R2, R4, RZ ;  /* 0x0000000402027210 */ /* 0x001fc80007f1e0ff */
[----:B-1----:R-:W-:-:S05]  /*c830*/  IADD3.X R3, RZ, R3, RZ, P0, !PT ;  /* 0x00000003ff037210 */ /* 0x002fca00007fe4ff */
        /* <DEDUP_REMOVED lines=20> */
[----:B------:R0:W1:Y:S04]  /*c980*/  SHFL.IDX PT, R35, R6, 0x5, 0x181f ;  /* 0x00b81f0006237f89 */ /* 0x00006800000e0000 */
[----:B------:R-:W-:Y:S04]  /*c990*/  LDGSTS.E.BYPASS.LTC128B.128 [R5+0x20400], desc[UR36][R2.64], !P6 ;  /* 0x2040000002057fae */ /* 0x000fe8000f101d64 */
[----:B------:R-:W-:Y:S04]  /*c9a0*/  LDGSTS.E.BYPASS.LTC128B.128 [R5+0x23400], desc[UR36][R2.64+0x80], !P5 ;  /* 0x2340008002057fae */ /* 0x000fe8000e901d64 */
[----:B------:R2:W-:Y:S04]  /*c9b0*/  LDGSTS.E.BYPASS.LTC128B.128 [R5+0x26400], desc[UR36][R2.64+0x100], !P4 ;  /* 0x2640010002057fae */ /* 0x0005e8000e101d64 */
[----:B-12---:R0:W2:Y:S02]  /*c9c0*/  SHFL.IDX PT, R2, R8, 0x5, 0x181f ;  /* 0x00b81f0008027f89 */ /* 0x0060a400000e0000 */
.L_x_3665:
[----:B------:R-:W-:Y:S02]  /*c9d0*/  LOP3.LUT P6, RZ, R23, 0x4, RZ, 0xc0, !PT ;  /* 0x0000000417ff7812 */ /* 0x000fe400078cc0ff */
[----:B--2---:R-:W-:-:S05]  /*c9e0*/  IADD3 R2, P0, R2, R4, RZ ;  /* 0x0000000402027210 */ /* 0x004fca0007f1e0ff */
[----:B------:R-:W-:Y:S01]  /*c9f0*/  IMAD.X R3, RZ, RZ, R35, P0 ;  /* 0x000000ffff037224 */ /* 0x000fe200000e0623 */
[----:B------:R-:W-:-:S05]  /*ca00*/  PLOP3.LUT P0, PT, PT, PT, PT, 0x80, 0x0 ;  /* 0x000000000000781c */ /* 0x000fca0003f0f070 */
[----:B------:R-:W-:Y:S01]  /*ca10*/  @!PT LDS RZ, [RZ] ;  /* 0x00000000fffff984 */ /* 0x000fe20000000800 */
[----:B------:R-:W-:Y:S01]  /*ca20*/  @!PT LDS RZ, [RZ] ;  /* 0x00000000fffff984 */ /* 0x000fe20000000800 */
[----:B------:R-:W-:Y:S01]  /*ca30*/  @!PT LDS RZ, [RZ] ;  /* 0x00000000fffff984 */ /* 0x000fe20000000800 */
[----:B------:R1:W-:Y:S04]  /*ca40*/  LDGSTS.E.BYPASS.LTC128B.128 [R5+0x20c00], desc[UR36][R2.64], !P6 ;  /* 0x20c0000002057fae */ /* 0x0003e8000f101d64 */
[----:B------:R1:W-:Y:S04]  /*ca50*/  LDGSTS.E.BYPASS.LTC128B.128 [R5+0x23c00], desc[UR36][R2.64+0x80], !P5 ;  /* 0x23c0008002057fae */ /* 0x0003e8000e901d64 */
[----:B------:R1:W-:Y:S01]  /*ca60*/  LDGSTS.E.BYPASS.LTC128B.128 [R5+0x26c00], desc[UR36][R2.64+0x100], !P4 ;  /* 0x26c0010002057fae */ /* 0x0003e2000e101d64 */
[----:B------:R-:W-:Y:S01]  /*ca70*/  NOP ;  /* 0x0000000000007918 */ /* 0x000fe20000000000 */
.L_x_3570:
        /* <DEDUP_REMOVED lines=10> */
.L_x_3571:
[----:B------:R2:W-:Y:S01]  /*cb20*/  SYNCS.ARRIVE.TRANS64.A1T0 RZ, [R7+URZ+0x30830], RZ ;  /* 0x030830ff07ff79a7 */ /* 0x0005e2000810003f */
[----:B------:R-:W-:Y:S05]  /*cb30*/  @!P5 BRA `(.L_x_3572) ;  /* 0x000000000004d947 */ /* 0x000fea0003800000 */
[----:B------:R-:W-:Y:S01]  /*cb40*/  BPT.TRAP 0x1 ;  /* 0x000000040000795c */ /* 0x000fe20000300000 */
.L_x_3572:
[----:B-1----:R-:W2:Y:S01]  /*cb50*/  LDL R3, [R1] ;  /* 0x0000000001037983 */ /* 0x002ea20000100800 */
[----:B------:R-:W-:Y:S01]  /*cb60*/  SHF.L.U32 R2, R17, 0x1f, RZ ;  /* 0x0000001f11027819 */ /* 0x000fe200000006ff */
[----:B0-----:R-:W-:Y:S01]  /*cb70*/  IMAD R6, R10, 0x8, R22 ;  /* 0x000000080a067824 */ /* 0x001fe200078e0216 */
[----:B------:R-:W-:Y:S03]  /*cb80*/  BSSY B1, `(.L_x_3573) ;  /* 0x0000004000017945 */ /* 0x000fe60003800000 */
[----:B------:R-:W0:Y:S01]  /*cb90*/  SYNCS.PHASECHK.TRANS64.TRYWAIT P0, [R6+URZ+0x30860], R2 ;  /* 0x03086002060075a7 */ /* 0x000e22000800017f */
[----:B--2---:R-:W-:Y:S01]  /*cba0*/  IMAD R7, R29, -0x60, R3 ;  /* 0xffffffa01d077824 */ /* 0x004fe200078e0203 */
[----:B0-----:R-:W-:Y:S06]  /*cbb0*/  @!P0 BRA `(.L_x_3574) ;  /* 0x0000003800988947 */ /* 0x001fec0003800000 */
.L_x_3666:
[----:B------:R-:W-:Y:S05]  /*cbc0*/  BSYNC B1 ;  /* 0x0000000000017941 */ /* 0x000fea0003800000 */
.L_x_3573:
[----:B------:R-:W1:Y:S01]  /*cbd0*/  S2R R3, SR_TID.X ;  /* 0x0000000000037919 */ /* 0x000e620000002100 */
[----:B------:R-:W-:Y:S01]  /*cbe0*/  UMOV UR4, 0xffffffff ;  /* 0xffffffff00047882 */ /* 0x000fe20000000000 */
[----:B------:R-:W-:Y:S01]  /*cbf0*/  IMAD R5, R10, 0x4800, R36 ;  /* 0x000048000a057824 */ /* 0x000fe200078e0224 */
[----:B-1----:R-:W-:-:S04]  /*cc00*/  LOP3.LUT R3, R3, 0x7f, RZ, 0xc0, !PT ;  /* 0x0000007f03037812 */ /* 0x002fc800078ec0ff */
[----:B------:R-:W-:-:S04]  /*cc10*/  SHF.R.U32.HI R3, RZ, 0x3, R3 ;  /* 0x00000003ff037819 */ /* 0x000fc80000011603 */
[----:B------:R-:W-:Y:S01]  /*cc20*/  IADD3 R7, -R3, R7, RZ ;  /* 0x0000000703077210 */ /* 0x000fe20007ffe1ff */
[----:B------:R-:W-:Y:S06]  /*cc30*/  BRA.DIV UR4, `(.L_x_3575) ;  /* 0x0000003a048c7947 */ /* 0x000fec000b800000 */
[----:B0-----:R-:W0:Y:S01]  /*cc40*/  SHFL.IDX PT, R2, R24, RZ, 0x181f ;  /* 0x00181fff18027589 */ /* 0x001e2200000e0000 */
        /* <DEDUP_REMOVED lines=44> */
[----:B0-----:R-:W-:-:S04]  /*cf10*/  IADD3 R2, P0, R2, R4, RZ ;  /* 0x0000000402027210 */ /* 0x001fc80007f1e0ff */
[----:B-1----:R-:W-:Y:S02]  /*cf20*/  IADD3.X R3, RZ, R3, RZ, P0, !PT ;  /* 0x00000003ff037210 */ /* 0x002fe400007fe4ff */
[----:B------:R-:W-:-:S13]  /*cf30*/  ISETP.LT.OR P0, PT, R7, 0x41, P3 ;  /* 0x000000410700780c */ /* 0x000fda0001f01670 */
[----:B------:R0:W-:Y:S01]  /*cf40*/  LDGSTS.E.BYPASS.LTC128B.128 [R5+0x2400], desc[UR36][R2.64], !P0 ;  /* 0x0240000002057fae */ /* 0x0001e2000c101d64 */
[----:B------:R-:W-:-:S13]  /*cf50*/  ISETP.LT.OR P0, PT, R7, 0x41, P2 ;  /* 0x000000410700780c */ /* 0x000fda0001701670 */
[----:B------:R0:W-:Y:S01]  /*cf60*/  LDGSTS.E.BYPASS.LTC128B.128 [R5+0x5400], desc[UR36][R2.64+0x80], !P0 ;  /* 0x0540008002057fae */ /* 0x0001e2000c101d64 */
[----:B------:R-:W-:-:S13]  /*cf70*/  ISETP.LT.OR P0, PT, R7, 0x41, P1 ;  /* 0x000000410700780c */ /* 0x000fda0000f01670 */
[----:B--2---:R0:W-:Y:S02]  /*cf80*/  LDGSTS.E.BYPASS.LTC128B.128 [R5+0x8400], desc[UR36][R2.64+0x100], !P0 ;  /* 0x0840010002057fae */ /* 0x0041e4000c101d64 */
.L_x_3680:
[----:B01----:R-:W-:Y:S01]  /*cf90*/  IADD3 R2, P0, R14, R4, RZ ;  /* 0x000000040e027210 */ /* 0x003fe20007f1e0ff */
        /* <DEDUP_REMOVED lines=30> */
.L_x_3576:
        /* <DEDUP_REMOVED lines=10> */
.L_x_3577:
[C---:B------:R-:W-:Y:S01]  /*d220*/  ISETP.GT.AND P0, PT, R26.reuse, RZ, PT ;  /* 0x000000ff1a00720c */ /* 0x040fe20003f04270 */
[----:B------:R1:W-:Y:S01]  /*d230*/  SYNCS.ARRIVE.TRANS64.A1T0 RZ, [R6+URZ+0x30850], RZ ;  /* 0x030850ff06ff79a7 */ /* 0x0003e2000810003f */
[----:B------:R-:W-:Y:S01]  /*d240*/  VIADD R8, R26, 0xffffffff ;  /* 0xffffffff1a087836 */ /* 0x000fe20000000000 */
[----:B------:R-:W-:Y:S01]  /*d250*/  MOV R17, R28 ;  /* 0x0000001c00117202 */ /* 0x000fe20000000f00 */
[----:B------:R-:W-:Y:S02]  /*d260*/  IMAD.MOV.U32 R10, RZ, RZ, R27 ;  /* 0x000000ffff0a7224 */ /* 0x000fe400078e001b */
[----:B------:R-:W-:-:S07]  /*d270*/  IMAD.MOV.U32 R29, RZ, RZ, R26 ;  /* 0x000000ffff1d7224 */ /* 0x000fce00078e001a */
[----:B-1----:R-:W-:Y:S05]  /*d280*/  @P0 BRA `(.L_x_3578) ;  /* 0xfffffff000080947 */ /* 0x002fea000383ffff */
.L_x_3565:
[----:B------:R-:W-:Y:S05]  /*d290*/  BSYNC B0 ;  /* 0x0000000000007941 */ /* 0x000fea0003800000 */
.L_x_3564:
[----:B------:R-:W1:Y:S01]  /*d2a0*/  S2R R0, SR_TID.X ;  /* 0x0000000000007919 */ /* 0x000e620000002100 */
[----:B------:R-:W-:Y:S01]  /*d2b0*/  BSSY B0, `(.L_x_3579) ;  /* 0x0000010000007945 */ /* 0x000fe20003800000 */
[----:B-1----:R-:W-:-:S04]  /*d2c0*/  LOP3.LUT R0, R0, 0x7f, RZ, 0xc0, !PT ;  /* 0x0000007f00007812 */ /* 0x002fc800078ec0ff */
[----:B------:R-:W-:-:S13]  /*d2d0*/  ISETP.NE.AND P0, PT, R0, RZ, PT ;  /* 0x000000ff0000720c */ /* 0x000fda0003f05270 */
[----:B------:R-:W-:Y:S05]  /*d2e0*/  @P0 BRA `(.L_x_3580) ;  /* 0x0000000000300947 */ /* 0x000fea0003800000 */
[----:B------:R-:W1:Y:S01]  /*d2f0*/  S2R R5, SR_LANEID ;  /* 0x0000000000057919 */ /* 0x000e620000000000 */
[----:B------:R-:W-:Y:S01]  /*d300*/  VOTEU.ANY UR4, UPT, PT ;  /* 0x0000000000047886 */ /* 0x000fe200038e0100 */
[----:B0-----:R-:W0:Y:S01]  /*d310*/  LDC.64 R2, c[0x0][0xc60] ;  /* 0x00031800ff027b82 */ /* 0x001e220000000a00 */
[----:B------:R-:W1:Y:S02]  /*d320*/  FLO.U32 R0, UR4 ;  /* 0x0000000400007d00 */ /* 0x000e6400080e0000 */
[----:B-1----:R-:W-:-:S06]  /*d330*/  ISETP.EQ.U32.AND P0, PT, R0, R5, PT ;  /* 0x000000050000720c */ /* 0x002fcc0003f02070 */
[----:B------:R-:W0:Y:S07]  /*d340*/  POPC R5, UR4 ;  /* 0x0000000400057d09 */ /* 0x000e2e0008000000 */
[----:B0-----:R-:W3:Y:S01]  /*d350*/  @P0 ATOMG.E.ADD.STRONG.GPU PT, R3, desc[UR36][R2.64], R5 ;  /* 0x00000005020309a8 */ /* 0x001ee200081ee1e4 */
[----:B------:R-:W0:Y:S02]  /*d360*/  S2R R4, SR_LTMASK ;  /* 0x0000000000047919 */ /* 0x000e240000003900 */
[----:B0-----:R-:W-:-:S04]  /*d370*/  LOP3.LUT R4, R4, UR4, RZ, 0xc0, !PT ;  /* 0x0000000404047c12 */ /* 0x001fc8000f8ec0ff */
[----:B------:R-:W0:Y:S01]  /*d380*/  POPC R7, R4 ;  /* 0x0000000400077309 */ /* 0x000e220000000000 */
[----:B---3--:R-:W0:Y:S02]  /*d390*/  SHFL.IDX PT, R0, R3, R0, 0x1f ;  /* 0x00001f0003007589 */ /* 0x008e2400000e0000 */
[----:B0-----:R-:W-:-:S07]  /*d3a0*/  IADD3 R16, R0, UR39, R7 ;  /* 0x0000002700107c10 */ /* 0x001fce000fffe007 */
.L_x_3580:
[----:B------:R-:W-:Y:S05]  /*d3b0*/  BSYNC B0 ;  /* 0x0000000000007941 */ /* 0x000fea0003800000 */
.L_x_3579:
[----:B------:R-:W-:-:S13]  /*d3c0*/  LOP3.LUT P0, RZ, R23, 0x10, RZ, 0xc0, !PT ;  /* 0x0000001017ff7812 */ /* 0x000fda000780c0ff */
[----:B------:R-:W-:Y:S05]  /*d3d0*/  @!P0 BRA `(.L_x_3581) ;  /* 0x0000000000048947 */ /* 0x000fea0003800000 */
[----:B------:R-:W-:Y:S01]  /*d3e0*/  BPT.TRAP 0x1 ;  /* 0x000000040000795c */ /* 0x000fe20000300000 */
.L_x_3581:
[----:B------:R-:W3:Y:S01]  /*d3f0*/  LDL.LU R2, [R1] ;  /* 0x0000000001027983 */ /* 0x000ee20000300800 */
[----:B------:R-:W-:Y:S01]  /*d400*/  IMAD R0, R27, 0x8, R22 ;  /* 0x000000081b007824 */ /* 0x000fe200078e0216 */
[----:B0-----:R-:W-:Y:S01]  /*d410*/  SHF.L.U32 R3, R28, 0x1f, RZ ;  /* 0x0000001f1c037819 */ /* 0x001fe200000006ff */
[----:B------:R-:W-:Y:S03]  /*d420*/  BSSY B0, `(.L_x_3582) ;  /* 0x0000004000007945 */ /* 0x000fe60003800000 */
[----:B------:R-:W0:Y:S01]  /*d430*/  SYNCS.PHASECHK.TRANS64.TRYWAIT P0, [R0+URZ+0x30860], R3 ;  /* 0x03086003000075a7 */ /* 0x000e22000800017f */
[----:B---3--:R-:W-:Y:S01]  /*d440*/  IMAD R6, R26, -0x60, R2 ;  /* 0xffffffa01a067824 */ /* 0x008fe200078e0202 */
[----:B0-----:R-:W-:Y:S06]  /*d450*/  @!P0 BRA `(.L_x_3583) ;  /* 0x0000003800948947 */ /* 0x001fec0003800000 */
.L_x_3681:
[----:B------:R-:W-:Y:S05]  /*d460*/  BSYNC B0 ;  /* 0x0000000000007941 */ /* 0x000fea0003800000 */
.L_x_3582:
[----:B------:R-:W1:Y:S01]  /*d470*/  S2R R2, SR_TID.X ;  /* 0x0000000000027919 */ /* 0x000e620000002100 */
[----:B------:R-:W-:Y:S01]  /*d480*/  UMOV UR4, 0xffffffff ;  /* 0xffffffff00047882 */ /* 0x000fe20000000000 */
[----:B------:R-:W-:Y:S01]  /*d490*/  IMAD R7, R27, 0x4800, R36 ;  /* 0x000048001b077824 */ /* 0x000fe200078e0224 */
[----:B-1----:R-:W-:-:S04]  /*d4a0*/  LOP3.LUT R2, R2, 0x7f, RZ, 0xc0, !PT ;  /* 0x0000007f02027812 */ /* 0x002fc800078ec0ff */
[----:B------:R-:W-:-:S05]  /*d4b0*/  SHF.R.U32.HI R2, RZ, 0x3, R2 ;  /* 0x00000003ff027819 */ /* 0x000fca0000011602 */
[----:B------:R-:W-:Y:S01]  /*d4c0*/  IMAD.IADD R6, R6, 0x1, -R2 ;  /* 0x0000000106067824 */ /* 0x000fe200078e0a02 */
[----:B------:R-:W-:Y:S06]  /*d4d0*/  BRA.DIV UR4, `(.L_x_3584) ;  /* 0x0000003a04887947 */ /* 0x000fec000b800000 */
[----:B--2---:R-:W1:Y:S01]  /*d4e0*/  SHFL.IDX PT, R14, R24, RZ, 0x181f ;  /* 0x00181fff180e7589 */ /* 0x004e6200000e0000 */
[----:B------:R-:W-:Y:S01]  /*d4f0*/  ULDC UR4, c[0x0][0x2f4] ;  /* 0x0000bd0000047ab9 */ /* 0x000fe20000000800 */
[C---:B------:R-:W-:Y:S01]  /*d500*/  IMAD.SHL.U32 R5, R32.reuse, 0x2, RZ ;  /* 0x0000000220057824 */ /* 0x040fe200078e00ff */
[----:B------:R-:W-:Y:S01]  /*d510*/  ISETP.GE.AND P2, PT, R32, UR4, PT ;  /* 0x0000000420007c0c */ /* 0x000fe2000bf46270 */
[----:B0-----:R-:W0:Y:S01]  /*d520*/  SHFL.IDX PT, R3, R25, RZ, 0x181f ;  /* 0x00181fff19037589 */ /* 0x001e2200000e0000 */
[----:B------:R-:W-:Y:S02]  /*d530*/  LEA R4, R7, R22, 0x1 ;  /* 0x0000001607047211 */ /* 0x000fe400078e08ff */
[----:B------:R-:W-:Y:S01]  /*d540*/  ISETP.LT.OR P4, PT, R6, 0x1, P2 ;  /* 0x000000010600780c */ /* 0x000fe20001781670 */
[----:B------:R-:W-:Y:S01]  /*d550*/  SHFL.IDX PT, R7, R25, 0x1, 0x181f ;  /* 0x00381f0019077f89 */ /* 0x000fe200000e0000 */
[----:B------:R-:W-:-:S04]  /*d560*/  ISETP.GE.AND P1, PT, R34, UR4, PT ;  /* 0x0000000422007c0c */ /* 0x000fc8000bf26270 */
[----:B------:R-:W-:Y:S02]  /*d570*/  ISETP.LT.OR P3, PT, R6, 0x1, P1 ;  /* 0x000000010600780c */ /* 0x000fe40000f61670 */
[----:B-1----:R-:W-:Y:S02]  /*d580*/  IADD3 R2, P0, R14, R5, RZ ;  /* 0x000000050e027210 */ /* 0x002fe40007f1e0ff */
[----:B------:R-:W1:Y:S03]  /*d590*/  SHFL.IDX PT, R14, R24, 0x1, 0x181f ;  /* 0x00381f00180e7f89 */ /* 0x000e6600000e0000 */
[----:B0-----:R-:W-:Y:S01]  /*d5a0*/  IMAD.X R3, RZ, RZ, R3, P0 ;  /* 0x000000ffff037224 */ /* 0x001fe200000e0603 */
[----:B------:R-:W-:-:S04]  /*d5b0*/  ISETP.GE.AND P0, PT, R33, UR4, PT ;  /* 0x0000000421007c0c */ /* 0x000fc8000bf06270 */
[----:B------:R-:W-:Y:S01]  /*d5c0*/  LDGSTS.E.BYPASS.LTC128B.128 [R4+0x400], desc[UR36][R2.64], !P4 ;  /* 0x0040000002047fae */ /* 0x000fe2000e101d64 */
[----:B------:R-:W-:-:S03]  /*d5d0*/  ISETP.LT.OR P4, PT, R6, 0x1, P0 ;  /* 0x000000010600780c */ /* 0x000fc60000781670 */
[----:B------:R-:W-:Y:S10]  /*d5e0*/  LDGSTS.E.BYPASS.LTC128B.128 [R4+0x3400], desc[UR36][R2.64+0x80], !P3 ;  /* 0x0340008002047fae */ /* 0x000ff4000d901d64 */
[----:B------:R1:W-:Y:S01]  /*d5f0*/  LDGSTS.E.BYPASS.LTC128B.128 [R4+0x6400], desc[UR36][R2.64+0x100], !P4 ;  /* 0x0640010002047fae */ /* 0x0003e2000e101d64 */
[----:B------:R-:W-:-:S02]  /*d600*/  ISETP.LT.OR P4, PT, R6, 0x11, P2 ;  /* 0x000000110600780c */ /* 0x000fc40001781670 */
[----:B-1----:R-:W-:Y:S02]  /*d610*/  IADD3 R2, P3, R14, R5, RZ ;  /* 0x000000050e027210 */ /* 0x002fe40007f7e0ff */
[----:B------:R-:W0:Y:S03]  /*d620*/  SHFL.IDX PT, R14, R24, 0x2, 0x181f ;  /* 0x00581f00180e7f89 */ /* 0x000e2600000e0000 */
[----:B------:R-:W-:Y:S01]  /*d630*/  IMAD.X R3, RZ, RZ, R7, P3 ;  /* 0x000000ffff037224 */ /* 0x000fe200018e0607 */
[C---:B------:R-:W-:Y:S01]  /*d640*/  ISETP.LT.OR P3, PT, R6.reuse, 0x11, P1 ;  /* 0x000000110600780c */ /* 0x040fe20000f61670 */
[----:B------:R-:W1:Y:S04]  /*d650*/  SHFL.IDX PT, R7, R25, 0x2, 0x181f ;  /* 0x00581f0019077f89 */ /* 0x000e6800000e0000 */
[----:B------:R-:W-:Y:S01]  /*d660*/  LDGSTS.E.BYPASS.LTC128B.128 [R4+0xc00], desc[UR36][R2.64], !P4 ;  /* 0x00c0000002047fae */ /* 0x000fe2000e101d64 */
[----:B------:R-:W-:-:S07]  /*d670*/  ISETP.LT.OR P4, PT, R6, 0x11, P0 ;  /* 0x000000110600780c */ /* 0x000fce0000781670 */
[----:B------:R-:W-:Y:S06]  /*d680*/  LDGSTS.E.BYPASS.LTC128B.128 [R4+0x3c00], desc[UR36][R2.64+0x80], !P3 ;  /* 0x03c0008002047fae */ /* 0x000fec000d901d64 */
[----:B------:R0:W-:Y:S01]  /*d690*/  LDGSTS.E.BYPASS.LTC128B.128 [R4+0x6c00], desc[UR36][R2.64+0x100], !P4 ;  /* 0x06c0010002047fae */ /* 0x0001e2000e101d64 */
[----:B------:R-:W-:Y:S02]  /*d6a0*/  ISETP.LT.OR P4, PT, R6, 0x21, P2 ;  /* 0x000000210600780c */ /* 0x000fe40001781670 */
[----:B0-----:R-:W-:Y:S02]  /*d6b0*/  IADD3 R2, P3, R14, R5, RZ ;  /* 0x000000050e027210 */ /* 0x001fe40007f7e0ff */
[----:B------:R-:W0:Y:S03]  /*d6c0*/  SHFL.IDX PT, R14, R24, 0x3, 0x181f ;  /* 0x00781f00180e7f89 */ /* 0x000e2600000e0000 */
[----:B-1----:R-:W-:Y:S01]  /*d6d0*/  IMAD.X R3, RZ, RZ, R7, P3 ;  /* 0x000000ffff037224 */ /* 0x002fe200018e0607 */
        /* <DEDUP_REMOVED lines=13> */
[----:B------:R-:W-:-:S03]  /*d7b0*/  ISETP.LT.OR P4, PT, R6, 0x31, P0 ;  /* 0x000000310600780c */ /* 0x000fc60000781670 */
[----:B------:R-:W2:Y:S04]  /*d7c0*/  SHFL.IDX PT, R25, R25, 0x5, 0x181f ;  /* 0x00b81f0019197f89 */ /* 0x000ea800000e0000 */
[----:B------:R-:W-:Y:S06]  /*d7d0*/  LDGSTS.E.BYPASS.LTC128B.128 [R4+0x4c00], desc[UR36][R2.64+0x80], !P3 ;  /* 0x04c0008002047fae */ /* 0x000fec000d901d64 */
[----:B------:R0:W-:Y:S01]  /*d7e0*/  LDGSTS.E.BYPASS.LTC128B.128 [R4+0x7c00], desc[UR36][R2.64+0x100], !P4 ;  /* 0x07c0010002047fae */ /* 0x0001e2000e101d64 */
[----:B------:R-:W-:-:S02]  /*d7f0*/  ISETP.LT.OR P4, PT, R6, 0x41, P2 ;  /* 0x000000410600780c */ /* 0x000fc40001781670 */
[----:B0-----:R-:W-:Y:S02]  /*d800*/  IADD3 R2, P3, R14, R5, RZ ;  /* 0x000000050e027210 */ /* 0x001fe40007f7e0ff */
[----:B------:R0:W3:Y:S03]  /*d810*/  SHFL.IDX PT, R14, R24, 0x5, 0x181f ;  /* 0x00b81f00180e7f89 */ /* 0x0000e600000e0000 */
[----:B-1----:R-:W-:Y:S01]  /*d820*/  IMAD.X R3, RZ, RZ, R7, P3 ;  /* 0x000000ffff037224 */ /* 0x002fe200018e0607 */
[----:B------:R-:W-:-:S05]  /*d830*/  ISETP.LT.OR P3, PT, R6, 0x41, P1 ;  /* 0x000000410600780c */ /* 0x000fca0000f61670 */
[----:B------:R0:W-:Y:S01]  /*d840*/  LDGSTS.E.BYPASS.LTC128B.128 [R4+0x2400], desc[UR36][R2.64], !P4 ;  /* 0x0240000002047fae */ /* 0x0001e2000e101d64 */
[----:B------:R-:W-:-:S07]  /*d850*/  ISETP.LT.OR P4, PT, R6, 0x41, P0 ;  /* 0x000000410600780c */ /* 0x000fce0000781670 */
[----:B------:R0:W-:Y:S06]  /*d860*/  LDGSTS.E.BYPASS.LTC128B.128 [R4+0x5400], desc[UR36][R2.64+0x80], !P3 ;  /* 0x0540008002047fae */ /* 0x0001ec000d901d64 */
[----:B--2---:R0:W-:Y:S02]  /*d870*/  LDGSTS.E.BYPASS.LTC128B.128 [R4+0x8400], desc[UR36][R2.64+0x100], !P4 ;  /* 0x0840010002047fae */ /* 0x0041e4000e101d64 */
.L_x_3695:
[C---:B------:R-:W-:Y:S02]  /*d880*/  ISETP.LT.OR P2, PT, R6.reuse, 0x51, P2 ;  /* 0x000000510600780c */ /* 0x040fe40001741670 */
[C---:B------:R-:W-:Y:S02]  /*d890*/  ISETP.LT.OR P1, PT, R6.reuse, 0x51, P1 ;  /* 0x000000510600780c */ /* 0x040fe40000f21670 */
[----:B------:R-:W-:Y:S02]  /*d8a0*/  ISETP.LT.OR P0, PT, R6, 0x51, P0 ;  /* 0x000000510600780c */ /* 0x000fe40000701670 */
[----:B0--3--:R-:W-:-:S04]  /*d8b0*/  IADD3 R2, P3, R14, R5, RZ ;  /* 0x000000050e027210 */ /* 0x009fc80007f7e0ff */
[----:B------:R-:W-:-:S05]  /*d8c0*/  IADD3.X R3, RZ, R25, RZ, P3, !PT ;  /* 0x00000019ff037210 */ /* 0x000fca0001ffe4ff */
[----:B------:R-:W-:Y:S01]  /*d8d0*/  @!PT LDS RZ, [RZ] ;  /* 0x00000000fffff984 */ /* 0x000fe20000000800 */
[----:B------:R-:W-:Y:S01]  /*d8e0*/  @!PT LDS RZ, [RZ] ;  /* 0x00000000fffff984 */ /* 0x000fe20000000800 */
[----:B------:R-:W-:Y:S01]  /*d8f0*/  @!PT LDS RZ, [RZ] ;  /* 0x00000000fffff984 */ /* 0x000fe20000000800 */
[----:B------:R0:W-:Y:S04]  /*d900*/  LDGSTS.E.BYPASS.LTC128B.128 [R4+0x2c00], desc[UR36][R2.64], !P2 ;  /* 0x02c0000002047fae */ /* 0x0001e8000d101d64 */
[----:B------:R0:W-:Y:S04]  /*d910*/  LDGSTS.E.BYPASS.LTC128B.128 [R4+0x5c00], desc[UR36][R2.64+0x80], !P1 ;  /* 0x05c0008002047fae */ /* 0x0001e8000c901d64 */
[----:B------:R0:W-:Y:S01]  /*d920*/  LDGSTS.E.BYPASS.LTC128B.128 [R4+0x8c00], desc[UR36][R2.64+0x100], !P0 ;  /* 0x08c0010002047fae */ /* 0x0001e2000c101d64 */
[----:B------:R-:W-:Y:S01]  /*d930*/  PLOP3.LUT P0, PT, PT, PT, PT, 0x80, 0x0 ;  /* 0x000000000000781c */ /* 0x000fe20003f0f070 */
[----:B------:R-:W-:-:S12]  /*d940*/  NOP ;  /* 0x0000000000007918 */ /* 0x000fd80000000000 */
.L_x_3585:
        /* <DEDUP_REMOVED lines=10> */
.L_x_3586:
[----:B------:R1:W-:Y:S01]  /*d9f0*/  SYNCS.ARRIVE.TRANS64.A1T0 RZ, [R0+URZ+0x30850], RZ ;  /* 0x030850ff00ff79a7 */ /* 0x0003e2000810003f */
[----:B------:R-:W-:-:S05]  /*da00*/  VIADD R27, R27, 0x1 ;  /* 0x000000011b1b7836 */ /* 0x000fca0000000000 */
[----:B------:R-:W-:-:S04]  /*da10*/  ISETP.NE.AND P0, PT, R27, 0x2, PT ;  /* 0x000000021b00780c */ /* 0x000fc80003f05270 */
[----:B0-----:R-:W-:Y:S02]  /*da20*/  SEL R3, RZ, 0x1, P0 ;  /* 0x00000001ff037807 */ /* 0x001fe40000000000 */
[----:B------:R-:W-:Y:S02]  /*da30*/  SEL R27, R27, RZ, P0 ;  /* 0x000000ff1b1b7207 */ /* 0x000fe40000000000 */
[----:B-1----:R-:W-:-:S07]  /*da40*/  LOP3.LUT R28, R28, R3, RZ, 0x3c, !PT ;  /* 0x000000031c1c7212 */ /* 0x002fce00078e3cff */
.L_x_3543:
[----:B------:R-:W-:Y:S05]  /*da50*/  BSYNC B7 ;  /* 0x0000000000077941 */ /* 0x000fea0003800000 */
.L_x_3541:
        /* <DEDUP_REMOVED lines=11> */
.L_x_3587:
        /* <DEDUP_REMOVED lines=36> */
.L_x_3705:
[----:B------:R-:W-:Y:S02]  /*dd50*/  ULDC UR4, c[0x0][0xc38] ;  /* 0x00030e0000047ab9 */ /* 0x000fe40000000800 */
[----:B------:R-:W-:-:S04]  /*dd60*/  IMAD.U32 R7, RZ, RZ, UR4 ;  /* 0x00000004ff077e24 */ /* 0x000fc8000f8e00ff */
[----:B-1----:R-:W-:-:S05]  /*dd70*/  IMAD R3, R14, R7, RZ ;  /* 0x000000070e037224 */ /* 0x002fca00078e02ff */
[----:B------:R-:W-:-:S04]  /*dd80*/  IADD3 R8, R0, R3, RZ ;  /* 0x0000000300087210 */ /* 0x000fc80007ffe0ff */
[----:B------:R-:W-:-:S13]  /*dd90*/  ISETP.GT.AND P6, PT, R8, R5, PT ;  /* 0x000000050800720c */ /* 0x000fda0003fc4270 */
[----:B------:R-:W-:Y:S05]  /*dda0*/  @P6 BRA `(.L_x_3590) ;  /* 0x00000000009c6947 */ /* 0x000fea0003800000 */
.L_x_3595:
        /* <DEDUP_REMOVED lines=14> */
.L_x_3593:
[----:B------:R-:W-:Y:S05]  /*de90*/  BSYNC B0 ;  /* 0x0000000000007941 */ /* 0x000fea0003800000 */
.L_x_3592:
        /* <DEDUP_REMOVED lines=9> */
[----:B-1----:R-:W-:-:S04]  /*df30*/  SEL R3, R14, RZ, P3 ;  /* 0x000000ff0e037207 */ /* 0x002fc80001800000 */
[----:B------:R-:W-:-:S05]  /*df40*/  IADD3 R2, R0, R3, RZ ;  /* 0x0000000300027210 */ /* 0x000fca0007ffe0ff */
[----:B------:R-:W1:Y:S02]  /*df50*/  SHFL.UP PT, R14, R2, 0x8, RZ ;  /* 0x05000000020e7989 */ /* 0x000e6400000e00ff */
[----:B-1----:R-:W-:-:S05]  /*df60*/  SEL R3, R14, RZ, P4 ;  /* 0x000000ff0e037207 */ /* 0x002fca0002000000 */
[----:B------:R-:W-:-:S05]  /*df70*/  IMAD.IADD R3, R2, 0x1, R3 ;  /* 0x0000000102037824 */ /* 0x000fca00078e0203 */
[----:B------:R-:W0:Y:S02]  /*df80*/  SHFL.UP PT, R14, R3, 0x10, RZ ;  /* 0x06000000030e7989 */ /* 0x000e2400000e00ff */
[----:B0-----:R-:W-:-:S05]  /*df90*/  SEL R6, R14, RZ, P5 ;  /* 0x000000ff0e067207 */ /* 0x001fca0002800000 */
[----:B------:R-:W-:-:S05]  /*dfa0*/  IMAD.IADD R6, R3, 0x1, R6 ;  /* 0x0000000103067824 */ /* 0x000fca00078e0206 */
[----:B------:R0:W1:Y:S02]  /*dfb0*/  SHFL.IDX PT, R14, R6, 0x1f, 0x1f ;  /* 0x03e01f00060e7f89 */ /* 0x00006400000e0000 */
.L_x_3713:
[----:B------:R-:W-:Y:S02]  /*dfc0*/  ULDC UR4, c[0x0][0xc38] ;  /* 0x00030e0000047ab9 */ /* 0x000fe40000000800 */
[----:B------:R-:W-:-:S04]  /*dfd0*/  IMAD.U32 R7, RZ, RZ, UR4 ;  /* 0x00000004ff077e24 */ /* 0x000fc8000f8e00ff */
[----:B-1----:R-:W-:-:S04]  /*dfe0*/  IMAD R3, R14, R7, RZ ;  /* 0x000000070e037224 */ /* 0x002fc800078e02ff */
[----:B------:R-:W-:-:S05]  /*dff0*/  IMAD.IADD R8, R3, 0x1, R8 ;  /* 0x0000000103087824 */ /* 0x000fca00078e0208 */
[----:B------:R-:W-:-:S13]  /*e000*/  ISETP.GT.AND P6, PT, R8, R5, PT ;  /* 0x000000050800720c */ /* 0x000fda0003fc4270 */
[----:B------:R-:W-:Y:S05]  /*e010*/  @!P6 BRA `(.L_x_3595) ;  /* 0xfffffffc0064e947 */ /* 0x000fea000383ffff */
.L_x_3590:
        /* <DEDUP_REMOVED lines=8> */
.L_x_3717:
[----:B------:R-:W-:Y:S02]  /*e0a0*/  ISETP.NE.AND P0, PT, R2, RZ, PT ;  /* 0x000000ff0200720c */ /* 0x000fe40003f05270 */
[----:B------:R-:W-:-:S11]  /*e0b0*/  MOV R14, RZ ;  /* 0x000000ff000e7202 */ /* 0x000fd60000000f00 */
[----:B------:R-:W-:Y:S05]  /*e0c0*/  @!P0 BRA `(.L_x_3597) ;  /* 0x0000000000108947 */ /* 0x000fea0003800000 */
[----:B------:R-:W-:Y:S01]  /*e0d0*/  UMOV UR4, 0xffffffff ;  /* 0xffffffff00047882 */ /* 0x000fe20000000000 */
[----:B------:R-:W-:Y:S02]  /*e0e0*/  VIADD R12, R0, 0xffffffff ;  /* 0xffffffff000c7836 */ /* 0x000fe40000000000 */
[----:B------:R-:W-:Y:S05]  /*e0f0*/  BRA.DIV UR4, `(.L_x_3598) ;  /* 0x0000003e04ac7947 */ /* 0x000fea000b800000 */
[----:B------:R3:W4:Y:S02]  /*e100*/  SHFL.IDX PT, R14, R6, R12, 0x1f ;  /* 0x00001f0c060e7589 */ /* 0x00072400000e0000 */
.L_x_3597:
[----:B0-23--:R-:W-:Y:S01]  /*e110*/  IABS R6, R4 ;  /* 0x0000000400067213 */ /* 0x00dfe20000000000 */
[----:B----4-:R-:W-:Y:S01]  /*e120*/  IMAD R16, R14, R7, R8 ;  /* 0x000000070e107224 */ /* 0x010fe200078e0208 */
[----:B------:R-:W-:Y:S02]  /*e130*/  IADD3 R19, R0, R19, RZ ;  /* 0x0000001300137210 */ /* 0x000fe40007ffe0ff */
        /* <DEDUP_REMOVED lines=28> */
.L_x_3591:
[----:B------:R-:W-:Y:S01]  /*e300*/  UMOV UR4, URZ ;  /* 0x0000003f00047c82 */ /* 0x000fe20008000000 */
[----:B------:R-:W-:Y:S01]  /*e310*/  UMOV UR5, URZ ;  /* 0x0000003f00057c82 */ /* 0x000fe20008000000 */
[----:B------:R-:W-:Y:S01]  /*e320*/  ULDC UR6, c[0x0][0xc3c] ;  /* 0x00030f0000067ab9 */ /* 0x000fe20000000800 */
[----:B------:R-:W-:Y:S02]  /*e330*/  IMAD.MOV.U32 R16, RZ, RZ, R5 ;  /* 0x000000ffff107224 */ /* 0x000fe400078e0005 */
[----:B------:R-:W-:Y:S02]  /*e340*/  IMAD.U32 R17, RZ, RZ, UR4 ;  /* 0x00000004ff117e24 */ /* 0x000fe4000f8e00ff */
[----:B------:R-:W-:Y:S02]  /*e350*/  IMAD.U32 R18, RZ, RZ, UR5 ;  /* 0x00000005ff127e24 */ /* 0x000fe4000f8e00ff */
[----:B------:R-:W-:-:S07]  /*e360*/  IMAD.U32 R19, RZ, RZ, UR6 ;  /* 0x00000006ff137e24 */ /* 0x000fce000f8e00ff */
.L_x_3599:
        /* <DEDUP_REMOVED lines=10> */
.L_x_3588:
[----:B------:R-:W-:Y:S02]  /*e410*/  ULDC UR4, c[0x0][0xc3c] ;  /* 0x00030f0000047ab9 */ /* 0x000fe40000000800 */
[----:B--2---:R-:W-:-:S13]  /*e420*/  ISETP.GE.AND P0, PT, R19, UR4, PT ;  /* 0x0000000413007c0c */ /* 0x004fda000bf06270 */
[----:B------:R-:W-:Y:S05]  /*e430*/  @!P0 BRA `(.L_x_3600) ;  /* 0xffffffb800a48947 */ /* 0x000fea000383ffff */
[----:B------:R-:W-:Y:S05]  /*e440*/  BSYNC B8 ;  /* 0x0000000000087941 */ /* 0x000fea0003800000 */
.L_x_3537:
[----:B0-----:R-:W2:Y:S01]  /*e450*/  LDL.LU R0, [R1+0x1c] ;  /* 0x00001c0001007983 */ /* 0x001ea20000300800 */
[----:B------:R-:W-:Y:S01]  /*e460*/  BSSY B0, `(.L_x_3601) ;  /* 0x000000b000007945 */ /* 0x000fe20003800000 */
[----:B------:R-:W0:Y:S01]  /*e470*/  S2R R5, SR_CgaCtaId ;  /* 0x0000000000057919 */ /* 0x000e220000008800 */
[----:B--2---:R-:W-:-:S04]  /*e480*/  IADD3 R0, R0, 0x1, RZ ;  /* 0x0000000100007810 */ /* 0x004fc80007ffe0ff */
        /* <DEDUP_REMOVED lines=8> */
.L_x_3720:
[----:B------:R-:W-:Y:S05]  /*e510*/  BSYNC B0 ;  /* 0x0000000000007941 */ /* 0x000fea0003800000 */
.L_x_3601:
[----:B------:R-:W-:-:S03]  /*e520*/  UMOV UR4, 0xffffffff ;  /* 0xffffffff00047882 */ /* 0x000fc60000000000 */
[----:B------:R-:W-:Y:S05]  /*e530*/  BRA.DIV UR4, `(.L_x_3603) ;  /* 0x0000003a04d47947 */ /* 0x000fea000b800000 */
[----:B0-----:R-:W0:Y:S02]  /*e540*/  S2R R0, SR_TID.X ;  /* 0x0000000000007919 */ /* 0x001e240000002100 */
[----:B0-----:R-:W-:-:S04]  /*e550*/  SHF.R.U32.HI R0, RZ, 0x5, R0 ;  /* 0x00000005ff007819 */ /* 0x001fc80000011600 */
[----:B------:R-:W-:-:S05]  /*e560*/  LOP3.LUT R0, R0, 0x3, RZ, 0xc0, !PT ;  /* 0x0000000300007812 */ /* 0x000fca00078ec0ff */
[----:B------:R0:W2:Y:S02]  /*e570*/  SHFL.IDX PT, R14, R0, RZ, 0x1f ;  /* 0x00001fff000e7589 */ /* 0x0000a400000e0000 */
.L_x_3723:
[----:B--2---:R-:W-:Y:S01]  /*e580*/  ISETP.NE.AND P0, PT, R14, RZ, PT ;  /* 0x000000ff0e00720c */ /* 0x004fe20003f05270 */
[----:B------:R-:W-:-:S12]  /*e590*/  BSSY B0, `(.L_x_3604) ;  /* 0x0000026000007945 */ /* 0x000fd80003800000 */
[----:B------:R-:W-:Y:S05]  /*e5a0*/  @P0 BRA `(.L_x_3605) ;  /* 0x0000000000900947 */ /* 0x000fea0003800000 */
[----:B------:R-:W-:-:S03]  /*e5b0*/  UMOV UR4, 0xffffffff ;  /* 0xffffffff00047882 */ /* 0x000fc60000000000 */
[----:B------:R-:W-:Y:S05]  /*e5c0*/  BRA.DIV UR4, `(.L_x_3606) ;  /* 0x0000003a04e47947 */ /* 0x000fea000b800000 */
[----:B------:R-:W-:-:S13]  /*e5d0*/  ELECT P6, URZ, PT ;  /* 0x00000000003f782f */ /* 0x000fda00038c0000 */
.L_x_3726:
        /* <DEDUP_REMOVED lines=8> */
.L_x_3607:
[C---:B------:R-:W-:Y:S01]  /*e660*/  IMAD R5, R27.reuse, 0x8, R4 ;  /* 0x000000081b057824 */ /* 0x040fe200078e0204 */
[----:B------:R-:W-:Y:S01]  /*e670*/  SHF.L.U32 R0, R28, 0x1f, RZ ;  /* 0x0000001f1c007819 */ /* 0x000fe200000006ff */
[----:B------:R-:W-:-:S03]  /*e680*/  VIADD R27, R27, 0x1 ;  /* 0x000000011b1b7836 */ /* 0x000fc60000000000 */
[----:B------:R-:W0:Y:S02]  /*e690*/  SYNCS.PHASECHK.TRANS64.TRYWAIT P1, [R5+URZ+0x30840], R0 ;  /* 0x03084000050075a7 */ /* 0x000e24000802017f */
[----:B------:R-:W-:-:S04]  /*e6a0*/  ISETP.NE.AND P2, PT, R27, 0x2, PT ;  /* 0x000000021b00780c */ /* 0x000fc80003f45270 */
[----:B------:R-:W-:Y:S01]  /*e6b0*/  SEL R3, RZ, 0x1, P2 ;  /* 0x00000001ff037807 */ /* 0x000fe20001000000 */
[----:B0-----:R-:W-:Y:S08]  /*e6c0*/  @!P1 BRA `(.L_x_3608) ;  /* 0x0000003800c49947 */ /* 0x001ff00003800000 */
.L_x_3727:
[----:B------:R-:W-:Y:S02]  /*e6d0*/  SEL R27, R27, RZ, P2 ;  /* 0x000000ff1b1b7207 */ /* 0x000fe40001000000 */
[----:B------:R-:W-:Y:S01]  /*e6e0*/  LOP3.LUT R2, R28, R3, RZ, 0x3c, !PT ;  /* 0x000000031c027212 */ /* 0x000fe200078e3cff */
[----:B------:R-:W-:Y:S06]  /*e6f0*/  @!P0 BRA `(.L_x_3609) ;  /* 0x0000000000048947 */ /* 0x000fec0003800000 */
[----:B------:R-:W-:Y:S01]  /*e700*/  BPT.TRAP 0x1 ;  /* 0x000000040000795c */ /* 0x000fe20000300000 */
.L_x_3609:
[----:B------:R-:W-:Y:S01]  /*e710*/  IMAD R27, R27, 0x8, R4 ;  /* 0x000000081b1b7824 */ /* 0x000fe200078e0204 */
[----:B------:R-:W-:-:S04]  /*e720*/  SHF.L.U32 R2, R2, 0x1f, RZ ;  /* 0x0000001f02027819 */ /* 0x000fc800000006ff */
[----:B------:R-:W2:Y:S02]  /*e730*/  SYNCS.PHASECHK.TRANS64.TRYWAIT P1, [R27+URZ+0x30840], R2 ;  /* 0x030840021b0075a7 */ /* 0x000ea4000802017f */
[----:B--2---:R-:W-:Y:S05]  /*e740*/  @!P1 BRA `(.L_x_3610) ;  /* 0x0000003800b89947 */ /* 0x004fea0003800000 */
.L_x_3728:
[----:B------:R-:W-:Y:S05]  /*e750*/  @!P0 BRA `(.L_x_3611) ;  /* 0x0000000000048947 */ /* 0x000fea0003800000 */
[----:B------:R-:W-:Y:S01]  /*e760*/  BPT.TRAP 0x1 ;  /* 0x000000040000795c */ /* 0x000fe20000300000 */
.L_x_3611:
[----:B------:R-:W4:Y:S02]  /*e770*/  SYNCS.PHASECHK.TRANS64.TRYWAIT P1, [R5+URZ+0x30860], R0 ;  /* 0x03086000050075a7 */ /* 0x000f24000802017f */
[----:B----4-:R-:W-:Y:S05]  /*e780*/  @!P1 BRA `(.L_x_3612) ;  /* 0x0000003800bc9947 */ /* 0x010fea0003800000 */
.L_x_3729:
[----:B------:R-:W-:Y:S05]  /*e790*/  @!P0 BRA `(.L_x_3613) ;  /* 0x0000000000048947 */ /* 0x000fea0003800000 */
[----:B------:R-:W-:Y:S01]  /*e7a0*/  BPT.TRAP 0x1 ;  /* 0x000000040000795c */ /* 0x000fe20000300000 */
.L_x_3613:
[----:B------:R0:W0:Y:S02]  /*e7b0*/  SYNCS.PHASECHK.TRANS64.TRYWAIT P0, [R27+URZ+0x30860], R2 ;  /* 0x030860021b0075a7 */ /* 0x000024000800017f */
[----:B0-----:R-:W-:Y:S05]  /*e7c0*/  @!P0 NANOSLEEP.SYNCS 0x989680 ;  /* 0x009896800000895d */ /* 0x001fea0003900000 */
[----:B------:R-:W0:Y:S02]  /*e7d0*/  @!P0 SYNCS.PHASECHK.TRANS64 P0, [R27+URZ+0x30860], R2 ;  /* 0x030860021b0085a7 */ /* 0x000e24000800007f */
[----:B0-----:R-:W-:Y:S05]  /*e7e0*/  @!P0 BRA `(.L_x_3613) ;  /* 0xfffffffc00f08947 */ /* 0x001fea000383ffff */
.L_x_3605:
[----:B------:R-:W-:Y:S05]  /*e7f0*/  BSYNC B0 ;  /* 0x0000000000007941 */ /* 0x000fea0003800000 */
.L_x_3604:
[----:B------:R-:W-:Y:S05]  /*e800*/  EXIT ;  /* 0x000000000000794d */ /* 0x000fea0003800000 */
.L_x_3485:
[----:B0-----:R-:W-:-:S04]  /*e810*/  MOV R3, UR43 ;  /* 0x0000002b00037c02 */ /* 0x001fc80008000f00 */
[----:B------:R0:W1:Y:S03]  /*e820*/  SYNCS.PHASECHK.TRANS64.TRYWAIT P1, [R3+URZ+0x30800], R0 ;  /* 0x03080000030075a7 */ /* 0x000066000802017f */
[----:B-1----:R-:W-:Y:S05]  /*e830*/  @!P1 NANOSLEEP.SYNCS 0x989680 ;  /* 0x009896800000995d */ /* 0x002fea0003900000 */
[----:B------:R-:W1:Y:S02]  /*e840*/  @!P1 SYNCS.PHASECHK.TRANS64 P1, [R3+URZ+0x30800], R0 ;  /* 0x03080000030095a7 */ /* 0x000e64000802007f */
[----:B-1----:R-:W-:Y:S05]  /*e850*/  @!P1 BRA `(.L_x_3485) ;  /* 0xfffffffc00ec9947 */ /* 0x002fea000383ffff */
[----:B------:R-:W-:Y:S05]  /*e860*/  BRA `(.L_x_3614) ;  /* 0xffffff2c00bc7947 */ /* 0x000fea000383ffff */
.L_x_3489:
[----:B-1----:R1:W2:Y:S02]  /*e870*/  SYNCS.PHASECHK.TRANS64.TRYWAIT P1, [R2+URZ+0x30830], R3 ;  /* 0x03083003020075a7 */ /* 0x0022a4000802017f */
[----:B--2---:R-:W-:Y:S05]  /*e880*/  @!P1 NANOSLEEP.SYNCS 0x989680 ;  /* 0x009896800000995d */ /* 0x004fea0003900000 */
[----:B------:R-:W2:Y:S02]  /*e890*/  @!P1 SYNCS.PHASECHK.TRANS64 P1, [R2+URZ+0x30830], R3 ;  /* 0x03083003020095a7 */ /* 0x000ea4000802007f */
[----:B--2---:R-:W-:Y:S05]  /*e8a0*/  @!P1 BRA `(.L_x_3489) ;  /* 0xfffffffc00f09947 */ /* 0x004fea000383ffff */
[----:B------:R-:W-:Y:S05]  /*e8b0*/  BRA `(.L_x_3488) ;  /* 0xffffff2c00dc7947 */ /* 0x000fea000383ffff */
.L_x_3495:
[----:B-1----:R-:W-:-:S04]  /*e8c0*/  IMAD.U32 R3, RZ, RZ, UR8 ;  /* 0x00000008ff037e24 */ /* 0x002fc8000f8e00ff */
[----:B------:R1:W2:Y:S03]  /*e8d0*/  SYNCS.PHASECHK.TRANS64.TRYWAIT P1, [R3+URZ+0x30830], R0 ;  /* 0x03083000030075a7 */ /* 0x0002a6000802017f */
[----:B--2---:R-:W-:Y:S05]  /*e8e0*/  @!P1 NANOSLEEP.SYNCS 0x989680 ;  /* 0x009896800000995d */ /* 0x004fea0003900000 */
[----:B------:R-:W2:Y:S02]  /*e8f0*/  @!P1 SYNCS.PHASECHK.TRANS64 P1, [R3+URZ+0x30830], R0 ;  /* 0x03083000030095a7 */ /* 0x000ea4000802007f */
[----:B--2---:R-:W-:Y:S05]  /*e900*/  @!P1 BRA `(.L_x_3495) ;  /* 0xfffffffc00ec9947 */ /* 0x004fea000383ffff */
[----:B------:R-:W-:Y:S05]  /*e910*/  BRA `(.L_x_3494) ;  /* 0xffffff5000dc7947 */ /* 0x000fea000383ffff */
.L_x_3499:
[----:B-1----:R-:W-:-:S04]  /*e920*/  IMAD.U32 R3, RZ, RZ, UR9 ;  /* 0x00000009ff037e24 */ /* 0x002fc8000f8e00ff */
[----:B------:R1:W2:Y:S03]  /*e930*/  SYNCS.PHASECHK.TRANS64.TRYWAIT P1, [R3+URZ+0x30850], R0 ;  /* 0x03085000030075a7 */ /* 0x0002a6000802017f */
[----:B--2---:R-:W-:Y:S05]  /*e940*/  @!P1 NANOSLEEP.SYNCS 0x989680 ;  /* 0x009896800000995d */ /* 0x004fea0003900000 */
[----:B------:R-:W2:Y:S02]  /*e950*/  @!P1 SYNCS.PHASECHK.TRANS64 P1, [R3+URZ+0x30850], R0 ;  /* 0x03085000030095a7 */ /* 0x000ea4000802007f */
[----:B--2---:R-:W-:Y:S05]  /*e960*/  @!P1 BRA `(.L_x_3499) ;  /* 0xfffffffc00ec9947 */ /* 0x004fea000383ffff */
[----:B------:R-:W-:Y:S05]  /*e970*/  BRA `(.L_x_3498) ;  /* 0xffffff5c00947947 */ /* 0x000fea000383ffff */
.L_x_3506:
[----:B-1----:R-:W-:-:S04]  /*e980*/  IMAD.U32 R7, RZ, RZ, UR5 ;  /* 0x00000005ff077e24 */ /* 0x002fc8000f8e00ff */
[----:B------:R1:W2:Y:S03]  /*e990*/  SYNCS.PHASECHK.TRANS64.TRYWAIT P1, [R7+URZ+0x30850], R2 ;  /* 0x03085002070075a7 */ /* 0x0002a6000802017f */
[----:B--2---:R-:W-:Y:S05]  /*e9a0*/  @!P1 NANOSLEEP.SYNCS 0x989680 ;  /* 0x009896800000995d */ /* 0x004fea0003900000 */
[----:B------:R-:W2:Y:S02]  /*e9b0*/  @!P1 SYNCS.PHASECHK.TRANS64 P1, [R7+URZ+0x30850], R2 ;  /* 0x03085002070095a7 */ /* 0x000ea4000802007f */
[----:B--2---:R-:W-:Y:S05]  /*e9c0*/  @!P1 BRA `(.L_x_3506) ;  /* 0xfffffffc00ec9947 */ /* 0x004fea000383ffff */
[----:B------:R-:W-:Y:S05]  /*e9d0*/  BRA `(.L_x_3505) ;  /* 0xffffff7400ac7947 */ /* 0x000fea000383ffff */
.L_x_3549:
        /* <DEDUP_REMOVED lines=10> */
.L_x_3616:
[----:B------:R-:W-:Y:S05]  /*ea80*/  BSYNC B0 ;  /* 0x0000000000007941 */ /* 0x000fea0003800000 */
.L_x_3615:
[----:B------:R-:W-:Y:S05]  /*ea90*/  BRA `(.L_x_3617) ;  /* 0xffffffc000547947 */ /* 0x000fea000383ffff */
.L_x_3552:
[----:B0-----:R0:W1:Y:S02]  /*eaa0*/  SYNCS.PHASECHK.TRANS64.TRYWAIT P0, [R7+URZ+0x30840], R2 ;  /* 0x03084002070075a7 */ /* 0x001064000800017f */
[----:B-1----:R-:W-:Y:S05]  /*eab0*/  @!P0 NANOSLEEP.SYNCS 0x989680 ;  /* 0x009896800000895d */ /* 0x002fea0003900000 */
[----:B------:R-:W1:Y:S02]  /*eac0*/  @!P0 SYNCS.PHASECHK.TRANS64 P0, [R7+URZ+0x30840], R2 ;  /* 0x03084002070085a7 */ /* 0x000e64000800007f */
[----:B-1----:R-:W-:Y:S05]  /*ead0*/  @!P0 BRA `(.L_x_3552) ;  /* 0xfffffffc00f08947 */ /* 0x002fea000383ffff */
[----:B------:R-:W-:Y:S05]  /*eae0*/  BRA `(.L_x_3618) ;  /* 0xffffffc000bc7947 */ /* 0x000fea000383ffff */
.L_x_3553:
        /* <DEDUP_REMOVED lines=8> */
.L_x_3620:
[----:B------:R-:W-:Y:S05]  /*eb70*/  BSYNC B0 ;  /* 0x0000000000007941 */ /* 0x000fea0003800000 */
.L_x_3619:
[----:B------:R-:W-:Y:S01]  /*eb80*/  IMAD.MOV.U32 R13, RZ, RZ, R4 ;  /* 0x000000ffff0d7224 */ /* 0x000fe200078e0004 */
[----:B------:R-:W-:Y:S01]  /*eb90*/  MOV R2, R14 ;  /* 0x0000000e00027202 */ /* 0x000fe20000000f00 */
[----:B------:R-:W-:Y:S02]  /*eba0*/  IMAD.MOV.U32 R12, RZ, RZ, RZ ;  /* 0x000000ffff0c7224 */ /* 0x000fe400078e00ff */
[----:B------:R-:W-:Y:S02]  /*ebb0*/  IMAD.MOV.U32 R11, RZ, RZ, 0x181f ;  /* 0x0000181fff0b7424 */ /* 0x000fe400078e00ff */
[----:B------:R-:W-:Y:S02]  /*ebc0*/  IMAD.MOV.U32 R15, RZ, RZ, -0x1 ;  /* 0xffffffffff0f7424 */ /* 0x000fe400078e00ff */
[----:B------:R-:W-:-:S07]  /*ebd0*/  @P0 IMAD R8, R5, 0x2, R22 ;  /* 0x0000000205080824 */ /* 0x000fce00078e0216 */
[----:B------:R-:W-:Y:S05]  /*ebe0*/  WARPSYNC.COLLECTIVE R15, `(.L_x_3621) ;  /* 0x000000000f087348 */ /* 0x000fea0003c00000 */
[----:B------:R0:W1:Y:S02]  /*ebf0*/  SHFL.IDX P6, R14, R13, R12, R11 ;  /* 0x0000000c0d0e7389 */ /* 0x00006400000c000b */
[----:B01----:R-:W-:Y:S01]  /*ec00*/  ENDCOLLECTIVE ;  /* 0x000000000000791b */ /* 0x003fe20003800000 */
.L_x_3621:
[----:B------:R-:W-:Y:S02]  /*ec10*/  IMAD.MOV.U32 R13, RZ, RZ, R0 ;  /* 0x000000ffff0d7224 */ /* 0x000fe400078e0000 */
[----:B------:R-:W-:Y:S02]  /*ec20*/  IMAD.MOV.U32 R12, RZ, RZ, 0x1 ;  /* 0x00000001ff0c7424 */ /* 0x000fe400078e00ff */
[----:B------:R-:W-:-:S07]  /*ec30*/  IMAD.MOV.U32 R3, RZ, RZ, R14 ;  /* 0x000000ffff037224 */ /* 0x000fce00078e000e */
[----:B------:R-:W-:Y:S05]  /*ec40*/  WARPSYNC.COLLECTIVE R15, `(.L_x_3622) ;  /* 0x000000000f087348 */ /* 0x000fea0003c00000 */
[----:B------:R0:W1:Y:S02]  /*ec50*/  SHFL.IDX P6, R14, R13, R12, R11 ;  /* 0x0000000c0d0e7389 */ /* 0x00006400000c000b */
[----:B01----:R-:W-:Y:S01]  /*ec60*/  ENDCOLLECTIVE ;  /* 0x000000000000791b */ /* 0x003fe20003800000 */
.L_x_3622:
[----:B------:R-:W-:-:S04]  /*ec70*/  @P0 LEA R3, P1, R32, R3, 0x1 ;  /* 0x0000000320030211 */ /* 0x000fc800078208ff */
[----:B------:R-:W-:Y:S02]  /*ec80*/  @P0 IADD3.X R2, RZ, R2, RZ, P1, !PT ;  /* 0x00000002ff020210 */ /* 0x000fe40000ffe4ff */
[----:B------:R-:W-:Y:S02]  /*ec90*/  ISETP.GE.AND P1, PT, R6, 0x11, PT ;  /* 0x000000110600780c */ /* 0x000fe40003f26270 */
[----:B------:R-:W-:Y:S01]  /*eca0*/  @P0 LOP3.LUT R3, R3, R2, RZ, 0x3c, !PT ;  /* 0x0000000203030212 */ /* 0x000fe200078e3cff */
[----:B------:R-:W-:-:S03]  /*ecb0*/  IMAD.MOV.U32 R13, RZ, RZ, R4 ;  /* 0x000000ffff0d7224 */ /* 0x000fc600078e0004 */
[----:B------:R-:W-:-:S04]  /*ecc0*/  @P0 LOP3.LUT R2, R3, R2, RZ, 0x3c, !PT ;  /* 0x0000000203020212 */ /* 0x000fc800078e3cff */
[----:B------:R-:W-:-:S05]  /*ecd0*/  @P0 LOP3.LUT R3, R3, R2, RZ, 0x3c, !PT ;  /* 0x0000000203030212 */ /* 0x000fca00078e3cff */
[----:B------:R-:W-:Y:S01]  /*ece0*/  @!PT LDS RZ, [RZ] ;  /* 0x00000000fffff984 */ /* 0x000fe20000000800 */
[----:B------:R-:W-:Y:S01]  /*ecf0*/  @!PT LDS RZ, [RZ] ;  /* 0x00000000fffff984 */ /* 0x000fe20000000800 */
[----:B------:R-:W-:Y:S01]  /*ed00*/  @!PT LDS RZ, [RZ] ;  /* 0x00000000fffff984 */ /* 0x000fe20000000800 */
[----:B------:R-:W-:Y:S04]  /*ed10*/  @P0 LDGSTS.E.BYPASS.LTC128B.128 [R8+0x1e400], desc[UR36][R2.64], !P4 ;  /* 0x1e40000002080fae */ /* 0x000fe8000e101d64 */
[----:B------:R-:W-:Y:S04]  /*ed20*/  @P0 LDGSTS.E.BYPASS.LTC128B.128 [R8+0x21400], desc[UR36][R2.64+0x80], !P3 ;  /* 0x2140008002080fae */ /* 0x000fe8000d901d64 */
[----:B------:R0:W-:Y:S02]  /*ed30*/  @P0 LDGSTS.E.BYPASS.LTC128B.128 [R8+0x24400], desc[UR36][R2.64+0x100], !P2 ;  /* 0x2440010002080fae */ /* 0x0001e4000d101d64 */
[----:B0-----:R-:W-:-:S07]  /*ed40*/  IMAD.MOV.U32 R2, RZ, RZ, R14 ;  /* 0x000000ffff027224 */ /* 0x001fce00078e000e */
[----:B------:R-:W-:Y:S05]  /*ed50*/  WARPSYNC.COLLECTIVE R15, `(.L_x_3623) ;  /* 0x000000000f087348 */ /* 0x000fea0003c00000 */
[----:B------:R0:W1:Y:S02]  /*ed60*/  SHFL.IDX P6, R14, R13, R12, R11 ;  /* 0x0000000c0d0e7389 */ /* 0x00006400000c000b */
[----:B01----:R-:W-:Y:S01]  /*ed70*/  ENDCOLLECTIVE ;  /* 0x000000000000791b */ /* 0x003fe20003800000 */
.L_x_3623:
[----:B------:R-:W-:Y:S02]  /*ed80*/  @P1 IMAD R8, R5, 0x2, R22 ;  /* 0x0000000205081824 */ /* 0x000fe400078e0216 */
[----:B------:R-:W-:Y:S02]  /*ed90*/  IMAD.MOV.U32 R13, RZ, RZ, R0 ;  /* 0x000000ffff0d7224 */ /* 0x000fe400078e0000 */
[----:B------:R-:W-:Y:S01]  /*eda0*/  IMAD.MOV.U32 R12, RZ, RZ, 0x2 ;  /* 0x00000002ff0c7424 */ /* 0x000fe200078e00ff */
[----:B------:R-:W-:-:S07]  /*edb0*/  MOV R3, R14 ;  /* 0x0000000e00037202 */ /* 0x000fce0000000f00 */
[----:B------:R-:W-:Y:S05]  /*edc0*/  WARPSYNC.COLLECTIVE R15, `(.L_x_3624) ;  /* 0x000000000f087348 */ /* 0x000fea0003c00000 */
[----:B------:R0:W1:Y:S02]  /*edd0*/  SHFL.IDX P6, R14, R13, R12, R11 ;  /* 0x0000000c0d0e7389 */ /* 0x00006400000c000b */
[----:B01----:R-:W-:Y:S01]  /*ede0*/  ENDCOLLECTIVE ;  /* 0x000000000000791b */ /* 0x003fe20003800000 */
.L_x_3624:
[----:B------:R-:W-:-:S05]  /*edf0*/  @P1 LEA R3, P0, R32, R3, 0x1 ;  /* 0x0000000320031211 */ /* 0x000fca00078008ff */
[----:B------:R-:W-:-:S05]  /*ee00*/  @P1 IMAD.X R2, RZ, RZ, R2, P0 ;  /* 0x000000ffff021224 */ /* 0x000fca00000e0602 */
[----:B------:R-:W-:Y:S02]  /*ee10*/  @P1 LOP3.LUT R3, R3, R2, RZ, 0x3c, !PT ;  /* 0x0000000203031212 */ /* 0x000fe400078e3cff */
[----:B------:R-:W-:Y:S02]  /*ee20*/  MOV R13, R4 ;  /* 0x00000004000d7202 */ /* 0x000fe40000000f00 */
[----:B------:R-:W-:-:S04]  /*ee30*/  @P1 LOP3.LUT R2, R3, R2, RZ, 0x3c, !PT ;  /* 0x0000000203021212 */ /* 0x000fc800078e3cff */
[----:B------:R-:W-:-:S05]  /*ee40*/  @P1 LOP3.LUT R3, R3, R2, RZ, 0x3c, !PT ;  /* 0x0000000203031212 */ /* 0x000fca00078e3cff */
[----:B------:R-:W-:Y:S01]  /*ee50*/  @!PT LDS RZ, [RZ] ;  /* 0x00000000fffff984 */ /* 0x000fe20000000800 */
[----:B------:R-:W-:Y:S01]  /*ee60*/  @!PT LDS RZ, [RZ] ;  /* 0x00000000fffff984 */ /* 0x000fe20000000800 */
[----:B------:R-:W-:Y:S01]  /*ee70*/  @!PT LDS RZ, [RZ] ;  /* 0x00000000fffff984 */ /* 0x000fe20000000800 */
[----:B------:R-:W-:Y:S04]  /*ee80*/  @P1 LDGSTS.E.BYPASS.LTC128B.128 [R8+0x1ec00], desc[UR36][R2.64], !P4 ;  /* 0x1ec0000002081fae */ /* 0x000fe8000e101d64 */
[----:B------:R-:W-:Y:S04]  /*ee90*/  @P1 LDGSTS.E.BYPASS.LTC128B.128 [R8+0x21c00], desc[UR36][R2.64+0x80], !P3 ;  /* 0x21c0008002081fae */ /* 0x000fe8000d901d64 */
[----:B------:R0:W-:Y:S01]  /*eea0*/  @P1 LDGSTS.E.BYPASS.LTC128B.128 [R8+0x24c00], desc[UR36][R2.64+0x100], !P2 ;  /* 0x24c0010002081fae */ /* 0x0001e2000d101d64 */
[----:B------:R-:W-:Y:S01]  /*eeb0*/  ISETP.GE.AND P1, PT, R6, 0x21, PT ;  /* 0x000000210600780c */ /* 0x000fe20003f26270 */
[----:B0-----:R-:W-:-:S12]  /*eec0*/  IMAD.MOV.U32 R2, RZ, RZ, R14 ;  /* 0x000000ffff027224 */ /* 0x001fd800078e000e */
[----:B------:R-:W-:Y:S05]  /*eed0*/  WARPSYNC.COLLECTIVE R15, `(.L_x_3625) ;  /* 0x000000000f087348 */ /* 0x000fea0003c00000 */
[----:B------:R0:W1:Y:S02]  /*eee0*/  SHFL.IDX P6, R14, R13, R12, R11 ;  /* 0x0000000c0d0e7389 */ /* 0x00006400000c000b */
[----:B01----:R-:W-:Y:S01]  /*eef0*/  ENDCOLLECTIVE ;  /* 0x000000000000791b */ /* 0x003fe20003800000 */
.L_x_3625:
[----:B------:R-:W-:Y:S02]  /*ef00*/  @P1 IMAD R8, R5, 0x2, R22 ;  /* 0x0000000205081824 */ /* 0x000fe400078e0216 */
[----:B------:R-:W-:Y:S02]  /*ef10*/  IMAD.MOV.U32 R13, RZ, RZ, R0 ;  /* 0x000000ffff0d7224 */ /* 0x000fe400078e0000 */
[----:B------:R-:W-:Y:S02]  /*ef20*/  IMAD.MOV.U32 R12, RZ, RZ, 0x3 ;  /* 0x00000003ff0c7424 */ /* 0x000fe400078e00ff */
[----:B------:R-:W-:-:S07]  /*ef30*/  IMAD.MOV.U32 R3, RZ, RZ, R14 ;  /* 0x000000ffff037224 */ /* 0x000fce00078e000e */
[----:B------:R-:W-:Y:S05]  /*ef40*/  WARPSYNC.COLLECTIVE R15, `(.L_x_3626) ;  /* 0x000000000f087348 */ /* 0x000fea0003c00000 */
[----:B------:R0:W1:Y:S02]  /*ef50*/  SHFL.IDX P6, R14, R13, R12, R11 ;  /* 0x0000000c0d0e7389 */ /* 0x00006400000c000b */
[----:B01----:R-:W-:Y:S01]  /*ef60*/  ENDCOLLECTIVE ;  /* 0x000000000000791b */ /* 0x003fe20003800000 */
.L_x_3626:
[----:B------:R-:W-:-:S05]  /*ef70*/  @P1 LEA R3, P0, R32, R3, 0x1 ;  /* 0x0000000320031211 */ /* 0x000fca00078008ff */
[----:B------:R-:W-:-:S05]  /*ef80*/  @P1 IMAD.X R2, RZ, RZ, R2, P0 ;  /* 0x000000ffff021224 */ /* 0x000fca00000e0602 */
        /* <DEDUP_REMOVED lines=10> */
[----:B------:R-:W-:Y:S02]  /*f030*/  ISETP.GE.AND P1, PT, R6, 0x31, PT ;  /* 0x000000310600780c */ /* 0x000fe40003f26270 */
[----:B0-----:R-:W-:-:S11]  /*f040*/  MOV R2, R14 ;  /* 0x0000000e00027202 */ /* 0x001fd60000000f00 */
[----:B------:R-:W-:Y:S05]  /*f050*/  WARPSYNC.COLLECTIVE R15, `(.L_x_3627) ;  /* 0x000000000f087348 */ /* 0x000fea0003c00000 */
[----:B------:R0:W1:Y:S02]  /*f060*/  SHFL.IDX P6, R14, R13, R12, R11 ;  /* 0x0000000c0d0e7389 */ /* 0x00006400000c000b */
[----:B01----:R-:W-:Y:S01]  /*f070*/  ENDCOLLECTIVE ;  /* 0x000000000000791b */ /* 0x003fe20003800000 */
.L_x_3627:
[----:B------:R-:W-:Y:S02]  /*f080*/  @P1 IMAD R8, R5, 0x2, R22 ;  /* 0x0000000205081824 */ /* 0x000fe400078e0216 */
[----:B------:R-:W-:Y:S01]  /*f090*/  IMAD.MOV.U32 R13, RZ, RZ, R0 ;  /* 0x000000ffff0d7224 */ /* 0x000fe200078e0000 */
[----:B------:R-:W-:Y:S01]  /*f0a0*/  MOV R12, 0x4 ;  /* 0x00000004000c7802 */ /* 0x000fe20000000f00 */
[----:B------:R-:W-:-:S07]  /*f0b0*/  IMAD.MOV.U32 R3, RZ, RZ, R14 ;  /* 0x000000ffff037224 */ /* 0x000fce00078e000e */
[----:B------:R-:W-:Y:S05]  /*f0c0*/  WARPSYNC.COLLECTIVE R15, `(.L_x_3628) ;  /* 0x000000000f087348 */ /* 0x000fea0003c00000 */
[----:B------:R0:W1:Y:S02]  /*f0d0*/  SHFL.IDX P6, R14, R13, R12, R11 ;  /* 0x0000000c0d0e7389 */ /* 0x00006400000c000b */
[----:B01----:R-:W-:Y:S01]  /*f0e0*/  ENDCOLLECTIVE ;  /* 0x000000000000791b */ /* 0x003fe20003800000 */
.L_x_3628:
        /* <DEDUP_REMOVED lines=17> */
.L_x_3629:
[----:B------:R-:W-:Y:S01]  /*f200*/  @P1 IMAD R8, R5, 0x2, R22 ;  /* 0x0000000205081824 */ /* 0x000fe200078e0216 */
[----:B------:R-:W-:Y:S01]  /*f210*/  MOV R13, R0 ;  /* 0x00000000000d7202 */ /* 0x000fe20000000f00 */
[----:B------:R-:W-:Y:S02]  /*f220*/  IMAD.MOV.U32 R12, RZ, RZ, 0x5 ;  /* 0x00000005ff0c7424 */ /* 0x000fe400078e00ff */
[----:B------:R-:W-:-:S07]  /*f230*/  IMAD.MOV.U32 R3, RZ, RZ, R14 ;  /* 0x000000ffff037224 */ /* 0x000fce00078e000e */
[----:B------:R-:W-:Y:S05]  /*f240*/  WARPSYNC.COLLECTIVE R15, `(.L_x_3630) ;  /* 0x000000000f087348 */ /* 0x000fea0003c00000 */
[----:B------:R0:W1:Y:S02]  /*f250*/  SHFL.IDX P6, R14, R13, R12, R11 ;  /* 0x0000000c0d0e7389 */ /* 0x00006400000c000b */
[----:B01----:R-:W-:Y:S01]  /*f260*/  ENDCOLLECTIVE ;  /* 0x000000000000791b */ /* 0x003fe20003800000 */
.L_x_3630:
        /* <DEDUP_REMOVED lines=10> */
.L_x_3631:
[----:B------:R-:W-:Y:S01]  /*f310*/  @!PT LDS RZ, [RZ] ;  /* 0x00000000fffff984 */ /* 0x000fe20000000800 */
[----:B------:R-:W-:Y:S01]  /*f320*/  @!PT LDS RZ, [RZ] ;  /* 0x00000000fffff984 */ /* 0x000fe20000000800 */
[----:B------:R-:W-:Y:S01]  /*f330*/  @!PT LDS RZ, [RZ] ;  /* 0x00000000fffff984 */ /* 0x000fe20000000800 */
[----:B------:R-:W-:Y:S04]  /*f340*/  @P1 LDGSTS.E.BYPASS.LTC128B.128 [R8+0x20400], desc[UR36][R2.64], !P4 ;  /* 0x2040000002081fae */ /* 0x000fe8000e101d64 */
[----:B------:R-:W-:Y:S04]  /*f350*/  @P1 LDGSTS.E.BYPASS.LTC128B.128 [R8+0x23400], desc[UR36][R2.64+0x80], !P3 ;  /* 0x2340008002081fae */ /* 0x000fe8000d901d64 */
[----:B------:R0:W-:Y:S02]  /*f360*/  @P1 LDGSTS.E.BYPASS.LTC128B.128 [R8+0x26400], desc[UR36][R2.64+0x100], !P2 ;  /* 0x2640010002081fae */ /* 0x0001e4000d101d64 */
[----:B0-----:R-:W-:Y:S01]  /*f370*/  IMAD.MOV.U32 R2, RZ, RZ, R14 ;  /* 0x000000ffff027224 */ /* 0x001fe200078e000e */
[----:B------:R-:W-:Y:S06]  /*f380*/  BRA `(.L_x_3632) ;  /* 0xffffffc0000c7947 */ /* 0x000fec000383ffff */
.L_x_3558:
[----:B------:R-:W-:Y:S01]  /*f390*/  IMAD.MOV.U32 R13, RZ, RZ, R5 ;  /* 0x000000ffff0d7224 */ /* 0x000fe200078e0005 */
[----:B------:R-:W-:Y:S01]  /*f3a0*/  MOV R12, RZ ;  /* 0x000000ff000c7202 */ /* 0x000fe20000000f00 */
[----:B------:R-:W-:Y:S02]  /*f3b0*/  IMAD.MOV.U32 R11, RZ, RZ, 0x181f ;  /* 0x0000181fff0b7424 */ /* 0x000fe400078e00ff */
[----:B------:R-:W-:Y:S02]  /*f3c0*/  IMAD.MOV.U32 R15, RZ, RZ, -0x1 ;  /* 0xffffffffff0f7424 */ /* 0x000fe400078e00ff */
[----:B-----5:R-:W-:Y:S02]  /*f3d0*/  IMAD R6, R17, R6, RZ ;  /* 0x0000000611067224 */ /* 0x020fe400078e02ff */
[----:B------:R-:W-:-:S07]  /*f3e0*/  IMAD.IADD R4, R10, 0x1, R4 ;  /* 0x000000010a047824 */ /* 0x000fce00078e0204 */
[----:B------:R-:W-:Y:S05]  /*f3f0*/  WARPSYNC.COLLECTIVE R15, `(.L_x_3633) ;  /* 0x000000000f087348 */ /* 0x000fea0003c00000 */
[----:B------:R0:W1:Y:S02]  /*f400*/  SHFL.IDX P6, R14, R13, R12, R11 ;  /* 0x0000000c0d0e7389 */ /* 0x00006400000c000b */
[----:B01----:R-:W-:Y:S01]  /*f410*/  ENDCOLLECTIVE ;  /* 0x000000000000791b */ /* 0x003fe20003800000 */
.L_x_3633:
[C---:B------:R-:W-:Y:S01]  /*f420*/  VIADD R7, R4.reuse, 0x10 ;  /* 0x0000001004077836 */ /* 0x040fe20000000000 */
[----:B------:R-:W-:Y:S01]  /*f430*/  ISETP.GE.AND P1, PT, R4, R6, PT ;  /* 0x000000060400720c */ /* 0x000fe20003f26270 */
[----:B------:R-:W-:Y:S02]  /*f440*/  IMAD.MOV.U32 R13, RZ, RZ, R0 ;  /* 0x000000ffff0d7224 */ /* 0x000fe400078e0000 */
[----:B------:R-:W-:-:S10]  /*f450*/  IMAD.MOV.U32 R2, RZ, RZ, R14 ;  /* 0x000000ffff027224 */ /* 0x000fd400078e000e */
[----:B------:R-:W-:Y:S05]  /*f460*/  WARPSYNC.COLLECTIVE R15, `(.L_x_3634) ;  /* 0x000000000f087348 */ /* 0x000fea0003c00000 */
[----:B------:R0:W1:Y:S02]  /*f470*/  SHFL.IDX P6, R14, R13, R12, R11 ;  /* 0x0000000c0d0e7389 */ /* 0x00006400000c000b */
[----:B01----:R-:W-:Y:S01]  /*f480*/  ENDCOLLECTIVE ;  /* 0x000000000000791b */ /* 0x003fe20003800000 */
.L_x_3634:
        /* <DEDUP_REMOVED lines=8> */
.L_x_3635:
[----:B------:R-:W-:Y:S01]  /*f510*/  @!PT LDS RZ, [RZ] ;  /* 0x00000000fffff984 */ /* 0x000fe20000000800 */
[----:B------:R-:W-:Y:S01]  /*f520*/  @!PT LDS RZ, [RZ] ;  /* 0x00000000fffff984 */ /* 0x000fe20000000800 */
[----:B------:R-:W-:Y:S01]  /*f530*/  @!PT LDS RZ, [RZ] ;  /* 0x00000000fffff984 */ /* 0x000fe20000000800 */
[----:B------:R-:W-:Y:S04]  /*f540*/  @!P1 LDGSTS.E.BYPASS.LTC128B.128 [R37+0x12400], desc[UR36][R2.64], !P3 ;  /* 0x1240000002259fae */ /* 0x000fe8000d901d64 */
[----:B------:R-:W-:Y:S04]  /*f550*/  @!P1 LDGSTS.E.BYPASS.LTC128B.128 [R37+0x16400], desc[UR36][R2.64+0x80], !P2 ;  /* 0x1640008002259fae */ /* 0x000fe8000d101d64 */
[----:B------:R0:W-:Y:S01]  /*f560*/  @!P1 LDGSTS.E.BYPASS.LTC128B.128 [R37+0x1a400], desc[UR36][R2.64+0x100], !P0 ;  /* 0x1a40010002259fae */ /* 0x0001e2000c101d64 */
[----:B------:R-:W-:Y:S02]  /*f570*/  ISETP.GE.AND P1, PT, R7, R6, PT ;  /* 0x000000060700720c */ /* 0x000fe40003f26270 */
[----:B------:R-:W-:Y:S01]  /*f580*/  MOV R13, R0 ;  /* 0x00000000000d7202 */ /* 0x000fe20000000f00 */
[----:B0-----:R-:W-:-:S10]  /*f590*/  IMAD.MOV.U32 R2, RZ, RZ, R14 ;  /* 0x000000ffff027224 */ /* 0x001fd400078e000e */
[----:B------:R-:W-:Y:S05]  /*f5a0*/  WARPSYNC.COLLECTIVE R15, `(.L_x_3636) ;  /* 0x000000000f087348 */ /* 0x000fea0003c00000 */
[----:B------:R0:W1:Y:S02]  /*f5b0*/  SHFL.IDX P6, R14, R13, R12, R11 ;  /* 0x0000000c0d0e7389 */ /* 0x00006400000c000b */
[----:B01----:R-:W-:Y:S01]  /*f5c0*/  ENDCOLLECTIVE ;  /* 0x000000000000791b */ /* 0x003fe20003800000 */
.L_x_3636:
        /* <DEDUP_REMOVED lines=8> */
.L_x_3637:
        /* <DEDUP_REMOVED lines=8> */
[----:B------:R0:W-:Y:S01]  /*f6d0*/  @!P1 LDGSTS.E.BYPASS.LTC128B.128 [R37+0x1ac00], desc[UR36][R2.64+0x100], !P0 ;  /* 0x1ac0010002259fae */ /* 0x0001e2000c101d64 */
[----:B------:R-:W-:Y:S01]  /*f6e0*/  ISETP.GE.AND P1, PT, R7, R6, PT ;  /* 0x000000060700720c */ /* 0x000fe20003f26270 */
[----:B0-----:R-:W-:-:S12]  /*f6f0*/  IMAD.MOV.U32 R2, RZ, RZ, R14 ;  /* 0x000000ffff027224 */ /* 0x001fd800078e000e */
[----:B------:R-:W-:Y:S05]  /*f700*/  WARPSYNC.COLLECTIVE R15, `(.L_x_3638) ;  /* 0x000000000f087348 */ /* 0x000fea0003c00000 */
[----:B------:R0:W1:Y:S02]  /*f710*/  SHFL.IDX P6, R14, R13, R12, R11 ;  /* 0x0000000c0d0e7389 */ /* 0x00006400000c000b */
[----:B01----:R-:W-:Y:S01]  /*f720*/  ENDCOLLECTIVE ;  /* 0x000000000000791b */ /* 0x003fe20003800000 */
.L_x_3638:
        /* <DEDUP_REMOVED lines=8> */
.L_x_3639:
        /* <DEDUP_REMOVED lines=14> */
.L_x_3640:
        /* <DEDUP_REMOVED lines=8> */
.L_x_3641:
[----:B------:R-:W-:Y:S02]  /*f910*/  @!P1 IMAD.MOV.U32 R3, RZ, RZ, R7 ;  /* 0x000000ffff039224 */ /* 0x000fe400078e0007 */
[----:B------:R-:W-:-:S03]  /*f920*/  VIADD R7, R4, 0x40 ;  /* 0x0000004004077836 */ /* 0x000fc60000000000 */
[----:B------:R-:W-:Y:S01]  /*f930*/  @!PT LDS RZ, [RZ] ;  /* 0x00000000fffff984 */ /* 0x000fe20000000800 */
[----:B------:R-:W-:Y:S01]  /*f940*/  @!PT LDS RZ, [RZ] ;  /* 0x00000000fffff984 */ /* 0x000fe20000000800 */
[----:B------:R-:W-:Y:S01]  /*f950*/  @!PT LDS RZ, [RZ] ;  /* 0x00000000fffff984 */ /* 0x000fe20000000800 */
        /* <DEDUP_REMOVED lines=9> */
.L_x_3642:
        /* <DEDUP_REMOVED lines=8> */
.L_x_3643:
        /* <DEDUP_REMOVED lines=14> */
.L_x_3644:
        /* <DEDUP_REMOVED lines=8> */
.L_x_3645:
        /* <DEDUP_REMOVED lines=14> */
.L_x_3646:
        /* <DEDUP_REMOVED lines=8> */
.L_x_3647:
[----:B------:R-:W-:-:S05]  /*fd30*/  @!P1 IMAD.MOV.U32 R3, RZ, RZ, R7 ;  /* 0x000000ffff039224 */ /* 0x000fca00078e0007 */
[----:B------:R-:W-:Y:S01]  /*fd40*/  @!PT LDS RZ, [RZ] ;  /* 0x00000000fffff984 */ /* 0x000fe20000000800 */
[----:B------:R-:W-:Y:S01]  /*fd50*/  @!PT LDS RZ, [RZ] ;  /* 0x00000000fffff984 */ /* 0x000fe20000000800 */
[----:B------:R-:W-:Y:S01]  /*fd60*/  @!PT LDS RZ, [RZ] ;  /* 0x00000000fffff984 */ /* 0x000fe20000000800 */
[----:B------:R0:W-:Y:S04]  /*fd70*/  @!P1 LDGSTS.E.BYPASS.LTC128B.128 [R37+0x15400], desc[UR36][R2.64], !P3 ;  /* 0x1540000002259fae */ /* 0x0001e8000d901d64 */
[----:B------:R0:W-:Y:S01]  /*fd80*/  @!P1 LDGSTS.E.BYPASS.LTC128B.128 [R37+0x19400], desc[UR36][R2.64+0x80], !P2 ;  /* 0x1940008002259fae */ /* 0x0001e2000d101d64 */
[----:B------:R-:W-:-:S03]  /*fd90*/  IMAD.MOV.U32 R13, RZ, RZ, R0 ;  /* 0x000000ffff0d7224 */ /* 0x000fc600078e0000 */
[----:B------:R0:W-:Y:S01]  /*fda0*/  @!P1 LDGSTS.E.BYPASS.LTC128B.128 [R37+0x1d400], desc[UR36][R2.64+0x100], !P0 ;  /* 0x1d40010002259fae */ /* 0x0001e2000c101d64 */
[----:B------:R-:W-:-:S07]  /*fdb0*/  IMAD.MOV.U32 R5, RZ, RZ, R14 ;  /* 0x000000ffff057224 */ /* 0x000fce00078e000e */
[----:B0-----:R-:W-:Y:S05]  /*fdc0*/  WARPSYNC.COLLECTIVE R15, `(.L_x_3648) ;  /* 0x000000000f087348 */ /* 0x001fea0003c00000 */
[----:B------:R1:W2:Y:S02]  /*fdd0*/  SHFL.IDX P6, R14, R13, R12, R11 ;  /* 0x0000000c0d0e7389 */ /* 0x0002a400000c000b */
[----:B012---:R-:W-:Y:S01]  /*fde0*/  ENDCOLLECTIVE ;  /* 0x000000000000791b */ /* 0x007fe20003800000 */
.L_x_3648:
[----:B------:R-:W-:Y:S05]  /*fdf0*/  BRA `(.L_x_3649) ;  /* 0xffffffc000707947 */ /* 0x000fea000383ffff */
.L_x_3563:
[----:B0-----:R0:W1:Y:S02]  /*fe00*/  SYNCS.PHASECHK.TRANS64.TRYWAIT P0, [R22+URZ+0x30820], R3 ;  /* 0x03082003160075a7 */ /* 0x001064000800017f */
[----:B-1----:R-:W-:Y:S05]  /*fe10*/  @!P0 NANOSLEEP.SYNCS 0x989680 ;  /* 0x009896800000895d */ /* 0x002fea0003900000 */
[----:B------:R-:W1:Y:S02]  /*fe20*/  @!P0 SYNCS.PHASECHK.TRANS64 P0, [R22+URZ+0x30820], R3 ;  /* 0x03082003160085a7 */ /* 0x000e64000800007f */
[----:B-1----:R-:W-:Y:S05]  /*fe30*/  @!P0 BRA `(.L_x_3563) ;  /* 0xfffffffc00f08947 */ /* 0x002fea000383ffff */
[----:B------:R-:W-:Y:S05]  /*fe40*/  BRA `(.L_x_3650) ;  /* 0xffffffc000e07947 */ /* 0x000fea000383ffff */
.L_x_3568:
[----:B0-----:R0:W1:Y:S02]  /*fe50*/  SYNCS.PHASECHK.TRANS64.TRYWAIT P0, [R7+URZ+0x30840], R2 ;  /* 0x03084002070075a7 */ /* 0x001064000800017f */
[----:B-1----:R-:W-:Y:S05]  /*fe60*/  @!P0 NANOSLEEP.SYNCS 0x989680 ;  /* 0x009896800000895d */ /* 0x002fea0003900000 */
[----:B------:R-:W1:Y:S02]  /*fe70*/  @!P0 SYNCS.PHASECHK.TRANS64 P0, [R7+URZ+0x30840], R2 ;  /* 0x03084002070085a7 */ /* 0x000e64000800007f */
[----:B-1----:R-:W-:Y:S05]  /*fe80*/  @!P0 BRA `(.L_x_3568) ;  /* 0xfffffffc00f08947 */ /* 0x002fea000383ffff */
[----:B------:R-:W-:Y:S05]  /*fe90*/  BRA `(.L_x_3651) ;  /* 0xffffffc400c47947 */ /* 0x000fea000383ffff */
.L_x_3569:
        /* <DEDUP_REMOVED lines=8> */
.L_x_3653:
[----:B------:R-:W-:Y:S05]  /*ff20*/  BSYNC B1 ;  /* 0x0000000000017941 */ /* 0x000fea0003800000 */
.L_x_3652:
[----:B------:R-:W-:Y:S01]  /*ff30*/  IMAD.MOV.U32 R13, RZ, RZ, R8 ;  /* 0x000000ffff0d7224 */ /* 0x000fe200078e0008 */
[----:B------:R-:W-:Y:S01]  /*ff40*/  MOV R12, RZ ;  /* 0x000000ff000c7202 */ /* 0x000fe20000000f00 */
[----:B------:R-:W-:Y:S01]  /*ff50*/  IMAD.MOV.U32 R11, RZ, RZ, 0x181f ;  /* 0x0000181fff0b7424 */ /* 0x000fe200078e00ff */
[----:B------:R-:W-:Y:S01]  /*ff60*/  LOP3.LUT R23, R23, 0xfffffeff, RZ, 0xc0, !PT ;  /* 0xfffffeff17177812 */ /* 0x000fe200078ec0ff */
[----:B------:R-:W-:Y:S01]  /*ff70*/  IMAD.MOV.U32 R15, RZ, RZ, -0x1 ;  /* 0xffffffffff0f7424 */ /* 0x000fe200078e00ff */
[----:B------:R-:W-:Y:S01]  /*ff80*/  LEA R5, R5, R22, 0x1 ;  /* 0x0000001605057211 */ /* 0x000fe200078e08ff */
[----:B------:R-:W-:Y:S01]  /*ff90*/  IMAD.MOV.U32 R3, RZ, RZ, R14 ;  /* 0x000000ffff037224 */ /* 0x000fe200078e000e */
[----:B------:R-:W-:Y:S01]  /*ffa0*/  @P1 LOP3.LUT R23, R23, 0x100, RZ, 0xfc, !PT ;  /* 0x0000010017171812 */ /* 0x000fe200078efcff */
[----:B------:R-:W-:-:S07]  /*ffb0*/  IMAD.SHL.U32 R4, R32, 0x2, RZ ;  /* 0x0000000220047824 */ /* 0x000fce00078e00ff */
[----:B------:R-:W-:Y:S05]  /*ffc0*/  WARPSYNC.COLLECTIVE R15, `(.L_x_3654) ;  /* 0x000000000f087348 */ /* 0x000fea0003c00000 */
[----:B------:R0:W1:Y:S02]  /*ffd0*/  SHFL.IDX P6, R14, R13, R12, R11 ;  /* 0x0000000c0d0e7389 */ /* 0x00006400000c000b */
[----:B01----:R-:W-:Y:S01]  /*ffe0*/  ENDCOLLECTIVE ;  /* 0x000000000000791b */ /* 0x003fe20003800000 */
.L_x_3654:
[----:B------:R-:W-:Y:S01]  /*fff0*/  LOP3.LUT P1, RZ, R23, 0x4, RZ, 0xc0, !PT ;  /* 0x0000000417ff7812 */ /* 0x000fe2000782c0ff */
[----:B------:R-:W-:Y:S02]  /*10000*/  IMAD.MOV.U32 R13, RZ, RZ, R6 ;  /* 0x000000ffff0d7224 */ /* 0x000fe400078e0006 */
[----:B------:R-:W-:Y:S02]  /*10010*/  IMAD.MOV.U32 R12, RZ, RZ, 0x1 ;  /* 0x00000001ff0c7424 */ /* 0x000fe400078e00ff */
[----:B------:R-:W-:-:S08]  /*10020*/  IMAD.MOV.U32 R2, RZ, RZ, R14 ;  /* 0x000000ffff027224 */ /* 0x000fd000078e000e */
[----:B------:R-:W-:Y:S05]  /*10030*/  WARPSYNC.COLLECTIVE R15, `(.L_x_3655) ;  /* 0x000000000f087348 */ /* 0x000fea0003c00000 */
[----:B------:R0:W1:Y:S02]  /*10040*/  SHFL.IDX P6, R14, R13, R12, R11 ;  /* 0x0000000c0d0e7389 */ /* 0x00006400000c000b */
[----:B01----:R-:W-:Y:S01]  /*10050*/  ENDCOLLECTIVE ;  /* 0x000000000000791b */ /* 0x003fe20003800000 */
.L_x_3655:
[----:B------:R-:W-:-:S05]  /*10060*/  IADD3 R2, P0, R2, R4, RZ ;  /* 0x0000000402027210 */ /* 0x000fca0007f1e0ff */
[----:B------:R-:W-:-:S05]  /*10070*/  IMAD.X R3, RZ, RZ, R3, P0 ;  /* 0x000000ffff037224 */ /* 0x000fca00000e0603 */
[----:B------:R-:W-:Y:S01]  /*10080*/  @!PT LDS RZ, [RZ] ;  /* 0x00000000fffff984 */ /* 0x000fe20000000800 */
[----:B------:R-:W-:Y:S01]  /*10090*/  @!PT LDS RZ, [RZ] ;  /* 0x00000000fffff984 */ /* 0x000fe20000000800 */
[----:B------:R-:W-:Y:S01]  /*100a0*/  @!PT LDS RZ, [RZ] ;  /* 0x00000000fffff984 */ /* 0x000fe20000000800 */
[----:B------:R-:W-:Y:S01]  /*100b0*/  LDGSTS.E.BYPASS.LTC128B.128 [R5+0x1e400], desc[UR36][R2.64], !P1 ;  /* 0x1e40000002057fae */ /* 0x000fe2000c901d64 */
[----:B------:R-:W-:-:S03]  /*100c0*/  IMAD.MOV.U32 R13, RZ, RZ, R8 ;  /* 0x000000ffff0d7224 */ /* 0x000fc600078e0008 */
[----:B------:R-:W-:Y:S04]  /*100d0*/  LDGSTS.E.BYPASS.LTC128B.128 [R5+0x21400], desc[UR36][R2.64+0x80], !P5 ;  /* 0x2140008002057fae */ /* 0x000fe8000e901d64 */
[----:B------:R0:W-:Y:S02]  /*100e0*/  LDGSTS.E.BYPASS.LTC128B.128 [R5+0x24400], desc[UR36][R2.64+0x100], !P4 ;  /* 0x2440010002057fae */ /* 0x0001e4000e101d64 */
[----:B0-----:R-:W-:-:S07]  /*100f0*/  IMAD.MOV.U32 R3, RZ, RZ, R14 ;  /* 0x000000ffff037224 */ /* 0x001fce00078e000e */
[----:B------:R-:W-:Y:S05]  /*10100*/  WARPSYNC.COLLECTIVE R15, `(.L_x_3656) ;  /* 0x000000000f087348 */ /* 0x000fea0003c00000 */
[----:B------:R0:W1:Y:S02]  /*10110*/  SHFL.IDX P6, R14, R13, R12, R11 ;  /* 0x0000000c0d0e7389 */ /* 0x00006400000c000b */
[----:B01----:R-:W-:Y:S01]  /*10120*/  ENDCOLLECTIVE ;  /* 0x000000000000791b */ /* 0x003fe20003800000 */
.L_x_3656:
[----:B------:R-:W-:Y:S02]  /*10130*/  IMAD.MOV.U32 R13, RZ, RZ, R6 ;  /* 0x000000ffff0d7224 */ /* 0x000fe400078e0006 */
[----:B------:R-:W-:Y:S02]  /*10140*/  IMAD.MOV.U32 R12, RZ, RZ, 0x2 ;  /* 0x00000002ff0c7424 */ /* 0x000fe400078e00ff */
[----:B------:R-:W-:-:S07]  /*10150*/  IMAD.MOV.U32 R2, RZ, RZ, R14 ;  /* 0x000000ffff027224 */ /* 0x000fce00078e000e */
[----:B------:R-:W-:Y:S05]  /*10160*/  WARPSYNC.COLLECTIVE R15, `(.L_x_3657) ;  /* 0x000000000f087348 */ /* 0x000fea0003c00000 */
[----:B------:R0:W1:Y:S02]  /*10170*/  SHFL.IDX P6, R14, R13, R12, R11 ;  /* 0x0000000c0d0e7389 */ /* 0x00006400000c000b */
[----:B01----:R-:W-:Y:S01]  /*10180*/  ENDCOLLECTIVE ;  /* 0x000000000000791b */ /* 0x003fe20003800000 */
.L_x_3657:
[----:B------:R-:W-:-:S04]  /*10190*/  IADD3 R2, P0, R2, R4, RZ ;  /* 0x0000000402027210 */ /* 0x000fc80007f1e0ff */
[----:B------:R-:W-:-:S05]  /*101a0*/  IADD3.X R3, RZ, R3, RZ, P0, !PT ;  /* 0x00000003ff037210 */ /* 0x000fca00007fe4ff */
[----:B------:R-:W-:Y:S01]  /*101b0*/  @!PT LDS RZ, [RZ] ;  /* 0x00000000fffff984 */ /* 0x000fe20000000800 */
[----:B------:R-:W-:Y:S01]  /*101c0*/  @!PT LDS RZ, [RZ] ;  /* 0x00000000fffff984 */ /* 0x000fe20000000800 */
[----:B------:R-:W-:Y:S01]  /*101d0*/  @!PT LDS RZ, [RZ] ;  /* 0x00000000fffff984 */ /* 0x000fe20000000800 */
        /* <DEDUP_REMOVED lines=8> */
.L_x_3658:
[----:B------:R-:W-:Y:S02]  /*10260*/  IMAD.MOV.U32 R13, RZ, RZ, R6 ;  /* 0x000000ffff0d7224 */ /* 0x000fe400078e0006 */
[----:B------:R-:W-:Y:S02]  /*10270*/  IMAD.MOV.U32 R12, RZ, RZ, 0x3 ;  /* 0x00000003ff0c7424 */ /* 0x000fe400078e00ff */
[----:B------:R-:W-:-:S07]  /*10280*/  IMAD.MOV.U32 R2, RZ, RZ, R14 ;  /* 0x000000ffff027224 */ /* 0x000fce00078e000e */
[----:B------:R-:W-:Y:S05]  /*10290*/  WARPSYNC.COLLECTIVE R15, `(.L_x_3659) ;  /* 0x000000000f087348 */ /* 0x000fea0003c00000 */
[----:B------:R0:W1:Y:S02]  /*102a0*/  SHFL.IDX P6, R14, R13, R12, R11 ;  /* 0x0000000c0d0e7389 */ /* 0x00006400000c000b */
[----:B01----:R-:W-:Y:S01]  /*102b0*/  ENDCOLLECTIVE ;  /* 0x000000000000791b */ /* 0x003fe20003800000 */
.L_x_3659:
        /* <DEDUP_REMOVED lines=13> */
.L_x_3660:
[----:B------:R-:W-:Y:S02]  /*10390*/  IMAD.MOV.U32 R13, RZ, RZ, R6 ;  /* 0x000000ffff0d7224 */ /* 0x000fe400078e0006 */
[----:B------:R-:W-:Y:S02]  /*103a0*/  IMAD.MOV.U32 R12, RZ, RZ, 0x4 ;  /* 0x00000004ff0c7424 */ /* 0x000fe400078e00ff */
[----:B------:R-:W-:-:S07]  /*103b0*/  IMAD.MOV.U32 R2, RZ, RZ, R14 ;  /* 0x000000ffff027224 */ /* 0x000fce00078e000e */
[----:B------:R-:W-:Y:S05]  /*103c0*/  WARPSYNC.COLLECTIVE R15, `(.L_x_3661) ;  /* 0x000000000f087348 */ /* 0x000fea0003c00000 */
[----:B------:R0:W1:Y:S02]  /*103d0*/  SHFL.IDX P6, R14, R13, R12, R11 ;  /* 0x0000000c0d0e7389 */ /* 0x00006400000c000b */
[----:B01----:R-:W-:Y:S01]  /*103e0*/  ENDCOLLECTIVE ;  /* 0x000000000000791b */ /* 0x003fe20003800000 */
.L_x_3661:
        /* <DEDUP_REMOVED lines=13> */
.L_x_3662:
[----:B------:R-:W-:Y:S02]  /*104c0*/  IMAD.MOV.U32 R13, RZ, RZ, R6 ;  /* 0x000000ffff0d7224 */ /* 0x000fe400078e0006 */
[----:B------:R-:W-:Y:S02]  /*104d0*/  IMAD.MOV.U32 R12, RZ, RZ, 0x5 ;  /* 0x00000005ff0c7424 */ /* 0x000fe400078e00ff */
[----:B------:R-:W-:-:S07]  /*104e0*/  IMAD.MOV.U32 R2, RZ, RZ, R14 ;  /* 0x000000ffff027224 */ /* 0x000fce00078e000e */
[----:B------:R-:W-:Y:S05]  /*104f0*/  WARPSYNC.COLLECTIVE R15, `(.L_x_3663) ;  /* 0x000000000f087348 */ /* 0x000fea0003c00000 */
[----:B------:R0:W1:Y:S02]  /*10500*/  SHFL.IDX P6, R14, R13, R12, R11 ;  /* 0x0000000c0d0e7389 */ /* 0x00006400000c000b */
[----:B01----:R-:W-:Y:S01]  /*10510*/  ENDCOLLECTIVE ;  /* 0x000000000000791b */ /* 0x003fe20003800000 */
.L_x_3663:
[----:B------:R-:W-:-:S04]  /*10520*/  IADD3 R2, P0, R2, R4, RZ ;  /* 0x0000000402027210 */ /* 0x000fc80007f1e0ff */
[----:B------:R-:W-:-:S05]  /*10530*/  IADD3.X R3, RZ, R35, RZ, P0, !PT ;  /* 0x00000023ff037210 */ /* 0x000fca00007fe4ff */
[----:B------:R-:W-:Y:S01]  /*10540*/  @!PT LDS RZ, [RZ] ;  /* 0x00000000fffff984 */ /* 0x000fe20000000800 */
[----:B------:R-:W-:Y:S01]  /*10550*/  @!PT LDS RZ, [RZ] ;  /* 0x00000000fffff984 */ /* 0x000fe20000000800 */
[----:B------:R-:W-:Y:S01]  /*10560*/  @!PT LDS RZ, [RZ] ;  /* 0x00000000fffff984 */ /* 0x000fe20000000800 */
[----:B------:R0:W-:Y:S01]  /*10570*/  LDGSTS.E.BYPASS.LTC128B.128 [R5+0x20400], desc[UR36][R2.64], !P1 ;  /* 0x2040000002057fae */ /* 0x0001e2000c901d64 */
[----:B------:R-:W-:Y:S01]  /*10580*/  LOP3.LUT P1, RZ, R23, 0x100, RZ, 0xc0, !PT ;  /* 0x0000010017ff7812 */ /* 0x000fe2000782c0ff */
[----:B------:R-:W-:Y:S02]  /*10590*/  IMAD.MOV.U32 R13, RZ, RZ, R8 ;  /* 0x000000ffff0d7224 */ /* 0x000fe400078e0008 */
[----:B------:R0:W-:Y:S04]  /*105a0*/  LDGSTS.E.BYPASS.LTC128B.128 [R5+0x23400], desc[UR36][R2.64+0x80], !P5 ;  /* 0x2340008002057fae */ /* 0x0001e8000e901d64 */
[----:B------:R0:W-:Y:S01]  /*105b0*/  LDGSTS.E.BYPASS.LTC128B.128 [R5+0x26400], desc[UR36][R2.64+0x100], !P4 ;  /* 0x2640010002057fae */ /* 0x0001e2000e101d64 */
[----:B------:R-:W-:-:S07]  /*105c0*/  IMAD.MOV.U32 R35, RZ, RZ, R14 ;  /* 0x000000ffff237224 */ /* 0x000fce00078e000e */
[----:B0-----:R-:W-:Y:S05]  /*105d0*/  WARPSYNC.COLLECTIVE R15, `(.L_x_3664) ;  /* 0x000000000f087348 */ /* 0x001fea0003c00000 */
[----:B------:R1:W2:Y:S02]  /*105e0*/  SHFL.IDX P6, R14, R13, R12, R11 ;  /* 0x0000000c0d0e7389 */ /* 0x0002a400000c000b */
[----:B012---:R-:W-:Y:S01]  /*105f0*/  ENDCOLLECTIVE ;  /* 0x000000000000791b */ /* 0x007fe20003800000 */
.L_x_3664:
[----:B------:R-:W-:Y:S01]  /*10600*/  IMAD.MOV.U32 R2, RZ, RZ, R14 ;  /* 0x000000ffff027224 */ /* 0x000fe200078e000e */
[----:B------:R-:W-:Y:S06]  /*10610*/  BRA `(.L_x_3665) ;  /* 0xffffffc000ec7947 */ /* 0x000fec000383ffff */
.L_x_3574:
[----:B0-----:R0:W1:Y:S02]  /*10620*/  SYNCS.PHASECHK.TRANS64.TRYWAIT P0, [R6+URZ+0x30860], R2 ;  /* 0x03086002060075a7 */ /* 0x001064000800017f */
[----:B-1----:R-:W-:Y:S05]  /*10630*/  @!P0 NANOSLEEP.SYNCS 0x989680 ;  /* 0x009896800000895d */ /* 0x002fea0003900000 */
[----:B------:R-:W1:Y:S02]  /*10640*/  @!P0 SYNCS.PHASECHK.TRANS64 P0, [R6+URZ+0x30860], R2 ;  /* 0x03086002060085a7 */ /* 0x000e64000800007f */
[----:B-1----:R-:W-:Y:S05]  /*10650*/  @!P0 BRA `(.L_x_3574) ;  /* 0xfffffffc00f08947 */ /* 0x002fea000383ffff */
[----:B------:R-:W-:Y:S05]  /*10660*/  BRA `(.L_x_3666) ;  /* 0xffffffc400547947 */ /* 0x000fea000383ffff */
.L_x_3575:
        /* <DEDUP_REMOVED lines=8> */
.L_x_3668:
[----:B------:R-:W-:Y:S05]  /*106f0*/  BSYNC B1 ;  /* 0x0000000000017941 */ /* 0x000fea0003800000 */
.L_x_3667:
        /* <DEDUP_REMOVED lines=9> */
.L_x_3669:
[----:B------:R-:W-:Y:S01]  /*10790*/  MOV R13, R25 ;  /* 0x00000019000d7202 */ /* 0x000fe20000000f00 */
[----:B------:R-:W-:Y:S02]  /*107a0*/  IMAD.MOV.U32 R12, RZ, RZ, 0x1 ;  /* 0x00000001ff0c7424 */ /* 0x000fe400078e00ff */
[----:B------:R-:W-:-:S07]  /*107b0*/  IMAD.MOV.U32 R2, RZ, RZ, R14 ;  /* 0x000000ffff027224 */ /* 0x000fce00078e000e */
[----:B------:R-:W-:Y:S05]  /*107c0*/  WARPSYNC.COLLECTIVE R15, `(.L_x_3670) ;  /* 0x000000000f087348 */ /* 0x000fea0003c00000 */
[----:B------:R0:W1:Y:S02]  /*107d0*/  SHFL.IDX P6, R14, R13, R12, R11 ;  /* 0x0000000c0d0e7389 */ /* 0x00006400000c000b */
[----:B01----:R-:W-:Y:S01]  /*107e0*/  ENDCOLLECTIVE ;  /* 0x000000000000791b */ /* 0x003fe20003800000 */
.L_x_3670:
        /* <DEDUP_REMOVED lines=16> */
.L_x_3671:
[----:B------:R-:W-:Y:S01]  /*108f0*/  MOV R13, R25 ;  /* 0x00000019000d7202 */ /* 0x000fe20000000f00 */
[----:B------:R-:W-:Y:S02]  /*10900*/  IMAD.MOV.U32 R12, RZ, RZ, 0x2 ;  /* 0x00000002ff0c7424 */ /* 0x000fe400078e00ff */
[----:B------:R-:W-:-:S07]  /*10910*/  IMAD.MOV.U32 R2, RZ, RZ, R14 ;  /* 0x000000ffff027224 */ /* 0x000fce00078e000e */
[----:B------:R-:W-:Y:S05]  /*10920*/  WARPSYNC.COLLECTIVE R15, `(.L_x_3672) ;  /* 0x000000000f087348 */ /* 0x000fea0003c00000 */
[----:B------:R0:W1:Y:S02]  /*10930*/  SHFL.IDX P6, R14, R13, R12, R11 ;  /* 0x0000000c0d0e7389 */ /* 0x00006400000c000b */
[----:B01----:R-:W-:Y:S01]  /*10940*/  ENDCOLLECTIVE ;  /* 0x000000000000791b */ /* 0x003fe20003800000 */
.L_x_3672:
        /* <DEDUP_REMOVED lines=16> */
.L_x_3673:
[----:B------:R-:W-:Y:S01]  /*10a50*/  MOV R13, R25 ;  /* 0x00000019000d7202 */ /* 0x000fe20000000f00 */
[----:B------:R-:W-:Y:S02]  /*10a60*/  IMAD.MOV.U32 R12, RZ, RZ, 0x3 ;  /* 0x00000003ff0c7424 */ /* 0x000fe400078e00ff */
[----:B------:R-:W-:-:S07]  /*10a70*/  IMAD.MOV.U32 R2, RZ, RZ, R14 ;  /* 0x000000ffff027224 */ /* 0x000fce00078e000e */
[----:B------:R-:W-:Y:S05]  /*10a80*/  WARPSYNC.COLLECTIVE R15, `(.L_x_3674) ;  /* 0x000000000f087348 */ /* 0x000fea0003c00000 */
[----:B------:R0:W1:Y:S02]  /*10a90*/  SHFL.IDX P6, R14, R13, R12, R11 ;  /* 0x0000000c0d0e7389 */ /* 0x00006400000c000b */
[----:B01----:R-:W-:Y:S01]  /*10aa0*/  ENDCOLLECTIVE ;  /* 0x000000000000791b */ /* 0x003fe20003800000 */
.L_x_3674:
        /* <DEDUP_REMOVED lines=16> */
.L_x_3675:
[----:B------:R-:W-:Y:S01]  /*10bb0*/  MOV R13, R25 ;  /* 0x00000019000d7202 */ /* 0x000fe20000000f00 */
[----:B------:R-:W-:Y:S02]  /*10bc0*/  IMAD.MOV.U32 R12, RZ, RZ, 0x4 ;  /* 0x00000004ff0c7424 */ /* 0x000fe400078e00ff */
[----:B------:R-:W-:-:S07]  /*10bd0*/  IMAD.MOV.U32 R2, RZ, RZ, R14 ;  /* 0x000000ffff027224 */ /* 0x000fce00078e000e */
[----:B------:R-:W-:Y:S05]  /*10be0*/  WARPSYNC.COLLECTIVE R15, `(.L_x_3676) ;  /* 0x000000000f087348 */ /* 0x000fea0003c00000 */
[----:B------:R0:W1:Y:S02]  /*10bf0*/  SHFL.IDX P6, R14, R13, R12, R11 ;  /* 0x0000000c0d0e7389 */ /* 0x00006400000c000b */
[----:B01----:R-:W-:Y:S01]  /*10c00*/  ENDCOLLECTIVE ;  /* 0x000000000000791b */ /* 0x003fe20003800000 */
.L_x_3676:
        /* <DEDUP_REMOVED lines=16> */
.L_x_3677:
[----:B------:R-:W-:Y:S01]  /*10d10*/  MOV R13, R25 ;  /* 0x00000019000d7202 */ /* 0x000fe20000000f00 */
[----:B------:R-:W-:Y:S02]  /*10d20*/  IMAD.MOV.U32 R12, RZ, RZ, 0x5 ;  /* 0x00000005ff0c7424 */ /* 0x000fe400078e00ff */
[----:B------:R-:W-:-:S07]  /*10d30*/  IMAD.MOV.U32 R2, RZ, RZ, R14 ;  /* 0x000000ffff027224 */ /* 0x000fce00078e000e */
[----:B------:R-:W-:Y:S05]  /*10d40*/  WARPSYNC.COLLECTIVE R15, `(.L_x_3678) ;  /* 0x000000000f087348 */ /* 0x000fea0003c00000 */
[----:B------:R0:W1:Y:S02]  /*10d50*/  SHFL.IDX P6, R14, R13, R12, R11 ;  /* 0x0000000c0d0e7389 */ /* 0x00006400000c000b */
[----:B01----:R-:W-:Y:S01]  /*10d60*/  ENDCOLLECTIVE ;  /* 0x000000000000791b */ /* 0x003fe20003800000 */
.L_x_3678:
        /* <DEDUP_REMOVED lines=13> */
.L_x_3679:
[----:B------:R-:W-:Y:S01]  /*10e40*/  @!PT LDS RZ, [RZ] ;  /* 0x00000000fffff984 */ /* 0x000fe20000000800 */
[----:B------:R-:W-:Y:S01]  /*10e50*/  @!PT LDS RZ, [RZ] ;  /* 0x00000000fffff984 */ /* 0x000fe20000000800 */
[----:B------:R-:W-:Y:S01]  /*10e60*/  @!PT LDS RZ, [RZ] ;  /* 0x00000000fffff984 */ /* 0x000fe20000000800 */
[----:B------:R1:W-:Y:S01]  /*10e70*/  LDGSTS.E.BYPASS.LTC128B.128 [R5+0x5400], desc[UR36][R2.64+0x80], !P0 ;  /* 0x0540008002057fae */ /* 0x0003e2000c101d64 */
[----:B------:R-:W-:-:S13]  /*10e80*/  ISETP.LT.OR P0, PT, R7, 0x41, P1 ;  /* 0x000000410700780c */ /* 0x000fda0000f01670 */
[----:B------:R1:W-:Y:S01]  /*10e90*/  LDGSTS.E.BYPASS.LTC128B.128 [R5+0x8400], desc[UR36][R2.64+0x100], !P0 ;  /* 0x0840010002057fae */ /* 0x0003e2000c101d64 */
[----:B------:R-:W-:Y:S05]  /*10ea0*/  BRA `(.L_x_3680) ;  /* 0xffffffc000387947 */ /* 0x000fea000383ffff */
.L_x_3583:
[----:B0-----:R0:W1:Y:S02]  /*10eb0*/  SYNCS.PHASECHK.TRANS64.TRYWAIT P0, [R0+URZ+0x30860], R3 ;  /* 0x03086003000075a7 */ /* 0x001064000800017f */
[----:B-1----:R-:W-:Y:S05]  /*10ec0*/  @!P0 NANOSLEEP.SYNCS 0x989680 ;  /* 0x009896800000895d */ /* 0x002fea0003900000 */
[----:B------:R-:W1:Y:S02]  /*10ed0*/  @!P0 SYNCS.PHASECHK.TRANS64 P0, [R0+URZ+0x30860], R3 ;  /* 0x03086003000085a7 */ /* 0x000e64000800007f */
[----:B-1----:R-:W-:Y:S05]  /*10ee0*/  @!P0 BRA `(.L_x_3583) ;  /* 0xfffffffc00f08947 */ /* 0x002fea000383ffff */
[----:B------:R-:W-:Y:S05]  /*10ef0*/  BRA `(.L_x_3681) ;  /* 0xffffffc400587947 */ /* 0x000fea000383ffff */
.L_x_3584:
[----:B------:R-:W-:Y:S01]  /*10f00*/  BSSY B0, `(.L_x_3682) ;  /* 0x0000008000007945 */ /* 0x000fe20003800000 */
[----:B------:R-:W-:Y:S01]  /*10f10*/  IMAD.MOV.U32 R13, RZ, RZ, R25 ;  /* 0x000000ffff0d7224 */ /* 0x000fe200078e0019 */
[----:B------:R-:W-:Y:S01]  /*10f20*/  MOV R11, 0x181f ;  /* 0x0000181f000b7802 */ /* 0x000fe20000000f00 */
[----:B------:R-:W-:Y:S02]  /*10f30*/  IMAD.MOV.U32 R12, RZ, RZ, RZ ;  /* 0x000000ffff0c7224 */ /* 0x000fe400078e00ff */
[----:B------:R-:W-:-:S07]  /*10f40*/  IMAD.MOV.U32 R15, RZ, RZ, -0x1 ;  /* 0xffffffffff0f7424 */ /* 0x000fce00078e00ff */
[----:B0-2---:R-:W-:Y:S05]  /*10f50*/  WARPSYNC.COLLECTIVE R15, `(.L_x_3683) ;  /* 0x000000000f087348 */ /* 0x005fea0003c00000 */
[----:B--2---:R1:W2:Y:S02]  /*10f60*/  SHFL.IDX P6, R14, R13, R12, R11 ;  /* 0x0000000c0d0e7389 */ /* 0x0042a400000c000b */
[----:B012---:R-:W-:Y:S01]  /*10f70*/  ENDCOLLECTIVE ;  /* 0x000000000000791b */ /* 0x007fe20003800000 */
.L_x_3683:
[----:B------:R-:W-:Y:S05]  /*10f80*/  BSYNC B0 ;  /* 0x0000000000007941 */ /* 0x000fea0003800000 */
.L_x_3682:
[----:B------:R-:W-:Y:S01]  /*10f90*/  IMAD.MOV.U32 R13, RZ, RZ, R24 ;  /* 0x000000ffff0d7224 */ /* 0x000fe200078e0018 */
[----:B------:R-:W-:Y:S01]  /*10fa0*/  MOV R15, 0xffffffff ;  /* 0xffffffff000f7802 */ /* 0x000fe20000000f00 */
[----:B------:R-:W-:Y:S02]  /*10fb0*/  IMAD.MOV.U32 R12, RZ, RZ, RZ ;  /* 0x000000ffff0c7224 */ /* 0x000fe400078e00ff */
[----:B------:R-:W-:Y:S02]  /*10fc0*/  IMAD.MOV.U32 R11, RZ, RZ, 0x181f ;  /* 0x0000181fff0b7424 */ /* 0x000fe400078e00ff */
[----:B------:R-:W-:Y:S02]  /*10fd0*/  IMAD.MOV.U32 R3, RZ, RZ, R14 ;  /* 0x000000ffff037224 */ /* 0x000fe400078e000e */
[----:B------:R-:W-:-:S07]  /*10fe0*/  IMAD.SHL.U32 R5, R32, 0x2, RZ ;  /* 0x0000000220057824 */ /* 0x000fce00078e00ff */
[----:B------:R-:W-:Y:S05]  /*10ff0*/  WARPSYNC.COLLECTIVE R15, `(.L_x_3684) ;  /* 0x000000000f087348 */ /* 0x000fea0003c00000 */
[----:B------:R0:W1:Y:S02]  /*11000*/  SHFL.IDX P6, R14, R13, R12, R11 ;  /* 0x0000000c0d0e7389 */ /* 0x00006400000c000b */
[----:B01----:R-:W-:Y:S01]  /*11010*/  ENDCOLLECTIVE ;  /* 0x000000000000791b */ /* 0x003fe20003800000 */
.L_x_3684:
[----:B------:R-:W-:Y:S01]  /*11020*/  ULDC UR4, c[0x0][0x2f4] ;  /* 0x0000bd0000047ab9 */ /* 0x000fe20000000800 */
[----:B------:R-:W-:Y:S01]  /*11030*/  IMAD R4, R7, 0x2, R22 ;  /* 0x0000000207047824 */ /* 0x000fe200078e0216 */
[----:B------:R-:W-:Y:S02]  /*11040*/  ISETP.GE.AND P2, PT, R32, UR4, PT ;  /* 0x0000000420007c0c */ /* 0x000fe4000bf46270 */
[----:B------:R-:W-:Y:S02]  /*11050*/  ISETP.GE.AND P1, PT, R34, UR4, PT ;  /* 0x0000000422007c0c */ /* 0x000fe4000bf26270 */
[C---:B------:R-:W-:Y:S02]  /*11060*/  ISETP.LT.OR P3, PT, R6.reuse, 0x1, P2 ;  /* 0x000000010600780c */ /* 0x040fe40001761670 */
[----:B------:R-:W-:Y:S01]  /*11070*/  ISETP.LT.OR P4, PT, R6, 0x1, P1 ;  /* 0x000000010600780c */ /* 0x000fe20000f81670 */
[----:B------:R-:W-:Y:S02]  /*11080*/  IMAD.MOV.U32 R13, RZ, RZ, R25 ;  /* 0x000000ffff0d7224 */ /* 0x000fe400078e0019 */
[----:B------:R-:W-:Y:S01]  /*11090*/  IMAD.MOV.U32 R12, RZ, RZ, 0x1 ;  /* 0x00000001ff0c7424 */ /* 0x000fe200078e00ff */
[----:B------:R-:W-:-:S05]  /*110a0*/  IADD3 R2, P0, R14, R5, RZ ;  /* 0x000000050e027210 */ /* 0x000fca0007f1e0ff */
[----:B------:R-:W-:Y:S01]  /*110b0*/  IMAD.X R3, RZ, RZ, R3, P0 ;  /* 0x000000ffff037224 */ /* 0x000fe200000e0603 */
[----:B------:R-:W-:-:S13]  /*110c0*/  ISETP.GE.AND P0, PT, R33, UR4, PT ;  /* 0x0000000421007c0c */ /* 0x000fda000bf06270 */
[----:B------:R-:W-:Y:S05]  /*110d0*/  WARPSYNC.COLLECTIVE R15, `(.L_x_3685) ;  /* 0x000000000f087348 */ /* 0x000fea0003c00000 */
[----:B------:R0:W1:Y:S02]  /*110e0*/  SHFL.IDX P6, R14, R13, R12, R11 ;  /* 0x0000000c0d0e7389 */ /* 0x00006400000c000b */
[----:B01----:R-:W-:Y:S01]  /*110f0*/  ENDCOLLECTIVE ;  /* 0x000000000000791b */ /* 0x003fe20003800000 */
.L_x_3685:
[----:B------:R-:W-:Y:S01]  /*11100*/  @!PT LDS RZ, [RZ] ;  /* 0x00000000fffff984 */ /* 0x000fe20000000800 */
[----:B------:R-:W-:Y:S01]  /*11110*/  @!PT LDS RZ, [RZ] ;  /* 0x00000000fffff984 */ /* 0x000fe20000000800 */
[----:B------:R-:W-:Y:S01]  /*11120*/  @!PT LDS RZ, [RZ] ;  /* 0x00000000fffff984 */ /* 0x000fe20000000800 */
[----:B------:R0:W-:Y:S01]  /*11130*/  LDGSTS.E.BYPASS.LTC128B.128 [R4+0x400], desc[UR36][R2.64], !P3 ;  /* 0x0040000002047fae */ /* 0x0001e2000d901d64 */
[----:B------:R-:W-:-:S03]  /*11140*/  ISETP.LT.OR P3, PT, R6, 0x1, P0 ;  /* 0x000000010600780c */ /* 0x000fc60000761670 */
[----:B------:R0:W-:Y:S01]  /*11150*/  LDGSTS.E.BYPASS.LTC128B.128 [R4+0x3400], desc[UR36][R2.64+0x80], !P4 ;  /* 0x0340008002047fae */ /* 0x0001e2000e101d64 */
[----:B------:R-:W-:-:S09]  /*11160*/  IMAD.MOV.U32 R13, RZ, RZ, R24 ;  /* 0x000000ffff0d7224 */ /* 0x000fd200078e0018 */
[----:B------:R0:W-:Y:S01]  /*11170*/  LDGSTS.E.BYPASS.LTC128B.128 [R4+0x6400], desc[UR36][R2.64+0x100], !P3 ;  /* 0x0640010002047fae */ /* 0x0001e2000d901d64 */
[----:B------:R-:W-:Y:S02]  /*11180*/  ISETP.LT.OR P3, PT, R6, 0x11, P2 ;  /* 0x000000110600780c */ /* 0x000fe40001761670 */
[----:B------:R-:W-:-:S11]  /*11190*/  MOV R7, R14 ;  /* 0x0000000e00077202 */ /* 0x000fd60000000f00 */
[----:B0-----:R-:W-:Y:S05]  /*111a0*/  WARPSYNC.COLLECTIVE R15, `(.L_x_3686) ;  /* 0x000000000f087348 */ /* 0x001fea0003c00000 */
[----:B------:R1:W2:Y:S02]  /*111b0*/  SHFL.IDX P6, R14, R13, R12, R11 ;  /* 0x0000000c0d0e7389 */ /* 0x0002a400000c000b */
[----:B012---:R-:W-:Y:S01]  /*111c0*/  ENDCOLLECTIVE ;  /* 0x000000000000791b */ /* 0x007fe20003800000 */
.L_x_3686:
[----:B------:R-:W-:Y:S02]  /*111d0*/  IMAD.MOV.U32 R13, RZ, RZ, R25 ;  /* 0x000000ffff0d7224 */ /* 0x000fe400078e0019 */
[----:B------:R-:W-:Y:S01]  /*111e0*/  IMAD.MOV.U32 R12, RZ, RZ, 0x2 ;  /* 0x00000002ff0c7424 */ /* 0x000fe200078e00ff */
[----:B------:R-:W-:-:S13]  /*111f0*/  IADD3 R2, P4, R14, R5, RZ ;  /* 0x000000050e027210 */ /* 0x000fda0007f9e0ff */
[----:B------:R-:W-:Y:S05]  /*11200*/  WARPSYNC.COLLECTIVE R15, `(.L_x_3687) ;  /* 0x000000000f087348 */ /* 0x000fea0003c00000 */
[----:B------:R0:W1:Y:S02]  /*11210*/  SHFL.IDX P6, R14, R13, R12, R11 ;  /* 0x0000000c0d0e7389 */ /* 0x00006400000c000b */
[----:B01----:R-:W-:Y:S01]  /*11220*/  ENDCOLLECTIVE ;  /* 0x000000000000791b */ /* 0x003fe20003800000 */
.L_x_3687:
[----:B------:R-:W-:Y:S01]  /*11230*/  IMAD.X R3, RZ, RZ, R7, P4 ;  /* 0x000000ffff037224 */ /* 0x000fe200020e0607 */
[----:B------:R-:W-:-:S04]  /*11240*/  ISETP.LT.OR P4, PT, R6, 0x11, P1 ;  /* 0x000000110600780c */ /* 0x000fc80000f81670 */
[----:B------:R-:W-:Y:S01]  /*11250*/  @!PT LDS RZ, [RZ] ;  /* 0x00000000fffff984 */ /* 0x000fe20000000800 */
[----:B------:R-:W-:Y:S01]  /*11260*/  @!PT LDS RZ, [RZ] ;  /* 0x00000000fffff984 */ /* 0x000fe20000000800 */
[----:B------:R-:W-:Y:S01]  /*11270*/  @!PT LDS RZ, [RZ] ;  /* 0x00000000fffff984 */ /* 0x000fe20000000800 */
[----:B------:R0:W-:Y:S01]  /*11280*/  LDGSTS.E.BYPASS.LTC128B.128 [R4+0xc00], desc[UR36][R2.64], !P3 ;  /* 0x00c0000002047fae */ /* 0x0001e2000d901d64 */
[----:B------:R-:W-:Y:S02]  /*11290*/  ISETP.LT.OR P3, PT, R6, 0x11, P0 ;  /* 0x000000110600780c */ /* 0x000fe40000761670 */
[----:B------:R-:W-:-:S06]  /*112a0*/  MOV R13, R24 ;  /* 0x00000018000d7202 */ /* 0x000fcc0000000f00 */
[----:B------:R0:W-:Y:S05]  /*112b0*/  LDGSTS.E.BYPASS.LTC128B.128 [R4+0x3c00], desc[UR36][R2.64+0x80], !P4 ;  /* 0x03c0008002047fae */ /* 0x0001ea000e101d64 */
[----:B------:R0:W-:Y:S01]  /*112c0*/  LDGSTS.E.BYPASS.LTC128B.128 [R4+0x6c00], desc[UR36][R2.64+0x100], !P3 ;  /* 0x06c0010002047fae */ /* 0x0001e2000d901d64 */
[----:B------:R-:W-:Y:S01]  /*112d0*/  ISETP.LT.OR P3, PT, R6, 0x21, P2 ;  /* 0x000000210600780c */ /* 0x000fe20001761670 */
[----:B------:R-:W-:-:S12]  /*112e0*/  IMAD.MOV.U32 R7, RZ, RZ, R14 ;  /* 0x000000ffff077224 */ /* 0x000fd800078e000e */
[----:B0-----:R-:W-:Y:S05]  /*112f0*/  WARPSYNC.COLLECTIVE R15, `(.L_x_3688) ;  /* 0x000000000f087348 */ /* 0x001fea0003c00000 */
[----:B------:R1:W2:Y:S02]  /*11300*/  SHFL.IDX P6, R14, R13, R12, R11 ;  /* 0x0000000c0d0e7389 */ /* 0x0002a400000c000b */
[----:B012---:R-:W-:Y:S01]  /*11310*/  ENDCOLLECTIVE ;  /* 0x000000000000791b */ /* 0x007fe20003800000 */
.L_x_3688:
[----:B------:R-:W-:Y:S02]  /*11320*/  IMAD.MOV.U32 R13, RZ, RZ, R25 ;  /* 0x000000ffff0d7224 */ /* 0x000fe400078e0019 */
[----:B------:R-:W-:Y:S01]  /*11330*/  IMAD.MOV.U32 R12, RZ, RZ, 0x3 ;  /* 0x00000003ff0c7424 */ /* 0x000fe200078e00ff */
[----:B------:R-:W-:-:S13]  /*11340*/  IADD3 R2, P4, R14, R5, RZ ;  /* 0x000000050e027210 */ /* 0x000fda0007f9e0ff */
[----:B------:R-:W-:Y:S05]  /*11350*/  WARPSYNC.COLLECTIVE R15, `(.L_x_3689) ;  /* 0x000000000f087348 */ /* 0x000fea0003c00000 */
[----:B------:R0:W1:Y:S02]  /*11360*/  SHFL.IDX P6, R14, R13, R12, R11 ;  /* 0x0000000c0d0e7389 */ /* 0x00006400000c000b */
[----:B01----:R-:W-:Y:S01]  /*11370*/  ENDCOLLECTIVE ;  /* 0x000000000000791b */ /* 0x003fe20003800000 */
.L_x_3689:
[----:B------:R-:W-:Y:S01]  /*11380*/  IMAD.X R3, RZ, RZ, R7, P4 ;  /* 0x000000ffff037224 */ /* 0x000fe200020e0607 */
[----:B------:R-:W-:-:S04]  /*11390*/  ISETP.LT.OR P4, PT, R6, 0x21, P1 ;  /* 0x000000210600780c */ /* 0x000fc80000f81670 */
[----:B------:R-:W-:Y:S01]  /*113a0*/  @!PT LDS RZ, [RZ] ;  /* 0x00000000fffff984 */ /* 0x000fe20000000800 */
[----:B------:R-:W-:Y:S01]  /*113b0*/  @!PT LDS RZ, [RZ] ;  /* 0x00000000fffff984 */ /* 0x000fe20000000800 */
[----:B------:R-:W-:Y:S01]  /*113c0*/  @!PT LDS RZ, [RZ] ;  /* 0x00000000fffff984 */ /* 0x000fe20000000800 */
[----:B------:R0:W-:Y:S01]  /*113d0*/  LDGSTS.E.BYPASS.LTC128B.128 [R4+0x1400], desc[UR36][R2.64], !P3 ;  /* 0x0140000002047fae */ /* 0x0001e2000d901d64 */
[----:B------:R-:W-:Y:S01]  /*113e0*/  ISETP.LT.OR P3, PT, R6, 0x21, P0 ;  /* 0x000000210600780c */ /* 0x000fe20000761670 */
[----:B------:R-:W-:-:S07]  /*113f0*/  IMAD.MOV.U32 R13, RZ, RZ, R24 ;  /* 0x000000ffff0d7224 */ /* 0x000fce00078e0018 */
[----:B------:R0:W-:Y:S05]  /*11400*/  LDGSTS.E.BYPASS.LTC128B.128 [R4+0x4400], desc[UR36][R2.64+0x80], !P4 ;  /* 0x0440008002047fae */ /* 0x0001ea000e101d64 */
[----:B------:R0:W-:Y:S01]  /*11410*/  LDGSTS.E.BYPASS.LTC128B.128 [R4+0x7400], desc[UR36][R2.64+0x100], !P3 ;  /* 0x0740010002047fae */ /* 0x0001e2000d901d64 */
[----:B------:R-:W-:Y:S01]  /*11420*/  ISETP.LT.OR P3, PT, R6, 0x31, P2 ;  /* 0x000000310600780c */ /* 0x000fe20001761670 */
[----:B------:R-:W-:-:S12]  /*11430*/  IMAD.MOV.U32 R7, RZ, RZ, R14 ;  /* 0x000000ffff077224 */ /* 0x000fd800078e000e */
[----:B0-----:R-:W-:Y:S05]  /*11440*/  WARPSYNC.COLLECTIVE R15, `(.L_x_3690) ;  /* 0x000000000f087348 */ /* 0x001fea0003c00000 */
[----:B------:R1:W2:Y:S02]  /*11450*/  SHFL.IDX P6, R14, R13, R12, R11 ;  /* 0x0000000c0d0e7389 */ /* 0x0002a400000c000b */
[----:B012---:R-:W-:Y:S01]  /*11460*/  ENDCOLLECTIVE ;  /* 0x000000000000791b */ /* 0x007fe20003800000 */
.L_x_3690:
[----:B------:R-:W-:Y:S02]  /*11470*/  IMAD.MOV.U32 R13, RZ, RZ, R25 ;  /* 0x000000ffff0d7224 */ /* 0x000fe400078e0019 */
[----:B------:R-:W-:Y:S01]  /*11480*/  IMAD.MOV.U32 R12, RZ, RZ, 0x4 ;  /* 0x00000004ff0c7424 */ /* 0x000fe200078e00ff */
[----:B------:R-:W-:-:S13]  /*11490*/  IADD3 R2, P4, R14, R5, RZ ;  /* 0x000000050e027210 */ /* 0x000fda0007f9e0ff */
[----:B------:R-:W-:Y:S05]  /*114a0*/  WARPSYNC.COLLECTIVE R15, `(.L_x_3691) ;  /* 0x000000000f087348 */ /* 0x000fea0003c00000 */
[----:B------:R0:W1:Y:S02]  /*114b0*/  SHFL.IDX P6, R14, R13, R12, R11 ;  /* 0x0000000c0d0e7389 */ /* 0x00006400000c000b */
[----:B01----:R-:W-:Y:S01]  /*114c0*/  ENDCOLLECTIVE ;  /* 0x000000000000791b */ /* 0x003fe20003800000 */
.L_x_3691:
[----:B------:R-:W-:Y:S02]  /*114d0*/  IADD3.X R3, RZ, R7, RZ, P4, !PT ;  /* 0x00000007ff037210 */ /* 0x000fe400027fe4ff */
[----:B------:R-:W-:-:S03]  /*114e0*/  ISETP.LT.OR P4, PT, R6, 0x31, P1 ;  /* 0x000000310600780c */ /* 0x000fc60000f81670 */
[----:B------:R-:W-:Y:S01]  /*114f0*/  @!PT LDS RZ, [RZ] ;  /* 0x00000000fffff984 */ /* 0x000fe20000000800 */
[----:B------:R-:W-:Y:S01]  /*11500*/  @!PT LDS RZ, [RZ] ;  /* 0x00000000fffff984 */ /* 0x000fe20000000800 */
[----:B------:R-:W-:Y:S01]  /*11510*/  @!PT LDS RZ, [RZ] ;  /* 0x00000000fffff984 */ /* 0x000fe20000000800 */
[----:B------:R0:W-:Y:S01]  /*11520*/  LDGSTS.E.BYPASS.LTC128B.128 [R4+0x1c00], desc[UR36][R2.64], !P3 ;  /* 0x01c0000002047fae */ /* 0x0001e2000d901d64 */
[----:B------:R-:W-:Y:S01]  /*11530*/  ISETP.LT.OR P3, PT, R6, 0x31, P0 ;  /* 0x000000310600780c */ /* 0x000fe20000761670 */
[----:B------:R-:W-:-:S08]  /*11540*/  IMAD.MOV.U32 R13, RZ, RZ, R24 ;  /* 0x000000ffff0d7224 */ /* 0x000fd000078e0018 */
[----:B------:R0:W-:Y:S04]  /*11550*/  LDGSTS.E.BYPASS.LTC128B.128 [R4+0x4c00], desc[UR36][R2.64+0x80], !P4 ;  /* 0x04c0008002047fae */ /* 0x0001e8000e101d64 */
[----:B------:R0:W-:Y:S01]  /*11560*/  LDGSTS.E.BYPASS.LTC128B.128 [R4+0x7c00], desc[UR36][R2.64+0x100], !P3 ;  /* 0x07c0010002047fae */ /* 0x0001e2000d901d64 */
[----:B------:R-:W-:Y:S01]  /*11570*/  ISETP.LT.OR P3, PT, R6, 0x41, P2 ;  /* 0x000000410600780c */ /* 0x000fe20001761670 */
[----:B------:R-:W-:-:S12]  /*11580*/  IMAD.MOV.U32 R7, RZ, RZ, R14 ;  /* 0x000000ffff077224 */ /* 0x000fd800078e000e */
[----:B0-----:R-:W-:Y:S05]  /*11590*/  WARPSYNC.COLLECTIVE R15, `(.L_x_3692) ;  /* 0x000000000f087348 */ /* 0x001fea0003c00000 */
[----:B------:R1:W2:Y:S02]  /*115a0*/  SHFL.IDX P6, R14, R13, R12, R11 ;  /* 0x0000000c0d0e7389 */ /* 0x0002a400000c000b */
[----:B012---:R-:W-:Y:S01]  /*115b0*/  ENDCOLLECTIVE ;  /* 0x000000000000791b */ /* 0x007fe20003800000 */
.L_x_3692:
[----:B------:R-:W-:Y:S01]  /*115c0*/  MOV R13, R25 ;  /* 0x00000019000d7202 */ /* 0x000fe20000000f00 */
[----:B------:R-:W-:Y:S01]  /*115d0*/  IMAD.MOV.U32 R12, RZ, RZ, 0x5 ;  /* 0x00000005ff0c7424 */ /* 0x000fe200078e00ff */
[----:B------:R-:W-:-:S13]  /*115e0*/  IADD3 R2, P4, R14, R5, RZ ;  /* 0x000000050e027210 */ /* 0x000fda0007f9e0ff */
[----:B------:R-:W-:Y:S05]  /*115f0*/  WARPSYNC.COLLECTIVE R15, `(.L_x_3693) ;  /* 0x000000000f087348 */ /* 0x000fea0003c00000 */
[----:B------:R0:W1:Y:S02]  /*11600*/  SHFL.IDX P6, R14, R13, R12, R11 ;  /* 0x0000000c0d0e7389 */ /* 0x00006400000c000b */
[----:B01----:R-:W-:Y:S01]  /*11610*/  ENDCOLLECTIVE ;  /* 0x000000000000791b */ /* 0x003fe20003800000 */
.L_x_3693:
        /* <DEDUP_REMOVED lines=10> */
[----:B------:R-:W-:-:S07]  /*116c0*/  IMAD.MOV.U32 R25, RZ, RZ, R14 ;  /* 0x000000ffff197224 */ /* 0x000fce00078e000e */
[----:B0-----:R-:W-:Y:S05]  /*116d0*/  WARPSYNC.COLLECTIVE R15, `(.L_x_3694) ;  /* 0x000000000f087348 */ /* 0x001fea0003c00000 */
[----:B------:R1:W2:Y:S02]  /*116e0*/  SHFL.IDX P6, R14, R13, R12, R11 ;  /* 0x0000000c0d0e7389 */ /* 0x0002a400000c000b */
[----:B012---:R-:W-:Y:S01]  /*116f0*/  ENDCOLLECTIVE ;  /* 0x000000000000791b */ /* 0x007fe20003800000 */
.L_x_3694:
[----:B------:R-:W-:Y:S05]  /*11700*/  BRA `(.L_x_3695) ;  /* 0xffffffc0005c7947 */ /* 0x000fea000383ffff */
.L_x_3589:
        /* <DEDUP_REMOVED lines=8> */
.L_x_3697:
[----:B------:R-:W-:Y:S05]  /*11790*/  BSYNC B0 ;  /* 0x0000000000007941 */ /* 0x000fea0003800000 */
.L_x_3696:
[----:B------:R-:W-:Y:S01]  /*117a0*/  IMAD.MOV.U32 R13, RZ, RZ, R16 ;  /* 0x000000ffff0d7224 */ /* 0x000fe200078e0010 */
[----:B------:R-:W-:Y:S01]  /*117b0*/  MOV R15, 0xffffffff ;  /* 0xffffffff000f7802 */ /* 0x000fe20000000f00 */
[----:B------:R-:W-:Y:S02]  /*117c0*/  IMAD.MOV.U32 R12, RZ, RZ, 0x1 ;  /* 0x00000001ff0c7424 */ /* 0x000fe400078e00ff */
[----:B------:R-:W-:Y:S02]  /*117d0*/  IMAD.MOV.U32 R11, RZ, RZ, 0x1f ;  /* 0x0000001fff0b7424 */ /* 0x000fe400078e00ff */
[----:B------:R-:W-:Y:S02]  /*117e0*/  IMAD.IADD R7, R19, 0x1, R8 ;  /* 0x0000000113077824 */ /* 0x000fe400078e0208 */
[----:B------:R-:W-:-:S07]  /*117f0*/  IMAD.MOV.U32 R5, RZ, RZ, R14 ;  /* 0x000000ffff057224 */ /* 0x000fce00078e000e */
[----:B------:R-:W-:Y:S05]  /*11800*/  WARPSYNC.COLLECTIVE R15, `(.L_x_3698) ;  /* 0x000000000f087348 */ /* 0x000fea0003c00000 */
[----:B------:R0:W1:Y:S02]  /*11810*/  SHFL.IDX P6, R14, R13, R12, R11 ;  /* 0x0000000c0d0e7389 */ /* 0x00006400000c000b */
[----:B01----:R-:W-:Y:S01]  /*11820*/  ENDCOLLECTIVE ;  /* 0x000000000000791b */ /* 0x003fe20003800000 */
.L_x_3698:
[----:B------:R-:W-:Y:S02]  /*11830*/  ULDC UR4, c[0x0][0xc3c] ;  /* 0x00030f0000047ab9 */ /* 0x000fe40000000800 */
[----:B------:R-:W-:-:S13]  /*11840*/  ISETP.GE.OR P1, PT, R7, UR4, !P0 ;  /* 0x0000000407007c0c */ /* 0x000fda000c726670 */
[----:B------:R-:W0:Y:S01]  /*11850*/  @!P1 LDC.64 R2, c[0x0][0xc80] ;  /* 0x00032000ff029b82 */ /* 0x000e220000000a00 */
[----:B------:R-:W-:Y:S01]  /*11860*/  IMAD.MOV.U32 R4, RZ, RZ, RZ ;  /* 0x000000ffff047224 */ /* 0x000fe200078e00ff */
[----:B------:R-:W-:Y:S01]  /*11870*/  MOV R11, RZ ;  /* 0x000000ff000b7202 */ /* 0x000fe20000000f00 */
        /* <DEDUP_REMOVED lines=13> */
.L_x_3699:
[----:B------:R-:W-:Y:S01]  /*11950*/  IMAD.MOV.U32 R12, RZ, RZ, 0x2 ;  /* 0x00000002ff0c7424 */ /* 0x000fe200078e00ff */
[----:B------:R-:W-:-:S05]  /*11960*/  SEL R7, R14, RZ, P1 ;  /* 0x000000ff0e077207 */ /* 0x000fca0000800000 */
[----:B------:R-:W-:-:S04]  /*11970*/  IMAD.IADD R6, R4, 0x1, R7 ;  /* 0x0000000104067824 */ /* 0x000fc800078e0207 */
[----:B------:R-:W-:-:S07]  /*11980*/  IMAD.MOV.U32 R13, RZ, RZ, R6 ;  /* 0x000000ffff0d7224 */ /* 0x000fce00078e0006 */
[----:B------:R-:W-:Y:S05]  /*11990*/  WARPSYNC.COLLECTIVE R15, `(.L_x_3700) ;  /* 0x000000000f087348 */ /* 0x000fea0003c00000 */
[----:B------:R0:W1:Y:S02]  /*119a0*/  SHFL.UP P6, R14, R13, R12, R11 ;  /* 0x0400000c0d0e7389 */ /* 0x00006400000c000b */
[----:B01----:R-:W-:Y:S01]  /*119b0*/  ENDCOLLECTIVE ;  /* 0x000000000000791b */ /* 0x003fe20003800000 */
.L_x_3700:
[----:B------:R-:W-:Y:S02]  /*119c0*/  MOV R12, 0x4 ;  /* 0x00000004000c7802 */ /* 0x000fe40000000f00 */
[----:B------:R-:W-:-:S05]  /*119d0*/  SEL R7, R14, RZ, P2 ;  /* 0x000000ff0e077207 */ /* 0x000fca0001000000 */
[----:B------:R-:W-:-:S04]  /*119e0*/  IMAD.IADD R7, R6, 0x1, R7 ;  /* 0x0000000106077824 */ /* 0x000fc800078e0207 */
[----:B------:R-:W-:-:S07]  /*119f0*/  IMAD.MOV.U32 R13, RZ, RZ, R7 ;  /* 0x000000ffff0d7224 */ /* 0x000fce00078e0007 */
[----:B------:R-:W-:Y:S05]  /*11a00*/  WARPSYNC.COLLECTIVE R15, `(.L_x_3701) ;  /* 0x000000000f087348 */ /* 0x000fea0003c00000 */
[----:B------:R0:W1:Y:S02]  /*11a10*/  SHFL.UP P6, R14, R13, R12, R11 ;  /* 0x0400000c0d0e7389 */ /* 0x00006400000c000b */
[----:B01----:R-:W-:Y:S01]  /*11a20*/  ENDCOLLECTIVE ;  /* 0x000000000000791b */ /* 0x003fe20003800000 */
.L_x_3701:
[----:B------:R-:W-:Y:S01]  /*11a30*/  IMAD.MOV.U32 R12, RZ, RZ, 0x8 ;  /* 0x00000008ff0c7424 */ /* 0x000fe200078e00ff */
[----:B------:R-:W-:-:S05]  /*11a40*/  SEL R2, R14, RZ, P3 ;  /* 0x000000ff0e027207 */ /* 0x000fca0001800000 */
[----:B------:R-:W-:-:S04]  /*11a50*/  IMAD.IADD R2, R7, 0x1, R2 ;  /* 0x0000000107027824 */ /* 0x000fc800078e0202 */
[----:B------:R-:W-:-:S07]  /*11a60*/  IMAD.MOV.U32 R13, RZ, RZ, R2 ;  /* 0x000000ffff0d7224 */ /* 0x000fce00078e0002 */
[----:B------:R-:W-:Y:S05]  /*11a70*/  WARPSYNC.COLLECTIVE R15, `(.L_x_3702) ;  /* 0x000000000f087348 */ /* 0x000fea0003c00000 */
[----:B------:R0:W1:Y:S02]  /*11a80*/  SHFL.UP P6, R14, R13, R12, R11 ;  /* 0x0400000c0d0e7389 */ /* 0x00006400000c000b */
[----:B01----:R-:W-:Y:S01]  /*11a90*/  ENDCOLLECTIVE ;  /* 0x000000000000791b */ /* 0x003fe20003800000 */
.L_x_3702:
[----:B------:R-:W-:Y:S02]  /*11aa0*/  MOV R12, 0x10 ;  /* 0x00000010000c7802 */ /* 0x000fe40000000f00 */
[----:B------:R-:W-:-:S05]  /*11ab0*/  SEL R3, R14, RZ, P4 ;  /* 0x000000ff0e037207 */ /* 0x000fca0002000000 */
[----:B------:R-:W-:-:S04]  /*11ac0*/  IMAD.IADD R3, R2, 0x1, R3 ;  /* 0x0000000102037824 */ /* 0x000fc800078e0203 */
[----:B------:R-:W-:-:S07]  /*11ad0*/  IMAD.MOV.U32 R13, RZ, RZ, R3 ;  /* 0x000000ffff0d7224 */ /* 0x000fce00078e0003 */
[----:B------:R-:W-:Y:S05]  /*11ae0*/  WARPSYNC.COLLECTIVE R15, `(.L_x_3703) ;  /* 0x000000000f087348 */ /* 0x000fea0003c00000 */
[----:B------:R0:W1:Y:S02]  /*11af0*/  SHFL.UP P6, R14, R13, R12, R11 ;  /* 0x0400000c0d0e7389 */ /* 0x00006400000c000b */
[----:B01----:R-:W-:Y:S01]  /*11b00*/  ENDCOLLECTIVE ;  /* 0x000000000000791b */ /* 0x003fe20003800000 */
.L_x_3703:
        /* <DEDUP_REMOVED lines=8> */
.L_x_3704:
[----:B------:R-:W-:Y:S05]  /*11b90*/  BRA `(.L_x_3705) ;  /* 0xffffffc0006c7947 */ /* 0x000fea000383ffff */
.L_x_3594:
[----:B------:R-:W-:Y:S01]  /*11ba0*/  BSSY B0, `(.L_x_3706) ;  /* 0x0000008000007945 */ /* 0x000fe20003800000 */
[----:B-----5:R-:W-:Y:S01]  /*11bb0*/  IMAD.MOV.U32 R13, RZ, RZ, R4 ;  /* 0x000000ffff0d7224 */ /* 0x020fe200078e0004 */
[----:B------:R-:W-:Y:S01]  /*11bc0*/  MOV R12, 0x1 ;  /* 0x00000001000c7802 */ /* 0x000fe20000000f00 */
[----:B------:R-:W-:Y:S02]  /*11bd0*/  IMAD.MOV.U32 R11, RZ, RZ, RZ ;  /* 0x000000ffff0b7224 */ /* 0x000fe400078e00ff */
[----:B------:R-:W-:-:S07]  /*11be0*/  IMAD.MOV.U32 R15, RZ, RZ, -0x1 ;  /* 0xffffffffff0f7424 */ /* 0x000fce00078e00ff */
[----:B01----:R-:W-:Y:S05]  /*11bf0*/  WARPSYNC.COLLECTIVE R15, `(.L_x_3707) ;  /* 0x000000000f087348 */ /* 0x003fea0003c00000 */
[----:B------:R2:W3:Y:S02]  /*11c00*/  SHFL.UP P6, R14, R13, R12, R11 ;  /* 0x0400000c0d0e7389 */ /* 0x0004e400000c000b */
[----:B0123--:R-:W-:Y:S01]  /*11c10*/  ENDCOLLECTIVE ;  /* 0x000000000000791b */ /* 0x00ffe20003800000 */
.L_x_3707:
[----:B------:R-:W-:Y:S05]  /*11c20*/  BSYNC B0 ;  /* 0x0000000000007941 */ /* 0x000fea0003800000 */
.L_x_3706:
[----:B------:R-:W-:Y:S01]  /*11c30*/  SEL R13, R14, RZ, P1 ;  /* 0x000000ff0e0d7207 */ /* 0x000fe20000800000 */
[----:B------:R-:W-:Y:S01]  /*11c40*/  IMAD.MOV.U32 R12, RZ, RZ, 0x2 ;  /* 0x00000002ff0c7424 */ /* 0x000fe200078e00ff */
[----:B------:R-:W-:Y:S01]  /*11c50*/  MOV R15, 0xffffffff ;  /* 0xffffffff000f7802 */ /* 0x000fe20000000f00 */
[----:B------:R-:W-:Y:S02]  /*11c60*/  IMAD.MOV.U32 R11, RZ, RZ, RZ ;  /* 0x000000ffff0b7224 */ /* 0x000fe400078e00ff */
[----:B------:R-:W-:-:S07]  /*11c70*/  IMAD.IADD R13, R4, 0x1, R13 ;  /* 0x00000001040d7824 */ /* 0x000fce00078e020d */
[----:B------:R-:W-:Y:S05]  /*11c80*/  WARPSYNC.COLLECTIVE R15, `(.L_x_3708) ;  /* 0x000000000f087348 */ /* 0x000fea0003c00000 */
[----:B------:R0:W1:Y:S02]  /*11c90*/  SHFL.UP P6, R14, R13, R12, R11 ;  /* 0x0400000c0d0e7389 */ /* 0x00006400000c000b */
[----:B01----:R-:W-:Y:S01]  /*11ca0*/  ENDCOLLECTIVE ;  /* 0x000000000000791b */ /* 0x003fe20003800000 */
.L_x_3708:
[----:B------:R-:W-:Y:S01]  /*11cb0*/  IMAD.MOV.U32 R12, RZ, RZ, 0x4 ;  /* 0x00000004ff0c7424 */ /* 0x000fe200078e00ff */
[----:B------:R-:W-:-:S05]  /*11cc0*/  SEL R0, R14, RZ, P2 ;  /* 0x000000ff0e007207 */ /* 0x000fca0001000000 */
[----:B------:R-:W-:-:S04]  /*11cd0*/  IMAD.IADD R0, R13, 0x1, R0 ;  /* 0x000000010d007824 */ /* 0x000fc800078e0200 */
[----:B------:R-:W-:-:S07]  /*11ce0*/  IMAD.MOV.U32 R13, RZ, RZ, R0 ;  /* 0x000000ffff0d7224 */ /* 0x000fce00078e0000 */
[----:B------:R-:W-:Y:S05]  /*11cf0*/  WARPSYNC.COLLECTIVE R15, `(.L_x_3709) ;  /* 0x000000000f087348 */ /* 0x000fea0003c00000 */
[----:B------:R0:W1:Y:S02]  /*11d00*/  SHFL.UP P6, R14, R13, R12, R11 ;  /* 0x0400000c0d0e7389 */ /* 0x00006400000c000b */
[----:B01----:R-:W-:Y:S01]  /*11d10*/  ENDCOLLECTIVE ;  /* 0x000000000000791b */ /* 0x003fe20003800000 */
.L_x_3709:
[----:B------:R-:W-:Y:S02]  /*11d20*/  MOV R12, 0x8 ;  /* 0x00000008000c7802 */ /* 0x000fe40000000f00 */
[----:B------:R-:W-:-:S05]  /*11d30*/  SEL R3, R14, RZ, P3 ;  /* 0x000000ff0e037207 */ /* 0x000fca0001800000 */
[----:B------:R-:W-:-:S04]  /*11d40*/  IMAD.IADD R2, R0, 0x1, R3 ;  /* 0x0000000100027824 */ /* 0x000fc800078e0203 */
[----:B------:R-:W-:-:S07]  /*11d50*/  IMAD.MOV.U32 R13, RZ, RZ, R2 ;  /* 0x000000ffff0d7224 */ /* 0x000fce00078e0002 */
[----:B------:R-:W-:Y:S05]  /*11d60*/  WARPSYNC.COLLECTIVE R15, `(.L_x_3710) ;  /* 0x000000000f087348 */ /* 0x000fea0003c00000 */
[----:B------:R0:W1:Y:S02]  /*11d70*/  SHFL.UP P6, R14, R13, R12, R11 ;  /* 0x0400000c0d0e7389 */ /* 0x00006400000c000b */
[----:B01----:R-:W-:Y:S01]  /*11d80*/  ENDCOLLECTIVE ;  /* 0x000000000000791b */ /* 0x003fe20003800000 */
.L_x_3710:
[----:B------:R-:W-:Y:S01]  /*11d90*/  IMAD.MOV.U32 R12, RZ, RZ, 0x10 ;  /* 0x00000010ff0c7424 */ /* 0x000fe200078e00ff */
[----:B------:R-:W-:-:S05]  /*11da0*/  SEL R3, R14, RZ, P4 ;  /* 0x000000ff0e037207 */ /* 0x000fca0002000000 */
[----:B------:R-:W-:-:S04]  /*11db0*/  IMAD.IADD R3, R2, 0x1, R3 ;  /* 0x0000000102037824 */ /* 0x000fc800078e0203 */
[----:B------:R-:W-:-:S07]  /*11dc0*/  IMAD.MOV.U32 R13, RZ, RZ, R3 ;  /* 0x000000ffff0d7224 */ /* 0x000fce00078e0003 */
[----:B------:R-:W-:Y:S05]  /*11dd0*/  WARPSYNC.COLLECTIVE R15, `(.L_x_3711) ;  /* 0x000000000f087348 */ /* 0x000fea0003c00000 */
[----:B------:R0:W1:Y:S02]  /*11de0*/  SHFL.UP P6, R14, R13, R12, R11 ;  /* 0x0400000c0d0e7389 */ /* 0x00006400000c000b */
[----:B01----:R-:W-:Y:S01]  /*11df0*/  ENDCOLLECTIVE ;  /* 0x000000000000791b */ /* 0x003fe20003800000 */
.L_x_3711:
        /* <DEDUP_REMOVED lines=8> */
.L_x_3712:
[----:B------:R-:W-:Y:S05]  /*11e80*/  BRA `(.L_x_3713) ;  /* 0xffffffc0004c7947 */ /* 0x000fea000383ffff */
.L_x_3596:
[----:B------:R-:W-:Y:S01]  /*11e90*/  BSSY B0, `(.L_x_3714) ;  /* 0x0000006000007945 */ /* 0x000fe20003800000 */
[----:B------:R-:W-:Y:S01]  /*11ea0*/  PLOP3.LUT P6, PT, P6, PT, PT, 0x8, 0x0 ;  /* 0x000000000000781c */ /* 0x000fe200037ce170 */
[----:B------:R-:W-:-:S12]  /*11eb0*/  IMAD.MOV.U32 R15, RZ, RZ, -0x1 ;  /* 0xffffffffff0f7424 */ /* 0x000fd800078e00ff */
[----:B0-----:R-:W-:Y:S05]  /*11ec0*/  WARPSYNC.COLLECTIVE R15, `(.L_x_3715) ;  /* 0x000000000f087348 */ /* 0x001fea0003c00000 */
[----:B------:R-:W-:Y:S01]  /*11ed0*/  VOTE.ANY R14, PT, P6 ;  /* 0x00000000000e7806 */ /* 0x000fe200030e0100 */
[----:B0-----:R-:W-:Y:S06]  /*11ee0*/  ENDCOLLECTIVE ;  /* 0x000000000000791b */ /* 0x001fec0003800000 */
.L_x_3715:
[----:B------:R-:W-:Y:S05]  /*11ef0*/  BSYNC B0 ;  /* 0x0000000000007941 */ /* 0x000fea0003800000 */
.L_x_3714:
[----:B------:R-:W-:Y:S01]  /*11f00*/  IMAD.MOV.U32 R2, RZ, RZ, R14 ;  /* 0x000000ffff027224 */ /* 0x000fe200078e000e */
[----:B------:R-:W-:Y:S01]  /*11f10*/  MOV R11, 0x1f ;  /* 0x0000001f000b7802 */ /* 0x000fe20000000f00 */
[----:B------:R-:W-:Y:S02]  /*11f20*/  IMAD.MOV.U32 R13, RZ, RZ, R4 ;  /* 0x000000ffff0d7224 */ /* 0x000fe400078e0004 */
[----:B------:R-:W0:Y:S01]  /*11f30*/  POPC R0, R2 ;  /* 0x0000000200007309 */ /* 0x000e220000000000 */
[----:B------:R-:W-:Y:S02]  /*11f40*/  IMAD.MOV.U32 R15, RZ, RZ, -0x1 ;  /* 0xffffffffff0f7424 */ /* 0x000fe400078e00ff */
[----:B0-----:R-:W-:-:S07]  /*11f50*/  IMAD.MOV.U32 R12, RZ, RZ, R0 ;  /* 0x000000ffff0c7224 */ /* 0x001fce00078e0000 */
[----:B------:R-:W-:Y:S05]  /*11f60*/  WARPSYNC.COLLECTIVE R15, `(.L_x_3716) ;  /* 0x000000000f087348 */ /* 0x000fea0003c00000 */
[----:B------:R0:W1:Y:S02]  /*11f70*/  SHFL.IDX P6, R14, R13, R12, R11 ;  /* 0x0000000c0d0e7389 */ /* 0x00006400000c000b */
[----:B01----:R-:W-:Y:S01]  /*11f80*/  ENDCOLLECTIVE ;  /* 0x000000000000791b */ /* 0x003fe20003800000 */
.L_x_3716:
[----:B------:R-:W-:Y:S01]  /*11f90*/  IMAD.MOV.U32 R4, RZ, RZ, R14 ;  /* 0x000000ffff047224 */ /* 0x000fe200078e000e */
[----:B------:R-:W-:Y:S06]  /*11fa0*/  BRA `(.L_x_3717) ;  /* 0xffffffc0003c7947 */ /* 0x000fec000383ffff */
.L_x_3598:
[----:B------:R-:W-:Y:S01]  /*11fb0*/  BSSY B0, `(.L_x_3718) ;  /* 0x0000007000007945 */ /* 0x000fe20003800000 */
[----:B------:R-:W-:Y:S02]  /*11fc0*/  IMAD.MOV.U32 R13, RZ, RZ, R6 ;  /* 0x000000ffff0d7224 */ /* 0x000fe400078e0006 */
[----:B------:R-:W-:Y:S02]  /*11fd0*/  IMAD.MOV.U32 R11, RZ, RZ, 0x1f ;  /* 0x0000001fff0b7424 */ /* 0x000fe400078e00ff */
[----:B------:R-:W-:-:S07]  /*11fe0*/  IMAD.MOV.U32 R15, RZ, RZ, -0x1 ;  /* 0xffffffffff0f7424 */ /* 0x000fce00078e00ff */
[----:B012---:R-:W-:Y:S05]  /*11ff0*/  WARPSYNC.COLLECTIVE R15, `(.L_x_3719) ;  /* 0x000000000f087348 */ /* 0x007fea0003c00000 */
[----:B------:R3:W4:Y:S02]  /*12000*/  SHFL.IDX P6, R14, R13, R12, R11 ;  /* 0x0000000c0d0e7389 */ /* 0x00072400000c000b */
[----:B01234-:R-:W-:Y:S01]  /*12010*/  ENDCOLLECTIVE ;  /* 0x000000000000791b */ /* 0x01ffe20003800000 */
.L_x_3719:
[----:B------:R-:W-:Y:S05]  /*12020*/  BSYNC B0 ;  /* 0x0000000000007941 */ /* 0x000fea0003800000 */
.L_x_3718:
[----:B------:R-:W-:Y:S05]  /*12030*/  BRA `(.L_x_3597) ;  /* 0xffffffc000347947 */ /* 0x000fea000383ffff */
.L_x_3602:
[----:B0-----:R0:W2:Y:S02]  /*12040*/  SYNCS.PHASECHK.TRANS64.TRYWAIT P0, [R4+URZ+0x30820], R0 ;  /* 0x03082000040075a7 */ /* 0x0010a4000800017f */
[----:B--2---:R-:W-:Y:S05]  /*12050*/  @!P0 NANOSLEEP.SYNCS 0x989680 ;  /* 0x009896800000895d */ /* 0x004fea0003900000 */
[----:B------:R-:W2:Y:S02]  /*12060*/  @!P0 SYNCS.PHASECHK.TRANS64 P0, [R4+URZ+0x30820], R0 ;  /* 0x03082000040085a7 */ /* 0x000ea4000800007f */
[----:B--2---:R-:W-:Y:S05]  /*12070*/  @!P0 BRA `(.L_x_3602) ;  /* 0xfffffffc00f08947 */ /* 0x004fea000383ffff */
[----:B------:R-:W-:Y:S05]  /*12080*/  BRA `(.L_x_3720) ;  /* 0xffffffc400207947 */ /* 0x000fea000383ffff */
.L_x_3603:
[----:B------:R-:W2:Y:S01]  /*12090*/  S2R R2, SR_TID.X ;  /* 0x0000000000027919 */ /* 0x000ea20000002100 */
[----:B------:R-:W-:Y:S01]  /*120a0*/  BSSY B0, `(.L_x_3721) ;  /* 0x000000a000007945 */ /* 0x000fe20003800000 */
[----:B------:R-:W-:Y:S02]  /*120b0*/  IMAD.MOV.U32 R12, RZ, RZ, RZ ;  /* 0x000000ffff0c7224 */ /* 0x000fe400078e00ff */
[----:B------:R-:W-:Y:S02]  /*120c0*/  IMAD.MOV.U32 R11, RZ, RZ, 0x1f ;  /* 0x0000001fff0b7424 */ /* 0x000fe400078e00ff */
[----:B------:R-:W-:Y:S01]  /*120d0*/  IMAD.MOV.U32 R15, RZ, RZ, -0x1 ;  /* 0xffffffffff0f7424 */ /* 0x000fe200078e00ff */
[----:B--2---:R-:W-:-:S04]  /*120e0*/  SHF.R.U32.HI R2, RZ, 0x5, R2 ;  /* 0x00000005ff027819 */ /* 0x004fc80000011602 */
[----:B------:R-:W-:-:S04]  /*120f0*/  LOP3.LUT R2, R2, 0x3, RZ, 0xc0, !PT ;  /* 0x0000000302027812 */ /* 0x000fc800078ec0ff */
[----:B------:R-:W-:-:S07]  /*12100*/  MOV R13, R2 ;  /* 0x00000002000d7202 */ /* 0x000fce0000000f00 */
[----:B01-3--:R-:W-:Y:S05]  /*12110*/  WARPSYNC.COLLECTIVE R15, `(.L_x_3722) ;  /* 0x000000000f087348 */ /* 0x00bfea0003c00000 */
[----:B------:R2:W4:Y:S02]  /*12120*/  SHFL.IDX P6, R14, R13, R12, R11 ;  /* 0x0000000c0d0e7389 */ /* 0x00052400000c000b */
[----:B01234-:R-:W-:Y:S01]  /*12130*/  ENDCOLLECTIVE ;  /* 0x000000000000791b */ /* 0x01ffe20003800000 */
.L_x_3722:
[----:B------:R-:W-:Y:S05]  /*12140*/  BSYNC B0 ;  /* 0x0000000000007941 */ /* 0x000fea0003800000 */
.L_x_3721:
[----:B------:R-:W-:Y:S05]  /*12150*/  BRA `(.L_x_3723) ;  /* 0xffffffc400087947 */ /* 0x000fea000383ffff */
.L_x_3606:
[----:B------:R-:W-:Y:S01]  /*12160*/  BSSY B1, `(.L_x_3724) ;  /* 0x0000006000017945 */ /* 0x000fe20003800000 */
[----:B------:R-:W-:-:S07]  /*12170*/  IMAD.MOV.U32 R15, RZ, RZ, -0x1 ;  /* 0xffffffffff0f7424 */ /* 0x000fce00078e00ff */
[----:B01-3--:R-:W-:Y:S05]  /*12180*/  WARPSYNC.COLLECTIVE R15, `(.L_x_3725) ;  /* 0x000000000f0c7348 */ /* 0x00bfea0003c00000 */
[----:B------:R-:W-:Y:S02]  /*12190*/  ELECT P6, UR62, PT ;  /* 0x00000000003e782f */ /* 0x000fe400038c0000 */
[----:B------:R-:W-:Y:S01]  /*121a0*/  MOV R14, UR62 ;  /* 0x0000003e000e7c02 */ /* 0x000fe20008000f00 */
[----:B01-3--:R-:W-:Y:S10]  /*121b0*/  ENDCOLLECTIVE ;  /* 0x000000000000791b */ /* 0x00bff40003800000 */
.L_x_3725:
[----:B------:R-:W-:Y:S05]  /*121c0*/  BSYNC B1 ;  /* 0x0000000000017941 */ /* 0x000fea0003800000 */
.L_x_3724:
[----:B------:R-:W-:Y:S05]  /*121d0*/  BRA `(.L_x_3726) ;  /* 0xffffffc400007947 */ /* 0x000fea000383ffff */
.L_x_3608:
[----:B0-----:R0:W2:Y:S02]  /*121e0*/  SYNCS.PHASECHK.TRANS64.TRYWAIT P1, [R5+URZ+0x30840], R0 ;  /* 0x03084000050075a7 */ /* 0x0010a4000802017f */
[----:B--2---:R-:W-:Y:S05]  /*121f0*/  @!P1 NANOSLEEP.SYNCS 0x989680 ;  /* 0x009896800000995d */ /* 0x004fea0003900000 */
[----:B------:R-:W2:Y:S02]  /*12200*/  @!P1 SYNCS.PHASECHK.TRANS64 P1, [R5+URZ+0x30840], R0 ;  /* 0x03084000050095a7 */ /* 0x000ea4000802007f */
[----:B--2---:R-:W-:Y:S05]  /*12210*/  @!P1 BRA `(.L_x_3608) ;  /* 0xfffffffc00f09947 */ /* 0x004fea000383ffff */
[----:B------:R-:W-:Y:S05]  /*12220*/  BRA `(.L_x_3727) ;  /* 0xffffffc400287947 */ /* 0x000fea000383ffff */
.L_x_3610:
[----:B--2---:R2:W4:Y:S02]  /*12230*/  SYNCS.PHASECHK.TRANS64.TRYWAIT P1, [R27+URZ+0x30840], R2 ;  /* 0x030840021b0075a7 */ /* 0x004524000802017f */
[----:B----4-:R-:W-:Y:S05]  /*12240*/  @!P1 NANOSLEEP.SYNCS 0x989680 ;  /* 0x009896800000995d */ /* 0x010fea0003900000 */
[----:B------:R-:W4:Y:S02]  /*12250*/  @!P1 SYNCS.PHASECHK.TRANS64 P1, [R27+URZ+0x30840], R2 ;  /* 0x030840021b0095a7 */ /* 0x000f24000802007f */
[----:B----4-:R-:W-:Y:S05]  /*12260*/  @!P1 BRA `(.L_x_3610) ;  /* 0xfffffffc00f09947 */ /* 0x010fea000383ffff */
[----:B------:R-:W-:Y:S05]  /*12270*/  BRA `(.L_x_3728) ;  /* 0xffffffc400347947 */ /* 0x000fea000383ffff */
.L_x_3612:
[----:B----4-:R4:W0:Y:S02]  /*12280*/  SYNCS.PHASECHK.TRANS64.TRYWAIT P1, [R5+URZ+0x30860], R0 ;  /* 0x03086000050075a7 */ /* 0x010824000802017f */
[----:B0-----:R-:W-:Y:S05]  /*12290*/  @!P1 NANOSLEEP.SYNCS 0x989680 ;  /* 0x009896800000995d */ /* 0x001fea0003900000 */
[----:B------:R-:W0:Y:S02]  /*122a0*/  @!P1 SYNCS.PHASECHK.TRANS64 P1, [R5+URZ+0x30860], R0 ;  /* 0x03086000050095a7 */ /* 0x000e24000802007f */
[----:B0-----:R-:W-:Y:S05]  /*122b0*/  @!P1 BRA `(.L_x_3612) ;  /* 0xfffffffc00f09947 */ /* 0x001fea000383ffff */
[----:B------:R-:W-:Y:S05]  /*122c0*/  BRA `(.L_x_3729) ;  /* 0xffffffc400307947 */ /* 0x000fea000383ffff */
.L_x_3730:
        /* <DEDUP_REMOVED lines=11> */
.L_x_15834:


//--------------------- .text._ZN7cutlass13device_kernelIN5flash11enable_sm90INS1_16FlashAttnFwdSm90INS1_25CollectiveMainloopFwdSm90ILi2EN4cute5tupleIJNS5_1CILi1EEES8_S8_EEENS6_IJNS7_ILi128EEENS7_ILi96EEENS7_ILi192EEEEEELi192ENS_10bfloat16_tEfNS_4arch4Sm90ELb0ELb0ELb0ELb1ELb1ELb1ELb0ELb1ELb1ELb1ELb0ELb0EEENS1_21CollectiveEpilogueFwdINS6_IJSA_SC_SB_EEES9_SE_SG_Li256ELb1ELb1ELb0ELb0EEENS1_36VarlenDynamicPersistentTileSchedulerILi128ELi96ELi256ELi128ELb0ELb1ELb1ELb0ELb1ELb1EEEEEEEEEvNT_6ParamsE --------------------------
	.section	.text._ZN7cutlass13device_kernelIN5flash11enable_sm90INS1_16FlashAttnFwdSm90INS1_25CollectiveMainloopFwdSm90ILi2EN4cute5tupleIJNS5_1CILi1EEES8_S8_EEENS6_IJNS7_ILi128EEENS7_ILi96EEENS7_ILi192EEEEEELi192ENS_10bfloat16_tEfNS_4arch4Sm90ELb0ELb0ELb0ELb1ELb1ELb1ELb0ELb1ELb1ELb1ELb0ELb0EEENS1_21CollectiveEpilogueFwdINS6_IJSA_SC_SB_EEES9_SE_SG_Li256ELb1ELb1ELb0ELb0EEENS1_36VarlenDynamicPersistentTileSchedulerILi128ELi96ELi256ELi128ELb0ELb1ELb1ELb0ELb1ELb1EEEEEEEEEvNT_6ParamsE,"ax",@progbits
	.align	128
.text._ZN7cutlass13device_kernelIN5flash11enable_sm90INS1_16FlashAttnFwdSm90INS1_25CollectiveMainloopFwdSm90ILi2EN4cute5tupleIJNS5_1CILi1EEES8_S8_EEENS6_IJNS7_ILi128EEENS7_ILi96EEENS7_ILi192EEEEEELi192ENS_10bfloat16_tEfNS_4arch4Sm90ELb0ELb0ELb0ELb1ELb1ELb1ELb0ELb1ELb1ELb1ELb0ELb0EEENS1_21CollectiveEpilogueFwdINS6_IJSA_SC_SB_EEES9_SE_SG_Li256ELb1ELb1ELb0ELb0EEENS1_36VarlenDynamicPersistentTileSchedulerILi128ELi96ELi256ELi128ELb0ELb1ELb1ELb0ELb1ELb1EEEEEEEEEvNT_6ParamsE:
        .type           _ZN7cutlass13device_kernelIN5flash11enable_sm90INS1_16FlashAttnFwdSm90INS1_25CollectiveMainloopFwdSm90ILi2EN4cute5tupleIJNS5_1CILi1EEES8_S8_EEENS6_IJNS7_ILi128EEENS7_ILi96EEENS7_ILi192EEEEEELi192ENS_10bfloat16_tEfNS_4arch4Sm90ELb0ELb0ELb0ELb1ELb1ELb1ELb0ELb1ELb1ELb1ELb0ELb0EEENS1_21CollectiveEpilogueFwdINS6_IJSA_SC_SB_EEES9_SE_SG_Li256ELb1ELb1ELb0ELb0EEENS1_36VarlenDynamicPersistentTileSchedulerILi128ELi96ELi256ELi128ELb0ELb1ELb1ELb0ELb1ELb1EEEEEEEEEvNT_6ParamsE,@function
        .size           _ZN7cutlass13device_kernelIN5flash11enable_sm90INS1_16FlashAttnFwdSm90INS1_25CollectiveMainloopFwdSm90ILi2EN4cute5tupleIJNS5_1CILi1EEES8_S8_EEENS6_IJNS7_ILi128EEENS7_ILi96EEENS7_ILi192EEEEEELi192ENS_10bfloat16_tEfNS_4arch4Sm90ELb0ELb0ELb0ELb1ELb1ELb1ELb0ELb1ELb1ELb1ELb0ELb0EEENS1_21CollectiveEpilogueFwdINS6_IJSA_SC_SB_EEES9_SE_SG_Li256ELb1ELb1ELb0ELb0EEENS1_36VarlenDynamicPersistentTileSchedulerILi128ELi96ELi256ELi128ELb0ELb1ELb1ELb0ELb1ELb1EEEEEEEEEvNT_6ParamsE,(.L_x_15835 - _ZN7cutlass13device_kernelIN5flash11enable_sm90INS1_16FlashAttnFwdSm90INS1_25CollectiveMainloopFwdSm90ILi2EN4cute5tupleIJNS5_1CILi1EEES8_S8_EEENS6_IJNS7_ILi128EEENS7_ILi96EEENS7_ILi192EEEEEELi192ENS_10bfloat16_tEfNS_4arch4Sm90ELb0ELb0ELb0ELb1ELb1ELb1ELb0ELb1ELb1ELb1ELb0ELb0EEENS1_21CollectiveEpilogueFwdINS6_IJSA_SC_SB_EEES9_SE_SG_Li256ELb1ELb1ELb0ELb0EEENS1_36VarlenDynamicPersistentTileSchedulerILi128ELi96ELi256ELi128ELb0ELb1ELb1ELb0ELb1ELb1EEEEEEEEEvNT_6ParamsE)
        .other          _ZN7cutlass13device_kernelIN5flash11enable_sm90INS1_16FlashAttnFwdSm90INS1_25CollectiveMainloopFwdSm90ILi2EN4cute5tupleIJNS5_1CILi1EEES8_S8_EEENS6_IJNS7_ILi128EEENS7_ILi96EEENS7_ILi192EEEEEELi192ENS_10bfloat16_tEfNS_4arch4Sm90ELb0ELb0ELb0ELb1ELb1ELb1ELb0ELb1ELb1ELb1ELb0ELb0EEENS1_21CollectiveEpilogueFwdINS6_IJSA_SC_SB_EEES9_SE_SG_Li256ELb1ELb1ELb0ELb0EEENS1_36VarlenDynamicPersistentTileSchedulerILi128ELi96ELi256ELi128ELb0ELb1ELb1ELb0ELb1ELb1EEEEEEEEEvNT_6ParamsE,@"STO_CUDA_ENTRY STV_DEFAULT"
_ZN7cutlass13device_kernelIN5flash11enable_sm90INS1_16FlashAttnFwdSm90INS1_25CollectiveMainloopFwdSm90ILi2EN4cute5tupleIJNS5_1CILi1EEES8_S8_EEENS6_IJNS7_ILi128EEENS7_ILi96EEENS7_ILi192EEEEEELi192ENS_10bfloat16_tEfNS_4arch4Sm90ELb0ELb0ELb0ELb1ELb1ELb1ELb0ELb1ELb1ELb1ELb0ELb0EEENS1_21CollectiveEpilogueFwdINS6_IJSA_SC_SB_EEES9_SE_SG_Li256ELb1ELb1ELb0ELb0EEENS1_36VarlenDynamicPersistentTileSchedulerILi128ELi96ELi256ELi128ELb0ELb1ELb1ELb0ELb1ELb1EEEEEEEEEvNT_6ParamsE:
        /* <DEDUP_REMOVED lines=18> */
.L_x_3732:
[----:B------:R-:W-:Y:S05]  /*0120*/  BSYNC B0 ;  /* 0x0000000000007941 */ /* 0x000fea0003800000 */
.L_x_3731:
        /* <DEDUP_REMOVED lines=41> */
.L_x_3733:
        /* <DEDUP_REMOVED lines=22> */
.L_x_3734:
        /* <DEDUP_REMOVED lines=18> */
.L_x_3735:
        /* <DEDUP_REMOVED lines=22> */
.L_x_3736:
        /* <DEDUP_REMOVED lines=22> */
.L_x_3737:
[----:B------:R-:W-:Y:S01]  /*0900*/  PLOP3.LUT P0, PT, PT, PT, UP0, 0x80, 0x0 ;  /* 0x000000000000781c */ /* 0x000fe20003f0f008 */
[----:B------:R-:W-:Y:S01]  /*0910*/  UMOV UR61, 0x1 ;  /* 0x00000001003d7882 */ /* 0x000fe20000000000 */
[----:B------:R-:W-:Y:S01]  /*0920*/  NOP ;  /* 0x0000000000007918 */ /* 0x000fe20000000000 */
[----:B------:R-:W-:Y:S01]  /*0930*/  USEL UR61, UR61, 0x2, !UP0 ;  /* 0x000000023d3d7887 */ /* 0x000fe2000c000000 */
[----:B------:R-:W-:Y:S01]  /*0940*/  BSSY B9, `(.L_x_3738) ;  /* 0x0001f5d000097945 */ /* 0x000fe20003800000 */
[----:B------:R-:W-:Y:S01]  /*0950*/  ULDC.64 UR56, c[0x0][0x208] ;  /* 0x0000820000387ab9 */ /* 0x000fe20000000a00 */
[----:B012-4-:R-:W-:Y:S07]  /*0960*/  BAR.SYNC.DEFER_BLOCKING 0x0 ;  /* 0x0000000000007b1d */ /* 0x017fee0000010000 */
[----:B------:R-:W-:Y:S05]  /*0970*/  @!P0 BRA `(.L_x_3739) ;  /* 0x0000018800b48947 */ /* 0x000fea0003800000 */
.L_x_3740:
        /* <DEDUP_REMOVED lines=10> */
[----:B------:R-:W-:-:S05]  /*0a20*/  LEA R18, R221, R18, 0x18 ;  /* 0x00000012dd127211 */ /* 0x000fca00078ec0ff */
[----:B------:R-:W0:Y:S01]  /*0a30*/  LDS.128 R28, [R18+0x308d0] ;  /* 0x0308d000121c7984 */ /* 0x000e220000000c00 */
[----:B------:R-:W-:Y:S06]  /*0a40*/  BAR.ARV 0x4, 0x180 ;  /* 0x0106000000007b1d */ /* 0x000fec0000002000 */
[----:B0-----:R-:W-:-:S13]  /*0a50*/  ISETP.GE.AND P0, PT, R31, UR4, PT ;  /* 0x000000041f007c0c */ /* 0x001fda000bf06270 */
[----:B------:R-:W-:Y:S05]  /*0a60*/  @P0 BRA `(.L_x_3741) ;  /* 0x000001f400280947 */ /* 0x000fea0003800000 */
[----:B------:R-:W-:Y:S01]  /*0a70*/  VIADD R15, R0, 0xffffff80 ;  /* 0xffffff80000f7836 */ /* 0x000fe20000000000 */
[----:B------:R-:W-:Y:S01]  /*0a80*/  R2UR UR60, R18 ;  /* 0x00000000123c72ca */ /* 0x000fe200000e0000 */
[----:B------:R-:W-:Y:S01]  /*0a90*/  IMAD.MOV.U32 R13, RZ, RZ, -0x2 ;  /* 0xfffffffeff0d7424 */ /* 0x000fe200078e00ff */
[----:B------:R-:W-:Y:S01]  /*0aa0*/  MOV R210, RZ ;  /* 0x000000ff00d27202 */ /* 0x000fe20000000f00 */
[----:B------:R-:W-:Y:S01]  /*0ab0*/  IMAD.MOV.U32 R19, RZ, RZ, RZ ;  /* 0x000000ffff137224 */ /* 0x000fe200078e00ff */
[----:B------:R-:W-:Y:S01]  /*0ac0*/  SHF.R.S32.HI R0, RZ, 0x1f, R15 ;  /* 0x0000001fff007819 */ /* 0x000fe2000001140f */
[----:B------:R-:W-:Y:S01]  /*0ad0*/  IMAD.MOV.U32 R203, RZ, RZ, RZ ;  /* 0x000000ffffcb7224 */ /* 0x000fe200078e00ff */
[----:B------:R-:W-:Y:S01]  /*0ae0*/  ULOP3.LUT UR59, UR61, 0x1, URZ, 0xfc, !UPT ;  /* 0x000000013d3b7892 */ /* 0x000fe2000f8efc3f */
[----:B------:R-:W-:Y:S01]  /*0af0*/  IMAD.MOV.U32 R219, RZ, RZ, RZ ;  /* 0x000000ffffdb7224 */ /* 0x000fe200078e00ff */
[CC--:B------:R-:W-:Y:S02]  /*0b00*/  LEA.HI R2, R0.reuse, R15.reuse, RZ, 0x7 ;  /* 0x0000000f00027211 */ /* 0x0c0fe400078f38ff */
[----:B------:R-:W-:-:S02]  /*0b10*/  LEA.HI R5, R0, R15, RZ, 0x5 ;  /* 0x0000000f00057211 */ /* 0x000fc400078f28ff */
[----:B------:R-:W-:Y:S01]  /*0b20*/  LOP3.LUT R3, R2, 0xffffff80, RZ, 0xc0, !PT ;  /* 0xffffff8002037812 */ /* 0x000fe200078ec0ff */
[----:B------:R-:W-:Y:S01]  /*0b30*/  UIADD3 UR60, UR60, 0x12400, URZ ;  /* 0x000124003c3c7890 */ /* 0x000fe2000fffe03f */
[----:B------:R-:W-:Y:S02]  /*0b40*/  SHF.R.S32.HI R5, RZ, 0x5, R5 ;  /* 0x00000005ff057819 */ /* 0x000fe40000011405 */
[----:B------:R-:W-:Y:S01]  /*0b50*/  SHF.R.S32.HI R12, RZ, 0x7, R2 ;  /* 0x00000007ff0c7819 */ /* 0x000fe20000011402 */
[----:B------:R-:W-:Y:S01]  /*0b60*/  IMAD.IADD R14, R15, 0x1, -R3 ;  /* 0x000000010f0e7824 */ /* 0x000fe200078e0a03 */
[----:B------:R-:W-:Y:S01]  /*0b70*/  LEA.HI R3, R0, R15, RZ, 0x4 ;  /* 0x0000000f00037211 */ /* 0x000fe200078f20ff */
[----:B------:R-:W-:Y:S01]  /*0b80*/  IMAD.SHL.U32 R217, R5, 0x200, RZ ;  /* 0x0000020005d97824 */ /* 0x000fe200078e00ff */
[----:B------:R-:W-:Y:S02]  /*0b90*/  LEA.HI R2, R2, R12, RZ, 0x1 ;  /* 0x0000000c02027211 */ /* 0x000fe400078f08ff */
[----:B------:R-:W-:-:S02]  /*0ba0*/  SHF.R.S32.HI R7, RZ, 0x1f, R14 ;  /* 0x0000001fff077819 */ /* 0x000fc4000001140e */
[----:B------:R-:W-:Y:S02]  /*0bb0*/  SHF.R.S32.HI R6, RZ, 0x4, R3 ;  /* 0x00000004ff067819 */ /* 0x000fe40000011403 */
[----:B------:R-:W-:Y:S02]  /*0bc0*/  LOP3.LUT R4, R3, 0x3fffff0, RZ, 0xc0, !PT ;  /* 0x03fffff003047812 */ /* 0x000fe400078ec0ff */
[----:B------:R-:W-:Y:S02]  /*0bd0*/  LEA.HI R8, R7, R14, RZ, 0x2 ;  /* 0x0000000e07087211 */ /* 0x000fe400078f10ff */
[----:B------:R-:W-:Y:S01]  /*0be0*/  LEA.HI R3, R3, R6, RZ, 0x1 ;  /* 0x0000000603037211 */ /* 0x000fe200078f08ff */
[----:B------:R-:W-:Y:S01]  /*0bf0*/  IMAD.IADD R4, R15, 0x1, -R4 ;  /* 0x000000010f047824 */ /* 0x000fe200078e0a04 */
[--C-:B------:R-:W-:Y:S02]  /*0c00*/  SHF.R.S32.HI R9, RZ, 0x2, R8.reuse ;  /* 0x00000002ff097819 */ /* 0x100fe40000011408 */
[----:B------:R-:W-:Y:S01]  /*0c10*/  SHF.R.S32.HI R10, RZ, 0x1f, R8 ;  /* 0x0000001fff0a7819 */ /* 0x000fe20000011408 */
[----:B------:R-:W-:Y:S01]  /*0c20*/  IMAD R4, R5, 0x10, R4 ;  /* 0x0000001005047824 */ /* 0x000fe200078e0204 */
[----:B------:R-:W-:-:S02]  /*0c30*/  LOP3.LUT R3, R3, 0x1ffffffe, RZ, 0xc0, !PT ;  /* 0x1ffffffe03037812 */ /* 0x000fc400078ec0ff */
[----:B------:R-:W-:Y:S02]  /*0c40*/  LEA.HI R10, R10, R9, RZ, 0x3 ;  /* 0x000000090a0a7211 */ /* 0x000fe400078f18ff */
[----:B------:R-:W-:Y:S01]  /*0c50*/  LOP3.LUT R8, R8, 0x7ffffffc, RZ, 0xc0, !PT ;  /* 0x7ffffffc08087812 */ /* 0x000fe200078ec0ff */
[----:B------:R-:W-:Y:S01]  /*0c60*/  IMAD.IADD R3, R6, 0x1, -R3 ;  /* 0x0000000106037824 */ /* 0x000fe200078e0a03 */
[----:B------:R-:W-:Y:S02]  /*0c70*/  LOP3.LUT R10, R10, 0xfffffff8, RZ, 0xc0, !PT ;  /* 0xfffffff80a0a7812 */ /* 0x000fe400078ec0ff */
[----:B------:R-:W-:Y:S01]  /*0c80*/  LEA.HI R7, R7, R14, RZ, 0x5 ;  /* 0x0000000e07077211 */ /* 0x000fe200078f28ff */
[----:B------:R-:W-:Y:S01]  /*0c90*/  IMAD R11, R4, 0x8, R3 ;  /* 0x00000008040b7824 */ /* 0x000fe200078e0203 */
[----:B------:R-:W-:Y:S01]  /*0ca0*/  LEA.HI R3, R0, R15, RZ, 0x2 ;  /* 0x0000000f00037211 */ /* 0x000fe200078f10ff */
[----:B------:R-:W-:Y:S01]  /*0cb0*/  IMAD.IADD R8, R14, 0x1, -R8 ;  /* 0x000000010e087824 */ /* 0x000fe200078e0a08 */
[----:B------:R-:W-:Y:S01]  /*0cc0*/  SHF.R.S32.HI R7, RZ, 0x5, R7 ;  /* 0x00000005ff077819 */ /* 0x000fe20000011407 */
[----:B------:R-:W-:Y:S01]  /*0cd0*/  IMAD.IADD R10, R9, 0x1, -R10 ;  /* 0x00000001090a7824 */ /* 0x000fe200078e0a0a */
[--C-:B------:R-:W-:Y:S01]  /*0ce0*/  SHF.R.S32.HI R202, RZ, 0x2, R3.reuse ;  /* 0x00000002ffca7819 */ /* 0x100fe20000011403 */
[----:B------:R-:W-:Y:S01]  /*0cf0*/  IMAD R4, R8, R13, 0x60 ;  /* 0x0000006008047424 */ /* 0x000fe200078e020d */
[----:B------:R-:W-:Y:S01]  /*0d00*/  SHF.R.S32.HI R9, RZ, 0x1f, R3 ;  /* 0x0000001fff097819 */ /* 0x000fe20000011403 */
[----:B------:R-:W-:Y:S01]  /*0d10*/  IMAD R7, R7, 0x10, R10 ;  /* 0x0000001007077824 */ /* 0x000fe200078e020a */
[----:B------:R-:W-:Y:S01]  /*0d20*/  LOP3.LUT R3, R3, 0xfffffffc, RZ, 0xc0, !PT ;  /* 0xfffffffc03037812 */ /* 0x000fe200078ec0ff */
[----:B------:R-:W-:Y:S01]  /*0d30*/  IMAD.SHL.U32 R20, R11, 0x8, RZ ;  /* 0x000000080b147824 */ /* 0x000fe200078e00ff */
[----:B------:R-:W-:Y:S01]  /*0d40*/  LOP3.LUT R2, R2, 0x3fffffe, RZ, 0xc0, !PT ;  /* 0x03fffffe02027812 */ /* 0x000fe200078ec0ff */
[----:B------:R0:W-:Y:S01]  /*0d50*/  STL [R1+0x74], R4 ;  /* 0x0000740401007387 */ /* 0x0001e20000100800 */
[----:B------:R-:W-:-:S02]  /*0d60*/  IADD3 R14, R15, -R3, RZ ;  /* 0x800000030f0e7210 */ /* 0x000fc40007ffe0ff */
[----:B------:R-:W-:Y:S01]  /*0d70*/  LEA.HI R9, R9, R202, RZ, 0x3 ;  /* 0x000000ca09097211 */ /* 0x000fe200078f18ff */
[----:B------:R-:W-:Y:S01]  /*0d80*/  IMAD.IADD R2, R12, 0x1, -R2 ;  /* 0x000000010c027824 */ /* 0x000fe200078e0a02 */
[----:B------:R-:W-:Y:S01]  /*0d90*/  LEA.HI R0, R0, R15, RZ, 0x3 ;  /* 0x0000000f00007211 */ /* 0x000fe200078f18ff */
[----:B------:R-:W-:Y:S01]  /*0da0*/  IMAD.SHL.U32 R196, R14, 0x4, RZ ;  /* 0x000000040ec47824 */ /* 0x000fe200078e00ff */
[----:B------:R-:W-:Y:S01]  /*0db0*/  LOP3.LUT R9, R9, 0xfffffff8, RZ, 0xc0, !PT ;  /* 0xfffffff809097812 */ /* 0x000fe200078ec0ff */
[----:B------:R-:W-:Y:S01]  /*0dc0*/  IMAD R10, R2, 0x40, R7 ;  /* 0x00000040020a7824 */ /* 0x000fe200078e0207 */
[----:B------:R-:W-:Y:S01]  /*0dd0*/  LOP3.LUT R225, R0, 0xfffffff8, RZ, 0xc0, !PT ;  /* 0xfffffff800e17812 */ /* 0x000fe200078ec0ff */
[----:B0-----:R-:W-:Y:S01]  /*0de0*/  VIADD R4, R202, 0x40 ;  /* 0x00000040ca047836 */ /* 0x001fe20000000000 */
[----:B------:R-:W-:Y:S01]  /*0df0*/  SHF.R.S32.HI R0, RZ, 0x3, R0 ;  /* 0x00000003ff007819 */ /* 0x000fe20000011400 */
[C---:B------:R-:W-:Y:S01]  /*0e00*/  VIADD R205, R196.reuse, 0x20 ;  /* 0x00000020c4cd7836 */ /* 0x040fe20000000000 */
[----:B------:R-:W-:Y:S01]  /*0e10*/  STL [R1+0x70], R10 ;  /* 0x0000700a01007387 */ /* 0x000fe20000100800 */
[C---:B------:R-:W-:Y:S01]  /*0e20*/  VIADD R208, R196.reuse, 0x40 ;  /* 0x00000040c4d07836 */ /* 0x040fe20000000000 */
[----:B------:R-:W-:Y:S01]  /*0e30*/  SHF.R.S32.HI R2, RZ, 0x1f, R4 ;  /* 0x0000001fff027819 */ /* 0x000fe20000011404 */
[----:B------:R-:W-:Y:S01]  /*0e40*/  IMAD.IADD R194, R196, 0x1, R205 ;  /* 0x00000001c4c27824 */ /* 0x000fe200078e02cd */
[----:B------:R-:W-:Y:S01]  /*0e50*/  STL [R1+0x4], RZ ;  /* 0x000004ff01007387 */ /* 0x000fe20000100800 */
[----:B------:R-:W-:Y:S01]  /*0e60*/  IMAD.IADD R223, R202, 0x1, -R9 ;  /* 0x00000001cadf7824 */ /* 0x000fe200078e0a09 */
[----:B------:R-:W-:Y:S01]  /*0e70*/  LEA.HI R2, R2, R4, RZ, 0x3 ;  /* 0x0000000402027211 */ /* 0x000fe200078f18ff */
[----:B------:R-:W-:Y:S01]  /*0e80*/  IMAD.IADD R193, R196, 0x1, R208 ;  /* 0x00000001c4c17824 */ /* 0x000fe200078e02d0 */
[----:B------:R-:W-:Y:S01]  /*0e90*/  SHF.R.S32.HI R3, RZ, 0x1f, R194 ;  /* 0x0000001fff037819 */ /* 0x000fe200000114c2 */
[----:B------:R-:W-:Y:S01]  /*0ea0*/  IMAD.SHL.U32 R204, R4, 0x40, RZ ;  /* 0x0000004004cc7824 */ /* 0x000fe200078e00ff */
[----:B------:R-:W-:Y:S01]  /*0eb0*/  STL [R1+0x7c], R20 ;  /* 0x00007c1401007387 */ /* 0x000fe20000100800 */
[----:B------:R-:W-:Y:S01]  /*0ec0*/  IMAD.SHL.U32 R2, R2, 0x40, RZ ;  /* 0x0000004002027824 */ /* 0x000fe200078e00ff */
[-C--:B------:R-:W-:Y:S01]  /*0ed0*/  LEA.HI R195, R3, R194.reuse, RZ, 0x3 ;  /* 0x000000c203c37211 */ /* 0x080fe200078f18ff */
[----:B------:R-:W-:Y:S01]  /*0ee0*/  IMAD.SHL.U32 R215, R223, 0x40, RZ ;  /* 0x00000040dfd77824 */ /* 0x000fe200078e00ff */
[----:B------:R-:W-:Y:S01]  /*0ef0*/  LEA.HI R3, R3, R194, RZ, 0x6 ;  /* 0x000000c203037211 */ /* 0x000fe200078f30ff */
[----:B------:R-:W-:Y:S01]  /*0f00*/  VIADD R207, R196, 0x10 ;  /* 0x00000010c4cf7836 */ /* 0x000fe20000000000 */
[----:B------:R-:W-:Y:S01]  /*0f10*/  LOP3.LUT R218, R2, 0xfffffe00, RZ, 0xc0, !PT ;  /* 0xfffffe0002da7812 */ /* 0x000fe200078ec0ff */
[----:B------:R-:W-:Y:S01]  /*0f20*/  VIADD R206, R196, 0x30 ;  /* 0x00000030c4ce7836 */ /* 0x000fe20000000000 */
[----:B------:R-:W-:Y:S01]  /*0f30*/  SHF.R.S32.HI R2, RZ, 0x1f, R193 ;  /* 0x0000001fff027819 */ /* 0x000fe200000114c1 */
[----:B------:R-:W-:Y:S01]  /*0f40*/  IMAD.SHL.U32 R16, R14, 0x8, RZ ;  /* 0x000000080e107824 */ /* 0x000fe200078e00ff */
[----:B------:R-:W-:Y:S01]  /*0f50*/  LOP3.LUT R204, R204, 0x1c0, RZ, 0xc0, !PT ;  /* 0x000001c0cccc7812 */ /* 0x000fe200078ec0ff */
[----:B------:R-:W-:Y:S01]  /*0f60*/  VIADD R209, R196, 0x50 ;  /* 0x00000050c4d17836 */ /* 0x000fe20000000000 */
[----:B------:R-:W-:Y:S01]  /*0f70*/  LOP3.LUT R215, R215, 0x1c0, RZ, 0xc0, !PT ;  /* 0x000001c0d7d77812 */ /* 0x000fe200078ec0ff */
[----:B------:R-:W-:Y:S01]  /*0f80*/  IMAD.IADD R225, R15, 0x1, -R225 ;  /* 0x000000010fe17824 */ /* 0x000fe200078e0ae1 */
[-C--:B------:R-:W-:Y:S01]  /*0f90*/  LEA.HI R4, R2, R193.reuse, RZ, 0x6 ;  /* 0x000000c102047211 */ /* 0x080fe200078f30ff */
[----:B------:R-:W-:Y:S01]  /*0fa0*/  VIADD R23, R16, 0x60 ;  /* 0x0000006010177836 */ /* 0x000fe20000000000 */
[----:B------:R-:W-:Y:S01]  /*0fb0*/  LEA.HI R198, R2, R193, RZ, 0x3 ;  /* 0x000000c102c67211 */ /* 0x000fe200078f18ff */
[----:B------:R-:W-:Y:S01]  /*0fc0*/  IMAD.SHL.U32 R2, R3, 0x80, RZ ;  /* 0x0000008003027824 */ /* 0x000fe200078e00ff */
[----:B------:R-:W-:Y:S01]  /*0fd0*/  SHF.R.U32.HI R12, RZ, 0x3, R204 ;  /* 0x00000003ff0c7819 */ /* 0x000fe200000116cc */
[----:B------:R-:W-:Y:S01]  /*0fe0*/  IMAD.SHL.U32 R4, R4, 0x80, RZ ;  /* 0x0000008004047824 */ /* 0x000fe200078e00ff */
[----:B------:R-:W-:Y:S01]  /*0ff0*/  SHF.R.U32.HI R216, RZ, 0x3, R215 ;  /* 0x00000003ffd87819 */ /* 0x000fe200000116d7 */
[C---:B------:R-:W-:Y:S01]  /*1000*/  VIADD R22, R16.reuse, 0x80 ;  /* 0x0000008010167836 */ /* 0x040fe20000000000 */
[--C-:B------:R-:W-:Y:S01]  /*1010*/  LOP3.LUT R3, R215, 0x38, R195.reuse, 0xf8, !PT ;  /* 0x00000038d7037812 */ /* 0x100fe200078ef8c3 */
[----:B------:R-:W-:Y:S01]  /*1020*/  VIADD R192, R16, 0xa0 ;  /* 0x000000a010c07836 */ /* 0x000fe20000000000 */
[----:B------:R-:W-:Y:S01]  /*1030*/  LOP3.LUT R6, R204, 0x38, R195, 0xf8, !PT ;  /* 0x00000038cc067812 */ /* 0x000fe200078ef8c3 */
[----:B------:R-:W-:Y:S01]  /*1040*/  IMAD.SHL.U32 R222, R225, 0x8, RZ ;  /* 0x00000008e1de7824 */ /* 0x000fe200078e00ff */
[----:B------:R-:W-:-:S02]  /*1050*/  LOP3.LUT R2, R2, 0xffffe000, RZ, 0xc0, !PT ;  /* 0xffffe00002027812 */ /* 0x000fc400078ec0ff */
[----:B------:R-:W-:Y:S01]  /*1060*/  LOP3.LUT R3, R3, R216, RZ, 0x3c, !PT ;  /* 0x000000d803037212 */ /* 0x000fe200078e3cff */
[----:B------:R-:W-:Y:S01]  /*1070*/  VIADD R224, R222, 0x80 ;  /* 0x00000080dee07836 */ /* 0x000fe20000000000 */
[----:B------:R-:W-:Y:S02]  /*1080*/  LOP3.LUT R7, R6, R12, RZ, 0x3c, !PT ;  /* 0x0000000c06077212 */ /* 0x000fe400078e3cff */
[--C-:B------:R-:W-:Y:S02]  /*1090*/  LOP3.LUT R5, R215, 0x38, R198.reuse, 0xf8, !PT ;  /* 0x00000038d7057812 */ /* 0x100fe400078ef8c6 */
[----:B------:R-:W-:Y:S02]  /*10a0*/  LOP3.LUT R8, R204, 0x38, R198, 0xf8, !PT ;  /* 0x00000038cc087812 */ /* 0x000fe400078ef8c6 */
[-C--:B------:R-:W-:Y:S02]  /*10b0*/  IADD3 R3, R3, R2.reuse, R217 ;  /* 0x0000000203037210 */ /* 0x080fe40007ffe0d9 */
[----:B------:R-:W-:-:S02]  /*10c0*/  IADD3 R7, R7, R2, R218 ;  /* 0x0000000207077210 */ /* 0x000fc40007ffe0da */
[----:B------:R-:W-:Y:S02]  /*10d0*/  LEA.HI R2, R14, R14, RZ, 0x1 ;  /* 0x0000000e0e027211 */ /* 0x000fe400078f08ff */
[----:B------:R-:W-:Y:S02]  /*10e0*/  LOP3.LUT R4, R4, 0xffffe000, RZ, 0xc0, !PT ;  /* 0xffffe00004047812 */ /* 0x000fe400078ec0ff */
[----:B------:R-:W-:Y:S02]  /*10f0*/  LOP3.LUT R5, R5, R216, RZ, 0x3c, !PT ;  /* 0x000000d805057212 */ /* 0x000fe400078e3cff */
[----:B------:R-:W-:Y:S02]  /*1100*/  LOP3.LUT R9, R8, R12, RZ, 0x3c, !PT ;  /* 0x0000000c08097212 */ /* 0x000fe400078e3cff */
[----:B------:R-:W-:Y:S02]  /*1110*/  LOP3.LUT R2, R2, 0x1ffffffe, RZ, 0xc0, !PT ;  /* 0x1ffffffe02027812 */ /* 0x000fe400078ec0ff */
[----:B------:R-:W-:-:S02]  /*1120*/  IADD3 R6, R5, R4, R217 ;  /* 0x0000000405067210 */ /* 0x000fc40007ffe0d9 */
[----:B------:R-:W-:Y:S01]  /*1130*/  IADD3 R9, R9, R4, R218 ;  /* 0x0000000409097210 */ /* 0x000fe20007ffe0da */
[----:B------:R-:W-:Y:S01]  /*1140*/  IMAD.IADD R2, R14, 0x1, -R2 ;  /* 0x000000010e027824 */ /* 0x000fe200078e0a02 */
[----:B------:R-:W-:Y:S02]  /*1150*/  SHF.R.S32.HI R0, RZ, 0x1f, R207 ;  /* 0x0000001fff007819 */ /* 0x000fe400000114cf */
[----:B------:R-:W-:Y:S02]  /*1160*/  SHF.R.S32.HI R4, RZ, 0x1f, R205 ;  /* 0x0000001fff047819 */ /* 0x000fe400000114cd */
[----:B------:R-:W-:Y:S02]  /*1170*/  SHF.R.S32.HI R13, RZ, 0x1f, R206 ;  /* 0x0000001fff0d7819 */ /* 0x000fe400000114ce */
[----:B------:R-:W-:Y:S02]  /*1180*/  SHF.L.U64.HI R14, R207, 0x1, R0 ;  /* 0x00000001cf0e7819 */ /* 0x000fe40000010200 */
[----:B------:R-:W-:-:S02]  /*1190*/  SHF.L.U64.HI R11, R205, 0x1, R4 ;  /* 0x00000001cd0b7819 */ /* 0x000fc40000010204 */
[----:B------:R-:W-:Y:S01]  /*11a0*/  SHF.R.S32.HI R15, RZ, 0x1f, R208 ;  /* 0x0000001fff0f7819 */ /* 0x000fe200000114d0 */
[----:B------:R-:W-:Y:S01]  /*11b0*/  STL [R1+0x48], R14 ;  /* 0x0000480e01007387 */ /* 0x000fe20000100800 */
[----:B------:R-:W-:Y:S02]  /*11c0*/  SHF.L.U64.HI R0, R206, 0x1, R13 ;  /* 0x00000001ce007819 */ /* 0x000fe4000001020d */
[----:B------:R-:W-:Y:S01]  /*11d0*/  LOP3.LUT R5, R204, 0x38, R16, 0xf8, !PT ;  /* 0x00000038cc057812 */ /* 0x000fe200078ef810 */
[----:B------:R-:W-:Y:S01]  /*11e0*/  STL [R1+0x4c], R11 ;  /* 0x00004c0b01007387 */ /* 0x000fe20000100800 */
[----:B------:R-:W-:Y:S02]  /*11f0*/  SHF.R.S32.HI R8, RZ, 0x1f, R209 ;  /* 0x0000001fff087819 */ /* 0x000fe400000114d1 */
[----:B------:R-:W-:Y:S01]  /*1200*/  SHF.L.U64.HI R4, R208, 0x1, R15 ;  /* 0x00000001d0047819 */ /* 0x000fe2000001020f */
[----:B------:R0:W-:Y:S01]  /*1210*/  STL [R1+0x50], R0 ;  /* 0x0000500001007387 */ /* 0x0001e20000100800 */
[----:B------:R-:W-:-:S02]  /*1220*/  LOP3.LUT R5, R218, R5, R12, 0xf6, !PT ;  /* 0x00000005da057212 */ /* 0x000fc400078ef60c */
[----:B------:R-:W-:Y:S01]  /*1230*/  LEA R3, R3, UR60, 0x1 ;  /* 0x0000003c03037c11 */ /* 0x000fe2000f8e08ff */
[----:B------:R1:W-:Y:S01]  /*1240*/  STL [R1+0x54], R4 ;  /* 0x0000540401007387 */ /* 0x0003e20000100800 */
[----:B------:R-:W-:Y:S02]  /*1250*/  SHF.R.S32.HI R17, RZ, 0x1f, R16 ;  /* 0x0000001fff117819 */ /* 0x000fe40000011410 */
[----:B------:R-:W-:Y:S02]  /*1260*/  SHF.R.S32.HI R201, RZ, 0x1f, R23 ;  /* 0x0000001fffc97819 */ /* 0x000fe40000011417 */
[----:B------:R-:W-:Y:S02]  /*1270*/  SHF.R.S32.HI R200, RZ, 0x1f, R22 ;  /* 0x0000001fffc87819 */ /* 0x000fe40000011416 */
[----:B0-----:R-:W-:Y:S02]  /*1280*/  SHF.L.U64.HI R0, R209, 0x1, R8 ;  /* 0x00000001d1007819 */ /* 0x001fe40000010208 */
[----:B------:R-:W-:-:S02]  /*1290*/  SHF.R.S32.HI R199, RZ, 0x1f, R192 ;  /* 0x0000001fffc77819 */ /* 0x000fc400000114c0 */
[----:B-1----:R-:W-:Y:S01]  /*12a0*/  LEA R4, R5, UR60, 0x1 ;  /* 0x0000003c05047c11 */ /* 0x002fe2000f8e08ff */
[----:B------:R0:W-:Y:S01]  /*12b0*/  STL [R1+0x58], R0 ;  /* 0x0000580001007387 */ /* 0x0001e20000100800 */
[----:B------:R-:W-:Y:S02]  /*12c0*/  SHF.R.S32.HI R195, RZ, 0x3, R195 ;  /* 0x00000003ffc37819 */ /* 0x000fe400000114c3 */
[----:B------:R-:W-:Y:S01]  /*12d0*/  SHF.R.S32.HI R198, RZ, 0x3, R198 ;  /* 0x00000003ffc67819 */ /* 0x000fe200000114c6 */
[----:B------:R1:W-:Y:S04]  /*12e0*/  STL [R1+0x68], R4 ;  /* 0x0000680401007387 */ /* 0x0003e80000100800 */
[----:B------:R2:W-:Y:S01]  /*12f0*/  STL [R1+0x6c], R3 ;  /* 0x00006c0301007387 */ /* 0x0005e20000100800 */
[----:B0-----:R-:W-:-:S02]  /*1300*/  LEA R0, R7, UR60, 0x1 ;  /* 0x0000003c07007c11 */ /* 0x001fc4000f8e08ff */
[----:B-1----:R-:W-:-:S03]  /*1310*/  LEA R4, R6, UR60, 0x1 ;  /* 0x0000003c06047c11 */ /* 0x002fc6000f8e08ff */
[----:B------:R0:W-:Y:S01]  /*1320*/  STL [R1+0x60], R0 ;  /* 0x0000600001007387 */ /* 0x0001e20000100800 */
[----:B--2---:R-:W-:-:S03]  /*1330*/  LEA R3, R9, UR60, 0x1 ;  /* 0x0000003c09037c11 */ /* 0x004fc6000f8e08ff */
[----:B------:R1:W-:Y:S01]  /*1340*/  STL [R1+0x64], R4 ;  /* 0x0000640401007387 */ /* 0x0003e20000100800 */
[----:B0-----:R-:W-:-:S05]  /*1350*/  IMAD R0, R2, 0x8, R10 ;  /* 0x0000000802007824 */ /* 0x001fca00078e020a */
[----:B------:R1:W-:Y:S04]  /*1360*/  STL [R1+0x78], R0 ;  /* 0x0000780001007387 */ /* 0x0003e80000100800 */
[----:B------:R1:W-:Y:S02]  /*1370*/  STL [R1+0x5c], R3 ;  /* 0x00005c0301007387 */ /* 0x0003e40000100800 */
.L_x_3956:
[----:B01-34-:R-:W0:Y:S01]  /*1380*/  LDC.64 R2, c[0x0][0xc88] ;  /* 0x00032200ff027b82 */ /* 0x01be220000000a00 */
        /* <DEDUP_REMOVED lines=10> */
[----:B------:R-:W-:Y:S02]  /*1430*/  ISETP.NE.U32.AND P0, PT, RZ, UR6, PT ;  /* 0x00000006ff007c0c */ /* 0x000fe4000bf05070 */
[----:B------:R-:W-:-:S02]  /*1440*/  MOV R27, RZ ;  /* 0x000000ff001b7202 */ /* 0x000fc40000000f00 */
[----:B------:R-:W-:Y:S02]  /*1450*/  ISETP.NE.AND.EX P0, PT, RZ, UR7, PT, P0 ;  /* 0x00000007ff007c0c */ /* 0x000fe4000bf05300 */
[----:B--2---:R-:W-:Y:S01]  /*1460*/  SHF.R.S32.HI R0, RZ, 0x1f, R229 ;  /* 0x0000001fff007819 */ /* 0x004fe200000114e5 */
[C---:B------:R-:W-:Y:S02]  /*1470*/  IMAD.SHL.U32 R227, R229.reuse, 0x4, RZ ;  /* 0x00000004e5e37824 */ /* 0x040fe400078e00ff */
[C---:B------:R-:W-:Y:S02]  /*1480*/  @P2 LEA R2, P3, R229.reuse, UR4, 0x2 ;  /* 0x00000004e5022c11 */ /* 0x040fe4000f8610ff */
[C-C-:B------:R-:W-:Y:S01]  /*1490*/  SHF.L.U64.HI R228, R229.reuse, 0x2, R0.reuse ;  /* 0x00000002e5e47819 */ /* 0x140fe20000010200 */
[----:B------:R0:W-:Y:S01]  /*14a0*/  STL [R1+0x44], R0 ;  /* 0x0000440001007387 */ /* 0x0001e20000100800 */
[----:B------:R-:W-:Y:S01]  /*14b0*/  @P2 LEA.HI.X R3, R229, UR5, R0, 0x2, P3 ;  /* 0x00000005e5032c11 */ /* 0x000fe200098f1400 */
[----:B------:R-:W-:Y:S01]  /*14c0*/  ULDC UR4, c[0x0][0x288] ;  /* 0x0000a20000047ab9 */ /* 0x000fe20000000800 */
[----:B------:R-:W-:-:S03]  /*14d0*/  IADD3 R6, P4, R227, UR6, RZ ;  /* 0x00000006e3067c10 */ /* 0x000fc6000ff9e0ff */
[----:B------:R0:W5:Y:S01]  /*14e0*/  @P2 LDG.E R9, desc[UR56][R2.64] ;  /* 0x0000003802092981 */ /* 0x000162000c1e1900 */
[----:B------:R-:W-:Y:S01]  /*14f0*/  @P1 IADD3 R4, P2, R227, UR8, RZ ;  /* 0x00000008e3041c10 */ /* 0x000fe2000ff5e0ff */
[----:B------:R-:W-:Y:S01]  /*1500*/  IMAD.U32 R140, RZ, RZ, UR4 ;  /* 0x00000004ff8c7e24 */ /* 0x000fe2000f8e00ff */
[C---:B------:R-:W-:Y:S01]  /*1510*/  IADD3.X R7, R228.reuse, UR7, RZ, P4, !PT ;  /* 0x00000007e4077c10 */ /* 0x040fe2000a7fe4ff */
[----:B------:R0:W-:Y:S01]  /*1520*/  STL [R1+0x40], R29 ;  /* 0x0000401d01007387 */ /* 0x0001e20000100800 */
[----:B------:R-:W-:Y:S01]  /*1530*/  @P1 IADD3.X R5, R228, UR9, RZ, P2, !PT ;  /* 0x00000009e4051c10 */ /* 0x000fe200097fe4ff */
[----:B------:R-:W-:Y:S01]  /*1540*/  ULDC.64 UR4, c[0x0][0x418] ;  /* 0x0001060000047ab9 */ /* 0x000fe20000000a00 */
[----:B------:R-:W-:Y:S01]  /*1550*/  ULDC.64 UR8, c[0x0][0xa20] ;  /* 0x0002880000087ab9 */ /* 0x000fe20000000a00 */
[----:B------:R0:W5:Y:S04]  /*1560*/  @P0 LDG.E R27, desc[UR56][R6.64] ;  /* 0x00000038061b0981 */ /* 0x000168000c1e1900 */
[----:B------:R0:W5:Y:S01]  /*1570*/  @P1 LDG.E R140, desc[UR56][R4.64] ;  /* 0x00000038048c1981 */ /* 0x000162000c1e1900 */
        /* <DEDUP_REMOVED lines=9> */
[----:B------:R-:W-:Y:S02]  /*1610*/  IMAD.MOV.U32 R226, RZ, RZ, R30 ;  /* 0x000000ffffe27224 */ /* 0x000fe400078e001e */
[----:B------:R-:W-:Y:S01]  /*1620*/  IMAD.MOV.U32 R25, RZ, RZ, R229 ;  /* 0x000000ffff197224 */ /* 0x000fe200078e00e5 */
[----:B0-----:R-:W-:Y:S06]  /*1630*/  @P1 BRA `(.L_x_3742) ;  /* 0x0000000000241947 */ /* 0x001fec0003800000 */
        /* <DEDUP_REMOVED lines=9> */
.L_x_3742:
[----:B------:R-:W-:Y:S02]  /*16d0*/  IMAD.U32 R24, RZ, RZ, UR5 ;  /* 0x00000005ff187e24 */ /* 0x000fe4000f8e00ff */
[----:B------:R-:W-:Y:S01]  /*16e0*/  IMAD.U32 R26, RZ, RZ, UR4 ;  /* 0x00000004ff1a7e24 */ /* 0x000fe2000f8e00ff */
[----:B------:R-:W-:Y:S06]  /*16f0*/  @!P2 BRA `(.L_x_3743) ;  /* 0x000000000010a947 */ /* 0x000fec0003800000 */
[----:B------:R-:W-:-:S04]  /*1700*/  IADD3 R2, P0, R227, UR8, RZ ;  /* 0x00000008e3027c10 */ /* 0x000fc8000ff1e0ff */
[----:B------:R-:W-:-:S05]  /*1710*/  IADD3.X R3, R228, UR9, RZ, P0, !PT ;  /* 0x00000009e4037c10 */ /* 0x000fca00087fe4ff */
[----:B------:R0:W5:Y:S01]  /*1720*/  LDG.E R26, desc[UR56][R2.64] ;  /* 0x00000038021a7981 */ /* 0x000162000c1e1900 */
[----:B------:R-:W-:Y:S05]  /*1730*/  BRA `(.L_x_3744) ;  /* 0x0000000000107947 */ /* 0x000fea0003800000 */
.L_x_3743:
[----:B------:R-:W-:Y:S05]  /*1740*/  @!P0 BRA `(.L_x_3744) ;  /* 0x00000000000c8947 */ /* 0x000fea0003800000 */
[----:B------:R-:W2:Y:S04]  /*1750*/  LDG.E R3, desc[UR56][R6.64] ;  /* 0x0000003806037981 */ /* 0x000ea8000c1e1900 */
[----:B------:R-:W2:Y:S02]  /*1760*/  LDG.E R26, desc[UR56][R6.64+0x4] ;  /* 0x00000438061a7981 */ /* 0x000ea4000c1e1900 */
[----:B--2---:R-:W-:-:S07]  /*1770*/  IMAD.IADD R26, R26, 0x1, -R3 ;  /* 0x000000011a1a7824 */ /* 0x004fce00078e0a03 */
.L_x_3744:
[----:B------:R-:W-:Y:S02]  /*1780*/  ULDC.64 UR4, c[0x0][0xa10] ;  /* 0x0002840000047ab9 */ /* 0x000fe40000000a00 */
[----:B------:R-:W-:-:S04]  /*1790*/  ISETP.NE.U32.AND P0, PT, RZ, UR4, PT ;  /* 0x00000004ff007c0c */ /* 0x000fc8000bf05070 */
[----:B------:R-:W-:Y:S01]  /*17a0*/  ISETP.NE.AND.EX P0, PT, RZ, UR5, PT, P0 ;  /* 0x00000005ff007c0c */ /* 0x000fe2000bf05300 */
[----:B------:R-:W-:-:S12]  /*17b0*/  ULDC.64 UR4, c[0x0][0xa30] ;  /* 0x00028c0000047ab9 */ /* 0x000fd80000000a00 */
[----:B0-----:R-:W0:Y:S02]  /*17c0*/  @P0 LDC.64 R2, c[0x0][0xa10] ;  /* 0x00028400ff020b82 */ /* 0x001e240000000a00 */
[----:B0-----:R-:W-:-:S05]  /*17d0*/  @P0 IMAD.WIDE R2, R25, 0x4, R2 ;  /* 0x0000000419020825 */ /* 0x001fca00078e0202 */
[----:B------:R-:W2:Y:S04]  /*17e0*/  @P0 LDG.E R0, desc[UR56][R2.64] ;  /* 0x0000003802000981 */ /* 0x000ea8000c1e1900 */
[----:B------:R-:W2:Y:S01]  /*17f0*/  @P0 LDG.E R7, desc[UR56][R2.64+0x4] ;  /* 0x0000043802070981 */ /* 0x000ea2000c1e1900 */
[----:B------:R-:W-:Y:S01]  /*1800*/  ISETP.NE.U32.AND P1, PT, RZ, UR4, PT ;  /* 0x00000004ff007c0c */ /* 0x000fe2000bf25070 */
[----:B-----5:R-:W-:-:S03]  /*1810*/  IMAD.MOV.U32 R136, RZ, RZ, R26 ;  /* 0x000000ffff887224 */ /* 0x020fc600078e001a */
[----:B------:R-:W-:-:S13]  /*1820*/  ISETP.NE.AND.EX P1, PT, RZ, UR5, PT, P1 ;  /* 0x00000005ff007c0c */ /* 0x000fda000bf25310 */
[----:B------:R-:W-:-:S04]  /*1830*/  @P1 IADD3 R4, P2, R227, UR4, RZ ;  /* 0x00000004e3041c10 */ /* 0x000fc8000ff5e0ff */
[----:B------:R-:W-:-:S05]  /*1840*/  @P1 IADD3.X R5, R228, UR5, RZ, P2, !PT ;  /* 0x00000005e4051c10 */ /* 0x000fca00097fe4ff */
[----:B------:R0:W5:Y:S01]  /*1850*/  @P1 LDG.E R136, desc[UR56][R4.64] ;  /* 0x0000003804881981 */ /* 0x000162000c1e1900 */
[----:B------:R-:W-:Y:S01]  /*1860*/  IMAD.IADD R9, R26, 0x1, -R9 ;  /* 0x000000011a097824 */ /* 0x000fe200078e0a09 */
[----:B------:R-:W-:-:S03]  /*1870*/  PLOP3.LUT P2, PT, PT, PT, PT, 0x80, 0x0 ;  /* 0x000000000000781c */ /* 0x000fc60003f4f070 */
[----:B------:R-:W-:-:S05]  /*1880*/  IMAD.MOV R122, RZ, RZ, -R9 ;  /* 0x000000ffff7a7224 */ /* 0x000fca00078e0a09 */
[----:B------:R-:W-:Y:S01]  /*1890*/  VIMNMX R122, RZ, R122, !PT ;  /* 0x0000007aff7a7248 */ /* 0x000fe20007fe0100 */
        /* <DEDUP_REMOVED lines=15> */
[----:B------:R-:W-:-:S04]  /*1990*/  @P0 LEA.HI.SX32 R2, R0, R3, 0x1c ;  /* 0x0000000300020211 */ /* 0x000fc800078fe2ff */
[----:B------:R-:W-:-:S13]  /*19a0*/  ISETP.GT.AND P0, PT, R2, R122, PT ;  /* 0x0000007a0200720c */ /* 0x000fda0003f04270 */
[----:B0-----:R-:W-:Y:S05]  /*19b0*/  @!P0 BRA `(.L_x_3745) ;  /* 0x0000009400688947 */ /* 0x001fea0003800000 */
[----:B------:R-:W-:Y:S01]  /*19c0*/  IADD3 R0, R18, 0x1e400, RZ ;  /* 0x0001e40012007810 */ /* 0x000fe20007ffe0ff */
[----:B------:R-:W-:Y:S03]  /*19d0*/  BSSY B6, `(.L_x_3746) ;  /* 0x0000013000067945 */ /* 0x000fe60003800000 */
        /* <DEDUP_REMOVED lines=18> */
.L_x_3747:
[----:B------:R-:W-:Y:S05]  /*1b00*/  BSYNC B6 ;  /* 0x0000000000067941 */ /* 0x000fea0003800000 */
.L_x_3746:
        /* <DEDUP_REMOVED lines=20> */
.L_x_3749:
[----:B------:R-:W-:Y:S05]  /*1c50*/  BSYNC B6 ;  /* 0x0000000000067941 */ /* 0x000fea0003800000 */
.L_x_3748:
[----:B------:R-:W-:Y:S01]  /*1c60*/  ULDC.64 UR4, c[0x0][0x9f8] ;  /* 0x00027e0000047ab9 */ /* 0x000fe20000000a00 */
[----:B------:R-:W2:Y:S01]  /*1c70*/  LDL.LU R20, [R1] ;  /* 0x0000000001147983 */ /* 0x000ea20000300800 */
[----:B------:R-:W-:Y:S01]  /*1c80*/  ISETP.NE.U32.AND P0, PT, RZ, UR4, PT ;  /* 0x00000004ff007c0c */ /* 0x000fe2000bf05070 */
[----:B------:R-:W0:Y:S03]  /*1c90*/  LDC.64 R94, c[0x0][0x3f8] ;  /* 0x0000fe00ff5e7b82 */ /* 0x000e260000000a00 */
[----:B------:R-:W-:-:S05]  /*1ca0*/  ISETP.NE.AND.EX P0, PT, RZ, UR5, PT, P0 ;  /* 0x00000005ff007c0c */ /* 0x000fca000bf05300 */
[----:B------:R-:W1:Y:S08]  /*1cb0*/  LDC R121, c[0x0][0x3f4] ;  /* 0x0000fd00ff797b82 */ /* 0x000e700000000800 */
[----:B------:R-:W-:Y:S01]  /*1cc0*/  @P0 IADD3 R4, P1, R227, UR4, RZ ;  /* 0x00000004e3040c10 */ /* 0x000fe2000ff3e0ff */
[----:B------:R-:W-:Y:S01]  /*1cd0*/  ULDC UR4, c[0x0][0x2f4] ;  /* 0x0000bd0000047ab9 */ /* 0x000fe20000000800 */
[----:B------:R-:W3:Y:S02]  /*1ce0*/  LDC.64 R88, c[0x0][0x408] ;  /* 0x00010200ff587b82 */ /* 0x000ee40000000a00 */
[----:B------:R-:W-:-:S05]  /*1cf0*/  @P0 IADD3.X R5, R228, UR5, RZ, P1, !PT ;  /* 0x00000005e4050c10 */ /* 0x000fca0008ffe4ff */
[----:B------:R4:W2:Y:S01]  /*1d00*/  @P0 LDG.E R25, desc[UR56][R4.64] ;  /* 0x0000003804190981 */ /* 0x0008a2000c1e1900 */
[----:B------:R-:W-:Y:S01]  /*1d10*/  ISETP.GE.AND P1, PT, R194, UR4, PT ;  /* 0x00000004c2007c0c */ /* 0x000fe2000bf26270 */
[-C--:B0-----:R-:W-:Y:S01]  /*1d20*/  IMAD.WIDE.U32 R96, R202, R94.reuse, R16 ;  /* 0x0000005eca607225 */ /* 0x081fe200078e0010 */
[----:B------:R-:W-:Y:S01]  /*1d30*/  ISETP.GE.AND P0, PT, R16, UR4, PT ;  /* 0x0000000410007c0c */ /* 0x000fe2000bf06270 */
[----:B------:R-:W0:Y:S01]  /*1d40*/  S2R R28, SR_TID.X ;  /* 0x00000000001c7919 */ /* 0x000e220000002100 */
[----:B------:R-:W-:Y:S01]  /*1d50*/  SEL R3, RZ, 0xffffffff, P1 ;  /* 0xffffffffff037807 */ /* 0x000fe20000800000 */
[----:B------:R-:W-:Y:S01]  /*1d60*/  IMAD R125, R95, 0x60, RZ ;  /* 0x000000605f7d7824 */ /* 0x000fe200078e02ff */
[----:B------:R-:W-:Y:S01]  /*1d70*/  SEL R0, RZ, 0x1, P0 ;  /* 0x00000001ff007807 */ /* 0x000fe20000000000 */
[----:B------:R-:W0:Y:S01]  /*1d80*/  S2R R137, SR_TID.X ;  /* 0x0000000000897919 */ /* 0x000e220000002100 */
[----:B------:R-:W-:Y:S01]  /*1d90*/  ISETP.GE.AND P0, PT, R193, UR4, PT ;  /* 0x00000004c1007c0c */ /* 0x000fe2000bf06270 */
[----:B------:R-:W-:Y:S01]  /*1da0*/  IMAD.SHL.U32 R3, R3, 0x2, RZ ;  /* 0x0000000203037824 */ /* 0x000fe200078e00ff */
[----:B----4-:R-:W-:Y:S01]  /*1db0*/  SHF.R.S32.HI R5, RZ, 0x1f, R202 ;  /* 0x0000001fff057819 */ /* 0x010fe200000114ca */
[----:B------:R-:W-:Y:S01]  /*1dc0*/  IMAD.SHL.U32 R105, R94, 0x40, RZ ;  /* 0x000000405e697824 */ /* 0x000fe200078e00ff */
[----:B------:R-:W-:Y:S01]  /*1dd0*/  ISETP.GE.AND P1, PT, R23, UR4, PT ;  /* 0x0000000417007c0c */ /* 0x000fe2000bf26270 */
[----:B------:R-:W-:Y:S01]  /*1de0*/  IMAD.IADD R124, R27, 0x1, R26 ;  /* 0x000000011b7c7824 */ /* 0x000fe200078e021a */
[----:B------:R-:W-:Y:S01]  /*1df0*/  LOP3.LUT R0, R3, 0x2, R0, 0xe2, !PT ;  /* 0x0000000203007812 */ /* 0x000fe200078ee200 */
[C---:B------:R-:W-:Y:S01]  /*1e00*/  IMAD R6, R5.reuse, R94, RZ ;  /* 0x0000005e05067224 */ /* 0x040fe200078e02ff */
[----:B------:R-:W-:Y:S01]  /*1e10*/  SHF.R.S32.HI R197, RZ, 0x1f, R196 ;  /* 0x0000001fffc57819 */ /* 0x000fe200000114c4 */
[----:B---3--:R-:W-:Y:S01]  /*1e20*/  IMAD R5, R5, R88, RZ ;  /* 0x0000005805057224 */ /* 0x008fe200078e02ff */
[----:B------:R-:W-:Y:S01]  /*1e30*/  SEL R3, RZ, 0x4, P0 ;  /* 0x00000004ff037807 */ /* 0x000fe20000000000 */
[C---:B------:R-:W-:Y:S01]  /*1e40*/  IMAD R7, R202.reuse, R95, R6 ;  /* 0x0000005fca077224 */ /* 0x040fe200078e0206 */
[----:B------:R-:W-:Y:S01]  /*1e50*/  SEL R4, RZ, 0x8, P1 ;  /* 0x00000008ff047807 */ /* 0x000fe20000800000 */
[----:B------:R-:W-:Y:S01]  /*1e60*/  IMAD.WIDE.U32 R98, R202, R94, R196 ;  /* 0x0000005eca627225 */ /* 0x000fe200078e00c4 */
[----:B------:R-:W-:-:S02]  /*1e70*/  ISETP.GE.AND P2, PT, R22, UR4, PT ;  /* 0x0000000416007c0c */ /* 0x000fc4000bf46270 */
[----:B------:R-:W-:Y:S01]  /*1e80*/  LOP3.LUT R0, R4, R0, R3, 0xfe, !PT ;  /* 0x0000000004007212 */ /* 0x000fe200078efe03 */
[----:B------:R-:W-:Y:S01]  /*1e90*/  IMAD.IADD R99, R99, 0x1, R7 ;  /* 0x0000000163637824 */ /* 0x000fe200078e0207 */
[----:B------:R-:W-:Y:S01]  /*1ea0*/  SEL R3, RZ, 0x10, P2 ;  /* 0x00000010ff037807 */ /* 0x000fe20001000000 */
[----:B------:R-:W-:Y:S01]  /*1eb0*/  IMAD.IADD R97, R7, 0x1, R97 ;  /* 0x0000000107617824 */ /* 0x000fe200078e0261 */
[----:B-1----:R-:W-:Y:S01]  /*1ec0*/  ISETP.GE.AND P0, PT, R16, R121, PT ;  /* 0x000000791000720c */ /* 0x002fe20003f06270 */
[----:B------:R-:W-:Y:S01]  /*1ed0*/  IMAD R9, R202, R89, R5 ;  /* 0x00000059ca097224 */ /* 0x000fe200078e0205 */
[----:B------:R-:W-:Y:S01]  /*1ee0*/  ISETP.GE.AND P1, PT, R194, R121, PT ;  /* 0x00000079c200720c */ /* 0x000fe20003f26270 */
[-C--:B------:R-:W-:Y:S01]  /*1ef0*/  IMAD.WIDE.U32 R92, R202, R88.reuse, R196 ;  /* 0x00000058ca5c7225 */ /* 0x080fe200078e00c4 */
[----:B------:R-:W-:Y:S02]  /*1f00*/  LOP3.LUT R7, R0, R3, RZ, 0xfc, !PT ;  /* 0x0000000300077212 */ /* 0x000fe400078efcff */
[----:B------:R-:W-:Y:S01]  /*1f10*/  ISETP.GE.AND P3, PT, R193, R121, PT ;  /* 0x00000079c100720c */ /* 0x000fe20003f66270 */
[----:B------:R-:W-:Y:S01]  /*1f20*/  IMAD.WIDE.U32 R90, R202, R88, R16 ;  /* 0x00000058ca5a7225 */ /* 0x000fe200078e0010 */
[----:B------:R-:W-:-:S02]  /*1f30*/  SEL R3, R121, RZ, P0 ;  /* 0x000000ff79037207 */ /* 0x000fc40000000000 */
[----:B------:R-:W-:Y:S01]  /*1f40*/  SEL R5, R121, RZ, P1 ;  /* 0x000000ff79057207 */ /* 0x000fe20000800000 */
[----:B------:R-:W-:Y:S01]  /*1f50*/  IMAD.IADD R93, R93, 0x1, R9 ;  /* 0x000000015d5d7824 */ /* 0x000fe200078e0209 */
[----:B------:R-:W-:Y:S01]  /*1f60*/  SEL R0, R121, RZ, P3 ;  /* 0x000000ff79007207 */ /* 0x000fe20001800000 */
[----:B------:R-:W-:Y:S01]  /*1f70*/  IMAD.IADD R3, R16, 0x1, R3 ;  /* 0x0000000110037824 */ /* 0x000fe200078e0203 */
[----:B------:R-:W-:Y:S01]  /*1f80*/  SHF.R.U32.HI R21, RZ, 0x3, R204 ;  /* 0x00000003ff157819 */ /* 0x000fe200000116cc */
[----:B------:R-:W-:Y:S01]  /*1f90*/  IMAD.IADD R5, R194, 0x1, R5 ;  /* 0x00000001c2057824 */ /* 0x000fe200078e0205 */
[----:B------:R-:W-:Y:S01]  /*1fa0*/  LOP3.LUT P2, RZ, R223, 0x4, RZ, 0xc0, !PT ;  /* 0x00000004dfff7812 */ /* 0x000fe2000784c0ff */
[----:B------:R-:W-:Y:S01]  /*1fb0*/  IMAD.IADD R10, R193, 0x1, R0 ;  /* 0x00000001c10a7824 */ /* 0x000fe200078e0200 */
[----:B------:R-:W-:Y:S01]  /*1fc0*/  SHF.R.S32.HI R0, RZ, 0x1f, R3 ;  /* 0x0000001fff007819 */ /* 0x000fe20000011403 */
[----:B------:R-:W-:Y:S01]  /*1fd0*/  IMAD.IADD R91, R9, 0x1, R91 ;  /* 0x00000001095b7824 */ /* 0x000fe200078e025b */
[----:B------:R-:W-:Y:S01]  /*1fe0*/  SHF.R.S32.HI R6, RZ, 0x1f, R5 ;  /* 0x0000001fff067819 */ /* 0x000fe20000011405 */
[----:B0-----:R-:W-:Y:S01]  /*1ff0*/  VIADD R28, R28, 0xffffff80 ;  /* 0xffffff801c1c7836 */ /* 0x001fe20000000000 */
[-C--:B------:R-:W-:Y:S01]  /*2000*/  LEA.HI R4, R0, R3.reuse, RZ, 0x3 ;  /* 0x0000000300047211 */ /* 0x080fe200078f18ff */
[----:B------:R-:W-:Y:S01]  /*2010*/  IMAD.SHL.U32 R107, R88, 0x40, RZ ;  /* 0x00000040586b7824 */ /* 0x000fe200078e00ff */
[----:B------:R-:W-:Y:S01]  /*2020*/  LEA.HI R0, R0, R3, RZ, 0x6 ;  /* 0x0000000300007211 */ /* 0x000fe200078f30ff */
[----:B-----5:R-:W-:Y:S01]  /*2030*/  IMAD.WIDE.U32 R92, R136, R88, R92 ;  /* 0x00000058885c7225 */ /* 0x020fe200078e005c */
[----:B------:R-:W-:-:S02]  /*2040*/  LEA.HI R3, R6, R5, RZ, 0x6 ;  /* 0x0000000506037211 */ /* 0x000fc400078f30ff */
[----:B------:R-:W-:Y:S01]  /*2050*/  LEA.HI R5, R6, R5, RZ, 0x3 ;  /* 0x0000000506057211 */ /* 0x000fe200078f18ff */
[C---:B------:R-:W-:Y:S01]  /*2060*/  IMAD.WIDE.U32 R90, R136.reuse, R88, R90 ;  /* 0x00000058885a7225 */ /* 0x040fe200078e005a */
[----:B------:R-:W-:Y:S02]  /*2070*/  SHF.R.S32.HI R0, RZ, 0x6, R0 ;  /* 0x00000006ff007819 */ /* 0x000fe40000011400 */
[----:B------:R-:W-:Y:S01]  /*2080*/  SHF.R.S32.HI R6, RZ, 0x6, R3 ;  /* 0x00000006ff067819 */ /* 0x000fe20000011403 */
[----:B------:R-:W-:Y:S01]  /*2090*/  IMAD.WIDE.U32 R98, R136, R94, R98 ;  /* 0x0000005e88627225 */ /* 0x000fe200078e0062 */
[C-C-:B------:R-:W-:Y:S02]  /*20a0*/  LOP3.LUT R3, R215.reuse, 0x38, R4.reuse, 0xf8, !PT ;  /* 0x00000038d7037812 */ /* 0x140fe400078ef804 */
[----:B------:R-:W-:Y:S01]  /*20b0*/  LOP3.LUT R8, R204, 0x38, R4, 0xf8, !PT ;  /* 0x00000038cc087812 */ /* 0x000fe200078ef804 */
[C---:B------:R-:W-:Y:S01]  /*20c0*/  IMAD R135, R0.reuse, 0x1800, R217 ;  /* 0x0000180000877824 */ /* 0x040fe200078e02d9 */
[----:B------:R-:W-:Y:S01]  /*20d0*/  LOP3.LUT R9, R215, 0x38, R5, 0xf8, !PT ;  /* 0x00000038d7097812 */ /* 0x000fe200078ef805 */
[----:B------:R-:W-:Y:S01]  /*20e0*/  IMAD R132, R0, 0x1800, R218 ;  /* 0x0000180000847824 */ /* 0x000fe200078e02da */
[----:B------:R-:W-:Y:S01]  /*20f0*/  SHF.R.S32.HI R11, RZ, 0x1f, R10 ;  /* 0x0000001fff0b7819 */ /* 0x000fe2000001140a */
[C---:B------:R-:W-:Y:S01]  /*2100*/  IMAD R133, R6.reuse, 0x1800, R217 ;  /* 0x0000180006857824 */ /* 0x040fe200078e02d9 */
[----:B------:R-:W-:Y:S01]  /*2110*/  LOP3.LUT R0, R3, R216, RZ, 0x3c, !PT ;  /* 0x000000d803007212 */ /* 0x000fe200078e3cff */
[----:B------:R-:W-:Y:S01]  /*2120*/  IMAD R129, R6, 0x1800, R218 ;  /* 0x0000180006817824 */ /* 0x000fe200078e02da */
[----:B------:R-:W-:Y:S01]  /*2130*/  LOP3.LUT R3, R8, R21, RZ, 0x3c, !PT ;  /* 0x0000001508037212 */ /* 0x000fe200078e3cff */
[----:B------:R-:W-:Y:S01]  /*2140*/  IMAD.WIDE.U32 R96, R136, R94, R96 ;  /* 0x0000005e88607225 */ /* 0x000fe200078e0060 */
[----:B------:R-:W-:-:S02]  /*2150*/  LOP3.LUT R8, R9, R216, RZ, 0x3c, !PT ;  /* 0x000000d809087212 */ /* 0x000fc400078e3cff */
[-C--:B------:R-:W-:Y:S01]  /*2160*/  LEA.HI R12, R11, R10.reuse, RZ, 0x3 ;  /* 0x0000000a0b0c7211 */ /* 0x080fe200078f18ff */
[----:B------:R-:W-:Y:S01]  /*2170*/  IMAD.IADD R135, R135, 0x1, R0 ;  /* 0x0000000187877824 */ /* 0x000fe200078e0200 */
[----:B------:R-:W-:Y:S01]  /*2180*/  LEA.HI R10, R11, R10, RZ, 0x6 ;  /* 0x0000000a0b0a7211 */ /* 0x000fe200078f30ff */
[----:B------:R-:W-:Y:S01]  /*2190*/  IMAD.IADD R132, R132, 0x1, R3 ;  /* 0x0000000184847824 */ /* 0x000fe200078e0203 */
[C---:B------:R-:W-:Y:S01]  /*21a0*/  LOP3.LUT R0, R204.reuse, 0x38, R5, 0xf8, !PT ;  /* 0x00000038cc007812 */ /* 0x040fe200078ef805 */
[----:B------:R-:W-:Y:S01]  /*21b0*/  IMAD.IADD R133, R133, 0x1, R8 ;  /* 0x0000000185857824 */ /* 0x000fe200078e0208 */
[----:B------:R-:W-:Y:S01]  /*21c0*/  LOP3.LUT R3, R215, 0x38, R12, 0xf8, !PT ;  /* 0x00000038d7037812 */ /* 0x000fe200078ef80c */
[----:B------:R-:W-:Y:S01]  /*21d0*/  IMAD.SHL.U32 R121, R121, 0x2, RZ ;  /* 0x0000000279797824 */ /* 0x000fe200078e00ff */
[----:B------:R-:W-:Y:S02]  /*21e0*/  SHF.R.S32.HI R10, RZ, 0x6, R10 ;  /* 0x00000006ff0a7819 */ /* 0x000fe4000001140a */
[----:B------:R-:W-:-:S02]  /*21f0*/  LOP3.LUT R8, R204, 0x38, R12, 0xf8, !PT ;  /* 0x00000038cc087812 */ /* 0x000fc400078ef80c */
[-C--:B------:R-:W-:Y:S01]  /*2200*/  LOP3.LUT R6, R0, R21.reuse, RZ, 0x3c, !PT ;  /* 0x0000001500067212 */ /* 0x080fe200078e3cff */
[C---:B------:R-:W-:Y:S01]  /*2210*/  IMAD R128, R10.reuse, 0x1800, R218 ;  /* 0x000018000a807824 */ /* 0x040fe200078e02da */
[----:B------:R-:W-:Y:S01]  /*2220*/  LOP3.LUT R0, R3, R216, RZ, 0x3c, !PT ;  /* 0x000000d803007212 */ /* 0x000fe200078e3cff */
[----:B------:R-:W-:Y:S01]  /*2230*/  IMAD R131, R10, 0x1800, R217 ;  /* 0x000018000a837824 */ /* 0x000fe200078e02d9 */
[----:B------:R-:W-:Y:S02]  /*2240*/  SHF.R.S32.HI R9, RZ, 0x1f, R136 ;  /* 0x0000001fff097819 */ /* 0x000fe40000011488 */
[----:B------:R-:W-:Y:S01]  /*2250*/  LOP3.LUT R3, R8, R21, RZ, 0x3c, !PT ;  /* 0x0000001508037212 */ /* 0x000fe200078e3cff */
[----:B------:R-:W-:Y:S01]  /*2260*/  IMAD.IADD R131, R131, 0x1, R0 ;  /* 0x0000000183837824 */ /* 0x000fe200078e0200 */
[----:B------:R-:W-:Y:S01]  /*2270*/  IADD3 R129, R129, R6, RZ ;  /* 0x0000000681817210 */ /* 0x000fe20007ffe0ff */
[----:B------:R-:W-:Y:S01]  /*2280*/  IMAD R6, R9, R94, RZ ;  /* 0x0000005e09067224 */ /* 0x000fe200078e02ff */
[----:B------:R-:W-:Y:S01]  /*2290*/  SHF.R.S32.HI R21, RZ, 0x1f, R28 ;  /* 0x0000001fff157819 */ /* 0x000fe2000001141c */
[----:B------:R-:W-:Y:S01]  /*22a0*/  IMAD.IADD R128, R128, 0x1, R3 ;  /* 0x0000000180807824 */ /* 0x000fe200078e0203 */
[----:B------:R-:W-:Y:S01]  /*22b0*/  LOP3.LUT R3, R215, 0x18, R16, 0xf8, !PT ;  /* 0x00000018d7037812 */ /* 0x000fe200078ef810 */
[C---:B------:R-:W-:Y:S01]  /*22c0*/  IMAD R101, R136.reuse, R95, R6 ;  /* 0x0000005f88657224 */ /* 0x040fe200078e0206 */
[----:B------:R-:W-:Y:S01]  /*22d0*/  LEA.HI R21, R21, R28, RZ, 0x2 ;  /* 0x0000001c15157211 */ /* 0x000fe200078f10ff */
[----:B------:R-:W-:Y:S01]  /*22e0*/  IMAD R0, R9, R88, RZ ;  /* 0x0000005809007224 */ /* 0x000fe200078e02ff */
[----:B------:R-:W-:Y:S01]  /*22f0*/  LOP3.LUT R6, R3, R216, RZ, 0x3c, !PT ;  /* 0x000000d803067212 */ /* 0x000fe200078e3cff */
[----:B------:R-:W-:Y:S01]  /*2300*/  IMAD R9, R89, 0x60, RZ ;  /* 0x0000006059097824 */ /* 0x000fe200078e02ff */
[----:B------:R-:W-:Y:S01]  /*2310*/  LOP3.LUT R21, R21, 0xfffffffc, RZ, 0xc0, !PT ;  /* 0xfffffffc15157812 */ /* 0x000fe200078ec0ff */
[----:B------:R-:W-:Y:S01]  /*2320*/  IMAD R11, R136, R89, R0 ;  /* 0x00000059880b7224 */ /* 0x000fe200078e0200 */
[C---:B------:R-:W-:Y:S01]  /*2330*/  SHF.L.U64.HI R106, R88.reuse, 0x6, R89 ;  /* 0x00000006586a7819 */ /* 0x040fe20000010259 */
[----:B------:R-:W-:Y:S01]  /*2340*/  IMAD.IADD R127, R217, 0x1, R6 ;  /* 0x00000001d97f7824 */ /* 0x000fe200078e0206 */
[----:B------:R-:W-:Y:S01]  /*2350*/  SHF.R.S32.HI R114, RZ, 0x3, R4 ;  /* 0x00000003ff727819 */ /* 0x000fe20000011404 */
[----:B------:R-:W-:Y:S01]  /*2360*/  IMAD.WIDE.U32 R88, R88, 0x60, RZ ;  /* 0x0000006058587825 */ /* 0x000fe200078e00ff */
[----:B------:R-:W-:-:S02]  /*2370*/  LOP3.LUT R3, R4, 0xfffffff8, RZ, 0xc0, !PT ;  /* 0xfffffff804037812 */ /* 0x000fc400078ec0ff */
[C---:B------:R-:W-:Y:S01]  /*2380*/  SHF.L.U64.HI R104, R94.reuse, 0x6, R95 ;  /* 0x000000065e687819 */ /* 0x040fe2000001025f */
[----:B------:R-:W-:Y:S01]  /*2390*/  IMAD.WIDE.U32 R94, R94, 0x60, RZ ;  /* 0x000000605e5e7825 */ /* 0x000fe200078e00ff */
[----:B------:R-:W-:Y:S02]  /*23a0*/  SHF.R.S32.HI R113, RZ, 0x3, R5 ;  /* 0x00000003ff717819 */ /* 0x000fe40000011405 */
[----:B------:R-:W-:Y:S01]  /*23b0*/  LOP3.LUT R4, R5, 0xfffffff8, RZ, 0xc0, !PT ;  /* 0xfffffff805047812 */ /* 0x000fe200078ec0ff */
[----:B------:R-:W-:Y:S01]  /*23c0*/  IMAD.IADD R21, R28, 0x1, -R21 ;  /* 0x000000011c157824 */ /* 0x000fe200078e0a15 */
[----:B------:R-:W-:Y:S01]  /*23d0*/  LOP3.LUT R5, R12, 0xfffffff8, RZ, 0xc0, !PT ;  /* 0xfffffff80c057812 */ /* 0x000fe200078ec0ff */
[----:B------:R-:W-:Y:S01]  /*23e0*/  IMAD.IADD R126, R89, 0x1, R9 ;  /* 0x00000001597e7824 */ /* 0x000fe200078e0209 */
[----:B------:R-:W-:Y:S01]  /*23f0*/  SHF.R.S32.HI R0, RZ, 0x1f, R30 ;  /* 0x0000001fff007819 */ /* 0x000fe2000001141e */
[----:B------:R-:W-:Y:S01]  /*2400*/  IMAD.IADD R103, R99, 0x1, R101 ;  /* 0x0000000163677824 */ /* 0x000fe200078e0265 */
[----:B------:R-:W-:Y:S01]  /*2410*/  LEA.HI R137, R137, 0x8, RZ, 0x19 ;  /* 0x0000000889897811 */ /* 0x000fe200078fc8ff */
[----:B------:R-:W-:Y:S01]  /*2420*/  IMAD R111, R21, 0x40, R202 ;  /* 0x00000040156f7824 */ /* 0x000fe200078e02ca */
[----:B------:R-:W-:Y:S01]  /*2430*/  SHF.R.S32.HI R112, RZ, 0x3, R12 ;  /* 0x00000003ff707819 */ /* 0x000fe2000001140c */
[----:B------:R-:W-:Y:S01]  /*2440*/  IMAD.IADD R125, R95, 0x1, R125 ;  /* 0x000000015f7d7824 */ /* 0x000fe200078e027d */
[----:B------:R-:W-:Y:S01]  /*2450*/  SHF.R.S32.HI R110, RZ, 0x1f, R3 ;  /* 0x0000001fff6e7819 */ /* 0x000fe20000011403 */
[----:B------:R-:W-:Y:S01]  /*2460*/  IMAD.IADD R101, R101, 0x1, R97 ;  /* 0x0000000165657824 */ /* 0x000fe200078e0261 */
[----:B------:R-:W-:Y:S01]  /*2470*/  SHF.R.S32.HI R109, RZ, 0x1f, R4 ;  /* 0x0000001fff6d7819 */ /* 0x000fe20000011404 */
[----:B------:R-:W-:Y:S01]  /*2480*/  IMAD.IADD R102, R93, 0x1, R11 ;  /* 0x000000015d667824 */ /* 0x000fe200078e020b */
[----:B------:R-:W-:Y:S01]  /*2490*/  SHF.R.S32.HI R108, RZ, 0x1f, R5 ;  /* 0x0000001fff6c7819 */ /* 0x000fe20000011405 */
[----:B------:R-:W-:Y:S01]  /*24a0*/  IMAD.IADD R100, R11, 0x1, R91 ;  /* 0x000000010b647824 */ /* 0x000fe200078e025b */
[----:B--2---:R-:W-:-:S04]  /*24b0*/  LOP3.LUT R20, R20, 0xfffffffe, RZ, 0xc0, !PT ;  /* 0xfffffffe14147812 */ /* 0x004fc800078ec0ff */
[----:B------:R-:W-:-:S04]  /*24c0*/  @P3 LOP3.LUT R20, R20, 0x1, RZ, 0xfc, !PT ;  /* 0x0000000114143812 */ /* 0x000fc800078efcff */
[----:B------:R-:W-:-:S04]  /*24d0*/  LOP3.LUT R20, R20, 0xfffffffb, RZ, 0xc0, !PT ;  /* 0xfffffffb14147812 */ /* 0x000fc800078ec0ff */
[----:B------:R-:W-:Y:S02]  /*24e0*/  @P2 LOP3.LUT R20, R20, 0x4, RZ, 0xfc, !PT ;  /* 0x0000000414142812 */ /* 0x000fe400078efcff */
[----:B------:R-:W-:-:S03]  /*24f0*/  ISETP.GE.AND P2, PT, R192, UR4, PT ;  /* 0x00000004c0007c0c */ /* 0x000fc6000bf46270 */
[----:B------:R0:W-:Y:S01]  /*2500*/  STL [R1], R20 ;  /* 0x0000001401007387 */ /* 0x0001e20000100800 */
[----:B------:R-:W-:-:S04]  /*2510*/  SEL R6, RZ, 0x20, P2 ;  /* 0x00000020ff067807 */ /* 0x000fc80001000000 */
[C---:B0-----:R-:W-:Y:S02]  /*2520*/  LOP3.LUT R20, R7.reuse, R6, RZ, 0xfc, !PT ;  /* 0x0000000607147212 */ /* 0x041fe400078efcff */
[----:B------:R-:W-:Y:S02]  /*2530*/  LOP3.LUT R6, R7, 0x1, RZ, 0xc0, !PT ;  /* 0x0000000107067812 */ /* 0x000fe400078ec0ff */
[C---:B------:R-:W-:Y:S02]  /*2540*/  LOP3.LUT R7, R20.reuse, 0x2, RZ, 0xc0, !PT ;  /* 0x0000000214077812 */ /* 0x040fe400078ec0ff */
[C---:B------:R-:W-:Y:S02]  /*2550*/  LOP3.LUT R8, R20.reuse, 0x4, RZ, 0xc0, !PT ;  /* 0x0000000414087812 */ /* 0x040fe400078ec0ff */
[C---:B------:R-:W-:Y:S02]  /*2560*/  LOP3.LUT R9, R20.reuse, 0x8, RZ, 0xc0, !PT ;  /* 0x0000000814097812 */ /* 0x040fe400078ec0ff */
[----:B------:R-:W-:-:S02]  /*2570*/  LOP3.LUT R10, R20, 0x10, RZ, 0xc0, !PT ;  /* 0x00000010140a7812 */ /* 0x000fc400078ec0ff */
[----:B------:R-:W-:Y:S02]  /*2580*/  SHF.R.S32.HI R123, RZ, 0x1f, R25 ;  /* 0x0000001fff7b7819 */ /* 0x000fe40000011419 */
[----:B------:R-:W-:-:S07]  /*2590*/  LOP3.LUT R20, R20, 0x20, RZ, 0xc0, !PT ;  /* 0x0000002014147812 */ /* 0x000fce00078ec0ff */
.L_x_3855:
[----:B--2---:R-:W2:Y:S01]  /*25a0*/  LDL.LU R33, [R1] ;  /* 0x0000000001217983 */ /* 0x004ea20000300800 */
[----:B------:R-:W0:Y:S01]  /*25b0*/  LDC R31, c[0x0][0x430] ;  /* 0x00010c00ff1f7b82 */ /* 0x000e220000000800 */
[----:B------:R-:W-:Y:S01]  /*25c0*/  IADD3 R2, R2, -0x1, RZ ;  /* 0xffffffff02027810 */ /* 0x000fe20007ffe0ff */
[----:B------:R-:W-:-:S04]  /*25d0*/  IMAD.MOV.U32 R21, RZ, RZ, RZ ;  /* 0x000000ffff157224 */ /* 0x000fc800078e00ff */
        /* <DEDUP_REMOVED lines=14> */
[----:B------:R-:W-:Y:S01]  /*26c0*/  @!P2 SHF.R.S32.HI R27, RZ, 0x1f, R26 ;  /* 0x0000001fff1ba819 */ /* 0x000fe2000001141a */
[C---:B------:R-:W-:Y:S02]  /*26d0*/  @!P2 IMAD R11, R25.reuse, R15, R28 ;  /* 0x0000000f190ba224 */ /* 0x040fe400078e021c */
[----:B------:R-:W-:-:S04]  /*26e0*/  @!P2 IMAD.WIDE.U32 R14, R25, R14, R26 ;  /* 0x0000000e190ea225 */ /* 0x000fc800078e001a */
[----:B------:R-:W-:Y:S01]  /*26f0*/  @!P2 IMAD.IADD R11, R15, 0x1, R11 ;  /* 0x000000010f0ba824 */ /* 0x000fe200078e020b */
[----:B---3--:R-:W-:-:S04]  /*2700*/  @!P2 LEA R12, P3, R14, R12, 0x2 ;  /* 0x0000000c0e0ca211 */ /* 0x008fc800078610ff */
[----:B------:R-:W-:-:S05]  /*2710*/  @!P2 LEA.HI.X R13, R14, R13, R11, 0x2, P3 ;  /* 0x0000000d0e0da211 */ /* 0x000fca00018f140b */
[----:B------:R0:W5:Y:S01]  /*2720*/  @!P2 LDG.E R21, desc[UR56][R12.64] ;  /* 0x000000380c15a981 */ /* 0x000162000c1e1900 */
[----:B------:R-:W-:Y:S01]  /*2730*/  ISETP.GT.AND P2, PT, R2, R122, PT ;  /* 0x0000007a0200720c */ /* 0x000fe20003f44270 */
[----:B------:R-:W-:Y:S01]  /*2740*/  IMAD R14, R19, 0x4800, R127 ;  /* 0x00004800130e7824 */ /* 0x000fe200078e027f */
[----:B------:R-:W-:Y:S01]  /*2750*/  LOP3.LUT P4, RZ, R223, 0x4, RZ, 0xc0, !PT ;  /* 0x00000004dfff7812 */ /* 0x000fe2000788c0ff */
[----:B------:R-:W-:Y:S01]  /*2760*/  IMAD.MOV R26, RZ, RZ, -R26 ;  /* 0x000000ffff1a7224 */ /* 0x000fe200078e0a1a */
[----:B------:R-:W-:Y:S05]  /*2770*/  YIELD ;  /* 0x0000000000007946 */ /* 0x000fea0003800000 */
[----:B------:R-:W-:Y:S01]  /*2780*/  VIADD R28, R14, 0x20 ;  /* 0x000000200e1c7836 */ /* 0x000fe20000000000 */
[----:B------:R-:W-:Y:S01]  /*2790*/  BSSY B0, `(.L_x_3750) ;  /* 0x00007f3000007945 */ /* 0x000fe20003800000 */
[----:B------:R-:W-:-:S02]  /*27a0*/  IMAD R26, R31, R26, R32 ;  /* 0x0000001a1f1a7224 */ /* 0x000fc400078e0220 */
[C---:B------:R-:W-:Y:S02]  /*27b0*/  IMAD R27, R14.reuse, 0x2, R115 ;  /* 0x000000020e1b7824 */ /* 0x040fe400078e0273 */
[----:B------:R-:W-:-:S04]  /*27c0*/  @P4 VIADD R28, R14, 0xffffffe0 ;  /* 0xffffffe00e1c4836 */ /* 0x000fc80000000000 */
[----:B------:R-:W-:Y:S01]  /*27d0*/  IMAD R28, R28, 0x2, R115 ;  /* 0x000000021c1c7824 */ /* 0x000fe200078e0273 */
[----:B--2---:R-:W-:-:S04]  /*27e0*/  LOP3.LUT R33, R33, 0xfffffffd, RZ, 0xc0, !PT ;  /* 0xfffffffd21217812 */ /* 0x004fc800078ec0ff */
[----:B------:R-:W-:Y:S02]  /*27f0*/  @P2 LOP3.LUT R33, R33, 0x2, RZ, 0xfc, !PT ;  /* 0x0000000221212812 */ /* 0x000fe400078efcff */
[----:B------:R-:W-:-:S03]  /*2800*/  ISETP.GE.AND P2, PT, R120, 0x1, PT ;  /* 0x000000017800780c */ /* 0x000fc60003f46270 */
[----:B------:R0:W-:Y:S10]  /*2810*/  STL [R1], R33 ;  /* 0x0000002101007387 */ /* 0x0001f40000100800 */
[----:B0-----:R-:W-:Y:S05]  /*2820*/  @!P2 BRA `(.L_x_3751) ;  /* 0x0000007400d0a947 */ /* 0x001fea0003800000 */
        /* <DEDUP_REMOVED lines=34> */
[----:B------:R-:W-:Y:S01]  /*2a50*/  ISETP.GE.AND P3, PT, R202, R85, PT ;  /* 0x00000055ca00720c */ /* 0x000fe20003f66270 */
        /* <DEDUP_REMOVED lines=14> */
[----:B------:R-:W-:Y:S06]  /*2b40*/  @P3 BRA `(.L_x_3754) ;  /* 0x0000000000a03947 */ /* 0x000fec0003800000 */
[----:B------:R-:W-:Y:S01]  /*2b50*/  IADD3 R35, P2, R98, R14, RZ ;  /* 0x0000000e62237210 */ /* 0x000fe20007f5e0ff */
[----:B------:R-:W-:Y:S01]  /*2b60*/  ULDC.64 UR4, c[0x0][0x3e8] ;  /* 0x0000fa0000047ab9 */ /* 0x000fe20000000a00 */
[----:B------:R-:W-:Y:S02]  /*2b70*/  CS2R R76, SRZ ;  /* 0x00000000004c7805 */ /* 0x000fe4000001ff00 */
[----:B------:R-:W-:Y:S01]  /*2b80*/  CS2R R78, SRZ ;  /* 0x00000000004e7805 */ /* 0x000fe2000001ff00 */
[----:B------:R-:W-:Y:S01]  /*2b90*/  IMAD.X R36, R11, 0x1, R103, P2 ;  /* 0x000000010b247824 */ /* 0x000fe200010e0667 */
[----:B------:R-:W-:-:S04]  /*2ba0*/  LEA R34, P2, R35, UR4, 0x1 ;  /* 0x0000000423227c11 */ /* 0x000fc8000f8408ff */
[----:B------:R-:W-:Y:S01]  /*2bb0*/  LEA.HI.X R35, R35, UR5, R36, 0x1, P2 ;  /* 0x0000000523237c11 */ /* 0x000fe200090f0c24 */
[----:B------:R-:W-:Y:S01]  /*2bc0*/  ULDC.64 UR4, c[0x0][0x400] ;  /* 0x0001000000047ab9 */ /* 0x000fe20000000a00 */
[----:B------:R-:W-:-:S04]  /*2bd0*/  IADD3 R37, P2, R92, R12, RZ ;  /* 0x0000000c5c257210 */ /* 0x000fc80007f5e0ff */
[----:B------:R-:W-:Y:S02]  /*2be0*/  IADD3.X R38, R80, R102, RZ, P2, !PT ;  /* 0x0000006650267210 */ /* 0x000fe400017fe4ff */
        /* <DEDUP_REMOVED lines=30> */
.L_x_3754:
[----:B------:R-:W-:Y:S05]  /*2dd0*/  BSYNC B1 ;  /* 0x0000000000017941 */ /* 0x000fea0003800000 */
.L_x_3753:
        /* <DEDUP_REMOVED lines=10> */
[----:B------:R-:W-:Y:S02]  /*2e80*/  CS2R R42, SRZ ;  /* 0x00000000002a7805 */ /* 0x000fe4000001ff00 */
[----:B------:R-:W-:Y:S02]  /*2e90*/  CS2R R46, SRZ ;  /* 0x00000000002e7805 */ /* 0x000fe4000001ff00 */
[----:B------:R-:W-:Y:S01]  /*2ea0*/  CS2R R50, SRZ ;  /* 0x0000000000327805 */ /* 0x000fe2000001ff00 */
[----:B-----5:R-:W-:Y:S01]  /*2eb0*/  IMAD.MOV.U32 R81, RZ, RZ, R56 ;  /* 0x000000ffff517224 */ /* 0x020fe200078e0038 */
[----:B------:R-:W-:Y:S01]  /*2ec0*/  CS2R R54, SRZ ;  /* 0x0000000000367805 */ /* 0x000fe2000001ff00 */
[----:B------:R-:W-:Y:S01]  /*2ed0*/  IMAD.MOV.U32 R82, RZ, RZ, R57 ;  /* 0x000000ffff527224 */ /* 0x000fe200078e0039 */
[----:B------:R-:W-:Y:S06]  /*2ee0*/  @P4 BRA `(.L_x_3756) ;  /* 0x0000000000a04947 */ /* 0x000fec0003800000 */
[----:B------:R-:W-:Y:S01]  /*2ef0*/  IADD3 R14, P2, P5, R98, R14, R105 ;  /* 0x0000000e620e7210 */ /* 0x000fe20007d5e069 */
[----:B------:R-:W-:Y:S01]  /*2f00*/  ULDC.64 UR4, c[0x0][0x3e8] ;  /* 0x0000fa0000047ab9 */ /* 0x000fe20000000a00 */
[----:B------:R-:W-:Y:S02]  /*2f10*/  CS2R R52, SRZ ;  /* 0x0000000000347805 */ /* 0x000fe4000001ff00 */
[----:B------:R-:W-:Y:S02]  /*2f20*/  CS2R R54, SRZ ;  /* 0x0000000000367805 */ /* 0x000fe4000001ff00 */
[----:B------:R-:W-:Y:S02]  /*2f30*/  IADD3.X R13, R103, R11, R104, P2, P5 ;  /* 0x0000000b670d7210 */ /* 0x000fe400017ea468 */
[----:B------:R-:W-:-:S04]  /*2f40*/  IADD3 R11, P2, P5, R92, R12, R107 ;  /* 0x0000000c5c0b7210 */ /* 0x000fc80007d5e06b */
[----:B------:R-:W-:Y:S02]  /*2f50*/  IADD3.X R80, R102, R80, R106, P2, P5 ;  /* 0x0000005066507210 */ /* 0x000fe400017ea46a */
[----:B------:R-:W-:-:S04]  /*2f60*/  LEA R12, P2, R14, UR4, 0x1 ;  /* 0x000000040e0c7c11 */ /* 0x000fc8000f8408ff */
[----:B------:R-:W-:Y:S01]  /*2f70*/  LEA.HI.X R13, R14, UR5, R13, 0x1, P2 ;  /* 0x000000050e0d7c11 */ /* 0x000fe200090f0c0d */
[----:B------:R-:W-:Y:S02]  /*2f80*/  ULDC.64 UR4, c[0x0][0x400] ;  /* 0x0001000000047ab9 */ /* 0x000fe40000000a00 */
        /* <DEDUP_REMOVED lines=30> */
.L_x_3756:
[----:B------:R-:W-:Y:S05]  /*3170*/  BSYNC B1 ;  /* 0x0000000000017941 */ /* 0x000fea0003800000 */
.L_x_3755:
[----:B------:R-:W-:Y:S01]  /*3180*/  IMAD.MOV.U32 R11, RZ, RZ, R60 ;  /* 0x000000ffff0b7224 */ /* 0x000fe200078e003c */
[----:B------:R-:W-:Y:S01]  /*3190*/  UISETP.NE.AND UP0, UPT, UR59, 0x3, UPT ;  /* 0x000000033b00788c */ /* 0x000fe2000bf05270 */
        /* <DEDUP_REMOVED lines=55> */
[----:B------:R-:W-:Y:S02]  /*3510*/  MOV R12, R44 ;  /* 0x0000002c000c7202 */ /* 0x000fe40000000f00 */
        /* <DEDUP_REMOVED lines=33> */
[----:B------:R-:W-:Y:S02]  /*3730*/  PRMT R167, R82, 0x7610, R167 ;  /* 0x0000761052a77816 */ /* 0x000fe400000000a7 */
[----:B------:R-:W-:Y:S02]  /*3740*/  PRMT R160, R14, 0x7610, R160 ;  /* 0x000076100ea07816 */ /* 0x000fe400000000a0 */
[----:B------:R-:W-:Y:S02]  /*3750*/  PRMT R161, R13, 0x7610, R161 ;  /* 0x000076100da17816 */ /* 0x000fe400000000a1 */
[----:B------:R-:W-:Y:S02]  /*3760*/  PRMT R164, R12, 0x7610, R164 ;  /* 0x000076100ca47816 */ /* 0x000fe400000000a4 */
[----:B------:R-:W-:Y:S01]  /*3770*/  PRMT R165, R11, 0x7610, R165 ;  /* 0x000076100ba57816 */ /* 0x000fe200000000a5 */
[----:B------:R-:W-:Y:S06]  /*3780*/  @!P2 BRA `(.L_x_3757) ;  /* 0x000000000004a947 */ /* 0x000fec0003800000 */
[----:B------:R-:W-:Y:S01]  /*3790*/  BPT.TRAP 0x1 ;  /* 0x000000040000795c */ /* 0x000fe20000300000 */
.L_x_3757:
[----:B------:R-:W-:Y:S01]  /*37a0*/  IMAD R86, R19, 0x8, R18 ;  /* 0x0000000813567824 */ /* 0x000fe200078e0212 */
[----:B------:R-:W-:Y:S01]  /*37b0*/  SHF.L.U32 R87, R203, 0x1f, RZ ;  /* 0x0000001fcb577819 */ /* 0x000fe200000006ff */
[----:B------:R-:W-:Y:S03]  /*37c0*/  BSSY B1, `(.L_x_3758) ;  /* 0x0000003000017945 */ /* 0x000fe60003800000 */
[----:B------:R-:W0:Y:S02]  /*37d0*/  SYNCS.PHASECHK.TRANS64.TRYWAIT P5, [R86+URZ+0x30890], R87 ;  /* 0x03089057560075a7 */ /* 0x000e2400080a017f */
[----:B0-----:R-:W-:Y:S05]  /*37e0*/  @!P5 BRA `(.L_x_3759) ;  /* 0x000001c400d0d947 */ /* 0x001fea0003800000 */
.L_x_4081:
[----:B------:R-:W-:Y:S05]  /*37f0*/  BSYNC B1 ;  /* 0x0000000000017941 */ /* 0x000fea0003800000 */
.L_x_3758:
[----:B------:R-:W-:-:S03]  /*3800*/  UMOV UR4, 0xffffffff ;  /* 0xffffffff00047882 */ /* 0x000fc60000000000 */
[----:B------:R-:W-:Y:S05]  /*3810*/  BRA.DIV UR4, `(.L_x_3760) ;  /* 0x000001c604d87947 */ /* 0x000fea000b800000 */
[----:B------:R1:W2:Y:S04]  /*3820*/  SHFL.IDX PT, R82, R118, RZ, 0x1c1f ;  /* 0x001c1fff76527589 */ /* 0x0002a800000e0000 */
[----:B------:R1:W3:Y:S02]  /*3830*/  SHFL.IDX PT, R11, R119, RZ, 0x1c1f ;  /* 0x001c1fff770b7589 */ /* 0x0002e400000e0000 */
.L_x_4085:
        /* <DEDUP_REMOVED lines=11> */
[--C-:B------:R-:W-:Y:S02]  /*38f0*/  SHF.R.U64 R76, R76, 0x10, R77.reuse ;  /* 0x000000104c4c7819 */ /* 0x100fe4000000124d */
[----:B------:R-:W-:Y:S02]  /*3900*/  SHF.R.U32.HI R150, RZ, 0x10, R77 ;  /* 0x00000010ff967819 */ /* 0x000fe4000001164d */
[--C-:B------:R-:W-:Y:S02]  /*3910*/  SHF.R.U64 R77, R78, 0x10, R79.reuse ;  /* 0x000000104e4d7819 */ /* 0x100fe4000000124f */
[----:B------:R-:W-:Y:S02]  /*3920*/  SHF.R.U32.HI R151, RZ, 0x10, R79 ;  /* 0x00000010ff977819 */ /* 0x000fe4000001164f */
[----:B------:R-:W-:Y:S01]  /*3930*/  PRMT R79, R152, 0x5410, R77 ;  /* 0x00005410984f7816 */ /* 0x000fe2000000004d */
[----:B0-----:R-:W-:Y:S01]  /*3940*/  IMAD.U32 R77, R13, 0x10000, RZ ;  /* 0x000100000d4d7824 */ /* 0x001fe200078e00ff */
[----:B------:R-:W-:-:S02]  /*3950*/  PRMT R76, R138, 0x5432, R76 ;  /* 0x000054328a4c7816 */ /* 0x000fc4000000004c */
[----:B------:R-:W-:Y:S02]  /*3960*/  LOP3.LUT R153, R13, 0xffff0000, RZ, 0xc0, !PT ;  /* 0xffff00000d997812 */ /* 0x000fe400078ec0ff */
[----:B------:R-:W-:Y:S02]  /*3970*/  LOP3.LUT R152, R79, 0xffff0000, RZ, 0xc0, !PT ;  /* 0xffff00004f987812 */ /* 0x000fe400078ec0ff */
[C---:B------:R-:W-:Y:S01]  /*3980*/  LOP3.LUT R78, R76.reuse, 0xffff0000, RZ, 0xc0, !PT ;  /* 0xffff00004c4e7812 */ /* 0x040fe200078ec0ff */
[----:B------:R-:W-:Y:S02]  /*3990*/  IMAD.U32 R76, R76, 0x10000, RZ ;  /* 0x000100004c4c7824 */ /* 0x000fe400078e00ff */
[C---:B------:R-:W-:Y:S02]  /*39a0*/  FMUL.FTZ R158, R153.reuse, R152 ;  /* 0x00000098999e7220 */ /* 0x040fe40000410000 */
[-C--:B------:R-:W-:Y:S02]  /*39b0*/  FMUL.FTZ R13, R153, R78.reuse ;  /* 0x0000004e990d7220 */ /* 0x080fe40000410000 */
[----:B------:R-:W-:-:S02]  /*39c0*/  FFMA.FTZ R78, R77, R78, -R158 ;  /* 0x0000004e4d4e7223 */ /* 0x000fc4000001089e */
[----:B------:R-:W-:Y:S01]  /*39d0*/  FFMA.FTZ R77, R77, R152, R13 ;  /* 0x000000984d4d7223 */ /* 0x000fe2000001000d */
[----:B------:R-:W-:Y:S02]  /*39e0*/  PRMT R13, R139, 0x5432, R150 ;  /* 0x000054328b0d7816 */ /* 0x000fe40000000096 */
[----:B------:R-:W-:Y:S02]  /*39f0*/  PRMT R150, R155, 0x5410, R151 ;  /* 0x000054109b967816 */ /* 0x000fe40000000097 */
[----:B------:R-:W-:Y:S01]  /*3a00*/  LOP3.LUT R152, R14, 0xffff0000, RZ, 0xc0, !PT ;  /* 0xffff00000e987812 */ /* 0x000fe200078ec0ff */
[C---:B------:R-:W-:Y:S01]  /*3a10*/  IMAD.U32 R153, R13.reuse, 0x10000, RZ ;  /* 0x000100000d997824 */ /* 0x040fe200078e00ff */
[----:B------:R-:W-:Y:S01]  /*3a20*/  LOP3.LUT R13, R13, 0xffff0000, RZ, 0xc0, !PT ;  /* 0xffff00000d0d7812 */ /* 0x000fe200078ec0ff */
[----:B------:R-:W-:Y:S01]  /*3a30*/  IMAD.U32 R151, R150, 0x10000, RZ ;  /* 0x0001000096977824 */ /* 0x000fe200078e00ff */
[----:B------:R-:W-:Y:S01]  /*3a40*/  F2FP.BF16.F32.PACK_AB R77, R77, R78 ;  /* 0x0000004e4d4d723e */ /* 0x000fe200000010ff */
[----:B------:R-:W-:-:S02]  /*3a50*/  IMAD.U32 R14, R14, 0x10000, RZ ;  /* 0x000100000e0e7824 */ /* 0x000fc400078e00ff */
[C---:B------:R-:W-:Y:S01]  /*3a60*/  FMUL.FTZ R155, R152.reuse, R151 ;  /* 0x00000097989b7220 */ /* 0x040fe20000410000 */
[----:B------:R-:W-:-:S03]  /*3a70*/  FMUL.FTZ R152, R152, R153 ;  /* 0x0000009998987220 */ /* 0x000fc60000410000 */
[C---:B------:R-:W-:Y:S01]  /*3a80*/  FFMA.FTZ R155, R14.reuse, R153, -R155 ;  /* 0x000000990e9b7223 */ /* 0x040fe2000001089b */
[----:B------:R-:W-:Y:S01]  /*3a90*/  FFMA.FTZ R152, R14, R151, R152 ;  /* 0x000000970e987223 */ /* 0x000fe20000010098 */
[----:B------:R-:W-:Y:S01]  /*3aa0*/  LOP3.LUT R151, R150, 0xffff0000, RZ, 0xc0, !PT ;  /* 0xffff000096977812 */ /* 0x000fe200078ec0ff */
[C---:B------:R-:W-:Y:S01]  /*3ab0*/  IMAD.U32 R150, R15.reuse, 0x10000, RZ ;  /* 0x000100000f967824 */ /* 0x040fe200078e00ff */
[----:B------:R-:W-:-:S05]  /*3ac0*/  LOP3.LUT R14, R15, 0xffff0000, RZ, 0xc0, !PT ;  /* 0xffff00000f0e7812 */ /* 0x000fca00078ec0ff */
[C---:B------:R-:W-:Y:S01]  /*3ad0*/  FMUL.FTZ R15, R14.reuse, R151 ;  /* 0x000000970e0f7220 */ /* 0x040fe20000410000 */
[----:B------:R-:W-:-:S03]  /*3ae0*/  FMUL.FTZ R14, R14, R13 ;  /* 0x0000000d0e0e7220 */ /* 0x000fc60000410000 */
[C---:B------:R-:W-:Y:S01]  /*3af0*/  FFMA.FTZ R15, R150.reuse, R13, -R15 ;  /* 0x0000000d960f7223 */ /* 0x040fe2000001080f */
[----:B------:R-:W-:Y:S01]  /*3b00*/  FFMA.FTZ R14, R150, R151, R14 ;  /* 0x00000097960e7223 */ /* 0x000fe2000001000e */
[C---:B------:R-:W-:Y:S01]  /*3b10*/  LOP3.LUT R13, R12.reuse, 0xffff0000, RZ, 0xc0, !PT ;  /* 0xffff00000c0d7812 */ /* 0x040fe200078ec0ff */
[----:B------:R-:W-:Y:S02]  /*3b20*/  IMAD.U32 R150, R79, 0x10000, RZ ;  /* 0x000100004f967824 */ /* 0x000fe400078e00ff */
[----:B------:R-:W-:Y:S01]  /*3b30*/  IMAD.U32 R79, R12, 0x10000, RZ ;  /* 0x000100000c4f7824 */ /* 0x000fe200078e00ff */
[----:B------:R-:W-:Y:S01]  /*3b40*/  F2FP.BF16.F32.PACK_AB R15, R14, R15 ;  /* 0x0000000f0e0f723e */ /* 0x000fe200000010ff */
[C---:B------:R-:W-:Y:S01]  /*3b50*/  FMUL.FTZ R12, R13.reuse, R150 ;  /* 0x000000960d0c7220 */ /* 0x040fe20000410000 */
[-C--:B------:R-:W-:Y:S01]  /*3b60*/  FMUL.FTZ R13, R13, R76.reuse ;  /* 0x0000004c0d0d7220 */ /* 0x080fe20000410000 */
[----:B------:R-:W-:Y:S02]  /*3b70*/  F2FP.BF16.F32.PACK_AB R14, R152, R155 ;  /* 0x0000009b980e723e */ /* 0x000fe400000010ff */
[C---:B------:R-:W-:Y:S01]  /*3b80*/  FFMA.FTZ R12, R79.reuse, R76, -R12 ;  /* 0x0000004c4f0c7223 */ /* 0x040fe2000001080c */
[----:B------:R-:W-:-:S05]  /*3b90*/  FFMA.FTZ R13, R79, R150, R13 ;  /* 0x000000964f0d7223 */ /* 0x000fca000001000d */
[----:B------:R-:W-:Y:S01]  /*3ba0*/  F2FP.BF16.F32.PACK_AB R12, R13, R12 ;  /* 0x0000000c0d0c723e */ /* 0x000fe200000010ff */
[----:B------:R-:W-:-:S07]  /*3bb0*/  IMAD.MOV.U32 R13, RZ, RZ, R77 ;  /* 0x000000ffff0d7224 */ /* 0x000fce00078e004d */
.L_x_3766:
[----:B------:R-:W-:Y:S05]  /*3bc0*/  BSYNC B3 ;  /* 0x0000000000037941 */ /* 0x000fea0003800000 */
.L_x_3765:
[----:B0-----:R4:W-:Y:S02]  /*3bd0*/  ST.E.128 desc[UR56][R80.64], R12 ;  /* 0x0000000c50007985 */ /* 0x0019e4000c101d38 */
.L_x_3764:
[----:B------:R-:W-:Y:S05]  /*3be0*/  BSYNC B2 ;  /* 0x0000000000027941 */ /* 0x000fea0003800000 */
.L_x_3763:
[----:B------:R-:W-:Y:S01]  /*3bf0*/  ISETP.NE.AND P3, PT, R7, RZ, PT ;  /* 0x000000ff0700720c */ /* 0x000fe20003f65270 */
[----:B------:R-:W-:-:S12]  /*3c00*/  BSSY B2, `(.L_x_3767) ;  /* 0x0000039000027945 */ /* 0x000fd80003800000 */
[----:B------:R-:W-:Y:S05]  /*3c10*/  @!P3 BRA `(.L_x_3768) ;  /* 0x0000000000dcb947 */ /* 0x000fea0003800000 */
[----:B----4-:R4:W0:Y:S01]  /*3c20*/  LDS.128 R12, [R28+0x1e000] ;  /* 0x01e000001c0c7984 */ /* 0x0108220000000c00 */
[----:B------:R-:W-:Y:S01]  /*3c30*/  ISETP.GE.AND P3, PT, R207, R120, PT ;  /* 0x00000078cf00720c */ /* 0x000fe20003f66270 */
[----:B------:R-:W-:Y:S01]  /*3c40*/  IMAD.SHL.U32 R79, R195, 0x8, RZ ;  /* 0x00000008c34f7824 */ /* 0x000fe200078e00ff */
[----:B------:R-:W-:Y:S01]  /*3c50*/  BSSY B3, `(.L_x_3769) ;  /* 0x0000032000037945 */ /* 0x000fe20003800000 */
[----:B---3--:R-:W-:Y:S02]  /*3c60*/  IMAD.MOV.U32 R76, RZ, RZ, R11 ;  /* 0x000000ffff4c7224 */ /* 0x008fe400078e000b */
[----:B--2---:R-:W-:Y:S02]  /*3c70*/  IMAD.MOV.U32 R77, RZ, RZ, R82 ;  /* 0x000000ffff4d7224 */ /* 0x004fe400078e0052 */
[----:B------:R-:W-:-:S06]  /*3c80*/  IMAD.WIDE R76, R79, 0x2, R76 ;  /* 0x000000024f4c7825 */ /* 0x000fcc00078e024c */
[----:B----4-:R-:W-:Y:S05]  /*3c90*/  @P3 BRA `(.L_x_3770) ;  /* 0x0000000000b43947 */ /* 0x010fea0003800000 */
[----:B------:R-:W-:Y:S02]  /*3ca0*/  SHF.R.U64 R74, R74, 0x10, R75 ;  /* 0x000000104a4a7819 */ /* 0x000fe4000000124b */
[--C-:B------:R-:W-:Y:S02]  /*3cb0*/  SHF.R.U64 R72, R72, 0x10, R73.reuse ;  /* 0x0000001048487819 */ /* 0x100fe40000001249 */
[----:B------:R-:W-:Y:S02]  /*3cc0*/  PRMT R74, R146, 0x5432, R74 ;  /* 0x00005432924a7816 */ /* 0x000fe4000000004a */
[----:B------:R-:W-:Y:S02]  /*3cd0*/  PRMT R72, R134, 0x5432, R72 ;  /* 0x0000543286487816 */ /* 0x000fe40000000048 */
[C---:B0-----:R-:W-:Y:S02]  /*3ce0*/  LOP3.LUT R81, R13.reuse, 0xffff0000, RZ, 0xc0, !PT ;  /* 0xffff00000d517812 */ /* 0x041fe400078ec0ff */
[C---:B------:R-:W-:Y:S01]  /*3cf0*/  LOP3.LUT R80, R74.reuse, 0xffff0000, RZ, 0xc0, !PT ;  /* 0xffff00004a507812 */ /* 0x040fe200078ec0ff */
[----:B------:R-:W-:Y:S01]  /*3d00*/  IMAD.U32 R74, R74, 0x10000, RZ ;  /* 0x000100004a4a7824 */ /* 0x000fe200078e00ff */
[C---:B------:R-:W-:Y:S01]  /*3d10*/  LOP3.LUT R78, R72.reuse, 0xffff0000, RZ, 0xc0, !PT ;  /* 0xffff0000484e7812 */ /* 0x040fe200078ec0ff */
[----:B------:R-:W-:Y:S01]  /*3d20*/  IMAD.U32 R72, R72, 0x10000, RZ ;  /* 0x0001000048487824 */ /* 0x000fe200078e00ff */
[----:B------:R-:W-:Y:S01]  /*3d30*/  SHF.R.U32.HI R79, RZ, 0x10, R73 ;  /* 0x00000010ff4f7819 */ /* 0x000fe20000011649 */
[----:B------:R-:W-:-:S02]  /*3d40*/  IMAD.U32 R73, R13, 0x10000, RZ ;  /* 0x000100000d497824 */ /* 0x000fc400078e00ff */
[C---:B------:R-:W-:Y:S01]  /*3d50*/  FMUL.FTZ R150, R81.reuse, R80 ;  /* 0x0000005051967220 */ /* 0x040fe20000410000 */
[----:B------:R-:W-:Y:S01]  /*3d60*/  SHF.R.U32.HI R75, RZ, 0x10, R75 ;  /* 0x00000010ff4b7819 */ /* 0x000fe2000001164b */
[-C--:B------:R-:W-:Y:S02]  /*3d70*/  FMUL.FTZ R13, R81, R78.reuse ;  /* 0x0000004e510d7220 */ /* 0x080fe40000410000 */
[C---:B------:R-:W-:Y:S01]  /*3d80*/  FFMA.FTZ R78, R73.reuse, R78, -R150 ;  /* 0x0000004e494e7223 */ /* 0x040fe20000010896 */
[----:B------:R-:W-:Y:S01]  /*3d90*/  PRMT R75, R176, 0x5410, R75 ;  /* 0x00005410b04b7816 */ /* 0x000fe2000000004b */
[----:B------:R-:W-:Y:S01]  /*3da0*/  FFMA.FTZ R73, R73, R80, R13 ;  /* 0x0000005049497223 */ /* 0x000fe2000001000d */
[----:B------:R-:W-:Y:S01]  /*3db0*/  PRMT R13, R174, 0x5410, R79 ;  /* 0x00005410ae0d7816 */ /* 0x000fe2000000004f */
[----:B------:R-:W-:Y:S01]  /*3dc0*/  IMAD.U32 R150, R15, 0x10000, RZ ;  /* 0x000100000f967824 */ /* 0x000fe200078e00ff */
[C---:B------:R-:W-:Y:S01]  /*3dd0*/  LOP3.LUT R80, R14.reuse, 0xffff0000, RZ, 0xc0, !PT ;  /* 0xffff00000e507812 */ /* 0x040fe200078ec0ff */
[----:B------:R-:W-:Y:S01]  /*3de0*/  IMAD.U32 R14, R14, 0x10000, RZ ;  /* 0x000100000e0e7824 */ /* 0x000fe200078e00ff */
[----:B------:R-:W-:Y:S01]  /*3df0*/  SHF.L.U32 R79, R75, 0x10, RZ ;  /* 0x000000104b4f7819 */ /* 0x000fe200000006ff */
[----:B------:R-:W-:Y:S01]  /*3e00*/  IMAD.U32 R81, R13, 0x10000, RZ ;  /* 0x000100000d517824 */ /* 0x000fe200078e00ff */
[----:B------:R-:W-:-:S02]  /*3e10*/  LOP3.LUT R75, R75, 0xffff0000, RZ, 0xc0, !PT ;  /* 0xffff00004b4b7812 */ /* 0x000fc400078ec0ff */
[----:B------:R-:W-:Y:S01]  /*3e20*/  LOP3.LUT R13, R13, 0xffff0000, RZ, 0xc0, !PT ;  /* 0xffff00000d0d7812 */ /* 0x000fe200078ec0ff */
[C---:B------:R-:W-:Y:S01]  /*3e30*/  FMUL.FTZ R151, R80.reuse, R79 ;  /* 0x0000004f50977220 */ /* 0x040fe20000410000 */
[-C--:B------:R-:W-:Y:S01]  /*3e40*/  FMUL.FTZ R80, R80, R81.reuse ;  /* 0x0000005150507220 */ /* 0x080fe20000410000 */
[----:B------:R-:W-:Y:S02]  /*3e50*/  F2FP.BF16.F32.PACK_AB R73, R73, R78 ;  /* 0x0000004e4949723e */ /* 0x000fe400000010ff */
[C---:B------:R-:W-:Y:S01]  /*3e60*/  FFMA.FTZ R151, R14.reuse, R81, -R151 ;  /* 0x000000510e977223 */ /* 0x040fe20000010897 */
[----:B------:R-:W-:Y:S01]  /*3e70*/  FFMA.FTZ R80, R14, R79, R80 ;  /* 0x0000004f0e507223 */ /* 0x000fe20000010050 */
[----:B------:R-:W-:-:S05]  /*3e80*/  LOP3.LUT R14, R15, 0xffff0000, RZ, 0xc0, !PT ;  /* 0xffff00000f0e7812 */ /* 0x000fca00078ec0ff */
[C---:B------:R-:W-:Y:S01]  /*3e90*/  FMUL.FTZ R15, R14.reuse, R75 ;  /* 0x0000004b0e0f7220 */ /* 0x040fe20000410000 */
[----:B------:R-:W-:-:S03]  /*3ea0*/  FMUL.FTZ R14, R14, R13 ;  /* 0x0000000d0e0e7220 */ /* 0x000fc60000410000 */
[----:B------:R-:W-:Y:S01]  /*3eb0*/  FFMA.FTZ R15, R150, R13, -R15 ;  /* 0x0000000d960f7223 */ /* 0x000fe2000001080f */
[----:B------:R-:W-:Y:S01]  /*3ec0*/  LOP3.LUT R13, R12, 0xffff0000, RZ, 0xc0, !PT ;  /* 0xffff00000c0d7812 */ /* 0x000fe200078ec0ff */
[----:B------:R-:W-:Y:S01]  /*3ed0*/  FFMA.FTZ R14, R150, R75, R14 ;  /* 0x0000004b960e7223 */ /* 0x000fe2000001000e */
[----:B------:R-:W-:-:S03]  /*3ee0*/  IMAD.U32 R75, R12, 0x10000, RZ ;  /* 0x000100000c4b7824 */ /* 0x000fc600078e00ff */
[C---:B------:R-:W-:Y:S01]  /*3ef0*/  FMUL.FTZ R12, R13.reuse, R74 ;  /* 0x0000004a0d0c7220 */ /* 0x040fe20000410000 */
[-C--:B------:R-:W-:Y:S01]  /*3f00*/  FMUL.FTZ R13, R13, R72.reuse ;  /* 0x000000480d0d7220 */ /* 0x080fe20000410000 */
[----:B------:R-:W-:Y:S02]  /*3f10*/  F2FP.BF16.F32.PACK_AB R15, R14, R15 ;  /* 0x0000000f0e0f723e */ /* 0x000fe400000010ff */
[C---:B------:R-:W-:Y:S01]  /*3f20*/  FFMA.FTZ R12, R75.reuse, R72, -R12 ;  /* 0x000000484b0c7223 */ /* 0x040fe2000001080c */
[----:B------:R-:W-:Y:S01]  /*3f30*/  FFMA.FTZ R13, R75, R74, R13 ;  /* 0x0000004a4b0d7223 */ /* 0x000fe2000001000d */
[----:B------:R-:W-:-:S04]  /*3f40*/  F2FP.BF16.F32.PACK_AB R14, R80, R151 ;  /* 0x00000097500e723e */ /* 0x000fc800000010ff */
[----:B------:R-:W-:Y:S01]  /*3f50*/  F2FP.BF16.F32.PACK_AB R12, R13, R12 ;  /* 0x0000000c0d0c723e */ /* 0x000fe200000010ff */
[----:B------:R-:W-:-:S07]  /*3f60*/  IMAD.MOV.U32 R13, RZ, RZ, R73 ;  /* 0x000000ffff0d7224 */ /* 0x000fce00078e0049 */
.L_x_3770:
[----:B------:R-:W-:Y:S05]  /*3f70*/  BSYNC B3 ;  /* 0x0000000000037941 */ /* 0x000fea0003800000 */
.L_x_3769:
[----:B0-----:R0:W-:Y:S02]  /*3f80*/  ST.E.128 desc[UR56][R76.64], R12 ;  /* 0x0000000c4c007985 */ /* 0x0011e4000c101d38 */
.L_x_3768:
[----:B------:R-:W-:Y:S05]  /*3f90*/  BSYNC B2 ;  /* 0x0000000000027941 */ /* 0x000fea0003800000 */
.L_x_3767:
[----:B------:R-:W-:Y:S01]  /*3fa0*/  ISETP.NE.AND P3, PT, R8, RZ, PT ;  /* 0x000000ff0800720c */ /* 0x000fe20003f65270 */
[----:B------:R-:W-:-:S12]  /*3fb0*/  BSSY B2, `(.L_x_3771) ;  /* 0x0000039000027945 */ /* 0x000fd80003800000 */
[----:B------:R-:W-:Y:S05]  /*3fc0*/  @!P3 BRA `(.L_x_3772) ;  /* 0x0000000000dcb947 */ /* 0x000fea0003800000 */
[----:B0---4-:R0:W4:Y:S01]  /*3fd0*/  LDS.128 R12, [R27+0x21000] ;  /* 0x021000001b0c7984 */ /* 0x0111220000000c00 */
[----:B------:R-:W-:Y:S01]  /*3fe0*/  ISETP.GE.AND P3, PT, R205, R120, PT ;  /* 0x00000078cd00720c */ /* 0x000fe20003f66270 */
[----:B------:R-:W-:Y:S01]  /*3ff0*/  IMAD.SHL.U32 R75, R198, 0x8, RZ ;  /* 0x00000008c64b7824 */ /* 0x000fe200078e00ff */
[----:B------:R-:W-:Y:S01]  /*4000*/  BSSY B3, `(.L_x_3773) ;  /* 0x0000032000037945 */ /* 0x000fe20003800000 */
[----:B---3--:R-:W-:Y:S02]  /*4010*/  IMAD.MOV.U32 R72, RZ, RZ, R11 ;  /* 0x000000ffff487224 */ /* 0x008fe400078e000b */
[----:B--2---:R-:W-:Y:S02]  /*4020*/  IMAD.MOV.U32 R73, RZ, RZ, R82 ;  /* 0x000000ffff497224 */ /* 0x004fe400078e0052 */
[----:B------:R-:W-:-:S06]  /*4030*/  IMAD.WIDE R72, R75, 0x2, R72 ;  /* 0x000000024b487825 */ /* 0x000fcc00078e0248 */
[----:B0-----:R-:W-:Y:S05]  /*4040*/  @P3 BRA `(.L_x_3774) ;  /* 0x0000000000b43947 */ /* 0x001fea0003800000 */
[----:B------:R-:W-:Y:S01]  /*4050*/  SHF.R.U64 R70, R70, 0x10, R71 ;  /* 0x0000001046467819 */ /* 0x000fe20000001247 */
[----:B----4-:R-:W-:Y:S01]  /*4060*/  IMAD.U32 R75, R14, 0x10000, RZ ;  /* 0x000100000e4b7824 */ /* 0x010fe200078e00ff */
[----:B------:R-:W-:Y:S01]  /*4070*/  SHF.R.U64 R68, R68, 0x10, R69 ;  /* 0x0000001044447819 */ /* 0x000fe20000001245 */
[----:B------:R-:W-:Y:S01]  /*4080*/  IMAD.U32 R76, R15, 0x10000, RZ ;  /* 0x000100000f4c7824 */ /* 0x000fe200078e00ff */
[----:B------:R-:W-:Y:S02]  /*4090*/  PRMT R70, R144, 0x5432, R70 ;  /* 0x0000543290467816 */ /* 0x000fe40000000046 */
[----:B------:R-:W-:Y:S02]  /*40a0*/  SHF.R.U32.HI R74, RZ, 0x10, R71 ;  /* 0x00000010ff4a7819 */ /* 0x000fe40000011647 */
[----:B------:R-:W-:Y:S02]  /*40b0*/  SHF.R.U32.HI R69, RZ, 0x10, R69 ;  /* 0x00000010ff457819 */ /* 0x000fe40000011645 */
[----:B------:R-:W-:-:S02]  /*40c0*/  LOP3.LUT R77, R13, 0xffff0000, RZ, 0xc0, !PT ;  /* 0xffff00000d4d7812 */ /* 0x000fc400078ec0ff */
[C---:B------:R-:W-:Y:S01]  /*40d0*/  LOP3.LUT R78, R70.reuse, 0xffff0000, RZ, 0xc0, !PT ;  /* 0xffff0000464e7812 */ /* 0x040fe200078ec0ff */
[----:B------:R-:W-:Y:S01]  /*40e0*/  IMAD.U32 R70, R70, 0x10000, RZ ;  /* 0x0001000046467824 */ /* 0x000fe200078e00ff */
[----:B------:R-:W-:Y:S02]  /*40f0*/  PRMT R68, R130, 0x5432, R68 ;  /* 0x0000543282447816 */ /* 0x000fe40000000044 */
[----:B------:R-:W-:Y:S01]  /*4100*/  PRMT R74, R145, 0x5432, R74 ;  /* 0x00005432914a7816 */ /* 0x000fe2000000004a */
[----:B------:R-:W-:Y:S01]  /*4110*/  FMUL.FTZ R80, R77, R78 ;  /* 0x0000004e4d507220 */ /* 0x000fe20000410000 */
[----:B------:R-:W-:Y:S02]  /*4120*/  PRMT R69, R173, 0x5410, R69 ;  /* 0x00005410ad457816 */ /* 0x000fe40000000045 */
[----:B------:R-:W-:Y:S01]  /*4130*/  LOP3.LUT R71, R15, 0xffff0000, RZ, 0xc0, !PT ;  /* 0xffff00000f477812 */ /* 0x000fe200078ec0ff */
[----:B------:R-:W-:Y:S01]  /*4140*/  IMAD.U32 R15, R13, 0x10000, RZ ;  /* 0x000100000d0f7824 */ /* 0x000fe200078e00ff */
[----:B------:R-:W-:Y:S01]  /*4150*/  LOP3.LUT R150, R68, 0xffff0000, RZ, 0xc0, !PT ;  /* 0xffff000044967812 */ /* 0x000fe200078ec0ff */
[----:B------:R-:W-:Y:S01]  /*4160*/  IMAD.U32 R79, R74, 0x10000, RZ ;  /* 0x000100004a4f7824 */ /* 0x000fe200078e00ff */
[----:B------:R-:W-:Y:S01]  /*4170*/  LOP3.LUT R14, R14, 0xffff0000, RZ, 0xc0, !PT ;  /* 0xffff00000e0e7812 */ /* 0x000fe200078ec0ff */
[----:B------:R-:W-:Y:S01]  /*4180*/  IMAD.U32 R13, R12, 0x10000, RZ ;  /* 0x000100000c0d7824 */ /* 0x000fe200078e00ff */
[----:B------:R-:W-:Y:S01]  /*4190*/  SHF.L.U32 R81, R69, 0x10, RZ ;  /* 0x0000001045517819 */ /* 0x000fe200000006ff */
[-C--:B------:R-:W-:Y:S01]  /*41a0*/  FMUL.FTZ R77, R77, R150.reuse ;  /* 0x000000964d4d7220 */ /* 0x080fe20000410000 */
[----:B------:R-:W-:Y:S01]  /*41b0*/  FFMA.FTZ R80, R15, R150, -R80 ;  /* 0x000000960f507223 */ /* 0x000fe20000010850 */
[----:B------:R-:W-:Y:S01]  /*41c0*/  FMUL.FTZ R150, R14, R79 ;  /* 0x0000004f0e967220 */ /* 0x000fe20000410000 */
[----:B------:R-:W-:Y:S01]  /*41d0*/  LOP3.LUT R12, R12, 0xffff0000, RZ, 0xc0, !PT ;  /* 0xffff00000c0c7812 */ /* 0x000fe200078ec0ff */
[-C--:B------:R-:W-:Y:S01]  /*41e0*/  FMUL.FTZ R14, R14, R81.reuse ;  /* 0x000000510e0e7220 */ /* 0x080fe20000410000 */
[----:B------:R-:W-:Y:S01]  /*41f0*/  LOP3.LUT R74, R74, 0xffff0000, RZ, 0xc0, !PT ;  /* 0xffff00004a4a7812 */ /* 0x000fe200078ec0ff */
[----:B------:R-:W-:Y:S01]  /*4200*/  IMAD.U32 R68, R68, 0x10000, RZ ;  /* 0x0001000044447824 */ /* 0x000fe200078e00ff */
[----:B------:R-:W-:Y:S01]  /*4210*/  LOP3.LUT R69, R69, 0xffff0000, RZ, 0xc0, !PT ;  /* 0xffff000045457812 */ /* 0x000fe200078ec0ff */
[----:B------:R-:W-:Y:S01]  /*4220*/  FFMA.FTZ R150, R75, R81, -R150 ;  /* 0x000000514b967223 */ /* 0x000fe20000010896 */
[----:B------:R-:W-:Y:S01]  /*4230*/  FFMA.FTZ R77, R15, R78, R77 ;  /* 0x0000004e0f4d7223 */ /* 0x000fe2000001004d */
        /* <DEDUP_REMOVED lines=13> */
[----:B------:R-:W-:-:S07]  /*4310*/  F2FP.BF16.F32.PACK_AB R15, R74, R15 ;  /* 0x0000000f4a0f723e */ /* 0x000fce00000010ff */
.L_x_3774:
[----:B------:R-:W-:Y:S05]  /*4320*/  BSYNC B3 ;  /* 0x0000000000037941 */ /* 0x000fea0003800000 */
.L_x_3773:
[----:B----4-:R0:W-:Y:S02]  /*4330*/  ST.E.128 desc[UR56][R72.64], R12 ;  /* 0x0000000c48007985 */ /* 0x0101e4000c101d38 */
.L_x_3772:
[----:B------:R-:W-:Y:S05]  /*4340*/  BSYNC B2 ;  /* 0x0000000000027941 */ /* 0x000fea0003800000 */
.L_x_3771:
        /* <DEDUP_REMOVED lines=9> */
[----:B------:R-:W-:Y:S01]  /*43e0*/  SHF.R.U64 R70, R66, 0x10, R67 ;  /* 0x0000001042467819 */ /* 0x000fe20000001243 */
[----:B----4-:R-:W-:Y:S01]  /*43f0*/  IMAD.U32 R72, R15, 0x10000, RZ ;  /* 0x000100000f487824 */ /* 0x010fe200078e00ff */
[----:B------:R-:W-:Y:S02]  /*4400*/  SHF.R.U64 R71, R64, 0x10, R65 ;  /* 0x0000001040477819 */ /* 0x000fe40000001241 */
[----:B------:R-:W-:Y:S02]  /*4410*/  SHF.R.U32.HI R67, RZ, 0x10, R67 ;  /* 0x00000010ff437819 */ /* 0x000fe40000011643 */
[----:B------:R-:W-:Y:S02]  /*4420*/  PRMT R70, R143, 0x5432, R70 ;  /* 0x000054328f467816 */ /* 0x000fe40000000046 */
[----:B------:R-:W-:Y:S01]  /*4430*/  SHF.R.U32.HI R73, RZ, 0x10, R65 ;  /* 0x00000010ff497819 */ /* 0x000fe20000011641 */
[----:B------:R-:W-:Y:S01]  /*4440*/  IMAD.U32 R65, R14, 0x10000, RZ ;  /* 0x000100000e417824 */ /* 0x000fe200078e00ff */
[----:B------:R-:W-:-:S02]  /*4450*/  PRMT R71, R171, 0x5410, R71 ;  /* 0x00005410ab477816 */ /* 0x000fc40000000047 */
[----:B------:R-:W-:Y:S02]  /*4460*/  PRMT R67, R175, 0x5410, R67 ;  /* 0x00005410af437816 */ /* 0x000fe40000000043 */
[----:B------:R-:W-:Y:S02]  /*4470*/  LOP3.LUT R77, R13, 0xffff0000, RZ, 0xc0, !PT ;  /* 0xffff00000d4d7812 */ /* 0x000fe400078ec0ff */
[C---:B------:R-:W-:Y:S01]  /*4480*/  LOP3.LUT R74, R70.reuse, 0xffff0000, RZ, 0xc0, !PT ;  /* 0xffff0000464a7812 */ /* 0x040fe200078ec0ff */
[----:B------:R-:W-:Y:S01]  /*4490*/  IMAD.U32 R70, R70, 0x10000, RZ ;  /* 0x0001000046467824 */ /* 0x000fe200078e00ff */
[----:B------:R-:W-:Y:S01]  /*44a0*/  PRMT R66, R172, 0x5410, R73 ;  /* 0x00005410ac427816 */ /* 0x000fe20000000049 */
[----:B------:R-:W-:Y:S01]  /*44b0*/  IMAD.U32 R73, R67, 0x10000, RZ ;  /* 0x0001000043497824 */ /* 0x000fe200078e00ff */
[----:B------:R-:W-:Y:S01]  /*44c0*/  LOP3.LUT R76, R71, 0xffff0000, RZ, 0xc0, !PT ;  /* 0xffff0000474c7812 */ /* 0x000fe200078ec0ff */
[----:B------:R-:W-:Y:S01]  /*44d0*/  FMUL.FTZ R78, R77, R74 ;  /* 0x0000004a4d4e7220 */ /* 0x000fe20000410000 */
[----:B------:R-:W-:Y:S01]  /*44e0*/  LOP3.LUT R14, R14, 0xffff0000, RZ, 0xc0, !PT ;  /* 0xffff00000e0e7812 */ /* 0x000fe200078ec0ff */
[----:B------:R-:W-:Y:S01]  /*44f0*/  IMAD.U32 R75, R66, 0x10000, RZ ;  /* 0x00010000424b7824 */ /* 0x000fe200078e00ff */
[----:B------:R-:W-:Y:S01]  /*4500*/  LOP3.LUT R64, R15, 0xffff0000, RZ, 0xc0, !PT ;  /* 0xffff00000f407812 */ /* 0x000fe200078ec0ff */
[----:B------:R-:W-:-:S02]  /*4510*/  IMAD.U32 R15, R13, 0x10000, RZ ;  /* 0x000100000d0f7824 */ /* 0x000fc400078e00ff */
[-C--:B------:R-:W-:Y:S01]  /*4520*/  FMUL.FTZ R77, R77, R76.reuse ;  /* 0x0000004c4d4d7220 */ /* 0x080fe20000410000 */
[----:B------:R-:W-:Y:S02]  /*4530*/  IMAD.U32 R13, R12, 0x10000, RZ ;  /* 0x000100000c0d7824 */ /* 0x000fe400078e00ff */
[----:B------:R-:W-:Y:S01]  /*4540*/  FMUL.FTZ R80, R14, R73 ;  /* 0x000000490e507220 */ /* 0x000fe20000410000 */
[----:B------:R-:W-:Y:S01]  /*4550*/  LOP3.LUT R12, R12, 0xffff0000, RZ, 0xc0, !PT ;  /* 0xffff00000c0c7812 */ /* 0x000fe200078ec0ff */
[C---:B------:R-:W-:Y:S01]  /*4560*/  FFMA.FTZ R78, R15.reuse, R76, -R78 ;  /* 0x0000004c0f4e7223 */ /* 0x040fe2000001084e */
[----:B------:R-:W-:Y:S01]  /*4570*/  FFMA.FTZ R77, R15, R74, R77 ;  /* 0x0000004a0f4d7223 */ /* 0x000fe2000001004d */
[-C--:B------:R-:W-:Y:S01]  /*4580*/  FMUL.FTZ R14, R14, R75.reuse ;  /* 0x0000004b0e0e7220 */ /* 0x080fe20000410000 */
[----:B------:R-:W-:Y:S01]  /*4590*/  LOP3.LUT R67, R67, 0xffff0000, RZ, 0xc0, !PT ;  /* 0xffff000043437812 */ /* 0x000fe200078ec0ff */
[----:B------:R-:W-:Y:S01]  /*45a0*/  IMAD.U32 R71, R71, 0x10000, RZ ;  /* 0x0001000047477824 */ /* 0x000fe200078e00ff */
[----:B------:R-:W-:Y:S01]  /*45b0*/  LOP3.LUT R15, R66, 0xffff0000, RZ, 0xc0, !PT ;  /* 0xffff0000420f7812 */ /* 0x000fe200078ec0ff */
[C---:B------:R-:W-:Y:S01]  /*45c0*/  FFMA.FTZ R80, R65.reuse, R75, -R80 ;  /* 0x0000004b41507223 */ /* 0x040fe20000010850 */
        /* <DEDUP_REMOVED lines=14> */
.L_x_3778:
[----:B------:R-:W-:Y:S05]  /*46b0*/  BSYNC B3 ;  /* 0x0000000000037941 */ /* 0x000fea0003800000 */
.L_x_3777:
[----:B----4-:R0:W-:Y:S02]  /*46c0*/  ST.E.128 desc[UR56][R68.64], R12 ;  /* 0x0000000c44007985 */ /* 0x0101e4000c101d38 */
.L_x_3776:
[----:B------:R-:W-:Y:S05]  /*46d0*/  BSYNC B2 ;  /* 0x0000000000027941 */ /* 0x000fea0003800000 */
.L_x_3775:
        /* <DEDUP_REMOVED lines=9> */
[----:B------:R-:W-:Y:S01]  /*4770*/  SHF.R.U32.HI R66, RZ, 0x10, R61 ;  /* 0x00000010ff427819 */ /* 0x000fe2000001163d */
[----:B----4-:R-:W-:Y:S01]  /*4780*/  IMAD.U32 R68, R15, 0x10000, RZ ;  /* 0x000100000f447824 */ /* 0x010fe200078e00ff */
[----:B------:R-:W-:Y:S02]  /*4790*/  SHF.R.U64 R69, R62, 0x10, R63 ;  /* 0x000000103e457819 */ /* 0x000fe4000000123f */
[----:B------:R-:W-:Y:S01]  /*47a0*/  SHF.R.U64 R67, R60, 0x10, R61 ;  /* 0x000000103c437819 */ /* 0x000fe2000000123d */
[----:B------:R-:W-:Y:S01]  /*47b0*/  IMAD.U32 R61, R14, 0x10000, RZ ;  /* 0x000100000e3d7824 */ /* 0x000fe200078e00ff */
[----:B------:R-:W-:Y:S02]  /*47c0*/  SHF.R.U32.HI R70, RZ, 0x10, R63 ;  /* 0x00000010ff467819 */ /* 0x000fe4000001163f */
[----:B------:R-:W-:Y:S02]  /*47d0*/  PRMT R62, R117, 0x5432, R66 ;  /* 0x00005432753e7816 */ /* 0x000fe40000000042 */
[----:B------:R-:W-:-:S02]  /*47e0*/  PRMT R66, R116, 0x5432, R69 ;  /* 0x0000543274427816 */ /* 0x000fc40000000045 */
[----:B------:R-:W-:Y:S01]  /*47f0*/  PRMT R67, R170, 0x5410, R67 ;  /* 0x00005410aa437816 */ /* 0x000fe20000000043 */
[----:B------:R-:W-:Y:S01]  /*4800*/  IMAD.U32 R71, R62, 0x10000, RZ ;  /* 0x000100003e477824 */ /* 0x000fe200078e00ff */
[----:B------:R-:W-:Y:S02]  /*4810*/  PRMT R63, R83, 0x5432, R70 ;  /* 0x00005432533f7816 */ /* 0x000fe40000000046 */
[----:B------:R-:W-:Y:S02]  /*4820*/  LOP3.LUT R73, R13, 0xffff0000, RZ, 0xc0, !PT ;  /* 0xffff00000d497812 */ /* 0x000fe400078ec0ff */
[C---:B------:R-:W-:Y:S01]  /*4830*/  LOP3.LUT R70, R66.reuse, 0xffff0000, RZ, 0xc0, !PT ;  /* 0xffff000042467812 */ /* 0x040fe200078ec0ff */
[----:B------:R-:W-:Y:S01]  /*4840*/  IMAD.U32 R69, R63, 0x10000, RZ ;  /* 0x000100003f457824 */ /* 0x000fe200078e00ff */
[----:B------:R-:W-:Y:S01]  /*4850*/  LOP3.LUT R72, R67, 0xffff0000, RZ, 0xc0, !PT ;  /* 0xffff000043487812 */ /* 0x000fe200078ec0ff */
[----:B------:R-:W-:Y:S01]  /*4860*/  IMAD.U32 R66, R66, 0x10000, RZ ;  /* 0x0001000042427824 */ /* 0x000fe200078e00ff */
[----:B------:R-:W-:Y:S01]  /*4870*/  LOP3.LUT R14, R14, 0xffff0000, RZ, 0xc0, !PT ;  /* 0xffff00000e0e7812 */ /* 0x000fe200078ec0ff */
[----:B------:R-:W-:Y:S01]  /*4880*/  FMUL.FTZ R74, R73, R70 ;  /* 0x00000046494a7220 */ /* 0x000fe20000410000 */
[----:B------:R-:W-:Y:S01]  /*4890*/  LOP3.LUT R60, R15, 0xffff0000, RZ, 0xc0, !PT ;  /* 0xffff00000f3c7812 */ /* 0x000fe200078ec0ff */
[----:B------:R-:W-:-:S02]  /*48a0*/  IMAD.U32 R15, R13, 0x10000, RZ ;  /* 0x000100000d0f7824 */ /* 0x000fc400078e00ff */
[-C--:B------:R-:W-:Y:S01]  /*48b0*/  FMUL.FTZ R73, R73, R72.reuse ;  /* 0x0000004849497220 */ /* 0x080fe20000410000 */
[----:B------:R-:W-:Y:S01]  /*48c0*/  SHF.L.U32 R13, R12, 0x10, RZ ;  /* 0x000000100c0d7819 */ /* 0x000fe200000006ff */
        /* <DEDUP_REMOVED lines=23> */
.L_x_3782:
[----:B------:R-:W-:Y:S05]  /*4a40*/  BSYNC B3 ;  /* 0x0000000000037941 */ /* 0x000fea0003800000 */
.L_x_3781:
[----:B----4-:R0:W-:Y:S02]  /*4a50*/  ST.E.128 desc[UR56][R64.64], R12 ;  /* 0x0000000c40007985 */ /* 0x0101e4000c101d38 */
.L_x_3780:
[----:B------:R-:W-:Y:S05]  /*4a60*/  BSYNC B2 ;  /* 0x0000000000027941 */ /* 0x000fea0003800000 */
.L_x_3779:
        /* <DEDUP_REMOVED lines=25> */
[C---:B------:R-:W-:Y:S01]  /*4c00*/  FMUL.FTZ R66, R58.reuse, R64 ;  /* 0x000000403a427220 */ /* 0x040fe20000410000 */
[C---:B------:R-:W-:Y:S01]  /*4c10*/  LOP3.LUT R11, R15.reuse, 0xffff0000, RZ, 0xc0, !PT ;  /* 0xffff00000f0b7812 */ /* 0x040fe200078ec0ff */
[----:B------:R-:W-:Y:S01]  /*4c20*/  FMUL.FTZ R65, R58, R62 ;  /* 0x0000003e3a417220 */ /* 0x000fe20000410000 */
[----:B------:R-:W-:Y:S01]  /*4c30*/  IMAD.U32 R14, R15, 0x10000, RZ ;  /* 0x000100000f0e7824 */ /* 0x000fe200078e00ff */
[----:B------:R-:W-:Y:S01]  /*4c40*/  LOP3.LUT R58, R12, 0xffff0000, RZ, 0xc0, !PT ;  /* 0xffff00000c3a7812 */ /* 0x000fe200078ec0ff */
[----:B------:R-:W-:-:S02]  /*4c50*/  IMAD.U32 R15, R169, 0x10000, RZ ;  /* 0x00010000a90f7824 */ /* 0x000fc400078e00ff */
[C---:B------:R-:W-:Y:S01]  /*4c60*/  FFMA.FTZ R12, R59.reuse, R62, -R66 ;  /* 0x0000003e3b0c7223 */ /* 0x040fe20000010842 */
[----:B------:R-:W-:Y:S01]  /*4c70*/  FFMA.FTZ R59, R59, R64, R65 ;  /* 0x000000403b3b7223 */ /* 0x000fe20000010041 */
[----:B------:R-:W-:Y:S01]  /*4c80*/  FMUL.FTZ R65, R57, R63 ;  /* 0x0000003f39417220 */ /* 0x000fe20000410000 */
        /* <DEDUP_REMOVED lines=18> */
.L_x_3784:
[----:B------:R-:W-:Y:S05]  /*4db0*/  BSYNC B2 ;  /* 0x0000000000027941 */ /* 0x000fea0003800000 */
.L_x_3783:
[----:B----4-:R0:W-:Y:S02]  /*4dc0*/  ST.E.128 desc[UR56][R60.64], R12 ;  /* 0x0000000c3c007985 */ /* 0x0101e4000c101d38 */
.L_x_3762:
[----:B------:R-:W-:Y:S05]  /*4dd0*/  BSYNC B1 ;  /* 0x0000000000017941 */ /* 0x000fea0003800000 */
.L_x_3761:
[----:B------:R-:W-:-:S03]  /*4de0*/  UMOV UR4, 0xffffffff ;  /* 0xffffffff00047882 */ /* 0x000fc60000000000 */
[----:B------:R-:W-:Y:S05]  /*4df0*/  BRA.DIV UR4, `(.L_x_3785) ;  /* 0x000001b204ac7947 */ /* 0x000fea000b800000 */
[----:B------:R0:W0:Y:S04]  /*4e00*/  SHFL.IDX PT, R59, R118, 0x1, 0x1c1f ;  /* 0x003c1f00763b7f89 */ /* 0x00002800000e0000 */
[----:B------:R0:W0:Y:S02]  /*4e10*/  SHFL.IDX PT, R58, R119, 0x1, 0x1c1f ;  /* 0x003c1f00773a7f89 */ /* 0x00002400000e0000 */
.L_x_4089:
[----:B------:R-:W-:Y:S05]  /*4e20*/  @P4 BRA `(.L_x_3786) ;  /* 0x0000005800244947 */ /* 0x000fea0003800000 */
[----:B------:R-:W-:Y:S01]  /*4e30*/  ISETP.NE.AND P3, PT, R6, RZ, PT ;  /* 0x000000ff0600720c */ /* 0x000fe20003f65270 */
[----:B------:R-:W-:-:S12]  /*4e40*/  BSSY B1, `(.L_x_3787) ;  /* 0x0000036000017945 */ /* 0x000fd80003800000 */
[----:B------:R-:W-:Y:S05]  /*4e50*/  @!P3 BRA `(.L_x_3788) ;  /* 0x0000000000d0b947 */ /* 0x000fea0003800000 */
[----:B0---4-:R0:W4:Y:S01]  /*4e60*/  LDS.128 R12, [R27+0x20000] ;  /* 0x020000001b0c7984 */ /* 0x0111220000000c00 */
[C---:B------:R-:W-:Y:S01]  /*4e70*/  LEA R56, P3, R16.reuse, R58, 0x1 ;  /* 0x0000003a10387211 */ /* 0x040fe200078608ff */
[----:B------:R-:W-:Y:S03]  /*4e80*/  BSSY B2, `(.L_x_3789) ;  /* 0x0000030000027945 */ /* 0x000fe60003800000 */
[----:B------:R-:W-:Y:S02]  /*4e90*/  LEA.HI.X R57, R16, R59, R17, 0x1, P3 ;  /* 0x0000003b10397211 */ /* 0x000fe400018f0c11 */
[----:B------:R-:W-:-:S13]  /*4ea0*/  ISETP.GE.AND P3, PT, R196, R120, PT ;  /* 0x00000078c400720c */ /* 0x000fda0003f66270 */
        /* <DEDUP_REMOVED lines=18> */
[----:B---3--:R-:W-:Y:S01]  /*4fd0*/  LOP3.LUT R11, R15, 0xffff0000, RZ, 0xc0, !PT ;  /* 0xffff00000f0b7812 */ /* 0x008fe200078ec0ff */
[----:B------:R-:W-:Y:S01]  /*4fe0*/  FMUL.FTZ R64, R53, R62 ;  /* 0x0000003e35407220 */ /* 0x000fe20000410000 */
[----:B------:R-:W-:Y:S01]  /*4ff0*/  SHF.L.U32 R15, R13, 0x10, RZ ;  /* 0x000000100d0f7819 */ /* 0x000fe200000006ff */
[-C--:B------:R-:W-:Y:S01]  /*5000*/  FMUL.FTZ R53, R53, R60.reuse ;  /* 0x0000003c35357220 */ /* 0x080fe20000410000 */
[----:B------:R-:W-:Y:S01]  /*5010*/  IMAD.U32 R13, R12, 0x10000, RZ ;  /* 0x000100000c0d7824 */ /* 0x000fe200078e00ff */
[----:B------:R-:W-:Y:S01]  /*5020*/  LOP3.LUT R165, R165, 0xffff0000, RZ, 0xc0, !PT ;  /* 0xffff0000a5a57812 */ /* 0x000fe200078ec0ff */
[C---:B------:R-:W-:Y:S01]  /*5030*/  FMUL.FTZ R63, R54.reuse, R61 ;  /* 0x0000003d363f7220 */ /* 0x040fe20000410000 */
[C---:B------:R-:W-:Y:S01]  /*5040*/  FFMA.FTZ R64, R15.reuse, R60, -R64 ;  /* 0x0000003c0f407223 */ /* 0x040fe20000010840 */
[----:B------:R-:W-:Y:S01]  /*5050*/  FFMA.FTZ R53, R15, R62, R53 ;  /* 0x0000003e0f357223 */ /* 0x000fe20000010035 */
[----:B------:R-:W-:Y:S01]  /*5060*/  FMUL.FTZ R15, R54, R55 ;  /* 0x00000037360f7220 */ /* 0x000fe20000410000 */
[----:B------:R-:W-:Y:S01]  /*5070*/  LOP3.LUT R163, R163, 0xffff0000, RZ, 0xc0, !PT ;  /* 0xffff0000a3a37812 */ /* 0x000fe200078ec0ff */
[----:B------:R-:W-:Y:S01]  /*5080*/  IMAD.U32 R162, R162, 0x10000, RZ ;  /* 0x00010000a2a27824 */ /* 0x000fe200078e00ff */
[----:B------:R-:W-:Y:S01]  /*5090*/  LOP3.LUT R12, R12, 0xffff0000, RZ, 0xc0, !PT ;  /* 0xffff00000c0c7812 */ /* 0x000fe200078ec0ff */
        /* <DEDUP_REMOVED lines=14> */
.L_x_3790:
[----:B------:R-:W-:Y:S05]  /*5180*/  BSYNC B2 ;  /* 0x0000000000027941 */ /* 0x000fea0003800000 */
.L_x_3789:
[----:B----4-:R0:W-:Y:S02]  /*5190*/  ST.E.128 desc[UR56][R56.64], R12 ;  /* 0x0000000c38007985 */ /* 0x0101e4000c101d38 */
.L_x_3788:
[----:B------:R-:W-:Y:S05]  /*51a0*/  BSYNC B1 ;  /* 0x0000000000017941 */ /* 0x000fea0003800000 */
.L_x_3787:
[----:B------:R-:W-:Y:S01]  /*51b0*/  ISETP.NE.AND P3, PT, R7, RZ, PT ;  /* 0x000000ff0700720c */ /* 0x000fe20003f65270 */
[----:B------:R-:W-:-:S12]  /*51c0*/  BSSY B1, `(.L_x_3791) ;  /* 0x000003a000017945 */ /* 0x000fd80003800000 */
[----:B------:R-:W-:Y:S05]  /*51d0*/  @!P3 BRA `(.L_x_3792) ;  /* 0x0000000000e0b947 */ /* 0x000fea0003800000 */
[----:B0---4-:R0:W4:Y:S01]  /*51e0*/  LDS.128 R12, [R28+0x20000] ;  /* 0x020000001c0c7984 */ /* 0x0111220000000c00 */
[----:B------:R-:W-:Y:S01]  /*51f0*/  ISETP.GE.AND P3, PT, R207, R120, PT ;  /* 0x00000078cf00720c */ /* 0x000fe20003f66270 */
[----:B---3--:R-:W-:Y:S01]  /*5200*/  IMAD.SHL.U32 R11, R195, 0x8, RZ ;  /* 0x00000008c30b7824 */ /* 0x008fe200078e00ff */
[----:B------:R-:W-:Y:S01]  /*5210*/  BSSY B2, `(.L_x_3793) ;  /* 0x0000033000027945 */ /* 0x000fe20003800000 */
[----:B------:R-:W-:Y:S02]  /*5220*/  IMAD.MOV.U32 R52, RZ, RZ, R58 ;  /* 0x000000ffff347224 */ /* 0x000fe400078e003a */
[----:B------:R-:W-:Y:S02]  /*5230*/  IMAD.MOV.U32 R53, RZ, RZ, R59 ;  /* 0x000000ffff357224 */ /* 0x000fe400078e003b */
[----:B------:R-:W-:-:S06]  /*5240*/  IMAD.WIDE R52, R11, 0x2, R52 ;  /* 0x000000020b347825 */ /* 0x000fcc00078e0234 */
        /* <DEDUP_REMOVED lines=15> */
[C---:B------:R-:W-:Y:S01]  /*5340*/  LOP3.LUT R55, R160.reuse, 0xffff0000, RZ, 0xc0, !PT ;  /* 0xffff0000a0377812 */ /* 0x040fe200078ec0ff */
        /* <DEDUP_REMOVED lines=10> */
[C---:B------:R-:W-:Y:S01]  /*53f0*/  FFMA.FTZ R57, R14.reuse, R51, -R57 ;  /* 0x000000330e397223 */ /* 0x040fe20000010839 */
[----:B------:R-:W-:Y:S01]  /*5400*/  SHF.L.U32 R157, R157, 0x10, RZ ;  /* 0x000000109d9d7819 */ /* 0x000fe200000006ff */
[----:B------:R-:W-:Y:S01]  /*5410*/  FFMA.FTZ R60, R14, R55, R60 ;  /* 0x000000370e3c7223 */ /* 0x000fe2000001003c */
[----:B------:R-:W-:Y:S01]  /*5420*/  LOP3.LUT R159, R159, 0xffff0000, RZ, 0xc0, !PT ;  /* 0xffff00009f9f7812 */ /* 0x000fe200078ec0ff */
[C---:B------:R-:W-:Y:S01]  /*5430*/  FFMA.FTZ R54, R48.reuse, R54, -R13 ;  /* 0x0000003630367223 */ /* 0x040fe2000001080d */
[----:B------:R-:W-:Y:S01]  /*5440*/  FFMA.FTZ R49, R48, R56, R49 ;  /* 0x0000003830317223 */ /* 0x000fe20000010031 */
[----:B------:R-:W-:-:S02]  /*5450*/  IMAD.U32 R15, R15, 0x10000, RZ ;  /* 0x000100000f0f7824 */ /* 0x000fc400078e00ff */
[----:B------:R-:W-:Y:S01]  /*5460*/  FMUL.FTZ R48, R50, R161 ;  /* 0x000000a132307220 */ /* 0x000fe20000410000 */
[CC--:B------:R-:W-:Y:S01]  /*5470*/  FMUL.FTZ R14, R12.reuse, R160.reuse ;  /* 0x000000a00c0e7220 */ /* 0x0c0fe20000410000 */
[----:B------:R-:W-:Y:S01]  /*5480*/  FMUL.FTZ R13, R12, R157 ;  /* 0x0000009d0c0d7220 */ /* 0x000fe20000410000 */
        /* <DEDUP_REMOVED lines=11> */
.L_x_3794:
[----:B------:R-:W-:Y:S05]  /*5540*/  BSYNC B2 ;  /* 0x0000000000027941 */ /* 0x000fea0003800000 */
.L_x_3793:
[----:B----4-:R0:W-:Y:S02]  /*5550*/  ST.E.128 desc[UR56][R52.64], R12 ;  /* 0x0000000c34007985 */ /* 0x0101e4000c101d38 */
.L_x_3792:
[----:B------:R-:W-:Y:S05]  /*5560*/  BSYNC B1 ;  /* 0x0000000000017941 */ /* 0x000fea0003800000 */
.L_x_3791:
        /* <DEDUP_REMOVED lines=42> */
[C---:B------:R-:W-:Y:S01]  /*5810*/  FMUL.FTZ R14, R12.reuse, R154 ;  /* 0x0000009a0c0e7220 */ /* 0x040fe20000410000 */
        /* <DEDUP_REMOVED lines=14> */
.L_x_3798:
[----:B------:R-:W-:Y:S05]  /*5900*/  BSYNC B2 ;  /* 0x0000000000027941 */ /* 0x000fea0003800000 */
.L_x_3797:
[----:B----4-:R0:W-:Y:S02]  /*5910*/  ST.E.128 desc[UR56][R48.64], R12 ;  /* 0x0000000c30007985 */ /* 0x0101e4000c101d38 */
.L_x_3796:
[----:B------:R-:W-:Y:S05]  /*5920*/  BSYNC B1 ;  /* 0x0000000000017941 */ /* 0x000fea0003800000 */
.L_x_3795:
        /* <DEDUP_REMOVED lines=9> */
[----:B------:R-:W-:Y:S02]  /*59c0*/  SHF.R.U64 R47, R40, 0x10, R41 ;  /* 0x00000010282f7819 */ /* 0x000fe40000001229 */
[--C-:B---3--:R-:W-:Y:S02]  /*59d0*/  SHF.R.U64 R11, R42, 0x10, R43.reuse ;  /* 0x000000102a0b7819 */ /* 0x108fe4000000122b */
[----:B------:R-:W-:Y:S02]  /*59e0*/  SHF.R.U32.HI R46, RZ, 0x10, R43 ;  /* 0x00000010ff2e7819 */ /* 0x000fe4000001162b */
[----:B------:R-:W-:Y:S02]  /*59f0*/  SHF.R.U32.HI R48, RZ, 0x10, R41 ;  /* 0x00000010ff307819 */ /* 0x000fe40000011629 */
[----:B------:R-:W-:Y:S02]  /*5a00*/  PRMT R144, R144, 0x5410, R47 ;  /* 0x0000541090907816 */ /* 0x000fe4000000002f */
[----:B------:R-:W-:Y:S01]  /*5a10*/  PRMT R146, R146, 0x5410, R11 ;  /* 0x0000541092927816 */ /* 0x000fe2000000000b */
[----:B----4-:R-:W-:Y:S01]  /*5a20*/  IMAD.U32 R11, R12, 0x10000, RZ ;  /* 0x000100000c0b7824 */ /* 0x010fe200078e00ff */
[----:B------:R-:W-:-:S02]  /*5a30*/  PRMT R147, R147, 0x5410, R46 ;  /* 0x0000541093937816 */ /* 0x000fc4000000002e */
[C---:B------:R-:W-:Y:S02]  /*5a40*/  SHF.L.U32 R40, R14.reuse, 0x10, RZ ;  /* 0x000000100e287819 */ /* 0x040fe400000006ff */
        /* <DEDUP_REMOVED lines=37> */
.L_x_3802:
[----:B------:R-:W-:Y:S05]  /*5ca0*/  BSYNC B2 ;  /* 0x0000000000027941 */ /* 0x000fea0003800000 */
.L_x_3801:
[----:B----4-:R0:W-:Y:S02]  /*5cb0*/  ST.E.128 desc[UR56][R44.64], R12 ;  /* 0x0000000c2c007985 */ /* 0x0101e4000c101d38 */
.L_x_3800:
[----:B------:R-:W-:Y:S05]  /*5cc0*/  BSYNC B1 ;  /* 0x0000000000017941 */ /* 0x000fea0003800000 */
.L_x_3799:
        /* <DEDUP_REMOVED lines=9> */
[----:B------:R-:W-:Y:S01]  /*5d60*/  SHF.R.U64 R43, R36, 0x10, R37 ;  /* 0x00000010242b7819 */ /* 0x000fe20000001225 */
[----:B----4-:R-:W-:Y:S01]  /*5d70*/  IMAD.U32 R36, R14, 0x10000, RZ ;  /* 0x000100000e247824 */ /* 0x010fe200078e00ff */
[--C-:B------:R-:W-:Y:S02]  /*5d80*/  SHF.R.U64 R44, R38, 0x10, R39.reuse ;  /* 0x00000010262c7819 */ /* 0x100fe40000001227 */
[----:B------:R-:W-:Y:S02]  /*5d90*/  SHF.R.U32.HI R42, RZ, 0x10, R39 ;  /* 0x00000010ff2a7819 */ /* 0x000fe40000011627 */
[----:B---3--:R-:W-:Y:S02]  /*5da0*/  SHF.R.U32.HI R11, RZ, 0x10, R37 ;  /* 0x00000010ff0b7819 */ /* 0x008fe40000011625 */
        /* <DEDUP_REMOVED lines=17> */
[----:B------:R-:W-:Y:S01]  /*5ec0*/  LOP3.LUT R38, R15, 0xffff0000, RZ, 0xc0, !PT ;  /* 0xffff00000f267812 */ /* 0x000fe200078ec0ff */
[----:B------:R-:W-:Y:S01]  /*5ed0*/  FMUL.FTZ R13, R37, R44 ;  /* 0x0000002c250d7220 */ /* 0x000fe20000410000 */
[----:B------:R-:W-:Y:S01]  /*5ee0*/  LOP3.LUT R143, R143, 0xffff0000, RZ, 0xc0, !PT ;  /* 0xffff00008f8f7812 */ /* 0x000fe200078ec0ff */
[-C--:B------:R-:W-:Y:S01]  /*5ef0*/  FMUL.FTZ R37, R37, R42.reuse ;  /* 0x0000002a25257220 */ /* 0x080fe20000410000 */
[----:B------:R-:W-:Y:S01]  /*5f00*/  LOP3.LUT R138, R138, 0xffff0000, RZ, 0xc0, !PT ;  /* 0xffff00008a8a7812 */ /* 0x000fe200078ec0ff */
[C---:B------:R-:W-:Y:S01]  /*5f10*/  FFMA.FTZ R45, R14.reuse, R39, -R45 ;  /* 0x000000270e2d7223 */ /* 0x040fe2000001082d */
[----:B------:R-:W-:Y:S01]  /*5f20*/  FFMA.FTZ R46, R14, R43, R46 ;  /* 0x0000002b0e2e7223 */ /* 0x000fe2000001002e */
[----:B------:R-:W-:Y:S01]  /*5f30*/  FFMA.FTZ R13, R36, R42, -R13 ;  /* 0x0000002a240d7223 */ /* 0x000fe2000001080d */
[----:B------:R-:W-:Y:S01]  /*5f40*/  FMUL.FTZ R14, R12, R139 ;  /* 0x0000008b0c0e7220 */ /* 0x000fe20000410000 */
[----:B------:R-:W-:-:S02]  /*5f50*/  IMAD.U32 R15, R15, 0x10000, RZ ;  /* 0x000100000f0f7824 */ /* 0x000fc400078e00ff */
        /* <DEDUP_REMOVED lines=14> */
.L_x_3806:
[----:B------:R-:W-:Y:S05]  /*6040*/  BSYNC B2 ;  /* 0x0000000000027941 */ /* 0x000fea0003800000 */
.L_x_3805:
[----:B----4-:R0:W-:Y:S02]  /*6050*/  ST.E.128 desc[UR56][R40.64], R12 ;  /* 0x0000000c28007985 */ /* 0x0101e4000c101d38 */
.L_x_3804:
[----:B------:R-:W-:Y:S05]  /*6060*/  BSYNC B1 ;  /* 0x0000000000017941 */ /* 0x000fea0003800000 */
.L_x_3803:
[----:B------:R-:W-:-:S13]  /*6070*/  ISETP.NE.AND P3, PT, R20, RZ, PT ;  /* 0x000000ff1400720c */ /* 0x000fda0003f65270 */
        /* <DEDUP_REMOVED lines=53> */
.L_x_3808:
[----:B------:R-:W-:Y:S05]  /*63d0*/  BSYNC B1 ;  /* 0x0000000000017941 */ /* 0x000fea0003800000 */
.L_x_3807:
[----:B----4-:R0:W-:Y:S01]  /*63e0*/  ST.E.128 desc[UR56][R36.64], R12 ;  /* 0x0000000c24007985 */ /* 0x0101e2000c101d38 */
[----:B------:R-:W-:Y:S05]  /*63f0*/  BRA `(.L_x_3786) ;  /* 0x0000004000b07947 */ /* 0x000fea0003800000 */
.L_x_3752:
        /* <DEDUP_REMOVED lines=19> */
[----:B------:R-:W-:Y:S02]  /*6530*/  CS2R R40, SRZ ;  /* 0x0000000000287805 */ /* 0x000fe4000001ff00 */
[----:B------:R-:W-:Y:S01]  /*6540*/  CS2R R54, SRZ ;  /* 0x0000000000367805 */ /* 0x000fe2000001ff00 */
[----:B------:R-:W-:Y:S01]  /*6550*/  IMAD.X R33, R11, 0x1, R101, P2 ;  /* 0x000000010b217824 */ /* 0x000fe200010e0665 */
[----:B------:R-:W-:Y:S02]  /*6560*/  LEA R56, P2, R32, UR4, 0x1 ;  /* 0x0000000420387c11 */ /* 0x000fe4000f8408ff */
[----:B------:R-:W-:-:S02]  /*6570*/  CS2R R52, SRZ ;  /* 0x0000000000347805 */ /* 0x000fc4000001ff00 */
[----:B------:R-:W-:Y:S01]  /*6580*/  LEA.HI.X R57, R32, UR5, R33, 0x1, P2 ;  /* 0x0000000520397c11 */ /* 0x000fe200090f0c21 */
[----:B------:R-:W-:Y:S01]  /*6590*/  ULDC.64 UR4, c[0x0][0x400] ;  /* 0x0001000000047ab9 */ /* 0x000fe20000000a00 */
[----:B------:R-:W-:-:S05]  /*65a0*/  IADD3 R32, P2, R90, R12, RZ ;  /* 0x0000000c5a207210 */ /* 0x000fca0007f5e0ff */
[----:B------:R-:W-:Y:S01]  /*65b0*/  IMAD.X R33, R80, 0x1, R100, P2 ;  /* 0x0000000150217824 */ /* 0x000fe200010e0664 */
        /* <DEDUP_REMOVED lines=9> */
[----:B------:R-:W-:Y:S02]  /*6650*/  ISETP.GE.AND P2, PT, R194, R120, PT ;  /* 0x00000078c200720c */ /* 0x000fe40003f46270 */
[----:B------:R-:W-:Y:S02]  /*6660*/  CS2R R34, SRZ ;  /* 0x0000000000227805 */ /* 0x000fe4000001ff00 */
[----:B------:R-:W-:Y:S02]  /*6670*/  CS2R R32, SRZ ;  /* 0x0000000000207805 */ /* 0x000fe4000001ff00 */
[----:B------:R-:W-:-:S02]  /*6680*/  CS2R R46, SRZ ;  /* 0x00000000002e7805 */ /* 0x000fc4000001ff00 */
[----:B------:R-:W-:-:S05]  /*6690*/  CS2R R44, SRZ ;  /* 0x00000000002c7805 */ /* 0x000fca000001ff00 */
[----:B------:R0:W5:Y:S04]  /*66a0*/  @!P2 LDG.E.128 R36, desc[UR56][R56.64+0x40] ;  /* 0x000040383824a981 */ /* 0x000168000c1e1d00 */
[----:B------:R0:W5:Y:S01]  /*66b0*/  @!P2 LDG.E.128 R48, desc[UR56][R60.64+0x40] ;  /* 0x000040383c30a981 */ /* 0x000162000c1e1d00 */
[----:B------:R-:W-:-:S13]  /*66c0*/  ISETP.GE.AND P2, PT, R193, R120, PT ;  /* 0x00000078c100720c */ /* 0x000fda0003f46270 */
[----:B------:R0:W5:Y:S04]  /*66d0*/  @!P2 LDG.E.128 R32, desc[UR56][R56.64+0x80] ;  /* 0x000080383820a981 */ /* 0x000168000c1e1d00 */
[----:B------:R0:W5:Y:S02]  /*66e0*/  @!P2 LDG.E.128 R44, desc[UR56][R60.64+0x80] ;  /* 0x000080383c2ca981 */ /* 0x000164000c1e1d00 */
.L_x_3810:
[----:B------:R-:W-:Y:S05]  /*66f0*/  BSYNC B1 ;  /* 0x0000000000017941 */ /* 0x000fea0003800000 */
.L_x_3809:
[----:B0-----:R-:W-:Y:S01]  /*6700*/  IADD3 R56, R202, 0x40, RZ ;  /* 0x00000040ca387810 */ /* 0x001fe20007ffe0ff */
[----:B------:R-:W-:Y:S01]  /*6710*/  BSSY B1, `(.L_x_3811) ;  /* 0x000002f000017945 */ /* 0x000fe20003800000 */
[----:B------:R-:W-:Y:S02]  /*6720*/  CS2R R62, SRZ ;  /* 0x00000000003e7805 */ /* 0x000fe4000001ff00 */
[----:B------:R-:W-:Y:S02]  /*6730*/  CS2R R60, SRZ ;  /* 0x00000000003c7805 */ /* 0x000fe4000001ff00 */
[----:B------:R-:W-:Y:S02]  /*6740*/  ISETP.GE.AND P4, PT, R56, R85, PT ;  /* 0x000000553800720c */ /* 0x000fe40003f86270 */
        /* <DEDUP_REMOVED lines=17> */
[----:B------:R-:W-:Y:S02]  /*6860*/  CS2R R78, SRZ ;  /* 0x00000000004e7805 */ /* 0x000fe4000001ff00 */
[----:B------:R-:W-:-:S02]  /*6870*/  IADD3 R11, P2, P5, R90, R12, R107 ;  /* 0x0000000c5a0b7210 */ /* 0x000fc40007d5e06b */
[----:B------:R-:W-:Y:S02]  /*6880*/  CS2R R76, SRZ ;  /* 0x00000000004c7805 */ /* 0x000fe4000001ff00 */
        /* <DEDUP_REMOVED lines=23> */
.L_x_3812:
[----:B------:R-:W-:Y:S05]  /*6a00*/  BSYNC B1 ;  /* 0x0000000000017941 */ /* 0x000fea0003800000 */
.L_x_3811:
[----:B------:R-:W-:Y:S01]  /*6a10*/  IMAD.MOV.U32 R11, RZ, RZ, R32 ;  /* 0x000000ffff0b7224 */ /* 0x000fe200078e0020 */
[----:B------:R-:W-:Y:S01]  /*6a20*/  UISETP.NE.AND UP0, UPT, UR59, 0x3, UPT ;  /* 0x000000033b00788c */ /* 0x000fe2000bf05270 */
[----:B0-----:R-:W-:Y:S02]  /*6a30*/  IMAD.MOV.U32 R12, RZ, RZ, R33 ;  /* 0x000000ffff0c7224 */ /* 0x001fe400078e0021 */
        /* <DEDUP_REMOVED lines=13> */
[----:B------:R-:W-:Y:S01]  /*6b10*/  PLOP3.LUT P2, PT, PT, PT, UP0, 0x80, 0x0 ;  /* 0x000000000000781c */ /* 0x000fe20003f4f008 */
[----:B------:R-:W-:Y:S01]  /*6b20*/  IMAD.MOV.U32 R14, RZ, RZ, R41 ;  /* 0x000000ffff0e7224 */ /* 0x000fe200078e0029 */
[----:B------:R-:W-:Y:S01]  /*6b30*/  PRMT R163, R12, 0x7610, R163 ;  /* 0x000076100ca37816 */ /* 0x000fe200000000a3 */
[----:B------:R-:W-:Y:S01]  /*6b40*/  IMAD.MOV.U32 R12, RZ, RZ, R47 ;  /* 0x000000ffff0c7224 */ /* 0x000fe200078e002f */
[----:B------:R-:W-:Y:S01]  /*6b50*/  PRMT R152, R13, 0x5410, R11 ;  /* 0x000054100d987816 */ /* 0x000fe2000000000b */
[----:B------:R-:W-:Y:S01]  /*6b60*/  IMAD.MOV.U32 R11, RZ, RZ, R46 ;  /* 0x000000ffff0b7224 */ /* 0x000fe200078e002e */
[----:B------:R-:W-:Y:S01]  /*6b70*/  PRMT R153, R14, 0x7610, R153 ;  /* 0x000076100e997816 */ /* 0x000fe20000000099 */
[----:B------:R-:W-:Y:S01]  /*6b80*/  IMAD.MOV.U32 R13, RZ, RZ, R44 ;  /* 0x000000ffff0d7224 */ /* 0x000fe200078e002c */
[----:B------:R-:W-:-:S04]  /*6b90*/  MOV R14, R45 ;  /* 0x0000002d000e7202 */ /* 0x000fc80000000f00 */
[----:B------:R-:W-:Y:S01]  /*6ba0*/  PRMT R160, R11, 0x5410, R13 ;  /* 0x000054100ba07816 */ /* 0x000fe2000000000d */
[----:B------:R-:W-:Y:S01]  /*6bb0*/  IMAD.MOV.U32 R11, RZ, RZ, R50 ;  /* 0x000000ffff0b7224 */ /* 0x000fe200078e0032 */
[----:B------:R-:W-:Y:S01]  /*6bc0*/  PRMT R161, R12, 0x5410, R14 ;  /* 0x000054100ca17816 */ /* 0x000fe2000000000e */
[----:B------:R-:W-:Y:S02]  /*6bd0*/  IMAD.MOV.U32 R12, RZ, RZ, R51 ;  /* 0x000000ffff0c7224 */ /* 0x000fe400078e0033 */
[----:B------:R-:W-:Y:S01]  /*6be0*/  IMAD.MOV.U32 R13, RZ, RZ, R48 ;  /* 0x000000ffff0d7224 */ /* 0x000fe200078e0030 */
        /* <DEDUP_REMOVED lines=14> */
[----:B------:R-:W-:-:S02]  /*6cd0*/  IMAD.MOV.U32 R13, RZ, RZ, R56 ;  /* 0x000000ffff0d7224 */ /* 0x000fc400078e0038 */
[----:B------:R-:W-:Y:S01]  /*6ce0*/  IMAD.MOV.U32 R14, RZ, RZ, R57 ;  /* 0x000000ffff0e7224 */ /* 0x000fe200078e0039 */
[----:B------:R-:W-:Y:S01]  /*6cf0*/  PRMT R138, R11, 0x5410, R12 ;  /* 0x000054100b8a7816 */ /* 0x000fe2000000000c */
[----:B------:R-:W-:Y:S01]  /*6d00*/  IMAD.MOV.U32 R12, RZ, RZ, R60 ;  /* 0x000000ffff0c7224 */ /* 0x000fe200078e003c */
[----:B------:R-:W-:Y:S02]  /*6d10*/  MOV R11, R61 ;  /* 0x0000003d000b7202 */ /* 0x000fe40000000f00 */
[----:B------:R-:W-:Y:S01]  /*6d20*/  PRMT R139, R13, 0x5410, R14 ;  /* 0x000054100d8b7816 */ /* 0x000fe2000000000e */
[----:B------:R-:W-:Y:S01]  /*6d30*/  IMAD.MOV.U32 R14, RZ, RZ, R62 ;  /* 0x000000ffff0e7224 */ /* 0x000fe200078e003e */
[----:B------:R-:W-:Y:S01]  /*6d40*/  PRMT R146, R12, 0x5410, R11 ;  /* 0x000054100c927816 */ /* 0x000fe2000000000b */
[----:B------:R-:W-:Y:S02]  /*6d50*/  IMAD.MOV.U32 R13, RZ, RZ, R63 ;  /* 0x000000ffff0d7224 */ /* 0x000fe400078e003f */
[----:B------:R-:W-:-:S02]  /*6d60*/  IMAD.MOV.U32 R12, RZ, RZ, R64 ;  /* 0x000000ffff0c7224 */ /* 0x000fc400078e0040 */
[----:B------:R-:W-:Y:S01]  /*6d70*/  IMAD.MOV.U32 R11, RZ, RZ, R65 ;  /* 0x000000ffff0b7224 */ /* 0x000fe200078e0041 */
[----:B------:R-:W-:Y:S01]  /*6d80*/  PRMT R145, R14, 0x5410, R13 ;  /* 0x000054100e917816 */ /* 0x000fe2000000000d */
[----:B------:R-:W-:Y:S02]  /*6d90*/  IMAD.MOV.U32 R14, RZ, RZ, R66 ;  /* 0x000000ffff0e7224 */ /* 0x000fe400078e0042 */
[----:B------:R-:W-:Y:S01]  /*6da0*/  IMAD.MOV.U32 R13, RZ, RZ, R67 ;  /* 0x000000ffff0d7224 */ /* 0x000fe200078e0043 */
[----:B------:R-:W-:Y:S01]  /*6db0*/  PRMT R156, R12, 0x5410, R11 ;  /* 0x000054100c9c7816 */ /* 0x000fe2000000000b */
[----:B------:R-:W-:Y:S02]  /*6dc0*/  IMAD.MOV.U32 R12, RZ, RZ, R68 ;  /* 0x000000ffff0c7224 */ /* 0x000fe400078e0044 */
[----:B------:R-:W-:Y:S01]  /*6dd0*/  IMAD.MOV.U32 R11, RZ, RZ, R69 ;  /* 0x000000ffff0b7224 */ /* 0x000fe200078e0045 */
[----:B------:R-:W-:Y:S01]  /*6de0*/  PRMT R155, R14, 0x5410, R13 ;  /* 0x000054100e9b7816 */ /* 0x000fe2000000000d */
        /* <DEDUP_REMOVED lines=9> */
[----:B------:R-:W-:Y:S01]  /*6e80*/  IMAD.MOV.U32 R12, RZ, RZ, R76 ;  /* 0x000000ffff0c7224 */ /* 0x000fe200078e004c */
[----:B------:R-:W-:-:S02]  /*6e90*/  MOV R11, R77 ;  /* 0x0000004d000b7202 */ /* 0x000fc40000000f00 */
[----:B------:R-:W-:Y:S01]  /*6ea0*/  PRMT R147, R14, 0x5410, R13 ;  /* 0x000054100e937816 */ /* 0x000fe2000000000d */
[----:B------:R-:W-:Y:S01]  /*6eb0*/  IMAD.MOV.U32 R14, RZ, RZ, R78 ;  /* 0x000000ffff0e7224 */ /* 0x000fe200078e004e */
[----:B------:R-:W-:Y:S01]  /*6ec0*/  PRMT R158, R12, 0x5410, R11 ;  /* 0x000054100c9e7816 */ /* 0x000fe2000000000b */
[----:B------:R-:W-:-:S05]  /*6ed0*/  IMAD.MOV.U32 R13, RZ, RZ, R79 ;  /* 0x000000ffff0d7224 */ /* 0x000fca00078e004f */
[----:B------:R-:W-:Y:S01]  /*6ee0*/  PRMT R157, R14, 0x5410, R13 ;  /* 0x000054100e9d7816 */ /* 0x000fe2000000000d */
[----:B------:R-:W-:Y:S06]  /*6ef0*/  @!P2 BRA `(.L_x_3813) ;  /* 0x000000000004a947 */ /* 0x000fec0003800000 */
[----:B------:R-:W-:Y:S01]  /*6f00*/  BPT.TRAP 0x1 ;  /* 0x000000040000795c */ /* 0x000fe20000300000 */
.L_x_3813:
[----:B------:R-:W-:Y:S01]  /*6f10*/  IMAD R86, R19, 0x8, R18 ;  /* 0x0000000813567824 */ /* 0x000fe200078e0212 */
[----:B------:R-:W-:Y:S01]  /*6f20*/  SHF.L.U32 R87, R203, 0x1f, RZ ;  /* 0x0000001fcb577819 */ /* 0x000fe200000006ff */
[----:B------:R-:W0:Y:S01]  /*6f30*/  LDC R130, c[0x0][0x2f4] ;  /* 0x0000bd00ff827b82 */ /* 0x000e220000000800 */
[----:B------:R-:W-:Y:S02]  /*6f40*/  BSSY B1, `(.L_x_3814) ;  /* 0x0000003000017945 */ /* 0x000fe40003800000 */
[----:B------:R-:W1:Y:S02]  /*6f50*/  SYNCS.PHASECHK.TRANS64.TRYWAIT P5, [R86+URZ+0x30890], R87 ;  /* 0x03089057560075a7 */ /* 0x000e6400080a017f */
[----:B-1----:R-:W-:Y:S05]  /*6f60*/  @!P5 BRA `(.L_x_3815) ;  /* 0x00000190009cd947 */ /* 0x002fea0003800000 */
.L_x_4090:
[----:B------:R-:W-:Y:S05]  /*6f70*/  BSYNC B1 ;  /* 0x0000000000017941 */ /* 0x000fea0003800000 */
.L_x_3814:
[----:B------:R-:W-:Y:S01]  /*6f80*/  UMOV UR4, 0xffffffff ;  /* 0xffffffff00047882 */ /* 0x000fe20000000000 */
[----:B0-----:R-:W-:Y:S02]  /*6f90*/  IMAD.IADD R134, R130, 0x1, -R121 ;  /* 0x0000000182867824 */ /* 0x001fe400078e0a79 */
[----:B------:R-:W-:Y:S05]  /*6fa0*/  BRA.DIV UR4, `(.L_x_3816) ;  /* 0x0000019204a07947 */ /* 0x000fea000b800000 */
[----:B------:R0:W2:Y:S04]  /*6fb0*/  SHFL.IDX PT, R117, R118, RZ, 0x1c1f ;  /* 0x001c1fff76757589 */ /* 0x0000a800000e0000 */
[----:B------:R0:W3:Y:S02]  /*6fc0*/  SHFL.IDX PT, R11, R119, RZ, 0x1c1f ;  /* 0x001c1fff770b7589 */ /* 0x0000e400000e0000 */
.L_x_4094:
[----:B------:R-:W-:Y:S04]  /*6fd0*/  BSSY B1, `(.L_x_3817) ;  /* 0x000017a000017945 */ /* 0x000fe80003800000 */
[----:B------:R-:W-:Y:S05]  /*6fe0*/  @P3 BRA `(.L_x_3818) ;  /* 0x0000001400e03947 */ /* 0x000fea0003800000 */
[----:B------:R-:W-:Y:S01]  /*6ff0*/  ISETP.NE.AND P3, PT, R6, RZ, PT ;  /* 0x000000ff0600720c */ /* 0x000fe20003f65270 */
[----:B------:R-:W-:Y:S01]  /*7000*/  BSSY B2, `(.L_x_3819) ;  /* 0x000007c000027945 */ /* 0x000fe20003800000 */
[----:B---3--:R-:W-:-:S11]  /*7010*/  IMAD.MOV.U32 R116, RZ, RZ, R11 ;  /* 0x000000ffff747224 */ /* 0x008fd600078e000b */
[----:B------:R-:W-:Y:S05]  /*7020*/  @!P3 BRA `(.L_x_3820) ;  /* 0x0000000400e4b947 */ /* 0x000fea0003800000 */
[----:B------:R-:W-:Y:S01]  /*7030*/  SEL R12, R121, R134, !P0 ;  /* 0x00000086790c7207 */ /* 0x000fe20004000000 */
[----:B------:R-:W-:Y:S01]  /*7040*/  BSSY B3, `(.L_x_3821) ;  /* 0x0000071000037945 */ /* 0x000fe20003800000 */
[----:B------:R-:W-:Y:S02]  /*7050*/  ISETP.GE.AND P3, PT, R16, R120, PT ;  /* 0x000000781000720c */ /* 0x000fe40003f66270 */
[----:B------:R-:W-:-:S04]  /*7060*/  SHF.R.S32.HI R13, RZ, 0x1f, R12 ;  /* 0x0000001fff0d7819 */ /* 0x000fc8000001140c */
[----:B------:R-:W-:-:S04]  /*7070*/  LEA.HI R13, R13, R12, RZ, 0x4 ;  /* 0x0000000c0d0d7211 */ /* 0x000fc800078f20ff */
[----:B------:R-:W-:-:S04]  /*7080*/  LEA.HI.SX32 R149, R13, R114, 0x1c ;  /* 0x000000720d957211 */ /* 0x000fc800078fe2ff */
[----:B------:R-:W-:-:S04]  /*7090*/  SHF.R.S32.HI R13, RZ, 0x1f, R149 ;  /* 0x0000001fff0d7819 */ /* 0x000fc80000011495 */
[----:B------:R-:W-:Y:S01]  /*70a0*/  LEA.HI R13, R13, R149, RZ, 0x3 ;  /* 0x000000950d0d7211 */ /* 0x000fe200078f18ff */
[----:B------:R-:W-:-:S03]  /*70b0*/  IMAD.SHL.U32 R149, R149, 0x8, RZ ;  /* 0x0000000895957824 */ /* 0x000fc600078e00ff */
[----:B------:R-:W-:Y:S02]  /*70c0*/  SHF.R.S32.HI R13, RZ, 0x3, R13 ;  /* 0x00000003ff0d7819 */ /* 0x000fe4000001140d */
[----:B------:R-:W-:-:S03]  /*70d0*/  LOP3.LUT R12, R215, 0x38, R149, 0xf8, !PT ;  /* 0x00000038d70c7812 */ /* 0x000fc600078ef895 */
[----:B------:R-:W-:Y:S01]  /*70e0*/  IMAD R13, R13, 0x1800, R217 ;  /* 0x000018000d0d7824 */ /* 0x000fe200078e02d9 */
[----:B------:R-:W-:-:S05]  /*70f0*/  LOP3.LUT R12, R12, R216, RZ, 0x3c, !PT ;  /* 0x000000d80c0c7212 */ /* 0x000fca00078e3cff */
[----:B------:R-:W-:-:S04]  /*7100*/  IMAD.IADD R12, R13, 0x1, R12 ;  /* 0x000000010d0c7824 */ /* 0x000fc800078e020c */
[C---:B------:R-:W-:Y:S02]  /*7110*/  IMAD R80, R19.reuse, 0x4800, R12 ;  /* 0x0000480013507824 */ /* 0x040fe400078e020c */
[----:B------:R-:W-:Y:S02]  /*7120*/  IMAD R12, R19, 0x4800, R135 ;  /* 0x00004800130c7824 */ /* 0x000fe400078e0287 */
[--C-:B------:R-:W-:Y:S02]  /*7130*/  IMAD R80, R80, 0x2, R18.reuse ;  /* 0x0000000250507824 */ /* 0x100fe400078e0212 */
[----:B------:R-:W-:-:S04]  /*7140*/  IMAD R12, R12, 0x2, R18 ;  /* 0x000000020c0c7824 */ /* 0x000fc800078e0212 */
[----:B------:R-:W3:Y:S04]  /*7150*/  LDS.128 R80, [R80+0x1e400] ;  /* 0x01e4000050507984 */ /* 0x000ee80000000c00 */
[----:B------:R-:W4:Y:S01]  /*7160*/  LDS.128 R12, [R12+0x1e400] ;  /* 0x01e400000c0c7984 */ /* 0x000f220000000c00 */
[----:B------:R-:W-:Y:S05]  /*7170*/  @P3 BRA `(.L_x_3822) ;  /* 0x0000000400743947 */ /* 0x000fea0003800000 */
[----:B------:R-:W-:Y:S02]  /*7180*/  SHF.R.U64 R42, R42, 0x10, R43 ;  /* 0x000000102a2a7819 */ /* 0x000fe4000000122b */
[----:B------:R-:W-:Y:S02]  /*7190*/  SHF.R.U64 R151, R40, 0x10, R41 ;  /* 0x0000001028977819 */ /* 0x000fe40000001229 */
[----:B------:R-:W-:Y:S02]  /*71a0*/  SHF.R.U32.HI R150, RZ, 0x10, R53 ;  /* 0x00000010ff967819 */ /* 0x000fe40000011635 */
[----:B------:R-:W-:Y:S02]  /*71b0*/  SHF.R.U32.HI R41, RZ, 0x10, R41 ;  /* 0x00000010ff297819 */ /* 0x000fe40000011629 */
[----:B------:R-:W-:Y:S02]  /*71c0*/  SHF.R.U64 R40, R52, 0x10, R53 ;  /* 0x0000001034287819 */ /* 0x000fe40000001235 */
[----:B------:R-:W-:-:S02]  /*71d0*/  PRMT R52, R152, 0x5432, R42 ;  /* 0x0000543298347816 */ /* 0x000fc4000000002a */
[C---:B------:R-:W-:Y:S02]  /*71e0*/  PRMT R42, R153.reuse, 0x5432, R150 ;  /* 0x00005432992a7816 */ /* 0x040fe40000000096 */
[----:B------:R-:W-:Y:S01]  /*71f0*/  PRMT R41, R153, 0x5410, R41 ;  /* 0x0000541099297816 */ /* 0x000fe20000000029 */
[----:B---3--:R-:W-:Y:S01]  /*7200*/  IMAD.U32 R153, R81, 0x10000, RZ ;  /* 0x0001000051997824 */ /* 0x008fe200078e00ff */
[----:B------:R-:W-:Y:S01]  /*7210*/  PRMT R151, R152, 0x5410, R151 ;  /* 0x0000541098977816 */ /* 0x000fe20000000097 */
[----:B------:R-:W-:Y:S01]  /*7220*/  IMAD.U32 R152, R42, 0x10000, RZ ;  /* 0x000100002a987824 */ /* 0x000fe200078e00ff */
[--C-:B------:R-:W-:Y:S01]  /*7230*/  SHF.R.U64 R53, R54, 0x10, R55.reuse ;  /* 0x0000001036357819 */ /* 0x100fe20000001237 */
[----:B------:R-:W-:Y:S01]  /*7240*/  IMAD.U32 R150, R41, 0x10000, RZ ;  /* 0x0001000029967824 */ /* 0x000fe200078e00ff */
[----:B------:R-:W-:Y:S01]  /*7250*/  LOP3.LUT R81, R81, 0xffff0000, RZ, 0xc0, !PT ;  /* 0xffff000051517812 */ /* 0x000fe200078ec0ff */
[----:B----4-:R-:W-:Y:S02]  /*7260*/  IMAD.U32 R54, R13, 0x10000, RZ ;  /* 0x000100000d367824 */ /* 0x010fe400078e00ff */
[C---:B------:R-:W-:Y:S01]  /*7270*/  FMUL.FTZ R154, R153.reuse, R152 ;  /* 0x00000098999a7220 */ /* 0x040fe20000410000 */
[----:B------:R-:W-:Y:S01]  /*7280*/  FMUL.FTZ R153, R153, R150 ;  /* 0x0000009699997220 */ /* 0x000fe20000410000 */
[----:B------:R-:W-:-:S02]  /*7290*/  SHF.R.U32.HI R55, RZ, 0x10, R55 ;  /* 0x00000010ff377819 */ /* 0x000fc40000011637 */
[C---:B------:R-:W-:Y:S01]  /*72a0*/  FFMA.FTZ R150, R54.reuse, R150, -R154 ;  /* 0x0000009636967223 */ /* 0x040fe2000001089a */
[----:B------:R-:W-:Y:S01]  /*72b0*/  FFMA.FTZ R54, R54, R152, R153 ;  /* 0x0000009836367223 */ /* 0x000fe20000010099 */
[----:B------:R-:W-:Y:S02]  /*72c0*/  LOP3.LUT R152, R42, 0xffff0000, RZ, 0xc0, !PT ;  /* 0xffff00002a987812 */ /* 0x000fe400078ec0ff */
[----:B------:R-:W-:Y:S02]  /*72d0*/  LOP3.LUT R153, R41, 0xffff0000, RZ, 0xc0, !PT ;  /* 0xffff000029997812 */ /* 0x000fe400078ec0ff */
[----:B------:R-:W-:Y:S01]  /*72e0*/  LOP3.LUT R41, R13, 0xffff0000, RZ, 0xc0, !PT ;  /* 0xffff00000d297812 */ /* 0x000fe200078ec0ff */
[CC--:B------:R-:W-:Y:S01]  /*72f0*/  FMUL.FTZ R42, R81.reuse, R152.reuse ;  /* 0x00000098512a7220 */ /* 0x0c0fe20000410000 */
[----:B------:R-:W-:Y:S01]  /*7300*/  SHF.R.U32.HI R43, RZ, 0x10, R43 ;  /* 0x00000010ff2b7819 */ /* 0x000fe2000001162b */
[-C--:B------:R-:W-:Y:S01]  /*7310*/  FMUL.FTZ R13, R81, R153.reuse ;  /* 0x00000099510d7220 */ /* 0x080fe20000410000 */
[----:B------:R-:W-:Y:S01]  /*7320*/  PRMT R40, R169, 0x5432, R40 ;  /* 0x00005432a9287816 */ /* 0x000fe20000000028 */
[----:B------:R-:W-:Y:S01]  /*7330*/  FFMA.FTZ R42, R41, R153, -R42 ;  /* 0x00000099292a7223 */ /* 0x000fe2000001082a */
[----:B------:R-:W-:Y:S01]  /*7340*/  PRMT R81, R163, 0x5410, R43 ;  /* 0x00005410a3517816 */ /* 0x000fe2000000002b */
[----:B------:R-:W-:Y:S01]  /*7350*/  FFMA.FTZ R41, R41, R152, R13 ;  /* 0x0000009829297223 */ /* 0x000fe2000001000d */
[----:B------:R-:W-:Y:S01]  /*7360*/  PRMT R13, R167, 0x5410, R55 ;  /* 0x00005410a70d7816 */ /* 0x000fe20000000037 */
[----:B------:R-:W-:Y:S01]  /*7370*/  IMAD.U32 R153, R83, 0x10000, RZ ;  /* 0x0001000053997824 */ /* 0x000fe200078e00ff */
[----:B------:R-:W-:Y:S01]  /*7380*/  PRMT R43, R166, 0x5410, R53 ;  /* 0x00005410a62b7816 */ /* 0x000fe20000000035 */
[----:B------:R-:W-:Y:S01]  /*7390*/  IMAD.U32 R55, R81, 0x10000, RZ ;  /* 0x0001000051377824 */ /* 0x000fe200078e00ff */
[----:B------:R-:W-:Y:S01]  /*73a0*/  LOP3.LUT R83, R83, 0xffff0000, RZ, 0xc0, !PT ;  /* 0xffff000053537812 */ /* 0x000fe200078ec0ff */
[----:B------:R-:W-:Y:S01]  /*73b0*/  IMAD.U32 R152, R13, 0x10000, RZ ;  /* 0x000100000d987824 */ /* 0x000fe200078e00ff */
[----:B------:R-:W-:Y:S01]  /*73c0*/  F2FP.BF16.F32.PACK_AB R42, R42, R150 ;  /* 0x000000962a2a723e */ /* 0x000fe200000010ff */
[----:B------:R-:W-:Y:S01]  /*73d0*/  IMAD.U32 R53, R15, 0x10000, RZ ;  /* 0x000100000f357824 */ /* 0x000fe200078e00ff */
[----:B------:R-:W-:Y:S01]  /*73e0*/  F2FP.BF16.F32.PACK_AB R41, R41, R54 ;  /* 0x000000362929723e */ /* 0x000fe200000010ff */
[C---:B------:R-:W-:Y:S01]  /*73f0*/  FMUL.FTZ R154, R153.reuse, R152 ;  /* 0x00000098999a7220 */ /* 0x040fe20000410000 */
[----:B------:R-:W-:-:S03]  /*7400*/  FMUL.FTZ R153, R153, R55 ;  /* 0x0000003799997220 */ /* 0x000fc60000410000 */
[C---:B------:R-:W-:Y:S01]  /*7410*/  FFMA.FTZ R55, R53.reuse, R55, -R154 ;  /* 0x0000003735377223 */ /* 0x040fe2000001089a */
[----:B------:R-:W-:Y:S01]  /*7420*/  FFMA.FTZ R53, R53, R152, R153 ;  /* 0x0000009835357223 */ /* 0x000fe20000010099 */
[----:B------:R-:W-:Y:S01]  /*7430*/  LOP3.LUT R152, R81, 0xffff0000, RZ, 0xc0, !PT ;  /* 0xffff000051987812 */ /* 0x000fe200078ec0ff */
[----:B------:R-:W-:Y:S01]  /*7440*/  IMAD.U32 R153, R151, 0x10000, RZ ;  /* 0x0001000097997824 */ /* 0x000fe200078e00ff */
[----:B------:R-:W-:Y:S02]  /*7450*/  LOP3.LUT R81, R13, 0xffff0000, RZ, 0xc0, !PT ;  /* 0xffff00000d517812 */ /* 0x000fe400078ec0ff */
[----:B------:R-:W-:Y:S02]  /*7460*/  LOP3.LUT R13, R15, 0xffff0000, RZ, 0xc0, !PT ;  /* 0xffff00000f0d7812 */ /* 0x000fe400078ec0ff */
[----:B------:R-:W-:Y:S01]  /*7470*/  LOP3.LUT R151, R151, 0xffff0000, RZ, 0xc0, !PT ;  /* 0xffff000097977812 */ /* 0x000fe200078ec0ff */
[C---:B------:R-:W-:Y:S01]  /*7480*/  FMUL.FTZ R15, R83.reuse, R81 ;  /* 0x00000051530f7220 */ /* 0x040fe20000410000 */
[----:B------:R-:W-:-:S03]  /*7490*/  FMUL.FTZ R83, R83, R152 ;  /* 0x0000009853537220 */ /* 0x000fc60000410000 */
[C---:B------:R-:W-:Y:S01]  /*74a0*/  FFMA.FTZ R15, R13.reuse, R152, -R15 ;  /* 0x000000980d0f7223 */ /* 0x040fe2000001080f */
[----:B------:R-:W-:Y:S01]  /*74b0*/  FFMA.FTZ R13, R13, R81, R83 ;  /* 0x000000510d0d7223 */ /* 0x000fe20000010053 */
[----:B------:R-:W-:Y:S01]  /*74c0*/  SHF.L.U32 R152, R80, 0x10, RZ ;  /* 0x0000001050987819 */ /* 0x000fe200000006ff */
[----:B------:R-:W-:Y:S01]  /*74d0*/  IMAD.U32 R83, R40, 0x10000, RZ ;  /* 0x0001000028537824 */ /* 0x000fe200078e00ff */
[----:B------:R-:W-:Y:S01]  /*74e0*/  LOP3.LUT R80, R80, 0xffff0000, RZ, 0xc0, !PT ;  /* 0xffff000050507812 */ /* 0x000fe200078ec0ff */
[----:B------:R-:W-:Y:S01]  /*74f0*/  IMAD.U32 R81, R12, 0x10000, RZ ;  /* 0x000100000c517824 */ /* 0x000fe200078e00ff */
[----:B------:R-:W-:Y:S01]  /*7500*/  LOP3.LUT R40, R40, 0xffff0000, RZ, 0xc0, !PT ;  /* 0xffff000028287812 */ /* 0x000fe200078ec0ff */
[C---:B------:R-:W-:Y:S01]  /*7510*/  FMUL.FTZ R154, R152.reuse, R83 ;  /* 0x00000053989a7220 */ /* 0x040fe20000410000 */
[----:B------:R-:W-:Y:S01]  /*7520*/  FMUL.FTZ R152, R152, R153 ;  /* 0x0000009998987220 */ /* 0x000fe20000410000 */
[----:B------:R-:W-:Y:S01]  /*7530*/  F2FP.BF16.F32.PACK_AB R53, R13, R53 ;  /* 0x000000350d35723e */ /* 0x000fe200000010ff */
[----:B------:R-:W-:-:S02]  /*7540*/  IMAD.MOV.U32 R13, RZ, RZ, R42 ;  /* 0x000000ffff0d7224 */ /* 0x000fc400078e002a */
[C---:B------:R-:W-:Y:S01]  /*7550*/  FFMA.FTZ R154, R81.reuse, R153, -R154 ;  /* 0x00000099519a7223 */ /* 0x040fe2000001089a */
[----:B------:R-:W-:Y:S01]  /*7560*/  FFMA.FTZ R152, R81, R83, R152 ;  /* 0x0000005351987223 */ /* 0x000fe20000010098 */
[----:B------:R-:W-:Y:S01]  /*7570*/  LOP3.LUT R81, R12, 0xffff0000, RZ, 0xc0, !PT ;  /* 0xffff00000c517812 */ /* 0x000fe200078ec0ff */
[CC--:B------:R-:W-:Y:S01]  /*7580*/  FMUL.FTZ R12, R80.reuse, R40.reuse ;  /* 0x00000028500c7220 */ /* 0x0c0fe20000410000 */
[-C--:B------:R-:W-:Y:S01]  /*7590*/  FMUL.FTZ R80, R80, R151.reuse ;  /* 0x0000009750507220 */ /* 0x080fe20000410000 */
[C---:B------:R-:W-:Y:S01]  /*75a0*/  IMAD.U32 R153, R82.reuse, 0x10000, RZ ;  /* 0x0001000052997824 */ /* 0x040fe200078e00ff */
[----:B------:R-:W-:Y:S01]  /*75b0*/  LOP3.LUT R82, R82, 0xffff0000, RZ, 0xc0, !PT ;  /* 0xffff000052527812 */ /* 0x000fe200078ec0ff */
[C---:B------:R-:W-:Y:S01]  /*75c0*/  FFMA.FTZ R12, R81.reuse, R151, -R12 ;  /* 0x00000097510c7223 */ /* 0x040fe2000001080c */
[----:B------:R-:W-:Y:S01]  /*75d0*/  FFMA.FTZ R40, R81, R40, R80 ;  /* 0x0000002851287223 */ /* 0x000fe20000010050 */
[C---:B------:R-:W-:Y:S01]  /*75e0*/  IMAD.U32 R81, R43.reuse, 0x10000, RZ ;  /* 0x000100002b517824 */ /* 0x040fe200078e00ff */
[----:B------:R-:W-:Y:S01]  /*75f0*/  LOP3.LUT R43, R43, 0xffff0000, RZ, 0xc0, !PT ;  /* 0xffff00002b2b7812 */ /* 0x000fe200078ec0ff */
[C---:B------:R-:W-:Y:S01]  /*7600*/  IMAD.U32 R83, R52.reuse, 0x10000, RZ ;  /* 0x0001000034537824 */ /* 0x040fe200078e00ff */
[----:B------:R-:W-:Y:S01]  /*7610*/  LOP3.LUT R52, R52, 0xffff0000, RZ, 0xc0, !PT ;  /* 0xffff000034347812 */ /* 0x000fe200078ec0ff */
[----:B------:R-:W-:Y:S01]  /*7620*/  FMUL.FTZ R151, R153, R81 ;  /* 0x0000005199977220 */ /* 0x000fe20000410000 */
[----:B------:R-:W-:-:S02]  /*7630*/  IMAD.U32 R80, R14, 0x10000, RZ ;  /* 0x000100000e507824 */ /* 0x000fc400078e00ff */
[-C--:B------:R-:W-:Y:S01]  /*7640*/  FMUL.FTZ R153, R153, R83.reuse ;  /* 0x0000005399997220 */ /* 0x080fe20000410000 */
[----:B------:R-:W-:Y:S01]  /*7650*/  LOP3.LUT R14, R14, 0xffff0000, RZ, 0xc0, !PT ;  /* 0xffff00000e0e7812 */ /* 0x000fe200078ec0ff */
[C---:B------:R-:W-:Y:S02]  /*7660*/  FFMA.FTZ R151, R80.reuse, R83, -R151 ;  /* 0x0000005350977223 */ /* 0x040fe40000010897 */
[----:B------:R-:W-:Y:S01]  /*7670*/  FFMA.FTZ R153, R80, R81, R153 ;  /* 0x0000005150997223 */ /* 0x000fe20000010099 */
[CC--:B------:R-:W-:Y:S01]  /*7680*/  FMUL.FTZ R80, R82.reuse, R43.reuse ;  /* 0x0000002b52507220 */ /* 0x0c0fe20000410000 */
[----:B------:R-:W-:Y:S01]  /*7690*/  FMUL.FTZ R82, R82, R52 ;  /* 0x0000003452527220 */ /* 0x000fe20000410000 */
[----:B------:R-:W-:Y:S01]  /*76a0*/  F2FP.BF16.F32.PACK_AB R40, R40, R152 ;  /* 0x000000982828723e */ /* 0x000fe200000010ff */
[----:B------:R-:W-:Y:S02]  /*76b0*/  IMAD.MOV.U32 R81, RZ, RZ, R41 ;  /* 0x000000ffff517224 */ /* 0x000fe400078e0029 */
[C---:B------:R-:W-:Y:S01]  /*76c0*/  FFMA.FTZ R80, R14.reuse, R52, -R80 ;  /* 0x000000340e507223 */ /* 0x040fe20000010850 */
[----:B------:R-:W-:Y:S01]  /*76d0*/  FFMA.FTZ R82, R14, R43, R82 ;  /* 0x0000002b0e527223 */ /* 0x000fe20000010052 */
[----:B------:R-:W-:Y:S01]  /*76e0*/  F2FP.BF16.F32.PACK_AB R15, R15, R55 ;  /* 0x000000370f0f723e */ /* 0x000fe200000010ff */
[----:B------:R-:W-:Y:S01]  /*76f0*/  IMAD.MOV.U32 R83, RZ, RZ, R53 ;  /* 0x000000ffff537224 */ /* 0x000fe200078e0035 */
[----:B------:R-:W-:-:S02]  /*7700*/  F2FP.BF16.F32.PACK_AB R12, R12, R154 ;  /* 0x0000009a0c0c723e */ /* 0x000fc400000010ff */
[----:B------:R-:W-:Y:S01]  /*7710*/  F2FP.BF16.F32.PACK_AB R151, R80, R151 ;  /* 0x000000975097723e */ /* 0x000fe200000010ff */
[----:B------:R-:W-:Y:S01]  /*7720*/  IMAD.MOV.U32 R80, RZ, RZ, R40 ;  /* 0x000000ffff507224 */ /* 0x000fe200078e0028 */
[----:B------:R-:W-:-:S03]  /*7730*/  F2FP.BF16.F32.PACK_AB R82, R82, R153 ;  /* 0x000000995252723e */ /* 0x000fc600000010ff */
[----:B------:R-:W-:-:S07]  /*7740*/  IMAD.MOV.U32 R14, RZ, RZ, R151 ;  /* 0x000000ffff0e7224 */ /* 0x000fce00078e0097 */
.L_x_3822:
[----:B------:R-:W-:Y:S05]  /*7750*/  BSYNC B3 ;  /* 0x0000000000037941 */ /* 0x000fea0003800000 */
.L_x_3821:
[----:B------:R-:W-:-:S04]  /*7760*/  LEA R40, P3, R3, R11, 0x1 ;  /* 0x0000000b03287211 */ /* 0x000fc800078608ff */
[----:B--2---:R-:W-:Y:S02]  /*7770*/  LEA.HI.X R41, R3, R117, R110, 0x1, P3 ;  /* 0x0000007503297211 */ /* 0x004fe400018f0c6e */
[----:B------:R-:W-:-:S03]  /*7780*/  ISETP.GE.AND P3, PT, R149, R130, PT ;  /* 0x000000829500720c */ /* 0x000fc60003f66270 */
[----:B----4-:R2:W-:Y:S10]  /*7790*/  ST.E.128 desc[UR56][R40.64], R12 ;  /* 0x0000000c28007985 */ /* 0x0105f4000c101d38 */
[----:B--2---:R-:W-:-:S05]  /*77a0*/  @!P3 IMAD.WIDE R12, R149, 0x2, R116 ;  /* 0x00000002950cb825 */ /* 0x004fca00078e0274 */
[----:B---3--:R3:W-:Y:S02]  /*77b0*/  @!P3 ST.E.128 desc[UR56][R12.64], R80 ;  /* 0x000000500c00b985 */ /* 0x0087e4000c101d38 */
.L_x_3820:
[----:B------:R-:W-:Y:S05]  /*77c0*/  BSYNC B2 ;  /* 0x0000000000027941 */ /* 0x000fea0003800000 */
.L_x_3819:
[----:B------:R-:W-:Y:S01]  /*77d0*/  ISETP.NE.AND P3, PT, R7, RZ, PT ;  /* 0x000000ff0700720c */ /* 0x000fe20003f65270 */
[----:B------:R-:W-:-:S12]  /*77e0*/  BSSY B2, `(.L_x_3823) ;  /* 0x000007c000027945 */ /* 0x000fd80003800000 */
[----:B------:R-:W-:Y:S05]  /*77f0*/  @!P3 BRA `(.L_x_3824) ;  /* 0x0000000400e8b947 */ /* 0x000fea0003800000 */
[----:B---3--:R-:W-:Y:S01]  /*7800*/  SEL R12, R121, R134, !P1 ;  /* 0x00000086790c7207 */ /* 0x008fe20004800000 */
[----:B------:R-:W-:Y:S01]  /*7810*/  BSSY B3, `(.L_x_3825) ;  /* 0x0000074000037945 */ /* 0x000fe20003800000 */
[C---:B------:R-:W-:Y:S02]  /*7820*/  LEA R52, P3, R4.reuse, R11, 0x1 ;  /* 0x0000000b04347211 */ /* 0x040fe400078608ff */
[----:B------:R-:W-:Y:S02]  /*7830*/  SHF.R.S32.HI R13, RZ, 0x1f, R12 ;  /* 0x0000001fff0d7819 */ /* 0x000fe4000001140c */
[----:B--2---:R-:W-:Y:S02]  /*7840*/  LEA.HI.X R53, R4, R117, R109, 0x1, P3 ;  /* 0x0000007504357211 */ /* 0x004fe400018f0c6d */
[----:B------:R-:W-:Y:S02]  /*7850*/  LEA.HI R13, R13, R12, RZ, 0x4 ;  /* 0x0000000c0d0d7211 */ /* 0x000fe400078f20ff */
[----:B------:R-:W-:-:S02]  /*7860*/  ISETP.GE.AND P3, PT, R194, R120, PT ;  /* 0x00000078c200720c */ /* 0x000fc40003f66270 */
        /* <DEDUP_REMOVED lines=8> */
[----:B------:R-:W-:Y:S02]  /*78f0*/  IMAD.IADD R13, R13, 0x1, R12 ;  /* 0x000000010d0d7824 */ /* 0x000fe400078e020c */
[C---:B------:R-:W-:Y:S02]  /*7900*/  IMAD R12, R19.reuse, 0x4800, R133 ;  /* 0x00004800130c7824 */ /* 0x040fe400078e0285 */
[----:B------:R-:W-:Y:S02]  /*7910*/  IMAD R40, R19, 0x4800, R13 ;  /* 0x0000480013287824 */ /* 0x000fe400078e020d */
[----:B------:R-:W-:-:S03]  /*7920*/  IMAD R12, R12, 0x2, R18 ;  /* 0x000000020c0c7824 */ /* 0x000fc600078e0212 */
[----:B------:R-:W-:-:S03]  /*7930*/  LEA R40, R40, R18, 0x1 ;  /* 0x0000001228287211 */ /* 0x000fc600078e08ff */
[----:B------:R-:W2:Y:S04]  /*7940*/  LDS.128 R12, [R12+0x1e400] ;  /* 0x01e400000c0c7984 */ /* 0x000ea80000000c00 */
[----:B------:R-:W3:Y:S01]  /*7950*/  LDS.128 R40, [R40+0x1e400] ;  /* 0x01e4000028287984 */ /* 0x000ee20000000c00 */
[----:B------:R-:W-:Y:S05]  /*7960*/  @P3 BRA `(.L_x_3826) ;  /* 0x0000000400783947 */ /* 0x000fea0003800000 */
[----:B------:R-:W-:Y:S01]  /*7970*/  SHF.R.U32.HI R55, RZ, 0x10, R49 ;  /* 0x00000010ff377819 */ /* 0x000fe20000011631 */
[----:B---3--:R-:W-:Y:S01]  /*7980*/  IMAD.U32 R149, R41, 0x10000, RZ ;  /* 0x0001000029957824 */ /* 0x008fe200078e00ff */
[----:B------:R-:W-:Y:S01]  /*7990*/  SHF.R.U32.HI R80, RZ, 0x10, R37 ;  /* 0x00000010ff507819 */ /* 0x000fe20000011625 */
[----:B--2---:R-:W-:Y:S01]  /*79a0*/  IMAD.U32 R81, R13, 0x10000, RZ ;  /* 0x000100000d517824 */ /* 0x004fe200078e00ff */
[----:B------:R-:W-:Y:S02]  /*79b0*/  PRMT R55, R165, 0x5410, R55 ;  /* 0x00005410a5377816 */ /* 0x000fe40000000037 */
[----:B------:R-:W-:Y:S02]  /*79c0*/  PRMT R80, R168, 0x5432, R80 ;  /* 0x00005432a8507816 */ /* 0x000fe40000000050 */
[----:B------:R-:W-:Y:S01]  /*79d0*/  LOP3.LUT R41, R41, 0xffff0000, RZ, 0xc0, !PT ;  /* 0xffff000029297812 */ /* 0x000fe200078ec0ff */
[----:B------:R-:W-:Y:S01]  /*79e0*/  IMAD.U32 R83, R55, 0x10000, RZ ;  /* 0x0001000037537824 */ /* 0x000fe200078e00ff */
[----:B------:R-:W-:Y:S01]  /*79f0*/  LOP3.LUT R13, R13, 0xffff0000, RZ, 0xc0, !PT ;  /* 0xffff00000d0d7812 */ /* 0x000fe200078ec0ff */
[----:B------:R-:W-:Y:S01]  /*7a00*/  IMAD.U32 R82, R80, 0x10000, RZ ;  /* 0x0001000050527824 */ /* 0x000fe200078e00ff */
[----:B------:R-:W-:Y:S01]  /*7a10*/  SHF.R.U64 R36, R36, 0x10, R37 ;  /* 0x0000001024247819 */ /* 0x000fe20000001225 */
[C---:B------:R-:W-:Y:S01]  /*7a20*/  FMUL.FTZ R150, R149.reuse, R83 ;  /* 0x0000005395967220 */ /* 0x040fe20000410000 */
[----:B------:R-:W-:Y:S01]  /*7a30*/  SHF.R.U64 R48, R48, 0x10, R49 ;  /* 0x0000001030307819 */ /* 0x000fe20000001231 */
[-C--:B------:R-:W-:Y:S01]  /*7a40*/  FMUL.FTZ R149, R149, R82.reuse ;  /* 0x0000005295957220 */ /* 0x080fe20000410000 */
[----:B------:R-:W-:Y:S01]  /*7a50*/  SHF.R.U64 R50, R50, 0x10, R51 ;  /* 0x0000001032327819 */ /* 0x000fe20000001233 */
[----:B------:R-:W-:Y:S01]  /*7a60*/  FFMA.FTZ R82, R81, R82, -R150 ;  /* 0x0000005251527223 */ /* 0x000fe20000010896 */
[----:B------:R-:W-:-:S02]  /*7a70*/  IMAD.U32 R150, R43, 0x10000, RZ ;  /* 0x000100002b967824 */ /* 0x000fc400078e00ff */
[----:B------:R-:W-:Y:S01]  /*7a80*/  FFMA.FTZ R81, R81, R83, R149 ;  /* 0x0000005351517223 */ /* 0x000fe20000010095 */
[----:B------:R-:W-:Y:S02]  /*7a90*/  LOP3.LUT R83, R80, 0xffff0000, RZ, 0xc0, !PT ;  /* 0xffff000050537812 */ /* 0x000fe400078ec0ff */
[----:B------:R-:W-:Y:S02]  /*7aa0*/  LOP3.LUT R80, R55, 0xffff0000, RZ, 0xc0, !PT ;  /* 0xffff000037507812 */ /* 0x000fe400078ec0ff */
[----:B------:R-:W-:Y:S02]  /*7ab0*/  LOP3.LUT R43, R43, 0xffff0000, RZ, 0xc0, !PT ;  /* 0xffff00002b2b7812 */ /* 0x000fe400078ec0ff */
[----:B------:R-:W-:Y:S01]  /*7ac0*/  SHF.R.U64 R38, R38, 0x10, R39 ;  /* 0x0000001026267819 */ /* 0x000fe20000001227 */
[C---:B------:R-:W-:Y:S01]  /*7ad0*/  FMUL.FTZ R55, R41.reuse, R80 ;  /* 0x0000005029377220 */ /* 0x040fe20000410000 */
[----:B------:R-:W-:Y:S01]  /*7ae0*/  FMUL.FTZ R41, R41, R83 ;  /* 0x0000005329297220 */ /* 0x000fe20000410000 */
[----:B------:R-:W-:-:S02]  /*7af0*/  PRMT R50, R163, 0x5432, R50 ;  /* 0x00005432a3327816 */ /* 0x000fc40000000032 */
[C---:B------:R-:W-:Y:S01]  /*7b00*/  FFMA.FTZ R55, R13.reuse, R83, -R55 ;  /* 0x000000530d377223 */ /* 0x040fe20000010837 */
[----:B------:R-:W-:Y:S01]  /*7b10*/  FFMA.FTZ R13, R13, R80, R41 ;  /* 0x000000500d0d7223 */ /* 0x000fe20000010029 */
[----:B------:R-:W-:Y:S01]  /*7b20*/  SHF.R.U32.HI R41, RZ, 0x10, R51 ;  /* 0x00000010ff297819 */ /* 0x000fe20000011633 */
[----:B------:R-:W-:Y:S01]  /*7b30*/  IMAD.U32 R83, R15, 0x10000, RZ ;  /* 0x000100000f537824 */ /* 0x000fe200078e00ff */
[----:B------:R-:W-:Y:S02]  /*7b40*/  SHF.R.U32.HI R80, RZ, 0x10, R39 ;  /* 0x00000010ff507819 */ /* 0x000fe40000011627 */
[----:B------:R-:W-:Y:S02]  /*7b50*/  PRMT R41, R164, 0x5410, R41 ;  /* 0x00005410a4297816 */ /* 0x000fe40000000029 */
[----:B------:R-:W-:Y:S02]  /*7b60*/  PRMT R80, R167, 0x5432, R80 ;  /* 0x00005432a7507816 */ /* 0x000fe40000000050 */
[----:B------:R-:W-:Y:S01]  /*7b70*/  LOP3.LUT R15, R15, 0xffff0000, RZ, 0xc0, !PT ;  /* 0xffff00000f0f7812 */ /* 0x000fe200078ec0ff */
[C---:B------:R-:W-:Y:S01]  /*7b80*/  IMAD.U32 R149, R41.reuse, 0x10000, RZ ;  /* 0x0001000029957824 */ /* 0x040fe200078e00ff */
[----:B------:R-:W-:Y:S01]  /*7b90*/  LOP3.LUT R41, R41, 0xffff0000, RZ, 0xc0, !PT ;  /* 0xffff000029297812 */ /* 0x000fe200078ec0ff */
[C---:B------:R-:W-:Y:S01]  /*7ba0*/  IMAD.U32 R151, R80.reuse, 0x10000, RZ ;  /* 0x0001000050977824 */ /* 0x040fe200078e00ff */
[----:B------:R-:W-:Y:S01]  /*7bb0*/  LOP3.LUT R37, R80, 0xffff0000, RZ, 0xc0, !PT ;  /* 0xffff000050257812 */ /* 0x000fe200078ec0ff */
[----:B------:R-:W-:Y:S01]  /*7bc0*/  FMUL.FTZ R152, R150, R149 ;  /* 0x0000009596987220 */ /* 0x000fe20000410000 */
[----:B------:R-:W-:Y:S01]  /*7bd0*/  LOP3.LUT R39, R12, 0xffff0000, RZ, 0xc0, !PT ;  /* 0xffff00000c277812 */ /* 0x000fe200078ec0ff */
[C---:B------:R-:W-:Y:S01]  /*7be0*/  FMUL.FTZ R49, R43.reuse, R41 ;  /* 0x000000292b317220 */ /* 0x040fe20000410000 */
[----:B------:R-:W-:Y:S01]  /*7bf0*/  FMUL.FTZ R150, R150, R151 ;  /* 0x0000009796967220 */ /* 0x000fe20000410000 */
[----:B------:R-:W-:Y:S01]  /*7c00*/  FMUL.FTZ R43, R43, R37 ;  /* 0x000000252b2b7220 */ /* 0x000fe20000410000 */
[----:B------:R-:W-:Y:S01]  /*7c10*/  FFMA.FTZ R151, R83, R151, -R152 ;  /* 0x0000009753977223 */ /* 0x000fe20000010898 */
[----:B------:R-:W-:Y:S01]  /*7c20*/  FFMA.FTZ R37, R15, R37, -R49 ;  /* 0x000000250f257223 */ /* 0x000fe20000010831 */
[----:B------:R-:W-:Y:S01]  /*7c30*/  FFMA.FTZ R150, R83, R149, R150 ;  /* 0x0000009553967223 */ /* 0x000fe20000010096 */
[----:B------:R-:W-:Y:S01]  /*7c40*/  FFMA.FTZ R15, R15, R41, R43 ;  /* 0x000000290f0f7223 */ /* 0x000fe2000001002b */
[----:B------:R-:W-:Y:S01]  /*7c50*/  PRMT R41, R166, 0x5432, R36 ;  /* 0x00005432a6297816 */ /* 0x000fe20000000024 */
[----:B------:R-:W-:Y:S01]  /*7c60*/  IMAD.U32 R83, R40, 0x10000, RZ ;  /* 0x0001000028537824 */ /* 0x000fe200078e00ff */
[----:B------:R-:W-:Y:S01]  /*7c70*/  PRMT R36, R165, 0x5432, R48 ;  /* 0x00005432a5247816 */ /* 0x000fe20000000030 */
[----:B------:R-:W-:Y:S01]  /*7c80*/  IMAD.U32 R43, R12, 0x10000, RZ ;  /* 0x000100000c2b7824 */ /* 0x000fe200078e00ff */
[----:B------:R-:W-:Y:S01]  /*7c90*/  LOP3.LUT R40, R40, 0xffff0000, RZ, 0xc0, !PT ;  /* 0xffff000028287812 */ /* 0x000fe200078ec0ff */
[C---:B------:R-:W-:Y:S01]  /*7ca0*/  IMAD.U32 R49, R41.reuse, 0x10000, RZ ;  /* 0x0001000029317824 */ /* 0x040fe200078e00ff */
[----:B------:R-:W-:Y:S01]  /*7cb0*/  LOP3.LUT R41, R41, 0xffff0000, RZ, 0xc0, !PT ;  /* 0xffff000029297812 */ /* 0x000fe200078ec0ff */
[C---:B------:R-:W-:Y:S01]  /*7cc0*/  IMAD.U32 R48, R36.reuse, 0x10000, RZ ;  /* 0x0001000024307824 */ /* 0x040fe200078e00ff */
[----:B------:R-:W-:-:S02]  /*7cd0*/  LOP3.LUT R36, R36, 0xffff0000, RZ, 0xc0, !PT ;  /* 0xffff000024247812 */ /* 0x000fc400078ec0ff */
[----:B------:R-:W-:Y:S01]  /*7ce0*/  PRMT R38, R164, 0x5432, R38 ;  /* 0x00005432a4267816 */ /* 0x000fe20000000026 */
        /* <DEDUP_REMOVED lines=8> */
[----:B------:R-:W-:Y:S01]  /*7d70*/  IMAD.U32 R48, R42, 0x10000, RZ ;  /* 0x000100002a307824 */ /* 0x000fe200078e00ff */
[----:B------:R-:W-:Y:S01]  /*7d80*/  SHF.L.U32 R39, R14, 0x10, RZ ;  /* 0x000000100e277819 */ /* 0x000fe200000006ff */
[----:B------:R-:W-:Y:S01]  /*7d90*/  IMAD.U32 R40, R50, 0x10000, RZ ;  /* 0x0001000032287824 */ /* 0x000fe200078e00ff */
[----:B------:R-:W-:Y:S01]  /*7da0*/  LOP3.LUT R42, R42, 0xffff0000, RZ, 0xc0, !PT ;  /* 0xffff00002a2a7812 */ /* 0x000fe200078ec0ff */
[----:B------:R-:W-:Y:S01]  /*7db0*/  IMAD.U32 R41, R38, 0x10000, RZ ;  /* 0x0001000026297824 */ /* 0x000fe200078e00ff */
[----:B------:R-:W-:Y:S01]  /*7dc0*/  LOP3.LUT R50, R50, 0xffff0000, RZ, 0xc0, !PT ;  /* 0xffff000032327812 */ /* 0x000fe200078ec0ff */
[----:B------:R-:W-:Y:S01]  /*7dd0*/  FMUL.FTZ R43, R48, R40 ;  /* 0x00000028302b7220 */ /* 0x000fe20000410000 */
[----:B------:R-:W-:Y:S01]  /*7de0*/  LOP3.LUT R38, R38, 0xffff0000, RZ, 0xc0, !PT ;  /* 0xffff000026267812 */ /* 0x000fe200078ec0ff */
[-C--:B------:R-:W-:Y:S01]  /*7df0*/  FMUL.FTZ R48, R48, R41.reuse ;  /* 0x0000002930307220 */ /* 0x080fe20000410000 */
[----:B------:R-:W-:Y:S01]  /*7e00*/  LOP3.LUT R14, R14, 0xffff0000, RZ, 0xc0, !PT ;  /* 0xffff00000e0e7812 */ /* 0x000fe200078ec0ff */
[----:B------:R-:W-:Y:S01]  /*7e10*/  FFMA.FTZ R43, R39, R41, -R43 ;  /* 0x00000029272b7223 */ /* 0x000fe2000001082b */
[----:B------:R-:W-:Y:S01]  /*7e20*/  F2FP.BF16.F32.PACK_AB R55, R55, R82 ;  /* 0x000000523737723e */ /* 0x000fe200000010ff */
[----:B------:R-:W-:Y:S01]  /*7e30*/  FFMA.FTZ R48, R39, R40, R48 ;  /* 0x0000002827307223 */ /* 0x000fe20000010030 */
[C---:B------:R-:W-:Y:S01]  /*7e40*/  FMUL.FTZ R39, R42.reuse, R50 ;  /* 0x000000322a277220 */ /* 0x040fe20000410000 */
[----:B------:R-:W-:Y:S01]  /*7e50*/  FMUL.FTZ R42, R42, R38 ;  /* 0x000000262a2a7220 */ /* 0x000fe20000410000 */
[----:B------:R-:W-:-:S02]  /*7e60*/  F2FP.BF16.F32.PACK_AB R37, R37, R151 ;  /* 0x000000972525723e */ /* 0x000fc400000010ff */
[C---:B------:R-:W-:Y:S01]  /*7e70*/  FFMA.FTZ R39, R14.reuse, R38, -R39 ;  /* 0x000000260e277223 */ /* 0x040fe20000010827 */
[----:B------:R-:W-:Y:S01]  /*7e80*/  FFMA.FTZ R42, R14, R50, R42 ;  /* 0x000000320e2a7223 */ /* 0x000fe2000001002a */
        /* <DEDUP_REMOVED lines=12> */
.L_x_3826:
[----:B------:R-:W-:Y:S05]  /*7f50*/  BSYNC B3 ;  /* 0x0000000000037941 */ /* 0x000fea0003800000 */
.L_x_3825:
[----:B------:R-:W-:Y:S01]  /*7f60*/  ISETP.GE.AND P3, PT, R54, R130, PT ;  /* 0x000000823600720c */ /* 0x000fe20003f66270 */
[----:B--2---:R4:W-:-:S12]  /*7f70*/  ST.E.128 desc[UR56][R52.64], R12 ;  /* 0x0000000c34007985 */ /* 0x0049d8000c101d38 */
[----:B------:R-:W-:-:S05]  /*7f80*/  @!P3 IMAD.WIDE R36, R54, 0x2, R116 ;  /* 0x000000023624b825 */ /* 0x000fca00078e0274 */
[----:B---3--:R4:W-:Y:S02]  /*7f90*/  @!P3 ST.E.128 desc[UR56][R36.64], R40 ;  /* 0x000000282400b985 */ /* 0x0089e4000c101d38 */
.L_x_3824:
[----:B------:R-:W-:Y:S05]  /*7fa0*/  BSYNC B2 ;  /* 0x0000000000027941 */ /* 0x000fea0003800000 */
.L_x_3823:
[----:B------:R-:W-:-:S13]  /*7fb0*/  ISETP.NE.AND P3, PT, R8, RZ, PT ;  /* 0x000000ff0800720c */ /* 0x000fda0003f65270 */
[----:B------:R-:W-:Y:S05]  /*7fc0*/  @!P3 BRA `(.L_x_3818) ;  /* 0x0000000400e8b947 */ /* 0x000fea0003800000 */
[----:B---34-:R-:W3:Y:S01]  /*7fd0*/  LDL R12, [R1] ;  /* 0x00000000010c7983 */ /* 0x018ee20000100800 */
[C---:B------:R-:W-:Y:S01]  /*7fe0*/  LEA R40, P3, R5.reuse, R11, 0x1 ;  /* 0x0000000b05287211 */ /* 0x040fe200078608ff */
[----:B------:R-:W-:Y:S03]  /*7ff0*/  BSSY B2, `(.L_x_3827) ;  /* 0x0000073000027945 */ /* 0x000fe60003800000 */
[----:B--2---:R-:W-:Y:S02]  /*8000*/  LEA.HI.X R41, R5, R117, R108, 0x1, P3 ;  /* 0x0000007505297211 */ /* 0x004fe400018f0c6c */
[----:B------:R-:W-:Y:S02]  /*8010*/  ISETP.GE.AND P3, PT, R193, R120, PT ;  /* 0x00000078c100720c */ /* 0x000fe40003f66270 */
[----:B---3--:R-:W-:-:S04]  /*8020*/  LOP3.LUT P5, RZ, R12, 0x1, RZ, 0xc0, !PT ;  /* 0x000000010cff7812 */ /* 0x008fc800078ac0ff */
[----:B------:R-:W-:-:S04]  /*8030*/  SEL R11, R121, R134, !P5 ;  /* 0x00000086790b7207 */ /* 0x000fc80006800000 */
        /* <DEDUP_REMOVED lines=26> */
[--C-:B------:R-:W-:Y:S01]  /*81e0*/  SHF.R.U64 R32, R32, 0x10, R33.reuse ;  /* 0x0000001020207819 */ /* 0x100fe20000001221 */
[----:B------:R-:W-:Y:S01]  /*81f0*/  IMAD.U32 R53, R38, 0x10000, RZ ;  /* 0x0001000026357824 */ /* 0x000fe200078e00ff */
[----:B------:R-:W-:-:S02]  /*8200*/  SHF.R.U32.HI R33, RZ, 0x10, R33 ;  /* 0x00000010ff217819 */ /* 0x000fc40000011621 */
[----:B------:R-:W-:Y:S02]  /*8210*/  PRMT R44, R161, 0x5432, R44 ;  /* 0x00005432a12c7816 */ /* 0x000fe4000000002c */
[----:B------:R-:W-:Y:S02]  /*8220*/  SHF.R.U64 R43, R46, 0x10, R47 ;  /* 0x000000102e2b7819 */ /* 0x000fe4000000122f */
[----:B------:R-:W-:Y:S01]  /*8230*/  PRMT R33, R159, 0x5410, R33 ;  /* 0x000054109f217816 */ /* 0x000fe20000000021 */
[----:B------:R-:W-:Y:S01]  /*8240*/  IMAD.U32 R54, R44, 0x10000, RZ ;  /* 0x000100002c367824 */ /* 0x000fe200078e00ff */
[----:B------:R-:W-:Y:S02]  /*8250*/  SHF.R.U32.HI R46, RZ, 0x10, R47 ;  /* 0x00000010ff2e7819 */ /* 0x000fe4000001162f */
        /* <DEDUP_REMOVED lines=13> */
[C---:B------:R-:W-:Y:S01]  /*8330*/  IMAD.U32 R55, R46.reuse, 0x10000, RZ ;  /* 0x000100002e377824 */ /* 0x040fe200078e00ff */
[----:B------:R-:W-:Y:S01]  /*8340*/  PRMT R42, R159, 0x5432, R42 ;  /* 0x000054329f2a7816 */ /* 0x000fe2000000002a */
[-C--:B------:R-:W-:Y:S01]  /*8350*/  FMUL.FTZ R49, R49, R33.reuse ;  /* 0x0000002131317220 */ /* 0x080fe20000410000 */
[----:B------:R-:W-:Y:S01]  /*8360*/  LOP3.LUT R39, R39, 0xffff0000, RZ, 0xc0, !PT ;  /* 0xffff000027277812 */ /* 0x000fe200078ec0ff */
[----:B------:R-:W-:Y:S01]  /*8370*/  FFMA.FTZ R48, R45, R54, R48 ;  /* 0x000000362d307223 */ /* 0x000fe20000010030 */
[----:B------:R-:W-:Y:S01]  /*8380*/  LOP3.LUT R46, R46, 0xffff0000, RZ, 0xc0, !PT ;  /* 0xffff00002e2e7812 */ /* 0x000fe200078ec0ff */
[----:B------:R-:W-:Y:S01]  /*8390*/  FFMA.FTZ R80, R47, R33, -R80 ;  /* 0x000000212f507223 */ /* 0x000fe20000010850 */
[----:B------:R-:W-:-:S02]  /*83a0*/  IMAD.U32 R45, R42, 0x10000, RZ ;  /* 0x000100002a2d7824 */ /* 0x000fc400078e00ff */
[----:B------:R-:W-:Y:S01]  /*83b0*/  FMUL.FTZ R33, R52, R55 ;  /* 0x0000003734217220 */ /* 0x000fe20000410000 */
[----:B------:R-:W-:Y:S01]  /*83c0*/  PRMT R32, R162, 0x5410, R32 ;  /* 0x00005410a2207816 */ /* 0x000fe20000000020 */
[----:B------:R-:W-:Y:S01]  /*83d0*/  FFMA.FTZ R49, R47, R44, R49 ;  /* 0x0000002c2f317223 */ /* 0x000fe20000010031 */
[----:B------:R-:W-:Y:S01]  /*83e0*/  LOP3.LUT R15, R15, 0xffff0000, RZ, 0xc0, !PT ;  /* 0xffff00000f0f7812 */ /* 0x000fe200078ec0ff */
[----:B------:R-:W-:Y:S01]  /*83f0*/  FMUL.FTZ R47, R39, R46 ;  /* 0x0000002e272f7220 */ /* 0x000fe20000410000 */
[----:B------:R-:W-:Y:S01]  /*8400*/  LOP3.LUT R42, R42, 0xffff0000, RZ, 0xc0, !PT ;  /* 0xffff00002a2a7812 */ /* 0x000fe200078ec0ff */
[-C--:B------:R-:W-:Y:S01]  /*8410*/  FMUL.FTZ R52, R52, R45.reuse ;  /* 0x0000002d34347220 */ /* 0x080fe20000410000 */
[----:B------:R-:W-:Y:S01]  /*8420*/  FFMA.FTZ R33, R51, R45, -R33 ;  /* 0x0000002d33217223 */ /* 0x000fe20000010821 */
[----:B------:R-:W-:Y:S01]  /*8430*/  IMAD.U32 R45, R35, 0x10000, RZ ;  /* 0x00010000232d7824 */ /* 0x000fe200078e00ff */
[----:B------:R-:W-:Y:S01]  /*8440*/  LOP3.LUT R36, R36, 0xffff0000, RZ, 0xc0, !PT ;  /* 0xffff000024247812 */ /* 0x000fe200078ec0ff */
[----:B------:R-:W-:-:S02]  /*8450*/  IMAD.U32 R44, R32, 0x10000, RZ ;  /* 0x00010000202c7824 */ /* 0x000fc400078e00ff */
[-C--:B------:R-:W-:Y:S01]  /*8460*/  FMUL.FTZ R39, R39, R42.reuse ;  /* 0x0000002a27277220 */ /* 0x080fe20000410000 */
[----:B------:R-:W-:Y:S01]  /*8470*/  FFMA.FTZ R47, R15, R42, -R47 ;  /* 0x0000002a0f2f7223 */ /* 0x000fe2000001082f */
[----:B------:R-:W-:Y:S01]  /*8480*/  LOP3.LUT R35, R35, 0xffff0000, RZ, 0xc0, !PT ;  /* 0xffff000023237812 */ /* 0x000fe200078ec0ff */
[----:B------:R-:W-:Y:S01]  /*8490*/  IMAD.U32 R13, R12, 0x10000, RZ ;  /* 0x000100000c0d7824 */ /* 0x000fe200078e00ff */
[----:B------:R-:W-:Y:S01]  /*84a0*/  LOP3.LUT R42, R32, 0xffff0000, RZ, 0xc0, !PT ;  /* 0xffff0000202a7812 */ /* 0x000fe200078ec0ff */
[C---:B------:R-:W-:Y:S01]  /*84b0*/  FMUL.FTZ R32, R37.reuse, R45 ;  /* 0x0000002d25207220 */ /* 0x040fe20000410000 */
[----:B------:R-:W-:Y:S01]  /*84c0*/  FMUL.FTZ R37, R37, R44 ;  /* 0x0000002c25257220 */ /* 0x000fe20000410000 */
[----:B------:R-:W-:Y:S01]  /*84d0*/  LOP3.LUT R12, R12, 0xffff0000, RZ, 0xc0, !PT ;  /* 0xffff00000c0c7812 */ /* 0x000fe200078ec0ff */
[----:B------:R-:W-:Y:S01]  /*84e0*/  FFMA.FTZ R39, R15, R46, R39 ;  /* 0x0000002e0f277223 */ /* 0x000fe20000010027 */
[----:B------:R-:W-:Y:S01]  /*84f0*/  PRMT R34, R162, 0x5432, R34 ;  /* 0x00005432a2227816 */ /* 0x000fe20000000022 */
[----:B------:R-:W-:Y:S01]  /*8500*/  FMUL.FTZ R15, R36, R35 ;  /* 0x00000023240f7220 */ /* 0x000fe20000410000 */
[C---:B------:R-:W-:Y:S01]  /*8510*/  FFMA.FTZ R32, R13.reuse, R44, -R32 ;  /* 0x0000002c0d207223 */ /* 0x040fe20000010820 */
[----:B------:R-:W-:Y:S01]  /*8520*/  FFMA.FTZ R37, R13, R45, R37 ;  /* 0x0000002d0d257223 */ /* 0x000fe20000010025 */
[----:B------:R-:W-:Y:S01]  /*8530*/  LOP3.LUT R38, R38, 0xffff0000, RZ, 0xc0, !PT ;  /* 0xffff000026267812 */ /* 0x000fe200078ec0ff */
[----:B------:R-:W-:Y:S01]  /*8540*/  FFMA.FTZ R52, R51, R55, R52 ;  /* 0x0000003733347223 */ /* 0x000fe20000010034 */
[-C--:B------:R-:W-:Y:S01]  /*8550*/  FMUL.FTZ R13, R36, R42.reuse ;  /* 0x0000002a240d7220 */ /* 0x080fe20000410000 */
[----:B------:R-:W-:Y:S01]  /*8560*/  LOP3.LUT R45, R160, 0xffff0000, RZ, 0xc0, !PT ;  /* 0xffff0000a02d7812 */ /* 0x000fe200078ec0ff */
[----:B------:R-:W-:Y:S01]  /*8570*/  FFMA.FTZ R15, R12, R42, -R15 ;  /* 0x0000002a0c0f7223 */ /* 0x000fe2000001080f */
[----:B------:R-:W-:Y:S01]  /*8580*/  IMAD.U32 R36, R160, 0x10000, RZ ;  /* 0x00010000a0247824 */ /* 0x000fe200078e00ff */
[C---:B------:R-:W-:Y:S01]  /*8590*/  LOP3.LUT R51, R34.reuse, 0xffff0000, RZ, 0xc0, !PT ;  /* 0xffff000022337812 */ /* 0x040fe200078ec0ff */
[----:B------:R-:W-:Y:S01]  /*85a0*/  IMAD.U32 R42, R34, 0x10000, RZ ;  /* 0x00010000222a7824 */ /* 0x000fe200078e00ff */
[----:B------:R-:W-:Y:S01]  /*85b0*/  SHF.L.U32 R50, R14, 0x10, RZ ;  /* 0x000000100e327819 */ /* 0x000fe200000006ff */
[----:B------:R-:W-:Y:S01]  /*85c0*/  FFMA.FTZ R12, R12, R35, R13 ;  /* 0x000000230c0c7223 */ /* 0x000fe2000001000d */
[----:B------:R-:W-:Y:S01]  /*85d0*/  LOP3.LUT R14, R14, 0xffff0000, RZ, 0xc0, !PT ;  /* 0xffff00000e0e7812 */ /* 0x000fe200078ec0ff */
        /* <DEDUP_REMOVED lines=20> */
.L_x_3828:
[----:B------:R-:W-:Y:S05]  /*8720*/  BSYNC B2 ;  /* 0x0000000000027941 */ /* 0x000fea0003800000 */
.L_x_3827:
[----:B------:R-:W-:Y:S01]  /*8730*/  ISETP.GE.AND P3, PT, R11, R130, PT ;  /* 0x000000820b00720c */ /* 0x000fe20003f66270 */
[----:B--2---:R2:W-:-:S12]  /*8740*/  ST.E.128 desc[UR56][R40.64], R12 ;  /* 0x0000000c28007985 */ /* 0x0045d8000c101d38 */
[----:B------:R-:W-:-:S05]  /*8750*/  @!P3 IMAD.WIDE R116, R11, 0x2, R116 ;  /* 0x000000020b74b825 */ /* 0x000fca00078e0274 */
[----:B---3--:R2:W-:Y:S02]  /*8760*/  @!P3 ST.E.128 desc[UR56][R116.64], R36 ;  /* 0x000000247400b985 */ /* 0x0085e4000c101d38 */
.L_x_3818:
[----:B------:R-:W-:Y:S05]  /*8770*/  BSYNC B1 ;  /* 0x0000000000017941 */ /* 0x000fea0003800000 */
.L_x_3817:
[----:B------:R-:W-:-:S03]  /*8780*/  UMOV UR4, 0xffffffff ;  /* 0xffffffff00047882 */ /* 0x000fc60000000000 */
[----:B------:R-:W-:Y:S05]  /*8790*/  BRA.DIV UR4, `(.L_x_3829) ;  /* 0x0000017a04f07947 */ /* 0x000fea000b800000 */
[----:B0-----:R-:W0:Y:S04]  /*87a0*/  SHFL.IDX PT, R118, R118, 0x1, 0x1c1f ;  /* 0x003c1f0076767f89 */ /* 0x001e2800000e0000 */
[----:B--2-4-:R2:W4:Y:S02]  /*87b0*/  SHFL.IDX PT, R36, R119, 0x1, 0x1c1f ;  /* 0x003c1f0077247f89 */ /* 0x01452400000e0000 */
.L_x_4098:
[----:B------:R-:W-:Y:S05]  /*87c0*/  @P4 BRA `(.L_x_3786) ;  /* 0x0000001c00bc4947 */ /* 0x000fea0003800000 */
[----:B------:R-:W-:Y:S01]  /*87d0*/  ISETP.NE.AND P3, PT, R6, RZ, PT ;  /* 0x000000ff0600720c */ /* 0x000fe20003f65270 */
[----:B------:R-:W-:Y:S01]  /*87e0*/  BSSY B1, `(.L_x_3830) ;  /* 0x000007e000017945 */ /* 0x000fe20003800000 */
[----:B0-----:R-:W-:-:S11]  /*87f0*/  IMAD.MOV.U32 R37, RZ, RZ, R118 ;  /* 0x000000ffff257224 */ /* 0x001fd600078e0076 */
[----:B------:R-:W-:Y:S05]  /*8800*/  @!P3 BRA `(.L_x_3831) ;  /* 0x0000000400ecb947 */ /* 0x000fea0003800000 */
[----:B---3--:R-:W-:Y:S01]  /*8810*/  SEL R11, R121, R134, !P0 ;  /* 0x00000086790b7207 */ /* 0x008fe20004000000 */
[----:B------:R-:W-:Y:S01]  /*8820*/  BSSY B2, `(.L_x_3832) ;  /* 0x0000077000027945 */ /* 0x000fe20003800000 */
[----:B------:R-:W-:Y:S02]  /*8830*/  SHF.R.U32.HI R14, RZ, 0x3, R204 ;  /* 0x00000003ff0e7819 */ /* 0x000fe400000116cc */
[----:B------:R-:W-:Y:S02]  /*8840*/  SHF.R.S32.HI R12, RZ, 0x1f, R11 ;  /* 0x0000001fff0c7819 */ /* 0x000fe4000001140b */
[----:B----4-:R-:W-:Y:S02]  /*8850*/  LEA R38, P3, R3, R36, 0x1 ;  /* 0x0000002403267211 */ /* 0x010fe400078608ff */
[----:B------:R-:W-:Y:S02]  /*8860*/  LEA.HI R11, R12, R11, RZ, 0x4 ;  /* 0x0000000b0c0b7211 */ /* 0x000fe400078f20ff */
[----:B------:R-:W-:-:S02]  /*8870*/  ISETP.GE.AND P4, PT, R16, R120, PT ;  /* 0x000000781000720c */ /* 0x000fc40003f86270 */
[----:B------:R-:W-:Y:S02]  /*8880*/  LEA.HI.SX32 R11, R11, R114, 0x1c ;  /* 0x000000720b0b7211 */ /* 0x000fe400078fe2ff */
[----:B------:R-:W-:Y:S02]  /*8890*/  LEA.HI.X R39, R3, R118, R110, 0x1, P3 ;  /* 0x0000007603277211 */ /* 0x000fe400018f0c6e */
[----:B------:R-:W-:Y:S02]  /*88a0*/  SHF.R.S32.HI R12, RZ, 0x1f, R11 ;  /* 0x0000001fff0c7819 */ /* 0x000fe4000001140b */
[----:B------:R-:W-:Y:S02]  /*88b0*/  SHF.L.U32 R41, R11, 0x3, RZ ;  /* 0x000000030b297819 */ /* 0x000fe400000006ff */
[----:B------:R-:W-:Y:S02]  /*88c0*/  LEA.HI R12, R12, R11, RZ, 0x3 ;  /* 0x0000000b0c0c7211 */ /* 0x000fe400078f18ff */
[----:B------:R-:W-:-:S02]  /*88d0*/  LOP3.LUT R11, R204, 0x38, R41, 0xf8, !PT ;  /* 0x00000038cc0b7812 */ /* 0x000fc400078ef829 */
[----:B------:R-:W-:Y:S02]  /*88e0*/  SHF.R.S32.HI R13, RZ, 0x3, R12 ;  /* 0x00000003ff0d7819 */ /* 0x000fe4000001140c */
[----:B------:R-:W-:Y:S02]  /*88f0*/  LOP3.LUT R11, R11, R14, RZ, 0x3c, !PT ;  /* 0x0000000e0b0b7212 */ /* 0x000fe400078e3cff */
[----:B------:R-:W-:Y:S01]  /*8900*/  ISETP.GE.AND P3, PT, R41, R130, PT ;  /* 0x000000822900720c */ /* 0x000fe20003f66270 */
[----:B------:R-:W-:-:S04]  /*8910*/  IMAD R12, R13, 0x1800, R218 ;  /* 0x000018000d0c7824 */ /* 0x000fc800078e02da */
[----:B------:R-:W-:Y:S02]  /*8920*/  IMAD.IADD R12, R12, 0x1, R11 ;  /* 0x000000010c0c7824 */ /* 0x000fe400078e020b */
[C---:B------:R-:W-:Y:S02]  /*8930*/  IMAD R11, R19.reuse, 0x4800, R132 ;  /* 0x00004800130b7824 */ /* 0x040fe400078e0284 */
[----:B------:R-:W-:Y:S02]  /*8940*/  IMAD R13, R19, 0x4800, R12 ;  /* 0x00004800130d7824 */ /* 0x000fe400078e020c */
[--C-:B------:R-:W-:Y:S02]  /*8950*/  IMAD R11, R11, 0x2, R18.reuse ;  /* 0x000000020b0b7824 */ /* 0x100fe400078e0212 */
[----:B------:R-:W-:Y:S02]  /*8960*/  IMAD R32, R13, 0x2, R18 ;  /* 0x000000020d207824 */ /* 0x000fe400078e0212 */
[----:B------:R-:W-:Y:S01]  /*8970*/  @!P3 IMAD.WIDE R40, R41, 0x2, R36 ;  /* 0x000000022928b825 */ /* 0x000fe200078e0224 */
[----:B------:R0:W3:Y:S04]  /*8980*/  LDS.128 R12, [R11+0x1e400] ;  /* 0x01e400000b0c7984 */ /* 0x0000e80000000c00 */
[----:B------:R-:W4:Y:S01]  /*8990*/  LDS.128 R32, [R32+0x1e400] ;  /* 0x01e4000020207984 */ /* 0x000f220000000c00 */
[----:B------:R-:W-:Y:S05]  /*89a0*/  @P4 BRA `(.L_x_3833) ;  /* 0x0000000400784947 */ /* 0x000fea0003800000 */
[----:B------:R-:W-:Y:S01]  /*89b0*/  SHF.R.U64 R43, R76, 0x10, R77 ;  /* 0x000000104c2b7819 */ /* 0x000fe2000000124d */
[----:B----4-:R-:W-:Y:S01]  /*89c0*/  IMAD.U32 R47, R33, 0x10000, RZ ;  /* 0x00010000212f7824 */ /* 0x010fe200078e00ff */
[----:B0-----:R-:W-:Y:S01]  /*89d0*/  SHF.R.U64 R11, R64, 0x10, R65 ;  /* 0x00000010400b7819 */ /* 0x001fe20000001241 */
[----:B---3--:R-:W-:Y:S01]  /*89e0*/  IMAD.U32 R45, R13, 0x10000, RZ ;  /* 0x000100000d2d7824 */ /* 0x008fe200078e00ff */
[----:B------:R-:W-:Y:S01]  /*89f0*/  SHF.R.U32.HI R77, RZ, 0x10, R77 ;  /* 0x00000010ff4d7819 */ /* 0x000fe2000001164d */
[----:B------:R-:W-:Y:S01]  /*8a00*/  IMAD.U32 R52, R35, 0x10000, RZ ;  /* 0x0001000023347824 */ /* 0x000fe200078e00ff */
[----:B------:R-:W-:Y:S01]  /*8a10*/  SHF.R.U32.HI R65, RZ, 0x10, R65 ;  /* 0x00000010ff417819 */ /* 0x000fe20000011641 */
[----:B------:R-:W-:Y:S01]  /*8a20*/  IMAD.U32 R50, R15, 0x10000, RZ ;  /* 0x000100000f327824 */ /* 0x000fe200078e00ff */
[----:B------:R-:W-:Y:S01]  /*8a30*/  SHF.R.U64 R44, R78, 0x10, R79 ;  /* 0x000000104e2c7819 */ /* 0x000fe2000000124f */
[----:B------:R-:W-:Y:S01]  /*8a40*/  IMAD.U32 R49, R14, 0x10000, RZ ;  /* 0x000100000e317824 */ /* 0x000fe200078e00ff */
[----:B------:R-:W-:-:S02]  /*8a50*/  PRMT R77, R158, 0x5432, R77 ;  /* 0x000054329e4d7816 */ /* 0x000fc4000000004d */
[----:B------:R-:W-:Y:S02]  /*8a60*/  SHF.R.U64 R42, R66, 0x10, R67 ;  /* 0x00000010422a7819 */ /* 0x000fe40000001243 */
[----:B------:R-:W-:Y:S01]  /*8a70*/  SHF.R.U32.HI R78, RZ, 0x10, R79 ;  /* 0x00000010ff4e7819 */ /* 0x000fe2000001164f */
[----:B------:R-:W-:Y:S01]  /*8a80*/  IMAD.U32 R54, R77, 0x10000, RZ ;  /* 0x000100004d367824 */ /* 0x000fe200078e00ff */
[----:B------:R-:W-:Y:S02]  /*8a90*/  PRMT R65, R156, 0x5432, R65 ;  /* 0x000054329c417816 */ /* 0x000fe40000000041 */
[----:B------:R-:W-:Y:S01]  /*8aa0*/  SHF.R.U32.HI R66, RZ, 0x10, R67 ;  /* 0x00000010ff427819 */ /* 0x000fe20000011643 */
[----:B------:R-:W-:Y:S01]  /*8ab0*/  FMUL.FTZ R76, R47, R54 ;  /* 0x000000362f4c7220 */ /* 0x000fe20000410000 */
[----:B------:R-:W-:Y:S01]  /*8ac0*/  LOP3.LUT R48, R33, 0xffff0000, RZ, 0xc0, !PT ;  /* 0xffff000021307812 */ /* 0x000fe200078ec0ff */
[----:B------:R-:W-:Y:S01]  /*8ad0*/  IMAD.U32 R64, R65, 0x10000, RZ ;  /* 0x0001000041407824 */ /* 0x000fe200078e00ff */
[----:B------:R-:W-:Y:S01]  /*8ae0*/  LOP3.LUT R53, R77, 0xffff0000, RZ, 0xc0, !PT ;  /* 0xffff00004d357812 */ /* 0x000fe200078ec0ff */
[----:B------:R-:W-:Y:S01]  /*8af0*/  IMAD.U32 R33, R32, 0x10000, RZ ;  /* 0x0001000020217824 */ /* 0x000fe200078e00ff */
[----:B------:R-:W-:Y:S01]  /*8b00*/  PRMT R78, R157, 0x5432, R78 ;  /* 0x000054329d4e7816 */ /* 0x000fe2000000004e */
[-C--:B------:R-:W-:Y:S01]  /*8b10*/  FMUL.FTZ R80, R47, R64.reuse ;  /* 0x000000402f507220 */ /* 0x080fe20000410000 */
[----:B------:R-:W-:Y:S01]  /*8b20*/  PRMT R66, R155, 0x5432, R66 ;  /* 0x000054329b427816 */ /* 0x000fe20000000042 */
[----:B------:R-:W-:Y:S01]  /*8b30*/  FMUL.FTZ R67, R48, R53 ;  /* 0x0000003530437220 */ /* 0x000fe20000410000 */
[----:B------:R-:W-:Y:S01]  /*8b40*/  LOP3.LUT R65, R65, 0xffff0000, RZ, 0xc0, !PT ;  /* 0xffff000041417812 */ /* 0x000fe200078ec0ff */
[----:B------:R-:W-:Y:S01]  /*8b50*/  IMAD.U32 R55, R78, 0x10000, RZ ;  /* 0x000100004e377824 */ /* 0x000fe200078e00ff */
[----:B------:R-:W-:Y:S01]  /*8b60*/  LOP3.LUT R46, R13, 0xffff0000, RZ, 0xc0, !PT ;  /* 0xffff00000d2e7812 */ /* 0x000fe200078ec0ff */
[----:B------:R-:W-:Y:S01]  /*8b70*/  IMAD.U32 R47, R66, 0x10000, RZ ;  /* 0x00010000422f7824 */ /* 0x000fe200078e00ff */
[----:B------:R-:W-:Y:S01]  /*8b80*/  PRMT R158, R158, 0x5410, R43 ;  /* 0x000054109e9e7816 */ /* 0x000fe2000000002b */
[-C--:B------:R-:W-:Y:S01]  /*8b90*/  FMUL.FTZ R77, R48, R65.reuse ;  /* 0x00000041304d7220 */ /* 0x080fe20000410000 */
[----:B------:R-:W-:Y:S01]  /*8ba0*/  FFMA.FTZ R43, R45, R64, -R76 ;  /* 0x000000402d2b7223 */ /* 0x000fe2000001084c */
[----:B------:R-:W-:Y:S01]  /*8bb0*/  FFMA.FTZ R48, R46, R65, -R67 ;  /* 0x000000412e307223 */ /* 0x000fe20000010843 */
[----:B------:R-:W-:Y:S01]  /*8bc0*/  LOP3.LUT R35, R35, 0xffff0000, RZ, 0xc0, !PT ;  /* 0xffff000023237812 */ /* 0x000fe200078ec0ff */
[----:B------:R-:W-:Y:S01]  /*8bd0*/  FFMA.FTZ R45, R45, R54, R80 ;  /* 0x000000362d2d7223 */ /* 0x000fe20000010050 */
[----:B------:R-:W-:Y:S01]  /*8be0*/  FMUL.FTZ R65, R52, R55 ;  /* 0x0000003734417220 */ /* 0x000fe20000410000 */
[----:B------:R-:W-:Y:S01]  /*8bf0*/  LOP3.LUT R78, R78, 0xffff0000, RZ, 0xc0, !PT ;  /* 0xffff00004e4e7812 */ /* 0x000fe200078ec0ff */
[-C--:B------:R-:W-:Y:S01]  /*8c00*/  FMUL.FTZ R54, R52, R47.reuse ;  /* 0x0000002f34367220 */ /* 0x080fe20000410000 */
[----:B------:R-:W-:Y:S01]  /*8c10*/  PRMT R11, R156, 0x5410, R11 ;  /* 0x000054109c0b7816 */ /* 0x000fe2000000000b */
[----:B------:R-:W-:Y:S01]  /*8c20*/  FFMA.FTZ R47, R50, R47, -R65 ;  /* 0x0000002f322f7223 */ /* 0x000fe20000010841 */
[----:B------:R-:W-:Y:S01]  /*8c30*/  LOP3.LUT R52, R66, 0xffff0000, RZ, 0xc0, !PT ;  /* 0xffff000042347812 */ /* 0x000fe200078ec0ff */
[----:B------:R-:W-:Y:S01]  /*8c40*/  FFMA.FTZ R50, R50, R55, R54 ;  /* 0x0000003732327223 */ /* 0x000fe20000010036 */
[----:B------:R-:W-:Y:S01]  /*8c50*/  LOP3.LUT R15, R15, 0xffff0000, RZ, 0xc0, !PT ;  /* 0xffff00000f0f7812 */ /* 0x000fe200078ec0ff */
[----:B------:R-:W-:Y:S01]  /*8c60*/  FMUL.FTZ R66, R35, R78 ;  /* 0x0000004e23427220 */ /* 0x000fe20000410000 */
[----:B------:R-:W-:Y:S01]  /*8c70*/  SHF.L.U32 R54, R11, 0x10, RZ ;  /* 0x000000100b367819 */ /* 0x000fe200000006ff */
[----:B------:R-:W-:-:S02]  /*8c80*/  IMAD.U32 R64, R158, 0x10000, RZ ;  /* 0x000100009e407824 */ /* 0x000fc400078e00ff */
[-C--:B------:R-:W-:Y:S01]  /*8c90*/  FMUL.FTZ R76, R35, R52.reuse ;  /* 0x00000034234c7220 */ /* 0x080fe20000410000 */
[----:B------:R-:W-:Y:S01]  /*8ca0*/  FFMA.FTZ R52, R15, R52, -R66 ;  /* 0x000000340f347223 */ /* 0x000fe20000010842 */
[----:B------:R-:W-:Y:S02]  /*8cb0*/  IMAD.U32 R13, R12, 0x10000, RZ ;  /* 0x000100000c0d7824 */ /* 0x000fe400078e00ff */
[----:B------:R-:W-:Y:S01]  /*8cc0*/  FFMA.FTZ R46, R46, R53, R77 ;  /* 0x000000352e2e7223 */ /* 0x000fe2000001004d */
[C---:B------:R-:W-:Y:S01]  /*8cd0*/  FMUL.FTZ R66, R33.reuse, R64 ;  /* 0x0000004021427220 */ /* 0x040fe20000410000 */
[----:B------:R-:W-:Y:S01]  /*8ce0*/  LOP3.LUT R32, R32, 0xffff0000, RZ, 0xc0, !PT ;  /* 0xffff000020207812 */ /* 0x000fe200078ec0ff */
[----:B------:R-:W-:Y:S01]  /*8cf0*/  FMUL.FTZ R33, R33, R54 ;  /* 0x0000003621217220 */ /* 0x000fe20000410000 */
[----:B------:R-:W-:Y:S01]  /*8d00*/  PRMT R44, R157, 0x5410, R44 ;  /* 0x000054109d2c7816 */ /* 0x000fe2000000002c */
[----:B------:R-:W-:Y:S01]  /*8d10*/  FFMA.FTZ R15, R15, R78, R76 ;  /* 0x0000004e0f0f7223 */ /* 0x000fe2000001004c */
[----:B------:R-:W-:-:S02]  /*8d20*/  LOP3.LUT R53, R158, 0xffff0000, RZ, 0xc0, !PT ;  /* 0xffff00009e357812 */ /* 0x000fc400078ec0ff */
[----:B------:R-:W-:Y:S01]  /*8d30*/  LOP3.LUT R35, R11, 0xffff0000, RZ, 0xc0, !PT ;  /* 0xffff00000b237812 */ /* 0x000fe200078ec0ff */
[----:B------:R-:W-:Y:S01]  /*8d40*/  FFMA.FTZ R11, R13, R54, -R66 ;  /* 0x000000360d0b7223 */ /* 0x000fe20000010842 */
[----:B------:R-:W-:Y:S01]  /*8d50*/  PRMT R42, R155, 0x5410, R42 ;  /* 0x000054109b2a7816 */ /* 0x000fe2000000002a */
[----:B------:R-:W-:Y:S01]  /*8d60*/  FFMA.FTZ R13, R13, R64, R33 ;  /* 0x000000400d0d7223 */ /* 0x000fe20000010021 */
[----:B------:R-:W-:Y:S01]  /*8d70*/  LOP3.LUT R51, R14, 0xffff0000, RZ, 0xc0, !PT ;  /* 0xffff00000e337812 */ /* 0x000fe200078ec0ff */
[----:B------:R-:W-:Y:S02]  /*8d80*/  IMAD.U32 R14, R34, 0x10000, RZ ;  /* 0x00010000220e7824 */ /* 0x000fe400078e00ff */
[C---:B------:R-:W-:Y:S01]  /*8d90*/  FMUL.FTZ R55, R32.reuse, R53 ;  /* 0x0000003520377220 */ /* 0x040fe20000410000 */
[----:B------:R-:W-:Y:S01]  /*8da0*/  FMUL.FTZ R65, R32, R35 ;  /* 0x0000002320417220 */ /* 0x000fe20000410000 */
        /* <DEDUP_REMOVED lines=9> */
[C---:B------:R-:W-:Y:S01]  /*8e40*/  FFMA.FTZ R64, R49.reuse, R32, -R64 ;  /* 0x0000002031407223 */ /* 0x040fe20000010840 */
[----:B------:R-:W-:Y:S01]  /*8e50*/  FFMA.FTZ R54, R12, R35, -R55 ;  /* 0x000000230c367223 */ /* 0x000fe20000010837 */
[----:B------:R-:W-:Y:S01]  /*8e60*/  FFMA.FTZ R14, R49, R33, R14 ;  /* 0x00000021310e7223 */ /* 0x000fe2000001000e */
[-C--:B------:R-:W-:Y:S01]  /*8e70*/  FMUL.FTZ R35, R34, R42.reuse ;  /* 0x0000002a22237220 */ /* 0x080fe20000410000 */
[C---:B------:R-:W-:Y:S01]  /*8e80*/  FFMA.FTZ R33, R51.reuse, R42, -R66 ;  /* 0x0000002a33217223 */ /* 0x040fe20000010842 */
[----:B------:R-:W-:Y:S01]  /*8e90*/  FFMA.FTZ R12, R12, R53, R65 ;  /* 0x000000350c0c7223 */ /* 0x000fe20000010041 */
[----:B------:R-:W-:Y:S01]  /*8ea0*/  F2FP.BF16.F32.PACK_AB R45, R46, R45 ;  /* 0x0000002d2e2d723e */ /* 0x000fe200000010ff */
        /* <DEDUP_REMOVED lines=14> */
.L_x_3833:
[----:B------:R-:W-:Y:S05]  /*8f90*/  BSYNC B2 ;  /* 0x0000000000027941 */ /* 0x000fea0003800000 */
.L_x_3832:
[----:B---3--:R3:W-:Y:S04]  /*8fa0*/  ST.E.128 desc[UR56][R38.64], R12 ;  /* 0x0000000c26007985 */ /* 0x0087e8000c101d38 */
[----:B----4-:R3:W-:Y:S02]  /*8fb0*/  @!P3 ST.E.128 desc[UR56][R40.64], R32 ;  /* 0x000000202800b985 */ /* 0x0107e4000c101d38 */
.L_x_3831:
[----:B------:R-:W-:Y:S05]  /*8fc0*/  BSYNC B1 ;  /* 0x0000000000017941 */ /* 0x000fea0003800000 */
.L_x_3830:
[----:B------:R-:W-:Y:S01]  /*8fd0*/  ISETP.NE.AND P3, PT, R7, RZ, PT ;  /* 0x000000ff0700720c */ /* 0x000fe20003f65270 */
[----:B------:R-:W-:-:S12]  /*8fe0*/  BSSY B1, `(.L_x_3834) ;  /* 0x000007a000017945 */ /* 0x000fd80003800000 */
[----:B------:R-:W-:Y:S05]  /*8ff0*/  @!P3 BRA `(.L_x_3835) ;  /* 0x0000000400e0b947 */ /* 0x000fea0003800000 */
[----:B0--3--:R-:W-:Y:S01]  /*9000*/  SEL R11, R121, R134, !P1 ;  /* 0x00000086790b7207 */ /* 0x009fe20004800000 */
        /* <DEDUP_REMOVED lines=8> */
[----:B------:R-:W-:Y:S01]  /*9090*/  SHF.R.S32.HI R11, RZ, 0x1f, R12 ;  /* 0x0000001fff0b7819 */ /* 0x000fe2000001140c */
[----:B------:R-:W-:-:S03]  /*90a0*/  IMAD.SHL.U32 R41, R12, 0x8, RZ ;  /* 0x000000080c297824 */ /* 0x000fc600078e00ff */
[----:B------:R-:W-:Y:S02]  /*90b0*/  LEA.HI R11, R11, R12, RZ, 0x3 ;  /* 0x0000000c0b0b7211 */ /* 0x000fe400078f18ff */
[----:B------:R-:W-:Y:S02]  /*90c0*/  ISETP.GE.AND P3, PT, R41, R130, PT ;  /* 0x000000822900720c */ /* 0x000fe40003f66270 */
        /* <DEDUP_REMOVED lines=13> */
[----:B------:R-:W-:Y:S01]  /*91a0*/  SHF.R.U32.HI R53, RZ, 0x10, R73 ;  /* 0x00000010ff357819 */ /* 0x000fe20000011649 */
[----:B----4-:R-:W-:Y:S01]  /*91b0*/  IMAD.U32 R51, R35, 0x10000, RZ ;  /* 0x0001000023337824 */ /* 0x010fe200078e00ff */
[--C-:B------:R-:W-:Y:S01]  /*91c0*/  SHF.R.U64 R55, R60, 0x10, R61.reuse ;  /* 0x000000103c377819 */ /* 0x100fe2000000123d */
[----:B---3--:R-:W-:Y:S01]  /*91d0*/  IMAD.U32 R46, R13, 0x10000, RZ ;  /* 0x000100000d2e7824 */ /* 0x008fe200078e00ff */
[----:B------:R-:W-:Y:S01]  /*91e0*/  SHF.R.U32.HI R61, RZ, 0x10, R61 ;  /* 0x00000010ff3d7819 */ /* 0x000fe2000001163d */
[----:B------:R-:W-:Y:S01]  /*91f0*/  IMAD.U32 R49, R15, 0x10000, RZ ;  /* 0x000100000f317824 */ /* 0x000fe200078e00ff */
[----:B------:R-:W-:Y:S01]  /*9200*/  PRMT R53, R148, 0x5432, R53 ;  /* 0x0000543294357816 */ /* 0x000fe20000000035 */
[----:B0-----:R-:W-:Y:S01]  /*9210*/  IMAD.U32 R11, R12, 0x10000, RZ ;  /* 0x000100000c0b7824 */ /* 0x001fe200078e00ff */
[----:B------:R-:W-:Y:S02]  /*9220*/  PRMT R50, R146, 0x5410, R55 ;  /* 0x0000541092327816 */ /* 0x000fe40000000037 */
[----:B------:R-:W-:Y:S01]  /*9230*/  SHF.R.U64 R52, R62, 0x10, R63 ;  /* 0x000000103e347819 */ /* 0x000fe2000000123f */
[----:B------:R-:W-:Y:S01]  /*9240*/  IMAD.U32 R54, R53, 0x10000, RZ ;  /* 0x0001000035367824 */ /* 0x000fe200078e00ff */
[----:B------:R-:W-:-:S02]  /*9250*/  PRMT R146, R146, 0x5432, R61 ;  /* 0x0000543292927816 */ /* 0x000fc4000000003d */
[----:B------:R-:W-:Y:S02]  /*9260*/  SHF.R.U64 R43, R72, 0x10, R73 ;  /* 0x00000010482b7819 */ /* 0x000fe40000001249 */
[----:B------:R-:W-:Y:S02]  /*9270*/  SHF.L.U32 R45, R33, 0x10, RZ ;  /* 0x00000010212d7819 */ /* 0x000fe400000006ff */
[----:B------:R-:W-:Y:S02]  /*9280*/  SHF.R.U64 R60, R74, 0x10, R75 ;  /* 0x000000104a3c7819 */ /* 0x000fe4000000124b */
[----:B------:R-:W-:Y:S01]  /*9290*/  SHF.R.U32.HI R62, RZ, 0x10, R63 ;  /* 0x00000010ff3e7819 */ /* 0x000fe2000001163f */
[----:B------:R-:W-:Y:S01]  /*92a0*/  FMUL.FTZ R61, R45, R54 ;  /* 0x000000362d3d7220 */ /* 0x000fe20000410000 */
[----:B------:R-:W-:Y:S02]  /*92b0*/  SHF.R.U32.HI R74, RZ, 0x10, R75 ;  /* 0x00000010ff4a7819 */ /* 0x000fe4000001164b */
[----:B------:R-:W-:-:S02]  /*92c0*/  LOP3.LUT R47, R35, 0xffff0000, RZ, 0xc0, !PT ;  /* 0xffff0000232f7812 */ /* 0x000fc400078ec0ff */
[----:B------:R-:W-:Y:S01]  /*92d0*/  PRMT R35, R145, 0x5410, R52 ;  /* 0x0000541091237816 */ /* 0x000fe20000000034 */
[----:B------:R-:W-:Y:S01]  /*92e0*/  IMAD.U32 R52, R146, 0x10000, RZ ;  /* 0x0001000092347824 */ /* 0x000fe200078e00ff */
[----:B------:R-:W-:Y:S02]  /*92f0*/  PRMT R148, R148, 0x5410, R43 ;  /* 0x0000541094947816 */ /* 0x000fe4000000002b */
[----:B------:R-:W-:Y:S01]  /*9300*/  LOP3.LUT R48, R33, 0xffff0000, RZ, 0xc0, !PT ;  /* 0xffff000021307812 */ /* 0x000fe200078ec0ff */
[-C--:B------:R-:W-:Y:S01]  /*9310*/  FMUL.FTZ R63, R45, R52.reuse ;  /* 0x000000342d3f7220 */ /* 0x080fe20000410000 */
[----:B------:R-:W-:Y:S01]  /*9320*/  PRMT R43, R147, 0x5410, R60 ;  /* 0x00005410932b7816 */ /* 0x000fe2000000003c */
[C---:B------:R-:W-:Y:S01]  /*9330*/  FFMA.FTZ R45, R46.reuse, R52, -R61 ;  /* 0x000000342e2d7223 */ /* 0x040fe2000001083d */
        /* <DEDUP_REMOVED lines=9> */
[C---:B------:R-:W-:Y:S01]  /*93d0*/  IMAD.U32 R60, R147.reuse, 0x10000, RZ ;  /* 0x00010000933c7824 */ /* 0x040fe200078e00ff */
[----:B------:R-:W-:Y:S01]  /*93e0*/  LOP3.LUT R147, R147, 0xffff0000, RZ, 0xc0, !PT ;  /* 0xffff000093937812 */ /* 0x000fe200078ec0ff */
[-C--:B------:R-:W-:Y:S01]  /*93f0*/  FMUL.FTZ R63, R48, R53.reuse ;  /* 0x00000035303f7220 */ /* 0x080fe20000410000 */
[----:B------:R-:W-:Y:S01]  /*9400*/  LOP3.LUT R145, R145, 0xffff0000, RZ, 0xc0, !PT ;  /* 0xffff000091917812 */ /* 0x000fe200078ec0ff */
[C---:B------:R-:W-:Y:S01]  /*9410*/  FFMA.FTZ R48, R44.reuse, R53, -R61 ;  /* 0x000000352c307223 */ /* 0x040fe2000001083d */
[C---:B------:R-:W-:Y:S01]  /*9420*/  FMUL.FTZ R54, R51.reuse, R60 ;  /* 0x0000003c33367220 */ /* 0x040fe20000410000 */
[-C--:B------:R-:W-:Y:S01]  /*9430*/  FMUL.FTZ R53, R51, R52.reuse ;  /* 0x0000003433357220 */ /* 0x080fe20000410000 */
[----:B------:R-:W-:Y:S01]  /*9440*/  FFMA.FTZ R51, R44, R55, R63 ;  /* 0x000000372c337223 */ /* 0x000fe2000001003f */
[----:B------:R-:W-:Y:S01]  /*9450*/  LOP3.LUT R42, R15, 0xffff0000, RZ, 0xc0, !PT ;  /* 0xffff00000f2a7812 */ /* 0x000fe200078ec0ff */
[C---:B------:R-:W-:Y:S01]  /*9460*/  FFMA.FTZ R44, R49.reuse, R52, -R54 ;  /* 0x00000034312c7223 */ /* 0x040fe20000010836 */
[----:B------:R-:W-:Y:S01]  /*9470*/  FFMA.FTZ R60, R49, R60, R53 ;  /* 0x0000003c313c7223 */ /* 0x000fe20000010035 */
[----:B------:R-:W-:Y:S01]  /*9480*/  FMUL.FTZ R49, R47, R147 ;  /* 0x000000932f317220 */ /* 0x000fe20000410000 */
[----:B------:R-:W-:-:S02]  /*9490*/  IMAD.U32 R54, R148, 0x10000, RZ ;  /* 0x0001000094367824 */ /* 0x000fc400078e00ff */
[-C--:B------:R-:W-:Y:S01]  /*94a0*/  FMUL.FTZ R53, R47, R145.reuse ;  /* 0x000000912f357220 */ /* 0x080fe20000410000 */
[----:B------:R-:W-:Y:S02]  /*94b0*/  IMAD.U32 R52, R50, 0x10000, RZ ;  /* 0x0001000032347824 */ /* 0x000fe400078e00ff */
[----:B------:R-:W-:Y:S01]  /*94c0*/  FFMA.FTZ R145, R42, R145, -R49 ;  /* 0x000000912a917223 */ /* 0x000fe20000010831 */
[----:B------:R-:W-:Y:S01]  /*94d0*/  LOP3.LUT R32, R32, 0xffff0000, RZ, 0xc0, !PT ;  /* 0xffff000020207812 */ /* 0x000fe200078ec0ff */
[----:B------:R-:W-:Y:S01]  /*94e0*/  FFMA.FTZ R147, R42, R147, R53 ;  /* 0x000000932a937223 */ /* 0x000fe20000010035 */
[----:B------:R-:W-:Y:S01]  /*94f0*/  LOP3.LUT R49, R148, 0xffff0000, RZ, 0xc0, !PT ;  /* 0xffff000094317812 */ /* 0x000fe200078ec0ff */
[----:B------:R-:W-:Y:S01]  /*9500*/  IMAD.U32 R13, R14, 0x10000, RZ ;  /* 0x000100000e0d7824 */ /* 0x000fe200078e00ff */
[----:B------:R-:W-:Y:S01]  /*9510*/  LOP3.LUT R47, R50, 0xffff0000, RZ, 0xc0, !PT ;  /* 0xffff0000322f7812 */ /* 0x000fe200078ec0ff */
[C---:B------:R-:W-:Y:S01]  /*9520*/  FMUL.FTZ R50, R33.reuse, R54 ;  /* 0x0000003621327220 */ /* 0x040fe20000410000 */
[----:B------:R-:W-:Y:S01]  /*9530*/  FMUL.FTZ R33, R33, R52 ;  /* 0x0000003421217220 */ /* 0x000fe20000410000 */
[----:B------:R-:W-:Y:S01]  /*9540*/  LOP3.LUT R12, R12, 0xffff0000, RZ, 0xc0, !PT ;  /* 0xffff00000c0c7812 */ /* 0x000fe200078ec0ff */
[----:B------:R-:W-:Y:S01]  /*9550*/  FMUL.FTZ R53, R32, R49 ;  /* 0x0000003120357220 */ /* 0x000fe20000410000 */
[----:B------:R-:W-:Y:S01]  /*9560*/  LOP3.LUT R15, R14, 0xffff0000, RZ, 0xc0, !PT ;  /* 0xffff00000e0f7812 */ /* 0x000fe200078ec0ff */
[----:B------:R-:W-:Y:S01]  /*9570*/  FMUL.FTZ R55, R32, R47 ;  /* 0x0000002f20377220 */ /* 0x000fe20000410000 */
[----:B------:R-:W-:-:S02]  /*9580*/  IMAD.U32 R14, R34, 0x10000, RZ ;  /* 0x00010000220e7824 */ /* 0x000fc400078e00ff */
[C---:B------:R-:W-:Y:S01]  /*9590*/  FFMA.FTZ R50, R11.reuse, R52, -R50 ;  /* 0x000000340b327223 */ /* 0x040fe20000010832 */
[----:B------:R-:W-:Y:S01]  /*95a0*/  FFMA.FTZ R33, R11, R54, R33 ;  /* 0x000000360b217223 */ /* 0x000fe20000010021 */
[----:B------:R-:W-:Y:S01]  /*95b0*/  IMAD.U32 R32, R43, 0x10000, RZ ;  /* 0x000100002b207824 */ /* 0x000fe200078e00ff */
[----:B------:R-:W-:Y:S01]  /*95c0*/  LOP3.LUT R34, R34, 0xffff0000, RZ, 0xc0, !PT ;  /* 0xffff000022227812 */ /* 0x000fe200078ec0ff */
[----:B------:R-:W-:Y:S01]  /*95d0*/  IMAD.U32 R11, R35, 0x10000, RZ ;  /* 0x00010000230b7824 */ /* 0x000fe200078e00ff */
[----:B------:R-:W-:Y:S01]  /*95e0*/  LOP3.LUT R43, R43, 0xffff0000, RZ, 0xc0, !PT ;  /* 0xffff00002b2b7812 */ /* 0x000fe200078ec0ff */
[----:B------:R-:W-:Y:S01]  /*95f0*/  FFMA.FTZ R53, R12, R47, -R53 ;  /* 0x0000002f0c357223 */ /* 0x000fe20000010835 */
[----:B------:R-:W-:Y:S01]  /*9600*/  LOP3.LUT R35, R35, 0xffff0000, RZ, 0xc0, !PT ;  /* 0xffff000023237812 */ /* 0x000fe200078ec0ff */
[CC--:B------:R-:W-:Y:S01]  /*9610*/  FMUL.FTZ R42, R14.reuse, R32.reuse ;  /* 0x000000200e2a7220 */ /* 0x0c0fe20000410000 */
[----:B------:R-:W-:Y:S01]  /*9620*/  FMUL.FTZ R47, R14, R11 ;  /* 0x0000000b0e2f7220 */ /* 0x000fe20000410000 */
[----:B------:R-:W-:Y:S01]  /*9630*/  FMUL.FTZ R14, R34, R43 ;  /* 0x0000002b220e7220 */ /* 0x000fe20000410000 */
[----:B------:R-:W-:Y:S01]  /*9640*/  FFMA.FTZ R12, R12, R49, R55 ;  /* 0x000000310c0c7223 */ /* 0x000fe20000010037 */
        /* <DEDUP_REMOVED lines=14> */
[----:B------:R-:W-:Y:S02]  /*9730*/  F2FP.BF16.F32.PACK_AB R34, R34, R47 ;  /* 0x0000002f2222723e */ /* 0x000fe400000010ff */
[----:B------:R-:W-:-:S07]  /*9740*/  MOV R35, R60 ;  /* 0x0000003c00237202 */ /* 0x000fce0000000f00 */
.L_x_3837:
[----:B------:R-:W-:Y:S05]  /*9750*/  BSYNC B2 ;  /* 0x0000000000027941 */ /* 0x000fea0003800000 */
.L_x_3836:
[----:B---3--:R3:W-:Y:S04]  /*9760*/  ST.E.128 desc[UR56][R38.64], R12 ;  /* 0x0000000c26007985 */ /* 0x0087e8000c101d38 */
[----:B----4-:R3:W-:Y:S02]  /*9770*/  @!P3 ST.E.128 desc[UR56][R40.64], R32 ;  /* 0x000000202800b985 */ /* 0x0107e4000c101d38 */
.L_x_3835:
[----:B------:R-:W-:Y:S05]  /*9780*/  BSYNC B1 ;  /* 0x0000000000017941 */ /* 0x000fea0003800000 */
.L_x_3834:
[----:B------:R-:W-:-:S13]  /*9790*/  ISETP.NE.AND P3, PT, R8, RZ, PT ;  /* 0x000000ff0800720c */ /* 0x000fda0003f65270 */
[----:B------:R-:W-:Y:S05]  /*97a0*/  @!P3 BRA `(.L_x_3786) ;  /* 0x0000000c00c4b947 */ /* 0x000fea0003800000 */
[----:B0--3--:R-:W3:Y:S01]  /*97b0*/  LDL R11, [R1] ;  /* 0x00000000010b7983 */ /* 0x009ee20000100800 */
[----:B------:R-:W-:Y:S01]  /*97c0*/  SHF.R.U32.HI R14, RZ, 0x3, R204 ;  /* 0x00000003ff0e7819 */ /* 0x000fe200000116cc */
[----:B------:R-:W-:Y:S01]  /*97d0*/  BSSY B1, `(.L_x_3838) ;  /* 0x0000073000017945 */ /* 0x000fe20003800000 */
[----:B----4-:R-:W-:-:S04]  /*97e0*/  LEA R38, P3, R5, R36, 0x1 ;  /* 0x0000002405267211 */ /* 0x010fc800078608ff */
[----:B------:R-:W-:Y:S02]  /*97f0*/  LEA.HI.X R39, R5, R118, R108, 0x1, P3 ;  /* 0x0000007605277211 */ /* 0x000fe400018f0c6c */
        /* <DEDUP_REMOVED lines=18> */
[----:B------:R-:W0:Y:S04]  /*9920*/  LDS.128 R12, [R13+0x1e400] ;  /* 0x01e400000d0c7984 */ /* 0x000e280000000c00 */
[----:B------:R-:W3:Y:S01]  /*9930*/  LDS.128 R32, [R32+0x1e400] ;  /* 0x01e4000020207984 */ /* 0x000ee20000000c00 */
[----:B------:R-:W-:Y:S05]  /*9940*/  @P3 BRA `(.L_x_3839) ;  /* 0x00000004006c3947 */ /* 0x000fea0003800000 */
[----:B------:R-:W-:Y:S01]  /*9950*/  SHF.R.U32.HI R51, RZ, 0x10, R69 ;  /* 0x00000010ff337819 */ /* 0x000fe20000011645 */
[----:B---3--:R-:W-:Y:S01]  /*9960*/  IMAD.U32 R45, R33, 0x10000, RZ ;  /* 0x00010000212d7824 */ /* 0x008fe200078e00ff */
[--C-:B------:R-:W-:Y:S01]  /*9970*/  SHF.R.U64 R48, R56, 0x10, R57.reuse ;  /* 0x0000001038307819 */ /* 0x100fe20000001239 */
[----:B0-----:R-:W-:Y:S01]  /*9980*/  IMAD.U32 R41, R13, 0x10000, RZ ;  /* 0x000100000d297824 */ /* 0x001fe200078e00ff */
        /* <DEDUP_REMOVED lines=8> */
[----:B------:R-:W-:-:S02]  /*9a10*/  PRMT R139, R139, 0x5432, R56 ;  /* 0x000054328b8b7816 */ /* 0x000fc40000000038 */
[----:B------:R-:W-:Y:S02]  /*9a20*/  SHF.R.U64 R54, R70, 0x10, R71 ;  /* 0x0000001046367819 */ /* 0x000fe40000001247 */
[----:B------:R-:W-:Y:S01]  /*9a30*/  SHF.R.U64 R49, R58, 0x10, R59 ;  /* 0x000000103a317819 */ /* 0x000fe2000000123b */
[----:B------:R-:W-:Y:S01]  /*9a40*/  IMAD.U32 R50, R139, 0x10000, RZ ;  /* 0x000100008b327824 */ /* 0x000fe200078e00ff */
[----:B------:R-:W-:Y:S02]  /*9a50*/  SHF.R.U32.HI R70, RZ, 0x10, R71 ;  /* 0x00000010ff467819 */ /* 0x000fe40000011647 */
[----:B------:R-:W-:Y:S01]  /*9a60*/  SHF.R.U32.HI R59, RZ, 0x10, R59 ;  /* 0x00000010ff3b7819 */ /* 0x000fe2000001163b */
[----:B------:R-:W-:Y:S01]  /*9a70*/  FMUL.FTZ R56, R45, R50 ;  /* 0x000000322d387220 */ /* 0x000fe20000410000 */
[----:B------:R-:W-:Y:S02]  /*9a80*/  PRMT R144, R144, 0x5410, R53 ;  /* 0x0000541090907816 */ /* 0x000fe40000000035 */
[----:B------:R-:W-:Y:S01]  /*9a90*/  PRMT R53, R143, 0x5410, R54 ;  /* 0x000054108f357816 */ /* 0x000fe20000000036 */
[-C--:B------:R-:W-:Y:S01]  /*9aa0*/  FMUL.FTZ R54, R45, R52.reuse ;  /* 0x000000342d367220 */ /* 0x080fe20000410000 */
[C---:B------:R-:W-:Y:S01]  /*9ab0*/  PRMT R49, R138.reuse, 0x5410, R49 ;  /* 0x000054108a317816 */ /* 0x040fe20000000031 */
[----:B------:R-:W-:Y:S01]  /*9ac0*/  FFMA.FTZ R56, R41, R52, R56 ;  /* 0x0000003429387223 */ /* 0x000fe20000010038 */
[----:B------:R-:W-:Y:S01]  /*9ad0*/  PRMT R143, R143, 0x5432, R70 ;  /* 0x000054328f8f7816 */ /* 0x000fe20000000046 */
[----:B------:R-:W-:Y:S01]  /*9ae0*/  FFMA.FTZ R45, R41, R50, -R54 ;  /* 0x00000032292d7223 */ /* 0x000fe20000010836 */
[----:B------:R-:W-:-:S02]  /*9af0*/  PRMT R138, R138, 0x5432, R59 ;  /* 0x000054328a8a7816 */ /* 0x000fc4000000003b */
[----:B------:R-:W-:Y:S01]  /*9b00*/  LOP3.LUT R46, R33, 0xffff0000, RZ, 0xc0, !PT ;  /* 0xffff0000212e7812 */ /* 0x000fe200078ec0ff */
[----:B------:R-:W-:Y:S01]  /*9b10*/  IMAD.U32 R54, R143, 0x10000, RZ ;  /* 0x000100008f367824 */ /* 0x000fe200078e00ff */
[----:B------:R-:W-:Y:S01]  /*9b20*/  LOP3.LUT R139, R139, 0xffff0000, RZ, 0xc0, !PT ;  /* 0xffff00008b8b7812 */ /* 0x000fe200078ec0ff */
[----:B------:R-:W-:Y:S01]  /*9b30*/  IMAD.U32 R33, R15, 0x10000, RZ ;  /* 0x000100000f217824 */ /* 0x000fe200078e00ff */
[----:B------:R-:W-:Y:S01]  /*9b40*/  SHF.L.U32 R50, R138, 0x10, RZ ;  /* 0x000000108a327819 */ /* 0x000fe200000006ff */
[----:B------:R-:W-:Y:S01]  /*9b50*/  FMUL.FTZ R58, R47, R54 ;  /* 0x000000362f3a7220 */ /* 0x000fe20000410000 */
[----:B------:R-:W-:Y:S01]  /*9b60*/  LOP3.LUT R51, R51, 0xffff0000, RZ, 0xc0, !PT ;  /* 0xffff000033337812 */ /* 0x000fe200078ec0ff */
[C---:B------:R-:W-:Y:S01]  /*9b70*/  FMUL.FTZ R41, R46.reuse, R139 ;  /* 0x0000008b2e297220 */ /* 0x040fe20000410000 */
[----:B------:R-:W-:Y:S01]  /*9b80*/  LOP3.LUT R42, R13, 0xffff0000, RZ, 0xc0, !PT ;  /* 0xffff00000d2a7812 */ /* 0x000fe200078ec0ff */
[-C--:B------:R-:W-:Y:S01]  /*9b90*/  FMUL.FTZ R47, R47, R50.reuse ;  /* 0x000000322f2f7220 */ /* 0x080fe20000410000 */
[----:B------:R-:W-:Y:S01]  /*9ba0*/  LOP3.LUT R35, R35, 0xffff0000, RZ, 0xc0, !PT ;  /* 0xffff000023237812 */ /* 0x000fe200078ec0ff */
[-C--:B------:R-:W-:Y:S01]  /*9bb0*/  FMUL.FTZ R55, R46, R51.reuse ;  /* 0x000000332e377220 */ /* 0x080fe20000410000 */
[----:B------:R-:W-:Y:S01]  /*9bc0*/  LOP3.LUT R46, R143, 0xffff0000, RZ, 0xc0, !PT ;  /* 0xffff00008f2e7812 */ /* 0x000fe200078ec0ff */
[----:B------:R-:W-:Y:S01]  /*9bd0*/  FFMA.FTZ R51, R42, R51, R41 ;  /* 0x000000332a337223 */ /* 0x000fe20000010029 */
[----:B------:R-:W-:Y:S01]  /*9be0*/  LOP3.LUT R138, R138, 0xffff0000, RZ, 0xc0, !PT ;  /* 0xffff00008a8a7812 */ /* 0x000fe200078ec0ff */
[C---:B------:R-:W-:Y:S01]  /*9bf0*/  FFMA.FTZ R58, R33.reuse, R50, -R58 ;  /* 0x00000032213a7223 */ /* 0x040fe2000001083a */
[----:B------:R-:W-:Y:S01]  /*9c00*/  FFMA.FTZ R47, R33, R54, R47 ;  /* 0x00000036212f7223 */ /* 0x000fe2000001002f */
[----:B------:R-:W-:-:S02]  /*9c10*/  IMAD.U32 R41, R144, 0x10000, RZ ;  /* 0x0001000090297824 */ /* 0x000fc400078e00ff */
[----:B------:R-:W-:Y:S01]  /*9c20*/  FFMA.FTZ R52, R42, R139, -R55 ;  /* 0x0000008b2a347223 */ /* 0x000fe20000010837 */
[----:B------:R-:W-:Y:S01]  /*9c30*/  IMAD.U32 R33, R48, 0x10000, RZ ;  /* 0x0001000030217824 */ /* 0x000fe200078e00ff */
[----:B------:R-:W-:Y:S01]  /*9c40*/  LOP3.LUT R43, R15, 0xffff0000, RZ, 0xc0, !PT ;  /* 0xffff00000f2b7812 */ /* 0x000fe200078ec0ff */
[C---:B------:R-:W-:Y:S01]  /*9c50*/  FMUL.FTZ R42, R35.reuse, R46 ;  /* 0x0000002e232a7220 */ /* 0x040fe20000410000 */
[-C--:B------:R-:W-:Y:S01]  /*9c60*/  FMUL.FTZ R50, R35, R138.reuse ;  /* 0x0000008a23327220 */ /* 0x080fe20000410000 */
[----:B------:R-:W-:Y:S01]  /*9c70*/  LOP3.LUT R32, R32, 0xffff0000, RZ, 0xc0, !PT ;  /* 0xffff000020207812 */ /* 0x000fe200078ec0ff */
[----:B------:R-:W-:Y:S01]  /*9c80*/  FMUL.FTZ R35, R44, R41 ;  /* 0x000000292c237220 */ /* 0x000fe20000410000 */
[----:B------:R-:W-:Y:S01]  /*9c90*/  LOP3.LUT R144, R144, 0xffff0000, RZ, 0xc0, !PT ;  /* 0xffff000090907812 */ /* 0x000fe200078ec0ff */
[-C--:B------:R-:W-:Y:S01]  /*9ca0*/  FMUL.FTZ R44, R44, R33.reuse ;  /* 0x000000212c2c7220 */ /* 0x080fe20000410000 */
[----:B------:R-:W-:Y:S01]  /*9cb0*/  LOP3.LUT R48, R48, 0xffff0000, RZ, 0xc0, !PT ;  /* 0xffff000030307812 */ /* 0x000fe200078ec0ff */
[----:B------:R-:W-:Y:S01]  /*9cc0*/  FFMA.FTZ R55, R43, R138, -R42 ;  /* 0x0000008a2b377223 */ /* 0x000fe2000001082a */
[----:B------:R-:W-:Y:S01]  /*9cd0*/  LOP3.LUT R13, R12, 0xffff0000, RZ, 0xc0, !PT ;  /* 0xffff00000c0d7812 */ /* 0x000fe200078ec0ff */
[----:B------:R-:W-:Y:S01]  /*9ce0*/  FMUL.FTZ R42, R32, R144 ;  /* 0x00000090202a7220 */ /* 0x000fe20000410000 */
[C---:B------:R-:W-:Y:S01]  /*9cf0*/  FFMA.FTZ R35, R40.reuse, R33, -R35 ;  /* 0x0000002128237223 */ /* 0x040fe20000010823 */
[----:B------:R-:W-:Y:S01]  /*9d00*/  FFMA.FTZ R44, R40, R41, R44 ;  /* 0x00000029282c7223 */ /* 0x000fe2000001002c */
[----:B------:R-:W-:-:S02]  /*9d10*/  IMAD.U32 R15, R34, 0x10000, RZ ;  /* 0x00010000220f7824 */ /* 0x000fc400078e00ff */
[-C--:B------:R-:W-:Y:S01]  /*9d20*/  FMUL.FTZ R40, R32, R48.reuse ;  /* 0x0000003020287220 */ /* 0x080fe20000410000 */
[----:B------:R-:W-:Y:S01]  /*9d30*/  IMAD.U32 R33, R53, 0x10000, RZ ;  /* 0x0001000035217824 */ /* 0x000fe200078e00ff */
[----:B------:R-:W-:Y:S01]  /*9d40*/  LOP3.LUT R34, R34, 0xffff0000, RZ, 0xc0, !PT ;  /* 0xffff000022227812 */ /* 0x000fe200078ec0ff */
[----:B------:R-:W-:Y:S01]  /*9d50*/  IMAD.U32 R32, R49, 0x10000, RZ ;  /* 0x0001000031207824 */ /* 0x000fe200078e00ff */
[----:B------:R-:W-:Y:S01]  /*9d60*/  LOP3.LUT R53, R53, 0xffff0000, RZ, 0xc0, !PT ;  /* 0xffff000035357812 */ /* 0x000fe200078ec0ff */
[----:B------:R-:W-:Y:S01]  /*9d70*/  FFMA.FTZ R42, R13, R48, -R42 ;  /* 0x000000300d2a7223 */ /* 0x000fe2000001082a */
[----:B------:R-:W-:Y:S01]  /*9d80*/  LOP3.LUT R49, R49, 0xffff0000, RZ, 0xc0, !PT ;  /* 0xffff000031317812 */ /* 0x000fe200078ec0ff */
[C---:B------:R-:W-:Y:S02]  /*9d90*/  IMAD.U32 R12, R14.reuse, 0x10000, RZ ;  /* 0x000100000e0c7824 */ /* 0x040fe400078e00ff */
[----:B------:R-:W-:Y:S01]  /*9da0*/  FFMA.FTZ R13, R13, R144, R40 ;  /* 0x000000900d0d7223 */ /* 0x000fe20000010028 */
[----:B------:R-:W-:Y:S01]  /*9db0*/  LOP3.LUT R14, R14, 0xffff0000, RZ, 0xc0, !PT ;  /* 0xffff00000e0e7812 */ /* 0x000fe200078ec0ff */
[C---:B------:R-:W-:Y:S01]  /*9dc0*/  FMUL.FTZ R41, R15.reuse, R33 ;  /* 0x000000210f297220 */ /* 0x040fe20000410000 */
[----:B------:R-:W-:Y:S01]  /*9dd0*/  FMUL.FTZ R40, R15, R32 ;  /* 0x000000200f287220 */ /* 0x000fe20000410000 */
[----:B------:R-:W-:Y:S01]  /*9de0*/  FFMA.FTZ R50, R43, R46, R50 ;  /* 0x0000002e2b327223 */ /* 0x000fe20000010032 */
        /* <DEDUP_REMOVED lines=17> */
.L_x_3839:
[----:B------:R-:W-:Y:S05]  /*9f00*/  BSYNC B1 ;  /* 0x0000000000017941 */ /* 0x000fea0003800000 */
.L_x_3838:
[----:B0-----:R0:W-:Y:S01]  /*9f10*/  ST.E.128 desc[UR56][R38.64], R12 ;  /* 0x0000000c26007985 */ /* 0x0011e2000c101d38 */
[----:B------:R-:W-:-:S13]  /*9f20*/  ISETP.GE.AND P3, PT, R11, R130, PT ;  /* 0x000000820b00720c */ /* 0x000fda0003f66270 */
[----:B------:R-:W-:Y:S05]  /*9f30*/  @P3 BRA `(.L_x_3786) ;  /* 0x0000000400e03947 */ /* 0x000fea0003800000 */
[----:B------:R-:W-:-:S05]  /*9f40*/  IMAD.WIDE R36, R11, 0x2, R36 ;  /* 0x000000020b247825 */ /* 0x000fca00078e0224 */
[----:B---3--:R3:W-:Y:S01]  /*9f50*/  ST.E.128 desc[UR56][R36.64], R32 ;  /* 0x0000002024007985 */ /* 0x0087e2000c101d38 */
[----:B------:R-:W-:Y:S05]  /*9f60*/  BRA `(.L_x_3786) ;  /* 0x0000000400d47947 */ /* 0x000fea0003800000 */
.L_x_3751:
[----:B------:R-:W-:-:S06]  /*9f70*/  UISETP.NE.AND UP0, UPT, UR59, 0x3, UPT ;  /* 0x000000033b00788c */ /* 0x000fcc000bf05270 */
[----:B------:R-:W-:-:S13]  /*9f80*/  PLOP3.LUT P2, PT, PT, PT, UP0, 0x80, 0x0 ;  /* 0x000000000000781c */ /* 0x000fda0003f4f008 */
[----:B------:R-:W-:Y:S05]  /*9f90*/  @!P2 BRA `(.L_x_3840) ;  /* 0x000000000004a947 */ /* 0x000fea0003800000 */
[----:B------:R-:W-:Y:S01]  /*9fa0*/  BPT.TRAP 0x1 ;  /* 0x000000040000795c */ /* 0x000fe20000300000 */
.L_x_3840:
[----:B------:R-:W-:Y:S01]  /*9fb0*/  IMAD R86, R19, 0x8, R18 ;  /* 0x0000000813567824 */ /* 0x000fe200078e0212 */
[----:B------:R-:W-:Y:S01]  /*9fc0*/  SHF.L.U32 R87, R203, 0x1f, RZ ;  /* 0x0000001fcb577819 */ /* 0x000fe200000006ff */
[----:B------:R-:W-:Y:S01]  /*9fd0*/  BSSY B1, `(.L_x_3841) ;  /* 0x0000004000017945 */ /* 0x000fe20003800000 */
[----:B------:R-:W-:Y:S02]  /*9fe0*/  SHF.R.S32.HI R31, RZ, 0x1f, R26 ;  /* 0x0000001fff1f7819 */ /* 0x000fe4000001141a */
[----:B------:R-:W0:Y:S02]  /*9ff0*/  SYNCS.PHASECHK.TRANS64.TRYWAIT P3, [R86+URZ+0x30890], R87 ;  /* 0x03089057560075a7 */ /* 0x000e24000806017f */
[----:B0-----:R-:W-:Y:S05]  /*a000*/  @!P3 BRA `(.L_x_3842) ;  /* 0x000001640020b947 */ /* 0x001fea0003800000 */
.L_x_4099:
[----:B------:R-:W-:Y:S05]  /*a010*/  BSYNC B1 ;  /* 0x0000000000017941 */ /* 0x000fea0003800000 */
.L_x_3841:
        /* <DEDUP_REMOVED lines=19> */
[C---:B------:R-:W-:Y:S01]  /*a150*/  LEA R40, P3, R12.reuse, UR4, 0x1 ;  /* 0x000000040c287c11 */ /* 0x040fe2000f8608ff */
[----:B------:R-:W-:Y:S01]  /*a160*/  IMAD.IADD R42, R85, 0x1, -R202 ;  /* 0x00000001552a7824 */ /* 0x000fe200078e0aca */
[----:B------:R-:W-:Y:S02]  /*a170*/  UMOV UR4, 0xffffffff ;  /* 0xffffffff00047882 */ /* 0x000fe40000000000 */
[----:B------:R-:W-:Y:S02]  /*a180*/  LEA.HI.X R41, R12, UR5, R15, 0x1, P3 ;  /* 0x000000050c297c11 */ /* 0x000fe400098f0c0f */
[----:B------:R-:W-:Y:S01]  /*a190*/  ISETP.GE.AND P3, PT, R42, 0x1, PT ;  /* 0x000000012a00780c */ /* 0x000fe20003f66270 */
[----:B------:R-:W-:-:S12]  /*a1a0*/  BRA.DIV UR4, `(.L_x_3843) ;  /* 0x0000016204cc7947 */ /* 0x000fd8000b800000 */
[----:B------:R1:W2:Y:S04]  /*a1b0*/  SHFL.IDX PT, R39, R41, RZ, 0x1c1f ;  /* 0x001c1fff29277589 */ /* 0x0002a800000e0000 */
[----:B------:R1:W3:Y:S02]  /*a1c0*/  SHFL.IDX PT, R38, R40, RZ, 0x1c1f ;  /* 0x001c1fff28267589 */ /* 0x0002e400000e0000 */
.L_x_4103:
[----:B------:R-:W-:Y:S04]  /*a1d0*/  BSSY B1, `(.L_x_3844) ;  /* 0x0000025000017945 */ /* 0x000fe80003800000 */
[----:B------:R-:W-:Y:S05]  /*a1e0*/  @!P3 BRA `(.L_x_3845) ;  /* 0x00000000008cb947 */ /* 0x000fea0003800000 */
[----:B------:R-:W-:Y:S02]  /*a1f0*/  ULDC UR4, c[0x0][0x2f4] ;  /* 0x0000bd0000047ab9 */ /* 0x000fe40000000800 */
[----:B------:R-:W-:Y:S02]  /*a200*/  ISETP.GE.AND P5, PT, R16, UR4, PT ;  /* 0x0000000410007c0c */ /* 0x000fe4000bfa6270 */
[----:B------:R-:W-:-:S11]  /*a210*/  ISETP.GE.AND P4, PT, R23, UR4, PT ;  /* 0x0000000417007c0c */ /* 0x000fd6000bf86270 */
[----:B------:R-:W4:Y:S01]  /*a220*/  @!P5 LDS.128 R12, [R27+0x1e000] ;  /* 0x01e000001b0cd984 */ /* 0x000f220000000c00 */
[----:B---3--:R-:W-:-:S04]  /*a230*/  @!P5 LEA R36, P3, R16, R38, 0x1 ;  /* 0x000000261024d211 */ /* 0x008fc800078608ff */
[----:B--2---:R-:W-:Y:S02]  /*a240*/  @!P5 LEA.HI.X R37, R16, R39, R17, 0x1, P3 ;  /* 0x000000271025d211 */ /* 0x004fe400018f0c11 */
[----:B------:R-:W-:-:S04]  /*a250*/  @!P4 LEA R34, P3, R23, R38, 0x1 ;  /* 0x000000261722c211 */ /* 0x000fc800078608ff */
[----:B------:R-:W-:Y:S02]  /*a260*/  @!P4 LEA.HI.X R35, R23, R39, R201, 0x1, P3 ;  /* 0x000000271723c211 */ /* 0x000fe400018f0cc9 */
[----:B------:R-:W-:-:S13]  /*a270*/  ISETP.GE.AND P3, PT, R22, UR4, PT ;  /* 0x0000000416007c0c */ /* 0x000fda000bf66270 */
[----:B------:R-:W-:-:S04]  /*a280*/  @!P3 LEA R32, P6, R22, R38, 0x1 ;  /* 0x000000261620b211 */ /* 0x000fc800078c08ff */
[----:B------:R-:W-:Y:S01]  /*a290*/  @!P3 LEA.HI.X R33, R22, R39, R200, 0x1, P6 ;  /* 0x000000271621b211 */ /* 0x000fe200030f0cc8 */
[----:B----4-:R2:W-:Y:S01]  /*a2a0*/  @!P5 ST.E.128 desc[UR56][R36.64], R12 ;  /* 0x0000000c2400d985 */ /* 0x0105e2000c101d38 */
[----:B------:R-:W-:-:S13]  /*a2b0*/  ISETP.GE.AND P5, PT, R194, UR4, PT ;  /* 0x00000004c2007c0c */ /* 0x000fda000bfa6270 */
[----:B------:R-:W3:Y:S01]  /*a2c0*/  @!P5 LDS.128 R12, [R28+0x1e000] ;  /* 0x01e000001c0cd984 */ /* 0x000ee20000000c00 */
[----:B------:R-:W-:Y:S02]  /*a2d0*/  @!P5 IMAD.SHL.U32 R11, R195, 0x8, RZ ;  /* 0x00000008c30bd824 */ /* 0x000fe400078e00ff */
[----:B--2---:R-:W-:Y:S02]  /*a2e0*/  @!P5 IMAD.MOV.U32 R36, RZ, RZ, R38 ;  /* 0x000000ffff24d224 */ /* 0x004fe400078e0026 */
[----:B------:R-:W-:Y:S02]  /*a2f0*/  @!P5 IMAD.MOV.U32 R37, RZ, RZ, R39 ;  /* 0x000000ffff25d224 */ /* 0x000fe400078e0027 */
[----:B------:R-:W-:-:S05]  /*a300*/  @!P5 IMAD.WIDE R36, R11, 0x2, R36 ;  /* 0x000000020b24d825 */ /* 0x000fca00078e0224 */
[----:B---3--:R2:W-:Y:S01]  /*a310*/  @!P5 ST.E.128 desc[UR56][R36.64], R12 ;  /* 0x0000000c2400d985 */ /* 0x0085e2000c101d38 */
[----:B------:R-:W-:-:S13]  /*a320*/  ISETP.GE.AND P5, PT, R193, UR4, PT ;  /* 0x00000004c1007c0c */ /* 0x000fda000bfa6270 */
[----:B------:R-:W3:Y:S01]  /*a330*/  @!P5 LDS.128 R12, [R27+0x21000] ;  /* 0x021000001b0cd984 */ /* 0x000ee20000000c00 */
[----:B------:R-:W-:Y:S01]  /*a340*/  @!P5 SHF.L.U32 R11, R198, 0x3, RZ ;  /* 0x00000003c60bd819 */ /* 0x000fe200000006ff */
[----:B--2---:R-:W-:Y:S02]  /*a350*/  @!P5 IMAD.MOV.U32 R36, RZ, RZ, R38 ;  /* 0x000000ffff24d224 */ /* 0x004fe400078e0026 */
[----:B------:R-:W-:Y:S02]  /*a360*/  @!P5 IMAD.MOV.U32 R37, RZ, RZ, R39 ;  /* 0x000000ffff25d224 */ /* 0x000fe400078e0027 */
[----:B------:R-:W-:-:S05]  /*a370*/  @!P5 IMAD.WIDE R36, R11, 0x2, R36 ;  /* 0x000000020b24d825 */ /* 0x000fca00078e0224 */
[----:B---3--:R2:W-:Y:S01]  /*a380*/  @!P5 ST.E.128 desc[UR56][R36.64], R12 ;  /* 0x0000000c2400d985 */ /* 0x0085e2000c101d38 */
[----:B------:R-:W-:-:S03]  /*a390*/  ISETP.GE.AND P5, PT, R192, UR4, PT ;  /* 0x00000004c0007c0c */ /* 0x000fc6000bfa6270 */
[----:B------:R-:W3:Y:S10]  /*a3a0*/  @!P4 LDS.128 R12, [R28+0x21000] ;  /* 0x021000001c0cc984 */ /* 0x000ef40000000c00 */
[----:B--2---:R-:W-:-:S04]  /*a3b0*/  @!P5 LEA R36, P6, R192, R38, 0x1 ;  /* 0x00000026c024d211 */ /* 0x004fc800078c08ff */
[----:B------:R-:W-:Y:S01]  /*a3c0*/  @!P5 LEA.HI.X R37, R192, R39, R199, 0x1, P6 ;  /* 0x00000027c025d211 */ /* 0x000fe200030f0cc7 */
[----:B---3--:R-:W-:Y:S04]  /*a3d0*/  @!P4 ST.E.128 desc[UR56][R34.64], R12 ;  /* 0x0000000c2200c985 */ /* 0x008fe8000c101d38 */
[----:B------:R-:W2:Y:S04]  /*a3e0*/  @!P3 LDS.128 R12, [R27+0x24000] ;  /* 0x024000001b0cb984 */ /* 0x000ea80000000c00 */
[----:B--2---:R-:W-:Y:S04]  /*a3f0*/  @!P3 ST.E.128 desc[UR56][R32.64], R12 ;  /* 0x0000000c2000b985 */ /* 0x004fe8000c101d38 */
[----:B------:R-:W2:Y:S04]  /*a400*/  @!P5 LDS.128 R12, [R28+0x24000] ;  /* 0x024000001c0cd984 */ /* 0x000ea80000000c00 */
[----:B--2---:R4:W-:Y:S02]  /*a410*/  @!P5 ST.E.128 desc[UR56][R36.64], R12 ;  /* 0x0000000c2400d985 */ /* 0x0049e4000c101d38 */
.L_x_3845:
[----:B------:R-:W-:Y:S05]  /*a420*/  BSYNC B1 ;  /* 0x0000000000017941 */ /* 0x000fea0003800000 */
.L_x_3844:
[----:B------:R-:W-:-:S03]  /*a430*/  UMOV UR4, 0xffffffff ;  /* 0xffffffff00047882 */ /* 0x000fc60000000000 */
[----:B------:R-:W-:Y:S05]  /*a440*/  BRA.DIV UR4, `(.L_x_3846) ;  /* 0x0000016204707947 */ /* 0x000fea000b800000 */
[----:B--2---:R2:W0:Y:S04]  /*a450*/  SHFL.IDX PT, R39, R41, 0x1, 0x1c1f ;  /* 0x003c1f0029277f89 */ /* 0x00442800000e0000 */
[----:B---3--:R2:W3:Y:S02]  /*a460*/  SHFL.IDX PT, R38, R40, 0x1, 0x1c1f ;  /* 0x003c1f0028267f89 */ /* 0x0084e400000e0000 */
.L_x_4107:
[----:B------:R-:W-:-:S13]  /*a470*/  ISETP.GE.AND P3, PT, R42, 0x41, PT ;  /* 0x000000412a00780c */ /* 0x000fda0003f66270 */
[----:B------:R-:W-:Y:S05]  /*a480*/  @!P3 BRA `(.L_x_3786) ;  /* 0x00000000008cb947 */ /* 0x000fea0003800000 */
[----:B------:R-:W-:Y:S02]  /*a490*/  ULDC UR4, c[0x0][0x2f4] ;  /* 0x0000bd0000047ab9 */ /* 0x000fe40000000800 */
[----:B------:R-:W-:Y:S02]  /*a4a0*/  ISETP.GE.AND P5, PT, R16, UR4, PT ;  /* 0x0000000410007c0c */ /* 0x000fe4000bfa6270 */
[----:B------:R-:W-:-:S11]  /*a4b0*/  ISETP.GE.AND P4, PT, R23, UR4, PT ;  /* 0x0000000417007c0c */ /* 0x000fd6000bf86270 */
[----:B----4-:R-:W4:Y:S01]  /*a4c0*/  @!P5 LDS.128 R12, [R27+0x20000] ;  /* 0x020000001b0cd984 */ /* 0x010f220000000c00 */
[----:B---3--:R-:W-:-:S04]  /*a4d0*/  @!P5 LEA R36, P3, R16, R38, 0x1 ;  /* 0x000000261024d211 */ /* 0x008fc800078608ff */
[----:B0-----:R-:W-:Y:S02]  /*a4e0*/  @!P5 LEA.HI.X R37, R16, R39, R17, 0x1, P3 ;  /* 0x000000271025d211 */ /* 0x001fe400018f0c11 */
        /* <DEDUP_REMOVED lines=9> */
[----:B0-----:R-:W-:Y:S02]  /*a580*/  @!P5 IMAD.MOV.U32 R36, RZ, RZ, R38 ;  /* 0x000000ffff24d224 */ /* 0x001fe400078e0026 */
[----:B------:R-:W-:Y:S02]  /*a590*/  @!P5 IMAD.MOV.U32 R37, RZ, RZ, R39 ;  /* 0x000000ffff25d224 */ /* 0x000fe400078e0027 */
[----:B------:R-:W-:-:S05]  /*a5a0*/  @!P5 IMAD.WIDE R36, R11, 0x2, R36 ;  /* 0x000000020b24d825 */ /* 0x000fca00078e0224 */
[----:B---3--:R0:W-:Y:S01]  /*a5b0*/  @!P5 ST.E.128 desc[UR56][R36.64], R12 ;  /* 0x0000000c2400d985 */ /* 0x0081e2000c101d38 */
[----:B------:R-:W-:-:S13]  /*a5c0*/  ISETP.GE.AND P5, PT, R193, UR4, PT ;  /* 0x00000004c1007c0c */ /* 0x000fda000bfa6270 */
[----:B------:R-:W3:Y:S01]  /*a5d0*/  @!P5 LDS.128 R12, [R27+0x23000] ;  /* 0x023000001b0cd984 */ /* 0x000ee20000000c00 */
[----:B------:R-:W-:Y:S02]  /*a5e0*/  @!P5 IMAD.SHL.U32 R11, R198, 0x8, RZ ;  /* 0x00000008c60bd824 */ /* 0x000fe400078e00ff */
[----:B0-----:R-:W-:Y:S02]  /*a5f0*/  @!P5 IMAD.MOV.U32 R36, RZ, RZ, R38 ;  /* 0x000000ffff24d224 */ /* 0x001fe400078e0026 */
[----:B------:R-:W-:Y:S02]  /*a600*/  @!P5 IMAD.MOV.U32 R37, RZ, RZ, R39 ;  /* 0x000000ffff25d224 */ /* 0x000fe400078e0027 */
[----:B------:R-:W-:-:S05]  /*a610*/  @!P5 IMAD.WIDE R36, R11, 0x2, R36 ;  /* 0x000000020b24d825 */ /* 0x000fca00078e0224 */
[----:B---3--:R0:W-:Y:S01]  /*a620*/  @!P5 ST.E.128 desc[UR56][R36.64], R12 ;  /* 0x0000000c2400d985 */ /* 0x0081e2000c101d38 */
[----:B------:R-:W-:-:S03]  /*a630*/  ISETP.GE.AND P5, PT, R192, UR4, PT ;  /* 0x00000004c0007c0c */ /* 0x000fc6000bfa6270 */
[----:B------:R-:W3:Y:S10]  /*a640*/  @!P4 LDS.128 R12, [R28+0x23000] ;  /* 0x023000001c0cc984 */ /* 0x000ef40000000c00 */
[----:B0-----:R-:W-:-:S04]  /*a650*/  @!P5 LEA R36, P6, R192, R38, 0x1 ;  /* 0x00000026c024d211 */ /* 0x001fc800078c08ff */
[----:B------:R-:W-:Y:S01]  /*a660*/  @!P5 LEA.HI.X R37, R192, R39, R199, 0x1, P6 ;  /* 0x00000027c025d211 */ /* 0x000fe200030f0cc7 */
[----:B---3--:R-:W-:Y:S04]  /*a670*/  @!P4 ST.E.128 desc[UR56][R34.64], R12 ;  /* 0x0000000c2200c985 */ /* 0x008fe8000c101d38 */
[----:B------:R-:W0:Y:S04]  /*a680*/  @!P3 LDS.128 R12, [R27+0x26000] ;  /* 0x026000001b0cb984 */ /* 0x000e280000000c00 */
[----:B0-----:R-:W-:Y:S04]  /*a690*/  @!P3 ST.E.128 desc[UR56][R32.64], R12 ;  /* 0x0000000c2000b985 */ /* 0x001fe8000c101d38 */
[----:B------:R-:W0:Y:S04]  /*a6a0*/  @!P5 LDS.128 R12, [R28+0x26000] ;  /* 0x026000001c0cd984 */ /* 0x000e280000000c00 */
[----:B0-----:R0:W-:Y:S02]  /*a6b0*/  @!P5 ST.E.128 desc[UR56][R36.64], R12 ;  /* 0x0000000c2400d985 */ /* 0x0011e4000c101d38 */
.L_x_3786:
[----:B------:R-:W-:Y:S05]  /*a6c0*/  BSYNC B0 ;  /* 0x0000000000007941 */ /* 0x000fea0003800000 */
.L_x_3750:
[----:B0--3--:R-:W0:Y:S01]  /*a6d0*/  S2R R11, SR_TID.X ;  /* 0x00000000000b7919 */ /* 0x009e220000002100 */
[----:B------:R-:W-:Y:S01]  /*a6e0*/  @!PT LDS RZ, [RZ] ;  /* 0x00000000fffff984 */ /* 0x000fe20000000800 */
[----:B------:R-:W-:Y:S01]  /*a6f0*/  @!PT LDS RZ, [RZ] ;  /* 0x00000000fffff984 */ /* 0x000fe20000000800 */
[----:B------:R-:W-:Y:S01]  /*a700*/  @!PT LDS RZ, [RZ] ;  /* 0x00000000fffff984 */ /* 0x000fe20000000800 */
[----:B------:R-:W-:Y:S01]  /*a710*/  @!PT LDS RZ, [RZ] ;  /* 0x00000000fffff984 */ /* 0x000fe20000000800 */
[----:B------:R3:W-:Y:S06]  /*a720*/  MEMBAR.ALL.CTA ;  /* 0x0000000000007992 */ /* 0x0007ec0000008000 */
[----:B---3--:R-:W3:Y:S01]  /*a730*/  FENCE.VIEW.ASYNC.S ;  /* 0x00000000000073c6 */ /* 0x008ee20000000000 */
[----:B------:R-:W-:Y:S05]  /*a740*/  WARPSYNC.ALL ;  /* 0x0000000000007948 */ /* 0x000fea0003800000 */
[----:B------:R-:W-:Y:S01]  /*a750*/  BSSY B0, `(.L_x_3847) ;  /* 0x0000009000007945 */ /* 0x000fe20003800000 */
[----:B0-----:R-:W-:Y:S01]  /*a760*/  LOP3.LUT R11, R11, 0x7f, RZ, 0xc0, !PT ;  /* 0x0000007f0b0b7812 */ /* 0x001fe200078ec0ff */
[----:B---3--:R0:W-:Y:S03]  /*a770*/  BAR.SYNC.DEFER_BLOCKING R137, 0x80 ;  /* 0x000200890000751d */ /* 0x0081e60000010000 */
[----:B------:R-:W-:-:S13]  /*a780*/  ISETP.NE.AND P3, PT, R11, RZ, PT ;  /* 0x000000ff0b00720c */ /* 0x000fda0003f65270 */
[----:B------:R-:W-:-:S05]  /*a790*/  @!P3 VIADD R11, R86, 0x308a0 ;  /* 0x000308a0560bb836 */ /* 0x000fca0000000000 */
[----:B------:R-:W-:-:S04]  /*a7a0*/  @!P3 PRMT R11, RZ, 0x654, R11 ;  /* 0x00000654ff0bb816 */ /* 0x000fc8000000000b */
[----:B------:R0:W-:Y:S01]  /*a7b0*/  @!P3 SYNCS.ARRIVE.TRANS64.RED.A1T0 RZ, [R11+URZ], RZ ;  /* 0x000000ff0bffb9a7 */ /* 0x0001e2000810043f */
[----:B------:R-:W-:Y:S05]  /*a7c0*/  @!P2 BRA `(.L_x_3848) ;  /* 0x000000000004a947 */ /* 0x000fea0003800000 */
[----:B------:R-:W-:Y:S01]  /*a7d0*/  BPT.TRAP 0x1 ;  /* 0x000000040000795c */ /* 0x000fe20000300000 */
.L_x_3848:
[----:B------:R-:W-:Y:S05]  /*a7e0*/  BSYNC B0 ;  /* 0x0000000000007941 */ /* 0x000fea0003800000 */
.L_x_3847:
[----:B------:R-:W3:Y:S01]  /*a7f0*/  SYNCS.PHASECHK.TRANS64.TRYWAIT P2, [R86+URZ+0x308b0], R87 ;  /* 0x0308b057560075a7 */ /* 0x000ee2000804017f */
[----:B------:R-:W-:Y:S01]  /*a800*/  ULDC UR58, c[0x0][0x2f4] ;  /* 0x0000bd00003a7ab9 */ /* 0x000fe20000000800 */
[----:B------:R-:W-:Y:S04]  /*a810*/  BSSY B0, `(.L_x_3849) ;  /* 0x0000002000007945 */ /* 0x000fe80003800000 */
[----:B---3--:R-:W-:Y:S05]  /*a820*/  @!P2 BRA `(.L_x_3850) ;  /* 0x0000015c00c4a947 */ /* 0x008fea0003800000 */
.L_x_4108:
[----:B------:R-:W-:Y:S05]  /*a830*/  BSYNC B0 ;  /* 0x0000000000007941 */ /* 0x000fea0003800000 */
.L_x_3849:
[----:B------:R-:W-:Y:S01]  /*a840*/  ULDC.64 UR4, c[0x0][0x328] ;  /* 0x0000ca0000047ab9 */ /* 0x000fe20000000a00 */
[----:B------:R-:W-:Y:S01]  /*a850*/  IMAD.IADD R85, R85, 0x1, -R202 ;  /* 0x0000000155557824 */ /* 0x000fe200078e0aca */
[----:B------:R-:W-:Y:S01]  /*a860*/  BSSY B0, `(.L_x_3851) ;  /* 0x0000036000007945 */ /* 0x000fe20003800000 */
[----:B------:R-:W-:Y:S02]  /*a870*/  IMAD R31, R31, UR4, RZ ;  /* 0x000000041f1f7c24 */ /* 0x000fe4000f8e02ff */
[----:B----4-:R-:W-:-:S04]  /*a880*/  IMAD.WIDE.U32 R12, R26, UR4, RZ ;  /* 0x000000041a0c7c25 */ /* 0x010fc8000f8e00ff */
        /* <DEDUP_REMOVED lines=15> */
[----:B------:R0:W4:Y:S01]  /*a980*/  SHFL.IDX PT, R36, R21, RZ, 0x1c1f ;  /* 0x001c1fff15247589 */ /* 0x00012200000e0000 */
[----:B------:R-:W-:-:S03]  /*a990*/  ISETP.GE.AND P2, PT, R85, 0x1, PT ;  /* 0x000000015500780c */ /* 0x000fc60003f46270 */
[----:B------:R0:W0:Y:S10]  /*a9a0*/  SHFL.IDX PT, R37, R11, RZ, 0x1c1f ;  /* 0x001c1fff0b257589 */ /* 0x00003400000e0000 */
[----:B------:R-:W-:Y:S05]  /*a9b0*/  @!P2 BRA `(.L_x_3852) ;  /* 0x000000000080a947 */ /* 0x000fea0003800000 */
[----:B------:R-:W-:Y:S02]  /*a9c0*/  ISETP.GE.AND P5, PT, R16, UR58, PT ;  /* 0x0000003a10007c0c */ /* 0x000fe4000bfa6270 */
[----:B------:R-:W-:-:S11]  /*a9d0*/  ISETP.GE.AND P4, PT, R23, UR58, PT ;  /* 0x0000003a17007c0c */ /* 0x000fd6000bf86270 */
[----:B------:R-:W5:Y:S01]  /*a9e0*/  @!P5 LDS.128 R12, [R27] ;  /* 0x000000001b0cd984 */ /* 0x000f620000000c00 */
[----:B----4-:R-:W-:-:S04]  /*a9f0*/  @!P5 LEA R38, P2, R16, R36, 0x1 ;  /* 0x000000241026d211 */ /* 0x010fc800078408ff */
[----:B0-----:R-:W-:Y:S02]  /*aa00*/  @!P5 LEA.HI.X R39, R16, R37, R17, 0x1, P2 ;  /* 0x000000251027d211 */ /* 0x001fe400010f0c11 */
[----:B------:R-:W-:-:S04]  /*aa10*/  @!P4 LEA R34, P2, R23, R36, 0x1 ;  /* 0x000000241722c211 */ /* 0x000fc800078408ff */
[----:B------:R-:W-:Y:S02]  /*aa20*/  @!P4 LEA.HI.X R35, R23, R37, R201, 0x1, P2 ;  /* 0x000000251723c211 */ /* 0x000fe400010f0cc9 */
[----:B------:R-:W-:-:S13]  /*aa30*/  ISETP.GE.AND P2, PT, R22, UR58, PT ;  /* 0x0000003a16007c0c */ /* 0x000fda000bf46270 */
[----:B------:R-:W-:-:S04]  /*aa40*/  @!P2 LEA R32, P6, R22, R36, 0x1 ;  /* 0x000000241620a211 */ /* 0x000fc800078c08ff */
[----:B------:R-:W-:Y:S01]  /*aa50*/  @!P2 LEA.HI.X R33, R22, R37, R200, 0x1, P6 ;  /* 0x000000251621a211 */ /* 0x000fe200030f0cc8 */
[----:B-----5:R0:W-:Y:S01]  /*aa60*/  @!P5 ST.E.128 desc[UR56][R38.64], R12 ;  /* 0x0000000c2600d985 */ /* 0x0201e2000c101d38 */
[----:B------:R-:W-:-:S13]  /*aa70*/  ISETP.GE.AND P5, PT, R194, UR58, PT ;  /* 0x0000003ac2007c0c */ /* 0x000fda000bfa6270 */
[----:B------:R-:W4:Y:S01]  /*aa80*/  @!P5 LDS.128 R12, [R28] ;  /* 0x000000001c0cd984 */ /* 0x000f220000000c00 */
[----:B------:R-:W-:-:S04]  /*aa90*/  @!P5 IMAD.SHL.U32 R31, R195, 0x8, RZ ;  /* 0x00000008c31fd824 */ /* 0x000fc800078e00ff */
[----:B0-----:R-:W-:-:S05]  /*aaa0*/  @!P5 IMAD.WIDE R38, R31, 0x2, R36 ;  /* 0x000000021f26d825 */ /* 0x001fca00078e0224 */
[----:B----4-:R0:W-:Y:S01]  /*aab0*/  @!P5 ST.E.128 desc[UR56][R38.64], R12 ;  /* 0x0000000c2600d985 */ /* 0x0101e2000c101d38 */
[----:B------:R-:W-:-:S13]  /*aac0*/  ISETP.GE.AND P5, PT, R193, UR58, PT ;  /* 0x0000003ac1007c0c */ /* 0x000fda000bfa6270 */
[----:B------:R-:W4:Y:S01]  /*aad0*/  @!P5 LDS.128 R12, [R27+0x3000] ;  /* 0x003000001b0cd984 */ /* 0x000f220000000c00 */
[----:B------:R-:W-:Y:S01]  /*aae0*/  @!P5 IMAD.SHL.U32 R31, R198, 0x8, RZ ;  /* 0x00000008c61fd824 */ /* 0x000fe200078e00ff */
[----:B0-----:R-:W-:Y:S01]  /*aaf0*/  @!P5 MOV R38, R36 ;  /* 0x000000240026d202 */ /* 0x001fe20000000f00 */
[----:B------:R-:W-:-:S04]  /*ab00*/  @!P5 IMAD.MOV.U32 R39, RZ, RZ, R37 ;  /* 0x000000ffff27d224 */ /* 0x000fc800078e0025 */
[----:B------:R-:W-:-:S05]  /*ab10*/  @!P5 IMAD.WIDE R38, R31, 0x2, R38 ;  /* 0x000000021f26d825 */ /* 0x000fca00078e0226 */
[----:B----4-:R-:W-:Y:S01]  /*ab20*/  @!P5 ST.E.128 desc[UR56][R38.64], R12 ;  /* 0x0000000c2600d985 */ /* 0x010fe2000c101d38 */
[----:B------:R-:W-:-:S03]  /*ab30*/  ISETP.GE.AND P5, PT, R192, UR58, PT ;  /* 0x0000003ac0007c0c */ /* 0x000fc6000bfa6270 */
[----:B------:R-:W0:Y:S10]  /*ab40*/  @!P4 LDS.128 R12, [R28+0x3000] ;  /* 0x003000001c0cc984 */ /* 0x000e340000000c00 */
[----:B------:R-:W-:-:S04]  /*ab50*/  @!P5 LEA R36, P6, R192, R36, 0x1 ;  /* 0x00000024c024d211 */ /* 0x000fc800078c08ff */
[----:B------:R-:W-:Y:S01]  /*ab60*/  @!P5 LEA.HI.X R37, R192, R37, R199, 0x1, P6 ;  /* 0x00000025c025d211 */ /* 0x000fe200030f0cc7 */
[----:B0-----:R-:W-:Y:S04]  /*ab70*/  @!P4 ST.E.128 desc[UR56][R34.64], R12 ;  /* 0x0000000c2200c985 */ /* 0x001fe8000c101d38 */
[----:B------:R-:W0:Y:S04]  /*ab80*/  @!P2 LDS.128 R12, [R27+0x6000] ;  /* 0x006000001b0ca984 */ /* 0x000e280000000c00 */
[----:B0-----:R-:W-:Y:S04]  /*ab90*/  @!P2 ST.E.128 desc[UR56][R32.64], R12 ;  /* 0x0000000c2000a985 */ /* 0x001fe8000c101d38 */
[----:B------:R-:W0:Y:S04]  /*aba0*/  @!P5 LDS.128 R12, [R28+0x6000] ;  /* 0x006000001c0cd984 */ /* 0x000e280000000c00 */
[----:B0-----:R0:W-:Y:S02]  /*abb0*/  @!P5 ST.E.128 desc[UR56][R36.64], R12 ;  /* 0x0000000c2400d985 */ /* 0x0011e4000c101d38 */
.L_x_3852:
[----:B------:R-:W-:Y:S05]  /*abc0*/  BSYNC B0 ;  /* 0x0000000000007941 */ /* 0x000fea0003800000 */
.L_x_3851:
[----:B------:R-:W-:Y:S01]  /*abd0*/  ISETP.GE.AND P2, PT, R85, 0x41, PT ;  /* 0x000000415500780c */ /* 0x000fe20003f46270 */
[----:B0-----:R0:W0:Y:S01]  /*abe0*/  SHFL.IDX PT, R37, R11, 0x1, 0x1c1f ;  /* 0x003c1f000b257f89 */ /* 0x00102200000e0000 */
[----:B------:R-:W-:Y:S03]  /*abf0*/  BSSY B0, `(.L_x_3853) ;  /* 0x0000023000007945 */ /* 0x000fe60003800000 */
[----:B----4-:R4:W0:Y:S08]  /*ac00*/  SHFL.IDX PT, R36, R21, 0x1, 0x1c1f ;  /* 0x003c1f0015247f89 */ /* 0x01083000000e0000 */
[----:B----4-:R-:W-:Y:S05]  /*ac10*/  @!P2 BRA `(.L_x_3854) ;  /* 0x000000000080a947 */ /* 0x010fea0003800000 */
[----:B------:R-:W-:Y:S02]  /*ac20*/  ISETP.GE.AND P5, PT, R16, UR58, PT ;  /* 0x0000003a10007c0c */ /* 0x000fe4000bfa6270 */
[----:B------:R-:W-:-:S11]  /*ac30*/  ISETP.GE.AND P4, PT, R23, UR58, PT ;  /* 0x0000003a17007c0c */ /* 0x000fd6000bf86270 */
[----:B------:R-:W4:Y:S01]  /*ac40*/  @!P5 LDS.128 R12, [R27+0x2000] ;  /* 0x002000001b0cd984 */ /* 0x000f220000000c00 */
[----:B0-----:R-:W-:-:S04]  /*ac50*/  @!P5 LEA R38, P2, R16, R36, 0x1 ;  /* 0x000000241026d211 */ /* 0x001fc800078408ff */
[----:B------:R-:W-:Y:S02]  /*ac60*/  @!P5 LEA.HI.X R39, R16, R37, R17, 0x1, P2 ;  /* 0x000000251027d211 */ /* 0x000fe400010f0c11 */
[----:B------:R-:W-:-:S04]  /*ac70*/  @!P4 LEA R34, P2, R23, R36, 0x1 ;  /* 0x000000241722c211 */ /* 0x000fc800078408ff */
[----:B------:R-:W-:Y:S02]  /*ac80*/  @!P4 LEA.HI.X R35, R23, R37, R201, 0x1, P2 ;  /* 0x000000251723c211 */ /* 0x000fe400010f0cc9 */
[----:B------:R-:W-:-:S13]  /*ac90*/  ISETP.GE.AND P2, PT, R22, UR58, PT ;  /* 0x0000003a16007c0c */ /* 0x000fda000bf46270 */
[----:B------:R-:W-:-:S04]  /*aca0*/  @!P2 LEA R32, P6, R22, R36, 0x1 ;  /* 0x000000241620a211 */ /* 0x000fc800078c08ff */
[----:B------:R-:W-:Y:S01]  /*acb0*/  @!P2 LEA.HI.X R33, R22, R37, R200, 0x1, P6 ;  /* 0x000000251621a211 */ /* 0x000fe200030f0cc8 */
[----:B----4-:R0:W-:Y:S01]  /*acc0*/  @!P5 ST.E.128 desc[UR56][R38.64], R12 ;  /* 0x0000000c2600d985 */ /* 0x0101e2000c101d38 */
[----:B------:R-:W-:-:S13]  /*acd0*/  ISETP.GE.AND P5, PT, R194, UR58, PT ;  /* 0x0000003ac2007c0c */ /* 0x000fda000bfa6270 */
[----:B------:R-:W4:Y:S01]  /*ace0*/  @!P5 LDS.128 R12, [R28+0x2000] ;  /* 0x002000001c0cd984 */ /* 0x000f220000000c00 */
[----:B------:R-:W-:-:S04]  /*acf0*/  @!P5 IMAD.SHL.U32 R11, R195, 0x8, RZ ;  /* 0x00000008c30bd824 */ /* 0x000fc800078e00ff */
[----:B0-----:R-:W-:-:S05]  /*ad00*/  @!P5 IMAD.WIDE R38, R11, 0x2, R36 ;  /* 0x000000020b26d825 */ /* 0x001fca00078e0224 */
[----:B----4-:R0:W-:Y:S01]  /*ad10*/  @!P5 ST.E.128 desc[UR56][R38.64], R12 ;  /* 0x0000000c2600d985 */ /* 0x0101e2000c101d38 */
[----:B------:R-:W-:-:S13]  /*ad20*/  ISETP.GE.AND P5, PT, R193, UR58, PT ;  /* 0x0000003ac1007c0c */ /* 0x000fda000bfa6270 */
[----:B------:R-:W4:Y:S01]  /*ad30*/  @!P5 LDS.128 R12, [R27+0x5000] ;  /* 0x005000001b0cd984 */ /* 0x000f220000000c00 */
[----:B------:R-:W-:Y:S02]  /*ad40*/  @!P5 IMAD.SHL.U32 R11, R198, 0x8, RZ ;  /* 0x00000008c60bd824 */ /* 0x000fe400078e00ff */
[----:B0-----:R-:W-:Y:S02]  /*ad50*/  @!P5 IMAD.MOV.U32 R38, RZ, RZ, R36 ;  /* 0x000000ffff26d224 */ /* 0x001fe400078e0024 */
[----:B------:R-:W-:Y:S02]  /*ad60*/  @!P5 IMAD.MOV.U32 R39, RZ, RZ, R37 ;  /* 0x000000ffff27d224 */ /* 0x000fe400078e0025 */
        /* <DEDUP_REMOVED lines=11> */
.L_x_3854:
[----:B------:R-:W-:Y:S05]  /*ae20*/  BSYNC B0 ;  /* 0x0000000000007941 */ /* 0x000fea0003800000 */
.L_x_3853:
[----:B0-----:R-:W5:Y:S01]  /*ae30*/  LDL R11, [R1] ;  /* 0x00000000010b7983 */ /* 0x001f620000100800 */
[----:B-1-3--:R-:W-:Y:S01]  /*ae40*/  @!P3 VIADD R86, R86, 0x308c0 ;  /* 0x000308c05656b836 */ /* 0x00afe20000000000 */
[----:B------:R-:W-:Y:S01]  /*ae50*/  PLOP3.LUT P2, PT, PT, PT, PT, 0x8, 0x0 ;  /* 0x000000000000781c */ /* 0x000fe20003f4e170 */
[----:B------:R-:W-:Y:S01]  /*ae60*/  VIADD R19, R19, 0x1 ;  /* 0x0000000113137836 */ /* 0x000fe20000000000 */
[----:B------:R-:W-:Y:S01]  /*ae70*/  @!PT LDS RZ, [RZ] ;  /* 0x00000000fffff984 */ /* 0x000fe20000000800 */
[----:B------:R-:W-:Y:S01]  /*ae80*/  @!PT LDS RZ, [RZ] ;  /* 0x00000000fffff984 */ /* 0x000fe20000000800 */
[----:B------:R-:W-:Y:S01]  /*ae90*/  @!PT LDS RZ, [RZ] ;  /* 0x00000000fffff984 */ /* 0x000fe20000000800 */
[----:B------:R-:W-:Y:S01]  /*aea0*/  @!PT LDS RZ, [RZ] ;  /* 0x00000000fffff984 */ /* 0x000fe20000000800 */
[----:B------:R0:W-:Y:S06]  /*aeb0*/  MEMBAR.ALL.CTA ;  /* 0x0000000000007992 */ /* 0x0001ec0000008000 */
[----:B0-----:R-:W0:Y:S01]  /*aec0*/  FENCE.VIEW.ASYNC.S ;  /* 0x00000000000073c6 */ /* 0x001e220000000000 */
[----:B------:R-:W-:Y:S01]  /*aed0*/  @!P3 PRMT R86, RZ, 0x654, R86 ;  /* 0x00000654ff56b816 */ /* 0x000fe20000000056 */
[----:B0-----:R0:W-:Y:S06]  /*aee0*/  BAR.SYNC.DEFER_BLOCKING R137, 0x80 ;  /* 0x000200890000751d */ /* 0x0011ec0000010000 */
[----:B------:R0:W-:Y:S01]  /*aef0*/  @!P3 SYNCS.ARRIVE.TRANS64.RED.A1T0 RZ, [R86+URZ], RZ ;  /* 0x000000ff56ffb9a7 */ /* 0x0001e2000810043f */
[----:B------:R-:W-:-:S04]  /*af00*/  ISETP.NE.AND P3, PT, R19, 0x2, PT ;  /* 0x000000021300780c */ /* 0x000fc80003f65270 */
[----:B----4-:R-:W-:Y:S02]  /*af10*/  SEL R12, RZ, 0x1, P3 ;  /* 0x00000001ff0c7807 */ /* 0x010fe40001800000 */
[----:B------:R-:W-:Y:S02]  /*af20*/  SEL R19, R19, RZ, P3 ;  /* 0x000000ff13137207 */ /* 0x000fe40001800000 */
[----:B------:R-:W-:Y:S02]  /*af30*/  LOP3.LUT R203, R203, R12, RZ, 0x3c, !PT ;  /* 0x0000000ccbcb7212 */ /* 0x000fe400078e3cff */
[----:B-----5:R-:W-:-:S13]  /*af40*/  LOP3.LUT P4, RZ, R11, 0x2, RZ, 0xc0, !PT ;  /* 0x000000020bff7812 */ /* 0x020fda000788c0ff */
[----:B0-----:R-:W-:Y:S05]  /*af50*/  @P4 BRA `(.L_x_3855) ;  /* 0xffffff7400904947 */ /* 0x001fea000383ffff */
.L_x_3745:
[----:B------:R-:W-:Y:S01]  /*af60*/  BSSY B0, `(.L_x_3856) ;  /* 0x000003a000007945 */ /* 0x000fe20003800000 */
[----:B------:R-:W-:Y:S02]  /*af70*/  ISETP.GE.AND P1, PT, R141, 0x1, PT ;  /* 0x000000018d00780c */ /* 0x000fe40003f26270 */
[----:B------:R-:W-:Y:S02]  /*af80*/  CS2R R2, SRZ ;  /* 0x0000000000027805 */ /* 0x000fe4000001ff00 */
[----:B------:R-:W-:Y:S02]  /*af90*/  PLOP3.LUT P0, PT, PT, PT, PT, 0x80, 0x0 ;  /* 0x000000000000781c */ /* 0x000fe40003f0f070 */
[----:B--2---:R-:W-:Y:S02]  /*afa0*/  CS2R R118, SRZ ;  /* 0x0000000000767805 */ /* 0x004fe4000001ff00 */
[----:B------:R-:W-:Y:S02]  /*afb0*/  CS2R R116, SRZ ;  /* 0x0000000000747805 */ /* 0x000fe4000001ff00 */
[----:B------:R-:W-:-:S02]  /*afc0*/  CS2R R114, SRZ ;  /* 0x0000000000727805 */ /* 0x000fc4000001ff00 */
[----:B------:R-:W-:Y:S02]  /*afd0*/  CS2R R112, SRZ ;  /* 0x0000000000707805 */ /* 0x000fe4000001ff00 */
[----:B------:R-:W-:Y:S01]  /*afe0*/  CS2R R106, SRZ ;  /* 0x00000000006a7805 */ /* 0x000fe2000001ff00 */
[----:B------:R-:W-:Y:S01]  /*aff0*/  IMAD.MOV.U32 R110, RZ, RZ, RZ ;  /* 0x000000ffff6e7224 */ /* 0x000fe200078e00ff */
[----:B------:R-:W-:Y:S02]  /*b000*/  CS2R R108, SRZ ;  /* 0x00000000006c7805 */ /* 0x000fe4000001ff00 */
[----:B------:R-:W-:Y:S02]  /*b010*/  CS2R R54, SRZ ;  /* 0x0000000000367805 */ /* 0x000fe4000001ff00 */
[----:B------:R-:W-:Y:S01]  /*b020*/  CS2R R104, SRZ ;  /* 0x0000000000687805 */ /* 0x000fe2000001ff00 */
[----:B------:R-:W-:Y:S01]  /*b030*/  IMAD.MOV.U32 R103, RZ, RZ, RZ ;  /* 0x000000ffff677224 */ /* 0x000fe200078e00ff */
[----:B------:R-:W-:-:S02]  /*b040*/  CS2R R98, SRZ ;  /* 0x0000000000627805 */ /* 0x000fc4000001ff00 */
[----:B------:R-:W-:Y:S02]  /*b050*/  CS2R R100, SRZ ;  /* 0x0000000000647805 */ /* 0x000fe4000001ff00 */
        /* <DEDUP_REMOVED lines=37> */
[----:B------:R-:W-:Y:S02]  /*b2b0*/  IMAD.MOV.U32 R4, RZ, RZ, RZ ;  /* 0x000000ffff047224 */ /* 0x000fe400078e00ff */
[----:B------:R-:W-:Y:S01]  /*b2c0*/  IMAD.MOV.U32 R0, RZ, RZ, RZ ;  /* 0x000000ffff007224 */ /* 0x000fe200078e00ff */
[----:B------:R-:W-:Y:S06]  /*b2d0*/  @P2 BRA `(.L_x_3857) ;  /* 0x0000000000082947 */ /* 0x000fec0003800000 */
[----:B------:R-:W0:Y:S02]  /*b2e0*/  FENCE.VIEW.ASYNC.G ;  /* 0x00000000000073c6 */ /* 0x000e240000000100 */
[----:B0-----:R-:W-:Y:S06]  /*b2f0*/  BAR.ARV 0xc, 0x180 ;  /* 0x0306000000007b1d */ /* 0x001fec0000002000 */
.L_x_3857:
[----:B------:R-:W-:Y:S05]  /*b300*/  BSYNC B0 ;  /* 0x0000000000007941 */ /* 0x000fea0003800000 */
.L_x_3856:
[----:B------:R-:W-:Y:S01]  /*b310*/  CS2R R24, SRZ ;  /* 0x0000000000187805 */ /* 0x000fe2000001ff00 */
[----:B------:R-:W-:Y:S06]  /*b320*/  @!P1 BRA `(.L_x_3858) ;  /* 0x000000b800609947 */ /* 0x000fec0003800000 */
[----:B------:R-:W0:Y:S01]  /*b330*/  S2R R6, SR_TID.X ;  /* 0x0000000000067919 */ /* 0x000e220000002100 */
[----:B------:R-:W-:-:S06]  /*b340*/  ULOP3.LUT UP0, URZ, UR60, 0x1bf, URZ, 0xc0, !UPT ;  /* 0x000001bf3c3f7892 */ /* 0x000fcc000f80c03f */
[----:B------:R-:W-:Y:S02]  /*b350*/  PLOP3.LUT P0, PT, PT, PT, UP0, 0x80, 0x0 ;  /* 0x000000000000781c */ /* 0x000fe40003f0f008 */
[----:B0-----:R-:W-:-:S04]  /*b360*/  IADD3 R6, R6, -0x80, RZ ;  /* 0xffffff8006067810 */ /* 0x001fc80007ffe0ff */
[----:B------:R-:W-:-:S04]  /*b370*/  SHF.R.S32.HI R5, RZ, 0x1f, R6 ;  /* 0x0000001fff057819 */ /* 0x000fc80000011406 */
[----:B------:R-:W-:-:S04]  /*b380*/  LEA.HI R5, R5, R6, RZ, 0x7 ;  /* 0x0000000605057211 */ /* 0x000fc800078f38ff */
[----:B------:R-:W-:-:S05]  /*b390*/  SHF.R.S32.HI R5, RZ, 0x7, R5 ;  /* 0x00000007ff057819 */ /* 0x000fca0000011405 */
[----:B------:R-:W0:Y:S02]  /*b3a0*/  SHFL.IDX PT, R0, R5, RZ, 0x1f ;  /* 0x00001fff05007589 */ /* 0x000e2400000e0000 */
[----:B0-----:R-:W-:-:S04]  /*b3b0*/  LEA.HI R2, R0, R0, RZ, 0x1 ;  /* 0x0000000000027211 */ /* 0x001fc800078f08ff */
[----:B------:R-:W-:-:S05]  /*b3c0*/  LOP3.LUT R3, R2, 0x1e, RZ, 0xc0, !PT ;  /* 0x0000001e02037812 */ /* 0x000fca00078ec0ff */
[----:B------:R-:W-:-:S05]  /*b3d0*/  IMAD.IADD R3, R0, 0x1, -R3 ;  /* 0x0000000100037824 */ /* 0x000fca00078e0a03 */
[----:B------:R-:W-:-:S04]  /*b3e0*/  LEA R3, R3, UR60, 0xd ;  /* 0x0000003c03037c11 */ /* 0x000fc8000f8e68ff */
        /* <DEDUP_REMOVED lines=19> */
.L_x_3859:
        /* <DEDUP_REMOVED lines=13> */
.L_x_3863:
[----:B-1----:R1:W2:Y:S02]  /*b5f0*/  SYNCS.PHASECHK.TRANS64.TRYWAIT P0, [R18+URZ+0x30800], R3 ;  /* 0x03080003120075a7 */ /* 0x0022a4000800017f */
[----:B--2---:R-:W-:Y:S05]  /*b600*/  @!P0 NANOSLEEP.SYNCS 0x989680 ;  /* 0x009896800000895d */ /* 0x004fea0003900000 */
[----:B------:R-:W2:Y:S02]  /*b610*/  @!P0 SYNCS.PHASECHK.TRANS64 P0, [R18+URZ+0x30800], R3 ;  /* 0x03080003120085a7 */ /* 0x000ea4000800007f */
[----:B--2---:R-:W-:Y:S05]  /*b620*/  @!P0 BRA `(.L_x_3863) ;  /* 0xfffffffc00f08947 */ /* 0x004fea000383ffff */
.L_x_3862:
[----:B------:R-:W-:Y:S05]  /*b630*/  BSYNC B0 ;  /* 0x0000000000007941 */ /* 0x000fea0003800000 */
.L_x_3861:
[----:B------:R-:W-:Y:S05]  /*b640*/  BRA `(.L_x_3864) ;  /* 0x0000005800ac7947 */ /* 0x000fea0003800000 */
.L_x_3860:
[----:B-----5:R-:W-:Y:S01]  /*b650*/  SHF.R.S32.HI R0, RZ, 0x1f, R136 ;  /* 0x0000001fff007819 */ /* 0x020fe20000011488 */
[----:B------:R-:W-:Y:S01]  /*b660*/  ULOP3.LUT UP0, URZ, UR60, 0x3ff, URZ, 0xc0, !UPT ;  /* 0x000003ff3c3f7892 */ /* 0x000fe2000f80c03f */
[----:B------:R-:W-:Y:S01]  /*b670*/  ULDC.64 UR4, c[0x0][0x3f8] ;  /* 0x0000fe0000047ab9 */ /* 0x000fe20000000a00 */
[----:B------:R-:W-:Y:S02]  /*b680*/  ULDC.64 UR6, c[0x0][0x408] ;  /* 0x0001020000067ab9 */ /* 0x000fe40000000a00 */
[C---:B------:R-:W-:Y:S02]  /*b690*/  IMAD R3, R0.reuse, UR4, RZ ;  /* 0x0000000400037c24 */ /* 0x040fe4000f8e02ff */
[----:B------:R-:W-:Y:S01]  /*b6a0*/  IMAD R7, R0, UR6, RZ ;  /* 0x0000000600077c24 */ /* 0x000fe2000f8e02ff */
[----:B------:R-:W-:Y:S01]  /*b6b0*/  PLOP3.LUT P2, PT, PT, PT, UP0, 0x80, 0x0 ;  /* 0x000000000000781c */ /* 0x000fe20003f4f008 */
[----:B------:R-:W-:-:S04]  /*b6c0*/  IMAD.WIDE.U32 R4, R136, UR4, RZ ;  /* 0x0000000488047c25 */ /* 0x000fc8000f8e00ff */
        /* <DEDUP_REMOVED lines=10> */
[----:B------:R-:W-:Y:S01]  /*b770*/  LEA.HI.X R27, R136, UR7, R27, 0x1, P1 ;  /* 0x00000007881b7c11 */ /* 0x000fe200088f0c1b */
        /* <DEDUP_REMOVED lines=17> */
.L_x_3865:
[----:B------:R-:W-:Y:S01]  /*b890*/  ULDC.U8 UR4, c[0x0][0x410] ;  /* 0x0001040000047ab9 */ /* 0x000fe20000000000 */
[----:B------:R-:W-:Y:S01]  /*b8a0*/  BSSY B0, `(.L_x_3866) ;  /* 0x000057d000007945 */ /* 0x000fe20003800000 */
[----:B------:R-:W-:Y:S01]  /*b8b0*/  ISETP.NE.AND P0, PT, RZ, UR4, PT ;  /* 0x00000004ff007c0c */ /* 0x000fe2000bf05270 */
[----:B------:R-:W-:-:S12]  /*b8c0*/  IMAD R6, R29, 0x80, R202 ;  /* 0x000000801d067824 */ /* 0x000fd800078e02ca */
[----:B------:R-:W-:Y:S05]  /*b8d0*/  @!P0 BRA `(.L_x_3867) ;  /* 0x0000002800cc8947 */ /* 0x000fea0003800000 */
[----:B------:R-:W-:-:S03]  /*b8e0*/  UMOV UR4, 0xffffffff ;  /* 0xffffffff00047882 */ /* 0x000fc60000000000 */
[----:B------:R-:W-:Y:S05]  /*b8f0*/  BRA.DIV UR4, `(.L_x_3868) ;  /* 0x0000014e04a47947 */ /* 0x000fea000b800000 */
[----:B------:R0:W1:Y:S04]  /*b900*/  SHFL.IDX PT, R3, R25, RZ, 0x1c1f ;  /* 0x001c1fff19037589 */ /* 0x00006800000e0000 */
[----:B------:R0:W2:Y:S04]  /*b910*/  SHFL.IDX PT, R0, R24, RZ, 0x1c1f ;  /* 0x001c1fff18007589 */ /* 0x0000a800000e0000 */
[----:B------:R0:W3:Y:S04]  /*b920*/  SHFL.IDX PT, R5, R27, RZ, 0x1c1f ;  /* 0x001c1fff1b057589 */ /* 0x0000e800000e0000 */
[----:B------:R0:W4:Y:S02]  /*b930*/  SHFL.IDX PT, R14, R26, RZ, 0x1c1f ;  /* 0x001c1fff1a0e7589 */ /* 0x00012400000e0000 */
.L_x_4114:
[----:B------:R-:W-:Y:S01]  /*b940*/  ULDC UR4, c[0x0][0x448] ;  /* 0x0001120000047ab9 */ /* 0x000fe20000000800 */
[----:B------:R-:W-:Y:S01]  /*b950*/  LOP3.LUT R7, R215, 0x18, R16, 0xf8, !PT ;  /* 0x00000018d7077812 */ /* 0x000fe200078ef810 */
[----:B------:R-:W-:Y:S01]  /*b960*/  IMAD R50, R140, UR4, RZ ;  /* 0x000000048c327c24 */ /* 0x000fe2000f8e02ff */
[----:B------:R-:W-:Y:S01]  /*b970*/  BSSY B1, `(.L_x_3869) ;  /* 0x0000058000017945 */ /* 0x000fe20003800000 */
[----:B------:R-:W-:Y:S02]  /*b980*/  LOP3.LUT P0, RZ, R223, 0x4, RZ, 0xc0, !PT ;  /* 0x00000004dfff7812 */ /* 0x000fe4000780c0ff */
[----:B------:R-:W-:Y:S02]  /*b990*/  CS2R R30, SRZ ;  /* 0x00000000001e7805 */ /* 0x000fe4000001ff00 */
[----:B------:R-:W-:Y:S02]  /*b9a0*/  LOP3.LUT R4, R7, R216, RZ, 0x3c, !PT ;  /* 0x000000d807047212 */ /* 0x000fe400078e3cff */
[----:B------:R-:W-:-:S02]  /*b9b0*/  CS2R R32, SRZ ;  /* 0x0000000000207805 */ /* 0x000fc4000001ff00 */
[----:B------:R-:W-:Y:S01]  /*b9c0*/  ISETP.GE.AND P1, PT, R6, R50, PT ;  /* 0x000000320600720c */ /* 0x000fe20003f26270 */
[----:B------:R-:W-:Y:S01]  /*b9d0*/  IMAD R50, R29, -0x80, R50 ;  /* 0xffffff801d327824 */ /* 0x000fe200078e0232 */
[----:B------:R-:W-:Y:S01]  /*b9e0*/  CS2R R28, SRZ ;  /* 0x00000000001c7805 */ /* 0x000fe2000001ff00 */
[----:B------:R-:W-:Y:S01]  /*b9f0*/  IMAD.IADD R9, R217, 0x1, R4 ;  /* 0x00000001d9097824 */ /* 0x000fe200078e0204 */
[----:B------:R-:W-:Y:S02]  /*ba00*/  CS2R R34, SRZ ;  /* 0x0000000000227805 */ /* 0x000fe4000001ff00 */
[----:B------:R-:W-:Y:S02]  /*ba10*/  CS2R R36, SRZ ;  /* 0x0000000000247805 */ /* 0x000fe4000001ff00 */
[----:B------:R-:W-:Y:S01]  /*ba20*/  CS2R R38, SRZ ;  /* 0x0000000000267805 */ /* 0x000fe2000001ff00 */
[----:B------:R-:W-:Y:S01]  /*ba30*/  IMAD R9, R9, 0x2, R18 ;  /* 0x0000000209097824 */ /* 0x000fe200078e0212 */
[----:B------:R-:W-:-:S02]  /*ba40*/  CS2R R20, SRZ ;  /* 0x0000000000147805 */ /* 0x000fc4000001ff00 */
[----:B0-----:R-:W-:Y:S02]  /*ba50*/  CS2R R24, SRZ ;  /* 0x0000000000187805 */ /* 0x001fe4000001ff00 */
[----:B------:R-:W-:Y:S02]  /*ba60*/  CS2R R12, SRZ ;  /* 0x00000000000c7805 */ /* 0x000fe4000001ff00 */
[----:B------:R-:W-:Y:S02]  /*ba70*/  CS2R R10, SRZ ;  /* 0x00000000000a7805 */ /* 0x000fe4000001ff00 */
[----:B------:R-:W-:Y:S01]  /*ba80*/  CS2R R6, SRZ ;  /* 0x0000000000067805 */ /* 0x000fe2000001ff00 */
[C---:B------:R-:W-:Y:S01]  /*ba90*/  VIADD R51, R9.reuse, 0x12400 ;  /* 0x0001240009337836 */ /* 0x040fe20000000000 */
[----:B------:R-:W-:Y:S01]  /*baa0*/  CS2R R26, SRZ ;  /* 0x00000000001a7805 */ /* 0x000fe2000001ff00 */
[----:B------:R-:W-:Y:S01]  /*bab0*/  VIADD R8, R9, 0x12440 ;  /* 0x0001244009087836 */ /* 0x000fe20000000000 */
[----:B------:R-:W-:Y:S06]  /*bac0*/  @P1 BRA `(.L_x_3870) ;  /* 0x0000000400081947 */ /* 0x000fec0003800000 */
[----:B------:R-:W1:Y:S01]  /*bad0*/  LDL R41, [R1+0x48] ;  /* 0x0000480001297983 */ /* 0x000e620000100800 */
[----:B------:R-:W-:-:S03]  /*bae0*/  ULDC UR4, c[0x0][0x3f4] ;  /* 0x0000fd0000047ab9 */ /* 0x000fc60000000800 */
[----:B------:R-:W3:Y:S04]  /*baf0*/  LDL R40, [R1+0x4c] ;  /* 0x00004c0001287983 */ /* 0x000ee80000100800 */
[----:B------:R-:W3:Y:S01]  /*bb00*/  LDL R15, [R1+0x50] ;  /* 0x00005000010f7983 */ /* 0x000ee20000100800 */
[C---:B------:R-:W-:Y:S01]  /*bb10*/  ISETP.GE.AND P4, PT, R207.reuse, UR4, PT ;  /* 0x00000004cf007c0c */ /* 0x040fe2000bf86270 */
[----:B------:R-:W-:Y:S01]  /*bb20*/  IMAD.SHL.U32 R21, R207, 0x2, RZ ;  /* 0x00000002cf157824 */ /* 0x000fe200078e00ff */
[C---:B------:R-:W-:Y:S01]  /*bb30*/  ISETP.GE.AND P2, PT, R205.reuse, UR4, PT ;  /* 0x00000004cd007c0c */ /* 0x040fe2000bf46270 */
[----:B------:R-:W3:Y:S01]  /*bb40*/  LDL R53, [R1+0x54] ;  /* 0x0000540001357983 */ /* 0x000ee20000100800 */
[----:B------:R-:W-:Y:S02]  /*bb50*/  CS2R R36, SRZ ;  /* 0x0000000000247805 */ /* 0x000fe4000001ff00 */
[----:B------:R-:W-:Y:S01]  /*bb60*/  CS2R R6, SRZ ;  /* 0x0000000000067805 */ /* 0x000fe2000001ff00 */
[----:B------:R-:W-:Y:S01]  /*bb70*/  IMAD.SHL.U32 R27, R205, 0x2, RZ ;  /* 0x00000002cd1b7824 */ /* 0x000fe200078e00ff */
[----:B------:R-:W3:Y:S05]  /*bb80*/  LDL R52, [R1+0x58] ;  /* 0x0000580001347983 */ /* 0x000eea0000100800 */
[----:B--2---:R-:W-:-:S02]  /*bb90*/  @!P4 IADD3 R12, P1, R0, R21, RZ ;  /* 0x00000015000cc210 */ /* 0x004fc40007f3e0ff */
[----:B----4-:R-:W-:Y:S02]  /*bba0*/  @!P4 IADD3 R20, P3, R14, R21, RZ ;  /* 0x000000150e14c210 */ /* 0x010fe40007f7e0ff */
[----:B------:R-:W-:Y:S02]  /*bbb0*/  CS2R R34, SRZ ;  /* 0x0000000000227805 */ /* 0x000fe4000001ff00 */
[----:B------:R-:W-:Y:S02]  /*bbc0*/  CS2R R10, SRZ ;  /* 0x00000000000a7805 */ /* 0x000fe4000001ff00 */
[----:B------:R-:W-:Y:S01]  /*bbd0*/  CS2R R32, SRZ ;  /* 0x0000000000207805 */ /* 0x000fe2000001ff00 */
[----:B------:R-:W-:Y:S01]  /*bbe0*/  IMAD.SHL.U32 R47, R208, 0x2, RZ ;  /* 0x00000002d02f7824 */ /* 0x000fe200078e00ff */
[----:B------:R-:W-:Y:S02]  /*bbf0*/  CS2R R28, SRZ ;  /* 0x00000000001c7805 */ /* 0x000fe4000001ff00 */
[----:B------:R-:W-:Y:S01]  /*bc00*/  CS2R R38, SRZ ;  /* 0x0000000000267805 */ /* 0x000fe2000001ff00 */
[--C-:B-1----:R-:W-:Y:S01]  /*bc10*/  @!P4 IMAD.X R13, R3, 0x1, R41.reuse, P1 ;  /* 0x00000001030dc824 */ /* 0x102fe200008e0629 */
[----:B------:R-:W-:Y:S01]  /*bc20*/  ISETP.GE.AND P1, PT, R206, UR4, PT ;  /* 0x00000004ce007c0c */ /* 0x000fe2000bf26270 */
[----:B---3--:R-:W-:Y:S01]  /*bc30*/  @!P4 IMAD.X R21, R5, 0x1, R41, P3 ;  /* 0x000000010515c824 */ /* 0x008fe200018e0629 */
[----:B------:R-:W-:-:S02]  /*bc40*/  @!P2 IADD3 R24, P3, R0, R27, RZ ;  /* 0x0000001b0018a210 */ /* 0x000fc40007f7e0ff */
[----:B------:R0:W5:Y:S01]  /*bc50*/  @!P4 LD.E.64 R36, desc[UR56][R12.64] ;  /* 0x000000380c24c980 */ /* 0x000162000c101b00 */
[----:B------:R-:W-:-:S03]  /*bc60*/  IMAD.SHL.U32 R41, R206, 0x2, RZ ;  /* 0x00000002ce297824 */ /* 0x000fc600078e00ff */
[----:B------:R1:W5:Y:S01]  /*bc70*/  @!P4 LD.E.64 R6, desc[UR56][R20.64] ;  /* 0x000000381406c980 */ /* 0x000362000c101b00 */
[----:B------:R-:W-:Y:S02]  /*bc80*/  @!P2 IADD3 R26, P4, R14, R27, RZ ;  /* 0x0000001b0e1aa210 */ /* 0x000fe40007f9e0ff */
[----:B------:R-:W-:Y:S02]  /*bc90*/  @!P2 IADD3.X R25, R3, R40, RZ, P3, !PT ;  /* 0x000000280319a210 */ /* 0x000fe40001ffe4ff */
[-C--:B------:R-:W-:Y:S01]  /*bca0*/  @!P1 IADD3 R30, P3, R0, R41.reuse, RZ ;  /* 0x00000029001e9210 */ /* 0x080fe20007f7e0ff */
[----:B------:R-:W-:Y:S01]  /*bcb0*/  @!P2 IMAD.X R27, R5, 0x1, R40, P4 ;  /* 0x00000001051ba824 */ /* 0x000fe200020e0628 */
[----:B------:R-:W-:Y:S01]  /*bcc0*/  @!P1 IADD3 R40, P4, R14, R41, RZ ;  /* 0x000000290e289210 */ /* 0x000fe20007f9e0ff */
[----:B------:R-:W5:Y:S01]  /*bcd0*/  @!P2 LD.E.64 R34, desc[UR56][R24.64] ;  /* 0x000000381822a980 */ /* 0x000f62000c101b00 */
[----:B0-----:R-:W-:Y:S01]  /*bce0*/  CS2R R12, SRZ ;  /* 0x00000000000c7805 */ /* 0x001fe2000001ff00 */
[----:B------:R-:W-:-:S02]  /*bcf0*/  @!P1 IMAD.X R31, R3, 0x1, R15, P3 ;  /* 0x00000001031f9824 */ /* 0x000fc400018e060f */
[----:B------:R-:W5:Y:S01]  /*bd00*/  @!P2 LD.E.64 R10, desc[UR56][R26.64] ;  /* 0x000000381a0aa980 */ /* 0x000f62000c101b00 */
[----:B------:R-:W-:Y:S01]  /*bd10*/  ISETP.GE.AND P2, PT, R208, UR4, PT ;  /* 0x00000004d0007c0c */ /* 0x000fe2000bf46270 */
[----:B------:R-:W-:Y:S01]  /*bd20*/  @!P1 IMAD.X R41, R5, 0x1, R15, P4 ;  /* 0x0000000105299824 */ /* 0x000fe200020e060f */
[----:B------:R-:W-:Y:S01]  /*bd30*/  ISETP.GE.AND P3, PT, R196, UR4, PT ;  /* 0x00000004c4007c0c */ /* 0x000fe2000bf66270 */
[----:B------:R-:W5:Y:S04]  /*bd40*/  @!P1 LD.E.64 R32, desc[UR56][R30.64] ;  /* 0x000000381e209980 */ /* 0x000f68000c101b00 */
[----:B------:R0:W5:Y:S01]  /*bd50*/  @!P1 LD.E.64 R12, desc[UR56][R40.64] ;  /* 0x00000038280c9980 */ /* 0x000162000c101b00 */
[C---:B------:R-:W-:Y:S01]  /*bd60*/  ISETP.GE.AND P1, PT, R209.reuse, UR4, PT ;  /* 0x00000004d1007c0c */ /* 0x040fe2000bf26270 */
[----:B------:R-:W-:-:S04]  /*bd70*/  IMAD.SHL.U32 R15, R209, 0x2, RZ ;  /* 0x00000002d10f7824 */ /* 0x000fc800078e00ff */
[-C--:B------:R-:W-:Y:S02]  /*bd80*/  @!P2 IADD3 R44, P5, R0, R47.reuse, RZ ;  /* 0x0000002f002ca210 */ /* 0x080fe40007fbe0ff */
[C---:B------:R-:W-:Y:S01]  /*bd90*/  @!P2 IADD3 R46, P4, R14.reuse, R47, RZ ;  /* 0x0000002f0e2ea210 */ /* 0x040fe20007f9e0ff */
[----:B-1----:R-:W-:Y:S02]  /*bda0*/  @!P3 IMAD.MOV.U32 R20, RZ, RZ, R0 ;  /* 0x000000ffff14b224 */ /* 0x002fe400078e0000 */
[----:B------:R-:W-:Y:S02]  /*bdb0*/  @!P3 IMAD.MOV.U32 R21, RZ, RZ, R3 ;  /* 0x000000ffff15b224 */ /* 0x000fe400078e0003 */
[----:B------:R-:W-:Y:S01]  /*bdc0*/  @!P3 IMAD.MOV.U32 R4, RZ, RZ, R14 ;  /* 0x000000ffff04b224 */ /* 0x000fe200078e000e */
[-C--:B------:R-:W-:Y:S01]  /*bdd0*/  @!P1 IADD3 R14, P6, R14, R15.reuse, RZ ;  /* 0x0000000f0e0e9210 */ /* 0x080fe20007fde0ff */
[----:B------:R-:W-:Y:S01]  /*bde0*/  @!P2 IMAD.X R45, R3, 0x1, R53, P5 ;  /* 0x00000001032da824 */ /* 0x000fe200028e0635 */
[----:B------:R-:W-:Y:S01]  /*bdf0*/  @!P1 IADD3 R48, P5, R0, R15, RZ ;  /* 0x0000000f00309210 */ /* 0x000fe20007fbe0ff */
[----:B0-----:R-:W-:Y:S01]  /*be00*/  @!P3 IMAD.WIDE R40, R196, 0x2, R20 ;  /* 0x00000002c428b825 */ /* 0x001fe200078e0214 */
[----:B------:R-:W-:-:S02]  /*be10*/  CS2R R26, SRZ ;  /* 0x00000000001a7805 */ /* 0x000fc4000001ff00 */
[----:B------:R-:W-:Y:S02]  /*be20*/  CS2R R24, SRZ ;  /* 0x0000000000187805 */ /* 0x000fe4000001ff00 */
[----:B------:R-:W-:Y:S02]  /*be30*/  CS2R R30, SRZ ;  /* 0x00000000001e7805 */ /* 0x000fe4000001ff00 */
[----:B------:R-:W-:Y:S01]  /*be40*/  CS2R R20, SRZ ;  /* 0x0000000000147805 */ /* 0x000fe2000001ff00 */
[----:B------:R-:W-:Y:S01]  /*be50*/  @!P3 IMAD.WIDE R42, R196, 0x2, R4 ;  /* 0x00000002c42ab825 */ /* 0x000fe200078e0204 */
[----:B------:R0:W5:Y:S03]  /*be60*/  @!P3 LD.E.64 R38, desc[UR56][R40.64] ;  /* 0x000000382826b980 */ /* 0x000166000c101b00 */
[----:B------:R-:W-:Y:S01]  /*be70*/  @!P2 IMAD.X R47, R5, 0x1, R53, P4 ;  /* 0x00000001052fa824 */ /* 0x000fe200020e0635 */
[----:B------:R0:W5:Y:S01]  /*be80*/  @!P3 LD.E.64 R26, desc[UR56][R42.64] ;  /* 0x000000382a1ab980 */ /* 0x000162000c101b00 */
[----:B------:R-:W-:-:S02]  /*be90*/  @!P1 IMAD.X R49, R3, 0x1, R52, P5 ;  /* 0x0000000103319824 */ /* 0x000fc400028e0634 */
[----:B------:R-:W-:Y:S01]  /*bea0*/  @!P1 IMAD.X R15, R5, 0x1, R52, P6 ;  /* 0x00000001050f9824 */ /* 0x000fe200030e0634 */
[----:B------:R0:W5:Y:S04]  /*beb0*/  @!P2 LD.E.64 R28, desc[UR56][R44.64] ;  /* 0x000000382c1ca980 */ /* 0x000168000c101b00 */
[----:B------:R0:W5:Y:S04]  /*bec0*/  @!P2 LD.E.64 R24, desc[UR56][R46.64] ;  /* 0x000000382e18a980 */ /* 0x000168000c101b00 */
[----:B------:R0:W5:Y:S04]  /*bed0*/  @!P1 LD.E.64 R30, desc[UR56][R48.64] ;  /* 0x00000038301e9980 */ /* 0x000168000c101b00 */
[----:B------:R0:W5:Y:S02]  /*bee0*/  @!P1 LD.E.64 R20, desc[UR56][R14.64] ;  /* 0x000000380e149980 */ /* 0x000164000c101b00 */
.L_x_3870:
[----:B------:R-:W-:Y:S05]  /*bef0*/  BSYNC B1 ;  /* 0x0000000000017941 */ /* 0x000fea0003800000 */
.L_x_3869:
[----:B0-----:R-:W2:Y:S01]  /*bf00*/  LDL R43, [R1+0x4] ;  /* 0x00000400012b7983 */ /* 0x001ea20000100800 */
[----:B------:R-:W-:Y:S01]  /*bf10*/  @P0 VIADD R8, R51, 0xffffffc0 ;  /* 0xffffffc033080836 */ /* 0x000fe20000000000 */
[----:B-----5:R-:W-:Y:S01]  /*bf20*/  SHF.R.U64 R70, R38, 0x10, R39 ;  /* 0x0000001026467819 */ /* 0x020fe20000001227 */
[----:B------:R-:W-:Y:S01]  /*bf30*/  IMAD.MOV.U32 R40, RZ, RZ, R37 ;  /* 0x000000ffff287224 */ /* 0x000fe200078e0025 */
[----:B------:R-:W-:Y:S01]  /*bf40*/  MOV R42, R39 ;  /* 0x00000027002a7202 */ /* 0x000fe20000000f00 */
        /* <DEDUP_REMOVED lines=8> */
[--C-:B------:R-:W-:Y:S01]  /*bfd0*/  IMAD.MOV.U32 R36, RZ, RZ, R33.reuse ;  /* 0x000000ffff247224 */ /* 0x100fe200078e0021 */
[----:B------:R-:W-:Y:S01]  /*bfe0*/  SHF.R.U32.HI R65, RZ, 0x10, R33 ;  /* 0x00000010ff417819 */ /* 0x000fe20000011621 */
[--C-:B----4-:R-:W-:Y:S01]  /*bff0*/  IMAD.MOV.U32 R14, RZ, RZ, R29.reuse ;  /* 0x000000ffff0e7224 */ /* 0x110fe200078e001d */
[----:B------:R-:W-:Y:S01]  /*c000*/  SHF.R.U64 R63, R28, 0x10, R29 ;  /* 0x000000101c3f7819 */ /* 0x000fe2000000121d */
[----:B------:R-:W-:Y:S01]  /*c010*/  IMAD.MOV.U32 R38, RZ, RZ, R35 ;  /* 0x000000ffff267224 */ /* 0x000fe200078e0023 */
[----:B------:R-:W-:Y:S01]  /*c020*/  SHF.R.U32.HI R61, RZ, 0x10, R29 ;  /* 0x00000010ff3d7819 */ /* 0x000fe2000001161d */
[----:B------:R-:W-:Y:S01]  /*c030*/  IMAD.MOV.U32 R4, RZ, RZ, R28 ;  /* 0x000000ffff047224 */ /* 0x000fe200078e001c */
[--C-:B------:R-:W-:Y:S01]  /*c040*/  SHF.R.U64 R59, R30, 0x10, R31.reuse ;  /* 0x000000101e3b7819 */ /* 0x100fe2000000121f */
[----:B-1----:R-:W-:Y:S01]  /*c050*/  IMAD.MOV.U32 R3, RZ, RZ, R31 ;  /* 0x000000ffff037224 */ /* 0x002fe200078e001f */
[--C-:B------:R-:W-:Y:S01]  /*c060*/  SHF.R.U64 R66, R34, 0x10, R35.reuse ;  /* 0x0000001022427819 */ /* 0x100fe20000001223 */
[----:B------:R-:W-:Y:S01]  /*c070*/  IMAD.MOV.U32 R45, RZ, RZ, R26 ;  /* 0x000000ffff2d7224 */ /* 0x000fe200078e001a */
[----:B------:R-:W-:Y:S01]  /*c080*/  SHF.R.U32.HI R67, RZ, 0x10, R35 ;  /* 0x00000010ff437819 */ /* 0x000fe20000011623 */
[----:B------:R-:W-:Y:S01]  /*c090*/  IMAD.MOV.U32 R46, RZ, RZ, R27 ;  /* 0x000000ffff2e7224 */ /* 0x000fe200078e001b */
[----:B------:R-:W-:Y:S01]  /*c0a0*/  SHF.R.U32.HI R62, RZ, 0x10, R31 ;  /* 0x00000010ff3e7819 */ /* 0x000fe2000001161f */
[----:B------:R-:W-:Y:S01]  /*c0b0*/  IMAD.MOV.U32 R32, RZ, RZ, R6 ;  /* 0x000000ffff207224 */ /* 0x000fe200078e0006 */
[----:B------:R-:W-:Y:S01]  /*c0c0*/  SHF.R.U64 R60, R26, 0x10, R27 ;  /* 0x000000101a3c7819 */ /* 0x000fe2000000121b */
[----:B------:R-:W-:Y:S01]  /*c0d0*/  IMAD.MOV.U32 R33, RZ, RZ, R7 ;  /* 0x000000ffff217224 */ /* 0x000fe200078e0007 */
[----:B------:R-:W-:Y:S01]  /*c0e0*/  SHF.R.U32.HI R57, RZ, 0x10, R27 ;  /* 0x00000010ff397819 */ /* 0x000fe2000001161b */
[----:B------:R-:W-:Y:S01]  /*c0f0*/  IMAD.MOV.U32 R29, RZ, RZ, R11 ;  /* 0x000000ffff1d7224 */ /* 0x000fe200078e000b */
[----:B------:R-:W-:Y:S01]  /*c100*/  SHF.R.U64 R55, R6, 0x10, R7 ;  /* 0x0000001006377819 */ /* 0x000fe20000001207 */
[----:B------:R-:W-:Y:S01]  /*c110*/  IMAD.MOV.U32 R44, RZ, RZ, R13 ;  /* 0x000000ffff2c7224 */ /* 0x000fe200078e000d */
[----:B------:R-:W-:Y:S01]  /*c120*/  SHF.R.U32.HI R58, RZ, 0x10, R7 ;  /* 0x00000010ff3a7819 */ /* 0x000fe20000011607 */
[----:B------:R-:W-:Y:S01]  /*c130*/  BSSY B1, `(.L_x_3871) ;  /* 0x000002c000017945 */ /* 0x000fe20003800000 */
[----:B------:R-:W-:Y:S01]  /*c140*/  MOV R28, R10 ;  /* 0x0000000a001c7202 */ /* 0x000fe20000000f00 */
[----:B------:R-:W-:Y:S01]  /*c150*/  IMAD.MOV.U32 R6, RZ, RZ, R24 ;  /* 0x000000ffff067224 */ /* 0x000fe200078e0018 */
[----:B------:R-:W-:Y:S01]  /*c160*/  SHF.R.U64 R53, R10, 0x10, R11 ;  /* 0x000000100a357819 */ /* 0x000fe2000000120b */
[----:B------:R-:W-:Y:S01]  /*c170*/  IMAD.MOV.U32 R7, RZ, RZ, R25 ;  /* 0x000000ffff077224 */ /* 0x000fe200078e0019 */
[----:B------:R-:W-:Y:S01]  /*c180*/  SHF.R.U32.HI R56, RZ, 0x10, R11 ;  /* 0x00000010ff387819 */ /* 0x000fe2000001160b */
[----:B------:R-:W-:Y:S01]  /*c190*/  IMAD.MOV.U32 R11, RZ, RZ, R21 ;  /* 0x000000ffff0b7224 */ /* 0x000fe200078e0015 */
[--C-:B------:R-:W-:Y:S01]  /*c1a0*/  SHF.R.U64 R54, R12, 0x10, R13.reuse ;  /* 0x000000100c367819 */ /* 0x100fe2000000120d */
[----:B------:R-:W-:Y:S01]  /*c1b0*/  IMAD.MOV.U32 R10, RZ, RZ, R20 ;  /* 0x000000ffff0a7224 */ /* 0x000fe200078e0014 */
[----:B------:R-:W-:-:S02]  /*c1c0*/  SHF.R.U32.HI R51, RZ, 0x10, R13 ;  /* 0x00000010ff337819 */ /* 0x000fc4000001160d */
[--C-:B------:R-:W-:Y:S02]  /*c1d0*/  SHF.R.U64 R47, R20, 0x10, R21.reuse ;  /* 0x00000010142f7819 */ /* 0x100fe40000001215 */
[----:B------:R-:W-:Y:S02]  /*c1e0*/  SHF.R.U32.HI R48, RZ, 0x10, R21 ;  /* 0x00000010ff307819 */ /* 0x000fe40000011615 */
[--C-:B------:R-:W-:Y:S02]  /*c1f0*/  SHF.R.U64 R49, R24, 0x10, R25.reuse ;  /* 0x0000001018317819 */ /* 0x100fe40000001219 */
[----:B------:R-:W-:Y:S02]  /*c200*/  SHF.R.U32.HI R52, RZ, 0x10, R25 ;  /* 0x00000010ff347819 */ /* 0x000fe40000011619 */
[----:B------:R-:W-:Y:S02]  /*c210*/  PRMT R26, R37, 0x5410, R66 ;  /* 0x00005410251a7816 */ /* 0x000fe40000000042 */
[----:B------:R-:W-:-:S02]  /*c220*/  PRMT R21, R36, 0x5410, R65 ;  /* 0x0000541024157816 */ /* 0x000fc40000000041 */
[----:B------:R-:W-:Y:S02]  /*c230*/  PRMT R34, R41, 0x5410, R70 ;  /* 0x0000541029227816 */ /* 0x000fe40000000046 */
[----:B------:R-:W-:Y:S02]  /*c240*/  PRMT R35, R42, 0x5410, R71 ;  /* 0x000054102a237816 */ /* 0x000fe40000000047 */
[----:B------:R-:W-:Y:S02]  /*c250*/  PRMT R31, R40, 0x5410, R69 ;  /* 0x00005410281f7816 */ /* 0x000fe40000000045 */
        /* <DEDUP_REMOVED lines=11> */
[----:B--2---:R-:W-:-:S04]  /*c310*/  LEA.HI R0, R43, R43, RZ, 0x1 ;  /* 0x0000002b2b007211 */ /* 0x004fc800078f08ff */
[----:B---3--:R-:W-:Y:S01]  /*c320*/  LOP3.LUT R5, R0, 0xfffffffe, RZ, 0xc0, !PT ;  /* 0xfffffffe00057812 */ /* 0x008fe200078ec0ff */
[----:B------:R-:W-:Y:S01]  /*c330*/  IMAD.MOV.U32 R0, RZ, RZ, R30 ;  /* 0x000000ffff007224 */ /* 0x000fe200078e001e */
[----:B------:R-:W-:Y:S02]  /*c340*/  PRMT R30, R39, 0x5410, R68 ;  /* 0x00005410271e7816 */ /* 0x000fe40000000044 */
[----:B------:R-:W-:Y:S01]  /*c350*/  VIMNMX R39, R50, 0x80, PT ;  /* 0x0000008032277848 */ /* 0x000fe20003fe0100 */
[----:B------:R-:W-:Y:S01]  /*c360*/  IMAD.IADD R5, R43, 0x1, -R5 ;  /* 0x000000012b057824 */ /* 0x000fe200078e0a05 */
[----:B------:R-:W-:Y:S01]  /*c370*/  PRMT R0, R0, 0x5410, R59 ;  /* 0x0000541000007816 */ /* 0x000fe2000000003b */
[----:B------:R-:W-:Y:S01]  /*c380*/  IMAD.MOV.U32 R43, RZ, RZ, R12 ;  /* 0x000000ffff2b7224 */ /* 0x000fe200078e000c */
[----:B------:R-:W-:Y:S02]  /*c390*/  PRMT R12, R4, 0x5410, R63 ;  /* 0x00005410040c7816 */ /* 0x000fe4000000003f */
[----:B------:R-:W-:-:S02]  /*c3a0*/  SHF.L.U32 R5, R5, 0x1f, RZ ;  /* 0x0000001f05057819 */ /* 0x000fc400000006ff */
[----:B------:R-:W-:Y:S02]  /*c3b0*/  ISETP.GE.AND P1, PT, R202, R39, PT ;  /* 0x00000027ca00720c */ /* 0x000fe40003f26270 */
[----:B------:R-:W0:Y:S01]  /*c3c0*/  SYNCS.PHASECHK.TRANS64.TRYWAIT P0, [R18+URZ+0x30800], R5 ;  /* 0x03080005120075a7 */ /* 0x000e22000800017f */
[----:B------:R-:W-:Y:S01]  /*c3d0*/  PRMT R24, R43, 0x5410, R54 ;  /* 0x000054102b187816 */ /* 0x000fe20000000036 */
[----:B0-----:R-:W-:Y:S09]  /*c3e0*/  @!P0 BRA `(.L_x_3872) ;  /* 0x0000014400588947 */ /* 0x001ff20003800000 */
.L_x_4115:
[----:B------:R-:W-:Y:S05]  /*c3f0*/  BSYNC B1 ;  /* 0x0000000000017941 */ /* 0x000fea0003800000 */
.L_x_3871:
[----:B------:R-:W-:Y:S01]  /*c400*/  BSSY B1, `(.L_x_3873) ;  /* 0x0000101000017945 */ /* 0x000fe20003800000 */
[----:B------:R-:W-:Y:S02]  /*c410*/  PRMT R14, R6, 0x5410, R49 ;  /* 0x00005410060e7816 */ /* 0x000fe40000000031 */
[----:B------:R-:W-:Y:S02]  /*c420*/  PRMT R15, R7, 0x5410, R52 ;  /* 0x00005410070f7816 */ /* 0x000fe40000000034 */
        /* <DEDUP_REMOVED lines=8> */
[-C--:B------:R-:W-:Y:S02]  /*c4b0*/  ISETP.GE.AND P3, PT, R206, R4.reuse, PT ;  /* 0x00000004ce00720c */ /* 0x080fe40003f66270 */
[----:B------:R-:W-:-:S02]  /*c4c0*/  ISETP.GE.AND P4, PT, R208, R4, PT ;  /* 0x00000004d000720c */ /* 0x000fc40003f86270 */
[----:B------:R-:W-:-:S03]  /*c4d0*/  ISETP.GE.AND P5, PT, R209, R4, PT ;  /* 0x00000004d100720c */ /* 0x000fc60003fa6270 */
[----:B------:R-:W-:Y:S10]  /*c4e0*/  @P0 BRA `(.L_x_3876) ;  /* 0x0000000000980947 */ /* 0x000ff40003800000 */
[----:B0-----:R-:W0:Y:S01]  /*c4f0*/  LDS.128 R4, [R9+0x12400] ;  /* 0x0124000009047984 */ /* 0x001e220000000c00 */
[----:B------:R-:W-:Y:S01]  /*c500*/  IMAD.U32 R45, R36, 0x10000, RZ ;  /* 0x00010000242d7824 */ /* 0x000fe200078e00ff */
[C---:B------:R-:W-:Y:S01]  /*c510*/  LOP3.LUT R44, R34.reuse, 0xffff0000, RZ, 0xc0, !PT ;  /* 0xffff0000222c7812 */ /* 0x040fe200078ec0ff */
[----:B------:R-:W-:Y:S01]  /*c520*/  IMAD.U32 R43, R34, 0x10000, RZ ;  /* 0x00010000222b7824 */ /* 0x000fe200078e00ff */
        /* <DEDUP_REMOVED lines=10> */
[C---:B------:R-:W-:Y:S01]  /*c5d0*/  FMUL.FTZ R49, R5.reuse, R46 ;  /* 0x0000002e05317220 */ /* 0x040fe20000410000 */
[C---:B------:R-:W-:Y:S01]  /*c5e0*/  FFMA.FTZ R47, R38.reuse, R43, -R47 ;  /* 0x0000002b262f7223 */ /* 0x040fe2000001082f */
[----:B------:R-:W-:Y:S01]  /*c5f0*/  FFMA.FTZ R48, R38, R45, R4 ;  /* 0x0000002d26307223 */ /* 0x000fe20000010004 */
[-C--:B------:R-:W-:Y:S01]  /*c600*/  FMUL.FTZ R45, R5, R44.reuse ;  /* 0x0000002c052d7220 */ /* 0x080fe20000410000 */
[----:B------:R-:W-:Y:S01]  /*c610*/  LOP3.LUT R7, R7, 0xffff0000, RZ, 0xc0, !PT ;  /* 0xffff000007077812 */ /* 0x000fe200078ec0ff */
[C---:B------:R-:W-:Y:S01]  /*c620*/  IMAD.U32 R38, R37.reuse, 0x10000, RZ ;  /* 0x0001000025267824 */ /* 0x040fe200078e00ff */
[----:B------:R-:W-:Y:S01]  /*c630*/  LOP3.LUT R43, R37, 0xffff0000, RZ, 0xc0, !PT ;  /* 0xffff0000252b7812 */ /* 0x000fe200078ec0ff */
[C---:B------:R-:W-:Y:S01]  /*c640*/  IMAD.U32 R4, R35.reuse, 0x10000, RZ ;  /* 0x0001000023047824 */ /* 0x040fe200078e00ff */
[----:B------:R-:W-:Y:S01]  /*c650*/  LOP3.LUT R5, R35, 0xffff0000, RZ, 0xc0, !PT ;  /* 0xffff000023057812 */ /* 0x000fe200078ec0ff */
        /* <DEDUP_REMOVED lines=15> */
.L_x_3876:
[----:B------:R-:W-:Y:S05]  /*c750*/  BSYNC B2 ;  /* 0x0000000000027941 */ /* 0x000fea0003800000 */
.L_x_3875:
[----:B------:R-:W-:Y:S04]  /*c760*/  BSSY B2, `(.L_x_3877) ;  /* 0x0000028000027945 */ /* 0x000fe80003800000 */
[----:B------:R-:W-:Y:S05]  /*c770*/  @P1 BRA `(.L_x_3878) ;  /* 0x0000000000981947 */ /* 0x000fea0003800000 */
[----:B01----:R-:W0:Y:S01]  /*c780*/  LDS.128 R4, [R8] ;  /* 0x0000000008047984 */ /* 0x003e220000000c00 */
[----:B------:R-:W-:Y:S01]  /*c790*/  IMAD.U32 R45, R32, 0x10000, RZ ;  /* 0x00010000202d7824 */ /* 0x000fe200078e00ff */
[C---:B------:R-:W-:Y:S01]  /*c7a0*/  LOP3.LUT R44, R30.reuse, 0xffff0000, RZ, 0xc0, !PT ;  /* 0xffff00001e2c7812 */ /* 0x040fe200078ec0ff */
[----:B------:R-:W-:Y:S01]  /*c7b0*/  IMAD.U32 R43, R30, 0x10000, RZ ;  /* 0x000100001e2b7824 */ /* 0x000fe200078e00ff */
[----:B------:R-:W-:Y:S02]  /*c7c0*/  LOP3.LUT R46, R32, 0xffff0000, RZ, 0xc0, !PT ;  /* 0xffff0000202e7812 */ /* 0x000fe400078ec0ff */
[C---:B0-----:R-:W-:Y:S01]  /*c7d0*/  SHF.L.U32 R38, R4.reuse, 0x10, RZ ;  /* 0x0000001004267819 */ /* 0x041fe200000006ff */
[C---:B------:R-:W-:Y:S01]  /*c7e0*/  IMAD.U32 R40, R5.reuse, 0x10000, RZ ;  /* 0x0001000005287824 */ /* 0x040fe200078e00ff */
[----:B------:R-:W-:Y:S01]  /*c7f0*/  LOP3.LUT R4, R4, 0xffff0000, RZ, 0xc0, !PT ;  /* 0xffff000004047812 */ /* 0x000fe200078ec0ff */
[C---:B------:R-:W-:Y:S01]  /*c800*/  IMAD.U32 R41, R6.reuse, 0x10000, RZ ;  /* 0x0001000006297824 */ /* 0x040fe200078e00ff */
[----:B------:R-:W-:Y:S01]  /*c810*/  LOP3.LUT R5, R5, 0xffff0000, RZ, 0xc0, !PT ;  /* 0xffff000005057812 */ /* 0x000fe200078ec0ff */
[----:B------:R-:W-:Y:S01]  /*c820*/  IMAD.U32 R42, R7, 0x10000, RZ ;  /* 0x00010000072a7824 */ /* 0x000fe200078e00ff */
[----:B------:R-:W-:Y:S01]  /*c830*/  LOP3.LUT R6, R6, 0xffff0000, RZ, 0xc0, !PT ;  /* 0xffff000006067812 */ /* 0x000fe200078ec0ff */
[C---:B------:R-:W-:Y:S01]  /*c840*/  FMUL.FTZ R47, R4.reuse, R45 ;  /* 0x0000002d042f7220 */ /* 0x040fe20000410000 */
[-C--:B------:R-:W-:Y:S01]  /*c850*/  FMUL.FTZ R4, R4, R43.reuse ;  /* 0x0000002b04047220 */ /* 0x080fe20000410000 */
[----:B------:R-:W-:Y:S01]  /*c860*/  FMUL.FTZ R49, R5, R46 ;  /* 0x0000002e05317220 */ /* 0x000fe20000410000 */
[----:B------:R-:W-:Y:S01]  /*c870*/  LOP3.LUT R7, R7, 0xffff0000, RZ, 0xc0, !PT ;  /* 0xffff000007077812 */ /* 0x000fe200078ec0ff */
[C---:B------:R-:W-:Y:S01]  /*c880*/  FFMA.FTZ R47, R38.reuse, R43, -R47 ;  /* 0x0000002b262f7223 */ /* 0x040fe2000001082f */
[----:B------:R-:W-:Y:S01]  /*c890*/  FFMA.FTZ R48, R38, R45, R4 ;  /* 0x0000002d26307223 */ /* 0x000fe20000010004 */
[----:B------:R-:W-:Y:S01]  /*c8a0*/  FMUL.FTZ R45, R5, R44 ;  /* 0x0000002c052d7220 */ /* 0x000fe20000410000 */
[C---:B------:R-:W-:Y:S01]  /*c8b0*/  LOP3.LUT R43, R33.reuse, 0xffff0000, RZ, 0xc0, !PT ;  /* 0xffff0000212b7812 */ /* 0x040fe200078ec0ff */
[----:B------:R-:W-:Y:S01]  /*c8c0*/  IMAD.U32 R38, R33, 0x10000, RZ ;  /* 0x0001000021267824 */ /* 0x000fe200078e00ff */
[C---:B------:R-:W-:Y:S01]  /*c8d0*/  LOP3.LUT R5, R31.reuse, 0xffff0000, RZ, 0xc0, !PT ;  /* 0xffff00001f057812 */ /* 0x040fe200078ec0ff */
[----:B------:R-:W-:-:S02]  /*c8e0*/  IMAD.U32 R4, R31, 0x10000, RZ ;  /* 0x000100001f047824 */ /* 0x000fc400078e00ff */
        /* <DEDUP_REMOVED lines=15> */
.L_x_3878:
[----:B------:R-:W-:Y:S05]  /*c9e0*/  BSYNC B2 ;  /* 0x0000000000027941 */ /* 0x000fea0003800000 */
.L_x_3877:
[----:B------:R-:W-:Y:S04]  /*c9f0*/  BSSY B2, `(.L_x_3879) ;  /* 0x0000028000027945 */ /* 0x000fe80003800000 */
[----:B------:R-:W-:Y:S05]  /*ca00*/  @P2 BRA `(.L_x_3880) ;  /* 0x0000000000982947 */ /* 0x000fea0003800000 */
[----:B012---:R-:W0:Y:S01]  /*ca10*/  LDS.128 R4, [R9+0x16400] ;  /* 0x0164000009047984 */ /* 0x007e220000000c00 */
        /* <DEDUP_REMOVED lines=37> */
.L_x_3880:
[----:B------:R-:W-:Y:S05]  /*cc70*/  BSYNC B2 ;  /* 0x0000000000027941 */ /* 0x000fea0003800000 */
.L_x_3879:
[----:B------:R-:W-:Y:S04]  /*cc80*/  BSSY B2, `(.L_x_3881) ;  /* 0x0000028000027945 */ /* 0x000fe80003800000 */
[----:B------:R-:W-:Y:S05]  /*cc90*/  @P3 BRA `(.L_x_3882) ;  /* 0x0000000000983947 */ /* 0x000fea0003800000 */
[----:B0123--:R-:W0:Y:S01]  /*cca0*/  LDS.128 R4, [R8+0x4000] ;  /* 0x0040000008047984 */ /* 0x00fe220000000c00 */
        /* <DEDUP_REMOVED lines=37> */
.L_x_3882:
[----:B------:R-:W-:Y:S05]  /*cf00*/  BSYNC B2 ;  /* 0x0000000000027941 */ /* 0x000fea0003800000 */
.L_x_3881:
[----:B------:R-:W-:Y:S04]  /*cf10*/  BSSY B2, `(.L_x_3883) ;  /* 0x0000028000027945 */ /* 0x000fe80003800000 */
[----:B------:R-:W-:Y:S05]  /*cf20*/  @P4 BRA `(.L_x_3884) ;  /* 0x0000000000984947 */ /* 0x000fea0003800000 */
[----:B01234-:R-:W0:Y:S01]  /*cf30*/  LDS.128 R4, [R9+0x1a400] ;  /* 0x01a4000009047984 */ /* 0x01fe220000000c00 */
        /* <DEDUP_REMOVED lines=37> */
.L_x_3884:
[----:B------:R-:W-:Y:S05]  /*d190*/  BSYNC B2 ;  /* 0x0000000000027941 */ /* 0x000fea0003800000 */
.L_x_3883:
[----:B------:R-:W-:Y:S05]  /*d1a0*/  @P5 BRA `(.L_x_3874) ;  /* 0x0000000000985947 */ /* 0x000fea0003800000 */
[----:B01234-:R-:W0:Y:S01]  /*d1b0*/  LDS.128 R4, [R8+0x8000] ;  /* 0x0080000008047984 */ /* 0x01fe220000000c00 */
        /* <DEDUP_REMOVED lines=37> */
.L_x_3874:
[----:B------:R-:W-:Y:S05]  /*d410*/  BSYNC B1 ;  /* 0x0000000000017941 */ /* 0x000fea0003800000 */
.L_x_3873:
[----:B01234-:R-:W-:-:S05]  /*d420*/  VIADD R4, R202, 0x40 ;  /* 0x00000040ca047836 */ /* 0x01ffca0000000000 */
[----:B------:R-:W-:-:S13]  /*d430*/  ISETP.GE.AND P0, PT, R4, R39, PT ;  /* 0x000000270400720c */ /* 0x000fda0003f06270 */
[----:B------:R-:W-:Y:S05]  /*d440*/  @P0 BRA `(.L_x_3885) ;  /* 0x0000003c00080947 */ /* 0x000fea0003800000 */
[----:B------:R-:W0:Y:S01]  /*d450*/  LDC R4, c[0x0][0x3f4] ;  /* 0x0000fd00ff047b82 */ /* 0x000e220000000800 */
[----:B------:R-:W-:Y:S01]  /*d460*/  BSSY B1, `(.L_x_3886) ;  /* 0x000002e000017945 */ /* 0x000fe20003800000 */
[-C--:B0-----:R-:W-:Y:S02]  /*d470*/  ISETP.GE.AND P0, PT, R196, R4.reuse, PT ;  /* 0x00000004c400720c */ /* 0x081fe40003f06270 */
[-C--:B------:R-:W-:Y:S02]  /*d480*/  ISETP.GE.AND P1, PT, R207, R4.reuse, PT ;  /* 0x00000004cf00720c */ /* 0x080fe40003f26270 */
[-C--:B------:R-:W-:Y:S02]  /*d490*/  ISETP.GE.AND P2, PT, R205, R4.reuse, PT ;  /* 0x00000004cd00720c */ /* 0x080fe40003f46270 */
[-C--:B------:R-:W-:Y:S02]  /*d4a0*/  ISETP.GE.AND P3, PT, R206, R4.reuse, PT ;  /* 0x00000004ce00720c */ /* 0x080fe40003f66270 */
[----:B------:R-:W-:-:S02]  /*d4b0*/  ISETP.GE.AND P4, PT, R208, R4, PT ;  /* 0x00000004d000720c */ /* 0x000fc40003f86270 */
[----:B------:R-:W-:-:S03]  /*d4c0*/  ISETP.GE.AND P5, PT, R209, R4, PT ;  /* 0x00000004d100720c */ /* 0x000fc60003fa6270 */
[----:B------:R-:W-:Y:S10]  /*d4d0*/  @P0 BRA `(.L_x_3887) ;  /* 0x0000000000980947 */ /* 0x000ff40003800000 */
[----:B------:R-:W0:Y:S01]  /*d4e0*/  LDS.128 R4, [R9+0x14400] ;  /* 0x0144000009047984 */ /* 0x000e220000000c00 */
[----:B------:R-:W-:Y:S01]  /*d4f0*/  IMAD.U32 R42, R34, 0x10000, RZ ;  /* 0x00010000222a7824 */ /* 0x000fe200078e00ff */
[C---:B------:R-:W-:Y:S01]  /*d500*/  LOP3.LUT R47, R36.reuse, 0xffff0000, RZ, 0xc0, !PT ;  /* 0xffff0000242f7812 */ /* 0x040fe200078ec0ff */
        /* <DEDUP_REMOVED lines=16> */
[-C--:B------:R-:W-:Y:S01]  /*d610*/  FFMA.FTZ R5, R45, R39.reuse, -R40 ;  /* 0x000000272d057223 */ /* 0x080fe20000010828 */
[----:B------:R-:W-:Y:S01]  /*d620*/  LOP3.LUT R6, R6, 0xffff0000, RZ, 0xc0, !PT ;  /* 0xffff000006067812 */ /* 0x000fe200078ec0ff */
[----:B------:R-:W-:Y:S01]  /*d630*/  IMAD.U32 R44, R37, 0x10000, RZ ;  /* 0x00010000252c7824 */ /* 0x000fe200078e00ff */
[----:B------:R-:W-:Y:S01]  /*d640*/  SHF.L.U32 R40, R35, 0x10, RZ ;  /* 0x0000001023287819 */ /* 0x000fe200000006ff */
[----:B------:R-:W-:Y:S01]  /*d650*/  FFMA.FTZ R38, R47, R39, R38 ;  /* 0x000000272f267223 */ /* 0x000fe20000010026 */
[----:B------:R-:W-:Y:S01]  /*d660*/  LOP3.LUT R42, R35, 0xffff0000, RZ, 0xc0, !PT ;  /* 0xffff0000232a7812 */ /* 0x000fe200078ec0ff */
[-C--:B------:R-:W-:Y:S01]  /*d670*/  FMUL.FTZ R39, R46, R7.reuse ;  /* 0x000000072e277220 */ /* 0x080fe20000410000 */
[-C--:B------:R-:W-:Y:S01]  /*d680*/  FMUL.FTZ R35, R44, R6.reuse ;  /* 0x000000062c237220 */ /* 0x080fe20000410000 */
[----:B------:R-:W-:Y:S01]  /*d690*/  FMUL.FTZ R37, R40, R6 ;  /* 0x0000000628257220 */ /* 0x000fe20000410000 */
[----:B------:R-:W-:Y:S01]  /*d6a0*/  F2FP.BF16.F32.PACK_AB R4, R43, R4 ;  /* 0x000000042b04723e */ /* 0x000fe200000010ff */
[C---:B------:R-:W-:Y:S01]  /*d6b0*/  FMUL.FTZ R41, R42.reuse, R7 ;  /* 0x000000072a297220 */ /* 0x040fe20000410000 */
[----:B------:R-:W-:Y:S01]  /*d6c0*/  FFMA.FTZ R7, R42, R36, -R39 ;  /* 0x000000242a077223 */ /* 0x000fe20000010827 */
[-C--:B------:R-:W-:Y:S01]  /*d6d0*/  FFMA.FTZ R6, R40, R34.reuse, -R35 ;  /* 0x0000002228067223 */ /* 0x080fe20000010823 */
[----:B------:R-:W-:Y:S01]  /*d6e0*/  FFMA.FTZ R37, R44, R34, R37 ;  /* 0x000000222c257223 */ /* 0x000fe20000010025 */
[----:B------:R-:W-:Y:S01]  /*d6f0*/  FFMA.FTZ R36, R46, R36, R41 ;  /* 0x000000242e247223 */ /* 0x000fe20000010029 */
[----:B------:R-:W-:-:S03]  /*d700*/  F2FP.BF16.F32.PACK_AB R5, R38, R5 ;  /* 0x000000052605723e */ /* 0x000fc600000010ff */
[----:B------:R-:W-:Y:S02]  /*d710*/  F2FP.BF16.F32.PACK_AB R6, R37, R6 ;  /* 0x000000062506723e */ /* 0x000fe400000010ff */
[----:B------:R-:W-:-:S05]  /*d720*/  F2FP.BF16.F32.PACK_AB R7, R36, R7 ;  /* 0x000000072407723e */ /* 0x000fca00000010ff */
[----:B------:R0:W-:Y:S02]  /*d730*/  STS.128 [R9+0x14400], R4 ;  /* 0x0144000409007388 */ /* 0x0001e40000000c00 */
.L_x_3887:
[----:B------:R-:W-:Y:S05]  /*d740*/  BSYNC B1 ;  /* 0x0000000000017941 */ /* 0x000fea0003800000 */
.L_x_3886:
[----:B------:R-:W-:Y:S04]  /*d750*/  BSSY B1, `(.L_x_3888) ;  /* 0x0000028000017945 */ /* 0x000fe80003800000 */
[----:B------:R-:W-:Y:S05]  /*d760*/  @P1 BRA `(.L_x_3889) ;  /* 0x0000000000981947 */ /* 0x000fea0003800000 */
[----:B0-----:R-:W0:Y:S01]  /*d770*/  LDS.128 R4, [R8+0x2000] ;  /* 0x0020000008047984 */ /* 0x001e220000000c00 */
        /* <DEDUP_REMOVED lines=19> */
[-C--:B------:R-:W-:Y:S01]  /*d8b0*/  FFMA.FTZ R5, R41, R35.reuse, -R36 ;  /* 0x0000002329057223 */ /* 0x080fe20000010824 */
[----:B------:R-:W-:Y:S01]  /*d8c0*/  LOP3.LUT R38, R31, 0xffff0000, RZ, 0xc0, !PT ;  /* 0xffff00001f267812 */ /* 0x000fe200078ec0ff */
[----:B------:R-:W-:Y:S02]  /*d8d0*/  IMAD.U32 R40, R33, 0x10000, RZ ;  /* 0x0001000021287824 */ /* 0x000fe400078e00ff */
[----:B------:R-:W-:Y:S01]  /*d8e0*/  FFMA.FTZ R34, R43, R35, R34 ;  /* 0x000000232b227223 */ /* 0x000fe20000010022 */
[----:B------:R-:W-:Y:S02]  /*d8f0*/  IMAD.U32 R36, R31, 0x10000, RZ ;  /* 0x000100001f247824 */ /* 0x000fe400078e00ff */
[-C--:B------:R-:W-:Y:S01]  /*d900*/  FMUL.FTZ R35, R42, R7.reuse ;  /* 0x000000072a237220 */ /* 0x080fe20000410000 */
[-C--:B------:R-:W-:Y:S01]  /*d910*/  FMUL.FTZ R31, R40, R6.reuse ;  /* 0x00000006281f7220 */ /* 0x080fe20000410000 */
        /* <DEDUP_REMOVED lines=11> */
.L_x_3889:
[----:B------:R-:W-:Y:S05]  /*d9d0*/  BSYNC B1 ;  /* 0x0000000000017941 */ /* 0x000fea0003800000 */
.L_x_3888:
[----:B------:R-:W-:Y:S04]  /*d9e0*/  BSSY B1, `(.L_x_3890) ;  /* 0x0000028000017945 */ /* 0x000fe80003800000 */
[----:B------:R-:W-:Y:S05]  /*d9f0*/  @P2 BRA `(.L_x_3891) ;  /* 0x0000000000982947 */ /* 0x000fea0003800000 */
[----:B01----:R-:W0:Y:S01]  /*da00*/  LDS.128 R4, [R9+0x18400] ;  /* 0x0184000009047984 */ /* 0x003e220000000c00 */
        /* <DEDUP_REMOVED lines=37> */
.L_x_3891:
[----:B------:R-:W-:Y:S05]  /*dc60*/  BSYNC B1 ;  /* 0x0000000000017941 */ /* 0x000fea0003800000 */
.L_x_3890:
[----:B------:R-:W-:Y:S04]  /*dc70*/  BSSY B1, `(.L_x_3892) ;  /* 0x0000028000017945 */ /* 0x000fe80003800000 */
[----:B------:R-:W-:Y:S05]  /*dc80*/  @P3 BRA `(.L_x_3893) ;  /* 0x0000000000983947 */ /* 0x000fea0003800000 */
[----:B012---:R-:W0:Y:S01]  /*dc90*/  LDS.128 R4, [R8+0x6000] ;  /* 0x0060000008047984 */ /* 0x007e220000000c00 */
        /* <DEDUP_REMOVED lines=37> */
.L_x_3893:
[----:B------:R-:W-:Y:S05]  /*def0*/  BSYNC B1 ;  /* 0x0000000000017941 */ /* 0x000fea0003800000 */
.L_x_3892:
[----:B------:R-:W-:Y:S04]  /*df00*/  BSSY B1, `(.L_x_3894) ;  /* 0x0000028000017945 */ /* 0x000fe80003800000 */
[----:B------:R-:W-:Y:S05]  /*df10*/  @P4 BRA `(.L_x_3895) ;  /* 0x0000000000984947 */ /* 0x000fea0003800000 */
[----:B0123--:R-:W0:Y:S01]  /*df20*/  LDS.128 R4, [R9+0x1c400] ;  /* 0x01c4000009047984 */ /* 0x00fe220000000c00 */
        /* <DEDUP_REMOVED lines=37> */
.L_x_3895:
[----:B------:R-:W-:Y:S05]  /*e180*/  BSYNC B1 ;  /* 0x0000000000017941 */ /* 0x000fea0003800000 */
.L_x_3894:
[----:B------:R-:W-:Y:S05]  /*e190*/  @P5 BRA `(.L_x_3885) ;  /* 0x0000002c00b45947 */ /* 0x000fea0003800000 */
[----:B01234-:R-:W0:Y:S01]  /*e1a0*/  LDS.128 R4, [R8+0xa000] ;  /* 0x00a0000008047984 */ /* 0x01fe220000000c00 */
[C---:B------:R-:W-:Y:S01]  /*e1b0*/  IMAD.U32 R21, R10.reuse, 0x10000, RZ ;  /* 0x000100000a157824 */ /* 0x040fe200078e00ff */
        /* <DEDUP_REMOVED lines=16> */
[----:B------:R-:W-:Y:S01]  /*e2c0*/  FMUL.FTZ R15, R24, R5 ;  /* 0x00000005180f7220 */ /* 0x000fe20000410000 */
        /* <DEDUP_REMOVED lines=20> */
.L_x_3867:
[----:B------:R-:W-:-:S03]  /*e410*/  UMOV UR4, 0xffffffff ;  /* 0xffffffff00047882 */ /* 0x000fc60000000000 */
[----:B------:R-:W-:Y:S05]  /*e420*/  BRA.DIV UR4, `(.L_x_3896) ;  /* 0x00000126045c7947 */ /* 0x000fea000b800000 */
[----:B------:R0:W1:Y:S04]  /*e430*/  SHFL.IDX PT, R3, R25, RZ, 0x1c1f ;  /* 0x001c1fff19037589 */ /* 0x00006800000e0000 */
[----:B------:R0:W2:Y:S04]  /*e440*/  SHFL.IDX PT, R0, R24, RZ, 0x1c1f ;  /* 0x001c1fff18007589 */ /* 0x0000a800000e0000 */
[----:B------:R0:W3:Y:S04]  /*e450*/  SHFL.IDX PT, R21, R27, RZ, 0x1c1f ;  /* 0x001c1fff1b157589 */ /* 0x0000e800000e0000 */
[----:B------:R0:W4:Y:S02]  /*e460*/  SHFL.IDX PT, R20, R26, RZ, 0x1c1f ;  /* 0x001c1fff1a147589 */ /* 0x00012400000e0000 */
.L_x_4121:
[----:B------:R-:W-:Y:S01]  /*e470*/  ULDC UR4, c[0x0][0x448] ;  /* 0x0001120000047ab9 */ /* 0x000fe20000000800 */
[----:B------:R-:W-:Y:S01]  /*e480*/  BSSY B1, `(.L_x_3897) ;  /* 0x0000035000017945 */ /* 0x000fe20003800000 */
[----:B------:R-:W-:Y:S01]  /*e490*/  IMAD R48, R140, UR4, RZ ;  /* 0x000000048c307c24 */ /* 0x000fe2000f8e02ff */
[----:B------:R-:W-:Y:S02]  /*e4a0*/  CS2R R4, SRZ ;  /* 0x0000000000047805 */ /* 0x000fe4000001ff00 */
[----:B------:R-:W-:Y:S02]  /*e4b0*/  CS2R R8, SRZ ;  /* 0x0000000000087805 */ /* 0x000fe4000001ff00 */
[----:B------:R-:W-:Y:S02]  /*e4c0*/  CS2R R10, SRZ ;  /* 0x00000000000a7805 */ /* 0x000fe4000001ff00 */
[----:B------:R-:W-:Y:S02]  /*e4d0*/  CS2R R12, SRZ ;  /* 0x00000000000c7805 */ /* 0x000fe4000001ff00 */
[----:B------:R-:W-:Y:S01]  /*e4e0*/  ISETP.GE.AND P0, PT, R6, R48, PT ;  /* 0x000000300600720c */ /* 0x000fe20003f06270 */
[----:B------:R-:W-:Y:S01]  /*e4f0*/  IMAD R48, R29, -0x80, R48 ;  /* 0xffffff801d307824 */ /* 0x000fe200078e0230 */
[----:B------:R-:W-:-:S02]  /*e500*/  CS2R R6, SRZ ;  /* 0x0000000000067805 */ /* 0x000fc4000001ff00 */
[----:B------:R-:W-:Y:S02]  /*e510*/  CS2R R14, SRZ ;  /* 0x00000000000e7805 */ /* 0x000fe4000001ff00 */
[----:B0-----:R-:W-:Y:S02]  /*e520*/  CS2R R24, SRZ ;  /* 0x0000000000187805 */ /* 0x001fe4000001ff00 */
[----:B------:R-:W-:Y:S02]  /*e530*/  CS2R R26, SRZ ;  /* 0x00000000001a7805 */ /* 0x000fe4000001ff00 */
[----:B------:R-:W-:Y:S02]  /*e540*/  CS2R R28, SRZ ;  /* 0x00000000001c7805 */ /* 0x000fe4000001ff00 */
[----:B------:R-:W-:Y:S02]  /*e550*/  CS2R R30, SRZ ;  /* 0x00000000001e7805 */ /* 0x000fe4000001ff00 */
[----:B------:R-:W-:-:S02]  /*e560*/  CS2R R32, SRZ ;  /* 0x0000000000207805 */ /* 0x000fc4000001ff00 */
[----:B------:R-:W-:Y:S01]  /*e570*/  CS2R R34, SRZ ;  /* 0x0000000000227805 */ /* 0x000fe2000001ff00 */
[----:B------:R-:W-:Y:S06]  /*e580*/  @P0 BRA `(.L_x_3898) ;  /* 0x0000000000900947 */ /* 0x000fec0003800000 */
[----:B------:R-:W-:Y:S01]  /*e590*/  ULDC UR4, c[0x0][0x3f4] ;  /* 0x0000fd0000047ab9 */ /* 0x000fe20000000800 */
[----:B--2---:R-:W-:Y:S01]  /*e5a0*/  IMAD.MOV.U32 R4, RZ, RZ, R0 ;  /* 0x000000ffff047224 */ /* 0x004fe200078e0000 */
[----:B------:R-:W-:Y:S01]  /*e5b0*/  ISETP.GE.AND P2, PT, R16, UR4, PT ;  /* 0x0000000410007c0c */ /* 0x000fe2000bf46270 */
[----:B-1----:R-:W-:Y:S01]  /*e5c0*/  IMAD.MOV.U32 R5, RZ, RZ, R3 ;  /* 0x000000ffff057224 */ /* 0x002fe200078e0003 */
[----:B------:R-:W-:Y:S02]  /*e5d0*/  ISETP.GE.AND P3, PT, R194, UR4, PT ;  /* 0x00000004c2007c0c */ /* 0x000fe4000bf66270 */
[----:B------:R-:W-:Y:S02]  /*e5e0*/  CS2R R28, SRZ ;  /* 0x00000000001c7805 */ /* 0x000fe4000001ff00 */
[----:B------:R-:W-:Y:S02]  /*e5f0*/  ISETP.GE.AND P4, PT, R193, UR4, PT ;  /* 0x00000004c1007c0c */ /* 0x000fe4000bf86270 */
[----:B------:R-:W-:-:S02]  /*e600*/  CS2R R30, SRZ ;  /* 0x00000000001e7805 */ /* 0x000fc4000001ff00 */
[----:B------:R-:W-:Y:S02]  /*e610*/  CS2R R8, SRZ ;  /* 0x0000000000087805 */ /* 0x000fe4000001ff00 */
[----:B------:R-:W-:Y:S02]  /*e620*/  CS2R R10, SRZ ;  /* 0x00000000000a7805 */ /* 0x000fe4000001ff00 */
[----:B------:R-:W-:Y:S02]  /*e630*/  CS2R R32, SRZ ;  /* 0x0000000000207805 */ /* 0x000fe4000001ff00 */
[----:B------:R-:W-:Y:S01]  /*e640*/  CS2R R34, SRZ ;  /* 0x0000000000227805 */ /* 0x000fe2000001ff00 */
[----:B------:R-:W-:Y:S02]  /*e650*/  @!P2 IMAD.SHL.U32 R47, R16, 0x2, RZ ;  /* 0x00000002102fa824 */ /* 0x000fe400078e00ff */
[----:B------:R-:W-:Y:S02]  /*e660*/  @!P3 IMAD.SHL.U32 R39, R195, 0x8, RZ ;  /* 0x00000008c327b824 */ /* 0x000fe400078e00ff */
[----:B------:R-:W-:Y:S01]  /*e670*/  @!P4 IMAD.SHL.U32 R43, R198, 0x8, RZ ;  /* 0x00000008c62bc824 */ /* 0x000fe200078e00ff */
[-C--:B------:R-:W-:Y:S01]  /*e680*/  @!P2 IADD3 R44, P0, R0, R47.reuse, RZ ;  /* 0x0000002f002ca210 */ /* 0x080fe20007f1e0ff */
[----:B------:R-:W-:Y:S01]  /*e690*/  @!P3 IMAD.WIDE R36, R39, 0x2, R4 ;  /* 0x000000022724b825 */ /* 0x000fe200078e0204 */
[----:B----4-:R-:W-:-:S02]  /*e6a0*/  @!P2 IADD3 R46, P1, R20, R47, RZ ;  /* 0x0000002f142ea210 */ /* 0x010fc40007f3e0ff */
[----:B------:R-:W-:Y:S01]  /*e6b0*/  @!P2 SHF.L.U64.HI R0, R16, 0x1, R17 ;  /* 0x000000011000a819 */ /* 0x000fe20000010211 */
[----:B------:R-:W-:Y:S01]  /*e6c0*/  @!P4 IMAD.WIDE R40, R43, 0x2, R4 ;  /* 0x000000022b28c825 */ /* 0x000fe200078e0204 */
[----:B------:R-:W-:Y:S02]  /*e6d0*/  CS2R R12, SRZ ;  /* 0x00000000000c7805 */ /* 0x000fe4000001ff00 */
[----:B------:R-:W-:Y:S02]  /*e6e0*/  CS2R R14, SRZ ;  /* 0x00000000000e7805 */ /* 0x000fe4000001ff00 */
[----:B------:R-:W-:Y:S02]  /*e6f0*/  CS2R R24, SRZ ;  /* 0x0000000000187805 */ /* 0x000fe4000001ff00 */
[----:B------:R-:W-:Y:S02]  /*e700*/  CS2R R26, SRZ ;  /* 0x00000000001a7805 */ /* 0x000fe4000001ff00 */
[----:B------:R-:W-:-:S02]  /*e710*/  CS2R R4, SRZ ;  /* 0x0000000000047805 */ /* 0x000fc4000001ff00 */
[----:B------:R-:W-:Y:S01]  /*e720*/  CS2R R6, SRZ ;  /* 0x0000000000067805 */ /* 0x000fe2000001ff00 */
[--C-:B---3--:R-:W-:Y:S01]  /*e730*/  @!P3 IMAD.WIDE R38, R39, 0x2, R20.reuse ;  /* 0x000000022726b825 */ /* 0x108fe200078e0214 */
[----:B------:R0:W5:Y:S03]  /*e740*/  @!P3 LD.E.128 R28, desc[UR56][R36.64] ;  /* 0x00000038241cb980 */ /* 0x000166000c101d00 */
[----:B------:R-:W-:Y:S01]  /*e750*/  @!P4 IMAD.WIDE R42, R43, 0x2, R20 ;  /* 0x000000022b2ac825 */ /* 0x000fe200078e0214 */
[----:B------:R0:W5:Y:S03]  /*e760*/  @!P3 LD.E.128 R8, desc[UR56][R38.64] ;  /* 0x000000382608b980 */ /* 0x000166000c101d00 */
[--C-:B------:R-:W-:Y:S01]  /*e770*/  @!P2 IMAD.X R45, R3, 0x1, R0.reuse, P0 ;  /* 0x00000001032da824 */ /* 0x100fe200000e0600 */
[----:B------:R0:W5:Y:S01]  /*e780*/  @!P4 LD.E.128 R32, desc[UR56][R40.64] ;  /* 0x000000382820c980 */ /* 0x000162000c101d00 */
[----:B------:R-:W-:-:S03]  /*e790*/  @!P2 IMAD.X R47, R21, 0x1, R0, P1 ;  /* 0x00000001152fa824 */ /* 0x000fc600008e0600 */
[----:B------:R0:W5:Y:S04]  /*e7a0*/  @!P4 LD.E.128 R12, desc[UR56][R42.64] ;  /* 0x000000382a0cc980 */ /* 0x000168000c101d00 */
[----:B------:R0:W5:Y:S04]  /*e7b0*/  @!P2 LD.E.128 R24, desc[UR56][R44.64] ;  /* 0x000000382c18a980 */ /* 0x000168000c101d00 */
[----:B------:R0:W5:Y:S02]  /*e7c0*/  @!P2 LD.E.128 R4, desc[UR56][R46.64] ;  /* 0x000000382e04a980 */ /* 0x000164000c101d00 */
.L_x_3898:
[----:B------:R-:W-:Y:S05]  /*e7d0*/  BSYNC B1 ;  /* 0x0000000000017941 */ /* 0x000fea0003800000 */
.L_x_3897:
[----:B---3--:R-:W4:Y:S01]  /*e7e0*/  LDL R21, [R1+0x4] ;  /* 0x0000040001157983 */ /* 0x008f220000100800 */
[--C-:B-----5:R-:W-:Y:S01]  /*e7f0*/  SHF.R.U64 R53, R4, 0x10, R5.reuse ;  /* 0x0000001004357819 */ /* 0x120fe20000001205 */
[--C-:B0-----:R-:W-:Y:S01]  /*e800*/  IMAD.MOV.U32 R37, RZ, RZ, R5.reuse ;  /* 0x000000ffff257224 */ /* 0x101fe200078e0005 */
[----:B------:R-:W-:Y:S01]  /*e810*/  SHF.R.U32.HI R52, RZ, 0x10, R5 ;  /* 0x00000010ff347819 */ /* 0x000fe20000011605 */
[--C-:B-1----:R-:W-:Y:S01]  /*e820*/  IMAD.MOV.U32 R3, RZ, RZ, R25.reuse ;  /* 0x000000ffff037224 */ /* 0x102fe200078e0019 */
[----:B------:R-:W-:Y:S01]  /*e830*/  SHF.R.U64 R65, R24, 0x10, R25 ;  /* 0x0000001018417819 */ /* 0x000fe20000001219 */
[----:B------:R-:W-:Y:S01]  /*e840*/  IMAD.MOV.U32 R41, RZ, RZ, R31 ;  /* 0x000000ffff297224 */ /* 0x000fe200078e001f */
[----:B------:R-:W-:Y:S01]  /*e850*/  SHF.R.U32.HI R64, RZ, 0x10, R25 ;  /* 0x00000010ff407819 */ /* 0x000fe20000011619 */
[--C-:B------:R-:W-:Y:S01]  /*e860*/  IMAD.MOV.U32 R25, RZ, RZ, R27.reuse ;  /* 0x000000ffff197224 */ /* 0x100fe200078e001b */
[----:B------:R-:W-:Y:S01]  /*e870*/  SHF.R.U64 R63, R26, 0x10, R27 ;  /* 0x000000101a3f7819 */ /* 0x000fe2000000121b */
[----:B------:R-:W-:Y:S01]  /*e880*/  IMAD.MOV.U32 R45, RZ, RZ, R35 ;  /* 0x000000ffff2d7224 */ /* 0x000fe200078e0023 */
[----:B------:R-:W-:Y:S01]  /*e890*/  SHF.R.U32.HI R62, RZ, 0x10, R27 ;  /* 0x00000010ff3e7819 */ /* 0x000fe2000001161b */
[--C-:B------:R-:W-:Y:S01]  /*e8a0*/  IMAD.MOV.U32 R27, RZ, RZ, R29.reuse ;  /* 0x000000ffff1b7224 */ /* 0x100fe200078e001d */
[----:B------:R-:W-:Y:S01]  /*e8b0*/  SHF.R.U32.HI R60, RZ, 0x10, R29 ;  /* 0x00000010ff3c7819 */ /* 0x000fe2000001161d */
[----:B------:R-:W-:Y:S01]  /*e8c0*/  IMAD.MOV.U32 R40, RZ, RZ, R30 ;  /* 0x000000ffff287224 */ /* 0x000fe200078e001e */
[----:B------:R-:W-:Y:S01]  /*e8d0*/  SHF.R.U32.HI R58, RZ, 0x10, R31 ;  /* 0x00000010ff3a7819 */ /* 0x000fe2000001161f */
[----:B------:R-:W-:Y:S01]  /*e8e0*/  IMAD.MOV.U32 R42, RZ, RZ, R32 ;  /* 0x000000ffff2a7224 */ /* 0x000fe200078e0020 */
[----:B--2---:R-:W-:Y:S01]  /*e8f0*/  MOV R0, R24 ;  /* 0x0000001800007202 */ /* 0x004fe20000000f00 */
[----:B------:R-:W-:Y:S01]  /*e900*/  IMAD.MOV.U32 R24, RZ, RZ, R26 ;  /* 0x000000ffff187224 */ /* 0x000fe200078e001a */
[--C-:B------:R-:W-:Y:S01]  /*e910*/  SHF.R.U64 R55, R34, 0x10, R35.reuse ;  /* 0x0000001022377819 */ /* 0x100fe20000001223 */
[----:B------:R-:W-:Y:S01]  /*e920*/  IMAD.MOV.U32 R26, RZ, RZ, R28 ;  /* 0x000000ffff1a7224 */ /* 0x000fe200078e001c */
[----:B------:R-:W-:Y:S01]  /*e930*/  SHF.R.U32.HI R54, RZ, 0x10, R35 ;  /* 0x00000010ff367819 */ /* 0x000fe20000011623 */
[----:B------:R-:W-:Y:S01]  /*e940*/  IMAD.MOV.U32 R43, RZ, RZ, R33 ;  /* 0x000000ffff2b7224 */ /* 0x000fe200078e0021 */
[----:B------:R-:W-:Y:S01]  /*e950*/  PRMT R35, R25, 0x5410, R62 ;  /* 0x0000541019237816 */ /* 0x000fe2000000003e */
[----:B------:R-:W-:Y:S01]  /*e960*/  IMAD.MOV.U32 R44, RZ, RZ, R34 ;  /* 0x000000ffff2c7224 */ /* 0x000fe200078e0022 */
[----:B------:R-:W-:Y:S01]  /*e970*/  SHF.R.U64 R61, R28, 0x10, R29 ;  /* 0x000000101c3d7819 */ /* 0x000fe2000000121d */
[----:B------:R-:W-:Y:S01]  /*e980*/  IMAD.MOV.U32 R36, RZ, RZ, R4 ;  /* 0x000000ffff247224 */ /* 0x000fe200078e0004 */
[----:B------:R-:W-:Y:S01]  /*e990*/  SHF.R.U64 R59, R30, 0x10, R31 ;  /* 0x000000101e3b7819 */ /* 0x000fe2000000121f */
[----:B------:R-:W-:Y:S01]  /*e9a0*/  IMAD.MOV.U32 R38, RZ, RZ, R6 ;  /* 0x000000ffff267224 */ /* 0x000fe200078e0006 */
[----:B------:R-:W-:Y:S01]  /*e9b0*/  PRMT R25, R27, 0x5410, R60 ;  /* 0x000054101b197816 */ /* 0x000fe2000000003c */
[----:B------:R-:W-:Y:S01]  /*e9c0*/  IMAD.MOV.U32 R28, RZ, RZ, R8 ;  /* 0x000000ffff1c7224 */ /* 0x000fe200078e0008 */
[----:B------:R-:W-:Y:S01]  /*e9d0*/  SHF.R.U64 R47, R10, 0x10, R11 ;  /* 0x000000100a2f7819 */ /* 0x000fe2000000120b */
[----:B------:R-:W-:Y:S01]  /*e9e0*/  IMAD.MOV.U32 R29, RZ, RZ, R9 ;  /* 0x000000ffff1d7224 */ /* 0x000fe200078e0009 */
[----:B------:R-:W-:Y:S01]  /*e9f0*/  PRMT R27, R41, 0x5410, R58 ;  /* 0x00005410291b7816 */ /* 0x000fe2000000003a */
[----:B------:R-:W-:Y:S01]  /*ea00*/  IMAD.MOV.U32 R30, RZ, RZ, R10 ;  /* 0x000000ffff1e7224 */ /* 0x000fe200078e000a */
[----:B------:R-:W-:Y:S01]  /*ea10*/  SHF.R.U64 R57, R32, 0x10, R33 ;  /* 0x0000001020397819 */ /* 0x000fe20000001221 */
[----:B------:R-:W-:Y:S01]  /*ea20*/  IMAD.MOV.U32 R31, RZ, RZ, R11 ;  /* 0x000000ffff1f7224 */ /* 0x000fe200078e000b */
[----:B------:R-:W-:Y:S01]  /*ea30*/  SHF.R.U32.HI R56, RZ, 0x10, R33 ;  /* 0x00000010ff387819 */ /* 0x000fe20000011621 */
[----:B------:R-:W-:Y:S01]  /*ea40*/  BSSY B1, `(.L_x_3899) ;  /* 0x0000028000017945 */ /* 0x000fe20003800000 */
[----:B------:R-:W-:Y:S01]  /*ea50*/  SHF.R.U64 R51, R6, 0x10, R7 ;  /* 0x0000001006337819 */ /* 0x000fe20000001207 */
[----:B------:R-:W-:Y:S01]  /*ea60*/  IMAD.MOV.U32 R4, RZ, RZ, R12 ;  /* 0x000000ffff047224 */ /* 0x000fe200078e000c */
[----:B------:R-:W-:Y:S01]  /*ea70*/  MOV R39, R7 ;  /* 0x0000000700277202 */ /* 0x000fe20000000f00 */
[----:B------:R-:W-:Y:S01]  /*ea80*/  IMAD.MOV.U32 R6, RZ, RZ, R13 ;  /* 0x000000ffff067224 */ /* 0x000fe200078e000d */
[----:B------:R-:W-:-:S02]  /*ea90*/  SHF.R.U32.HI R50, RZ, 0x10, R7 ;  /* 0x00000010ff327819 */ /* 0x000fc40000011607 */
[--C-:B------:R-:W-:Y:S02]  /*eaa0*/  SHF.R.U64 R49, R8, 0x10, R9.reuse ;  /* 0x0000001008317819 */ /* 0x100fe40000001209 */
[----:B------:R-:W-:Y:S02]  /*eab0*/  SHF.R.U32.HI R46, RZ, 0x10, R9 ;  /* 0x00000010ff2e7819 */ /* 0x000fe40000011609 */
[----:B------:R-:W-:Y:S02]  /*eac0*/  SHF.R.U32.HI R10, RZ, 0x10, R11 ;  /* 0x00000010ff0a7819 */ /* 0x000fe4000001160b */
[----:B------:R-:W-:Y:S02]  /*ead0*/  VIMNMX R41, R48, 0x80, PT ;  /* 0x0000008030297848 */ /* 0x000fe40003fe0100 */
[----:B------:R-:W-:Y:S02]  /*eae0*/  PRMT R34, R24, 0x5410, R63 ;  /* 0x0000541018227816 */ /* 0x000fe4000000003f */
[----:B------:R-:W-:-:S02]  /*eaf0*/  SHF.R.U64 R11, R12, 0x10, R13 ;  /* 0x000000100c0b7819 */ /* 0x000fc4000000120d */
[----:B------:R-:W-:Y:S02]  /*eb00*/  SHF.R.U32.HI R9, RZ, 0x10, R13 ;  /* 0x00000010ff097819 */ /* 0x000fe4000001160d */
[----:B------:R-:W-:Y:S02]  /*eb10*/  PRMT R32, R0, 0x5410, R65 ;  /* 0x0000541000207816 */ /* 0x000fe40000000041 */
[----:B------:R-:W-:Y:S02]  /*eb20*/  PRMT R33, R3, 0x5410, R64 ;  /* 0x0000541003217816 */ /* 0x000fe40000000040 */
[----:B------:R-:W-:Y:S02]  /*eb30*/  PRMT R24, R26, 0x5410, R61 ;  /* 0x000054101a187816 */ /* 0x000fe4000000003d */
[--C-:B------:R-:W-:Y:S02]  /*eb40*/  SHF.R.U64 R7, R14, 0x10, R15.reuse ;  /* 0x000000100e077819 */ /* 0x100fe4000000120f */
[----:B------:R-:W-:-:S02]  /*eb50*/  SHF.R.U32.HI R8, RZ, 0x10, R15 ;  /* 0x00000010ff087819 */ /* 0x000fc4000001160f */
[----:B------:R-:W-:Y:S02]  /*eb60*/  PRMT R26, R40, 0x5410, R59 ;  /* 0x00005410281a7816 */ /* 0x000fe4000000003b */
[----:B------:R-:W-:Y:S02]  /*eb70*/  PRMT R0, R42, 0x5410, R57 ;  /* 0x000054102a007816 */ /* 0x000fe40000000039 */
[----:B------:R-:W-:Y:S02]  /*eb80*/  PRMT R3, R43, 0x5410, R56 ;  /* 0x000054102b037816 */ /* 0x000fe40000000038 */
[----:B------:R-:W-:Y:S02]  /*eb90*/  PRMT R12, R44, 0x5410, R55 ;  /* 0x000054102c0c7816 */ /* 0x000fe40000000037 */
[----:B------:R-:W-:Y:S02]  /*eba0*/  PRMT R13, R45, 0x5410, R54 ;  /* 0x000054102d0d7816 */ /* 0x000fe40000000036 */
[----:B------:R-:W-:-:S02]  /*ebb0*/  PRMT R36, R36, 0x5410, R53 ;  /* 0x0000541024247816 */ /* 0x000fc40000000035 */
[----:B------:R-:W-:Y:S02]  /*ebc0*/  ISETP.GE.AND P1, PT, R202, R41, PT ;  /* 0x00000029ca00720c */ /* 0x000fe40003f26270 */
[----:B------:R-:W-:Y:S02]  /*ebd0*/  PRMT R37, R37, 0x5410, R52 ;  /* 0x0000541025257816 */ /* 0x000fe40000000034 */
[----:B------:R-:W-:Y:S02]  /*ebe0*/  PRMT R38, R38, 0x5410, R51 ;  /* 0x0000541026267816 */ /* 0x000fe40000000033 */
[----:B------:R-:W-:Y:S02]  /*ebf0*/  PRMT R39, R39, 0x5410, R50 ;  /* 0x0000541027277816 */ /* 0x000fe40000000032 */
[----:B------:R-:W-:Y:S02]  /*ec00*/  PRMT R28, R28, 0x5410, R49 ;  /* 0x000054101c1c7816 */ /* 0x000fe40000000031 */
[----:B------:R-:W-:-:S02]  /*ec10*/  PRMT R29, R29, 0x5410, R46 ;  /* 0x000054101d1d7816 */ /* 0x000fc4000000002e */
[----:B------:R-:W-:Y:S02]  /*ec20*/  PRMT R30, R30, 0x5410, R47 ;  /* 0x000054101e1e7816 */ /* 0x000fe4000000002f */
[----:B------:R-:W-:Y:S02]  /*ec30*/  PRMT R31, R31, 0x5410, R10 ;  /* 0x000054101f1f7816 */ /* 0x000fe4000000000a */
[----:B----4-:R-:W-:-:S04]  /*ec40*/  LEA.HI R20, R21, R21, RZ, 0x1 ;  /* 0x0000001515147211 */ /* 0x010fc800078f08ff */
[----:B------:R-:W-:-:S05]  /*ec50*/  LOP3.LUT R20, R20, 0xfffffffe, RZ, 0xc0, !PT ;  /* 0xfffffffe14147812 */ /* 0x000fca00078ec0ff */
[----:B------:R-:W-:Y:S02]  /*ec60*/  IMAD.IADD R20, R21, 0x1, -R20 ;  /* 0x0000000115147824 */ /* 0x000fe400078e0a14 */
[----:B------:R-:W-:-:S03]  /*ec70*/  IMAD.MOV.U32 R21, RZ, RZ, R15 ;  /* 0x000000ffff157224 */ /* 0x000fc600078e000f */
[----:B------:R-:W-:Y:S01]  /*ec80*/  SHF.L.U32 R5, R20, 0x1f, RZ ;  /* 0x0000001f14057819 */ /* 0x000fe200000006ff */
[----:B------:R-:W-:-:S03]  /*ec90*/  IMAD.MOV.U32 R20, RZ, RZ, R14 ;  /* 0x000000ffff147224 */ /* 0x000fc600078e000e */
[----:B------:R-:W0:Y:S02]  /*eca0*/  SYNCS.PHASECHK.TRANS64.TRYWAIT P0, [R18+URZ+0x30800], R5 ;  /* 0x03080005120075a7 */ /* 0x000e24000800017f */
[----:B0-----:R-:W-:Y:S05]  /*ecb0*/  @!P0 BRA `(.L_x_3900) ;  /* 0x0000011c00ac8947 */ /* 0x001fea0003800000 */
.L_x_4122:
[----:B------:R-:W-:Y:S05]  /*ecc0*/  BSYNC B1 ;  /* 0x0000000000017941 */ /* 0x000fea0003800000 */
.L_x_3899:
        /* <DEDUP_REMOVED lines=10> */
[----:B------:R-:W-:-:S09]  /*ed70*/  ISETP.GE.AND P2, PT, R193, R43, PT ;  /* 0x0000002bc100720c */ /* 0x000fd20003f46270 */
[----:B------:R-:W-:Y:S05]  /*ed80*/  @P0 BRA `(.L_x_3904) ;  /* 0x0000000400800947 */ /* 0x000fea0003800000 */
[----:B------:R-:W1:Y:S01]  /*ed90*/  S2R R40, SR_TID.X ;  /* 0x0000000000287919 */ /* 0x000e620000002100 */
[----:B0-----:R-:W-:Y:S01]  /*eda0*/  LOP3.LUT R5, R215, 0x38, R16, 0xf8, !PT ;  /* 0x00000038d7057812 */ /* 0x001fe200078ef810 */
[C---:B------:R-:W-:Y:S01]  /*edb0*/  IMAD.U32 R53, R36.reuse, 0x10000, RZ ;  /* 0x0001000024357824 */ /* 0x040fe200078e00ff */
[----:B------:R-:W-:Y:S01]  /*edc0*/  LOP3.LUT R55, R36, 0xffff0000, RZ, 0xc0, !PT ;  /* 0xffff000024377812 */ /* 0x000fe200078ec0ff */
[----:B------:R-:W-:Y:S01]  /*edd0*/  IMAD.U32 R51, R32, 0x10000, RZ ;  /* 0x0001000020337824 */ /* 0x000fe200078e00ff */
[----:B------:R-:W-:-:S05]  /*ede0*/  LOP3.LUT R4, R5, R216, RZ, 0x3c, !PT ;  /* 0x000000d805047212 */ /* 0x000fca00078e3cff */
[----:B------:R-:W-:-:S04]  /*edf0*/  IMAD.IADD R5, R217, 0x1, R4 ;  /* 0x00000001d9057824 */ /* 0x000fc800078e0204 */
[----:B------:R-:W-:Y:S02]  /*ee00*/  IMAD R58, R5, 0x2, R18 ;  /* 0x00000002053a7824 */ /* 0x000fe400078e0212 */
[----:B-1----:R-:W-:-:S05]  /*ee10*/  VIADD R40, R40, 0xffffff80 ;  /* 0xffffff8028287836 */ /* 0x002fca0000000000 */
[----:B------:R-:W-:-:S04]  /*ee20*/  SHF.R.S32.HI R10, RZ, 0x1f, R40 ;  /* 0x0000001fff0a7819 */ /* 0x000fc80000011428 */
[----:B------:R-:W-:-:S04]  /*ee30*/  LEA.HI R10, R10, R40, RZ, 0x2 ;  /* 0x000000280a0a7211 */ /* 0x000fc800078f10ff */
[----:B------:R-:W-:-:S05]  /*ee40*/  LOP3.LUT R10, R10, 0xfffffffc, RZ, 0xc0, !PT ;  /* 0xfffffffc0a0a7812 */ /* 0x000fca00078ec0ff */
[----:B------:R-:W-:-:S05]  /*ee50*/  IMAD.IADD R10, R40, 0x1, -R10 ;  /* 0x00000001280a7824 */ /* 0x000fca00078e0a0a */
[----:B------:R-:W-:-:S04]  /*ee60*/  LEA.HI R6, R43, R10, RZ, 0x1d ;  /* 0x0000000a2b067211 */ /* 0x000fc800078fe8ff */
        /* <DEDUP_REMOVED lines=8> */
[----:B------:R-:W0:Y:S03]  /*eef0*/  LDS.128 R4, [R58+0x12400] ;  /* 0x012400003a047984 */ /* 0x000e260000000c00 */
        /* <DEDUP_REMOVED lines=17> */
[----:B------:R-:W-:Y:S01]  /*f010*/  FFMA.FTZ R57, R40, R51, -R57 ;  /* 0x0000003328397223 */ /* 0x000fe20000010839 */
        /* <DEDUP_REMOVED lines=12> */
[----:B------:R-:W-:Y:S01]  /*f0e0*/  FFMA.FTZ R54, R42, R40, -R51 ;  /* 0x000000282a367223 */ /* 0x000fe20000010833 */
[----:B------:R-:W-:Y:S02]  /*f0f0*/  IMAD.U32 R47, R34, 0x10000, RZ ;  /* 0x00010000222f7824 */ /* 0x000fe400078e00ff */
        /* <DEDUP_REMOVED lines=12> */
[----:B------:R-:W-:Y:S01]  /*f1c0*/  FFMA.FTZ R65, R44, R53, R65 ;  /* 0x000000352c417223 */ /* 0x000fe20000010041 */
[C---:B------:R-:W-:Y:S01]  /*f1d0*/  FFMA.FTZ R44, R6.reuse, R55, R10 ;  /* 0x00000037062c7223 */ /* 0x040fe2000001000a */
[-C--:B------:R-:W-:Y:S01]  /*f1e0*/  FFMA.FTZ R46, R45, R4.reuse, -R8 ;  /* 0x000000042d2e7223 */ /* 0x080fe20000010808 */
[----:B------:R-:W-:Y:S01]  /*f1f0*/  LOP3.LUT R11, R11, 0xffff0000, RZ, 0xc0, !PT ;  /* 0xffff00000b0b7812 */ /* 0x000fe200078ec0ff */
[----:B------:R-:W-:Y:S01]  /*f200*/  FFMA.FTZ R42, R6, R51, -R47 ;  /* 0x00000033062a7223 */ /* 0x000fe2000001082f */
        /* <DEDUP_REMOVED lines=20> */
[----:B------:R1:W-:Y:S01]  /*f350*/  STS.128 [R58+0x12400], R4 ;  /* 0x012400043a007388 */ /* 0x0003e20000000c00 */
[----:B------:R-:W-:Y:S02]  /*f360*/  F2FP.BF16.F32.PACK_AB R9, R40, R61 ;  /* 0x0000003d2809723e */ /* 0x000fe400000010ff */
[----:B------:R-:W-:-:S05]  /*f370*/  F2FP.BF16.F32.PACK_AB R11, R47, R48 ;  /* 0x000000302f0b723e */ /* 0x000fca00000010ff */
[----:B------:R1:W-:Y:S02]  /*f380*/  STS.128 [R60+0x12400], R8 ;  /* 0x012400083c007388 */ /* 0x0003e40000000c00 */
.L_x_3904:
[----:B------:R-:W-:Y:S05]  /*f390*/  BSYNC B2 ;  /* 0x0000000000027941 */ /* 0x000fea0003800000 */
.L_x_3903:
[----:B------:R-:W-:Y:S04]  /*f3a0*/  BSSY B2, `(.L_x_3905) ;  /* 0x0000059000027945 */ /* 0x000fe80003800000 */
[----:B------:R-:W-:Y:S05]  /*f3b0*/  @P1 BRA `(.L_x_3906) ;  /* 0x00000004005c1947 */ /* 0x000fea0003800000 */
[----:B-1----:R-:W2:Y:S01]  /*f3c0*/  LDL R60, [R1+0x6c] ;  /* 0x00006c00013c7983 */ /* 0x002ea20000100800 */
[----:B------:R-:W-:Y:S01]  /*f3d0*/  LEA.HI R4, R43, R195, RZ, 0x1d ;  /* 0x000000c32b047211 */ /* 0x000fe200078fe8ff */
[C---:B------:R-:W-:Y:S01]  /*f3e0*/  IMAD.U32 R52, R28.reuse, 0x10000, RZ ;  /* 0x000100001c347824 */ /* 0x040fe200078e00ff */
[----:B------:R-:W-:Y:S01]  /*f3f0*/  LOP3.LUT R53, R28, 0xffff0000, RZ, 0xc0, !PT ;  /* 0xffff00001c357812 */ /* 0x000fe200078ec0ff */
[----:B------:R-:W-:Y:S01]  /*f400*/  IMAD.U32 R51, R24, 0x10000, RZ ;  /* 0x0001000018337824 */ /* 0x000fe200078e00ff */
[----:B0-----:R-:W-:Y:S02]  /*f410*/  SHF.R.S32.HI R5, RZ, 0x1f, R4 ;  /* 0x0000001fff057819 */ /* 0x001fe40000011404 */
[----:B------:R-:W-:Y:S02]  /*f420*/  SHF.L.U32 R6, R4, 0x3, RZ ;  /* 0x0000000304067819 */ /* 0x000fe400000006ff */
[----:B------:R-:W-:Y:S02]  /*f430*/  LEA.HI R4, R5, R4, RZ, 0x3 ;  /* 0x0000000405047211 */ /* 0x000fe400078f18ff */
[----:B------:R-:W-:-:S03]  /*f440*/  LOP3.LUT R5, R215, 0x38, R6, 0xf8, !PT ;  /* 0x00000038d7057812 */ /* 0x000fc600078ef806 */
[----:B------:R-:W-:Y:S01]  /*f450*/  IMAD.SHL.U32 R4, R4, 0x400, RZ ;  /* 0x0000040004047824 */ /* 0x000fe200078e00ff */
[----:B------:R-:W-:-:S04]  /*f460*/  LOP3.LUT R5, R5, R216, RZ, 0x3c, !PT ;  /* 0x000000d805057212 */ /* 0x000fc800078e3cff */
[----:B------:R-:W-:-:S04]  /*f470*/  LOP3.LUT R4, R4, 0x7fffe000, RZ, 0xc0, !PT ;  /* 0x7fffe00004047812 */ /* 0x000fc800078ec0ff */
[----:B------:R-:W-:-:S05]  /*f480*/  IADD3 R9, R5, R4, R217 ;  /* 0x0000000405097210 */ /* 0x000fca0007ffe0d9 */
[----:B------:R-:W-:-:S05]  /*f490*/  IMAD R40, R9, 0x2, R18 ;  /* 0x0000000209287824 */ /* 0x000fca00078e0212 */
[----:B------:R-:W0:Y:S02]  /*f4a0*/  LDS.128 R8, [R40+0x12400] ;  /* 0x0124000028087984 */ /* 0x000e240000000c00 */
[C---:B0-----:R-:W-:Y:S01]  /*f4b0*/  IMAD.U32 R47, R8.reuse, 0x10000, RZ ;  /* 0x00010000082f7824 */ /* 0x041fe200078e00ff */
[----:B------:R-:W-:Y:S01]  /*f4c0*/  LOP3.LUT R8, R8, 0xffff0000, RZ, 0xc0, !PT ;  /* 0xffff000008087812 */ /* 0x000fe200078ec0ff */
[C---:B------:R-:W-:Y:S01]  /*f4d0*/  IMAD.U32 R48, R9.reuse, 0x10000, RZ ;  /* 0x0001000009307824 */ /* 0x040fe200078e00ff */
[----:B------:R-:W-:Y:S01]  /*f4e0*/  LOP3.LUT R9, R9, 0xffff0000, RZ, 0xc0, !PT ;  /* 0xffff000009097812 */ /* 0x000fe200078ec0ff */
[C---:B------:R-:W-:Y:S01]  /*f4f0*/  FMUL.FTZ R55, R47.reuse, R52 ;  /* 0x000000342f377220 */ /* 0x040fe20000410000 */
[----:B------:R-:W-:Y:S01]  /*f500*/  FMUL.FTZ R57, R47, R51 ;  /* 0x000000332f397220 */ /* 0x000fe20000410000 */
[----:B------:R-:W-:Y:S01]  /*f510*/  LOP3.LUT R47, R24, 0xffff0000, RZ, 0xc0, !PT ;  /* 0xffff0000182f7812 */ /* 0x000fe200078ec0ff */
[----:B------:R-:W-:Y:S01]  /*f520*/  FMUL.FTZ R59, R8, R53 ;  /* 0x00000035083b7220 */ /* 0x000fe20000410000 */
[C---:B------:R-:W-:Y:S01]  /*f530*/  IMAD.U32 R49, R10.reuse, 0x10000, RZ ;  /* 0x000100000a317824 */ /* 0x040fe200078e00ff */
[----:B------:R-:W-:Y:S01]  /*f540*/  LOP3.LUT R10, R10, 0xffff0000, RZ, 0xc0, !PT ;  /* 0xffff00000a0a7812 */ /* 0x000fe200078ec0ff */
[----:B------:R-:W-:-:S02]  /*f550*/  IMAD.U32 R50, R11, 0x10000, RZ ;  /* 0x000100000b327824 */ /* 0x000fc400078e00ff */
        /* <DEDUP_REMOVED lines=8> */
[----:B------:R-:W-:Y:S01]  /*f5e0*/  FFMA.FTZ R54, R42, R51, -R55 ;  /* 0x000000332a367223 */ /* 0x000fe20000010837 */
[----:B------:R-:W-:-:S02]  /*f5f0*/  IMAD.U32 R55, R29, 0x10000, RZ ;  /* 0x000100001d377824 */ /* 0x000fc400078e00ff */
[----:B------:R-:W-:Y:S01]  /*f600*/  FFMA.FTZ R59, R4, R47, -R59 ;  /* 0x0000002f043b7223 */ /* 0x000fe2000001083b */
[----:B------:R-:W-:Y:S02]  /*f610*/  IMAD.U32 R51, R25, 0x10000, RZ ;  /* 0x0001000019337824 */ /* 0x000fe400078e00ff */
[----:B------:R-:W-:Y:S01]  /*f620*/  FFMA.FTZ R57, R42, R52, R57 ;  /* 0x000000342a397223 */ /* 0x000fe20000010039 */
[----:B------:R-:W-:Y:S01]  /*f630*/  FMUL.FTZ R47, R48, R55 ;  /* 0x00000037302f7220 */ /* 0x000fe20000410000 */
[----:B------:R-:W-:Y:S01]  /*f640*/  FFMA.FTZ R42, R4, R53, R61 ;  /* 0x00000035042a7223 */ /* 0x000fe2000001003d */
[-C--:B------:R-:W-:Y:S01]  /*f650*/  FMUL.FTZ R52, R48, R51.reuse ;  /* 0x0000003330347220 */ /* 0x080fe20000410000 */
[----:B------:R-:W-:Y:S01]  /*f660*/  SHF.L.U32 R4, R26, 0x10, RZ ;  /* 0x000000101a047819 */ /* 0x000fe200000006ff */
[----:B------:R-:W-:Y:S01]  /*f670*/  FFMA.FTZ R48, R44, R51, -R47 ;  /* 0x000000332c307223 */ /* 0x000fe2000001082f */
[----:B------:R-:W-:Y:S01]  /*f680*/  LOP3.LUT R51, R30, 0xffff0000, RZ, 0xc0, !PT ;  /* 0xffff00001e337812 */ /* 0x000fe200078ec0ff */
[----:B------:R-:W-:Y:S01]  /*f690*/  IMAD.U32 R45, R6, 0x10000, RZ ;  /* 0x00010000062d7824 */ /* 0x000fe200078e00ff */
[----:B------:R-:W-:Y:S01]  /*f6a0*/  LOP3.LUT R47, R26, 0xffff0000, RZ, 0xc0, !PT ;  /* 0xffff00001a2f7812 */ /* 0x000fe200078ec0ff */
[----:B------:R-:W-:Y:S01]  /*f6b0*/  FFMA.FTZ R52, R44, R55, R52 ;  /* 0x000000372c347223 */ /* 0x000fe20000010034 */
[----:B------:R-:W-:Y:S01]  /*f6c0*/  LOP3.LUT R6, R6, 0xffff0000, RZ, 0xc0, !PT ;  /* 0xffff000006067812 */ /* 0x000fe200078ec0ff */
[C---:B------:R-:W-:Y:S01]  /*f6d0*/  FMUL.FTZ R61, R10.reuse, R51 ;  /* 0x000000330a3d7220 */ /* 0x040fe20000410000 */
[C---:B------:R-:W-:Y:S01]  /*f6e0*/  FMUL.FTZ R44, R49.reuse, R8 ;  /* 0x00000008312c7220 */ /* 0x040fe20000410000 */
[----:B------:R-:W-:Y:S01]  /*f6f0*/  FMUL.FTZ R56, R49, R4 ;  /* 0x0000000431387220 */ /* 0x000fe20000410000 */
[----:B------:R-:W-:Y:S01]  /*f700*/  FMUL.FTZ R10, R10, R47 ;  /* 0x0000002f0a0a7220 */ /* 0x000fe20000410000 */
[----:B------:R-:W-:-:S02]  /*f710*/  IMAD.U32 R53, R31, 0x10000, RZ ;  /* 0x000100001f357824 */ /* 0x000fc400078e00ff */
[----:B------:R-:W-:Y:S01]  /*f720*/  FFMA.FTZ R55, R45, R4, -R44 ;  /* 0x000000042d377223 */ /* 0x000fe2000001082c */
[----:B------:R-:W-:Y:S02]  /*f730*/  IMAD.U32 R49, R27, 0x10000, RZ ;  /* 0x000100001b317824 */ /* 0x000fe400078e00ff */
[----:B------:R-:W-:Y:S01]  /*f740*/  FFMA.FTZ R56, R45, R8, R56 ;  /* 0x000000082d387223 */ /* 0x000fe20000010038 */
[C---:B------:R-:W-:Y:S01]  /*f750*/  FFMA.FTZ R58, R6.reuse, R47, -R61 ;  /* 0x0000002f063a7223 */ /* 0x040fe2000001083d */
[----:B------:R-:W-:Y:S01]  /*f760*/  FFMA.FTZ R51, R6, R51, R10 ;  /* 0x0000003306337223 */ /* 0x000fe2000001000a */
[----:B------:R-:W-:Y:S02]  /*f770*/  IMAD.U32 R46, R7, 0x10000, RZ ;  /* 0x00010000072e7824 */ /* 0x000fe400078e00ff */
[C---:B------:R-:W-:Y:S01]  /*f780*/  FMUL.FTZ R45, R50.reuse, R53 ;  /* 0x00000035322d7220 */ /* 0x040fe20000410000 */
[----:B------:R-:W-:Y:S01]  /*f790*/  FMUL.FTZ R47, R50, R49 ;  /* 0x00000031322f7220 */ /* 0x000fe20000410000 */
[----:B------:R-:W-:-:S02]  /*f7a0*/  LOP3.LUT R8, R29, 0xffff0000, RZ, 0xc0, !PT ;  /* 0xffff00001d087812 */ /* 0x000fc400078ec0ff */
[----:B------:R-:W-:Y:S01]  /*f7b0*/  LOP3.LUT R10, R31, 0xffff0000, RZ, 0xc0, !PT ;  /* 0xffff00001f0a7812 */ /* 0x000fe200078ec0ff */
[C---:B------:R-:W-:Y:S01]  /*f7c0*/  FFMA.FTZ R49, R46.reuse, R49, -R45 ;  /* 0x000000312e317223 */ /* 0x040fe2000001082d */
[----:B------:R-:W-:Y:S01]  /*f7d0*/  LOP3.LUT R4, R25, 0xffff0000, RZ, 0xc0, !PT ;  /* 0xffff000019047812 */ /* 0x000fe200078ec0ff */
[----:B------:R-:W-:Y:S01]  /*f7e0*/  FFMA.FTZ R47, R46, R53, R47 ;  /* 0x000000352e2f7223 */ /* 0x000fe2000001002f */
[----:B------:R-:W-:Y:S01]  /*f7f0*/  LOP3.LUT R6, R27, 0xffff0000, RZ, 0xc0, !PT ;  /* 0xffff00001b067812 */ /* 0x000fe200078ec0ff */
[----:B------:R-:W-:Y:S01]  /*f800*/  FMUL.FTZ R44, R9, R8 ;  /* 0x00000008092c7220 */ /* 0x000fe20000410000 */
        /* <DEDUP_REMOVED lines=18> */
.L_x_3906:
[----:B------:R-:W-:Y:S05]  /*f930*/  BSYNC B2 ;  /* 0x0000000000027941 */ /* 0x000fea0003800000 */
.L_x_3905:
[----:B------:R-:W-:Y:S05]  /*f940*/  @P2 BRA `(.L_x_3902) ;  /* 0x00000004005c2947 */ /* 0x000fea0003800000 */
[----:B-1----:R-:W3:Y:S01]  /*f950*/  LDL R58, [R1+0x64] ;  /* 0x00006400013a7983 */ /* 0x002ee20000100800 */
[----:B------:R-:W-:Y:S01]  /*f960*/  LEA.HI R43, R43, R198, RZ, 0x1d ;  /* 0x000000c62b2b7211 */ /* 0x000fe200078fe8ff */
[C---:B------:R-:W-:Y:S01]  /*f970*/  IMAD.U32 R53, R14.reuse, 0x10000, RZ ;  /* 0x000100000e357824 */ /* 0x040fe200078e00ff */
[----:B------:R-:W-:Y:S01]  /*f980*/  LOP3.LUT R55, R14, 0xffff0000, RZ, 0xc0, !PT ;  /* 0xffff00000e377812 */ /* 0x000fe200078ec0ff */
[----:B------:R-:W-:Y:S01]  /*f990*/  IMAD.U32 R51, R0, 0x10000, RZ ;  /* 0x0001000000337824 */ /* 0x000fe200078e00ff */
[----:B--2---:R-:W-:Y:S01]  /*f9a0*/  SHF.R.S32.HI R6, RZ, 0x1f, R43 ;  /* 0x0000001fff067819 */ /* 0x004fe2000001142b */
[----:B------:R-:W-:-:S03]  /*f9b0*/  IMAD.SHL.U32 R4, R43, 0x8, RZ ;  /* 0x000000082b047824 */ /* 0x000fc600078e00ff */
[----:B------:R-:W-:Y:S02]  /*f9c0*/  LEA.HI R6, R6, R43, RZ, 0x3 ;  /* 0x0000002b06067211 */ /* 0x000fe400078f18ff */
[----:B0-----:R-:W-:-:S03]  /*f9d0*/  LOP3.LUT R5, R215, 0x38, R4, 0xf8, !PT ;  /* 0x00000038d7057812 */ /* 0x001fc600078ef804 */
        /* <DEDUP_REMOVED lines=12> */
[----:B------:R-:W-:Y:S01]  /*faa0*/  SHF.L.U32 R46, R15, 0x10, RZ ;  /* 0x000000100f2e7819 */ /* 0x000fe200000006ff */
[----:B------:R-:W-:Y:S01]  /*fab0*/  FMUL.FTZ R61, R8, R55 ;  /* 0x00000037083d7220 */ /* 0x000fe20000410000 */
[C---:B------:R-:W-:Y:S01]  /*fac0*/  IMAD.U32 R48, R10.reuse, 0x10000, RZ ;  /* 0x000100000a307824 */ /* 0x040fe200078e00ff */
[----:B------:R-:W-:Y:S01]  /*fad0*/  LOP3.LUT R10, R10, 0xffff0000, RZ, 0xc0, !PT ;  /* 0xffff00000a0a7812 */ /* 0x000fe200078ec0ff */
[C---:B------:R-:W-:Y:S01]  /*fae0*/  IMAD.U32 R49, R11.reuse, 0x10000, RZ ;  /* 0x000100000b317824 */ /* 0x040fe200078e00ff */
[----:B------:R-:W-:Y:S01]  /*faf0*/  LOP3.LUT R11, R11, 0xffff0000, RZ, 0xc0, !PT ;  /* 0xffff00000b0b7812 */ /* 0x000fe200078ec0ff */
[----:B---3--:R-:W0:Y:S02]  /*fb00*/  LDS.128 R4, [R58] ;  /* 0x000000003a047984 */ /* 0x008e240000000c00 */
[C---:B0-----:R-:W-:Y:S01]  /*fb10*/  IMAD.U32 R42, R4.reuse, 0x10000, RZ ;  /* 0x00010000042a7824 */ /* 0x041fe200078e00ff */
[----:B------:R-:W-:Y:S01]  /*fb20*/  LOP3.LUT R4, R4, 0xffff0000, RZ, 0xc0, !PT ;  /* 0xffff000004047812 */ /* 0x000fe200078ec0ff */
[C---:B------:R-:W-:Y:S01]  /*fb30*/  IMAD.U32 R43, R5.reuse, 0x10000, RZ ;  /* 0x00010000052b7824 */ /* 0x040fe200078e00ff */
[----:B------:R-:W-:Y:S01]  /*fb40*/  LOP3.LUT R5, R5, 0xffff0000, RZ, 0xc0, !PT ;  /* 0xffff000005057812 */ /* 0x000fe200078ec0ff */
[----:B------:R-:W-:Y:S01]  /*fb50*/  FFMA.FTZ R57, R42, R51, -R57 ;  /* 0x000000332a397223 */ /* 0x000fe20000010839 */
[----:B------:R-:W-:Y:S01]  /*fb60*/  LOP3.LUT R51, R0, 0xffff0000, RZ, 0xc0, !PT ;  /* 0xffff000000337812 */ /* 0x000fe200078ec0ff */
[----:B------:R-:W-:Y:S01]  /*fb70*/  FFMA.FTZ R59, R42, R53, R59 ;  /* 0x000000352a3b7223 */ /* 0x000fe2000001003b */
[----:B------:R-:W-:-:S02]  /*fb80*/  IMAD.U32 R42, R3, 0x10000, RZ ;  /* 0x00010000032a7824 */ /* 0x000fc400078e00ff */
[----:B------:R-:W-:Y:S02]  /*fb90*/  IMAD.U32 R44, R6, 0x10000, RZ ;  /* 0x00010000062c7824 */ /* 0x000fe400078e00ff */
[-C--:B------:R-:W-:Y:S01]  /*fba0*/  FMUL.FTZ R53, R8, R51.reuse ;  /* 0x0000003308357220 */ /* 0x080fe20000410000 */
[----:B------:R-:W-:Y:S01]  /*fbb0*/  FFMA.FTZ R50, R4, R51, -R61 ;  /* 0x0000003304327223 */ /* 0x000fe2000001083d */
[C---:B------:R-:W-:Y:S01]  /*fbc0*/  FMUL.FTZ R8, R47.reuse, R46 ;  /* 0x0000002e2f087220 */ /* 0x040fe20000410000 */
[----:B------:R-:W-:Y:S02]  /*fbd0*/  IMAD.U32 R51, R20, 0x10000, RZ ;  /* 0x0001000014337824 */ /* 0x000fe400078e00ff */
[-C--:B------:R-:W-:Y:S01]  /*fbe0*/  FMUL.FTZ R61, R47, R42.reuse ;  /* 0x0000002a2f3d7220 */ /* 0x080fe20000410000 */
[----:B------:R-:W-:Y:S01]  /*fbf0*/  FFMA.FTZ R52, R4, R55, R53 ;  /* 0x0000003704347223 */ /* 0x000fe20000010035 */
[----:B------:R-:W-:Y:S01]  /*fc00*/  FFMA.FTZ R54, R43, R42, -R8 ;  /* 0x0000002a2b367223 */ /* 0x000fe20000010808 */
[----:B------:R-:W-:-:S02]  /*fc10*/  IMAD.U32 R47, R12, 0x10000, RZ ;  /* 0x000100000c2f7824 */ /* 0x000fc400078e00ff */
[----:B------:R-:W-:Y:S01]  /*fc20*/  FFMA.FTZ R61, R43, R46, R61 ;  /* 0x0000002e2b3d7223 */ /* 0x000fe2000001003d */
[----:B------:R-:W-:Y:S01]  /*fc30*/  FMUL.FTZ R55, R48, R51 ;  /* 0x0000003330377220 */ /* 0x000fe20000410000 */
[----:B------:R-:W-:Y:S01]  /*fc40*/  LOP3.LUT R53, R20, 0xffff0000, RZ, 0xc0, !PT ;  /* 0xffff000014357812 */ /* 0x000fe200078ec0ff */
[----:B------:R-:W-:Y:S01]  /*fc50*/  IMAD.U32 R42, R21, 0x10000, RZ ;  /* 0x00010000152a7824 */ /* 0x000fe200078e00ff */
[----:B------:R-:W-:Y:S01]  /*fc60*/  LOP3.LUT R43, R12, 0xffff0000, RZ, 0xc0, !PT ;  /* 0xffff00000c2b7812 */ /* 0x000fe200078ec0ff */
[-C--:B------:R-:W-:Y:S01]  /*fc70*/  FMUL.FTZ R63, R48, R47.reuse ;  /* 0x0000002f303f7220 */ /* 0x080fe20000410000 */
[----:B------:R-:W-:Y:S01]  /*fc80*/  LOP3.LUT R6, R6, 0xffff0000, RZ, 0xc0, !PT ;  /* 0xffff000006067812 */ /* 0x000fe200078ec0ff */
[----:B------:R-:W-:Y:S01]  /*fc90*/  FFMA.FTZ R55, R44, R47, -R55 ;  /* 0x0000002f2c377223 */ /* 0x000fe20000010837 */
[C---:B------:R-:W-:Y:S01]  /*fca0*/  FMUL.FTZ R47, R10.reuse, R53 ;  /* 0x000000350a2f7220 */ /* 0x040fe20000410000 */
[----:B------:R-:W-:Y:S02]  /*fcb0*/  IMAD.U32 R45, R7, 0x10000, RZ ;  /* 0x00010000072d7824 */ /* 0x000fe400078e00ff */
[----:B------:R-:W-:Y:S01]  /*fcc0*/  FMUL.FTZ R10, R10, R43 ;  /* 0x0000002b0a0a7220 */ /* 0x000fe20000410000 */
[----:B------:R-:W-:-:S02]  /*fcd0*/  IMAD.U32 R4, R13, 0x10000, RZ ;  /* 0x000100000d047824 */ /* 0x000fc400078e00ff */
[----:B------:R-:W-:Y:S01]  /*fce0*/  FMUL.FTZ R8, R49, R42 ;  /* 0x0000002a31087220 */ /* 0x000fe20000410000 */
[----:B------:R-:W-:Y:S01]  /*fcf0*/  FFMA.FTZ R63, R44, R51, R63 ;  /* 0x000000332c3f7223 */ /* 0x000fe2000001003f */
[C---:B------:R-:W-:Y:S01]  /*fd00*/  FFMA.FTZ R44, R6.reuse, R43, -R47 ;  /* 0x0000002b062c7223 */ /* 0x040fe2000001082f */
[----:B------:R-:W-:Y:S01]  /*fd10*/  FFMA.FTZ R46, R6, R53, R10 ;  /* 0x00000035062e7223 */ /* 0x000fe2000001000a */
[-C--:B------:R-:W-:Y:S01]  /*fd20*/  FFMA.FTZ R47, R45, R4.reuse, -R8 ;  /* 0x000000042d2f7223 */ /* 0x080fe20000010808 */
[----:B------:R-:W-:Y:S01]  /*fd30*/  FMUL.FTZ R48, R49, R4 ;  /* 0x0000000431307220 */ /* 0x000fe20000410000 */
[----:B------:R-:W-:Y:S02]  /*fd40*/  LOP3.LUT R8, R15, 0xffff0000, RZ, 0xc0, !PT ;  /* 0xffff00000f087812 */ /* 0x000fe400078ec0ff */
        /* <DEDUP_REMOVED lines=8> */
[----:B------:R-:W-:Y:S01]  /*fdd0*/  FFMA.FTZ R9, R5, R4, -R42 ;  /* 0x0000000405097223 */ /* 0x000fe2000001082a */
[-C--:B------:R-:W-:Y:S01]  /*fde0*/  FMUL.FTZ R11, R11, R6.reuse ;  /* 0x000000060b0b7220 */ /* 0x080fe20000410000 */
        /* <DEDUP_REMOVED lines=13> */
.L_x_3902:
[----:B------:R-:W-:Y:S05]  /*fec0*/  BSYNC B1 ;  /* 0x0000000000017941 */ /* 0x000fea0003800000 */
.L_x_3901:
[----:B-123--:R-:W-:-:S05]  /*fed0*/  VIADD R4, R202, 0x40 ;  /* 0x00000040ca047836 */ /* 0x00efca0000000000 */
[----:B------:R-:W-:-:S13]  /*fee0*/  ISETP.GE.AND P0, PT, R4, R41, PT ;  /* 0x000000290400720c */ /* 0x000fda0003f06270 */
[----:B------:R-:W-:Y:S05]  /*fef0*/  @P0 BRA `(.L_x_3885) ;  /* 0x00000010005c0947 */ /* 0x000fea0003800000 */
[----:B------:R-:W1:Y:S01]  /*ff00*/  LDC R41, c[0x0][0x3f4] ;  /* 0x0000fd00ff297b82 */ /* 0x000e620000000800 */
[----:B------:R-:W-:Y:S01]  /*ff10*/  BSSY B1, `(.L_x_3907) ;  /* 0x0000063000017945 */ /* 0x000fe20003800000 */
[----:B------:R-:W-:Y:S02]  /*ff20*/  SHF.R.U32.HI R56, RZ, 0x3, R204 ;  /* 0x00000003ff387819 */ /* 0x000fe400000116cc */
[-C--:B-1----:R-:W-:Y:S02]  /*ff30*/  ISETP.GE.AND P0, PT, R16, R41.reuse, PT ;  /* 0x000000291000720c */ /* 0x082fe40003f06270 */
[-C--:B------:R-:W-:Y:S02]  /*ff40*/  ISETP.GE.AND P1, PT, R194, R41.reuse, PT ;  /* 0x00000029c200720c */ /* 0x080fe40003f26270 */
[----:B------:R-:W-:-:S09]  /*ff50*/  ISETP.GE.AND P2, PT, R193, R41, PT ;  /* 0x00000029c100720c */ /* 0x000fd20003f46270 */
[----:B------:R-:W-:Y:S05]  /*ff60*/  @P0 BRA `(.L_x_3908) ;  /* 0x0000000400740947 */ /* 0x000fea0003800000 */
[----:B------:R-:W2:Y:S01]  /*ff70*/  LDL R58, [R1+0x68] ;  /* 0x00006800013a7983 */ /* 0x000ea20000100800 */
[----:B0-----:R-:W0:Y:S02]  /*ff80*/  S2R R5, SR_TID.X ;  /* 0x0000000000057919 */ /* 0x001e240000002100 */
[----:B0-----:R-:W-:-:S05]  /*ff90*/  VIADD R5, R5, 0xffffff80 ;  /* 0xffffff8005057836 */ /* 0x001fca0000000000 */
        /* <DEDUP_REMOVED lines=12> */
[----:B------:R-:W-:-:S05]  /*10060*/  IADD3 R9, R5, R7, R218 ;  /* 0x0000000705097210 */ /* 0x000fca0007ffe0da */
[----:B------:R-:W-:-:S05]  /*10070*/  IMAD R40, R9, 0x2, R18 ;  /* 0x0000000209287824 */ /* 0x000fca00078e0212 */
[----:B------:R-:W0:Y:S01]  /*10080*/  LDS.128 R8, [R40+0x12400] ;  /* 0x0124000028087984 */ /* 0x000e220000000c00 */
[----:B------:R-:W-:Y:S01]  /*10090*/  IMAD.U32 R50, R32, 0x10000, RZ ;  /* 0x0001000020327824 */ /* 0x000fe200078e00ff */
[C---:B------:R-:W-:Y:S01]  /*100a0*/  LOP3.LUT R54, R36.reuse, 0xffff0000, RZ, 0xc0, !PT ;  /* 0xffff000024367812 */ /* 0x040fe200078ec0ff */
[----:B------:R-:W-:Y:S01]  /*100b0*/  IMAD.U32 R52, R36, 0x10000, RZ ;  /* 0x0001000024347824 */ /* 0x000fe200078e00ff */
[----:B------:R-:W-:Y:S01]  /*100c0*/  LOP3.LUT R32, R32, 0xffff0000, RZ, 0xc0, !PT ;  /* 0xffff000020207812 */ /* 0x000fe200078ec0ff */
[----:B------:R-:W-:Y:S02]  /*100d0*/  IMAD.U32 R61, R37, 0x10000, RZ ;  /* 0x00010000253d7824 */ /* 0x000fe400078e00ff */
[----:B------:R-:W-:Y:S01]  /*100e0*/  IMAD.U32 R59, R33, 0x10000, RZ ;  /* 0x00010000213b7824 */ /* 0x000fe200078e00ff */
[----:B------:R-:W-:Y:S02]  /*100f0*/  LOP3.LUT R37, R37, 0xffff0000, RZ, 0xc0, !PT ;  /* 0xffff000025257812 */ /* 0x000fe400078ec0ff */
[----:B------:R-:W-:-:S02]  /*10100*/  LOP3.LUT R33, R33, 0xffff0000, RZ, 0xc0, !PT ;  /* 0xffff000021217812 */ /* 0x000fc400078ec0ff */
[C---:B0-----:R-:W-:Y:S02]  /*10110*/  SHF.L.U32 R46, R8.reuse, 0x10, RZ ;  /* 0x00000010082e7819 */ /* 0x041fe400000006ff */
[----:B------:R-:W-:Y:S01]  /*10120*/  LOP3.LUT R8, R8, 0xffff0000, RZ, 0xc0, !PT ;  /* 0xffff000008087812 */ /* 0x000fe200078ec0ff */
[----:B------:R-:W-:Y:S02]  /*10130*/  IMAD.U32 R47, R9, 0x10000, RZ ;  /* 0x00010000092f7824 */ /* 0x000fe400078e00ff */
[-C--:B------:R-:W-:Y:S01]  /*10140*/  FMUL.FTZ R51, R52, R46.reuse ;  /* 0x0000002e34337220 */ /* 0x080fe20000410000 */
[----:B------:R-:W-:Y:S01]  /*10150*/  FMUL.FTZ R53, R50, R46 ;  /* 0x0000002e32357220 */ /* 0x000fe20000410000 */
[-C--:B------:R-:W-:Y:S01]  /*10160*/  FMUL.FTZ R55, R54, R8.reuse ;  /* 0x0000000836377220 */ /* 0x080fe20000410000 */
[----:B------:R-:W-:Y:S01]  /*10170*/  FMUL.FTZ R57, R32, R8 ;  /* 0x0000000820397220 */ /* 0x000fe20000410000 */
[----:B------:R-:W-:Y:S02]  /*10180*/  IMAD.U32 R48, R10, 0x10000, RZ ;  /* 0x000100000a307824 */ /* 0x000fe400078e00ff */
[----:B------:R-:W-:Y:S01]  /*10190*/  FMUL.FTZ R36, R61, R47 ;  /* 0x0000002f3d247220 */ /* 0x000fe20000410000 */
[----:B------:R-:W-:Y:S01]  /*101a0*/  IMAD.U32 R46, R38, 0x10000, RZ ;  /* 0x00010000262e7824 */ /* 0x000fe200078e00ff */
[----:B------:R-:W-:-:S02]  /*101b0*/  LOP3.LUT R10, R10, 0xffff0000, RZ, 0xc0, !PT ;  /* 0xffff00000a0a7812 */ /* 0x000fc400078ec0ff */
[----:B------:R-:W-:Y:S01]  /*101c0*/  LOP3.LUT R38, R38, 0xffff0000, RZ, 0xc0, !PT ;  /* 0xffff000026267812 */ /* 0x000fe200078ec0ff */
[----:B------:R-:W-:Y:S01]  /*101d0*/  IMAD.U32 R49, R11, 0x10000, RZ ;  /* 0x000100000b317824 */ /* 0x000fe200078e00ff */
[----:B------:R-:W-:Y:S02]  /*101e0*/  LOP3.LUT R9, R9, 0xffff0000, RZ, 0xc0, !PT ;  /* 0xffff000009097812 */ /* 0x000fe400078ec0ff */
[----:B------:R-:W-:Y:S01]  /*101f0*/  LOP3.LUT R11, R11, 0xffff0000, RZ, 0xc0, !PT ;  /* 0xffff00000b0b7812 */ /* 0x000fe200078ec0ff */
[----:B--2---:R-:W0:Y:S02]  /*10200*/  LDS.128 R4, [R58] ;  /* 0x000000003a047984 */ /* 0x004e240000000c00 */
[C---:B0-----:R-:W-:Y:S01]  /*10210*/  IMAD.U32 R42, R4.reuse, 0x10000, RZ ;  /* 0x00010000042a7824 */ /* 0x041fe200078e00ff */
[----:B------:R-:W-:Y:S01]  /*10220*/  LOP3.LUT R4, R4, 0xffff0000, RZ, 0xc0, !PT ;  /* 0xffff000004047812 */ /* 0x000fe200078ec0ff */
[----:B------:R-:W-:Y:S02]  /*10230*/  IMAD.U32 R43, R5, 0x10000, RZ ;  /* 0x00010000052b7824 */ /* 0x000fe400078e00ff */
[-C--:B------:R-:W-:Y:S01]  /*10240*/  FFMA.FTZ R51, R50, R42.reuse, -R51 ;  /* 0x0000002a32337223 */ /* 0x080fe20000010833 */
[----:B------:R-:W-:Y:S01]  /*10250*/  FFMA.FTZ R53, R52, R42, R53 ;  /* 0x0000002a34357223 */ /* 0x000fe20000010035 */
[-C--:B------:R-:W-:Y:S01]  /*10260*/  FFMA.FTZ R8, R32, R4.reuse, -R55 ;  /* 0x0000000420087223 */ /* 0x080fe20000010837 */
[----:B------:R-:W-:Y:S01]  /*10270*/  FFMA.FTZ R32, R54, R4, R57 ;  /* 0x0000000436207223 */ /* 0x000fe20000010039 */
[----:B------:R-:W-:Y:S01]  /*10280*/  FMUL.FTZ R42, R59, R47 ;  /* 0x0000002f3b2a7220 */ /* 0x000fe20000410000 */
[C---:B------:R-:W-:Y:S01]  /*10290*/  IMAD.U32 R4, R34.reuse, 0x10000, RZ ;  /* 0x0001000022047824 */ /* 0x040fe200078e00ff */
[----:B------:R-:W-:Y:S01]  /*102a0*/  LOP3.LUT R34, R34, 0xffff0000, RZ, 0xc0, !PT ;  /* 0xffff000022227812 */ /* 0x000fe200078ec0ff */
[----:B------:R-:W-:-:S02]  /*102b0*/  IMAD.U32 R44, R6, 0x10000, RZ ;  /* 0x00010000062c7824 */ /* 0x000fc400078e00ff */
[-C--:B------:R-:W-:Y:S01]  /*102c0*/  FFMA.FTZ R36, R59, R43.reuse, -R36 ;  /* 0x0000002b3b247223 */ /* 0x080fe20000010824 */
[----:B------:R-:W-:Y:S01]  /*102d0*/  FFMA.FTZ R42, R61, R43, R42 ;  /* 0x0000002b3d2a7223 */ /* 0x000fe2000001002a */
[----:B------:R-:W-:Y:S01]  /*102e0*/  LOP3.LUT R6, R6, 0xffff0000, RZ, 0xc0, !PT ;  /* 0xffff000006067812 */ /* 0x000fe200078ec0ff */
[----:B------:R-:W-:Y:S01]  /*102f0*/  FMUL.FTZ R43, R46, R48 ;  /* 0x000000302e2b7220 */ /* 0x000fe20000410000 */
[----:B------:R-:W-:Y:S02]  /*10300*/  IMAD.U32 R61, R39, 0x10000, RZ ;  /* 0x00010000273d7824 */ /* 0x000fe400078e00ff */
[-C--:B------:R-:W-:Y:S01]  /*10310*/  FMUL.FTZ R55, R38, R10.reuse ;  /* 0x0000000a26377220 */ /* 0x080fe20000410000 */
[----:B------:R-:W-:Y:S01]  /*10320*/  FMUL.FTZ R57, R34, R10 ;  /* 0x0000000a22397220 */ /* 0x000fe20000410000 */
[----:B------:R-:W-:Y:S02]  /*10330*/  IMAD.U32 R59, R35, 0x10000, RZ ;  /* 0x00010000233b7824 */ /* 0x000fe400078e00ff */
[C---:B------:R-:W-:Y:S01]  /*10340*/  FMUL.FTZ R47, R4.reuse, R48 ;  /* 0x00000030042f7220 */ /* 0x040fe20000410000 */
[----:B------:R-:W-:Y:S01]  /*10350*/  FFMA.FTZ R43, R4, R44, -R43 ;  /* 0x0000002c042b7223 */ /* 0x000fe2000001082b */
[----:B------:R-:W-:-:S02]  /*10360*/  IMAD.U32 R45, R7, 0x10000, RZ ;  /* 0x00010000072d7824 */ /* 0x000fc400078e00ff */
[-C--:B------:R-:W-:Y:S01]  /*10370*/  FMUL.FTZ R4, R61, R49.reuse ;  /* 0x000000313d047220 */ /* 0x080fe20000410000 */
[-C--:B------:R-:W-:Y:S01]  /*10380*/  FFMA.FTZ R34, R34, R6.reuse, -R55 ;  /* 0x0000000622227223 */ /* 0x080fe20000010837 */
[----:B------:R-:W-:Y:S01]  /*10390*/  FFMA.FTZ R57, R38, R6, R57 ;  /* 0x0000000626397223 */ /* 0x000fe20000010039 */
[----:B------:R-:W-:Y:S01]  /*103a0*/  FMUL.FTZ R6, R59, R49 ;  /* 0x000000313b067220 */ /* 0x000fe20000410000 */
[----:B------:R-:W-:Y:S02]  /*103b0*/  LOP3.LUT R39, R39, 0xffff0000, RZ, 0xc0, !PT ;  /* 0xffff000027277812 */ /* 0x000fe400078ec0ff */
[----:B------:R-:W-:Y:S01]  /*103c0*/  LOP3.LUT R35, R35, 0xffff0000, RZ, 0xc0, !PT ;  /* 0xffff000023237812 */ /* 0x000fe200078ec0ff */
[-C--:B------:R-:W-:Y:S01]  /*103d0*/  FFMA.FTZ R38, R59, R45.reuse, -R4 ;  /* 0x0000002d3b267223 */ /* 0x080fe20000010804 */
[----:B------:R-:W-:Y:S01]  /*103e0*/  LOP3.LUT R5, R5, 0xffff0000, RZ, 0xc0, !PT ;  /* 0xffff000005057812 */ /* 0x000fe200078ec0ff */
[----:B------:R-:W-:Y:S01]  /*103f0*/  FFMA.FTZ R10, R46, R44, R47 ;  /* 0x0000002c2e0a7223 */ /* 0x000fe2000001002f */
[----:B------:R-:W-:Y:S01]  /*10400*/  LOP3.LUT R7, R7, 0xffff0000, RZ, 0xc0, !PT ;  /* 0xffff000007077812 */ /* 0x000fe200078ec0ff */
        /* <DEDUP_REMOVED lines=15> */
[----:B------:R-:W-:-:S02]  /*10500*/  F2FP.BF16.F32.PACK_AB R8, R32, R53 ;  /* 0x000000352008723e */ /* 0x000fc400000010ff */
[----:B------:R-:W-:Y:S01]  /*10510*/  F2FP.BF16.F32.PACK_AB R11, R46, R45 ;  /* 0x0000002d2e0b723e */ /* 0x000fe200000010ff */
[----:B------:R1:W-:Y:S04]  /*10520*/  STS.128 [R58], R4 ;  /* 0x000000043a007388 */ /* 0x0003e80000000c00 */
[----:B------:R1:W-:Y:S02]  /*10530*/  STS.128 [R40+0x12400], R8 ;  /* 0x0124000828007388 */ /* 0x0003e40000000c00 */
.L_x_3908:
[----:B------:R-:W-:Y:S05]  /*10540*/  BSYNC B1 ;  /* 0x0000000000017941 */ /* 0x000fea0003800000 */
.L_x_3907:
[----:B------:R-:W-:Y:S04]  /*10550*/  BSSY B1, `(.L_x_3909) ;  /* 0x0000059000017945 */ /* 0x000fe80003800000 */
[----:B------:R-:W-:Y:S05]  /*10560*/  @P1 BRA `(.L_x_3910) ;  /* 0x00000004005c1947 */ /* 0x000fea0003800000 */
[----:B------:R-:W2:Y:S01]  /*10570*/  LDL R50, [R1+0x60] ;  /* 0x0000600001327983 */ /* 0x000ea20000100800 */
[----:B-1----:R-:W-:Y:S01]  /*10580*/  LEA.HI R4, R41, R195, RZ, 0x1d ;  /* 0x000000c329047211 */ /* 0x002fe200078fe8ff */
[C---:B------:R-:W-:Y:S01]  /*10590*/  IMAD.U32 R45, R28.reuse, 0x10000, RZ ;  /* 0x000100001c2d7824 */ /* 0x040fe200078e00ff */
[----:B------:R-:W-:Y:S01]  /*105a0*/  LOP3.LUT R46, R28, 0xffff0000, RZ, 0xc0, !PT ;  /* 0xffff00001c2e7812 */ /* 0x000fe200078ec0ff */
[----:B------:R-:W-:Y:S01]  /*105b0*/  IMAD.U32 R43, R24, 0x10000, RZ ;  /* 0x00010000182b7824 */ /* 0x000fe200078e00ff */
[----:B------:R-:W-:Y:S01]  /*105c0*/  SHF.R.S32.HI R7, RZ, 0x1f, R4 ;  /* 0x0000001fff077819 */ /* 0x000fe20000011404 */
[----:B0-----:R-:W-:Y:S01]  /*105d0*/  IMAD.SHL.U32 R5, R4, 0x8, RZ ;  /* 0x0000000804057824 */ /* 0x001fe200078e00ff */
[----:B------:R-:W-:Y:S01]  /*105e0*/  LOP3.LUT R24, R24, 0xffff0000, RZ, 0xc0, !PT ;  /* 0xffff000018187812 */ /* 0x000fe200078ec0ff */
[----:B------:R-:W-:Y:S01]  /*105f0*/  IMAD.U32 R48, R29, 0x10000, RZ ;  /* 0x000100001d307824 */ /* 0x000fe200078e00ff */
[----:B------:R-:W-:Y:S01]  /*10600*/  LEA.HI R7, R7, R4, RZ, 0x3 ;  /* 0x0000000407077211 */ /* 0x000fe200078f18ff */
[----:B------:R-:W-:Y:S01]  /*10610*/  IMAD.U32 R44, R25, 0x10000, RZ ;  /* 0x00010000192c7824 */ /* 0x000fe200078e00ff */
[----:B------:R-:W-:Y:S01]  /*10620*/  LOP3.LUT R4, R204, 0x38, R5, 0xf8, !PT ;  /* 0x00000038cc047812 */ /* 0x000fe200078ef805 */
[C---:B------:R-:W-:Y:S01]  /*10630*/  IMAD.U32 R49, R30.reuse, 0x10000, RZ ;  /* 0x000100001e317824 */ /* 0x040fe200078e00ff */
[----:B------:R-:W-:Y:S01]  /*10640*/  LOP3.LUT R30, R30, 0xffff0000, RZ, 0xc0, !PT ;  /* 0xffff00001e1e7812 */ /* 0x000fe200078ec0ff */
[----:B------:R-:W-:Y:S01]  /*10650*/  IMAD.SHL.U32 R7, R7, 0x400, RZ ;  /* 0x0000040007077824 */ /* 0x000fe200078e00ff */
[----:B------:R-:W-:Y:S01]  /*10660*/  LOP3.LUT R5, R4, R56, RZ, 0x3c, !PT ;  /* 0x0000003804057212 */ /* 0x000fe200078e3cff */
[C---:B------:R-:W-:Y:S01]  /*10670*/  IMAD.U32 R47, R26.reuse, 0x10000, RZ ;  /* 0x000100001a2f7824 */ /* 0x040fe200078e00ff */
[----:B------:R-:W-:-:S02]  /*10680*/  LOP3.LUT R26, R26, 0xffff0000, RZ, 0xc0, !PT ;  /* 0xffff00001a1a7812 */ /* 0x000fc400078ec0ff */
[----:B------:R-:W-:Y:S02]  /*10690*/  LOP3.LUT R7, R7, 0x7fffe000, RZ, 0xc0, !PT ;  /* 0x7fffe00007077812 */ /* 0x000fe400078ec0ff */
[----:B------:R-:W-:Y:S02]  /*106a0*/  LOP3.LUT R29, R29, 0xffff0000, RZ, 0xc0, !PT ;  /* 0xffff00001d1d7812 */ /* 0x000fe400078ec0ff */
[----:B------:R-:W-:Y:S02]  /*106b0*/  IADD3 R9, R5, R7, R218 ;  /* 0x0000000705097210 */ /* 0x000fe40007ffe0da */
[----:B------:R-:W-:-:S03]  /*106c0*/  LOP3.LUT R25, R25, 0xffff0000, RZ, 0xc0, !PT ;  /* 0xffff000019197812 */ /* 0x000fc600078ec0ff */
[----:B------:R-:W-:-:S05]  /*106d0*/  IMAD R32, R9, 0x2, R18 ;  /* 0x0000000209207824 */ /* 0x000fca00078e0212 */
[----:B------:R-:W0:Y:S02]  /*106e0*/  LDS.128 R8, [R32+0x12400] ;  /* 0x0124000020087984 */ /* 0x000e240000000c00 */
[C---:B0-----:R-:W-:Y:S01]  /*106f0*/  IMAD.U32 R37, R8.reuse, 0x10000, RZ ;  /* 0x0001000008257824 */ /* 0x041fe200078e00ff */
[----:B------:R-:W-:Y:S01]  /*10700*/  LOP3.LUT R8, R8, 0xffff0000, RZ, 0xc0, !PT ;  /* 0xffff000008087812 */ /* 0x000fe200078ec0ff */
[C---:B------:R-:W-:Y:S01]  /*10710*/  IMAD.U32 R38, R9.reuse, 0x10000, RZ ;  /* 0x0001000009267824 */ /* 0x040fe200078e00ff */
[----:B------:R-:W-:Y:S01]  /*10720*/  LOP3.LUT R9, R9, 0xffff0000, RZ, 0xc0, !PT ;  /* 0xffff000009097812 */ /* 0x000fe200078ec0ff */
[-C--:B------:R-:W-:Y:S01]  /*10730*/  FMUL.FTZ R42, R45, R37.reuse ;  /* 0x000000252d2a7220 */ /* 0x080fe20000410000 */
[----:B------:R-:W-:Y:S01]  /*10740*/  FMUL.FTZ R28, R43, R37 ;  /* 0x000000252b1c7220 */ /* 0x000fe20000410000 */
[-C--:B------:R-:W-:Y:S01]  /*10750*/  FMUL.FTZ R37, R46, R8.reuse ;  /* 0x000000082e257220 */ /* 0x080fe20000410000 */
[C---:B------:R-:W-:Y:S01]  /*10760*/  IMAD.U32 R39, R10.reuse, 0x10000, RZ ;  /* 0x000100000a277824 */ /* 0x040fe200078e00ff */
[----:B------:R-:W-:Y:S01]  /*10770*/  LOP3.LUT R10, R10, 0xffff0000, RZ, 0xc0, !PT ;  /* 0xffff00000a0a7812 */ /* 0x000fe200078ec0ff */
[C---:B------:R-:W-:Y:S01]  /*10780*/  IMAD.U32 R40, R11.reuse, 0x10000, RZ ;  /* 0x000100000b287824 */ /* 0x040fe200078e00ff */
[----:B------:R-:W-:Y:S01]  /*10790*/  LOP3.LUT R11, R11, 0xffff0000, RZ, 0xc0, !PT ;  /* 0xffff00000b0b7812 */ /* 0x000fe200078ec0ff */
[----:B--2---:R-:W0:Y:S02]  /*107a0*/  LDS.128 R4, [R50] ;  /* 0x0000000032047984 */ /* 0x004e240000000c00 */
[C---:B0-----:R-:W-:Y:S01]  /*107b0*/  IMAD.U32 R33, R4.reuse, 0x10000, RZ ;  /* 0x0001000004217824 */ /* 0x041fe200078e00ff */
[----:B------:R-:W-:Y:S01]  /*107c0*/  LOP3.LUT R4, R4, 0xffff0000, RZ, 0xc0, !PT ;  /* 0xffff000004047812 */ /* 0x000fe200078ec0ff */
[----:B------:R-:W-:Y:S01]  /*107d0*/  IMAD.U32 R35, R6, 0x10000, RZ ;  /* 0x0001000006237824 */ /* 0x000fe200078e00ff */
[----:B------:R-:W-:Y:S01]  /*107e0*/  SHF.L.U32 R34, R5, 0x10, RZ ;  /* 0x0000001005227819 */ /* 0x000fe200000006ff */
[-C--:B------:R-:W-:Y:S01]  /*107f0*/  FFMA.FTZ R42, R43, R33.reuse, -R42 ;  /* 0x000000212b2a7223 */ /* 0x080fe2000001082a */
[----:B------:R-:W-:Y:S01]  /*10800*/  FFMA.FTZ R28, R45, R33, R28 ;  /* 0x000000212d1c7223 */ /* 0x000fe2000001001c */
[C---:B------:R-:W-:Y:S01]  /*10810*/  FMUL.FTZ R33, R24.reuse, R8 ;  /* 0x0000000818217220 */ /* 0x040fe20000410000 */
[----:B------:R-:W-:Y:S01]  /*10820*/  FFMA.FTZ R37, R24, R4, -R37 ;  /* 0x0000000418257223 */ /* 0x000fe20000010825 */
[-C--:B------:R-:W-:Y:S01]  /*10830*/  FMUL.FTZ R43, R48, R38.reuse ;  /* 0x00000026302b7220 */ /* 0x080fe20000410000 */
[----:B------:R-:W-:Y:S01]  /*10840*/  FMUL.FTZ R45, R44, R38 ;  /* 0x000000262c2d7220 */ /* 0x000fe20000410000 */
[----:B------:R-:W-:Y:S01]  /*10850*/  FFMA.FTZ R33, R46, R4, R33 ;  /* 0x000000042e217223 */ /* 0x000fe20000010021 */
[-C--:B------:R-:W-:Y:S01]  /*10860*/  FMUL.FTZ R4, R49, R39.reuse ;  /* 0x0000002731047220 */ /* 0x080fe20000410000 */
[-C--:B------:R-:W-:Y:S01]  /*10870*/  FFMA.FTZ R43, R44, R34.reuse, -R43 ;  /* 0x000000222c2b7223 */ /* 0x080fe2000001082b */
[----:B------:R-:W-:Y:S01]  /*10880*/  FFMA.FTZ R45, R48, R34, R45 ;  /* 0x00000022302d7223 */ /* 0x000fe2000001002d */
[C---:B------:R-:W-:Y:S01]  /*10890*/  FMUL.FTZ R24, R47.reuse, R39 ;  /* 0x000000272f187220 */ /* 0x040fe20000410000 */
[----:B------:R-:W-:Y:S01]  /*108a0*/  FFMA.FTZ R8, R47, R35, -R4 ;  /* 0x000000232f087223 */ /* 0x000fe20000010804 */
[----:B------:R-:W-:-:S02]  /*108b0*/  IMAD.U32 R34, R31, 0x10000, RZ ;  /* 0x000100001f227824 */ /* 0x000fc400078e00ff */
[-C--:B------:R-:W-:Y:S01]  /*108c0*/  FMUL.FTZ R39, R30, R10.reuse ;  /* 0x0000000a1e277220 */ /* 0x080fe20000410000 */
[----:B------:R-:W-:Y:S02]  /*108d0*/  IMAD.U32 R4, R27, 0x10000, RZ ;  /* 0x000100001b047824 */ /* 0x000fe400078e00ff */
[----:B------:R-:W-:Y:S01]  /*108e0*/  FMUL.FTZ R47, R26, R10 ;  /* 0x0000000a1a2f7220 */ /* 0x000fe20000410000 */
[----:B------:R-:W-:Y:S01]  /*108f0*/  LOP3.LUT R6, R6, 0xffff0000, RZ, 0xc0, !PT ;  /* 0xffff000006067812 */ /* 0x000fe200078ec0ff */
[----:B------:R-:W-:Y:S01]  /*10900*/  FFMA.FTZ R10, R49, R35, R24 ;  /* 0x00000023310a7223 */ /* 0x000fe20000010018 */
[----:B------:R-:W-:Y:S02]  /*10910*/  IMAD.U32 R36, R7, 0x10000, RZ ;  /* 0x0001000007247824 */ /* 0x000fe400078e00ff */
[-C--:B------:R-:W-:Y:S01]  /*10920*/  FMUL.FTZ R35, R34, R40.reuse ;  /* 0x0000002822237220 */ /* 0x080fe20000410000 */
[----:B------:R-:W-:Y:S01]  /*10930*/  LOP3.LUT R31, R31, 0xffff0000, RZ, 0xc0, !PT ;  /* 0xffff00001f1f7812 */ /* 0x000fe200078ec0ff */
[----:B------:R-:W-:Y:S01]  /*10940*/  FMUL.FTZ R49, R4, R40 ;  /* 0x0000002804317220 */ /* 0x000fe20000410000 */
[----:B------:R-:W-:Y:S01]  /*10950*/  LOP3.LUT R27, R27, 0xffff0000, RZ, 0xc0, !PT ;  /* 0xffff00001b1b7812 */ /* 0x000fe200078ec0ff */
[----:B------:R-:W-:Y:S01]  /*10960*/  FFMA.FTZ R47, R30, R6, R47 ;  /* 0x000000061e2f7223 */ /* 0x000fe2000001002f */
[----:B------:R-:W-:Y:S01]  /*10970*/  LOP3.LUT R5, R5, 0xffff0000, RZ, 0xc0, !PT ;  /* 0xffff000005057812 */ /* 0x000fe200078ec0ff */
[----:B------:R-:W-:Y:S01]  /*10980*/  FFMA.FTZ R35, R4, R36, -R35 ;  /* 0x0000002404237223 */ /* 0x000fe20000010823 */
[----:B------:R-:W-:Y:S01]  /*10990*/  LOP3.LUT R7, R7, 0xffff0000, RZ, 0xc0, !PT ;  /* 0xffff000007077812 */ /* 0x000fe200078ec0ff */
[----:B------:R-:W-:Y:S01]  /*109a0*/  FFMA.FTZ R39, R26, R6, -R39 ;  /* 0x000000061a277223 */ /* 0x000fe20000010827 */
        /* <DEDUP_REMOVED lines=19> */
.L_x_3910:
[----:B------:R-:W-:Y:S05]  /*10ae0*/  BSYNC B1 ;  /* 0x0000000000017941 */ /* 0x000fea0003800000 */
.L_x_3909:
[----:B------:R-:W-:Y:S05]  /*10af0*/  @P2 BRA `(.L_x_3885) ;  /* 0x00000004005c2947 */ /* 0x000fea0003800000 */
[----:B------:R-:W3:Y:S01]  /*10b00*/  LDL R42, [R1+0x5c] ;  /* 0x00005c00012a7983 */ /* 0x000ee20000100800 */
[----:B------:R-:W-:Y:S01]  /*10b10*/  LEA.HI R41, R41, R198, RZ, 0x1d ;  /* 0x000000c629297211 */ /* 0x000fe200078fe8ff */
[C---:B------:R-:W-:Y:S01]  /*10b20*/  IMAD.U32 R35, R14.reuse, 0x10000, RZ ;  /* 0x000100000e237824 */ /* 0x040fe200078e00ff */
[----:B------:R-:W-:Y:S01]  /*10b30*/  LOP3.LUT R38, R14, 0xffff0000, RZ, 0xc0, !PT ;  /* 0xffff00000e267812 */ /* 0x000fe200078ec0ff */
[C---:B------:R-:W-:Y:S01]  /*10b40*/  IMAD.U32 R33, R0.reuse, 0x10000, RZ ;  /* 0x0001000000217824 */ /* 0x040fe200078e00ff */
[----:B-12---:R-:W-:Y:S01]  /*10b50*/  SHF.R.S32.HI R4, RZ, 0x1f, R41 ;  /* 0x0000001fff047819 */ /* 0x006fe20000011429 */
[----:B0-----:R-:W-:Y:S01]  /*10b60*/  IMAD.SHL.U32 R5, R41, 0x8, RZ ;  /* 0x0000000829057824 */ /* 0x001fe200078e00ff */
[----:B------:R-:W-:Y:S01]  /*10b70*/  LOP3.LUT R0, R0, 0xffff0000, RZ, 0xc0, !PT ;  /* 0xffff000000007812 */ /* 0x000fe200078ec0ff */
[----:B------:R-:W-:Y:S01]  /*10b80*/  IMAD.U32 R40, R15, 0x10000, RZ ;  /* 0x000100000f287824 */ /* 0x000fe200078e00ff */
[----:B------:R-:W-:Y:S01]  /*10b90*/  LEA.HI R41, R4, R41, RZ, 0x3 ;  /* 0x0000002904297211 */ /* 0x000fe200078f18ff */
[----:B------:R-:W-:Y:S01]  /*10ba0*/  IMAD.U32 R36, R3, 0x10000, RZ ;  /* 0x0001000003247824 */ /* 0x000fe200078e00ff */
[----:B------:R-:W-:Y:S01]  /*10bb0*/  LOP3.LUT R4, R204, 0x38, R5, 0xf8, !PT ;  /* 0x00000038cc047812 */ /* 0x000fe200078ef805 */
[----:B------:R-:W-:Y:S01]  /*10bc0*/  IMAD.U32 R39, R20, 0x10000, RZ ;  /* 0x0001000014277824 */ /* 0x000fe200078e00ff */
[----:B------:R-:W-:Y:S01]  /*10bd0*/  SHF.L.U32 R41, R41, 0xa, RZ ;  /* 0x0000000a29297819 */ /* 0x000fe200000006ff */
[----:B------:R-:W-:Y:S01]  /*10be0*/  IMAD.U32 R37, R12, 0x10000, RZ ;  /* 0x000100000c257824 */ /* 0x000fe200078e00ff */
[----:B------:R-:W-:-:S02]  /*10bf0*/  LOP3.LUT R5, R4, R56, RZ, 0x3c, !PT ;  /* 0x0000003804057212 */ /* 0x000fc400078e3cff */
[----:B------:R-:W-:Y:S02]  /*10c00*/  LOP3.LUT R9, R41, 0x7fffe000, RZ, 0xc0, !PT ;  /* 0x7fffe00029097812 */ /* 0x000fe400078ec0ff */
[----:B------:R-:W-:Y:S02]  /*10c10*/  LOP3.LUT R12, R12, 0xffff0000, RZ, 0xc0, !PT ;  /* 0xffff00000c0c7812 */ /* 0x000fe400078ec0ff */
[----:B------:R-:W-:Y:S02]  /*10c20*/  IADD3 R9, R5, R9, R218 ;  /* 0x0000000905097210 */ /* 0x000fe40007ffe0da */
[----:B------:R-:W-:Y:S02]  /*10c30*/  LOP3.LUT R20, R20, 0xffff0000, RZ, 0xc0, !PT ;  /* 0xffff000014147812 */ /* 0x000fe400078ec0ff */
[----:B------:R-:W-:Y:S01]  /*10c40*/  LOP3.LUT R15, R15, 0xffff0000, RZ, 0xc0, !PT ;  /* 0xffff00000f0f7812 */ /* 0x000fe200078ec0ff */
[----:B------:R-:W-:Y:S01]  /*10c50*/  IMAD R24, R9, 0x2, R18 ;  /* 0x0000000209187824 */ /* 0x000fe200078e0212 */
[----:B------:R-:W-:-:S04]  /*10c60*/  LOP3.LUT R3, R3, 0xffff0000, RZ, 0xc0, !PT ;  /* 0xffff000003037812 */ /* 0x000fc800078ec0ff */
        /* <DEDUP_REMOVED lines=17> */
[-C--:B------:R-:W-:Y:S01]  /*10d80*/  FFMA.FTZ R34, R33, R25.reuse, -R34 ;  /* 0x0000001921227223 */ /* 0x080fe20000010822 */
[----:B------:R-:W-:Y:S01]  /*10d90*/  FFMA.FTZ R14, R35, R25, R14 ;  /* 0x00000019230e7223 */ /* 0x000fe2000001000e */
[----:B------:R-:W-:Y:S01]  /*10da0*/  FMUL.FTZ R25, R0, R8 ;  /* 0x0000000800197220 */ /* 0x000fe20000410000 */
[-C--:B------:R-:W-:Y:S01]  /*10db0*/  FMUL.FTZ R33, R40, R30.reuse ;  /* 0x0000001e28217220 */ /* 0x080fe20000410000 */
[----:B------:R-:W-:Y:S01]  /*10dc0*/  FMUL.FTZ R35, R36, R30 ;  /* 0x0000001e24237220 */ /* 0x000fe20000410000 */
[----:B------:R-:W-:Y:S01]  /*10dd0*/  FFMA.FTZ R29, R0, R4, -R29 ;  /* 0x00000004001d7223 */ /* 0x000fe2000001081d */
[----:B------:R-:W-:-:S02]  /*10de0*/  IMAD.U32 R27, R6, 0x10000, RZ ;  /* 0x00010000061b7824 */ /* 0x000fc400078e00ff */
[-C--:B------:R-:W-:Y:S01]  /*10df0*/  FMUL.FTZ R0, R39, R31.reuse ;  /* 0x0000001f27007220 */ /* 0x080fe20000410000 */
[----:B------:R-:W-:Y:S01]  /*10e00*/  FFMA.FTZ R25, R38, R4, R25 ;  /* 0x0000000426197223 */ /* 0x000fe20000010019 */
[-C--:B------:R-:W-:Y:S01]  /*10e10*/  FFMA.FTZ R33, R36, R26.reuse, -R33 ;  /* 0x0000001a24217223 */ /* 0x080fe20000010821 */
[----:B------:R-:W-:Y:S01]  /*10e20*/  FFMA.FTZ R35, R40, R26, R35 ;  /* 0x0000001a28237223 */ /* 0x000fe20000010023 */
[----:B------:R-:W-:Y:S01]  /*10e30*/  FMUL.FTZ R4, R37, R31 ;  /* 0x0000001f25047220 */ /* 0x000fe20000410000 */
[----:B------:R-:W-:Y:S01]  /*10e40*/  SHF.L.U32 R26, R21, 0x10, RZ ;  /* 0x00000010151a7819 */ /* 0x000fe200000006ff */
[-C--:B------:R-:W-:Y:S01]  /*10e50*/  FFMA.FTZ R8, R37, R27.reuse, -R0 ;  /* 0x0000001b25087223 */ /* 0x080fe20000010800 */
[----:B------:R-:W-:Y:S02]  /*10e60*/  IMAD.U32 R0, R13, 0x10000, RZ ;  /* 0x000100000d007824 */ /* 0x000fe400078e00ff */
[-C--:B------:R-:W-:Y:S01]  /*10e70*/  FMUL.FTZ R31, R20, R10.reuse ;  /* 0x0000000a141f7220 */ /* 0x080fe20000410000 */
[----:B------:R-:W-:Y:S01]  /*10e80*/  FMUL.FTZ R37, R12, R10 ;  /* 0x0000000a0c257220 */ /* 0x000fe20000410000 */
[----:B------:R-:W-:Y:S01]  /*10e90*/  LOP3.LUT R6, R6, 0xffff0000, RZ, 0xc0, !PT ;  /* 0xffff000006067812 */ /* 0x000fe200078ec0ff */
[----:B------:R-:W-:Y:S01]  /*10ea0*/  FFMA.FTZ R10, R39, R27, R4 ;  /* 0x0000001b270a7223 */ /* 0x000fe20000010004 */
[----:B------:R-:W-:-:S02]  /*10eb0*/  IMAD.U32 R28, R7, 0x10000, RZ ;  /* 0x00010000071c7824 */ /* 0x000fc400078e00ff */
[-C--:B------:R-:W-:Y:S01]  /*10ec0*/  FMUL.FTZ R27, R26, R32.reuse ;  /* 0x000000201a1b7220 */ /* 0x080fe20000410000 */
[----:B------:R-:W-:Y:S01]  /*10ed0*/  LOP3.LUT R21, R21, 0xffff0000, RZ, 0xc0, !PT ;  /* 0xffff000015157812 */ /* 0x000fe200078ec0ff */
[----:B------:R-:W-:Y:S01]  /*10ee0*/  FMUL.FTZ R39, R0, R32 ;  /* 0x0000002000277220 */ /* 0x000fe20000410000 */
[----:B------:R-:W-:Y:S01]  /*10ef0*/  LOP3.LUT R13, R13, 0xffff0000, RZ, 0xc0, !PT ;  /* 0xffff00000d0d7812 */ /* 0x000fe200078ec0ff */
[-C--:B------:R-:W-:Y:S01]  /*10f00*/  FFMA.FTZ R31, R12, R6.reuse, -R31 ;  /* 0x000000060c1f7223 */ /* 0x080fe2000001081f */
[----:B------:R-:W-:Y:S01]  /*10f10*/  LOP3.LUT R7, R7, 0xffff0000, RZ, 0xc0, !PT ;  /* 0xffff000007077812 */ /* 0x000fe200078ec0ff */
[----:B------:R-:W-:Y:S01]  /*10f20*/  FFMA.FTZ R37, R20, R6, R37 ;  /* 0x0000000614257223 */ /* 0x000fe20000010025 */
[-C--:B------:R-:W-:Y:S01]  /*10f30*/  FFMA.FTZ R27, R0, R28.reuse, -R27 ;  /* 0x0000001c001b7223 */ /* 0x080fe2000001081b */
        /* <DEDUP_REMOVED lines=19> */
.L_x_3885:
[----:B------:R-:W-:Y:S05]  /*11070*/  BSYNC B0 ;  /* 0x0000000000007941 */ /* 0x000fea0003800000 */
.L_x_3866:
[----:B------:R-:W-:Y:S01]  /*11080*/  @!PT LDS RZ, [RZ] ;  /* 0x00000000fffff984 */ /* 0x000fe20000000800 */
[----:B------:R-:W-:Y:S01]  /*11090*/  @!PT LDS RZ, [RZ] ;  /* 0x00000000fffff984 */ /* 0x000fe20000000800 */
[----:B------:R-:W-:Y:S01]  /*110a0*/  @!PT LDS RZ, [RZ] ;  /* 0x00000000fffff984 */ /* 0x000fe20000000800 */
[----:B------:R-:W-:Y:S01]  /*110b0*/  @!PT LDS RZ, [RZ] ;  /* 0x00000000fffff984 */ /* 0x000fe20000000800 */
[----:B------:R5:W-:Y:S06]  /*110c0*/  MEMBAR.ALL.CTA ;  /* 0x0000000000007992 */ /* 0x000bec0000008000 */
[----:B-----5:R-:W5:Y:S01]  /*110d0*/  FENCE.VIEW.ASYNC.S ;  /* 0x00000000000073c6 */ /* 0x020f620000000000 */
[----:B------:R-:W-:Y:S05]  /*110e0*/  WARPSYNC.ALL ;  /* 0x0000000000007948 */ /* 0x000fea0003800000 */
[----:B-----5:R-:W-:Y:S06]  /*110f0*/  BAR.SYNC.DEFER_BLOCKING 0xd, 0x100 ;  /* 0x0344000000007b1d */ /* 0x020fec0000010000 */
.L_x_3864:
[----:B------:R-:W-:-:S05]  /*11100*/  IMAD.U32 R0, RZ, RZ, UR59 ;  /* 0x0000003bff007e24 */ /* 0x000fca000f8e00ff */
[----:B------:R-:W-:-:S13]  /*11110*/  ISETP.NE.AND P0, PT, R0, 0x3, PT ;  /* 0x000000030000780c */ /* 0x000fda0003f05270 */
[----:B------:R-:W-:Y:S05]  /*11120*/  @!P0 BRA `(.L_x_3911) ;  /* 0x0000000000048947 */ /* 0x000fea0003800000 */
[----:B------:R-:W-:Y:S01]  /*11130*/  BPT.TRAP 0x1 ;  /* 0x000000040000795c */ /* 0x000fe20000300000 */
.L_x_3911:
[----:B01----:R-:W-:Y:S01]  /*11140*/  IMAD R3, R210, 0x8, R18 ;  /* 0x00000008d2037824 */ /* 0x003fe200078e0212 */
[----:B------:R-:W-:-:S04]  /*11150*/  SHF.L.U32 R0, R219, 0x1f, RZ ;  /* 0x0000001fdb007819 */ /* 0x000fc800000006ff */
[----:B------:R0:W1:Y:S01]  /*11160*/  SYNCS.PHASECHK.TRANS64.TRYWAIT P1, [R3+URZ+0x30830], R0 ;  /* 0x03083000030075a7 */ /* 0x000062000802017f */
[----:B------:R-:W-:Y:S05]  /*11170*/  @!P0 BRA `(.L_x_3912) ;  /* 0x0000000000048947 */ /* 0x000fea0003800000 */
[----:B------:R-:W-:Y:S01]  /*11180*/  BPT.TRAP 0x1 ;  /* 0x000000040000795c */ /* 0x000fe20000300000 */
.L_x_3912:
[----:B------:R-:W-:Y:S01]  /*11190*/  IMAD.MOV.U32 R119, RZ, RZ, RZ ;  /* 0x000000ffff777224 */ /* 0x000fe200078e00ff */
[----:B-1----:R-:W-:Y:S06]  /*111a0*/  @P1 BRA `(.L_x_3913) ;  /* 0x0000000000081947 */ /* 0x002fec0003800000 */
[----:B------:R-:W1:Y:S02]  /*111b0*/  SYNCS.PHASECHK.TRANS64.TRYWAIT P1, [R3+URZ+0x30830], R0 ;  /* 0x03083000030075a7 */ /* 0x000e64000802017f */
[----:B-1----:R-:W-:Y:S05]  /*111c0*/  @!P1 BRA `(.L_x_3914) ;  /* 0x000000f8007c9947 */ /* 0x002fea0003800000 */
.L_x_3913:
[----:B------:R-:W-:Y:S05]  /*111d0*/  WARPSYNC.ALL ;  /* 0x0000000000007948 */ /* 0x000fea0003800000 */
[----:B01----:R-:W-:Y:S01]  /*111e0*/  VIADD R0, R18, 0x1e400 ;  /* 0x0001e40012007836 */ /* 0x003fe20000000000 */
[----:B------:R-:W-:Y:S01]  /*111f0*/  R2UR UR4, R2 ;  /* 0x00000000020472ca */ /* 0x000fe200000e0000 */
[----:B--234-:R-:W-:Y:S01]  /*11200*/  IMAD.MOV.U32 R5, RZ, RZ, 0x40000040 ;  /* 0x40000040ff057424 */ /* 0x01cfe200078e00ff */
[----:B------:R-:W-:Y:S01]  /*11210*/  WARPGROUP.ARRIVE ;  /* 0x00000000000079c5 */ /* 0x000fe20000000000 */
[----:B------:R-:W-:Y:S01]  /*11220*/  UMOV UR9, 0x40000040 ;  /* 0x4000004000097882 */ /* 0x000fe20000000000 */
[----:B------:R-:W-:Y:S01]  /*11230*/  SHF.R.U32.HI R0, RZ, 0x4, R0 ;  /* 0x00000004ff007819 */ /* 0x000fe20000011600 */
[----:B------:R-:W-:Y:S01]  /*11240*/  IMAD.MOV.U32 R7, RZ, RZ, 0x40000040 ;  /* 0x40000040ff077424 */ /* 0x000fe200078e00ff */
[----:B------:R-:W-:Y:S01]  /*11250*/  R2UR UR11, R5 ;  /* 0x00000000050b72ca */ /* 0x000fe200000e0000 */
[----:B------:R-:W-:Y:S01]  /*11260*/  IMAD.U32 R9, RZ, RZ, UR9 ;  /* 0x00000009ff097e24 */ /* 0x000fe2000f8e00ff */
[----:B------:R-:W-:Y:S01]  /*11270*/  LOP3.LUT R0, R0, 0x3fff, RZ, 0xc0, !PT ;  /* 0x00003fff00007812 */ /* 0x000fe200078ec0ff */
[----:B------:R-:W-:Y:S01]  /*11280*/  UMOV UR53, 0x40000040 ;  /* 0x4000004000357882 */ /* 0x000fe20000000000 */
[----:B------:R-:W-:Y:S01]  /*11290*/  UMOV UR49, 0x40000040 ;  /* 0x4000004000317882 */ /* 0x000fe20000000000 */
[----:B------:R-:W-:Y:S01]  /*112a0*/  UMOV UR45, 0x40000040 ;  /* 0x40000040002d7882 */ /* 0x000fe20000000000 */
[----:B------:R-:W-:Y:S01]  /*112b0*/  LOP3.LUT R220, R0, 0x10000, RZ, 0xfc, !PT ;  /* 0x0001000000dc7812 */ /* 0x000fe200078efcff */
[----:B------:R-:W-:Y:S01]  /*112c0*/  ULOP3.LUT UR4, UR4, 0x10000, URZ, 0xfc, !UPT ;  /* 0x0001000004047892 */ /* 0x000fe2000f8efc3f */
[----:B------:R-:W-:Y:S01]  /*112d0*/  IMAD.MOV.U32 R5, RZ, RZ, 0x40000040 ;  /* 0x40000040ff057424 */ /* 0x000fe200078e00ff */
[----:B------:R-:W-:Y:S01]  /*112e0*/  UMOV UR41, 0x40000040 ;  /* 0x4000004000297882 */ /* 0x000fe20000000000 */
[----:B------:R-:W-:Y:S01]  /*112f0*/  UMOV UR37, 0x40000040 ;  /* 0x4000004000257882 */ /* 0x000fe20000000000 */
[----:B------:R-:W-:Y:S01]  /*11300*/  IMAD R4, R210, 0x900, R220 ;  /* 0x00000900d2047824 */ /* 0x000fe200078e02dc */
[----:B------:R-:W-:Y:S01]  /*11310*/  UIADD3 UR5, UR4, 0x2, URZ ;  /* 0x0000000204057890 */ /* 0x000fe2000fffe03f */
[----:B------:R-:W-:Y:S01]  /*11320*/  R2UR UR39, R5 ;  /* 0x00000000052772ca */ /* 0x000fe200000e0000 */
[----:B------:R-:W-:Y:S01]  /*11330*/  UMOV UR8, UR4 ;  /* 0x0000000400087c82 */ /* 0x000fe20008000000 */
[C---:B------:R-:W-:Y:S01]  /*11340*/  VIADD R6, R4.reuse, 0x2 ;  /* 0x0000000204067836 */ /* 0x040fe20000000000 */
[----:B------:R-:W-:Y:S01]  /*11350*/  R2UR UR10, R4 ;  /* 0x00000000040a72ca */ /* 0x000fe200000e0000 */
[----:B------:R-:W-:Y:S01]  /*11360*/  IMAD.U32 R8, RZ, RZ, UR8 ;  /* 0x00000008ff087e24 */ /* 0x000fe2000f8e00ff */
[----:B------:R-:W-:-:S02]  /*11370*/  UIADD3 UR52, UR4, 0x406, URZ ;  /* 0x0000040604347890 */ /* 0x000fc4000fffe03f */
[----:B------:R-:W-:Y:S02]  /*11380*/  UIADD3 UR48, UR4, 0x800, URZ ;  /* 0x0000080004307890 */ /* 0x000fe4000fffe03f */
[----:B------:R0:W-:Y:S01]  /*11390*/  STL.64 [R1+0x38], R8 ;  /* 0x0000380801007387 */ /* 0x0001e20000100a00 */
[----:B------:R-:W-:Y:S02]  /*113a0*/  UIADD3 UR44, UR4, 0x802, URZ ;  /* 0x00000802042c7890 */ /* 0x000fe4000fffe03f */
[----:B------:R-:W-:Y:S02]  /*113b0*/  UIADD3 UR40, UR4, 0x804, URZ ;  /* 0x0000080404287890 */ /* 0x000fe4000fffe03f */
[----:B------:R-:W-:Y:S02]  /*113c0*/  UIADD3 UR36, UR4, 0x806, URZ ;  /* 0x0000080604247890 */ /* 0x000fe4000fffe03f */
[----:B------:R-:W-:Y:S01]  /*113d0*/  HGMMA.64x96x16.F32.BF16 R24, gdesc[UR8], RZ, !UPT, gsb0 ;  /* 0x01600000081879f0 */ /* 0x000fe2000c0018ff */
[----:B------:R-:W-:Y:S01]  /*113e0*/  R2UR UR10, R6 ;  /* 0x00000000060a72ca */ /* 0x000fe200000e0000 */
[----:B------:R-:W-:Y:S01]  /*113f0*/  UMOV UR8, UR5 ;  /* 0x0000000500087c82 */ /* 0x000fe20008000000 */
[----:B------:R-:W-:Y:S01]  /*11400*/  R2UR UR11, R7 ;  /* 0x00000000070b72ca */ /* 0x000fe200000e0000 */
[----:B------:R-:W-:Y:S01]  /*11410*/  UMOV UR9, 0x40000040 ;  /* 0x4000004000097882 */ /* 0x000fe20000000000 */
[----:B------:R-:W-:Y:S01]  /*11420*/  VIADD R6, R4, 0x4 ;  /* 0x0000000404067836 */ /* 0x000fe20000000000 */
[----:B------:R-:W-:Y:S01]  /*11430*/  UIADD3 UR5, UR4, 0x4, URZ ;  /* 0x0000000404057890 */ /* 0x000fe2000fffe03f */
[----:B------:R-:W-:-:S02]  /*11440*/  IMAD.MOV.U32 R7, RZ, RZ, 0x40000040 ;  /* 0x40000040ff077424 */ /* 0x000fc400078e00ff */
[----:B0-----:R-:W-:Y:S02]  /*11450*/  IMAD.U32 R8, RZ, RZ, UR8 ;  /* 0x00000008ff087e24 */ /* 0x001fe4000f8e00ff */
[----:B------:R-:W-:-:S05]  /*11460*/  IMAD.U32 R9, RZ, RZ, UR9 ;  /* 0x00000009ff097e24 */ /* 0x000fca000f8e00ff */
[----:B------:R0:W-:Y:S01]  /*11470*/  STL.64 [R1+0x30], R8 ;  /* 0x0000300801007387 */ /* 0x0001e20000100a00 */
[----:B------:R-:W-:Y:S02]  /*11480*/  WARPGROUP.DEPBAR.LE gsb0, 0x0 ;  /* 0x00008000000079c5 */ /* 0x000fe40000010000 */
[----:B------:R-:W-:-:S06]  /*11490*/  WARPGROUP.ARRIVE ;  /* 0x00000000000079c5 */ /* 0x000fcc0000000000 */
[----:B------:R-:W-:Y:S01]  /*114a0*/  HGMMA.64x96x16.F32.BF16 R24, gdesc[UR8], R24, gsb0 ;  /* 0x01600000081879f0 */ /* 0x000fe20008001818 */
[----:B------:R-:W-:Y:S01]  /*114b0*/  R2UR UR10, R6 ;  /* 0x00000000060a72ca */ /* 0x000fe200000e0000 */
[----:B------:R-:W-:Y:S01]  /*114c0*/  UMOV UR8, UR5 ;  /* 0x0000000500087c82 */ /* 0x000fe20008000000 */
[----:B------:R-:W-:Y:S01]  /*114d0*/  R2UR UR11, R7 ;  /* 0x00000000070b72ca */ /* 0x000fe200000e0000 */
[----:B------:R-:W-:Y:S01]  /*114e0*/  UMOV UR9, 0x40000040 ;  /* 0x4000004000097882 */ /* 0x000fe20000000000 */
[----:B------:R-:W-:Y:S01]  /*114f0*/  VIADD R6, R4, 0x6 ;  /* 0x0000000604067836 */ /* 0x000fe20000000000 */
[----:B------:R-:W-:Y:S01]  /*11500*/  UIADD3 UR5, UR4, 0x6, URZ ;  /* 0x0000000604057890 */ /* 0x000fe2000fffe03f */
[----:B------:R-:W-:Y:S01]  /*11510*/  IMAD.MOV.U32 R7, RZ, RZ, 0x40000040 ;  /* 0x40000040ff077424 */ /* 0x000fe200078e00ff */
[----:B0-----:R-:W-:Y:S01]  /*11520*/  MOV R9, UR9 ;  /* 0x0000000900097c02 */ /* 0x001fe20008000f00 */
        /* <DEDUP_REMOVED lines=11> */
[----:B------:R-:W-:Y:S02]  /*115e0*/  IMAD.MOV.U32 R7, RZ, RZ, 0x40000040 ;  /* 0x40000040ff077424 */ /* 0x000fe400078e00ff */
        /* <DEDUP_REMOVED lines=37> */
[----:B0-----:R-:W-:Y:S01]  /*11840*/  MOV R9, UR9 ;  /* 0x0000000900097c02 */ /* 0x001fe20008000f00 */
[----:B------:R-:W-:Y:S02]  /*11850*/  IMAD.MOV.U32 R7, RZ, RZ, 0x40000040 ;  /* 0x40000040ff077424 */ /* 0x000fe400078e00ff */
[----:B------:R-:W-:Y:S01]  /*11860*/  IMAD.U32 R8, RZ, RZ, UR8 ;  /* 0x00000008ff087e24 */ /* 0x000fe2000f8e00ff */
[----:B------:R-:W-:Y:S01]  /*11870*/  R2UR UR54, R6 ;  /* 0x00000000063672ca */ /* 0x000fe200000e0000 */
[----:B------:R-:W-:Y:S01]  /*11880*/  VIADD R6, R4, 0x600 ;  /* 0x0000060004067836 */ /* 0x000fe20000000000 */
[----:B------:R-:W-:Y:S01]  /*11890*/  R2UR UR55, R7 ;  /* 0x00000000073772ca */ /* 0x000fe200000e0000 */
[----:B------:R-:W-:Y:S01]  /*118a0*/  IMAD.MOV.U32 R7, RZ, RZ, 0x40000040 ;  /* 0x40000040ff077424 */ /* 0x000fe200078e00ff */
[----:B------:R0:W-:Y:S02]  /*118b0*/  STL.64 [R1+0x8], R8 ;  /* 0x0000080801007387 */ /* 0x0001e40000100a00 */
[----:B------:R-:W-:Y:S01]  /*118c0*/  R2UR UR50, R6 ;  /* 0x00000000063272ca */ /* 0x000fe200000e0000 */
[----:B------:R-:W-:Y:S01]  /*118d0*/  VIADD R6, R4, 0x602 ;  /* 0x0000060204067836 */ /* 0x000fe20000000000 */
[----:B------:R-:W-:Y:S01]  /*118e0*/  R2UR UR51, R7 ;  /* 0x00000000073372ca */ /* 0x000fe200000e0000 */
[----:B------:R-:W-:-:S03]  /*118f0*/  IMAD.MOV.U32 R7, RZ, RZ, 0x40000040 ;  /* 0x40000040ff077424 */ /* 0x000fc600078e00ff */
[----:B------:R-:W-:Y:S01]  /*11900*/  R2UR UR46, R6 ;  /* 0x00000000062e72ca */ /* 0x000fe200000e0000 */
[C---:B------:R-:W-:Y:S01]  /*11910*/  VIADD R6, R4.reuse, 0x604 ;  /* 0x0000060404067836 */ /* 0x040fe20000000000 */
[----:B------:R-:W-:Y:S01]  /*11920*/  R2UR UR47, R7 ;  /* 0x00000000072f72ca */ /* 0x000fe200000e0000 */
[----:B------:R-:W-:Y:S02]  /*11930*/  IMAD.MOV.U32 R7, RZ, RZ, 0x40000040 ;  /* 0x40000040ff077424 */ /* 0x000fe400078e00ff */
[----:B------:R-:W-:Y:S01]  /*11940*/  VIADD R4, R4, 0x606 ;  /* 0x0000060604047836 */ /* 0x000fe20000000000 */
[----:B------:R-:W-:Y:S02]  /*11950*/  R2UR UR42, R6 ;  /* 0x00000000062a72ca */ /* 0x000fe400000e0000 */
[----:B------:R-:W-:Y:S02]  /*11960*/  R2UR UR43, R7 ;  /* 0x00000000072b72ca */ /* 0x000fe400000e0000 */
[----:B------:R-:W-:Y:S01]  /*11970*/  R2UR UR38, R4 ;  /* 0x00000000042672ca */ /* 0x000fe200000e0000 */
[----:B------:R-:W-:-:S02]  /*11980*/  WARPGROUP.DEPBAR.LE gsb0, 0x0 ;  /* 0x00008000000079c5 */ /* 0x000fc40000010000 */
        /* <DEDUP_REMOVED lines=18> */
[----:B0-----:R-:W-:Y:S05]  /*11ab0*/  @!P0 BRA `(.L_x_3915) ;  /* 0x0000000000048947 */ /* 0x001fea0003800000 */
[----:B------:R-:W-:Y:S01]  /*11ac0*/  BPT.TRAP 0x1 ;  /* 0x000000040000795c */ /* 0x000fe20000300000 */
.L_x_3915:
[----:B------:R-:W2:Y:S01]  /*11ad0*/  LDL R0, [R1+0x74] ;  /* 0x0000740001007983 */ /* 0x000ea20000100800 */
[----:B------:R-:W-:Y:S01]  /*11ae0*/  ULDC UR4, c[0x0][0x988] ;  /* 0x0002620000047ab9 */ /* 0x000fe20000000800 */
[----:B------:R-:W-:Y:S01]  /*11af0*/  P2R R12, PR, RZ, 0x1 ;  /* 0x00000001ff0c7803 */ /* 0x000fe20000000000 */
[----:B------:R-:W-:Y:S01]  /*11b00*/  ULDC UR38, c[0x0][0x988] ;  /* 0x0002620000267ab9 */ /* 0x000fe20000000800 */
[----:B------:R-:W-:Y:S01]  /*11b10*/  BSSY B0, `(.L_x_3916) ;  /* 0x00003f8000007945 */ /* 0x000fe20003800000 */
[-C--:B------:R-:W-:Y:S01]  /*11b20*/  MOV R118, R119.reuse ;  /* 0x0000007700767202 */ /* 0x080fe20000000f00 */
[--C-:B------:R-:W-:Y:S01]  /*11b30*/  IMAD.MOV.U32 R116, RZ, RZ, R119.reuse ;  /* 0x000000ffff747224 */ /* 0x100fe200078e0077 */
[-C--:B------:R-:W-:Y:S01]  /*11b40*/  MOV R102, R119.reuse ;  /* 0x0000007700667202 */ /* 0x080fe20000000f00 */
[--C-:B------:R-:W-:Y:S01]  /*11b50*/  IMAD.MOV.U32 R114, RZ, RZ, R119.reuse ;  /* 0x000000ffff727224 */ /* 0x100fe200078e0077 */
[----:B------:R-:W-:Y:S01]  /*11b60*/  MOV R86, R119 ;  /* 0x0000007700567202 */ /* 0x000fe20000000f00 */
[----:B------:R-:W-:-:S02]  /*11b70*/  IMAD.MOV.U32 R112, RZ, RZ, R119 ;  /* 0x000000ffff707224 */ /* 0x000fc400078e0077 */
[--C-:B------:R-:W-:Y:S02]  /*11b80*/  IMAD.MOV.U32 R110, RZ, RZ, R119.reuse ;  /* 0x000000ffff6e7224 */ /* 0x100fe400078e0077 */
[--C-:B------:R-:W-:Y:S02]  /*11b90*/  IMAD.MOV.U32 R108, RZ, RZ, R119.reuse ;  /* 0x000000ffff6c7224 */ /* 0x100fe400078e0077 */
[--C-:B------:R-:W-:Y:S02]  /*11ba0*/  IMAD.MOV.U32 R106, RZ, RZ, R119.reuse ;  /* 0x000000ffff6a7224 */ /* 0x100fe400078e0077 */
[--C-:B------:R-:W-:Y:S02]  /*11bb0*/  IMAD.MOV.U32 R104, RZ, RZ, R119.reuse ;  /* 0x000000ffff687224 */ /* 0x100fe400078e0077 */
[--C-:B------:R-:W-:Y:S02]  /*11bc0*/  IMAD.MOV.U32 R100, RZ, RZ, R119.reuse ;  /* 0x000000ffff647224 */ /* 0x100fe400078e0077 */
        /* <DEDUP_REMOVED lines=13> */
[----:B--2---:R-:W-:-:S04]  /*11ca0*/  IMAD.IADD R5, R0, 0x1, R141 ;  /* 0x0000000100057824 */ /* 0x004fc800078e028d */
[----:B------:R-:W-:-:S05]  /*11cb0*/  IMAD R5, R142, -0x60, R5 ;  /* 0xffffffa08e057824 */ /* 0x000fca00078e0205 */
        /* <DEDUP_REMOVED lines=33> */
[----:B------:R-:W-:Y:S02]  /*11ed0*/  ISETP.GT.AND P2, PT, R5, 0x28, PT ;  /* 0x000000280500780c */ /* 0x000fe40003f44270 */
        /* <DEDUP_REMOVED lines=28> */
[----:B------:R-:W-:Y:S02]  /*120a0*/  ISETP.GT.AND P2, PT, R5, 0x40, PT ;  /* 0x000000400500780c */ /* 0x000fe40003f44270 */
[----:B------:R-:W-:Y:S02]  /*120b0*/  FSEL R101, R53, -INF , P3 ;  /* 0xff80000035657808 */ /* 0x000fe40001800000 */
[----:B------:R-:W-:Y:S02]  /*120c0*/  FMNMX.FTZ R0, R99, R0, !PT ;  /* 0x0000000063007209 */ /* 0x000fe40007810000 */
[----:B------:R-:W-:Y:S02]  /*120d0*/  FSEL R47, R47, -INF , P1 ;  /* 0xff8000002f2f7808 */ /* 0x000fe40000800000 */
[----:B------:R-:W-:-:S02]  /*120e0*/  ISETP.GT.AND P1, PT, R5, 0x41, PT ;  /* 0x000000410500780c */ /* 0x000fc40003f24270 */
[----:B------:R-:W-:Y:S01]  /*120f0*/  FSEL R103, R56, -INF , P2 ;  /* 0xff80000038677808 */ /* 0x000fe20001000000 */
[--C-:B------:R-:W-:Y:S01]  /*12100*/  IMAD.MOV.U32 R56, RZ, RZ, R119.reuse ;  /* 0x000000ffff387224 */ /* 0x100fe200078e0077 */
        /* <DEDUP_REMOVED lines=30> */
[----:B------:R-:W-:Y:S02]  /*122f0*/  FSEL R117, R69, -INF , P1 ;  /* 0xff80000045757808 */ /* 0x000fe40000800000 */
[----:B------:R-:W-:Y:S02]  /*12300*/  FMNMX.FTZ R0, R115, R0, !PT ;  /* 0x0000000073007209 */ /* 0x000fe40007810000 */
[----:B------:R-:W-:Y:S01]  /*12310*/  FSEL R53, R62, -INF , P6 ;  /* 0xff8000003e357808 */ /* 0x000fe20003000000 */
[----:B------:R-:W-:Y:S01]  /*12320*/  IMAD.MOV.U32 R62, RZ, RZ, R119 ;  /* 0x000000ffff3e7224 */ /* 0x000fe200078e0077 */
[----:B------:R-:W-:Y:S01]  /*12330*/  FMNMX.FTZ R6, R117, R0, !PT ;  /* 0x0000000075067209 */ /* 0x000fe20007810000 */
[----:B------:R-:W-:Y:S01]  /*12340*/  IMAD.U32 R0, RZ, RZ, UR4 ;  /* 0x00000004ff007e24 */ /* 0x000fe2000f8e00ff */
[----:B------:R-:W-:-:S02]  /*12350*/  FSEL R63, R63, -INF , P5 ;  /* 0xff8000003f3f7808 */ /* 0x000fc40002800000 */
[----:B------:R-:W-:Y:S01]  /*12360*/  FSEL R61, R66, -INF , P4 ;  /* 0xff800000423d7808 */ /* 0x000fe20002000000 */
[----:B------:R-:W0:Y:S01]  /*12370*/  SHFL.BFLY PT, R5, R6, 0x2, 0x1f ;  /* 0x0c401f0006057f89 */ /* 0x000e2200000e0000 */
[----:B------:R-:W-:Y:S01]  /*12380*/  FSEL R67, R67, -INF , P3 ;  /* 0xff80000043437808 */ /* 0x000fe20001800000 */
[----:B------:R-:W-:Y:S01]  /*12390*/  IMAD.MOV.U32 R66, RZ, RZ, R119 ;  /* 0x000000ffff427224 */ /* 0x000fe200078e0077 */
[----:B------:R-:W-:Y:S02]  /*123a0*/  FSEL R65, R70, -INF , P2 ;  /* 0xff80000046417808 */ /* 0x000fe40001000000 */
[----:B------:R-:W-:Y:S02]  /*123b0*/  FSEL R71, R71, -INF , P1 ;  /* 0xff80000047477808 */ /* 0x000fe40000800000 */
[-C--:B------:R-:W-:Y:S02]  /*123c0*/  MOV R70, R119.reuse ;  /* 0x0000007700467202 */ /* 0x080fe40000000f00 */
[----:B------:R-:W-:-:S02]  /*123d0*/  MOV R54, R119 ;  /* 0x0000007700367202 */ /* 0x000fc40000000f00 */
[----:B------:R-:W-:Y:S02]  /*123e0*/  MOV R38, R119 ;  /* 0x0000007700267202 */ /* 0x000fe40000000f00 */
[----:B0-----:R-:W-:-:S05]  /*123f0*/  FMNMX.FTZ R8, R6, R5, !PT ;  /* 0x0000000506087209 */ /* 0x001fca0007810000 */
        /* <DEDUP_REMOVED lines=10> */
[-CC-:B------:R-:W-:Y:S01]  /*124a0*/  FFMA.FTZ R190, R81, R0.reuse, -R10.reuse ;  /* 0x0000000051be7223 */ /* 0x180fe2000001080a */
[--C-:B------:R-:W-:Y:S01]  /*124b0*/  FFMA.FTZ R41, R83, R0, -R10.reuse ;  /* 0x0000000053297223 */ /* 0x100fe2000001080a */
[----:B------:R-:W-:Y:S01]  /*124c0*/  FMNMX.FTZ R4, R31, R4, !PT ;  /* 0x000000041f047209 */ /* 0x000fe20007810000 */
[----:B------:R-:W-:Y:S01]  /*124d0*/  MUFU.EX2 R188, R188 ;  /* 0x000000bc00bc7308 */ /* 0x000fe20000000800 */
[-CC-:B------:R-:W-:Y:S01]  /*124e0*/  FFMA.FTZ R184, R85, R0.reuse, -R10.reuse ;  /* 0x0000000055b87223 */ /* 0x180fe2000001080a */
[--C-:B------:R-:W-:Y:S01]  /*124f0*/  FFMA.FTZ R45, R87, R0, -R10.reuse ;  /* 0x00000000572d7223 */ /* 0x100fe2000001080a */
[----:B------:R-:W-:Y:S01]  /*12500*/  FMNMX.FTZ R4, R11, R4, !PT ;  /* 0x000000040b047209 */ /* 0x000fe20007810000 */
[-CC-:B------:R-:W-:Y:S01]  /*12510*/  FFMA.FTZ R186, R89, R0.reuse, -R10.reuse ;  /* 0x0000000059ba7223 */ /* 0x180fe2000001080a */
[-CC-:B------:R-:W-:Y:S01]  /*12520*/  FFMA.FTZ R49, R91, R0.reuse, -R10.reuse ;  /* 0x000000005b317223 */ /* 0x180fe2000001080a */
[--C-:B------:R-:W-:Y:S01]  /*12530*/  FFMA.FTZ R182, R73, R0, -R10.reuse ;  /* 0x0000000049b67223 */ /* 0x100fe2000001080a */
[----:B------:R-:W-:Y:S01]  /*12540*/  FMNMX.FTZ R4, R35, R4, !PT ;  /* 0x0000000423047209 */ /* 0x000fe20007810000 */
[----:B------:R-:W0:Y:S01]  /*12550*/  MUFU.EX2 R37, R37 ;  /* 0x0000002500257308 */ /* 0x000e220000000800 */
[-CC-:B------:R-:W-:Y:S01]  /*12560*/  FFMA.FTZ R69, R75, R0.reuse, -R10.reuse ;  /* 0x000000004b457223 */ /* 0x180fe2000001080a */
[--C-:B------:R-:W-:Y:S01]  /*12570*/  FFMA.FTZ R176, R77, R0, -R10.reuse ;  /* 0x000000004db07223 */ /* 0x100fe2000001080a */
[----:B------:R-:W-:Y:S01]  /*12580*/  FMNMX.FTZ R4, R13, R4, !PT ;  /* 0x000000040d047209 */ /* 0x000fe20007810000 */
[-CC-:B------:R-:W-:Y:S01]  /*12590*/  FFMA.FTZ R180, R93, R0.reuse, -R10.reuse ;  /* 0x000000005db47223 */ /* 0x180fe2000001080a */
[-CC-:B------:R-:W-:Y:S01]  /*125a0*/  FFMA.FTZ R57, R95, R0.reuse, -R10.reuse ;  /* 0x000000005f397223 */ /* 0x180fe2000001080a */
[--C-:B------:R-:W-:Y:S01]  /*125b0*/  FFMA.FTZ R73, R97, R0, -R10.reuse ;  /* 0x0000000061497223 */ /* 0x100fe2000001080a */
[----:B------:R-:W-:Y:S01]  /*125c0*/  FMNMX.FTZ R4, R39, R4, !PT ;  /* 0x0000000427047209 */ /* 0x000fe20007810000 */
[----:B------:R-:W1:Y:S01]  /*125d0*/  MUFU.EX2 R190, R190 ;  /* 0x000000be00be7308 */ /* 0x000e620000000800 */
[-CC-:B------:R-:W-:Y:S01]  /*125e0*/  FFMA.FTZ R178, R99, R0.reuse, -R10.reuse ;  /* 0x0000000063b27223 */ /* 0x180fe2000001080a */
[--C-:B------:R-:W-:Y:S01]  /*125f0*/  FFMA.FTZ R75, R101, R0, -R10.reuse ;  /* 0x00000000654b7223 */ /* 0x100fe2000001080a */
[----:B------:R-:W-:Y:S01]  /*12600*/  FMNMX.FTZ R4, R15, R4, !PT ;  /* 0x000000040f047209 */ /* 0x000fe20007810000 */
[-CC-:B------:R-:W-:Y:S01]  /*12610*/  FFMA.FTZ R172, R103, R0.reuse, -R10.reuse ;  /* 0x0000000067ac7223 */ /* 0x180fe2000001080a */
[-CC-:B------:R-:W-:Y:S01]  /*12620*/  FFMA.FTZ R77, R105, R0.reuse, -R10.reuse ;  /* 0x00000000694d7223 */ /* 0x180fe2000001080a */
[--C-:B------:R-:W-:Y:S01]  /*12630*/  FFMA.FTZ R174, R107, R0, -R10.reuse ;  /* 0x000000006bae7223 */ /* 0x100fe2000001080a */
[----:B------:R-:W-:Y:S01]  /*12640*/  FMNMX.FTZ R4, R43, R4, !PT ;  /* 0x000000042b047209 */ /* 0x000fe20007810000 */
[----:B------:R-:W2:Y:S01]  /*12650*/  MUFU.EX2 R41, R41 ;  /* 0x0000002900297308 */ /* 0x000ea20000000800 */
[-CC-:B------:R-:W-:Y:S01]  /*12660*/  FFMA.FTZ R168, R111, R0.reuse, -R10.reuse ;  /* 0x000000006fa87223 */ /* 0x180fe2000001080a */
[--C-:B------:R-:W-:Y:S01]  /*12670*/  FFMA.FTZ R113, R113, R0, -R10.reuse ;  /* 0x0000000071717223 */ /* 0x100fe2000001080a */
[----:B------:R-:W-:Y:S01]  /*12680*/  FMNMX.FTZ R4, R21, R4, !PT ;  /* 0x0000000415047209 */ /* 0x000fe20007810000 */
[-CC-:B------:R-:W-:Y:S01]  /*12690*/  FFMA.FTZ R170, R115, R0.reuse, -R10.reuse ;  /* 0x0000000073aa7223 */ /* 0x180fe2000001080a */
[----:B------:R-:W-:Y:S01]  /*126a0*/  FFMA.FTZ R83, R117, R0, -R10 ;  /* 0x0000000075537223 */ /* 0x000fe2000001080a */
[--C-:B------:R-:W-:Y:S01]  /*126b0*/  IMAD.MOV.U32 R117, RZ, RZ, R119.reuse ;  /* 0x000000ffff757224 */ /* 0x100fe200078e0077 */
[----:B------:R-:W-:Y:S01]  /*126c0*/  FMNMX.FTZ R4, R47, R4, !PT ;  /* 0x000000042f047209 */ /* 0x000fe20007810000 */
[----:B------:R-:W3:Y:S01]  /*126d0*/  MUFU.EX2 R184, R184 ;  /* 0x000000b800b87308 */ /* 0x000ee20000000800 */
[----:B------:R-:W-:-:S02]  /*126e0*/  IMAD.MOV.U32 R115, RZ, RZ, R119 ;  /* 0x000000ffff737224 */ /* 0x000fc400078e0077 */
[----:B------:R-:W-:Y:S01]  /*126f0*/  FMNMX.FTZ R4, R25, R4, !PT ;  /* 0x0000000419047209 */ /* 0x000fe20007810000 */
[--C-:B------:R-:W-:Y:S02]  /*12700*/  IMAD.MOV.U32 R111, RZ, RZ, R119.reuse ;  /* 0x000000ffff6f7224 */ /* 0x100fe400078e0077 */
[--C-:B------:R-:W-:Y:S01]  /*12710*/  IMAD.MOV.U32 R107, RZ, RZ, R119.reuse ;  /* 0x000000ffff6b7224 */ /* 0x100fe200078e0077 */
[----:B------:R-:W-:Y:S01]  /*12720*/  FMNMX.FTZ R4, R51, R4, !PT ;  /* 0x0000000433047209 */ /* 0x000fe20007810000 */
[----:B------:R-:W4:Y:S01]  /*12730*/  MUFU.EX2 R45, R45 ;  /* 0x0000002d002d7308 */ /* 0x000f220000000800 */
[--C-:B------:R-:W-:Y:S02]  /*12740*/  IMAD.MOV.U32 R105, RZ, RZ, R119.reuse ;  /* 0x000000ffff697224 */ /* 0x100fe400078e0077 */
[----:B------:R-:W-:Y:S01]  /*12750*/  FMNMX.FTZ R4, R29, R4, !PT ;  /* 0x000000041d047209 */ /* 0x000fe20007810000 */
[--C-:B------:R-:W-:Y:S02]  /*12760*/  IMAD.MOV.U32 R103, RZ, RZ, R119.reuse ;  /* 0x000000ffff677224 */ /* 0x100fe400078e0077 */
[--C-:B------:R-:W-:Y:S01]  /*12770*/  IMAD.MOV.U32 R101, RZ, RZ, R119.reuse ;  /* 0x000000ffff657224 */ /* 0x100fe200078e0077 */
[----:B------:R-:W-:Y:S01]  /*12780*/  FMNMX.FTZ R4, R55, R4, !PT ;  /* 0x0000000437047209 */ /* 0x000fe20007810000 */
[----:B------:R-:W4:Y:S01]  /*12790*/  MUFU.EX2 R186, R186 ;  /* 0x000000ba00ba7308 */ /* 0x000f220000000800 */
        /* <DEDUP_REMOVED lines=11> */
[----:B------:R-:W-:Y:S01]  /*12850*/  MUFU.EX2 R180, R180 ;  /* 0x000000b400b47308 */ /* 0x000fe20000000800 */
[----:B------:R-:W-:-:S02]  /*12860*/  IMAD.MOV.U32 R87, RZ, RZ, R119 ;  /* 0x000000ffff577224 */ /* 0x000fc400078e0077 */
[----:B------:R-:W-:Y:S01]  /*12870*/  FMNMX.FTZ R4, R61, R4, !PT ;  /* 0x000000043d047209 */ /* 0x000fe20007810000 */
[----:B------:R-:W-:-:S03]  /*12880*/  IMAD.MOV.U32 R85, RZ, RZ, R119 ;  /* 0x000000ffff557224 */ /* 0x000fc600078e0077 */
[----:B------:R-:W-:Y:S01]  /*12890*/  FMNMX.FTZ R4, R67, R4, !PT ;  /* 0x0000000443047209 */ /* 0x000fe20007810000 */
[----:B------:R-:W-:Y:S03]  /*128a0*/  MUFU.EX2 R57, R57 ;  /* 0x0000003900397308 */ /* 0x000fe60000000800 */
[----:B------:R-:W-:-:S04]  /*128b0*/  FMNMX.FTZ R4, R65, R4, !PT ;  /* 0x0000000441047209 */ /* 0x000fc80007810000 */
[----:B------:R-:W-:Y:S01]  /*128c0*/  FMNMX.FTZ R4, R71, R4, !PT ;  /* 0x0000000447047209 */ /* 0x000fe20007810000 */
[----:B------:R-:W-:Y:S04]  /*128d0*/  MUFU.EX2 R182, R182 ;  /* 0x000000b600b67308 */ /* 0x000fe80000000800 */
[----:B------:R-:W0:Y:S04]  /*128e0*/  SHFL.BFLY PT, R79, R4, 0x2, 0x1f ;  /* 0x0c401f00044f7f89 */ /* 0x000e2800000e0000 */
[----:B------:R-:W-:Y:S08]  /*128f0*/  MUFU.EX2 R69, R69 ;  /* 0x0000004500457308 */ /* 0x000ff00000000800 */
[----:B------:R-:W-:Y:S08]  /*12900*/  MUFU.EX2 R176, R176 ;  /* 0x000000b000b07308 */ /* 0x000ff00000000800 */
[----:B------:R-:W-:Y:S01]  /*12910*/  MUFU.EX2 R73, R73 ;  /* 0x0000004900497308 */ /* 0x000fe20000000800 */
[----:B0-----:R-:W-:Y:S01]  /*12920*/  FMNMX.FTZ R2, R4, R79, !PT ;  /* 0x0000004f04027209 */ /* 0x001fe20007810000 */
[----:B------:R-:W-:Y:S01]  /*12930*/  FFMA.FTZ R79, R109, R0, -R10 ;  /* 0x000000006d4f7223 */ /* 0x000fe2000001080a */
[----:B------:R-:W-:-:S05]  /*12940*/  IMAD.MOV.U32 R109, RZ, RZ, R119 ;  /* 0x000000ffff6d7224 */ /* 0x000fca00078e0077 */
[----:B------:R-:W-:Y:S01]  /*12950*/  MUFU.EX2 R178, R178 ;  /* 0x000000b200b27308 */ /* 0x000fe20000000800 */
[----:B------:R-:W0:Y:S07]  /*12960*/  SHFL.BFLY PT, R81, R2, 0x1, 0x1f ;  /* 0x0c201f0002517f89 */ /* 0x000e2e00000e0000 */
[----:B------:R-:W-:Y:S08]  /*12970*/  MUFU.EX2 R75, R75 ;  /* 0x0000004b004b7308 */ /* 0x000ff00000000800 */
[----:B------:R-:W-:Y:S08]  /*12980*/  MUFU.EX2 R172, R172 ;  /* 0x000000ac00ac7308 */ /* 0x000ff00000000800 */
[----:B------:R-:W-:Y:S01]  /*12990*/  MUFU.EX2 R77, R77 ;  /* 0x0000004d004d7308 */ /* 0x000fe20000000800 */
[----:B0-----:R-:W-:-:S04]  /*129a0*/  FMNMX.FTZ R4, R2, R81, !PT ;  /* 0x0000005102047209 */ /* 0x001fc80007810000 */
[C---:B------:R-:W-:Y:S01]  /*129b0*/  FSETP.NEU.FTZ.AND P1, PT, R4.reuse, -INF , PT ;  /* 0xff8000000400780b */ /* 0x040fe20003f3d000 */
[----:B------:R-:W-:Y:S02]  /*129c0*/  FMUL.FTZ R2, R4, R0 ;  /* 0x0000000004027220 */ /* 0x000fe40000410000 */
[----:B------:R-:W-:Y:S03]  /*129d0*/  MUFU.EX2 R174, R174 ;  /* 0x000000ae00ae7308 */ /* 0x000fe60000000800 */
[----:B------:R-:W-:Y:S02]  /*129e0*/  FSEL R12, R2, RZ, P1 ;  /* 0x000000ff020c7208 */ /* 0x000fe40000800000 */
[----:B------:R-:W-:-:S03]  /*129f0*/  ISETP.GE.AND P1, PT, R141, 0x61, PT ;  /* 0x000000618d00780c */ /* 0x000fc60003f26270 */
[-CC-:B------:R-:W-:Y:S01]  /*12a00*/  FFMA.FTZ R189, R7, R0.reuse, -R12.reuse ;  /* 0x0000000007bd7223 */ /* 0x180fe2000001080c */
[-CC-:B------:R-:W-:Y:S01]  /*12a10*/  FFMA.FTZ R2, R27, R0.reuse, -R12.reuse ;  /* 0x000000001b027223 */ /* 0x180fe2000001080c */
[-CC-:B------:R-:W-:Y:S01]  /*12a20*/  FFMA.FTZ R191, R9, R0.reuse, -R12.reuse ;  /* 0x0000000009bf7223 */ /* 0x180fe2000001080c */
[-CC-:B------:R-:W-:Y:S01]  /*12a30*/  FFMA.FTZ R6, R31, R0.reuse, -R12.reuse ;  /* 0x000000001f067223 */ /* 0x180fe2000001080c */
[----:B------:R-:W-:Y:S01]  /*12a40*/  FADD.FTZ R7, R188, R37 ;  /* 0x00000025bc077221 */ /* 0x000fe20000010000 */
[-CC-:B------:R-:W-:Y:S01]  /*12a50*/  FFMA.FTZ R185, R11, R0.reuse, -R12.reuse ;  /* 0x000000000bb97223 */ /* 0x180fe2000001080c */
[----:B------:R-:W-:Y:S01]  /*12a60*/  MUFU.EX2 R189, R189 ;  /* 0x000000bd00bd7308 */ /* 0x000fe20000000800 */
[-CC-:B------:R-:W-:Y:S01]  /*12a70*/  FFMA.FTZ R8, R35, R0.reuse, -R12.reuse ;  /* 0x0000000023087223 */ /* 0x180fe2000001080c */
[----:B-1----:R-:W-:Y:S01]  /*12a80*/  FADD.FTZ R10, R190, R7 ;  /* 0x00000007be0a7221 */ /* 0x002fe20000010000 */
[-CC-:B------:R-:W-:Y:S01]  /*12a90*/  FFMA.FTZ R187, R13, R0.reuse, -R12.reuse ;  /* 0x000000000dbb7223 */ /* 0x180fe2000001080c */
[-CC-:B------:R-:W-:Y:S01]  /*12aa0*/  FFMA.FTZ R39, R39, R0.reuse, -R12.reuse ;  /* 0x0000000027277223 */ /* 0x180fe2000001080c */
[-C--:B------:R-:W-:Y:S01]  /*12ab0*/  FFMA.FTZ R15, R15, R0.reuse, -R12 ;  /* 0x000000000f0f7223 */ /* 0x080fe2000001080c */
[----:B--2---:R-:W-:Y:S01]  /*12ac0*/  FADD.FTZ R7, R41, R10 ;  /* 0x0000000a29077221 */ /* 0x004fe20000010000 */
[-CC-:B------:R-:W-:Y:S01]  /*12ad0*/  FFMA.FTZ R43, R43, R0.reuse, -R12.reuse ;  /* 0x000000002b2b7223 */ /* 0x180fe2000001080c */
[----:B------:R-:W0:Y:S01]  /*12ae0*/  MUFU.EX2 R2, R2 ;  /* 0x0000000200027308 */ /* 0x000e220000000800 */
[-CC-:B------:R-:W-:Y:S01]  /*12af0*/  FFMA.FTZ R21, R21, R0.reuse, -R12.reuse ;  /* 0x0000000015157223 */ /* 0x180fe2000001080c */
[----:B---3--:R-:W-:Y:S01]  /*12b00*/  FADD.FTZ R28, R184, R7 ;  /* 0x00000007b81c7221 */ /* 0x008fe20000010000 */
[-CC-:B------:R-:W-:Y:S01]  /*12b10*/  FFMA.FTZ R47, R47, R0.reuse, -R12.reuse ;  /* 0x000000002f2f7223 */ /* 0x180fe2000001080c */
[-CC-:B------:R-:W-:Y:S01]  /*12b20*/  FFMA.FTZ R25, R25, R0.reuse, -R12.reuse ;  /* 0x0000000019197223 */ /* 0x180fe2000001080c */
[-C--:B------:R-:W-:Y:S01]  /*12b30*/  FFMA.FTZ R51, R51, R0.reuse, -R12 ;  /* 0x0000000033337223 */ /* 0x080fe2000001080c */
[----:B----4-:R-:W-:Y:S01]  /*12b40*/  FADD.FTZ R9, R45, R28 ;  /* 0x0000001c2d097221 */ /* 0x010fe20000010000 */
[-CC-:B------:R-:W-:Y:S01]  /*12b50*/  FFMA.FTZ R29, R29, R0.reuse, -R12.reuse ;  /* 0x000000001d1d7223 */ /* 0x180fe2000001080c */
[----:B------:R-:W1:Y:S01]  /*12b60*/  MUFU.EX2 R191, R191 ;  /* 0x000000bf00bf7308 */ /* 0x000e620000000800 */
[-CC-:B------:R-:W-:Y:S01]  /*12b70*/  FFMA.FTZ R55, R55, R0.reuse, -R12.reuse ;  /* 0x0000000037377223 */ /* 0x180fe2000001080c */
[----:B------:R-:W-:Y:S01]  /*12b80*/  FADD.FTZ R30, R186, R9 ;  /* 0x00000009ba1e7221 */ /* 0x000fe20000010000 */
[-CC-:B------:R-:W-:Y:S01]  /*12b90*/  FFMA.FTZ R33, R33, R0.reuse, -R12.reuse ;  /* 0x0000000021217223 */ /* 0x180fe2000001080c */
[-CC-:B------:R-:W-:Y:S01]  /*12ba0*/  FFMA.FTZ R59, R59, R0.reuse, -R12.reuse ;  /* 0x000000003b3b7223 */ /* 0x180fe2000001080c */
[-C--:B------:R-:W-:Y:S01]  /*12bb0*/  FFMA.FTZ R53, R53, R0.reuse, -R12 ;  /* 0x0000000035357223 */ /* 0x080fe2000001080c */
[----:B------:R-:W-:Y:S01]  /*12bc0*/  FADD.FTZ R9, R49, R30 ;  /* 0x0000001e31097221 */ /* 0x000fe20000010000 */
[-C--:B------:R-:W-:Y:S01]  /*12bd0*/  FFMA.FTZ R63, R63, R0.reuse, -R12 ;  /* 0x000000003f3f7223 */ /* 0x080fe2000001080c */
[----:B------:R-:W2:Y:S01]  /*12be0*/  MUFU.EX2 R6, R6 ;  /* 0x0000000600067308 */ /* 0x000ea20000000800 */
[----:B0-----:R-:W-:Y:S01]  /*12bf0*/  FADD.FTZ R10, R189, R2 ;  /* 0x00000002bd0a7221 */ /* 0x001fe20000010000 */
[-CC-:B------:R-:W-:Y:S01]  /*12c00*/  FFMA.FTZ R61, R61, R0.reuse, -R12.reuse ;  /* 0x000000003d3d7223 */ /* 0x180fe2000001080c */
[-CC-:B------:R-:W-:Y:S01]  /*12c10*/  FFMA.FTZ R67, R67, R0.reuse, -R12.reuse ;  /* 0x0000000043437223 */ /* 0x180fe2000001080c */
[-CC-:B------:R-:W-:Y:S01]  /*12c20*/  FFMA.FTZ R65, R65, R0.reuse, -R12.reuse ;  /* 0x0000000041417223 */ /* 0x180fe2000001080c */
[----:B------:R-:W-:Y:S01]  /*12c30*/  FFMA.FTZ R71, R71, R0, -R12 ;  /* 0x0000000047477223 */ /* 0x000fe2000001080c */
[----:B------:R-:W-:Y:S01]  /*12c40*/  F2FP.BF16.F32.PACK_AB R189, R2, R189 ;  /* 0x000000bd02bd723e */ /* 0x000fe200000010ff */
[--C-:B------:R-:W-:Y:S01]  /*12c50*/  IMAD.MOV.U32 R35, RZ, RZ, R119.reuse ;  /* 0x000000ffff237224 */ /* 0x100fe200078e0077 */
[----:B------:R-:W0:Y:S01]  /*12c60*/  MUFU.EX2 R185, R185 ;  /* 0x000000b900b97308 */ /* 0x000e220000000800 */
[----:B-1----:R-:W-:Y:S01]  /*12c70*/  FADD.FTZ R7, R191, R10 ;  /* 0x0000000abf077221 */ /* 0x002fe20000010000 */
[----:B------:R-:W-:Y:S01]  /*12c80*/  F2FP.BF16.F32.PACK_AB R188, R37, R188 ;  /* 0x000000bc25bc723e */ /* 0x000fe200000010ff */
[--C-:B------:R-:W-:Y:S01]  /*12c90*/  IMAD.MOV.U32 R37, RZ, RZ, R119.reuse ;  /* 0x000000ffff257224 */ /* 0x100fe200078e0077 */
[----:B------:R-:W-:Y:S01]  /*12ca0*/  F2FP.BF16.F32.PACK_AB R190, R41, R190 ;  /* 0x000000be29be723e */ /* 0x000fe200000010ff */
[--C-:B------:R-:W-:Y:S01]  /*12cb0*/  IMAD.MOV.U32 R41, RZ, RZ, R119.reuse ;  /* 0x000000ffff297224 */ /* 0x100fe200078e0077 */
[----:B------:R-:W-:Y:S01]  /*12cc0*/  F2FP.BF16.F32.PACK_AB R184, R45, R184 ;  /* 0x000000b82db8723e */ /* 0x000fe200000010ff */
[----:B------:R-:W-:Y:S01]  /*12cd0*/  IMAD.MOV.U32 R45, RZ, RZ, R119 ;  /* 0x000000ffff2d7224 */ /* 0x000fe200078e0077 */
[----:B------:R-:W1:Y:S01]  /*12ce0*/  MUFU.EX2 R8, R8 ;  /* 0x0000000800087308 */ /* 0x000e620000000800 */
[C---:B--2---:R-:W-:Y:S01]  /*12cf0*/  FADD.FTZ R10, R6.reuse, R7 ;  /* 0x00000007060a7221 */ /* 0x044fe20000010000 */
[----:B------:R-:W-:Y:S01]  /*12d00*/  F2FP.BF16.F32.PACK_AB R191, R6, R191 ;  /* 0x000000bf06bf723e */ /* 0x000fe200000010ff */
[--C-:B------:R-:W-:Y:S01]  /*12d10*/  IMAD.MOV.U32 R31, RZ, RZ, R119.reuse ;  /* 0x000000ffff1f7224 */ /* 0x100fe200078e0077 */
[----:B------:R-:W-:Y:S01]  /*12d20*/  F2FP.BF16.F32.PACK_AB R186, R49, R186 ;  /* 0x000000ba31ba723e */ /* 0x000fe200000010ff */
[----:B------:R-:W-:-:S02]  /*12d30*/  IMAD.MOV.U32 R49, RZ, RZ, R119 ;  /* 0x000000ffff317224 */ /* 0x000fc400078e0077 */
[----:B------:R-:W-:Y:S01]  /*12d40*/  IMAD.MOV.U32 R27, RZ, RZ, R119 ;  /* 0x000000ffff1b7224 */ /* 0x000fe200078e0077 */
[----:B------:R-:W2:Y:S01]  /*12d50*/  MUFU.EX2 R187, R187 ;  /* 0x000000bb00bb7308 */ /* 0x000ea20000000800 */
[----:B0-----:R-:W-:Y:S01]  /*12d60*/  FADD.FTZ R7, R185, R10 ;  /* 0x0000000ab9077221 */ /* 0x001fe20000010000 */
[----:B------:R-:W-:Y:S01]  /*12d70*/  FADD.FTZ R10, R180, R9 ;  /* 0x00000009b40a7221 */ /* 0x000fe20000010000 */
[----:B------:R-:W-:-:S05]  /*12d80*/  F2FP.BF16.F32.PACK_AB R180, R57, R180 ;  /* 0x000000b439b4723e */ /* 0x000fca00000010ff */
[----:B------:R0:W3:Y:S01]  /*12d90*/  MUFU.EX2 R14, R39 ;  /* 0x00000027000e7308 */ /* 0x0000e20000000800 */
[C---:B-1----:R-:W-:Y:S01]  /*12da0*/  FADD.FTZ R30, R8.reuse, R7 ;  /* 0x00000007081e7221 */ /* 0x042fe20000010000 */
[----:B------:R-:W-:Y:S01]  /*12db0*/  FADD.FTZ R7, R57, R10 ;  /* 0x0000000a39077221 */ /* 0x000fe20000010000 */
[----:B------:R-:W-:Y:S01]  /*12dc0*/  VIADD R10, R3, 0x30840 ;  /* 0x00030840030a7836 */ /* 0x000fe20000000000 */
[----:B------:R-:W-:Y:S01]  /*12dd0*/  F2FP.BF16.F32.PACK_AB R185, R8, R185 ;  /* 0x000000b908b9723e */ /* 0x000fe200000010ff */
[----:B------:R-:W-:Y:S02]  /*12de0*/  IMAD.MOV.U32 R57, RZ, RZ, R119 ;  /* 0x000000ffff397224 */ /* 0x000fe400078e0077 */
[----:B------:R-:W-:Y:S01]  /*12df0*/  FADD.FTZ R34, R182, R7 ;  /* 0x00000007b6227221 */ /* 0x000fe20000010000 */
[----:B------:R-:W-:Y:S01]  /*12e00*/  F2FP.BF16.F32.PACK_AB R182, R69, R182 ;  /* 0x000000b645b6723e */ /* 0x000fe200000010ff */
[----:B------:R-:W1:Y:S01]  /*12e10*/  MUFU.EX2 R15, R15 ;  /* 0x0000000f000f7308 */ /* 0x000e620000000800 */
[----:B--2---:R-:W-:Y:S01]  /*12e20*/  FADD.FTZ R3, R187, R30 ;  /* 0x0000001ebb037221 */ /* 0x004fe20000010000 */
[----:B------:R-:W-:Y:S01]  /*12e30*/  PRMT R10, R221, 0x654, R10 ;  /* 0x00000654dd0a7816 */ /* 0x000fe2000000000a */
[----:B------:R-:W-:Y:S01]  /*12e40*/  FADD.FTZ R7, R69, R34 ;  /* 0x0000002245077221 */ /* 0x000fe20000010000 */
[----:B------:R-:W-:-:S02]  /*12e50*/  IMAD.MOV.U32 R69, RZ, RZ, R119 ;  /* 0x000000ffff457224 */ /* 0x000fc400078e0077 */
[----:B------:R2:W-:Y:S01]  /*12e60*/  SYNCS.ARRIVE.TRANS64.RED.A1T0 RZ, [R10+URZ], RZ ;  /* 0x000000ff0aff79a7 */ /* 0x0005e2000810043f */
[----:B0-----:R-:W-:Y:S01]  /*12e70*/  IMAD.MOV.U32 R39, RZ, RZ, R119 ;  /* 0x000000ffff277224 */ /* 0x001fe200078e0077 */
[----:B------:R0:W2:Y:S01]  /*12e80*/  MUFU.EX2 R20, R43 ;  /* 0x0000002b00147308 */ /* 0x0000a20000000800 */
[C---:B---3--:R-:W-:Y:S01]  /*12e90*/  FADD.FTZ R32, R14.reuse, R3 ;  /* 0x000000030e207221 */ /* 0x048fe20000010000 */
[----:B------:R-:W-:-:S06]  /*12ea0*/  F2FP.BF16.F32.PACK_AB R187, R14, R187 ;  /* 0x000000bb0ebb723e */ /* 0x000fcc00000010ff */
[----:B------:R-:W3:Y:S01]  /*12eb0*/  MUFU.EX2 R21, R21 ;  /* 0x0000001500157308 */ /* 0x000ee20000000800 */
[----:B-1----:R-:W-:Y:S01]  /*12ec0*/  FADD.FTZ R3, R15, R32 ;  /* 0x000000200f037221 */ /* 0x002fe20000010000 */
[----:B------:R-:W-:Y:S01]  /*12ed0*/  FADD.FTZ R32, R176, R7 ;  /* 0x00000007b0207221 */ /* 0x000fe20000010000 */
[C---:B------:R-:W-:Y:S01]  /*12ee0*/  F2FP.BF16.F32.PACK_AB R176, R73.reuse, R176 ;  /* 0x000000b049b0723e */ /* 0x040fe200000010ff */
[--C-:B0-----:R-:W-:Y:S02]  /*12ef0*/  IMAD.MOV.U32 R43, RZ, RZ, R119.reuse ;  /* 0x000000ffff2b7224 */ /* 0x101fe400078e0077 */
[----:B------:R-:W-:Y:S01]  /*12f00*/  FADD.FTZ R7, R73, R32 ;  /* 0x0000002049077221 */ /* 0x000fe20000010000 */
[----:B------:R-:W-:Y:S01]  /*12f10*/  IMAD.MOV.U32 R73, RZ, RZ, R119 ;  /* 0x000000ffff497224 */ /* 0x000fe200078e0077 */
[----:B------:R0:W1:Y:S01]  /*12f20*/  MUFU.EX2 R24, R47 ;  /* 0x0000002f00187308 */ /* 0x0000620000000800 */
[----:B--2---:R-:W-:Y:S01]  /*12f30*/  FADD.FTZ R10, R20, R3 ;  /* 0x00000003140a7221 */ /* 0x004fe20000010000 */
[----:B------:R-:W-:Y:S01]  /*12f40*/  FADD.FTZ R34, R178, R7 ;  /* 0x00000007b2227221 */ /* 0x000fe20000010000 */
[----:B------:R-:W-:-:S02]  /*12f50*/  F2FP.BF16.F32.PACK_AB R178, R75, R178 ;  /* 0x000000b24bb2723e */ /* 0x000fc400000010ff */
[----:B------:R-:W-:Y:S01]  /*12f60*/  F2FP.BF16.F32.PACK_AB R181, R20, R15 ;  /* 0x0000000f14b5723e */ /* 0x000fe200000010ff */
[----:B------:R-:W-:Y:S01]  /*12f70*/  FADD.FTZ R7, R75, R34 ;  /* 0x000000224b077221 */ /* 0x000fe20000010000 */
[--C-:B------:R-:W-:Y:S01]  /*12f80*/  IMAD.MOV.U32 R75, RZ, RZ, R119.reuse ;  /* 0x000000ffff4b7224 */ /* 0x100fe200078e0077 */
[----:B------:R-:W2:Y:S01]  /*12f90*/  MUFU.EX2 R25, R25 ;  /* 0x0000001900197308 */ /* 0x000ea20000000800 */
[----:B---3--:R-:W-:Y:S01]  /*12fa0*/  FADD.FTZ R3, R21, R10 ;  /* 0x0000000a15037221 */ /* 0x008fe20000010000 */
[----:B0-----:R-:W-:-:S06]  /*12fb0*/  IMAD.MOV.U32 R47, RZ, RZ, R119 ;  /* 0x000000ffff2f7224 */ /* 0x001fcc00078e0077 */
[----:B------:R0:W3:Y:S01]  /*12fc0*/  MUFU.EX2 R26, R51 ;  /* 0x00000033001a7308 */ /* 0x0000e20000000800 */
[C---:B-1----:R-:W-:Y:S01]  /*12fd0*/  FADD.FTZ R32, R24.reuse, R3 ;  /* 0x0000000318207221 */ /* 0x042fe20000010000 */
[----:B------:R-:W-:Y:S01]  /*12fe0*/  F2FP.BF16.F32.PACK_AB R183, R24, R21 ;  /* 0x0000001518b7723e */ /* 0x000fe200000010ff */
[----:B------:R-:W-:-:S05]  /*12ff0*/  IMAD.MOV.U32 R24, RZ, RZ, R119 ;  /* 0x000000ffff187224 */ /* 0x000fca00078e0077 */
[----:B------:R-:W1:Y:S01]  /*13000*/  MUFU.EX2 R29, R29 ;  /* 0x0000001d001d7308 */ /* 0x000e620000000800 */
[----:B--2---:R-:W-:Y:S01]  /*13010*/  FADD.FTZ R3, R25, R32 ;  /* 0x0000002019037221 */ /* 0x004fe20000010000 */
[----:B------:R-:W-:Y:S01]  /*13020*/  FADD.FTZ R32, R172, R7 ;  /* 0x00000007ac207221 */ /* 0x000fe20000010000 */
[C---:B------:R-:W-:Y:S01]  /*13030*/  F2FP.BF16.F32.PACK_AB R172, R77.reuse, R172 ;  /* 0x000000ac4dac723e */ /* 0x040fe200000010ff */
[--C-:B0-----:R-:W-:Y:S02]  /*13040*/  IMAD.MOV.U32 R51, RZ, RZ, R119.reuse ;  /* 0x000000ffff337224 */ /* 0x101fe400078e0077 */
[----:B------:R-:W-:Y:S01]  /*13050*/  FADD.FTZ R7, R77, R32 ;  /* 0x000000204d077221 */ /* 0x000fe20000010000 */
[----:B------:R-:W-:Y:S01]  /*13060*/  IMAD.MOV.U32 R77, RZ, RZ, R119 ;  /* 0x000000ffff4d7224 */ /* 0x000fe200078e0077 */
[----:B------:R0:W2:Y:S01]  /*13070*/  MUFU.EX2 R28, R55 ;  /* 0x00000037001c7308 */ /* 0x0000a20000000800 */
[----:B---3--:R-:W-:Y:S01]  /*13080*/  FADD.FTZ R12, R26, R3 ;  /* 0x000000031a0c7221 */ /* 0x008fe20000010000 */
[----:B------:R-:W-:Y:S01]  /*13090*/  FADD.FTZ R34, R174, R7 ;  /* 0x00000007ae227221 */ /* 0x000fe20000010000 */
[----:B------:R-:W-:Y:S01]  /*130a0*/  F2FP.BF16.F32.PACK_AB R177, R26, R25 ;  /* 0x000000191ab1723e */ /* 0x000fe200000010ff */
[----:B------:R-:W-:-:S02]  /*130b0*/  IMAD.MOV.U32 R26, RZ, RZ, R119 ;  /* 0x000000ffff1a7224 */ /* 0x000fc400078e0077 */
[--C-:B------:R-:W-:Y:S02]  /*130c0*/  IMAD.MOV.U32 R25, RZ, RZ, R119.reuse ;  /* 0x000000ffff197224 */ /* 0x100fe400078e0077 */
[----:B------:R-:W3:Y:S01]  /*130d0*/  MUFU.EX2 R33, R33 ;  /* 0x0000002100217308 */ /* 0x000ee20000000800 */
[----:B-1----:R-:W-:Y:S01]  /*130e0*/  FADD.FTZ R3, R29, R12 ;  /* 0x0000000c1d037221 */ /* 0x002fe20000010000 */
[----:B0-----:R-:W-:-:S06]  /*130f0*/  IMAD.MOV.U32 R55, RZ, RZ, R119 ;  /* 0x000000ffff377224 */ /* 0x001fcc00078e0077 */
[----:B------:R-:W0:Y:S01]  /*13100*/  MUFU.EX2 R79, R79 ;  /* 0x0000004f004f7308 */ /* 0x000e220000000800 */
[C---:B--2---:R-:W-:Y:S01]  /*13110*/  FADD.FTZ R32, R28.reuse, R3 ;  /* 0x000000031c207221 */ /* 0x044fe20000010000 */
[----:B------:R-:W-:Y:S01]  /*13120*/  F2FP.BF16.F32.PACK_AB R179, R28, R29 ;  /* 0x0000001d1cb3723e */ /* 0x000fe200000010ff */
[--C-:B------:R-:W-:Y:S02]  /*13130*/  IMAD.MOV.U32 R29, RZ, RZ, R119.reuse ;  /* 0x000000ffff1d7224 */ /* 0x100fe400078e0077 */
[----:B------:R-:W-:-:S03]  /*13140*/  IMAD.MOV.U32 R28, RZ, RZ, R119 ;  /* 0x000000ffff1c7224 */ /* 0x000fc600078e0077 */
[----:B------:R1:W2:Y:S01]  /*13150*/  MUFU.EX2 R30, R59 ;  /* 0x0000003b001e7308 */ /* 0x0002a20000000800 */
[----:B---3--:R-:W-:-:S07]  /*13160*/  FADD.FTZ R3, R33, R32 ;  /* 0x0000002021037221 */ /* 0x008fce0000010000 */
[----:B------:R-:W3:Y:S01]  /*13170*/  MUFU.EX2 R168, R168 ;  /* 0x000000a800a87308 */ /* 0x000ee20000000800 */
[C---:B0-----:R-:W-:Y:S01]  /*13180*/  FADD.FTZ R7, R79.reuse, R34 ;  /* 0x000000224f077221 */ /* 0x041fe20000010000 */
[----:B------:R-:W-:Y:S01]  /*13190*/  F2FP.BF16.F32.PACK_AB R174, R79, R174 ;  /* 0x000000ae4fae723e */ /* 0x000fe200000010ff */
[--C-:B------:R-:W-:Y:S02]  /*131a0*/  IMAD.MOV.U32 R79, RZ, RZ, R119.reuse ;  /* 0x000000ffff4f7224 */ /* 0x100fe400078e0077 */
[----:B-1----:R-:W-:-:S03]  /*131b0*/  IMAD.MOV.U32 R59, RZ, RZ, R119 ;  /* 0x000000ffff3b7224 */ /* 0x002fc600078e0077 */
[----:B------:R-:W0:Y:S01]  /*131c0*/  MUFU.EX2 R53, R53 ;  /* 0x0000003500357308 */ /* 0x000e220000000800 */
[C---:B--2---:R-:W-:Y:S01]  /*131d0*/  FADD.FTZ R32, R30.reuse, R3 ;  /* 0x000000031e207221 */ /* 0x044fe20000010000 */
[----:B------:R-:W-:Y:S01]  /*131e0*/  F2FP.BF16.F32.PACK_AB R173, R30, R33 ;  /* 0x000000211ead723e */ /* 0x000fe200000010ff */
[--C-:B------:R-:W-:Y:S02]  /*131f0*/  IMAD.MOV.U32 R33, RZ, RZ, R119.reuse ;  /* 0x000000ffff217224 */ /* 0x100fe400078e0077 */
[----:B------:R-:W-:-:S03]  /*13200*/  IMAD.MOV.U32 R30, RZ, RZ, R119 ;  /* 0x000000ffff1e7224 */ /* 0x000fc600078e0077 */
[----:B------:R1:W2:Y:S01]  /*13210*/  MUFU.EX2 R81, R113 ;  /* 0x0000007100517308 */ /* 0x0002a20000000800 */
[----:B---3--:R-:W-:-:S07]  /*13220*/  FADD.FTZ R34, R168, R7 ;  /* 0x00000007a8227221 */ /* 0x008fce0000010000 */
[----:B------:R3:W4:Y:S01]  /*13230*/  MUFU.EX2 R10, R63 ;  /* 0x0000003f000a7308 */ /* 0x0007220000000800 */
[----:B0-----:R-:W-:Y:S01]  /*13240*/  FADD.FTZ R3, R53, R32 ;  /* 0x0000002035037221 */ /* 0x001fe20000010000 */
[----:B-1----:R-:W-:-:S06]  /*13250*/  IMAD.MOV.U32 R113, RZ, RZ, R119 ;  /* 0x000000ffff717224 */ /* 0x002fcc00078e0077 */
[----:B------:R-:W0:Y:S01]  /*13260*/  MUFU.EX2 R61, R61 ;  /* 0x0000003d003d7308 */ /* 0x000e220000000800 */
[C---:B--2---:R-:W-:Y:S01]  /*13270*/  FADD.FTZ R7, R81.reuse, R34 ;  /* 0x0000002251077221 */ /* 0x044fe20000010000 */
[----:B------:R-:W-:Y:S01]  /*13280*/  F2FP.BF16.F32.PACK_AB R168, R81, R168 ;  /* 0x000000a851a8723e */ /* 0x000fe200000010ff */
[--C-:B------:R-:W-:Y:S02]  /*13290*/  IMAD.MOV.U32 R81, RZ, RZ, R119.reuse ;  /* 0x000000ffff517224 */ /* 0x100fe400078e0077 */
[----:B---3--:R-:W-:-:S03]  /*132a0*/  IMAD.MOV.U32 R63, RZ, RZ, R119 ;  /* 0x000000ffff3f7224 */ /* 0x008fc600078e0077 */
[----:B------:R1:W2:Y:S01]  /*132b0*/  MUFU.EX2 R12, R67 ;  /* 0x00000043000c7308 */ /* 0x0002a20000000800 */
[C---:B----4-:R-:W-:Y:S01]  /*132c0*/  FADD.FTZ R34, R10.reuse, R3 ;  /* 0x000000030a227221 */ /* 0x050fe20000010000 */
[----:B------:R-:W-:Y:S01]  /*132d0*/  F2FP.BF16.F32.PACK_AB R175, R10, R53 ;  /* 0x000000350aaf723e */ /* 0x000fe200000010ff */
[----:B------:R-:W-:-:S05]  /*132e0*/  IMAD.MOV.U32 R53, RZ, RZ, R119 ;  /* 0x000000ffff357224 */ /* 0x000fca00078e0077 */
        /* <DEDUP_REMOVED lines=8> */
[----:B------:R-:W1:Y:S01]  /*13370*/  MUFU.EX2 R83, R83 ;  /* 0x0000005300537308 */ /* 0x000e620000000800 */
[----:B---3--:R-:W-:-:S07]  /*13380*/  FADD.FTZ R214, R170, R7 ;  /* 0x00000007aad67221 */ /* 0x008fce0000010000 */
[----:B------:R2:W3:Y:S01]  /*13390*/  MUFU.EX2 R32, R71 ;  /* 0x0000004700207308 */ /* 0x0004e20000000800 */
[----:B0-----:R-:W-:Y:S01]  /*133a0*/  FADD.FTZ R3, R65, R2 ;  /* 0x0000000241037221 */ /* 0x001fe20000010000 */
[----:B------:R-:W-:Y:S02]  /*133b0*/  IMAD.MOV.U32 R2, RZ, RZ, 0x3f800000 ;  /* 0x3f800000ff027424 */ /* 0x000fe400078e00ff */
[C---:B-1----:R-:W-:Y:S01]  /*133c0*/  FADD.FTZ R214, R83.reuse, R214 ;  /* 0x000000d653d67221 */ /* 0x042fe20000010000 */
[----:B------:R-:W-:Y:S01]  /*133d0*/  F2FP.BF16.F32.PACK_AB R170, R83, R170 ;  /* 0x000000aa53aa723e */ /* 0x000fe200000010ff */
[--C-:B------:R-:W-:Y:S02]  /*133e0*/  IMAD.MOV.U32 R83, RZ, RZ, R119.reuse ;  /* 0x000000ffff537224 */ /* 0x100fe400078e0077 */
[----:B--2---:R-:W-:Y:S02]  /*133f0*/  IMAD.MOV.U32 R71, RZ, RZ, R119 ;  /* 0x000000ffff477224 */ /* 0x004fe400078e0077 */
[C---:B---3--:R-:W-:Y:S01]  /*13400*/  FADD.FTZ R6, R32.reuse, R3 ;  /* 0x0000000320067221 */ /* 0x048fe20000010000 */
[----:B------:R-:W-:Y:S01]  /*13410*/  F2FP.BF16.F32.PACK_AB R171, R32, R65 ;  /* 0x0000004120ab723e */ /* 0x000fe200000010ff */
[----:B------:R-:W-:-:S02]  /*13420*/  IMAD.MOV.U32 R3, RZ, RZ, 0x3f800000 ;  /* 0x3f800000ff037424 */ /* 0x000fc400078e00ff */
[--C-:B------:R-:W-:Y:S02]  /*13430*/  IMAD.MOV.U32 R65, RZ, RZ, R119.reuse ;  /* 0x000000ffff417224 */ /* 0x100fe400078e0077 */
[----:B------:R-:W-:Y:S01]  /*13440*/  IMAD.MOV.U32 R32, RZ, RZ, R119 ;  /* 0x000000ffff207224 */ /* 0x000fe200078e0077 */
[----:B------:R-:W-:Y:S06]  /*13450*/  @!P1 BRA `(.L_x_3917) ;  /* 0x00000024008c9947 */ /* 0x000fec0003800000 */
[----:B------:R-:W-:Y:S01]  /*13460*/  VIADD R9, R142, 0xfffffffe ;  /* 0xfffffffe8e097836 */ /* 0x000fe20000000000 */
[----:B------:R-:W-:Y:S01]  /*13470*/  MOV R8, R4 ;  /* 0x0000000400087202 */ /* 0x000fe20000000f00 */
[----:B------:R-:W-:Y:S01]  /*13480*/  IMAD.MOV.U32 R7, RZ, RZ, R5 ;  /* 0x000000ffff077224 */ /* 0x000fe200078e0005 */
[----:B------:R-:W-:Y:S01]  /*13490*/  CS2R R118, SRZ ;  /* 0x0000000000767805 */ /* 0x000fe2000001ff00 */
[----:B------:R-:W-:Y:S01]  /*134a0*/  IMAD.MOV.U32 R11, RZ, RZ, R219 ;  /* 0x000000ffff0b7224 */ /* 0x000fe200078e00db */
[----:B------:R-:W-:Y:S01]  /*134b0*/  CS2R R114, SRZ ;  /* 0x0000000000727805 */ /* 0x000fe2000001ff00 */
[----:B------:R-:W-:Y:S01]  /*134c0*/  IMAD.MOV.U32 R12, RZ, RZ, R210 ;  /* 0x000000ffff0c7224 */ /* 0x000fe200078e00d2 */
[----:B------:R-:W-:Y:S01]  /*134d0*/  CS2R R110, SRZ ;  /* 0x00000000006e7805 */ /* 0x000fe2000001ff00 */
[----:B------:R-:W-:Y:S01]  /*134e0*/  IMAD.MOV.U32 R2, RZ, RZ, 0x3f800000 ;  /* 0x3f800000ff027424 */ /* 0x000fe200078e00ff */
        /* <DEDUP_REMOVED lines=44> */
[----:B------:R-:W-:-:S07]  /*137b0*/  CS2R R24, SRZ ;  /* 0x0000000000187805 */ /* 0x000fce000001ff00 */
.L_x_3930:
[----:B------:R-:W-:-:S04]  /*137c0*/  ISETP.NE.AND P1, PT, R12, 0x1, PT ;  /* 0x000000010c00780c */ /* 0x000fc80003f25270 */
[----:B------:R-:W-:-:S04]  /*137d0*/  SEL R0, RZ, 0x1, P1 ;  /* 0x00000001ff007807 */ /* 0x000fc80000800000 */
[----:B------:R-:W-:Y:S01]  /*137e0*/  LOP3.LUT R219, R11, R0, RZ, 0x3c, !PT ;  /* 0x000000000bdb7212 */ /* 0x000fe200078e3cff */
[----:B------:R-:W-:Y:S06]  /*137f0*/  @!P0 BRA `(.L_x_3918) ;  /* 0x0000000000048947 */ /* 0x000fec0003800000 */
[----:B------:R-:W-:Y:S01]  /*13800*/  BPT.TRAP 0x1 ;  /* 0x000000040000795c */ /* 0x000fe20000300000 */
.L_x_3918:
        /* <DEDUP_REMOVED lines=8> */
.L_x_3919:
[----:B------:R-:W-:Y:S01]  /*13890*/  IMAD R126, R210, 0x900, R220 ;  /* 0x00000900d27e7824 */ /* 0x000fe200078e02dc */
[----:B------:R-:W-:Y:S03]  /*138a0*/  BSSY B1, `(.L_x_3920) ;  /* 0x0000006000017945 */ /* 0x000fe60003800000 */
[C---:B------:R-:W-:Y:S02]  /*138b0*/  VIADD R124, R126.reuse, 0x2 ;  /* 0x000000027e7c7836 */ /* 0x040fe40000000000 */
[----:B------:R-:W-:Y:S01]  /*138c0*/  VIADD R123, R126, 0x4 ;  /* 0x000000047e7b7836 */ /* 0x000fe20000000000 */
[----:B-1----:R-:W-:Y:S06]  /*138d0*/  @P1 BRA `(.L_x_3921) ;  /* 0x0000000000081947 */ /* 0x002fec0003800000 */
[----:B------:R-:W1:Y:S02]  /*138e0*/  SYNCS.PHASECHK.TRANS64.TRYWAIT P1, [R10+URZ+0x30830], R5 ;  /* 0x030830050a0075a7 */ /* 0x000e64000802017f */
[----:B-1----:R-:W-:Y:S05]  /*138f0*/  @!P1 BRA `(.L_x_3922) ;  /* 0x000000d000c49947 */ /* 0x002fea0003800000 */
.L_x_3921:
[----:B------:R-:W-:Y:S05]  /*13900*/  BSYNC B1 ;  /* 0x0000000000017941 */ /* 0x000fea0003800000 */
.L_x_3920:
[----:B------:R-:W2:Y:S04]  /*13910*/  LDL.64 R128, [R1+0x38] ;  /* 0x0000380001807983 */ /* 0x000ea80000100a00 */
[----:B------:R3:W-:Y:S04]  /*13920*/  STL.64 [R1+0x90], R8 ;  /* 0x0000900801007387 */ /* 0x0007e80000100a00 */
[----:B---3--:R-:W3:Y:S01]  /*13930*/  LDL.64 R8, [R1+0x30] ;  /* 0x0000300001087983 */ /* 0x008ee20000100a00 */
[-C--:B------:R-:W-:Y:S01]  /*13940*/  FMUL.FTZ R24, R24, R3.reuse ;  /* 0x0000000318187220 */ /* 0x080fe20000410000 */
[-C--:B------:R-:W-:Y:S01]  /*13950*/  FMUL.FTZ R25, R25, R3.reuse ;  /* 0x0000000319197220 */ /* 0x080fe20000410000 */
[-C--:B------:R-:W-:Y:S01]  /*13960*/  FMUL.FTZ R28, R28, R3.reuse ;  /* 0x000000031c1c7220 */ /* 0x080fe20000410000 */
[----:B------:R4:W-:Y:S01]  /*13970*/  STL.64 [R1+0x88], R6 ;  /* 0x0000880601007387 */ /* 0x0009e20000100a00 */
        /* <DEDUP_REMOVED lines=93> */
[----:B------:R-:W-:Y:S01]  /*13f50*/  IMAD.MOV.U32 R120, RZ, RZ, R126 ;  /* 0x000000ffff787224 */ /* 0x000fe200078e007e */
[----:B------:R-:W3:Y:S01]  /*13f60*/  LDL.64 R2, [R1+0x28] ;  /* 0x0000280001027983 */ /* 0x000ee20000100a00 */
[----:B------:R-:W-:Y:S01]  /*13f70*/  VIADD R122, R126, 0x6 ;  /* 0x000000067e7a7836 */ /* 0x000fe20000000000 */
[----:B------:R-:W-:Y:S01]  /*13f80*/  MOV R15, UR38 ;  /* 0x00000026000f7c02 */ /* 0x000fe20008000f00 */
[----:B------:R-:W-:Y:S01]  /*13f90*/  IMAD.MOV.U32 R121, RZ, RZ, 0x40000040 ;  /* 0x40000040ff797424 */ /* 0x000fe200078e00ff */
[----:B------:R-:W-:Y:S01]  /*13fa0*/  R2UR UR46, R120 ;  /* 0x00000000782e72ca */ /* 0x000fe200000e0000 */
[----:B------:R-:W-:Y:S01]  /*13fb0*/  IMAD.MOV.U32 R120, RZ, RZ, R124 ;  /* 0x000000ffff787224 */ /* 0x000fe200078e007c */
[----:B01----:R-:W-:Y:S01]  /*13fc0*/  MOV R5, UR58 ;  /* 0x0000003a00057c02 */ /* 0x003fe20008000f00 */
[----:B------:R-:W-:Y:S01]  /*13fd0*/  VIADD R124, R126, 0x304 ;  /* 0x000003047e7c7836 */ /* 0x000fe20000000000 */
[----:B------:R-:W-:Y:S01]  /*13fe0*/  R2UR UR58, R122 ;  /* 0x000000007a3a72ca */ /* 0x000fe200000e0000 */
[----:B------:R-:W-:Y:S01]  /*13ff0*/  IMAD.MOV.U32 R125, RZ, RZ, 0x40000040 ;  /* 0x40000040ff7d7424 */ /* 0x000fe200078e00ff */
[----:B------:R-:W-:Y:S01]  /*14000*/  R2UR UR42, R120 ;  /* 0x00000000782a72ca */ /* 0x000fe200000e0000 */
[----:B------:R-:W-:Y:S01]  /*14010*/  IMAD.MOV.U32 R120, RZ, RZ, R123 ;  /* 0x000000ffff787224 */ /* 0x000fe200078e007b */
[----:B------:R-:W-:Y:S01]  /*14020*/  IADD3 R122, R126, 0x302, RZ ;  /* 0x000003027e7a7810 */ /* 0x000fe20007ffe0ff */
[----:B------:R-:W-:Y:S01]  /*14030*/  IMAD.MOV.U32 R123, RZ, RZ, 0x40000040 ;  /* 0x40000040ff7b7424 */ /* 0x000fe200078e00ff */
[----:B------:R-:W-:Y:S01]  /*14040*/  MOV R213, UR45 ;  /* 0x0000002d00d57c02 */ /* 0x000fe20008000f00 */
[----:B----4-:R-:W4:Y:S01]  /*14050*/  LDL.64 R6, [R1+0x20] ;  /* 0x0000200001067983 */ /* 0x010f220000100a00 */
[----:B------:R-:W-:Y:S01]  /*14060*/  R2UR UR38, R120 ;  /* 0x00000000782672ca */ /* 0x000fe200000e0000 */
[----:B------:R-:W-:Y:S01]  /*14070*/  VIADD R120, R126, 0x300 ;  /* 0x000003007e787836 */ /* 0x000fe20000000000 */
[----:B------:R-:W-:Y:S01]  /*14080*/  R2UR UR30, R122 ;  /* 0x000000007a1e72ca */ /* 0x000fe200000e0000 */
[----:B------:R-:W-:Y:S01]  /*14090*/  VIADD R122, R126, 0x600 ;  /* 0x000006007e7a7836 */ /* 0x000fe20000000000 */
[----:B------:R-:W-:-:S02]  /*140a0*/  MOV R0, UR44 ;  /* 0x0000002c00007c02 */ /* 0x000fc40008000f00 */
[----:B------:R-:W-:Y:S01]  /*140b0*/  R2UR UR34, R120 ;  /* 0x00000000782272ca */ /* 0x000fe200000e0000 */
[----:B------:R-:W-:Y:S01]  /*140c0*/  VIADD R120, R126, 0x306 ;  /* 0x000003067e787836 */ /* 0x000fe20000000000 */
[----:B------:R-:W-:Y:S02]  /*140d0*/  R2UR UR47, R121 ;  /* 0x00000000792f72ca */ /* 0x000fe400000e0000 */
[----:B------:R-:W-:Y:S01]  /*140e0*/  R2UR UR26, R124 ;  /* 0x000000007c1a72ca */ /* 0x000fe200000e0000 */
[----:B------:R-:W-:Y:S01]  /*140f0*/  VIADD R124, R126, 0x602 ;  /* 0x000006027e7c7836 */ /* 0x000fe20000000000 */
[----:B------:R-:W-:Y:S01]  /*14100*/  R2UR UR22, R120 ;  /* 0x00000000781672ca */ /* 0x000fe200000e0000 */
[----:B------:R-:W-:Y:S01]  /*14110*/  VIADD R120, R126, 0x604 ;  /* 0x000006047e787836 */ /* 0x000fe20000000000 */
[----:B------:R-:W-:Y:S01]  /*14120*/  R2UR UR18, R122 ;  /* 0x000000007a1272ca */ /* 0x000fe200000e0000 */
[----:B------:R-:W-:Y:S01]  /*14130*/  VIADD R122, R126, 0x606 ;  /* 0x000006067e7a7836 */ /* 0x000fe20000000000 */
[----:B------:R-:W-:-:S02]  /*14140*/  MOV R4, UR59 ;  /* 0x0000003b00047c02 */ /* 0x000fc40008000f00 */
[C---:B------:R-:W-:Y:S02]  /*14150*/  R2UR UR43, R121.reuse ;  /* 0x00000000792b72ca */ /* 0x040fe400000e0000 */
[----:B------:R-:W-:Y:S02]  /*14160*/  R2UR UR39, R121 ;  /* 0x00000000792772ca */ /* 0x000fe400000e0000 */
[----:B------:R-:W-:Y:S02]  /*14170*/  R2UR UR59, R123 ;  /* 0x000000007b3b72ca */ /* 0x000fe400000e0000 */
[----:B------:R-:W-:Y:S02]  /*14180*/  R2UR UR35, R121 ;  /* 0x00000000792372ca */ /* 0x000fe400000e0000 */
[----:B------:R-:W-:Y:S02]  /*14190*/  R2UR UR31, R123 ;  /* 0x000000007b1f72ca */ /* 0x000fe400000e0000 */
[----:B------:R-:W-:-:S02]  /*141a0*/  R2UR UR27, R125 ;  /* 0x000000007d1b72ca */ /* 0x000fc400000e0000 */
[----:B------:R-:W-:Y:S02]  /*141b0*/  R2UR UR23, R121 ;  /* 0x00000000791772ca */ /* 0x000fe400000e0000 */
[----:B------:R-:W-:Y:S02]  /*141c0*/  R2UR UR19, R123 ;  /* 0x000000007b1372ca */ /* 0x000fe400000e0000 */
[----:B------:R-:W-:Y:S02]  /*141d0*/  R2UR UR14, R124 ;  /* 0x000000007c0e72ca */ /* 0x000fe400000e0000 */
[----:B------:R-:W-:Y:S02]  /*141e0*/  R2UR UR15, R125 ;  /* 0x000000007d0f72ca */ /* 0x000fe400000e0000 */
[----:B------:R-:W-:Y:S02]  /*141f0*/  R2UR UR6, R120 ;  /* 0x00000000780672ca */ /* 0x000fe400000e0000 */
[----:B------:R-:W-:-:S02]  /*14200*/  R2UR UR7, R121 ;  /* 0x00000000790772ca */ /* 0x000fc400000e0000 */
[----:B------:R-:W-:Y:S02]  /*14210*/  R2UR UR10, R122 ;  /* 0x000000007a0a72ca */ /* 0x000fe400000e0000 */
[----:B------:R-:W-:Y:S02]  /*14220*/  R2UR UR11, R123 ;  /* 0x000000007b0b72ca */ /* 0x000fe400000e0000 */
[----:B------:R-:W-:Y:S02]  /*14230*/  MOV R211, UR41 ;  /* 0x0000002900d37c02 */ /* 0x000fe40008000f00 */
[----:B------:R-:W-:Y:S02]  /*14240*/  MOV R212, UR40 ;  /* 0x0000002800d47c02 */ /* 0x000fe40008000f00 */
[----:B------:R-:W-:Y:S02]  /*14250*/  MOV R20, UR37 ;  /* 0x0000002500147c02 */ /* 0x000fe40008000f00 */
[----:B------:R-:W-:-:S02]  /*14260*/  MOV R21, UR36 ;  /* 0x0000002400157c02 */ /* 0x000fc40008000f00 */
[----:B------:R-:W-:Y:S02]  /*14270*/  MOV R13, UR57 ;  /* 0x00000039000d7c02 */ /* 0x000fe40008000f00 */
[----:B------:R-:W-:Y:S02]  /*14280*/  MOV R14, UR56 ;  /* 0x00000038000e7c02 */ /* 0x000fe40008000f00 */
[----:B--2---:R-:W-:Y:S02]  /*14290*/  R2UR UR44, R128 ;  /* 0x00000000802c72ca */ /* 0x004fe400000e0000 */
[----:B------:R-:W-:Y:S02]  /*142a0*/  R2UR UR45, R129 ;  /* 0x00000000812d72ca */ /* 0x000fe400000e0000 */
[----:B-----5:R-:W-:-:S11]  /*142b0*/  WARPGROUP.ARRIVE ;  /* 0x00000000000079c5 */ /* 0x020fd60000000000 */
[----:B------:R-:W-:Y:S01]  /*142c0*/  HGMMA.64x96x16.F32.BF16 R120, gdesc[UR44], RZ, !UPT, gsb0 ;  /* 0x016000002c7879f0 */ /* 0x000fe2000c0018ff */
[----:B---3--:R-:W-:Y:S02]  /*142d0*/  R2UR UR40, R8 ;  /* 0x00000000082872ca */ /* 0x008fe400000e0000 */
[----:B------:R-:W-:Y:S02]  /*142e0*/  R2UR UR41, R9 ;  /* 0x00000000092972ca */ /* 0x000fe400000e0000 */
[----:B------:R0:W5:Y:S01]  /*142f0*/  LDL.LU.64 R8, [R1+0x90] ;  /* 0x0000900001087983 */ /* 0x0001620000300a00 */
[----:B------:R-:W-:Y:S02]  /*14300*/  WARPGROUP.DEPBAR.LE gsb0, 0x0 ;  /* 0x00008000000079c5 */ /* 0x000fe40000010000 */
[----:B------:R-:W-:-:S08]  /*14310*/  WARPGROUP.ARRIVE ;  /* 0x00000000000079c5 */ /* 0x000fd00000000000 */
[----:B------:R-:W-:Y:S01]  /*14320*/  HGMMA.64x96x16.F32.BF16 R120, gdesc[UR40], R120, gsb0 ;  /* 0x01600000287879f0 */ /* 0x000fe20008001878 */
[----:B------:R-:W-:Y:S02]  /*14330*/  R2UR UR36, R2 ;  /* 0x00000000022472ca */ /* 0x000fe400000e0000 */
[----:B------:R-:W-:Y:S02]  /*14340*/  R2UR UR37, R3 ;  /* 0x00000000032572ca */ /* 0x000fe400000e0000 */
[----:B------:R-:W-:Y:S01]  /*14350*/  R2UR UR45, R213 ;  /* 0x00000000d52d72ca */ /* 0x000fe200000e0000 */
[----:B------:R-:W2:Y:S01]  /*14360*/  LDL.64 R2, [R1+0x8] ;  /* 0x0000080001027983 */ /* 0x000ea20000100a00 */
[----:B------:R-:W-:Y:S02]  /*14370*/  WARPGROUP.DEPBAR.LE gsb0, 0x0 ;  /* 0x00008000000079c5 */ /* 0x000fe40000010000 */
[----:B------:R-:W-:-:S07]  /*14380*/  WARPGROUP.ARRIVE ;  /* 0x00000000000079c5 */ /* 0x000fce0000000000 */
[----:B------:R-:W-:Y:S01]  /*14390*/  HGMMA.64x96x16.F32.BF16 R120, gdesc[UR36], R120, gsb0 ;  /* 0x01600000247879f0 */ /* 0x000fe20008001878 */
[----:B------:R-:W-:Y:S02]  /*143a0*/  R2UR UR37, R20 ;  /* 0x00000000142572ca */ /* 0x000fe400000e0000 */
[----:B------:R-:W-:Y:S02]  /*143b0*/  R2UR UR36, R21 ;  /* 0x00000000152472ca */ /* 0x000fe400000e0000 */
[----:B------:R-:W3:Y:S01]  /*143c0*/  LDL.64 R20, [R1+0x18] ;  /* 0x0000180001147983 */ /* 0x000ee20000100a00 */
[----:B------:R-:W-:-:S03]  /*143d0*/  R2UR UR40, R212 ;  /* 0x00000000d42872ca */ /* 0x000fc600000e0000 */
[----:B------:R-:W2:Y:S01]  /*143e0*/  LDL.64 R212, [R1+0x10] ;  /* 0x0000100001d47983 */ /* 0x000ea20000100a00 */
[----:B----4-:R-:W-:Y:S02]  /*143f0*/  R2UR UR56, R6 ;  /* 0x00000000063872ca */ /* 0x010fe400000e0000 */
[----:B------:R-:W-:Y:S01]  /*14400*/  R2UR UR57, R7 ;  /* 0x00000000073972ca */ /* 0x000fe200000e0000 */
[----:B------:R-:W-:Y:S01]  /*14410*/  UMOV UR20, UR52 ;  /* 0x0000003400147c82 */ /* 0x000fe20008000000 */
[----:B------:R-:W-:Y:S01]  /*14420*/  UMOV UR21, UR53 ;  /* 0x0000003500157c82 */ /* 0x000fe20008000000 */
[----:B------:R-:W-:Y:S01]  /*14430*/  UMOV UR16, UR48 ;  /* 0x0000003000107c82 */ /* 0x000fe20008000000 */
[----:B------:R-:W-:Y:S01]  /*14440*/  UMOV UR17, UR49 ;  /* 0x0000003100117c82 */ /* 0x000fe20008000000 */
[----:B------:R-:W-:Y:S01]  /*14450*/  R2UR UR44, R0 ;  /* 0x00000000002c72ca */ /* 0x000fe200000e0000 */
[----:B------:R0:W5:Y:S01]  /*14460*/  LDL.LU.64 R6, [R1+0x88] ;  /* 0x0000880001067983 */ /* 0x0001620000300a00 */
[----:B------:R-:W-:-:S02]  /*14470*/  WARPGROUP.DEPBAR.LE gsb0, 0x0 ;  /* 0x00008000000079c5 */ /* 0x000fc40000010000 */
[----:B------:R-:W-:-:S06]  /*14480*/  WARPGROUP.ARRIVE ;  /* 0x00000000000079c5 */ /* 0x000fcc0000000000 */
[----:B------:R-:W-:Y:S03]  /*14490*/  HGMMA.64x96x16.F32.BF16 R120, gdesc[UR56], R120, gsb0 ;  /* 0x01600000387879f0 */ /* 0x000fe60008001878 */
[----:B------:R-:W-:Y:S02]  /*144a0*/  WARPGROUP.DEPBAR.LE gsb0, 0x0 ;  /* 0x00008000000079c5 */ /* 0x000fe40000010000 */
[----:B------:R-:W-:Y:S01]  /*144b0*/  WARPGROUP.ARRIVE ;  /* 0x00000000000079c5 */ /* 0x000fe20000000000 */
[----:B---3--:R-:W-:Y:S02]  /*144c0*/  R2UR UR32, R20 ;  /* 0x00000000142072ca */ /* 0x008fe400000e0000 */
[----:B------:R-:W-:-:S13]  /*144d0*/  R2UR UR33, R21 ;  /* 0x00000000152172ca */ /* 0x000fda00000e0000 */
[----:B------:R-:W-:Y:S01]  /*144e0*/  HGMMA.64x96x16.F32.BF16 R120, gdesc[UR32], R120, gsb0 ;  /* 0x01600000207879f0 */ /* 0x000fe20008001878 */
[----:B--2---:R-:W-:Y:S02]  /*144f0*/  R2UR UR28, R212 ;  /* 0x00000000d41c72ca */ /* 0x004fe400000e0000 */
[----:B------:R-:W-:Y:S02]  /*14500*/  R2UR UR29, R213 ;  /* 0x00000000d51d72ca */ /* 0x000fe400000e0000 */
[----:B------:R-:W-:Y:S02]  /*14510*/  R2UR UR24, R2 ;  /* 0x00000000021872ca */ /* 0x000fe400000e0000 */
[----:B------:R-:W-:Y:S01]  /*14520*/  R2UR UR25, R3 ;  /* 0x00000000031972ca */ /* 0x000fe200000e0000 */
        /* <DEDUP_REMOVED lines=11> */
[----:B------:R-:W-:Y:S01]  /*145e0*/  HGMMA.64x96x16.F32.BF16 R120, gdesc[UR16], R120, gsb0 ;  /* 0x01600000107879f0 */ /* 0x000fe20008001878 */
[----:B------:R-:W-:Y:S01]  /*145f0*/  UMOV UR12, UR44 ;  /* 0x0000002c000c7c82 */ /* 0x000fe20008000000 */
[----:B------:R-:W-:Y:S01]  /*14600*/  UMOV UR13, UR45 ;  /* 0x0000002d000d7c82 */ /* 0x000fe20008000000 */
[----:B------:R-:W-:Y:S01]  /*14610*/  R2UR UR41, R211 ;  /* 0x00000000d32972ca */ /* 0x000fe200000e0000 */
[----:B------:R-:W-:Y:S02]  /*14620*/  WARPGROUP.DEPBAR.LE gsb0, 0x0 ;  /* 0x00008000000079c5 */ /* 0x000fe40000010000 */
[----:B------:R-:W-:-:S06]  /*14630*/  WARPGROUP.ARRIVE ;  /* 0x00000000000079c5 */ /* 0x000fcc0000000000 */
[----:B------:R-:W-:Y:S01]  /*14640*/  HGMMA.64x96x16.F32.BF16 R120, gdesc[UR12], R120, gsb0 ;  /* 0x016000000c7879f0 */ /* 0x000fe20008001878 */
[----:B------:R-:W-:-:S03]  /*14650*/  UMOV UR4, UR40 ;  /* 0x0000002800047c82 */ /* 0x000fc60008000000 */
[----:B------:R-:W-:Y:S01]  /*14660*/  UMOV UR5, UR41 ;  /* 0x0000002900057c82 */ /* 0x000fe20008000000 */
        /* <DEDUP_REMOVED lines=9> */
[----:B------:R-:W-:Y:S02]  /*14700*/  R2UR UR59, R4 ;  /* 0x00000000043b72ca */ /* 0x000fe400000e0000 */
[----:B------:R-:W-:Y:S02]  /*14710*/  R2UR UR58, R5 ;  /* 0x00000000053a72ca */ /* 0x000fe400000e0000 */
[----:B------:R-:W-:Y:S02]  /*14720*/  R2UR UR57, R13 ;  /* 0x000000000d3972ca */ /* 0x000fe400000e0000 */
[----:B------:R-:W-:Y:S01]  /*14730*/  R2UR UR56, R14 ;  /* 0x000000000e3872ca */ /* 0x000fe200000e0000 */
[----:B------:R-:W-:Y:S02]  /*14740*/  WARPGROUP.DEPBAR.LE gsb0, 0x0 ;  /* 0x00008000000079c5 */ /* 0x000fe40000010000 */
[----:B0-----:R-:W-:-:S12]  /*14750*/  @!P0 BRA `(.L_x_3923) ;  /* 0x0000000000048947 */ /* 0x001fd80003800000 */
[----:B------:R-:W-:Y:S01]  /*14760*/  BPT.TRAP 0x1 ;  /* 0x000000040000795c */ /* 0x000fe20000300000 */
.L_x_3923:
[----:B------:R-:W-:Y:S01]  /*14770*/  SHF.L.U32 R0, R11, 0x1f, RZ ;  /* 0x0000001f0b007819 */ /* 0x000fe200000006ff */
[----:B------:R-:W-:-:S04]  /*14780*/  IMAD R11, R12, 0x8, R18 ;  /* 0x000000080c0b7824 */ /* 0x000fc800078e0212 */
[----:B------:R0:W1:Y:S01]  /*14790*/  SYNCS.PHASECHK.TRANS64.TRYWAIT P1, [R11+URZ+0x30850], R0 ;  /* 0x030850000b0075a7 */ /* 0x000062000802017f */
[----:B------:R-:W-:Y:S05]  /*147a0*/  @!P0 BRA `(.L_x_3924) ;  /* 0x0000000000048947 */ /* 0x000fea0003800000 */
[----:B------:R-:W-:Y:S01]  /*147b0*/  BPT.TRAP 0x1 ;  /* 0x000000040000795c */ /* 0x000fe20000300000 */
.L_x_3924:
[----:B------:R-:W-:Y:S04]  /*147c0*/  BSSY B1, `(.L_x_3925) ;  /* 0x0000004000017945 */ /* 0x000fe80003800000 */
[----:B-1----:R-:W-:Y:S05]  /*147d0*/  @P1 BRA `(.L_x_3926) ;  /* 0x0000000000081947 */ /* 0x002fea0003800000 */
[----:B------:R-:W1:Y:S02]  /*147e0*/  SYNCS.PHASECHK.TRANS64.TRYWAIT P1, [R11+URZ+0x30850], R0 ;  /* 0x030850000b0075a7 */ /* 0x000e64000802017f */
[----:B-1----:R-:W-:Y:S05]  /*147f0*/  @!P1 BRA `(.L_x_3927) ;  /* 0x000000c400189947 */ /* 0x002fea0003800000 */
.L_x_3926:
[----:B------:R-:W-:Y:S05]  /*14800*/  BSYNC B1 ;  /* 0x0000000000017941 */ /* 0x000fea0003800000 */
.L_x_3925:
        /* <DEDUP_REMOVED lines=12> */
[----:B------:R-:W-:Y:S01]  /*148d0*/  HGMMA.64x192x16.F32.BF16 R24, R188, gdesc[UR4].tnspB, R24, gsb0 ;  /* 0x42e00004bc187df0 */ /* 0x000fe20008001818 */
[----:B------:R-:W-:Y:S01]  /*148e0*/  R2UR UR6, R4 ;  /* 0x00000000040672ca */ /* 0x000fe200000e0000 */
[----:B------:R-:W-:Y:S01]  /*148f0*/  VIADD R4, R2, 0x100 ;  /* 0x0000010002047836 */ /* 0x000fe20000000000 */
[----:B------:R-:W-:Y:S01]  /*14900*/  R2UR UR7, R5 ;  /* 0x00000000050772ca */ /* 0x000fe200000e0000 */
[----:B------:R-:W-:Y:S01]  /*14910*/  IMAD.MOV.U32 R5, RZ, RZ, 0x40000040 ;  /* 0x40000040ff057424 */ /* 0x000fe200078e00ff */
[----:B------:R-:W-:Y:S02]  /*14920*/  WARPGROUP.DEPBAR.LE gsb0, 0x0 ;  /* 0x00008000000079c5 */ /* 0x000fe40000010000 */
[----:B------:R-:W-:-:S13]  /*14930*/  WARPGROUP.ARRIVE ;  /* 0x00000000000079c5 */ /* 0x000fda0000000000 */
[----:B------:R-:W-:Y:S01]  /*14940*/  HGMMA.64x192x16.F32.BF16 R24, R184, gdesc[UR4].tnspB, R24, gsb0 ;  /* 0x42e00004b8187df0 */ /* 0x000fe20008001818 */
[----:B------:R-:W-:Y:S01]  /*14950*/  R2UR UR6, R4 ;  /* 0x00000000040672ca */ /* 0x000fe200000e0000 */
[----:B------:R-:W-:Y:S01]  /*14960*/  VIADD R4, R2, 0x180 ;  /* 0x0000018002047836 */ /* 0x000fe20000000000 */
[----:B------:R-:W-:Y:S02]  /*14970*/  R2UR UR7, R5 ;  /* 0x00000000050772ca */ /* 0x000fe400000e0000 */
[----:B------:R-:W-:Y:S01]  /*14980*/  MOV R5, 0x40000040 ;  /* 0x4000004000057802 */ /* 0x000fe20000000f00 */
[----:B------:R-:W-:Y:S02]  /*14990*/  WARPGROUP.DEPBAR.LE gsb0, 0x0 ;  /* 0x00008000000079c5 */ /* 0x000fe40000010000 */
[----:B------:R-:W-:-:S12]  /*149a0*/  WARPGROUP.ARRIVE ;  /* 0x00000000000079c5 */ /* 0x000fd80000000000 */
[----:B------:R-:W-:Y:S01]  /*149b0*/  HGMMA.64x192x16.F32.BF16 R24, R180, gdesc[UR4].tnspB, R24, gsb0 ;  /* 0x42e00004b4187df0 */ /* 0x000fe20008001818 */
[----:B------:R-:W-:Y:S01]  /*149c0*/  R2UR UR6, R4 ;  /* 0x00000000040672ca */ /* 0x000fe200000e0000 */
[C---:B------:R-:W-:Y:S01]  /*149d0*/  VIADD R4, R2.reuse, 0x200 ;  /* 0x0000020002047836 */ /* 0x040fe20000000000 */
[----:B------:R-:W-:Y:S01]  /*149e0*/  R2UR UR7, R5 ;  /* 0x00000000050772ca */ /* 0x000fe200000e0000 */
[----:B------:R-:W-:Y:S02]  /*149f0*/  IMAD.MOV.U32 R5, RZ, RZ, 0x40000040 ;  /* 0x40000040ff057424 */ /* 0x000fe400078e00ff */
[----:B------:R-:W-:Y:S01]  /*14a00*/  VIADD R2, R2, 0x280 ;  /* 0x0000028002027836 */ /* 0x000fe20000000000 */
[----:B------:R-:W-:Y:S02]  /*14a10*/  WARPGROUP.DEPBAR.LE gsb0, 0x0 ;  /* 0x00008000000079c5 */ /* 0x000fe40000010000 */
[----:B------:R-:W-:-:S11]  /*14a20*/  WARPGROUP.ARRIVE ;  /* 0x00000000000079c5 */ /* 0x000fd60000000000 */
[----:B------:R-:W-:Y:S01]  /*14a30*/  HGMMA.64x192x16.F32.BF16 R24, R176, gdesc[UR4].tnspB, R24, gsb0 ;  /* 0x42e00004b0187df0 */ /* 0x000fe20008001818 */
[----:B------:R-:W-:Y:S02]  /*14a40*/  R2UR UR6, R4 ;  /* 0x00000000040672ca */ /* 0x000fe400000e0000 */
[----:B------:R-:W-:Y:S01]  /*14a50*/  R2UR UR7, R5 ;  /* 0x00000000050772ca */ /* 0x000fe200000e0000 */
[----:B------:R-:W-:Y:S02]  /*14a60*/  WARPGROUP.DEPBAR.LE gsb0, 0x0 ;  /* 0x00008000000079c5 */ /* 0x000fe40000010000 */
[----:B------:R-:W-:-:S14]  /*14a70*/  WARPGROUP.ARRIVE ;  /* 0x00000000000079c5 */ /* 0x000fdc0000000000 */
[----:B------:R-:W-:Y:S01]  /*14a80*/  HGMMA.64x192x16.F32.BF16 R24, R172, gdesc[UR4].tnspB, R24, gsb0 ;  /* 0x42e00004ac187df0 */ /* 0x000fe20008001818 */
[----:B------:R-:W-:Y:S02]  /*14a90*/  R2UR UR6, R2 ;  /* 0x00000000020672ca */ /* 0x000fe400000e0000 */
[----:B------:R-:W-:Y:S01]  /*14aa0*/  R2UR UR7, R3 ;  /* 0x00000000030772ca */ /* 0x000fe200000e0000 */
[----:B------:R-:W-:Y:S02]  /*14ab0*/  WARPGROUP.DEPBAR.LE gsb0, 0x0 ;  /* 0x00008000000079c5 */ /* 0x000fe40000010000 */
[----:B------:R-:W-:-:S14]  /*14ac0*/  WARPGROUP.ARRIVE ;  /* 0x00000000000079c5 */ /* 0x000fdc0000000000 */
[----:B------:R-:W-:Y:S03]  /*14ad0*/  HGMMA.64x192x16.F32.BF16 R24, R168, gdesc[UR4].tnspB, R24, gsb0 ;  /* 0x42e00004a8187df0 */ /* 0x000fe60008001818 */
[----:B------:R-:W-:Y:S02]  /*14ae0*/  WARPGROUP.DEPBAR.LE gsb0, 0x0 ;  /* 0x00008000000079c5 */ /* 0x000fe40000010000 */
[----:B------:R-:W-:Y:S05]  /*14af0*/  @!P0 BRA `(.L_x_3928) ;  /* 0x0000000000048947 */ /* 0x000fea0003800000 */
[----:B------:R-:W-:Y:S01]  /*14b00*/  BPT.TRAP 0x1 ;  /* 0x000000040000795c */ /* 0x000fe20000300000 */
.L_x_3928:
[----:B-----5:R-:W-:Y:S02]  /*14b10*/  FMNMX.FTZ R5, R120, R7, !PT ;  /* 0x0000000778057209 */ /* 0x020fe40007810000 */
        /* <DEDUP_REMOVED lines=54> */
[----:B-1----:R-:W-:Y:S01]  /*14e80*/  FMNMX.FTZ R4, R4, R0, !PT ;  /* 0x0000000004047209 */ /* 0x002fe20007810000 */
[----:B------:R-:W-:Y:S02]  /*14e90*/  IMAD.U32 R0, RZ, RZ, UR38 ;  /* 0x00000026ff007e24 */ /* 0x000fe4000f8e00ff */
[----:B------:R-:W-:-:S02]  /*14ea0*/  FADD.FTZ R3, -R5, R7 ;  /* 0x0000000705037221 */ /* 0x000fc40000010100 */
[-C--:B------:R-:W-:Y:S01]  /*14eb0*/  FMUL.FTZ R7, R5, R0.reuse ;  /* 0x0000000005077220 */ /* 0x080fe20000410000 */
[----:B------:R-:W-:Y:S01]  /*14ec0*/  FADD.FTZ R2, -R4, R8 ;  /* 0x0000000804027221 */ /* 0x000fe20000010100 */
[-C--:B------:R-:W-:Y:S02]  /*14ed0*/  FMUL.FTZ R3, R3, R0.reuse ;  /* 0x0000000003037220 */ /* 0x080fe40000410000 */
[-CC-:B------:R-:W-:Y:S01]  /*14ee0*/  FFMA.FTZ R190, R124, R0.reuse, -R7.reuse ;  /* 0x000000007cbe7223 */ /* 0x180fe20000010807 */
[-CC-:B------:R-:W-:Y:S01]  /*14ef0*/  FFMA.FTZ R124, R125, R0.reuse, -R7.reuse ;  /* 0x000000007d7c7223 */ /* 0x180fe20000010807 */
[-C--:B------:R-:W-:Y:S01]  /*14f00*/  FMUL.FTZ R125, R4, R0.reuse ;  /* 0x00000000047d7220 */ /* 0x080fe20000410000 */
[-CC-:B------:R-:W-:Y:S01]  /*14f10*/  FFMA.FTZ R188, R120, R0.reuse, -R7.reuse ;  /* 0x0000000078bc7223 */ /* 0x180fe20000010807 */
[-C--:B------:R-:W-:Y:S01]  /*14f20*/  FMUL.FTZ R2, R2, R0.reuse ;  /* 0x0000000002027220 */ /* 0x080fe20000410000 */
[-C--:B------:R-:W-:Y:S01]  /*14f30*/  FFMA.FTZ R169, R121, R0.reuse, -R7 ;  /* 0x0000000079a97223 */ /* 0x080fe20000010807 */
[-C--:B------:R-:W-:Y:S01]  /*14f40*/  FFMA.FTZ R189, R122, R0.reuse, -R125 ;  /* 0x000000007abd7223 */ /* 0x080fe2000001087d */
[-C--:B------:R-:W-:Y:S01]  /*14f50*/  FFMA.FTZ R184, R128, R0.reuse, -R7 ;  /* 0x0000000080b87223 */ /* 0x080fe20000010807 */
[-CC-:B------:R-:W-:Y:S01]  /*14f60*/  FFMA.FTZ R128, R123, R0.reuse, -R125.reuse ;  /* 0x000000007b807223 */ /* 0x180fe2000001087d */
[----:B------:R-:W-:Y:S01]  /*14f70*/  MUFU.EX2 R3, R3 ;  /* 0x0000000300037308 */ /* 0x000fe20000000800 */
[-CC-:B------:R-:W-:Y:S01]  /*14f80*/  FFMA.FTZ R191, R126, R0.reuse, -R125.reuse ;  /* 0x000000007ebf7223 */ /* 0x180fe2000001087d */
[-CC-:B------:R-:W-:Y:S01]  /*14f90*/  FFMA.FTZ R127, R127, R0.reuse, -R125.reuse ;  /* 0x000000007f7f7223 */ /* 0x180fe2000001087d */
[-C--:B------:R-:W-:Y:S01]  /*14fa0*/  FFMA.FTZ R185, R130, R0.reuse, -R125 ;  /* 0x0000000082b97223 */ /* 0x080fe2000001087d */
[-C--:B------:R-:W-:Y:S01]  /*14fb0*/  FFMA.FTZ R121, R129, R0.reuse, -R7 ;  /* 0x0000000081797223 */ /* 0x080fe20000010807 */
[-C--:B------:R-:W-:Y:S01]  /*14fc0*/  FFMA.FTZ R126, R131, R0.reuse, -R125 ;  /* 0x00000000837e7223 */ /* 0x080fe2000001087d */
[-C--:B------:R-:W-:Y:S01]  /*14fd0*/  FFMA.FTZ R186, R132, R0.reuse, -R7 ;  /* 0x0000000084ba7223 */ /* 0x080fe20000010807 */
[-CC-:B------:R-:W-:Y:S01]  /*14fe0*/  FFMA.FTZ R187, R134, R0.reuse, -R125.reuse ;  /* 0x0000000086bb7223 */ /* 0x180fe2000001087d */
[----:B------:R-:W0:Y:S01]  /*14ff0*/  MUFU.EX2 R188, R188 ;  /* 0x000000bc00bc7308 */ /* 0x000e220000000800 */
[-C--:B------:R-:W-:Y:S01]  /*15000*/  FFMA.FTZ R123, R135, R0.reuse, -R125 ;  /* 0x00000000877b7223 */ /* 0x080fe2000001087d */
[-CC-:B------:R-:W-:Y:S01]  /*15010*/  FFMA.FTZ R120, R133, R0.reuse, -R7.reuse ;  /* 0x0000000085787223 */ /* 0x180fe20000010807 */
[-C--:B------:R-:W-:Y:S01]  /*15020*/  FFMA.FTZ R180, R136, R0.reuse, -R7 ;  /* 0x0000000088b47223 */ /* 0x080fe20000010807 */
[-C--:B------:R-:W-:Y:S01]  /*15030*/  FFMA.FTZ R181, R138, R0.reuse, -R125 ;  /* 0x000000008ab57223 */ /* 0x080fe2000001087d */
[-C--:B------:R-:W-:Y:S01]  /*15040*/  FFMA.FTZ R21, R137, R0.reuse, -R7 ;  /* 0x0000000089157223 */ /* 0x080fe20000010807 */
[-C--:B------:R-:W-:Y:S01]  /*15050*/  FFMA.FTZ R122, R139, R0.reuse, -R125 ;  /* 0x000000008b7a7223 */ /* 0x080fe2000001087d */
[-C--:B------:R-:W-:Y:S01]  /*15060*/  FFMA.FTZ R182, R140, R0.reuse, -R7 ;  /* 0x000000008cb67223 */ /* 0x080fe20000010807 */
[----:B------:R-:W-:Y:S01]  /*15070*/  MUFU.EX2 R2, R2 ;  /* 0x0000000200027308 */ /* 0x000fe20000000800 */
[-C--:B------:R-:W-:Y:S01]  /*15080*/  FFMA.FTZ R183, R142, R0.reuse, -R125 ;  /* 0x000000008eb77223 */ /* 0x080fe2000001087d */
[-C--:B------:R-:W-:Y:S01]  /*15090*/  FFMA.FTZ R20, R141, R0.reuse, -R7 ;  /* 0x000000008d147223 */ /* 0x080fe20000010807 */
[-C--:B------:R-:W-:Y:S01]  /*150a0*/  FFMA.FTZ R143, R143, R0.reuse, -R125 ;  /* 0x000000008f8f7223 */ /* 0x080fe2000001087d */
[-C--:B------:R-:W-:Y:S01]  /*150b0*/  FFMA.FTZ R176, R144, R0.reuse, -R7 ;  /* 0x0000000090b07223 */ /* 0x080fe20000010807 */
[----:B------:R-:W-:Y:S01]  /*150c0*/  FFMA.FTZ R177, R146, R0, -R125 ;  /* 0x0000000092b17223 */ /* 0x000fe2000001087d */
[----:B------:R-:W-:-:S02]  /*150d0*/  VIADD R129, R10, 0x30840 ;  /* 0x000308400a817836 */ /* 0x000fc40000000000 */
[----:B------:R-:W-:Y:S01]  /*150e0*/  FFMA.FTZ R15, R145, R0, -R7 ;  /* 0x00000000910f7223 */ /* 0x000fe20000010807 */
[----:B------:R-:W1:Y:S01]  /*150f0*/  MUFU.EX2 R189, R189 ;  /* 0x000000bd00bd7308 */ /* 0x000e620000000800 */
[----:B0-----:R-:W-:Y:S01]  /*15100*/  FFMA.FTZ R214, R3, R214, R188 ;  /* 0x000000d603d67223 */ /* 0x001fe200000100bc */
[-C--:B------:R-:W-:Y:S01]  /*15110*/  FFMA.FTZ R132, R147, R0.reuse, -R125 ;  /* 0x0000000093847223 */ /* 0x080fe2000001087d */
[-C--:B------:R-:W-:Y:S01]  /*15120*/  FFMA.FTZ R178, R148, R0.reuse, -R7 ;  /* 0x0000000094b27223 */ /* 0x080fe20000010807 */
[-C--:B------:R-:W-:Y:S01]  /*15130*/  FFMA.FTZ R179, R150, R0.reuse, -R125 ;  /* 0x0000000096b37223 */ /* 0x080fe2000001087d */
[-C--:B------:R-:W-:Y:S01]  /*15140*/  FFMA.FTZ R14, R149, R0.reuse, -R7 ;  /* 0x00000000950e7223 */ /* 0x080fe20000010807 */
[-C--:B------:R-:W-:Y:S01]  /*15150*/  FFMA.FTZ R134, R151, R0.reuse, -R125 ;  /* 0x0000000097867223 */ /* 0x080fe2000001087d */
[-C--:B------:R-:W-:Y:S01]  /*15160*/  FFMA.FTZ R172, R152, R0.reuse, -R7 ;  /* 0x0000000098ac7223 */ /* 0x080fe20000010807 */
[----:B------:R-:W0:Y:S01]  /*15170*/  MUFU.EX2 R169, R169 ;  /* 0x000000a900a97308 */ /* 0x000e220000000800 */
[-C--:B------:R-:W-:Y:S01]  /*15180*/  FFMA.FTZ R173, R154, R0.reuse, -R125 ;  /* 0x000000009aad7223 */ /* 0x080fe2000001087d */
[-C--:B------:R-:W-:Y:S01]  /*15190*/  FFMA.FTZ R13, R153, R0.reuse, -R7 ;  /* 0x00000000990d7223 */ /* 0x080fe20000010807 */
[-C--:B------:R-:W-:Y:S01]  /*151a0*/  FFMA.FTZ R133, R155, R0.reuse, -R125 ;  /* 0x000000009b857223 */ /* 0x080fe2000001087d */
[-C--:B------:R-:W-:Y:S01]  /*151b0*/  FFMA.FTZ R174, R156, R0.reuse, -R7 ;  /* 0x000000009cae7223 */ /* 0x080fe20000010807 */
[-C--:B------:R-:W-:Y:S01]  /*151c0*/  FFMA.FTZ R175, R158, R0.reuse, -R125 ;  /* 0x000000009eaf7223 */ /* 0x080fe2000001087d */
[----:B------:R-:W-:Y:S01]  /*151d0*/  FFMA.FTZ R12, R157, R0, -R7 ;  /* 0x000000009d0c7223 */ /* 0x000fe20000010807 */
[----:B------:R-:W-:Y:S01]  /*151e0*/  PRMT R129, R221, 0x654, R129 ;  /* 0x00000654dd817816 */ /* 0x000fe20000000081 */
[----:B------:R-:W2:Y:S01]  /*151f0*/  MUFU.EX2 R128, R128 ;  /* 0x0000008000807308 */ /* 0x000ea20000000800 */
[----:B-1----:R-:W-:Y:S01]  /*15200*/  FFMA.FTZ R6, R2, R6, R189 ;  /* 0x0000000602067223 */ /* 0x002fe200000100bd */
[-C--:B------:R-:W-:Y:S01]  /*15210*/  FFMA.FTZ R131, R159, R0.reuse, -R125 ;  /* 0x000000009f837223 */ /* 0x080fe2000001087d */
[-CC-:B------:R-:W-:Y:S01]  /*15220*/  FFMA.FTZ R168, R160, R0.reuse, -R7.reuse ;  /* 0x00000000a0a87223 */ /* 0x180fe20000010807 */
[----:B------:R1:W-:Y:S01]  /*15230*/  SYNCS.ARRIVE.TRANS64.RED.A1T0 RZ, [R129+URZ], RZ ;  /* 0x000000ff81ff79a7 */ /* 0x0003e2000810043f */
[-C--:B------:R-:W-:Y:S01]  /*15240*/  FFMA.FTZ R8, R161, R0.reuse, -R7 ;  /* 0x00000000a1087223 */ /* 0x080fe20000010807 */
[-C--:B------:R-:W-:Y:S01]  /*15250*/  FFMA.FTZ R130, R163, R0.reuse, -R125 ;  /* 0x00000000a3827223 */ /* 0x080fe2000001087d */
[-C--:B------:R-:W-:Y:S01]  /*15260*/  FFMA.FTZ R170, R164, R0.reuse, -R7 ;  /* 0x00000000a4aa7223 */ /* 0x080fe20000010807 */
[----:B------:R-:W3:Y:S01]  /*15270*/  MUFU.EX2 R190, R190 ;  /* 0x000000be00be7308 */ /* 0x000ee20000000800 */
[----:B0-----:R-:W-:Y:S01]  /*15280*/  FADD.FTZ R214, R169, R214 ;  /* 0x000000d6a9d67221 */ /* 0x001fe20000010000 */
[-C--:B------:R-:W-:Y:S01]  /*15290*/  FFMA.FTZ R171, R166, R0.reuse, -R125 ;  /* 0x00000000a6ab7223 */ /* 0x080fe2000001087d */
[-C--:B------:R-:W-:Y:S01]  /*152a0*/  FFMA.FTZ R7, R165, R0.reuse, -R7 ;  /* 0x00000000a5077223 */ /* 0x080fe20000010807 */
[-CC-:B-1----:R-:W-:Y:S01]  /*152b0*/  FFMA.FTZ R129, R162, R0.reuse, -R125.reuse ;  /* 0x00000000a2817223 */ /* 0x182fe2000001087d */
[----:B------:R-:W-:-:S03]  /*152c0*/  FFMA.FTZ R125, R167, R0, -R125 ;  /* 0x00000000a77d7223 */ /* 0x000fc6000001087d */
[----:B------:R-:W0:Y:S01]  /*152d0*/  MUFU.EX2 R191, R191 ;  /* 0x000000bf00bf7308 */ /* 0x000e220000000800 */
[----:B--2---:R-:W-:-:S07]  /*152e0*/  FADD.FTZ R135, R128, R6 ;  /* 0x0000000680877221 */ /* 0x004fce0000010000 */
[----:B------:R-:W1:Y:S01]  /*152f0*/  MUFU.EX2 R124, R124 ;  /* 0x0000007c007c7308 */ /* 0x000e620000000800 */
[----:B---3--:R-:W-:-:S07]  /*15300*/  FADD.FTZ R6, R190, R214 ;  /* 0x000000d6be067221 */ /* 0x008fce0000010000 */
        /* <DEDUP_REMOVED lines=82> */
[----:B--2---:R-:W-:-:S03]  /*15830*/  FADD.FTZ R214, R7, R6 ;  /* 0x0000000607d67221 */ /* 0x004fc60000010000 */
[----:B0-----:R-:W-:Y:S01]  /*15840*/  FADD.FTZ R6, R125, R135 ;  /* 0x000000877d067221 */ /* 0x001fe20000010000 */
[----:B------:R-:W-:Y:S06]  /*15850*/  @!P0 BRA `(.L_x_3929) ;  /* 0x0000000000048947 */ /* 0x000fec0003800000 */
[----:B------:R-:W-:Y:S01]  /*15860*/  BPT.TRAP 0x1 ;  /* 0x000000040000795c */ /* 0x000fe20000300000 */
.L_x_3929:
[----:B------:R-:W-:Y:S01]  /*15870*/  ISETP.GT.AND P1, PT, R9, RZ, PT ;  /* 0x000000ff0900720c */ /* 0x000fe20003f24270 */
[----:B------:R-:W-:Y:S01]  /*15880*/  VIADD R11, R11, 0x30860 ;  /* 0x000308600b0b7836 */ /* 0x000fe20000000000 */
[----:B------:R-:W-:Y:S01]  /*15890*/  F2FP.BF16.F32.PACK_AB R188, R169, R188 ;  /* 0x000000bca9bc723e */ /* 0x000fe200000010ff */
[----:B------:R-:W-:Y:S01]  /*158a0*/  VIADD R9, R9, 0xffffffff ;  /* 0xffffffff09097836 */ /* 0x000fe20000000000 */
[----:B------:R-:W-:Y:S01]  /*158b0*/  F2FP.BF16.F32.PACK_AB R174, R12, R174 ;  /* 0x000000ae0cae723e */ /* 0x000fe200000010ff */
[----:B------:R-:W-:Y:S01]  /*158c0*/  IMAD.MOV.U32 R12, RZ, RZ, R210 ;  /* 0x000000ffff0c7224 */ /* 0x000fe200078e00d2 */
[----:B------:R-:W-:Y:S02]  /*158d0*/  PRMT R11, R221, 0x654, R11 ;  /* 0x00000654dd0b7816 */ /* 0x000fe4000000000b */
[----:B------:R-:W-:Y:S01]  /*158e0*/  F2FP.BF16.F32.PACK_AB R168, R8, R168 ;  /* 0x000000a808a8723e */ /* 0x000fe200000010ff */
[----:B------:R-:W-:Y:S01]  /*158f0*/  IMAD.MOV.U32 R8, RZ, RZ, R4 ;  /* 0x000000ffff087224 */ /* 0x000fe200078e0004 */
[----:B------:R0:W-:Y:S01]  /*15900*/  SYNCS.ARRIVE.TRANS64.RED.A1T0 RZ, [R11+URZ], RZ ;  /* 0x000000ff0bff79a7 */ /* 0x0001e2000810043f */
[----:B------:R-:W-:Y:S01]  /*15910*/  F2FP.BF16.F32.PACK_AB R170, R7, R170 ;  /* 0x000000aa07aa723e */ /* 0x000fe200000010ff */
[----:B------:R-:W-:Y:S01]  /*15920*/  IMAD.MOV.U32 R7, RZ, RZ, R5 ;  /* 0x000000ffff077224 */ /* 0x000fe200078e0005 */
[----:B------:R-:W-:-:S02]  /*15930*/  F2FP.BF16.F32.PACK_AB R189, R128, R189 ;  /* 0x000000bd80bd723e */ /* 0x000fc400000010ff */
[----:B------:R-:W-:Y:S02]  /*15940*/  F2FP.BF16.F32.PACK_AB R190, R124, R190 ;  /* 0x000000be7cbe723e */ /* 0x000fe400000010ff */
[----:B------:R-:W-:Y:S01]  /*15950*/  F2FP.BF16.F32.PACK_AB R191, R127, R191 ;  /* 0x000000bf7fbf723e */ /* 0x000fe200000010ff */
[----:B0-----:R-:W-:Y:S01]  /*15960*/  IMAD.MOV.U32 R11, RZ, RZ, R219 ;  /* 0x000000ffff0b7224 */ /* 0x001fe200078e00db */
        /* <DEDUP_REMOVED lines=17> */
[----:B------:R-:W-:Y:S06]  /*15a80*/  @P1 BRA `(.L_x_3930) ;  /* 0xffffffdc004c1947 */ /* 0x000fec000383ffff */
.L_x_3917:
[----:B------:R-:W-:Y:S05]  /*15a90*/  BSYNC B0 ;  /* 0x0000000000007941 */ /* 0x000fea0003800000 */
.L_x_3916:
        /* <DEDUP_REMOVED lines=99> */
.L_x_3931:
[----:B------:R-:W-:Y:S01]  /*160d0*/  IMAD R8, R210, 0x8, R18 ;  /* 0x00000008d2087824 */ /* 0x000fe200078e0212 */
[----:B------:R-:W-:-:S04]  /*160e0*/  SHF.L.U32 R3, R219, 0x1f, RZ ;  /* 0x0000001fdb037819 */ /* 0x000fc800000006ff */
[----:B------:R0:W1:Y:S01]  /*160f0*/  SYNCS.PHASECHK.TRANS64.TRYWAIT P1, [R8+URZ+0x30850], R3 ;  /* 0x03085003080075a7 */ /* 0x000062000802017f */
[----:B------:R-:W-:Y:S05]  /*16100*/  @!P0 BRA `(.L_x_3932) ;  /* 0x0000000000048947 */ /* 0x000fea0003800000 */
[----:B------:R-:W-:Y:S01]  /*16110*/  BPT.TRAP 0x1 ;  /* 0x000000040000795c */ /* 0x000fe20000300000 */
.L_x_3932:
        /* <DEDUP_REMOVED lines=9> */
.L_x_3934:
[----:B------:R-:W-:Y:S05]  /*161b0*/  BSYNC B0 ;  /* 0x0000000000007941 */ /* 0x000fea0003800000 */
.L_x_3933:
[----:B------:R-:W-:Y:S01]  /*161c0*/  IMAD.MOV.U32 R2, RZ, RZ, R7 ;  /* 0x000000ffff027224 */ /* 0x000fe200078e0007 */
[----:B01----:R-:W-:Y:S01]  /*161d0*/  MOV R3, 0x40000040 ;  /* 0x4000004000037802 */ /* 0x003fe20000000f00 */
[----:B------:R-:W-:-:S03]  /*161e0*/  WARPGROUP.ARRIVE ;  /* 0x00000000000079c5 */ /* 0x000fc60000000000 */
[----:B------:R-:W-:Y:S01]  /*161f0*/  R2UR UR6, R2 ;  /* 0x00000000020672ca */ /* 0x000fe200000e0000 */
[----:B------:R-:W-:Y:S01]  /*16200*/  VIADD R2, R7, 0x80 ;  /* 0x0000008007027836 */ /* 0x000fe20000000000 */
[----:B------:R-:W-:Y:S01]  /*16210*/  R2UR UR7, R3 ;  /* 0x00000000030772ca */ /* 0x000fe200000e0000 */
[----:B------:R-:W-:-:S12]  /*16220*/  IMAD.MOV.U32 R3, RZ, RZ, 0x40000040 ;  /* 0x40000040ff037424 */ /* 0x000fd800078e00ff */
        /* <DEDUP_REMOVED lines=26> */
[----:B------:R-:W0:Y:S02]  /*163d0*/  SHFL.BFLY PT, R7, R6, 0x2, 0x1f ;  /* 0x0c401f0006077f89 */ /* 0x000e2400000e0000 */
[----:B0-----:R-:W-:Y:S01]  /*163e0*/  FADD.FTZ R9, R7, R6 ;  /* 0x0000000607097221 */ /* 0x001fe20000010000 */
[----:B------:R-:W-:-:S04]  /*163f0*/  CS2R R6, SRZ ;  /* 0x0000000000067805 */ /* 0x000fc8000001ff00 */
[----:B------:R-:W0:Y:S02]  /*16400*/  SHFL.BFLY PT, R10, R9, 0x1, 0x1f ;  /* 0x0c201f00090a7f89 */ /* 0x000e2400000e0000 */
[----:B0-----:R-:W-:-:S05]  /*16410*/  FADD.FTZ R14, R9, R10 ;  /* 0x0000000a090e7221 */ /* 0x001fca0000010000 */
[----:B------:R-:W-:-:S13]  /*16420*/  FSETP.NE.FTZ.AND P2, PT, R14, RZ, PT ;  /* 0x000000ff0e00720b */ /* 0x000fda0003f55000 */
[----:B------:R-:W0:Y:S08]  /*16430*/  @P2 MUFU.LG2 R12, R14 ;  /* 0x0000000e000c2308 */ /* 0x000e300000000c00 */
[----:B------:R-:W-:Y:S01]  /*16440*/  @P2 MUFU.RCP R6, R14 ;  /* 0x0000000e00062308 */ /* 0x000fe20000001000 */
[----:B0-----:R-:W-:Y:S01]  /*16450*/  @P2 FMUL.FTZ R9, R12, 0.69314718246459960938 ;  /* 0x3f3172180c092820 */ /* 0x001fe20000410000 */
[----:B------:R-:W-:-:S02]  /*16460*/  WARPGROUP.DEPBAR.LE gsb0, 0x0 ;  /* 0x00008000000079c5 */ /* 0x000fc40000010000 */
[----:B------:R-:W-:-:S06]  /*16470*/  WARPGROUP.ARRIVE ;  /* 0x00000000000079c5 */ /* 0x000fcc0000000000 */
[----:B------:R-:W-:Y:S01]  /*16480*/  HGMMA.64x192x16.F32.BF16 R24, R172, gdesc[UR4].tnspB, R24, gsb0 ;  /* 0x42e00004ac187df0 */ /* 0x000fe20008001818 */
[----:B------:R-:W-:Y:S02]  /*16490*/  R2UR UR6, R2 ;  /* 0x00000000020672ca */ /* 0x000fe400000e0000 */
[----:B------:R-:W-:Y:S02]  /*164a0*/  R2UR UR7, R3 ;  /* 0x00000000030772ca */ /* 0x000fe400000e0000 */
[----:B------:R-:W0:Y:S02]  /*164b0*/  SHFL.BFLY PT, R3, R214, 0x2, 0x1f ;  /* 0x0c401f00d6037f89 */ /* 0x000e2400000e0000 */
[----:B0-----:R-:W-:-:S05]  /*164c0*/  FADD.FTZ R3, R3, R214 ;  /* 0x000000d603037221 */ /* 0x001fca0000010000 */
[----:B------:R-:W0:Y:S02]  /*164d0*/  SHFL.BFLY PT, R2, R3, 0x1, 0x1f ;  /* 0x0c201f0003027f89 */ /* 0x000e2400000e0000 */
[----:B0-----:R-:W-:Y:S01]  /*164e0*/  FADD.FTZ R13, R3, R2 ;  /* 0x00000002030d7221 */ /* 0x001fe20000010000 */
[----:B------:R-:W-:Y:S02]  /*164f0*/  IMAD.MOV.U32 R2, RZ, RZ, -0x800000 ;  /* 0xff800000ff027424 */ /* 0x000fe400078e00ff */
[----:B------:R-:W-:Y:S02]  /*16500*/  IMAD.MOV.U32 R3, RZ, RZ, -0x800000 ;  /* 0xff800000ff037424 */ /* 0x000fe400078e00ff */
[----:B------:R-:W-:-:S13]  /*16510*/  FSETP.NE.FTZ.AND P1, PT, R13, RZ, PT ;  /* 0x000000ff0d00720b */ /* 0x000fda0003f35000 */
[----:B------:R-:W0:Y:S01]  /*16520*/  @P1 MUFU.LG2 R11, R13 ;  /* 0x0000000d000b1308 */ /* 0x000e220000000c00 */
[C---:B------:R-:W-:Y:S01]  /*16530*/  @P1 FMUL.FTZ R10, R0.reuse, 0.69314718246459960938 ;  /* 0x3f317218000a1820 */ /* 0x040fe20000410000 */
[----:B------:R-:W-:-:S04]  /*16540*/  @P2 FMUL.FTZ R0, R0, 0.69314718246459960938 ;  /* 0x3f31721800002820 */ /* 0x000fc80000410000 */
[----:B------:R-:W-:Y:S02]  /*16550*/  @P2 FFMA.FTZ R3, R0, R4, R9 ;  /* 0x0000000400032223 */ /* 0x000fe40000010009 */
[----:B------:R1:W2:Y:S01]  /*16560*/  @P1 MUFU.RCP R7, R13 ;  /* 0x0000000d00071308 */ /* 0x0002a20000001000 */
[----:B0-----:R-:W-:-:S04]  /*16570*/  @P1 FMUL.FTZ R11, R11, 0.69314718246459960938 ;  /* 0x3f3172180b0b1820 */ /* 0x001fc80000410000 */
[----:B------:R-:W-:Y:S01]  /*16580*/  @P1 FFMA.FTZ R2, R10, R5, R11 ;  /* 0x000000050a021223 */ /* 0x000fe2000001000b */
[----:B------:R-:W-:Y:S02]  /*16590*/  WARPGROUP.DEPBAR.LE gsb0, 0x0 ;  /* 0x00008000000079c5 */ /* 0x000fe40000010000 */
[----:B------:R-:W-:-:S06]  /*165a0*/  WARPGROUP.ARRIVE ;  /* 0x00000000000079c5 */ /* 0x000fcc0000000000 */
[----:B------:R-:W-:Y:S03]  /*165b0*/  HGMMA.64x192x16.F32.BF16 R24, R168, gdesc[UR4].tnspB, R24, gsb0 ;  /* 0x42e00004a8187df0 */ /* 0x000fe60008001818 */
[----:B------:R-:W-:Y:S02]  /*165c0*/  WARPGROUP.DEPBAR.LE gsb0, 0x0 ;  /* 0x00008000000079c5 */ /* 0x000fe40000010000 */
[----:B-12---:R-:W-:Y:S05]  /*165d0*/  @!P0 BRA `(.L_x_3936) ;  /* 0x0000000000048947 */ /* 0x006fea0003800000 */
[----:B------:R-:W-:Y:S01]  /*165e0*/  BPT.TRAP 0x1 ;  /* 0x000000040000795c */ /* 0x000fe20000300000 */
.L_x_3936:
[----:B------:R-:W2:Y:S01]  /*165f0*/  LDL.LU R5, [R1+0x4] ;  /* 0x0000040001057983 */ /* 0x000ea20000300800 */
[----:B------:R-:W-:Y:S02]  /*16600*/  VIADD R8, R8, 0x30860 ;  /* 0x0003086008087836 */ /* 0x000fe40000000000 */
[-C--:B------:R-:W-:Y:S01]  /*16610*/  FMUL.FTZ R130, R59, R6.reuse ;  /* 0x000000063b827220 */ /* 0x080fe20000410000 */
[----:B------:R-:W-:Y:S02]  /*16620*/  VIADD R210, R210, 0x1 ;  /* 0x00000001d2d27836 */ /* 0x000fe40000000000 */
[-C--:B------:R-:W-:Y:S01]  /*16630*/  FMUL.FTZ R128, R67, R6.reuse ;  /* 0x0000000643807220 */ /* 0x080fe20000410000 */
[-C--:B------:R-:W-:Y:S01]  /*16640*/  FMUL.FTZ R131, R55, R6.reuse ;  /* 0x0000000637837220 */ /* 0x080fe20000410000 */
[----:B------:R-:W-:Y:S01]  /*16650*/  PRMT R8, R221, 0x654, R8 ;  /* 0x00000654dd087816 */ /* 0x000fe20000000008 */
[-C--:B------:R-:W-:Y:S01]  /*16660*/  FMUL.FTZ R59, R62, R6.reuse ;  /* 0x000000063e3b7220 */ /* 0x080fe20000410000 */
[----:B------:R-:W-:Y:S01]  /*16670*/  ISETP.NE.AND P1, PT, R210, 0x2, PT ;  /* 0x00000002d200780c */ /* 0x000fe20003f25270 */
[-C--:B------:R-:W-:Y:S01]  /*16680*/  FMUL.FTZ R129, R63, R6.reuse ;  /* 0x000000063f817220 */ /* 0x080fe20000410000 */
[----:B------:R0:W-:Y:S01]  /*16690*/  SYNCS.ARRIVE.TRANS64.RED.A1T0 RZ, [R8+URZ], RZ ;  /* 0x000000ff08ff79a7 */ /* 0x0001e2000810043f */
[-C--:B------:R-:W-:Y:S01]  /*166a0*/  FMUL.FTZ R67, R70, R6.reuse ;  /* 0x0000000646437220 */ /* 0x080fe20000410000 */
[-C--:B------:R-:W-:Y:S01]  /*166b0*/  FMUL.FTZ R127, R71, R6.reuse ;  /* 0x00000006477f7220 */ /* 0x080fe20000410000 */
[-C--:B------:R-:W-:Y:S01]  /*166c0*/  FMUL.FTZ R71, R75, R6.reuse ;  /* 0x000000064b477220 */ /* 0x080fe20000410000 */
[-C--:B------:R-:W-:Y:S01]  /*166d0*/  FMUL.FTZ R70, R83, R6.reuse ;  /* 0x0000000653467220 */ /* 0x080fe20000410000 */
[-C--:B------:R-:W-:Y:S01]  /*166e0*/  FMUL.FTZ R63, R91, R6.reuse ;  /* 0x000000065b3f7220 */ /* 0x080fe20000410000 */
[-C--:B------:R-:W-:Y:S01]  /*166f0*/  FMUL.FTZ R62, R99, R6.reuse ;  /* 0x00000006633e7220 */ /* 0x080fe20000410000 */
[-C--:B------:R-:W-:Y:S01]  /*16700*/  FMUL.FTZ R55, R107, R6.reuse ;  /* 0x000000066b377220 */ /* 0x080fe20000410000 */
[----:B0-----:R-:W-:Y:S01]  /*16710*/  SEL R8, RZ, 0x1, P1 ;  /* 0x00000001ff087807 */ /* 0x001fe20000800000 */
        /* <DEDUP_REMOVED lines=86> */
[----:B------:R-:W-:Y:S01]  /*16c80*/  SEL R210, R210, RZ, P1 ;  /* 0x000000ffd2d27207 */ /* 0x000fe20000800000 */
[----:B--2---:R-:W-:-:S05]  /*16c90*/  VIADD R5, R5, 0x1 ;  /* 0x0000000105057836 */ /* 0x004fca0000000000 */
[----:B------:R0:W-:Y:S02]  /*16ca0*/  STL [R1+0x4], R5 ;  /* 0x0000040501007387 */ /* 0x0001e40000100800 */
.L_x_3858:
[----:B------:R-:W1:Y:S08]  /*16cb0*/  S2UR UR4, SR_CgaCtaId ;  /* 0x00000000000479c3 */ /* 0x000e700000008800 */
[----:B------:R-:W-:Y:S01]  /*16cc0*/  BAR.SYNC.DEFER_BLOCKING 0x5, 0x180 ;  /* 0x0146000000007b1d */ /* 0x000fe20000010000 */
[----:B------:R-:W-:-:S05]  /*16cd0*/  MOV R18, 0x400 ;  /* 0x0000040000127802 */ /* 0x000fca0000000f00 */
[----:B------:R-:W-:Y:S01]  /*16ce0*/  BSSY B0, `(.L_x_3937) ;  /* 0x0000272000007945 */ /* 0x000fe20003800000 */
[----:B-1----:R-:W-:-:S04]  /*16cf0*/  MOV R221, UR4 ;  /* 0x0000000400dd7c02 */ /* 0x002fc80008000f00 */
[----:B------:R-:W-:-:S05]  /*16d00*/  LEA R18, R221, R18, 0x18 ;  /* 0x00000012dd127211 */ /* 0x000fca00078ec0ff */
[----:B------:R1:W2:Y:S01]  /*16d10*/  LDS.128 R28, [R18+0x308d0] ;  /* 0x0308d000121c7984 */ /* 0x0002a20000000c00 */
[----:B------:R-:W-:Y:S06]  /*16d20*/  BAR.ARV 0x4, 0x180 ;  /* 0x0106000000007b1d */ /* 0x000fec0000002000 */
[----:B------:R-:W-:Y:S05]  /*16d30*/  @P0 BRA `(.L_x_3938) ;  /* 0x0000001800940947 */ /* 0x000fea0003800000 */
[----:B------:R-:W3:Y:S01]  /*16d40*/  LDL R8, [R1+0x7c] ;  /* 0x00007c0001087983 */ /* 0x000ee20000100800 */
[----:B------:R-:W-:Y:S01]  /*16d50*/  F2FP.BF16.F32.PACK_AB R24, R25, R24 ;  /* 0x000000181918723e */ /* 0x000fe200000010ff */
[----:B------:R-:W-:Y:S01]  /*16d60*/  ULDC.64 UR4, c[0x0][0xc00] ;  /* 0x0003000000047ab9 */ /* 0x000fe20000000a00 */
[----:B------:R-:W-:Y:S01]  /*16d70*/  F2FP.BF16.F32.PACK_AB R25, R139, R126 ;  /* 0x0000007e8b19723e */ /* 0x000fe200000010ff */
[----:B0-----:R-:W0:Y:S01]  /*16d80*/  S2R R5, SR_SWINHI ;  /* 0x0000000000057919 */ /* 0x001e220000002f00 */
        /* <DEDUP_REMOVED lines=16> */
[----:B------:R-:W-:Y:S02]  /*16e90*/  MOV R6, R18 ;  /* 0x0000001200067202 */ /* 0x000fe40000000f00 */
[----:B0-----:R-:W-:Y:S02]  /*16ea0*/  MOV R7, R5 ;  /* 0x0000000500077202 */ /* 0x001fe40000000f00 */
        /* <DEDUP_REMOVED lines=23> */
[----:B---3--:R-:W-:-:S03]  /*17020*/  IMAD.WIDE R26, R8, 0x2, R6 ;  /* 0x00000002081a7825 */ /* 0x008fc600078e0206 */
[C---:B------:R-:W-:Y:S02]  /*17030*/  IADD3 R111, P2, R26.reuse, 0x20, RZ ;  /* 0x000000201a6f7810 */ /* 0x040fe40007f5e0ff */
[C---:B------:R-:W-:Y:S02]  /*17040*/  IADD3 R141, P1, R26.reuse, 0x40, RZ ;  /* 0x000000401a8d7810 */ /* 0x040fe40007f3e0ff */
[----:B------:R-:W-:Y:S01]  /*17050*/  LOP3.LUT R8, R111, 0x380, RZ, 0xc0, !PT ;  /* 0x000003806f087812 */ /* 0x000fe200078ec0ff */
[--C-:B------:R-:W-:Y:S01]  /*17060*/  IMAD.X R9, RZ, RZ, R27.reuse, P2 ;  /* 0x000000ffff097224 */ /* 0x100fe200010e061b */
[----:B------:R-:W-:Y:S01]  /*17070*/  IADD3 R145, P5, R26, 0x4000, RZ ;  /* 0x000040001a917810 */ /* 0x000fe20007fbe0ff */
[--C-:B------:R-:W-:Y:S01]  /*17080*/  IMAD.X R11, RZ, RZ, R27.reuse, P1 ;  /* 0x000000ffff0b7224 */ /* 0x100fe200008e061b */
[----:B------:R-:W-:Y:S02]  /*17090*/  SHF.R.U64 R8, R8, 0x3, RZ ;  /* 0x0000000308087819 */ /* 0x000fe400000012ff */
[----:B------:R-:W-:Y:S01]  /*170a0*/  IADD3 R20, P0, R26, 0x4020, RZ ;  /* 0x000040201a147810 */ /* 0x000fe20007f1e0ff */
[----:B------:R-:W-:Y:S01]  /*170b0*/  IMAD.X R15, RZ, RZ, R27, P5 ;  /* 0x000000ffff0f7224 */ /* 0x000fe200028e061b */
[----:B------:R-:W-:-:S02]  /*170c0*/  LOP3.LUT R10, R141, 0x380, RZ, 0xc0, !PT ;  /* 0x000003808d0a7812 */ /* 0x000fc400078ec0ff */
[----:B------:R-:W-:Y:S01]  /*170d0*/  IADD3 R143, P6, R26, 0x60, RZ ;  /* 0x000000601a8f7810 */ /* 0x000fe20007fde0ff */
[--C-:B------:R-:W-:Y:S01]  /*170e0*/  IMAD.X R21, RZ, RZ, R27.reuse, P0 ;  /* 0x000000ffff157224 */ /* 0x100fe200000e061b */
[----:B------:R-:W-:Y:S02]  /*170f0*/  LOP3.LUT R14, R145, 0x380, RZ, 0xc0, !PT ;  /* 0x00000380910e7812 */ /* 0x000fe400078ec0ff */
[----:B------:R-:W-:Y:S01]  /*17100*/  LOP3.LUT R8, R8, R111, RZ, 0x3c, !PT ;  /* 0x0000006f08087212 */ /* 0x000fe200078e3cff */
[----:B------:R-:W-:Y:S01]  /*17110*/  IMAD.X R13, RZ, RZ, R27, P6 ;  /* 0x000000ffff0d7224 */ /* 0x000fe200030e061b */
[----:B------:R-:W-:Y:S02]  /*17120*/  LOP3.LUT R111, R20, 0x380, RZ, 0xc0, !PT ;  /* 0x00000380146f7812 */ /* 0x000fe400078ec0ff */
[----:B------:R-:W-:Y:S02]  /*17130*/  SHF.R.U64 R10, R10, 0x3, RZ ;  /* 0x000000030a0a7819 */ /* 0x000fe400000012ff */
[----:B------:R-:W-:-:S02]  /*17140*/  IADD3 R34, P4, R26, 0x4040, RZ ;  /* 0x000040401a227810 */ /* 0x000fc40007f9e0ff */
[----:B------:R-:W-:Y:S02]  /*17150*/  SHF.R.U64 R14, R14, 0x3, RZ ;  /* 0x000000030e0e7819 */ /* 0x000fe400000012ff */
[C---:B------:R-:W-:Y:S01]  /*17160*/  IADD3 R42, P2, R26.reuse, 0x8000, RZ ;  /* 0x000080001a2a7810 */ /* 0x040fe20007f5e0ff */
[--C-:B------:R-:W-:Y:S01]  /*17170*/  IMAD.X R35, RZ, RZ, R27.reuse, P4 ;  /* 0x000000ffff237224 */ /* 0x100fe200020e061b */
[----:B------:R-:W-:Y:S02]  /*17180*/  SHF.R.U64 R111, R111, 0x3, RZ ;  /* 0x000000036f6f7819 */ /* 0x000fe400000012ff */
[C---:B--2---:R-:W-:Y:S01]  /*17190*/  IADD3 R28, P1, R26.reuse, 0x8020, RZ ;  /* 0x000080201a1c7810 */ /* 0x044fe20007f3e0ff */
[--C-:B------:R-:W-:Y:S01]  /*171a0*/  IMAD.X R43, RZ, RZ, R27.reuse, P2 ;  /* 0x000000ffff2b7224 */ /* 0x100fe200010e061b */
[C---:B------:R-:W-:Y:S02]  /*171b0*/  IADD3 R50, P6, R26.reuse, 0x8040, RZ ;  /* 0x000080401a327810 */ /* 0x040fe40007fde0ff */
[----:B------:R-:W-:Y:S01]  /*171c0*/  LOP3.LUT R12, R143, 0x380, RZ, 0xc0, !PT ;  /* 0x000003808f0c7812 */ /* 0x000fe200078ec0ff */
[--C-:B------:R-:W-:Y:S01]  /*171d0*/  IMAD.X R47, RZ, RZ, R27.reuse, P1 ;  /* 0x000000ffff2f7224 */ /* 0x100fe200008e061b */
[----:B------:R-:W-:Y:S01]  /*171e0*/  LOP3.LUT R5, R26, 0x380, RZ, 0xc0, !PT ;  /* 0x000003801a057812 */ /* 0x000fe200078ec0ff */
[----:B------:R-:W-:Y:S01]  /*171f0*/  IMAD.X R51, RZ, RZ, R27, P6 ;  /* 0x000000ffff337224 */ /* 0x000fe200030e061b */
[----:B------:R-:W-:-:S02]  /*17200*/  LOP3.LUT R10, R10, R141, RZ, 0x3c, !PT ;  /* 0x0000008d0a0a7212 */ /* 0x000fc400078e3cff */
[----:B------:R-:W-:Y:S02]  /*17210*/  LOP3.LUT R14, R14, R145, RZ, 0x3c, !PT ;  /* 0x000000910e0e7212 */ /* 0x000fe400078e3cff */
[----:B------:R-:W-:Y:S02]  /*17220*/  LOP3.LUT R141, R34, 0x380, RZ, 0xc0, !PT ;  /* 0x00000380228d7812 */ /* 0x000fe400078ec0ff */
[----:B------:R-:W-:Y:S02]  /*17230*/  LOP3.LUT R145, R42, 0x380, RZ, 0xc0, !PT ;  /* 0x000003802a917812 */ /* 0x000fe400078ec0ff */
[----:B------:R-:W-:Y:S02]  /*17240*/  LOP3.LUT R20, R111, R20, RZ, 0x3c, !PT ;  /* 0x000000146f147212 */ /* 0x000fe400078e3cff */
[----:B------:R-:W-:Y:S02]  /*17250*/  SHF.R.U64 R12, R12, 0x3, RZ ;  /* 0x000000030c0c7819 */ /* 0x000fe400000012ff */
[----:B------:R-:W-:-:S02]  /*17260*/  LOP3.LUT R111, R28, 0x380, RZ, 0xc0, !PT ;  /* 0x000003801c6f7812 */ /* 0x000fc400078ec0ff */
[----:B------:R-:W-:Y:S02]  /*17270*/  LOP3.LUT R139, R50, 0x380, RZ, 0xc0, !PT ;  /* 0x00000380328b7812 */ /* 0x000fe400078ec0ff */
[C---:B------:R-:W-:Y:S02]  /*17280*/  IADD3 R38, P3, R26.reuse, 0x4060, RZ ;  /* 0x000040601a267810 */ /* 0x040fe40007f7e0ff */
[----:B------:R-:W-:Y:S02]  /*17290*/  SHF.R.U64 R5, R5, 0x3, RZ ;  /* 0x0000000305057819 */ /* 0x000fe400000012ff */
[----:B------:R-:W-:Y:S01]  /*172a0*/  SHF.R.U64 R141, R141, 0x3, RZ ;  /* 0x000000038d8d7819 */ /* 0x000fe200000012ff */
[----:B------:R-:W-:Y:S01]  /*172b0*/  IMAD.X R39, RZ, RZ, R27, P3 ;  /* 0x000000ffff277224 */ /* 0x000fe200018e061b */
[----:B------:R-:W-:Y:S02]  /*172c0*/  SHF.R.U64 R145, R145, 0x3, RZ ;  /* 0x0000000391917819 */ /* 0x000fe400000012ff */
[----:B------:R-:W-:-:S02]  /*172d0*/  IADD3 R78, P5, R26, 0x8060, RZ ;  /* 0x000080601a4e7810 */ /* 0x000fc40007fbe0ff */
[----:B------:R-:W-:Y:S02]  /*172e0*/  LOP3.LUT R12, R12, R143, RZ, 0x3c, !PT ;  /* 0x0000008f0c0c7212 */ /* 0x000fe400078e3cff */
[----:B------:R-:W-:Y:S02]  /*172f0*/  SHF.R.U64 R111, R111, 0x3, RZ ;  /* 0x000000036f6f7819 */ /* 0x000fe400000012ff */
[----:B------:R-:W-:Y:S02]  /*17300*/  SHF.R.U64 R139, R139, 0x3, RZ ;  /* 0x000000038b8b7819 */ /* 0x000fe400000012ff */
[----:B------:R-:W-:Y:S01]  /*17310*/  LOP3.LUT R26, R5, R26, RZ, 0x3c, !PT ;  /* 0x0000001a051a7212 */ /* 0x000fe200078e3cff */
[----:B------:R-:W-:Y:S01]  /*17320*/  IMAD.X R5, RZ, RZ, R27, P5 ;  /* 0x000000ffff057224 */ /* 0x000fe200028e061b */
[----:B------:R-:W-:Y:S02]  /*17330*/  LOP3.LUT R143, R38, 0x380, RZ, 0xc0, !PT ;  /* 0x00000380268f7812 */ /* 0x000fe400078ec0ff */
[----:B------:R-:W-:-:S02]  /*17340*/  LOP3.LUT R34, R141, R34, RZ, 0x3c, !PT ;  /* 0x000000228d227212 */ /* 0x000fc400078e3cff */
[----:B------:R-:W-:Y:S02]  /*17350*/  LOP3.LUT R42, R145, R42, RZ, 0x3c, !PT ;  /* 0x0000002a912a7212 */ /* 0x000fe400078e3cff */
[----:B------:R-:W-:Y:S02]  /*17360*/  LOP3.LUT R46, R111, R28, RZ, 0x3c, !PT ;  /* 0x0000001c6f2e7212 */ /* 0x000fe400078e3cff */
[----:B------:R-:W-:Y:S02]  /*17370*/  LOP3.LUT R50, R139, R50, RZ, 0x3c, !PT ;  /* 0x000000328b327212 */ /* 0x000fe400078e3cff */
[----:B------:R-:W-:Y:S02]  /*17380*/  SHF.R.U64 R143, R143, 0x3, RZ ;  /* 0x000000038f8f7819 */ /* 0x000fe400000012ff */
        /* <DEDUP_REMOVED lines=9> */
[----:B------:R-:W-:Y:S02]  /*17420*/  MOV R11, R10 ;  /* 0x0000000a000b7202 */ /* 0x000fe40000000f00 */
[----:B------:R-:W-:Y:S01]  /*17430*/  MOV R0, R50 ;  /* 0x0000003200007202 */ /* 0x000fe20000000f00 */
[----:B------:R0:W-:Y:S01]  /*17440*/  STSM.16.M88.4 [R28], R32 ;  /* 0x000000201c007844 */ /* 0x0001e20000000200 */
[----:B------:R-:W-:Y:S02]  /*17450*/  F2FP.BF16.F32.PACK_AB R42, R45, R44 ;  /* 0x0000002c2d2a723e */ /* 0x000fe400000010ff */
[----:B------:R-:W-:Y:S02]  /*17460*/  F2FP.BF16.F32.PACK_AB R43, R133, R121 ;  /* 0x00000079852b723e */ /* 0x000fe400000010ff */
[----:B------:R-:W-:Y:S02]  /*17470*/  LOP3.LUT R38, R143, R38, RZ, 0x3c, !PT ;  /* 0x000000268f267212 */ /* 0x000fe400078e3cff */
[----:B------:R-:W-:Y:S01]  /*17480*/  MOV R12, R12 ;  /* 0x0000000c000c7202 */ /* 0x000fe20000000f00 */
[----:B------:R-:W-:Y:S01]  /*17490*/  STSM.16.M88.4 [R11], R40 ;  /* 0x000000280b007844 */ /* 0x000fe20000000200 */
[----:B------:R-:W-:-:S02]  /*174a0*/  F2FP.BF16.F32.PACK_AB R50, R53, R52 ;  /* 0x000000343532723e */ /* 0x000fc400000010ff */
[----:B------:R-:W-:Y:S02]  /*174b0*/  F2FP.BF16.F32.PACK_AB R51, R131, R54 ;  /* 0x000000368333723e */ /* 0x000fe400000010ff */
[----:B------:R-:W-:Y:S02]  /*174c0*/  MOV R14, R14 ;  /* 0x0000000e000e7202 */ /* 0x000fe40000000f00 */
[----:B------:R-:W-:Y:S01]  /*174d0*/  LOP3.LUT R141, R78, 0x380, RZ, 0xc0, !PT ;  /* 0x000003804e8d7812 */ /* 0x000fe200078ec0ff */
[----:B------:R-:W-:Y:S01]  /*174e0*/  STSM.16.M88.4 [R12], R48 ;  /* 0x000000300c007844 */ /* 0x000fe20000000200 */
[----:B------:R-:W-:Y:S01]  /*174f0*/  MOV R20, R20 ;  /* 0x0000001400147202 */ /* 0x000fe20000000f00 */
[----:B0-----:R-:W0:Y:S01]  /*17500*/  LDC R28, c[0x0][0xbe8] ;  /* 0x0002fa00ff1c7b82 */ /* 0x001e220000000800 */
[----:B------:R-:W-:Y:S01]  /*17510*/  MOV R38, R38 ;  /* 0x0000002600267202 */ /* 0x000fe20000000f00 */
[----:B------:R-:W-:Y:S01]  /*17520*/  STSM.16.M88.4 [R14], R56 ;  /* 0x000000380e007844 */ /* 0x000fe20000000200 */
[----:B------:R-:W-:-:S02]  /*17530*/  SHF.R.U64 R141, R141, 0x3, RZ ;  /* 0x000000038d8d7819 */ /* 0x000fc400000012ff */
[----:B------:R-:W-:Y:S01]  /*17540*/  ISETP.NE.U32.AND P0, PT, RZ, UR4, PT ;  /* 0x00000004ff007c0c */ /* 0x000fe2000bf05070 */
[----:B------:R2:W-:Y:S01]  /*17550*/  STSM.16.M88.4 [R20], R64 ;  /* 0x0000004014007844 */ /* 0x0005e20000000200 */
[----:B------:R-:W-:Y:S02]  /*17560*/  LOP3.LUT R4, R141, R78, RZ, 0x3c, !PT ;  /* 0x0000004e8d047212 */ /* 0x000fe400078e3cff */
[----:B------:R-:W-:Y:S01]  /*17570*/  MOV R46, R46 ;  /* 0x0000002e002e7202 */ /* 0x000fe20000000f00 */
[----:B------:R-:W-:Y:S01]  /*17580*/  STSM.16.M88.4 [R9], R72 ;  /* 0x0000004809007844 */ /* 0x000fe20000000200 */
[----:B------:R-:W-:Y:S02]  /*17590*/  MOV R10, R4 ;  /* 0x00000004000a7202 */ /* 0x000fe40000000f00 */
[----:B------:R-:W-:Y:S01]  /*175a0*/  ISETP.NE.AND.EX P0, PT, RZ, UR5, PT, P0 ;  /* 0x00000005ff007c0c */ /* 0x000fe2000bf05300 */
[----:B------:R-:W-:Y:S04]  /*175b0*/  STSM.16.M88.4 [R38], R80 ;  /* 0x0000005026007844 */ /* 0x000fe80000000200 */
[----:B------:R3:W-:Y:S04]  /*175c0*/  STSM.16.M88.4 [R8], R88 ;  /* 0x0000005808007844 */ /* 0x0007e80000000200 */
[----:B------:R4:W-:Y:S01]  /*175d0*/  STSM.16.M88.4 [R46], R96 ;  /* 0x000000602e007844 */ /* 0x0009e20000000200 */
[----:B--2---:R-:W-:-:S03]  /*175e0*/  IMAD.MOV.U32 R20, RZ, RZ, RZ ;  /* 0x000000ffff147224 */ /* 0x004fc600078e00ff */
[----:B------:R4:W-:Y:S04]  /*175f0*/  STSM.16.M88.4 [R0], R104 ;  /* 0x0000006800007844 */ /* 0x0009e80000000200 */
[----:B------:R4:W-:Y:S01]  /*17600*/  STSM.16.M88.4 [R10], R112 ;  /* 0x000000700a007844 */ /* 0x0009e20000000200 */
[----:B------:R-:W-:Y:S01]  /*17610*/  BAR.SYNC.DEFER_BLOCKING 0x1, 0x100 ;  /* 0x0044000000007b1d */ /* 0x000fe20000010000 */
[----:B---3--:R-:W-:-:S04]  /*17620*/  IADD3 R8, P1, R227, UR4, RZ ;  /* 0x00000004e3087c10 */ /* 0x008fc8000ff3e0ff */
[----:B------:R-:W-:Y:S01]  /*17630*/  IADD3.X R9, R228, UR5, RZ, P1, !PT ;  /* 0x00000005e4097c10 */ /* 0x000fe20008ffe4ff */
[----:B------:R-:W-:Y:S02]  /*17640*/  ULDC.64 UR4, c[0x0][0xc08] ;  /* 0x0003020000047ab9 */ /* 0x000fe40000000a00 */
[----:B------:R-:W-:-:S04]  /*17650*/  ISETP.NE.U32.AND P2, PT, RZ, UR4, PT ;  /* 0x00000004ff007c0c */ /* 0x000fc8000bf45070 */
[----:B------:R-:W-:Y:S01]  /*17660*/  ISETP.NE.AND.EX P2, PT, RZ, UR5, PT, P2 ;  /* 0x00000005ff007c0c */ /* 0x000fe2000bf45320 */
[----:B------:R4:W5:-:S12]  /*17670*/  @P0 LDG.E R20, desc[UR56][R8.64] ;  /* 0x0000003808140981 */ /* 0x000958000c1e1900 */
[----:B------:R-:W-:Y:S01]  /*17680*/  @P2 IADD3 R4, P3, R227, UR4, RZ ;  /* 0x00000004e3042c10 */ /* 0x000fe2000ff7e0ff */
[----:B------:R-:W-:Y:S01]  /*17690*/  ULDC UR4, c[0x0][0xa88] ;  /* 0x0002a20000047ab9 */ /* 0x000fe20000000800 */
[----:B0-----:R-:W-:Y:S01]  /*176a0*/  ISETP.NE.AND P1, PT, R28, 0x1, PT ;  /* 0x000000011c00780c */ /* 0x001fe20003f25270 */
[----:B------:R-:W-:Y:S01]  /*176b0*/  IMAD.U32 R65, RZ, RZ, UR4 ;  /* 0x00000004ff417e24 */ /* 0x000fe2000f8e00ff */
[----:B------:R-:W-:-:S05]  /*176c0*/  @P2 IADD3.X R5, R228, UR5, RZ, P3, !PT ;  /* 0x00000005e4052c10 */ /* 0x000fca0009ffe4ff */
[----:B------:R4:W5:Y:S06]  /*176d0*/  @P2 LDG.E R65, desc[UR56][R4.64] ;  /* 0x0000003804412981 */ /* 0x00096c000c1e1900 */
[----:B------:R-:W0:Y:S08]  /*176e0*/  @P1 LDC R11, c[0x0][0xbec] ;  /* 0x0002fb00ff0b1b82 */ /* 0x000e300000000800 */
[----:B------:R-:W2:Y:S01]  /*176f0*/  @P1 LDC R15, c[0x0][0xbf0] ;  /* 0x0002fc00ff0f1b82 */ /* 0x000ea20000000800 */
[----:B----4-:R-:W-:Y:S05]  /*17700*/  @P2 BRA `(.L_x_3939) ;  /* 0x0000000000102947 */ /* 0x010fea0003800000 */
[----:B------:R-:W-:Y:S05]  /*17710*/  @!P0 BRA `(.L_x_3939) ;  /* 0x00000000000c8947 */ /* 0x000fea0003800000 */
[----:B------:R-:W3:Y:S04]  /*17720*/  LDG.E R0, desc[UR56][R8.64] ;  /* 0x0000003808007981 */ /* 0x000ee8000c1e1900 */
[----:B-----5:R-:W3:Y:S02]  /*17730*/  LDG.E R65, desc[UR56][R8.64+0x4] ;  /* 0x0000043808417981 */ /* 0x020ee4000c1e1900 */
[----:B---3--:R-:W-:-:S07]  /*17740*/  IMAD.IADD R65, R65, 0x1, -R0 ;  /* 0x0000000141417824 */ /* 0x008fce00078e0a00 */
.L_x_3939:
[----:B------:R-:W3:Y:S01]  /*17750*/  LDL R0, [R1+0x78] ;  /* 0x0000780001007983 */ /* 0x000ee20000100800 */
[----:B------:R-:W-:Y:S01]  /*17760*/  SHF.R.S32.HI R64, RZ, 0x1f, R226 ;  /* 0x0000001fff407819 */ /* 0x000fe200000114e2 */
[----:B------:R-:W-:Y:S01]  /*17770*/  ULDC.64 UR4, c[0x0][0xb90] ;  /* 0x0002e40000047ab9 */ /* 0x000fe20000000a00 */
[----:B------:R-:W4:Y:S01]  /*17780*/  S2R R34, SR_TID.X ;  /* 0x0000000000227919 */ /* 0x000f220000002100 */
[----:B-----5:R-:W-:Y:S02]  /*17790*/  SHF.R.S32.HI R21, RZ, 0x1f, R20 ;  /* 0x0000001fff157819 */ /* 0x020fe40000011414 */
[----:B------:R-:W-:Y:S01]  /*177a0*/  SEL R229, R229, RZ, !P0 ;  /* 0x000000ffe5e57207 */ /* 0x000fe20004000000 */
[----:B------:R-:W2:Y:S01]  /*177b0*/  LDL.LU R8, [R1+0x44] ;  /* 0x0000440001087983 */ /* 0x000ea20000300800 */
[----:B------:R-:W-:Y:S01]  /*177c0*/  IMAD R65, R65, R28, RZ ;  /* 0x0000001c41417224 */ /* 0x000fe200078e02ff */
[----:B------:R-:W1:Y:S02]  /*177d0*/  @P1 LDC R67, c[0x0][0xbec] ;  /* 0x0002fb00ff431b82 */ /* 0x000e640000000800 */
[----:B------:R-:W3:Y:S01]  /*177e0*/  LDL.LU R66, [R1+0x40] ;  /* 0x0000400001427983 */ /* 0x000ee20000300800 */
[----:B------:R-:W-:-:S03]  /*177f0*/  IMAD R5, R64, UR4, RZ ;  /* 0x0000000440057c24 */ /* 0x000fc6000f8e02ff */
[----:B------:R-:W2:Y:S01]  /*17800*/  LDL R26, [R1+0x70] ;  /* 0x00007000011a7983 */ /* 0x000ea20000100800 */
[C---:B------:R-:W-:Y:S01]  /*17810*/  IMAD R13, R226.reuse, UR5, R5 ;  /* 0x00000005e20d7c24 */ /* 0x040fe2000f8e0205 */
[----:B------:R-:W1:Y:S01]  /*17820*/  @P1 LDC R69, c[0x0][0xbf0] ;  /* 0x0002fc00ff451b82 */ /* 0x000e620000000800 */
[----:B------:R-:W-:Y:S01]  /*17830*/  IMAD.WIDE.U32 R4, R226, UR4, R20 ;  /* 0x00000004e2047c25 */ /* 0x000fe2000f8e0014 */
[----:B------:R-:W-:-:S03]  /*17840*/  ULDC.64 UR4, c[0x0][0xb98] ;  /* 0x0002e60000047ab9 */ /* 0x000fc60000000a00 */
[----:B------:R-:W-:Y:S01]  /*17850*/  IMAD.IADD R5, R5, 0x1, R13 ;  /* 0x0000000105057824 */ /* 0x000fe200078e020d */
[----:B----4-:R-:W-:-:S04]  /*17860*/  IADD3 R34, R34, -0x80, RZ ;  /* 0xffffff8022227810 */ /* 0x010fc80007ffe0ff */
[----:B------:R-:W-:-:S04]  /*17870*/  SHF.R.S32.HI R68, RZ, 0x1f, R34 ;  /* 0x0000001fff447819 */ /* 0x000fc80000011422 */
[----:B------:R-:W-:-:S04]  /*17880*/  LEA.HI R68, R68, R34, RZ, 0x3 ;  /* 0x0000002244447211 */ /* 0x000fc800078f18ff */
[----:B------:R-:W-:Y:S01]  /*17890*/  SHF.R.S32.HI R68, RZ, 0x3, R68 ;  /* 0x00000003ff447819 */ /* 0x000fe20000011444 */
[----:B------:R-:W-:Y:S01]  /*178a0*/  IMAD.WIDE.U32 R4, R229, UR4, R4 ;  /* 0x00000004e5047c25 */ /* 0x000fe2000f8e0004 */
[----:B------:R-:W-:-:S04]  /*178b0*/  SHF.R.S32.HI R27, RZ, 0x1f, R34 ;  /* 0x0000001fff1b7819 */ /* 0x000fc80000011422 */
[----:B------:R-:W-:-:S04]  /*178c0*/  LEA.HI R27, R27, R34, RZ, 0x7 ;  /* 0x000000221b1b7211 */ /* 0x000fc800078f38ff */
[----:B------:R-:W-:-:S05]  /*178d0*/  LOP3.LUT R27, R27, 0xffffff80, RZ, 0xc0, !PT ;  /* 0xffffff801b1b7812 */ /* 0x000fca00078ec0ff */
[----:B------:R-:W-:Y:S02]  /*178e0*/  IMAD.IADD R27, R34, 0x1, -R27 ;  /* 0x00000001221b7824 */ /* 0x000fe400078e0a1b */
[----:B------:R-:W-:Y:S01]  /*178f0*/  VIADD R70, R222, 0x40 ;  /* 0x00000040de467836 */ /* 0x000fe20000000000 */
[----:B------:R-:W-:Y:S01]  /*17900*/  BSSY B1, `(.L_x_3940) ;  /* 0x00000b0000017945 */ /* 0x000fe20003800000 */
[----:B------:R-:W-:-:S03]  /*17910*/  SHF.R.S32.HI R72, RZ, 0x1f, R224 ;  /* 0x0000001fff487819 */ /* 0x000fc600000114e0 */
[----:B------:R-:W-:Y:S01]  /*17920*/  SHF.R.S32.HI R71, RZ, 0x1f, R70 ;  /* 0x0000001fff477819 */ /* 0x000fe20000011446 */
[----:B---3--:R-:W-:-:S04]  /*17930*/  IMAD R10, R66, 0x80, R0 ;  /* 0x00000080420a7824 */ /* 0x008fc800078e0200 */
[----:B0-----:R-:W-:-:S04]  /*17940*/  @P1 IMAD.HI.U32 R0, R10, R11, RZ ;  /* 0x0000000b0a001227 */ /* 0x001fc800078e00ff */
[----:B------:R-:W-:Y:S01]  /*17950*/  IMAD.MOV.U32 R9, RZ, RZ, R10 ;  /* 0x000000ffff097224 */ /* 0x000fe200078e000a */
[----:B--2---:R-:W-:Y:S01]  /*17960*/  @P1 SHF.R.U32.HI R9, RZ, R15, R0 ;  /* 0x0000000fff091219 */ /* 0x004fe20000011600 */
[----:B------:R-:W-:Y:S01]  /*17970*/  IMAD R11, R68, 0x40, R222 ;  /* 0x00000040440b7824 */ /* 0x000fe200078e02de */
[----:B------:R-:W-:-:S03]  /*17980*/  SEL R0, R8, RZ, !P0 ;  /* 0x000000ff08007207 */ /* 0x000fc60004000000 */
[----:B------:R-:W-:Y:S02]  /*17990*/  IMAD.MOV R13, RZ, RZ, -R9 ;  /* 0x000000ffff0d7224 */ /* 0x000fe400078e0a09 */
[----:B------:R-:W-:-:S04]  /*179a0*/  IMAD.WIDE R6, R11, 0x2, R6 ;  /* 0x000000020b067825 */ /* 0x000fc800078e0206 */
[----:B------:R-:W-:Y:S02]  /*179b0*/  IMAD R8, R0, UR4, RZ ;  /* 0x0000000400087c24 */ /* 0x000fe4000f8e02ff */
[----:B------:R-:W-:Y:S01]  /*179c0*/  IMAD R11, R28, R13, R10 ;  /* 0x0000000d1c0b7224 */ /* 0x000fe200078e020a */
[----:B------:R-:W-:Y:S01]  /*179d0*/  SHF.R.S32.HI R13, RZ, 0x1f, R9 ;  /* 0x0000001fff0d7819 */ /* 0x000fe20000011409 */
[----:B------:R-:W-:Y:S01]  /*179e0*/  IMAD R10, R229, UR5, R8 ;  /* 0x00000005e50a7c24 */ /* 0x000fe2000f8e0208 */
[----:B------:R-:W-:Y:S01]  /*179f0*/  IADD3 R4, P0, R9, R4, RZ ;  /* 0x0000000409047210 */ /* 0x000fe20007f1e0ff */
[----:B------:R-:W-:Y:S01]  /*17a00*/  ULDC.64 UR4, c[0x0][0xb88] ;  /* 0x0002e20000047ab9 */ /* 0x000fe20000000a00 */
[----:B------:R-:W-:Y:S02]  /*17a10*/  SHF.R.S32.HI R8, RZ, 0x1f, R11 ;  /* 0x0000001fff087819 */ /* 0x000fe4000001140b */
[----:B------:R-:W-:-:S03]  /*17a20*/  IADD3.X R5, R13, R5, R10, P0, !PT ;  /* 0x000000050d057210 */ /* 0x000fc600007fe40a */
[----:B------:R-:W-:Y:S01]  /*17a30*/  IMAD R10, R8, UR4, RZ ;  /* 0x00000004080a7c24 */ /* 0x000fe2000f8e02ff */
[----:B------:R-:W-:Y:S01]  /*17a40*/  IADD3 R9, P2, R6, 0x1000, RZ ;  /* 0x0000100006097810 */ /* 0x000fe20007f5e0ff */
[----:B------:R-:W-:-:S04]  /*17a50*/  IMAD.WIDE.U32 R4, R11, UR4, R4 ;  /* 0x000000040b047c25 */ /* 0x000fc8000f8e0004 */
[----:B------:R-:W-:Y:S01]  /*17a60*/  IMAD R15, R11, UR5, R10 ;  /* 0x000000050b0f7c24 */ /* 0x000fe2000f8e020a */
[----:B------:R-:W-:Y:S01]  /*17a70*/  ULDC.64 UR4, c[0x0][0xb50] ;  /* 0x0002d40000047ab9 */ /* 0x000fe20000000a00 */
[----:B------:R-:W-:Y:S02]  /*17a80*/  LOP3.LUT R8, R9, 0x380, RZ, 0xc0, !PT ;  /* 0x0000038009087812 */ /* 0x000fe400078ec0ff */
[----:B------:R-:W-:Y:S01]  /*17a90*/  IMAD.IADD R5, R5, 0x1, R15 ;  /* 0x0000000105057824 */ /* 0x000fe200078e020f */
[----:B------:R-:W-:Y:S02]  /*17aa0*/  LEA R10, P0, R4, UR4, 0x2 ;  /* 0x00000004040a7c11 */ /* 0x000fe4000f8010ff */
[----:B------:R-:W-:Y:S02]  /*17ab0*/  SHF.R.U64 R8, R8, 0x3, RZ ;  /* 0x0000000308087819 */ /* 0x000fe400000012ff */
[----:B------:R-:W-:Y:S01]  /*17ac0*/  LEA.HI.X R14, R4, UR5, R5, 0x2, P0 ;  /* 0x00000005040e7c11 */ /* 0x000fe200080f1405 */
[----:B------:R-:W-:Y:S01]  /*17ad0*/  SHFL.IDX PT, R54, R10, RZ, 0x1c1f ;  /* 0x001c1fff0a367589 */ /* 0x000fe200000e0000 */
[----:B------:R-:W-:Y:S01]  /*17ae0*/  IADD3 R37, P0, R6, 0x5000, RZ ;  /* 0x0000500006257810 */ /* 0x000fe20007f1e0ff */
[----:B------:R-:W-:Y:S01]  /*17af0*/  IMAD R26, R66, 0x80, R26 ;  /* 0x00000080421a7824 */ /* 0x000fe200078e021a */
[----:B------:R-:W-:Y:S01]  /*17b00*/  LOP3.LUT R8, R8, R9, RZ, 0x3c, !PT ;  /* 0x0000000908087212 */ /* 0x000fe200078e3cff */
[----:B------:R-:W-:Y:S01]  /*17b10*/  IMAD.X R9, RZ, RZ, R7, P2 ;  /* 0x000000ffff097224 */ /* 0x000fe200010e0607 */
[----:B------:R-:W-:Y:S01]  /*17b20*/  LOP3.LUT R36, R37, 0x380, RZ, 0xc0, !PT ;  /* 0x0000038025247812 */ /* 0x000fe200078ec0ff */
[----:B------:R-:W-:Y:S01]  /*17b30*/  SHFL.IDX PT, R58, R10, 0x1, 0x1c1f ;  /* 0x003c1f000a3a7f89 */ /* 0x000fe200000e0000 */
[----:B------:R-:W-:Y:S01]  /*17b40*/  IADD3 R45, P2, R6, 0x7000, RZ ;  /* 0x00007000062d7810 */ /* 0x000fe20007f5e0ff */
[----:B------:R-:W-:Y:S01]  /*17b50*/  ULDC.64 UR4, c[0x0][0xaa0] ;  /* 0x0002a80000047ab9 */ /* 0x000fe20000000a00 */
[----:B------:R-:W-:Y:S01]  /*17b60*/  SHF.R.U64 R36, R36, 0x3, RZ ;  /* 0x0000000324247819 */ /* 0x000fe200000012ff */
[----:B------:R-:W0:Y:S01]  /*17b70*/  SHFL.IDX PT, R55, R14, RZ, 0x1c1f ;  /* 0x001c1fff0e377589 */ /* 0x000e2200000e0000 */
[----:B------:R-:W-:-:S03]  /*17b80*/  LOP3.LUT R44, R45, 0x380, RZ, 0xc0, !PT ;  /* 0x000003802d2c7812 */ /* 0x000fc600078ec0ff */
[----:B------:R-:W2:Y:S01]  /*17b90*/  SHFL.IDX PT, R59, R14, 0x1, 0x1c1f ;  /* 0x003c1f000e3b7f89 */ /* 0x000ea200000e0000 */
[----:B------:R-:W-:Y:S01]  /*17ba0*/  LOP3.LUT R36, R36, R37, RZ, 0x3c, !PT ;  /* 0x0000002524247212 */ /* 0x000fe200078e3cff */
[--C-:B------:R-:W-:Y:S01]  /*17bb0*/  IMAD.X R37, RZ, RZ, R7.reuse, P0 ;  /* 0x000000ffff257224 */ /* 0x100fe200000e0607 */
[----:B------:R-:W-:Y:S01]  /*17bc0*/  SHF.R.U64 R44, R44, 0x3, RZ ;  /* 0x000000032c2c7819 */ /* 0x000fe200000012ff */
[----:B------:R-:W-:Y:S01]  /*17bd0*/  VIADD R4, R26, 0x8 ;  /* 0x000000081a047836 */ /* 0x000fe20000000000 */
[----:B------:R-:W-:Y:S02]  /*17be0*/  LOP3.LUT P0, RZ, R27, 0x3, RZ, 0xc0, !PT ;  /* 0x000000031bff7812 */ /* 0x000fe4000780c0ff */
[----:B------:R-:W-:Y:S01]  /*17bf0*/  LOP3.LUT R44, R44, R45, RZ, 0x3c, !PT ;  /* 0x0000002d2c2c7212 */ /* 0x000fe200078e3cff */
[----:B------:R-:W-:Y:S01]  /*17c00*/  IMAD.X R45, RZ, RZ, R7, P2 ;  /* 0x000000ffff2d7224 */ /* 0x000fe200010e0607 */
[-C--:B------:R-:W-:Y:S02]  /*17c10*/  ISETP.GE.OR P2, PT, R26, R65.reuse, P0 ;  /* 0x000000411a00720c */ /* 0x080fe40000746670 */
[----:B------:R-:W-:-:S02]  /*17c20*/  ISETP.GE.OR P0, PT, R4, R65, P0 ;  /* 0x000000410400720c */ /* 0x000fc40000706670 */
[----:B------:R-:W-:-:S09]  /*17c30*/  IADD3 R13, P6, R6, 0x2000, RZ ;  /* 0x00002000060d7810 */ /* 0x000fd20007fde0ff */
[----:B0-----:R-:W-:Y:S04]  /*17c40*/  @!P2 ST.E desc[UR56][R54.64], R2 ;  /* 0x000000023600a985 */ /* 0x001fe8000c101938 */
[----:B--2---:R0:W-:Y:S01]  /*17c50*/  @!P0 ST.E desc[UR56][R58.64], R3 ;  /* 0x000000033a008985 */ /* 0x0041e2000c101938 */
[C---:B------:R-:W-:Y:S02]  /*17c60*/  IADD3 R25, P5, R6.reuse, 0x3000, RZ ;  /* 0x0000300006197810 */ /* 0x040fe40007fbe0ff */
[C---:B------:R-:W-:Y:S01]  /*17c70*/  IADD3 R33, P4, R6.reuse, 0x4000, RZ ;  /* 0x0000400006217810 */ /* 0x040fe20007f9e0ff */
[----:B------:R-:W5:Y:S01]  /*17c80*/  LD.E.128 R36, desc[UR56][R36.64] ;  /* 0x0000003824247980 */ /* 0x000f62000c101d00 */
[----:B0-----:R-:W-:Y:S01]  /*17c90*/  IMAD R3, R21, UR4, RZ ;  /* 0x0000000415037c24 */ /* 0x001fe2000f8e02ff */
[----:B------:R-:W-:-:S02]  /*17ca0*/  IADD3 R41, P3, R6, 0x6000, RZ ;  /* 0x0000600006297810 */ /* 0x000fc40007f7e0ff */
[----:B------:R-:W5:Y:S01]  /*17cb0*/  LD.E.128 R44, desc[UR56][R44.64] ;  /* 0x000000382c2c7980 */ /* 0x000f62000c101d00 */
[C---:B------:R-:W-:Y:S02]  /*17cc0*/  IMAD R21, R20.reuse, UR5, R3 ;  /* 0x0000000514157c24 */ /* 0x040fe4000f8e0203 */
[----:B------:R-:W-:Y:S01]  /*17cd0*/  IMAD.WIDE.U32 R2, R20, UR4, RZ ;  /* 0x0000000414027c25 */ /* 0x000fe2000f8e00ff */
[----:B------:R-:W-:-:S03]  /*17ce0*/  ULDC.64 UR4, c[0x0][0xae8] ;  /* 0x0002ba0000047ab9 */ /* 0x000fc60000000a00 */
[----:B------:R-:W-:Y:S02]  /*17cf0*/  IMAD R20, R225, 0x20, R68 ;  /* 0x00000020e1147824 */ /* 0x000fe400078e0244 */
[----:B------:R-:W-:Y:S01]  /*17d00*/  IMAD.IADD R3, R3, 0x1, R21 ;  /* 0x0000000103037824 */ /* 0x000fe200078e0215 */
[----:B------:R-:W-:Y:S01]  /*17d10*/  LOP3.LUT R12, R13, 0x380, RZ, 0xc0, !PT ;  /* 0x000003800d0c7812 */ /* 0x000fe200078ec0ff */
[----:B------:R-:W-:Y:S01]  /*17d20*/  IMAD R21, R64, UR4, RZ ;  /* 0x0000000440157c24 */ /* 0x000fe2000f8e02ff */
[----:B------:R-:W-:Y:S01]  /*17d30*/  LOP3.LUT R24, R25, 0x380, RZ, 0xc0, !PT ;  /* 0x0000038019187812 */ /* 0x000fe200078ec0ff */
[----:B------:R-:W-:Y:S01]  /*17d40*/  IMAD R64, R66, 0x80, R20 ;  /* 0x0000008042407824 */ /* 0x000fe200078e0214 */
[----:B------:R-:W-:Y:S02]  /*17d50*/  LOP3.LUT R32, R33, 0x380, RZ, 0xc0, !PT ;  /* 0x0000038021207812 */ /* 0x000fe400078ec0ff */
[----:B------:R-:W-:Y:S01]  /*17d60*/  LOP3.LUT R40, R41, 0x380, RZ, 0xc0, !PT ;  /* 0x0000038029287812 */ /* 0x000fe200078ec0ff */
[----:B------:R-:W-:Y:S01]  /*17d70*/  IMAD R21, R226, UR5, R21 ;  /* 0x00000005e2157c24 */ /* 0x000fe2000f8e0215 */
[----:B------:R-:W-:Y:S01]  /*17d80*/  SHF.R.U64 R12, R12, 0x3, RZ ;  /* 0x000000030c0c7819 */ /* 0x000fe200000012ff */
[----:B------:R-:W-:Y:S01]  /*17d90*/  IMAD.WIDE.U32 R2, R226, UR4, R2 ;  /* 0x00000004e2027c25 */ /* 0x000fe2000f8e0002 */
[----:B------:R-:W-:Y:S01]  /*17da0*/  SHF.R.U64 R24, R24, 0x3, RZ ;  /* 0x0000000318187819 */ /* 0x000fe200000012ff */
[----:B------:R-:W-:Y:S01]  /*17db0*/  ULDC.64 UR4, c[0x0][0xaf0] ;  /* 0x0002bc0000047ab9 */ /* 0x000fe20000000a00 */
[----:B------:R-:W-:Y:S01]  /*17dc0*/  SHF.R.U64 R32, R32, 0x3, RZ ;  /* 0x0000000320207819 */ /* 0x000fe200000012ff */
[----:B-1----:R-:W-:Y:S01]  /*17dd0*/  @P1 IMAD.HI.U32 R20, R64, R67, RZ ;  /* 0x0000004340141227 */ /* 0x002fe200078e00ff */
[----:B------:R-:W-:-:S02]  /*17de0*/  SHF.R.U64 R40, R40, 0x3, RZ ;  /* 0x0000000328287819 */ /* 0x000fc400000012ff */
[----:B------:R-:W-:Y:S01]  /*17df0*/  LOP3.LUT R12, R12, R13, RZ, 0x3c, !PT ;  /* 0x0000000d0c0c7212 */ /* 0x000fe200078e3cff */
[----:B------:R-:W-:Y:S01]  /*17e00*/  IMAD.IADD R3, R3, 0x1, R21 ;  /* 0x0000000103037824 */ /* 0x000fe200078e0215 */
[----:B------:R-:W-:Y:S01]  /*17e10*/  LOP3.LUT R24, R24, R25, RZ, 0x3c, !PT ;  /* 0x0000001918187212 */ /* 0x000fe200078e3cff */
[----:B------:R-:W-:Y:S01]  /*17e20*/  IMAD.MOV.U32 R21, RZ, RZ, R64 ;  /* 0x000000ffff157224 */ /* 0x000fe200078e0040 */
[----:B------:R-:W-:Y:S01]  /*17e30*/  LOP3.LUT R32, R32, R33, RZ, 0x3c, !PT ;  /* 0x0000002120207212 */ /* 0x000fe200078e3cff */
[----:B------:R-:W-:Y:S01]  /*17e40*/  IMAD R0, R0, UR4, RZ ;  /* 0x0000000400007c24 */ /* 0x000fe2000f8e02ff */
[----:B------:R-:W-:Y:S01]  /*17e50*/  LOP3.LUT R40, R40, R41, RZ, 0x3c, !PT ;  /* 0x0000002928287212 */ /* 0x000fe200078e3cff */
[--C-:B------:R-:W-:Y:S01]  /*17e60*/  IMAD.X R13, RZ, RZ, R7.reuse, P6 ;  /* 0x000000ffff0d7224 */ /* 0x100fe200030e0607 */
[----:B------:R-:W-:Y:S01]  /*17e70*/  @P1 SHF.R.U32.HI R21, RZ, R69, R20 ;  /* 0x00000045ff151219 */ /* 0x000fe20000011614 */
[--C-:B------:R-:W-:Y:S01]  /*17e80*/  IMAD.X R25, RZ, RZ, R7.reuse, P5 ;  /* 0x000000ffff197224 */ /* 0x100fe200028e0607 */
[C---:B------:R-:W-:Y:S01]  /*17e90*/  IADD3 R49, P6, R6.reuse, 0x8000, RZ ;  /* 0x0000800006317810 */ /* 0x040fe20007fde0ff */
[--C-:B------:R-:W-:Y:S01]  /*17ea0*/  IMAD.X R33, RZ, RZ, R7.reuse, P4 ;  /* 0x000000ffff217224 */ /* 0x100fe200020e0607 */
[C---:B------:R-:W-:Y:S01]  /*17eb0*/  IADD3 R53, P5, R6.reuse, 0x9000, RZ ;  /* 0x0000900006357810 */ /* 0x040fe20007fbe0ff */
[----:B------:R-:W-:Y:S01]  /*17ec0*/  IMAD.X R41, RZ, RZ, R7, P3 ;  /* 0x000000ffff297224 */ /* 0x000fe200018e0607 */
[C---:B------:R-:W-:Y:S01]  /*17ed0*/  IADD3 R57, P4, R6.reuse, 0xa000, RZ ;  /* 0x0000a00006397810 */ /* 0x040fe20007f9e0ff */
[C---:B------:R-:W-:Y:S01]  /*17ee0*/  IMAD R67, R229.reuse, UR5, R0 ;  /* 0x00000005e5437c24 */ /* 0x040fe2000f8e0200 */
[----:B------:R-:W-:Y:S01]  /*17ef0*/  IADD3 R5, P3, R6, 0xb000, RZ ;  /* 0x0000b00006057810 */ /* 0x000fe20007f7e0ff */
[----:B------:R-:W-:Y:S01]  /*17f00*/  IMAD.WIDE.U32 R2, R229, UR4, R2 ;  /* 0x00000004e5027c25 */ /* 0x000fe2000f8e0002 */
[--C-:B------:R-:W-:Y:S01]  /*17f10*/  SHF.R.S32.HI R0, RZ, 0x1f, R21.reuse ;  /* 0x0000001fff007819 */ /* 0x100fe20000011415 */
[----:B------:R-:W-:Y:S01]  /*17f20*/  ULDC.64 UR4, c[0x0][0xae0] ;  /* 0x0002b80000047ab9 */ /* 0x000fe20000000a00 */
[----:B------:R-:W-:Y:S01]  /*17f30*/  LOP3.LUT R48, R49, 0x380, RZ, 0xc0, !PT ;  /* 0x0000038031307812 */ /* 0x000fe200078ec0ff */
[----:B------:R-:W-:Y:S01]  /*17f40*/  IMAD.MOV R69, RZ, RZ, -R21 ;  /* 0x000000ffff457224 */ /* 0x000fe200078e0a15 */
[----:B------:R-:W-:Y:S01]  /*17f50*/  LOP3.LUT R52, R53, 0x380, RZ, 0xc0, !PT ;  /* 0x0000038035347812 */ /* 0x000fe200078ec0ff */
[----:B------:R-:W5:Y:S01]  /*17f60*/  LD.E.128 R12, desc[UR56][R12.64] ;  /* 0x000000380c0c7980 */ /* 0x000f62000c101d00 */
[----:B------:R-:W-:-:S02]  /*17f70*/  LOP3.LUT R56, R57, 0x380, RZ, 0xc0, !PT ;  /* 0x0000038039387812 */ /* 0x000fc400078ec0ff */
[----:B------:R-:W-:Y:S01]  /*17f80*/  LOP3.LUT R11, R6, 0x380, RZ, 0xc0, !PT ;  /* 0x00000380060b7812 */ /* 0x000fe200078ec0ff */
[----:B------:R-:W5:Y:S01]  /*17f90*/  LD.E.128 R24, desc[UR56][R24.64] ;  /* 0x0000003818187980 */ /* 0x000f62000c101d00 */
[----:B------:R-:W-:Y:S01]  /*17fa0*/  LOP3.LUT R4, R5, 0x380, RZ, 0xc0, !PT ;  /* 0x0000038005047812 */ /* 0x000fe200078ec0ff */
[----:B------:R-:W-:Y:S01]  /*17fb0*/  IMAD.IADD R3, R3, 0x1, R67 ;  /* 0x0000000103037824 */ /* 0x000fe200078e0243 */
[----:B------:R-:W-:Y:S01]  /*17fc0*/  SHF.R.U64 R48, R48, 0x3, RZ ;  /* 0x0000000330307819 */ /* 0x000fe200000012ff */
[----:B------:R-:W-:Y:S01]  /*17fd0*/  IMAD R0, R0, UR4, RZ ;  /* 0x0000000400007c24 */ /* 0x000fe2000f8e02ff */
[----:B------:R-:W-:Y:S01]  /*17fe0*/  SHF.R.U64 R52, R52, 0x3, RZ ;  /* 0x0000000334347819 */ /* 0x000fe200000012ff */
[----:B------:R-:W-:Y:S01]  /*17ff0*/  IMAD R67, R28, R69, R64 ;  /* 0x000000451c437224 */ /* 0x000fe200078e0240 */
[----:B------:R-:W-:Y:S01]  /*18000*/  SHF.R.U64 R56, R56, 0x3, RZ ;  /* 0x0000000338387819 */ /* 0x000fe200000012ff */
[----:B------:R-:W5:Y:S01]  /*18010*/  LD.E.128 R32, desc[UR56][R32.64] ;  /* 0x0000003820207980 */ /* 0x000f62000c101d00 */
[----:B------:R-:W-:-:S02]  /*18020*/  SHF.R.U64 R11, R11, 0x3, RZ ;  /* 0x000000030b0b7819 */ /* 0x000fc400000012ff */
[----:B------:R-:W-:Y:S01]  /*18030*/  SHF.R.U64 R4, R4, 0x3, RZ ;  /* 0x0000000304047819 */ /* 0x000fe200000012ff */
[C---:B------:R-:W-:Y:S01]  /*18040*/  IMAD R69, R21.reuse, UR5, R0 ;  /* 0x0000000515457c24 */ /* 0x040fe2000f8e0200 */
[----:B------:R-:W-:Y:S01]  /*18050*/  LOP3.LUT R48, R48, R49, RZ, 0x3c, !PT ;  /* 0x0000003130307212 */ /* 0x000fe200078e3cff */
[--C-:B------:R-:W-:Y:S01]  /*18060*/  IMAD.X R61, RZ, RZ, R7.reuse, P3 ;  /* 0x000000ffff3d7224 */ /* 0x100fe200018e0607 */
[----:B------:R-:W-:Y:S01]  /*18070*/  LOP3.LUT R52, R52, R53, RZ, 0x3c, !PT ;  /* 0x0000003534347212 */ /* 0x000fe200078e3cff */
[--C-:B------:R-:W-:Y:S01]  /*18080*/  IMAD.X R53, RZ, RZ, R7.reuse, P5 ;  /* 0x000000ffff357224 */ /* 0x100fe200028e0607 */
[----:B------:R-:W-:Y:S01]  /*18090*/  LOP3.LUT R56, R56, R57, RZ, 0x3c, !PT ;  /* 0x0000003938387212 */ /* 0x000fe200078e3cff */
[----:B------:R-:W-:Y:S01]  /*180a0*/  IMAD.X R57, RZ, RZ, R7, P4 ;  /* 0x000000ffff397224 */ /* 0x000fe200020e0607 */
[----:B------:R-:W-:Y:S01]  /*180b0*/  IADD3.X R49, RZ, R7, RZ, P6, !PT ;  /* 0x00000007ff317210 */ /* 0x000fe200037fe4ff */
[----:B------:R-:W-:Y:S01]  /*180c0*/  IMAD.WIDE.U32 R2, R21, UR4, R2 ;  /* 0x0000000415027c25 */ /* 0x000fe2000f8e0002 */
[----:B------:R-:W-:Y:S01]  /*180d0*/  LOP3.LUT R6, R11, R6, RZ, 0x3c, !PT ;  /* 0x000000060b067212 */ /* 0x000fe200078e3cff */
[----:B------:R-:W-:Y:S01]  /*180e0*/  ULDC.64 UR4, c[0x0][0xad8] ;  /* 0x0002b60000047ab9 */ /* 0x000fe20000000a00 */
[----:B------:R-:W-:Y:S01]  /*180f0*/  LOP3.LUT R60, R4, R5, RZ, 0x3c, !PT ;  /* 0x00000005043c7212 */ /* 0x000fe200078e3cff */
[----:B------:R-:W5:Y:S01]  /*18100*/  LD.E.128 R40, desc[UR56][R40.64] ;  /* 0x0000003828287980 */ /* 0x000f62000c101d00 */
[----:B------:R-:W-:Y:S01]  /*18110*/  SHF.R.S32.HI R0, RZ, 0x1f, R67 ;  /* 0x0000001fff007819 */ /* 0x000fe20000011443 */
[----:B------:R-:W-:-:S02]  /*18120*/  IMAD.IADD R3, R3, 0x1, R69 ;  /* 0x0000000103037824 */ /* 0x000fc400078e0245 */
[----:B------:R-:W5:Y:S02]  /*18130*/  LD.E.128 R4, desc[UR56][R6.64] ;  /* 0x0000003806047980 */ /* 0x000f64000c101d00 */
[----:B------:R-:W-:Y:S02]  /*18140*/  IMAD R0, R0, UR4, RZ ;  /* 0x0000000400007c24 */ /* 0x000fe4000f8e02ff */
[----:B------:R-:W5:Y:S01]  /*18150*/  LD.E.128 R8, desc[UR56][R8.64] ;  /* 0x0000003808087980 */ /* 0x000f62000c101d00 */
[----:B------:R-:W-:-:S03]  /*18160*/  IMAD R68, R66, 0x80, R68 ;  /* 0x0000008042447824 */ /* 0x000fc600078e0244 */
[----:B------:R-:W5:Y:S01]  /*18170*/  LD.E.128 R48, desc[UR56][R48.64] ;  /* 0x0000003830307980 */ /* 0x000f62000c101d00 */
[----:B------:R-:W-:-:S03]  /*18180*/  IMAD R21, R67, UR5, R0 ;  /* 0x0000000543157c24 */ /* 0x000fc6000f8e0200 */
[----:B------:R-:W5:Y:S01]  /*18190*/  LD.E.128 R52, desc[UR56][R52.64] ;  /* 0x0000003834347980 */ /* 0x000f62000c101d00 */
[----:B------:R-:W-:Y:S01]  /*181a0*/  IMAD.WIDE.U32 R2, R67, UR4, R2 ;  /* 0x0000000443027c25 */ /* 0x000fe2000f8e0002 */
[----:B------:R-:W-:Y:S02]  /*181b0*/  ULDC.64 UR4, c[0x0][0xa80] ;  /* 0x0002a00000047ab9 */ /* 0x000fe40000000a00 */
        /* <DEDUP_REMOVED lines=8> */
[----:B------:R-:W-:Y:S01]  /*18240*/  VIADD R28, R68, 0x40 ;  /* 0x00000040441c7836 */ /* 0x000fe20000000000 */
[----:B------:R-:W-:Y:S01]  /*18250*/  LEA R64, P2, R2, UR4, 0x1 ;  /* 0x0000000402407c11 */ /* 0x000fe2000f8408ff */
[----:B------:R-:W-:-:S03]  /*18260*/  IMAD.IADD R3, R3, 0x1, R21 ;  /* 0x0000000103037824 */ /* 0x000fc600078e0215 */
[-C--:B------:R-:W-:Y:S02]  /*18270*/  ISETP.GE.AND P0, PT, R28, R65.reuse, PT ;  /* 0x000000411c00720c */ /* 0x080fe40003f06270 */
[----:B------:R-:W-:Y:S02]  /*18280*/  LEA.HI.X R28, R2, UR5, R3, 0x1, P2 ;  /* 0x00000005021c7c11 */ /* 0x000fe400090f0c03 */
[----:B------:R-:W-:Y:S02]  /*18290*/  ISETP.GE.AND P2, PT, R68, R65, PT ;  /* 0x000000414400720c */ /* 0x000fe40003f46270 */
[----:B------:R-:W-:Y:S01]  /*182a0*/  IADD3 R0, R18, 0x30820, RZ ;  /* 0x0003082012007810 */ /* 0x000fe20007ffe0ff */
[----:B------:R-:W-:-:S03]  /*182b0*/  VIADD R20, R68, 0x20 ;  /* 0x0000002044147836 */ /* 0x000fc60000000000 */
[----:B------:R-:W-:Y:S01]  /*182c0*/  PRMT R0, RZ, 0x654, R0 ;  /* 0x00000654ff007816 */ /* 0x000fe20000000000 */
[----:B0-----:R0:W1:Y:S01]  /*182d0*/  SHFL.IDX PT, R21, R64, RZ, 0x181f ;  /* 0x00181fff40157589 */ /* 0x00106200000e0000 */
[----:B------:R-:W-:-:S03]  /*182e0*/  ISETP.GE.AND P1, PT, R20, R65, PT ;  /* 0x000000411400720c */ /* 0x000fc60003f26270 */
[----:B------:R0:W2:Y:S01]  /*182f0*/  SHFL.IDX PT, R67, R28, RZ, 0x181f ;  /* 0x00181fff1c437589 */ /* 0x0000a200000e0000 */
[----:B------:R0:W-:Y:S01]  /*18300*/  SYNCS.ARRIVE.TRANS64.RED.A1T0 RZ, [R0+URZ], RZ ;  /* 0x000000ff00ff79a7 */ /* 0x0001e2000810043f */
[----:B------:R-:W-:Y:S01]  /*18310*/  SHF.R.S32.HI R69, RZ, 0x1f, R222 ;  /* 0x0000001fff457819 */ /* 0x000fe200000114de */
[----:B------:R-:W-:Y:S07]  /*18320*/  @P2 BRA `(.L_x_3941) ;  /* 0x0000000000342947 */ /* 0x000fee0003800000 */
[----:B------:R-:W-:Y:S02]  /*18330*/  ULDC UR4, c[0x0][0xac8] ;  /* 0x0002b20000047ab9 */ /* 0x000fe40000000800 */
[----:B------:R-:W-:Y:S02]  /*18340*/  ISETP.GE.AND P4, PT, R222, UR4, PT ;  /* 0x00000004de007c0c */ /* 0x000fe4000bf86270 */
[----:B------:R-:W-:Y:S02]  /*18350*/  ISETP.GE.AND P3, PT, R70, UR4, PT ;  /* 0x0000000446007c0c */ /* 0x000fe4000bf66270 */
[----:B------:R-:W-:-:S09]  /*18360*/  ISETP.GE.AND P2, PT, R224, UR4, PT ;  /* 0x00000004e0007c0c */ /* 0x000fd2000bf46270 */
[-C--:B-1----:R-:W-:Y:S02]  /*18370*/  @!P4 LEA R2, P6, R222, R21.reuse, 0x1 ;  /* 0x00000015de02c211 */ /* 0x082fe400078c08ff */
[----:B------:R-:W-:Y:S02]  /*18380*/  @!P3 LEA R20, P5, R70, R21, 0x1 ;  /* 0x000000154614b211 */ /* 0x000fe400078a08ff */
[----:B--2---:R-:W-:Y:S02]  /*18390*/  @!P4 LEA.HI.X R3, R222, R67, R69, 0x1, P6 ;  /* 0x00000043de03c211 */ /* 0x004fe400030f0c45 */
[----:B------:R-:W-:Y:S02]  /*183a0*/  @!P2 LEA R66, P6, R224, R21, 0x1 ;  /* 0x00000015e042a211 */ /* 0x000fe400078c08ff */
[-C--:B------:R-:W-:Y:S01]  /*183b0*/  @!P3 LEA.HI.X R21, R70, R67.reuse, R71, 0x1, P5 ;  /* 0x000000434615b211 */ /* 0x080fe200028f0c47 */
[----:B-----5:R3:W-:Y:S01]  /*183c0*/  @!P4 ST.E.128 desc[UR56][R2.64], R4 ;  /* 0x000000040200c985 */ /* 0x0207e2000c101d38 */
[----:B------:R-:W-:-:S03]  /*183d0*/  @!P2 LEA.HI.X R67, R224, R67, R72, 0x1, P6 ;  /* 0x00000043e043a211 */ /* 0x000fc600030f0c48 */
[----:B------:R3:W-:Y:S04]  /*183e0*/  @!P3 ST.E.128 desc[UR56][R20.64], R32 ;  /* 0x000000201400b985 */ /* 0x0007e8000c101d38 */
[----:B------:R3:W-:Y:S02]  /*183f0*/  @!P2 ST.E.128 desc[UR56][R66.64], R48 ;  /* 0x000000304200a985 */ /* 0x0007e4000c101d38 */
.L_x_3941:
[----:B------:R-:W-:Y:S05]  /*18400*/  BSYNC B1 ;  /* 0x0000000000017941 */ /* 0x000fea0003800000 */
.L_x_3940:
[----:B---3-5:R3:W4:Y:S01]  /*18410*/  SHFL.IDX PT, R7, R28, 0x1, 0x181f ;  /* 0x00381f001c077f89 */ /* 0x02872200000e0000 */
[----:B------:R-:W-:Y:S03]  /*18420*/  BSSY B1, `(.L_x_3942) ;  /* 0x0000010000017945 */ /* 0x000fe60003800000 */
[----:B------:R3:W0:Y:S01]  /*18430*/  SHFL.IDX PT, R3, R64, 0x1, 0x181f ;  /* 0x00381f0040037f89 */ /* 0x00062200000e0000 */
[----:B------:R-:W-:Y:S05]  /*18440*/  @P1 BRA `(.L_x_3943) ;  /* 0x0000000000341947 */ /* 0x000fea0003800000 */
[----:B------:R-:W-:Y:S02]  /*18450*/  ULDC UR4, c[0x0][0xac8] ;  /* 0x0002b20000047ab9 */ /* 0x000fe40000000800 */
[----:B------:R-:W-:Y:S02]  /*18460*/  ISETP.GE.AND P4, PT, R222, UR4, PT ;  /* 0x00000004de007c0c */ /* 0x000fe4000bf86270 */
[----:B------:R-:W-:Y:S02]  /*18470*/  ISETP.GE.AND P5, PT, R70, UR4, PT ;  /* 0x0000000446007c0c */ /* 0x000fe4000bfa6270 */
[----:B------:R-:W-:-:S09]  /*18480*/  ISETP.GE.AND P6, PT, R224, UR4, PT ;  /* 0x00000004e0007c0c */ /* 0x000fd2000bfc6270 */
[-C--:B0-----:R-:W-:Y:S02]  /*18490*/  @!P4 LEA R2, P1, R222, R3.reuse, 0x1 ;  /* 0x00000003de02c211 */ /* 0x081fe400078208ff */
[-C--:B------:R-:W-:Y:S02]  /*184a0*/  @!P5 LEA R4, P2, R70, R3.reuse, 0x1 ;  /* 0x000000034604d211 */ /* 0x080fe400078408ff */
[----:B------:R-:W-:Y:S02]  /*184b0*/  @!P6 LEA R6, P3, R224, R3, 0x1 ;  /* 0x00000003e006e211 */ /* 0x000fe400078608ff */
[-C--:B----4-:R-:W-:Y:S02]  /*184c0*/  @!P4 LEA.HI.X R3, R222, R7.reuse, R69, 0x1, P1 ;  /* 0x00000007de03c211 */ /* 0x090fe400008f0c45 */
[-C--:B------:R-:W-:Y:S02]  /*184d0*/  @!P5 LEA.HI.X R5, R70, R7.reuse, R71, 0x1, P2 ;  /* 0x000000074605d211 */ /* 0x080fe400010f0c47 */
[----:B------:R-:W-:Y:S01]  /*184e0*/  @!P6 LEA.HI.X R7, R224, R7, R72, 0x1, P3 ;  /* 0x00000007e007e211 */ /* 0x000fe200018f0c48 */
[----:B------:R0:W-:Y:S04]  /*184f0*/  @!P4 ST.E.128 desc[UR56][R2.64], R8 ;  /* 0x000000080200c985 */ /* 0x0001e8000c101d38 */
[----:B------:R0:W-:Y:S04]  /*18500*/  @!P5 ST.E.128 desc[UR56][R4.64], R36 ;  /* 0x000000240400d985 */ /* 0x0001e8000c101d38 */
[----:B------:R0:W-:Y:S02]  /*18510*/  @!P6 ST.E.128 desc[UR56][R6.64], R52 ;  /* 0x000000340600e985 */ /* 0x0001e4000c101d38 */
.L_x_3943:
[----:B------:R-:W-:Y:S05]  /*18520*/  BSYNC B1 ;  /* 0x0000000000017941 */ /* 0x000fea0003800000 */
.L_x_3942:
[----:B0---4-:R0:W4:Y:S01]  /*18530*/  SHFL.IDX PT, R7, R28, 0x2, 0x181f ;  /* 0x00581f001c077f89 */ /* 0x01112200000e0000 */
        /* <DEDUP_REMOVED lines=16> */
.L_x_3945:
[----:B------:R-:W-:Y:S05]  /*18640*/  BSYNC B1 ;  /* 0x0000000000017941 */ /* 0x000fea0003800000 */
.L_x_3944:
[----:B------:R-:W-:Y:S01]  /*18650*/  VIADD R0, R68, 0x60 ;  /* 0x0000006044007836 */ /* 0x000fe20000000000 */
[----:B0---4-:R4:W0:Y:S04]  /*18660*/  SHFL.IDX PT, R7, R28, 0x3, 0x181f ;  /* 0x00781f001c077f89 */ /* 0x01182800000e0000 */
[----:B------:R-:W-:Y:S01]  /*18670*/  ISETP.GE.AND P0, PT, R0, R65, PT ;  /* 0x000000410000720c */ /* 0x000fe20003f06270 */
[----:B------:R4:W0:-:S12]  /*18680*/  SHFL.IDX PT, R9, R64, 0x3, 0x181f ;  /* 0x00781f0040097f89 */ /* 0x00081800000e0000 */
[----:B----4-:R-:W-:Y:S05]  /*18690*/  @P0 BRA `(.L_x_3946) ;  /* 0x0000000c00580947 */ /* 0x010fea0003800000 */
[----:B------:R-:W-:Y:S02]  /*186a0*/  ULDC UR4, c[0x0][0xac8] ;  /* 0x0002b20000047ab9 */ /* 0x000fe40000000800 */
[----:B------:R-:W-:Y:S02]  /*186b0*/  ISETP.GE.AND P2, PT, R222, UR4, PT ;  /* 0x00000004de007c0c */ /* 0x000fe4000bf46270 */
[----:B------:R-:W-:-:S11]  /*186c0*/  ISETP.GE.AND P3, PT, R70, UR4, PT ;  /* 0x0000000446007c0c */ /* 0x000fd6000bf66270 */
[-C--:B0-----:R-:W-:Y:S02]  /*186d0*/  @!P2 LEA R2, P0, R222, R9.reuse, 0x1 ;  /* 0x00000009de02a211 */ /* 0x081fe400078008ff */
[----:B------:R-:W-:Y:S02]  /*186e0*/  @!P3 LEA R4, P1, R70, R9, 0x1 ;  /* 0x000000094604b211 */ /* 0x000fe400078208ff */
[-C--:B------:R-:W-:Y:S02]  /*186f0*/  @!P2 LEA.HI.X R3, R222, R7.reuse, R69, 0x1, P0 ;  /* 0x00000007de03a211 */ /* 0x080fe400000f0c45 */
[----:B------:R-:W-:Y:S02]  /*18700*/  @!P3 LEA.HI.X R5, R70, R7, R71, 0x1, P1 ;  /* 0x000000074605b211 */ /* 0x000fe400008f0c47 */
[----:B------:R-:W-:Y:S01]  /*18710*/  ISETP.GE.AND P0, PT, R224, UR4, PT ;  /* 0x00000004e0007c0c */ /* 0x000fe2000bf06270 */
[----:B------:R4:W-:Y:S04]  /*18720*/  @!P2 ST.E.128 desc[UR56][R2.64], R24 ;  /* 0x000000180200a985 */ /* 0x0009e8000c101d38 */
[----:B------:R4:W-:Y:S08]  /*18730*/  @!P3 ST.E.128 desc[UR56][R4.64], R44 ;  /* 0x0000002c0400b985 */ /* 0x0009f0000c101d38 */
[----:B------:R-:W-:Y:S05]  /*18740*/  @P0 BRA `(.L_x_3946) ;  /* 0x0000000c002c0947 */ /* 0x000fea0003800000 */
[----:B----4-:R-:W-:-:S04]  /*18750*/  LEA R2, P0, R224, R9, 0x1 ;  /* 0x00000009e0027211 */ /* 0x010fc800078008ff */
[----:B------:R-:W-:-:S05]  /*18760*/  LEA.HI.X R3, R224, R7, R72, 0x1, P0 ;  /* 0x00000007e0037211 */ /* 0x000fca00000f0c48 */
[----:B------:R0:W-:Y:S01]  /*18770*/  ST.E.128 desc[UR56][R2.64], R60 ;  /* 0x0000003c02007985 */ /* 0x0001e2000c101d38 */
[----:B------:R-:W-:Y:S05]  /*18780*/  BRA `(.L_x_3946) ;  /* 0x0000000c001c7947 */ /* 0x000fea0003800000 */
.L_x_3938:
[----:B------:R-:W-:Y:S01]  /*18790*/  ULDC.64 UR4, c[0x0][0xc00] ;  /* 0x0003000000047ab9 */ /* 0x000fe20000000a00 */
[----:B------:R-:W-:Y:S01]  /*187a0*/  IMAD.MOV.U32 R6, RZ, RZ, RZ ;  /* 0x000000ffff067224 */ /* 0x000fe200078e00ff */
[----:B------:R-:W-:Y:S01]  /*187b0*/  ISETP.NE.U32.AND P0, PT, RZ, UR4, PT ;  /* 0x00000004ff007c0c */ /* 0x000fe2000bf05070 */
[----:B------:R-:W3:Y:S01]  /*187c0*/  LDC R21, c[0x0][0xbe8] ;  /* 0x0002fa00ff157b82 */ /* 0x000ee20000000800 */
[----:B------:R-:W-:Y:S02]  /*187d0*/  IADD3 R2, P1, R227, UR4, RZ ;  /* 0x00000004e3027c10 */ /* 0x000fe4000ff3e0ff */
[----:B------:R-:W-:Y:S02]  /*187e0*/  ISETP.NE.AND.EX P0, PT, RZ, UR5, PT, P0 ;  /* 0x00000005ff007c0c */ /* 0x000fe4000bf05300 */
[----:B------:R-:W-:Y:S01]  /*187f0*/  IADD3.X R3, R228, UR5, RZ, P1, !PT ;  /* 0x00000005e4037c10 */ /* 0x000fe20008ffe4ff */
[----:B------:R-:W-:Y:S02]  /*18800*/  ULDC.64 UR4, c[0x0][0xc08] ;  /* 0x0003020000047ab9 */ /* 0x000fe40000000a00 */
[----:B------:R-:W-:-:S04]  /*18810*/  ISETP.NE.U32.AND P1, PT, RZ, UR4, PT ;  /* 0x00000004ff007c0c */ /* 0x000fc8000bf25070 */
[----:B------:R-:W-:-:S04]  /*18820*/  ISETP.NE.AND.EX P1, PT, RZ, UR5, PT, P1 ;  /* 0x00000005ff007c0c */ /* 0x000fc8000bf25310 */
[----:B------:R4:W5:Y:S09]  /*18830*/  @P0 LDG.E R6, desc[UR56][R2.64] ;  /* 0x0000003802060981 */ /* 0x000972000c1e1900 */
[----:B------:R-:W-:Y:S01]  /*18840*/  @P1 IADD3 R4, P2, R227, UR4, RZ ;  /* 0x00000004e3041c10 */ /* 0x000fe2000ff5e0ff */
[----:B------:R-:W-:-:S02]  /*18850*/  ULDC UR4, c[0x0][0xa88] ;  /* 0x0002a20000047ab9 */ /* 0x000fc40000000800 */
[----:B------:R-:W-:Y:S01]  /*18860*/  IMAD.U32 R0, RZ, RZ, UR4 ;  /* 0x00000004ff007e24 */ /* 0x000fe2000f8e00ff */
[----:B0-----:R-:W-:-:S05]  /*18870*/  @P1 IADD3.X R5, R228, UR5, RZ, P2, !PT ;  /* 0x00000005e4051c10 */ /* 0x001fca00097fe4ff */
[----:B------:R4:W5:Y:S01]  /*18880*/  @P1 LDG.E R0, desc[UR56][R4.64] ;  /* 0x0000003804001981 */ /* 0x000962000c1e1900 */
[----:B---3--:R-:W-:Y:S01]  /*18890*/  ISETP.NE.AND P2, PT, R21, 0x1, PT ;  /* 0x000000011500780c */ /* 0x008fe20003f45270 */
[----:B------:R-:W0:-:S12]  /*188a0*/  S2R R24, SR_TID.X ;  /* 0x0000000000187919 */ /* 0x000e180000002100 */
[----:B------:R-:W3:Y:S08]  /*188b0*/  @P2 LDC R14, c[0x0][0xbec] ;  /* 0x0002fb00ff0e2b82 */ /* 0x000ef00000000800 */
[----:B------:R-:W1:Y:S01]  /*188c0*/  @P2 LDC R25, c[0x0][0xbf0] ;  /* 0x0002fc00ff192b82 */ /* 0x000e620000000800 */
[----:B0-----:R-:W-:-:S05]  /*188d0*/  VIADD R24, R24, 0xffffff80 ;  /* 0xffffff8018187836 */ /* 0x001fca0000000000 */
[----:B------:R-:W-:Y:S01]  /*188e0*/  ISETP.GE.AND P3, PT, R24, 0x80, PT ;  /* 0x000000801800780c */ /* 0x000fe20003f66270 */
[----:B----4-:R-:W-:-:S12]  /*188f0*/  @P1 BRA `(.L_x_3947) ;  /* 0x0000000000101947 */ /* 0x010fd80003800000 */
[----:B------:R-:W-:Y:S05]  /*18900*/  @!P0 BRA `(.L_x_3947) ;  /* 0x00000000000c8947 */ /* 0x000fea0003800000 */
[----:B------:R-:W4:Y:S04]  /*18910*/  LDG.E R5, desc[UR56][R2.64] ;  /* 0x0000003802057981 */ /* 0x000f28000c1e1900 */
[----:B-----5:R-:W4:Y:S02]  /*18920*/  LDG.E R0, desc[UR56][R2.64+0x4] ;  /* 0x0000043802007981 */ /* 0x020f24000c1e1900 */
[----:B----4-:R-:W-:-:S07]  /*18930*/  IMAD.IADD R0, R0, 0x1, -R5 ;  /* 0x0000000100007824 */ /* 0x010fce00078e0a05 */
.L_x_3947:
[----:B------:R-:W4:Y:S04]  /*18940*/  LDL.LU R2, [R1+0x44] ;  /* 0x0000440001027983 */ /* 0x000f280000300800 */
[----:B------:R0:W5:Y:S01]  /*18950*/  LDL R20, [R1+0x40] ;  /* 0x0000400001147983 */ /* 0x0001620000100800 */
[----:B------:R-:W-:Y:S01]  /*18960*/  BSSY B1, `(.L_x_3948) ;  /* 0x000002e000017945 */ /* 0x000fe20003800000 */
[----:B------:R-:W-:Y:S02]  /*18970*/  SHF.R.S32.HI R10, RZ, 0x1f, R226 ;  /* 0x0000001fff0a7819 */ /* 0x000fe400000114e2 */
[----:B------:R-:W-:Y:S02]  /*18980*/  SEL R229, R229, RZ, !P0 ;  /* 0x000000ffe5e57207 */ /* 0x000fe40004000000 */
[----:B-----5:R-:W-:-:S02]  /*18990*/  SHF.R.S32.HI R11, RZ, 0x1f, R6 ;  /* 0x0000001fff0b7819 */ /* 0x020fc40000011406 */
[----:B----4-:R-:W-:Y:S01]  /*189a0*/  SEL R12, R2, RZ, !P0 ;  /* 0x000000ff020c7207 */ /* 0x010fe20004000000 */
[----:B0-----:R-:W-:Y:S06]  /*189b0*/  @P3 BRA `(.L_x_3949) ;  /* 0x0000000000a03947 */ /* 0x001fec0003800000 */
[----:B------:R-:W0:Y:S01]  /*189c0*/  S2R R2, SR_TID.X ;  /* 0x0000000000027919 */ /* 0x000e220000002100 */
[----:B------:R-:W4:Y:S02]  /*189d0*/  LDC R9, c[0x0][0xbe8] ;  /* 0x0002fa00ff097b82 */ /* 0x000f240000000800 */
[----:B----4-:R-:W-:Y:S02]  /*189e0*/  IMAD R3, R0, R9, RZ ;  /* 0x0000000900037224 */ /* 0x010fe400078e02ff */
[----:B0-----:R-:W-:-:S04]  /*189f0*/  IMAD R2, R20, 0x80, R2 ;  /* 0x0000008014027824 */ /* 0x001fc800078e0202 */
[----:B------:R-:W-:-:S05]  /*18a00*/  VIADD R8, R2, 0xffffff80 ;  /* 0xffffff8002087836 */ /* 0x000fca0000000000 */
        /* <DEDUP_REMOVED lines=35> */
.L_x_3949:
[----:B------:R-:W-:Y:S05]  /*18c40*/  BSYNC B1 ;  /* 0x0000000000017941 */ /* 0x000fea0003800000 */
.L_x_3948:
[----:B------:R-:W-:Y:S01]  /*18c50*/  SHF.R.S32.HI R8, RZ, 0x1f, R24 ;  /* 0x0000001fff087819 */ /* 0x000fe20000011418 */
[----:B------:R-:W-:Y:S01]  /*18c60*/  ULDC.64 UR4, c[0x0][0xaa0] ;  /* 0x0002a80000047ab9 */ /* 0x000fe20000000a00 */
[----:B------:R-:W-:Y:S01]  /*18c70*/  BSSY B1, `(.L_x_3950) ;  /* 0x0000042000017945 */ /* 0x000fe20003800000 */
[----:B0-----:R-:W-:Y:S01]  /*18c80*/  IMAD R3, R11, UR4, RZ ;  /* 0x000000040b037c24 */ /* 0x001fe2000f8e02ff */
[----:B------:R-:W-:Y:S02]  /*18c90*/  LEA.HI R8, R8, R24, RZ, 0x3 ;  /* 0x0000001808087211 */ /* 0x000fe400078f18ff */
[----:B------:R-:W-:Y:S01]  /*18ca0*/  SHF.R.S32.HI R11, RZ, 0x1f, R224 ;  /* 0x0000001fff0b7819 */ /* 0x000fe200000114e0 */
[C---:B------:R-:W-:Y:S01]  /*18cb0*/  IMAD R5, R6.reuse, UR5, R3 ;  /* 0x0000000506057c24 */ /* 0x040fe2000f8e0203 */
[----:B------:R-:W-:Y:S01]  /*18cc0*/  SHF.R.S32.HI R8, RZ, 0x3, R8 ;  /* 0x00000003ff087819 */ /* 0x000fe20000011408 */
[----:B------:R-:W-:Y:S01]  /*18cd0*/  IMAD.WIDE.U32 R2, R6, UR4, RZ ;  /* 0x0000000406027c25 */ /* 0x000fe2000f8e00ff */
[----:B------:R-:W-:-:S02]  /*18ce0*/  ULDC.64 UR4, c[0x0][0xae8] ;  /* 0x0002ba0000047ab9 */ /* 0x000fc40000000a00 */
[----:B------:R-:W-:Y:S01]  /*18cf0*/  LEA R4, R225, R8, 0x5 ;  /* 0x00000008e1047211 */ /* 0x000fe200078e28ff */
[----:B------:R-:W-:Y:S02]  /*18d00*/  IMAD.IADD R3, R3, 0x1, R5 ;  /* 0x0000000103037824 */ /* 0x000fe400078e0205 */
[----:B------:R-:W-:Y:S02]  /*18d10*/  IMAD R7, R10, UR4, RZ ;  /* 0x000000040a077c24 */ /* 0x000fe4000f8e02ff */
[----:B------:R-:W-:Y:S02]  /*18d20*/  IMAD R9, R20, 0x80, R4 ;  /* 0x0000008014097824 */ /* 0x000fe400078e0204 */
[----:B------:R-:W-:Y:S02]  /*18d30*/  IMAD R7, R226, UR5, R7 ;  /* 0x00000005e2077c24 */ /* 0x000fe4000f8e0207 */
[----:B---3--:R-:W-:-:S04]  /*18d40*/  @P2 IMAD.HI.U32 R4, R9, R14, RZ ;  /* 0x0000000e09042227 */ /* 0x008fc800078e00ff */
[----:B------:R-:W-:Y:S01]  /*18d50*/  IMAD.WIDE.U32 R2, R226, UR4, R2 ;  /* 0x00000004e2027c25 */ /* 0x000fe2000f8e0002 */
[----:B------:R-:W-:-:S03]  /*18d60*/  ULDC.64 UR4, c[0x0][0xaf0] ;  /* 0x0002bc0000047ab9 */ /* 0x000fc60000000a00 */
[----:B------:R-:W-:Y:S01]  /*18d70*/  IMAD.MOV.U32 R5, RZ, RZ, R9 ;  /* 0x000000ffff057224 */ /* 0x000fe200078e0009 */
[----:B-1----:R-:W-:Y:S01]  /*18d80*/  @P2 SHF.R.U32.HI R5, RZ, R25, R4 ;  /* 0x00000019ff052219 */ /* 0x002fe20000011604 */
        /* <DEDUP_REMOVED lines=16> */
[----:B------:R-:W-:Y:S01]  /*18e90*/  IMAD R6, R20, 0x80, R8 ;  /* 0x0000008014067824 */ /* 0x000fe200078e0208 */
[----:B------:R-:W-:Y:S01]  /*18ea0*/  SHF.R.S32.HI R8, RZ, 0x1f, R222 ;  /* 0x0000001fff087819 */ /* 0x000fe200000114de */
[----:B------:R-:W-:Y:S02]  /*18eb0*/  IMAD R21, R0, R21, RZ ;  /* 0x0000001500157224 */ /* 0x000fe400078e02ff */
[C---:B------:R-:W-:Y:S02]  /*18ec0*/  IMAD R5, R7.reuse, UR5, R4 ;  /* 0x0000000507057c24 */ /* 0x040fe4000f8e0204 */
[----:B------:R-:W-:Y:S01]  /*18ed0*/  IMAD.WIDE.U32 R2, R7, UR4, R2 ;  /* 0x0000000407027c25 */ /* 0x000fe2000f8e0002 */
[----:B------:R-:W-:Y:S01]  /*18ee0*/  ISETP.GE.AND P2, PT, R6, R21, PT ;  /* 0x000000150600720c */ /* 0x000fe20003f46270 */
[----:B------:R-:W-:-:S02]  /*18ef0*/  ULDC.64 UR4, c[0x0][0xa80] ;  /* 0x0002a00000047ab9 */ /* 0x000fc40000000a00 */
[----:B------:R-:W-:Y:S01]  /*18f00*/  IMAD.IADD R3, R3, 0x1, R5 ;  /* 0x0000000103037824 */ /* 0x000fe200078e0205 */
[----:B------:R-:W-:Y:S01]  /*18f10*/  LEA R4, P3, R2, UR4, 0x1 ;  /* 0x0000000402047c11 */ /* 0x000fe2000f8608ff */
[----:B------:R-:W-:Y:S02]  /*18f20*/  VIADD R0, R6, 0x20 ;  /* 0x0000002006007836 */ /* 0x000fe40000000000 */
[----:B------:R-:W-:Y:S01]  /*18f30*/  VIADD R10, R222, 0x40 ;  /* 0x00000040de0a7836 */ /* 0x000fe20000000000 */
[----:B------:R-:W-:Y:S01]  /*18f40*/  LEA.HI.X R5, R2, UR5, R3, 0x1, P3 ;  /* 0x0000000502057c11 */ /* 0x000fe200098f0c03 */
[----:B------:R0:W1:Y:S01]  /*18f50*/  SHFL.IDX PT, R7, R4, RZ, 0x181f ;  /* 0x00181fff04077589 */ /* 0x00006200000e0000 */
[-C--:B------:R-:W-:Y:S01]  /*18f60*/  ISETP.GE.AND P1, PT, R0, R21.reuse, PT ;  /* 0x000000150000720c */ /* 0x080fe20003f26270 */
[----:B------:R-:W-:Y:S01]  /*18f70*/  VIADD R0, R6, 0x40 ;  /* 0x0000004006007836 */ /* 0x000fe20000000000 */
[----:B------:R-:W-:Y:S01]  /*18f80*/  SHF.R.S32.HI R9, RZ, 0x1f, R10 ;  /* 0x0000001fff097819 */ /* 0x000fe2000001140a */
[----:B------:R0:W3:Y:S03]  /*18f90*/  SHFL.IDX PT, R3, R5, RZ, 0x181f ;  /* 0x00181fff05037589 */ /* 0x0000e600000e0000 */
[----:B------:R-:W-:Y:S01]  /*18fa0*/  ISETP.GE.AND P0, PT, R0, R21, PT ;  /* 0x000000150000720c */ /* 0x000fe20003f06270 */
[----:B------:R-:W-:-:S12]  /*18fb0*/  @P2 BRA `(.L_x_3951) ;  /* 0x0000000000342947 */ /* 0x000fd80003800000 */
[----:B------:R-:W-:Y:S02]  /*18fc0*/  ULDC UR4, c[0x0][0xac8] ;  /* 0x0002b20000047ab9 */ /* 0x000fe40000000800 */
[----:B------:R-:W-:Y:S02]  /*18fd0*/  ISETP.GE.AND P4, PT, R222, UR4, PT ;  /* 0x00000004de007c0c */ /* 0x000fe4000bf86270 */
[----:B------:R-:W-:Y:S02]  /*18fe0*/  ISETP.GE.AND P3, PT, R10, UR4, PT ;  /* 0x000000040a007c0c */ /* 0x000fe4000bf66270 */
[----:B------:R-:W-:-:S09]  /*18ff0*/  ISETP.GE.AND P2, PT, R224, UR4, PT ;  /* 0x00000004e0007c0c */ /* 0x000fd2000bf46270 */
[-C--:B-1----:R-:W-:Y:S02]  /*19000*/  @!P4 LEA R12, P6, R222, R7.reuse, 0x1 ;  /* 0x00000007de0cc211 */ /* 0x082fe400078c08ff */
[----:B------:R-:W-:Y:S02]  /*19010*/  @!P3 LEA R14, P5, R10, R7, 0x1 ;  /* 0x000000070a0eb211 */ /* 0x000fe400078a08ff */
[----:B---3--:R-:W-:Y:S02]  /*19020*/  @!P4 LEA.HI.X R13, R222, R3, R8, 0x1, P6 ;  /* 0x00000003de0dc211 */ /* 0x008fe400030f0c08 */
[----:B------:R-:W-:Y:S02]  /*19030*/  @!P2 LEA R2, P6, R224, R7, 0x1 ;  /* 0x00000007e002a211 */ /* 0x000fe400078c08ff */
[-C--:B------:R-:W-:Y:S01]  /*19040*/  @!P3 LEA.HI.X R15, R10, R3.reuse, R9, 0x1, P5 ;  /* 0x000000030a0fb211 */ /* 0x080fe200028f0c09 */
[----:B------:R4:W-:Y:S01]  /*19050*/  @!P4 ST.E.128 desc[UR56][R12.64], RZ ;  /* 0x000000ff0c00c985 */ /* 0x0009e2000c101d38 */
[----:B------:R-:W-:-:S03]  /*19060*/  @!P2 LEA.HI.X R3, R224, R3, R11, 0x1, P6 ;  /* 0x00000003e003a211 */ /* 0x000fc600030f0c0b */
[----:B------:R4:W-:Y:S04]  /*19070*/  @!P3 ST.E.128 desc[UR56][R14.64], RZ ;  /* 0x000000ff0e00b985 */ /* 0x0009e8000c101d38 */
[----:B------:R4:W-:Y:S02]  /*19080*/  @!P2 ST.E.128 desc[UR56][R2.64], RZ ;  /* 0x000000ff0200a985 */ /* 0x0009e4000c101d38 */
.L_x_3951:
[----:B------:R-:W-:Y:S05]  /*19090*/  BSYNC B1 ;  /* 0x0000000000017941 */ /* 0x000fea0003800000 */
.L_x_3950:
[----:B---34-:R3:W4:Y:S01]  /*190a0*/  SHFL.IDX PT, R3, R5, 0x1, 0x181f ;  /* 0x00381f0005037f89 */ /* 0x01872200000e0000 */
[----:B------:R-:W-:Y:S03]  /*190b0*/  BSSY B1, `(.L_x_3952) ;  /* 0x0000010000017945 */ /* 0x000fe60003800000 */
[----:B-1----:R3:W1:Y:S01]  /*190c0*/  SHFL.IDX PT, R7, R4, 0x1, 0x181f ;  /* 0x00381f0004077f89 */ /* 0x00266200000e0000 */
[----:B------:R-:W-:Y:S05]  /*190d0*/  @P1 BRA `(.L_x_3953) ;  /* 0x0000000000341947 */ /* 0x000fea0003800000 */
[----:B------:R-:W-:Y:S02]  /*190e0*/  ULDC UR4, c[0x0][0xac8] ;  /* 0x0002b20000047ab9 */ /* 0x000fe40000000800 */
[----:B------:R-:W-:Y:S02]  /*190f0*/  ISETP.GE.AND P4, PT, R222, UR4, PT ;  /* 0x00000004de007c0c */ /* 0x000fe4000bf86270 */
[----:B------:R-:W-:Y:S02]  /*19100*/  ISETP.GE.AND P5, PT, R10, UR4, PT ;  /* 0x000000040a007c0c */ /* 0x000fe4000bfa6270 */
[----:B------:R-:W-:-:S09]  /*19110*/  ISETP.GE.AND P6, PT, R224, UR4, PT ;  /* 0x00000004e0007c0c */ /* 0x000fd2000bfc6270 */
[-C--:B-1----:R-:W-:Y:S02]  /*19120*/  @!P4 LEA R12, P1, R222, R7.reuse, 0x1 ;  /* 0x00000007de0cc211 */ /* 0x082fe400078208ff */
[-C--:B------:R-:W-:Y:S02]  /*19130*/  @!P5 LEA R14, P2, R10, R7.reuse, 0x1 ;  /* 0x000000070a0ed211 */ /* 0x080fe400078408ff */
[----:B------:R-:W-:Y:S02]  /*19140*/  @!P6 LEA R2, P3, R224, R7, 0x1 ;  /* 0x00000007e002e211 */ /* 0x000fe400078608ff */
[-C--:B----4-:R-:W-:Y:S02]  /*19150*/  @!P4 LEA.HI.X R13, R222, R3.reuse, R8, 0x1, P1 ;  /* 0x00000003de0dc211 */ /* 0x090fe400008f0c08 */
[-C--:B------:R-:W-:Y:S02]  /*19160*/  @!P5 LEA.HI.X R15, R10, R3.reuse, R9, 0x1, P2 ;  /* 0x000000030a0fd211 */ /* 0x080fe400010f0c09 */
[----:B------:R-:W-:Y:S01]  /*19170*/  @!P6 LEA.HI.X R3, R224, R3, R11, 0x1, P3 ;  /* 0x00000003e003e211 */ /* 0x000fe200018f0c0b */
[----:B------:R1:W-:Y:S04]  /*19180*/  @!P4 ST.E.128 desc[UR56][R12.64], RZ ;  /* 0x000000ff0c00c985 */ /* 0x0003e8000c101d38 */
[----:B------:R1:W-:Y:S04]  /*19190*/  @!P5 ST.E.128 desc[UR56][R14.64], RZ ;  /* 0x000000ff0e00d985 */ /* 0x0003e8000c101d38 */
[----:B------:R1:W-:Y:S02]  /*191a0*/  @!P6 ST.E.128 desc[UR56][R2.64], RZ ;  /* 0x000000ff0200e985 */ /* 0x0003e4000c101d38 */
.L_x_3953:
[----:B------:R-:W-:Y:S05]  /*191b0*/  BSYNC B1 ;  /* 0x0000000000017941 */ /* 0x000fea0003800000 */
.L_x_3952:
[----:B-1--4-:R1:W4:Y:S01]  /*191c0*/  SHFL.IDX PT, R3, R5, 0x2, 0x181f ;  /* 0x00581f0005037f89 */ /* 0x01232200000e0000 */
        /* <DEDUP_REMOVED lines=16> */
.L_x_3955:
[----:B------:R-:W-:Y:S05]  /*192d0*/  BSYNC B1 ;  /* 0x0000000000017941 */ /* 0x000fea0003800000 */
.L_x_3954:
[----:B------:R-:W-:Y:S01]  /*192e0*/  VIADD R0, R6, 0x60 ;  /* 0x0000006006007836 */ /* 0x000fe20000000000 */
[----:B01-3--:R-:W0:Y:S04]  /*192f0*/  SHFL.IDX PT, R5, R5, 0x3, 0x181f ;  /* 0x00781f0005057f89 */ /* 0x00be2800000e0000 */
[----:B------:R-:W-:Y:S01]  /*19300*/  ISETP.GE.AND P0, PT, R0, R21, PT ;  /* 0x000000150000720c */ /* 0x000fe20003f06270 */
[----:B----4-:R1:W3:-:S12]  /*19310*/  SHFL.IDX PT, R3, R4, 0x3, 0x181f ;  /* 0x00781f0004037f89 */ /* 0x0102d800000e0000 */
[----:B-1----:R-:W-:Y:S05]  /*19320*/  @P0 BRA `(.L_x_3946) ;  /* 0x0000000000340947 */ /* 0x002fea0003800000 */
[----:B------:R-:W-:Y:S02]  /*19330*/  ULDC UR4, c[0x0][0xac8] ;  /* 0x0002b20000047ab9 */ /* 0x000fe40000000800 */
[----:B------:R-:W-:Y:S02]  /*19340*/  ISETP.GE.AND P3, PT, R222, UR4, PT ;  /* 0x00000004de007c0c */ /* 0x000fe4000bf66270 */
[----:B------:R-:W-:Y:S02]  /*19350*/  ISETP.GE.AND P4, PT, R10, UR4, PT ;  /* 0x000000040a007c0c */ /* 0x000fe4000bf86270 */
[----:B------:R-:W-:-:S09]  /*19360*/  ISETP.GE.AND P5, PT, R224, UR4, PT ;  /* 0x00000004e0007c0c */ /* 0x000fd2000bfa6270 */
[-C--:B---3--:R-:W-:Y:S02]  /*19370*/  @!P3 LEA R6, P0, R222, R3.reuse, 0x1 ;  /* 0x00000003de06b211 */ /* 0x088fe400078008ff */
[-C--:B------:R-:W-:Y:S02]  /*19380*/  @!P4 LEA R12, P1, R10, R3.reuse, 0x1 ;  /* 0x000000030a0cc211 */ /* 0x080fe400078208ff */
[----:B------:R-:W-:Y:S02]  /*19390*/  @!P5 LEA R2, P2, R224, R3, 0x1 ;  /* 0x00000003e002d211 */ /* 0x000fe400078408ff */
[-C--:B0-----:R-:W-:Y:S02]  /*193a0*/  @!P3 LEA.HI.X R7, R222, R5.reuse, R8, 0x1, P0 ;  /* 0x00000005de07b211 */ /* 0x081fe400000f0c08 */
[-C--:B------:R-:W-:Y:S02]  /*193b0*/  @!P4 LEA.HI.X R13, R10, R5.reuse, R9, 0x1, P1 ;  /* 0x000000050a0dc211 */ /* 0x080fe400008f0c09 */
[----:B------:R-:W-:Y:S01]  /*193c0*/  @!P5 LEA.HI.X R3, R224, R5, R11, 0x1, P2 ;  /* 0x00000005e003d211 */ /* 0x000fe200010f0c0b */
[----:B------:R1:W-:Y:S04]  /*193d0*/  @!P3 ST.E.128 desc[UR56][R6.64], RZ ;  /* 0x000000ff0600b985 */ /* 0x0003e8000c101d38 */
[----:B------:R1:W-:Y:S04]  /*193e0*/  @!P4 ST.E.128 desc[UR56][R12.64], RZ ;  /* 0x000000ff0c00c985 */ /* 0x0003e8000c101d38 */
[----:B------:R1:W-:Y:S02]  /*193f0*/  @!P5 ST.E.128 desc[UR56][R2.64], RZ ;  /* 0x000000ff0200d985 */ /* 0x0003e4000c101d38 */
.L_x_3946:
[----:B------:R-:W-:Y:S05]  /*19400*/  BSYNC B0 ;  /* 0x0000000000007941 */ /* 0x000fea0003800000 */
.L_x_3937:
[----:B------:R-:W-:Y:S02]  /*19410*/  ULDC UR4, c[0x0][0xc3c] ;  /* 0x00030f0000047ab9 */ /* 0x000fe40000000800 */
[----:B--2---:R-:W-:-:S13]  /*19420*/  ISETP.GE.AND P0, PT, R31, UR4, PT ;  /* 0x000000041f007c0c */ /* 0x004fda000bf06270 */
[----:B------:R-:W-:Y:S05]  /*19430*/  @!P0 BRA `(.L_x_3956) ;  /* 0xfffffe7c00d08947 */ /* 0x000fea000383ffff */
[----:B------:R-:W-:Y:S05]  /*19440*/  BRA `(.L_x_3741) ;  /* 0x0000006800b07947 */ /* 0x000fea0003800000 */
.L_x_3739:
[----:B------:R-:W-:-:S08]  /*19450*/  NOP ;  /* 0x0000000000007918 */ /* 0x000fd00000000000 */
[----:B------:R-:W0:-:S00]  /*19460*/  USETMAXREG.DEALLOC.CTAPOOL 0x28 ;  /* 0x00000028000079c8 */ /* 0x000e0000080e0500 */
[----:B0-----:R-:W2:Y:S01]  /*19470*/  LDL.LU R3, [R1] ;  /* 0x0000000001037983 */ /* 0x001ea20000300800 */
[----:B------:R-:W-:Y:S01]  /*19480*/  LOP3.LUT R2, R2, 0x3, RZ, 0xc0, !PT ;  /* 0x0000000302027812 */ /* 0x000fe200078ec0ff */
[----:B------:R-:W-:-:S05]  /*19490*/  IMAD.MOV.U32 R4, RZ, RZ, RZ ;  /* 0x000000ffff047224 */ /* 0x000fca00078e00ff */
[----:B------:R-:W0:Y:S02]  /*194a0*/  SHFL.IDX PT, R2, R2, RZ, 0x1f ;  /* 0x00001fff02027589 */ /* 0x000e2400000e0000 */
[----:B0-----:R-:W-:Y:S02]  /*194b0*/  ISETP.NE.AND P0, PT, R2, RZ, PT ;  /* 0x000000ff0200720c */ /* 0x001fe40003f05270 */
[----:B--2---:R-:W-:-:S11]  /*194c0*/  LOP3.LUT R3, R3, 0xffffffdf, RZ, 0xc0, !PT ;  /* 0xffffffdf03037812 */ /* 0x004fd600078ec0ff */
[----:B------:R-:W-:-:S05]  /*194d0*/  @P0 LOP3.LUT R3, R3, 0x20, RZ, 0xfc, !PT ;  /* 0x0000002003030812 */ /* 0x000fca00078efcff */
[----:B------:R0:W-:Y:S01]  /*194e0*/  STL [R1], R3 ;  /* 0x0000000301007387 */ /* 0x0001e20000100800 */
[----:B------:R-:W-:Y:S05]  /*194f0*/  @!P0 BRA `(.L_x_3957) ;  /* 0x00000000001c8947 */ /* 0x000fea0003800000 */
[----:B------:R-:W1:Y:S08]  /*19500*/  S2UR UR5, SR_CgaCtaId ;  /* 0x00000000000579c3 */ /* 0x000e700000008800 */
[----:B------:R-:W-:Y:S06]  /*19510*/  BAR.SYNC.DEFER_BLOCKING 0x5, 0x180 ;  /* 0x0146000000007b1d */ /* 0x000fec0000010000 */
[----:B------:R-:W-:-:S02]  /*19520*/  UMOV UR4, 0x400 ;  /* 0x0000040000047882 */ /* 0x000fc40000000000 */
[----:B-1----:R-:W-:-:S09]  /*19530*/  ULEA UR4, UR5, UR4, 0x18 ;  /* 0x0000000405047291 */ /* 0x002fd2000f8ec03f */
[----:B------:R-:W1:Y:S01]  /*19540*/  LDS.128 R16, [UR4+0x308d0] ;  /* 0x0308d004ff107984 */ /* 0x000e620008000c00 */
[----:B------:R-:W-:Y:S06]  /*19550*/  BAR.ARV 0x4, 0x180 ;  /* 0x0106000000007b1d */ /* 0x000fec0000002000 */
[----:B------:R-:W-:Y:S05]  /*19560*/  BRA `(.L_x_3958) ;  /* 0x0000000400fc7947 */ /* 0x000fea0003800000 */
.L_x_3957:
[----:B------:R-:W-:Y:S01]  /*19570*/  LOP3.LUT R5, R0, 0x1f, RZ, 0xc0, !PT ;  /* 0x0000001f00057812 */ /* 0x000fe200078ec0ff */
[----:B------:R-:W-:Y:S01]  /*19580*/  ULDC UR4, c[0x0][0xc3c] ;  /* 0x00030f0000047ab9 */ /* 0x000fe20000000800 */
[----:B------:R-:W1:Y:S01]  /*19590*/  S2UR UR6, SR_CTAID.X ;  /* 0x00000000000679c3 */ /* 0x000e620000002500 */
[----:B------:R-:W-:Y:S01]  /*195a0*/  ULDC UR5, c[0x0][0xc38] ;  /* 0x00030e0000057ab9 */ /* 0x000fe20000000800 */
[----:B------:R-:W-:-:S04]  /*195b0*/  ISETP.NE.AND P0, PT, R5, 0x1f, PT ;  /* 0x0000001f0500780c */ /* 0x000fc80003f05270 */
[----:B------:R-:W-:-:S13]  /*195c0*/  ISETP.GE.OR P1, PT, R5, UR4, !P0 ;  /* 0x0000000405007c0c */ /* 0x000fda000c726670 */
[----:B0-----:R-:W0:Y:S02]  /*195d0*/  @!P1 LDC.64 R2, c[0x0][0xc80] ;  /* 0x00032000ff029b82 */ /* 0x001e240000000a00 */
        /* <DEDUP_REMOVED lines=29> */
[----:B------:R-:W0:Y:S01]  /*197b0*/  LDC R10, c[0x0][0xc3c] ;  /* 0x00030f00ff0a7b82 */ /* 0x000e220000000800 */
[----:B------:R-:W-:Y:S01]  /*197c0*/  IMAD.MOV.U32 R6, RZ, RZ, R3 ;  /* 0x000000ffff067224 */ /* 0x000fe200078e0003 */
[----:B------:R-:W-:Y:S01]  /*197d0*/  UMOV UR4, URZ ;  /* 0x0000003f00047c82 */ /* 0x000fe20008000000 */
[----:B------:R-:W-:Y:S01]  /*197e0*/  ULDC UR7, c[0x0][0xc3c] ;  /* 0x00030f0000077ab9 */ /* 0x000fe20000000800 */
[----:B------:R-:W-:-:S05]  /*197f0*/  ULDC UR5, c[0x0][0xc38] ;  /* 0x00030e0000057ab9 */ /* 0x000fca0000000800 */
.L_x_3963:
        /* <DEDUP_REMOVED lines=12> */
.L_x_3962:
[----:B------:R-:W-:Y:S05]  /*198c0*/  BSYNC B0 ;  /* 0x0000000000007941 */ /* 0x000fea0003800000 */
.L_x_3961:
        /* <DEDUP_REMOVED lines=20> */
[----:B------:R-:W-:-:S07]  /*19a10*/  MOV R7, R9 ;  /* 0x0000000900077202 */ /* 0x000fce0000000f00 */
.L_x_3959:
        /* <DEDUP_REMOVED lines=15> */
.L_x_3964:
        /* <DEDUP_REMOVED lines=28> */
.L_x_3960:
[----:B------:R-:W-:Y:S01]  /*19cd0*/  MOV R17, RZ ;  /* 0x000000ff00117202 */ /* 0x000fe20000000f00 */
[----:B------:R-:W-:Y:S02]  /*19ce0*/  IMAD.U32 R16, RZ, RZ, UR6 ;  /* 0x00000006ff107e24 */ /* 0x000fe4000f8e00ff */
[----:B------:R-:W-:-:S07]  /*19cf0*/  IMAD.MOV.U32 R18, RZ, RZ, RZ ;  /* 0x000000ffff127224 */ /* 0x000fce00078e00ff */
.L_x_3965:
[----:B------:R-:W-:-:S13]  /*19d00*/  ISETP.NE.AND P0, PT, R5, RZ, PT ;  /* 0x000000ff0500720c */ /* 0x000fda0003f05270 */
[----:B------:R-:W0:Y:S01]  /*19d10*/  @!P0 S2R R3, SR_CgaCtaId ;  /* 0x0000000000038919 */ /* 0x000e220000008800 */
[----:B------:R-:W-:-:S04]  /*19d20*/  @!P0 MOV R2, 0x400 ;  /* 0x0000040000028802 */ /* 0x000fc80000000f00 */
[----:B0-----:R-:W-:-:S05]  /*19d30*/  @!P0 LEA R2, R3, R2, 0x18 ;  /* 0x0000000203028211 */ /* 0x001fca00078ec0ff */
[----:B------:R2:W-:Y:S01]  /*19d40*/  @!P0 STS.128 [R2+0x308d0], R16 ;  /* 0x0308d01002008388 */ /* 0x0005e20000000c00 */
[----:B------:R-:W-:Y:S06]  /*19d50*/  BAR.ARV 0x5, 0x180 ;  /* 0x0146000000007b1d */ /* 0x000fec0000002000 */
.L_x_3958:
[----:B------:R3:W-:Y:S01]  /*19d60*/  STL [R1+0x28], RZ ;  /* 0x000028ff01007387 */ /* 0x0007e20000100800 */
[----:B------:R-:W-:Y:S01]  /*19d70*/  ULDC UR4, c[0x0][0xc3c] ;  /* 0x00030f0000047ab9 */ /* 0x000fe20000000800 */
[----:B------:R-:W-:Y:S01]  /*19d80*/  IMAD.MOV.U32 R28, RZ, RZ, 0x1 ;  /* 0x00000001ff1c7424 */ /* 0x000fe200078e00ff */
[----:B-1----:R-:W-:Y:S01]  /*19d90*/  ISETP.GE.AND P0, PT, R19, UR4, PT ;  /* 0x0000000413007c0c */ /* 0x002fe2000bf06270 */
[----:B------:R-:W-:-:S12]  /*19da0*/  IMAD.MOV.U32 R26, RZ, RZ, RZ ;  /* 0x000000ffff1a7224 */ /* 0x000fd800078e00ff */
[----:B---3--:R-:W-:Y:S05]  /*19db0*/  @P0 BRA `(.L_x_3966) ;  /* 0x0000005c00780947 */ /* 0x008fea0003800000 */
[----:B------:R-:W1:Y:S01]  /*19dc0*/  S2UR UR5, SR_CgaCtaId ;  /* 0x00000000000579c3 */ /* 0x000e620000008800 */
[C---:B------:R-:W-:Y:S01]  /*19dd0*/  IMAD.SHL.U32 R33, R0.reuse, 0x8, RZ ;  /* 0x0000000800217824 */ /* 0x040fe200078e00ff */
[----:B------:R-:W-:Y:S01]  /*19de0*/  LOP3.LUT R4, R0, 0x7f, RZ, 0xc0, !PT ;  /* 0x0000007f00047812 */ /* 0x000fe200078ec0ff */
[----:B------:R-:W-:Y:S01]  /*19df0*/  UMOV UR4, 0x400 ;  /* 0x0000040000047882 */ /* 0x000fe20000000000 */
[----:B------:R3:W-:Y:S01]  /*19e00*/  STL [R1+0x28], RZ ;  /* 0x000028ff01007387 */ /* 0x0007e20000100800 */
[----:B------:R-:W-:Y:S01]  /*19e10*/  BSSY B8, `(.L_x_3966) ;  /* 0x00005d8000087945 */ /* 0x000fe20003800000 */
[C---:B0-----:R-:W-:Y:S01]  /*19e20*/  LOP3.LUT R3, R33.reuse, 0x1f8, RZ, 0xc0, !PT ;  /* 0x000001f821037812 */ /* 0x041fe200078ec0ff */
[----:B------:R-:W-:Y:S01]  /*19e30*/  IMAD.SHL.U32 R37, R4, 0x8, RZ ;  /* 0x0000000804257824 */ /* 0x000fe200078e00ff */
[----:B------:R-:W-:Y:S01]  /*19e40*/  LOP3.LUT R33, R33, 0x38, RZ, 0xc0, !PT ;  /* 0x0000003821217812 */ /* 0x000fe200078ec0ff */
[----:B------:R-:W-:Y:S01]  /*19e50*/  IMAD.MOV.U32 R29, RZ, RZ, 0x1 ;  /* 0x00000001ff1d7424 */ /* 0x000fe200078e00ff */
[----:B--2---:R-:W-:Y:S01]  /*19e60*/  LOP3.LUT R2, R3, 0x38, R0, 0x78, !PT ;  /* 0x0000003803027812 */ /* 0x004fe200078e7800 */
[----:B------:R-:W-:Y:S01]  /*19e70*/  IMAD.SHL.U32 R0, R0, 0x10, RZ ;  /* 0x0000001000007824 */ /* 0x000fe200078e00ff */
[----:B------:R-:W-:Y:S01]  /*19e80*/  CS2R R26, SRZ ;  /* 0x00000000001a7805 */ /* 0x000fe2000001ff00 */
[----:B------:R-:W-:Y:S01]  /*19e90*/  IMAD.MOV.U32 R28, RZ, RZ, 0x1 ;  /* 0x00000001ff1c7424 */ /* 0x000fe200078e00ff */
[----:B------:R-:W-:Y:S01]  /*19ea0*/  LOP3.LUT R37, R2, 0x200, R37, 0xf8, !PT ;  /* 0x0000020002257812 */ /* 0x000fe200078ef825 */
[----:B------:R-:W-:Y:S01]  /*19eb0*/  ULOP3.LUT UR39, UR61, 0x2, URZ, 0xfc, !UPT ;  /* 0x000000023d277892 */ /* 0x000fe2000f8efc3f */
[----:B------:R-:W-:Y:S01]  /*19ec0*/  SHF.R.U32.HI R2, RZ, 0x3, R4 ;  /* 0x00000003ff027819 */ /* 0x000fe20000011604 */
[----:B------:R-:W-:Y:S01]  /*19ed0*/  ULDC.64 UR36, c[0x0][0x198] ;  /* 0x0000660000247ab9 */ /* 0x000fe20000000a00 */
[----:B------:R-:W-:Y:S01]  /*19ee0*/  LOP3.LUT R36, R33, 0x40, RZ, 0xfc, !PT ;  /* 0x0000004021247812 */ /* 0x000fe200078efcff */
[----:B------:R-:W-:Y:S01]  /*19ef0*/  ULDC UR38, c[0x0][0xc] ;  /* 0x0000030000267ab9 */ /* 0x000fe20000000800 */
[----:B------:R-:W-:-:S02]  /*19f00*/  LOP3.LUT R0, R2, 0x70, R0, 0xf8, !PT ;  /* 0x0000007002007812 */ /* 0x000fc400078ef800 */
[----:B------:R-:W-:Y:S01]  /*19f10*/  LOP3.LUT R35, R33, 0x80, RZ, 0xfc, !PT ;  /* 0x0000008021237812 */ /* 0x000fe200078efcff */
[----:B-1----:R-:W-:-:S06]  /*19f20*/  ULEA UR4, UR5, UR4, 0x18 ;  /* 0x0000000405047291 */ /* 0x002fcc000f8ec03f */
[----:B------:R-:W-:-:S04]  /*19f30*/  IMAD.U32 R22, RZ, RZ, UR4 ;  /* 0x00000004ff167e24 */ /* 0x000fc8000f8e00ff */
[----:B------:R-:W-:-:S05]  /*19f40*/  IMAD R0, R37, 0x2, R22 ;  /* 0x0000000225007824 */ /* 0x000fca00078e0216 */
[----:B------:R3:W-:Y:S02]  /*19f50*/  STL [R1+0x4], R0 ;  /* 0x0000040001007387 */ /* 0x0007e40000100800 */
.L_x_4069:
[----:B0-----:R-:W0:Y:S02]  /*19f60*/  LDC.64 R30, c[0x0][0xc88] ;  /* 0x00032200ff1e7b82 */ /* 0x001e240000000a00 */
[----:B0-----:R-:W-:-:S06]  /*19f70*/  IMAD.WIDE R30, R19, 0x4, R30 ;  /* 0x00000004131e7825 */ /* 0x001fcc00078e021e */
[----:B------:R-:W3:Y:S01]  /*19f80*/  LDG.E R30, desc[UR56][R30.64] ;  /* 0x000000381e1e7981 */ /* 0x000ee2000c1e1900 */
[----:B------:R-:W-:Y:S05]  /*19f90*/  YIELD ;  /* 0x0000000000007946 */ /* 0x000fea0003800000 */
[----:B------:R-:W-:Y:S01]  /*19fa0*/  ULDC.64 UR4, c[0x0][0xa28] ;  /* 0x00028a0000047ab9 */ /* 0x000fe20000000a00 */
[----:B------:R-:W-:Y:S01]  /*19fb0*/  ULDC.64 UR8, c[0x0][0xa18] ;  /* 0x0002860000087ab9 */ /* 0x000fe20000000a00 */
[----:B------:R-:W-:Y:S01]  /*19fc0*/  ISETP.NE.U32.AND P0, PT, RZ, UR4, PT ;  /* 0x00000004ff007c0c */ /* 0x000fe2000bf05070 */
[----:B------:R-:W-:Y:S01]  /*19fd0*/  IMAD.MOV.U32 R9, RZ, RZ, RZ ;  /* 0x000000ffff097224 */ /* 0x000fe200078e00ff */
[----:B------:R-:W-:-:S02]  /*19fe0*/  ULDC.64 UR6, c[0x0][0xa10] ;  /* 0x0002840000067ab9 */ /* 0x000fc40000000a00 */
[----:B------:R-:W-:Y:S02]  /*19ff0*/  ISETP.NE.AND.EX P0, PT, RZ, UR5, PT, P0 ;  /* 0x00000005ff007c0c */ /* 0x000fe4000bf05300 */
[----:B------:R-:W-:-:S04]  /*1a000*/  ISETP.NE.U32.AND P2, PT, RZ, UR8, PT ;  /* 0x00000008ff007c0c */ /* 0x000fc8000bf45070 */
[----:B------:R-:W-:Y:S01]  /*1a010*/  ISETP.NE.AND.EX P2, PT, RZ, UR9, PT, P2 ;  /* 0x00000009ff007c0c */ /* 0x000fe2000bf45320 */
[----:B------:R-:W-:Y:S01]  /*1a020*/  IMAD.MOV.U32 R34, RZ, RZ, RZ ;  /* 0x000000ffff227224 */ /* 0x000fe200078e00ff */
[----:B---3--:R-:W-:-:S05]  /*1a030*/  SHF.R.S32.HI R0, RZ, 0x1f, R30 ;  /* 0x0000001fff007819 */ /* 0x008fca000001141e */
[C---:B------:R-:W-:Y:S01]  /*1a040*/  @P0 LEA R2, P1, R30.reuse, UR4, 0x2 ;  /* 0x000000041e020c11 */ /* 0x040fe2000f8210ff */
[C---:B------:R-:W-:Y:S01]  /*1a050*/  IMAD.SHL.U32 R23, R30.reuse, 0x4, RZ ;  /* 0x000000041e177824 */ /* 0x040fe200078e00ff */
[C-C-:B------:R-:W-:Y:S01]  /*1a060*/  SHF.L.U64.HI R24, R30.reuse, 0x2, R0.reuse ;  /* 0x000000021e187819 */ /* 0x140fe20000010200 */
[----:B------:R0:W-:Y:S01]  /*1a070*/  STL [R1+0x18], R0 ;  /* 0x0000180001007387 */ /* 0x0001e20000100800 */
[----:B------:R-:W-:Y:S01]  /*1a080*/  @P0 LEA.HI.X R3, R30, UR5, R0, 0x2, P1 ;  /* 0x000000051e030c11 */ /* 0x000fe200088f1400 */
[----:B------:R-:W-:-:S04]  /*1a090*/  ULDC.64 UR4, c[0x0][0xa00] ;  /* 0x0002800000047ab9 */ /* 0x000fc80000000a00 */
[----:B--2---:R1:W2:Y:S01]  /*1a0a0*/  @P0 LDG.E R9, desc[UR56][R2.64] ;  /* 0x0000003802090981 */ /* 0x0042a2000c1e1900 */
[----:B------:R-:W-:Y:S02]  /*1a0b0*/  ISETP.NE.U32.AND P0, PT, RZ, UR4, PT ;  /* 0x00000004ff007c0c */ /* 0x000fe4000bf05070 */
        /* <DEDUP_REMOVED lines=9> */
[----:B------:R-:W-:Y:S02]  /*1a150*/  @P2 IADD3 R6, P3, R23, UR8, RZ ;  /* 0x0000000817062c10 */ /* 0x000fe4000ff7e0ff */
[----:B------:R-:W-:Y:S01]  /*1a160*/  MOV R8, UR4 ;  /* 0x0000000400087c02 */ /* 0x000fe20008000f00 */
[----:B------:R-:W5:Y:S01]  /*1a170*/  @P0 LDG.E R34, desc[UR56][R2.64] ;  /* 0x0000003802220981 */ /* 0x000f62000c1e1900 */
[----:B------:R-:W-:Y:S01]  /*1a180*/  @P2 IADD3.X R7, R24, UR9, RZ, P3, !PT ;  /* 0x0000000918072c10 */ /* 0x000fe20009ffe4ff */
[----:B------:R-:W-:Y:S02]  /*1a190*/  ULDC.64 UR4, c[0x0][0x418] ;  /* 0x0001060000047ab9 */ /* 0x000fe40000000a00 */
        /* <DEDUP_REMOVED lines=15> */
[----:B------:R-:W2:Y:S04]  /*1a290*/  LDG.E R10, desc[UR56][R2.64] ;  /* 0x00000038020a7981 */ /* 0x000ea8000c1e1900 */
[----:B------:R-:W2:Y:S02]  /*1a2a0*/  LDG.E R7, desc[UR56][R2.64+0x4] ;  /* 0x0000043802077981 */ /* 0x000ea4000c1e1900 */
[----:B--2---:R-:W-:-:S05]  /*1a2b0*/  IMAD.IADD R2, R7, 0x1, -R10 ;  /* 0x0000000107027824 */ /* 0x004fca00078e0a0a */
[----:B------:R0:W-:Y:S02]  /*1a2c0*/  STL [R1+0x20], R2 ;  /* 0x0000200201007387 */ /* 0x0001e40000100800 */
.L_x_3967:
[----:B------:R-:W-:Y:S01]  /*1a2d0*/  ULDC.64 UR4, c[0x0][0xa20] ;  /* 0x0002880000047ab9 */ /* 0x000fe20000000a00 */
[----:B------:R-:W-:Y:S01]  /*1a2e0*/  IMAD.MOV.U32 R32, RZ, RZ, R30 ;  /* 0x000000ffff207224 */ /* 0x000fe200078e001e */
[----:B------:R-:W-:-:S04]  /*1a2f0*/  ISETP.NE.U32.AND P0, PT, RZ, UR4, PT ;  /* 0x00000004ff007c0c */ /* 0x000fc8000bf05070 */
[----:B------:R-:W-:-:S13]  /*1a300*/  ISETP.NE.AND.EX P0, PT, RZ, UR5, PT, P0 ;  /* 0x00000005ff007c0c */ /* 0x000fda000bf05300 */
[----:B------:R-:W-:Y:S05]  /*1a310*/  @!P0 BRA `(.L_x_3968) ;  /* 0x0000000000108947 */ /* 0x000fea0003800000 */
[----:B0-----:R-:W-:-:S04]  /*1a320*/  IADD3 R2, P0, R23, UR4, RZ ;  /* 0x0000000417027c10 */ /* 0x001fc8000ff1e0ff */
[----:B------:R-:W-:-:S05]  /*1a330*/  IADD3.X R3, R24, UR5, RZ, P0, !PT ;  /* 0x0000000518037c10 */ /* 0x000fca00087fe4ff */
[----:B------:R0:W5:Y:S01]  /*1a340*/  LDG.E R8, desc[UR56][R2.64] ;  /* 0x0000003802087981 */ /* 0x000162000c1e1900 */
[----:B------:R-:W-:Y:S05]  /*1a350*/  BRA `(.L_x_3969) ;  /* 0x0000000000247947 */ /* 0x000fea0003800000 */
.L_x_3968:
        /* <DEDUP_REMOVED lines=9> */
.L_x_3969:
[----:B0-----:R-:W2:Y:S04]  /*1a3f0*/  @P1 LDG.E R3, desc[UR56][R4.64] ;  /* 0x0000003804031981 */ /* 0x001ea8000c1e1900 */
[----:B------:R-:W2:Y:S01]  /*1a400*/  @P1 LDG.E R2, desc[UR56][R4.64+0x4] ;  /* 0x0000043804021981 */ /* 0x000ea2000c1e1900 */
        /* <DEDUP_REMOVED lines=8> */
[----:B------:R-:W-:Y:S01]  /*1a490*/  LEA.HI.SX32 R4, R2, R7, 0x1c ;  /* 0x0000000702047211 */ /* 0x000fe200078fe2ff */
[----:B------:R-:W-:-:S04]  /*1a4a0*/  IMAD.MOV R2, RZ, RZ, -R3 ;  /* 0x000000ffff027224 */ /* 0x000fc800078e0a03 */
[----:B------:R-:W-:Y:S01]  /*1a4b0*/  IMAD R7, R4, 0x60, -R3 ;  /* 0x0000006004077824 */ /* 0x000fe200078e0a03 */
[----:B------:R-:W-:Y:S01]  /*1a4c0*/  VIMNMX R2, RZ, R2, !PT ;  /* 0x00000002ff027248 */ /* 0x000fe20007fe0100 */
[----:B------:R0:W-:Y:S03]  /*1a4d0*/  STL [R1+0x24], R4 ;  /* 0x0000240401007387 */ /* 0x0001e60000100800 */
[----:B------:R-:W-:-:S04]  /*1a4e0*/  VIMNMX R7, R7, R6, PT ;  /* 0x0000000607077248 */ /* 0x000fc80003fe0100 */
[----:B------:R-:W-:Y:S01]  /*1a4f0*/  ISETP.GT.AND P0, PT, R7, R2, PT ;  /* 0x000000020700720c */ /* 0x000fe20003f04270 */
[----:B------:R-:W-:-:S05]  /*1a500*/  IMAD.WIDE.U32 R2, R2, -0x55555555, RZ ;  /* 0xaaaaaaab02027825 */ /* 0x000fca00078e00ff */
[----:B0-----:R-:W-:-:S05]  /*1a510*/  SHF.R.U32.HI R4, RZ, 0x6, R3 ;  /* 0x00000006ff047819 */ /* 0x001fca0000011603 */
        /* <DEDUP_REMOVED lines=15> */
.L_x_4125:
[----:B-1----:R-:W-:Y:S02]  /*1a610*/  ISETP.NE.AND P0, PT, R14, RZ, PT ;  /* 0x000000ff0e00720c */ /* 0x002fe40003f05270 */
[----:B------:R-:W-:-:S11]  /*1a620*/  PLOP3.LUT P6, PT, PT, PT, PT, 0x8, 0x0 ;  /* 0x000000000000781c */ /* 0x000fd60003fce170 */
[----:B------:R-:W-:Y:S05]  /*1a630*/  @P0 BRA `(.L_x_3973) ;  /* 0x00000000000c0947 */ /* 0x000fea0003800000 */
[----:B------:R-:W-:-:S03]  /*1a640*/  UMOV UR4, 0xffffffff ;  /* 0xffffffff00047882 */ /* 0x000fc60000000000 */
[----:B------:R-:W-:Y:S05]  /*1a650*/  BRA.DIV UR4, `(.L_x_3974) ;  /* 0x0000006604dc7947 */ /* 0x000fea000b800000 */
[----:B------:R-:W-:-:S13]  /*1a660*/  ELECT P6, URZ, PT ;  /* 0x00000000003f782f */ /* 0x000fda00038c0000 */
.L_x_3973:
        /* <DEDUP_REMOVED lines=9> */
.L_x_4128:
[----:B------:R-:W-:Y:S05]  /*1a700*/  BSYNC B1 ;  /* 0x0000000000017941 */ /* 0x000fea0003800000 */
.L_x_3975:
        /* <DEDUP_REMOVED lines=10> */
.L_x_4129:
[----:B------:R-:W-:Y:S05]  /*1a7b0*/  BSYNC B2 ;  /* 0x0000000000027941 */ /* 0x000fea0003800000 */
.L_x_3979:
[----:B------:R-:W-:Y:S04]  /*1a7c0*/  BSSY B2, `(.L_x_3981) ;  /* 0x0000009000027945 */ /* 0x000fe80003800000 */
[----:B------:R-:W-:Y:S05]  /*1a7d0*/  @P1 BRA `(.L_x_3982) ;  /* 0x00000000001c1947 */ /* 0x000fea0003800000 */
[----:B------:R-:W2:Y:S01]  /*1a7e0*/  S2R R6, SR_TID.X ;  /* 0x0000000000067919 */ /* 0x000ea20000002100 */
[----:B0-----:R-:W-:-:S04]  /*1a7f0*/  MOV R5, 0x9000 ;  /* 0x0000900000057802 */ /* 0x001fc80000000f00 */
[----:B------:R3:W-:Y:S01]  /*1a800*/  SYNCS.ARRIVE.TRANS64 RZ, [R9+URZ+0x30890], R5 ;  /* 0x0308900509ff79a7 */ /* 0x0007e2000800003f */
[----:B--2---:R-:W-:-:S04]  /*1a810*/  LOP3.LUT R6, R6, 0x1f, RZ, 0xc0, !PT ;  /* 0x0000001f06067812 */ /* 0x004fc800078ec0ff */
[----:B------:R-:W-:-:S13]  /*1a820*/  ISETP.NE.AND P0, PT, R6, RZ, PT ;  /* 0x000000ff0600720c */ /* 0x000fda0003f05270 */
[----:B---3--:R-:W-:Y:S05]  /*1a830*/  @!P0 BRA `(.L_x_3982) ;  /* 0x0000000000048947 */ /* 0x008fea0003800000 */
[----:B------:R-:W-:Y:S01]  /*1a840*/  BPT.TRAP 0x1 ;  /* 0x000000040000795c */ /* 0x000fe20000300000 */
.L_x_3982:
[----:B------:R-:W-:Y:S05]  /*1a850*/  BSYNC B2 ;  /* 0x0000000000027941 */ /* 0x000fea0003800000 */
.L_x_3981:
        /* <DEDUP_REMOVED lines=12> */
.L_x_3983:
        /* <DEDUP_REMOVED lines=16> */
.L_x_3984:
        /* <DEDUP_REMOVED lines=16> */
.L_x_3985:
        /* <DEDUP_REMOVED lines=13> */
.L_x_4130:
[----:B------:R-:W-:Y:S05]  /*1abf0*/  BSYNC B2 ;  /* 0x0000000000027941 */ /* 0x000fea0003800000 */
.L_x_3986:
        /* <DEDUP_REMOVED lines=11> */
.L_x_3989:
[----:B------:R-:W-:Y:S05]  /*1acb0*/  BSYNC B2 ;  /* 0x0000000000027941 */ /* 0x000fea0003800000 */
.L_x_3988:
        /* <DEDUP_REMOVED lines=8> */
.L_x_3990:
        /* <DEDUP_REMOVED lines=15> */
.L_x_3991:
        /* <DEDUP_REMOVED lines=10> */
[----:B------:R-:W-:Y:S02]  /*1aed0*/  R2UR UR10, R12 ;  /* 0x000000000c0a72ca */ /* 0x000fe400000e0000 */
[----:B------:R-:W-:Y:S02]  /*1aee0*/  R2UR UR6, R10 ;  /* 0x000000000a0672ca */ /* 0x000fe400000e0000 */
[----:B------:R-:W-:Y:S02]  /*1aef0*/  R2UR UR7, R11 ;  /* 0x000000000b0772ca */ /* 0x000fe400000e0000 */
[----:B------:R-:W-:Y:S02]  /*1af00*/  PLOP3.LUT P0, PT, PT, PT, PT, 0x80, 0x0 ;  /* 0x000000000000781c */ /* 0x000fe40003f0f070 */
[----:B------:R-:W-:-:S11]  /*1af10*/  IADD3 R7, R7, 0x6400, RZ ;  /* 0x0000640007077810 */ /* 0x000fd60007ffe0ff */
.L_x_3992:
        /* <DEDUP_REMOVED lines=10> */
.L_x_3978:
[----:B------:R-:W-:Y:S05]  /*1afc0*/  BSYNC B1 ;  /* 0x0000000000017941 */ /* 0x000fea0003800000 */
.L_x_3977:
        /* <DEDUP_REMOVED lines=9> */
.L_x_4009:
        /* <DEDUP_REMOVED lines=11> */
.L_x_4131:
[----:B------:R-:W-:Y:S05]  /*1b110*/  BSYNC B2 ;  /* 0x0000000000027941 */ /* 0x000fea0003800000 */
.L_x_3995:
        /* <DEDUP_REMOVED lines=9> */
.L_x_3998:
[----:B------:R-:W-:Y:S05]  /*1b1b0*/  BSYNC B2 ;  /* 0x0000000000027941 */ /* 0x000fea0003800000 */
.L_x_3997:
        /* <DEDUP_REMOVED lines=11> */
.L_x_3999:
        /* <DEDUP_REMOVED lines=16> */
.L_x_4000:
        /* <DEDUP_REMOVED lines=16> */
.L_x_4001:
        /* <DEDUP_REMOVED lines=13> */
.L_x_4132:
[----:B------:R-:W-:Y:S05]  /*1b540*/  BSYNC B2 ;  /* 0x0000000000027941 */ /* 0x000fea0003800000 */
.L_x_4002:
        /* <DEDUP_REMOVED lines=11> */
.L_x_4005:
[----:B------:R-:W-:Y:S05]  /*1b600*/  BSYNC B2 ;  /* 0x0000000000027941 */ /* 0x000fea0003800000 */
.L_x_4004:
[----:B------:R-:W-:Y:S01]  /*1b610*/  R2UR UR10, R12 ;  /* 0x000000000c0a72ca */ /* 0x000fe200000e0000 */
[----:B------:R-:W-:Y:S01]  /*1b620*/  UIADD3 UR4, UP0, UR36, 0x670, URZ ;  /* 0x0000067024047890 */ /* 0x000fe2000ff1e03f */
[----:B------:R-:W-:Y:S01]  /*1b630*/  R2UR UR6, R10 ;  /* 0x000000000a0672ca */ /* 0x000fe200000e0000 */
[----:B------:R-:W-:Y:S01]  /*1b640*/  VIADD R3, R6, 0x400 ;  /* 0x0000040006037836 */ /* 0x000fe20000000000 */
[----:B------:R-:W-:Y:S01]  /*1b650*/  R2UR UR7, R11 ;  /* 0x000000000b0772ca */ /* 0x000fe200000e0000 */
[----:B------:R-:W-:Y:S01]  /*1b660*/  UIADD3.X UR5, URZ, UR37, URZ, UP0, !UPT ;  /* 0x000000253f057290 */ /* 0x000fe200087fe43f */
[----:B------:R-:W-:Y:S02]  /*1b670*/  PLOP3.LUT P1, PT, PT, PT, PT, 0x80, 0x0 ;  /* 0x000000000000781c */ /* 0x000fe40003f2f070 */
[----:B01----:R-:W-:-:S11]  /*1b680*/  IADD3 R8, R8, 0x308b0, RZ ;  /* 0x000308b008087810 */ /* 0x003fd60007ffe0ff */
.L_x_4006:
        /* <DEDUP_REMOVED lines=15> */
.L_x_4007:
        /* <DEDUP_REMOVED lines=15> */
.L_x_4008:
        /* <DEDUP_REMOVED lines=10> */
.L_x_3994:
[----:B------:R-:W-:Y:S05]  /*1b910*/  BSYNC B1 ;  /* 0x0000000000017941 */ /* 0x000fea0003800000 */
.L_x_3993:
        /* <DEDUP_REMOVED lines=8> */
.L_x_3971:
[----:B------:R-:W-:Y:S05]  /*1b9a0*/  BSYNC B0 ;  /* 0x0000000000007941 */ /* 0x000fea0003800000 */
.L_x_3970:
        /* <DEDUP_REMOVED lines=23> */
.L_x_4011:
        /* <DEDUP_REMOVED lines=8> */
[----:B------:R-:W-:Y:S01]  /*1bba0*/  IMAD.U32 R4, RZ, RZ, UR6 ;  /* 0x00000006ff047e24 */ /* 0x000fe2000f8e00ff */
[----:B------:R-:W-:Y:S01]  /*1bbb0*/  MOV R13, RZ ;  /* 0x000000ff000d7202 */ /* 0x000fe20000000f00 */
[----:B------:R-:W1:Y:S01]  /*1bbc0*/  LDC.64 R2, c[0x4][R2] ;  /* 0x0100000002027b82 */ /* 0x000e620000000a00 */
[----:B0-----:R-:W-:Y:S02]  /*1bbd0*/  IMAD.U32 R5, RZ, RZ, UR7 ;  /* 0x00000007ff057e24 */ /* 0x001fe4000f8e00ff */
[----:B------:R-:W-:Y:S02]  /*1bbe0*/  IMAD.U32 R6, RZ, RZ, UR8 ;  /* 0x00000008ff067e24 */ /* 0x000fe4000f8e00ff */
[----:B------:R-:W-:-:S02]  /*1bbf0*/  IMAD.U32 R7, RZ, RZ, UR9 ;  /* 0x00000009ff077e24 */ /* 0x000fc4000f8e00ff */
[----:B------:R-:W-:Y:S02]  /*1bc00*/  IMAD.U32 R10, RZ, RZ, UR4 ;  /* 0x00000004ff0a7e24 */ /* 0x000fe4000f8e00ff */
[----:B------:R-:W-:Y:S02]  /*1bc10*/  IMAD.U32 R11, RZ, RZ, UR5 ;  /* 0x00000005ff0b7e24 */ /* 0x000fe4000f8e00ff */
[----:B------:R-:W-:Y:S02]  /*1bc20*/  IMAD.MOV.U32 R8, RZ, RZ, 0x70 ;  /* 0x00000070ff087424 */ /* 0x000fe400078e00ff */
[----:B------:R-:W-:-:S07]  /*1bc30*/  IMAD.MOV.U32 R12, RZ, RZ, 0x1 ;  /* 0x00000001ff0c7424 */ /* 0x000fce00078e00ff */
[----:B------:R-:W-:-:S07]  /*1bc40*/  LEPC R20, `(.L_x_4014) ;  /* 0x000000001014794e */ /* 0x000fce0000000000 */
[----:B-1----:R-:W-:Y:S05]  /*1bc50*/  CALL.ABS.NOINC R2 ;  /* 0x0000000002007343 */ /* 0x002fea0003c00000 */
.L_x_4014:
[----:B------:R-:W-:Y:S05]  /*1bc60*/  BSYNC B6 ;  /* 0x0000000000067941 */ /* 0x000fea0003800000 */
.L_x_4013:
        /* <DEDUP_REMOVED lines=10> */
[----:B0-----:R-:W-:Y:S02]  /*1bd10*/  IMAD.U32 R5, RZ, RZ, UR7 ;  /* 0x00000007ff057e24 */ /* 0x001fe4000f8e00ff */
[----:B------:R-:W-:Y:S02]  /*1bd20*/  IMAD.U32 R6, RZ, RZ, UR8 ;  /* 0x00000008ff067e24 */ /* 0x000fe4000f8e00ff */
[----:B------:R-:W-:-:S02]  /*1bd30*/  IMAD.U32 R7, RZ, RZ, UR9 ;  /* 0x00000009ff077e24 */ /* 0x000fc4000f8e00ff */
[----:B------:R-:W-:Y:S02]  /*1bd40*/  IMAD.U32 R10, RZ, RZ, UR4 ;  /* 0x00000004ff0a7e24 */ /* 0x000fe4000f8e00ff */
[----:B------:R-:W-:Y:S02]  /*1bd50*/  IMAD.U32 R11, RZ, RZ, UR5 ;  /* 0x00000005ff0b7e24 */ /* 0x000fe4000f8e00ff */
[----:B------:R-:W-:Y:S02]  /*1bd60*/  IMAD.MOV.U32 R8, RZ, RZ, 0x70 ;  /* 0x00000070ff087424 */ /* 0x000fe400078e00ff */
[----:B------:R-:W-:Y:S02]  /*1bd70*/  IMAD.MOV.U32 R12, RZ, RZ, 0x1 ;  /* 0x00000001ff0c7424 */ /* 0x000fe400078e00ff */
[----:B-1----:R-:W-:-:S07]  /*1bd80*/  IMAD.MOV.U32 R13, RZ, RZ, RZ ;  /* 0x000000ffff0d7224 */ /* 0x002fce00078e00ff */
[----:B------:R-:W-:-:S07]  /*1bd90*/  LEPC R20, `(.L_x_4017) ;  /* 0x000000001014794e */ /* 0x000fce0000000000 */
[----:B--2---:R-:W-:Y:S05]  /*1bda0*/  CALL.ABS.NOINC R2 ;  /* 0x0000000002007343 */ /* 0x004fea0003c00000 */
.L_x_4017:
        /* <DEDUP_REMOVED lines=15> */
.L_x_4016:
[----:B------:R-:W-:Y:S05]  /*1bea0*/  BSYNC B6 ;  /* 0x0000000000067941 */ /* 0x000fea0003800000 */
.L_x_4015:
[----:B------:R-:W2:Y:S01]  /*1beb0*/  LDL R25, [R1+0x24] ;  /* 0x0000240001197983 */ /* 0x000ea20000100800 */
[----:B------:R-:W-:Y:S01]  /*1bec0*/  ULDC.64 UR4, c[0x0][0x9f8] ;  /* 0x00027e0000047ab9 */ /* 0x000fe20000000a00 */
[----:B------:R-:W1:Y:S01]  /*1bed0*/  LDC R0, c[0x0][0x430] ;  /* 0x00010c00ff007b82 */ /* 0x000e620000000800 */
[----:B------:R-:W-:Y:S01]  /*1bee0*/  ISETP.NE.U32.AND P0, PT, RZ, UR4, PT ;  /* 0x00000004ff007c0c */ /* 0x000fe2000bf05070 */
[----:B------:R-:W3:Y:S03]  /*1bef0*/  LDL R21, [R1+0xc] ;  /* 0x00000c0001157983 */ /* 0x000ee60000100800 */
[----:B------:R-:W-:Y:S01]  /*1bf00*/  ISETP.NE.AND.EX P0, PT, RZ, UR5, PT, P0 ;  /* 0x00000005ff007c0c */ /* 0x000fe2000bf05300 */
[----:B------:R-:W4:Y:S01]  /*1bf10*/  LDL.LU R8, [R1] ;  /* 0x0000000001087983 */ /* 0x000f220000300800 */
[----:B------:R-:W0:Y:S11]  /*1bf20*/  S2R R20, SR_TID.X ;  /* 0x0000000000147919 */ /* 0x000e360000002100 */
[----:B------:R-:W-:Y:S01]  /*1bf30*/  @P0 IADD3 R2, P1, R23, UR4, RZ ;  /* 0x0000000417020c10 */ /* 0x000fe2000ff3e0ff */
[----:B------:R-:W-:-:S03]  /*1bf40*/  ULDC UR4, c[0x0][0x2f4] ;  /* 0x0000bd0000047ab9 */ /* 0x000fc60000000800 */
[----:B------:R-:W-:-:S05]  /*1bf50*/  @P0 IADD3.X R3, R24, UR5, RZ, P1, !PT ;  /* 0x0000000518030c10 */ /* 0x000fca0008ffe4ff */
[----:B------:R3:W4:Y:S01]  /*1bf60*/  @P0 LDG.E R32, desc[UR56][R2.64] ;  /* 0x0000003802200981 */ /* 0x000722000c1e1900 */
[----:B0-----:R-:W-:-:S04]  /*1bf70*/  LOP3.LUT R20, R20, 0x7f, RZ, 0xc0, !PT ;  /* 0x0000007f14147812 */ /* 0x001fc800078ec0ff */
[----:B------:R-:W-:Y:S02]  /*1bf80*/  SHF.R.U32.HI R4, RZ, 0x3, R20 ;  /* 0x00000003ff047819 */ /* 0x000fe40000011614 */
[----:B------:R-:W0:Y:S01]  /*1bf90*/  S2R R20, SR_TID.X ;  /* 0x0000000000147919 */ /* 0x000e220000002100 */
[----:B-1----:R-:W-:-:S13]  /*1bfa0*/  ISETP.NE.AND P1, PT, R0, 0x1, PT ;  /* 0x000000010000780c */ /* 0x002fda0003f25270 */
[----:B------:R-:W1:Y:S01]  /*1bfb0*/  @P1 LDC R6, c[0x0][0x438] ;  /* 0x00010e00ff061b82 */ /* 0x000e620000000800 */
[----:B0-----:R-:W-:-:S05]  /*1bfc0*/  IMAD.SHL.U32 R20, R20, 0x10, RZ ;  /* 0x0000001014147824 */ /* 0x001fca00078e00ff */
[----:B------:R-:W-:Y:S02]  /*1bfd0*/  LOP3.LUT R20, R4, 0x70, R20, 0xf8, !PT ;  /* 0x0000007004147812 */ /* 0x000fe400078ef814 */
[----:B------:R-:W0:Y:S01]  /*1bfe0*/  @P1 LDC R4, c[0x0][0x434] ;  /* 0x00010d00ff041b82 */ /* 0x000e220000000800 */
[----:B------:R-:W-:Y:S01]  /*1bff0*/  ISETP.GE.AND P3, PT, R33, UR4, PT ;  /* 0x0000000421007c0c */ /* 0x000fe2000bf66270 */
[----:B------:R-:W-:Y:S01]  /*1c000*/  UMOV UR5, 0xffffffff ;  /* 0xffffffff00057882 */ /* 0x000fe20000000000 */
[----:B--2---:R-:W-:-:S04]  /*1c010*/  VIADD R25, R25, 0xffffffff ;  /* 0xffffffff19197836 */ /* 0x004fc80000000000 */
[----:B------:R-:W-:-:S05]  /*1c020*/  IMAD R5, R25, 0x60, R20 ;  /* 0x0000006019057824 */ /* 0x000fca00078e0214 */
[----:B------:R-:W-:-:S04]  /*1c030*/  ISETP.GE.AND P0, PT, R5, R31, PT ;  /* 0x0000001f0500720c */ /* 0x000fc80003f06270 */
[----:B------:R-:W-:Y:S01]  /*1c040*/  ISETP.GT.U32.OR P0, PT, R20, 0x5f, P0 ;  /* 0x0000005f1400780c */ /* 0x000fe20000704470 */
[----:B---3--:R-:W-:-:S04]  /*1c050*/  IMAD.IADD R5, R5, 0x1, R21 ;  /* 0x0000000105057824 */ /* 0x008fc800078e0215 */
[----:B0-----:R-:W-:-:S08]  /*1c060*/  @P1 IMAD.HI.U32 R7, R5, R4, RZ ;  /* 0x0000000405071227 */ /* 0x001fd000078e00ff */
[----:B------:R-:W0:Y:S01]  /*1c070*/  @!P0 LDC.64 R2, c[0x0][0x428] ;  /* 0x00010a00ff028b82 */ /* 0x000e220000000a00 */
[----:B------:R-:W-:Y:S01]  /*1c080*/  IMAD.MOV.U32 R4, RZ, RZ, R5 ;  /* 0x000000ffff047224 */ /* 0x000fe200078e0005 */
[----:B-1----:R-:W-:Y:S02]  /*1c090*/  @P1 SHF.R.U32.HI R4, RZ, R6, R7 ;  /* 0x00000006ff041219 */ /* 0x002fe40000011607 */
[----:B----4-:R-:W-:-:S03]  /*1c0a0*/  SHF.R.S32.HI R9, RZ, 0x1f, R32 ;  /* 0x0000001fff097819 */ /* 0x010fc60000011420 */
[----:B------:R-:W-:-:S04]  /*1c0b0*/  IMAD.MOV R6, RZ, RZ, -R4 ;  /* 0x000000ffff067224 */ /* 0x000fc800078e0a04 */
[----:B------:R-:W-:Y:S01]  /*1c0c0*/  IMAD R0, R0, R6, R5 ;  /* 0x0000000600007224 */ /* 0x000fe200078e0205 */
[--C-:B------:R-:W-:Y:S01]  /*1c0d0*/  @!P0 SHF.R.S32.HI R5, RZ, 0x1f, R4.reuse ;  /* 0x0000001fff058819 */ /* 0x100fe20000011404 */
        /* <DEDUP_REMOVED lines=11> */
[----:B------:R-:W-:Y:S02]  /*1c190*/  ISETP.NE.AND P2, PT, R7, 0x3, PT ;  /* 0x000000030700780c */ /* 0x000fe40003f45270 */
[----:B------:R-:W-:-:S09]  /*1c1a0*/  LOP3.LUT R8, R8, 0xfffffff7, RZ, 0xc0, !PT ;  /* 0xfffffff708087812 */ /* 0x000fd200078ec0ff */
[----:B------:R-:W-:-:S04]  /*1c1b0*/  @P0 LOP3.LUT R8, R8, 0x8, RZ, 0xfc, !PT ;  /* 0x0000000808080812 */ /* 0x000fc800078efcff */
[----:B------:R-:W-:-:S04]  /*1c1c0*/  LOP3.LUT R8, R8, 0xffffffef, RZ, 0xc0, !PT ;  /* 0xffffffef08087812 */ /* 0x000fc800078ec0ff */
[----:B------:R-:W-:-:S04]  /*1c1d0*/  @P2 LOP3.LUT R8, R8, 0x10, RZ, 0xfc, !PT ;  /* 0x0000001008082812 */ /* 0x000fc800078efcff */
[----:B------:R-:W-:Y:S02]  /*1c1e0*/  LOP3.LUT R8, R8, 0xfffffffb, RZ, 0xc0, !PT ;  /* 0xfffffffb08087812 */ /* 0x000fe400078ec0ff */
[----:B------:R-:W-:Y:S02]  /*1c1f0*/  ISETP.GE.AND P1, PT, R36, UR4, PT ;  /* 0x0000000424007c0c */ /* 0x000fe4000bf26270 */
[----:B------:R-:W-:Y:S02]  /*1c200*/  @P3 LOP3.LUT R8, R8, 0x4, RZ, 0xfc, !PT ;  /* 0x0000000408083812 */ /* 0x000fe400078efcff */
[----:B------:R-:W-:Y:S02]  /*1c210*/  ISETP.GE.AND P0, PT, R35, UR4, PT ;  /* 0x0000000423007c0c */ /* 0x000fe4000bf06270 */
[----:B------:R-:W-:-:S04]  /*1c220*/  LOP3.LUT R8, R8, 0xfffffffe, RZ, 0xc0, !PT ;  /* 0xfffffffe08087812 */ /* 0x000fc800078ec0ff */
[----:B------:R-:W-:-:S04]  /*1c230*/  LOP3.LUT R8, R8, 0xfffffffd, RZ, 0xc0, !PT ;  /* 0xfffffffd08087812 */ /* 0x000fc800078ec0ff */
[----:B------:R-:W-:Y:S01]  /*1c240*/  @P1 LOP3.LUT R8, R8, 0x2, RZ, 0xfc, !PT ;  /* 0x0000000208081812 */ /* 0x000fe200078efcff */
[----:B------:R0:W-:Y:S03]  /*1c250*/  STL [R1+0x10], R9 ;  /* 0x0000100901007387 */ /* 0x0001e60000100800 */
[----:B------:R-:W-:Y:S01]  /*1c260*/  @P0 LOP3.LUT R8, R8, 0x1, RZ, 0xfc, !PT ;  /* 0x0000000108080812 */ /* 0x000fe200078efcff */
[----:B------:R0:W-:Y:S04]  /*1c270*/  STL [R1+0x38], R7 ;  /* 0x0000380701007387 */ /* 0x0001e80000100800 */
[----:B------:R0:W-:Y:S01]  /*1c280*/  STL [R1], R8 ;  /* 0x0000000801007387 */ /* 0x0001e20000100800 */
[----:B------:R-:W-:Y:S05]  /*1c290*/  BRA.DIV UR5, `(.L_x_4018) ;  /* 0x0000004e05507947 */ /* 0x000fea000b800000 */
.L_x_4135:
[----:B------:R-:W-:Y:S01]  /*1c2a0*/  SHF.R.S32.HI R31, RZ, 0x1f, R18 ;  /* 0x0000001fff1f7819 */ /* 0x000fe20000011412 */
[----:B------:R-:W-:Y:S06]  /*1c2b0*/  @!P2 BRA `(.L_x_4019) ;  /* 0x000000000004a947 */ /* 0x000fec0003800000 */
[----:B------:R-:W-:Y:S01]  /*1c2c0*/  BPT.TRAP 0x1 ;  /* 0x000000040000795c */ /* 0x000fe20000300000 */
.L_x_4019:
[----:B------:R-:W-:Y:S01]  /*1c2d0*/  SHF.R.S32.HI R5, RZ, 0x1f, R0 ;  /* 0x0000001fff057819 */ /* 0x000fe20000011400 */
[----:B------:R-:W-:Y:S01]  /*1c2e0*/  ULDC.64 UR4, c[0x0][0x328] ;  /* 0x0000ca0000047ab9 */ /* 0x000fe20000000a00 */
[----:B------:R-:W-:Y:S03]  /*1c2f0*/  BSSY B0, `(.L_x_4020) ;  /* 0x0000017000007945 */ /* 0x000fe60003800000 */
[----:B0-----:R-:W-:-:S04]  /*1c300*/  IMAD R3, R5, UR4, RZ ;  /* 0x0000000405037c24 */ /* 0x001fc8000f8e02ff */
        /* <DEDUP_REMOVED lines=21> */
.L_x_4136:
[----:B------:R-:W-:Y:S05]  /*1c460*/  BSYNC B0 ;  /* 0x0000000000007941 */ /* 0x000fea0003800000 */
.L_x_4020:
[----:B------:R-:W2:Y:S01]  /*1c470*/  LDL R3, [R1] ;  /* 0x0000000001037983 */ /* 0x000ea20000100800 */
[----:B------:R-:W-:-:S03]  /*1c480*/  ULDC.64 UR4, c[0x0][0x300] ;  /* 0x0000c00000047ab9 */ /* 0x000fc60000000a00 */
[----:B------:R-:W3:Y:S01]  /*1c490*/  LDL R9, [R1+0x8] ;  /* 0x0000080001097983 */ /* 0x000ee20000100800 */
[----:B------:R-:W-:Y:S01]  /*1c4a0*/  IMAD R5, R5, UR4, RZ ;  /* 0x0000000405057c24 */ /* 0x000fe2000f8e02ff */
[----:B------:R-:W1:Y:S03]  /*1c4b0*/  S2R R8, SR_TID.X ;  /* 0x0000000000087919 */ /* 0x000e660000002100 */
[----:B------:R-:W-:Y:S01]  /*1c4c0*/  IMAD R5, R0, UR5, R5 ;  /* 0x0000000500057c24 */ /* 0x000fe2000f8e0205 */
[----:B-1----:R-:W-:-:S04]  /*1c4d0*/  LOP3.LUT R8, R8, 0x7f, RZ, 0xc0, !PT ;  /* 0x0000007f08087812 */ /* 0x002fc800078ec0ff */
[----:B------:R-:W-:Y:S02]  /*1c4e0*/  SHF.R.U32.HI R8, RZ, 0x3, R8 ;  /* 0x00000003ff087819 */ /* 0x000fe40000011608 */
[C---:B--2---:R-:W-:Y:S02]  /*1c4f0*/  LOP3.LUT P4, RZ, R3.reuse, 0x4, RZ, 0xc0, !PT ;  /* 0x0000000403ff7812 */ /* 0x044fe4000788c0ff */
[C---:B------:R-:W-:Y:S02]  /*1c500*/  LOP3.LUT P3, RZ, R3.reuse, 0x2, RZ, 0xc0, !PT ;  /* 0x0000000203ff7812 */ /* 0x040fe4000786c0ff */
[----:B------:R-:W-:Y:S01]  /*1c510*/  LOP3.LUT P2, RZ, R3, 0x1, RZ, 0xc0, !PT ;  /* 0x0000000103ff7812 */ /* 0x000fe2000784c0ff */
[----:B0-----:R-:W-:Y:S01]  /*1c520*/  IMAD.WIDE.U32 R2, R0, UR4, RZ ;  /* 0x0000000400027c25 */ /* 0x001fe2000f8e00ff */
[----:B------:R-:W-:-:S03]  /*1c530*/  ULDC.64 UR4, c[0x0][0x310] ;  /* 0x0000c40000047ab9 */ /* 0x000fc60000000a00 */
[----:B------:R-:W-:Y:S02]  /*1c540*/  IMAD.IADD R3, R3, 0x1, R5 ;  /* 0x0000000103037824 */ /* 0x000fe400078e0205 */
[----:B------:R-:W-:Y:S02]  /*1c550*/  IMAD R6, R6, UR4, RZ ;  /* 0x0000000406067c24 */ /* 0x000fe4000f8e02ff */
[----:B------:R-:W-:-:S04]  /*1c560*/  IMAD.WIDE.U32 R2, R4, UR4, R2 ;  /* 0x0000000404027c25 */ /* 0x000fc8000f8e0002 */
[----:B------:R-:W-:Y:S01]  /*1c570*/  IMAD R6, R4, UR5, R6 ;  /* 0x0000000504067c24 */ /* 0x000fe2000f8e0206 */
[----:B------:R-:W-:Y:S01]  /*1c580*/  ULDC.64 UR4, c[0x0][0x308] ;  /* 0x0000c20000047ab9 */ /* 0x000fe20000000a00 */
[----:B------:R-:W-:Y:S02]  /*1c590*/  IMAD R5, R26, 0x4800, R37 ;  /* 0x000048001a057824 */ /* 0x000fe400078e0225 */
[----:B------:R-:W-:Y:S02]  /*1c5a0*/  IMAD.IADD R3, R3, 0x1, R6 ;  /* 0x0000000103037824 */ /* 0x000fe400078e0206 */
[----:B------:R-:W-:Y:S02]  /*1c5b0*/  IMAD R0, R31, UR4, RZ ;  /* 0x000000041f007c24 */ /* 0x000fe4000f8e02ff */
[----:B------:R-:W-:-:S04]  /*1c5c0*/  IMAD.WIDE.U32 R2, R18, UR4, R2 ;  /* 0x0000000412027c25 */ /* 0x000fc8000f8e0002 */
[----:B------:R-:W-:Y:S01]  /*1c5d0*/  IMAD R0, R18, UR5, R0 ;  /* 0x0000000512007c24 */ /* 0x000fe2000f8e0200 */
[----:B------:R-:W-:Y:S01]  /*1c5e0*/  ULDC.64 UR4, c[0x0][0x2e8] ;  /* 0x0000ba0000047ab9 */ /* 0x000fe20000000a00 */
[----:B---3--:R-:W-:Y:S01]  /*1c5f0*/  IMAD R6, R25, -0x60, R9 ;  /* 0xffffffa019067824 */ /* 0x008fe200078e0209 */
[----:B------:R-:W-:Y:S01]  /*1c600*/  LEA R4, P0, R2, UR4, 0x1 ;  /* 0x0000000402047c11 */ /* 0x000fe2000f8008ff */
[----:B------:R-:W-:Y:S01]  /*1c610*/  IMAD.IADD R0, R3, 0x1, R0 ;  /* 0x0000000103007824 */ /* 0x000fe200078e0200 */
[----:B------:R-:W-:Y:S01]  /*1c620*/  UMOV UR4, 0xffffffff ;  /* 0xffffffff00047882 */ /* 0x000fe20000000000 */
[----:B------:R-:W-:-:S03]  /*1c630*/  IMAD.IADD R6, R6, 0x1, -R8 ;  /* 0x0000000106067824 */ /* 0x000fc600078e0a08 */
[----:B------:R-:W-:Y:S02]  /*1c640*/  LEA.HI.X R0, R2, UR5, R0, 0x1, P0 ;  /* 0x0000000502007c11 */ /* 0x000fe400080f0c00 */
[----:B------:R-:W-:Y:S01]  /*1c650*/  ISETP.GE.AND P0, PT, R6, 0x1, PT ;  /* 0x000000010600780c */ /* 0x000fe20003f06270 */
[----:B------:R-:W-:-:S12]  /*1c660*/  BRA.DIV UR4, `(.L_x_4022) ;  /* 0x0000004a04a47947 */ /* 0x000fd8000b800000 */
[----:B------:R-:W0:Y:S01]  /*1c670*/  SHFL.IDX PT, R3, R4, RZ, 0x181f ;  /* 0x00181fff04037589 */ /* 0x000e2200000e0000 */
[----:B------:R-:W-:-:S03]  /*1c680*/  @P0 IMAD R8, R5, 0x2, R22 ;  /* 0x0000000205080824 */ /* 0x000fc600078e0216 */
[----:B------:R-:W1:Y:S01]  /*1c690*/  SHFL.IDX PT, R2, R0, RZ, 0x181f ;  /* 0x00181fff00027589 */ /* 0x000e6200000e0000 */
[----:B0-----:R-:W-:-:S05]  /*1c6a0*/  @P0 LEA R3, P1, R33, R3, 0x1 ;  /* 0x0000000321030211 */ /* 0x001fca00078208ff */
[----:B-1----:R-:W-:Y:S01]  /*1c6b0*/  @P0 IMAD.X R2, RZ, RZ, R2, P1 ;  /* 0x000000ffff020224 */ /* 0x002fe200008e0602 */
[----:B------:R-:W-:-:S04]  /*1c6c0*/  ISETP.GE.AND P1, PT, R6, 0x11, PT ;  /* 0x000000110600780c */ /* 0x000fc80003f26270 */
        /* <DEDUP_REMOVED lines=44> */
[----:B------:R-:W-:Y:S01]  /*1c990*/  @P1 LEA R8, R5, R22, 0x1 ;  /* 0x0000001605081211 */ /* 0x000fe200078e08ff */
        /* <DEDUP_REMOVED lines=11> */
.L_x_4150:
        /* <DEDUP_REMOVED lines=12> */
.L_x_4023:
        /* <DEDUP_REMOVED lines=11> */
.L_x_4024:
[----:B-1----:R1:W5:Y:S01]  /*1cbc0*/  LDL.LU R3, [R1+0x18] ;  /* 0x0000180001037983 */ /* 0x0023620000300800 */
[----:B------:R1:W-:Y:S02]  /*1cbd0*/  SYNCS.ARRIVE.TRANS64.A1T0 RZ, [R7+URZ+0x30830], RZ ;  /* 0x030830ff07ff79a7 */ /* 0x0003e4000810003f */
[----:B------:R-:W-:Y:S05]  /*1cbe0*/  WARPSYNC.ALL ;  /* 0x0000000000007948 */ /* 0x000fea0003800000 */
[----:B------:R-:W-:Y:S01]  /*1cbf0*/  ULDC.64 UR6, c[0x0][0xa00] ;  /* 0x0002800000067ab9 */ /* 0x000fe20000000a00 */
[----:B------:R-:W-:Y:S01]  /*1cc00*/  ULDC.64 UR4, c[0x0][0x298] ;  /* 0x0000a60000047ab9 */ /* 0x000fe20000000a00 */
[----:B------:R-:W-:Y:S01]  /*1cc10*/  BAR.SYNC.DEFER_BLOCKING 0x8, 0x180 ;  /* 0x0206000000007b1d */ /* 0x000fe20000010000 */
[----:B------:R-:W-:Y:S01]  /*1cc20*/  ISETP.NE.U32.AND P0, PT, RZ, UR6, PT ;  /* 0x00000006ff007c0c */ /* 0x000fe2000bf05070 */
[----:B0-----:R-:W-:Y:S01]  /*1cc30*/  IMAD.WIDE.U32 R4, R34, UR4, RZ ;  /* 0x0000000422047c25 */ /* 0x001fe2000f8e00ff */
[----:B------:R-:W-:-:S02]  /*1cc40*/  SHF.R.S32.HI R0, RZ, 0x1f, R34 ;  /* 0x0000001fff007819 */ /* 0x000fc40000011422 */
[----:B------:R-:W-:Y:S01]  /*1cc50*/  ISETP.NE.AND.EX P0, PT, RZ, UR7, PT, P0 ;  /* 0x00000007ff007c0c */ /* 0x000fe2000bf05300 */
[----:B------:R-:W-:Y:S01]  /*1cc60*/  VIADD R2, R22, 0x12400 ;  /* 0x0001240016027836 */ /* 0x000fe20000000000 */
[----:B------:R-:W-:Y:S01]  /*1cc70*/  BSSY B6, `(.L_x_4025) ;  /* 0x000001a000067945 */ /* 0x000fe20003800000 */
[----:B------:R-:W-:Y:S01]  /*1cc80*/  IMAD R0, R0, UR4, RZ ;  /* 0x0000000400007c24 */ /* 0x000fe2000f8e02ff */
[----:B------:R-:W-:-:S03]  /*1cc90*/  SEL R30, R30, RZ, !P0 ;  /* 0x000000ff1e1e7207 */ /* 0x000fc60004000000 */
[----:B------:R-:W-:-:S04]  /*1cca0*/  IMAD R0, R34, UR5, R0 ;  /* 0x0000000522007c24 */ /* 0x000fc8000f8e0200 */
[----:B------:R-:W-:Y:S01]  /*1ccb0*/  IMAD.IADD R34, R5, 0x1, R0 ;  /* 0x0000000105227824 */ /* 0x000fe200078e0200 */
[----:B-----5:R-:W-:Y:S02]  /*1ccc0*/  SEL R3, R3, RZ, !P0 ;  /* 0x000000ff03037207 */ /* 0x020fe40004000000 */
[----:B------:R-:W-:-:S03]  /*1ccd0*/  LOP3.LUT P0, RZ, R2, 0x3ff, RZ, 0xc0, !PT ;  /* 0x000003ff02ff7812 */ /* 0x000fc6000780c0ff */
[----:B------:R0:W-:Y:S04]  /*1cce0*/  STL [R1+0x2c], R3 ;  /* 0x00002c0301007387 */ /* 0x0001e80000100800 */
[----:B------:R0:W-:Y:S06]  /*1ccf0*/  STL.64 [R1+0x18], R4 ;  /* 0x0000180401007387 */ /* 0x0001ec0000100a00 */
[----:B------:R-:W-:Y:S05]  /*1cd00*/  @!P0 BRA `(.L_x_4026) ;  /* 0x0000000000408947 */ /* 0x000fea0003800000 */
[----:B------:R-:W-:Y:S01]  /*1cd10*/  MOV R2, 0x0 ;  /* 0x0000000000027802 */ /* 0x000fe20000000f00 */
[----:B------:R-:W-:Y:S01]  /*1cd20*/  ULDC.64 UR4, c[0x4][0x138] ;  /* 0x01004e0000047ab9 */ /* 0x000fe20000000a00 */
[----:B------:R-:W-:Y:S01]  /*1cd30*/  ULDC.64 UR6, c[0x4][0x140] ;  /* 0x0100500000067ab9 */ /* 0x000fe20000000a00 */
[----:B------:R-:W-:Y:S01]  /*1cd40*/  ULDC.64 UR8, c[0x4][0x88] ;  /* 0x0100220000087ab9 */ /* 0x000fe20000000a00 */
[----:B0-----:R-:W-:Y:S02]  /*1cd50*/  IMAD.U32 R4, RZ, RZ, UR4 ;  /* 0x00000004ff047e24 */ /* 0x001fe4000f8e00ff */
[----:B------:R-:W0:Y:S01]  /*1cd60*/  LDC.64 R2, c[0x4][R2] ;  /* 0x0100000002027b82 */ /* 0x000e220000000a00 */
[----:B------:R-:W-:Y:S02]  /*1cd70*/  IMAD.U32 R5, RZ, RZ, UR5 ;  /* 0x00000005ff057e24 */ /* 0x000fe4000f8e00ff */
[----:B------:R-:W-:Y:S02]  /*1cd80*/  IMAD.U32 R6, RZ, RZ, UR6 ;  /* 0x00000006ff067e24 */ /* 0x000fe4000f8e00ff */
[----:B-1----:R-:W-:-:S02]  /*1cd90*/  IMAD.U32 R7, RZ, RZ, UR7 ;  /* 0x00000007ff077e24 */ /* 0x002fc4000f8e00ff */
[----:B------:R-:W-:Y:S02]  /*1cda0*/  IMAD.U32 R10, RZ, RZ, UR8 ;  /* 0x00000008ff0a7e24 */ /* 0x000fe4000f8e00ff */
[----:B------:R-:W-:Y:S02]  /*1cdb0*/  IMAD.U32 R11, RZ, RZ, UR9 ;  /* 0x00000009ff0b7e24 */ /* 0x000fe4000f8e00ff */
[----:B------:R-:W-:Y:S02]  /*1cdc0*/  IMAD.MOV.U32 R8, RZ, RZ, 0x70 ;  /* 0x00000070ff087424 */ /* 0x000fe400078e00ff */
[----:B------:R-:W-:Y:S02]  /*1cdd0*/  IMAD.MOV.U32 R12, RZ, RZ, 0x1 ;  /* 0x00000001ff0c7424 */ /* 0x000fe400078e00ff */
[----:B------:R-:W-:-:S07]  /*1cde0*/  IMAD.MOV.U32 R13, RZ, RZ, RZ ;  /* 0x000000ffff0d7224 */ /* 0x000fce00078e00ff */
[----:B------:R-:W-:-:S07]  /*1cdf0*/  LEPC R20, `(.L_x_4026) ;  /* 0x000000001014794e */ /* 0x000fce0000000000 */
[----:B0-----:R-:W-:Y:S05]  /*1ce00*/  CALL.ABS.NOINC R2 ;  /* 0x0000000002007343 */ /* 0x001fea0003c00000 */
.L_x_4026:
[----:B------:R-:W-:Y:S05]  /*1ce10*/  BSYNC B6 ;  /* 0x0000000000067941 */ /* 0x000fea0003800000 */
.L_x_4025:
[----:B------:R-:W2:Y:S01]  /*1ce20*/  LDL.LU R20, [R1+0x2c] ;  /* 0x00002c0001147983 */ /* 0x000ea20000300800 */
[----:B------:R-:W-:Y:S01]  /*1ce30*/  ULDC.64 UR4, c[0x0][0x2d8] ;  /* 0x0000b60000047ab9 */ /* 0x000fe20000000a00 */
[----:B------:R-:W3:Y:S02]  /*1ce40*/  LDC R8, c[0x0][0x448] ;  /* 0x00011200ff087b82 */ /* 0x000ee40000000800 */
[----:B0-----:R-:W4:Y:S01]  /*1ce50*/  LDL.LU.64 R2, [R1+0x18] ;  /* 0x0000180001027983 */ /* 0x001f220000300a00 */
[----:B------:R-:W-:Y:S02]  /*1ce60*/  IMAD.SHL.U32 R4, R17, 0x80, RZ ;  /* 0x0000008011047824 */ /* 0x000fe400078e00ff */
[----:B------:R-:W-:Y:S01]  /*1ce70*/  IMAD R0, R31, UR4, RZ ;  /* 0x000000041f007c24 */ /* 0x000fe2000f8e02ff */
[----:B------:R0:W5:Y:S03]  /*1ce80*/  LDL R17, [R1+0x20] ;  /* 0x0000200001117983 */ /* 0x0001660000100800 */
[----:B------:R-:W-:Y:S01]  /*1ce90*/  IMAD R5, R18, UR5, R0 ;  /* 0x0000000512057c24 */ /* 0x000fe2000f8e0200 */
[----:B------:R0:W5:Y:S01]  /*1cea0*/  LDL R9, [R1+0x4] ;  /* 0x0000040001097983 */ /* 0x0001620000100800 */
[----:B---3--:R-:W-:Y:S01]  /*1ceb0*/  ISETP.NE.AND P0, PT, R8, 0x1, PT ;  /* 0x000000010800780c */ /* 0x008fe20003f05270 */
[----:B----4-:R-:W-:-:S02]  /*1cec0*/  IMAD.MOV.U32 R3, RZ, RZ, R34 ;  /* 0x000000ffff037224 */ /* 0x010fc400078e0022 */
[----:B------:R-:W-:Y:S01]  /*1ced0*/  IMAD.WIDE.U32 R2, R18, UR4, R2 ;  /* 0x0000000412027c25 */ /* 0x000fe2000f8e0002 */
[----:B------:R-:W-:-:S04]  /*1cee0*/  ULDC.64 UR4, c[0x0][0x2e0] ;  /* 0x0000b80000047ab9 */ /* 0x000fc80000000a00 */
[----:B------:R-:W-:Y:S01]  /*1cef0*/  IADD3 R3, R3, R5, RZ ;  /* 0x0000000503037210 */ /* 0x000fe20007ffe0ff */
[----:B--2---:R-:W-:Y:S02]  /*1cf00*/  IMAD R5, R20, UR4, RZ ;  /* 0x0000000414057c24 */ /* 0x004fe4000f8e02ff */
[----:B------:R-:W2:Y:S02]  /*1cf10*/  S2R R20, SR_TID.X ;  /* 0x0000000000147919 */ /* 0x000ea40000002100 */
[C---:B------:R-:W-:Y:S02]  /*1cf20*/  IMAD R0, R30.reuse, UR5, R5 ;  /* 0x000000051e007c24 */ /* 0x040fe4000f8e0205 */
[----:B------:R-:W-:Y:S01]  /*1cf30*/  IMAD.WIDE.U32 R2, R30, UR4, R2 ;  /* 0x000000041e027c25 */ /* 0x000fe2000f8e0002 */
[----:B------:R-:W1:Y:S01]  /*1cf40*/  @P0 LDC R5, c[0x0][0x44c] ;  /* 0x00011300ff050b82 */ /* 0x000e620000000800 */
[----:B------:R-:W-:Y:S02]  /*1cf50*/  ULDC.64 UR4, c[0x0][0x2d0] ;  /* 0x0000b40000047ab9 */ /* 0x000fe40000000a00 */
[----:B------:R-:W-:-:S05]  /*1cf60*/  IMAD.IADD R3, R3, 0x1, R0 ;  /* 0x0000000103037824 */ /* 0x000fca00078e0200 */
[----:B------:R-:W3:Y:S01]  /*1cf70*/  @P0 LDC R0, c[0x0][0x450] ;  /* 0x00011400ff000b82 */ /* 0x000ee20000000800 */
[----:B--2---:R-:W-:-:S04]  /*1cf80*/  LOP3.LUT R20, R20, 0x7f, RZ, 0xc0, !PT ;  /* 0x0000007f14147812 */ /* 0x004fc800078ec0ff */
[----:B------:R-:W-:Y:S02]  /*1cf90*/  SHF.R.U32.HI R21, RZ, 0x3, R20 ;  /* 0x00000003ff157819 */ /* 0x000fe40000011614 */
[----:B------:R-:W2:Y:S02]  /*1cfa0*/  S2R R20, SR_TID.X ;  /* 0x0000000000147919 */ /* 0x000ea40000002100 */
[----:B--2---:R-:W-:-:S05]  /*1cfb0*/  IMAD.SHL.U32 R20, R20, 0x10, RZ ;  /* 0x0000001014147824 */ /* 0x004fca00078e00ff */
[----:B------:R-:W-:-:S04]  /*1cfc0*/  LOP3.LUT R20, R21, 0x70, R20, 0xf8, !PT ;  /* 0x0000007015147812 */ /* 0x000fc800078ef814 */
[----:B------:R-:W-:-:S05]  /*1cfd0*/  LOP3.LUT R6, R20, R4, RZ, 0xfc, !PT ;  /* 0x0000000414067212 */ /* 0x000fca00078efcff */
[----:B-1----:R-:W-:-:S04]  /*1cfe0*/  @P0 IMAD.HI.U32 R7, R6, R5, RZ ;  /* 0x0000000506070227 */ /* 0x002fc800078e00ff */
[----:B------:R-:W-:Y:S01]  /*1cff0*/  IMAD.MOV.U32 R5, RZ, RZ, R6 ;  /* 0x000000ffff057224 */ /* 0x000fe200078e0006 */
[----:B---3--:R-:W-:-:S05]  /*1d000*/  @P0 SHF.R.U32.HI R5, RZ, R0, R7 ;  /* 0x00000000ff050219 */ /* 0x008fca0000011607 */
[--C-:B------:R-:W-:Y:S01]  /*1d010*/  IMAD.MOV R0, RZ, RZ, -R5.reuse ;  /* 0x000000ffff007224 */ /* 0x100fe200078e0a05 */
[----:B------:R-:W1:Y:S03]  /*1d020*/  S2R R20, SR_TID.X ;  /* 0x0000000000147919 */ /* 0x000e660000002100 */
[----:B------:R-:W-:Y:S01]  /*1d030*/  IMAD R0, R8, R0, R6 ;  /* 0x0000000008007224 */ /* 0x000fe200078e0206 */
[----:B------:R-:W-:Y:S01]  /*1d040*/  SHF.R.S32.HI R6, RZ, 0x1f, R5 ;  /* 0x0000001fff067819 */ /* 0x000fe20000011405 */
[----:B------:R-:W-:-:S04]  /*1d050*/  IMAD.WIDE.U32 R2, R5, UR4, R2 ;  /* 0x0000000405027c25 */ /* 0x000fc8000f8e0002 */
[----:B------:R-:W-:-:S04]  /*1d060*/  IMAD R6, R6, UR4, RZ ;  /* 0x0000000406067c24 */ /* 0x000fc8000f8e02ff */
[----:B------:R-:W-:Y:S01]  /*1d070*/  IMAD R5, R5, UR5, R6 ;  /* 0x0000000505057c24 */ /* 0x000fe2000f8e0206 */
[----:B------:R-:W-:-:S03]  /*1d080*/  ULDC.64 UR4, c[0x0][0x2c8] ;  /* 0x0000b20000047ab9 */ /* 0x000fc60000000a00 */
[----:B------:R-:W-:Y:S01]  /*1d090*/  IMAD.IADD R3, R3, 0x1, R5 ;  /* 0x0000000103037824 */ /* 0x000fe200078e0205 */
[----:B------:R-:W-:-:S05]  /*1d0a0*/  SHF.R.S32.HI R5, RZ, 0x1f, R0 ;  /* 0x0000001fff057819 */ /* 0x000fca0000011400 */
[----:B------:R-:W-:Y:S02]  /*1d0b0*/  IMAD R5, R5, UR4, RZ ;  /* 0x0000000405057c24 */ /* 0x000fe4000f8e02ff */
[----:B------:R-:W-:-:S04]  /*1d0c0*/  IMAD.WIDE.U32 R2, R0, UR4, R2 ;  /* 0x0000000400027c25 */ /* 0x000fc8000f8e0002 */
[----:B------:R-:W-:Y:S01]  /*1d0d0*/  IMAD R5, R0, UR5, R5 ;  /* 0x0000000500057c24 */ /* 0x000fe2000f8e0205 */
[----:B------:R-:W-:Y:S02]  /*1d0e0*/  ULDC.64 UR4, c[0x0][0x280] ;  /* 0x0000a00000047ab9 */ /* 0x000fe40000000a00 */
[----:B------:R-:W-:Y:S01]  /*1d0f0*/  LEA R0, P0, R2, UR4, 0x1 ;  /* 0x0000000402007c11 */ /* 0x000fe2000f8008ff */
[----:B------:R-:W-:Y:S01]  /*1d100*/  IMAD.IADD R5, R3, 0x1, R5 ;  /* 0x0000000103057824 */ /* 0x000fe200078e0205 */
[----:B------:R-:W-:Y:S01]  /*1d110*/  ULDC UR4, c[0x0][0x2b8] ;  /* 0x0000ae0000047ab9 */ /* 0x000fe20000000800 */
[----:B-1----:R-:W-:-:S03]  /*1d120*/  LOP3.LUT R20, R20, 0x7f, RZ, 0xc0, !PT ;  /* 0x0000007f14147812 */ /* 0x002fc600078ec0ff */
[----:B------:R-:W-:Y:S01]  /*1d130*/  LEA.HI.X R5, R2, UR5, R5, 0x1, P0 ;  /* 0x0000000502057c11 */ /* 0x000fe200080f0c05 */
[----:B------:R-:W-:Y:S01]  /*1d140*/  UMOV UR5, 0xffffffff ;  /* 0xffffffff00057882 */ /* 0x000fe20000000000 */
[----:B------:R-:W-:Y:S02]  /*1d150*/  ISETP.GE.AND P3, PT, R33, UR4, PT ;  /* 0x0000000421007c0c */ /* 0x000fe4000bf66270 */
[----:B------:R-:W-:Y:S02]  /*1d160*/  ISETP.GE.AND P2, PT, R36, UR4, PT ;  /* 0x0000000424007c0c */ /* 0x000fe4000bf46270 */
[----:B------:R-:W-:Y:S02]  /*1d170*/  ISETP.GE.AND P0, PT, R35, UR4, PT ;  /* 0x0000000423007c0c */ /* 0x000fe4000bf06270 */
[----:B------:R-:W-:Y:S01]  /*1d180*/  SHF.R.U32.HI R10, RZ, 0x3, R20 ;  /* 0x00000003ff0a7819 */ /* 0x000fe20000011614 */
[----:B0-----:R-:W-:Y:S10]  /*1d190*/  BRA.DIV UR5, `(.L_x_4027) ;  /* 0x0000004a050c7947 */ /* 0x001ff4000b800000 */
        /* <DEDUP_REMOVED lines=62> */
[----:B------:R-:W0:Y:S01]  /*1d580*/  SHFL.IDX PT, R14, R0, 0x6, 0x181f ;  /* 0x00d81f00000e7f89 */ /* 0x000e2200000e0000 */
[----:B------:R-:W-:Y:S01]  /*1d590*/  @!P1 MOV R3, R7 ;  /* 0x0000000700039202 */ /* 0x000fe20000000f00 */
[----:B------:R-:W-:-:S04]  /*1d5a0*/  VIADD R7, R4, 0x60 ;  /* 0x0000006004077836 */ /* 0x000fc80000000000 */
        /* <DEDUP_REMOVED lines=14> */
.L_x_4167:
[----:B-1----:R-:W-:Y:S01]  /*1d690*/  VIADD R3, R4, 0x70 ;  /* 0x0000007004037836 */ /* 0x002fe20000000000 */
[----:B------:R-:W-:Y:S04]  /*1d6a0*/  BSSY B0, `(.L_x_4028) ;  /* 0x000000b000007945 */ /* 0x000fe80003800000 */
        /* <DEDUP_REMOVED lines=10> */
.L_x_4029:
[----:B------:R-:W-:Y:S05]  /*1d750*/  BSYNC B0 ;  /* 0x0000000000007941 */ /* 0x000fea0003800000 */
.L_x_4028:
[----:B------:R-:W-:Y:S01]  /*1d760*/  NOP ;  /* 0x0000000000007918 */ /* 0x000fe20000000000 */
[----:B------:R-:W-:-:S13]  /*1d770*/  PLOP3.LUT P0, PT, PT, PT, PT, 0x80, 0x0 ;  /* 0x000000000000781c */ /* 0x000fda0003f0f070 */
.L_x_4030:
        /* <DEDUP_REMOVED lines=18> */
.L_x_4168:
[----:B------:R-:W-:Y:S05]  /*1d8a0*/  BSYNC B0 ;  /* 0x0000000000007941 */ /* 0x000fea0003800000 */
.L_x_4031:
[----:B------:R-:W3:Y:S01]  /*1d8b0*/  LDL R0, [R1+0x8] ;  /* 0x0000080001007983 */ /* 0x000ee20000100800 */
[----:B------:R-:W-:Y:S01]  /*1d8c0*/  BSSY B0, `(.L_x_4033) ;  /* 0x000010f000007945 */ /* 0x000fe20003800000 */
[----:B---3--:R-:W-:-:S13]  /*1d8d0*/  ISETP.GE.AND P0, PT, R0, 0x61, PT ;  /* 0x000000610000780c */ /* 0x008fda0003f06270 */
[----:B------:R-:W-:Y:S05]  /*1d8e0*/  @!P0 BRA `(.L_x_4034) ;  /* 0x0000001000308947 */ /* 0x000fea0003800000 */
[----:B------:R-:W3:Y:S01]  /*1d8f0*/  LDL.LU R0, [R1+0x24] ;  /* 0x0000240001007983 */ /* 0x000ee20000300800 */
[----:B------:R-:W-:Y:S01]  /*1d900*/  ULDC UR4, c[0x0][0x2f4] ;  /* 0x0000bd0000047ab9 */ /* 0x000fe20000000800 */
[----:B------:R-:W-:Y:S01]  /*1d910*/  IMAD.MOV.U32 R17, RZ, RZ, R28 ;  /* 0x000000ffff117224 */ /* 0x000fe200078e001c */
[----:B------:R-:W-:Y:S01]  /*1d920*/  ISETP.GE.AND P3, PT, R33, UR4, PT ;  /* 0x0000000421007c0c */ /* 0x000fe2000bf66270 */
[----:B------:R-:W-:Y:S01]  /*1d930*/  IMAD.MOV.U32 R10, RZ, RZ, R26 ;  /* 0x000000ffff0a7224 */ /* 0x000fe200078e001a */
[----:B------:R-:W-:Y:S01]  /*1d940*/  ISETP.GE.AND P2, PT, R36, UR4, PT ;  /* 0x0000000424007c0c */ /* 0x000fe2000bf46270 */
[----:B------:R-:W-:Y:S01]  /*1d950*/  IMAD.MOV.U32 R30, RZ, RZ, R25 ;  /* 0x000000ffff1e7224 */ /* 0x000fe200078e0019 */
[----:B------:R-:W-:Y:S01]  /*1d960*/  ISETP.GE.AND P1, PT, R35, UR4, PT ;  /* 0x0000000423007c0c */ /* 0x000fe2000bf26270 */
[----:B---3--:R-:W-:-:S12]  /*1d970*/  VIADD R6, R0, 0xfffffffe ;  /* 0xfffffffe00067836 */ /* 0x008fd80000000000 */
.L_x_4047:
[----:B------:R-:W3:Y:S01]  /*1d980*/  LDL R4, [R1+0xc] ;  /* 0x00000c0001047983 */ /* 0x000ee20000100800 */
[----:B------:R-:W1:Y:S03]  /*1d990*/  LDC R7, c[0x0][0x430] ;  /* 0x00010c00ff077b82 */ /* 0x000e660000000800 */
[----:B------:R-:W4:Y:S04]  /*1d9a0*/  LDL R8, [R1+0x10] ;  /* 0x0000100001087983 */ /* 0x000f280000100800 */
[----:B------:R-:W2:Y:S01]  /*1d9b0*/  LDL R11, [R1+0x38] ;  /* 0x00003800010b7983 */ /* 0x000ea20000100800 */
[----:B------:R-:W0:Y:S02]  /*1d9c0*/  S2R R0, SR_TID.X ;  /* 0x0000000000007919 */ /* 0x000e240000002100 */
[----:B0-----:R-:W-:-:S04]  /*1d9d0*/  LOP3.LUT R0, R0, 0x7f, RZ, 0xc0, !PT ;  /* 0x0000007f00007812 */ /* 0x001fc800078ec0ff */
[----:B------:R-:W-:Y:S02]  /*1d9e0*/  SHF.R.U32.HI R2, RZ, 0x3, R0 ;  /* 0x00000003ff027819 */ /* 0x000fe40000011600 */
[----:B------:R-:W0:Y:S01]  /*1d9f0*/  S2R R0, SR_TID.X ;  /* 0x0000000000007919 */ /* 0x000e220000002100 */
[----:B-1----:R-:W-:-:S13]  /*1da00*/  ISETP.NE.AND P0, PT, R7, 0x1, PT ;  /* 0x000000010700780c */ /* 0x002fda0003f05270 */
[----:B------:R-:W1:Y:S01]  /*1da10*/  @P0 LDC R3, c[0x0][0x438] ;  /* 0x00010e00ff030b82 */ /* 0x000e620000000800 */
[----:B0-----:R-:W-:-:S05]  /*1da20*/  IMAD.SHL.U32 R0, R0, 0x10, RZ ;  /* 0x0000001000007824 */ /* 0x001fca00078e00ff */
[----:B------:R-:W-:Y:S02]  /*1da30*/  LOP3.LUT R0, R2, 0x70, R0, 0xf8, !PT ;  /* 0x0000007002007812 */ /* 0x000fe400078ef800 */
[----:B------:R-:W0:Y:S02]  /*1da40*/  @P0 LDC R2, c[0x0][0x434] ;  /* 0x00010d00ff020b82 */ /* 0x000e240000000800 */
[----:B------:R-:W-:Y:S01]  /*1da50*/  ISETP.GT.U32.AND P4, PT, R0, 0x5f, PT ;  /* 0x0000005f0000780c */ /* 0x000fe20003f84070 */
[----:B------:R-:W-:Y:S01]  /*1da60*/  VIADD R26, R10, 0x1 ;  /* 0x000000010a1a7836 */ /* 0x000fe20000000000 */
[----:B------:R-:W-:Y:S05]  /*1da70*/  YIELD ;  /* 0x0000000000007946 */ /* 0x000fea0003800000 */
[----:B------:R-:W-:-:S02]  /*1da80*/  IMAD.MOV.U32 R25, RZ, RZ, R6 ;  /* 0x000000ffff197224 */ /* 0x000fc400078e0006 */
[----:B---3--:R-:W-:-:S04]  /*1da90*/  IMAD R9, R6, 0x60, R4 ;  /* 0x0000006006097824 */ /* 0x008fc800078e0204 */
[----:B------:R-:W4:Y:S01]  /*1daa0*/  @!P4 LDC.64 R4, c[0x0][0x428] ;  /* 0x00010a00ff04cb82 */ /* 0x000f220000000a00 */
[----:B------:R-:W-:-:S04]  /*1dab0*/  IMAD.IADD R9, R0, 0x1, R9 ;  /* 0x0000000100097824 */ /* 0x000fc800078e0209 */
[----:B0-----:R-:W-:Y:S01]  /*1dac0*/  @P0 IMAD.HI.U32 R2, R9, R2, RZ ;  /* 0x0000000209020227 */ /* 0x001fe200078e00ff */
[----:B------:R-:W-:-:S04]  /*1dad0*/  MOV R0, R9 ;  /* 0x0000000900007202 */ /* 0x000fc80000000f00 */
[----:B-1----:R-:W-:-:S04]  /*1dae0*/  @P0 SHF.R.U32.HI R0, RZ, R3, R2 ;  /* 0x00000003ff000219 */ /* 0x002fc80000011602 */
[--C-:B------:R-:W-:Y:S01]  /*1daf0*/  @!P4 SHF.R.S32.HI R3, RZ, 0x1f, R0.reuse ;  /* 0x0000001fff03c819 */ /* 0x100fe20000011400 */
[----:B------:R-:W-:Y:S02]  /*1db00*/  @!P4 IMAD.MOV.U32 R2, RZ, RZ, R0 ;  /* 0x000000ffff02c224 */ /* 0x000fe400078e0000 */
[-C--:B----4-:R-:W-:Y:S02]  /*1db10*/  @!P4 IMAD R8, R8, R4.reuse, RZ ;  /* 0x000000040808c224 */ /* 0x090fe400078e02ff */
[----:B------:R-:W-:-:S04]  /*1db20*/  @!P4 IMAD.WIDE.U32 R2, R32, R4, R2 ;  /* 0x000000042002c225 */ /* 0x000fc800078e0002 */
[----:B------:R-:W-:Y:S02]  /*1db30*/  @!P4 IMAD R8, R32, R5, R8 ;  /* 0x000000052008c224 */ /* 0x000fe400078e0208 */
[----:B------:R-:W0:Y:S01]  /*1db40*/  @!P4 LDC.64 R4, c[0x0][0x418] ;  /* 0x00010600ff04cb82 */ /* 0x000e220000000a00 */
[----:B------:R-:W-:Y:S02]  /*1db50*/  IMAD.MOV R0, RZ, RZ, -R0 ;  /* 0x000000ffff007224 */ /* 0x000fe400078e0a00 */
[----:B------:R-:W-:Y:S02]  /*1db60*/  @!P4 IMAD.IADD R3, R8, 0x1, R3 ;  /* 0x000000010803c824 */ /* 0x000fe400078e0203 */
[----:B------:R-:W-:Y:S02]  /*1db70*/  IMAD R9, R7, R0, R9 ;  /* 0x0000000007097224 */ /* 0x000fe400078e0209 */
[----:B------:R-:W-:Y:S01]  /*1db80*/  IMAD.MOV.U32 R0, RZ, RZ, RZ ;  /* 0x000000ffff007224 */ /* 0x000fe200078e00ff */
[----:B0-----:R-:W-:-:S04]  /*1db90*/  @!P4 LEA R4, P0, R2, R4, 0x2 ;  /* 0x000000040204c211 */ /* 0x001fc800078010ff */
[----:B------:R-:W-:-:S05]  /*1dba0*/  @!P4 LEA.HI.X R5, R2, R5, R3, 0x2, P0 ;  /* 0x000000050205c211 */ /* 0x000fca00000f1403 */
[----:B------:R0:W5:Y:S01]  /*1dbb0*/  @!P4 LDG.E R0, desc[UR56][R4.64] ;  /* 0x000000380400c981 */ /* 0x000162000c1e1900 */
[----:B--2---:R-:W-:Y:S02]  /*1dbc0*/  ISETP.NE.AND P4, PT, R11, 0x3, PT ;  /* 0x000000030b00780c */ /* 0x004fe40003f85270 */
[----:B------:R-:W-:-:S04]  /*1dbd0*/  ISETP.NE.AND P0, PT, R26, 0x2, PT ;  /* 0x000000021a00780c */ /* 0x000fc80003f05270 */
[----:B------:R-:W-:Y:S02]  /*1dbe0*/  SEL R28, RZ, 0x1, P0 ;  /* 0x00000001ff1c7807 */ /* 0x000fe40000000000 */
[----:B------:R-:W-:Y:S02]  /*1dbf0*/  SEL R26, R26, RZ, P0 ;  /* 0x000000ff1a1a7207 */ /* 0x000fe40000000000 */
[----:B------:R-:W-:-:S03]  /*1dc00*/  LOP3.LUT R28, R17, R28, RZ, 0x3c, !PT ;  /* 0x0000001c111c7212 */ /* 0x000fc600078e3cff */
[----:B0-----:R-:W-:Y:S05]  /*1dc10*/  @!P4 BRA `(.L_x_4035) ;  /* 0x000000000004c947 */ /* 0x001fea0003800000 */
[----:B------:R-:W-:Y:S01]  /*1dc20*/  BPT.TRAP 0x1 ;  /* 0x000000040000795c */ /* 0x000fe20000300000 */
.L_x_4035:
[----:B------:R-:W-:Y:S01]  /*1dc30*/  IMAD R7, R26, 0x8, R22 ;  /* 0x000000081a077824 */ /* 0x000fe200078e0216 */
[----:B------:R-:W-:Y:S01]  /*1dc40*/  SHF.L.U32 R2, R28, 0x1f, RZ ;  /* 0x0000001f1c027819 */ /* 0x000fe200000006ff */
[----:B------:R-:W-:Y:S03]  /*1dc50*/  BSSY B1, `(.L_x_4036) ;  /* 0x0000003000017945 */ /* 0x000fe60003800000 */
[----:B------:R-:W0:Y:S02]  /*1dc60*/  SYNCS.PHASECHK.TRANS64.TRYWAIT P0, [R7+URZ+0x30840], R2 ;  /* 0x03084002070075a7 */ /* 0x000e24000800017f */
[----:B0-----:R-:W-:Y:S05]  /*1dc70*/  @!P0 BRA `(.L_x_4037) ;  /* 0x0000004800048947 */ /* 0x001fea0003800000 */
.L_x_4169:
[----:B------:R-:W-:Y:S05]  /*1dc80*/  BSYNC B1 ;  /* 0x0000000000017941 */ /* 0x000fea0003800000 */
.L_x_4036:
[----:B------:R-:W2:Y:S01]  /*1dc90*/  LDL R3, [R1] ;  /* 0x0000000001037983 */ /* 0x000ea20000100800 */
[----:B------:R-:W-:Y:S01]  /*1dca0*/  SHF.R.S32.HI R20, RZ, 0x1f, R9 ;  /* 0x0000001fff147819 */ /* 0x000fe20000011409 */
[----:B------:R-:W-:Y:S01]  /*1dcb0*/  ULDC.64 UR4, c[0x0][0x300] ;  /* 0x0000c00000047ab9 */ /* 0x000fe20000000a00 */
[----:B-----5:R-:W-:Y:S01]  /*1dcc0*/  SHF.R.S32.HI R21, RZ, 0x1f, R0 ;  /* 0x0000001fff157819 */ /* 0x020fe20000011400 */
[----:B------:R-:W-:Y:S02]  /*1dcd0*/  IMAD R5, R26, 0x4800, R37 ;  /* 0x000048001a057824 */ /* 0x000fe400078e0225 */
[----:B------:R-:W-:-:S04]  /*1dce0*/  IMAD R4, R20, UR4, RZ ;  /* 0x0000000414047c24 */ /* 0x000fc8000f8e02ff */
[----:B------:R-:W-:Y:S01]  /*1dcf0*/  IMAD R4, R9, UR5, R4 ;  /* 0x0000000509047c24 */ /* 0x000fe2000f8e0204 */
[C---:B--2---:R-:W-:Y:S02]  /*1dd00*/  LOP3.LUT P5, RZ, R3.reuse, 0x2, RZ, 0xc0, !PT ;  /* 0x0000000203ff7812 */ /* 0x044fe400078ac0ff */
[----:B------:R-:W-:Y:S01]  /*1dd10*/  LOP3.LUT P4, RZ, R3, 0x1, RZ, 0xc0, !PT ;  /* 0x0000000103ff7812 */ /* 0x000fe2000788c0ff */
[----:B0-----:R-:W-:Y:S01]  /*1dd20*/  IMAD.WIDE.U32 R2, R9, UR4, RZ ;  /* 0x0000000409027c25 */ /* 0x001fe2000f8e00ff */
        /* <DEDUP_REMOVED lines=16> */
[----:B------:R-:W2:Y:S01]  /*1de30*/  LDL R3, [R1] ;  /* 0x0000000001037983 */ /* 0x000ea20000100800 */
[----:B------:R-:W-:Y:S02]  /*1de40*/  IMAD.SHL.U32 R4, R33, 0x2, RZ ;  /* 0x0000000221047824 */ /* 0x000fe400078e00ff */
[----:B------:R-:W-:Y:S01]  /*1de50*/  IMAD R5, R5, 0x2, R22 ;  /* 0x0000000205057824 */ /* 0x000fe200078e0216 */
[----:B------:R-:W0:Y:S04]  /*1de60*/  SHFL.IDX PT, R2, R8, RZ, 0x181f ;  /* 0x00181fff08027589 */ /* 0x000e2800000e0000 */
[----:B------:R-:W-:Y:S01]  /*1de70*/  SHFL.IDX PT, R34, R6, 0x2, 0x181f ;  /* 0x00581f0006227f89 */ /* 0x000fe200000e0000 */
[----:B0-----:R-:W-:Y:S02]  /*1de80*/  IADD3 R2, P0, R2, R4, RZ ;  /* 0x0000000402027210 */ /* 0x001fe40007f1e0ff */
[----:B--2---:R-:W-:-:S02]  /*1de90*/  LOP3.LUT P6, RZ, R3, 0x4, RZ, 0xc0, !PT ;  /* 0x0000000403ff7812 */ /* 0x004fc400078cc0ff */
[----:B------:R-:W0:Y:S02]  /*1dea0*/  SHFL.IDX PT, R3, R6, RZ, 0x181f ;  /* 0x00181fff06037589 */ /* 0x000e2400000e0000 */
[----:B0-----:R-:W-:-:S09]  /*1deb0*/  IMAD.X R3, RZ, RZ, R3, P0 ;  /* 0x000000ffff037224 */ /* 0x001fd200000e0603 */
[----:B------:R-:W-:Y:S04]  /*1dec0*/  LDGSTS.E.BYPASS.LTC128B.128 [R5+0x1e400], desc[UR56][R2.64], !P6 ;  /* 0x1e40000002057fae */ /* 0x000fe8000f101d78 */
[----:B------:R-:W-:Y:S04]  /*1ded0*/  LDGSTS.E.BYPASS.LTC128B.128 [R5+0x21400], desc[UR56][R2.64+0x80], !P5 ;  /* 0x2140008002057fae */ /* 0x000fe8000e901d78 */
[----:B------:R0:W-:Y:S04]  /*1dee0*/  LDGSTS.E.BYPASS.LTC128B.128 [R5+0x24400], desc[UR56][R2.64+0x100], !P4 ;  /* 0x2440010002057fae */ /* 0x0001e8000e101d78 */
[----:B0-----:R-:W0:Y:S04]  /*1def0*/  SHFL.IDX PT, R2, R8, 0x1, 0x181f ;  /* 0x00381f0008027f89 */ /* 0x001e2800000e0000 */
[----:B------:R-:W1:Y:S01]  /*1df00*/  SHFL.IDX PT, R3, R6, 0x1, 0x181f ;  /* 0x00381f0006037f89 */ /* 0x000e6200000e0000 */
[----:B0-----:R-:W-:-:S05]  /*1df10*/  IADD3 R2, P0, R2, R4, RZ ;  /* 0x0000000402027210 */ /* 0x001fca0007f1e0ff */
[----:B-1----:R-:W-:-:S05]  /*1df20*/  IMAD.X R3, RZ, RZ, R3, P0 ;  /* 0x000000ffff037224 */ /* 0x002fca00000e0603 */
        /* <DEDUP_REMOVED lines=25> */
.L_x_4183:
[----:B------:R-:W3:Y:S01]  /*1e0c0*/  LDL R3, [R1] ;  /* 0x0000000001037983 */ /* 0x000ee20000100800 */
[----:B--2---:R-:W-:Y:S02]  /*1e0d0*/  IADD3 R2, P0, R2, R4, RZ ;  /* 0x0000000402027210 */ /* 0x004fe40007f1e0ff */
[----:B---3--:R-:W-:-:S03]  /*1e0e0*/  LOP3.LUT P6, RZ, R3, 0x4, RZ, 0xc0, !PT ;  /* 0x0000000403ff7812 */ /* 0x008fc600078cc0ff */
[----:B------:R-:W-:Y:S01]  /*1e0f0*/  IMAD.X R3, RZ, RZ, R34, P0 ;  /* 0x000000ffff037224 */ /* 0x000fe200000e0622 */
[----:B------:R-:W-:-:S09]  /*1e100*/  PLOP3.LUT P0, PT, PT, PT, PT, 0x80, 0x0 ;  /* 0x000000000000781c */ /* 0x000fd20003f0f070 */
[----:B------:R-:W-:Y:S01]  /*1e110*/  @!PT LDS RZ, [RZ] ;  /* 0x00000000fffff984 */ /* 0x000fe20000000800 */
[----:B------:R-:W-:Y:S01]  /*1e120*/  @!PT LDS RZ, [RZ] ;  /* 0x00000000fffff984 */ /* 0x000fe20000000800 */
[----:B------:R-:W-:Y:S01]  /*1e130*/  @!PT LDS RZ, [RZ] ;  /* 0x00000000fffff984 */ /* 0x000fe20000000800 */
[----:B------:R1:W-:Y:S04]  /*1e140*/  LDGSTS.E.BYPASS.LTC128B.128 [R5+0x20c00], desc[UR56][R2.64], !P6 ;  /* 0x20c0000002057fae */ /* 0x0003e8000f101d78 */
[----:B------:R1:W-:Y:S04]  /*1e150*/  LDGSTS.E.BYPASS.LTC128B.128 [R5+0x23c00], desc[UR56][R2.64+0x80], !P5 ;  /* 0x23c0008002057fae */ /* 0x0003e8000e901d78 */
[----:B------:R1:W-:Y:S01]  /*1e160*/  LDGSTS.E.BYPASS.LTC128B.128 [R5+0x26c00], desc[UR56][R2.64+0x100], !P4 ;  /* 0x26c0010002057fae */ /* 0x0003e2000e101d78 */
[----:B------:R-:W-:Y:S01]  /*1e170*/  NOP ;  /* 0x0000000000007918 */ /* 0x000fe20000000000 */
.L_x_4039:
        /* <DEDUP_REMOVED lines=11> */
.L_x_4040:
[----:B------:R1:W-:Y:S01]  /*1e230*/  SYNCS.ARRIVE.TRANS64.A1T0 RZ, [R7+URZ+0x30830], RZ ;  /* 0x030830ff07ff79a7 */ /* 0x0003e2000810003f */
[----:B------:R-:W-:Y:S05]  /*1e240*/  @!P5 BRA `(.L_x_4041) ;  /* 0x000000000004d947 */ /* 0x000fea0003800000 */
[----:B------:R-:W-:Y:S01]  /*1e250*/  BPT.TRAP 0x1 ;  /* 0x000000040000795c */ /* 0x000fe20000300000 */
.L_x_4041:
[----:B------:R-:W-:Y:S01]  /*1e260*/  SHF.L.U32 R2, R17, 0x1f, RZ ;  /* 0x0000001f11027819 */ /* 0x000fe200000006ff */
[----:B0-----:R-:W-:Y:S01]  /*1e270*/  IMAD R6, R10, 0x8, R22 ;  /* 0x000000080a067824 */ /* 0x001fe200078e0216 */
[----:B------:R-:W-:Y:S03]  /*1e280*/  BSSY B1, `(.L_x_4042) ;  /* 0x0000003000017945 */ /* 0x000fe60003800000 */
[----:B------:R-:W0:Y:S02]  /*1e290*/  SYNCS.PHASECHK.TRANS64.TRYWAIT P0, [R6+URZ+0x30860], R2 ;  /* 0x03086002060075a7 */ /* 0x000e24000800017f */
[----:B0-----:R-:W-:Y:S05]  /*1e2a0*/  @!P0 BRA `(.L_x_4043) ;  /* 0x0000004800888947 */ /* 0x001fea0003800000 */
.L_x_4184:
[----:B------:R-:W-:Y:S05]  /*1e2b0*/  BSYNC B1 ;  /* 0x0000000000017941 */ /* 0x000fea0003800000 */
.L_x_4042:
[----:B------:R-:W1:Y:S01]  /*1e2c0*/  LDL R5, [R1+0x8] ;  /* 0x0000080001057983 */ /* 0x000e620000100800 */
[----:B------:R-:W2:Y:S01]  /*1e2d0*/  S2R R3, SR_TID.X ;  /* 0x0000000000037919 */ /* 0x000ea20000002100 */
[----:B------:R-:W-:Y:S01]  /*1e2e0*/  UMOV UR4, 0xffffffff ;  /* 0xffffffff00047882 */ /* 0x000fe20000000000 */
[----:B--2---:R-:W-:-:S04]  /*1e2f0*/  LOP3.LUT R3, R3, 0x7f, RZ, 0xc0, !PT ;  /* 0x0000007f03037812 */ /* 0x004fc800078ec0ff */
[----:B------:R-:W-:Y:S01]  /*1e300*/  SHF.R.U32.HI R3, RZ, 0x3, R3 ;  /* 0x00000003ff037819 */ /* 0x000fe20000011603 */
[----:B-1----:R-:W-:Y:S02]  /*1e310*/  IMAD R7, R30, -0x60, R5 ;  /* 0xffffffa01e077824 */ /* 0x002fe400078e0205 */
[----:B------:R-:W-:Y:S02]  /*1e320*/  IMAD R5, R10, 0x4800, R37 ;  /* 0x000048000a057824 */ /* 0x000fe400078e0225 */
[----:B------:R-:W-:Y:S01]  /*1e330*/  IMAD.IADD R7, R7, 0x1, -R3 ;  /* 0x0000000107077824 */ /* 0x000fe200078e0a03 */
        /* <DEDUP_REMOVED lines=53> */
[----:B--2---:R1:W-:Y:S02]  /*1e690*/  LDGSTS.E.BYPASS.LTC128B.128 [R5+0x8400], desc[UR56][R2.64+0x100], !P0 ;  /* 0x0840010002057fae */ /* 0x0043e4000c101d78 */
.L_x_4198:
        /* <DEDUP_REMOVED lines=28> */
[----:B------:R-:W-:-:S04]  /*1e860*/  LEA R23, P0, R2, UR4, 0x1 ;  /* 0x0000000402177c11 */ /* 0x000fc8000f8008ff */
[----:B------:R-:W-:Y:S02]  /*1e870*/  LEA.HI.X R24, R2, UR5, R3, 0x1, P0 ;  /* 0x0000000502187c11 */ /* 0x000fe400080f0c03 */
[----:B------:R-:W-:-:S13]  /*1e880*/  PLOP3.LUT P0, PT, PT, PT, PT, 0x80, 0x0 ;  /* 0x000000000000781c */ /* 0x000fda0003f0f070 */
.L_x_4045:
        /* <DEDUP_REMOVED lines=11> */
.L_x_4046:
[C---:B------:R-:W-:Y:S01]  /*1e940*/  ISETP.GT.AND P0, PT, R25.reuse, RZ, PT ;  /* 0x000000ff1900720c */ /* 0x040fe20003f04270 */
[----:B------:R0:W-:Y:S01]  /*1e950*/  SYNCS.ARRIVE.TRANS64.A1T0 RZ, [R6+URZ+0x30850], RZ ;  /* 0x030850ff06ff79a7 */ /* 0x0001e2000810003f */
[----:B------:R-:W-:Y:S02]  /*1e960*/  IMAD.MOV.U32 R17, RZ, RZ, R28 ;  /* 0x000000ffff117224 */ /* 0x000fe400078e001c */
[----:B------:R-:W-:Y:S02]  /*1e970*/  IMAD.MOV.U32 R10, RZ, RZ, R26 ;  /* 0x000000ffff0a7224 */ /* 0x000fe400078e001a */
[----:B------:R-:W-:Y:S02]  /*1e980*/  IMAD.MOV.U32 R30, RZ, RZ, R25 ;  /* 0x000000ffff1e7224 */ /* 0x000fe400078e0019 */
[----:B0-----:R-:W-:-:S05]  /*1e990*/  VIADD R6, R25, 0xffffffff ;  /* 0xffffffff19067836 */ /* 0x001fca0000000000 */
[----:B------:R-:W-:Y:S05]  /*1e9a0*/  @P0 BRA `(.L_x_4047) ;  /* 0xffffffec00f40947 */ /* 0x000fea000383ffff */
.L_x_4034:
[----:B------:R-:W-:Y:S05]  /*1e9b0*/  BSYNC B0 ;  /* 0x0000000000007941 */ /* 0x000fea0003800000 */
.L_x_4033:
        /* <DEDUP_REMOVED lines=17> */
.L_x_4049:
[----:B------:R-:W-:Y:S05]  /*1ead0*/  BSYNC B0 ;  /* 0x0000000000007941 */ /* 0x000fea0003800000 */
.L_x_4048:
[----:B------:R-:W3:Y:S02]  /*1eae0*/  LDL R0, [R1+0x38] ;  /* 0x0000380001007983 */ /* 0x000ee40000100800 */
[----:B---3--:R-:W-:-:S13]  /*1eaf0*/  ISETP.NE.AND P0, PT, R0, 0x3, PT ;  /* 0x000000030000780c */ /* 0x008fda0003f05270 */
[----:B------:R-:W-:Y:S05]  /*1eb00*/  @!P0 BRA `(.L_x_4050) ;  /* 0x0000000000048947 */ /* 0x000fea0003800000 */
[----:B------:R-:W-:Y:S01]  /*1eb10*/  BPT.TRAP 0x1 ;  /* 0x000000040000795c */ /* 0x000fe20000300000 */
.L_x_4050:
[----:B------:R-:W3:Y:S01]  /*1eb20*/  LDL.LU R2, [R1+0x8] ;  /* 0x0000080001027983 */ /* 0x000ee20000300800 */
[----:B------:R-:W-:Y:S01]  /*1eb30*/  IMAD R0, R26, 0x8, R22 ;  /* 0x000000081a007824 */ /* 0x000fe200078e0216 */
[----:B0-----:R-:W-:Y:S01]  /*1eb40*/  SHF.L.U32 R3, R28, 0x1f, RZ ;  /* 0x0000001f1c037819 */ /* 0x001fe200000006ff */
[----:B------:R-:W-:Y:S03]  /*1eb50*/  BSSY B0, `(.L_x_4051) ;  /* 0x0000004000007945 */ /* 0x000fe60003800000 */
[----:B------:R-:W0:Y:S01]  /*1eb60*/  SYNCS.PHASECHK.TRANS64.TRYWAIT P0, [R0+URZ+0x30860], R3 ;  /* 0x03086003000075a7 */ /* 0x000e22000800017f */
[----:B---3--:R-:W-:Y:S01]  /*1eb70*/  IMAD R6, R25, -0x60, R2 ;  /* 0xffffffa019067824 */ /* 0x008fe200078e0202 */
[----:B0-----:R-:W-:Y:S06]  /*1eb80*/  @!P0 BRA `(.L_x_4052) ;  /* 0x0000004800748947 */ /* 0x001fec0003800000 */
.L_x_4199:
[----:B------:R-:W-:Y:S05]  /*1eb90*/  BSYNC B0 ;  /* 0x0000000000007941 */ /* 0x000fea0003800000 */
.L_x_4051:
        /* <DEDUP_REMOVED lines=12> */
[----:B------:R-:W-:Y:S01]  /*1ec60*/  IMAD R4, R7, 0x2, R22 ;  /* 0x0000000207047824 */ /* 0x000fe200078e0216 */
[----:B------:R-:W-:Y:S02]  /*1ec70*/  ISETP.GE.AND P1, PT, R36, UR4, PT ;  /* 0x0000000424007c0c */ /* 0x000fe4000bf26270 */
[C---:B------:R-:W-:Y:S01]  /*1ec80*/  ISETP.LT.OR P4, PT, R6.reuse, 0x1, P2 ;  /* 0x000000010600780c */ /* 0x040fe20001781670 */
[----:B------:R-:W-:Y:S01]  /*1ec90*/  SHFL.IDX PT, R7, R24, 0x1, 0x181f ;  /* 0x00381f0018077f89 */ /* 0x000fe200000e0000 */
[----:B------:R-:W-:-:S02]  /*1eca0*/  ISETP.LT.OR P3, PT, R6, 0x1, P1 ;  /* 0x000000010600780c */ /* 0x000fc40000f61670 */
        /* <DEDUP_REMOVED lines=48> */
.L_x_4213:
[C---:B------:R-:W-:Y:S02]  /*1efb0*/  ISETP.LT.OR P2, PT, R6.reuse, 0x51, P2 ;  /* 0x000000510600780c */ /* 0x040fe40001741670 */
[C---:B------:R-:W-:Y:S02]  /*1efc0*/  ISETP.LT.OR P1, PT, R6.reuse, 0x51, P1 ;  /* 0x000000510600780c */ /* 0x040fe40000f21670 */
[----:B------:R-:W-:Y:S02]  /*1efd0*/  ISETP.LT.OR P0, PT, R6, 0x51, P0 ;  /* 0x000000510600780c */ /* 0x000fe40000701670 */
[----:B0--3--:R-:W-:-:S05]  /*1efe0*/  IADD3 R2, P3, R14, R5, RZ ;  /* 0x000000050e027210 */ /* 0x009fca0007f7e0ff */
[----:B------:R-:W-:-:S05]  /*1eff0*/  IMAD.X R3, RZ, RZ, R24, P3 ;  /* 0x000000ffff037224 */ /* 0x000fca00018e0618 */
        /* <DEDUP_REMOVED lines=8> */
.L_x_4054:
[----:B------:R-:W-:Y:S02]  /*1f080*/  PLOP3.LUT P1, PT, P1, P0, PT, 0xa2, 0x0 ;  /* 0x000000000000781c */ /* 0x000fe40000f21472 */
[----:B------:R-:W-:-:S08]  /*1f090*/  @P0 R2UR P1, UR4, R0 ;  /* 0x00000000000402ca */ /* 0x000fd00000020000 */
[----:B------:R-:W-:-:S05]  /*1f0a0*/  @P0 PLOP3.LUT P0, PT, P1, PT, PT, 0x80, 0x0 ;  /* 0x000000000000081c */ /* 0x000fca0000f0f070 */
[----:B------:R-:W-:Y:S01]  /*1f0b0*/  @!P1 SYNCS.ARRIVE.TRANS64.RED.A0T1 RZ, [UR4+0x30850], RZ ;  /* 0x030850ffffff99a7 */ /* 0x000fe20008200404 */
[----:B------:R-:W-:Y:S07]  /*1f0c0*/  @!P1 ARRIVES.LDGSTSBAR.64.TRANSCNT [UR4+0x30850] ;  /* 0x03085000ff0099b0 */ /* 0x000fee0008000a84 */
[----:B------:R-:W-:Y:S05]  /*1f0d0*/  @P0 BRA.U.ANY `(.L_x_4054) ;  /* 0xfffffffd00e80947 */ /* 0x000fea000393ffff */
[----:B------:R-:W-:Y:S01]  /*1f0e0*/  NOP ;  /* 0x0000000000007918 */ /* 0x000fe20000000000 */
[----:B0-----:R-:W2:Y:S02]  /*1f0f0*/  LDL.LU R2, [R1+0x38] ;  /* 0x0000380001027983 */ /* 0x001ea40000300800 */
[----:B--2---:R-:W-:-:S13]  /*1f100*/  ISETP.NE.AND P2, PT, R2, 0x3, PT ;  /* 0x000000030200780c */ /* 0x004fda0003f45270 */
[----:B------:R-:W-:Y:S05]  /*1f110*/  @!P2 BRA `(.L_x_4055) ;  /* 0x000000000004a947 */ /* 0x000fea0003800000 */
[----:B------:R-:W-:Y:S01]  /*1f120*/  BPT.TRAP 0x1 ;  /* 0x000000040000795c */ /* 0x000fe20000300000 */
.L_x_4055:
[----:B------:R1:W-:Y:S01]  /*1f130*/  SYNCS.ARRIVE.TRANS64.A1T0 RZ, [R0+URZ+0x30850], RZ ;  /* 0x030850ff00ff79a7 */ /* 0x0003e2000810003f */
[----:B------:R-:W-:-:S04]  /*1f140*/  IADD3 R26, R26, 0x1, RZ ;  /* 0x000000011a1a7810 */ /* 0x000fc80007ffe0ff */
[----:B------:R-:W-:-:S04]  /*1f150*/  ISETP.NE.AND P0, PT, R26, 0x2, PT ;  /* 0x000000021a00780c */ /* 0x000fc80003f05270 */
[----:B------:R-:W-:Y:S02]  /*1f160*/  SEL R3, RZ, 0x1, P0 ;  /* 0x00000001ff037807 */ /* 0x000fe40000000000 */
[----:B------:R-:W-:Y:S02]  /*1f170*/  SEL R26, R26, RZ, P0 ;  /* 0x000000ff1a1a7207 */ /* 0x000fe40000000000 */
[----:B-1----:R-:W-:-:S07]  /*1f180*/  LOP3.LUT R28, R28, R3, RZ, 0x3c, !PT ;  /* 0x000000031c1c7212 */ /* 0x002fce00078e3cff */
.L_x_4012:
[----:B------:R-:W-:Y:S05]  /*1f190*/  BSYNC B7 ;  /* 0x0000000000077941 */ /* 0x000fea0003800000 */
.L_x_4010:
[----:B------:R-:W2:Y:S02]  /*1f1a0*/  LDL R0, [R1] ;  /* 0x0000000001007983 */ /* 0x000ea40000100800 */
[----:B--2---:R-:W-:-:S13]  /*1f1b0*/  LOP3.LUT P0, RZ, R0, 0x20, RZ, 0xc0, !PT ;  /* 0x0000002000ff7812 */ /* 0x004fda000780c0ff */
[----:B------:R-:W-:Y:S05]  /*1f1c0*/  @!P0 BRA `(.L_x_4056) ;  /* 0x0000000000248947 */ /* 0x000fea0003800000 */
[----:B------:R-:W-:Y:S05]  /*1f1d0*/  WARPSYNC.ALL ;  /* 0x0000000000007948 */ /* 0x000fea0003800000 */
[----:B------:R-:W1:Y:S08]  /*1f1e0*/  S2UR UR5, SR_CgaCtaId ;  /* 0x00000000000579c3 */ /* 0x000e700000008800 */
[----:B------:R-:W-:Y:S06]  /*1f1f0*/  BAR.SYNC.DEFER_BLOCKING 0x5, 0x180 ;  /* 0x0146000000007b1d */ /* 0x000fec0000010000 */
[----:B------:R-:W-:-:S02]  /*1f200*/  UMOV UR4, 0x400 ;  /* 0x0000040000047882 */ /* 0x000fc40000000000 */
[----:B-1----:R-:W-:-:S06]  /*1f210*/  ULEA UR4, UR5, UR4, 0x18 ;  /* 0x0000000405047291 */ /* 0x002fcc000f8ec03f */
[----:B0-----:R-:W-:-:S05]  /*1f220*/  IMAD.U32 R22, RZ, RZ, UR4 ;  /* 0x00000004ff167e24 */ /* 0x001fca000f8e00ff */
[----:B------:R0:W1:Y:S01]  /*1f230*/  LDS.128 R16, [R22+0x308d0] ;  /* 0x0308d00016107984 */ /* 0x0000620000000c00 */
[----:B------:R-:W-:Y:S06]  /*1f240*/  BAR.ARV 0x4, 0x180 ;  /* 0x0106000000007b1d */ /* 0x000fec0000002000 */
[----:B------:R-:W-:Y:S05]  /*1f250*/  BRA `(.L_x_4057) ;  /* 0x0000000800407947 */ /* 0x000fea0003800000 */
.L_x_4056:
[----:B------:R-:W1:Y:S01]  /*1f260*/  S2R R8, SR_TID.X ;  /* 0x0000000000087919 */ /* 0x000e620000002100 */
[----:B------:R-:W-:Y:S01]  /*1f270*/  UMOV UR4, 0xffffffff ;  /* 0xffffffff00047882 */ /* 0x000fe20000000000 */
[----:B-1----:R-:W-:-:S04]  /*1f280*/  LOP3.LUT R8, R8, 0x1f, RZ, 0xc0, !PT ;  /* 0x0000001f08087812 */ /* 0x002fc800078ec0ff */
[----:B------:R-:W-:Y:S01]  /*1f290*/  ISETP.NE.AND P0, PT, R8, 0x1f, PT ;  /* 0x0000001f0800780c */ /* 0x000fe20003f05270 */
[----:B------:R-:W-:-:S12]  /*1f2a0*/  BRA.DIV UR4, `(.L_x_4058) ;  /* 0x0000004a04c47947 */ /* 0x000fd8000b800000 */
[----:B0-----:R-:W-:Y:S01]  /*1f2b0*/  IMAD.IADD R5, R19, 0x1, R8 ;  /* 0x0000000113057824 */ /* 0x001fe200078e0208 */
        /* <DEDUP_REMOVED lines=30> */
.L_x_4223:
[----:B------:R-:W-:Y:S02]  /*1f4a0*/  ULDC UR4, c[0x0][0xc38] ;  /* 0x00030e0000047ab9 */ /* 0x000fe40000000800 */
[----:B------:R-:W-:-:S04]  /*1f4b0*/  IMAD.U32 R7, RZ, RZ, UR4 ;  /* 0x00000004ff077e24 */ /* 0x000fc8000f8e00ff */
[----:B-1----:R-:W-:-:S04]  /*1f4c0*/  IMAD R3, R14, R7, RZ ;  /* 0x000000070e037224 */ /* 0x002fc800078e02ff */
[----:B------:R-:W-:-:S05]  /*1f4d0*/  IMAD.IADD R8, R0, 0x1, R3 ;  /* 0x0000000100087824 */ /* 0x000fca00078e0203 */
[----:B------:R-:W-:-:S13]  /*1f4e0*/  ISETP.GT.AND P6, PT, R8, R5, PT ;  /* 0x000000050800720c */ /* 0x000fda0003fc4270 */
[----:B------:R-:W-:Y:S05]  /*1f4f0*/  @P6 BRA `(.L_x_4059) ;  /* 0x00000000009c6947 */ /* 0x000fea0003800000 */
.L_x_4064:
        /* <DEDUP_REMOVED lines=14> */
.L_x_4062:
[----:B------:R-:W-:Y:S05]  /*1f5e0*/  BSYNC B0 ;  /* 0x0000000000007941 */ /* 0x000fea0003800000 */
.L_x_4061:
[----:B------:R-:W-:-:S03]  /*1f5f0*/  UMOV UR4, 0xffffffff ;  /* 0xffffffff00047882 */ /* 0x000fc60000000000 */
[----:B------:R-:W-:Y:S05]  /*1f600*/  BRA.DIV UR4, `(.L_x_4063) ;  /* 0x0000004e04107947 */ /* 0x000fea000b800000 */
[----:B-----5:R-:W2:Y:S02]  /*1f610*/  SHFL.UP PT, R14, R4, 0x1, RZ ;  /* 0x04200000040e7989 */ /* 0x020ea400000e00ff */
[----:B--2---:R-:W-:-:S04]  /*1f620*/  SEL R13, R14, RZ, P1 ;  /* 0x000000ff0e0d7207 */ /* 0x004fc80000800000 */
[----:B------:R-:W-:-:S05]  /*1f630*/  IADD3 R13, R4, R13, RZ ;  /* 0x0000000d040d7210 */ /* 0x000fca0007ffe0ff */
        /* <DEDUP_REMOVED lines=13> */
.L_x_4231:
[----:B------:R-:W-:Y:S02]  /*1f710*/  ULDC UR4, c[0x0][0xc38] ;  /* 0x00030e0000047ab9 */ /* 0x000fe40000000800 */
[----:B------:R-:W-:-:S04]  /*1f720*/  IMAD.U32 R7, RZ, RZ, UR4 ;  /* 0x00000004ff077e24 */ /* 0x000fc8000f8e00ff */
[----:B-1----:R-:W-:-:S04]  /*1f730*/  IMAD R3, R14, R7, RZ ;  /* 0x000000070e037224 */ /* 0x002fc800078e02ff */
[----:B------:R-:W-:-:S05]  /*1f740*/  IMAD.IADD R8, R3, 0x1, R8 ;  /* 0x0000000103087824 */ /* 0x000fca00078e0208 */
[----:B------:R-:W-:-:S13]  /*1f750*/  ISETP.GT.AND P6, PT, R8, R5, PT ;  /* 0x000000050800720c */ /* 0x000fda0003fc4270 */
[----:B------:R-:W-:Y:S05]  /*1f760*/  @!P6 BRA `(.L_x_4064) ;  /* 0xfffffffc0064e947 */ /* 0x000fea000383ffff */
.L_x_4059:
        /* <DEDUP_REMOVED lines=8> */
.L_x_4235:
[----:B------:R-:W-:Y:S01]  /*1f7f0*/  ISETP.NE.AND P0, PT, R2, RZ, PT ;  /* 0x000000ff0200720c */ /* 0x000fe20003f05270 */
[----:B------:R-:W-:-:S12]  /*1f800*/  IMAD.MOV.U32 R14, RZ, RZ, RZ ;  /* 0x000000ffff0e7224 */ /* 0x000fd800078e00ff */
[----:B------:R-:W-:Y:S05]  /*1f810*/  @!P0 BRA `(.L_x_4066) ;  /* 0x0000000000108947 */ /* 0x000fea0003800000 */
[----:B------:R-:W-:Y:S01]  /*1f820*/  UMOV UR4, 0xffffffff ;  /* 0xffffffff00047882 */ /* 0x000fe20000000000 */
[----:B------:R-:W-:Y:S02]  /*1f830*/  VIADD R12, R0, 0xffffffff ;  /* 0xffffffff000c7836 */ /* 0x000fe40000000000 */
[----:B------:R-:W-:Y:S05]  /*1f840*/  BRA.DIV UR4, `(.L_x_4067) ;  /* 0x0000004e04847947 */ /* 0x000fea000b800000 */
[----:B------:R3:W4:Y:S02]  /*1f850*/  SHFL.IDX PT, R14, R6, R12, 0x1f ;  /* 0x00001f0c060e7589 */ /* 0x00072400000e0000 */
.L_x_4066:
        /* <DEDUP_REMOVED lines=20> */
[-C--:B------:R-:W-:Y:S01]  /*1f9a0*/  @!P1 IADD3 R5, R5, -R6.reuse, RZ ;  /* 0x8000000605059210 */ /* 0x080fe20007ffe0ff */
        /* <DEDUP_REMOVED lines=10> */
.L_x_4060:
[----:B------:R-:W-:Y:S01]  /*1fa50*/  UMOV UR4, URZ ;  /* 0x0000003f00047c82 */ /* 0x000fe20008000000 */
[----:B------:R-:W-:Y:S01]  /*1fa60*/  UMOV UR5, URZ ;  /* 0x0000003f00057c82 */ /* 0x000fe20008000000 */
[----:B------:R-:W-:Y:S01]  /*1fa70*/  ULDC UR6, c[0x0][0xc3c] ;  /* 0x00030f0000067ab9 */ /* 0x000fe20000000800 */
[----:B------:R-:W-:Y:S02]  /*1fa80*/  IMAD.MOV.U32 R16, RZ, RZ, R5 ;  /* 0x000000ffff107224 */ /* 0x000fe400078e0005 */
[----:B------:R-:W-:Y:S02]  /*1fa90*/  IMAD.U32 R17, RZ, RZ, UR4 ;  /* 0x00000004ff117e24 */ /* 0x000fe4000f8e00ff */
[----:B------:R-:W-:Y:S02]  /*1faa0*/  IMAD.U32 R18, RZ, RZ, UR5 ;  /* 0x00000005ff127e24 */ /* 0x000fe4000f8e00ff */
[----:B------:R-:W-:-:S07]  /*1fab0*/  IMAD.U32 R19, RZ, RZ, UR6 ;  /* 0x00000006ff137e24 */ /* 0x000fce000f8e00ff */
.L_x_4068:
        /* <DEDUP_REMOVED lines=10> */
.L_x_4057:
[----:B------:R-:W-:Y:S02]  /*1fb60*/  ULDC UR4, c[0x0][0xc3c] ;  /* 0x00030f0000047ab9 */ /* 0x000fe40000000800 */
[----:B-1----:R-:W-:-:S13]  /*1fb70*/  ISETP.GE.AND P0, PT, R19, UR4, PT ;  /* 0x0000000413007c0c */ /* 0x002fda000bf06270 */
[----:B------:R-:W-:Y:S05]  /*1fb80*/  @!P0 BRA `(.L_x_4069) ;  /* 0xffffffa000f48947 */ /* 0x000fea000383ffff */
[----:B------:R-:W-:Y:S05]  /*1fb90*/  BSYNC B8 ;  /* 0x0000000000087941 */ /* 0x000fea0003800000 */
.L_x_3966:
[----:B------:R-:W3:Y:S01]  /*1fba0*/  LDL.LU R0, [R1+0x28] ;  /* 0x0000280001007983 */ /* 0x000ee20000300800 */
[----:B------:R-:W-:Y:S01]  /*1fbb0*/  BSSY B0, `(.L_x_4070) ;  /* 0x000000b000007945 */ /* 0x000fe20003800000 */
[----:B------:R-:W1:Y:S01]  /*1fbc0*/  S2R R5, SR_CgaCtaId ;  /* 0x0000000000057919 */ /* 0x000e620000008800 */
[----:B---3--:R-:W-:-:S05]  /*1fbd0*/  VIADD R0, R0, 0x1 ;  /* 0x0000000100007836 */ /* 0x008fca0000000000 */
[----:B--2---:R-:W-:-:S04]  /*1fbe0*/  LEA.HI R2, R0, R0, RZ, 0x1 ;  /* 0x0000000000027211 */ /* 0x004fc800078f08ff */
[----:B0-----:R-:W-:Y:S02]  /*1fbf0*/  LOP3.LUT R3, R2, 0xfffffffe, RZ, 0xc0, !PT ;  /* 0xfffffffe02037812 */ /* 0x001fe400078ec0ff */
[----:B------:R-:W-:-:S03]  /*1fc00*/  MOV R2, 0x400 ;  /* 0x0000040000027802 */ /* 0x000fc60000000f00 */
[----:B------:R-:W-:Y:S01]  /*1fc10*/  IMAD.IADD R0, R0, 0x1, -R3 ;  /* 0x0000000100007824 */ /* 0x000fe200078e0a03 */
[----:B-1----:R-:W-:-:S04]  /*1fc20*/  LEA R7, R5, R2, 0x18 ;  /* 0x0000000205077211 */ /* 0x002fc800078ec0ff */
[----:B------:R-:W-:-:S04]  /*1fc30*/  SHF.L.U32 R0, R0, 0x1f, RZ ;  /* 0x0000001f00007819 */ /* 0x000fc800000006ff */
[----:B------:R-:W0:Y:S02]  /*1fc40*/  SYNCS.PHASECHK.TRANS64.TRYWAIT P0, [R7+URZ+0x30820], R0 ;  /* 0x03082000070075a7 */ /* 0x000e24000800017f */
[----:B0-----:R-:W-:Y:S05]  /*1fc50*/  @!P0 BRA `(.L_x_4071) ;  /* 0x0000004800a48947 */ /* 0x001fea0003800000 */
.L_x_4238:
[----:B------:R-:W-:Y:S05]  /*1fc60*/  BSYNC B0 ;  /* 0x0000000000007941 */ /* 0x000fea0003800000 */
.L_x_4070:
[----:B------:R-:W-:-:S03]  /*1fc70*/  UMOV UR4, 0xffffffff ;  /* 0xffffffff00047882 */ /* 0x000fc60000000000 */
[----:B------:R-:W-:Y:S05]  /*1fc80*/  BRA.DIV UR4, `(.L_x_4072) ;  /* 0x0000004a04ac7947 */ /* 0x000fea000b800000 */
[----:B0-----:R-:W0:Y:S02]  /*1fc90*/  S2R R0, SR_TID.X ;  /* 0x0000000000007919 */ /* 0x001e240000002100 */
[----:B0-----:R-:W-:-:S04]  /*1fca0*/  SHF.R.U32.HI R0, RZ, 0x5, R0 ;  /* 0x00000005ff007819 */ /* 0x001fc80000011600 */
[----:B------:R-:W-:-:S05]  /*1fcb0*/  LOP3.LUT R0, R0, 0x3, RZ, 0xc0, !PT ;  /* 0x0000000300007812 */ /* 0x000fca00078ec0ff */
[----:B------:R0:W1:Y:S02]  /*1fcc0*/  SHFL.IDX PT, R14, R0, RZ, 0x1f ;  /* 0x00001fff000e7589 */ /* 0x00006400000e0000 */
.L_x_4241:
[----:B-1----:R-:W-:-:S13]  /*1fcd0*/  ISETP.NE.AND P0, PT, R14, RZ, PT ;  /* 0x000000ff0e00720c */ /* 0x002fda0003f05270 */
[----:B------:R-:W-:Y:S05]  /*1fce0*/  @P0 BRA `(.L_x_3741) ;  /* 0x0000000000880947 */ /* 0x000fea0003800000 */
[----:B------:R-:W-:-:S03]  /*1fcf0*/  UMOV UR4, 0xffffffff ;  /* 0xffffffff00047882 */ /* 0x000fc60000000000 */
[----:B------:R-:W-:Y:S05]  /*1fd00*/  BRA.DIV UR4, `(.L_x_4073) ;  /* 0x0000004a04c07947 */ /* 0x000fea000b800000 */
[----:B------:R-:W-:-:S13]  /*1fd10*/  ELECT P6, URZ, PT ;  /* 0x00000000003f782f */ /* 0x000fda00038c0000 */
.L_x_4244:
[----:B------:R-:W-:Y:S05]  /*1fd20*/  @!P6 BRA `(.L_x_3741) ;  /* 0x000000000078e947 */ /* 0x000fea0003800000 */
[----:B------:R-:W-:-:S06]  /*1fd30*/  ULOP3.LUT UR4, UR61, 0x2, URZ, 0xfc, !UPT ;  /* 0x000000023d047892 */ /* 0x000fcc000f8efc3f */
[----:B0-----:R-:W-:-:S05]  /*1fd40*/  IMAD.U32 R0, RZ, RZ, UR4 ;  /* 0x00000004ff007e24 */ /* 0x001fca000f8e00ff */
[----:B------:R-:W-:-:S13]  /*1fd50*/  ISETP.NE.AND P0, PT, R0, 0x3, PT ;  /* 0x000000030000780c */ /* 0x000fda0003f05270 */
[----:B------:R-:W-:Y:S05]  /*1fd60*/  @!P0 BRA `(.L_x_4074) ;  /* 0x0000000000048947 */ /* 0x000fea0003800000 */
[----:B------:R-:W-:Y:S01]  /*1fd70*/  BPT.TRAP 0x1 ;  /* 0x000000040000795c */ /* 0x000fe20000300000 */
.L_x_4074:
[----:B------:R-:W-:Y:S01]  /*1fd80*/  IMAD R5, R26, 0x8, R7 ;  /* 0x000000081a057824 */ /* 0x000fe200078e0207 */
[----:B------:R-:W-:Y:S02]  /*1fd90*/  SHF.L.U32 R0, R28, 0x1f, RZ ;  /* 0x0000001f1c007819 */ /* 0x000fe400000006ff */
[----:B------:R-:W-:Y:S02]  /*1fda0*/  IADD3 R26, R26, 0x1, RZ ;  /* 0x000000011a1a7810 */ /* 0x000fe40007ffe0ff */
[----:B------:R-:W0:Y:S02]  /*1fdb0*/  SYNCS.PHASECHK.TRANS64.TRYWAIT P1, [R5+URZ+0x30840], R0 ;  /* 0x03084000050075a7 */ /* 0x000e24000802017f */
[----:B------:R-:W-:-:S04]  /*1fdc0*/  ISETP.NE.AND P2, PT, R26, 0x2, PT ;  /* 0x000000021a00780c */ /* 0x000fc80003f45270 */
[----:B------:R-:W-:Y:S01]  /*1fdd0*/  SEL R3, RZ, 0x1, P2 ;  /* 0x00000001ff037807 */ /* 0x000fe20001000000 */
[----:B0-----:R-:W-:Y:S08]  /*1fde0*/  @!P1 BRA `(.L_x_4075) ;  /* 0x0000004800a89947 */ /* 0x001ff00003800000 */
.L_x_4245:
[----:B------:R-:W-:Y:S02]  /*1fdf0*/  SEL R26, R26, RZ, P2 ;  /* 0x000000ff1a1a7207 */ /* 0x000fe40001000000 */
[----:B------:R-:W-:Y:S01]  /*1fe00*/  LOP3.LUT R2, R28, R3, RZ, 0x3c, !PT ;  /* 0x000000031c027212 */ /* 0x000fe200078e3cff */
[----:B------:R-:W-:Y:S06]  /*1fe10*/  @!P0 BRA `(.L_x_4076) ;  /* 0x0000000000048947 */ /* 0x000fec0003800000 */
[----:B------:R-:W-:Y:S01]  /*1fe20*/  BPT.TRAP 0x1 ;  /* 0x000000040000795c */ /* 0x000fe20000300000 */
.L_x_4076:
[----:B------:R-:W-:Y:S01]  /*1fe30*/  IMAD R3, R26, 0x8, R7 ;  /* 0x000000081a037824 */ /* 0x000fe200078e0207 */
[----:B------:R-:W-:-:S04]  /*1fe40*/  SHF.L.U32 R2, R2, 0x1f, RZ ;  /* 0x0000001f02027819 */ /* 0x000fc800000006ff */
[----:B------:R-:W1:Y:S02]  /*1fe50*/  SYNCS.PHASECHK.TRANS64.TRYWAIT P1, [R3+URZ+0x30840], R2 ;  /* 0x03084002030075a7 */ /* 0x000e64000802017f */
[----:B-1----:R-:W-:Y:S05]  /*1fe60*/  @!P1 BRA `(.L_x_4077) ;  /* 0x00000048009c9947 */ /* 0x002fea0003800000 */
.L_x_4246:
[----:B------:R-:W-:Y:S05]  /*1fe70*/  @!P0 BRA `(.L_x_4078) ;  /* 0x0000000000048947 */ /* 0x000fea0003800000 */
[----:B------:R-:W-:Y:S01]  /*1fe80*/  BPT.TRAP 0x1 ;  /* 0x000000040000795c */ /* 0x000fe20000300000 */
.L_x_4078:
[----:B------:R-:W2:Y:S02]  /*1fe90*/  SYNCS.PHASECHK.TRANS64.TRYWAIT P1, [R5+URZ+0x30860], R0 ;  /* 0x03086000050075a7 */ /* 0x000ea4000802017f */
[----:B--2---:R-:W-:Y:S05]  /*1fea0*/  @!P1 BRA `(.L_x_4079) ;  /* 0x0000004800a09947 */ /* 0x004fea0003800000 */
.L_x_4247:
[----:B------:R-:W-:Y:S05]  /*1feb0*/  @!P0 BRA `(.L_x_4080) ;  /* 0x0000000000048947 */ /* 0x000fea0003800000 */
[----:B------:R-:W-:Y:S01]  /*1fec0*/  BPT.TRAP 0x1 ;  /* 0x000000040000795c */ /* 0x000fe20000300000 */
.L_x_4080:
[----:B---3--:R3:W4:Y:S02]  /*1fed0*/  SYNCS.PHASECHK.TRANS64.TRYWAIT P0, [R3+URZ+0x30860], R2 ;  /* 0x03086002030075a7 */ /* 0x008724000800017f */
[----:B----4-:R-:W-:Y:S05]  /*1fee0*/  @!P0 NANOSLEEP.SYNCS 0x989680 ;  /* 0x009896800000895d */ /* 0x010fea0003900000 */
[----:B------:R-:W4:Y:S02]  /*1fef0*/  @!P0 SYNCS.PHASECHK.TRANS64 P0, [R3+URZ+0x30860], R2 ;  /* 0x03086002030085a7 */ /* 0x000f24000800007f */
[----:B----4-:R-:W-:Y:S05]  /*1ff00*/  @!P0 BRA `(.L_x_4080) ;  /* 0xfffffffc00f08947 */ /* 0x010fea000383ffff */
.L_x_3741:
[----:B------:R-:W-:Y:S05]  /*1ff10*/  BSYNC B9 ;  /* 0x0000000000097941 */ /* 0x000fea0003800000 */
.L_x_3738:
[----:B------:R-:W-:Y:S05]  /*1ff20*/  EXIT ;  /* 0x000000000000794d */ /* 0x000fea0003800000 */
.L_x_3759:
[----:B0-----:R0:W1:Y:S02]  /*1ff30*/  SYNCS.PHASECHK.TRANS64.TRYWAIT P5, [R86+URZ+0x30890], R87 ;  /* 0x03089057560075a7 */ /* 0x00106400080a017f */
[----:B-1----:R-:W-:Y:S05]  /*1ff40*/  @!P5 NANOSLEEP.SYNCS 0x989680 ;  /* 0x009896800000d95d */ /* 0x002fea0003900000 */
[----:B------:R-:W1:Y:S02]  /*1ff50*/  @!P5 SYNCS.PHASECHK.TRANS64 P5, [R86+URZ+0x30890], R87 ;  /* 0x030890575600d5a7 */ /* 0x000e6400080a007f */
[----:B-1----:R-:W-:Y:S05]  /*1ff60*/  @!P5 BRA `(.L_x_3759) ;  /* 0xfffffffc00f0d947 */ /* 0x002fea000383ffff */
[----:B------:R-:W-:Y:S05]  /*1ff70*/  BRA `(.L_x_4081) ;  /* 0xfffffe38001c7947 */ /* 0x000fea000383ffff */
.L_x_3760:
        /* <DEDUP_REMOVED lines=8> */
.L_x_4083:
[----:B------:R-:W-:Y:S05]  /*20000*/  BSYNC B1 ;  /* 0x0000000000017941 */ /* 0x000fea0003800000 */
.L_x_4082:
        /* <DEDUP_REMOVED lines=8> */
.L_x_4084:
[----:B------:R-:W-:Y:S01]  /*20090*/  IMAD.MOV.U32 R11, RZ, RZ, R14 ;  /* 0x000000ffff0b7224 */ /* 0x000fe200078e000e */
[----:B------:R-:W-:Y:S06]  /*200a0*/  BRA `(.L_x_4085) ;  /* 0xfffffe3400e47947 */ /* 0x000fec000383ffff */
.L_x_3785:
[----:B------:R-:W-:Y:S01]  /*200b0*/  BSSY B1, `(.L_x_4086) ;  /* 0x0000008000017945 */ /* 0x000fe20003800000 */
[----:B0---4-:R-:W-:Y:S01]  /*200c0*/  IMAD.MOV.U32 R13, RZ, RZ, R118 ;  /* 0x000000ffff0d7224 */ /* 0x011fe200078e0076 */
[----:B------:R-:W-:Y:S01]  /*200d0*/  MOV R15, 0xffffffff ;  /* 0xffffffff000f7802 */ /* 0x000fe20000000f00 */
[----:B------:R-:W-:Y:S02]  /*200e0*/  IMAD.MOV.U32 R12, RZ, RZ, 0x1 ;  /* 0x00000001ff0c7424 */ /* 0x000fe400078e00ff */
[----:B---3--:R-:W-:-:S07]  /*200f0*/  IMAD.MOV.U32 R11, RZ, RZ, 0x1c1f ;  /* 0x00001c1fff0b7424 */ /* 0x008fce00078e00ff */
[----:B-12---:R-:W-:Y:S05]  /*20100*/  WARPSYNC.COLLECTIVE R15, `(.L_x_4087) ;  /* 0x000000000f087348 */ /* 0x006fea0003c00000 */
[----:B------:R0:W3:Y:S02]  /*20110*/  SHFL.IDX P6, R14, R13, R12, R11 ;  /* 0x0000000c0d0e7389 */ /* 0x0000e400000c000b */
[----:B0123--:R-:W-:Y:S01]  /*20120*/  ENDCOLLECTIVE ;  /* 0x000000000000791b */ /* 0x00ffe20003800000 */
.L_x_4087:
[----:B------:R-:W-:Y:S05]  /*20130*/  BSYNC B1 ;  /* 0x0000000000017941 */ /* 0x000fea0003800000 */
.L_x_4086:
        /* <DEDUP_REMOVED lines=8> */
.L_x_4088:
[----:B------:R-:W-:Y:S01]  /*201c0*/  IMAD.MOV.U32 R58, RZ, RZ, R14 ;  /* 0x000000ffff3a7224 */ /* 0x000fe200078e000e */
[----:B------:R-:W-:Y:S06]  /*201d0*/  BRA `(.L_x_4089) ;  /* 0xfffffe4c00107947 */ /* 0x000fec000383ffff */
.L_x_3815:
[----:B-1----:R1:W2:Y:S02]  /*201e0*/  SYNCS.PHASECHK.TRANS64.TRYWAIT P5, [R86+URZ+0x30890], R87 ;  /* 0x03089057560075a7 */ /* 0x0022a400080a017f */
[----:B--2---:R-:W-:Y:S05]  /*201f0*/  @!P5 NANOSLEEP.SYNCS 0x989680 ;  /* 0x009896800000d95d */ /* 0x004fea0003900000 */
[----:B------:R-:W2:Y:S02]  /*20200*/  @!P5 SYNCS.PHASECHK.TRANS64 P5, [R86+URZ+0x30890], R87 ;  /* 0x030890575600d5a7 */ /* 0x000ea400080a007f */
[----:B--2---:R-:W-:Y:S05]  /*20210*/  @!P5 BRA `(.L_x_3815) ;  /* 0xfffffffc00f0d947 */ /* 0x004fea000383ffff */
[----:B------:R-:W-:Y:S05]  /*20220*/  BRA `(.L_x_4090) ;  /* 0xfffffe6c00507947 */ /* 0x000fea000383ffff */
.L_x_3816:
        /* <DEDUP_REMOVED lines=8> */
.L_x_4092:
[----:B------:R-:W-:Y:S05]  /*202b0*/  BSYNC B1 ;  /* 0x0000000000017941 */ /* 0x000fea0003800000 */
.L_x_4091:
        /* <DEDUP_REMOVED lines=8> */
.L_x_4093:
[----:B------:R-:W-:Y:S01]  /*20340*/  IMAD.MOV.U32 R11, RZ, RZ, R14 ;  /* 0x000000ffff0b7224 */ /* 0x000fe200078e000e */
[----:B------:R-:W-:Y:S06]  /*20350*/  BRA `(.L_x_4094) ;  /* 0xfffffe6c001c7947 */ /* 0x000fec000383ffff */
.L_x_3829:
[----:B------:R-:W-:Y:S01]  /*20360*/  BSSY B1, `(.L_x_4095) ;  /* 0x0000008000017945 */ /* 0x000fe20003800000 */
[----:B--234-:R-:W-:Y:S02]  /*20370*/  IMAD.MOV.U32 R13, RZ, RZ, R118 ;  /* 0x000000ffff0d7224 */ /* 0x01cfe400078e0076 */
[----:B------:R-:W-:Y:S02]  /*20380*/  IMAD.MOV.U32 R12, RZ, RZ, 0x1 ;  /* 0x00000001ff0c7424 */ /* 0x000fe400078e00ff */
[----:B------:R-:W-:Y:S02]  /*20390*/  IMAD.MOV.U32 R11, RZ, RZ, 0x1c1f ;  /* 0x00001c1fff0b7424 */ /* 0x000fe400078e00ff */
[----:B------:R-:W-:-:S07]  /*203a0*/  IMAD.MOV.U32 R15, RZ, RZ, -0x1 ;  /* 0xffffffffff0f7424 */ /* 0x000fce00078e00ff */
[----:B01----:R-:W-:Y:S05]  /*203b0*/  WARPSYNC.COLLECTIVE R15, `(.L_x_4096) ;  /* 0x000000000f087348 */ /* 0x003fea0003c00000 */
[----:B------:R2:W3:Y:S02]  /*203c0*/  SHFL.IDX P6, R14, R13, R12, R11 ;  /* 0x0000000c0d0e7389 */ /* 0x0004e400000c000b */
[----:B0123--:R-:W-:Y:S01]  /*203d0*/  ENDCOLLECTIVE ;  /* 0x000000000000791b */ /* 0x00ffe20003800000 */
.L_x_4096:
[----:B------:R-:W-:Y:S05]  /*203e0*/  BSYNC B1 ;  /* 0x0000000000017941 */ /* 0x000fea0003800000 */
.L_x_4095:
        /* <DEDUP_REMOVED lines=8> */
.L_x_4097:
[----:B------:R-:W-:Y:S01]  /*20470*/  IMAD.MOV.U32 R36, RZ, RZ, R14 ;  /* 0x000000ffff247224 */ /* 0x000fe200078e000e */
[----:B------:R-:W-:Y:S06]  /*20480*/  BRA `(.L_x_4098) ;  /* 0xfffffe8000cc7947 */ /* 0x000fec000383ffff */
.L_x_3842:
[----:B0-----:R0:W1:Y:S02]  /*20490*/  SYNCS.PHASECHK.TRANS64.TRYWAIT P3, [R86+URZ+0x30890], R87 ;  /* 0x03089057560075a7 */ /* 0x001064000806017f */
[----:B-1----:R-:W-:Y:S05]  /*204a0*/  @!P3 NANOSLEEP.SYNCS 0x989680 ;  /* 0x009896800000b95d */ /* 0x002fea0003900000 */
[----:B------:R-:W1:Y:S02]  /*204b0*/  @!P3 SYNCS.PHASECHK.TRANS64 P3, [R86+URZ+0x30890], R87 ;  /* 0x030890575600b5a7 */ /* 0x000e64000806007f */
[----:B-1----:R-:W-:Y:S05]  /*204c0*/  @!P3 BRA `(.L_x_3842) ;  /* 0xfffffffc00f0b947 */ /* 0x002fea000383ffff */
[----:B------:R-:W-:Y:S05]  /*204d0*/  BRA `(.L_x_4099) ;  /* 0xfffffe9800cc7947 */ /* 0x000fea000383ffff */
.L_x_3843:
        /* <DEDUP_REMOVED lines=8> */
.L_x_4101:
[----:B------:R-:W-:Y:S05]  /*20560*/  BSYNC B1 ;  /* 0x0000000000017941 */ /* 0x000fea0003800000 */
.L_x_4100:
        /* <DEDUP_REMOVED lines=8> */
.L_x_4102:
[----:B------:R-:W-:Y:S01]  /*205f0*/  IMAD.MOV.U32 R38, RZ, RZ, R14 ;  /* 0x000000ffff267224 */ /* 0x000fe200078e000e */
[----:B------:R-:W-:Y:S06]  /*20600*/  BRA `(.L_x_4103) ;  /* 0xfffffe9800f07947 */ /* 0x000fec000383ffff */
.L_x_3846:
        /* <DEDUP_REMOVED lines=8> */
.L_x_4105:
[----:B------:R-:W-:Y:S05]  /*20690*/  BSYNC B1 ;  /* 0x0000000000017941 */ /* 0x000fea0003800000 */
.L_x_4104:
        /* <DEDUP_REMOVED lines=8> */
.L_x_4106:
[----:B------:R-:W-:Y:S01]  /*20720*/  IMAD.MOV.U32 R38, RZ, RZ, R14 ;  /* 0x000000ffff267224 */ /* 0x000fe200078e000e */
[----:B------:R-:W-:Y:S06]  /*20730*/  BRA `(.L_x_4107) ;  /* 0xfffffe9c004c7947 */ /* 0x000fec000383ffff */
.L_x_3850:
[----:B---3--:R3:W0:Y:S02]  /*20740*/  SYNCS.PHASECHK.TRANS64.TRYWAIT P2, [R86+URZ+0x308b0], R87 ;  /* 0x0308b057560075a7 */ /* 0x008624000804017f */
[----:B0-----:R-:W-:Y:S05]  /*20750*/  @!P2 NANOSLEEP.SYNCS 0x989680 ;  /* 0x009896800000a95d */ /* 0x001fea0003900000 */
[----:B------:R-:W0:Y:S02]  /*20760*/  @!P2 SYNCS.PHASECHK.TRANS64 P2, [R86+URZ+0x308b0], R87 ;  /* 0x0308b0575600a5a7 */ /* 0x000e24000804007f */
[----:B0-----:R-:W-:Y:S05]  /*20770*/  @!P2 BRA `(.L_x_3850) ;  /* 0xfffffffc00f0a947 */ /* 0x001fea000383ffff */
[----:B------:R-:W-:Y:S05]  /*20780*/  BRA `(.L_x_4108) ;  /* 0xfffffea000287947 */ /* 0x000fea000383ffff */
.L_x_3868:
        /* <DEDUP_REMOVED lines=8> */
.L_x_4110:
[----:B------:R-:W-:Y:S05]  /*20810*/  BSYNC B1 ;  /* 0x0000000000017941 */ /* 0x000fea0003800000 */
.L_x_4109:
        /* <DEDUP_REMOVED lines=8> */
.L_x_4111:
[----:B------:R-:W-:Y:S02]  /*208a0*/  IMAD.MOV.U32 R13, RZ, RZ, R27 ;  /* 0x000000ffff0d7224 */ /* 0x000fe400078e001b */
[----:B------:R-:W-:-:S07]  /*208b0*/  IMAD.MOV.U32 R0, RZ, RZ, R14 ;  /* 0x000000ffff007224 */ /* 0x000fce00078e000e */
[----:B------:R-:W-:Y:S05]  /*208c0*/  WARPSYNC.COLLECTIVE R15, `(.L_x_4112) ;  /* 0x000000000f087348 */ /* 0x000fea0003c00000 */
[----:B------:R0:W1:Y:S02]  /*208d0*/  SHFL.IDX P6, R14, R13, R12, R11 ;  /* 0x0000000c0d0e7389 */ /* 0x00006400000c000b */
[----:B01----:R-:W-:Y:S01]  /*208e0*/  ENDCOLLECTIVE ;  /* 0x000000000000791b */ /* 0x003fe20003800000 */
.L_x_4112:
[----:B------:R-:W-:Y:S02]  /*208f0*/  IMAD.MOV.U32 R13, RZ, RZ, R26 ;  /* 0x000000ffff0d7224 */ /* 0x000fe400078e001a */
[----:B------:R-:W-:-:S07]  /*20900*/  IMAD.MOV.U32 R5, RZ, RZ, R14 ;  /* 0x000000ffff057224 */ /* 0x000fce00078e000e */
[----:B------:R-:W-:Y:S05]  /*20910*/  WARPSYNC.COLLECTIVE R15, `(.L_x_4113) ;  /* 0x000000000f087348 */ /* 0x000fea0003c00000 */
[----:B------:R0:W1:Y:S02]  /*20920*/  SHFL.IDX P6, R14, R13, R12, R11 ;  /* 0x0000000c0d0e7389 */ /* 0x00006400000c000b */
[----:B01----:R-:W-:Y:S01]  /*20930*/  ENDCOLLECTIVE ;  /* 0x000000000000791b */ /* 0x003fe20003800000 */
.L_x_4113:
[----:B------:R-:W-:Y:S05]  /*20940*/  BRA `(.L_x_4114) ;  /* 0xfffffeac00fc7947 */ /* 0x000fea000383ffff */
.L_x_3872:
[----:B0-----:R0:W1:Y:S02]  /*20950*/  SYNCS.PHASECHK.TRANS64.TRYWAIT P0, [R18+URZ+0x30800], R5 ;  /* 0x03080005120075a7 */ /* 0x001064000800017f */
[----:B-1----:R-:W-:Y:S05]  /*20960*/  @!P0 NANOSLEEP.SYNCS 0x989680 ;  /* 0x009896800000895d */ /* 0x002fea0003900000 */
[----:B------:R-:W1:Y:S02]  /*20970*/  @!P0 SYNCS.PHASECHK.TRANS64 P0, [R18+URZ+0x30800], R5 ;  /* 0x03080005120085a7 */ /* 0x000e64000800007f */
[----:B-1----:R-:W-:Y:S05]  /*20980*/  @!P0 BRA `(.L_x_3872) ;  /* 0xfffffffc00f08947 */ /* 0x002fea000383ffff */
[----:B------:R-:W-:Y:S05]  /*20990*/  BRA `(.L_x_4115) ;  /* 0xfffffeb800947947 */ /* 0x000fea000383ffff */
.L_x_3896:
        /* <DEDUP_REMOVED lines=8> */
.L_x_4117:
[----:B------:R-:W-:Y:S05]  /*20a20*/  BSYNC B1 ;  /* 0x0000000000017941 */ /* 0x000fea0003800000 */
.L_x_4116:
        /* <DEDUP_REMOVED lines=8> */
.L_x_4118:
[----:B------:R-:W-:Y:S02]  /*20ab0*/  IMAD.MOV.U32 R13, RZ, RZ, R27 ;  /* 0x000000ffff0d7224 */ /* 0x000fe400078e001b */
[----:B------:R-:W-:-:S07]  /*20ac0*/  IMAD.MOV.U32 R0, RZ, RZ, R14 ;  /* 0x000000ffff007224 */ /* 0x000fce00078e000e */
[----:B------:R-:W-:Y:S05]  /*20ad0*/  WARPSYNC.COLLECTIVE R15, `(.L_x_4119) ;  /* 0x000000000f087348 */ /* 0x000fea0003c00000 */
[----:B------:R0:W1:Y:S02]  /*20ae0*/  SHFL.IDX P6, R14, R13, R12, R11 ;  /* 0x0000000c0d0e7389 */ /* 0x00006400000c000b */
[----:B01----:R-:W-:Y:S01]  /*20af0*/  ENDCOLLECTIVE ;  /* 0x000000000000791b */ /* 0x003fe20003800000 */
.L_x_4119:
[----:B------:R-:W-:Y:S02]  /*20b00*/  IMAD.MOV.U32 R13, RZ, RZ, R26 ;  /* 0x000000ffff0d7224 */ /* 0x000fe400078e001a */
[----:B------:R-:W-:-:S07]  /*20b10*/  IMAD.MOV.U32 R21, RZ, RZ, R14 ;  /* 0x000000ffff157224 */ /* 0x000fce00078e000e */
[----:B------:R-:W-:Y:S05]  /*20b20*/  WARPSYNC.COLLECTIVE R15, `(.L_x_4120) ;  /* 0x000000000f087348 */ /* 0x000fea0003c00000 */
[----:B------:R0:W1:Y:S02]  /*20b30*/  SHFL.IDX P6, R14, R13, R12, R11 ;  /* 0x0000000c0d0e7389 */ /* 0x00006400000c000b */
[----:B01----:R-:W-:Y:S01]  /*20b40*/  ENDCOLLECTIVE ;  /* 0x000000000000791b */ /* 0x003fe20003800000 */
.L_x_4120:
[----:B------:R-:W-:Y:S01]  /*20b50*/  IMAD.MOV.U32 R20, RZ, RZ, R14 ;  /* 0x000000ffff147224 */ /* 0x000fe200078e000e */
[----:B------:R-:W-:Y:S06]  /*20b60*/  BRA `(.L_x_4121) ;  /* 0xfffffed800407947 */ /* 0x000fec000383ffff */
.L_x_3900:
[----:B0-----:R0:W1:Y:S02]  /*20b70*/  SYNCS.PHASECHK.TRANS64.TRYWAIT P0, [R18+URZ+0x30800], R5 ;  /* 0x03080005120075a7 */ /* 0x001064000800017f */
[----:B-1----:R-:W-:Y:S05]  /*20b80*/  @!P0 NANOSLEEP.SYNCS 0x989680 ;  /* 0x009896800000895d */ /* 0x002fea0003900000 */
[----:B------:R-:W1:Y:S02]  /*20b90*/  @!P0 SYNCS.PHASECHK.TRANS64 P0, [R18+URZ+0x30800], R5 ;  /* 0x03080005120085a7 */ /* 0x000e64000800007f */
[----:B-1----:R-:W-:Y:S05]  /*20ba0*/  @!P0 BRA `(.L_x_3900) ;  /* 0xfffffffc00f08947 */ /* 0x002fea000383ffff */
[----:B------:R-:W-:Y:S05]  /*20bb0*/  BRA `(.L_x_4122) ;  /* 0xfffffee000407947 */ /* 0x000fea000383ffff */
.L_x_3914:
[----:B-1----:R1:W0:Y:S02]  /*20bc0*/  SYNCS.PHASECHK.TRANS64.TRYWAIT P1, [R3+URZ+0x30830], R0 ;  /* 0x03083000030075a7 */ /* 0x002224000802017f */
[----:B0-----:R-:W-:Y:S05]  /*20bd0*/  @!P1 NANOSLEEP.SYNCS 0x989680 ;  /* 0x009896800000995d */ /* 0x001fea0003900000 */
[----:B------:R-:W0:Y:S02]  /*20be0*/  @!P1 SYNCS.PHASECHK.TRANS64 P1, [R3+URZ+0x30830], R0 ;  /* 0x03083000030095a7 */ /* 0x000e24000802007f */
[----:B0-----:R-:W-:Y:S05]  /*20bf0*/  @!P1 BRA `(.L_x_3914) ;  /* 0xfffffffc00f09947 */ /* 0x001fea000383ffff */
[----:B------:R-:W-:Y:S05]  /*20c00*/  BRA `(.L_x_3913) ;  /* 0xffffff0400707947 */ /* 0x000fea000383ffff */
.L_x_3922:
[----:B-1----:R1:W2:Y:S02]  /*20c10*/  SYNCS.PHASECHK.TRANS64.TRYWAIT P1, [R10+URZ+0x30830], R5 ;  /* 0x030830050a0075a7 */ /* 0x0022a4000802017f */
[----:B--2---:R-:W-:Y:S05]  /*20c20*/  @!P1 NANOSLEEP.SYNCS 0x989680 ;  /* 0x009896800000995d */ /* 0x004fea0003900000 */
[----:B------:R-:W2:Y:S02]  /*20c30*/  @!P1 SYNCS.PHASECHK.TRANS64 P1, [R10+URZ+0x30830], R5 ;  /* 0x030830050a0095a7 */ /* 0x000ea4000802007f */
[----:B--2---:R-:W-:Y:S05]  /*20c40*/  @!P1 BRA `(.L_x_3922) ;  /* 0xfffffffc00f09947 */ /* 0x004fea000383ffff */
[----:B------:R-:W-:Y:S05]  /*20c50*/  BRA `(.L_x_3921) ;  /* 0xffffff2c00287947 */ /* 0x000fea000383ffff */
.L_x_3927:
[----:B-1----:R1:W2:Y:S02]  /*20c60*/  SYNCS.PHASECHK.TRANS64.TRYWAIT P1, [R11+URZ+0x30850], R0 ;  /* 0x030850000b0075a7 */ /* 0x0022a4000802017f */
[----:B--2---:R-:W-:Y:S05]  /*20c70*/  @!P1 NANOSLEEP.SYNCS 0x989680 ;  /* 0x009896800000995d */ /* 0x004fea0003900000 */
[----:B------:R-:W2:Y:S02]  /*20c80*/  @!P1 SYNCS.PHASECHK.TRANS64 P1, [R11+URZ+0x30850], R0 ;  /* 0x030850000b0095a7 */ /* 0x000ea4000802007f */
[----:B--2---:R-:W-:Y:S05]  /*20c90*/  @!P1 BRA `(.L_x_3927) ;  /* 0xfffffffc00f09947 */ /* 0x004fea000383ffff */
[----:B------:R-:W-:Y:S05]  /*20ca0*/  BRA `(.L_x_3926) ;  /* 0xffffff3800d47947 */ /* 0x000fea000383ffff */
.L_x_3935:
[----:B-1----:R1:W2:Y:S02]  /*20cb0*/  SYNCS.PHASECHK.TRANS64.TRYWAIT P1, [R8+URZ+0x30850], R3 ;  /* 0x03085003080075a7 */ /* 0x0022a4000802017f */
[----:B--2---:R-:W-:Y:S05]  /*20cc0*/  @!P1 NANOSLEEP.SYNCS 0x989680 ;  /* 0x009896800000995d */ /* 0x004fea0003900000 */
[----:B------:R-:W2:Y:S02]  /*20cd0*/  @!P1 SYNCS.PHASECHK.TRANS64 P1, [R8+URZ+0x30850], R3 ;  /* 0x03085003080095a7 */ /* 0x000ea4000802007f */
[----:B--2---:R-:W-:Y:S05]  /*20ce0*/  @!P1 BRA `(.L_x_3935) ;  /* 0xfffffffc00f09947 */ /* 0x004fea000383ffff */
[----:B------:R-:W-:Y:S05]  /*20cf0*/  BRA `(.L_x_3934) ;  /* 0xffffff54002c7947 */ /* 0x000fea000383ffff */
.L_x_3972:
        /* <DEDUP_REMOVED lines=11> */
.L_x_4124:
[----:B------:R-:W-:Y:S05]  /*20db0*/  BSYNC B1 ;  /* 0x0000000000017941 */ /* 0x000fea0003800000 */
.L_x_4123:
[----:B------:R-:W-:Y:S05]  /*20dc0*/  BRA `(.L_x_4125) ;  /* 0xffffff9800107947 */ /* 0x000fea000383ffff */
.L_x_3974:
[----:B------:R-:W-:Y:S01]  /*20dd0*/  BSSY B1, `(.L_x_4126) ;  /* 0x0000006000017945 */ /* 0x000fe20003800000 */
[----:B------:R-:W-:-:S07]  /*20de0*/  IMAD.MOV.U32 R15, RZ, RZ, -0x1 ;  /* 0xffffffffff0f7424 */ /* 0x000fce00078e00ff */
[----:B0-----:R-:W-:Y:S05]  /*20df0*/  WARPSYNC.COLLECTIVE R15, `(.L_x_4127) ;  /* 0x000000000f0c7348 */ /* 0x001fea0003c00000 */
[----:B------:R-:W-:Y:S02]  /*20e00*/  ELECT P6, UR62, PT ;  /* 0x00000000003e782f */ /* 0x000fe400038c0000 */
[----:B------:R-:W-:Y:S01]  /*20e10*/  MOV R14, UR62 ;  /* 0x0000003e000e7c02 */ /* 0x000fe20008000f00 */
[----:B0-----:R-:W-:Y:S10]  /*20e20*/  ENDCOLLECTIVE ;  /* 0x000000000000791b */ /* 0x001ff40003800000 */
.L_x_4127:
[----:B------:R-:W-:Y:S05]  /*20e30*/  BSYNC B1 ;  /* 0x0000000000017941 */ /* 0x000fea0003800000 */
.L_x_4126:
[----:B------:R-:W-:Y:S05]  /*20e40*/  BRA `(.L_x_3973) ;  /* 0xffffff9800087947 */ /* 0x000fea000383ffff */
.L_x_3976:
[----:B0-----:R0:W1:Y:S02]  /*20e50*/  SYNCS.PHASECHK.TRANS64.TRYWAIT P0, [R22+URZ+0x30820], R5 ;  /* 0x03082005160075a7 */ /* 0x001064000800017f */
[----:B-1----:R-:W-:Y:S05]  /*20e60*/  @!P0 NANOSLEEP.SYNCS 0x989680 ;  /* 0x009896800000895d */ /* 0x002fea0003900000 */
[----:B------:R-:W1:Y:S02]  /*20e70*/  @!P0 SYNCS.PHASECHK.TRANS64 P0, [R22+URZ+0x30820], R5 ;  /* 0x03082005160085a7 */ /* 0x000e64000800007f */
[----:B-1----:R-:W-:Y:S05]  /*20e80*/  @!P0 BRA `(.L_x_3976) ;  /* 0xfffffffc00f08947 */ /* 0x002fea000383ffff */
[----:B------:R-:W-:Y:S05]  /*20e90*/  BRA `(.L_x_4128) ;  /* 0xffffff9800187947 */ /* 0x000fea000383ffff */
.L_x_3980:
[----:B-1----:R1:W2:Y:S02]  /*20ea0*/  SYNCS.PHASECHK.TRANS64.TRYWAIT P0, [R9+URZ+0x308a0], R8 ;  /* 0x0308a008090075a7 */ /* 0x0022a4000800017f */
[----:B--2---:R-:W-:Y:S05]  /*20eb0*/  @!P0 NANOSLEEP.SYNCS 0x989680 ;  /* 0x009896800000895d */ /* 0x004fea0003900000 */
[----:B------:R-:W2:Y:S02]  /*20ec0*/  @!P0 SYNCS.PHASECHK.TRANS64 P0, [R9+URZ+0x308a0], R8 ;  /* 0x0308a008090085a7 */ /* 0x000ea4000800007f */
[----:B--2---:R-:W-:Y:S05]  /*20ed0*/  @!P0 BRA `(.L_x_3980) ;  /* 0xfffffffc00f08947 */ /* 0x004fea000383ffff */
[----:B------:R-:W-:Y:S05]  /*20ee0*/  BRA `(.L_x_4129) ;  /* 0xffffff9800307947 */ /* 0x000fea000383ffff */
.L_x_3987:
[----:B0-----:R0:W2:Y:S02]  /*20ef0*/  SYNCS.PHASECHK.TRANS64.TRYWAIT P0, [R9+URZ+0x308c0], R8 ;  /* 0x0308c008090075a7 */ /* 0x0010a4000800017f */
[----:B--2---:R-:W-:Y:S05]  /*20f00*/  @!P0 NANOSLEEP.SYNCS 0x989680 ;  /* 0x009896800000895d */ /* 0x004fea0003900000 */
[----:B------:R-:W2:Y:S02]  /*20f10*/  @!P0 SYNCS.PHASECHK.TRANS64 P0, [R9+URZ+0x308c0], R8 ;  /* 0x0308c008090085a7 */ /* 0x000ea4000800007f */
[----:B--2---:R-:W-:Y:S05]  /*20f20*/  @!P0 BRA `(.L_x_3987) ;  /* 0xfffffffc00f08947 */ /* 0x004fea000383ffff */
[----:B------:R-:W-:Y:S05]  /*20f30*/  BRA `(.L_x_4130) ;  /* 0xffffff9c002c7947 */ /* 0x000fea000383ffff */
.L_x_3996:
[----:B-1----:R1:W2:Y:S02]  /*20f40*/  SYNCS.PHASECHK.TRANS64.TRYWAIT P1, [R8+URZ+0x308a0], R7 ;  /* 0x0308a007080075a7 */ /* 0x0022a4000802017f */
[----:B--2---:R-:W-:Y:S05]  /*20f50*/  @!P1 NANOSLEEP.SYNCS 0x989680 ;  /* 0x009896800000995d */ /* 0x004fea0003900000 */
[----:B------:R-:W2:Y:S02]  /*20f60*/  @!P1 SYNCS.PHASECHK.TRANS64 P1, [R8+URZ+0x308a0], R7 ;  /* 0x0308a007080095a7 */ /* 0x000ea4000802007f */
[----:B--2---:R-:W-:Y:S05]  /*20f70*/  @!P1 BRA `(.L_x_3996) ;  /* 0xfffffffc00f09947 */ /* 0x004fea000383ffff */
[----:B------:R-:W-:Y:S05]  /*20f80*/  BRA `(.L_x_4131) ;  /* 0xffffffa000607947 */ /* 0x000fea000383ffff */
.L_x_4003:
[----:B0-----:R0:W2:Y:S02]  /*20f90*/  SYNCS.PHASECHK.TRANS64.TRYWAIT P1, [R8+URZ+0x308c0], R7 ;  /* 0x0308c007080075a7 */ /* 0x0010a4000802017f */
[----:B--2---:R-:W-:Y:S05]  /*20fa0*/  @!P1 NANOSLEEP.SYNCS 0x989680 ;  /* 0x009896800000995d */ /* 0x004fea0003900000 */
[----:B------:R-:W2:Y:S02]  /*20fb0*/  @!P1 SYNCS.PHASECHK.TRANS64 P1, [R8+URZ+0x308c0], R7 ;  /* 0x0308c007080095a7 */ /* 0x000ea4000802007f */
[----:B--2---:R-:W-:Y:S05]  /*20fc0*/  @!P1 BRA `(.L_x_4003) ;  /* 0xfffffffc00f09947 */ /* 0x004fea000383ffff */
[----:B------:R-:W-:Y:S05]  /*20fd0*/  BRA `(.L_x_4132) ;  /* 0xffffffa400587947 */ /* 0x000fea000383ffff */
.L_x_4018:
[----:B0-----:R-:W0:Y:S01]  /*20fe0*/  S2R R8, SR_TID.X ;  /* 0x0000000000087919 */ /* 0x001e220000002100 */
        /* <DEDUP_REMOVED lines=10> */
.L_x_4134:
[----:B------:R-:W-:Y:S05]  /*21090*/  BSYNC B0 ;  /* 0x0000000000007941 */ /* 0x000fea0003800000 */
.L_x_4133:
[----:B------:R-:W-:Y:S05]  /*210a0*/  BRA `(.L_x_4135) ;  /* 0xffffffb0007c7947 */ /* 0x000fea000383ffff */
.L_x_4021:
[----:B0-----:R0:W1:Y:S02]  /*210b0*/  SYNCS.PHASECHK.TRANS64.TRYWAIT P0, [R7+URZ+0x30840], R2 ;  /* 0x03084002070075a7 */ /* 0x001064000800017f */
[----:B-1----:R-:W-:Y:S05]  /*210c0*/  @!P0 NANOSLEEP.SYNCS 0x989680 ;  /* 0x009896800000895d */ /* 0x002fea0003900000 */
[----:B------:R-:W1:Y:S02]  /*210d0*/  @!P0 SYNCS.PHASECHK.TRANS64 P0, [R7+URZ+0x30840], R2 ;  /* 0x03084002070085a7 */ /* 0x000e64000800007f */
[----:B-1----:R-:W-:Y:S05]  /*210e0*/  @!P0 BRA `(.L_x_4021) ;  /* 0xfffffffc00f08947 */ /* 0x002fea000383ffff */
[----:B------:R-:W-:Y:S05]  /*210f0*/  BRA `(.L_x_4136) ;  /* 0xffffffb000d87947 */ /* 0x000fea000383ffff */
.L_x_4022:
        /* <DEDUP_REMOVED lines=8> */
.L_x_4138:
[----:B------:R-:W-:Y:S05]  /*21180*/  BSYNC B0 ;  /* 0x0000000000007941 */ /* 0x000fea0003800000 */
.L_x_4137:
[----:B------:R-:W-:Y:S01]  /*21190*/  IMAD.MOV.U32 R13, RZ, RZ, R4 ;  /* 0x000000ffff0d7224 */ /* 0x000fe200078e0004 */
[----:B------:R-:W-:Y:S01]  /*211a0*/  MOV R11, 0x181f ;  /* 0x0000181f000b7802 */ /* 0x000fe20000000f00 */
[----:B------:R-:W-:Y:S02]  /*211b0*/  IMAD.MOV.U32 R12, RZ, RZ, RZ ;  /* 0x000000ffff0c7224 */ /* 0x000fe400078e00ff */
[----:B------:R-:W-:Y:S02]  /*211c0*/  IMAD.MOV.U32 R15, RZ, RZ, -0x1 ;  /* 0xffffffffff0f7424 */ /* 0x000fe400078e00ff */
[----:B------:R-:W-:Y:S02]  /*211d0*/  IMAD.MOV.U32 R2, RZ, RZ, R14 ;  /* 0x000000ffff027224 */ /* 0x000fe400078e000e */
[----:B------:R-:W-:-:S07]  /*211e0*/  @P0 IMAD R8, R5, 0x2, R22 ;  /* 0x0000000205080824 */ /* 0x000fce00078e0216 */
[----:B------:R-:W-:Y:S05]  /*211f0*/  WARPSYNC.COLLECTIVE R15, `(.L_x_4139) ;  /* 0x000000000f087348 */ /* 0x000fea0003c00000 */
[----:B------:R0:W1:Y:S02]  /*21200*/  SHFL.IDX P6, R14, R13, R12, R11 ;  /* 0x0000000c0d0e7389 */ /* 0x00006400000c000b */
[----:B01----:R-:W-:Y:S01]  /*21210*/  ENDCOLLECTIVE ;  /* 0x000000000000791b */ /* 0x003fe20003800000 */
.L_x_4139:
[----:B------:R-:W-:Y:S02]  /*21220*/  IMAD.MOV.U32 R13, RZ, RZ, R0 ;  /* 0x000000ffff0d7224 */ /* 0x000fe400078e0000 */
[----:B------:R-:W-:Y:S02]  /*21230*/  IMAD.MOV.U32 R12, RZ, RZ, 0x1 ;  /* 0x00000001ff0c7424 */ /* 0x000fe400078e00ff */
[----:B------:R-:W-:-:S07]  /*21240*/  IMAD.MOV.U32 R3, RZ, RZ, R14 ;  /* 0x000000ffff037224 */ /* 0x000fce00078e000e */
[----:B------:R-:W-:Y:S05]  /*21250*/  WARPSYNC.COLLECTIVE R15, `(.L_x_4140) ;  /* 0x000000000f087348 */ /* 0x000fea0003c00000 */
[----:B------:R0:W1:Y:S02]  /*21260*/  SHFL.IDX P6, R14, R13, R12, R11 ;  /* 0x0000000c0d0e7389 */ /* 0x00006400000c000b */
[----:B01----:R-:W-:Y:S01]  /*21270*/  ENDCOLLECTIVE ;  /* 0x000000000000791b */ /* 0x003fe20003800000 */
.L_x_4140:
[----:B------:R-:W-:-:S05]  /*21280*/  @P0 LEA R3, P1, R33, R3, 0x1 ;  /* 0x0000000321030211 */ /* 0x000fca00078208ff */
[----:B------:R-:W-:Y:S01]  /*21290*/  @P0 IMAD.X R2, RZ, RZ, R2, P1 ;  /* 0x000000ffff020224 */ /* 0x000fe200008e0602 */
[----:B------:R-:W-:-:S04]  /*212a0*/  ISETP.GE.AND P1, PT, R6, 0x11, PT ;  /* 0x000000110600780c */ /* 0x000fc80003f26270 */
        /* <DEDUP_REMOVED lines=14> */
.L_x_4141:
[----:B------:R-:W-:Y:S02]  /*21390*/  @P1 IMAD R8, R5, 0x2, R22 ;  /* 0x0000000205081824 */ /* 0x000fe400078e0216 */
[----:B------:R-:W-:Y:S02]  /*213a0*/  IMAD.MOV.U32 R13, RZ, RZ, R0 ;  /* 0x000000ffff0d7224 */ /* 0x000fe400078e0000 */
[----:B------:R-:W-:Y:S02]  /*213b0*/  IMAD.MOV.U32 R12, RZ, RZ, 0x2 ;  /* 0x00000002ff0c7424 */ /* 0x000fe400078e00ff */
[----:B------:R-:W-:-:S07]  /*213c0*/  IMAD.MOV.U32 R3, RZ, RZ, R14 ;  /* 0x000000ffff037224 */ /* 0x000fce00078e000e */
[----:B------:R-:W-:Y:S05]  /*213d0*/  WARPSYNC.COLLECTIVE R15, `(.L_x_4142) ;  /* 0x000000000f087348 */ /* 0x000fea0003c00000 */
[----:B------:R0:W1:Y:S02]  /*213e0*/  SHFL.IDX P6, R14, R13, R12, R11 ;  /* 0x0000000c0d0e7389 */ /* 0x00006400000c000b */
[----:B01----:R-:W-:Y:S01]  /*213f0*/  ENDCOLLECTIVE ;  /* 0x000000000000791b */ /* 0x003fe20003800000 */
.L_x_4142:
        /* <DEDUP_REMOVED lines=17> */
.L_x_4143:
[----:B------:R-:W-:Y:S02]  /*21510*/  @P1 IMAD R8, R5, 0x2, R22 ;  /* 0x0000000205081824 */ /* 0x000fe400078e0216 */
[----:B------:R-:W-:Y:S02]  /*21520*/  IMAD.MOV.U32 R13, RZ, RZ, R0 ;  /* 0x000000ffff0d7224 */ /* 0x000fe400078e0000 */
[----:B------:R-:W-:Y:S02]  /*21530*/  IMAD.MOV.U32 R12, RZ, RZ, 0x3 ;  /* 0x00000003ff0c7424 */ /* 0x000fe400078e00ff */
[----:B------:R-:W-:-:S07]  /*21540*/  IMAD.MOV.U32 R3, RZ, RZ, R14 ;  /* 0x000000ffff037224 */ /* 0x000fce00078e000e */
[----:B------:R-:W-:Y:S05]  /*21550*/  WARPSYNC.COLLECTIVE R15, `(.L_x_4144) ;  /* 0x000000000f087348 */ /* 0x000fea0003c00000 */
[----:B------:R0:W1:Y:S02]  /*21560*/  SHFL.IDX P6, R14, R13, R12, R11 ;  /* 0x0000000c0d0e7389 */ /* 0x00006400000c000b */
[----:B01----:R-:W-:Y:S01]  /*21570*/  ENDCOLLECTIVE ;  /* 0x000000000000791b */ /* 0x003fe20003800000 */
.L_x_4144:
        /* <DEDUP_REMOVED lines=17> */
.L_x_4145:
[----:B------:R-:W-:Y:S02]  /*21690*/  @P1 IMAD R8, R5, 0x2, R22 ;  /* 0x0000000205081824 */ /* 0x000fe400078e0216 */
[----:B------:R-:W-:Y:S02]  /*216a0*/  IMAD.MOV.U32 R13, RZ, RZ, R0 ;  /* 0x000000ffff0d7224 */ /* 0x000fe400078e0000 */
[----:B------:R-:W-:Y:S02]  /*216b0*/  IMAD.MOV.U32 R12, RZ, RZ, 0x4 ;  /* 0x00000004ff0c7424 */ /* 0x000fe400078e00ff */
[----:B------:R-:W-:-:S07]  /*216c0*/  IMAD.MOV.U32 R3, RZ, RZ, R14 ;  /* 0x000000ffff037224 */ /* 0x000fce00078e000e */
[----:B------:R-:W-:Y:S05]  /*216d0*/  WARPSYNC.COLLECTIVE R15, `(.L_x_4146) ;  /* 0x000000000f087348 */ /* 0x000fea0003c00000 */
[----:B------:R0:W1:Y:S02]  /*216e0*/  SHFL.IDX P6, R14, R13, R12, R11 ;  /* 0x0000000c0d0e7389 */ /* 0x00006400000c000b */
[----:B01----:R-:W-:Y:S01]  /*216f0*/  ENDCOLLECTIVE ;  /* 0x000000000000791b */ /* 0x003fe20003800000 */
.L_x_4146:
        /* <DEDUP_REMOVED lines=17> */
.L_x_4147:
[----:B------:R-:W-:Y:S02]  /*21810*/  @P1 IMAD R8, R5, 0x2, R22 ;  /* 0x0000000205081824 */ /* 0x000fe400078e0216 */
[----:B------:R-:W-:Y:S02]  /*21820*/  IMAD.MOV.U32 R13, RZ, RZ, R0 ;  /* 0x000000ffff0d7224 */ /* 0x000fe400078e0000 */
[----:B------:R-:W-:Y:S01]  /*21830*/  IMAD.MOV.U32 R12, RZ, RZ, 0x5 ;  /* 0x00000005ff0c7424 */ /* 0x000fe200078e00ff */
[----:B------:R-:W-:-:S07]  /*21840*/  MOV R3, R14 ;  /* 0x0000000e00037202 */ /* 0x000fce0000000f00 */
[----:B------:R-:W-:Y:S05]  /*21850*/  WARPSYNC.COLLECTIVE R15, `(.L_x_4148) ;  /* 0x000000000f087348 */ /* 0x000fea0003c00000 */
[----:B------:R0:W1:Y:S02]  /*21860*/  SHFL.IDX P6, R14, R13, R12, R11 ;  /* 0x0000000c0d0e7389 */ /* 0x00006400000c000b */
[----:B01----:R-:W-:Y:S01]  /*21870*/  ENDCOLLECTIVE ;  /* 0x000000000000791b */ /* 0x003fe20003800000 */
.L_x_4148:
[----:B------:R-:W-:-:S05]  /*21880*/  @P1 LEA R3, P0, R33, R3, 0x1 ;  /* 0x0000000321031211 */ /* 0x000fca00078008ff */
[----:B------:R-:W-:-:S05]  /*21890*/  @P1 IMAD.X R2, RZ, RZ, R2, P0 ;  /* 0x000000ffff021224 */ /* 0x000fca00000e0602 */
[----:B------:R-:W-:Y:S01]  /*218a0*/  @P1 LOP3.LUT R3, R3, R2, RZ, 0x3c, !PT ;  /* 0x0000000203031212 */ /* 0x000fe200078e3cff */
[----:B------:R-:W-:-:S03]  /*218b0*/  IMAD.MOV.U32 R13, RZ, RZ, R4 ;  /* 0x000000ffff0d7224 */ /* 0x000fc600078e0004 */
[----:B------:R-:W-:-:S04]  /*218c0*/  @P1 LOP3.LUT R2, R3, R2, RZ, 0x3c, !PT ;  /* 0x0000000203021212 */ /* 0x000fc800078e3cff */
[----:B------:R-:W-:Y:S01]  /*218d0*/  @P1 LOP3.LUT R3, R3, R2, RZ, 0x3c, !PT ;  /* 0x0000000203031212 */ /* 0x000fe200078e3cff */
[----:B------:R-:W-:-:S04]  /*218e0*/  IMAD.MOV.U32 R0, RZ, RZ, R14 ;  /* 0x000000ffff007224 */ /* 0x000fc800078e000e */
[----:B------:R-:W-:Y:S01]  /*218f0*/  @!PT LDS RZ, [RZ] ;  /* 0x00000000fffff984 */ /* 0x000fe20000000800 */
[----:B------:R-:W-:Y:S01]  /*21900*/  @!PT LDS RZ, [RZ] ;  /* 0x00000000fffff984 */ /* 0x000fe20000000800 */
[----:B------:R-:W-:Y:S01]  /*21910*/  @!PT LDS RZ, [RZ] ;  /* 0x00000000fffff984 */ /* 0x000fe20000000800 */
[----:B------:R0:W-:Y:S03]  /*21920*/  @P1 LDGSTS.E.BYPASS.LTC128B.128 [R8+0x20400], desc[UR56][R2.64], !P4 ;  /* 0x2040000002081fae */ /* 0x0001e6000e101d78 */
[----:B0-----:R-:W-:Y:S05]  /*21930*/  WARPSYNC.COLLECTIVE R15, `(.L_x_4149) ;  /* 0x000000000f087348 */ /* 0x001fea0003c00000 */
[----:B------:R1:W2:Y:S02]  /*21940*/  SHFL.IDX P6, R14, R13, R12, R11 ;  /* 0x0000000c0d0e7389 */ /* 0x0002a400000c000b */
[----:B012---:R-:W-:Y:S01]  /*21950*/  ENDCOLLECTIVE ;  /* 0x000000000000791b */ /* 0x007fe20003800000 */
.L_x_4149:
[----:B------:R-:W-:Y:S01]  /*21960*/  @!PT LDS RZ, [RZ] ;  /* 0x00000000fffff984 */ /* 0x000fe20000000800 */
[----:B------:R-:W-:Y:S01]  /*21970*/  @!PT LDS RZ, [RZ] ;  /* 0x00000000fffff984 */ /* 0x000fe20000000800 */
[----:B------:R-:W-:Y:S01]  /*21980*/  @!PT LDS RZ, [RZ] ;  /* 0x00000000fffff984 */ /* 0x000fe20000000800 */
[----:B------:R-:W-:Y:S04]  /*21990*/  @P1 LDGSTS.E.BYPASS.LTC128B.128 [R8+0x23400], desc[UR56][R2.64+0x80], !P3 ;  /* 0x2340008002081fae */ /* 0x000fe8000d901d78 */
[----:B------:R0:W-:Y:S02]  /*219a0*/  @P1 LDGSTS.E.BYPASS.LTC128B.128 [R8+0x26400], desc[UR56][R2.64+0x100], !P2 ;  /* 0x2640010002081fae */ /* 0x0001e4000d101d78 */
[----:B0-----:R-:W-:Y:S01]  /*219b0*/  IMAD.MOV.U32 R2, RZ, RZ, R14 ;  /* 0x000000ffff027224 */ /* 0x001fe200078e000e */
[----:B------:R-:W-:Y:S06]  /*219c0*/  BRA `(.L_x_4150) ;  /* 0xffffffb000207947 */ /* 0x000fec000383ffff */
.L_x_4027:
        /* <DEDUP_REMOVED lines=9> */
.L_x_4151:
[C---:B------:R-:W-:Y:S01]  /*21a60*/  VIADD R7, R4.reuse, 0x10 ;  /* 0x0000001004077836 */ /* 0x040fe20000000000 */
[----:B------:R-:W-:Y:S01]  /*21a70*/  ISETP.GE.AND P1, PT, R4, R6, PT ;  /* 0x000000060400720c */ /* 0x000fe20003f26270 */
[----:B------:R-:W-:Y:S02]  /*21a80*/  IMAD.MOV.U32 R13, RZ, RZ, R0 ;  /* 0x000000ffff0d7224 */ /* 0x000fe400078e0000 */
[----:B------:R-:W-:-:S10]  /*21a90*/  IMAD.MOV.U32 R2, RZ, RZ, R14 ;  /* 0x000000ffff027224 */ /* 0x000fd400078e000e */
[----:B------:R-:W-:Y:S05]  /*21aa0*/  WARPSYNC.COLLECTIVE R15, `(.L_x_4152) ;  /* 0x000000000f087348 */ /* 0x000fea0003c00000 */
[----:B------:R0:W1:Y:S02]  /*21ab0*/  SHFL.IDX P6, R14, R13, R12, R11 ;  /* 0x0000000c0d0e7389 */ /* 0x00006400000c000b */
[----:B01----:R-:W-:Y:S01]  /*21ac0*/  ENDCOLLECTIVE ;  /* 0x000000000000791b */ /* 0x003fe20003800000 */
.L_x_4152:
        /* <DEDUP_REMOVED lines=8> */
.L_x_4153:
[----:B------:R-:W-:Y:S01]  /*21b50*/  @!PT LDS RZ, [RZ] ;  /* 0x00000000fffff984 */ /* 0x000fe20000000800 */
[----:B------:R-:W-:Y:S01]  /*21b60*/  @!PT LDS RZ, [RZ] ;  /* 0x00000000fffff984 */ /* 0x000fe20000000800 */
[----:B------:R-:W-:Y:S01]  /*21b70*/  @!PT LDS RZ, [RZ] ;  /* 0x00000000fffff984 */ /* 0x000fe20000000800 */
[----:B------:R-:W-:Y:S04]  /*21b80*/  @!P1 LDGSTS.E.BYPASS.LTC128B.128 [R9+0x12400], desc[UR56][R2.64], !P3 ;  /* 0x1240000002099fae */ /* 0x000fe8000d901d78 */
[----:B------:R-:W-:Y:S04]  /*21b90*/  @!P1 LDGSTS.E.BYPASS.LTC128B.128 [R9+0x16400], desc[UR56][R2.64+0x80], !P2 ;  /* 0x1640008002099fae */ /* 0x000fe8000d101d78 */
[----:B------:R0:W-:Y:S01]  /*21ba0*/  @!P1 LDGSTS.E.BYPASS.LTC128B.128 [R9+0x1a400], desc[UR56][R2.64+0x100], !P0 ;  /* 0x1a40010002099fae */ /* 0x0001e2000c101d78 */
[----:B------:R-:W-:Y:S01]  /*21bb0*/  ISETP.GE.AND P1, PT, R7, R6, PT ;  /* 0x000000060700720c */ /* 0x000fe20003f26270 */
[----:B------:R-:W-:-:S02]  /*21bc0*/  IMAD.MOV.U32 R13, RZ, RZ, R0 ;  /* 0x000000ffff0d7224 */ /* 0x000fc400078e0000 */
[----:B0-----:R-:W-:-:S10]  /*21bd0*/  IMAD.MOV.U32 R2, RZ, RZ, R14 ;  /* 0x000000ffff027224 */ /* 0x001fd400078e000e */
[----:B------:R-:W-:Y:S05]  /*21be0*/  WARPSYNC.COLLECTIVE R15, `(.L_x_4154) ;  /* 0x000000000f087348 */ /* 0x000fea0003c00000 */
[----:B------:R0:W1:Y:S02]  /*21bf0*/  SHFL.IDX P6, R14, R13, R12, R11 ;  /* 0x0000000c0d0e7389 */ /* 0x00006400000c000b */
[----:B01----:R-:W-:Y:S01]  /*21c00*/  ENDCOLLECTIVE ;  /* 0x000000000000791b */ /* 0x003fe20003800000 */
.L_x_4154:
        /* <DEDUP_REMOVED lines=8> */
.L_x_4155:
        /* <DEDUP_REMOVED lines=14> */
.L_x_4156:
        /* <DEDUP_REMOVED lines=8> */
.L_x_4157:
        /* <DEDUP_REMOVED lines=14> */
.L_x_4158:
        /* <DEDUP_REMOVED lines=8> */
.L_x_4159:
        /* <DEDUP_REMOVED lines=14> */
.L_x_4160:
        /* <DEDUP_REMOVED lines=8> */
.L_x_4161:
        /* <DEDUP_REMOVED lines=14> */
.L_x_4162:
        /* <DEDUP_REMOVED lines=8> */
.L_x_4163:
        /* <DEDUP_REMOVED lines=9> */
[----:B------:R-:W-:Y:S02]  /*222a0*/  ISETP.GE.AND P1, PT, R7, R6, PT ;  /* 0x000000060700720c */ /* 0x000fe40003f26270 */
[----:B0-----:R-:W-:-:S11]  /*222b0*/  MOV R2, R14 ;  /* 0x0000000e00027202 */ /* 0x001fd60000000f00 */
[----:B------:R-:W-:Y:S05]  /*222c0*/  WARPSYNC.COLLECTIVE R15, `(.L_x_4164) ;  /* 0x000000000f087348 */ /* 0x000fea0003c00000 */
[----:B------:R0:W1:Y:S02]  /*222d0*/  SHFL.IDX P6, R14, R13, R12, R11 ;  /* 0x0000000c0d0e7389 */ /* 0x00006400000c000b */
[----:B01----:R-:W-:Y:S01]  /*222e0*/  ENDCOLLECTIVE ;  /* 0x000000000000791b */ /* 0x003fe20003800000 */
.L_x_4164:
        /* <DEDUP_REMOVED lines=8> */
.L_x_4165:
        /* <DEDUP_REMOVED lines=12> */
.L_x_4166:
[----:B------:R-:W-:Y:S05]  /*22430*/  BRA `(.L_x_4167) ;  /* 0xffffffb000947947 */ /* 0x000fea000383ffff */
.L_x_4032:
[----:B0-----:R0:W1:Y:S02]  /*22440*/  SYNCS.PHASECHK.TRANS64.TRYWAIT P0, [R22+URZ+0x30820], R3 ;  /* 0x03082003160075a7 */ /* 0x001064000800017f */
[----:B-1----:R-:W-:Y:S05]  /*22450*/  @!P0 NANOSLEEP.SYNCS 0x989680 ;  /* 0x009896800000895d */ /* 0x002fea0003900000 */
[----:B------:R-:W1:Y:S02]  /*22460*/  @!P0 SYNCS.PHASECHK.TRANS64 P0, [R22+URZ+0x30820], R3 ;  /* 0x03082003160085a7 */ /* 0x000e64000800007f */
[----:B-1----:R-:W-:Y:S05]  /*22470*/  @!P0 BRA `(.L_x_4032) ;  /* 0xfffffffc00f08947 */ /* 0x002fea000383ffff */
[----:B------:R-:W-:Y:S05]  /*22480*/  BRA `(.L_x_4168) ;  /* 0xffffffb400047947 */ /* 0x000fea000383ffff */
.L_x_4037:
[----:B0-----:R0:W1:Y:S02]  /*22490*/  SYNCS.PHASECHK.TRANS64.TRYWAIT P0, [R7+URZ+0x30840], R2 ;  /* 0x03084002070075a7 */ /* 0x001064000800017f */
[----:B-1----:R-:W-:Y:S05]  /*224a0*/  @!P0 NANOSLEEP.SYNCS 0x989680 ;  /* 0x009896800000895d */ /* 0x002fea0003900000 */
[----:B------:R-:W1:Y:S02]  /*224b0*/  @!P0 SYNCS.PHASECHK.TRANS64 P0, [R7+URZ+0x30840], R2 ;  /* 0x03084002070085a7 */ /* 0x000e64000800007f */
[----:B-1----:R-:W-:Y:S05]  /*224c0*/  @!P0 BRA `(.L_x_4037) ;  /* 0xfffffffc00f08947 */ /* 0x002fea000383ffff */
[----:B------:R-:W-:Y:S05]  /*224d0*/  BRA `(.L_x_4169) ;  /* 0xffffffb400e87947 */ /* 0x000fea000383ffff */
.L_x_4038:
        /* <DEDUP_REMOVED lines=8> */
.L_x_4171:
[----:B------:R-:W-:Y:S05]  /*22560*/  BSYNC B1 ;  /* 0x0000000000017941 */ /* 0x000fea0003800000 */
.L_x_4170:
[----:B------:R0:W-:Y:S04]  /*22570*/  STL [R1+0x80], R0 ;  /* 0x0000800001007387 */ /* 0x0001e80000100800 */
[----:B0-----:R0:W5:Y:S01]  /*22580*/  LDL.LU R0, [R1] ;  /* 0x0000000001007983 */ /* 0x0011620000300800 */
[----:B------:R-:W-:Y:S01]  /*22590*/  IMAD.MOV.U32 R13, RZ, RZ, R8 ;  /* 0x000000ffff0d7224 */ /* 0x000fe200078e0008 */
[----:B------:R-:W-:Y:S01]  /*225a0*/  MOV R12, RZ ;  /* 0x000000ff000c7202 */ /* 0x000fe20000000f00 */
[----:B------:R-:W-:Y:S02]  /*225b0*/  IMAD.MOV.U32 R11, RZ, RZ, 0x181f ;  /* 0x0000181fff0b7424 */ /* 0x000fe400078e00ff */
[----:B------:R-:W-:Y:S02]  /*225c0*/  IMAD.MOV.U32 R15, RZ, RZ, -0x1 ;  /* 0xffffffffff0f7424 */ /* 0x000fe400078e00ff */
[----:B------:R-:W-:-:S02]  /*225d0*/  IMAD.MOV.U32 R3, RZ, RZ, R14 ;  /* 0x000000ffff037224 */ /* 0x000fc400078e000e */
[----:B0-----:R-:W-:-:S07]  /*225e0*/  IMAD.SHL.U32 R4, R33, 0x2, RZ ;  /* 0x0000000221047824 */ /* 0x001fce00078e00ff */
[----:B-----5:R-:W-:Y:S05]  /*225f0*/  WARPSYNC.COLLECTIVE R15, `(.L_x_4172) ;  /* 0x000000000f087348 */ /* 0x020fea0003c00000 */
[----:B------:R0:W1:Y:S02]  /*22600*/  SHFL.IDX P6, R14, R13, R12, R11 ;  /* 0x0000000c0d0e7389 */ /* 0x00006400000c000b */
[----:B01---5:R-:W-:Y:S01]  /*22610*/  ENDCOLLECTIVE ;  /* 0x000000000000791b */ /* 0x023fe20003800000 */
.L_x_4172:
[----:B------:R-:W-:Y:S02]  /*22620*/  IMAD R5, R5, 0x2, R22 ;  /* 0x0000000205057824 */ /* 0x000fe400078e0216 */
[----:B------:R-:W-:Y:S02]  /*22630*/  IMAD.MOV.U32 R13, RZ, RZ, R6 ;  /* 0x000000ffff0d7224 */ /* 0x000fe400078e0006 */
[----:B------:R-:W-:Y:S02]  /*22640*/  IMAD.MOV.U32 R12, RZ, RZ, 0x1 ;  /* 0x00000001ff0c7424 */ /* 0x000fe400078e00ff */
[----:B------:R-:W-:-:S07]  /*22650*/  IMAD.MOV.U32 R2, RZ, RZ, R14 ;  /* 0x000000ffff027224 */ /* 0x000fce00078e000e */
[----:B------:R-:W-:Y:S05]  /*22660*/  WARPSYNC.COLLECTIVE R15, `(.L_x_4173) ;  /* 0x000000000f087348 */ /* 0x000fea0003c00000 */
[----:B------:R0:W1:Y:S02]  /*22670*/  SHFL.IDX P6, R14, R13, R12, R11 ;  /* 0x0000000c0d0e7389 */ /* 0x00006400000c000b */
[----:B01----:R-:W-:Y:S01]  /*22680*/  ENDCOLLECTIVE ;  /* 0x000000000000791b */ /* 0x003fe20003800000 */
.L_x_4173:
[----:B------:R-:W-:-:S05]  /*22690*/  IADD3 R2, P0, R2, R4, RZ ;  /* 0x0000000402027210 */ /* 0x000fca0007f1e0ff */
[----:B------:R-:W-:Y:S02]  /*226a0*/  IMAD.X R3, RZ, RZ, R3, P0 ;  /* 0x000000ffff037224 */ /* 0x000fe400000e0603 */
[----:B------:R-:W-:Y:S01]  /*226b0*/  IMAD.MOV.U32 R13, RZ, RZ, R8 ;  /* 0x000000ffff0d7224 */ /* 0x000fe200078e0008 */
[----:B------:R-:W-:-:S04]  /*226c0*/  LOP3.LUT R0, R0, 0xffffffbf, RZ, 0xc0, !PT ;  /* 0xffffffbf00007812 */ /* 0x000fc800078ec0ff */
[----:B------:R-:W-:-:S04]  /*226d0*/  @P1 LOP3.LUT R0, R0, 0x40, RZ, 0xfc, !PT ;  /* 0x0000004000001812 */ /* 0x000fc800078efcff */
[----:B------:R-:W-:Y:S01]  /*226e0*/  LOP3.LUT P1, RZ, R0, 0x4, RZ, 0xc0, !PT ;  /* 0x0000000400ff7812 */ /* 0x000fe2000782c0ff */
[----:B------:R0:W-:-:S12]  /*226f0*/  STL [R1], R0 ;  /* 0x0000000001007387 */ /* 0x0001d80000100800 */
[----:B------:R-:W-:Y:S01]  /*22700*/  @!PT LDS RZ, [RZ] ;  /* 0x00000000fffff984 */ /* 0x000fe20000000800 */
[----:B------:R-:W-:Y:S01]  /*22710*/  @!PT LDS RZ, [RZ] ;  /* 0x00000000fffff984 */ /* 0x000fe20000000800 */
[----:B------:R-:W-:Y:S01]  /*22720*/  @!PT LDS RZ, [RZ] ;  /* 0x00000000fffff984 */ /* 0x000fe20000000800 */
[----:B------:R-:W-:Y:S04]  /*22730*/  LDGSTS.E.BYPASS.LTC128B.128 [R5+0x1e400], desc[UR56][R2.64], !P1 ;  /* 0x1e40000002057fae */ /* 0x000fe8000c901d78 */
[----:B------:R-:W-:Y:S04]  /*22740*/  LDGSTS.E.BYPASS.LTC128B.128 [R5+0x21400], desc[UR56][R2.64+0x80], !P5 ;  /* 0x2140008002057fae */ /* 0x000fe8000e901d78 */
[----:B------:R1:W-:Y:S02]  /*22750*/  LDGSTS.E.BYPASS.LTC128B.128 [R5+0x24400], desc[UR56][R2.64+0x100], !P4 ;  /* 0x2440010002057fae */ /* 0x0003e4000e101d78 */
[----:B01----:R-:W-:-:S07]  /*22760*/  IMAD.MOV.U32 R3, RZ, RZ, R14 ;  /* 0x000000ffff037224 */ /* 0x003fce00078e000e */
[----:B------:R-:W-:Y:S05]  /*22770*/  WARPSYNC.COLLECTIVE R15, `(.L_x_4174) ;  /* 0x000000000f087348 */ /* 0x000fea0003c00000 */
[----:B------:R0:W1:Y:S02]  /*22780*/  SHFL.IDX P6, R14, R13, R12, R11 ;  /* 0x0000000c0d0e7389 */ /* 0x00006400000c000b */
[----:B01----:R-:W-:Y:S01]  /*22790*/  ENDCOLLECTIVE ;  /* 0x000000000000791b */ /* 0x003fe20003800000 */
.L_x_4174:
[----:B------:R-:W-:Y:S02]  /*227a0*/  IMAD.MOV.U32 R13, RZ, RZ, R6 ;  /* 0x000000ffff0d7224 */ /* 0x000fe400078e0006 */
[----:B------:R-:W-:Y:S02]  /*227b0*/  IMAD.MOV.U32 R12, RZ, RZ, 0x2 ;  /* 0x00000002ff0c7424 */ /* 0x000fe400078e00ff */
[----:B------:R-:W-:-:S07]  /*227c0*/  IMAD.MOV.U32 R2, RZ, RZ, R14 ;  /* 0x000000ffff027224 */ /* 0x000fce00078e000e */
[----:B------:R-:W-:Y:S05]  /*227d0*/  WARPSYNC.COLLECTIVE R15, `(.L_x_4175) ;  /* 0x000000000f087348 */ /* 0x000fea0003c00000 */
[----:B------:R0:W1:Y:S02]  /*227e0*/  SHFL.IDX P6, R14, R13, R12, R11 ;  /* 0x0000000c0d0e7389 */ /* 0x00006400000c000b */
[----:B01----:R-:W-:Y:S01]  /*227f0*/  ENDCOLLECTIVE ;  /* 0x000000000000791b */ /* 0x003fe20003800000 */
.L_x_4175:
        /* <DEDUP_REMOVED lines=13> */
.L_x_4176:
[----:B------:R-:W-:Y:S02]  /*228d0*/  IMAD.MOV.U32 R13, RZ, RZ, R6 ;  /* 0x000000ffff0d7224 */ /* 0x000fe400078e0006 */
[----:B------:R-:W-:Y:S02]  /*228e0*/  IMAD.MOV.U32 R12, RZ, RZ, 0x3 ;  /* 0x00000003ff0c7424 */ /* 0x000fe400078e00ff */
[----:B------:R-:W-:-:S07]  /*228f0*/  IMAD.MOV.U32 R2, RZ, RZ, R14 ;  /* 0x000000ffff027224 */ /* 0x000fce00078e000e */
[----:B------:R-:W-:Y:S05]  /*22900*/  WARPSYNC.COLLECTIVE R15, `(.L_x_4177) ;  /* 0x000000000f087348 */ /* 0x000fea0003c00000 */
[----:B------:R0:W1:Y:S02]  /*22910*/  SHFL.IDX P6, R14, R13, R12, R11 ;  /* 0x0000000c0d0e7389 */ /* 0x00006400000c000b */
[----:B01----:R-:W-:Y:S01]  /*22920*/  ENDCOLLECTIVE ;  /* 0x000000000000791b */ /* 0x003fe20003800000 */
.L_x_4177:
        /* <DEDUP_REMOVED lines=13> */
.L_x_4178:
[----:B------:R-:W-:Y:S02]  /*22a00*/  IMAD.MOV.U32 R13, RZ, RZ, R6 ;  /* 0x000000ffff0d7224 */ /* 0x000fe400078e0006 */
[----:B------:R-:W-:Y:S02]  /*22a10*/  IMAD.MOV.U32 R12, RZ, RZ, 0x4 ;  /* 0x00000004ff0c7424 */ /* 0x000fe400078e00ff */
[----:B------:R-:W-:-:S07]  /*22a20*/  IMAD.MOV.U32 R2, RZ, RZ, R14 ;  /* 0x000000ffff027224 */ /* 0x000fce00078e000e */
[----:B------:R-:W-:Y:S05]  /*22a30*/  WARPSYNC.COLLECTIVE R15, `(.L_x_4179) ;  /* 0x000000000f087348 */ /* 0x000fea0003c00000 */
[----:B------:R0:W1:Y:S02]  /*22a40*/  SHFL.IDX P6, R14, R13, R12, R11 ;  /* 0x0000000c0d0e7389 */ /* 0x00006400000c000b */
[----:B01----:R-:W-:Y:S01]  /*22a50*/  ENDCOLLECTIVE ;  /* 0x000000000000791b */ /* 0x003fe20003800000 */
.L_x_4179:
        /* <DEDUP_REMOVED lines=13> */
.L_x_4180:
[----:B------:R-:W-:-:S05]  /*22b30*/  IMAD.MOV.U32 R2, RZ, RZ, R14 ;  /* 0x000000ffff027224 */ /* 0x000fca00078e000e */
[----:B------:R-:W-:-:S04]  /*22b40*/  IADD3 R2, P0, R2, R4, RZ ;  /* 0x0000000402027210 */ /* 0x000fc80007f1e0ff */
[----:B------:R-:W-:-:S05]  /*22b50*/  IADD3.X R3, RZ, R34, RZ, P0, !PT ;  /* 0x00000022ff037210 */ /* 0x000fca00007fe4ff */
[----:B------:R-:W-:Y:S01]  /*22b60*/  @!PT LDS RZ, [RZ] ;  /* 0x00000000fffff984 */ /* 0x000fe20000000800 */
[----:B------:R-:W-:Y:S01]  /*22b70*/  @!PT LDS RZ, [RZ] ;  /* 0x00000000fffff984 */ /* 0x000fe20000000800 */
[----:B------:R-:W-:Y:S01]  /*22b80*/  @!PT LDS RZ, [RZ] ;  /* 0x00000000fffff984 */ /* 0x000fe20000000800 */
[----:B------:R0:W-:Y:S01]  /*22b90*/  LDGSTS.E.BYPASS.LTC128B.128 [R5+0x20400], desc[UR56][R2.64], !P1 ;  /* 0x2040000002057fae */ /* 0x0001e2000c901d78 */
[----:B------:R-:W-:-:S03]  /*22ba0*/  LOP3.LUT P1, RZ, R0, 0x40, RZ, 0xc0, !PT ;  /* 0x0000004000ff7812 */ /* 0x000fc6000782c0ff */
[----:B------:R0:W5:Y:S01]  /*22bb0*/  LDL.LU R0, [R1+0x80] ;  /* 0x0000800001007983 */ /* 0x0001620000300800 */
[----:B------:R-:W-:Y:S02]  /*22bc0*/  IMAD.MOV.U32 R13, RZ, RZ, R6 ;  /* 0x000000ffff0d7224 */ /* 0x000fe400078e0006 */
[----:B------:R-:W-:Y:S01]  /*22bd0*/  IMAD.MOV.U32 R12, RZ, RZ, 0x5 ;  /* 0x00000005ff0c7424 */ /* 0x000fe200078e00ff */
[----:B------:R0:W-:Y:S06]  /*22be0*/  LDGSTS.E.BYPASS.LTC128B.128 [R5+0x23400], desc[UR56][R2.64+0x80], !P5 ;  /* 0x2340008002057fae */ /* 0x0001ec000e901d78 */
[----:B0----5:R-:W-:Y:S05]  /*22bf0*/  WARPSYNC.COLLECTIVE R15, `(.L_x_4181) ;  /* 0x000000000f087348 */ /* 0x021fea0003c00000 */
[----:B------:R1:W2:Y:S02]  /*22c00*/  SHFL.IDX P6, R14, R13, R12, R11 ;  /* 0x0000000c0d0e7389 */ /* 0x0002a400000c000b */
[----:B012--5:R-:W-:Y:S01]  /*22c10*/  ENDCOLLECTIVE ;  /* 0x000000000000791b */ /* 0x027fe20003800000 */
.L_x_4181:
[----:B------:R-:W-:Y:S01]  /*22c20*/  @!PT LDS RZ, [RZ] ;  /* 0x00000000fffff984 */ /* 0x000fe20000000800 */
[----:B------:R-:W-:Y:S01]  /*22c30*/  @!PT LDS RZ, [RZ] ;  /* 0x00000000fffff984 */ /* 0x000fe20000000800 */
[----:B------:R-:W-:Y:S01]  /*22c40*/  @!PT LDS RZ, [RZ] ;  /* 0x00000000fffff984 */ /* 0x000fe20000000800 */
[----:B------:R0:W-:Y:S01]  /*22c50*/  LDGSTS.E.BYPASS.LTC128B.128 [R5+0x26400], desc[UR56][R2.64+0x100], !P4 ;  /* 0x2640010002057fae */ /* 0x0001e2000e101d78 */
[----:B------:R-:W-:Y:S02]  /*22c60*/  IMAD.MOV.U32 R13, RZ, RZ, R8 ;  /* 0x000000ffff0d7224 */ /* 0x000fe400078e0008 */
[----:B------:R-:W-:-:S07]  /*22c70*/  IMAD.MOV.U32 R34, RZ, RZ, R14 ;  /* 0x000000ffff227224 */ /* 0x000fce00078e000e */
[----:B0-----:R-:W-:Y:S05]  /*22c80*/  WARPSYNC.COLLECTIVE R15, `(.L_x_4182) ;  /* 0x000000000f087348 */ /* 0x001fea0003c00000 */
[----:B------:R1:W2:Y:S02]  /*22c90*/  SHFL.IDX P6, R14, R13, R12, R11 ;  /* 0x0000000c0d0e7389 */ /* 0x0002a400000c000b */
[----:B012---:R-:W-:Y:S01]  /*22ca0*/  ENDCOLLECTIVE ;  /* 0x000000000000791b */ /* 0x007fe20003800000 */
.L_x_4182:
[----:B------:R-:W-:Y:S01]  /*22cb0*/  IMAD.MOV.U32 R2, RZ, RZ, R14 ;  /* 0x000000ffff027224 */ /* 0x000fe200078e000e */
[----:B------:R-:W-:Y:S06]  /*22cc0*/  BRA `(.L_x_4183) ;  /* 0xffffffb000fc7947 */ /* 0x000fec000383ffff */
.L_x_4043:
[----:B0-----:R0:W2:Y:S02]  /*22cd0*/  SYNCS.PHASECHK.TRANS64.TRYWAIT P0, [R6+URZ+0x30860], R2 ;  /* 0x03086002060075a7 */ /* 0x0010a4000800017f */
[----:B--2---:R-:W-:Y:S05]  /*22ce0*/  @!P0 NANOSLEEP.SYNCS 0x989680 ;  /* 0x009896800000895d */ /* 0x004fea0003900000 */
[----:B------:R-:W2:Y:S02]  /*22cf0*/  @!P0 SYNCS.PHASECHK.TRANS64 P0, [R6+URZ+0x30860], R2 ;  /* 0x03086002060085a7 */ /* 0x000ea4000800007f */
[----:B--2---:R-:W-:Y:S05]  /*22d00*/  @!P0 BRA `(.L_x_4043) ;  /* 0xfffffffc00f08947 */ /* 0x004fea000383ffff */
[----:B------:R-:W-:Y:S05]  /*22d10*/  BRA `(.L_x_4184) ;  /* 0xffffffb400647947 */ /* 0x000fea000383ffff */
.L_x_4044:
        /* <DEDUP_REMOVED lines=8> */
.L_x_4186:
[----:B------:R-:W-:Y:S05]  /*22da0*/  BSYNC B1 ;  /* 0x0000000000017941 */ /* 0x000fea0003800000 */
.L_x_4185:
        /* <DEDUP_REMOVED lines=9> */
.L_x_4187:
[----:B------:R-:W-:Y:S02]  /*22e40*/  IMAD.MOV.U32 R13, RZ, RZ, R24 ;  /* 0x000000ffff0d7224 */ /* 0x000fe400078e0018 */
[----:B------:R-:W-:Y:S01]  /*22e50*/  IMAD.MOV.U32 R12, RZ, RZ, 0x1 ;  /* 0x00000001ff0c7424 */ /* 0x000fe200078e00ff */
[----:B------:R-:W-:-:S07]  /*22e60*/  MOV R2, R14 ;  /* 0x0000000e00027202 */ /* 0x000fce0000000f00 */
[----:B------:R-:W-:Y:S05]  /*22e70*/  WARPSYNC.COLLECTIVE R15, `(.L_x_4188) ;  /* 0x000000000f087348 */ /* 0x000fea0003c00000 */
[----:B------:R0:W1:Y:S02]  /*22e80*/  SHFL.IDX P6, R14, R13, R12, R11 ;  /* 0x0000000c0d0e7389 */ /* 0x00006400000c000b */
[----:B01----:R-:W-:Y:S01]  /*22e90*/  ENDCOLLECTIVE ;  /* 0x000000000000791b */ /* 0x003fe20003800000 */
.L_x_4188:
        /* <DEDUP_REMOVED lines=16> */
.L_x_4189:
[----:B------:R-:W-:Y:S02]  /*22fa0*/  IMAD.MOV.U32 R13, RZ, RZ, R24 ;  /* 0x000000ffff0d7224 */ /* 0x000fe400078e0018 */
[----:B------:R-:W-:Y:S02]  /*22fb0*/  IMAD.MOV.U32 R12, RZ, RZ, 0x2 ;  /* 0x00000002ff0c7424 */ /* 0x000fe400078e00ff */
[----:B------:R-:W-:-:S07]  /*22fc0*/  IMAD.MOV.U32 R2, RZ, RZ, R14 ;  /* 0x000000ffff027224 */ /* 0x000fce00078e000e */
[----:B------:R-:W-:Y:S05]  /*22fd0*/  WARPSYNC.COLLECTIVE R15, `(.L_x_4190) ;  /* 0x000000000f087348 */ /* 0x000fea0003c00000 */
[----:B------:R0:W1:Y:S02]  /*22fe0*/  SHFL.IDX P6, R14, R13, R12, R11 ;  /* 0x0000000c0d0e7389 */ /* 0x00006400000c000b */
[----:B01----:R-:W-:Y:S01]  /*22ff0*/  ENDCOLLECTIVE ;  /* 0x000000000000791b */ /* 0x003fe20003800000 */
.L_x_4190:
        /* <DEDUP_REMOVED lines=16> */
.L_x_4191:
[----:B------:R-:W-:Y:S01]  /*23100*/  MOV R13, R24 ;  /* 0x00000018000d7202 */ /* 0x000fe20000000f00 */
[----:B------:R-:W-:Y:S02]  /*23110*/  IMAD.MOV.U32 R12, RZ, RZ, 0x3 ;  /* 0x00000003ff0c7424 */ /* 0x000fe400078e00ff */
[----:B------:R-:W-:-:S07]  /*23120*/  IMAD.MOV.U32 R2, RZ, RZ, R14 ;  /* 0x000000ffff027224 */ /* 0x000fce00078e000e */
[----:B------:R-:W-:Y:S05]  /*23130*/  WARPSYNC.COLLECTIVE R15, `(.L_x_4192) ;  /* 0x000000000f087348 */ /* 0x000fea0003c00000 */
[----:B------:R0:W1:Y:S02]  /*23140*/  SHFL.IDX P6, R14, R13, R12, R11 ;  /* 0x0000000c0d0e7389 */ /* 0x00006400000c000b */
[----:B01----:R-:W-:Y:S01]  /*23150*/  ENDCOLLECTIVE ;  /* 0x000000000000791b */ /* 0x003fe20003800000 */
.L_x_4192:
        /* <DEDUP_REMOVED lines=16> */
.L_x_4193:
[----:B------:R-:W-:Y:S02]  /*23260*/  IMAD.MOV.U32 R13, RZ, RZ, R24 ;  /* 0x000000ffff0d7224 */ /* 0x000fe400078e0018 */
[----:B------:R-:W-:Y:S02]  /*23270*/  IMAD.MOV.U32 R12, RZ, RZ, 0x4 ;  /* 0x00000004ff0c7424 */ /* 0x000fe400078e00ff */
[----:B------:R-:W-:-:S07]  /*23280*/  IMAD.MOV.U32 R2, RZ, RZ, R14 ;  /* 0x000000ffff027224 */ /* 0x000fce00078e000e */
[----:B------:R-:W-:Y:S05]  /*23290*/  WARPSYNC.COLLECTIVE R15, `(.L_x_4194) ;  /* 0x000000000f087348 */ /* 0x000fea0003c00000 */
[----:B------:R0:W1:Y:S02]  /*232a0*/  SHFL.IDX P6, R14, R13, R12, R11 ;  /* 0x0000000c0d0e7389 */ /* 0x00006400000c000b */
[----:B01----:R-:W-:Y:S01]  /*232b0*/  ENDCOLLECTIVE ;  /* 0x000000000000791b */ /* 0x003fe20003800000 */
.L_x_4194:
        /* <DEDUP_REMOVED lines=16> */
.L_x_4195:
[----:B------:R-:W-:Y:S02]  /*233c0*/  IMAD.MOV.U32 R13, RZ, RZ, R24 ;  /* 0x000000ffff0d7224 */ /* 0x000fe400078e0018 */
[----:B------:R-:W-:Y:S02]  /*233d0*/  IMAD.MOV.U32 R12, RZ, RZ, 0x5 ;  /* 0x00000005ff0c7424 */ /* 0x000fe400078e00ff */
[----:B------:R-:W-:-:S07]  /*233e0*/  IMAD.MOV.U32 R2, RZ, RZ, R14 ;  /* 0x000000ffff027224 */ /* 0x000fce00078e000e */
[----:B------:R-:W-:Y:S05]  /*233f0*/  WARPSYNC.COLLECTIVE R15, `(.L_x_4196) ;  /* 0x000000000f087348 */ /* 0x000fea0003c00000 */
[----:B------:R0:W1:Y:S02]  /*23400*/  SHFL.IDX P6, R14, R13, R12, R11 ;  /* 0x0000000c0d0e7389 */ /* 0x00006400000c000b */
[----:B01----:R-:W-:Y:S01]  /*23410*/  ENDCOLLECTIVE ;  /* 0x000000000000791b */ /* 0x003fe20003800000 */
.L_x_4196:
        /* <DEDUP_REMOVED lines=13> */
.L_x_4197:
[----:B------:R-:W-:Y:S01]  /*234f0*/  @!PT LDS RZ, [RZ] ;  /* 0x00000000fffff984 */ /* 0x000fe20000000800 */
[----:B------:R-:W-:Y:S01]  /*23500*/  @!PT LDS RZ, [RZ] ;  /* 0x00000000fffff984 */ /* 0x000fe20000000800 */
[----:B------:R-:W-:Y:S01]  /*23510*/  @!PT LDS RZ, [RZ] ;  /* 0x00000000fffff984 */ /* 0x000fe20000000800 */
[----:B------:R0:W-:Y:S01]  /*23520*/  LDGSTS.E.BYPASS.LTC128B.128 [R5+0x5400], desc[UR56][R2.64+0x80], !P0 ;  /* 0x0540008002057fae */ /* 0x0001e2000c101d78 */
[----:B------:R-:W-:-:S13]  /*23530*/  ISETP.LT.OR P0, PT, R7, 0x41, P1 ;  /* 0x000000410700780c */ /* 0x000fda0000f01670 */
[----:B------:R0:W-:Y:S01]  /*23540*/  LDGSTS.E.BYPASS.LTC128B.128 [R5+0x8400], desc[UR56][R2.64+0x100], !P0 ;  /* 0x0840010002057fae */ /* 0x0001e2000c101d78 */
[----:B------:R-:W-:Y:S05]  /*23550*/  BRA `(.L_x_4198) ;  /* 0xffffffb000507947 */ /* 0x000fea000383ffff */
.L_x_4052:
[----:B0-----:R0:W1:Y:S02]  /*23560*/  SYNCS.PHASECHK.TRANS64.TRYWAIT P0, [R0+URZ+0x30860], R3 ;  /* 0x03086003000075a7 */ /* 0x001064000800017f */
[----:B-1----:R-:W-:Y:S05]  /*23570*/  @!P0 NANOSLEEP.SYNCS 0x989680 ;  /* 0x009896800000895d */ /* 0x002fea0003900000 */
[----:B------:R-:W1:Y:S02]  /*23580*/  @!P0 SYNCS.PHASECHK.TRANS64 P0, [R0+URZ+0x30860], R3 ;  /* 0x03086003000085a7 */ /* 0x000e64000800007f */
[----:B-1----:R-:W-:Y:S05]  /*23590*/  @!P0 BRA `(.L_x_4052) ;  /* 0xfffffffc00f08947 */ /* 0x002fea000383ffff */
[----:B------:R-:W-:Y:S05]  /*235a0*/  BRA `(.L_x_4199) ;  /* 0xffffffb400787947 */ /* 0x000fea000383ffff */
.L_x_4053:
[----:B------:R-:W-:Y:S01]  /*235b0*/  BSSY B0, `(.L_x_4200) ;  /* 0x0000008000007945 */ /* 0x000fe20003800000 */
[----:B------:R-:W-:Y:S02]  /*235c0*/  IMAD.MOV.U32 R13, RZ, RZ, R24 ;  /* 0x000000ffff0d7224 */ /* 0x000fe400078e0018 */
[----:B------:R-:W-:Y:S02]  /*235d0*/  IMAD.MOV.U32 R12, RZ, RZ, RZ ;  /* 0x000000ffff0c7224 */ /* 0x000fe400078e00ff */
[----:B------:R-:W-:Y:S02]  /*235e0*/  IMAD.MOV.U32 R11, RZ, RZ, 0x181f ;  /* 0x0000181fff0b7424 */ /* 0x000fe400078e00ff */
[----:B------:R-:W-:-:S07]  /*235f0*/  IMAD.MOV.U32 R15, RZ, RZ, -0x1 ;  /* 0xffffffffff0f7424 */ /* 0x000fce00078e00ff */
[----:B0-2---:R-:W-:Y:S05]  /*23600*/  WARPSYNC.COLLECTIVE R15, `(.L_x_4201) ;  /* 0x000000000f087348 */ /* 0x005fea0003c00000 */
[----:B--2---:R1:W2:Y:S02]  /*23610*/  SHFL.IDX P6, R14, R13, R12, R11 ;  /* 0x0000000c0d0e7389 */ /* 0x0042a400000c000b */
[----:B012---:R-:W-:Y:S01]  /*23620*/  ENDCOLLECTIVE ;  /* 0x000000000000791b */ /* 0x007fe20003800000 */
.L_x_4201:
[----:B------:R-:W-:Y:S05]  /*23630*/  BSYNC B0 ;  /* 0x0000000000007941 */ /* 0x000fea0003800000 */
.L_x_4200:
        /* <DEDUP_REMOVED lines=9> */
.L_x_4202:
        /* <DEDUP_REMOVED lines=14> */
.L_x_4203:
        /* <DEDUP_REMOVED lines=13> */
.L_x_4204:
[----:B------:R-:W-:Y:S02]  /*23880*/  IMAD.MOV.U32 R13, RZ, RZ, R24 ;  /* 0x000000ffff0d7224 */ /* 0x000fe400078e0018 */
[----:B------:R-:W-:Y:S01]  /*23890*/  IMAD.MOV.U32 R12, RZ, RZ, 0x2 ;  /* 0x00000002ff0c7424 */ /* 0x000fe200078e00ff */
[----:B------:R-:W-:-:S13]  /*238a0*/  IADD3 R2, P4, R14, R5, RZ ;  /* 0x000000050e027210 */ /* 0x000fda0007f9e0ff */
[----:B------:R-:W-:Y:S05]  /*238b0*/  WARPSYNC.COLLECTIVE R15, `(.L_x_4205) ;  /* 0x000000000f087348 */ /* 0x000fea0003c00000 */
[----:B------:R0:W1:Y:S02]  /*238c0*/  SHFL.IDX P6, R14, R13, R12, R11 ;  /* 0x0000000c0d0e7389 */ /* 0x00006400000c000b */
[----:B01----:R-:W-:Y:S01]  /*238d0*/  ENDCOLLECTIVE ;  /* 0x000000000000791b */ /* 0x003fe20003800000 */
.L_x_4205:
        /* <DEDUP_REMOVED lines=15> */
.L_x_4206:
[----:B------:R-:W-:Y:S02]  /*239d0*/  IMAD.MOV.U32 R13, RZ, RZ, R24 ;  /* 0x000000ffff0d7224 */ /* 0x000fe400078e0018 */
[----:B------:R-:W-:Y:S01]  /*239e0*/  IMAD.MOV.U32 R12, RZ, RZ, 0x3 ;  /* 0x00000003ff0c7424 */ /* 0x000fe200078e00ff */
[----:B------:R-:W-:-:S13]  /*239f0*/  IADD3 R2, P4, R14, R5, RZ ;  /* 0x000000050e027210 */ /* 0x000fda0007f9e0ff */
[----:B------:R-:W-:Y:S05]  /*23a00*/  WARPSYNC.COLLECTIVE R15, `(.L_x_4207) ;  /* 0x000000000f087348 */ /* 0x000fea0003c00000 */
[----:B------:R0:W1:Y:S02]  /*23a10*/  SHFL.IDX P6, R14, R13, R12, R11 ;  /* 0x0000000c0d0e7389 */ /* 0x00006400000c000b */
[----:B01----:R-:W-:Y:S01]  /*23a20*/  ENDCOLLECTIVE ;  /* 0x000000000000791b */ /* 0x003fe20003800000 */
.L_x_4207:
        /* <DEDUP_REMOVED lines=15> */
.L_x_4208:
[----:B------:R-:W-:Y:S02]  /*23b20*/  IMAD.MOV.U32 R13, RZ, RZ, R24 ;  /* 0x000000ffff0d7224 */ /* 0x000fe400078e0018 */
[----:B------:R-:W-:Y:S01]  /*23b30*/  IMAD.MOV.U32 R12, RZ, RZ, 0x4 ;  /* 0x00000004ff0c7424 */ /* 0x000fe200078e00ff */
[----:B------:R-:W-:-:S13]  /*23b40*/  IADD3 R2, P4, R14, R5, RZ ;  /* 0x000000050e027210 */ /* 0x000fda0007f9e0ff */
[----:B------:R-:W-:Y:S05]  /*23b50*/  WARPSYNC.COLLECTIVE R15, `(.L_x_4209) ;  /* 0x000000000f087348 */ /* 0x000fea0003c00000 */
[----:B------:R0:W1:Y:S02]  /*23b60*/  SHFL.IDX P6, R14, R13, R12, R11 ;  /* 0x0000000c0d0e7389 */ /* 0x00006400000c000b */
[----:B01----:R-:W-:Y:S01]  /*23b70*/  ENDCOLLECTIVE ;  /* 0x000000000000791b */ /* 0x003fe20003800000 */
.L_x_4209:
        /* <DEDUP_REMOVED lines=10> */
[----:B------:R-:W-:Y:S02]  /*23c20*/  ISETP.LT.OR P3, PT, R6, 0x41, P2 ;  /* 0x000000410600780c */ /* 0x000fe40001761670 */
[----:B------:R-:W-:-:S11]  /*23c30*/  MOV R7, R14 ;  /* 0x0000000e00077202 */ /* 0x000fd60000000f00 */
[----:B0-----:R-:W-:Y:S05]  /*23c40*/  WARPSYNC.COLLECTIVE R15, `(.L_x_4210) ;  /* 0x000000000f087348 */ /* 0x001fea0003c00000 */
[----:B------:R1:W2:Y:S02]  /*23c50*/  SHFL.IDX P6, R14, R13, R12, R11 ;  /* 0x0000000c0d0e7389 */ /* 0x0002a400000c000b */
[----:B012---:R-:W-:Y:S01]  /*23c60*/  ENDCOLLECTIVE ;  /* 0x000000000000791b */ /* 0x007fe20003800000 */
.L_x_4210:
[----:B------:R-:W-:Y:S02]  /*23c70*/  IMAD.MOV.U32 R13, RZ, RZ, R24 ;  /* 0x000000ffff0d7224 */ /* 0x000fe400078e0018 */
[----:B------:R-:W-:Y:S01]  /*23c80*/  IMAD.MOV.U32 R12, RZ, RZ, 0x5 ;  /* 0x00000005ff0c7424 */ /* 0x000fe200078e00ff */
[----:B------:R-:W-:-:S13]  /*23c90*/  IADD3 R2, P4, R14, R5, RZ ;  /* 0x000000050e027210 */ /* 0x000fda0007f9e0ff */
[----:B------:R-:W-:Y:S05]  /*23ca0*/  WARPSYNC.COLLECTIVE R15, `(.L_x_4211) ;  /* 0x000000000f087348 */ /* 0x000fea0003c00000 */
[----:B------:R0:W1:Y:S02]  /*23cb0*/  SHFL.IDX P6, R14, R13, R12, R11 ;  /* 0x0000000c0d0e7389 */ /* 0x00006400000c000b */
[----:B01----:R-:W-:Y:S01]  /*23cc0*/  ENDCOLLECTIVE ;  /* 0x000000000000791b */ /* 0x003fe20003800000 */
.L_x_4211:
        /* <DEDUP_REMOVED lines=14> */
.L_x_4212:
[----:B------:R-:W-:Y:S05]  /*23db0*/  BRA `(.L_x_4213) ;  /* 0xffffffb0007c7947 */ /* 0x000fea000383ffff */
.L_x_4058:
        /* <DEDUP_REMOVED lines=8> */
.L_x_4215:
[----:B------:R-:W-:Y:S05]  /*23e40*/  BSYNC B0 ;  /* 0x0000000000007941 */ /* 0x000fea0003800000 */
.L_x_4214:
        /* <DEDUP_REMOVED lines=9> */
.L_x_4216:
        /* <DEDUP_REMOVED lines=18> */
.L_x_4217:
[----:B------:R-:W-:Y:S01]  /*24000*/  IMAD.MOV.U32 R12, RZ, RZ, 0x2 ;  /* 0x00000002ff0c7424 */ /* 0x000fe200078e00ff */
[----:B------:R-:W-:-:S05]  /*24010*/  SEL R7, R14, RZ, P1 ;  /* 0x000000ff0e077207 */ /* 0x000fca0000800000 */
[----:B------:R-:W-:-:S04]  /*24020*/  IMAD.IADD R6, R4, 0x1, R7 ;  /* 0x0000000104067824 */ /* 0x000fc800078e0207 */
[----:B------:R-:W-:-:S07]  /*24030*/  IMAD.MOV.U32 R13, RZ, RZ, R6 ;  /* 0x000000ffff0d7224 */ /* 0x000fce00078e0006 */
[----:B------:R-:W-:Y:S05]  /*24040*/  WARPSYNC.COLLECTIVE R15, `(.L_x_4218) ;  /* 0x000000000f087348 */ /* 0x000fea0003c00000 */
[----:B------:R0:W1:Y:S02]  /*24050*/  SHFL.UP P6, R14, R13, R12, R11 ;  /* 0x0400000c0d0e7389 */ /* 0x00006400000c000b */
[----:B01----:R-:W-:Y:S01]  /*24060*/  ENDCOLLECTIVE ;  /* 0x000000000000791b */ /* 0x003fe20003800000 */
.L_x_4218:
[----:B------:R-:W-:Y:S01]  /*24070*/  IMAD.MOV.U32 R12, RZ, RZ, 0x4 ;  /* 0x00000004ff0c7424 */ /* 0x000fe200078e00ff */
[----:B------:R-:W-:-:S05]  /*24080*/  SEL R7, R14, RZ, P2 ;  /* 0x000000ff0e077207 */ /* 0x000fca0001000000 */
[----:B------:R-:W-:-:S04]  /*24090*/  IMAD.IADD R7, R6, 0x1, R7 ;  /* 0x0000000106077824 */ /* 0x000fc800078e0207 */
[----:B------:R-:W-:-:S07]  /*240a0*/  IMAD.MOV.U32 R13, RZ, RZ, R7 ;  /* 0x000000ffff0d7224 */ /* 0x000fce00078e0007 */
[----:B------:R-:W-:Y:S05]  /*240b0*/  WARPSYNC.COLLECTIVE R15, `(.L_x_4219) ;  /* 0x000000000f087348 */ /* 0x000fea0003c00000 */
[----:B------:R0:W1:Y:S02]  /*240c0*/  SHFL.UP P6, R14, R13, R12, R11 ;  /* 0x0400000c0d0e7389 */ /* 0x00006400000c000b */
[----:B01----:R-:W-:Y:S01]  /*240d0*/  ENDCOLLECTIVE ;  /* 0x000000000000791b */ /* 0x003fe20003800000 */
.L_x_4219:
[----:B------:R-:W-:Y:S02]  /*240e0*/  MOV R12, 0x8 ;  /* 0x00000008000c7802 */ /* 0x000fe40000000f00 */
[----:B------:R-:W-:-:S05]  /*240f0*/  SEL R2, R14, RZ, P3 ;  /* 0x000000ff0e027207 */ /* 0x000fca0001800000 */
[----:B------:R-:W-:-:S04]  /*24100*/  IMAD.IADD R2, R7, 0x1, R2 ;  /* 0x0000000107027824 */ /* 0x000fc800078e0202 */
[----:B------:R-:W-:-:S07]  /*24110*/  IMAD.MOV.U32 R13, RZ, RZ, R2 ;  /* 0x000000ffff0d7224 */ /* 0x000fce00078e0002 */
[----:B------:R-:W-:Y:S05]  /*24120*/  WARPSYNC.COLLECTIVE R15, `(.L_x_4220) ;  /* 0x000000000f087348 */ /* 0x000fea0003c00000 */
[----:B------:R0:W1:Y:S02]  /*24130*/  SHFL.UP P6, R14, R13, R12, R11 ;  /* 0x0400000c0d0e7389 */ /* 0x00006400000c000b */
[----:B01----:R-:W-:Y:S01]  /*24140*/  ENDCOLLECTIVE ;  /* 0x000000000000791b */ /* 0x003fe20003800000 */
.L_x_4220:
[----:B------:R-:W-:Y:S01]  /*24150*/  IMAD.MOV.U32 R12, RZ, RZ, 0x10 ;  /* 0x00000010ff0c7424 */ /* 0x000fe200078e00ff */
[----:B------:R-:W-:-:S05]  /*24160*/  SEL R3, R14, RZ, P4 ;  /* 0x000000ff0e037207 */ /* 0x000fca0002000000 */
[----:B------:R-:W-:-:S04]  /*24170*/  IMAD.IADD R3, R2, 0x1, R3 ;  /* 0x0000000102037824 */ /* 0x000fc800078e0203 */
[----:B------:R-:W-:-:S07]  /*24180*/  IMAD.MOV.U32 R13, RZ, RZ, R3 ;  /* 0x000000ffff0d7224 */ /* 0x000fce00078e0003 */
[----:B------:R-:W-:Y:S05]  /*24190*/  WARPSYNC.COLLECTIVE R15, `(.L_x_4221) ;  /* 0x000000000f087348 */ /* 0x000fea0003c00000 */
[----:B------:R0:W1:Y:S02]  /*241a0*/  SHFL.UP P6, R14, R13, R12, R11 ;  /* 0x0400000c0d0e7389 */ /* 0x00006400000c000b */
[----:B01----:R-:W-:Y:S01]  /*241b0*/  ENDCOLLECTIVE ;  /* 0x000000000000791b */ /* 0x003fe20003800000 */
.L_x_4221:
        /* <DEDUP_REMOVED lines=8> */
.L_x_4222:
[----:B------:R-:W-:Y:S05]  /*24240*/  BRA `(.L_x_4223) ;  /* 0xffffffb000947947 */ /* 0x000fea000383ffff */
.L_x_4063:
        /* <DEDUP_REMOVED lines=8> */
.L_x_4225:
[----:B------:R-:W-:Y:S05]  /*242d0*/  BSYNC B0 ;  /* 0x0000000000007941 */ /* 0x000fea0003800000 */
.L_x_4224:
        /* <DEDUP_REMOVED lines=8> */
.L_x_4226:
[----:B------:R-:W-:Y:S01]  /*24360*/  IMAD.MOV.U32 R12, RZ, RZ, 0x4 ;  /* 0x00000004ff0c7424 */ /* 0x000fe200078e00ff */
[----:B------:R-:W-:-:S05]  /*24370*/  SEL R0, R14, RZ, P2 ;  /* 0x000000ff0e007207 */ /* 0x000fca0001000000 */
[----:B------:R-:W-:-:S04]  /*24380*/  IMAD.IADD R0, R13, 0x1, R0 ;  /* 0x000000010d007824 */ /* 0x000fc800078e0200 */
[----:B------:R-:W-:-:S07]  /*24390*/  IMAD.MOV.U32 R13, RZ, RZ, R0 ;  /* 0x000000ffff0d7224 */ /* 0x000fce00078e0000 */
[----:B------:R-:W-:Y:S05]  /*243a0*/  WARPSYNC.COLLECTIVE R15, `(.L_x_4227) ;  /* 0x000000000f087348 */ /* 0x000fea0003c00000 */
[----:B------:R0:W1:Y:S02]  /*243b0*/  SHFL.UP P6, R14, R13, R12, R11 ;  /* 0x0400000c0d0e7389 */ /* 0x00006400000c000b */
[----:B01----:R-:W-:Y:S01]  /*243c0*/  ENDCOLLECTIVE ;  /* 0x000000000000791b */ /* 0x003fe20003800000 */
.L_x_4227:
[----:B------:R-:W-:Y:S01]  /*243d0*/  IMAD.MOV.U32 R12, RZ, RZ, 0x8 ;  /* 0x00000008ff0c7424 */ /* 0x000fe200078e00ff */
[----:B------:R-:W-:-:S05]  /*243e0*/  SEL R3, R14, RZ, P3 ;  /* 0x000000ff0e037207 */ /* 0x000fca0001800000 */
[----:B------:R-:W-:-:S04]  /*243f0*/  IMAD.IADD R2, R0, 0x1, R3 ;  /* 0x0000000100027824 */ /* 0x000fc800078e0203 */
[----:B------:R-:W-:-:S07]  /*24400*/  IMAD.MOV.U32 R13, RZ, RZ, R2 ;  /* 0x000000ffff0d7224 */ /* 0x000fce00078e0002 */
[----:B------:R-:W-:Y:S05]  /*24410*/  WARPSYNC.COLLECTIVE R15, `(.L_x_4228) ;  /* 0x000000000f087348 */ /* 0x000fea0003c00000 */
[----:B------:R0:W1:Y:S02]  /*24420*/  SHFL.UP P6, R14, R13, R12, R11 ;  /* 0x0400000c0d0e7389 */ /* 0x00006400000c000b */
[----:B01----:R-:W-:Y:S01]  /*24430*/  ENDCOLLECTIVE ;  /* 0x000000000000791b */ /* 0x003fe20003800000 */
.L_x_4228:
[----:B------:R-:W-:Y:S01]  /*24440*/  IMAD.MOV.U32 R12, RZ, RZ, 0x10 ;  /* 0x00000010ff0c7424 */ /* 0x000fe200078e00ff */
[----:B------:R-:W-:-:S05]  /*24450*/  SEL R3, R14, RZ, P4 ;  /* 0x000000ff0e037207 */ /* 0x000fca0002000000 */
[----:B------:R-:W-:-:S04]  /*24460*/  IMAD.IADD R3, R2, 0x1, R3 ;  /* 0x0000000102037824 */ /* 0x000fc800078e0203 */
[----:B------:R-:W-:-:S07]  /*24470*/  IMAD.MOV.U32 R13, RZ, RZ, R3 ;  /* 0x000000ffff0d7224 */ /* 0x000fce00078e0003 */
[----:B------:R-:W-:Y:S05]  /*24480*/  WARPSYNC.COLLECTIVE R15, `(.L_x_4229) ;  /* 0x000000000f087348 */ /* 0x000fea0003c00000 */
[----:B------:R0:W1:Y:S02]  /*24490*/  SHFL.UP P6, R14, R13, R12, R11 ;  /* 0x0400000c0d0e7389 */ /* 0x00006400000c000b */
[----:B01----:R-:W-:Y:S01]  /*244a0*/  ENDCOLLECTIVE ;  /* 0x000000000000791b */ /* 0x003fe20003800000 */
.L_x_4229:
        /* <DEDUP_REMOVED lines=8> */
.L_x_4230:
[----:B------:R-:W-:Y:S05]  /*24530*/  BRA `(.L_x_4231) ;  /* 0xffffffb000747947 */ /* 0x000fea000383ffff */
.L_x_4065:
[----:B------:R-:W-:Y:S01]  /*24540*/  BSSY B0, `(.L_x_4232) ;  /* 0x0000006000007945 */ /* 0x000fe20003800000 */
[----:B------:R-:W-:Y:S01]  /*24550*/  PLOP3.LUT P6, PT, P6, PT, PT, 0x8, 0x0 ;  /* 0x000000000000781c */ /* 0x000fe200037ce170 */
[----:B------:R-:W-:-:S12]  /*24560*/  IMAD.MOV.U32 R15, RZ, RZ, -0x1 ;  /* 0xffffffffff0f7424 */ /* 0x000fd800078e00ff */
[----:B0-----:R-:W-:Y:S05]  /*24570*/  WARPSYNC.COLLECTIVE R15, `(.L_x_4233) ;  /* 0x000000000f087348 */ /* 0x001fea0003c00000 */
[----:B------:R-:W-:Y:S01]  /*24580*/  VOTE.ANY R14, PT, P6 ;  /* 0x00000000000e7806 */ /* 0x000fe200030e0100 */
[----:B0-----:R-:W-:Y:S06]  /*24590*/  ENDCOLLECTIVE ;  /* 0x000000000000791b */ /* 0x001fec0003800000 */
.L_x_4233:
[----:B------:R-:W-:Y:S05]  /*245a0*/  BSYNC B0 ;  /* 0x0000000000007941 */ /* 0x000fea0003800000 */
.L_x_4232:
[----:B------:R-:W-:Y:S01]  /*245b0*/  MOV R2, R14 ;  /* 0x0000000e00027202 */ /* 0x000fe20000000f00 */
[----:B------:R-:W-:Y:S02]  /*245c0*/  IMAD.MOV.U32 R13, RZ, RZ, R4 ;  /* 0x000000ffff0d7224 */ /* 0x000fe400078e0004 */
[----:B------:R-:W-:Y:S01]  /*245d0*/  IMAD.MOV.U32 R11, RZ, RZ, 0x1f ;  /* 0x0000001fff0b7424 */ /* 0x000fe200078e00ff */
[----:B------:R-:W0:Y:S01]  /*245e0*/  POPC R0, R2 ;  /* 0x0000000200007309 */ /* 0x000e220000000000 */
[----:B------:R-:W-:Y:S02]  /*245f0*/  IMAD.MOV.U32 R15, RZ, RZ, -0x1 ;  /* 0xffffffffff0f7424 */ /* 0x000fe400078e00ff */
[----:B0-----:R-:W-:-:S07]  /*24600*/  IMAD.MOV.U32 R12, RZ, RZ, R0 ;  /* 0x000000ffff0c7224 */ /* 0x001fce00078e0000 */
[----:B------:R-:W-:Y:S05]  /*24610*/  WARPSYNC.COLLECTIVE R15, `(.L_x_4234) ;  /* 0x000000000f087348 */ /* 0x000fea0003c00000 */
[----:B------:R0:W1:Y:S02]  /*24620*/  SHFL.IDX P6, R14, R13, R12, R11 ;  /* 0x0000000c0d0e7389 */ /* 0x00006400000c000b */
[----:B01----:R-:W-:Y:S01]  /*24630*/  ENDCOLLECTIVE ;  /* 0x000000000000791b */ /* 0x003fe20003800000 */
.L_x_4234:
[----:B------:R-:W-:Y:S01]  /*24640*/  IMAD.MOV.U32 R4, RZ, RZ, R14 ;  /* 0x000000ffff047224 */ /* 0x000fe200078e000e */
[----:B------:R-:W-:Y:S06]  /*24650*/  BRA `(.L_x_4235) ;  /* 0xffffffb000647947 */ /* 0x000fec000383ffff */
.L_x_4067:
[----:B------:R-:W-:Y:S01]  /*24660*/  BSSY B0, `(.L_x_4236) ;  /* 0x0000007000007945 */ /* 0x000fe20003800000 */
[----:B------:R-:W-:Y:S02]  /*24670*/  IMAD.MOV.U32 R13, RZ, RZ, R6 ;  /* 0x000000ffff0d7224 */ /* 0x000fe400078e0006 */
[----:B------:R-:W-:Y:S02]  /*24680*/  IMAD.MOV.U32 R11, RZ, RZ, 0x1f ;  /* 0x0000001fff0b7424 */ /* 0x000fe400078e00ff */
[----:B------:R-:W-:-:S07]  /*24690*/  IMAD.MOV.U32 R15, RZ, RZ, -0x1 ;  /* 0xffffffffff0f7424 */ /* 0x000fce00078e00ff */
[----:B012---:R-:W-:Y:S05]  /*246a0*/  WARPSYNC.COLLECTIVE R15, `(.L_x_4237) ;  /* 0x000000000f087348 */ /* 0x007fea0003c00000 */
[----:B------:R3:W4:Y:S02]  /*246b0*/  SHFL.IDX P6, R14, R13, R12, R11 ;  /* 0x0000000c0d0e7389 */ /* 0x00072400000c000b */
[----:B01234-:R-:W-:Y:S01]  /*246c0*/  ENDCOLLECTIVE ;  /* 0x000000000000791b */ /* 0x01ffe20003800000 */
.L_x_4237:
[----:B------:R-:W-:Y:S05]  /*246d0*/  BSYNC B0 ;  /* 0x0000000000007941 */ /* 0x000fea0003800000 */
.L_x_4236:
[----:B------:R-:W-:Y:S05]  /*246e0*/  BRA `(.L_x_4066) ;  /* 0xffffffb0005c7947 */ /* 0x000fea000383ffff */
.L_x_4071:
[----:B0-----:R0:W1:Y:S02]  /*246f0*/  SYNCS.PHASECHK.TRANS64.TRYWAIT P0, [R7+URZ+0x30820], R0 ;  /* 0x03082000070075a7 */ /* 0x001064000800017f */
[----:B-1----:R-:W-:Y:S05]  /*24700*/  @!P0 NANOSLEEP.SYNCS 0x989680 ;  /* 0x009896800000895d */ /* 0x002fea0003900000 */
[----:B------:R-:W1:Y:S02]  /*24710*/  @!P0 SYNCS.PHASECHK.TRANS64 P0, [R7+URZ+0x30820], R0 ;  /* 0x03082000070085a7 */ /* 0x000e64000800007f */
[----:B-1----:R-:W-:Y:S05]  /*24720*/  @!P0 BRA `(.L_x_4071) ;  /* 0xfffffffc00f08947 */ /* 0x002fea000383ffff */
[----:B------:R-:W-:Y:S05]  /*24730*/  BRA `(.L_x_4238) ;  /* 0xffffffb400487947 */ /* 0x000fea000383ffff */
.L_x_4072:
        /* <DEDUP_REMOVED lines=8> */
[----:B0-----:R-:W-:Y:S05]  /*247c0*/  WARPSYNC.COLLECTIVE R15, `(.L_x_4240) ;  /* 0x000000000f087348 */ /* 0x001fea0003c00000 */
[----:B------:R1:W2:Y:S02]  /*247d0*/  SHFL.IDX P6, R14, R13, R12, R11 ;  /* 0x0000000c0d0e7389 */ /* 0x0002a400000c000b */
[----:B012---:R-:W-:Y:S01]  /*247e0*/  ENDCOLLECTIVE ;  /* 0x000000000000791b */ /* 0x007fe20003800000 */
.L_x_4240:
[----:B------:R-:W-:Y:S05]  /*247f0*/  BSYNC B0 ;  /* 0x0000000000007941 */ /* 0x000fea0003800000 */
.L_x_4239:
[----:B------:R-:W-:Y:S05]  /*24800*/  BRA `(.L_x_4241) ;  /* 0xffffffb400307947 */ /* 0x000fea000383ffff */
.L_x_4073:
[----:B------:R-:W-:Y:S01]  /*24810*/  BSSY B0, `(.L_x_4242) ;  /* 0x0000006000007945 */ /* 0x000fe20003800000 */
[----:B------:R-:W-:-:S07]  /*24820*/  IMAD.MOV.U32 R15, RZ, RZ, -0x1 ;  /* 0xffffffffff0f7424 */ /* 0x000fce00078e00ff */
[----:B0-----:R-:W-:Y:S05]  /*24830*/  WARPSYNC.COLLECTIVE R15, `(.L_x_4243) ;  /* 0x000000000f0c7348 */ /* 0x001fea0003c00000 */
[----:B------:R-:W-:Y:S02]  /*24840*/  ELECT P6, UR62, PT ;  /* 0x00000000003e782f */ /* 0x000fe400038c0000 */
[----:B------:R-:W-:Y:S01]  /*24850*/  MOV R14, UR62 ;  /* 0x0000003e000e7c02 */ /* 0x000fe20008000f00 */
[----:B0-----:R-:W-:Y:S10]  /*24860*/  ENDCOLLECTIVE ;  /* 0x000000000000791b */ /* 0x001ff40003800000 */
.L_x_4243:
[----:B------:R-:W-:Y:S05]  /*24870*/  BSYNC B0 ;  /* 0x0000000000007941 */ /* 0x000fea0003800000 */
.L_x_4242:
[----:B------:R-:W-:Y:S05]  /*24880*/  BRA `(.L_x_4244) ;  /* 0xffffffb400247947 */ /* 0x000fea000383ffff */
.L_x_4075:
[----:B0-----:R0:W1:Y:S02]  /*24890*/  SYNCS.PHASECHK.TRANS64.TRYWAIT P1, [R5+URZ+0x30840], R0 ;  /* 0x03084000050075a7 */ /* 0x001064000802017f */
[----:B-1----:R-:W-:Y:S05]  /*248a0*/  @!P1 NANOSLEEP.SYNCS 0x989680 ;  /* 0x009896800000995d */ /* 0x002fea0003900000 */
[----:B------:R-:W1:Y:S02]  /*248b0*/  @!P1 SYNCS.PHASECHK.TRANS64 P1, [R5+URZ+0x30840], R0 ;  /* 0x03084000050095a7 */ /* 0x000e64000802007f */
[----:B-1----:R-:W-:Y:S05]  /*248c0*/  @!P1 BRA `(.L_x_4075) ;  /* 0xfffffffc00f09947 */ /* 0x002fea000383ffff */
[----:B------:R-:W-:Y:S05]  /*248d0*/  BRA `(.L_x_4245) ;  /* 0xffffffb400447947 */ /* 0x000fea000383ffff */
.L_x_4077:
[----:B-1----:R1:W2:Y:S02]  /*248e0*/  SYNCS.PHASECHK.TRANS64.TRYWAIT P1, [R3+URZ+0x30840], R2 ;  /* 0x03084002030075a7 */ /* 0x0022a4000802017f */
[----:B--2---:R-:W-:Y:S05]  /*248f0*/  @!P1 NANOSLEEP.SYNCS 0x989680 ;  /* 0x009896800000995d */ /* 0x004fea0003900000 */
[----:B------:R-:W2:Y:S02]  /*24900*/  @!P1 SYNCS.PHASECHK.TRANS64 P1, [R3+URZ+0x30840], R2 ;  /* 0x03084002030095a7 */ /* 0x000ea4000802007f */
[----:B--2---:R-:W-:Y:S05]  /*24910*/  @!P1 BRA `(.L_x_4077) ;  /* 0xfffffffc00f09947 */ /* 0x004fea000383ffff */
[----:B------:R-:W-:Y:S05]  /*24920*/  BRA `(.L_x_4246) ;  /* 0xffffffb400507947 */ /* 0x000fea000383ffff */
.L_x_4079:
[----:B--2---:R2:W3:Y:S02]  /*24930*/  SYNCS.PHASECHK.TRANS64.TRYWAIT P1, [R5+URZ+0x30860], R0 ;  /* 0x03086000050075a7 */ /* 0x0044e4000802017f */
[----:B---3--:R-:W-:Y:S05]  /*24940*/  @!P1 NANOSLEEP.SYNCS 0x989680 ;  /* 0x009896800000995d */ /* 0x008fea0003900000 */
[----:B------:R-:W3:Y:S02]  /*24950*/  @!P1 SYNCS.PHASECHK.TRANS64 P1, [R5+URZ+0x30860], R0 ;  /* 0x03086000050095a7 */ /* 0x000ee4000802007f */
[----:B---3--:R-:W-:Y:S05]  /*24960*/  @!P1 BRA `(.L_x_4079) ;  /* 0xfffffffc00f09947 */ /* 0x008fea000383ffff */
[----:B------:R-:W-:Y:S05]  /*24970*/  BRA `(.L_x_4247) ;  /* 0xffffffb4004c7947 */ /* 0x000fea000383ffff */
.L_x_4248:
        /* <DEDUP_REMOVED lines=16> */
.L_x_15835:


//--------------------- .text._ZN7cutlass13device_kernelIN5flash11enable_sm90INS1_16FlashAttnFwdSm90INS1_25CollectiveMainloopFwdSm90ILi2EN4cute5tupleIJNS5_1CILi1EEES8_S8_EEENS6_IJNS7_ILi128EEENS7_ILi96EEENS7_ILi192EEEEEELi192ENS_10bfloat16_tEfNS_4arch4Sm90ELb0ELb1ELb0ELb0ELb1ELb0ELb0ELb1ELb1ELb1ELb0ELb0EEENS1_21CollectiveEpilogueFwdINS6_IJSA_SC_SB_EEES9_SE_SG_Li256ELb0ELb1ELb0ELb0EEENS1_30DynamicPersistentTileSchedulerILi256ELi128ELb0ELb1ELb1EEEEEEEEEvNT_6ParamsE --------------------------
	.section	.text._ZN7cutlass13device_kernelIN5flash11enable_sm90INS1_16FlashAttnFwdSm90INS1_25CollectiveMainloopFwdSm90ILi2EN4cute5tupleIJNS5_1CILi1EEES8_S8_EEENS6_IJNS7_ILi128EEENS7_ILi96EEENS7_ILi192EEEEEELi192ENS_10bfloat16_tEfNS_4arch4Sm90ELb0ELb1ELb0ELb0ELb1ELb0ELb0ELb1ELb1ELb1ELb0ELb0EEENS1_21CollectiveEpilogueFwdINS6_IJSA_SC_SB_EEES9_SE_SG_Li256ELb0ELb1ELb0ELb0EEENS1_30DynamicPersistentTileSchedulerILi256ELi128ELb0ELb1ELb1EEEEEEEEEvNT_6ParamsE,"ax",@progbits
	.align	128
.text._ZN7cutlass13device_kernelIN5flash11enable_sm90INS1_16FlashAttnFwdSm90INS1_25CollectiveMainloopFwdSm90ILi2EN4cute5tupleIJNS5_1CILi1EEES8_S8_EEENS6_IJNS7_ILi128EEENS7_ILi96EEENS7_ILi192EEEEEELi192ENS_10bfloat16_tEfNS_4arch4Sm90ELb0ELb1ELb0ELb0ELb1ELb0ELb0ELb1ELb1ELb1ELb0ELb0EEENS1_21CollectiveEpilogueFwdINS6_IJSA_SC_SB_EEES9_SE_SG_Li256ELb0ELb1ELb0ELb0EEENS1_30DynamicPersistentTileSchedulerILi256ELi128ELb0ELb1ELb1EEEEEEEEEvNT_6ParamsE:
        .type           _ZN7cutlass13device_kernelIN5flash11enable_sm90INS1_16FlashAttnFwdSm90INS1_25CollectiveMainloopFwdSm90ILi2EN4cute5tupleIJNS5_1CILi1EEES8_S8_EEENS6_IJNS7_ILi128EEENS7_ILi96EEENS7_ILi192EEEEEELi192ENS_10bfloat16_tEfNS_4arch4Sm90ELb0ELb1ELb0ELb0ELb1ELb0ELb0ELb1ELb1ELb1ELb0ELb0EEENS1_21CollectiveEpilogueFwdINS6_IJSA_SC_SB_EEES9_SE_SG_Li256ELb0ELb1ELb0ELb0EEENS1_30DynamicPersistentTileSchedulerILi256ELi128ELb0ELb1ELb1EEEEEEEEEvNT_6ParamsE,@function
        .size           _ZN7cutlass13device_kernelIN5flash11enable_sm90INS1_16FlashAttnFwdSm90INS1_25CollectiveMainloopFwdSm90ILi2EN4cute5tupleIJNS5_1CILi1EEES8_S8_EEENS6_IJNS7_ILi128EEENS7_ILi96EEENS7_ILi192EEEEEELi192ENS_10bfloat16_tEfNS_4arch4Sm90ELb0ELb1ELb0ELb0ELb1ELb0ELb0ELb1ELb1ELb1ELb0ELb0EEENS1_21CollectiveEpilogueFwdINS6_IJSA_SC_SB_EEES9_SE_SG_Li256ELb0ELb1ELb0ELb0EEENS1_30DynamicPersistentTileSchedulerILi256ELi128ELb0ELb1ELb1EEEEEEEEEvNT_6ParamsE,(.L_x_15836 - _ZN7cutlass13device_kernelIN5flash11enable_sm90INS1_16FlashAttnFwdSm90INS1_25CollectiveMainloopFwdSm90ILi2EN4cute5tupleIJNS5_1CILi1EEES8_S8_EEENS6_IJNS7_ILi128EEENS7_ILi96EEENS7_ILi192EEEEEELi192ENS_10bfloat16_tEfNS_4arch4Sm90ELb0ELb1ELb0ELb0ELb1ELb0ELb0ELb1ELb1ELb1ELb0ELb0EEENS1_21CollectiveEpilogueFwdINS6_IJSA_SC_SB_EEES9_SE_SG_Li256ELb0ELb1ELb0ELb0EEENS1_30DynamicPersistentTileSchedulerILi256ELi128ELb0ELb1ELb1EEEEEEEEEvNT_6ParamsE)
        .other          _ZN7cutlass13device_kernelIN5flash11enable_sm90INS1_16FlashAttnFwdSm90INS1_25CollectiveMainloopFwdSm90ILi2EN4cute5tupleIJNS5_1CILi1EEES8_S8_EEENS6_IJNS7_ILi128EEENS7_ILi96EEENS7_ILi192EEEEEELi192ENS_10bfloat16_tEfNS_4arch4Sm90ELb0ELb1ELb0ELb0ELb1ELb0ELb0ELb1ELb1ELb1ELb0ELb0EEENS1_21CollectiveEpilogueFwdINS6_IJSA_SC_SB_EEES9_SE_SG_Li256ELb0ELb1ELb0ELb0EEENS1_30DynamicPersistentTileSchedulerILi256ELi128ELb0ELb1ELb1EEEEEEEEEvNT_6ParamsE,@"STO_CUDA_ENTRY STV_DEFAULT"
_ZN7cutlass13device_kernelIN5flash11enable_sm90INS1_16FlashAttnFwdSm90INS1_25CollectiveMainloopFwdSm90ILi2EN4cute5tupleIJNS5_1CILi1EEES8_S8_EEENS6_IJNS7_ILi128EEENS7_ILi96EEENS7_ILi192EEEEEELi192ENS_10bfloat16_tEfNS_4arch4Sm90ELb0ELb1ELb0ELb0ELb1ELb0ELb0ELb1ELb1ELb1ELb0ELb0EEENS1_21CollectiveEpilogueFwdINS6_IJSA_SC_SB_EEES9_SE_SG_Li256ELb0ELb1ELb0ELb0EEENS1_30DynamicPersistentTileSchedulerILi256ELi128ELb0ELb1ELb1EEEEEEEEEvNT_6ParamsE:
        /* <DEDUP_REMOVED lines=45> */
.L_x_4249:
        /* <DEDUP_REMOVED lines=22> */
.L_x_4250:
        /* <DEDUP_REMOVED lines=18> */
.L_x_4251:
        /* <DEDUP_REMOVED lines=22> */
.L_x_4252:
        /* <DEDUP_REMOVED lines=23> */
.L_x_4253:
        /* <DEDUP_REMOVED lines=10> */
.L_x_4255:
        /* <DEDUP_REMOVED lines=24> */
[----:B------:R-:W-:Y:S02]  /*0a40*/  LEA.HI R6, R0, R207, RZ, 0x2 ;  /* 0x000000cf00067211 */ /* 0x000fe400078f10ff */
[----:B------:R-:W-:Y:S02]  /*0a50*/  LEA.HI R8, R9, R198, RZ, 0x2 ;  /* 0x000000c609087211 */ /* 0x000fe400078f10ff */
[----:B------:R-:W-:Y:S02]  /*0a60*/  LOP3.LUT R6, R6, 0xfffffffc, RZ, 0xc0, !PT ;  /* 0xfffffffc06067812 */ /* 0x000fe400078ec0ff */
[----:B------:R-:W-:-:S02]  /*0a70*/  SHF.R.S32.HI R10, RZ, 0x2, R8 ;  /* 0x00000002ff0a7819 */ /* 0x000fc40000011408 */
[----:B------:R-:W-:Y:S01]  /*0a80*/  SHF.R.S32.HI R11, RZ, 0x1f, R8 ;  /* 0x0000001fff0b7819 */ /* 0x000fe20000011408 */
[----:B------:R-:W-:Y:S01]  /*0a90*/  IMAD.IADD R6, R207, 0x1, -R6 ;  /* 0x00000001cf067824 */ /* 0x000fe200078e0a06 */
[----:B------:R-:W-:Y:S02]  /*0aa0*/  LEA.HI R9, R9, R198, RZ, 0x5 ;  /* 0x000000c609097211 */ /* 0x000fe400078f28ff */
[----:B------:R-:W-:Y:S02]  /*0ab0*/  LEA.HI R11, R11, R10, RZ, 0x3 ;  /* 0x0000000a0b0b7211 */ /* 0x000fe400078f18ff */
[----:B------:R-:W-:Y:S02]  /*0ac0*/  SHF.R.S32.HI R9, RZ, 0x5, R9 ;  /* 0x00000005ff097819 */ /* 0x000fe40000011409 */
[----:B------:R-:W-:Y:S02]  /*0ad0*/  LOP3.LUT R11, R11, 0xfffffff8, RZ, 0xc0, !PT ;  /* 0xfffffff80b0b7812 */ /* 0x000fe400078ec0ff */
[----:B------:R-:W-:-:S03]  /*0ae0*/  LOP3.LUT R3, R3, 0x3fffffe, RZ, 0xc0, !PT ;  /* 0x03fffffe03037812 */ /* 0x000fc600078ec0ff */
[----:B------:R-:W-:Y:S02]  /*0af0*/  IMAD.IADD R10, R10, 0x1, -R11 ;  /* 0x000000010a0a7824 */ /* 0x000fe400078e0a0b */
[----:B------:R-:W-:Y:S02]  /*0b00*/  IMAD.IADD R3, R200, 0x1, -R3 ;  /* 0x00000001c8037824 */ /* 0x000fe400078e0a03 */
[----:B------:R-:W-:-:S04]  /*0b10*/  IMAD R10, R9, 0x10, R10 ;  /* 0x00000010090a7824 */ /* 0x000fc800078e020a */
[----:B------:R-:W-:Y:S01]  /*0b20*/  IMAD R201, R3, 0x40, R10 ;  /* 0x0000004003c97824 */ /* 0x000fe200078e020a */
[----:B------:R-:W-:-:S05]  /*0b30*/  LOP3.LUT R3, R8, 0x7ffffffc, RZ, 0xc0, !PT ;  /* 0x7ffffffc08037812 */ /* 0x000fca00078ec0ff */
[----:B------:R-:W-:Y:S01]  /*0b40*/  IMAD.IADD R18, R198, 0x1, -R3 ;  /* 0x00000001c6127824 */ /* 0x000fe200078e0a03 */
[----:B--2---:R-:W-:Y:S02]  /*0b50*/  R2UR UR5, R2 ;  /* 0x00000000020572ca */ /* 0x004fe400000e0000 */
[CC--:B------:R-:W-:Y:S02]  /*0b60*/  LEA.HI R2, R0.reuse, R207.reuse, RZ, 0x4 ;  /* 0x000000cf00027211 */ /* 0x0c0fe400078f20ff */
[----:B------:R-:W-:Y:S02]  /*0b70*/  LEA.HI R0, R0, R207, RZ, 0x3 ;  /* 0x000000cf00007211 */ /* 0x000fe400078f18ff */
[C---:B------:R-:W-:Y:S02]  /*0b80*/  LOP3.LUT R4, R2.reuse, 0x3fffff0, RZ, 0xc0, !PT ;  /* 0x03fffff002047812 */ /* 0x040fe400078ec0ff */
[----:B------:R-:W-:Y:S02]  /*0b90*/  SHF.R.S32.HI R5, RZ, 0x4, R2 ;  /* 0x00000004ff057819 */ /* 0x000fe40000011402 */
[----:B------:R-:W-:Y:S01]  /*0ba0*/  SHF.R.S32.HI R196, RZ, 0x3, R0 ;  /* 0x00000003ffc47819 */ /* 0x000fe20000011400 */
[----:B------:R-:W-:Y:S01]  /*0bb0*/  IMAD.IADD R4, R207, 0x1, -R4 ;  /* 0x00000001cf047824 */ /* 0x000fe200078e0a04 */
[----:B------:R-:W-:Y:S01]  /*0bc0*/  LEA.HI R2, R2, R5, RZ, 0x1 ;  /* 0x0000000502027211 */ /* 0x000fe200078f08ff */
[----:B------:R-:W-:-:S02]  /*0bd0*/  ULOP3.LUT UR6, UR5, 0x1, URZ, 0xfc, !UPT ;  /* 0x0000000105067892 */ /* 0x000fc4000f8efc3f */
[----:B------:R-:W-:Y:S01]  /*0be0*/  IMAD R7, R4, 0x40, R7 ;  /* 0x0000004004077824 */ /* 0x000fe200078e0207 */
[----:B------:R-:W-:Y:S01]  /*0bf0*/  LOP3.LUT R2, R2, 0x1ffffffe, RZ, 0xc0, !PT ;  /* 0x1ffffffe02027812 */ /* 0x000fe200078ec0ff */
[----:B------:R-:W-:Y:S01]  /*0c00*/  UMOV UR5, URZ ;  /* 0x0000003f00057c82 */ /* 0x000fe20008000000 */
[----:B------:R-:W-:Y:S01]  /*0c10*/  LOP3.LUT R4, R0, 0xfffffff8, RZ, 0xc0, !PT ;  /* 0xfffffff800047812 */ /* 0x000fe200078ec0ff */
[----:B------:R-:W-:Y:S02]  /*0c20*/  IMAD.U32 R203, RZ, RZ, UR6 ;  /* 0x00000006ffcb7e24 */ /* 0x000fe4000f8e00ff */
[----:B------:R-:W-:Y:S01]  /*0c30*/  IMAD.IADD R2, R5, 0x1, -R2 ;  /* 0x0000000105027824 */ /* 0x000fe200078e0a02 */
[----:B------:R-:W-:Y:S01]  /*0c40*/  LEA.HI R5, R6, R6, RZ, 0x1 ;  /* 0x0000000606057211 */ /* 0x000fe200078f08ff */
[----:B------:R-:W-:Y:S02]  /*0c50*/  IMAD.IADD R193, R207, 0x1, -R4 ;  /* 0x00000001cfc17824 */ /* 0x000fe400078e0a04 */
[----:B------:R-:W-:Y:S01]  /*0c60*/  IMAD R202, R2, 0x8, R7 ;  /* 0x0000000802ca7824 */ /* 0x000fe200078e0207 */
[----:B------:R-:W-:Y:S01]  /*0c70*/  LOP3.LUT R5, R5, 0x1ffffffe, RZ, 0xc0, !PT ;  /* 0x1ffffffe05057812 */ /* 0x000fe200078ec0ff */
[----:B------:R-:W-:-:S02]  /*0c80*/  IMAD.SHL.U32 R22, R193, 0x8, RZ ;  /* 0x00000008c1167824 */ /* 0x000fc400078e00ff */
[----:B------:R-:W-:Y:S02]  /*0c90*/  IMAD.U32 R197, RZ, RZ, UR5 ;  /* 0x00000005ffc57e24 */ /* 0x000fe4000f8e00ff */
[C---:B------:R-:W-:Y:S01]  /*0ca0*/  VIADD R23, R22.reuse, 0x40 ;  /* 0x0000004016177836 */ /* 0x040fe20000000000 */
[----:B------:R-:W-:Y:S01]  /*0cb0*/  SHF.R.S32.HI R206, RZ, 0x1f, R22 ;  /* 0x0000001fffce7819 */ /* 0x000fe20000011416 */
[----:B------:R-:W-:Y:S02]  /*0cc0*/  VIADD R192, R22, 0x80 ;  /* 0x0000008016c07836 */ /* 0x000fe40000000000 */
[----:B------:R-:W-:Y:S01]  /*0cd0*/  IMAD.IADD R6, R6, 0x1, -R5 ;  /* 0x0000000106067824 */ /* 0x000fe200078e0a05 */
[----:B------:R-:W-:Y:S02]  /*0ce0*/  SHF.R.S32.HI R205, RZ, 0x1f, R23 ;  /* 0x0000001fffcd7819 */ /* 0x000fe40000011417 */
[----:B------:R-:W-:Y:S01]  /*0cf0*/  SHF.R.S32.HI R204, RZ, 0x1f, R192 ;  /* 0x0000001fffcc7819 */ /* 0x000fe200000114c0 */
[----:B------:R-:W-:-:S07]  /*0d00*/  IMAD R19, R6, 0x8, R201 ;  /* 0x0000000806137824 */ /* 0x000fce00078e02c9 */
.L_x_4360:
        /* <DEDUP_REMOVED lines=21> */
.L_x_4256:
[----:B------:R-:W-:Y:S01]  /*0e60*/  ULDC UR7, c[0x0][0xc54] ;  /* 0x0003150000077ab9 */ /* 0x000fe20000000800 */
[----:B------:R-:W-:Y:S01]  /*0e70*/  UMOV UR6, UR9 ;  /* 0x0000000900067c82 */ /* 0x000fe20008000000 */
[----:B------:R-:W-:-:S11]  /*0e80*/  UISETP.NE.AND UP0, UPT, UR7, 0x1, UPT ;  /* 0x000000010700788c */ /* 0x000fd6000bf05270 */
[----:B------:R-:W-:Y:S02]  /*0e90*/  @UP0 ULDC.64 UR10, c[0x0][0xc58] ;  /* 0x00031600000a0ab9 */ /* 0x000fe40000000a00 */
[----:B------:R-:W-:-:S04]  /*0ea0*/  UIMAD.WIDE.U32 UR4, UR9, UR10, URZ ;  /* 0x0000000a090472a5 */ /* 0x000fc8000f8e003f */
[----:B------:R-:W-:-:S04]  /*0eb0*/  @UP0 USHF.R.U32.HI UR6, URZ, UR11, UR5 ;  /* 0x0000000b3f060299 */ /* 0x000fc80008011605 */
[----:B------:R-:W-:-:S12]  /*0ec0*/  UIMAD UR4, UR6, UR7, URZ ;  /* 0x00000007060472a4 */ /* 0x000fd8000f8e023f */
.L_x_4257:
[----:B------:R-:W0:Y:S01]  /*0ed0*/  LDC R199, c[0x0][0x448] ;  /* 0x00011200ffc77b82 */ /* 0x000e220000000800 */
[----:B------:R-:W-:Y:S01]  /*0ee0*/  ULDC UR7, c[0x0][0xc48] ;  /* 0x0003120000077ab9 */ /* 0x000fe20000000800 */
[----:B------:R-:W-:Y:S01]  /*0ef0*/  ULOP3.LUT UR6, URZ, UR6, URZ, 0x33, !UPT ;  /* 0x000000063f067292 */ /* 0x000fe2000f8e333f */
[----:B------:R-:W-:Y:S01]  /*0f00*/  LOP3.LUT R16, R16, 0xffefffff, RZ, 0xc0, !PT ;  /* 0xffefffff10107812 */ /* 0x000fe200078ec0ff */
[----:B------:R-:W-:Y:S02]  /*0f10*/  UISETP.NE.AND UP0, UPT, UR7, 0x1, UPT ;  /* 0x000000010700788c */ /* 0x000fe4000bf05270 */
[----:B------:R-:W-:Y:S02]  /*0f20*/  UIADD3 UR4, UR9, -UR4, URZ ;  /* 0x8000000409047290 */ /* 0x000fe4000fffe03f */
[----:B------:R-:W1:Y:S01]  /*0f30*/  LDC.64 R8, c[0x0][0x9e0] ;  /* 0x00027800ff087b82 */ /* 0x000e620000000a00 */
[----:B------:R-:W-:Y:S01]  /*0f40*/  ULDC UR5, c[0x0][0xc3c] ;  /* 0x00030f0000057ab9 */ /* 0x000fe20000000800 */
[----:B------:R-:W-:Y:S01]  /*0f50*/  ULDC UR9, c[0x0][0xc54] ;  /* 0x0003150000097ab9 */ /* 0x000fe20000000800 */
[----:B------:R-:W-:-:S02]  /*0f60*/  UIADD3 UR6, UR6, UR5, URZ ;  /* 0x0000000506067290 */ /* 0x000fc4000fffe03f */
[----:B------:R-:W-:Y:S02]  /*0f70*/  UIMAD UR8, UR8, UR9, UR4 ;  /* 0x00000009080872a4 */ /* 0x000fe4000f8e0204 */
[----:B------:R-:W-:Y:S01]  /*0f80*/  USHF.L.U32 UR41, UR6, 0x7, URZ ;  /* 0x0000000706297899 */ /* 0x000fe2000800063f */
[----:B------:R-:W2:Y:S01]  /*0f90*/  LDC R75, c[0x0][0x288] ;  /* 0x0000a200ff4b7b82 */ /* 0x000ea20000000800 */
[----:B------:R-:W-:Y:S01]  /*0fa0*/  ULDC.64 UR10, c[0x0][0x418] ;  /* 0x00010600000a7ab9 */ /* 0x000fe20000000a00 */
[----:B------:R-:W-:Y:S01]  /*0fb0*/  @UP0 ULDC UR4, c[0x0][0xc4c] ;  /* 0x0003130000040ab9 */ /* 0x000fe20000000800 */
[----:B------:R-:W-:Y:S01]  /*0fc0*/  ISETP.NE.U32.AND P0, PT, RZ, UR10, PT ;  /* 0x0000000aff007c0c */ /* 0x000fe2000bf05070 */
[----:B------:R-:W-:Y:S02]  /*0fd0*/  UIMAD.WIDE.U32 UR4, UR8, UR4, URZ ;  /* 0x00000004080472a5 */ /* 0x000fe4000f8e003f */
[----:B------:R-:W-:Y:S01]  /*0fe0*/  UIADD3 UR6, UR41, 0x7f, URZ ;  /* 0x0000007f29067890 */ /* 0x000fe2000fffe03f */
[----:B------:R-:W-:Y:S01]  /*0ff0*/  ISETP.NE.AND.EX P0, PT, RZ, UR11, PT, P0 ;  /* 0x0000000bff007c0c */ /* 0x000fe2000bf05300 */
[----:B------:R-:W3:Y:S01]  /*1000*/  LDC R0, c[0x0][0x424] ;  /* 0x00010900ff007b82 */ /* 0x000ee20000000800 */
[----:B0-----:R-:W-:Y:S01]  /*1010*/  ISETP.NE.AND P2, PT, R199, 0x1, PT ;  /* 0x00000001c700780c */ /* 0x001fe20003f45270 */
[----:B------:R-:W-:Y:S01]  /*1020*/  @UP0 ULDC UR9, c[0x0][0xc50] ;  /* 0x0003140000090ab9 */ /* 0x000fe20000000800 */
[----:B------:R-:W-:Y:S01]  /*1030*/  UMOV UR12, UR8 ;  /* 0x00000008000c7c82 */ /* 0x000fe20008000000 */
[----:B------:R-:W-:Y:S01]  /*1040*/  @UP0 USHF.R.U32.HI UR12, URZ, UR9, UR5 ;  /* 0x000000093f0c0299 */ /* 0x000fe20008011605 */
[----:B------:R-:W-:-:S03]  /*1050*/  IMAD.U32 R2, RZ, RZ, UR6 ;  /* 0x00000006ff027e24 */ /* 0x000fc6000f8e00ff */
[----:B------:R-:W0:Y:S01]  /*1060*/  LDC R7, c[0x0][0x2f0] ;  /* 0x0000bc00ff077b82 */ /* 0x000e220000000800 */
[----:B-1----:R-:W-:Y:S01]  /*1070*/  ISETP.GE.AND P1, PT, R9, 0x1, PT ;  /* 0x000000010900780c */ /* 0x002fe20003f26270 */
[----:B------:R-:W-:Y:S02]  /*1080*/  UIADD3 UR4, -UR12, URZ, URZ ;  /* 0x0000003f0c047290 */ /* 0x000fe4000fffe13f */
[----:B------:R-:W-:Y:S02]  /*1090*/  IMAD.U32 R195, RZ, RZ, UR12 ;  /* 0x0000000cffc37e24 */ /* 0x000fe4000f8e00ff */
[----:B------:R-:W-:Y:S01]  /*10a0*/  UIMAD UR4, UR7, UR4, UR8 ;  /* 0x00000004070472a4 */ /* 0x000fe2000f8e0208 */
[----:B------:R-:W-:Y:S01]  /*10b0*/  @P2 LOP3.LUT R16, R16, 0x100000, RZ, 0xfc, !PT ;  /* 0x0010000010102812 */ /* 0x000fe200078efcff */
[----:B------:R-:W1:Y:S01]  /*10c0*/  @P2 LDC R3, c[0x0][0x44c] ;  /* 0x00011300ff032b82 */ /* 0x000e620000000800 */
[----:B--2---:R-:W-:Y:S02]  /*10d0*/  IADD3 R5, -R75, 0x1, RZ ;  /* 0x000000014b057810 */ /* 0x004fe40007ffe1ff */
[----:B------:R-:W-:Y:S01]  /*10e0*/  LOP3.LUT R16, R16, 0xfff7ffff, RZ, 0xc0, !PT ;  /* 0xfff7ffff10107812 */ /* 0x000fe200078ec0ff */
[----:B------:R-:W-:-:S03]  /*10f0*/  IMAD.U32 R194, RZ, RZ, UR4 ;  /* 0x00000004ffc27e24 */ /* 0x000fc6000f8e00ff */
[----:B------:R-:W-:Y:S01]  /*1100*/  @P1 LOP3.LUT R16, R16, 0x80000, RZ, 0xfc, !PT ;  /* 0x0008000010101812 */ /* 0x000fe200078efcff */
[----:B------:R-:W2:Y:S01]  /*1110*/  @P2 LDC R4, c[0x0][0x450] ;  /* 0x00011400ff042b82 */ /* 0x000ea20000000800 */
[----:B---3--:R-:W-:-:S05]  /*1120*/  SEL R0, R0, 0x1, P0 ;  /* 0x0000000100007807 */ /* 0x008fca0000000000 */
[CC--:B0-----:R-:W-:Y:S02]  /*1130*/  IMAD R5, R0.reuse, R7.reuse, R5 ;  /* 0x0000000700057224 */ /* 0x0c1fe400078e0205 */
[----:B------:R-:W-:Y:S02]  /*1140*/  IMAD R17, R0, R7, RZ ;  /* 0x0000000700117224 */ /* 0x000fe400078e02ff */
[----:B-1----:R-:W-:-:S05]  /*1150*/  @P2 IMAD.HI.U32 R3, R3, UR6, RZ ;  /* 0x0000000603032c27 */ /* 0x002fca000f8e00ff */
[----:B--2---:R-:W-:-:S05]  /*1160*/  @P2 SHF.R.U32.HI R2, RZ, R4, R3 ;  /* 0x00000004ff022219 */ /* 0x004fca0000011603 */
[----:B------:R-:W-:-:S04]  /*1170*/  IMAD.IADD R11, R5, 0x1, R2 ;  /* 0x00000001050b7824 */ /* 0x000fc800078e0202 */
[----:B------:R-:W-:Y:S01]  /*1180*/  IMAD.IADD R2, R11, 0x1, R8 ;  /* 0x000000010b027824 */ /* 0x000fe200078e0208 */
[----:B------:R-:W-:Y:S06]  /*1190*/  @!P1 BRA `(.L_x_4258) ;  /* 0x0000000000409947 */ /* 0x000fec0003800000 */
[C---:B------:R-:W-:Y:S01]  /*11a0*/  ISETP.GT.AND P0, PT, R11.reuse, RZ, PT ;  /* 0x000000ff0b00720c */ /* 0x040fe20003f04270 */
[----:B------:R-:W-:-:S12]  /*11b0*/  VIADD R3, R11, 0xffffffff ;  /* 0xffffffff0b037836 */ /* 0x000fd80000000000 */
        /* <DEDUP_REMOVED lines=8> */
.L_x_4259:
[----:B------:R-:W-:-:S13]  /*1240*/  ISETP.NE.AND P0, PT, R9, 0x1, PT ;  /* 0x000000010900780c */ /* 0x000fda0003f05270 */
[----:B------:R-:W0:Y:S02]  /*1250*/  @P0 LDC.64 R4, c[0x0][0x9e8] ;  /* 0x00027a00ff040b82 */ /* 0x000e240000000a00 */
[----:B0-----:R-:W-:-:S05]  /*1260*/  @P0 IMAD.HI.U32 R4, R3, R4, RZ ;  /* 0x0000000403040227 */ /* 0x001fca00078e00ff */
[----:B------:R-:W-:-:S07]  /*1270*/  @P0 SHF.R.U32.HI R3, RZ, R5, R4 ;  /* 0x00000005ff030219 */ /* 0x000fce0000011604 */
.L_x_4260:
[----:B------:R-:W-:-:S05]  /*1280*/  IMAD R3, R3, R9, R9 ;  /* 0x0000000903037224 */ /* 0x000fca00078e0209 */
[----:B------:R-:W-:-:S07]  /*1290*/  VIMNMX R2, R2, R3, PT ;  /* 0x0000000302027248 */ /* 0x000fce0003fe0100 */
.L_x_4258:
[----:B------:R-:W0:Y:S01]  /*12a0*/  @P2 LDC R3, c[0x0][0x44c] ;  /* 0x00011300ff032b82 */ /* 0x000e220000000800 */
[----:B------:R-:W-:Y:S01]  /*12b0*/  IMAD.U32 R4, RZ, RZ, UR41 ;  /* 0x00000029ff047e24 */ /* 0x000fe2000f8e00ff */
[----:B------:R-:W-:Y:S01]  /*12c0*/  ULDC UR4, c[0x0][0x9dc] ;  /* 0x0002770000047ab9 */ /* 0x000fe20000000800 */
[-C--:B------:R-:W-:Y:S02]  /*12d0*/  IMAD R75, R0, R7.reuse, -R75 ;  /* 0x00000007004b7224 */ /* 0x080fe400078e0a4b */
[----:B------:R-:W-:Y:S02]  /*12e0*/  VIADD R2, R2, 0x5f ;  /* 0x0000005f02027836 */ /* 0x000fe40000000000 */
[----:B------:R-:W-:Y:S01]  /*12f0*/  IMAD R0, R0, R7, 0x5f ;  /* 0x0000005f00007424 */ /* 0x000fe200078e0207 */
[----:B------:R-:W1:Y:S01]  /*1300*/  @P2 LDC R6, c[0x0][0x450] ;  /* 0x00011400ff062b82 */ /* 0x000e620000000800 */
[----:B------:R-:W-:-:S04]  /*1310*/  IMAD.HI R2, R2, 0x2aaaaaab, RZ ;  /* 0x2aaaaaab02027827 */ /* 0x000fc800078e02ff */
[----:B------:R-:W-:Y:S01]  /*1320*/  IMAD.HI R0, R0, 0x2aaaaaab, RZ ;  /* 0x2aaaaaab00007827 */ /* 0x000fe200078e02ff */
[----:B------:R-:W-:-:S04]  /*1330*/  SHF.R.U32.HI R5, RZ, 0x1f, R2 ;  /* 0x0000001fff057819 */ /* 0x000fc80000011602 */
[----:B------:R-:W-:Y:S01]  /*1340*/  LEA.HI.SX32 R74, R2, R5, 0x1c ;  /* 0x00000005024a7211 */ /* 0x000fe200078fe2ff */
[----:B0-----:R-:W-:-:S05]  /*1350*/  @P2 IMAD.HI.U32 R3, R3, UR41, RZ ;  /* 0x0000002903032c27 */ /* 0x001fca000f8e00ff */
[----:B-1----:R-:W-:Y:S02]  /*1360*/  @P2 SHF.R.U32.HI R4, RZ, R6, R3 ;  /* 0x00000006ff042219 */ /* 0x002fe40000011603 */
[----:B------:R-:W-:-:S03]  /*1370*/  SHF.R.U32.HI R3, RZ, 0x1f, R0 ;  /* 0x0000001fff037819 */ /* 0x000fc60000011600 */
[----:B------:R-:W-:Y:S01]  /*1380*/  IMAD.IADD R4, R75, 0x1, R4 ;  /* 0x000000014b047824 */ /* 0x000fe200078e0204 */
[----:B------:R-:W-:-:S03]  /*1390*/  LEA.HI.SX32 R3, R0, R3, 0x1c ;  /* 0x0000000300037211 */ /* 0x000fc600078fe2ff */
[----:B------:R-:W-:Y:S01]  /*13a0*/  VIADD R6, R4, -UR4 ;  /* 0x8000000404067c36 */ /* 0x000fe20008000000 */
[----:B------:R-:W-:-:S04]  /*13b0*/  VIMNMX R74, R3, R74, PT ;  /* 0x0000004a034a7248 */ /* 0x000fc80003fe0100 */
[----:B------:R-:W-:Y:S01]  /*13c0*/  R2UR UR4, R6 ;  /* 0x00000000060472ca */ /* 0x000fe200000e0000 */
[----:B------:R-:W-:-:S14]  /*13d0*/  @!P1 BRA `(.L_x_4261) ;  /* 0x0000000000449947 */ /* 0x000fdc0003800000 */
        /* <DEDUP_REMOVED lines=9> */
.L_x_4262:
[----:B------:R-:W-:-:S13]  /*1470*/  ISETP.NE.AND P0, PT, R9, 0x1, PT ;  /* 0x000000010900780c */ /* 0x000fda0003f05270 */
[----:B------:R-:W0:Y:S02]  /*1480*/  @P0 LDC.64 R2, c[0x0][0x9e8] ;  /* 0x00027a00ff020b82 */ /* 0x000e240000000a00 */
[----:B0-----:R-:W-:-:S05]  /*1490*/  @P0 IMAD.HI.U32 R0, R4, R2, RZ ;  /* 0x0000000204000227 */ /* 0x001fca00078e00ff */
[----:B------:R-:W-:-:S07]  /*14a0*/  @P0 SHF.R.U32.HI R4, RZ, R3, R0 ;  /* 0x00000003ff040219 */ /* 0x000fce0000011600 */
.L_x_4263:
[----:B------:R-:W-:-:S05]  /*14b0*/  IMAD R4, R4, R9, RZ ;  /* 0x0000000904047224 */ /* 0x000fca00078e02ff */
[----:B------:R-:W-:-:S13]  /*14c0*/  R2UR UR5, R4 ;  /* 0x00000000040572ca */ /* 0x000fda00000e0000 */
[----:B------:R-:W-:-:S04]  /*14d0*/  UISETP.LT.AND UP0, UPT, UR4, UR5, UPT ;  /* 0x000000050400728c */ /* 0x000fc8000bf01270 */
[----:B------:R-:W-:-:S12]  /*14e0*/  USEL UR4, UR4, UR5, !UP0 ;  /* 0x0000000504047287 */ /* 0x000fd8000c000000 */
.L_x_4261:
[----:B------:R-:W-:Y:S01]  /*14f0*/  UIMAD.WIDE UR4, UR4, 0x2aaaaaab, URZ ;  /* 0x2aaaaaab040478a5 */ /* 0x000fe2000f8e023f */
[----:B------:R-:W-:Y:S02]  /*1500*/  PLOP3.LUT P0, PT, PT, PT, PT, 0x80, 0x0 ;  /* 0x000000000000781c */ /* 0x000fe40003f0f070 */
[----:B------:R-:W-:Y:S01]  /*1510*/  CS2R R2, SRZ ;  /* 0x0000000000027805 */ /* 0x000fe2000001ff00 */
[----:B------:R-:W-:Y:S01]  /*1520*/  IMAD.MOV.U32 R0, RZ, RZ, RZ ;  /* 0x000000ffff007224 */ /* 0x000fe200078e00ff */
[----:B------:R-:W-:Y:S01]  /*1530*/  USHF.R.U32.HI UR4, URZ, 0x1f, UR5 ;  /* 0x0000001f3f047899 */ /* 0x000fe20008011605 */
[----:B------:R-:W-:Y:S02]  /*1540*/  CS2R R118, SRZ ;  /* 0x0000000000767805 */ /* 0x000fe4000001ff00 */
[----:B------:R-:W-:Y:S02]  /*1550*/  CS2R R116, SRZ ;  /* 0x0000000000747805 */ /* 0x000fe4000001ff00 */
[----:B------:R-:W-:Y:S01]  /*1560*/  CS2R R114, SRZ ;  /* 0x0000000000727805 */ /* 0x000fe2000001ff00 */
[----:B------:R-:W-:Y:S01]  /*1570*/  ULEA.HI.SX32 UR4, UR5, UR4, 0x1c ;  /* 0x0000000405047291 */ /* 0x000fe2000f8fe23f */
[----:B------:R-:W-:-:S02]  /*1580*/  CS2R R112, SRZ ;  /* 0x0000000000707805 */ /* 0x000fc4000001ff00 */
[----:B------:R-:W-:Y:S02]  /*1590*/  CS2R R110, SRZ ;  /* 0x00000000006e7805 */ /* 0x000fe4000001ff00 */
[----:B------:R-:W-:Y:S01]  /*15a0*/  CS2R R108, SRZ ;  /* 0x00000000006c7805 */ /* 0x000fe2000001ff00 */
[----:B------:R-:W-:Y:S01]  /*15b0*/  UISETP.LT.AND UP0, UPT, URZ, UR4, UPT ;  /* 0x000000043f00728c */ /* 0x000fe2000bf01270 */
[----:B------:R-:W-:Y:S02]  /*15c0*/  CS2R R106, SRZ ;  /* 0x00000000006a7805 */ /* 0x000fe4000001ff00 */
[----:B------:R-:W-:Y:S01]  /*15d0*/  CS2R R104, SRZ ;  /* 0x0000000000687805 */ /* 0x000fe2000001ff00 */
[----:B------:R-:W-:Y:S01]  /*15e0*/  IMAD.MOV.U32 R102, RZ, RZ, RZ ;  /* 0x000000ffff667224 */ /* 0x000fe200078e00ff */
[----:B------:R-:W-:Y:S01]  /*15f0*/  USEL UR60, URZ, UR4, !UP0 ;  /* 0x000000043f3c7287 */ /* 0x000fe2000c000000 */
[----:B------:R-:W-:Y:S02]  /*1600*/  CS2R R98, SRZ ;  /* 0x0000000000627805 */ /* 0x000fe4000001ff00 */
[----:B------:R-:W-:-:S02]  /*1610*/  CS2R R100, SRZ ;  /* 0x0000000000647805 */ /* 0x000fc4000001ff00 */
[----:B------:R-:W-:Y:S02]  /*1620*/  CS2R R94, SRZ ;  /* 0x00000000005e7805 */ /* 0x000fe4000001ff00 */
[----:B------:R-:W-:Y:S02]  /*1630*/  CS2R R96, SRZ ;  /* 0x0000000000607805 */ /* 0x000fe4000001ff00 */
[----:B------:R-:W-:Y:S02]  /*1640*/  CS2R R90, SRZ ;  /* 0x00000000005a7805 */ /* 0x000fe4000001ff00 */
[----:B------:R-:W-:Y:S02]  /*1650*/  ISETP.GT.AND P1, PT, R74, UR60, PT ;  /* 0x0000003c4a007c0c */ /* 0x000fe4000bf24270 */
        /* <DEDUP_REMOVED lines=32> */
[----:B------:R-:W-:Y:S01]  /*1860*/  CS2R R6, SRZ ;  /* 0x0000000000067805 */ /* 0x000fe2000001ff00 */
[----:B------:R-:W-:Y:S01]  /*1870*/  IMAD.MOV.U32 R33, RZ, RZ, RZ ;  /* 0x000000ffff217224 */ /* 0x000fe200078e00ff */
[----:B------:R-:W-:Y:S01]  /*1880*/  CS2R R4, SRZ ;  /* 0x0000000000047805 */ /* 0x000fe2000001ff00 */
[----:B------:R-:W-:Y:S01]  /*1890*/  IMAD.MOV.U32 R150, RZ, RZ, RZ ;  /* 0x000000ffff967224 */ /* 0x000fe200078e00ff */
        /* <DEDUP_REMOVED lines=32> */
.L_x_4265:
        /* <DEDUP_REMOVED lines=11> */
.L_x_4430:
[----:B------:R-:W-:Y:S05]  /*1b50*/  @!P0 BRA `(.L_x_4267) ;  /* 0x0000000000048947 */ /* 0x000fea0003800000 */
[----:B------:R-:W-:Y:S01]  /*1b60*/  BPT.TRAP 0x1 ;  /* 0x000000040000795c */ /* 0x000fe20000300000 */
.L_x_4267:
[----:B0-----:R-:W-:Y:S02]  /*1b70*/  IMAD.U32 R3, RZ, RZ, UR39 ;  /* 0x00000027ff037e24 */ /* 0x001fe4000f8e00ff */
[----:B------:R-:W-:-:S03]  /*1b80*/  IMAD.U32 R0, RZ, RZ, UR38 ;  /* 0x00000026ff007e24 */ /* 0x000fc6000f8e00ff */
[----:B------:R-:W-:Y:S02]  /*1b90*/  LEA R3, R3, UR40, 0x3 ;  /* 0x0000002803037c11 */ /* 0x000fe4000f8e18ff */
[----:B------:R-:W-:-:S04]  /*1ba0*/  SHF.L.U32 R0, R0, 0x1f, RZ ;  /* 0x0000001f00007819 */ /* 0x000fc800000006ff */
[----:B------:R0:W1:Y:S01]  /*1bb0*/  SYNCS.PHASECHK.TRANS64.TRYWAIT P1, [R3+URZ+0x30830], R0 ;  /* 0x03083000030075a7 */ /* 0x000062000802017f */
[----:B------:R-:W-:Y:S05]  /*1bc0*/  @!P0 BRA `(.L_x_4268) ;  /* 0x0000000000048947 */ /* 0x000fea0003800000 */
[----:B------:R-:W-:Y:S01]  /*1bd0*/  BPT.TRAP 0x1 ;  /* 0x000000040000795c */ /* 0x000fe20000300000 */
.L_x_4268:
[----:B-1----:R-:W-:Y:S05]  /*1be0*/  @P1 BRA `(.L_x_4269) ;  /* 0x0000000000081947 */ /* 0x002fea0003800000 */
[----:B------:R-:W1:Y:S02]  /*1bf0*/  SYNCS.PHASECHK.TRANS64.TRYWAIT P1, [R3+URZ+0x30830], R0 ;  /* 0x03083000030075a7 */ /* 0x000e64000802017f */
[----:B-1----:R-:W-:Y:S05]  /*1c00*/  @!P1 BRA `(.L_x_4270) ;  /* 0x0000012800a89947 */ /* 0x002fea0003800000 */
.L_x_4269:
        /* <DEDUP_REMOVED lines=14> */
[----:B------:R-:W-:Y:S02]  /*1cf0*/  UIMAD UR5, UR39, 0x900, UR42 ;  /* 0x00000900270578a4 */ /* 0x000fe4000f8e022a */
[----:B------:R-:W-:Y:S02]  /*1d00*/  UIADD3 UR6, UR4, 0x2, URZ ;  /* 0x0000000204067890 */ /* 0x000fe4000fffe03f */
[----:B------:R-:W-:Y:S01]  /*1d10*/  UIADD3 UR7, UR5, 0x2, URZ ;  /* 0x0000000205077890 */ /* 0x000fe2000fffe03f */
[----:B------:R-:W-:Y:S02]  /*1d20*/  UMOV UR8, UR4 ;  /* 0x0000000400087c82 */ /* 0x000fe40008000000 */
[----:B------:R-:W-:Y:S01]  /*1d30*/  UMOV UR10, UR5 ;  /* 0x00000005000a7c82 */ /* 0x000fe20008000000 */
[----:B------:R-:W-:Y:S01]  /*1d40*/  IMAD.U32 R8, RZ, RZ, UR8 ;  /* 0x00000008ff087e24 */ /* 0x000fe2000f8e00ff */
[----:B------:R-:W-:Y:S01]  /*1d50*/  HGMMA.64x96x16.F32.BF16 R24, gdesc[UR8], RZ, !UPT, gsb0 ;  /* 0x01600000081879f0 */ /* 0x000fe2000c0018ff */
        /* <DEDUP_REMOVED lines=38> */
[----:B------:R-:W-:Y:S02]  /*1fc0*/  WARPGROUP.DEPBAR.LE gsb0, 0x0 ;  /* 0x00008000000079c5 */ /* 0x000fe40000010000 */
        /* <DEDUP_REMOVED lines=39> */
.L_x_4271:
[----:B------:R-:W-:Y:S01]  /*2240*/  ISETP.NE.AND P2, PT, R199, 0x1, PT ;  /* 0x00000001c700780c */ /* 0x000fe20003f45270 */
[----:B01----:R-:W-:Y:S01]  /*2250*/  VIADD R0, R19, UR41 ;  /* 0x0000002913007c36 */ /* 0x003fe20008000000 */
[----:B------:R-:W-:Y:S01]  /*2260*/  R2UR UR4, R3 ;  /* 0x00000000030472ca */ /* 0x000fe200000e0000 */
[----:B------:R-:W0:Y:S01]  /*2270*/  LDC R11, c[0x0][0x288] ;  /* 0x0000a200ff0b7b82 */ /* 0x000e220000000800 */
[----:B------:R-:W-:Y:S01]  /*2280*/  LOP3.LUT P1, RZ, R16, 0x80000, RZ, 0xc0, !PT ;  /* 0x0008000010ff7812 */ /* 0x000fe2000782c0ff */
[----:B------:R-:W-:Y:S01]  /*2290*/  IMAD.MOV.U32 R2, RZ, RZ, R0 ;  /* 0x000000ffff027224 */ /* 0x000fe200078e0000 */
[----:B------:R-:W-:Y:S01]  /*22a0*/  ULDC UR58, c[0x0][0x9dc] ;  /* 0x00027700003a7ab9 */ /* 0x000fe20000000800 */
[----:B------:R-:W-:-:S06]  /*22b0*/  ULDC UR5, c[0x0][0x9e0] ;  /* 0x0002780000057ab9 */ /* 0x000fcc0000000800 */
[----:B------:R-:W1:Y:S02]  /*22c0*/  @P2 LDC R5, c[0x0][0x44c] ;  /* 0x00011300ff052b82 */ /* 0x000e640000000800 */
[----:B------:R-:W-:-:S04]  /*22d0*/  UIADD3 UR4, UR4, 0x30840, URZ ;  /* 0x0003084004047890 */ /* 0x000fc8000fffe03f */
[----:B------:R-:W-:Y:S02]  /*22e0*/  UPRMT UR4, UR61, 0x654, UR4 ;  /* 0x000006543d047896 */ /* 0x000fe40008000004 */
[----:B------:R-:W2:Y:S07]  /*22f0*/  @P2 LDC R4, c[0x0][0x450] ;  /* 0x00011400ff042b82 */ /* 0x000eae0000000800 */
[----:B------:R-:W-:Y:S01]  /*2300*/  SYNCS.ARRIVE.TRANS64.RED.A1T0 RZ, [UR4], RZ ;  /* 0x000000ffffff79a7 */ /* 0x000fe20008100404 */
[----:B------:R-:W-:Y:S01]  /*2310*/  ULOP3.LUT UR4, URZ, UR58, URZ, 0x33, !UPT ;  /* 0x0000003a3f047292 */ /* 0x000fe2000f8e333f */
[----:B-1----:R-:W-:-:S04]  /*2320*/  @P2 IMAD.HI.U32 R3, R0, R5, RZ ;  /* 0x0000000500032227 */ /* 0x002fc800078e00ff */
[----:B------:R-:W-:Y:S02]  /*2330*/  IMAD.MOV.U32 R5, RZ, RZ, -0x60 ;  /* 0xffffffa0ff057424 */ /* 0x000fe400078e00ff */
[C---:B------:R-:W-:Y:S01]  /*2340*/  IMAD R0, R74.reuse, -0x60, R17 ;  /* 0xffffffa04a007824 */ /* 0x040fe200078e0211 */
[----:B--2---:R-:W-:Y:S01]  /*2350*/  @P2 SHF.R.U32.HI R2, RZ, R4, R3 ;  /* 0x00000004ff022219 */ /* 0x004fe20000011603 */
[----:B------:R-:W-:Y:S02]  /*2360*/  IMAD R5, R74, R5, 0x61 ;  /* 0x000000614a057424 */ /* 0x000fe400078e0205 */
[----:B------:R-:W-:Y:S02]  /*2370*/  VIADD R3, R0, 0x60 ;  /* 0x0000006000037836 */ /* 0x000fe40000000000 */
[----:B------:R-:W1:Y:S01]  /*2380*/  SHFL.IDX PT, R72, R2, RZ, 0x1c1f ;  /* 0x001c1fff02487589 */ /* 0x000e6200000e0000 */
[C---:B------:R-:W-:Y:S02]  /*2390*/  IMAD R4, R18.reuse, -0x2, R5 ;  /* 0xfffffffe12047824 */ /* 0x040fe400078e0205 */
[----:B------:R-:W-:-:S02]  /*23a0*/  IMAD R10, R18, -0x2, R3 ;  /* 0xfffffffe120a7824 */ /* 0x000fc400078e0203 */
[----:B------:R-:W-:Y:S01]  /*23b0*/  VIADD R14, R5, 0xffffffff ;  /* 0xffffffff050e7836 */ /* 0x000fe20000000000 */
[C---:B0-----:R-:W-:Y:S01]  /*23c0*/  IADD3 R0, R4.reuse, -R11, R17 ;  /* 0x8000000b04007210 */ /* 0x041fe20007ffe011 */
[----:B------:R-:W-:-:S04]  /*23d0*/  VIADD R20, R4, 0xffffffff ;  /* 0xffffffff04147836 */ /* 0x000fc80000000000 */
[C---:B------:R-:W-:Y:S02]  /*23e0*/  VIADD R13, R0.reuse, UR5 ;  /* 0x00000005000d7c36 */ /* 0x040fe40008000000 */
[----:B------:R-:W-:-:S03]  /*23f0*/  VIADD R12, R0, UR4 ;  /* 0x00000004000c7c36 */ /* 0x000fc60008000000 */
[----:B-1----:R-:W-:Y:S01]  /*2400*/  VIADDMNMX R0, R72, R13, R10, PT ;  /* 0x0000000d48007246 */ /* 0x002fe2000380010a */
[----:B------:R-:W-:Y:S01]  /*2410*/  IMAD.IADD R3, R12, 0x1, R72 ;  /* 0x000000010c037824 */ /* 0x000fe200078e0248 */
[----:B------:R-:W-:Y:S06]  /*2420*/  @!P1 BRA `(.L_x_4272) ;  /* 0x00000000005c9947 */ /* 0x000fec0003800000 */
[----:B------:R-:W-:Y:S01]  /*2430*/  IADD3 R5, R17, -R11, R72 ;  /* 0x8000000b11057210 */ /* 0x000fe20007ffe048 */
        /* <DEDUP_REMOVED lines=12> */
.L_x_4274:
[----:B------:R-:W-:Y:S02]  /*2500*/  ULDC UR4, c[0x0][0x9e4] ;  /* 0x0002790000047ab9 */ /* 0x000fe40000000800 */
[----:B------:R-:W-:-:S05]  /*2510*/  IMAD.U32 R15, RZ, RZ, UR4 ;  /* 0x00000004ff0f7e24 */ /* 0x000fca000f8e00ff */
[----:B------:R-:W-:-:S13]  /*2520*/  ISETP.NE.AND P1, PT, R15, 0x1, PT ;  /* 0x000000010f00780c */ /* 0x000fda0003f25270 */
[----:B------:R-:W0:Y:S02]  /*2530*/  @P1 LDC.64 R72, c[0x0][0x9e8] ;  /* 0x00027a00ff481b82 */ /* 0x000e240000000a00 */
[----:B0-----:R-:W-:-:S05]  /*2540*/  @P1 IMAD.HI.U32 R4, R5, R72, RZ ;  /* 0x0000004805041227 */ /* 0x001fca00078e00ff */
[----:B------:R-:W-:-:S07]  /*2550*/  @P1 SHF.R.U32.HI R5, RZ, R73, R4 ;  /* 0x00000049ff051219 */ /* 0x000fce0000011604 */
.L_x_4275:
[----:B------:R-:W-:Y:S05]  /*2560*/  BSYNC B0 ;  /* 0x0000000000007941 */ /* 0x000fea0003800000 */
.L_x_4273:
[----:B------:R-:W-:-:S05]  /*2570*/  IMAD R5, R5, R15, R20 ;  /* 0x0000000f05057224 */ /* 0x000fca00078e0214 */
[----:B------:R-:W-:Y:S02]  /*2580*/  VIADDMNMX R0, R5, R15, R0, PT ;  /* 0x0000000f05007246 */ /* 0x000fe40003800100 */
[----:B------:R-:W-:-:S07]  /*2590*/  VIMNMX R3, R3, R5, !PT ;  /* 0x0000000503037248 */ /* 0x000fce0007fe0100 */
.L_x_4272:
[C---:B------:R-:W-:Y:S01]  /*25a0*/  ISETP.GE.AND P6, PT, R14.reuse, 0x9, PT ;  /* 0x000000090e00780c */ /* 0x040fe20003fc6270 */
[----:B------:R-:W0:Y:S01]  /*25b0*/  SHFL.IDX PT, R2, R2, 0x1, 0x1c1f ;  /* 0x003c1f0002027f89 */ /* 0x000e2200000e0000 */
[----:B------:R-:W-:Y:S02]  /*25c0*/  ISETP.GE.AND P1, PT, R14, 0x2, PT ;  /* 0x000000020e00780c */ /* 0x000fe40003f26270 */
[C---:B------:R-:W-:Y:S02]  /*25d0*/  ISETP.GT.AND P2, PT, R3.reuse, 0x8, !P6 ;  /* 0x000000080300780c */ /* 0x040fe40007744270 */
[----:B------:R-:W-:Y:S02]  /*25e0*/  ISETP.GT.AND P3, PT, R3, 0x1, !P1 ;  /* 0x000000010300780c */ /* 0x000fe40004f64270 */
[----:B------:R-:W-:Y:S02]  /*25f0*/  ISETP.LT.OR P2, PT, R0, 0x9, P2 ;  /* 0x000000090000780c */ /* 0x000fe40001741670 */
[----:B------:R-:W-:-:S02]  /*2600*/  ISETP.GE.AND P4, PT, R14, 0xa, PT ;  /* 0x0000000a0e00780c */ /* 0x000fc40003f86270 */
[----:B------:R-:W-:Y:S02]  /*2610*/  FSEL R21, R28, -INF , !P2 ;  /* 0xff8000001c157808 */ /* 0x000fe40005000000 */
[C---:B------:R-:W-:Y:S02]  /*2620*/  ISETP.LT.OR P3, PT, R0.reuse, 0x2, P3 ;  /* 0x000000020000780c */ /* 0x040fe40001f61670 */
        /* <DEDUP_REMOVED lines=88> */
[----:B------:R-:W-:Y:S02]  /*2bb0*/  P2R R28, PR, RZ, 0x10 ;  /* 0x00000010ff1c7803 */ /* 0x000fe40000000000 */
        /* <DEDUP_REMOVED lines=20> */
[----:B------:R-:W-:-:S13]  /*2d00*/  LOP3.LUT P5, RZ, R16, 0x80000, RZ, 0xc0, !PT ;  /* 0x0008000010ff7812 */ /* 0x000fda00078ac0ff */
[----:B------:R-:W-:Y:S05]  /*2d10*/  @!P5 BRA `(.L_x_4276) ;  /* 0x00000000005cd947 */ /* 0x000fea0003800000 */
        /* <DEDUP_REMOVED lines=13> */
.L_x_4278:
[----:B------:R-:W-:Y:S02]  /*2df0*/  ULDC UR4, c[0x0][0x9e4] ;  /* 0x0002790000047ab9 */ /* 0x000fe40000000800 */
[----:B------:R-:W-:-:S05]  /*2e00*/  IMAD.U32 R4, RZ, RZ, UR4 ;  /* 0x00000004ff047e24 */ /* 0x000fca000f8e00ff */
[----:B------:R-:W-:-:S13]  /*2e10*/  ISETP.NE.AND P5, PT, R4, 0x1, PT ;  /* 0x000000010400780c */ /* 0x000fda0003fa5270 */
[----:B------:R-:W0:Y:S02]  /*2e20*/  @P5 LDC.64 R12, c[0x0][0x9e8] ;  /* 0x00027a00ff0c5b82 */ /* 0x000e240000000a00 */
[----:B0-----:R-:W-:-:S05]  /*2e30*/  @P5 IMAD.HI.U32 R2, R5, R12, RZ ;  /* 0x0000000c05025227 */ /* 0x001fca00078e00ff */
[----:B------:R-:W-:-:S07]  /*2e40*/  @P5 SHF.R.U32.HI R5, RZ, R13, R2 ;  /* 0x0000000dff055219 */ /* 0x000fce0000011602 */
.L_x_4279:
[----:B------:R-:W-:Y:S05]  /*2e50*/  BSYNC B0 ;  /* 0x0000000000007941 */ /* 0x000fea0003800000 */
.L_x_4277:
[----:B------:R-:W-:-:S05]  /*2e60*/  IMAD R5, R5, R4, R20 ;  /* 0x0000000405057224 */ /* 0x000fca00078e0214 */
[----:B------:R-:W-:Y:S02]  /*2e70*/  VIADDMNMX R0, R5, R4, R0, PT ;  /* 0x0000000405007246 */ /* 0x000fe40003800100 */
[----:B------:R-:W-:-:S07]  /*2e80*/  VIMNMX R3, R3, R5, !PT ;  /* 0x0000000503037248 */ /* 0x000fce0007fe0100 */
.L_x_4276:
[C---:B------:R-:W-:Y:S01]  /*2e90*/  ISETP.GT.AND P1, PT, R3.reuse, 0x1, !P1 ;  /* 0x000000010300780c */ /* 0x040fe20004f24270 */
[----:B------:R-:W-:Y:S01]  /*2ea0*/  ULDC UR10, c[0x0][0x988] ;  /* 0x00026200000a7ab9 */ /* 0x000fe20000000800 */
[----:B------:R-:W-:Y:S02]  /*2eb0*/  ISETP.GT.AND P6, PT, R3, 0x8, !P6 ;  /* 0x000000080300780c */ /* 0x000fe400077c4270 */
[C---:B------:R-:W-:Y:S02]  /*2ec0*/  ISETP.LT.OR P1, PT, R0.reuse, 0x2, P1 ;  /* 0x000000020000780c */ /* 0x040fe40000f21670 */
[----:B------:R-:W-:Y:S02]  /*2ed0*/  ISETP.LT.OR P6, PT, R0, 0x9, P6 ;  /* 0x000000090000780c */ /* 0x000fe400037c1670 */
[----:B------:R-:W-:Y:S02]  /*2ee0*/  FSEL R27, R27, -INF , !P1 ;  /* 0xff8000001b1b7808 */ /* 0x000fe40004800000 */
[----:B------:R-:W-:-:S02]  /*2ef0*/  ISETP.NE.AND P1, PT, R28, RZ, PT ;  /* 0x000000ff1c00720c */ /* 0x000fc40003f25270 */
[----:B------:R-:W-:Y:S02]  /*2f00*/  FSEL R30, R30, -INF , !P6 ;  /* 0xff8000001e1e7808 */ /* 0x000fe40007000000 */
[----:B------:R-:W-:Y:S02]  /*2f10*/  ISETP.GT.AND P1, PT, R3, 0x9, !P1 ;  /* 0x000000090300780c */ /* 0x000fe40004f24270 */
[----:B------:R-:W-:Y:S02]  /*2f20*/  ISETP.NE.AND P6, PT, R76, RZ, PT ;  /* 0x000000ff4c00720c */ /* 0x000fe40003fc5270 */
[----:B------:R-:W-:Y:S02]  /*2f30*/  ISETP.LT.OR P1, PT, R0, 0xa, P1 ;  /* 0x0000000a0000780c */ /* 0x000fe40000f21670 */
[----:B------:R-:W-:Y:S02]  /*2f40*/  FMNMX.FTZ R2, R15, R25, !PT ;  /* 0x000000190f027209 */ /* 0x000fe40007810000 */
[----:B------:R-:W-:-:S02]  /*2f50*/  FSEL R31, R31, -INF , !P1 ;  /* 0xff8000001f1f7808 */ /* 0x000fc40004800000 */
[----:B------:R-:W-:Y:S02]  /*2f60*/  ISETP.NE.AND P1, PT, R72, RZ, PT ;  /* 0x000000ff4800720c */ /* 0x000fe40003f25270 */
[----:B------:R-:W-:Y:S02]  /*2f70*/  ISETP.NE.AND P5, PT, R36, RZ, PT ;  /* 0x000000ff2400720c */ /* 0x000fe40003fa5270 */
        /* <DEDUP_REMOVED lines=12> */
[----:B------:R-:W-:Y:S02]  /*3040*/  ISETP.GT.AND P1, PT, R3, 0x18, !P6 ;  /* 0x000000180300780c */ /* 0x000fe40007724270 */
[----:B------:R-:W-:Y:S02]  /*3050*/  FMNMX.FTZ R2, R37, R2, !PT ;  /* 0x0000000225027209 */ /* 0x000fe40007810000 */
[----:B------:R-:W-:Y:S02]  /*3060*/  ISETP.LT.OR P1, PT, R0, 0x19, P1 ;  /* 0x000000190000780c */ /* 0x000fe40000f21670 */
[----:B------:R-:W-:-:S02]  /*3070*/  FMNMX.FTZ R2, R79, R2, !PT ;  /* 0x000000024f027209 */ /* 0x000fc40007810000 */
[----:B------:R-:W-:Y:S02]  /*3080*/  FSEL R38, R38, -INF , !P1 ;  /* 0xff80000026267808 */ /* 0x000fe40004800000 */
        /* <DEDUP_REMOVED lines=29> */
[----:B------:R-:W-:Y:S02]  /*3260*/  FMNMX.FTZ R5, R65, R2, !PT ;  /* 0x0000000241057209 */ /* 0x000fe40007810000 */
[----:B------:R-:W-:Y:S02]  /*3270*/  ISETP.LT.OR P1, PT, R0, 0x2a, P1 ;  /* 0x0000002a0000780c */ /* 0x000fe40000f21670 */
[----:B------:R-:W-:Y:S02]  /*3280*/  FMNMX.FTZ R2, R68, R5, !PT ;  /* 0x0000000544027209 */ /* 0x000fe40007810000 */
[----:B------:R-:W-:Y:S02]  /*3290*/  FSEL R47, R47, -INF , !P1 ;  /* 0xff8000002f2f7808 */ /* 0x000fe40004800000 */
[----:B------:R-:W-:Y:S02]  /*32a0*/  ISETP.NE.AND P1, PT, R82, RZ, PT ;  /* 0x000000ff5200720c */ /* 0x000fe40003f25270 */
[----:B------:R-:W-:-:S02]  /*32b0*/  FMNMX.FTZ R2, R69, R2, !PT ;  /* 0x0000000245027209 */ /* 0x000fc40007810000 */
[----:B------:R-:W-:Y:S02]  /*32c0*/  ISETP.GT.AND P1, PT, R3, 0x30, !P1 ;  /* 0x000000300300780c */ /* 0x000fe40004f24270 */
[----:B------:R-:W-:Y:S01]  /*32d0*/  ISETP.NE.AND P6, PT, R87, RZ, PT ;  /* 0x000000ff5700720c */ /* 0x000fe20003fc5270 */
[----:B------:R-:W0:Y:S01]  /*32e0*/  SHFL.BFLY PT, R5, R2, 0x2, 0x1f ;  /* 0x0c401f0002057f89 */ /* 0x000e2200000e0000 */
[----:B------:R-:W-:Y:S02]  /*32f0*/  ISETP.LT.OR P1, PT, R0, 0x31, P1 ;  /* 0x000000310000780c */ /* 0x000fe40000f21670 */
[----:B------:R-:W-:Y:S02]  /*3300*/  ISETP.NE.AND P5, PT, R88, RZ, PT ;  /* 0x000000ff5800720c */ /* 0x000fe40003fa5270 */
[----:B------:R-:W-:Y:S02]  /*3310*/  FSEL R50, R50, -INF , !P1 ;  /* 0xff80000032327808 */ /* 0x000fe40004800000 */
[----:B------:R-:W-:-:S02]  /*3320*/  ISETP.NE.AND P1, PT, R83, RZ, PT ;  /* 0x000000ff5300720c */ /* 0x000fc40003f25270 */
[C---:B------:R-:W-:Y:S02]  /*3330*/  ISETP.GT.AND P4, PT, R3.reuse, RZ, !P4 ;  /* 0x000000ff0300720c */ /* 0x040fe40006784270 */
[----:B------:R-:W-:Y:S02]  /*3340*/  ISETP.GT.AND P1, PT, R3, 0x31, !P1 ;  /* 0x000000310300780c */ /* 0x000fe40004f24270 */
[C---:B------:R-:W-:Y:S02]  /*3350*/  ISETP.LT.OR P4, PT, R0.reuse, 0x1, P4 ;  /* 0x000000010000780c */ /* 0x040fe40002781670 */
[----:B------:R-:W-:Y:S02]  /*3360*/  ISETP.LT.OR P1, PT, R0, 0x32, P1 ;  /* 0x000000320000780c */ /* 0x000fe40000f21670 */
[----:B------:R-:W-:Y:S02]  /*3370*/  FSEL R26, R26, -INF , !P4 ;  /* 0xff8000001a1a7808 */ /* 0x000fe40006000000 */
[----:B------:R-:W-:-:S02]  /*3380*/  FSEL R51, R51, -INF , !P1 ;  /* 0xff80000033337808 */ /* 0x000fc40004800000 */
[----:B------:R-:W-:Y:S02]  /*3390*/  ISETP.NE.AND P1, PT, R84, RZ, PT ;  /* 0x000000ff5400720c */ /* 0x000fe40003f25270 */
[C---:B------:R-:W-:Y:S02]  /*33a0*/  ISETP.GT.AND P2, PT, R3.reuse, 0x51, !P2 ;  /* 0x000000510300780c */ /* 0x040fe40005744270 */
[C---:B------:R-:W-:Y:S02]  /*33b0*/  ISETP.GT.AND P1, PT, R3.reuse, 0x38, !P1 ;  /* 0x000000380300780c */ /* 0x040fe40004f24270 */
[----:B0-----:R-:W-:Y:S02]  /*33c0*/  FMNMX.FTZ R10, R2, R5, !PT ;  /* 0x00000005020a7209 */ /* 0x001fe40007810000 */
[----:B------:R-:W-:Y:S02]  /*33d0*/  ISETP.LT.OR P1, PT, R0, 0x39, P1 ;  /* 0x000000390000780c */ /* 0x000fe40000f21670 */
[----:B------:R-:W-:Y:S01]  /*33e0*/  ISETP.GT.AND P3, PT, R3, 0x58, !P3 ;  /* 0x000000580300780c */ /* 0x000fe20005f64270 */
[----:B------:R-:W0:Y:S01]  /*33f0*/  SHFL.BFLY PT, R5, R10, 0x1, 0x1f ;  /* 0x0c201f000a057f89 */ /* 0x000e2200000e0000 */
[----:B------:R-:W-:-:S02]  /*3400*/  FSEL R54, R54, -INF , !P1 ;  /* 0xff80000036367808 */ /* 0x000fc40004800000 */
[----:B------:R-:W-:Y:S02]  /*3410*/  ISETP.NE.AND P1, PT, R85, RZ, PT ;  /* 0x000000ff5500720c */ /* 0x000fe40003f25270 */
[C---:B------:R-:W-:Y:S02]  /*3420*/  ISETP.LT.OR P2, PT, R0.reuse, 0x52, P2 ;  /* 0x000000520000780c */ /* 0x040fe40001741670 */
[----:B------:R-:W-:Y:S02]  /*3430*/  ISETP.GT.AND P1, PT, R3, 0x39, !P1 ;  /* 0x000000390300780c */ /* 0x000fe40004f24270 */
[C---:B------:R-:W-:Y:S02]  /*3440*/  ISETP.LT.OR P3, PT, R0.reuse, 0x59, P3 ;  /* 0x000000590000780c */ /* 0x040fe40001f61670 */
[----:B------:R-:W-:Y:S02]  /*3450*/  ISETP.LT.OR P1, PT, R0, 0x3a, P1 ;  /* 0x0000003a0000780c */ /* 0x000fe40000f21670 */
[----:B------:R-:W-:-:S02]  /*3460*/  FSEL R67, R67, -INF , !P2 ;  /* 0xff80000043437808 */ /* 0x000fc40005000000 */
[----:B------:R-:W-:Y:S02]  /*3470*/  FSEL R55, R55, -INF , !P1 ;  /* 0xff80000037377808 */ /* 0x000fe40004800000 */
[----:B------:R-:W-:Y:S02]  /*3480*/  ISETP.NE.AND P1, PT, R86, RZ, PT ;  /* 0x000000ff5600720c */ /* 0x000fe40003f25270 */
[----:B------:R-:W-:Y:S02]  /*3490*/  FSEL R70, R70, -INF , !P3 ;  /* 0xff80000046467808 */ /* 0x000fe40005800000 */
[----:B------:R-:W-:Y:S02]  /*34a0*/  ISETP.GT.AND P1, PT, R3, 0x40, !P1 ;  /* 0x000000400300780c */ /* 0x000fe40004f24270 */
[----:B0-----:R-:W-:Y:S02]  /*34b0*/  FMNMX.FTZ R4, R10, R5, !PT ;  /* 0x000000050a047209 */ /* 0x001fe40007810000 */
[----:B------:R-:W-:-:S03]  /*34c0*/  ISETP.LT.OR P1, PT, R0, 0x41, P1 ;  /* 0x000000410000780c */ /* 0x000fc60000f21670 */
[----:B------:R-:W-:Y:S01]  /*34d0*/  FMUL.FTZ R5, R4, UR10 ;  /* 0x0000000a04057c20 */ /* 0x000fe20008410000 */
[----:B------:R-:W-:Y:S02]  /*34e0*/  FSEL R58, R58, -INF , !P1 ;  /* 0xff8000003a3a7808 */ /* 0x000fe40004800000 */
[----:B------:R-:W-:Y:S02]  /*34f0*/  ISETP.GT.AND P1, PT, R3, 0x41, !P6 ;  /* 0x000000410300780c */ /* 0x000fe40007724270 */
[----:B------:R-:W-:Y:S02]  /*3500*/  ISETP.NE.AND P6, PT, R90, RZ, PT ;  /* 0x000000ff5a00720c */ /* 0x000fe40003fc5270 */
[----:B------:R-:W-:-:S04]  /*3510*/  ISETP.LT.OR P1, PT, R0, 0x42, P1 ;  /* 0x000000420000780c */ /* 0x000fc80000f21670 */
[----:B------:R-:W-:Y:S02]  /*3520*/  FSEL R59, R59, -INF , !P1 ;  /* 0xff8000003b3b7808 */ /* 0x000fe40004800000 */
[----:B------:R-:W-:Y:S02]  /*3530*/  ISETP.GT.AND P1, PT, R3, 0x48, !P5 ;  /* 0x000000480300780c */ /* 0x000fe40006f24270 */
[----:B------:R-:W-:Y:S02]  /*3540*/  ISETP.NE.AND P5, PT, R89, RZ, PT ;  /* 0x000000ff5900720c */ /* 0x000fe40003fa5270 */
[----:B------:R-:W-:-:S04]  /*3550*/  ISETP.LT.OR P1, PT, R0, 0x49, P1 ;  /* 0x000000490000780c */ /* 0x000fc80000f21670 */
[----:B------:R-:W-:Y:S02]  /*3560*/  FSEL R62, R62, -INF , !P1 ;  /* 0xff8000003e3e7808 */ /* 0x000fe40004800000 */
[----:B------:R-:W-:-:S04]  /*3570*/  FSETP.NEU.FTZ.AND P1, PT, R4, -INF , PT ;  /* 0xff8000000400780b */ /* 0x000fc80003f3d000 */
[----:B------:R-:W-:Y:S02]  /*3580*/  FSEL R12, R5, RZ, P1 ;  /* 0x000000ff050c7208 */ /* 0x000fe40000800000 */
[----:B------:R-:W-:Y:S02]  /*3590*/  FMNMX.FTZ R5, R26, R27, !PT ;  /* 0x0000001b1a057209 */ /* 0x000fe40007810000 */
[----:B------:R-:W-:Y:S01]  /*35a0*/  ISETP.GT.AND P1, PT, R3, 0x49, !P5 ;  /* 0x000000490300780c */ /* 0x000fe20006f24270 */
[--C-:B------:R-:W-:Y:S01]  /*35b0*/  FFMA.FTZ R188, R15, UR10, -R12.reuse ;  /* 0x0000000a0fbc7c23 */ /* 0x100fe2000801080c */
[----:B------:R-:W-:Y:S01]  /*35c0*/  FMNMX.FTZ R2, R30, R5, !PT ;  /* 0x000000051e027209 */ /* 0x000fe20007810000 */
[--C-:B------:R-:W-:Y:S01]  /*35d0*/  FFMA.FTZ R10, R25, UR10, -R12.reuse ;  /* 0x0000000a190a7c23 */ /* 0x100fe2000801080c */
[----:B------:R-:W-:Y:S01]  /*35e0*/  ISETP.LT.OR P1, PT, R0, 0x4a, P1 ;  /* 0x0000004a0000780c */ /* 0x000fe20000f21670 */
[--C-:B------:R-:W-:Y:S01]  /*35f0*/  FFMA.FTZ R190, R21, UR10, -R12.reuse ;  /* 0x0000000a15be7c23 */ /* 0x100fe2000801080c */
[----:B------:R-:W-:Y:S01]  /*3600*/  FMNMX.FTZ R5, R31, R2, !PT ;  /* 0x000000021f057209 */ /* 0x000fe20007810000 */
[----:B------:R-:W-:Y:S01]  /*3610*/  MUFU.EX2 R188, R188 ;  /* 0x000000bc00bc7308 */ /* 0x000fe20000000800 */
[----:B------:R-:W-:Y:S01]  /*3620*/  FSEL R63, R63, -INF , !P1 ;  /* 0xff8000003f3f7808 */ /* 0x000fe20004800000 */
[--C-:B------:R-:W-:Y:S01]  /*3630*/  FFMA.FTZ R20, R73, UR10, -R12.reuse ;  /* 0x0000000a49147c23 */ /* 0x100fe2000801080c */
[----:B------:R-:W-:Y:S01]  /*3640*/  FMNMX.FTZ R2, R34, R5, !PT ;  /* 0x0000000522027209 */ /* 0x000fe20007810000 */
[--C-:B------:R-:W-:Y:S01]  /*3650*/  FFMA.FTZ R24, R77, UR10, -R12.reuse ;  /* 0x0000000a4d187c23 */ /* 0x100fe2000801080c */
[----:B------:R-:W-:Y:S01]  /*3660*/  ISETP.GT.AND P1, PT, R3, 0x50, !P6 ;  /* 0x000000500300780c */ /* 0x000fe20007724270 */
[--C-:B------:R-:W-:Y:S01]  /*3670*/  FFMA.FTZ R48, R48, UR10, -R12.reuse ;  /* 0x0000000a30307c23 */ /* 0x100fe2000801080c */
[----:B------:R-:W-:Y:S01]  /*3680*/  FMNMX.FTZ R13, R35, R2, !PT ;  /* 0x00000002230d7209 */ /* 0x000fe20007810000 */
[----:B------:R0:W1:Y:S01]  /*3690*/  MUFU.EX2 R5, R10 ;  /* 0x0000000a00057308 */ /* 0x0000620000000800 */
[----:B------:R-:W-:Y:S01]  /*36a0*/  ISETP.NE.AND P5, PT, R14, RZ, PT ;  /* 0x000000ff0e00720c */ /* 0x000fe20003fa5270 */
[--C-:B------:R-:W-:Y:S01]  /*36b0*/  FFMA.FTZ R14, R29, UR10, -R12.reuse ;  /* 0x0000000a1d0e7c23 */ /* 0x100fe2000801080c */
[----:B------:R-:W-:Y:S01]  /*36c0*/  FMNMX.FTZ R2, R38, R13, !PT ;  /* 0x0000000d26027209 */ /* 0x000fe20007810000 */
[--C-:B------:R-:W-:Y:S01]  /*36d0*/  FFMA.FTZ R49, R49, UR10, -R12.reuse ;  /* 0x0000000a31317c23 */ /* 0x100fe2000801080c */
[----:B------:R-:W-:Y:S01]  /*36e0*/  ISETP.LT.OR P1, PT, R0, 0x51, P1 ;  /* 0x000000510000780c */ /* 0x000fe20000f21670 */
[--C-:B------:R-:W-:Y:S01]  /*36f0*/  FFMA.FTZ R52, R52, UR10, -R12.reuse ;  /* 0x0000000a34347c23 */ /* 0x100fe2000801080c */
[----:B------:R-:W-:Y:S01]  /*3700*/  FMNMX.FTZ R13, R39, R2, !PT ;  /* 0x00000002270d7209 */ /* 0x000fe20007810000 */
[----:B------:R-:W-:Y:S01]  /*3710*/  MUFU.EX2 R190, R190 ;  /* 0x000000be00be7308 */ /* 0x000fe20000000800 */
[----:B------:R-:W-:Y:S01]  /*3720*/  ISETP.GT.AND P4, PT, R3, 0x59, !P5 ;  /* 0x000000590300780c */ /* 0x000fe20006f84270 */
[--C-:B0-----:R-:W-:Y:S01]  /*3730*/  FFMA.FTZ R10, R33, UR10, -R12.reuse ;  /* 0x0000000a210a7c23 */ /* 0x101fe2000801080c */
[----:B------:R-:W-:Y:S01]  /*3740*/  FMNMX.FTZ R2, R42, R13, !PT ;  /* 0x0000000d2a027209 */ /* 0x000fe20007810000 */
[--C-:B------:R-:W-:Y:S01]  /*3750*/  FFMA.FTZ R53, R53, UR10, -R12.reuse ;  /* 0x0000000a35357c23 */ /* 0x100fe2000801080c */
[----:B------:R-:W-:Y:S01]  /*3760*/  FSEL R66, R66, -INF , !P1 ;  /* 0xff80000042427808 */ /* 0x000fe20004800000 */
[--C-:B------:R-:W-:Y:S01]  /*3770*/  FFMA.FTZ R56, R56, UR10, -R12.reuse ;  /* 0x0000000a38387c23 */ /* 0x100fe2000801080c */
[----:B------:R-:W-:Y:S01]  /*3780*/  FMNMX.FTZ R13, R43, R2, !PT ;  /* 0x000000022b0d7209 */ /* 0x000fe20007810000 */
[----:B------:R0:W-:Y:S01]  /*3790*/  MUFU.EX2 R15, R14 ;  /* 0x0000000e000f7308 */ /* 0x0001e20000000800 */
[----:B------:R-:W-:Y:S01]  /*37a0*/  ISETP.LT.OR P4, PT, R0, 0x5a, P4 ;  /* 0x0000005a0000780c */ /* 0x000fe20002781670 */
[--C-:B------:R-:W-:Y:S01]  /*37b0*/  FFMA.FTZ R57, R57, UR10, -R12.reuse ;  /* 0x0000000a39397c23 */ /* 0x100fe2000801080c */
[----:B------:R-:W-:Y:S01]  /*37c0*/  FMNMX.FTZ R2, R46, R13, !PT ;  /* 0x0000000d2e027209 */ /* 0x000fe20007810000 */
[--C-:B------:R-:W-:Y:S01]  /*37d0*/  FFMA.FTZ R60, R60, UR10, -R12.reuse ;  /* 0x0000000a3c3c7c23 */ /* 0x100fe2000801080c */
[----:B------:R-:W-:Y:S01]  /*37e0*/  FSEL R71, R71, -INF , !P4 ;  /* 0xff80000047477808 */ /* 0x000fe20006000000 */
[--C-:B------:R-:W-:Y:S01]  /*37f0*/  FFMA.FTZ R61, R61, UR10, -R12.reuse ;  /* 0x0000000a3d3d7c23 */ /* 0x100fe2000801080c */
[----:B------:R-:W-:Y:S01]  /*3800*/  FMNMX.FTZ R13, R47, R2, !PT ;  /* 0x000000022f0d7209 */ /* 0x000fe20007810000 */
[----:B------:R-:W-:Y:S01]  /*3810*/  MUFU.EX2 R20, R20 ;  /* 0x0000001400147308 */ /* 0x000fe20000000800 */
[--C-:B0-----:R-:W-:Y:S01]  /*3820*/  FFMA.FTZ R14, R37, UR10, -R12.reuse ;  /* 0x0000000a250e7c23 */ /* 0x101fe2000801080c */
[----:B-1----:R-:W-:Y:S01]  /*3830*/  FADD.FTZ R37, R188, R5 ;  /* 0x00000005bc257221 */ /* 0x002fe20000010000 */
[----:B------:R-:W-:Y:S01]  /*3840*/  FMNMX.FTZ R2, R50, R13, !PT ;  /* 0x0000000d32027209 */ /* 0x000fe20007810000 */
[--C-:B------:R-:W-:Y:S01]  /*3850*/  FFMA.FTZ R64, R64, UR10, -R12.reuse ;  /* 0x0000000a40407c23 */ /* 0x100fe2000801080c */
[--C-:B------:R-:W-:Y:S01]  /*3860*/  FFMA.FTZ R65, R65, UR10, -R12.reuse ;  /* 0x0000000a41417c23 */ /* 0x100fe2000801080c */
[----:B------:R-:W-:Y:S01]  /*3870*/  FFMA.FTZ R68, R68, UR10, -R12 ;  /* 0x0000000a44447c23 */ /* 0x000fe2000801080c */
[----:B------:R-:W-:Y:S01]  /*3880*/  FMNMX.FTZ R13, R51, R2, !PT ;  /* 0x00000002330d7209 */ /* 0x000fe20007810000 */
[----:B------:R0:W1:Y:S01]  /*3890*/  MUFU.EX2 R21, R10 ;  /* 0x0000000a00157308 */ /* 0x0000620000000800 */
[----:B------:R-:W-:-:S02]  /*38a0*/  ISETP.NE.AND P5, PT, R199, 0x1, PT ;  /* 0x00000001c700780c */ /* 0x000fc40003fa5270 */
[----:B------:R-:W-:Y:S02]  /*38b0*/  FMNMX.FTZ R2, R54, R13, !PT ;  /* 0x0000000d36027209 */ /* 0x000fe40007810000 */
[----:B------:R-:W-:Y:S02]  /*38c0*/  F2FP.BF16.F32.PACK_AB R188, R5, R188 ;  /* 0x000000bc05bc723e */ /* 0x000fe400000010ff */
[----:B------:R-:W-:Y:S01]  /*38d0*/  FMNMX.FTZ R13, R55, R2, !PT ;  /* 0x00000002370d7209 */ /* 0x000fe20007810000 */
[----:B------:R-:W-:Y:S01]  /*38e0*/  MUFU.EX2 R24, R24 ;  /* 0x0000001800187308 */ /* 0x000fe20000000800 */
[----:B0-----:R-:W-:Y:S02]  /*38f0*/  FFMA.FTZ R10, R79, UR10, -R12 ;  /* 0x0000000a4f0a7c23 */ /* 0x001fe4000801080c */
[----:B------:R-:W-:-:S04]  /*3900*/  FMNMX.FTZ R2, R58, R13, !PT ;  /* 0x0000000d3a027209 */ /* 0x000fc80007810000 */
[----:B------:R-:W-:Y:S01]  /*3910*/  FMNMX.FTZ R13, R59, R2, !PT ;  /* 0x000000023b0d7209 */ /* 0x000fe20007810000 */
[----:B------:R0:W2:Y:S01]  /*3920*/  MUFU.EX2 R25, R14 ;  /* 0x0000000e00197308 */ /* 0x0000a20000000800 */
[----:B-1----:R-:W-:Y:S02]  /*3930*/  F2FP.BF16.F32.PACK_AB R184, R21, R20 ;  /* 0x0000001415b8723e */ /* 0x002fe400000010ff */
[----:B------:R-:W-:Y:S01]  /*3940*/  FMNMX.FTZ R2, R62, R13, !PT ;  /* 0x0000000d3e027209 */ /* 0x000fe20007810000 */
[----:B------:R-:W-:-:S03]  /*3950*/  FFMA.FTZ R13, R41, UR10, -R12 ;  /* 0x0000000a290d7c23 */ /* 0x000fc6000801080c */
[----:B------:R-:W-:Y:S01]  /*3960*/  FMNMX.FTZ R3, R63, R2, !PT ;  /* 0x000000023f037209 */ /* 0x000fe20007810000 */
[----:B------:R-:W-:Y:S01]  /*3970*/  MUFU.EX2 R10, R10 ;  /* 0x0000000a000a7308 */ /* 0x000fe20000000800 */
[--C-:B0-----:R-:W-:Y:S02]  /*3980*/  FFMA.FTZ R14, R45, UR10, -R12.reuse ;  /* 0x0000000a2d0e7c23 */ /* 0x101fe4000801080c */
[----:B------:R-:W-:Y:S01]  /*3990*/  FMNMX.FTZ R2, R66, R3, !PT ;  /* 0x0000000342027209 */ /* 0x000fe20007810000 */
[----:B------:R-:W0:Y:S03]  /*39a0*/  @P5 LDC R45, c[0x0][0x450] ;  /* 0x00011400ff2d5b82 */ /* 0x000e260000000800 */
[----:B------:R-:W-:Y:S01]  /*39b0*/  FMNMX.FTZ R3, R67, R2, !PT ;  /* 0x0000000243037209 */ /* 0x000fe20007810000 */
[--C-:B------:R-:W-:Y:S01]  /*39c0*/  FFMA.FTZ R2, R81, UR10, -R12.reuse ;  /* 0x0000000a51027c23 */ /* 0x100fe2000801080c */
[----:B------:R-:W1:Y:S01]  /*39d0*/  MUFU.EX2 R13, R13 ;  /* 0x0000000d000d7308 */ /* 0x000e620000000800 */
[----:B------:R-:W-:Y:S01]  /*39e0*/  FFMA.FTZ R12, R69, UR10, -R12 ;  /* 0x0000000a450c7c23 */ /* 0x000fe2000801080c */
[----:B------:R-:W-:-:S02]  /*39f0*/  FMNMX.FTZ R0, R70, R3, !PT ;  /* 0x0000000346007209 */ /* 0x000fc40007810000 */
[----:B--2---:R-:W-:Y:S02]  /*3a00*/  F2FP.BF16.F32.PACK_AB R186, R25, R24 ;  /* 0x0000001819ba723e */ /* 0x004fe400000010ff */
[----:B------:R-:W-:Y:S02]  /*3a10*/  FMNMX.FTZ R0, R71, R0, !PT ;  /* 0x0000000047007209 */ /* 0x000fe40007810000 */
[----:B------:R-:W-:Y:S03]  /*3a20*/  MUFU.EX2 R182, R2 ;  /* 0x0000000200b67308 */ /* 0x000fe60000000800 */
[----:B------:R-:W2:Y:S05]  /*3a30*/  SHFL.BFLY PT, R3, R0, 0x2, 0x1f ;  /* 0x0c401f0000037f89 */ /* 0x000eaa00000e0000 */
[----:B------:R-:W-:Y:S01]  /*3a40*/  MUFU.EX2 R33, R12 ;  /* 0x0000000c00217308 */ /* 0x000fe20000000800 */
[----:B-1----:R-:W-:-:S07]  /*3a50*/  F2FP.BF16.F32.PACK_AB R180, R13, R10 ;  /* 0x0000000a0db4723e */ /* 0x002fce00000010ff */
[----:B------:R1:W-:Y:S08]  /*3a60*/  MUFU.EX2 R29, R14 ;  /* 0x0000000e001d7308 */ /* 0x0003f00000000800 */
[----:B------:R-:W-:Y:S01]  /*3a70*/  MUFU.EX2 R48, R48 ;  /* 0x0000003000307308 */ /* 0x000fe20000000800 */
[----:B-1----:R-:W1:Y:S01]  /*3a80*/  @P5 LDC R14, c[0x0][0x44c] ;  /* 0x00011300ff0e5b82 */ /* 0x002e620000000800 */
[----:B--2---:R-:W-:-:S05]  /*3a90*/  FMNMX.FTZ R2, R0, R3, !PT ;  /* 0x0000000300027209 */ /* 0x004fca0007810000 */
[----:B------:R-:W2:Y:S01]  /*3aa0*/  SHFL.BFLY PT, R3, R2, 0x1, 0x1f ;  /* 0x0c201f0002037f89 */ /* 0x000ea200000e0000 */
[----:B------:R-:W3:Y:S08]  /*3ab0*/  MUFU.EX2 R49, R49 ;  /* 0x0000003100317308 */ /* 0x000ef00000000800 */
[----:B------:R-:W-:Y:S08]  /*3ac0*/  MUFU.EX2 R52, R52 ;  /* 0x0000003400347308 */ /* 0x000ff00000000800 */
[----:B------:R-:W4:Y:S01]  /*3ad0*/  MUFU.EX2 R53, R53 ;  /* 0x0000003500357308 */ /* 0x000f220000000800 */
[----:B-1----:R-:W-:Y:S01]  /*3ae0*/  @P5 IMAD.HI.U32 R28, R14, UR41, RZ ;  /* 0x000000290e1c5c27 */ /* 0x002fe2000f8e00ff */
[----:B---3--:R-:W-:-:S03]  /*3af0*/  F2FP.BF16.F32.PACK_AB R176, R49, R48 ;  /* 0x0000003031b0723e */ /* 0x008fc600000010ff */
[----:B------:R-:W-:Y:S01]  /*3b00*/  IMAD.U32 R14, RZ, RZ, UR41 ;  /* 0x00000029ff0e7e24 */ /* 0x000fe2000f8e00ff */
[----:B0-----:R-:W-:Y:S02]  /*3b10*/  @P5 SHF.R.U32.HI R14, RZ, R45, R28 ;  /* 0x0000002dff0e5219 */ /* 0x001fe4000001161c */
[----:B--2---:R-:W-:Y:S01]  /*3b20*/  FMNMX.FTZ R3, R2, R3, !PT ;  /* 0x0000000302037209 */ /* 0x004fe20007810000 */
[----:B------:R-:W-:Y:S01]  /*3b30*/  FADD.FTZ R2, R190, R37 ;  /* 0x00000025be027221 */ /* 0x000fe20000010000 */
[----:B------:R-:W-:Y:S01]  /*3b40*/  MUFU.EX2 R56, R56 ;  /* 0x0000003800387308 */ /* 0x000fe20000000800 */
[----:B------:R-:W-:Y:S01]  /*3b50*/  F2FP.BF16.F32.PACK_AB R190, R15, R190 ;  /* 0x000000be0fbe723e */ /* 0x000fe200000010ff */
[----:B------:R-:W-:Y:S02]  /*3b60*/  IMAD.IADD R75, R75, 0x1, R14 ;  /* 0x000000014b4b7824 */ /* 0x000fe400078e020e */
[C---:B------:R-:W-:Y:S01]  /*3b70*/  FMUL.FTZ R0, R3.reuse, UR10 ;  /* 0x0000000a03007c20 */ /* 0x040fe20008410000 */
[----:B------:R-:W-:Y:S01]  /*3b80*/  FSETP.NEU.FTZ.AND P1, PT, R3, -INF , PT ;  /* 0xff8000000300780b */ /* 0x000fe20003f3d000 */
[----:B------:R-:W-:Y:S01]  /*3b90*/  FADD.FTZ R37, R15, R2 ;  /* 0x000000020f257221 */ /* 0x000fe20000010000 */
[----:B------:R-:W-:Y:S01]  /*3ba0*/  LOP3.LUT P5, RZ, R16, 0x80000, RZ, 0xc0, !PT ;  /* 0x0008000010ff7812 */ /* 0x000fe200078ac0ff */
[----:B------:R-:W-:Y:S01]  /*3bb0*/  VIADD R14, R75, UR5 ;  /* 0x000000054b0e7c36 */ /* 0x000fe20008000000 */
[----:B------:R-:W-:Y:S01]  /*3bc0*/  FSEL R0, R0, RZ, P1 ;  /* 0x000000ff00007208 */ /* 0x000fe20000800000 */
[----:B------:R-:W-:Y:S01]  /*3bd0*/  FADD.FTZ R2, R20, R37 ;  /* 0x0000002514027221 */ /* 0x000fe20000010000 */
[----:B------:R-:W-:Y:S01]  /*3be0*/  MUFU.EX2 R57, R57 ;  /* 0x0000003900397308 */ /* 0x000fe20000000800 */
[----:B----4-:R-:W-:-:S02]  /*3bf0*/  F2FP.BF16.F32.PACK_AB R178, R53, R52 ;  /* 0x0000003435b2723e */ /* 0x010fc400000010ff */
        /* <DEDUP_REMOVED lines=8> */
[----:B------:R-:W-:Y:S01]  /*3c80*/  FFMA.FTZ R39, R39, UR10, -R0 ;  /* 0x0000000a27277c23 */ /* 0x000fe20008010800 */
[----:B------:R-:W-:Y:S01]  /*3c90*/  FADD.FTZ R41, R21, R2 ;  /* 0x0000000215297221 */ /* 0x000fe20000010000 */
[--C-:B------:R-:W-:Y:S01]  /*3ca0*/  FFMA.FTZ R42, R42, UR10, -R0.reuse ;  /* 0x0000000a2a2a7c23 */ /* 0x100fe20008010800 */
[--C-:B------:R-:W-:Y:S01]  /*3cb0*/  FFMA.FTZ R43, R43, UR10, -R0.reuse ;  /* 0x0000000a2b2b7c23 */ /* 0x100fe20008010800 */
[--C-:B------:R-:W-:Y:S01]  /*3cc0*/  FFMA.FTZ R46, R46, UR10, -R0.reuse ;  /* 0x0000000a2e2e7c23 */ /* 0x100fe20008010800 */
[--C-:B------:R-:W-:Y:S01]  /*3cd0*/  FFMA.FTZ R47, R47, UR10, -R0.reuse ;  /* 0x0000000a2f2f7c23 */ /* 0x100fe20008010800 */
[----:B------:R-:W0:Y:S01]  /*3ce0*/  MUFU.EX2 R27, R27 ;  /* 0x0000001b001b7308 */ /* 0x000e220000000800 */
[--C-:B------:R-:W-:Y:S01]  /*3cf0*/  FFMA.FTZ R50, R50, UR10, -R0.reuse ;  /* 0x0000000a32327c23 */ /* 0x100fe20008010800 */
[----:B------:R-:W-:Y:S01]  /*3d00*/  FADD.FTZ R12, R24, R41 ;  /* 0x00000029180c7221 */ /* 0x000fe20000010000 */
[--C-:B------:R-:W-:Y:S01]  /*3d10*/  FFMA.FTZ R51, R51, UR10, -R0.reuse ;  /* 0x0000000a33337c23 */ /* 0x100fe20008010800 */
[--C-:B------:R-:W-:Y:S01]  /*3d20*/  FFMA.FTZ R54, R54, UR10, -R0.reuse ;  /* 0x0000000a36367c23 */ /* 0x100fe20008010800 */
[----:B------:R-:W-:Y:S01]  /*3d30*/  FFMA.FTZ R55, R55, UR10, -R0 ;  /* 0x0000000a37377c23 */ /* 0x000fe20008010800 */
[----:B------:R-:W-:Y:S01]  /*3d40*/  FADD.FTZ R41, R25, R12 ;  /* 0x0000000c19297221 */ /* 0x000fe20000010000 */
[--C-:B------:R-:W-:Y:S01]  /*3d50*/  FFMA.FTZ R58, R58, UR10, -R0.reuse ;  /* 0x0000000a3a3a7c23 */ /* 0x100fe20008010800 */
[----:B------:R-:W1:Y:S01]  /*3d60*/  MUFU.EX2 R30, R30 ;  /* 0x0000001e001e7308 */ /* 0x000e620000000800 */
[--C-:B------:R-:W-:Y:S01]  /*3d70*/  FFMA.FTZ R59, R59, UR10, -R0.reuse ;  /* 0x0000000a3b3b7c23 */ /* 0x100fe20008010800 */
[----:B------:R-:W-:Y:S01]  /*3d80*/  FADD.FTZ R12, R10, R41 ;  /* 0x000000290a0c7221 */ /* 0x000fe20000010000 */
[--C-:B------:R-:W-:Y:S01]  /*3d90*/  FFMA.FTZ R62, R62, UR10, -R0.reuse ;  /* 0x0000000a3e3e7c23 */ /* 0x100fe20008010800 */
[--C-:B------:R-:W-:Y:S01]  /*3da0*/  FFMA.FTZ R63, R63, UR10, -R0.reuse ;  /* 0x0000000a3f3f7c23 */ /* 0x100fe20008010800 */
[----:B------:R-:W-:Y:S01]  /*3db0*/  FFMA.FTZ R66, R66, UR10, -R0 ;  /* 0x0000000a42427c23 */ /* 0x000fe20008010800 */
[----:B------:R-:W-:Y:S01]  /*3dc0*/  FADD.FTZ R41, R13, R12 ;  /* 0x0000000c0d297221 */ /* 0x000fe20000010000 */
[--C-:B------:R-:W-:Y:S01]  /*3dd0*/  FFMA.FTZ R67, R67, UR10, -R0.reuse ;  /* 0x0000000a43437c23 */ /* 0x100fe20008010800 */
[----:B------:R-:W2:Y:S01]  /*3de0*/  MUFU.EX2 R31, R31 ;  /* 0x0000001f001f7308 */ /* 0x000ea20000000800 */
[----:B0-----:R-:W-:Y:S01]  /*3df0*/  FADD.FTZ R37, R26, R27 ;  /* 0x0000001b1a257221 */ /* 0x001fe20000010000 */
[----:B------:R-:W-:Y:S01]  /*3e00*/  FADD.FTZ R12, R182, R41 ;  /* 0x00000029b60c7221 */ /* 0x000fe20000010000 */
[--C-:B------:R-:W-:Y:S01]  /*3e10*/  FFMA.FTZ R70, R70, UR10, -R0.reuse ;  /* 0x0000000a46467c23 */ /* 0x100fe20008010800 */
[----:B------:R-:W-:Y:S01]  /*3e20*/  FFMA.FTZ R0, R71, UR10, -R0 ;  /* 0x0000000a47007c23 */ /* 0x000fe20008010800 */
[----:B------:R-:W-:Y:S01]  /*3e30*/  R2UR UR11, R14 ;  /* 0x000000000e0b72ca */ /* 0x000fe200000e0000 */
[C---:B------:R-:W-:Y:S01]  /*3e40*/  FADD.FTZ R41, R29.reuse, R12 ;  /* 0x0000000c1d297221 */ /* 0x040fe20000010000 */
[----:B------:R-:W-:Y:S01]  /*3e50*/  F2FP.BF16.F32.PACK_AB R182, R29, R182 ;  /* 0x000000b61db6723e */ /* 0x000fe200000010ff */
[----:B------:R-:W0:Y:S01]  /*3e60*/  MUFU.EX2 R34, R34 ;  /* 0x0000002200227308 */ /* 0x000e220000000800 */
[----:B-1----:R-:W-:Y:S01]  /*3e70*/  FADD.FTZ R2, R30, R37 ;  /* 0x000000251e027221 */ /* 0x002fe20000010000 */
[----:B------:R-:W-:Y:S01]  /*3e80*/  FADD.FTZ R12, R48, R41 ;  /* 0x00000029300c7221 */ /* 0x000fe20000010000 */
[----:B------:R-:W-:Y:S01]  /*3e90*/  F2FP.BF16.F32.PACK_AB R172, R57, R56 ;  /* 0x0000003839ac723e */ /* 0x000fe200000010ff */
[----:B------:R-:W-:Y:S01]  /*3ea0*/  VIADD R14, R74, 0xfffffffe ;  /* 0xfffffffe4a0e7836 */ /* 0x000fe20000000000 */
[----:B------:R-:W-:Y:S01]  /*3eb0*/  F2FP.BF16.F32.PACK_AB R189, R27, R26 ;  /* 0x0000001a1bbd723e */ /* 0x000fe200000010ff */
[----:B------:R-:W-:-:S02]  /*3ec0*/  FADD.FTZ R41, R49, R12 ;  /* 0x0000000c31297221 */ /* 0x000fc40000010000 */
[----:B------:R-:W1:Y:S01]  /*3ed0*/  MUFU.EX2 R35, R35 ;  /* 0x0000002300237308 */ /* 0x000e620000000800 */
[C---:B--2---:R-:W-:Y:S01]  /*3ee0*/  FADD.FTZ R37, R31.reuse, R2 ;  /* 0x000000021f257221 */ /* 0x044fe20000010000 */
[----:B------:R-:W-:Y:S01]  /*3ef0*/  FADD.FTZ R12, R52, R41 ;  /* 0x00000029340c7221 */ /* 0x000fe20000010000 */
[----:B------:R-:W-:-:S03]  /*3f00*/  F2FP.BF16.F32.PACK_AB R191, R31, R30 ;  /* 0x0000001e1fbf723e */ /* 0x000fc600000010ff */
[----:B------:R-:W-:Y:S02]  /*3f10*/  FADD.FTZ R41, R53, R12 ;  /* 0x0000000c35297221 */ /* 0x000fe40000010000 */
[----:B------:R-:W2:Y:S01]  /*3f20*/  MUFU.EX2 R38, R38 ;  /* 0x0000002600267308 */ /* 0x000ea20000000800 */
[----:B0-----:R-:W-:Y:S01]  /*3f30*/  FADD.FTZ R2, R34, R37 ;  /* 0x0000002522027221 */ /* 0x001fe20000010000 */
[----:B------:R-:W-:-:S04]  /*3f40*/  FADD.FTZ R12, R56, R41 ;  /* 0x00000029380c7221 */ /* 0x000fc80000010000 */
[----:B------:R-:W-:Y:S02]  /*3f50*/  FADD.FTZ R15, R57, R12 ;  /* 0x0000000c390f7221 */ /* 0x000fe40000010000 */
        /* <DEDUP_REMOVED lines=44> */
[----:B0-----:R-:W-:-:S07]  /*4220*/  FADD.FTZ R2, R66, R5 ;  /* 0x0000000542027221 */ /* 0x001fce0000010000 */
[----:B------:R-:W0:Y:S01]  /*4230*/  MUFU.EX2 R65, R65 ;  /* 0x0000004100417308 */ /* 0x000e220000000800 */
[----:B-1----:R-:W-:-:S07]  /*4240*/  FADD.FTZ R10, R64, R13 ;  /* 0x0000000d400a7221 */ /* 0x002fce0000010000 */
[----:B------:R-:W1:Y:S01]  /*4250*/  MUFU.EX2 R70, R70 ;  /* 0x0000004600467308 */ /* 0x000e620000000800 */
[C---:B--2---:R-:W-:Y:S01]  /*4260*/  FADD.FTZ R5, R67.reuse, R2 ;  /* 0x0000000243057221 */ /* 0x044fe20000010000 */
[----:B------:R-:W-:-:S06]  /*4270*/  F2FP.BF16.F32.PACK_AB R169, R67, R66 ;  /* 0x0000004243a9723e */ /* 0x000fcc00000010ff */
[----:B------:R-:W2:Y:S01]  /*4280*/  MUFU.EX2 R68, R68 ;  /* 0x0000004400447308 */ /* 0x000ea20000000800 */
[C---:B0-----:R-:W-:Y:S01]  /*4290*/  FADD.FTZ R13, R65.reuse, R10 ;  /* 0x0000000a410d7221 */ /* 0x041fe20000010000 */
[----:B------:R-:W-:-:S06]  /*42a0*/  F2FP.BF16.F32.PACK_AB R168, R65, R64 ;  /* 0x0000004041a8723e */ /* 0x000fcc00000010ff */
[----:B------:R1:W0:Y:S02]  /*42b0*/  MUFU.EX2 R171, R0 ;  /* 0x0000000000ab7308 */ /* 0x0002240000000800 */
[----:B-1----:R-:W-:Y:S01]  /*42c0*/  FADD.FTZ R0, R70, R5 ;  /* 0x0000000546007221 */ /* 0x002fe20000010000 */
[----:B--2---:R-:W-:Y:S01]  /*42d0*/  FADD.FTZ R10, R68, R13 ;  /* 0x0000000d440a7221 */ /* 0x004fe20000010000 */
[----:B------:R-:W-:-:S03]  /*42e0*/  F2FP.BF16.F32.PACK_AB R170, R33, R68 ;  /* 0x0000004421aa723e */ /* 0x000fc600000010ff */
[----:B------:R-:W-:Y:S01]  /*42f0*/  FADD.FTZ R10, R33, R10 ;  /* 0x0000000a210a7221 */ /* 0x000fe20000010000 */
[C---:B0-----:R-:W-:Y:S01]  /*4300*/  FADD.FTZ R5, R171.reuse, R0 ;  /* 0x00000000ab057221 */ /* 0x041fe20000010000 */
[----:B------:R-:W-:Y:S01]  /*4310*/  F2FP.BF16.F32.PACK_AB R171, R171, R70 ;  /* 0x00000046abab723e */ /* 0x000fe200000010ff */
[----:B------:R-:W-:Y:S06]  /*4320*/  @!P5 BRA `(.L_x_4280) ;  /* 0x000000000054d947 */ /* 0x000fec0003800000 */
[C---:B------:R-:W-:Y:S01]  /*4330*/  ISETP.GT.AND P1, PT, R75.reuse, RZ, PT ;  /* 0x000000ff4b00720c */ /* 0x040fe20003f24270 */
[----:B------:R-:W-:-:S05]  /*4340*/  VIADD R0, R75, 0xffffffff ;  /* 0xffffffff4b007836 */ /* 0x000fca0000000000 */
[----:B------:R-:W-:-:S07]  /*4350*/  R2UR UR14, R0 ;  /* 0x00000000000e72ca */ /* 0x000fce00000e0000 */
[----:B------:R-:W-:Y:S08]  /*4360*/  @P1 BRA `(.L_x_4281) ;  /* 0x0000000000241947 */ /* 0x000ff00003800000 */
[----:B------:R-:W-:Y:S01]  /*4370*/  R2UR UR14, R75 ;  /* 0x000000004b0e72ca */ /* 0x000fe200000e0000 */
[----:B------:R-:W-:Y:S02]  /*4380*/  ULDC UR15, c[0x0][0x9e4] ;  /* 0x00027900000f7ab9 */ /* 0x000fe40000000800 */
[----:B------:R-:W-:-:S10]  /*4390*/  UISETP.NE.AND UP0, UPT, UR15, 0x1, UPT ;  /* 0x000000010f00788c */ /* 0x000fd4000bf05270 */
[----:B------:R-:W-:Y:S01]  /*43a0*/  UIADD3 UR14, -UR14, URZ, URZ ;  /* 0x0000003f0e0e7290 */ /* 0x000fe2000fffe13f */
[----:B------:R-:W-:-:S03]  /*43b0*/  @UP0 ULDC.64 UR4, c[0x0][0x9e8] ;  /* 0x00027a0000040ab9 */ /* 0x000fc60000000a00 */
[----:B------:R-:W-:-:S04]  /*43c0*/  UIMAD.WIDE.U32 UR6, UR14, UR4, URZ ;  /* 0x000000040e0672a5 */ /* 0x000fc8000f8e003f */
[----:B------:R-:W-:-:S04]  /*43d0*/  @UP0 USHF.R.U32.HI UR14, URZ, UR5, UR7 ;  /* 0x000000053f0e0299 */ /* 0x000fc80008011607 */
[----:B------:R-:W-:Y:S01]  /*43e0*/  ULOP3.LUT UR14, URZ, UR14, URZ, 0x33, !UPT ;  /* 0x0000000e3f0e7292 */ /* 0x000fe2000f8e333f */
[----:B------:R-:W-:Y:S11]  /*43f0*/  BRA `(.L_x_4282) ;  /* 0x0000000000147947 */ /* 0x000ff60003800000 */
.L_x_4281:
[----:B------:R-:W-:Y:S02]  /*4400*/  ULDC UR15, c[0x0][0x9e4] ;  /* 0x00027900000f7ab9 */ /* 0x000fe40000000800 */
[----:B------:R-:W-:-:S11]  /*4410*/  UISETP.NE.AND UP0, UPT, UR15, 0x1, UPT ;  /* 0x000000010f00788c */ /* 0x000fd6000bf05270 */
[----:B------:R-:W-:Y:S02]  /*4420*/  @UP0 ULDC.64 UR4, c[0x0][0x9e8] ;  /* 0x00027a0000040ab9 */ /* 0x000fe40000000a00 */
[----:B------:R-:W-:-:S04]  /*4430*/  UIMAD.WIDE.U32 UR6, UR14, UR4, URZ ;  /* 0x000000040e0672a5 */ /* 0x000fc8000f8e003f */
[----:B------:R-:W-:-:S12]  /*4440*/  @UP0 USHF.R.U32.HI UR14, URZ, UR5, UR7 ;  /* 0x000000053f0e0299 */ /* 0x000fd80008011607 */
.L_x_4282:
[----:B------:R-:W-:-:S04]  /*4450*/  UIMAD UR14, UR14, UR15, UR15 ;  /* 0x0000000f0e0e72a4 */ /* 0x000fc8000f8e020f */
[----:B------:R-:W-:-:S04]  /*4460*/  UISETP.LT.AND UP0, UPT, UR11, UR14, UPT ;  /* 0x0000000e0b00728c */ /* 0x000fc8000bf01270 */
[----:B------:R-:W-:-:S12]  /*4470*/  USEL UR11, UR11, UR14, UP0 ;  /* 0x0000000e0b0b7287 */ /* 0x000fd80008000000 */
.L_x_4280:
[----:B------:R-:W-:Y:S01]  /*4480*/  UIMAD.WIDE UR4, UR11, 0x2aaaaaab, URZ ;  /* 0x2aaaaaab0b0478a5 */ /* 0x000fe2000f8e023f */
[----:B------:R-:W-:Y:S01]  /*4490*/  IMAD.MOV.U32 R2, RZ, RZ, 0x3f800000 ;  /* 0x3f800000ff027424 */ /* 0x000fe200078e00ff */
[----:B------:R-:W-:Y:S01]  /*44a0*/  CS2R R118, SRZ ;  /* 0x0000000000767805 */ /* 0x000fe2000001ff00 */
[----:B------:R-:W-:Y:S01]  /*44b0*/  IMAD.MOV.U32 R0, RZ, RZ, 0x3f800000 ;  /* 0x3f800000ff007424 */ /* 0x000fe200078e00ff */
        /* <DEDUP_REMOVED lines=61> */
[----:B------:R-:W-:Y:S01]  /*4890*/  ULDC UR55, c[0x0][0x988] ;  /* 0x0002620000377ab9 */ /* 0x000fe20000000800 */
[----:B------:R-:W-:-:S05]  /*48a0*/  ULDC UR59, c[0x0][0x9e0] ;  /* 0x00027800003b7ab9 */ /* 0x000fca0000000800 */
.L_x_4302:
[----:B------:R-:W-:-:S04]  /*48b0*/  UISETP.NE.AND UP0, UPT, UR4, 0x1, UPT ;  /* 0x000000010400788c */ /* 0x000fc8000bf05270 */
[----:B------:R-:W-:-:S04]  /*48c0*/  USEL UR38, URZ, 0x1, UP0 ;  /* 0x000000013f267887 */ /* 0x000fc80008000000 */
[----:B------:R-:W-:Y:S01]  /*48d0*/  ULOP3.LUT UR38, UR7, UR38, URZ, 0x3c, !UPT ;  /* 0x0000002607267292 */ /* 0x000fe2000f8e3c3f */
[----:B------:R-:W-:Y:S11]  /*48e0*/  @!P0 BRA `(.L_x_4284) ;  /* 0x0000000000048947 */ /* 0x000ff60003800000 */
[----:B------:R-:W-:Y:S01]  /*48f0*/  BPT.TRAP 0x1 ;  /* 0x000000040000795c */ /* 0x000fe20000300000 */
.L_x_4284:
        /* <DEDUP_REMOVED lines=9> */
.L_x_4285:
[----:B-1----:R-:W-:Y:S05]  /*4990*/  @P1 BRA `(.L_x_4286) ;  /* 0x0000000000081947 */ /* 0x002fea0003800000 */
[----:B------:R-:W1:Y:S02]  /*49a0*/  SYNCS.PHASECHK.TRANS64.TRYWAIT P1, [UR6+0x30830], R3 ;  /* 0x03083003ff0075a7 */ /* 0x000e640008020146 */
[----:B-1----:R-:W-:Y:S05]  /*49b0*/  @!P1 BRA `(.L_x_4287) ;  /* 0x000000fc00509947 */ /* 0x002fea0003800000 */
.L_x_4286:
        /* <DEDUP_REMOVED lines=124> */
[----:B------:R-:W-:Y:S01]  /*5180*/  HGMMA.64x96x16.F32.BF16 R120, gdesc[UR48], R120, gsb0 ;  /* 0x01600000307879f0 */ /* 0x000fe20008001878 */
[----:B------:R-:W-:Y:S01]  /*5190*/  UIADD3 UR50, UR5, 0x4, URZ ;  /* 0x0000000405327890 */ /* 0x000fe2000fffe03f */
[----:B------:R-:W-:Y:S01]  /*51a0*/  FMUL.FTZ R119, R119, R2 ;  /* 0x0000000277777220 */ /* 0x000fe20000410000 */
[----:B------:R-:W-:Y:S01]  /*51b0*/  UMOV UR48, UR56 ;  /* 0x0000003800307c82 */ /* 0x000fe20008000000 */
[----:B------:R-:W-:Y:S01]  /*51c0*/  UMOV UR49, UR57 ;  /* 0x0000003900317c82 */ /* 0x000fe20008000000 */
[----:B------:R-:W-:Y:S01]  /*51d0*/  UMOV UR51, 0x40000040 ;  /* 0x4000004000337882 */ /* 0x000fe20000000000 */
[----:B------:R-:W-:-:S02]  /*51e0*/  WARPGROUP.DEPBAR.LE gsb0, 0x0 ;  /* 0x00008000000079c5 */ /* 0x000fc40000010000 */
        /* <DEDUP_REMOVED lines=36> */
.L_x_4288:
[----:B------:R-:W-:Y:S01]  /*5430*/  ULEA UR5, UR4, UR40, 0x3 ;  /* 0x0000002804057291 */ /* 0x000fe2000f8e183f */
[----:B------:R-:W-:-:S05]  /*5440*/  IMAD.U32 R0, RZ, RZ, UR7 ;  /* 0x00000007ff007e24 */ /* 0x000fca000f8e00ff */
[----:B------:R-:W-:-:S04]  /*5450*/  SHF.L.U32 R0, R0, 0x1f, RZ ;  /* 0x0000001f00007819 */ /* 0x000fc800000006ff */
[----:B------:R2:W3:Y:S01]  /*5460*/  SYNCS.PHASECHK.TRANS64.TRYWAIT P1, [UR5+0x30850], R0 ;  /* 0x03085000ff0075a7 */ /* 0x0004e20008020145 */
[----:B------:R-:W-:Y:S05]  /*5470*/  @!P0 BRA `(.L_x_4289) ;  /* 0x0000000000048947 */ /* 0x000fea0003800000 */
[----:B------:R-:W-:Y:S01]  /*5480*/  BPT.TRAP 0x1 ;  /* 0x000000040000795c */ /* 0x000fe20000300000 */
.L_x_4289:
[----:B---3--:R-:W-:Y:S05]  /*5490*/  @P1 BRA `(.L_x_4290) ;  /* 0x0000000000081947 */ /* 0x008fea0003800000 */
[----:B------:R-:W3:Y:S02]  /*54a0*/  SYNCS.PHASECHK.TRANS64.TRYWAIT P1, [UR5+0x30850], R0 ;  /* 0x03085000ff0075a7 */ /* 0x000ee40008020145 */
[----:B---3--:R-:W-:Y:S05]  /*54b0*/  @!P1 BRA `(.L_x_4291) ;  /* 0x000000f000a89947 */ /* 0x008fea0003800000 */
.L_x_4290:
        /* <DEDUP_REMOVED lines=37> */
.L_x_4292:
[----:B------:R-:W-:Y:S01]  /*5710*/  ISETP.NE.AND P2, PT, R199, 0x1, PT ;  /* 0x00000001c700780c */ /* 0x000fe20003f45270 */
[----:B------:R-:W-:Y:S01]  /*5720*/  VIADD R21, R19, UR41 ;  /* 0x0000002913157c36 */ /* 0x000fe20008000000 */
[----:B------:R-:W3:Y:S01]  /*5730*/  LDC R11, c[0x0][0x288] ;  /* 0x0000a200ff0b7b82 */ /* 0x000ee20000000800 */
[----:B------:R-:W-:Y:S01]  /*5740*/  IMAD R168, R14, -0x60, RZ ;  /* 0xffffffa00ea87824 */ /* 0x000fe200078e02ff */
[----:B------:R-:W-:Y:S01]  /*5750*/  UIADD3 UR6, UR6, 0x30840, URZ ;  /* 0x0003084006067890 */ /* 0x000fe2000fffe03f */
[----:B------:R-:W-:Y:S01]  /*5760*/  LOP3.LUT P1, RZ, R16, 0x80000, RZ, 0xc0, !PT ;  /* 0x0008000010ff7812 */ /* 0x000fe2000782c0ff */
[----:B------:R-:W-:Y:S02]  /*5770*/  ULOP3.LUT UR4, URZ, UR58, URZ, 0x33, !UPT ;  /* 0x0000003a3f047292 */ /* 0x000fe4000f8e333f */
[----:B------:R-:W-:-:S05]  /*5780*/  UPRMT UR6, UR61, 0x654, UR6 ;  /* 0x000006543d067896 */ /* 0x000fca0008000006 */
[----:B0-2---:R-:W0:Y:S08]  /*5790*/  @P2 LDC R0, c[0x0][0x44c] ;  /* 0x00011300ff002b82 */ /* 0x005e300000000800 */
[----:B-1----:R-:W1:Y:S01]  /*57a0*/  @P2 LDC R3, c[0x0][0x450] ;  /* 0x00011400ff032b82 */ /* 0x002e620000000800 */
[----:B------:R-:W-:Y:S01]  /*57b0*/  SYNCS.ARRIVE.TRANS64.RED.A1T0 RZ, [UR6], RZ ;  /* 0x000000ffffff79a7 */ /* 0x000fe20008100406 */
[----:B0-----:R-:W-:-:S05]  /*57c0*/  @P2 IMAD.HI.U32 R0, R21, R0, RZ ;  /* 0x0000000015002227 */ /* 0x001fca00078e00ff */
[----:B-1----:R-:W-:Y:S01]  /*57d0*/  @P2 SHF.R.U32.HI R21, RZ, R3, R0 ;  /* 0x00000003ff152219 */ /* 0x002fe20000011600 */
[----:B------:R-:W-:-:S04]  /*57e0*/  VIADD R3, R168, 0x1 ;  /* 0x00000001a8037836 */ /* 0x000fc80000000000 */
[----:B------:R-:W0:Y:S01]  /*57f0*/  SHFL.IDX PT, R2, R21, RZ, 0x1c1f ;  /* 0x001c1fff15027589 */ /* 0x000e2200000e0000 */
[----:B------:R-:W-:-:S05]  /*5800*/  IMAD R4, R18, -0x2, R3 ;  /* 0xfffffffe12047824 */ /* 0x000fca00078e0203 */
[C---:B---3--:R-:W-:Y:S01]  /*5810*/  IADD3 R0, R4.reuse, -R11, R17 ;  /* 0x8000000b04007210 */ /* 0x048fe20007ffe011 */
[----:B------:R-:W-:-:S04]  /*5820*/  VIADD R4, R4, 0xffffffff ;  /* 0xffffffff04047836 */ /* 0x000fc80000000000 */
[C---:B------:R-:W-:Y:S02]  /*5830*/  VIADD R169, R0.reuse, UR59 ;  /* 0x0000003b00a97c36 */ /* 0x040fe40008000000 */
[----:B------:R-:W-:Y:S02]  /*5840*/  VIADD R170, R0, UR4 ;  /* 0x0000000400aa7c36 */ /* 0x000fe40008000000 */
[--C-:B0-----:R-:W-:Y:S02]  /*5850*/  IMAD.IADD R0, R169, 0x1, R2.reuse ;  /* 0x00000001a9007824 */ /* 0x101fe400078e0202 */
[----:B------:R-:W-:Y:S01]  /*5860*/  IMAD.IADD R20, R170, 0x1, R2 ;  /* 0x00000001aa147824 */ /* 0x000fe200078e0202 */
[----:B------:R-:W-:Y:S06]  /*5870*/  @!P1 BRA `(.L_x_4293) ;  /* 0x0000000000549947 */ /* 0x000fec0003800000 */
[----:B------:R-:W-:Y:S01]  /*5880*/  IADD3 R15, R17, -R11, R2 ;  /* 0x8000000b110f7210 */ /* 0x000fe20007ffe002 */
[----:B------:R-:W-:Y:S03]  /*5890*/  BSSY B0, `(.L_x_4294) ;  /* 0x0000010000007945 */ /* 0x000fe60003800000 */
        /* <DEDUP_REMOVED lines=10> */
.L_x_4295:
[----:B------:R-:W-:-:S05]  /*5940*/  IMAD.U32 R171, RZ, RZ, UR54 ;  /* 0x00000036ffab7e24 */ /* 0x000fca000f8e00ff */
[----:B------:R-:W-:-:S13]  /*5950*/  ISETP.NE.AND P1, PT, R171, 0x1, PT ;  /* 0x00000001ab00780c */ /* 0x000fda0003f25270 */
[----:B------:R-:W0:Y:S02]  /*5960*/  @P1 LDC.64 R2, c[0x0][0x9e8] ;  /* 0x00027a00ff021b82 */ /* 0x000e240000000a00 */
[----:B0-----:R-:W-:-:S05]  /*5970*/  @P1 IMAD.HI.U32 R2, R15, R2, RZ ;  /* 0x000000020f021227 */ /* 0x001fca00078e00ff */
[----:B------:R-:W-:-:S07]  /*5980*/  @P1 SHF.R.U32.HI R15, RZ, R3, R2 ;  /* 0x00000003ff0f1219 */ /* 0x000fce0000011602 */
.L_x_4296:
[----:B------:R-:W-:Y:S05]  /*5990*/  BSYNC B0 ;  /* 0x0000000000007941 */ /* 0x000fea0003800000 */
.L_x_4294:
[----:B------:R-:W-:-:S05]  /*59a0*/  IMAD R15, R15, R171, R4 ;  /* 0x000000ab0f0f7224 */ /* 0x000fca00078e0204 */
[----:B------:R-:W-:Y:S02]  /*59b0*/  VIADDMNMX R0, R15, R171, R0, PT ;  /* 0x000000ab0f007246 */ /* 0x000fe40003800100 */
[----:B------:R-:W-:-:S07]  /*59c0*/  VIMNMX R20, R20, R15, !PT ;  /* 0x0000000f14147248 */ /* 0x000fce0007fe0100 */
.L_x_4293:
[C---:B------:R-:W-:Y:S01]  /*59d0*/  ISETP.GE.AND P1, PT, R168.reuse, 0x2, PT ;  /* 0x00000002a800780c */ /* 0x040fe20003f26270 */
[----:B------:R-:W0:Y:S01]  /*59e0*/  SHFL.IDX PT, R2, R21, 0x1, 0x1c1f ;  /* 0x003c1f0015027f89 */ /* 0x000e2200000e0000 */
[----:B------:R-:W-:Y:S02]  /*59f0*/  ISETP.GE.AND P2, PT, R168, 0x9, PT ;  /* 0x00000009a800780c */ /* 0x000fe40003f46270 */
[----:B------:R-:W-:Y:S02]  /*5a00*/  ISETP.GT.AND P4, PT, R20, 0x1, !P1 ;  /* 0x000000011400780c */ /* 0x000fe40004f84270 */
[----:B------:R-:W-:Y:S02]  /*5a10*/  ISETP.GE.AND P5, PT, R168, 0xa, PT ;  /* 0x0000000aa800780c */ /* 0x000fe40003fa6270 */
[----:B------:R-:W-:Y:S02]  /*5a20*/  ISETP.GT.AND P3, PT, R20, 0x8, !P2 ;  /* 0x000000081400780c */ /* 0x000fe40005764270 */
[----:B------:R-:W-:-:S02]  /*5a30*/  ISETP.LT.OR P4, PT, R0, 0x2, P4 ;  /* 0x000000020000780c */ /* 0x000fc40002781670 */
[----:B------:R-:W-:Y:S02]  /*5a40*/  ISETP.LT.OR P3, PT, R0, 0x9, P3 ;  /* 0x000000090000780c */ /* 0x000fe40001f61670 */
[----:B------:R-:W-:Y:S02]  /*5a50*/  FSEL R121, R121, -INF , !P4 ;  /* 0xff80000079797808 */ /* 0x000fe40006000000 */
[----:B------:R-:W-:Y:S02]  /*5a60*/  ISETP.GE.AND P4, PT, R168, 0x11, PT ;  /* 0x00000011a800780c */ /* 0x000fe40003f86270 */
[----:B------:R-:W-:Y:S02]  /*5a70*/  LOP3.LUT R16, R16, 0xfffffffb, RZ, 0xc0, !PT ;  /* 0xfffffffb10107812 */ /* 0x000fe400078ec0ff */
[----:B------:R-:W-:Y:S02]  /*5a80*/  FSEL R124, R124, -INF , !P3 ;  /* 0xff8000007c7c7808 */ /* 0x000fe40005800000 */
[----:B------:R-:W-:-:S02]  /*5a90*/  ISETP.GT.AND P3, PT, R20, 0x9, !P5 ;  /* 0x000000091400780c */ /* 0x000fc40006f64270 */
[----:B------:R-:W-:Y:S02]  /*5aa0*/  @P5 LOP3.LUT R16, R16, 0x4, RZ, 0xfc, !PT ;  /* 0x0000000410105812 */ /* 0x000fe400078efcff */
[----:B------:R-:W-:Y:S02]  /*5ab0*/  ISETP.LT.OR P3, PT, R0, 0xa, P3 ;  /* 0x0000000a0000780c */ /* 0x000fe40001f61670 */
[----:B------:R-:W-:Y:S02]  /*5ac0*/  LOP3.LUT R16, R16, 0xfffffff7, RZ, 0xc0, !PT ;  /* 0xfffffff710107812 */ /* 0x000fe400078ec0ff */
[----:B------:R-:W-:Y:S02]  /*5ad0*/  FSEL R125, R125, -INF , !P3 ;  /* 0xff8000007d7d7808 */ /* 0x000fe40005800000 */
[----:B------:R-:W-:Y:S02]  /*5ae0*/  @P4 LOP3.LUT R16, R16, 0x8, RZ, 0xfc, !PT ;  /* 0x0000000810104812 */ /* 0x000fe400078efcff */
[----:B------:R-:W-:-:S02]  /*5af0*/  ISETP.GT.AND P3, PT, R20, 0x10, !P4 ;  /* 0x000000101400780c */ /* 0x000fc40006764270 */
[----:B------:R-:W-:Y:S02]  /*5b00*/  ISETP.GE.AND P4, PT, R168, 0x12, PT ;  /* 0x00000012a800780c */ /* 0x000fe40003f86270 */
[----:B------:R-:W-:Y:S02]  /*5b10*/  ISETP.LT.OR P3, PT, R0, 0x11, P3 ;  /* 0x000000110000780c */ /* 0x000fe40001f61670 */
[----:B------:R-:W-:Y:S02]  /*5b20*/  LOP3.LUT R16, R16, 0xffffffef, RZ, 0xc0, !PT ;  /* 0xffffffef10107812 */ /* 0x000fe400078ec0ff */
[----:B------:R-:W-:Y:S02]  /*5b30*/  FSEL R128, R128, -INF , !P3 ;  /* 0xff80000080807808 */ /* 0x000fe40005800000 */
[----:B------:R-:W-:-:S04]  /*5b40*/  ISETP.GT.AND P3, PT, R20, 0x11, !P4 ;  /* 0x000000111400780c */ /* 0x000fc80006764270 */
[----:B------:R-:W-:Y:S02]  /*5b50*/  ISETP.LT.OR P3, PT, R0, 0x12, P3 ;  /* 0x000000120000780c */ /* 0x000fe40001f61670 */
[----:B------:R-:W-:Y:S02]  /*5b60*/  @P4 LOP3.LUT R16, R16, 0x10, RZ, 0xfc, !PT ;  /* 0x0000001010104812 */ /* 0x000fe400078efcff */
[----:B------:R-:W-:Y:S02]  /*5b70*/  ISETP.GE.AND P4, PT, R168, 0x19, PT ;  /* 0x00000019a800780c */ /* 0x000fe40003f86270 */
[----:B------:R-:W-:Y:S02]  /*5b80*/  LOP3.LUT R16, R16, 0xfffbffff, RZ, 0xc0, !PT ;  /* 0xfffbffff10107812 */ /* 0x000fe400078ec0ff */
[----:B------:R-:W-:Y:S02]  /*5b90*/  FSEL R129, R129, -INF , !P3 ;  /* 0xff80000081817808 */ /* 0x000fe40005800000 */
[----:B------:R-:W-:-:S04]  /*5ba0*/  ISETP.GT.AND P3, PT, R20, 0x18, !P4 ;  /* 0x000000181400780c */ /* 0x000fc80006764270 */
[----:B------:R-:W-:-:S03]  /*5bb0*/  ISETP.LT.OR P3, PT, R0, 0x19, P3 ;  /* 0x000000190000780c */ /* 0x000fc60001f61670 */
        /* <DEDUP_REMOVED lines=68> */
[----:B------:R-:W-:Y:S02]  /*6000*/  FSEL R153, R153, -INF , !P3 ;  /* 0xff80000099997808 */ /* 0x000fe40005800000 */
[----:B------:R-:W-:Y:S02]  /*6010*/  LOP3.LUT R16, R16, 0xffffffbf, RZ, 0xc0, !PT ;  /* 0xffffffbf10107812 */ /* 0x000fe400078ec0ff */
[----:B------:R-:W-:-:S04]  /*6020*/  ISETP.GT.AND P3, PT, R20, 0x48, !P4 ;  /* 0x000000481400780c */ /* 0x000fc80006764270 */
[----:B------:R-:W-:-:S03]  /*6030*/  ISETP.LT.OR P3, PT, R0, 0x49, P3 ;  /* 0x000000490000780c */ /* 0x000fc60001f61670 */
[----:B------:R-:W-:Y:S02]  /*6040*/  @P4 LOP3.LUT R16, R16, 0x40, RZ, 0xfc, !PT ;  /* 0x0000004010104812 */ /* 0x000fe400078efcff */
[----:B------:R-:W-:Y:S02]  /*6050*/  ISETP.GE.AND P4, PT, R168, 0x4a, PT ;  /* 0x0000004aa800780c */ /* 0x000fe40003f86270 */
[----:B------:R-:W-:Y:S02]  /*6060*/  FSEL R156, R156, -INF , !P3 ;  /* 0xff8000009c9c7808 */ /* 0x000fe40005800000 */
[----:B------:R-:W-:Y:S02]  /*6070*/  ISETP.GT.AND P3, PT, R20, 0x49, !P4 ;  /* 0x000000491400780c */ /* 0x000fe40006764270 */
[----:B------:R-:W-:Y:S02]  /*6080*/  LOP3.LUT R16, R16, 0xffffffdf, RZ, 0xc0, !PT ;  /* 0xffffffdf10107812 */ /* 0x000fe400078ec0ff */
[----:B------:R-:W-:-:S04]  /*6090*/  ISETP.LT.OR P3, PT, R0, 0x4a, P3 ;  /* 0x0000004a0000780c */ /* 0x000fc80001f61670 */
[----:B------:R-:W-:Y:S02]  /*60a0*/  FSEL R157, R157, -INF , !P3 ;  /* 0xff8000009d9d7808 */ /* 0x000fe40005800000 */
[----:B------:R-:W-:Y:S02]  /*60b0*/  ISETP.GE.AND P3, PT, R168, 0x51, PT ;  /* 0x00000051a800780c */ /* 0x000fe40003f66270 */
[----:B------:R-:W-:Y:S02]  /*60c0*/  @P4 LOP3.LUT R16, R16, 0x20, RZ, 0xfc, !PT ;  /* 0x0000002010104812 */ /* 0x000fe400078efcff */
[----:B------:R-:W-:Y:S02]  /*60d0*/  ISETP.GT.AND P4, PT, R20, 0x50, !P3 ;  /* 0x000000501400780c */ /* 0x000fe40005f84270 */
[----:B------:R-:W-:Y:S02]  /*60e0*/  LOP3.LUT R16, R16, 0xfffffffd, RZ, 0xc0, !PT ;  /* 0xfffffffd10107812 */ /* 0x000fe400078ec0ff */
        /* <DEDUP_REMOVED lines=10> */
[----:B------:R-:W-:-:S13]  /*6190*/  ISETP.GE.AND P6, PT, R168, 0x1, PT ;  /* 0x00000001a800780c */ /* 0x000fda0003fc6270 */
[----:B------:R-:W-:Y:S02]  /*61a0*/  @P6 LOP3.LUT R16, R16, 0x2, RZ, 0xfc, !PT ;  /* 0x0000000210106812 */ /* 0x000fe400078efcff */
[----:B------:R-:W-:Y:S02]  /*61b0*/  ISETP.GT.AND P6, PT, R20, RZ, !P6 ;  /* 0x000000ff1400720c */ /* 0x000fe400077c4270 */
[----:B------:R-:W-:Y:S02]  /*61c0*/  LOP3.LUT R16, R16, 0xfffffffe, RZ, 0xc0, !PT ;  /* 0xfffffffe10107812 */ /* 0x000fe400078ec0ff */
[----:B------:R-:W-:-:S04]  /*61d0*/  ISETP.LT.OR P6, PT, R0, 0x1, P6 ;  /* 0x000000010000780c */ /* 0x000fc800037c1670 */
[----:B------:R-:W-:Y:S02]  /*61e0*/  FSEL R15, R120, -INF , !P6 ;  /* 0xff800000780f7808 */ /* 0x000fe40007000000 */
[----:B------:R-:W-:-:S13]  /*61f0*/  ISETP.GE.AND P6, PT, R168, 0x5a, PT ;  /* 0x0000005aa800780c */ /* 0x000fda0003fc6270 */
[----:B------:R-:W-:Y:S02]  /*6200*/  @P6 LOP3.LUT R16, R16, 0x1, RZ, 0xfc, !PT ;  /* 0x0000000110106812 */ /* 0x000fe400078efcff */
[----:B------:R-:W-:Y:S01]  /*6210*/  ISETP.GT.AND P6, PT, R20, 0x59, !P6 ;  /* 0x000000591400780c */ /* 0x000fe200077c4270 */
[----:B0-----:R-:W-:-:S03]  /*6220*/  IMAD.IADD R20, R170, 0x1, R2 ;  /* 0x00000001aa147824 */ /* 0x001fc600078e0202 */
[----:B------:R-:W-:Y:S01]  /*6230*/  ISETP.LT.OR P6, PT, R0, 0x5a, P6 ;  /* 0x0000005a0000780c */ /* 0x000fe200037c1670 */
[----:B------:R-:W-:-:S03]  /*6240*/  IMAD.IADD R0, R169, 0x1, R2 ;  /* 0x00000001a9007824 */ /* 0x000fc600078e0202 */
[----:B------:R-:W-:Y:S02]  /*6250*/  FSEL R165, R165, -INF , !P6 ;  /* 0xff800000a5a57808 */ /* 0x000fe40007000000 */
[----:B------:R-:W-:-:S13]  /*6260*/  LOP3.LUT P6, RZ, R16, 0x80000, RZ, 0xc0, !PT ;  /* 0x0008000010ff7812 */ /* 0x000fda00078cc0ff */
[----:B------:R-:W-:Y:S05]  /*6270*/  @!P6 BRA `(.L_x_4297) ;  /* 0x000000000054e947 */ /* 0x000fea0003800000 */
        /* <DEDUP_REMOVED lines=12> */
.L_x_4299:
[----:B------:R-:W-:-:S05]  /*6340*/  IMAD.U32 R120, RZ, RZ, UR54 ;  /* 0x00000036ff787e24 */ /* 0x000fca000f8e00ff */
[----:B------:R-:W-:-:S13]  /*6350*/  ISETP.NE.AND P6, PT, R120, 0x1, PT ;  /* 0x000000017800780c */ /* 0x000fda0003fc5270 */
[----:B------:R-:W0:Y:S02]  /*6360*/  @P6 LDC.64 R2, c[0x0][0x9e8] ;  /* 0x00027a00ff026b82 */ /* 0x000e240000000a00 */
[----:B0-----:R-:W-:-:S05]  /*6370*/  @P6 IMAD.HI.U32 R2, R21, R2, RZ ;  /* 0x0000000215026227 */ /* 0x001fca00078e00ff */
[----:B------:R-:W-:-:S07]  /*6380*/  @P6 SHF.R.U32.HI R21, RZ, R3, R2 ;  /* 0x00000003ff156219 */ /* 0x000fce0000011602 */
.L_x_4300:
[----:B------:R-:W-:Y:S05]  /*6390*/  BSYNC B0 ;  /* 0x0000000000007941 */ /* 0x000fea0003800000 */
.L_x_4298:
[----:B------:R-:W-:-:S05]  /*63a0*/  IMAD R21, R21, R120, R4 ;  /* 0x0000007815157224 */ /* 0x000fca00078e0204 */
[----:B------:R-:W-:Y:S02]  /*63b0*/  VIADDMNMX R0, R21, R120, R0, PT ;  /* 0x0000007815007246 */ /* 0x000fe40003800100 */
[----:B------:R-:W-:-:S07]  /*63c0*/  VIMNMX R20, R20, R21, !PT ;  /* 0x0000001514147248 */ /* 0x000fce0007fe0100 */
.L_x_4297:
[C---:B------:R-:W-:Y:S01]  /*63d0*/  ISETP.GT.AND P1, PT, R20.reuse, 0x1, !P1 ;  /* 0x000000011400780c */ /* 0x040fe20004f24270 */
[----:B------:R-:W-:Y:S01]  /*63e0*/  UMOV UR10, UR55 ;  /* 0x00000037000a7c82 */ /* 0x000fe20008000000 */
[----:B------:R-:W-:Y:S02]  /*63f0*/  ISETP.GT.AND P2, PT, R20, 0x8, !P2 ;  /* 0x000000081400780c */ /* 0x000fe40005744270 */
[C---:B------:R-:W-:Y:S02]  /*6400*/  ISETP.LT.OR P1, PT, R0.reuse, 0x2, P1 ;  /* 0x000000020000780c */ /* 0x040fe40000f21670 */
[----:B------:R-:W-:Y:S02]  /*6410*/  ISETP.LT.OR P2, PT, R0, 0x9, P2 ;  /* 0x000000090000780c */ /* 0x000fe40001741670 */
[----:B------:R-:W-:Y:S02]  /*6420*/  FSEL R123, R123, -INF , !P1 ;  /* 0xff8000007b7b7808 */ /* 0x000fe40004800000 */
[----:B------:R-:W-:-:S02]  /*6430*/  LOP3.LUT P1, RZ, R16, 0x4, RZ, 0xc0, !PT ;  /* 0x0000000410ff7812 */ /* 0x000fc4000782c0ff */
[----:B------:R-:W-:Y:S02]  /*6440*/  FSEL R126, R126, -INF , !P2 ;  /* 0xff8000007e7e7808 */ /* 0x000fe40005000000 */
[----:B------:R-:W-:Y:S02]  /*6450*/  ISETP.GT.AND P1, PT, R20, 0x9, !P1 ;  /* 0x000000091400780c */ /* 0x000fe40004f24270 */
[----:B------:R-:W-:Y:S02]  /*6460*/  LOP3.LUT P2, RZ, R16, 0x20000, RZ, 0xc0, !PT ;  /* 0x0002000010ff7812 */ /* 0x000fe4000784c0ff */
[----:B------:R-:W-:Y:S02]  /*6470*/  ISETP.LT.OR P1, PT, R0, 0xa, P1 ;  /* 0x0000000a0000780c */ /* 0x000fe40000f21670 */
[----:B------:R-:W-:Y:S02]  /*6480*/  LOP3.LUT P6, RZ, R16, 0x10000, RZ, 0xc0, !PT ;  /* 0x0001000010ff7812 */ /* 0x000fe400078cc0ff */
[----:B------:R-:W-:-:S02]  /*6490*/  FSEL R127, R127, -INF , !P1 ;  /* 0xff8000007f7f7808 */ /* 0x000fc40004800000 */
[----:B------:R-:W-:Y:S02]  /*64a0*/  LOP3.LUT P1, RZ, R16, 0x8, RZ, 0xc0, !PT ;  /* 0x0000000810ff7812 */ /* 0x000fe4000782c0ff */
[----:B------:R-:W-:Y:S02]  /*64b0*/  FMNMX.FTZ R2, R15, R12, !PT ;  /* 0x0000000c0f027209 */ /* 0x000fe40007810000 */
[----:B------:R-:W-:Y:S02]  /*64c0*/  ISETP.GT.AND P1, PT, R20, 0x10, !P1 ;  /* 0x000000101400780c */ /* 0x000fe40004f24270 */
[----:B------:R-:W-:Y:S02]  /*64d0*/  FMNMX.FTZ R3, R121, R2, !PT ;  /* 0x0000000279037209 */ /* 0x000fe40007810000 */
[----:B------:R-:W-:Y:S02]  /*64e0*/  ISETP.LT.OR P1, PT, R0, 0x11, P1 ;  /* 0x000000110000780c */ /* 0x000fe40000f21670 */
[----:B------:R-:W-:-:S02]  /*64f0*/  FMNMX.FTZ R2, R124, R3, !PT ;  /* 0x000000037c027209 */ /* 0x000fc40007810000 */
[----:B------:R-:W-:Y:S02]  /*6500*/  FSEL R130, R130, -INF , !P1 ;  /* 0xff80000082827808 */ /* 0x000fe40004800000 */
[----:B------:R-:W-:Y:S02]  /*6510*/  LOP3.LUT P1, RZ, R16, 0x10, RZ, 0xc0, !PT ;  /* 0x0000001010ff7812 */ /* 0x000fe4000782c0ff */
[----:B------:R-:W-:Y:S02]  /*6520*/  FMNMX.FTZ R3, R125, R2, !PT ;  /* 0x000000027d037209 */ /* 0x000fe40007810000 */
[----:B------:R-:W-:Y:S02]  /*6530*/  ISETP.GT.AND P1, PT, R20, 0x11, !P1 ;  /* 0x000000111400780c */ /* 0x000fe40004f24270 */
[----:B------:R-:W-:Y:S02]  /*6540*/  FMNMX.FTZ R2, R128, R3, !PT ;  /* 0x0000000380027209 */ /* 0x000fe40007810000 */
[----:B------:R-:W-:-:S02]  /*6550*/  ISETP.LT.OR P1, PT, R0, 0x12, P1 ;  /* 0x000000120000780c */ /* 0x000fc40000f21670 */
[----:B------:R-:W-:Y:S02]  /*6560*/  FMNMX.FTZ R3, R129, R2, !PT ;  /* 0x0000000281037209 */ /* 0x000fe40007810000 */
[----:B------:R-:W-:Y:S02]  /*6570*/  FSEL R131, R131, -INF , !P1 ;  /* 0xff80000083837808 */ /* 0x000fe40004800000 */
[----:B------:R-:W-:Y:S02]  /*6580*/  LOP3.LUT P1, RZ, R16, 0x40000, RZ, 0xc0, !PT ;  /* 0x0004000010ff7812 */ /* 0x000fe4000782c0ff */
[----:B------:R-:W-:Y:S02]  /*6590*/  FMNMX.FTZ R2, R132, R3, !PT ;  /* 0x0000000384027209 */ /* 0x000fe40007810000 */
[----:B------:R-:W-:Y:S02]  /*65a0*/  ISETP.GT.AND P1, PT, R20, 0x18, !P1 ;  /* 0x000000181400780c */ /* 0x000fe40004f24270 */
[----:B------:R-:W-:-:S02]  /*65b0*/  FMNMX.FTZ R3, R133, R2, !PT ;  /* 0x0000000285037209 */ /* 0x000fc40007810000 */
[----:B------:R-:W-:Y:S02]  /*65c0*/  ISETP.LT.OR P1, PT, R0, 0x19, P1 ;  /* 0x000000190000780c */ /* 0x000fe40000f21670 */
[----:B------:R-:W-:Y:S02]  /*65d0*/  FMNMX.FTZ R2, R136, R3, !PT ;  /* 0x0000000388027209 */ /* 0x000fe40007810000 */
[----:B------:R-:W-:Y:S02]  /*65e0*/  FSEL R134, R134, -INF , !P1 ;  /* 0xff80000086867808 */ /* 0x000fe40004800000 */
        /* <DEDUP_REMOVED lines=24> */
[----:B------:R-:W-:Y:S02]  /*6770*/  LOP3.LUT P1, RZ, R16, 0x2000, RZ, 0xc0, !PT ;  /* 0x0000200010ff7812 */ /* 0x000fe4000782c0ff */
[----:B------:R-:W-:Y:S02]  /*6780*/  FMNMX.FTZ R3, R157, R2, !PT ;  /* 0x000000029d037209 */ /* 0x000fe40007810000 */
[----:B------:R-:W-:-:S02]  /*6790*/  ISETP.GT.AND P1, PT, R20, 0x29, !P1 ;  /* 0x000000291400780c */ /* 0x000fc40004f24270 */
[----:B------:R-:W-:Y:S02]  /*67a0*/  FMNMX.FTZ R2, R160, R3, !PT ;  /* 0x00000003a0027209 */ /* 0x000fe40007810000 */
[----:B------:R-:W-:Y:S02]  /*67b0*/  ISETP.LT.OR P1, PT, R0, 0x2a, P1 ;  /* 0x0000002a0000780c */ /* 0x000fe40000f21670 */
[C---:B------:R-:W-:Y:S02]  /*67c0*/  LOP3.LUT P2, RZ, R16.reuse, 0x40, RZ, 0xc0, !PT ;  /* 0x0000004010ff7812 */ /* 0x040fe4000784c0ff */
[----:B------:R-:W-:Y:S02]  /*67d0*/  FSEL R143, R143, -INF , !P1 ;  /* 0xff8000008f8f7808 */ /* 0x000fe40004800000 */
[----:B------:R-:W-:Y:S02]  /*67e0*/  LOP3.LUT P1, RZ, R16, 0x1000, RZ, 0xc0, !PT ;  /* 0x0000100010ff7812 */ /* 0x000fe4000782c0ff */
[----:B------:R-:W-:-:S02]  /*67f0*/  FMNMX.FTZ R3, R161, R2, !PT ;  /* 0x00000002a1037209 */ /* 0x000fc40007810000 */
[----:B------:R-:W-:Y:S02]  /*6800*/  ISETP.GT.AND P1, PT, R20, 0x30, !P1 ;  /* 0x000000301400780c */ /* 0x000fe40004f24270 */
[----:B------:R-:W-:Y:S02]  /*6810*/  FMNMX.FTZ R2, R164, R3, !PT ;  /* 0x00000003a4027209 */ /* 0x000fe40007810000 */
[----:B------:R-:W-:Y:S02]  /*6820*/  ISETP.LT.OR P1, PT, R0, 0x31, P1 ;  /* 0x000000310000780c */ /* 0x000fe40000f21670 */
[----:B------:R-:W-:Y:S02]  /*6830*/  FMNMX.FTZ R3, R165, R2, !PT ;  /* 0x00000002a5037209 */ /* 0x000fe40007810000 */
[----:B------:R-:W-:Y:S02]  /*6840*/  FSEL R146, R146, -INF , !P1 ;  /* 0xff80000092927808 */ /* 0x000fe40004800000 */
[C---:B------:R-:W-:Y:S01]  /*6850*/  LOP3.LUT P1, RZ, R16.reuse, 0x800, RZ, 0xc0, !PT ;  /* 0x0000080010ff7812 */ /* 0x040fe2000782c0ff */
[----:B------:R-:W0:Y:S01]  /*6860*/  SHFL.BFLY PT, R2, R3, 0x2, 0x1f ;  /* 0x0c401f0003027f89 */ /* 0x000e2200000e0000 */
[----:B------:R-:W-:-:S02]  /*6870*/  LOP3.LUT P6, RZ, R16, 0x20, RZ, 0xc0, !PT ;  /* 0x0000002010ff7812 */ /* 0x000fc400078cc0ff */
[C---:B------:R-:W-:Y:S02]  /*6880*/  ISETP.GT.AND P1, PT, R20.reuse, 0x31, !P1 ;  /* 0x000000311400780c */ /* 0x040fe40004f24270 */
[----:B------:R-:W-:Y:S02]  /*6890*/  ISETP.GT.AND P3, PT, R20, 0x50, !P3 ;  /* 0x000000501400780c */ /* 0x000fe40005f64270 */
[C---:B------:R-:W-:Y:S02]  /*68a0*/  ISETP.LT.OR P1, PT, R0.reuse, 0x32, P1 ;  /* 0x000000320000780c */ /* 0x040fe40000f21670 */
[----:B------:R-:W-:Y:S02]  /*68b0*/  ISETP.LT.OR P3, PT, R0, 0x51, P3 ;  /* 0x000000510000780c */ /* 0x000fe40001f61670 */
[----:B------:R-:W-:Y:S02]  /*68c0*/  FSEL R147, R147, -INF , !P1 ;  /* 0xff80000093937808 */ /* 0x000fe40004800000 */
[----:B------:R-:W-:-:S02]  /*68d0*/  LOP3.LUT P1, RZ, R16, 0x400, RZ, 0xc0, !PT ;  /* 0x0000040010ff7812 */ /* 0x000fc4000782c0ff */
[C---:B------:R-:W-:Y:S02]  /*68e0*/  ISETP.GT.AND P4, PT, R20.reuse, 0x51, !P4 ;  /* 0x000000511400780c */ /* 0x040fe40006784270 */
[----:B------:R-:W-:Y:S02]  /*68f0*/  ISETP.GT.AND P1, PT, R20, 0x38, !P1 ;  /* 0x000000381400780c */ /* 0x000fe40004f24270 */
[----:B------:R-:W-:Y:S02]  /*6900*/  FSEL R162, R162, -INF , !P3 ;  /* 0xff800000a2a27808 */ /* 0x000fe40005800000 */
[----:B------:R-:W-:Y:S02]  /*6910*/  ISETP.LT.OR P1, PT, R0, 0x39, P1 ;  /* 0x000000390000780c */ /* 0x000fe40000f21670 */
[----:B------:R-:W-:Y:S02]  /*6920*/  ISETP.GT.AND P5, PT, R20, 0x58, !P5 ;  /* 0x000000581400780c */ /* 0x000fe40006fa4270 */
[----:B------:R-:W-:-:S02]  /*6930*/  FSEL R150, R150, -INF , !P1 ;  /* 0xff80000096967808 */ /* 0x000fc40004800000 */
[----:B------:R-:W-:Y:S02]  /*6940*/  LOP3.LUT P1, RZ, R16, 0x200, RZ, 0xc0, !PT ;  /* 0x0000020010ff7812 */ /* 0x000fe4000782c0ff */
[----:B0-----:R-:W-:Y:S02]  /*6950*/  FMNMX.FTZ R21, R3, R2, !PT ;  /* 0x0000000203157209 */ /* 0x001fe40007810000 */
[----:B------:R-:W-:Y:S02]  /*6960*/  ISETP.GT.AND P1, PT, R20, 0x39, !P1 ;  /* 0x000000391400780c */ /* 0x000fe40004f24270 */
[C---:B------:R-:W-:Y:S01]  /*6970*/  ISETP.LT.OR P4, PT, R0.reuse, 0x52, P4 ;  /* 0x000000520000780c */ /* 0x040fe20002781670 */
[----:B------:R-:W0:Y:S01]  /*6980*/  SHFL.BFLY PT, R4, R21, 0x1, 0x1f ;  /* 0x0c201f0015047f89 */ /* 0x000e2200000e0000 */
[C---:B------:R-:W-:Y:S02]  /*6990*/  ISETP.LT.OR P1, PT, R0.reuse, 0x3a, P1 ;  /* 0x0000003a0000780c */ /* 0x040fe40000f21670 */
[----:B------:R-:W-:-:S02]  /*69a0*/  ISETP.LT.OR P5, PT, R0, 0x59, P5 ;  /* 0x000000590000780c */ /* 0x000fc40002fa1670 */
[----:B------:R-:W-:Y:S02]  /*69b0*/  FSEL R151, R151, -INF , !P1 ;  /* 0xff80000097977808 */ /* 0x000fe40004800000 */
[----:B------:R-:W-:Y:S02]  /*69c0*/  LOP3.LUT P1, RZ, R16, 0x100, RZ, 0xc0, !PT ;  /* 0x0000010010ff7812 */ /* 0x000fe4000782c0ff */
[----:B------:R-:W-:Y:S02]  /*69d0*/  FSEL R163, R163, -INF , !P4 ;  /* 0xff800000a3a37808 */ /* 0x000fe40006000000 */
[----:B------:R-:W-:Y:S02]  /*69e0*/  ISETP.GT.AND P1, PT, R20, 0x40, !P1 ;  /* 0x000000401400780c */ /* 0x000fe40004f24270 */
[----:B------:R-:W-:Y:S02]  /*69f0*/  FSEL R166, R166, -INF , !P5 ;  /* 0xff800000a6a67808 */ /* 0x000fe40006800000 */
[----:B------:R-:W-:-:S04]  /*6a00*/  ISETP.LT.OR P1, PT, R0, 0x41, P1 ;  /* 0x000000410000780c */ /* 0x000fc80000f21670 */
[----:B------:R-:W-:Y:S02]  /*6a10*/  FSEL R154, R154, -INF , !P1 ;  /* 0xff8000009a9a7808 */ /* 0x000fe40004800000 */
[----:B------:R-:W-:Y:S02]  /*6a20*/  LOP3.LUT P1, RZ, R16, 0x80, RZ, 0xc0, !PT ;  /* 0x0000008010ff7812 */ /* 0x000fe4000782c0ff */
[----:B0-----:R-:W-:Y:S02]  /*6a30*/  FMNMX.FTZ R4, R21, R4, !PT ;  /* 0x0000000415047209 */ /* 0x001fe40007810000 */
[----:B------:R-:W-:-:S03]  /*6a40*/  ISETP.GT.AND P1, PT, R20, 0x41, !P1 ;  /* 0x000000411400780c */ /* 0x000fc60004f24270 */
[----:B------:R-:W-:Y:S01]  /*6a50*/  FMUL.FTZ R2, R4, UR10 ;  /* 0x0000000a04027c20 */ /* 0x000fe20008410000 */
[----:B------:R-:W-:-:S04]  /*6a60*/  ISETP.LT.OR P1, PT, R0, 0x42, P1 ;  /* 0x000000420000780c */ /* 0x000fc80000f21670 */
[----:B------:R-:W-:Y:S02]  /*6a70*/  FSEL R155, R155, -INF , !P1 ;  /* 0xff8000009b9b7808 */ /* 0x000fe40004800000 */
[----:B------:R-:W-:-:S04]  /*6a80*/  ISETP.GT.AND P1, PT, R20, 0x48, !P2 ;  /* 0x000000481400780c */ /* 0x000fc80005724270 */
[----:B------:R-:W-:-:S04]  /*6a90*/  ISETP.LT.OR P1, PT, R0, 0x49, P1 ;  /* 0x000000490000780c */ /* 0x000fc80000f21670 */
[----:B------:R-:W-:Y:S02]  /*6aa0*/  FSEL R158, R158, -INF , !P1 ;  /* 0xff8000009e9e7808 */ /* 0x000fe40004800000 */
[----:B------:R-:W-:Y:S02]  /*6ab0*/  ISETP.GT.AND P1, PT, R20, 0x49, !P6 ;  /* 0x000000491400780c */ /* 0x000fe40007724270 */
[----:B------:R-:W-:Y:S02]  /*6ac0*/  LOP3.LUT P6, RZ, R16, 0x2, RZ, 0xc0, !PT ;  /* 0x0000000210ff7812 */ /* 0x000fe400078cc0ff */
[----:B------:R-:W-:-:S04]  /*6ad0*/  ISETP.LT.OR P1, PT, R0, 0x4a, P1 ;  /* 0x0000004a0000780c */ /* 0x000fc80000f21670 */
[----:B------:R-:W-:Y:S02]  /*6ae0*/  FSEL R159, R159, -INF , !P1 ;  /* 0xff8000009f9f7808 */ /* 0x000fe40004800000 */
[----:B------:R-:W-:Y:S02]  /*6af0*/  ISETP.GT.AND P1, PT, R20, RZ, !P6 ;  /* 0x000000ff1400720c */ /* 0x000fe40007724270 */
[----:B------:R-:W-:Y:S02]  /*6b00*/  LOP3.LUT P6, RZ, R16, 0x1, RZ, 0xc0, !PT ;  /* 0x0000000110ff7812 */ /* 0x000fe400078cc0ff */
[----:B------:R-:W-:Y:S02]  /*6b10*/  ISETP.LT.OR P1, PT, R0, 0x1, P1 ;  /* 0x000000010000780c */ /* 0x000fe40000f21670 */
[----:B------:R-:W-:Y:S02]  /*6b20*/  ISETP.GT.AND P2, PT, R20, 0x59, !P6 ;  /* 0x000000591400780c */ /* 0x000fe40007744270 */
[----:B------:R-:W-:-:S02]  /*6b30*/  FSEL R122, R122, -INF , !P1 ;  /* 0xff8000007a7a7808 */ /* 0x000fc40004800000 */
[----:B------:R-:W-:Y:S02]  /*6b40*/  ISETP.LT.OR P2, PT, R0, 0x5a, P2 ;  /* 0x0000005a0000780c */ /* 0x000fe40001741670 */
[----:B------:R-:W-:Y:S02]  /*6b50*/  FMNMX.FTZ R120, R122, R13, !PT ;  /* 0x0000000d7a787209 */ /* 0x000fe40007810000 */
[----:B------:R-:W-:Y:S02]  /*6b60*/  FSEL R167, R167, -INF , !P2 ;  /* 0xff800000a7a77808 */ /* 0x000fe40005000000 */
[----:B------:R-:W-:Y:S02]  /*6b70*/  FMNMX.FTZ R3, R123, R120, !PT ;  /* 0x000000787b037209 */ /* 0x000fe40007810000 */
[----:B------:R-:W-:Y:S02]  /*6b80*/  FSETP.NEU.FTZ.AND P1, PT, R4, -INF , PT ;  /* 0xff8000000400780b */ /* 0x000fe40003f3d000 */
[----:B------:R-:W-:-:S02]  /*6b90*/  FMNMX.FTZ R120, R126, R3, !PT ;  /* 0x000000037e787209 */ /* 0x000fc40007810000 */
[----:B------:R-:W-:Y:S02]  /*6ba0*/  FSEL R2, R2, RZ, P1 ;  /* 0x000000ff02027208 */ /* 0x000fe40000800000 */
[----:B------:R-:W-:-:S03]  /*6bb0*/  FMNMX.FTZ R3, R127, R120, !PT ;  /* 0x000000787f037209 */ /* 0x000fc60007810000 */
        /* <DEDUP_REMOVED lines=12> */
[----:B------:R-:W-:Y:S01]  /*6c80*/  FSEL R153, R4, RZ, P1 ;  /* 0x000000ff04997208 */ /* 0x000fe20000800000 */
        /* <DEDUP_REMOVED lines=19> */
[----:B------:R-:W-:Y:S01]  /*6dc0*/  FFMA.FTZ R2, R165, UR10, -R2 ;  /* 0x0000000aa5027c23 */ /* 0x000fe20008010802 */
[----:B------:R-:W-:Y:S01]  /*6dd0*/  MUFU.EX2 R15, R15 ;  /* 0x0000000f000f7308 */ /* 0x000fe20000000800 */
[----:B------:R-:W-:-:S04]  /*6de0*/  FMNMX.FTZ R120, R146, R3, !PT ;  /* 0x0000000392787209 */ /* 0x000fc80007810000 */
[----:B------:R-:W-:-:S03]  /*6df0*/  FMNMX.FTZ R3, R147, R120, !PT ;  /* 0x0000007893037209 */ /* 0x000fc60007810000 */
        /* <DEDUP_REMOVED lines=15> */
[----:B------:R-:W-:Y:S02]  /*6ef0*/  MUFU.EX2 R186, R186 ;  /* 0x000000ba00ba7308 */ /* 0x000fe40000000800 */
[----:B------:R-:W0:Y:S06]  /*6f00*/  SHFL.BFLY PT, R3, R0, 0x2, 0x1f ;  /* 0x0c401f0000037f89 */ /* 0x000e2c00000e0000 */
[----:B------:R-:W-:Y:S08]  /*6f10*/  MUFU.EX2 R121, R121 ;  /* 0x0000007900797308 */ /* 0x000ff00000000800 */
[----:B------:R-:W-:Y:S08]  /*6f20*/  MUFU.EX2 R180, R180 ;  /* 0x000000b400b47308 */ /* 0x000ff00000000800 */
[----:B------:R-:W-:Y:S01]  /*6f30*/  MUFU.EX2 R21, R21 ;  /* 0x0000001500157308 */ /* 0x000fe20000000800 */
[----:B0-----:R-:W-:-:S05]  /*6f40*/  FMNMX.FTZ R3, R0, R3, !PT ;  /* 0x0000000300037209 */ /* 0x001fca0007810000 */
[----:B------:R-:W0:Y:S02]  /*6f50*/  SHFL.BFLY PT, R0, R3, 0x1, 0x1f ;  /* 0x0c201f0003007f89 */ /* 0x000e2400000e0000 */
[----:B------:R-:W-:Y:S08]  /*6f60*/  MUFU.EX2 R182, R182 ;  /* 0x000000b600b67308 */ /* 0x000ff00000000800 */
[----:B------:R-:W-:Y:S08]  /*6f70*/  MUFU.EX2 R129, R129 ;  /* 0x0000008100817308 */ /* 0x000ff00000000800 */
[----:B------:R-:W-:Y:S01]  /*6f80*/  MUFU.EX2 R176, R176 ;  /* 0x000000b000b07308 */ /* 0x000fe20000000800 */
[----:B0-----:R-:W-:Y:S01]  /*6f90*/  FMNMX.FTZ R3, R3, R0, !PT ;  /* 0x0000000003037209 */ /* 0x001fe20007810000 */
[----:B------:R-:W-:-:S06]  /*6fa0*/  FADD.FTZ R0, -R153, R12 ;  /* 0x0000000c99007221 */ /* 0x000fcc0000010100 */
[----:B------:R-:W-:Y:S01]  /*6fb0*/  MUFU.EX2 R133, R133 ;  /* 0x0000008500857308 */ /* 0x000fe20000000800 */
[C---:B------:R-:W-:Y:S01]  /*6fc0*/  FSETP.NEU.FTZ.AND P1, PT, R3.reuse, -INF , PT ;  /* 0xff8000000300780b */ /* 0x040fe20003f3d000 */
[----:B------:R-:W-:Y:S01]  /*6fd0*/  FMUL.FTZ R12, R3, UR10 ;  /* 0x0000000a030c7c20 */ /* 0x000fe20008410000 */
[----:B------:R-:W-:-:S05]  /*6fe0*/  FMUL.FTZ R0, R0, UR10 ;  /* 0x0000000a00007c20 */ /* 0x000fca0008410000 */
[----:B------:R0:W-:Y:S01]  /*6ff0*/  MUFU.EX2 R153, R2 ;  /* 0x0000000200997308 */ /* 0x0001e20000000800 */
[----:B------:R-:W-:-:S05]  /*7000*/  FSEL R12, R12, RZ, P1 ;  /* 0x000000ff0c0c7208 */ /* 0x000fca0000800000 */
[--C-:B------:R-:W-:Y:S01]  /*7010*/  FFMA.FTZ R189, R122, UR10, -R12.reuse ;  /* 0x0000000a7abd7c23 */ /* 0x100fe2000801080c */
[--C-:B------:R-:W-:Y:S01]  /*7020*/  FFMA.FTZ R20, R123, UR10, -R12.reuse ;  /* 0x0000000a7b147c23 */ /* 0x100fe2000801080c */
[----:B------:R-:W1:Y:S01]  /*7030*/  MUFU.EX2 R0, R0 ;  /* 0x0000000000007308 */ /* 0x000e620000000800 */
[----:B0-----:R-:W-:Y:S01]  /*7040*/  FSEL R2, R3, RZ, P1 ;  /* 0x000000ff03027208 */ /* 0x001fe20000800000 */
[--C-:B------:R-:W-:Y:S01]  /*7050*/  FFMA.FTZ R191, R126, UR10, -R12.reuse ;  /* 0x0000000a7ebf7c23 */ /* 0x100fe2000801080c */
[--C-:B------:R-:W-:Y:S01]  /*7060*/  FFMA.FTZ R120, R127, UR10, -R12.reuse ;  /* 0x0000000a7f787c23 */ /* 0x100fe2000801080c */
[--C-:B------:R-:W-:Y:S01]  /*7070*/  FFMA.FTZ R185, R130, UR10, -R12.reuse ;  /* 0x0000000a82b97c23 */ /* 0x100fe2000801080c */
[--C-:B------:R-:W-:Y:S01]  /*7080*/  FFMA.FTZ R122, R131, UR10, -R12.reuse ;  /* 0x0000000a837a7c23 */ /* 0x100fe2000801080c */
[----:B------:R-:W-:Y:S01]  /*7090*/  FADD.FTZ R2, -R2, R13 ;  /* 0x0000000d02027221 */ /* 0x000fe20000010100 */
[--C-:B------:R-:W-:Y:S01]  /*70a0*/  FFMA.FTZ R187, R134, UR10, -R12.reuse ;  /* 0x0000000a86bb7c23 */ /* 0x100fe2000801080c */
[----:B------:R-:W-:Y:S01]  /*70b0*/  MUFU.EX2 R189, R189 ;  /* 0x000000bd00bd7308 */ /* 0x000fe20000000800 */
[--C-:B------:R-:W-:Y:S01]  /*70c0*/  FFMA.FTZ R124, R135, UR10, -R12.reuse ;  /* 0x0000000a877c7c23 */ /* 0x100fe2000801080c */
[----:B------:R-:W-:Y:S01]  /*70d0*/  FMUL.FTZ R2, R2, UR10 ;  /* 0x0000000a02027c20 */ /* 0x000fe20008410000 */
[--C-:B------:R-:W-:Y:S01]  /*70e0*/  FFMA.FTZ R181, R138, UR10, -R12.reuse ;  /* 0x0000000a8ab57c23 */ /* 0x100fe2000801080c */
[--C-:B------:R-:W-:Y:S01]  /*70f0*/  FFMA.FTZ R126, R139, UR10, -R12.reuse ;  /* 0x0000000a8b7e7c23 */ /* 0x100fe2000801080c */
[--C-:B------:R-:W-:Y:S01]  /*7100*/  FFMA.FTZ R183, R142, UR10, -R12.reuse ;  /* 0x0000000a8eb77c23 */ /* 0x100fe2000801080c */
[--C-:B------:R-:W-:Y:S01]  /*7110*/  FFMA.FTZ R128, R143, UR10, -R12.reuse ;  /* 0x0000000a8f807c23 */ /* 0x100fe2000801080c */
[--C-:B------:R-:W-:Y:S01]  /*7120*/  FFMA.FTZ R177, R146, UR10, -R12.reuse ;  /* 0x0000000a92b17c23 */ /* 0x100fe2000801080c */
[----:B------:R-:W0:Y:S01]  /*7130*/  MUFU.EX2 R2, R2 ;  /* 0x0000000200027308 */ /* 0x000e220000000800 */
[----:B-1----:R-:W-:Y:S01]  /*7140*/  FFMA.FTZ R13, R0, R10, R15 ;  /* 0x0000000a000d7223 */ /* 0x002fe2000001000f */
[--C-:B------:R-:W-:Y:S01]  /*7150*/  FFMA.FTZ R130, R147, UR10, -R12.reuse ;  /* 0x0000000a93827c23 */ /* 0x100fe2000801080c */
[--C-:B------:R-:W-:Y:S01]  /*7160*/  FFMA.FTZ R179, R150, UR10, -R12.reuse ;  /* 0x0000000a96b37c23 */ /* 0x100fe2000801080c */
[--C-:B------:R-:W-:Y:S01]  /*7170*/  FFMA.FTZ R132, R151, UR10, -R12.reuse ;  /* 0x0000000a97847c23 */ /* 0x100fe2000801080c */
        /* <DEDUP_REMOVED lines=8> */
[----:B------:R-:W-:-:S03]  /*7200*/  FADD.FTZ R13, R169, R134 ;  /* 0x00000086a90d7221 */ /* 0x000fc60000010000 */
[----:B------:R-:W2:Y:S01]  /*7210*/  MUFU.EX2 R191, R191 ;  /* 0x000000bf00bf7308 */ /* 0x000ea20000000800 */
[----:B0-----:R-:W-:Y:S01]  /*7220*/  FFMA.FTZ R5, R2, R5, R189 ;  /* 0x0000000502057223 */ /* 0x001fe200000100bd */
[----:B------:R-:W-:-:S04]  /*7230*/  FADD.FTZ R134, R184, R13 ;  /* 0x0000000db8867221 */ /* 0x000fc80000010000 */
[----:B------:R-:W-:Y:S01]  /*7240*/  FADD.FTZ R13, R125, R134 ;  /* 0x000000867d0d7221 */ /* 0x000fe20000010000 */
[----:B------:R-:W-:Y:S01]  /*7250*/  FFMA.FTZ R134, R155, UR10, -R12 ;  /* 0x0000000a9b867c23 */ /* 0x000fe2000801080c */
[----:B------:R-:W0:Y:S01]  /*7260*/  MUFU.EX2 R120, R120 ;  /* 0x0000007800787308 */ /* 0x000e220000000800 */
[----:B-1----:R-:W-:Y:S01]  /*7270*/  FADD.FTZ R10, R20, R5 ;  /* 0x00000005140a7221 */ /* 0x002fe20000010000 */
[----:B------:R-:W-:-:S04]  /*7280*/  FADD.FTZ R136, R186, R13 ;  /* 0x0000000dba887221 */ /* 0x000fc80000010000 */
[----:B------:R-:W-:Y:S02]  /*7290*/  FADD.FTZ R13, R121, R136 ;  /* 0x00000088790d7221 */ /* 0x000fe40000010000 */
[----:B------:R-:W1:Y:S01]  /*72a0*/  MUFU.EX2 R185, R185 ;  /* 0x000000b900b97308 */ /* 0x000e620000000800 */
[----:B--2---:R-:W-:Y:S01]  /*72b0*/  FADD.FTZ R5, R191, R10 ;  /* 0x0000000abf057221 */ /* 0x004fe20000010000 */
[----:B------:R-:W-:-:S04]  /*72c0*/  FADD.FTZ R136, R180, R13 ;  /* 0x0000000db4887221 */ /* 0x000fc80000010000 */
[----:B------:R-:W-:Y:S01]  /*72d0*/  FADD.FTZ R13, R21, R136 ;  /* 0x00000088150d7221 */ /* 0x000fe20000010000 */
[--C-:B------:R-:W-:Y:S01]  /*72e0*/  FFMA.FTZ R136, R159, UR10, -R12.reuse ;  /* 0x0000000a9f887c23 */ /* 0x100fe2000801080c */
[----:B------:R-:W2:Y:S01]  /*72f0*/  MUFU.EX2 R122, R122 ;  /* 0x0000007a007a7308 */ /* 0x000ea20000000800 */
[----:B0-----:R-:W-:Y:S01]  /*7300*/  FADD.FTZ R10, R120, R5 ;  /* 0x00000005780a7221 */ /* 0x001fe20000010000 */
[----:B------:R-:W-:Y:S01]  /*7310*/  FADD.FTZ R138, R182, R13 ;  /* 0x0000000db68a7221 */ /* 0x000fe20000010000 */
[----:B------:R-:W-:-:S03]  /*7320*/  FFMA.FTZ R12, R167, UR10, -R12 ;  /* 0x0000000aa70c7c23 */ /* 0x000fc6000801080c */
        /* <DEDUP_REMOVED lines=56> */
[----:B0-----:R-:W-:-:S04]  /*76b0*/  FADD.FTZ R10, R170, R13 ;  /* 0x0000000daa0a7221 */ /* 0x001fc80000010000 */
[----:B------:R-:W-:Y:S01]  /*76c0*/  FADD.FTZ R10, R153, R10 ;  /* 0x0000000a990a7221 */ /* 0x000fe20000010000 */
[----:B-1----:R-:W-:-:S04]  /*76d0*/  FADD.FTZ R5, R166, R5 ;  /* 0x00000005a6057221 */ /* 0x002fc80000010000 */
[----:B--2---:R-:W-:Y:S01]  /*76e0*/  FADD.FTZ R5, R12, R5 ;  /* 0x000000050c057221 */ /* 0x004fe20000010000 */
[----:B------:R-:W-:Y:S06]  /*76f0*/  @!P0 BRA `(.L_x_4301) ;  /* 0x0000000000048947 */ /* 0x000fec0003800000 */
[----:B------:R-:W-:Y:S01]  /*7700*/  BPT.TRAP 0x1 ;  /* 0x000000040000795c */ /* 0x000fe20000300000 */
.L_x_4301:
[----:B------:R-:W-:Y:S01]  /*7710*/  UIADD3 UR5, UR5, 0x30860, URZ ;  /* 0x0003086005057890 */ /* 0x000fe2000fffe03f */
[C---:B------:R-:W-:Y:S01]  /*7720*/  ISETP.GT.AND P1, PT, R14.reuse, UR43, PT ;  /* 0x0000002b0e007c0c */ /* 0x040fe2000bf24270 */
[----:B------:R-:W-:Y:S01]  /*7730*/  UMOV UR7, UR38 ;  /* 0x0000002600077c82 */ /* 0x000fe20008000000 */
[----:B------:R-:W-:Y:S01]  /*7740*/  UMOV UR4, UR39 ;  /* 0x0000002700047c82 */ /* 0x000fe20008000000 */
[----:B------:R-:W-:Y:S01]  /*7750*/  UPRMT UR5, UR61, 0x654, UR5 ;  /* 0x000006543d057896 */ /* 0x000fe20008000005 */
[----:B------:R-:W-:Y:S01]  /*7760*/  F2FP.BF16.F32.PACK_AB R190, R169, R190 ;  /* 0x000000bea9be723e */ /* 0x000fe200000010ff */
[----:B------:R-:W-:Y:S01]  /*7770*/  VIADD R14, R14, 0xffffffff ;  /* 0xffffffff0e0e7836 */ /* 0x000fe20000000000 */
[----:B------:R-:W-:Y:S01]  /*7780*/  F2FP.BF16.F32.PACK_AB R171, R12, R166 ;  /* 0x000000a60cab723e */ /* 0x000fe200000010ff */
[----:B------:R-:W-:Y:S01]  /*7790*/  IMAD.MOV.U32 R13, RZ, RZ, R3 ;  /* 0x000000ffff0d7224 */ /* 0x000fe200078e0003 */
[----:B------:R-:W-:Y:S01]  /*77a0*/  F2FP.BF16.F32.PACK_AB R188, R188, R15 ;  /* 0x0000000fbcbc723e */ /* 0x000fe200000010ff */
[----:B------:R-:W-:Y:S01]  /*77b0*/  IMAD.MOV.U32 R12, RZ, RZ, R4 ;  /* 0x000000ffff0c7224 */ /* 0x000fe200078e0004 */
[----:B------:R-:W-:-:S02]  /*77c0*/  F2FP.BF16.F32.PACK_AB R189, R20, R189 ;  /* 0x000000bd14bd723e */ /* 0x000fc400000010ff */
[----:B------:R-:W-:Y:S01]  /*77d0*/  SYNCS.ARRIVE.TRANS64.RED.A1T0 RZ, [UR5], RZ ;  /* 0x000000ffffff79a7 */ /* 0x000fe20008100405 */
        /* <DEDUP_REMOVED lines=19> */
[----:B------:R-:W-:Y:S01]  /*7910*/  F2FP.BF16.F32.PACK_AB R170, R153, R170 ;  /* 0x000000aa99aa723e */ /* 0x000fe200000010ff */
[----:B------:R-:W-:Y:S06]  /*7920*/  @P1 BRA `(.L_x_4302) ;  /* 0xffffffcc00e01947 */ /* 0x000fec000383ffff */
.L_x_4283:
[----:B------:R-:W-:Y:S01]  /*7930*/  ISETP.NE.AND P2, PT, R199, 0x1, PT ;  /* 0x00000001c700780c */ /* 0x000fe20003f45270 */
[----:B------:R-:W-:Y:S01]  /*7940*/  UIADD3 UR4, UR41, 0x7f, URZ ;  /* 0x0000007f29047890 */ /* 0x000fe2000fffe03f */
[----:B------:R-:W-:Y:S02]  /*7950*/  IADD3 R11, R17, 0x1, -R11 ;  /* 0x00000001110b7810 */ /* 0x000fe40007ffe80b */
[----:B------:R-:W-:-:S09]  /*7960*/  LOP3.LUT P1, RZ, R16, 0x80000, RZ, 0xc0, !PT ;  /* 0x0008000010ff7812 */ /* 0x000fd2000782c0ff */
[----:B------:R-:W0:Y:S08]  /*7970*/  @P2 LDC R12, c[0x0][0x44c] ;  /* 0x00011300ff0c2b82 */ /* 0x000e300000000800 */
[----:B------:R-:W1:Y:S01]  /*7980*/  @P2 LDC R20, c[0x0][0x450] ;  /* 0x00011400ff142b82 */ /* 0x000e620000000800 */
[----:B0-----:R-:W-:-:S04]  /*7990*/  @P2 IMAD.HI.U32 R13, R12, UR4, RZ ;  /* 0x000000040c0d2c27 */ /* 0x001fc8000f8e00ff */
[----:B------:R-:W-:Y:S01]  /*79a0*/  IMAD.U32 R12, RZ, RZ, UR4 ;  /* 0x00000004ff0c7e24 */ /* 0x000fe2000f8e00ff */
[----:B-1----:R-:W-:-:S05]  /*79b0*/  @P2 SHF.R.U32.HI R12, RZ, R20, R13 ;  /* 0x00000014ff0c2219 */ /* 0x002fca000001160d */
[----:B------:R-:W-:-:S04]  /*79c0*/  IMAD.IADD R11, R11, 0x1, R12 ;  /* 0x000000010b0b7824 */ /* 0x000fc800078e020c */
[----:B------:R-:W-:-:S05]  /*79d0*/  VIADD R12, R11, -UR58 ;  /* 0x8000003a0b0c7c36 */ /* 0x000fca0008000000 */
[----:B------:R-:W-:Y:S01]  /*79e0*/  R2UR UR14, R12 ;  /* 0x000000000c0e72ca */ /* 0x000fe200000e0000 */
[----:B------:R-:W-:-:S14]  /*79f0*/  @!P1 BRA `(.L_x_4303) ;  /* 0x0000000000509947 */ /* 0x000fdc0003800000 */
[----:B------:R-:W-:-:S13]  /*7a00*/  R2UR UR11, R11 ;  /* 0x000000000b0b72ca */ /* 0x000fda00000e0000 */
        /* <DEDUP_REMOVED lines=11> */
.L_x_4304:
[----:B------:R-:W-:Y:S02]  /*7ac0*/  ULDC UR15, c[0x0][0x9e4] ;  /* 0x00027900000f7ab9 */ /* 0x000fe40000000800 */
[----:B------:R-:W-:-:S11]  /*7ad0*/  UISETP.NE.AND UP0, UPT, UR15, 0x1, UPT ;  /* 0x000000010f00788c */ /* 0x000fd6000bf05270 */
[----:B------:R-:W-:Y:S02]  /*7ae0*/  @UP0 ULDC.64 UR4, c[0x0][0x9e8] ;  /* 0x00027a0000040ab9 */ /* 0x000fe40000000a00 */
[----:B------:R-:W-:-:S04]  /*7af0*/  UIMAD.WIDE.U32 UR6, UR11, UR4, URZ ;  /* 0x000000040b0672a5 */ /* 0x000fc8000f8e003f */
[----:B------:R-:W-:-:S12]  /*7b00*/  @UP0 USHF.R.U32.HI UR11, URZ, UR5, UR7 ;  /* 0x000000053f0b0299 */ /* 0x000fd80008011607 */
.L_x_4305:
[----:B------:R-:W-:-:S04]  /*7b10*/  UIMAD UR11, UR11, UR15, URZ ;  /* 0x0000000f0b0b72a4 */ /* 0x000fc8000f8e023f */
[----:B------:R-:W-:-:S04]  /*7b20*/  UISETP.LT.AND UP0, UPT, UR14, UR11, UPT ;  /* 0x0000000b0e00728c */ /* 0x000fc8000bf01270 */
[----:B------:R-:W-:-:S12]  /*7b30*/  USEL UR14, UR14, UR11, !UP0 ;  /* 0x0000000b0e0e7287 */ /* 0x000fd8000c000000 */
.L_x_4303:
[----:B------:R-:W-:-:S04]  /*7b40*/  UIADD3 UR4, UR14, 0x5f, URZ ;  /* 0x0000005f0e047890 */ /* 0x000fc8000fffe03f */
[----:B------:R-:W-:-:S04]  /*7b50*/  UIMAD.WIDE UR4, UR4, 0x2aaaaaab, URZ ;  /* 0x2aaaaaab040478a5 */ /* 0x000fc8000f8e023f */
[----:B------:R-:W-:-:S04]  /*7b60*/  USHF.R.U32.HI UR4, URZ, 0x1f, UR5 ;  /* 0x0000001f3f047899 */ /* 0x000fc80008011605 */
[----:B------:R-:W-:-:S04]  /*7b70*/  ULEA.HI.SX32 UR4, UR5, UR4, 0x1c ;  /* 0x0000000405047291 */ /* 0x000fc8000f8fe23f */
        /* <DEDUP_REMOVED lines=9> */
.L_x_4317:
[----:B------:R-:W-:-:S04]  /*7c10*/  UISETP.NE.AND UP0, UPT, UR4, 0x1, UPT ;  /* 0x000000010400788c */ /* 0x000fc8000bf05270 */
[----:B------:R-:W-:-:S04]  /*7c20*/  USEL UR38, URZ, 0x1, UP0 ;  /* 0x000000013f267887 */ /* 0x000fc80008000000 */
[----:B------:R-:W-:Y:S01]  /*7c30*/  ULOP3.LUT UR38, UR7, UR38, URZ, 0x3c, !UPT ;  /* 0x0000002607267292 */ /* 0x000fe2000f8e3c3f */
[----:B------:R-:W-:Y:S11]  /*7c40*/  @!P0 BRA `(.L_x_4307) ;  /* 0x0000000000048947 */ /* 0x000ff60003800000 */
[----:B------:R-:W-:Y:S01]  /*7c50*/  BPT.TRAP 0x1 ;  /* 0x000000040000795c */ /* 0x000fe20000300000 */
.L_x_4307:
        /* <DEDUP_REMOVED lines=9> */
.L_x_4308:
[----:B-1----:R-:W-:Y:S05]  /*7cf0*/  @P1 BRA `(.L_x_4309) ;  /* 0x0000000000081947 */ /* 0x002fea0003800000 */
[----:B------:R-:W1:Y:S02]  /*7d00*/  SYNCS.PHASECHK.TRANS64.TRYWAIT P1, [UR6+0x30830], R3 ;  /* 0x03083003ff0075a7 */ /* 0x000e640008020146 */
[----:B-1----:R-:W-:Y:S05]  /*7d10*/  @!P1 BRA `(.L_x_4310) ;  /* 0x000000c800a89947 */ /* 0x002fea0003800000 */
.L_x_4309:
        /* <DEDUP_REMOVED lines=167> */
.L_x_4311:
[----:B------:R-:W-:Y:S01]  /*8790*/  ULEA UR5, UR4, UR40, 0x3 ;  /* 0x0000002804057291 */ /* 0x000fe2000f8e183f */
[----:B------:R-:W-:-:S05]  /*87a0*/  IMAD.U32 R0, RZ, RZ, UR7 ;  /* 0x00000007ff007e24 */ /* 0x000fca000f8e00ff */
[----:B------:R-:W-:-:S04]  /*87b0*/  SHF.L.U32 R0, R0, 0x1f, RZ ;  /* 0x0000001f00007819 */ /* 0x000fc800000006ff */
[----:B------:R2:W3:Y:S01]  /*87c0*/  SYNCS.PHASECHK.TRANS64.TRYWAIT P1, [UR5+0x30850], R0 ;  /* 0x03085000ff0075a7 */ /* 0x0004e20008020145 */
[----:B------:R-:W-:Y:S05]  /*87d0*/  @!P0 BRA `(.L_x_4312) ;  /* 0x0000000000048947 */ /* 0x000fea0003800000 */
[----:B------:R-:W-:Y:S01]  /*87e0*/  BPT.TRAP 0x1 ;  /* 0x000000040000795c */ /* 0x000fe20000300000 */
.L_x_4312:
[----:B---3--:R-:W-:Y:S05]  /*87f0*/  @P1 BRA `(.L_x_4313) ;  /* 0x0000000000081947 */ /* 0x008fea0003800000 */
[----:B------:R-:W3:Y:S02]  /*8800*/  SYNCS.PHASECHK.TRANS64.TRYWAIT P1, [UR5+0x30850], R0 ;  /* 0x03085000ff0075a7 */ /* 0x000ee40008020145 */
[----:B---3--:R-:W-:Y:S05]  /*8810*/  @!P1 BRA `(.L_x_4314) ;  /* 0x000000c000009947 */ /* 0x008fea0003800000 */
.L_x_4313:
        /* <DEDUP_REMOVED lines=37> */
.L_x_4315:
[----:B0-2---:R-:W-:Y:S01]  /*8a70*/  FMNMX.FTZ R0, R120, R11, !PT ;  /* 0x0000000b78007209 */ /* 0x005fe20007810000 */
[----:B------:R-:W-:Y:S01]  /*8a80*/  UMOV UR10, UR54 ;  /* 0x00000036000a7c82 */ /* 0x000fe20008000000 */
[----:B------:R-:W-:Y:S01]  /*8a90*/  FMNMX.FTZ R2, R122, R12, !PT ;  /* 0x0000000c7a027209 */ /* 0x000fe20007810000 */
[----:B------:R-:W-:Y:S01]  /*8aa0*/  UIADD3 UR6, UR6, 0x30840, URZ ;  /* 0x0003084006067890 */ /* 0x000fe2000fffe03f */
[----:B-1----:R-:W-:Y:S02]  /*8ab0*/  FMNMX.FTZ R3, R121, R0, !PT ;  /* 0x0000000079037209 */ /* 0x002fe40007810000 */
[----:B------:R-:W-:Y:S01]  /*8ac0*/  FMNMX.FTZ R13, R123, R2, !PT ;  /* 0x000000027b0d7209 */ /* 0x000fe20007810000 */
[----:B------:R-:W-:Y:S01]  /*8ad0*/  UPRMT UR6, UR61, 0x654, UR6 ;  /* 0x000006543d067896 */ /* 0x000fe20008000006 */
[----:B------:R-:W-:Y:S02]  /*8ae0*/  FMNMX.FTZ R0, R124, R3, !PT ;  /* 0x000000037c007209 */ /* 0x000fe40007810000 */
[----:B------:R-:W-:-:S02]  /*8af0*/  FMNMX.FTZ R2, R126, R13, !PT ;  /* 0x0000000d7e027209 */ /* 0x000fc40007810000 */
[----:B------:R-:W-:Y:S02]  /*8b00*/  FMNMX.FTZ R3, R125, R0, !PT ;  /* 0x000000007d037209 */ /* 0x000fe40007810000 */
[----:B------:R-:W-:Y:S02]  /*8b10*/  FMNMX.FTZ R13, R127, R2, !PT ;  /* 0x000000027f0d7209 */ /* 0x000fe40007810000 */
[----:B------:R-:W-:Y:S01]  /*8b20*/  FMNMX.FTZ R0, R128, R3, !PT ;  /* 0x0000000380007209 */ /* 0x000fe20007810000 */
[----:B------:R-:W-:Y:S01]  /*8b30*/  SYNCS.ARRIVE.TRANS64.RED.A1T0 RZ, [UR6], RZ ;  /* 0x000000ffffff79a7 */ /* 0x000fe20008100406 */
        /* <DEDUP_REMOVED lines=47> */
[----:B------:R-:W-:-:S04]  /*8e30*/  FADD.FTZ R11, -R4, R11 ;  /* 0x0000000b040b7221 */ /* 0x000fc80000010100 */
[----:B------:R-:W-:Y:S01]  /*8e40*/  FMUL.FTZ R20, R11, UR10 ;  /* 0x0000000a0b147c20 */ /* 0x000fe20008410000 */
[----:B------:R-:W-:Y:S01]  /*8e50*/  FADD.FTZ R11, -R3, R12 ;  /* 0x0000000c030b7221 */ /* 0x000fe20000010100 */
[----:B------:R-:W-:Y:S02]  /*8e60*/  FMUL.FTZ R12, R4, UR10 ;  /* 0x0000000a040c7c20 */ /* 0x000fe40008410000 */
[----:B------:R0:W-:Y:S01]  /*8e70*/  MUFU.EX2 R0, R20 ;  /* 0x0000001400007308 */ /* 0x0001e20000000800 */
[----:B------:R-:W-:Y:S01]  /*8e80*/  FMUL.FTZ R2, R11, UR10 ;  /* 0x0000000a0b027c20 */ /* 0x000fe20008410000 */
        /* <DEDUP_REMOVED lines=23> */
[----:B------:R-:W-:Y:S01]  /*9000*/  FFMA.FTZ R149, R165, UR10, -R12 ;  /* 0x0000000aa5957c23 */ /* 0x000fe2000801080c */
[----:B------:R-:W-:Y:S01]  /*9010*/  FMUL.FTZ R12, R3, UR10 ;  /* 0x0000000a030c7c20 */ /* 0x000fe20008410000 */
[----:B------:R-:W-:Y:S03]  /*9020*/  MUFU.EX2 R2, R2 ;  /* 0x0000000200027308 */ /* 0x000fe60000000800 */
[--C-:B------:R-:W-:Y:S01]  /*9030*/  FFMA.FTZ R189, R122, UR10, -R12.reuse ;  /* 0x0000000a7abd7c23 */ /* 0x100fe2000801080c */
[--C-:B0-----:R-:W-:Y:S01]  /*9040*/  FFMA.FTZ R20, R123, UR10, -R12.reuse ;  /* 0x0000000a7b147c23 */ /* 0x101fe2000801080c */
        /* <DEDUP_REMOVED lines=20> */
[----:B0-----:R-:W-:Y:S01]  /*9190*/  FFMA.FTZ R123, R0, R10, R11 ;  /* 0x0000000a007b7223 */ /* 0x001fe2000001000b */
[--C-:B------:R-:W-:Y:S01]  /*91a0*/  FFMA.FTZ R163, R163, UR10, -R12.reuse ;  /* 0x0000000aa3a37c23 */ /* 0x100fe2000801080c */
[----:B------:R-:W-:-:S05]  /*91b0*/  FFMA.FTZ R166, R166, UR10, -R12 ;  /* 0x0000000aa6a67c23 */ /* 0x000fca000801080c */
[----:B------:R-:W0:Y:S01]  /*91c0*/  MUFU.EX2 R20, R20 ;  /* 0x0000001400147308 */ /* 0x000e220000000800 */
[----:B-1----:R-:W-:-:S07]  /*91d0*/  FFMA.FTZ R5, R2, R5, R189 ;  /* 0x0000000502057223 */ /* 0x002fce00000100bd */
        /* <DEDUP_REMOVED lines=95> */
.L_x_4316:
[----:B------:R-:W-:Y:S01]  /*97d0*/  UIADD3 UR5, UR5, 0x30860, URZ ;  /* 0x0003086005057890 */ /* 0x000fe2000fffe03f */
[----:B------:R-:W-:Y:S01]  /*97e0*/  ISETP.GT.AND P1, PT, R14, UR43, PT ;  /* 0x0000002b0e007c0c */ /* 0x000fe2000bf24270 */
        /* <DEDUP_REMOVED lines=32> */
.L_x_4306:
        /* <DEDUP_REMOVED lines=9> */
[----:B------:R-:W-:Y:S01]  /*9a80*/  ULDC UR58, c[0x0][0x988] ;  /* 0x00026200003a7ab9 */ /* 0x000fe20000000800 */
[----:B------:R-:W-:-:S05]  /*9a90*/  ULDC UR59, c[0x0][0x9e0] ;  /* 0x00027800003b7ab9 */ /* 0x000fca0000000800 */
.L_x_4337:
        /* <DEDUP_REMOVED lines=8> */
.L_x_4319:
[----:B------:R-:W-:Y:S01]  /*9b20*/  ULEA UR5, UR39, UR40, 0x3 ;  /* 0x0000002827057291 */ /* 0x000fe2000f8e183f */
[----:B------:R-:W-:-:S05]  /*9b30*/  IMAD.U32 R3, RZ, RZ, UR38 ;  /* 0x00000026ff037e24 */ /* 0x000fca000f8e00ff */
[----:B------:R-:W-:-:S04]  /*9b40*/  SHF.L.U32 R3, R3, 0x1f, RZ ;  /* 0x0000001f03037819 */ /* 0x000fc800000006ff */
[----:B------:R0:W1:Y:S01]  /*9b50*/  SYNCS.PHASECHK.TRANS64.TRYWAIT P1, [UR5+0x30830], R3 ;  /* 0x03083003ff0075a7 */ /* 0x0000620008020145 */
[----:B------:R-:W-:Y:S05]  /*9b60*/  @!P0 BRA `(.L_x_4320) ;  /* 0x0000000000048947 */ /* 0x000fea0003800000 */
[----:B------:R-:W-:Y:S01]  /*9b70*/  BPT.TRAP 0x1 ;  /* 0x000000040000795c */ /* 0x000fe20000300000 */
.L_x_4320:
[----:B-1----:R-:W-:Y:S05]  /*9b80*/  @P1 BRA `(.L_x_4321) ;  /* 0x0000000000081947 */ /* 0x002fea0003800000 */
[----:B------:R-:W1:Y:S02]  /*9b90*/  SYNCS.PHASECHK.TRANS64.TRYWAIT P1, [UR5+0x30830], R3 ;  /* 0x03083003ff0075a7 */ /* 0x000e640008020145 */
[----:B-1----:R-:W-:Y:S05]  /*9ba0*/  @!P1 BRA `(.L_x_4322) ;  /* 0x000000ac00349947 */ /* 0x002fea0003800000 */
.L_x_4321:
        /* <DEDUP_REMOVED lines=167> */
.L_x_4323:
[----:B------:R-:W-:Y:S01]  /*a620*/  ULEA UR5, UR4, UR40, 0x3 ;  /* 0x0000002804057291 */ /* 0x000fe2000f8e183f */
[----:B------:R-:W-:-:S05]  /*a630*/  IMAD.U32 R0, RZ, RZ, UR6 ;  /* 0x00000006ff007e24 */ /* 0x000fca000f8e00ff */
[----:B------:R-:W-:-:S04]  /*a640*/  SHF.L.U32 R0, R0, 0x1f, RZ ;  /* 0x0000001f00007819 */ /* 0x000fc800000006ff */
[----:B------:R2:W3:Y:S01]  /*a650*/  SYNCS.PHASECHK.TRANS64.TRYWAIT P1, [UR5+0x30850], R0 ;  /* 0x03085000ff0075a7 */ /* 0x0004e20008020145 */
[----:B------:R-:W-:Y:S05]  /*a660*/  @!P0 BRA `(.L_x_4324) ;  /* 0x0000000000048947 */ /* 0x000fea0003800000 */
[----:B------:R-:W-:Y:S01]  /*a670*/  BPT.TRAP 0x1 ;  /* 0x000000040000795c */ /* 0x000fe20000300000 */
.L_x_4324:
[----:B---3--:R-:W-:Y:S05]  /*a680*/  @P1 BRA `(.L_x_4325) ;  /* 0x0000000000081947 */ /* 0x008fea0003800000 */
[----:B------:R-:W3:Y:S02]  /*a690*/  SYNCS.PHASECHK.TRANS64.TRYWAIT P1, [UR5+0x30850], R0 ;  /* 0x03085000ff0075a7 */ /* 0x000ee40008020145 */
[----:B---3--:R-:W-:Y:S05]  /*a6a0*/  @!P1 BRA `(.L_x_4326) ;  /* 0x000000a0008c9947 */ /* 0x008fea0003800000 */
.L_x_4325:
        /* <DEDUP_REMOVED lines=37> */
.L_x_4327:
[----:B------:R-:W-:Y:S01]  /*a900*/  ISETP.NE.AND P2, PT, R199, 0x1, PT ;  /* 0x00000001c700780c */ /* 0x000fe20003f45270 */
[----:B------:R-:W-:Y:S01]  /*a910*/  VIADD R2, R19, UR41 ;  /* 0x0000002913027c36 */ /* 0x000fe20008000000 */
[----:B------:R-:W-:Y:S01]  /*a920*/  ULEA UR4, UR7, UR40, 0x3 ;  /* 0x0000002807047291 */ /* 0x000fe2000f8e183f */
[----:B------:R-:W-:Y:S01]  /*a930*/  IMAD R15, R14, -0x60, RZ ;  /* 0xffffffa00e0f7824 */ /* 0x000fe200078e02ff */
[----:B------:R-:W-:Y:S02]  /*a940*/  LOP3.LUT P1, RZ, R16, 0x80000, RZ, 0xc0, !PT ;  /* 0x0008000010ff7812 */ /* 0x000fe4000782c0ff */
[----:B------:R-:W-:-:S04]  /*a950*/  UIADD3 UR4, UR4, 0x30840, URZ ;  /* 0x0003084004047890 */ /* 0x000fc8000fffe03f */
[----:B------:R-:W-:-:S03]  /*a960*/  UPRMT UR4, UR61, 0x654, UR4 ;  /* 0x000006543d047896 */ /* 0x000fc60008000004 */
[----:B01----:R-:W0:Y:S08]  /*a970*/  @P2 LDC R3, c[0x0][0x44c] ;  /* 0x00011300ff032b82 */ /* 0x003e300000000800 */
[----:B--2---:R-:W1:Y:S01]  /*a980*/  @P2 LDC R0, c[0x0][0x450] ;  /* 0x00011400ff002b82 */ /* 0x004e620000000800 */
[----:B------:R-:W-:Y:S01]  /*a990*/  SYNCS.ARRIVE.TRANS64.RED.A1T0 RZ, [UR4], RZ ;  /* 0x000000ffffff79a7 */ /* 0x000fe20008100404 */
[----:B------:R-:W-:Y:S01]  /*a9a0*/  ULOP3.LUT UR4, URZ, UR55, URZ, 0x33, !UPT ;  /* 0x000000373f047292 */ /* 0x000fe2000f8e333f */
[----:B0-----:R-:W-:-:S05]  /*a9b0*/  @P2 IMAD.HI.U32 R3, R2, R3, RZ ;  /* 0x0000000302032227 */ /* 0x001fca00078e00ff */
[----:B-1----:R-:W-:Y:S01]  /*a9c0*/  @P2 SHF.R.U32.HI R2, RZ, R0, R3 ;  /* 0x00000000ff022219 */ /* 0x002fe20000011603 */
[----:B------:R-:W-:-:S04]  /*a9d0*/  VIADD R3, R15, 0x1 ;  /* 0x000000010f037836 */ /* 0x000fc80000000000 */
[----:B------:R-:W0:Y:S01]  /*a9e0*/  SHFL.IDX PT, R20, R2, RZ, 0x1c1f ;  /* 0x001c1fff02147589 */ /* 0x000e2200000e0000 */
[----:B------:R-:W-:-:S05]  /*a9f0*/  IMAD R4, R18, -0x2, R3 ;  /* 0xfffffffe12047824 */ /* 0x000fca00078e0203 */
[C---:B------:R-:W-:Y:S01]  /*aa00*/  IADD3 R0, R4.reuse, -UR54, R17 ;  /* 0x8000003604007c10 */ /* 0x040fe2000fffe011 */
[----:B------:R-:W-:-:S04]  /*aa10*/  VIADD R4, R4, 0xffffffff ;  /* 0xffffffff04047836 */ /* 0x000fc80000000000 */
[C---:B------:R-:W-:Y:S02]  /*aa20*/  VIADD R21, R0.reuse, UR59 ;  /* 0x0000003b00157c36 */ /* 0x040fe40008000000 */
[----:B------:R-:W-:Y:S02]  /*aa30*/  VIADD R168, R0, UR4 ;  /* 0x0000000400a87c36 */ /* 0x000fe40008000000 */
[--C-:B0-----:R-:W-:Y:S02]  /*aa40*/  IMAD.IADD R0, R21, 0x1, R20.reuse ;  /* 0x0000000115007824 */ /* 0x101fe400078e0214 */
[----:B------:R-:W-:Y:S01]  /*aa50*/  IMAD.IADD R3, R168, 0x1, R20 ;  /* 0x00000001a8037824 */ /* 0x000fe200078e0214 */
[----:B------:R-:W-:Y:S06]  /*aa60*/  @!P1 BRA `(.L_x_4328) ;  /* 0x0000000000549947 */ /* 0x000fec0003800000 */
[----:B------:R-:W-:Y:S01]  /*aa70*/  IADD3 R13, R17, -UR54, R20 ;  /* 0x80000036110d7c10 */ /* 0x000fe2000fffe014 */
        /* <DEDUP_REMOVED lines=11> */
.L_x_4330:
[----:B------:R-:W-:-:S05]  /*ab30*/  IMAD.U32 R169, RZ, RZ, UR43 ;  /* 0x0000002bffa97e24 */ /* 0x000fca000f8e00ff */
[----:B------:R-:W-:-:S13]  /*ab40*/  ISETP.NE.AND P1, PT, R169, 0x1, PT ;  /* 0x00000001a900780c */ /* 0x000fda0003f25270 */
[----:B------:R-:W0:Y:S02]  /*ab50*/  @P1 LDC.64 R170, c[0x0][0x9e8] ;  /* 0x00027a00ffaa1b82 */ /* 0x000e240000000a00 */
[----:B0-----:R-:W-:-:S05]  /*ab60*/  @P1 IMAD.HI.U32 R20, R13, R170, RZ ;  /* 0x000000aa0d141227 */ /* 0x001fca00078e00ff */
[----:B------:R-:W-:-:S07]  /*ab70*/  @P1 SHF.R.U32.HI R13, RZ, R171, R20 ;  /* 0x000000abff0d1219 */ /* 0x000fce0000011614 */
.L_x_4331:
[----:B------:R-:W-:Y:S05]  /*ab80*/  BSYNC B0 ;  /* 0x0000000000007941 */ /* 0x000fea0003800000 */
.L_x_4329:
[----:B------:R-:W-:-:S05]  /*ab90*/  IMAD R13, R13, R169, R4 ;  /* 0x000000a90d0d7224 */ /* 0x000fca00078e0204 */
[----:B------:R-:W-:Y:S02]  /*aba0*/  VIADDMNMX R0, R13, R169, R0, PT ;  /* 0x000000a90d007246 */ /* 0x000fe40003800100 */
[----:B------:R-:W-:-:S07]  /*abb0*/  VIMNMX R3, R3, R13, !PT ;  /* 0x0000000d03037248 */ /* 0x000fce0007fe0100 */
.L_x_4328:
        /* <DEDUP_REMOVED lines=130> */
[----:B------:R-:W-:Y:S01]  /*b3e0*/  ISETP.GE.AND P6, PT, R15, 0x5a, PT ;  /* 0x0000005a0f00780c */ /* 0x000fe20003fc6270 */
[----:B0-----:R-:W-:-:S12]  /*b3f0*/  IMAD.IADD R15, R168, 0x1, R2 ;  /* 0x00000001a80f7824 */ /* 0x001fd800078e0202 */
[----:B------:R-:W-:Y:S02]  /*b400*/  @P6 LOP3.LUT R16, R16, 0x1, RZ, 0xfc, !PT ;  /* 0x0000000110106812 */ /* 0x000fe400078efcff */
[----:B------:R-:W-:-:S04]  /*b410*/  ISETP.GT.AND P6, PT, R3, 0x59, !P6 ;  /* 0x000000590300780c */ /* 0x000fc800077c4270 */
[----:B------:R-:W-:Y:S01]  /*b420*/  ISETP.LT.OR P6, PT, R0, 0x5a, P6 ;  /* 0x0000005a0000780c */ /* 0x000fe200037c1670 */
[----:B------:R-:W-:-:S03]  /*b430*/  IMAD.IADD R0, R21, 0x1, R2 ;  /* 0x0000000115007824 */ /* 0x000fc600078e0202 */
[----:B------:R-:W-:Y:S02]  /*b440*/  FSEL R165, R165, -INF , !P6 ;  /* 0xff800000a5a57808 */ /* 0x000fe40007000000 */
[----:B------:R-:W-:-:S13]  /*b450*/  LOP3.LUT P6, RZ, R16, 0x80000, RZ, 0xc0, !PT ;  /* 0x0008000010ff7812 */ /* 0x000fda00078cc0ff */
[----:B------:R-:W-:Y:S05]  /*b460*/  @!P6 BRA `(.L_x_4332) ;  /* 0x000000000054e947 */ /* 0x000fea0003800000 */
        /* <DEDUP_REMOVED lines=12> */
.L_x_4334:
[----:B------:R-:W-:-:S05]  /*b530*/  IMAD.U32 R21, RZ, RZ, UR43 ;  /* 0x0000002bff157e24 */ /* 0x000fca000f8e00ff */
[----:B------:R-:W-:-:S13]  /*b540*/  ISETP.NE.AND P6, PT, R21, 0x1, PT ;  /* 0x000000011500780c */ /* 0x000fda0003fc5270 */
[----:B------:R-:W0:Y:S02]  /*b550*/  @P6 LDC.64 R2, c[0x0][0x9e8] ;  /* 0x00027a00ff026b82 */ /* 0x000e240000000a00 */
[----:B0-----:R-:W-:-:S05]  /*b560*/  @P6 IMAD.HI.U32 R2, R13, R2, RZ ;  /* 0x000000020d026227 */ /* 0x001fca00078e00ff */
[----:B------:R-:W-:-:S07]  /*b570*/  @P6 SHF.R.U32.HI R13, RZ, R3, R2 ;  /* 0x00000003ff0d6219 */ /* 0x000fce0000011602 */
.L_x_4335:
[----:B------:R-:W-:Y:S05]  /*b580*/  BSYNC B0 ;  /* 0x0000000000007941 */ /* 0x000fea0003800000 */
.L_x_4333:
[----:B------:R-:W-:-:S05]  /*b590*/  IMAD R4, R13, R21, R4 ;  /* 0x000000150d047224 */ /* 0x000fca00078e0204 */
[----:B------:R-:W-:Y:S02]  /*b5a0*/  VIADDMNMX R0, R4, R21, R0, PT ;  /* 0x0000001504007246 */ /* 0x000fe40003800100 */
[----:B------:R-:W-:-:S07]  /*b5b0*/  VIMNMX R15, R15, R4, !PT ;  /* 0x000000040f0f7248 */ /* 0x000fce0007fe0100 */
.L_x_4332:
        /* <DEDUP_REMOVED lines=63> */
[----:B------:R-:W-:Y:S02]  /*b9b0*/  FMNMX.FTZ R3, R161, R2, !PT ;  /* 0x00000002a1037209 */ /* 0x000fe40007810000 */
[----:B------:R-:W-:Y:S02]  /*b9c0*/  FSEL R143, R143, -INF , !P1 ;  /* 0xff8000008f8f7808 */ /* 0x000fe40004800000 */
[----:B------:R-:W-:Y:S02]  /*b9d0*/  LOP3.LUT P1, RZ, R16, 0x1000, RZ, 0xc0, !PT ;  /* 0x0000100010ff7812 */ /* 0x000fe4000782c0ff */
[----:B------:R-:W-:-:S02]  /*b9e0*/  FMNMX.FTZ R2, R164, R3, !PT ;  /* 0x00000003a4027209 */ /* 0x000fc40007810000 */
[----:B------:R-:W-:Y:S02]  /*b9f0*/  ISETP.GT.AND P1, PT, R15, 0x30, !P1 ;  /* 0x000000300f00780c */ /* 0x000fe40004f24270 */
[----:B------:R-:W-:Y:S02]  /*ba00*/  FMNMX.FTZ R3, R165, R2, !PT ;  /* 0x00000002a5037209 */ /* 0x000fe40007810000 */
[----:B------:R-:W-:Y:S02]  /*ba10*/  ISETP.LT.OR P1, PT, R0, 0x31, P1 ;  /* 0x000000310000780c */ /* 0x000fe40000f21670 */
[----:B------:R-:W-:Y:S01]  /*ba20*/  LOP3.LUT P2, RZ, R16, 0x40, RZ, 0xc0, !PT ;  /* 0x0000004010ff7812 */ /* 0x000fe2000784c0ff */
[----:B------:R-:W0:Y:S01]  /*ba30*/  SHFL.BFLY PT, R2, R3, 0x2, 0x1f ;  /* 0x0c401f0003027f89 */ /* 0x000e2200000e0000 */
[----:B------:R-:W-:Y:S02]  /*ba40*/  FSEL R146, R146, -INF , !P1 ;  /* 0xff80000092927808 */ /* 0x000fe40004800000 */
[----:B------:R-:W-:-:S02]  /*ba50*/  LOP3.LUT P1, RZ, R16, 0x800, RZ, 0xc0, !PT ;  /* 0x0000080010ff7812 */ /* 0x000fc4000782c0ff */
[----:B------:R-:W-:Y:S02]  /*ba60*/  LOP3.LUT P6, RZ, R16, 0x20, RZ, 0xc0, !PT ;  /* 0x0000002010ff7812 */ /* 0x000fe400078cc0ff */
[C---:B------:R-:W-:Y:S02]  /*ba70*/  ISETP.GT.AND P1, PT, R15.reuse, 0x31, !P1 ;  /* 0x000000310f00780c */ /* 0x040fe40004f24270 */
[----:B------:R-:W-:Y:S02]  /*ba80*/  ISETP.GT.AND P3, PT, R15, 0x50, !P3 ;  /* 0x000000500f00780c */ /* 0x000fe40005f64270 */
[C---:B------:R-:W-:Y:S02]  /*ba90*/  ISETP.LT.OR P1, PT, R0.reuse, 0x32, P1 ;  /* 0x000000320000780c */ /* 0x040fe40000f21670 */
[----:B------:R-:W-:Y:S02]  /*baa0*/  ISETP.LT.OR P3, PT, R0, 0x51, P3 ;  /* 0x000000510000780c */ /* 0x000fe40001f61670 */
[----:B------:R-:W-:-:S02]  /*bab0*/  FSEL R147, R147, -INF , !P1 ;  /* 0xff80000093937808 */ /* 0x000fc40004800000 */
[----:B------:R-:W-:Y:S02]  /*bac0*/  LOP3.LUT P1, RZ, R16, 0x400, RZ, 0xc0, !PT ;  /* 0x0000040010ff7812 */ /* 0x000fe4000782c0ff */
[C---:B------:R-:W-:Y:S02]  /*bad0*/  ISETP.GT.AND P4, PT, R15.reuse, 0x51, !P4 ;  /* 0x000000510f00780c */ /* 0x040fe40006784270 */
[----:B------:R-:W-:Y:S02]  /*bae0*/  ISETP.GT.AND P1, PT, R15, 0x38, !P1 ;  /* 0x000000380f00780c */ /* 0x000fe40004f24270 */
[----:B------:R-:W-:Y:S02]  /*baf0*/  FSEL R162, R162, -INF , !P3 ;  /* 0xff800000a2a27808 */ /* 0x000fe40005800000 */
[----:B------:R-:W-:Y:S02]  /*bb00*/  ISETP.LT.OR P1, PT, R0, 0x39, P1 ;  /* 0x000000390000780c */ /* 0x000fe40000f21670 */
[----:B0-----:R-:W-:-:S02]  /*bb10*/  FMNMX.FTZ R20, R3, R2, !PT ;  /* 0x0000000203147209 */ /* 0x001fc40007810000 */
[----:B------:R-:W-:Y:S02]  /*bb20*/  FSEL R150, R150, -INF , !P1 ;  /* 0xff80000096967808 */ /* 0x000fe40004800000 */
[----:B------:R-:W-:Y:S01]  /*bb30*/  LOP3.LUT P1, RZ, R16, 0x200, RZ, 0xc0, !PT ;  /* 0x0000020010ff7812 */ /* 0x000fe2000782c0ff */
[----:B------:R-:W0:Y:S01]  /*bb40*/  SHFL.BFLY PT, R13, R20, 0x1, 0x1f ;  /* 0x0c201f00140d7f89 */ /* 0x000e2200000e0000 */
[C---:B------:R-:W-:Y:S02]  /*bb50*/  ISETP.GT.AND P5, PT, R15.reuse, 0x58, !P5 ;  /* 0x000000580f00780c */ /* 0x040fe40006fa4270 */
[----:B------:R-:W-:Y:S02]  /*bb60*/  ISETP.GT.AND P1, PT, R15, 0x39, !P1 ;  /* 0x000000390f00780c */ /* 0x000fe40004f24270 */
[C---:B------:R-:W-:Y:S02]  /*bb70*/  ISETP.LT.OR P4, PT, R0.reuse, 0x52, P4 ;  /* 0x000000520000780c */ /* 0x040fe40002781670 */
[----:B------:R-:W-:-:S02]  /*bb80*/  ISETP.LT.OR P1, PT, R0, 0x3a, P1 ;  /* 0x0000003a0000780c */ /* 0x000fc40000f21670 */
[----:B------:R-:W-:Y:S02]  /*bb90*/  ISETP.LT.OR P5, PT, R0, 0x59, P5 ;  /* 0x000000590000780c */ /* 0x000fe40002fa1670 */
[----:B------:R-:W-:Y:S02]  /*bba0*/  FSEL R151, R151, -INF , !P1 ;  /* 0xff80000097977808 */ /* 0x000fe40004800000 */
[----:B------:R-:W-:Y:S02]  /*bbb0*/  LOP3.LUT P1, RZ, R16, 0x100, RZ, 0xc0, !PT ;  /* 0x0000010010ff7812 */ /* 0x000fe4000782c0ff */
[----:B------:R-:W-:Y:S02]  /*bbc0*/  FSEL R163, R163, -INF , !P4 ;  /* 0xff800000a3a37808 */ /* 0x000fe40006000000 */
[----:B------:R-:W-:Y:S02]  /*bbd0*/  ISETP.GT.AND P1, PT, R15, 0x40, !P1 ;  /* 0x000000400f00780c */ /* 0x000fe40004f24270 */
[----:B------:R-:W-:-:S02]  /*bbe0*/  FSEL R166, R166, -INF , !P5 ;  /* 0xff800000a6a67808 */ /* 0x000fc40006800000 */
[----:B------:R-:W-:Y:S02]  /*bbf0*/  ISETP.LT.OR P1, PT, R0, 0x41, P1 ;  /* 0x000000410000780c */ /* 0x000fe40000f21670 */
[----:B0-----:R-:W-:Y:S02]  /*bc00*/  FMNMX.FTZ R4, R20, R13, !PT ;  /* 0x0000000d14047209 */ /* 0x001fe40007810000 */
[----:B------:R-:W-:Y:S02]  /*bc10*/  FSEL R154, R154, -INF , !P1 ;  /* 0xff8000009a9a7808 */ /* 0x000fe40004800000 */
[----:B------:R-:W-:Y:S01]  /*bc20*/  LOP3.LUT P1, RZ, R16, 0x80, RZ, 0xc0, !PT ;  /* 0x0000008010ff7812 */ /* 0x000fe2000782c0ff */
[----:B------:R-:W-:-:S03]  /*bc30*/  FMUL.FTZ R2, R4, UR10 ;  /* 0x0000000a04027c20 */ /* 0x000fc60008410000 */
[----:B------:R-:W-:-:S04]  /*bc40*/  ISETP.GT.AND P1, PT, R15, 0x41, !P1 ;  /* 0x000000410f00780c */ /* 0x000fc80004f24270 */
        /* <DEDUP_REMOVED lines=9> */
[C---:B------:R-:W-:Y:S02]  /*bce0*/  ISETP.GT.AND P1, PT, R15.reuse, RZ, !P6 ;  /* 0x000000ff0f00720c */ /* 0x040fe40007724270 */
        /* <DEDUP_REMOVED lines=58> */
[----:B------:R-:W-:Y:S02]  /*c090*/  FMNMX.FTZ R3, R163, R20, !PT ;  /* 0x00000014a3037209 */ /* 0x000fe40007810000 */
[----:B------:R-:W-:Y:S01]  /*c0a0*/  FSEL R20, R4, RZ, P1 ;  /* 0x000000ff04147208 */ /* 0x000fe20000800000 */
[----:B------:R-:W-:Y:S01]  /*c0b0*/  MUFU.EX2 R121, R121 ;  /* 0x0000007900797308 */ /* 0x000fe20000000800 */
[----:B------:R-:W-:-:S03]  /*c0c0*/  FMNMX.FTZ R0, R166, R3, !PT ;  /* 0x00000003a6007209 */ /* 0x000fc60007810000 */
[----:B------:R-:W-:Y:S01]  /*c0d0*/  FADD.FTZ R20, -R20, R11 ;  /* 0x0000000b14147221 */ /* 0x000fe20000010100 */
        /* <DEDUP_REMOVED lines=12> */
[----:B------:R-:W-:-:S06]  /*c1a0*/  FMUL.FTZ R0, R20, UR10 ;  /* 0x0000000a14007c20 */ /* 0x000fcc0008410000 */
[----:B------:R-:W-:Y:S01]  /*c1b0*/  MUFU.EX2 R176, R176 ;  /* 0x000000b000b07308 */ /* 0x000fe20000000800 */
[C---:B------:R-:W-:Y:S01]  /*c1c0*/  FSETP.NEU.FTZ.AND P1, PT, R3.reuse, -INF , PT ;  /* 0xff8000000300780b */ /* 0x040fe20003f3d000 */
[----:B------:R-:W-:-:S05]  /*c1d0*/  FMUL.FTZ R120, R3, UR10 ;  /* 0x0000000a03787c20 */ /* 0x000fca0008410000 */
[----:B------:R-:W-:Y:S01]  /*c1e0*/  FSEL R20, R120, RZ, P1 ;  /* 0x000000ff78147208 */ /* 0x000fe20000800000 */
[----:B------:R-:W0:Y:S04]  /*c1f0*/  MUFU.EX2 R0, R0 ;  /* 0x0000000000007308 */ /* 0x000e280000000800 */
        /* <DEDUP_REMOVED lines=10> */
[----:B------:R-:W-:Y:S01]  /*c2a0*/  FMUL.FTZ R123, R123, UR10 ;  /* 0x0000000a7b7b7c20 */ /* 0x000fe20008410000 */
[--C-:B------:R-:W-:Y:S01]  /*c2b0*/  FFMA.FTZ R126, R135, UR10, -R20.reuse ;  /* 0x0000000a877e7c23 */ /* 0x100fe20008010814 */
[--C-:B------:R-:W-:Y:S01]  /*c2c0*/  FFMA.FTZ R181, R138, UR10, -R20.reuse ;  /* 0x0000000a8ab57c23 */ /* 0x100fe20008010814 */
[----:B0-----:R-:W-:Y:S01]  /*c2d0*/  FFMA.FTZ R127, R0, R10, R13 ;  /* 0x0000000a007f7223 */ /* 0x001fe2000001000d */
[--C-:B------:R-:W-:Y:S01]  /*c2e0*/  FFMA.FTZ R128, R139, UR10, -R20.reuse ;  /* 0x0000000a8b807c23 */ /* 0x100fe20008010814 */
[----:B------:R-:W-:Y:S01]  /*c2f0*/  MUFU.EX2 R189, R189 ;  /* 0x000000bd00bd7308 */ /* 0x000fe20000000800 */
[--C-:B------:R-:W-:Y:S01]  /*c300*/  FFMA.FTZ R183, R142, UR10, -R20.reuse ;  /* 0x0000000a8eb77c23 */ /* 0x100fe20008010814 */
[----:B------:R-:W-:Y:S01]  /*c310*/  FADD.FTZ R127, R188, R127 ;  /* 0x0000007fbc7f7221 */ /* 0x000fe20000010000 */
[--C-:B------:R-:W-:Y:S01]  /*c320*/  FFMA.FTZ R12, R143, UR10, -R20.reuse ;  /* 0x0000000a8f0c7c23 */ /* 0x100fe20008010814 */
[--C-:B------:R-:W-:Y:S01]  /*c330*/  FFMA.FTZ R177, R146, UR10, -R20.reuse ;  /* 0x0000000a92b17c23 */ /* 0x100fe20008010814 */
[--C-:B------:R-:W-:Y:S01]  /*c340*/  FFMA.FTZ R130, R147, UR10, -R20.reuse ;  /* 0x0000000a93827c23 */ /* 0x100fe20008010814 */
[----:B------:R-:W-:Y:S01]  /*c350*/  FADD.FTZ R134, R190, R127 ;  /* 0x0000007fbe867221 */ /* 0x000fe20000010000 */
[--C-:B------:R-:W-:Y:S01]  /*c360*/  FFMA.FTZ R179, R150, UR10, -R20.reuse ;  /* 0x0000000a96b37c23 */ /* 0x100fe20008010814 */
[----:B------:R0:W1:Y:S01]  /*c370*/  MUFU.EX2 R2, R123 ;  /* 0x0000007b00027308 */ /* 0x0000620000000800 */
[--C-:B------:R-:W-:Y:S01]  /*c380*/  FFMA.FTZ R132, R151, UR10, -R20.reuse ;  /* 0x0000000a97847c23 */ /* 0x100fe20008010814 */
[--C-:B------:R-:W-:Y:S01]  /*c390*/  FFMA.FTZ R173, R154, UR10, -R20.reuse ;  /* 0x0000000a9aad7c23 */ /* 0x100fe20008010814 */
[--C-:B------:R-:W-:Y:S01]  /*c3a0*/  FFMA.FTZ R175, R158, UR10, -R20.reuse ;  /* 0x0000000a9eaf7c23 */ /* 0x100fe20008010814 */
[--C-:B------:R-:W-:Y:S01]  /*c3b0*/  FFMA.FTZ R162, R162, UR10, -R20.reuse ;  /* 0x0000000aa2a27c23 */ /* 0x100fe20008010814 */
[--C-:B------:R-:W-:Y:S01]  /*c3c0*/  FFMA.FTZ R163, R163, UR10, -R20.reuse ;  /* 0x0000000aa3a37c23 */ /* 0x100fe20008010814 */
[----:B------:R-:W-:-:S02]  /*c3d0*/  FFMA.FTZ R166, R166, UR10, -R20 ;  /* 0x0000000aa6a67c23 */ /* 0x000fc40008010814 */
[----:B------:R-:W2:Y:S01]  /*c3e0*/  MUFU.EX2 R191, R191 ;  /* 0x000000bf00bf7308 */ /* 0x000ea20000000800 */
[----:B0-----:R-:W-:-:S04]  /*c3f0*/  FADD.FTZ R123, R21, R134 ;  /* 0x00000086157b7221 */ /* 0x001fc80000010000 */
[----:B------:R-:W-:-:S03]  /*c400*/  FADD.FTZ R134, R184, R123 ;  /* 0x0000007bb8867221 */ /* 0x000fc60000010000 */
[----:B------:R-:W0:Y:S01]  /*c410*/  MUFU.EX2 R122, R122 ;  /* 0x0000007a007a7308 */ /* 0x000e220000000800 */
[----:B-1----:R-:W-:Y:S01]  /*c420*/  FFMA.FTZ R5, R2, R5, R189 ;  /* 0x0000000502057223 */ /* 0x002fe200000100bd */
[----:B------:R-:W-:Y:S01]  /*c430*/  FADD.FTZ R123, R121, R134 ;  /* 0x00000086797b7221 */ /* 0x000fe20000010000 */
[----:B------:R-:W-:Y:S02]  /*c440*/  FFMA.FTZ R134, R155, UR10, -R20 ;  /* 0x0000000a9b867c23 */ /* 0x000fe40008010814 */
[----:B------:R-:W-:Y:S01]  /*c450*/  FADD.FTZ R10, R120, R5 ;  /* 0x00000005780a7221 */ /* 0x000fe20000010000 */
[----:B------:R-:W-:Y:S02]  /*c460*/  FADD.FTZ R136, R186, R123 ;  /* 0x0000007bba887221 */ /* 0x000fe40000010000 */
[----:B------:R-:W1:Y:S01]  /*c470*/  MUFU.EX2 R185, R185 ;  /* 0x000000b900b97308 */ /* 0x000e620000000800 */
[----:B--2---:R-:W-:Y:S01]  /*c480*/  FADD.FTZ R5, R191, R10 ;  /* 0x0000000abf057221 */ /* 0x004fe20000010000 */
[----:B------:R-:W-:-:S04]  /*c490*/  FADD.FTZ R123, R125, R136 ;  /* 0x000000887d7b7221 */ /* 0x000fc80000010000 */
[----:B------:R-:W-:Y:S02]  /*c4a0*/  FADD.FTZ R136, R180, R123 ;  /* 0x0000007bb4887221 */ /* 0x000fe40000010000 */
[----:B------:R-:W2:Y:S01]  /*c4b0*/  MUFU.EX2 R124, R124 ;  /* 0x0000007c007c7308 */ /* 0x000ea20000000800 */
[----:B0-----:R-:W-:Y:S01]  /*c4c0*/  FADD.FTZ R10, R122, R5 ;  /* 0x000000057a0a7221 */ /* 0x001fe20000010000 */
[----:B------:R-:W-:Y:S01]  /*c4d0*/  FADD.FTZ R123, R129, R136 ;  /* 0x00000088817b7221 */ /* 0x000fe20000010000 */
[--C-:B------:R-:W-:Y:S01]  /*c4e0*/  FFMA.FTZ R136, R159, UR10, -R20.reuse ;  /* 0x0000000a9f887c23 */ /* 0x100fe20008010814 */
[----:B------:R-:W-:Y:S02]  /*c4f0*/  FFMA.FTZ R20, R167, UR10, -R20 ;  /* 0x0000000aa7147c23 */ /* 0x000fe40008010814 */
        /* <DEDUP_REMOVED lines=59> */
[----:B------:R-:W-:Y:S01]  /*c8b0*/  FADD.FTZ R10, R11, R10 ;  /* 0x0000000a0b0a7221 */ /* 0x000fe20000010000 */
[----:B--2---:R-:W-:-:S04]  /*c8c0*/  FADD.FTZ R5, R166, R5 ;  /* 0x00000005a6057221 */ /* 0x004fc80000010000 */
[----:B0-----:R-:W-:Y:S01]  /*c8d0*/  FADD.FTZ R5, R20, R5 ;  /* 0x0000000514057221 */ /* 0x001fe20000010000 */
[----:B------:R-:W-:Y:S06]  /*c8e0*/  @!P0 BRA `(.L_x_4336) ;  /* 0x0000000000048947 */ /* 0x000fec0003800000 */
[----:B------:R-:W-:Y:S01]  /*c8f0*/  BPT.TRAP 0x1 ;  /* 0x000000040000795c */ /* 0x000fe20000300000 */
.L_x_4336:
        /* <DEDUP_REMOVED lines=34> */
.L_x_4318:
        /* <DEDUP_REMOVED lines=99> */
.L_x_4338:
[----:B------:R-:W-:Y:S01]  /*d150*/  ULEA UR5, UR39, UR40, 0x3 ;  /* 0x0000002827057291 */ /* 0x000fe2000f8e183f */
[----:B------:R-:W-:-:S05]  /*d160*/  IMAD.U32 R0, RZ, RZ, UR38 ;  /* 0x00000026ff007e24 */ /* 0x000fca000f8e00ff */
[----:B------:R-:W-:-:S04]  /*d170*/  SHF.L.U32 R0, R0, 0x1f, RZ ;  /* 0x0000001f00007819 */ /* 0x000fc800000006ff */
[----:B------:R0:W1:Y:S01]  /*d180*/  SYNCS.PHASECHK.TRANS64.TRYWAIT P1, [UR5+0x30850], R0 ;  /* 0x03085000ff0075a7 */ /* 0x0000620008020145 */
[----:B------:R-:W-:Y:S05]  /*d190*/  @!P0 BRA `(.L_x_4339) ;  /* 0x0000000000048947 */ /* 0x000fea0003800000 */
[----:B------:R-:W-:Y:S01]  /*d1a0*/  BPT.TRAP 0x1 ;  /* 0x000000040000795c */ /* 0x000fe20000300000 */
.L_x_4339:
[----:B-1----:R-:W-:Y:S05]  /*d1b0*/  @P1 BRA `(.L_x_4340) ;  /* 0x0000000000081947 */ /* 0x002fea0003800000 */
[----:B------:R-:W1:Y:S02]  /*d1c0*/  SYNCS.PHASECHK.TRANS64.TRYWAIT P1, [UR5+0x30850], R0 ;  /* 0x03085000ff0075a7 */ /* 0x000e640008020145 */
[----:B-1----:R-:W-:Y:S05]  /*d1d0*/  @!P1 BRA `(.L_x_4341) ;  /* 0x0000007400d89947 */ /* 0x002fea0003800000 */
.L_x_4340:
        /* <DEDUP_REMOVED lines=10> */
[----:B------:R-:W-:-:S07]  /*d280*/  UIMAD UR4, UR39, 0x900, UR4 ;  /* 0x00000900270478a4 */ /* 0x000fce000f8e0204 */
[----:B------:R-:W-:Y:S02]  /*d290*/  UMOV UR6, UR4 ;  /* 0x0000000400067c82 */ /* 0x000fe40008000000 */
[----:B------:R-:W-:Y:S01]  /*d2a0*/  HGMMA.64x192x16.F32.BF16 R24, R188, gdesc[UR4].tnspB, R24, gsb0 ;  /* 0x42e00004bc187df0 */ /* 0x000fe20008001818 */
        /* <DEDUP_REMOVED lines=39> */
[----:B------:R-:W-:Y:S01]  /*d520*/  UIADD3 UR4, UR4, 0x280, URZ ;  /* 0x0000028004047890 */ /* 0x000fe2000fffe03f */
[----:B------:R-:W-:Y:S02]  /*d530*/  WARPGROUP.DEPBAR.LE gsb0, 0x0 ;  /* 0x00008000000079c5 */ /* 0x000fe40000010000 */
[----:B------:R-:W-:-:S14]  /*d540*/  WARPGROUP.ARRIVE ;  /* 0x00000000000079c5 */ /* 0x000fdc0000000000 */
        /* <DEDUP_REMOVED lines=9> */
.L_x_4342:
[----:B------:R-:W-:Y:S01]  /*d5e0*/  R2UR UR6, R197 ;  /* 0x00000000c50672ca */ /* 0x000fe200000e0000 */
[----:B------:R-:W-:Y:S01]  /*d5f0*/  UIADD3 UR4, UR5, 0x30860, URZ ;  /* 0x0003086005047890 */ /* 0x000fe2000fffe03f */
[-C--:B------:R-:W-:Y:S01]  /*d600*/  FMUL.FTZ R137, R91, R17.reuse ;  /* 0x000000115b897220 */ /* 0x080fe20000410000 */
[----:B------:R-:W-:Y:S01]  /*d610*/  UIADD3 UR39, UR39, 0x1, URZ ;  /* 0x0000000127277890 */ /* 0x000fe2000fffe03f */
[-C--:B------:R-:W-:Y:S01]  /*d620*/  FMUL.FTZ R91, R94, R17.reuse ;  /* 0x000000115e5b7220 */ /* 0x080fe20000410000 */
[----:B------:R-:W-:Y:S01]  /*d630*/  UPRMT UR4, UR61, 0x654, UR4 ;  /* 0x000006543d047896 */ /* 0x000fe20008000004 */
[----:B------:R-:W-:Y:S01]  /*d640*/  FMUL.FTZ R94, R95, R17 ;  /* 0x000000115f5e7220 */ /* 0x000fe20000410000 */
[----:B------:R-:W-:Y:S01]  /*d650*/  UISETP.NE.AND UP0, UPT, UR39, 0x2, UPT ;  /* 0x000000022700788c */ /* 0x000fe2000bf05270 */
[----:B------:R-:W-:Y:S01]  /*d660*/  FMUL.FTZ R4, R24, R5 ;  /* 0x0000000518047220 */ /* 0x000fe20000410000 */
[----:B------:R-:W-:Y:S01]  /*d670*/  FMUL.FTZ R95, R99, R17 ;  /* 0x00000011635f7220 */ /* 0x000fe20000410000 */
[-C--:B------:R-:W-:Y:S01]  /*d680*/  FMUL.FTZ R25, R25, R5.reuse ;  /* 0x0000000519197220 */ /* 0x080fe20000410000 */
[-C--:B------:R-:W-:Y:S01]  /*d690*/  FMUL.FTZ R6, R28, R5.reuse ;  /* 0x000000051c067220 */ /* 0x080fe20000410000 */
[-C--:B------:R-:W-:Y:S01]  /*d6a0*/  FMUL.FTZ R7, R29, R5.reuse ;  /* 0x000000051d077220 */ /* 0x080fe20000410000 */
[----:B------:R-:W-:Y:S01]  /*d6b0*/  UIADD3 UR6, UR6, 0x1, URZ ;  /* 0x0000000106067890 */ /* 0x000fe2000fffe03f */
[----:B------:R-:W-:Y:S01]  /*d6c0*/  SYNCS.ARRIVE.TRANS64.RED.A1T0 RZ, [UR4], RZ ;  /* 0x000000ffffff79a7 */ /* 0x000fe20008100404 */
        /* <DEDUP_REMOVED lines=93> */
.L_x_4264:
        /* <DEDUP_REMOVED lines=12> */
[----:B------:R-:W-:Y:S01]  /*dd60*/  F2FP.BF16.F32.PACK_AB R6, R7, R6 ;  /* 0x000000060706723e */ /* 0x000fe200000010ff */
[----:B------:R-:W-:Y:S01]  /*dd70*/  ULDC.64 UR8, c[0x0][0xb90] ;  /* 0x0002e40000087ab9 */ /* 0x000fe20000000a00 */
[----:B------:R-:W-:Y:S02]  /*dd80*/  F2FP.BF16.F32.PACK_AB R7, R152, R33 ;  /* 0x000000219807723e */ /* 0x000fe400000010ff */
[----:B------:R-:W-:Y:S02]  /*dd90*/  F2FP.BF16.F32.PACK_AB R4, R25, R4 ;  /* 0x000000041904723e */ /* 0x000fe400000010ff */
[----:B------:R-:W-:Y:S02]  /*dda0*/  R2UR UR11, R194 ;  /* 0x00000000c20b72ca */ /* 0x000fe400000e0000 */
[----:B------:R-:W-:-:S02]  /*ddb0*/  R2UR UR13, R195 ;  /* 0x00000000c30d72ca */ /* 0x000fc400000e0000 */
[----:B------:R-:W-:Y:S02]  /*ddc0*/  F2FP.BF16.F32.PACK_AB R5, R150, R5 ;  /* 0x000000059605723e */ /* 0x000fe400000010ff */
[----:B------:R-:W-:Y:S02]  /*ddd0*/  F2FP.BF16.F32.PACK_AB R10, R11, R10 ;  /* 0x0000000a0b0a723e */ /* 0x000fe400000010ff */
[----:B------:R-:W-:Y:S02]  /*dde0*/  F2FP.BF16.F32.PACK_AB R8, R15, R8 ;  /* 0x000000080f08723e */ /* 0x000fe400000010ff */
[----:B------:R-:W-:Y:S02]  /*ddf0*/  F2FP.BF16.F32.PACK_AB R11, R146, R131 ;  /* 0x00000083920b723e */ /* 0x000fe400000010ff */
[----:B------:R-:W-:Y:S01]  /*de00*/  F2FP.BF16.F32.PACK_AB R12, R13, R12 ;  /* 0x0000000c0d0c723e */ /* 0x000fe200000010ff */
[----:B------:R-:W-:Y:S01]  /*de10*/  USHF.R.S32.HI UR10, URZ, 0x1f, UR11 ;  /* 0x0000001f3f0a7899 */ /* 0x000fe2000801140b */
[----:B------:R-:W-:Y:S01]  /*de20*/  F2FP.BF16.F32.PACK_AB R13, R145, R130 ;  /* 0x00000082910d723e */ /* 0x000fe200000010ff */
[----:B------:R-:W-:Y:S01]  /*de30*/  UIMAD.WIDE.U32 UR6, UR11, UR8, URZ ;  /* 0x000000080b0672a5 */ /* 0x000fe2000f8e003f */
[----:B------:R-:W-:Y:S01]  /*de40*/  F2FP.BF16.F32.PACK_AB R14, R53, R14 ;  /* 0x0000000e350e723e */ /* 0x000fe200000010ff */
[----:B------:R-:W-:Y:S01]  /*de50*/  UIMAD UR5, UR10, UR8, URZ ;  /* 0x000000080a0572a4 */ /* 0x000fe2000f8e023f */
[----:B------:R-:W-:Y:S01]  /*de60*/  F2FP.BF16.F32.PACK_AB R15, R144, R129 ;  /* 0x00000081900f723e */ /* 0x000fe200000010ff */
[----:B------:R-:W-:Y:S01]  /*de70*/  USHF.R.S32.HI UR12, URZ, 0x1f, UR13 ;  /* 0x0000001f3f0c7899 */ /* 0x000fe2000801140d */
[----:B------:R-:W-:Y:S01]  /*de80*/  F2FP.BF16.F32.PACK_AB R24, R57, R24 ;  /* 0x000000183918723e */ /* 0x000fe200000010ff */
[----:B------:R-:W-:Y:S01]  /*de90*/  UIMAD UR5, UR11, UR9, UR5 ;  /* 0x000000090b0572a4 */ /* 0x000fe2000f8e0205 */
[----:B------:R-:W-:-:S02]  /*dea0*/  F2FP.BF16.F32.PACK_AB R88, R89, R88 ;  /* 0x000000585958723e */ /* 0x000fc400000010ff */
[----:B------:R-:W-:Y:S02]  /*deb0*/  MOV R48, R17 ;  /* 0x0000001100307202 */ /* 0x000fe40000000f00 */
[----:B0-----:R-:W-:Y:S01]  /*dec0*/  MOV R49, R20 ;  /* 0x0000001400317202 */ /* 0x001fe20000000f00 */
[----:B------:R-:W-:Y:S01]  /*ded0*/  ULDC.64 UR8, c[0x0][0xb98] ;  /* 0x0002e60000087ab9 */ /* 0x000fe20000000a00 */
[----:B------:R-:W-:Y:S01]  /*dee0*/  UIADD3 UR7, UR7, UR5, URZ ;  /* 0x0000000507077290 */ /* 0x000fe2000fffe03f */
[----:B------:R-:W-:Y:S01]  /*def0*/  F2FP.BF16.F32.PACK_AB R89, R137, R90 ;  /* 0x0000005a8959723e */ /* 0x000fe200000010ff */
[----:B------:R-:W-:Y:S01]  /*df00*/  UIMAD UR5, UR12, UR8, URZ ;  /* 0x000000080c0572a4 */ /* 0x000fe2000f8e023f */
[--C-:B------:R-:W-:Y:S01]  /*df10*/  IMAD.WIDE R46, R202, 0x2, R48.reuse ;  /* 0x00000002ca2e7825 */ /* 0x100fe200078e0230 */
[----:B------:R-:W-:Y:S01]  /*df20*/  UIMAD.WIDE.U32 UR6, UR13, UR8, UR6 ;  /* 0x000000080d0672a5 */ /* 0x000fe2000f8e0006 */
[----:B------:R-:W-:Y:S01]  /*df30*/  F2FP.BF16.F32.PACK_AB R96, R97, R96 ;  /* 0x000000606160723e */ /* 0x000fe200000010ff */
[----:B------:R-:W-:Y:S01]  /*df40*/  UIMAD UR5, UR13, UR9, UR5 ;  /* 0x000000090d0572a4 */ /* 0x000fe2000f8e0205 */
[----:B------:R-:W-:Y:S01]  /*df50*/  IMAD.WIDE R48, R21, 0x2, R48 ;  /* 0x0000000215307825 */ /* 0x000fe200078e0230 */
[C---:B------:R-:W-:Y:S01]  /*df60*/  IADD3 R27, P5, R46.reuse, 0x8060, RZ ;  /* 0x000080602e1b7810 */ /* 0x040fe20007fbe0ff */
[----:B------:R-:W-:Y:S01]  /*df70*/  ULDC.64 UR8, c[0x0][0xae8] ;  /* 0x0002ba0000087ab9 */ /* 0x000fe20000000a00 */
[----:B------:R-:W-:-:S02]  /*df80*/  LOP3.LUT R21, R46, 0x380, RZ, 0xc0, !PT ;  /* 0x000003802e157812 */ /* 0x000fc400078ec0ff */
[----:B------:R-:W-:Y:S02]  /*df90*/  LOP3.LUT R26, R27, 0x380, RZ, 0xc0, !PT ;  /* 0x000003801b1a7812 */ /* 0x000fe400078ec0ff */
[----:B------:R-:W-:Y:S02]  /*dfa0*/  IADD3 R43, P0, R46, 0x8020, RZ ;  /* 0x000080202e2b7810 */ /* 0x000fe40007f1e0ff */
[----:B------:R-:W-:Y:S02]  /*dfb0*/  SHF.R.U64 R26, R26, 0x3, RZ ;  /* 0x000000031a1a7819 */ /* 0x000fe400000012ff */
[C---:B------:R-:W-:Y:S01]  /*dfc0*/  IADD3 R45, P6, R46.reuse, 0x8040, RZ ;  /* 0x000080402e2d7810 */ /* 0x040fe20007fde0ff */
[--C-:B------:R-:W-:Y:S01]  /*dfd0*/  IMAD.X R55, RZ, RZ, R47.reuse, P0 ;  /* 0x000000ffff377224 */ /* 0x100fe200000e062f */
[----:B------:R-:W-:Y:S02]  /*dfe0*/  IADD3 R30, P1, R46, 0x8000, RZ ;  /* 0x000080002e1e7810 */ /* 0x000fe40007f3e0ff */
[----:B------:R-:W-:Y:S01]  /*dff0*/  SHF.R.U64 R21, R21, 0x3, RZ ;  /* 0x0000000315157819 */ /* 0x000fe200000012ff */
[--C-:B------:R-:W-:Y:S01]  /*e000*/  IMAD.X R51, RZ, RZ, R47.reuse, P6 ;  /* 0x000000ffff337224 */ /* 0x100fe200030e062f */
[----:B------:R-:W-:Y:S01]  /*e010*/  LOP3.LUT R32, R43, 0x380, RZ, 0xc0, !PT ;  /* 0x000003802b207812 */ /* 0x000fe200078ec0ff */
[--C-:B------:R-:W-:Y:S01]  /*e020*/  IMAD.X R59, RZ, RZ, R47.reuse, P1 ;  /* 0x000000ffff3b7224 */ /* 0x100fe200008e062f */
[----:B------:R-:W-:Y:S01]  /*e030*/  LOP3.LUT R26, R26, R27, RZ, 0x3c, !PT ;  /* 0x0000001b1a1a7212 */ /* 0x000fe200078e3cff */
        /* <DEDUP_REMOVED lines=13> */
[----:B------:R-:W-:Y:S01]  /*e110*/  LOP3.LUT R46, R21, R46, RZ, 0x3c, !PT ;  /* 0x0000002e152e7212 */ /* 0x000fe200078e3cff */
[--C-:B------:R-:W-:Y:S01]  /*e120*/  IMAD.X R83, RZ, RZ, R47.reuse, P0 ;  /* 0x000000ffff537224 */ /* 0x100fe200000e062f */
[----:B------:R-:W-:Y:S01]  /*e130*/  SHF.R.U64 R32, R32, 0x3, RZ ;  /* 0x0000000320207819 */ /* 0x000fe200000012ff */
[----:B------:R-:W-:Y:S01]  /*e140*/  IMAD.X R87, RZ, RZ, R47, P1 ;  /* 0x000000ffff577224 */ /* 0x000fe200008e062f */
[----:B------:R-:W-:-:S02]  /*e150*/  LOP3.LUT R21, R30, 0x380, RZ, 0xc0, !PT ;  /* 0x000003801e157812 */ /* 0x000fc400078ec0ff */
[----:B------:R-:W-:Y:S02]  /*e160*/  LOP3.LUT R54, R32, R43, RZ, 0x3c, !PT ;  /* 0x0000002b20367212 */ /* 0x000fe400078e3cff */
[----:B------:R-:W-:Y:S02]  /*e170*/  LOP3.LUT R20, R41, 0x380, RZ, 0xc0, !PT ;  /* 0x0000038029147812 */ /* 0x000fe400078ec0ff */
[----:B------:R-:W-:Y:S02]  /*e180*/  SHF.R.U64 R21, R21, 0x3, RZ ;  /* 0x0000000315157819 */ /* 0x000fe400000012ff */
[----:B------:R-:W-:Y:S02]  /*e190*/  LOP3.LUT R32, R39, 0x380, RZ, 0xc0, !PT ;  /* 0x0000038027207812 */ /* 0x000fe400078ec0ff */
[----:B------:R-:W-:Y:S02]  /*e1a0*/  SHF.R.U64 R20, R20, 0x3, RZ ;  /* 0x0000000314147819 */ /* 0x000fe400000012ff */
[----:B------:R-:W-:-:S02]  /*e1b0*/  LOP3.LUT R58, R21, R30, RZ, 0x3c, !PT ;  /* 0x0000001e153a7212 */ /* 0x000fc400078e3cff */
[----:B------:R-:W-:Y:S02]  /*e1c0*/  SHF.R.U64 R32, R32, 0x3, RZ ;  /* 0x0000000320207819 */ /* 0x000fe400000012ff */
[----:B------:R-:W-:Y:S02]  /*e1d0*/  LOP3.LUT R21, R28, 0x380, RZ, 0xc0, !PT ;  /* 0x000003801c157812 */ /* 0x000fe400078ec0ff */
[----:B------:R-:W-:Y:S02]  /*e1e0*/  LOP3.LUT R62, R20, R41, RZ, 0x3c, !PT ;  /* 0x00000029143e7212 */ /* 0x000fe400078e3cff */
[----:B------:R-:W-:Y:S02]  /*e1f0*/  LOP3.LUT R70, R32, R39, RZ, 0x3c, !PT ;  /* 0x0000002720467212 */ /* 0x000fe400078e3cff */
[----:B------:R-:W-:Y:S02]  /*e200*/  LOP3.LUT R20, R29, 0x380, RZ, 0xc0, !PT ;  /* 0x000003801d147812 */ /* 0x000fe400078ec0ff */
[----:B------:R-:W-:-:S02]  /*e210*/  SHF.R.U64 R21, R21, 0x3, RZ ;  /* 0x0000000315157819 */ /* 0x000fc400000012ff */
[----:B------:R-:W-:Y:S02]  /*e220*/  LOP3.LUT R32, R35, 0x380, RZ, 0xc0, !PT ;  /* 0x0000038023207812 */ /* 0x000fe400078ec0ff */
[----:B------:R-:W-:Y:S02]  /*e230*/  LOP3.LUT R34, R45, 0x380, RZ, 0xc0, !PT ;  /* 0x000003802d227812 */ /* 0x000fe400078ec0ff */
[----:B------:R-:W-:Y:S02]  /*e240*/  SHF.R.U64 R20, R20, 0x3, RZ ;  /* 0x0000000314147819 */ /* 0x000fe400000012ff */
[----:B------:R-:W-:Y:S02]  /*e250*/  LOP3.LUT R78, R21, R28, RZ, 0x3c, !PT ;  /* 0x0000001c154e7212 */ /* 0x000fe400078e3cff */
[----:B------:R-:W-:Y:S02]  /*e260*/  SHF.R.U64 R32, R32, 0x3, RZ ;  /* 0x0000000320207819 */ /* 0x000fe400000012ff */
[----:B------:R-:W-:-:S02]  /*e270*/  IADD3 R21, P4, R48, 0x1000, RZ ;  /* 0x0000100030157810 */ /* 0x000fc40007f9e0ff */
[----:B------:R-:W-:Y:S02]  /*e280*/  SHF.R.U64 R34, R34, 0x3, RZ ;  /* 0x0000000322227819 */ /* 0x000fe400000012ff */
[----:B------:R-:W-:Y:S02]  /*e290*/  LOP3.LUT R66, R20, R29, RZ, 0x3c, !PT ;  /* 0x0000001d14427212 */ /* 0x000fe400078e3cff */
[----:B------:R-:W-:Y:S02]  /*e2a0*/  LOP3.LUT R82, R32, R35, RZ, 0x3c, !PT ;  /* 0x0000002320527212 */ /* 0x000fe400078e3cff */
[----:B------:R-:W-:Y:S02]  /*e2b0*/  LOP3.LUT R20, R21, 0x380, RZ, 0xc0, !PT ;  /* 0x0000038015147812 */ /* 0x000fe400078ec0ff */
[----:B------:R-:W-:Y:S02]  /*e2c0*/  IADD3 R35, P0, R48, 0x5000, RZ ;  /* 0x0000500030237810 */ /* 0x000fe40007f1e0ff */
[----:B------:R-:W-:-:S02]  /*e2d0*/  LOP3.LUT R50, R34, R45, RZ, 0x3c, !PT ;  /* 0x0000002d22327212 */ /* 0x000fc400078e3cff */
[----:B------:R-:W-:Y:S02]  /*e2e0*/  SHF.R.U64 R20, R20, 0x3, RZ ;  /* 0x0000000314147819 */ /* 0x000fe400000012ff */
[----:B------:R-:W-:Y:S02]  /*e2f0*/  LOP3.LUT R34, R35, 0x380, RZ, 0xc0, !PT ;  /* 0x0000038023227812 */ /* 0x000fe400078ec0ff */
[----:B------:R-:W-:Y:S02]  /*e300*/  LOP3.LUT R20, R20, R21, RZ, 0x3c, !PT ;  /* 0x0000001514147212 */ /* 0x000fe400078e3cff */
[----:B------:R-:W-:Y:S02]  /*e310*/  SHF.R.U64 R34, R34, 0x3, RZ ;  /* 0x0000000322227819 */ /* 0x000fe400000012ff */
[----:B------:R-:W-:Y:S02]  /*e320*/  IADD3 R21, P1, R48, 0x4000, RZ ;  /* 0x0000400030157810 */ /* 0x000fe40007f3e0ff */
[----:B------:R-:W-:Y:S01]  /*e330*/  LOP3.LUT R34, R34, R35, RZ, 0x3c, !PT ;  /* 0x0000002322227212 */ /* 0x000fe200078e3cff */
[--C-:B------:R-:W-:Y:S01]  /*e340*/  IMAD.X R35, RZ, RZ, R49.reuse, P0 ;  /* 0x000000ffff237224 */ /* 0x100fe200000e0631 */
[----:B------:R-:W-:Y:S01]  /*e350*/  MOV R151, R46 ;  /* 0x0000002e00977202 */ /* 0x000fe20000000f00 */
[----:B------:R-:W-:Y:S01]  /*e360*/  IMAD.X R33, RZ, RZ, R49, P1 ;  /* 0x000000ffff217224 */ /* 0x000fe200008e0631 */
[----:B------:R-:W-:Y:S01]  /*e370*/  IADD3 R46, P0, R48, 0xb000, RZ ;  /* 0x0000b000302e7810 */ /* 0x000fe20007f1e0ff */
[----:B------:R-:W-:Y:S01]  /*e380*/  BAR.SYNC.DEFER_BLOCKING 0x1, 0x100 ;  /* 0x0044000000007b1d */ /* 0x000fe20000010000 */
[----:B-1----:R-:W-:-:S02]  /*e390*/  ISETP.NE.AND P1, PT, R52, 0x1, PT ;  /* 0x000000013400780c */ /* 0x002fc40003f25270 */
[----:B------:R-:W-:Y:S01]  /*e3a0*/  LOP3.LUT R25, R46, 0x380, RZ, 0xc0, !PT ;  /* 0x000003802e197812 */ /* 0x000fe200078ec0ff */
[----:B------:R-:W-:Y:S01]  /*e3b0*/  IMAD.X R47, RZ, RZ, R49, P0 ;  /* 0x000000ffff2f7224 */ /* 0x000fe200000e0631 */
[----:B------:R-:W-:Y:S01]  /*e3c0*/  MOV R103, R26 ;  /* 0x0000001a00677202 */ /* 0x000fe20000000f00 */
[----:B------:R-:W-:Y:S01]  /*e3d0*/  VIADD R26, R19, UR41 ;  /* 0x00000029131a7c36 */ /* 0x000fe20008000000 */
[----:B------:R-:W-:Y:S02]  /*e3e0*/  SHF.R.U64 R25, R25, 0x3, RZ ;  /* 0x0000000319197819 */ /* 0x000fe400000012ff */
[----:B------:R-:W-:Y:S02]  /*e3f0*/  LOP3.LUT R30, R37, 0x380, RZ, 0xc0, !PT ;  /* 0x00000380251e7812 */ /* 0x000fe400078ec0ff */
[----:B------:R-:W-:Y:S02]  /*e400*/  LOP3.LUT R46, R25, R46, RZ, 0x3c, !PT ;  /* 0x0000002e192e7212 */ /* 0x000fe400078e3cff */
[----:B------:R-:W-:Y:S01]  /*e410*/  SHF.R.U64 R30, R30, 0x3, RZ ;  /* 0x000000031e1e7819 */ /* 0x000fe200000012ff */
[----:B------:R-:W0:Y:S01]  /*e420*/  @P1 LDC R25, c[0x0][0xbec] ;  /* 0x0002fb00ff191b82 */ /* 0x000e220000000800 */
[----:B------:R-:W-:Y:S01]  /*e430*/  MOV R150, R50 ;  /* 0x0000003200967202 */ /* 0x000fe20000000f00 */
[----:B------:R-:W-:Y:S01]  /*e440*/  IMAD.MOV.U32 R50, RZ, RZ, R26 ;  /* 0x000000ffff327224 */ /* 0x000fe200078e001a */
[----:B------:R-:W-:-:S02]  /*e450*/  LOP3.LUT R74, R30, R37, RZ, 0x3c, !PT ;  /* 0x000000251e4a7212 */ /* 0x000fc400078e3cff */
[----:B------:R-:W-:Y:S02]  /*e460*/  LOP3.LUT R30, R31, 0x380, RZ, 0xc0, !PT ;  /* 0x000003801f1e7812 */ /* 0x000fe400078ec0ff */
[----:B------:R-:W-:Y:S01]  /*e470*/  MOV R66, R66 ;  /* 0x0000004200427202 */ /* 0x000fe20000000f00 */
[----:B------:R-:W1:Y:S01]  /*e480*/  @P1 LDC R27, c[0x0][0xbf0] ;  /* 0x0002fc00ff1b1b82 */ /* 0x000e620000000800 */
[----:B------:R-:W-:Y:S01]  /*e490*/  SHF.R.U64 R30, R30, 0x3, RZ ;  /* 0x000000031e1e7819 */ /* 0x000fe200000012ff */
[----:B------:R0:W-:Y:S01]  /*e4a0*/  STSM.16.M88.4 [R151], R4 ;  /* 0x0000000497007844 */ /* 0x0001e20000000200 */
[----:B------:R-:W-:Y:S02]  /*e4b0*/  MOV R82, R82 ;  /* 0x0000005200527202 */ /* 0x000fe40000000f00 */
[----:B------:R-:W-:Y:S02]  /*e4c0*/  LOP3.LUT R86, R30, R31, RZ, 0x3c, !PT ;  /* 0x0000001f1e567212 */ /* 0x000fe400078e3cff */
[----:B------:R-:W-:Y:S01]  /*e4d0*/  IADD3 R39, P3, R48, 0x7000, RZ ;  /* 0x0000700030277810 */ /* 0x000fe20007f7e0ff */
[----:B------:R-:W2:Y:S01]  /*e4e0*/  @P1 LDC R53, c[0x0][0xbf0] ;  /* 0x0002fc00ff351b82 */ /* 0x000ea20000000800 */
[----:B------:R-:W-:-:S02]  /*e4f0*/  MOV R86, R86 ;  /* 0x0000005600567202 */ /* 0x000fc40000000f00 */
[----:B------:R-:W-:Y:S02]  /*e500*/  IADD3 R37, P2, R48, 0x6000, RZ ;  /* 0x0000600030257810 */ /* 0x000fe40007f5e0ff */
[----:B------:R-:W-:Y:S02]  /*e510*/  LOP3.LUT R38, R39, 0x380, RZ, 0xc0, !PT ;  /* 0x0000038027267812 */ /* 0x000fe400078ec0ff */
[----:B------:R-:W-:Y:S02]  /*e520*/  MOV R78, R78 ;  /* 0x0000004e004e7202 */ /* 0x000fe40000000f00 */
[----:B------:R-:W-:Y:S01]  /*e530*/  LOP3.LUT R36, R37, 0x380, RZ, 0xc0, !PT ;  /* 0x0000038025247812 */ /* 0x000fe200078ec0ff */
[----:B0-----:R-:W-:Y:S01]  /*e540*/  @P1 IMAD.HI.U32 R4, R26, R25, RZ ;  /* 0x000000191a041227 */ /* 0x001fe200078e00ff */
[----:B------:R-:W-:Y:S02]  /*e550*/  F2FP.BF16.F32.PACK_AB R5, R149, R134 ;  /* 0x000000869505723e */ /* 0x000fe400000010ff */
[----:B------:R-:W-:-:S02]  /*e560*/  F2FP.BF16.F32.PACK_AB R6, R120, R3 ;  /* 0x000000037806723e */ /* 0x000fc400000010ff */
[----:B------:R-:W-:Y:S02]  /*e570*/  F2FP.BF16.F32.PACK_AB R7, R148, R133 ;  /* 0x000000859407723e */ /* 0x000fe400000010ff */
[----:B-1----:R-:W-:Y:S02]  /*e580*/  @P1 SHF.R.U32.HI R50, RZ, R27, R4 ;  /* 0x0000001bff321219 */ /* 0x002fe40000011604 */
[----:B------:R-:W-:Y:S02]  /*e590*/  F2FP.BF16.F32.PACK_AB R4, R122, R9 ;  /* 0x000000097a04723e */ /* 0x000fe400000010ff */
[----:B------:R-:W-:Y:S01]  /*e5a0*/  F2FP.BF16.F32.PACK_AB R9, R147, R132 ;  /* 0x000000849309723e */ /* 0x000fe200000010ff */
[----:B------:R-:W-:Y:S01]  /*e5b0*/  IMAD.MOV R3, RZ, RZ, -R50 ;  /* 0x000000ffff037224 */ /* 0x000fe200078e0a32 */
[----:B------:R-:W-:Y:S01]  /*e5c0*/  F2FP.BF16.F32.PACK_AB R25, R143, R128 ;  /* 0x000000808f19723e */ /* 0x000fe200000010ff */
[----:B------:R0:W-:Y:S01]  /*e5d0*/  STSM.16.M88.4 [R66], R4 ;  /* 0x0000000442007844 */ /* 0x0001e20000000200 */
[----:B------:R-:W-:Y:S01]  /*e5e0*/  F2FP.BF16.F32.PACK_AB R27, R142, R127 ;  /* 0x0000007f8e1b723e */ /* 0x000fe200000010ff */
[----:B------:R-:W-:Y:S01]  /*e5f0*/  IMAD R3, R52, R3, R26 ;  /* 0x0000000334037224 */ /* 0x000fe200078e021a */
[----:B------:R-:W-:Y:S01]  /*e600*/  F2FP.BF16.F32.PACK_AB R26, R61, R60 ;  /* 0x0000003c3d1a723e */ /* 0x000fe200000010ff */
[----:B------:R1:W-:Y:S01]  /*e610*/  STSM.16.M88.4 [R86], R8 ;  /* 0x0000000856007844 */ /* 0x0003e20000000200 */
[----:B------:R-:W-:-:S02]  /*e620*/  MOV R74, R74 ;  /* 0x0000004a004a7202 */ /* 0x000fc40000000f00 */
[----:B------:R-:W-:Y:S01]  /*e630*/  SHF.R.U64 R38, R38, 0x3, RZ ;  /* 0x0000000326267819 */ /* 0x000fe200000012ff */
[----:B------:R3:W-:Y:S01]  /*e640*/  STSM.16.M88.4 [R82], R12 ;  /* 0x0000000c52007844 */ /* 0x0007e20000000200 */
[----:B------:R-:W-:Y:S02]  /*e650*/  SHF.R.U64 R36, R36, 0x3, RZ ;  /* 0x0000000324247819 */ /* 0x000fe400000012ff */
[----:B------:R-:W-:Y:S01]  /*e660*/  LOP3.LUT R38, R38, R39, RZ, 0x3c, !PT ;  /* 0x0000002726267212 */ /* 0x000fe200078e3cff */
[----:B------:R-:W-:Y:S01]  /*e670*/  STSM.16.M88.4 [R78], R24 ;  /* 0x000000184e007844 */ /* 0x000fe20000000200 */
[--C-:B------:R-:W-:Y:S01]  /*e680*/  IMAD.X R39, RZ, RZ, R49.reuse, P3 ;  /* 0x000000ffff277224 */ /* 0x100fe200018e0631 */
[----:B------:R-:W-:Y:S01]  /*e690*/  LOP3.LUT R36, R36, R37, RZ, 0x3c, !PT ;  /* 0x0000002524247212 */ /* 0x000fe200078e3cff */
[----:B------:R-:W-:Y:S01]  /*e6a0*/  IMAD.X R37, RZ, RZ, R49, P2 ;  /* 0x000000ffff257224 */ /* 0x000fe200010e0631 */
[----:B0-----:R-:W-:Y:S02]  /*e6b0*/  F2FP.BF16.F32.PACK_AB R4, R65, R64 ;  /* 0x000000404104723e */ /* 0x001fe400000010ff */
[----:B------:R-:W-:Y:S01]  /*e6c0*/  F2FP.BF16.F32.PACK_AB R5, R141, R126 ;  /* 0x0000007e8d05723e */ /* 0x000fe200000010ff */
[----:B-1----:R-:W-:Y:S01]  /*e6d0*/  IMAD.U32 R10, RZ, RZ, UR5 ;  /* 0x00000005ff0a7e24 */ /* 0x002fe2000f8e00ff */
[----:B------:R-:W-:Y:S01]  /*e6e0*/  SHF.R.S32.HI R9, RZ, 0x1f, R50 ;  /* 0x0000001fff097819 */ /* 0x000fe20000011432 */
[----:B------:R-:W-:Y:S01]  /*e6f0*/  ULDC UR5, c[0x0][0xa88] ;  /* 0x0002a20000057ab9 */ /* 0x000fe20000000800 */
[----:B------:R-:W-:Y:S01]  /*e700*/  SHF.R.S32.HI R8, RZ, 0x1f, R3 ;  /* 0x0000001fff087819 */ /* 0x000fe20000011403 */
[----:B---3--:R-:W-:Y:S01]  /*e710*/  VIADD R14, R201, UR41 ;  /* 0x00000029c90e7c36 */ /* 0x008fe20008000000 */
[----:B------:R-:W-:-:S02]  /*e720*/  IADD3 R12, P0, R50, UR6, RZ ;  /* 0x00000006320c7c10 */ /* 0x000fc4000ff1e0ff */
[----:B------:R-:W-:Y:S02]  /*e730*/  F2FP.BF16.F32.PACK_AB R6, R69, R68 ;  /* 0x000000444506723e */ /* 0x000fe400000010ff */
[----:B------:R-:W-:Y:S01]  /*e740*/  IADD3.X R13, R9, UR7, R10, P0, !PT ;  /* 0x00000007090d7c10 */ /* 0x000fe200087fe40a */
[----:B------:R-:W-:Y:S01]  /*e750*/  ULDC.64 UR6, c[0x0][0xb88] ;  /* 0x0002e20000067ab9 */ /* 0x000fe20000000a00 */
[----:B------:R-:W-:Y:S01]  /*e760*/  F2FP.BF16.F32.PACK_AB R7, R140, R125 ;  /* 0x0000007d8c07723e */ /* 0x000fe200000010ff */
[----:B------:R-:W-:Y:S01]  /*e770*/  IMAD R8, R8, UR6, RZ ;  /* 0x0000000608087c24 */ /* 0x000fe2000f8e02ff */
[----:B------:R-:W-:Y:S01]  /*e780*/  LOP3.LUT P0, RZ, R198, 0x3, RZ, 0xc0, !PT ;  /* 0x00000003c6ff7812 */ /* 0x000fe2000780c0ff */
[----:B------:R-:W-:Y:S01]  /*e790*/  IMAD.WIDE.U32 R12, R3, UR6, R12 ;  /* 0x00000006030c7c25 */ /* 0x000fe2000f8e000c */
        /* <DEDUP_REMOVED lines=8> */
[----:B------:R-:W-:Y:S02]  /*e820*/  ISETP.GE.OR P2, PT, R14, R3, P0 ;  /* 0x000000030e00720c */ /* 0x000fe40000746670 */
[----:B------:R-:W-:Y:S02]  /*e830*/  F2FP.BF16.F32.PACK_AB R11, R138, R123 ;  /* 0x0000007b8a0b723e */ /* 0x000fe400000010ff */
[----:B------:R-:W-:Y:S02]  /*e840*/  MOV R62, R62 ;  /* 0x0000003e003e7202 */ /* 0x000fe40000000f00 */
[----:B------:R-:W-:Y:S01]  /*e850*/  MOV R58, R58 ;  /* 0x0000003a003a7202 */ /* 0x000fe20000000f00 */
[----:B0-----:R-:W-:Y:S01]  /*e860*/  VIADD R4, R14, 0x8 ;  /* 0x000000080e047836 */ /* 0x001fe20000000000 */
[----:B------:R-:W-:Y:S01]  /*e870*/  F2FP.BF16.F32.PACK_AB R6, R85, R84 ;  /* 0x000000545506723e */ /* 0x000fe200000010ff */
[----:B------:R-:W-:Y:S01]  /*e880*/  IMAD.IADD R5, R13, 0x1, R15 ;  /* 0x000000010d057824 */ /* 0x000fe200078e020f */
[----:B------:R-:W-:Y:S01]  /*e890*/  LEA R13, P3, R12, UR6, 0x2 ;  /* 0x000000060c0d7c11 */ /* 0x000fe2000f8610ff */
[----:B------:R-:W-:Y:S01]  /*e8a0*/  STSM.16.M88.4 [R70], R8 ;  /* 0x0000000846007844 */ /* 0x000fe20000000200 */
[----:B------:R-:W-:-:S02]  /*e8b0*/  ISETP.GE.OR P0, PT, R4, R3, P0 ;  /* 0x000000030400720c */ /* 0x000fc40000706670 */
[----:B------:R-:W-:Y:S01]  /*e8c0*/  LEA.HI.X R12, R12, UR7, R5, 0x2, P3 ;  /* 0x000000070c0c7c11 */ /* 0x000fe200098f1405 */
[----:B------:R-:W-:Y:S01]  /*e8d0*/  SHFL.IDX PT, R64, R13, RZ, 0x1c1f ;  /* 0x001c1fff0d407589 */ /* 0x000fe200000e0000 */
[----:B------:R-:W-:Y:S02]  /*e8e0*/  F2FP.BF16.F32.PACK_AB R4, R81, R80 ;  /* 0x000000505104723e */ /* 0x000fe400000010ff */
[----:B------:R-:W-:Y:S01]  /*e8f0*/  F2FP.BF16.F32.PACK_AB R5, R136, R121 ;  /* 0x000000798805723e */ /* 0x000fe200000010ff */
[----:B------:R-:W0:Y:S01]  /*e900*/  SHFL.IDX PT, R65, R12, RZ, 0x1c1f ;  /* 0x001c1fff0c417589 */ /* 0x000e2200000e0000 */
[----:B------:R-:W-:Y:S02]  /*e910*/  F2FP.BF16.F32.PACK_AB R7, R135, R56 ;  /* 0x000000388707723e */ /* 0x000fe400000010ff */
[----:B------:R-:W-:Y:S01]  /*e920*/  F2FP.BF16.F32.PACK_AB R90, R93, R92 ;  /* 0x0000005c5d5a723e */ /* 0x000fe200000010ff */
[----:B------:R-:W-:Y:S01]  /*e930*/  SHFL.IDX PT, R66, R13, 0x1, 0x1c1f ;  /* 0x003c1f000d427f89 */ /* 0x000fe200000e0000 */
[----:B------:R-:W-:-:S02]  /*e940*/  F2FP.BF16.F32.PACK_AB R91, R94, R91 ;  /* 0x0000005b5e5b723e */ /* 0x000fc400000010ff */
[----:B------:R-:W-:Y:S01]  /*e950*/  F2FP.BF16.F32.PACK_AB R97, R95, R98 ;  /* 0x000000625f61723e */ /* 0x000fe200000010ff */
[----:B------:R-:W-:Y:S01]  /*e960*/  STSM.16.M88.4 [R62], R4 ;  /* 0x000000043e007844 */ /* 0x000fe20000000200 */
[----:B------:R-:W-:Y:S02]  /*e970*/  F2FP.BF16.F32.PACK_AB R104, R105, R104 ;  /* 0x000000686968723e */ /* 0x000fe400000010ff */
[----:B------:R-:W-:Y:S01]  /*e980*/  MOV R54, R54 ;  /* 0x0000003600367202 */ /* 0x000fe20000000f00 */
[----:B------:R-:W-:Y:S01]  /*e990*/  STSM.16.M88.4 [R58], R88 ;  /* 0x000000583a007844 */ /* 0x000fe20000000200 */
[----:B------:R-:W-:Y:S02]  /*e9a0*/  F2FP.BF16.F32.PACK_AB R98, R101, R100 ;  /* 0x000000646562723e */ /* 0x000fe400000010ff */
[----:B------:R-:W-:Y:S01]  /*e9b0*/  F2FP.BF16.F32.PACK_AB R99, R102, R99 ;  /* 0x000000636663723e */ /* 0x000fe200000010ff */
[----:B------:R-:W1:Y:S01]  /*e9c0*/  SHFL.IDX PT, R67, R12, 0x1, 0x1c1f ;  /* 0x003c1f000c437f89 */ /* 0x000e6200000e0000 */
        /* <DEDUP_REMOVED lines=10> */
[----:B------:R-:W-:Y:S01]  /*ea70*/  IADD3 R29, P5, R48, 0x2000, RZ ;  /* 0x00002000301d7810 */ /* 0x000fe20007fbe0ff */
[----:B------:R-:W-:Y:S01]  /*ea80*/  STSM.16.M88.4 [R103], R112 ;  /* 0x0000007067007844 */ /* 0x000fe20000000200 */
[----:B------:R-:W-:Y:S02]  /*ea90*/  SHF.R.U64 R32, R32, 0x3, RZ ;  /* 0x0000000320207819 */ /* 0x000fe400000012ff */
[----:B------:R-:W-:Y:S01]  /*eaa0*/  LOP3.LUT R28, R29, 0x380, RZ, 0xc0, !PT ;  /* 0x000003801d1c7812 */ /* 0x000fe200078ec0ff */
[----:B------:R-:W-:Y:S01]  /*eab0*/  BAR.SYNC.DEFER_BLOCKING 0x1, 0x100 ;  /* 0x0044000000007b1d */ /* 0x000fe20000010000 */
[----:B------:R-:W-:Y:S01]  /*eac0*/  LOP3.LUT R32, R32, R21, RZ, 0x3c, !PT ;  /* 0x0000001520207212 */ /* 0x000fe200078e3cff */
[----:B------:R-:W-:Y:S01]  /*ead0*/  IMAD.X R21, RZ, RZ, R49, P4 ;  /* 0x000000ffff157224 */ /* 0x000fe200020e0631 */
[----:B------:R-:W-:-:S02]  /*eae0*/  SHF.R.U64 R28, R28, 0x3, RZ ;  /* 0x000000031c1c7819 */ /* 0x000fc400000012ff */
[----:B------:R-:W-:Y:S02]  /*eaf0*/  IADD3 R31, P6, R48, 0x3000, RZ ;  /* 0x00003000301f7810 */ /* 0x000fe40007fde0ff */
[----:B------:R-:W-:Y:S01]  /*eb00*/  LOP3.LUT R28, R28, R29, RZ, 0x3c, !PT ;  /* 0x0000001d1c1c7212 */ /* 0x000fe200078e3cff */
[----:B------:R-:W-:Y:S01]  /*eb10*/  IMAD.X R29, RZ, RZ, R49, P5 ;  /* 0x000000ffff1d7224 */ /* 0x000fe200028e0631 */
[----:B------:R-:W-:Y:S02]  /*eb20*/  LOP3.LUT R30, R31, 0x380, RZ, 0xc0, !PT ;  /* 0x000003801f1e7812 */ /* 0x000fe400078ec0ff */
[----:B------:R-:W-:Y:S02]  /*eb30*/  IADD3 R43, P5, R48, 0x9000, RZ ;  /* 0x00009000302b7810 */ /* 0x000fe40007fbe0ff */
[----:B------:R-:W-:Y:S01]  /*eb40*/  SHF.R.U64 R30, R30, 0x3, RZ ;  /* 0x000000031e1e7819 */ /* 0x000fe200000012ff */
[----:B------:R-:W-:Y:S01]  /*eb50*/  UIMAD UR5, UR10, UR8, URZ ;  /* 0x000000080a0572a4 */ /* 0x000fe2000f8e023f */
[----:B------:R-:W-:-:S02]  /*eb60*/  LOP3.LUT R42, R43, 0x380, RZ, 0xc0, !PT ;  /* 0x000003802b2a7812 */ /* 0x000fc400078ec0ff */
[----:B------:R-:W-:Y:S01]  /*eb70*/  LOP3.LUT R30, R30, R31, RZ, 0x3c, !PT ;  /* 0x0000001f1e1e7212 */ /* 0x000fe200078e3cff */
[--C-:B------:R-:W-:Y:S01]  /*eb80*/  IMAD.X R31, RZ, RZ, R49.reuse, P6 ;  /* 0x000000ffff1f7224 */ /* 0x100fe200030e0631 */
[----:B------:R-:W-:Y:S01]  /*eb90*/  SHF.R.U64 R42, R42, 0x3, RZ ;  /* 0x000000032a2a7819 */ /* 0x000fe200000012ff */
[----:B0-----:R0:W-:Y:S01]  /*eba0*/  @!P2 ST.E desc[UR36][R64.64], R0 ;  /* 0x000000004000a985 */ /* 0x0011e2000c101924 */
[C---:B------:R-:W-:Y:S01]  /*ebb0*/  IADD3 R41, P4, R48.reuse, 0x8000, RZ ;  /* 0x0000800030297810 */ /* 0x040fe20007f9e0ff */
[----:B------:R-:W-:Y:S01]  /*ebc0*/  UIMAD.WIDE.U32 UR6, UR11, UR8, URZ ;  /* 0x000000080b0672a5 */ /* 0x000fe2000f8e003f */
[----:B------:R-:W-:Y:S01]  /*ebd0*/  IADD3 R45, P6, R48, 0xa000, RZ ;  /* 0x0000a000302d7810 */ /* 0x000fe20007fde0ff */
[----:B-1----:R1:W-:Y:S01]  /*ebe0*/  @!P0 ST.E desc[UR36][R66.64], R2 ;  /* 0x0000000242008985 */ /* 0x0023e2000c101924 */
[----:B------:R-:W-:Y:S01]  /*ebf0*/  UIMAD UR5, UR11, UR9, UR5 ;  /* 0x000000090b0572a4 */ /* 0x000fe2000f8e0205 */
[----:B------:R-:W-:Y:S02]  /*ec00*/  LOP3.LUT R42, R42, R43, RZ, 0x3c, !PT ;  /* 0x0000002b2a2a7212 */ /* 0x000fe400078e3cff */
[----:B------:R3:W5:Y:S01]  /*ec10*/  LD.E.128 R12, desc[UR36][R20.64] ;  /* 0x00000024140c7980 */ /* 0x000762000c101d00 */
[----:B------:R-:W-:Y:S01]  /*ec20*/  ULDC.64 UR10, c[0x0][0xaf0] ;  /* 0x0002bc00000a7ab9 */ /* 0x000fe20000000a00 */
[----:B------:R-:W-:Y:S01]  /*ec30*/  LOP3.LUT R40, R41, 0x380, RZ, 0xc0, !PT ;  /* 0x0000038029287812 */ /* 0x000fe200078ec0ff */
[----:B0-----:R-:W-:Y:S01]  /*ec40*/  IMAD R0, R193, 0x20, R196 ;  /* 0x00000020c1007824 */ /* 0x001fe200078e02c4 */
[----:B------:R-:W-:Y:S01]  /*ec50*/  LOP3.LUT R44, R45, 0x380, RZ, 0xc0, !PT ;  /* 0x000003802d2c7812 */ /* 0x000fe200078ec0ff */
[----:B------:R-:W-:Y:S01]  /*ec60*/  UIADD3 UR7, UR7, UR5, URZ ;  /* 0x0000000507077290 */ /* 0x000fe2000fffe03f */
[----:B------:R-:W-:Y:S01]  /*ec70*/  LOP3.LUT R43, R48, 0x380, RZ, 0xc0, !PT ;  /* 0x00000380302b7812 */ /* 0x000fe200078ec0ff */
[----:B------:R0:W5:Y:S01]  /*ec80*/  LD.E.128 R8, desc[UR36][R28.64] ;  /* 0x000000241c087980 */ /* 0x000162000c101d00 */
[----:B---3--:R-:W3:Y:S01]  /*ec90*/  @P1 LDC R21, c[0x0][0xbec] ;  /* 0x0002fb00ff151b82 */ /* 0x008ee20000000800 */
[----:B-1----:R-:W-:Y:S01]  /*eca0*/  VIADD R2, R0, UR41 ;  /* 0x0000002900027c36 */ /* 0x002fe20008000000 */
[----:B------:R-:W-:Y:S01]  /*ecb0*/  UIMAD UR8, UR12, UR10, URZ ;  /* 0x0000000a0c0872a4 */ /* 0x000fe2000f8e023f */
[----:B------:R-:W-:Y:S01]  /*ecc0*/  SHF.R.U64 R40, R40, 0x3, RZ ;  /* 0x0000000328287819 */ /* 0x000fe200000012ff */
[----:B------:R-:W-:Y:S01]  /*ecd0*/  UIMAD.WIDE.U32 UR6, UR13, UR10, UR6 ;  /* 0x0000000a0d0672a5 */ /* 0x000fe2000f8e0006 */
[----:B------:R-:W-:Y:S01]  /*ece0*/  SHF.R.U64 R44, R44, 0x3, RZ ;  /* 0x000000032c2c7819 */ /* 0x000fe200000012ff */
[----:B------:R-:W-:Y:S01]  /*ecf0*/  UIMAD UR5, UR13, UR11, UR8 ;  /* 0x0000000b0d0572a4 */ /* 0x000fe2000f8e0208 */
[----:B------:R-:W-:Y:S01]  /*ed00*/  SHF.R.U64 R43, R43, 0x3, RZ ;  /* 0x000000032b2b7819 */ /* 0x000fe200000012ff */
[----:B0-----:R-:W-:Y:S01]  /*ed10*/  IMAD.MOV.U32 R29, RZ, RZ, R2 ;  /* 0x000000ffff1d7224 */ /* 0x001fe200078e0002 */
[----:B------:R0:W5:Y:S01]  /*ed20*/  LD.E.128 R4, desc[UR36][R30.64] ;  /* 0x000000241e047980 */ /* 0x000162000c101d00 */
[----:B------:R-:W-:Y:S01]  /*ed30*/  LOP3.LUT R40, R40, R41, RZ, 0x3c, !PT ;  /* 0x0000002928287212 */ /* 0x000fe200078e3cff */
[----:B------:R-:W-:Y:S01]  /*ed40*/  UIADD3 UR5, UR7, UR5, URZ ;  /* 0x0000000507057290 */ /* 0x000fe2000fffe03f */
[----:B------:R-:W-:Y:S01]  /*ed50*/  LOP3.LUT R44, R44, R45, RZ, 0x3c, !PT ;  /* 0x0000002d2c2c7212 */ /* 0x000fe200078e3cff */
[--C-:B------:R-:W-:Y:S01]  /*ed60*/  IMAD.X R41, RZ, RZ, R49.reuse, P4 ;  /* 0x000000ffff297224 */ /* 0x100fe200020e0631 */
[----:B------:R-:W-:Y:S01]  /*ed70*/  LOP3.LUT R48, R43, R48, RZ, 0x3c, !PT ;  /* 0x000000302b307212 */ /* 0x000fe200078e3cff */
[--C-:B------:R-:W-:Y:S01]  /*ed80*/  IMAD.X R43, RZ, RZ, R49.reuse, P5 ;  /* 0x000000ffff2b7224 */ /* 0x100fe200028e0631 */
[----:B------:R-:W-:Y:S01]  /*ed90*/  ULDC.64 UR8, c[0x0][0xae0] ;  /* 0x0002b80000087ab9 */ /* 0x000fe20000000a00 */
[----:B------:R-:W-:Y:S01]  /*eda0*/  IMAD.X R45, RZ, RZ, R49, P6 ;  /* 0x000000ffff2d7224 */ /* 0x000fe200030e0631 */
[----:B------:R1:W5:Y:S04]  /*edb0*/  LD.E.128 R68, desc[UR36][R32.64] ;  /* 0x0000002420447980 */ /* 0x000368000c101d00 */
[----:B------:R4:W5:Y:S01]  /*edc0*/  LD.E.128 R60, desc[UR36][R34.64] ;  /* 0x00000024223c7980 */ /* 0x000962000c101d00 */
[----:B---3--:R-:W-:-:S03]  /*edd0*/  @P1 IMAD.HI.U32 R0, R2, R21, RZ ;  /* 0x0000001502001227 */ /* 0x008fc600078e00ff */
[----:B------:R-:W5:Y:S02]  /*ede0*/  LD.E.128 R48, desc[UR36][R48.64] ;  /* 0x0000002430307980 */ /* 0x000f64000c101d00 */
[----:B--2---:R-:W-:Y:S02]  /*edf0*/  @P1 SHF.R.U32.HI R29, RZ, R53, R0 ;  /* 0x00000035ff1d1219 */ /* 0x004fe40000011600 */
[----:B------:R2:W5:Y:S02]  /*ee00*/  LD.E.128 R56, desc[UR36][R36.64] ;  /* 0x0000002424387980 */ /* 0x000564000c101d00 */
[--C-:B------:R-:W-:Y:S01]  /*ee10*/  SHF.R.S32.HI R0, RZ, 0x1f, R29.reuse ;  /* 0x0000001fff007819 */ /* 0x100fe2000001141d */
[----:B0-----:R-:W-:Y:S01]  /*ee20*/  IMAD.MOV R31, RZ, RZ, -R29 ;  /* 0x000000ffff1f7224 */ /* 0x001fe200078e0a1d */
        /* <DEDUP_REMOVED lines=8> */
[----:B------:R-:W-:Y:S02]  /*eeb0*/  ULDC.64 UR6, c[0x0][0xad8] ;  /* 0x0002b60000067ab9 */ /* 0x000fe40000000a00 */
[----:B------:R2:W5:Y:S01]  /*eec0*/  LD.E.128 R72, desc[UR36][R44.64] ;  /* 0x000000242c487980 */ /* 0x000562000c101d00 */
[----:B-1----:R-:W-:-:S03]  /*eed0*/  IMAD R33, R29, UR9, R0 ;  /* 0x000000091d217c24 */ /* 0x002fc6000f8e0200 */
[----:B------:R2:W5:Y:S01]  /*eee0*/  LD.E.128 R64, desc[UR36][R46.64] ;  /* 0x000000242e407980 */ /* 0x000562000c101d00 */
[----:B------:R-:W-:Y:S01]  /*eef0*/  SHF.R.S32.HI R0, RZ, 0x1f, R31 ;  /* 0x0000001fff007819 */ /* 0x000fe2000001141f */
[----:B------:R-:W-:Y:S01]  /*ef00*/  @!PT LDS RZ, [RZ] ;  /* 0x00000000fffff984 */ /* 0x000fe20000000800 */
[----:B------:R-:W-:Y:S01]  /*ef10*/  @!PT LDS RZ, [RZ] ;  /* 0x00000000fffff984 */ /* 0x000fe20000000800 */
[----:B------:R-:W-:Y:S01]  /*ef20*/  @!PT LDS RZ, [RZ] ;  /* 0x00000000fffff984 */ /* 0x000fe20000000800 */
[----:B------:R-:W-:Y:S01]  /*ef30*/  @!PT LDS RZ, [RZ] ;  /* 0x00000000fffff984 */ /* 0x000fe20000000800 */
[----:B------:R0:W-:Y:S06]  /*ef40*/  MEMBAR.ALL.CTA ;  /* 0x0000000000007992 */ /* 0x0001ec0000008000 */
[----:B0-----:R-:W0:Y:S01]  /*ef50*/  FENCE.VIEW.ASYNC.S ;  /* 0x00000000000073c6 */ /* 0x001e220000000000 */
[----:B------:R-:W-:-:S04]  /*ef60*/  IMAD.WIDE.U32 R20, R29, UR8, R20 ;  /* 0x000000081d147c25 */ /* 0x000fc8000f8e0014 */
[----:B------:R-:W-:Y:S02]  /*ef70*/  IMAD.IADD R21, R21, 0x1, R33 ;  /* 0x0000000115157824 */ /* 0x000fe400078e0221 */
[----:B------:R-:W-:Y:S02]  /*ef80*/  IMAD R2, R0, UR6, RZ ;  /* 0x0000000600027c24 */ /* 0x000fe4000f8e02ff */
[----:B----4-:R-:W-:Y:S02]  /*ef90*/  VIADD R34, R196, UR41 ;  /* 0x00000029c4227c36 */ /* 0x010fe40008000000 */
[C---:B------:R-:W-:Y:S02]  /*efa0*/  IMAD R29, R31.reuse, UR7, R2 ;  /* 0x000000071f1d7c24 */ /* 0x040fe4000f8e0202 */
[----:B------:R-:W-:Y:S01]  /*efb0*/  IMAD.WIDE.U32 R20, R31, UR6, R20 ;  /* 0x000000061f147c25 */ /* 0x000fe2000f8e0014 */
[----:B------:R-:W-:Y:S01]  /*efc0*/  ISETP.GE.AND P2, PT, R34, R3, PT ;  /* 0x000000032200720c */ /* 0x000fe20003f46270 */
[----:B------:R-:W-:-:S02]  /*efd0*/  ULDC.64 UR6, c[0x0][0xa80] ;  /* 0x0002a00000067ab9 */ /* 0x000fc40000000a00 */
[----:B------:R-:W-:Y:S01]  /*efe0*/  VIADD R17, R17, 0x30820 ;  /* 0x0003082011117836 */ /* 0x000fe20000000000 */
[----:B------:R-:W-:Y:S01]  /*eff0*/  LEA R2, P3, R20, UR6, 0x1 ;  /* 0x0000000614027c11 */ /* 0x000fe2000f8608ff */
[----:B------:R-:W-:Y:S02]  /*f000*/  IMAD.IADD R21, R21, 0x1, R29 ;  /* 0x0000000115157824 */ /* 0x000fe400078e021d */
[----:B------:R-:W-:Y:S01]  /*f010*/  VIADD R0, R34, 0x20 ;  /* 0x0000002022007836 */ /* 0x000fe20000000000 */
[----:B------:R-:W-:Y:S02]  /*f020*/  PRMT R17, RZ, 0x654, R17 ;  /* 0x00000654ff117816 */ /* 0x000fe40000000011 */
[----:B------:R-:W-:Y:S02]  /*f030*/  LEA.HI.X R32, R20, UR7, R21, 0x1, P3 ;  /* 0x0000000714207c11 */ /* 0x000fe400098f0c15 */
[-C--:B------:R-:W-:Y:S01]  /*f040*/  ISETP.GE.AND P1, PT, R0, R3.reuse, PT ;  /* 0x000000030000720c */ /* 0x080fe20003f26270 */
[----:B------:R-:W-:Y:S01]  /*f050*/  VIADD R0, R34, 0x40 ;  /* 0x0000004022007836 */ /* 0x000fe20000000000 */
[----:B0-----:R0:W-:Y:S01]  /*f060*/  SYNCS.ARRIVE.TRANS64.RED.A1T0 RZ, [R17+URZ], RZ ;  /* 0x000000ff11ff79a7 */ /* 0x0011e2000810043f */
[----:B------:R2:W1:Y:S01]  /*f070*/  SHFL.IDX PT, R31, R2, RZ, 0x181f ;  /* 0x00181fff021f7589 */ /* 0x00046200000e0000 */
[----:B------:R-:W-:Y:S02]  /*f080*/  BSSY B1, `(.L_x_4345) ;  /* 0x0000011000017945 */ /* 0x000fe40003800000 */
[----:B------:R-:W-:Y:S01]  /*f090*/  ISETP.GE.AND P0, PT, R0, R3, PT ;  /* 0x000000030000720c */ /* 0x000fe20003f06270 */
[----:B0-----:R2:W0:Y:S01]  /*f0a0*/  SHFL.IDX PT, R17, R32, RZ, 0x181f ;  /* 0x00181fff20117589 */ /* 0x00142200000e0000 */
[----:B------:R-:W-:Y:S11]  /*f0b0*/  @P2 BRA `(.L_x_4346) ;  /* 0x0000000000342947 */ /* 0x000ff60003800000 */
[----:B------:R-:W-:Y:S02]  /*f0c0*/  ULDC UR5, c[0x0][0xac8] ;  /* 0x0002b20000057ab9 */ /* 0x000fe40000000800 */
[----:B------:R-:W-:Y:S02]  /*f0d0*/  ISETP.GE.AND P4, PT, R22, UR5, PT ;  /* 0x0000000516007c0c */ /* 0x000fe4000bf86270 */
[----:B------:R-:W-:Y:S02]  /*f0e0*/  ISETP.GE.AND P3, PT, R23, UR5, PT ;  /* 0x0000000517007c0c */ /* 0x000fe4000bf66270 */
[----:B------:R-:W-:-:S09]  /*f0f0*/  ISETP.GE.AND P2, PT, R192, UR5, PT ;  /* 0x00000005c0007c0c */ /* 0x000fd2000bf46270 */
[CC--:B-1----:R-:W-:Y:S02]  /*f100*/  @!P4 LEA R20, P6, R22.reuse, R31.reuse, 0x1 ;  /* 0x0000001f1614c211 */ /* 0x0c2fe400078c08ff */
[C---:B------:R-:W-:Y:S02]  /*f110*/  @!P3 LEA R28, P5, R23.reuse, R31, 0x1 ;  /* 0x0000001f171cb211 */ /* 0x040fe400078a08ff */
[----:B0-----:R-:W-:Y:S02]  /*f120*/  @!P4 LEA.HI.X R21, R22, R17, R206, 0x1, P6 ;  /* 0x000000111615c211 */ /* 0x001fe400030f0cce */
[C---:B------:R-:W-:Y:S02]  /*f130*/  @!P2 LEA R30, P6, R192.reuse, R31, 0x1 ;  /* 0x0000001fc01ea211 */ /* 0x040fe400078c08ff */
[-C--:B------:R-:W-:Y:S01]  /*f140*/  @!P3 LEA.HI.X R29, R23, R17.reuse, R205, 0x1, P5 ;  /* 0x00000011171db211 */ /* 0x080fe200028f0ccd */
[----:B-----5:R3:W-:Y:S01]  /*f150*/  @!P4 ST.E.128 desc[UR36][R20.64], R48 ;  /* 0x000000301400c985 */ /* 0x0207e2000c101d24 */
[----:B------:R-:W-:-:S03]  /*f160*/  @!P2 LEA.HI.X R31, R192, R17, R204, 0x1, P6 ;  /* 0x00000011c01fa211 */ /* 0x000fc600030f0ccc */
[----:B------:R3:W-:Y:S04]  /*f170*/  @!P3 ST.E.128 desc[UR36][R28.64], R68 ;  /* 0x000000441c00b985 */ /* 0x0007e8000c101d24 */
[----:B------:R3:W-:Y:S02]  /*f180*/  @!P2 ST.E.128 desc[UR36][R30.64], R80 ;  /* 0x000000501e00a985 */ /* 0x0007e4000c101d24 */
.L_x_4346:
[----:B------:R-:W-:Y:S05]  /*f190*/  BSYNC B1 ;  /* 0x0000000000017941 */ /* 0x000fea0003800000 */
.L_x_4345:
[----:B0-----:R0:W4:Y:S01]  /*f1a0*/  SHFL.IDX PT, R17, R32, 0x1, 0x181f ;  /* 0x00381f0020117f89 */ /* 0x00112200000e0000 */
        /* <DEDUP_REMOVED lines=13> */
[----:B-----5:R3:W-:Y:S04]  /*f280*/  @!P4 ST.E.128 desc[UR36][R20.64], R12 ;  /* 0x0000000c1400c985 */ /* 0x0207e8000c101d24 */
[----:B------:R3:W-:Y:S04]  /*f290*/  @!P5 ST.E.128 desc[UR36][R28.64], R60 ;  /* 0x0000003c1c00d985 */ /* 0x0007e8000c101d24 */
[----:B------:R3:W-:Y:S02]  /*f2a0*/  @!P6 ST.E.128 desc[UR36][R30.64], R76 ;  /* 0x0000004c1e00e985 */ /* 0x0007e4000c101d24 */
.L_x_4348:
[----:B------:R-:W-:Y:S05]  /*f2b0*/  BSYNC B1 ;  /* 0x0000000000017941 */ /* 0x000fea0003800000 */
.L_x_4347:
        /* <DEDUP_REMOVED lines=8> */
[-C--:B---3-5:R-:W-:Y:S02]  /*f340*/  @!P3 LEA R12, P0, R22, R21.reuse, 0x1 ;  /* 0x00000015160cb211 */ /* 0x0a8fe400078008ff */
        /* <DEDUP_REMOVED lines=8> */
.L_x_4350:
[----:B------:R-:W-:Y:S05]  /*f3d0*/  BSYNC B1 ;  /* 0x0000000000017941 */ /* 0x000fea0003800000 */
.L_x_4349:
[----:B------:R-:W-:Y:S01]  /*f3e0*/  VIADD R0, R34, 0x60 ;  /* 0x0000006022007836 */ /* 0x000fe20000000000 */
[----:B0----5:R0:W0:Y:S04]  /*f3f0*/  SHFL.IDX PT, R11, R32, 0x3, 0x181f ;  /* 0x00781f00200b7f89 */ /* 0x02102800000e0000 */
[----:B------:R-:W-:Y:S01]  /*f400*/  ISETP.GE.AND P0, PT, R0, R3, PT ;  /* 0x000000030000720c */ /* 0x000fe20003f06270 */
[----:B------:R0:W0:-:S12]  /*f410*/  SHFL.IDX PT, R13, R2, 0x3, 0x181f ;  /* 0x00781f00020d7f89 */ /* 0x00001800000e0000 */
[----:B------:R-:W-:Y:S05]  /*f420*/  @P0 BRA `(.L_x_4351) ;  /* 0x0000000800e80947 */ /* 0x000fea0003800000 */
[----:B------:R-:W-:Y:S02]  /*f430*/  ULDC UR5, c[0x0][0xac8] ;  /* 0x0002b20000057ab9 */ /* 0x000fe40000000800 */
[----:B------:R-:W-:Y:S02]  /*f440*/  ISETP.GE.AND P2, PT, R22, UR5, PT ;  /* 0x0000000516007c0c */ /* 0x000fe4000bf46270 */
[----:B------:R-:W-:-:S11]  /*f450*/  ISETP.GE.AND P3, PT, R23, UR5, PT ;  /* 0x0000000517007c0c */ /* 0x000fd6000bf66270 */
[CC--:B0-2-4-:R-:W-:Y:S02]  /*f460*/  @!P2 LEA R2, P0, R22.reuse, R13.reuse, 0x1 ;  /* 0x0000000d1602a211 */ /* 0x0d5fe400078008ff */
[C---:B------:R-:W-:Y:S02]  /*f470*/  @!P3 LEA R8, P1, R23.reuse, R13, 0x1 ;  /* 0x0000000d1708b211 */ /* 0x040fe400078208ff */
[-C--:B------:R-:W-:Y:S02]  /*f480*/  @!P2 LEA.HI.X R3, R22, R11.reuse, R206, 0x1, P0 ;  /* 0x0000000b1603a211 */ /* 0x080fe400000f0cce */
        /* <DEDUP_REMOVED lines=9> */
.L_x_4344:
        /* <DEDUP_REMOVED lines=54> */
.L_x_4353:
[----:B------:R-:W-:Y:S05]  /*f880*/  BSYNC B1 ;  /* 0x0000000000017941 */ /* 0x000fea0003800000 */
.L_x_4352:
        /* <DEDUP_REMOVED lines=38> */
[----:B------:R-:W-:Y:S01]  /*faf0*/  IMAD.IADD R3, R3, 0x1, R5 ;  /* 0x0000000103037824 */ /* 0x000fe200078e0205 */
[----:B------:R-:W-:Y:S01]  /*fb00*/  LEA R4, P3, R2, UR6, 0x1 ;  /* 0x0000000602047c11 */ /* 0x000fe2000f8608ff */
[----:B------:R-:W-:-:S03]  /*fb10*/  VIADD R0, R6, 0x20 ;  /* 0x0000002006007836 */ /* 0x000fc60000000000 */
[----:B------:R-:W-:Y:S01]  /*fb20*/  LEA.HI.X R5, R2, UR7, R3, 0x1, P3 ;  /* 0x0000000702057c11 */ /* 0x000fe200098f0c03 */
[----:B------:R0:W1:Y:S01]  /*fb30*/  SHFL.IDX PT, R7, R4, RZ, 0x181f ;  /* 0x00181fff04077589 */ /* 0x00006200000e0000 */
[-C--:B------:R-:W-:Y:S01]  /*fb40*/  ISETP.GE.AND P1, PT, R0, R9.reuse, PT ;  /* 0x000000090000720c */ /* 0x080fe20003f26270 */
[----:B------:R-:W-:Y:S02]  /*fb50*/  VIADD R0, R6, 0x40 ;  /* 0x0000004006007836 */ /* 0x000fe40000000000 */
[----:B------:R0:W2:Y:S03]  /*fb60*/  SHFL.IDX PT, R3, R5, RZ, 0x181f ;  /* 0x00181fff05037589 */ /* 0x0000a600000e0000 */
[----:B------:R-:W-:Y:S01]  /*fb70*/  ISETP.GE.AND P0, PT, R0, R9, PT ;  /* 0x000000090000720c */ /* 0x000fe20003f06270 */
[----:B------:R-:W-:-:S12]  /*fb80*/  @P2 BRA `(.L_x_4355) ;  /* 0x0000000000342947 */ /* 0x000fd80003800000 */
[----:B------:R-:W-:Y:S02]  /*fb90*/  ULDC UR5, c[0x0][0xac8] ;  /* 0x0002b20000057ab9 */ /* 0x000fe40000000800 */
[----:B------:R-:W-:Y:S02]  /*fba0*/  ISETP.GE.AND P4, PT, R22, UR5, PT ;  /* 0x0000000516007c0c */ /* 0x000fe4000bf86270 */
[----:B------:R-:W-:Y:S02]  /*fbb0*/  ISETP.GE.AND P3, PT, R23, UR5, PT ;  /* 0x0000000517007c0c */ /* 0x000fe4000bf66270 */
[----:B------:R-:W-:-:S09]  /*fbc0*/  ISETP.GE.AND P2, PT, R192, UR5, PT ;  /* 0x00000005c0007c0c */ /* 0x000fd2000bf46270 */
[CC--:B-1----:R-:W-:Y:S02]  /*fbd0*/  @!P4 LEA R10, P6, R22.reuse, R7.reuse, 0x1 ;  /* 0x00000007160ac211 */ /* 0x0c2fe400078c08ff */
[C---:B------:R-:W-:Y:S02]  /*fbe0*/  @!P3 LEA R12, P5, R23.reuse, R7, 0x1 ;  /* 0x00000007170cb211 */ /* 0x040fe400078a08ff */
[----:B--2---:R-:W-:Y:S02]  /*fbf0*/  @!P4 LEA.HI.X R11, R22, R3, R206, 0x1, P6 ;  /* 0x00000003160bc211 */ /* 0x004fe400030f0cce */
[C---:B------:R-:W-:Y:S02]  /*fc00*/  @!P2 LEA R2, P6, R192.reuse, R7, 0x1 ;  /* 0x00000007c002a211 */ /* 0x040fe400078c08ff */
[-C--:B------:R-:W-:Y:S01]  /*fc10*/  @!P3 LEA.HI.X R13, R23, R3.reuse, R205, 0x1, P5 ;  /* 0x00000003170db211 */ /* 0x080fe200028f0ccd */
[----:B------:R3:W-:Y:S01]  /*fc20*/  @!P4 ST.E.128 desc[UR36][R10.64], RZ ;  /* 0x000000ff0a00c985 */ /* 0x0007e2000c101d24 */
[----:B------:R-:W-:-:S03]  /*fc30*/  @!P2 LEA.HI.X R3, R192, R3, R204, 0x1, P6 ;  /* 0x00000003c003a211 */ /* 0x000fc600030f0ccc */
[----:B------:R3:W-:Y:S04]  /*fc40*/  @!P3 ST.E.128 desc[UR36][R12.64], RZ ;  /* 0x000000ff0c00b985 */ /* 0x0007e8000c101d24 */
[----:B------:R3:W-:Y:S02]  /*fc50*/  @!P2 ST.E.128 desc[UR36][R2.64], RZ ;  /* 0x000000ff0200a985 */ /* 0x0007e4000c101d24 */
.L_x_4355:
[----:B------:R-:W-:Y:S05]  /*fc60*/  BSYNC B1 ;  /* 0x0000000000017941 */ /* 0x000fea0003800000 */
.L_x_4354:
[----:B--23--:R2:W3:Y:S01]  /*fc70*/  SHFL.IDX PT, R3, R5, 0x1, 0x181f ;  /* 0x00381f0005037f89 */ /* 0x00c4e200000e0000 */
        /* <DEDUP_REMOVED lines=10> */
[-C--:B---3--:R-:W-:Y:S02]  /*fd20*/  @!P4 LEA.HI.X R11, R22, R3.reuse, R206, 0x1, P1 ;  /* 0x00000003160bc211 */ /* 0x088fe400008f0cce */
[-C--:B------:R-:W-:Y:S02]  /*fd30*/  @!P5 LEA.HI.X R13, R23, R3.reuse, R205, 0x1, P2 ;  /* 0x00000003170dd211 */ /* 0x080fe400010f0ccd */
[----:B------:R-:W-:Y:S01]  /*fd40*/  @!P6 LEA.HI.X R3, R192, R3, R204, 0x1, P3 ;  /* 0x00000003c003e211 */ /* 0x000fe200018f0ccc */
[----:B------:R4:W-:Y:S04]  /*fd50*/  @!P4 ST.E.128 desc[UR36][R10.64], RZ ;  /* 0x000000ff0a00c985 */ /* 0x0009e8000c101d24 */
[----:B------:R4:W-:Y:S04]  /*fd60*/  @!P5 ST.E.128 desc[UR36][R12.64], RZ ;  /* 0x000000ff0c00d985 */ /* 0x0009e8000c101d24 */
[----:B------:R4:W-:Y:S02]  /*fd70*/  @!P6 ST.E.128 desc[UR36][R2.64], RZ ;  /* 0x000000ff0200e985 */ /* 0x0009e4000c101d24 */
.L_x_4357:
[----:B------:R-:W-:Y:S05]  /*fd80*/  BSYNC B1 ;  /* 0x0000000000017941 */ /* 0x000fea0003800000 */
.L_x_4356:
        /* <DEDUP_REMOVED lines=17> */
.L_x_4359:
[----:B------:R-:W-:Y:S05]  /*fea0*/  BSYNC B1 ;  /* 0x0000000000017941 */ /* 0x000fea0003800000 */
.L_x_4358:
        /* <DEDUP_REMOVED lines=18> */
.L_x_4351:
[----:B------:R-:W-:Y:S05]  /*ffd0*/  BSYNC B0 ;  /* 0x0000000000007941 */ /* 0x000fea0003800000 */
.L_x_4343:
[----:B------:R-:W-:Y:S02]  /*ffe0*/  ULDC UR5, c[0x0][0xc38] ;  /* 0x00030e0000057ab9 */ /* 0x000fe40000000800 */
[----:B------:R-:W-:-:S06]  /*fff0*/  UISETP.GE.AND UP0, UPT, UR4, UR5, UPT ;  /* 0x000000050400728c */ /* 0x000fcc000bf06270 */
[----:B------:R-:W-:-:S13]  /*10000*/  PLOP3.LUT P0, PT, PT, PT, UP0, 0x80, 0x0 ;  /* 0x000000000000781c */ /* 0x000fda0003f0f008 */
[----:B------:R-:W-:Y:S05]  /*10010*/  @!P0 BRA `(.L_x_4360) ;  /* 0xffffff0c003c8947 */ /* 0x000fea000383ffff */
[----:B------:R-:W-:Y:S05]  /*10020*/  EXIT ;  /* 0x000000000000794d */ /* 0x000fea0003800000 */
.L_x_4254:
        /* <DEDUP_REMOVED lines=16> */
[----:B------:R-:W-:Y:S01]  /*10130*/  IMAD.SHL.U32 R37, R3, 0x8, RZ ;  /* 0x0000000803257824 */ /* 0x000fe200078e00ff */
[----:B------:R-:W-:Y:S01]  /*10140*/  ULDC UR9, c[0x0][0x2b8] ;  /* 0x0000ae0000097ab9 */ /* 0x000fe20000000800 */
[----:B------:R-:W-:Y:S01]  /*10150*/  LOP3.LUT R16, R16, 0xfffffffd, RZ, 0xc0, !PT ;  /* 0xfffffffd10107812 */ /* 0x000fe200078ec0ff */
[----:B------:R-:W0:Y:S01]  /*10160*/  S2UR UR8, SR_CgaCtaId ;  /* 0x00000000000879c3 */ /* 0x000e220000008800 */
[----:B------:R-:W-:Y:S01]  /*10170*/  ULDC.64 UR4, c[0x0][0x418] ;  /* 0x0001060000047ab9 */ /* 0x000fe20000000a00 */
[C---:B------:R-:W-:Y:S01]  /*10180*/  LOP3.LUT R0, R37.reuse, 0x1f8, RZ, 0xc0, !PT ;  /* 0x000001f825007812 */ /* 0x040fe200078ec0ff */
[----:B------:R-:W-:Y:S01]  /*10190*/  UISETP.NE.U32.AND UP0, UPT, UR4, URZ, UPT ;  /* 0x0000003f0400728c */ /* 0x000fe2000bf05070 */
[----:B------:R1:W-:Y:S01]  /*101a0*/  STL [R1], RZ ;  /* 0x000000ff01007387 */ /* 0x0003e20000100800 */
[----:B------:R-:W-:Y:S01]  /*101b0*/  ULDC UR40, c[0x0][0x288] ;  /* 0x0000a20000287ab9 */ /* 0x000fe20000000800 */
[----:B------:R-:W-:Y:S01]  /*101c0*/  LOP3.LUT R0, R0, 0x38, R3, 0x78, !PT ;  /* 0x0000003800007812 */ /* 0x000fe200078e7803 */
[----:B------:R-:W-:Y:S01]  /*101d0*/  UISETP.NE.AND.EX UP0, UPT, UR5, URZ, UPT, UP0 ;  /* 0x0000003f0500728c */ /* 0x000fe2000bf05300 */
[----:B------:R-:W-:Y:S01]  /*101e0*/  IMAD.U32 R34, RZ, RZ, UR10 ;  /* 0x0000000aff227e24 */ /* 0x000fe2000f8e00ff */
[----:B------:R-:W-:Y:S01]  /*101f0*/  ULDC UR4, c[0x0][0x424] ;  /* 0x0001090000047ab9 */ /* 0x000fe20000000800 */
[----:B------:R-:W-:Y:S01]  /*10200*/  LOP3.LUT R30, R0, 0x200, R37, 0xf8, !PT ;  /* 0x00000200001e7812 */ /* 0x000fe200078ef825 */
[----:B------:R-:W-:Y:S01]  /*10210*/  USEL UR4, UR4, 0x1, UP0 ;  /* 0x0000000104047887 */ /* 0x000fe20008000000 */
[----:B------:R-:W-:Y:S01]  /*10220*/  LOP3.LUT R37, R37, 0x38, RZ, 0xc0, !PT ;  /* 0x0000003825257812 */ /* 0x000fe200078ec0ff */
[----:B------:R-:W-:Y:S01]  /*10230*/  UMOV UR5, 0x400 ;  /* 0x0000040000057882 */ /* 0x000fe20000000000 */
[----:B------:R-:W-:Y:S01]  /*10240*/  ULDC UR39, c[0x0][0x448] ;  /* 0x0001120000277ab9 */ /* 0x000fe20000000800 */
[----:B------:R-:W-:Y:S01]  /*10250*/  IMAD.MOV.U32 R26, RZ, RZ, 0x1 ;  /* 0x00000001ff1a7424 */ /* 0x000fe200078e00ff */
[C---:B------:R-:W-:Y:S01]  /*10260*/  LOP3.LUT R0, R37.reuse, 0x40, RZ, 0xfc, !PT ;  /* 0x0000004025007812 */ /* 0x040fe200078efcff */
[----:B------:R-:W-:Y:S01]  /*10270*/  IMAD.MOV.U32 R23, RZ, RZ, RZ ;  /* 0x000000ffff177224 */ /* 0x000fe200078e00ff */
[----:B------:R-:W-:Y:S01]  /*10280*/  LOP3.LUT R2, R37, 0x80, RZ, 0xfc, !PT ;  /* 0x0000008025027812 */ /* 0x000fe200078efcff */
[----:B------:R-:W-:Y:S01]  /*10290*/  UIMAD UR39, UR39, UR40, URZ ;  /* 0x00000028272772a4 */ /* 0x000fe2000f8e023f */
[----:B------:R-:W-:Y:S01]  /*102a0*/  ISETP.GE.AND P1, PT, R0, UR9, PT ;  /* 0x0000000900007c0c */ /* 0x000fe2000bf26270 */
[----:B------:R-:W-:Y:S01]  /*102b0*/  ULDC UR47, c[0x0][0xc] ;  /* 0x00000300002f7ab9 */ /* 0x000fe20000000800 */
[----:B0-----:R-:W-:-:S06]  /*102c0*/  ULEA UR8, UR8, UR5, 0x18 ;  /* 0x0000000508087291 */ /* 0x001fcc000f8ec03f */
[----:B------:R-:W-:-:S04]  /*102d0*/  IMAD.U32 R17, RZ, RZ, UR8 ;  /* 0x00000008ff117e24 */ /* 0x000fc8000f8e00ff */
[----:B------:R-:W-:Y:S01]  /*102e0*/  IMAD R31, R30, 0x2, R17 ;  /* 0x000000021e1f7824 */ /* 0x000fe200078e0211 */
[----:B--2---:R-:W-:Y:S02]  /*102f0*/  R2UR UR6, R4 ;  /* 0x00000000040672ca */ /* 0x004fe400000e0000 */
[C---:B------:R-:W-:Y:S01]  /*10300*/  LOP3.LUT R4, R3.reuse, 0x7f, RZ, 0xc0, !PT ;  /* 0x0000007f03047812 */ /* 0x040fe200078ec0ff */
[----:B------:R-:W-:-:S03]  /*10310*/  IMAD.SHL.U32 R3, R3, 0x10, RZ ;  /* 0x0000001003037824 */ /* 0x000fc600078e00ff */
[----:B------:R-:W-:-:S07]  /*10320*/  SHF.R.U32.HI R36, RZ, 0x3, R4 ;  /* 0x00000003ff247819 */ /* 0x000fce0000011604 */
[----:B------:R-:W-:-:S03]  /*10330*/  ULOP3.LUT UR48, UR6, 0x2, URZ, 0xfc, !UPT ;  /* 0x0000000206307892 */ /* 0x000fc6000f8efc3f */
[----:B------:R-:W-:Y:S02]  /*10340*/  ULDC.64 UR6, c[0x0][0x2f0] ;  /* 0x0000bc0000067ab9 */ /* 0x000fe40000000a00 */
[----:B------:R-:W-:Y:S01]  /*10350*/  ISETP.GE.AND P0, PT, R0, UR7, PT ;  /* 0x0000000700007c0c */ /* 0x000fe2000bf06270 */
[----:B------:R-:W-:Y:S01]  /*10360*/  UIMAD UR38, UR4, UR6, URZ ;  /* 0x00000006042672a4 */ /* 0x000fe2000f8e023f */
[----:B------:R-:W-:-:S03]  /*10370*/  ISETP.GE.AND P2, PT, R2, UR7, PT ;  /* 0x0000000702007c0c */ /* 0x000fc6000bf46270 */
[----:B------:R-:W-:Y:S02]  /*10380*/  UIADD3 UR4, UR38, 0x5f, URZ ;  /* 0x0000005f26047890 */ /* 0x000fe4000fffe03f */
[----:B------:R-:W-:Y:S02]  /*10390*/  UIADD3 UR49, UR38, 0x1, -UR40 ;  /* 0x0000000126317890 */ /* 0x000fe4000fffe828 */
[----:B------:R-:W-:Y:S02]  /*103a0*/  UIMAD.WIDE UR4, UR4, 0x2aaaaaab, URZ ;  /* 0x2aaaaaab040478a5 */ /* 0x000fe4000f8e023f */
[----:B------:R-:W-:Y:S02]  /*103b0*/  UIADD3 UR40, UR38, -UR40, URZ ;  /* 0x8000002826287290 */ /* 0x000fe4000fffe03f */
[----:B------:R-:W-:Y:S01]  /*103c0*/  @P0 LOP3.LUT R16, R16, 0x2, RZ, 0xfc, !PT ;  /* 0x0000000210100812 */ /* 0x000fe200078efcff */
[----:B------:R-:W-:Y:S01]  /*103d0*/  USHF.R.U32.HI UR41, URZ, 0x1f, UR5 ;  /* 0x0000001f3f297899 */ /* 0x000fe20008011605 */
[----:B------:R-:W-:-:S02]  /*103e0*/  ISETP.GE.AND P0, PT, R0, UR7, PT ;  /* 0x0000000700007c0c */ /* 0x000fc4000bf06270 */
[----:B------:R-:W-:Y:S01]  /*103f0*/  LOP3.LUT R16, R16, 0xfffffbff, RZ, 0xc0, !PT ;  /* 0xfffffbff10107812 */ /* 0x000fe200078ec0ff */
[----:B------:R-:W-:Y:S01]  /*10400*/  ULEA.HI.SX32 UR41, UR5, UR41, 0x1c ;  /* 0x0000002905297291 */ /* 0x000fe2000f8fe23f */
[----:B------:R-:W-:Y:S02]  /*10410*/  LOP3.LUT R0, R36, 0x70, R3, 0xf8, !PT ;  /* 0x0000007024007812 */ /* 0x000fe400078ef803 */
        /* <DEDUP_REMOVED lines=20> */
.L_x_4416:
        /* <DEDUP_REMOVED lines=22> */
.L_x_4362:
[----:B------:R-:W-:Y:S01]  /*106c0*/  ULDC UR8, c[0x0][0xc54] ;  /* 0x0003150000087ab9 */ /* 0x000fe20000000800 */
[----:B------:R-:W-:Y:S01]  /*106d0*/  UMOV UR6, UR7 ;  /* 0x0000000700067c82 */ /* 0x000fe20008000000 */
[----:B------:R-:W-:-:S11]  /*106e0*/  UISETP.NE.AND UP0, UPT, UR8, 0x1, UPT ;  /* 0x000000010800788c */ /* 0x000fd6000bf05270 */
[----:B------:R-:W-:Y:S02]  /*106f0*/  @UP0 ULDC.64 UR10, c[0x0][0xc58] ;  /* 0x00031600000a0ab9 */ /* 0x000fe40000000a00 */
[----:B------:R-:W-:-:S04]  /*10700*/  UIMAD.WIDE.U32 UR4, UR7, UR10, URZ ;  /* 0x0000000a070472a5 */ /* 0x000fc8000f8e003f */
[----:B------:R-:W-:-:S04]  /*10710*/  @UP0 USHF.R.U32.HI UR6, URZ, UR11, UR5 ;  /* 0x0000000b3f060299 */ /* 0x000fc80008011605 */
[----:B------:R-:W-:-:S12]  /*10720*/  UIMAD UR4, UR6, UR8, URZ ;  /* 0x00000008060472a4 */ /* 0x000fd8000f8e023f */
.L_x_4363:
        /* <DEDUP_REMOVED lines=48> */
.L_x_4365:
[----:B------:R-:W-:-:S11]  /*10a30*/  UISETP.NE.AND UP1, UPT, UR5, 0x1, UPT ;  /* 0x000000010500788c */ /* 0x000fd6000bf25270 */
[----:B------:R-:W-:Y:S02]  /*10a40*/  @UP1 ULDC.64 UR10, c[0x0][0x9e8] ;  /* 0x00027a00000a1ab9 */ /* 0x000fe40000000a00 */
[----:B------:R-:W-:-:S04]  /*10a50*/  UIMAD.WIDE.U32 UR6, UR8, UR10, URZ ;  /* 0x0000000a080672a5 */ /* 0x000fc8000f8e003f */
[----:B------:R-:W-:-:S12]  /*10a60*/  @UP1 USHF.R.U32.HI UR8, URZ, UR11, UR7 ;  /* 0x0000000b3f081299 */ /* 0x000fd80008011607 */
.L_x_4366:
[----:B------:R-:W-:-:S04]  /*10a70*/  UIMAD UR8, UR8, UR5, UR5 ;  /* 0x00000005080872a4 */ /* 0x000fc8000f8e0205 */
[----:B------:R-:W-:-:S04]  /*10a80*/  UISETP.LT.AND UP1, UPT, UR4, UR8, UPT ;  /* 0x000000080400728c */ /* 0x000fc8000bf21270 */
[----:B------:R-:W-:-:S12]  /*10a90*/  USEL UR4, UR4, UR8, UP1 ;  /* 0x0000000804047287 */ /* 0x000fd80008800000 */
.L_x_4364:
[----:B------:R-:W-:Y:S01]  /*10aa0*/  UISETP.NE.AND UP1, UPT, UR50, URZ, UPT ;  /* 0x0000003f3200728c */ /* 0x000fe2000bf25270 */
[----:B------:R-:W-:Y:S01]  /*10ab0*/  PLOP3.LUT P0, PT, PT, PT, UP0, 0x40, 0x0 ;  /* 0x000000000000781c */ /* 0x000fe20003f0e808 */
[----:B------:R-:W-:Y:S01]  /*10ac0*/  UIADD3 UR6, UR4, 0x5f, URZ ;  /* 0x0000005f04067890 */ /* 0x000fe2000fffe03f */
[----:B------:R-:W-:-:S03]  /*10ad0*/  UMOV UR10, UR44 ;  /* 0x0000002c000a7c82 */ /* 0x000fc60008000000 */
[----:B------:R-:W-:-:S04]  /*10ae0*/  UIMAD.WIDE UR6, UR6, 0x2aaaaaab, URZ ;  /* 0x2aaaaaab060678a5 */ /* 0x000fc8000f8e023f */
[----:B------:R-:W-:Y:S01]  /*10af0*/  USHF.R.U32.HI UR4, URZ, 0x1f, UR7 ;  /* 0x0000001f3f047899 */ /* 0x000fe20008011607 */
[----:B------:R-:W-:Y:S02]  /*10b00*/  @UP1 ULDC UR8, c[0x0][0x44c] ;  /* 0x0001130000081ab9 */ /* 0x000fe40000000800 */
[----:B------:R-:W-:Y:S01]  /*10b10*/  @UP1 ULDC UR6, c[0x0][0x450] ;  /* 0x0001140000061ab9 */ /* 0x000fe20000000800 */
[----:B------:R-:W-:Y:S02]  /*10b20*/  UIMAD.WIDE.U32 UR8, UR44, UR8, URZ ;  /* 0x000000082c0872a5 */ /* 0x000fe4000f8e003f */
[----:B------:R-:W-:Y:S02]  /*10b30*/  ULEA.HI.SX32 UR4, UR7, UR4, 0x1c ;  /* 0x0000000407047291 */ /* 0x000fe4000f8fe23f */
[----:B------:R-:W-:Y:S02]  /*10b40*/  @UP1 USHF.R.U32.HI UR10, URZ, UR6, UR9 ;  /* 0x000000063f0a1299 */ /* 0x000fe40008011609 */
[----:B------:R-:W-:-:S02]  /*10b50*/  UISETP.LT.AND UP1, UPT, UR41, UR4, UPT ;  /* 0x000000042900728c */ /* 0x000fc4000bf21270 */
[----:B------:R-:W-:Y:S01]  /*10b60*/  UIADD3 UR6, UR40, UR10, URZ ;  /* 0x0000000a28067290 */ /* 0x000fe2000fffe03f */
[----:B------:R-:W-:Y:S01]  /*10b70*/  ULDC UR8, c[0x0][0x9dc] ;  /* 0x0002770000087ab9 */ /* 0x000fe20000000800 */
[----:B------:R-:W-:Y:S02]  /*10b80*/  USEL UR45, UR41, UR4, UP1 ;  /* 0x00000004292d7287 */ /* 0x000fe40008800000 */
[----:B------:R-:W-:Y:S01]  /*10b90*/  UIADD3 UR8, UR6, -UR8, URZ ;  /* 0x8000000806087290 */ /* 0x000fe2000fffe03f */
[----:B------:R-:W-:Y:S11]  /*10ba0*/  @P0 BRA `(.L_x_4367) ;  /* 0x0000000000480947 */ /* 0x000ff60003800000 */
[----:B------:R-:W-:Y:S02]  /*10bb0*/  UMOV UR4, UR6 ;  /* 0x0000000600047c82 */ /* 0x000fe40008000000 */
        /* <DEDUP_REMOVED lines=10> */
.L_x_4368:
[----:B------:R-:W-:-:S11]  /*10c60*/  UISETP.NE.AND UP0, UPT, UR5, 0x1, UPT ;  /* 0x000000010500788c */ /* 0x000fd6000bf05270 */
[----:B------:R-:W-:Y:S02]  /*10c70*/  @UP0 ULDC.64 UR10, c[0x0][0x9e8] ;  /* 0x00027a00000a0ab9 */ /* 0x000fe40000000a00 */
[----:B------:R-:W-:-:S04]  /*10c80*/  UIMAD.WIDE.U32 UR6, UR4, UR10, URZ ;  /* 0x0000000a040672a5 */ /* 0x000fc8000f8e003f */
[----:B------:R-:W-:-:S12]  /*10c90*/  @UP0 USHF.R.U32.HI UR4, URZ, UR11, UR7 ;  /* 0x0000000b3f040299 */ /* 0x000fd80008011607 */
.L_x_4369:
[----:B------:R-:W-:-:S04]  /*10ca0*/  UIMAD UR4, UR4, UR5, URZ ;  /* 0x00000005040472a4 */ /* 0x000fc8000f8e023f */
[----:B------:R-:W-:-:S04]  /*10cb0*/  UISETP.LT.AND UP0, UPT, UR8, UR4, UPT ;  /* 0x000000040800728c */ /* 0x000fc8000bf01270 */
[----:B------:R-:W-:-:S12]  /*10cc0*/  USEL UR8, UR8, UR4, !UP0 ;  /* 0x0000000408087287 */ /* 0x000fd8000c000000 */
.L_x_4367:
[----:B------:R-:W-:Y:S01]  /*10cd0*/  UIMAD.WIDE UR4, UR8, 0x2aaaaaab, URZ ;  /* 0x2aaaaaab080478a5 */ /* 0x000fe2000f8e023f */
[----:B------:R-:W-:Y:S03]  /*10ce0*/  BSSY B7, `(.L_x_4370) ;  /* 0x0000341000077945 */ /* 0x000fe60003800000 */
[----:B------:R-:W-:-:S04]  /*10cf0*/  USHF.R.U32.HI UR4, URZ, 0x1f, UR5 ;  /* 0x0000001f3f047899 */ /* 0x000fc80008011605 */
[----:B------:R-:W-:-:S04]  /*10d00*/  ULEA.HI.SX32 UR4, UR5, UR4, 0x1c ;  /* 0x0000000405047291 */ /* 0x000fc8000f8fe23f */
        /* <DEDUP_REMOVED lines=22> */
.L_x_4371:
        /* <DEDUP_REMOVED lines=20> */
.L_x_4374:
[----:B------:R-:W-:Y:S05]  /*10fb0*/  BSYNC B6 ;  /* 0x0000000000067941 */ /* 0x000fea0003800000 */
.L_x_4373:
        /* <DEDUP_REMOVED lines=20> */
.L_x_4377:
[----:B------:R0:W1:Y:S01]  /*11100*/  LDC.64 R2, c[0x4][R18] ;  /* 0x0100000012027b82 */ /* 0x0000620000000a00 */
[----:B------:R-:W-:Y:S01]  /*11110*/  ULDC.64 UR4, c[0x4][0x138] ;  /* 0x01004e0000047ab9 */ /* 0x000fe20000000a00 */
[----:B------:R-:W-:Y:S01]  /*11120*/  ULDC.64 UR6, c[0x4][0x140] ;  /* 0x0100500000067ab9 */ /* 0x000fe20000000a00 */
[----:B------:R-:W-:Y:S02]  /*11130*/  IMAD.U32 R4, RZ, RZ, UR4 ;  /* 0x00000004ff047e24 */ /* 0x000fe4000f8e00ff */
        /* <DEDUP_REMOVED lines=11> */
.L_x_4376:
[----:B------:R-:W-:Y:S05]  /*111f0*/  BSYNC B6 ;  /* 0x0000000000067941 */ /* 0x000fea0003800000 */
.L_x_4375:
        /* <DEDUP_REMOVED lines=15> */
.L_x_4432:
        /* <DEDUP_REMOVED lines=36> */
[----:B0-----:R-:W-:-:S03]  /*11530*/  IMAD R5, R10, R7, R0 ;  /* 0x000000070a057224 */ /* 0x001fc600078e0200 */
[----:B------:R-:W-:Y:S01]  /*11540*/  SHF.R.S32.HI R28, RZ, 0x1f, R22 ;  /* 0x0000001fff1c7819 */ /* 0x000fe20000011416 */
[----:B------:R-:W-:-:S05]  /*11550*/  IMAD.U32 R0, RZ, RZ, UR48 ;  /* 0x00000030ff007e24 */ /* 0x000fca000f8e00ff */
[----:B------:R-:W-:-:S13]  /*11560*/  ISETP.NE.AND P2, PT, R0, 0x3, PT ;  /* 0x000000030000780c */ /* 0x000fda0003f45270 */
[----:B------:R-:W-:-:S04]  /*11570*/  @P2 LOP3.LUT R16, R16, 0x80, RZ, 0xfc, !PT ;  /* 0x0000008010102812 */ /* 0x000fc800078efcff */
[----:B------:R-:W-:-:S04]  /*11580*/  LOP3.LUT R16, R16, 0xffffffbf, RZ, 0xc0, !PT ;  /* 0xffffffbf10107812 */ /* 0x000fc800078ec0ff */
[----:B------:R-:W-:Y:S01]  /*11590*/  @P0 LOP3.LUT R16, R16, 0x40, RZ, 0xfc, !PT ;  /* 0x0000004010100812 */ /* 0x000fe200078efcff */
[----:B------:R-:W-:Y:S06]  /*115a0*/  @!P2 BRA `(.L_x_4379) ;  /* 0x000000000004a947 */ /* 0x000fec0003800000 */
[----:B------:R-:W-:Y:S01]  /*115b0*/  BPT.TRAP 0x1 ;  /* 0x000000040000795c */ /* 0x000fe20000300000 */
.L_x_4379:
        /* <DEDUP_REMOVED lines=25> */
.L_x_4433:
[----:B------:R-:W-:Y:S05]  /*11750*/  BSYNC B0 ;  /* 0x0000000000007941 */ /* 0x000fea0003800000 */
.L_x_4380:
        /* <DEDUP_REMOVED lines=82> */
[----:B------:R0:W-:Y:S02]  /*11c80*/  @P0 LDGSTS.E.BYPASS.LTC128B.128 [R21+0x26400], desc[UR36][R2.64+0x100], !P2 ;  /* 0x2640010002150fae */ /* 0x0001e4000d101d64 */
.L_x_4447:
        /* <DEDUP_REMOVED lines=12> */
.L_x_4383:
        /* <DEDUP_REMOVED lines=10> */
.L_x_4384:
[----:B------:R1:W-:Y:S02]  /*11df0*/  SYNCS.ARRIVE.TRANS64.A1T0 RZ, [R0+URZ+0x30830], RZ ;  /* 0x030830ff00ff79a7 */ /* 0x0003e4000810003f */
[----:B------:R-:W-:Y:S05]  /*11e00*/  WARPSYNC.ALL ;  /* 0x0000000000007948 */ /* 0x000fea0003800000 */
[----:B------:R-:W-:Y:S01]  /*11e10*/  BSSY B6, `(.L_x_4385) ;  /* 0x0000015000067945 */ /* 0x000fe20003800000 */
[----:B-1----:R-:W-:Y:S01]  /*11e20*/  VIADD R0, R17, 0x12400 ;  /* 0x0001240011007836 */ /* 0x002fe20000000000 */
[----:B------:R-:W-:Y:S04]  /*11e30*/  BAR.SYNC.DEFER_BLOCKING 0x8, 0x180 ;  /* 0x0206000000007b1d */ /* 0x000fe80000010000 */
[----:B------:R-:W-:-:S13]  /*11e40*/  LOP3.LUT P0, RZ, R0, 0x3ff, RZ, 0xc0, !PT ;  /* 0x000003ff00ff7812 */ /* 0x000fda000780c0ff */
[----:B------:R-:W-:Y:S05]  /*11e50*/  @!P0 BRA `(.L_x_4386) ;  /* 0x0000000000408947 */ /* 0x000fea0003800000 */
[----:B0-----:R-:W-:Y:S01]  /*11e60*/  MOV R2, 0x0 ;  /* 0x0000000000027802 */ /* 0x001fe20000000f00 */
        /* <DEDUP_REMOVED lines=15> */
.L_x_4386:
[----:B------:R-:W-:Y:S05]  /*11f60*/  BSYNC B6 ;  /* 0x0000000000067941 */ /* 0x000fea0003800000 */
.L_x_4385:
        /* <DEDUP_REMOVED lines=9> */
[----:B------:R-:W-:Y:S02]  /*12000*/  LOP3.LUT P5, RZ, R16, 0x200, RZ, 0xc0, !PT ;  /* 0x0000020010ff7812 */ /* 0x000fe400078ac0ff */
[----:B------:R-:W-:-:S04]  /*12010*/  UIMAD UR6, UR6, UR8, URZ ;  /* 0x00000008060672a4 */ /* 0x000fc8000f8e023f */
[----:B------:R-:W-:Y:S02]  /*12020*/  UIMAD UR7, UR7, UR9, UR6 ;  /* 0x00000009070772a4 */ /* 0x000fe4000f8e0206 */
[----:B------:R-:W-:Y:S01]  /*12030*/  USHF.R.S32.HI UR6, URZ, 0x1f, UR43 ;  /* 0x0000001f3f067899 */ /* 0x000fe2000801142b */
[----:B0-----:R-:W-:-:S05]  /*12040*/  IMAD.SHL.U32 R2, R2, 0x10, RZ ;  /* 0x0000001002027824 */ /* 0x001fca00078e00ff */
[----:B------:R-:W-:-:S05]  /*12050*/  LOP3.LUT R2, R36, 0x70, R2, 0xf8, !PT ;  /* 0x0000007024027812 */ /* 0x000fca00078ef802 */
[----:B------:R-:W-:-:S04]  /*12060*/  VIADD R0, R2, UR44 ;  /* 0x0000002c02007c36 */ /* 0x000fc80008000000 */
[----:B------:R-:W-:Y:S01]  /*12070*/  @P0 IMAD.HI.U32 R3, R0, UR4, RZ ;  /* 0x0000000400030c27 */ /* 0x000fe2000f8e00ff */
[----:B------:R-:W-:Y:S01]  /*12080*/  PLOP3.LUT P0, PT, PT, PT, UP0, 0x80, 0x0 ;  /* 0x000000000000781c */ /* 0x000fe20003f0f008 */
[----:B------:R-:W-:Y:S02]  /*12090*/  @UP0 ULDC UR4, c[0x0][0x450] ;  /* 0x0001140000040ab9 */ /* 0x000fe40000000800 */
[----:B------:R-:W-:-:S10]  /*120a0*/  IMAD.MOV.U32 R2, RZ, RZ, R0 ;  /* 0x000000ffff027224 */ /* 0x000fd400078e0000 */
        /* <DEDUP_REMOVED lines=107> */
[----:B------:R0:W-:Y:S02]  /*12760*/  @!P0 LDGSTS.E.BYPASS.LTC128B.128 [R31+0x1d400], desc[UR36][R2.64+0x100], !P5 ;  /* 0x1d400100021f8fae */ /* 0x0001e4000e901d64 */
.L_x_4464:
        /* <DEDUP_REMOVED lines=9> */
[----:B------:R0:W-:Y:S01]  /*12800*/  @!P0 LDGSTS.E.BYPASS.LTC128B.128 [R31+0x1dc00], desc[UR36][R2.64+0x100], !P5 ;  /* 0x1dc00100021f8fae */ /* 0x0001e2000e901d64 */
[----:B------:R-:W-:Y:S01]  /*12810*/  PLOP3.LUT P0, PT, PT, PT, PT, 0x80, 0x0 ;  /* 0x000000000000781c */ /* 0x000fe20003f0f070 */
[----:B------:R-:W-:-:S12]  /*12820*/  NOP ;  /* 0x0000000000007918 */ /* 0x000fd80000000000 */
.L_x_4388:
        /* <DEDUP_REMOVED lines=18> */
.L_x_4465:
[----:B------:R-:W-:Y:S05]  /*12950*/  BSYNC B0 ;  /* 0x0000000000007941 */ /* 0x000fea0003800000 */
.L_x_4389:
[----:B------:R-:W-:-:S04]  /*12960*/  UIADD3 UR4, UR45, -0x2, URZ ;  /* 0xfffffffe2d047890 */ /* 0x000fc8000fffe03f */
[----:B------:R-:W-:-:S06]  /*12970*/  UISETP.GE.AND UP0, UPT, UR4, UR46, UPT ;  /* 0x0000002e0400728c */ /* 0x000fcc000bf06270 */
[----:B------:R-:W-:-:S13]  /*12980*/  PLOP3.LUT P0, PT, PT, PT, UP0, 0x40, 0x0 ;  /* 0x000000000000781c */ /* 0x000fda0003f0e808 */
[----:B------:R-:W-:Y:S05]  /*12990*/  @P0 BRA `(.L_x_4391) ;  /* 0x0000000c00f80947 */ /* 0x000fea0003800000 */
[----:B------:R-:W-:Y:S01]  /*129a0*/  BSSY B0, `(.L_x_4391) ;  /* 0x00000fd000007945 */ /* 0x000fe20003800000 */
[----:B------:R-:W-:Y:S02]  /*129b0*/  IMAD.MOV.U32 R20, RZ, RZ, R26 ;  /* 0x000000ffff147224 */ /* 0x000fe400078e001a */
[----:B------:R-:W-:Y:S02]  /*129c0*/  IMAD.MOV.U32 R9, RZ, RZ, R23 ;  /* 0x000000ffff097224 */ /* 0x000fe400078e0017 */
[----:B------:R-:W-:Y:S02]  /*129d0*/  IMAD.MOV.U32 R27, RZ, RZ, R24 ;  /* 0x000000ffff1b7224 */ /* 0x000fe400078e0018 */
[----:B------:R-:W-:-:S07]  /*129e0*/  IMAD.U32 R8, RZ, RZ, UR4 ;  /* 0x00000004ff087e24 */ /* 0x000fce000f8e00ff */
.L_x_4404:
[----:B------:R-:W1:Y:S01]  /*129f0*/  LDC R3, c[0x0][0x430] ;  /* 0x00010c00ff037b82 */ /* 0x000e620000000800 */
[----:B0-----:R-:W0:Y:S01]  /*12a00*/  S2R R0, SR_TID.X ;  /* 0x0000000000007919 */ /* 0x001e220000002100 */
[----:B------:R-:W-:Y:S01]  /*12a10*/  IMAD R10, R8, 0x60, R32 ;  /* 0x00000060080a7824 */ /* 0x000fe200078e0220 */
[----:B------:R-:W-:Y:S01]  /*12a20*/  LOP3.LUT P1, RZ, R16, 0x80, RZ, 0xc0, !PT ;  /* 0x0000008010ff7812 */ /* 0x000fe2000782c0ff */
[----:B------:R-:W-:Y:S01]  /*12a30*/  VIADD R23, R9, 0x1 ;  /* 0x0000000109177836 */ /* 0x000fe20000000000 */
[----:B-1----:R-:W-:Y:S01]  /*12a40*/  ISETP.NE.AND P0, PT, R3, 0x1, PT ;  /* 0x000000010300780c */ /* 0x002fe20003f05270 */
[----:B0-----:R-:W-:-:S12]  /*12a50*/  IMAD.SHL.U32 R0, R0, 0x10, RZ ;  /* 0x0000001000007824 */ /* 0x001fd800078e00ff */
[----:B------:R-:W0:Y:S01]  /*12a60*/  @P0 LDC R3, c[0x0][0x434] ;  /* 0x00010d00ff030b82 */ /* 0x000e220000000800 */
[----:B------:R-:W-:-:S04]  /*12a70*/  LOP3.LUT R0, R36, 0x70, R0, 0xf8, !PT ;  /* 0x0000007024007812 */ /* 0x000fc800078ef800 */
[C---:B------:R-:W-:Y:S01]  /*12a80*/  ISETP.GT.U32.AND P2, PT, R0.reuse, 0x5f, PT ;  /* 0x0000005f0000780c */ /* 0x040fe20003f44070 */
[----:B------:R-:W-:Y:S02]  /*12a90*/  IMAD.IADD R10, R0, 0x1, R10 ;  /* 0x00000001000a7824 */ /* 0x000fe400078e020a */
[----:B------:R-:W1:Y:S02]  /*12aa0*/  @P0 LDC R5, c[0x0][0x438] ;  /* 0x00010e00ff050b82 */ /* 0x000e640000000800 */
[----:B------:R-:W-:-:S08]  /*12ab0*/  IMAD.MOV.U32 R11, RZ, RZ, R10 ;  /* 0x000000ffff0b7224 */ /* 0x000fd000078e000a */
[----:B------:R-:W2:Y:S01]  /*12ac0*/  @!P2 LDC.64 R6, c[0x0][0x428] ;  /* 0x00010a00ff06ab82 */ /* 0x000ea20000000a00 */
[----:B0-----:R-:W-:-:S05]  /*12ad0*/  @P0 IMAD.HI.U32 R0, R10, R3, RZ ;  /* 0x000000030a000227 */ /* 0x001fca00078e00ff */
[----:B-1----:R-:W-:Y:S02]  /*12ae0*/  @P0 SHF.R.U32.HI R11, RZ, R5, R0 ;  /* 0x00000005ff0b0219 */ /* 0x002fe40000011600 */
[----:B------:R-:W0:Y:S02]  /*12af0*/  @!P2 LDC.64 R4, c[0x0][0x418] ;  /* 0x00010600ff04ab82 */ /* 0x000e240000000a00 */
[--C-:B------:R-:W-:Y:S01]  /*12b00*/  @!P2 SHF.R.S32.HI R3, RZ, 0x1f, R11.reuse ;  /* 0x0000001fff03a819 */ /* 0x100fe2000001140b */
[----:B------:R-:W-:Y:S02]  /*12b10*/  @!P2 IMAD.MOV.U32 R2, RZ, RZ, R11 ;  /* 0x000000ffff02a224 */ /* 0x000fe400078e000b */
[-C--:B--2---:R-:W-:Y:S02]  /*12b20*/  @!P2 IMAD R0, R33, R6.reuse, RZ ;  /* 0x000000062100a224 */ /* 0x084fe400078e02ff */
[----:B------:R-:W-:-:S04]  /*12b30*/  @!P2 IMAD.WIDE.U32 R2, R29, R6, R2 ;  /* 0x000000061d02a225 */ /* 0x000fc800078e0002 */
[----:B------:R-:W-:-:S04]  /*12b40*/  @!P2 IMAD R7, R29, R7, R0 ;  /* 0x000000071d07a224 */ /* 0x000fc800078e0200 */
[----:B------:R-:W-:Y:S01]  /*12b50*/  @!P2 IMAD.IADD R0, R7, 0x1, R3 ;  /* 0x000000010700a824 */ /* 0x000fe200078e0203 */
[----:B0-----:R-:W-:-:S04]  /*12b60*/  @!P2 LEA R4, P0, R2, R4, 0x2 ;  /* 0x000000040204a211 */ /* 0x001fc800078010ff */
        /* <DEDUP_REMOVED lines=14> */
.L_x_4392:
[----:B------:R-:W-:Y:S01]  /*12c50*/  IMAD R6, R23, 0x8, R17 ;  /* 0x0000000817067824 */ /* 0x000fe200078e0211 */
[----:B------:R-:W-:Y:S01]  /*12c60*/  SHF.L.U32 R3, R26, 0x1f, RZ ;  /* 0x0000001f1a037819 */ /* 0x000fe200000006ff */
[----:B------:R-:W-:Y:S03]  /*12c70*/  BSSY B1, `(.L_x_4393) ;  /* 0x0000003000017945 */ /* 0x000fe60003800000 */
[----:B------:R-:W0:Y:S02]  /*12c80*/  SYNCS.PHASECHK.TRANS64.TRYWAIT P0, [R6+URZ+0x30840], R3 ;  /* 0x03084003060075a7 */ /* 0x000e24000800017f */
[----:B0-----:R-:W-:Y:S05]  /*12c90*/  @!P0 BRA `(.L_x_4394) ;  /* 0x0000003000248947 */ /* 0x001fea0003800000 */
.L_x_4466:
[----:B------:R-:W-:Y:S05]  /*12ca0*/  BSYNC B1 ;  /* 0x0000000000017941 */ /* 0x000fea0003800000 */
.L_x_4393:
[----:B------:R-:W-:Y:S01]  /*12cb0*/  SHF.R.S32.HI R21, RZ, 0x1f, R5 ;  /* 0x0000001fff157819 */ /* 0x000fe20000011405 */
[----:B------:R-:W-:Y:S01]  /*12cc0*/  ULDC.64 UR4, c[0x0][0x300] ;  /* 0x0000c00000047ab9 */ /* 0x000fe20000000a00 */
[----:B-----5:R-:W-:Y:S01]  /*12cd0*/  SHF.R.S32.HI R25, RZ, 0x1f, R0 ;  /* 0x0000001fff197819 */ /* 0x020fe20000011400 */
[----:B------:R-:W-:Y:S01]  /*12ce0*/  IMAD R8, R23, 0x4800, R30 ;  /* 0x0000480017087824 */ /* 0x000fe200078e021e */
        /* <DEDUP_REMOVED lines=16> */
[----:B------:R-:W-:-:S03]  /*12df0*/  ULDC.64 UR4, c[0x0][0x2e8] ;  /* 0x0000ba0000047ab9 */ /* 0x000fc60000000a00 */
[----:B------:R-:W-:Y:S01]  /*12e00*/  IMAD.IADD R3, R7, 0x1, R3 ;  /* 0x0000000107037824 */ /* 0x000fe200078e0203 */
[----:B------:R-:W-:Y:S01]  /*12e10*/  LEA R7, P0, R2, UR4, 0x1 ;  /* 0x0000000402077c11 */ /* 0x000fe2000f8008ff */
[----:B------:R-:W-:-:S03]  /*12e20*/  UMOV UR4, 0xffffffff ;  /* 0xffffffff00047882 */ /* 0x000fc60000000000 */
[----:B------:R-:W-:Y:S01]  /*12e30*/  LEA.HI.X R10, R2, UR5, R3, 0x1, P0 ;  /* 0x00000005020a7c11 */ /* 0x000fe200080f0c03 */
[----:B------:R-:W-:Y:S08]  /*12e40*/  BRA.DIV UR4, `(.L_x_4395) ;  /* 0x0000002e04cc7947 */ /* 0x000ff0000b800000 */
        /* <DEDUP_REMOVED lines=38> */
[----:B------:R0:W-:Y:S02]  /*130b0*/  LDGSTS.E.BYPASS.LTC128B.128 [R8+0x26400], desc[UR36][R2.64+0x100], !P1 ;  /* 0x2640010002087fae */ /* 0x0001e4000c901d64 */
.L_x_4480:
        /* <DEDUP_REMOVED lines=10> */
.L_x_4396:
        /* <DEDUP_REMOVED lines=10> */
.L_x_4397:
[----:B------:R1:W-:Y:S01]  /*13200*/  SYNCS.ARRIVE.TRANS64.A1T0 RZ, [R6+URZ+0x30830], RZ ;  /* 0x030830ff06ff79a7 */ /* 0x0003e2000810003f */
[----:B------:R-:W-:Y:S05]  /*13210*/  @!P2 BRA `(.L_x_4398) ;  /* 0x000000000004a947 */ /* 0x000fea0003800000 */
[----:B------:R-:W-:Y:S01]  /*13220*/  BPT.TRAP 0x1 ;  /* 0x000000040000795c */ /* 0x000fe20000300000 */
.L_x_4398:
[----:B0-----:R-:W-:Y:S01]  /*13230*/  SHF.L.U32 R3, R20, 0x1f, RZ ;  /* 0x0000001f14037819 */ /* 0x001fe200000006ff */
[----:B-1----:R-:W-:Y:S01]  /*13240*/  IMAD R6, R9, 0x8, R17 ;  /* 0x0000000809067824 */ /* 0x002fe200078e0211 */
[----:B------:R-:W-:Y:S03]  /*13250*/  BSSY B1, `(.L_x_4399) ;  /* 0x0000003000017945 */ /* 0x000fe60003800000 */
[----:B------:R-:W0:Y:S02]  /*13260*/  SYNCS.PHASECHK.TRANS64.TRYWAIT P0, [R6+URZ+0x30860], R3 ;  /* 0x03086003060075a7 */ /* 0x000e24000800017f */
[----:B0-----:R-:W-:Y:S05]  /*13270*/  @!P0 BRA `(.L_x_4400) ;  /* 0x0000003000788947 */ /* 0x001fea0003800000 */
.L_x_4481:
[----:B------:R-:W-:Y:S05]  /*13280*/  BSYNC B1 ;  /* 0x0000000000017941 */ /* 0x000fea0003800000 */
.L_x_4399:
[----:B------:R-:W-:Y:S01]  /*13290*/  IMAD.MOV.U32 R2, RZ, RZ, -0x60 ;  /* 0xffffffa0ff027424 */ /* 0x000fe200078e00ff */
[----:B------:R-:W-:Y:S01]  /*132a0*/  UMOV UR4, 0xffffffff ;  /* 0xffffffff00047882 */ /* 0x000fe20000000000 */
[C---:B------:R-:W-:Y:S01]  /*132b0*/  LOP3.LUT P3, RZ, R16.reuse, 0x20, RZ, 0xc0, !PT ;  /* 0x0000002010ff7812 */ /* 0x040fe2000786c0ff */
[----:B------:R-:W-:Y:S01]  /*132c0*/  IMAD R7, R9, 0x4800, R30 ;  /* 0x0000480009077824 */ /* 0x000fe200078e021e */
[C---:B------:R-:W-:Y:S01]  /*132d0*/  LOP3.LUT P2, RZ, R16.reuse, 0x10, RZ, 0xc0, !PT ;  /* 0x0000001010ff7812 */ /* 0x040fe2000784c0ff */
[----:B0-----:R-:W-:Y:S01]  /*132e0*/  IMAD R3, R27, R2, UR38 ;  /* 0x000000261b037e24 */ /* 0x001fe2000f8e0202 */
[----:B------:R-:W-:-:S03]  /*132f0*/  LOP3.LUT P1, RZ, R16, 0x8, RZ, 0xc0, !PT ;  /* 0x0000000810ff7812 */ /* 0x000fc6000782c0ff */
[----:B------:R-:W-:Y:S01]  /*13300*/  IMAD.IADD R8, R3, 0x1, -R36 ;  /* 0x0000000103087824 */ /* 0x000fe200078e0a24 */
[----:B------:R-:W-:Y:S09]  /*13310*/  BRA.DIV UR4, `(.L_x_4401) ;  /* 0x0000003204647947 */ /* 0x000ff2000b800000 */
        /* <DEDUP_REMOVED lines=52> */
[----:B--2-4-:R3:W-:Y:S02]  /*13660*/  LDGSTS.E.BYPASS.LTC128B.128 [R7+0x8400], desc[UR36][R2.64+0x100], !P0 ;  /* 0x0840010002077fae */ /* 0x0147e4000c101d64 */
.L_x_4495:
        /* <DEDUP_REMOVED lines=31> */
.L_x_4402:
        /* <DEDUP_REMOVED lines=10> */
.L_x_4403:
[C---:B------:R-:W-:Y:S01]  /*13900*/  ISETP.GT.AND P0, PT, R24.reuse, UR46, PT ;  /* 0x0000002e18007c0c */ /* 0x040fe2000bf04270 */
[----:B------:R1:W-:Y:S01]  /*13910*/  SYNCS.ARRIVE.TRANS64.A1T0 RZ, [R6+URZ+0x30850], RZ ;  /* 0x030850ff06ff79a7 */ /* 0x0003e2000810003f */
[----:B------:R-:W-:Y:S02]  /*13920*/  VIADD R8, R24, 0xffffffff ;  /* 0xffffffff18087836 */ /* 0x000fe40000000000 */
[----:B------:R-:W-:Y:S02]  /*13930*/  IMAD.MOV.U32 R20, RZ, RZ, R26 ;  /* 0x000000ffff147224 */ /* 0x000fe400078e001a */
[----:B------:R-:W-:Y:S02]  /*13940*/  IMAD.MOV.U32 R9, RZ, RZ, R23 ;  /* 0x000000ffff097224 */ /* 0x000fe400078e0017 */
[----:B------:R-:W-:-:S05]  /*13950*/  IMAD.MOV.U32 R27, RZ, RZ, R24 ;  /* 0x000000ffff1b7224 */ /* 0x000fca00078e0018 */
[----:B-1----:R-:W-:Y:S05]  /*13960*/  @P0 BRA `(.L_x_4404) ;  /* 0xfffffff000200947 */ /* 0x002fea000383ffff */
[----:B------:R-:W-:Y:S05]  /*13970*/  BSYNC B0 ;  /* 0x0000000000007941 */ /* 0x000fea0003800000 */
.L_x_4391:
        /* <DEDUP_REMOVED lines=17> */
.L_x_4406:
[----:B------:R-:W-:Y:S05]  /*13a90*/  BSYNC B0 ;  /* 0x0000000000007941 */ /* 0x000fea0003800000 */
.L_x_4405:
[----:B------:R-:W-:-:S13]  /*13aa0*/  LOP3.LUT P0, RZ, R16, 0x80, RZ, 0xc0, !PT ;  /* 0x0000008010ff7812 */ /* 0x000fda000780c0ff */
[----:B------:R-:W-:Y:S05]  /*13ab0*/  @!P0 BRA `(.L_x_4407) ;  /* 0x0000000000048947 */ /* 0x000fea0003800000 */
[----:B------:R-:W-:Y:S01]  /*13ac0*/  BPT.TRAP 0x1 ;  /* 0x000000040000795c */ /* 0x000fe20000300000 */
.L_x_4407:
[----:B------:R-:W-:Y:S01]  /*13ad0*/  IMAD R4, R23, 0x8, R17 ;  /* 0x0000000817047824 */ /* 0x000fe200078e0211 */
[----:B------:R-:W-:Y:S01]  /*13ae0*/  SHF.L.U32 R3, R26, 0x1f, RZ ;  /* 0x0000001f1a037819 */ /* 0x000fe200000006ff */
[----:B------:R-:W-:Y:S01]  /*13af0*/  IMAD.MOV.U32 R5, RZ, RZ, -0x60 ;  /* 0xffffffa0ff057424 */ /* 0x000fe200078e00ff */
[----:B------:R-:W-:Y:S02]  /*13b00*/  BSSY B0, `(.L_x_4408) ;  /* 0x0000004000007945 */ /* 0x000fe40003800000 */
[----:B------:R-:W0:Y:S01]  /*13b10*/  SYNCS.PHASECHK.TRANS64.TRYWAIT P0, [R4+URZ+0x30860], R3 ;  /* 0x03086003040075a7 */ /* 0x000e22000800017f */
[----:B------:R-:W-:Y:S01]  /*13b20*/  IMAD R5, R24, R5, UR38 ;  /* 0x0000002618057e24 */ /* 0x000fe2000f8e0205 */
[----:B0-----:R-:W-:Y:S06]  /*13b30*/  @!P0 BRA `(.L_x_4409) ;  /* 0x0000003000588947 */ /* 0x001fec0003800000 */
.L_x_4496:
[----:B------:R-:W-:Y:S05]  /*13b40*/  BSYNC B0 ;  /* 0x0000000000007941 */ /* 0x000fea0003800000 */
.L_x_4408:
        /* <DEDUP_REMOVED lines=54> */
[----:B------:R-:W-:Y:S01]  /*13eb0*/  ISETP.LT.OR P0, PT, R5, 0x41, P4 ;  /* 0x000000410500780c */ /* 0x000fe20002701670 */
[----:B------:R2:W1:-:S12]  /*13ec0*/  SHFL.IDX PT, R7, R19, 0x5, 0x181f ;  /* 0x00b81f0013077f89 */ /* 0x00045800000e0000 */
[----:B------:R2:W-:Y:S01]  /*13ed0*/  LDGSTS.E.BYPASS.LTC128B.128 [R0+0x2400], desc[UR36][R2.64], !P0 ;  /* 0x0240000002007fae */ /* 0x0005e2000c101d64 */
[----:B------:R-:W-:-:S13]  /*13ee0*/  ISETP.LT.OR P0, PT, R5, 0x41, P3 ;  /* 0x000000410500780c */ /* 0x000fda0001f01670 */
[----:B------:R2:W-:Y:S01]  /*13ef0*/  LDGSTS.E.BYPASS.LTC128B.128 [R0+0x5400], desc[UR36][R2.64+0x80], !P0 ;  /* 0x0540008002007fae */ /* 0x0005e2000c101d64 */
[----:B------:R-:W-:-:S13]  /*13f00*/  ISETP.LT.OR P0, PT, R5, 0x41, P1 ;  /* 0x000000410500780c */ /* 0x000fda0000f01670 */
[----:B-1-3--:R2:W-:Y:S02]  /*13f10*/  LDGSTS.E.BYPASS.LTC128B.128 [R0+0x8400], desc[UR36][R2.64+0x100], !P0 ;  /* 0x0840010002007fae */ /* 0x00a5e4000c101d64 */
.L_x_4510:
[----:B0-2---:R-:W-:-:S05]  /*13f20*/  IADD3 R2, P0, R14, R6, RZ ;  /* 0x000000060e027210 */ /* 0x005fca0007f1e0ff */
        /* <DEDUP_REMOVED lines=12> */
.L_x_4411:
        /* <DEDUP_REMOVED lines=10> */
.L_x_4412:
[----:B------:R1:W-:Y:S01]  /*14090*/  SYNCS.ARRIVE.TRANS64.A1T0 RZ, [R4+URZ+0x30850], RZ ;  /* 0x030850ff04ff79a7 */ /* 0x0003e2000810003f */
[----:B------:R-:W-:-:S05]  /*140a0*/  VIADD R23, R23, 0x1 ;  /* 0x0000000117177836 */ /* 0x000fca0000000000 */
[----:B------:R-:W-:-:S04]  /*140b0*/  ISETP.NE.AND P0, PT, R23, 0x2, PT ;  /* 0x000000021700780c */ /* 0x000fc80003f05270 */
[----:B0-----:R-:W-:Y:S02]  /*140c0*/  SEL R3, RZ, 0x1, P0 ;  /* 0x00000001ff037807 */ /* 0x001fe40000000000 */
[----:B------:R-:W-:Y:S02]  /*140d0*/  SEL R23, R23, RZ, P0 ;  /* 0x000000ff17177207 */ /* 0x000fe40000000000 */
[----:B-1----:R-:W-:-:S07]  /*140e0*/  LOP3.LUT R26, R26, R3, RZ, 0x3c, !PT ;  /* 0x000000031a1a7212 */ /* 0x002fce00078e3cff */
.L_x_4372:
[----:B------:R-:W-:Y:S05]  /*140f0*/  BSYNC B7 ;  /* 0x0000000000077941 */ /* 0x000fea0003800000 */
.L_x_4370:
        /* <DEDUP_REMOVED lines=11> */
.L_x_4413:
[----:B------:R-:W-:-:S03]  /*141b0*/  UMOV UR4, 0xffffffff ;  /* 0xffffffff00047882 */ /* 0x000fc60000000000 */
[----:B------:R-:W-:Y:S05]  /*141c0*/  BRA.DIV UR4, `(.L_x_4415) ;  /* 0x0000003204f87947 */ /* 0x000fea000b800000 */
[----:B------:R0:W1:Y:S02]  /*141d0*/  SHFL.IDX PT, R14, R34, RZ, 0x1f ;  /* 0x00001fff220e7589 */ /* 0x00006400000e0000 */
.L_x_4513:
        /* <DEDUP_REMOVED lines=8> */
.L_x_4414:
[----:B------:R-:W-:Y:S02]  /*14260*/  ULDC UR4, c[0x0][0xc38] ;  /* 0x00030e0000047ab9 */ /* 0x000fe40000000800 */
[----:B-1----:R-:W-:-:S13]  /*14270*/  ISETP.GE.AND P0, PT, R34, UR4, PT ;  /* 0x0000000422007c0c */ /* 0x002fda000bf06270 */
[----:B------:R-:W-:Y:S05]  /*14280*/  @!P0 BRA `(.L_x_4416) ;  /* 0xffffffc000b48947 */ /* 0x000fea000383ffff */
.L_x_4361:
        /* <DEDUP_REMOVED lines=12> */
.L_x_4514:
[----:B------:R-:W-:Y:S05]  /*14350*/  BSYNC B0 ;  /* 0x0000000000007941 */ /* 0x000fea0003800000 */
.L_x_4417:
[----:B------:R-:W-:-:S03]  /*14360*/  UMOV UR4, 0xffffffff ;  /* 0xffffffff00047882 */ /* 0x000fc60000000000 */
[----:B------:R-:W-:Y:S05]  /*14370*/  BRA.DIV UR4, `(.L_x_4419) ;  /* 0x0000003204c87947 */ /* 0x000fea000b800000 */
[----:B-1----:R-:W1:Y:S02]  /*14380*/  S2R R0, SR_TID.X ;  /* 0x0000000000007919 */ /* 0x002e640000002100 */
[----:B-1----:R-:W-:-:S04]  /*14390*/  SHF.R.U32.HI R0, RZ, 0x5, R0 ;  /* 0x00000005ff007819 */ /* 0x002fc80000011600 */
[----:B------:R-:W-:-:S05]  /*143a0*/  LOP3.LUT R0, R0, 0x3, RZ, 0xc0, !PT ;  /* 0x0000000300007812 */ /* 0x000fca00078ec0ff */
[----:B------:R1:W2:Y:S02]  /*143b0*/  SHFL.IDX PT, R14, R0, RZ, 0x1f ;  /* 0x00001fff000e7589 */ /* 0x0002a400000e0000 */
.L_x_4517:
[----:B--2---:R-:W-:Y:S01]  /*143c0*/  ISETP.NE.AND P0, PT, R14, RZ, PT ;  /* 0x000000ff0e00720c */ /* 0x004fe20003f05270 */
[----:B------:R-:W-:-:S12]  /*143d0*/  BSSY B0, `(.L_x_4420) ;  /* 0x0000026000007945 */ /* 0x000fd80003800000 */
[----:B------:R-:W-:Y:S05]  /*143e0*/  @P0 BRA `(.L_x_4421) ;  /* 0x0000000000900947 */ /* 0x000fea0003800000 */
[----:B------:R-:W-:-:S03]  /*143f0*/  UMOV UR4, 0xffffffff ;  /* 0xffffffff00047882 */ /* 0x000fc60000000000 */
[----:B------:R-:W-:Y:S05]  /*14400*/  BRA.DIV UR4, `(.L_x_4422) ;  /* 0x0000003204d87947 */ /* 0x000fea000b800000 */
[----:B------:R-:W-:-:S13]  /*14410*/  ELECT P6, URZ, PT ;  /* 0x00000000003f782f */ /* 0x000fda00038c0000 */
.L_x_4520:
        /* <DEDUP_REMOVED lines=8> */
.L_x_4423:
[C---:B------:R-:W-:Y:S01]  /*144a0*/  IMAD R5, R23.reuse, 0x8, R4 ;  /* 0x0000000817057824 */ /* 0x040fe200078e0204 */
[----:B------:R-:W-:Y:S01]  /*144b0*/  SHF.L.U32 R0, R26, 0x1f, RZ ;  /* 0x0000001f1a007819 */ /* 0x000fe200000006ff */
[----:B------:R-:W-:-:S03]  /*144c0*/  VIADD R23, R23, 0x1 ;  /* 0x0000000117177836 */ /* 0x000fc60000000000 */
[----:B------:R-:W1:Y:S02]  /*144d0*/  SYNCS.PHASECHK.TRANS64.TRYWAIT P1, [R5+URZ+0x30840], R0 ;  /* 0x03084000050075a7 */ /* 0x000e64000802017f */
[----:B------:R-:W-:-:S04]  /*144e0*/  ISETP.NE.AND P2, PT, R23, 0x2, PT ;  /* 0x000000021700780c */ /* 0x000fc80003f45270 */
[----:B------:R-:W-:Y:S01]  /*144f0*/  SEL R3, RZ, 0x1, P2 ;  /* 0x00000001ff037807 */ /* 0x000fe20001000000 */
[----:B-1----:R-:W-:Y:S08]  /*14500*/  @!P1 BRA `(.L_x_4424) ;  /* 0x0000003000b89947 */ /* 0x002ff00003800000 */
.L_x_4521:
[----:B------:R-:W-:Y:S02]  /*14510*/  SEL R23, R23, RZ, P2 ;  /* 0x000000ff17177207 */ /* 0x000fe40001000000 */
[----:B------:R-:W-:Y:S01]  /*14520*/  LOP3.LUT R2, R26, R3, RZ, 0x3c, !PT ;  /* 0x000000031a027212 */ /* 0x000fe200078e3cff */
[----:B------:R-:W-:Y:S06]  /*14530*/  @!P0 BRA `(.L_x_4425) ;  /* 0x0000000000048947 */ /* 0x000fec0003800000 */
[----:B------:R-:W-:Y:S01]  /*14540*/  BPT.TRAP 0x1 ;  /* 0x000000040000795c */ /* 0x000fe20000300000 */
.L_x_4425:
[----:B------:R-:W-:Y:S01]  /*14550*/  IMAD R23, R23, 0x8, R4 ;  /* 0x0000000817177824 */ /* 0x000fe200078e0204 */
[----:B------:R-:W-:-:S04]  /*14560*/  SHF.L.U32 R2, R2, 0x1f, RZ ;  /* 0x0000001f02027819 */ /* 0x000fc800000006ff */
[----:B------:R-:W2:Y:S02]  /*14570*/  SYNCS.PHASECHK.TRANS64.TRYWAIT P1, [R23+URZ+0x30840], R2 ;  /* 0x03084002170075a7 */ /* 0x000ea4000802017f */
[----:B--2---:R-:W-:Y:S05]  /*14580*/  @!P1 BRA `(.L_x_4426) ;  /* 0x0000003000ac9947 */ /* 0x004fea0003800000 */
.L_x_4522:
[----:B------:R-:W-:Y:S05]  /*14590*/  @!P0 BRA `(.L_x_4427) ;  /* 0x0000000000048947 */ /* 0x000fea0003800000 */
[----:B------:R-:W-:Y:S01]  /*145a0*/  BPT.TRAP 0x1 ;  /* 0x000000040000795c */ /* 0x000fe20000300000 */
.L_x_4427:
[----:B------:R-:W3:Y:S02]  /*145b0*/  SYNCS.PHASECHK.TRANS64.TRYWAIT P1, [R5+URZ+0x30860], R0 ;  /* 0x03086000050075a7 */ /* 0x000ee4000802017f */
[----:B---3--:R-:W-:Y:S05]  /*145c0*/  @!P1 BRA `(.L_x_4428) ;  /* 0x0000003000b09947 */ /* 0x008fea0003800000 */
.L_x_4523:
[----:B------:R-:W-:Y:S05]  /*145d0*/  @!P0 BRA `(.L_x_4429) ;  /* 0x0000000000048947 */ /* 0x000fea0003800000 */
[----:B------:R-:W-:Y:S01]  /*145e0*/  BPT.TRAP 0x1 ;  /* 0x000000040000795c */ /* 0x000fe20000300000 */
.L_x_4429:
[----:B----4-:R4:W0:Y:S02]  /*145f0*/  SYNCS.PHASECHK.TRANS64.TRYWAIT P0, [R23+URZ+0x30860], R2 ;  /* 0x03086002170075a7 */ /* 0x010824000800017f */
[----:B0-----:R-:W-:Y:S05]  /*14600*/  @!P0 NANOSLEEP.SYNCS 0x989680 ;  /* 0x009896800000895d */ /* 0x001fea0003900000 */
[----:B------:R-:W0:Y:S02]  /*14610*/  @!P0 SYNCS.PHASECHK.TRANS64 P0, [R23+URZ+0x30860], R2 ;  /* 0x03086002170085a7 */ /* 0x000e24000800007f */
[----:B0-----:R-:W-:Y:S05]  /*14620*/  @!P0 BRA `(.L_x_4429) ;  /* 0xfffffffc00f08947 */ /* 0x001fea000383ffff */
.L_x_4421:
[----:B------:R-:W-:Y:S05]  /*14630*/  BSYNC B0 ;  /* 0x0000000000007941 */ /* 0x000fea0003800000 */
.L_x_4420:
[----:B------:R-:W-:Y:S05]  /*14640*/  EXIT ;  /* 0x000000000000794d */ /* 0x000fea0003800000 */
.L_x_4266:
[----:B0-----:R-:W-:-:S04]  /*14650*/  IMAD.U32 R3, RZ, RZ, UR40 ;  /* 0x00000028ff037e24 */ /* 0x001fc8000f8e00ff */
[----:B------:R0:W1:Y:S03]  /*14660*/  SYNCS.PHASECHK.TRANS64.TRYWAIT P1, [R3+URZ+0x30800], R0 ;  /* 0x03080000030075a7 */ /* 0x000066000802017f */
[----:B-1----:R-:W-:Y:S05]  /*14670*/  @!P1 NANOSLEEP.SYNCS 0x989680 ;  /* 0x009896800000995d */ /* 0x002fea0003900000 */
[----:B------:R-:W1:Y:S02]  /*14680*/  @!P1 SYNCS.PHASECHK.TRANS64 P1, [R3+URZ+0x30800], R0 ;  /* 0x03080000030095a7 */ /* 0x000e64000802007f */
[----:B-1----:R-:W-:Y:S05]  /*14690*/  @!P1 BRA `(.L_x_4266) ;  /* 0xfffffffc00ec9947 */ /* 0x002fea000383ffff */
[----:B------:R-:W-:Y:S05]  /*146a0*/  BRA `(.L_x_4430) ;  /* 0xfffffed400287947 */ /* 0x000fea000383ffff */
.L_x_4270:
[----:B-1----:R1:W2:Y:S02]  /*146b0*/  SYNCS.PHASECHK.TRANS64.TRYWAIT P1, [R3+URZ+0x30830], R0 ;  /* 0x03083000030075a7 */ /* 0x0022a4000802017f */
[----:B--2---:R-:W-:Y:S05]  /*146c0*/  @!P1 NANOSLEEP.SYNCS 0x989680 ;  /* 0x009896800000995d */ /* 0x004fea0003900000 */
[----:B------:R-:W2:Y:S02]  /*146d0*/  @!P1 SYNCS.PHASECHK.TRANS64 P1, [R3+URZ+0x30830], R0 ;  /* 0x03083000030095a7 */ /* 0x000ea4000802007f */
[----:B--2---:R-:W-:Y:S05]  /*146e0*/  @!P1 BRA `(.L_x_4270) ;  /* 0xfffffffc00f09947 */ /* 0x004fea000383ffff */
[----:B------:R-:W-:Y:S05]  /*146f0*/  BRA `(.L_x_4269) ;  /* 0xfffffed400447947 */ /* 0x000fea000383ffff */
.L_x_4287:
[----:B-1----:R-:W-:-:S04]  /*14700*/  IMAD.U32 R4, RZ, RZ, UR6 ;  /* 0x00000006ff047e24 */ /* 0x002fc8000f8e00ff */
[----:B------:R1:W2:Y:S03]  /*14710*/  SYNCS.PHASECHK.TRANS64.TRYWAIT P1, [R4+URZ+0x30830], R3 ;  /* 0x03083003040075a7 */ /* 0x0002a6000802017f */
[----:B--2---:R-:W-:Y:S05]  /*14720*/  @!P1 NANOSLEEP.SYNCS 0x989680 ;  /* 0x009896800000995d */ /* 0x004fea0003900000 */
[----:B------:R-:W2:Y:S02]  /*14730*/  @!P1 SYNCS.PHASECHK.TRANS64 P1, [R4+URZ+0x30830], R3 ;  /* 0x03083003040095a7 */ /* 0x000ea4000802007f */
[----:B--2---:R-:W-:Y:S05]  /*14740*/  @!P1 BRA `(.L_x_4287) ;  /* 0xfffffffc00ec9947 */ /* 0x004fea000383ffff */
[----:B------:R-:W-:Y:S05]  /*14750*/  BRA `(.L_x_4286) ;  /* 0xffffff0000987947 */ /* 0x000fea000383ffff */
.L_x_4291:
[----:B01----:R-:W-:-:S04]  /*14760*/  IMAD.U32 R3, RZ, RZ, UR5 ;  /* 0x00000005ff037e24 */ /* 0x003fc8000f8e00ff */
[----:B------:R0:W1:Y:S03]  /*14770*/  SYNCS.PHASECHK.TRANS64.TRYWAIT P1, [R3+URZ+0x30850], R0 ;  /* 0x03085000030075a7 */ /* 0x000066000802017f */
[----:B-1----:R-:W-:Y:S05]  /*14780*/  @!P1 NANOSLEEP.SYNCS 0x989680 ;  /* 0x009896800000995d */ /* 0x002fea0003900000 */
[----:B------:R-:W1:Y:S02]  /*14790*/  @!P1 SYNCS.PHASECHK.TRANS64 P1, [R3+URZ+0x30850], R0 ;  /* 0x03085000030095a7 */ /* 0x000e64000802007f */
[----:B-1----:R-:W-:Y:S05]  /*147a0*/  @!P1 BRA `(.L_x_4291) ;  /* 0xfffffffc00ec9947 */ /* 0x002fea000383ffff */
[----:B------:R-:W-:Y:S05]  /*147b0*/  BRA `(.L_x_4290) ;  /* 0xffffff0c00407947 */ /* 0x000fea000383ffff */
.L_x_4310:
[----:B-1----:R-:W-:-:S04]  /*147c0*/  IMAD.U32 R4, RZ, RZ, UR6 ;  /* 0x00000006ff047e24 */ /* 0x002fc8000f8e00ff */
[----:B------:R1:W2:Y:S03]  /*147d0*/  SYNCS.PHASECHK.TRANS64.TRYWAIT P1, [R4+URZ+0x30830], R3 ;  /* 0x03083003040075a7 */ /* 0x0002a6000802017f */
[----:B--2---:R-:W-:Y:S05]  /*147e0*/  @!P1 NANOSLEEP.SYNCS 0x989680 ;  /* 0x009896800000995d */ /* 0x004fea0003900000 */
[----:B------:R-:W2:Y:S02]  /*147f0*/  @!P1 SYNCS.PHASECHK.TRANS64 P1, [R4+URZ+0x30830], R3 ;  /* 0x03083003040095a7 */ /* 0x000ea4000802007f */
[----:B--2---:R-:W-:Y:S05]  /*14800*/  @!P1 BRA `(.L_x_4310) ;  /* 0xfffffffc00ec9947 */ /* 0x004fea000383ffff */
[----:B------:R-:W-:Y:S05]  /*14810*/  BRA `(.L_x_4309) ;  /* 0xffffff3400407947 */ /* 0x000fea000383ffff */
.L_x_4314:
[----:B01----:R-:W-:-:S04]  /*14820*/  IMAD.U32 R3, RZ, RZ, UR5 ;  /* 0x00000005ff037e24 */ /* 0x003fc8000f8e00ff */
[----:B------:R0:W1:Y:S03]  /*14830*/  SYNCS.PHASECHK.TRANS64.TRYWAIT P1, [R3+URZ+0x30850], R0 ;  /* 0x03085000030075a7 */ /* 0x000066000802017f */
[----:B-1----:R-:W-:Y:S05]  /*14840*/  @!P1 NANOSLEEP.SYNCS 0x989680 ;  /* 0x009896800000995d */ /* 0x002fea0003900000 */
[----:B------:R-:W1:Y:S02]  /*14850*/  @!P1 SYNCS.PHASECHK.TRANS64 P1, [R3+URZ+0x30850], R0 ;  /* 0x03085000030095a7 */ /* 0x000e64000802007f */
[----:B-1----:R-:W-:Y:S05]  /*14860*/  @!P1 BRA `(.L_x_4314) ;  /* 0xfffffffc00ec9947 */ /* 0x002fea000383ffff */
[----:B------:R-:W-:Y:S05]  /*14870*/  BRA `(.L_x_4313) ;  /* 0xffffff3c00e87947 */ /* 0x000fea000383ffff */
.L_x_4322:
[----:B-1----:R-:W-:-:S04]  /*14880*/  IMAD.U32 R4, RZ, RZ, UR5 ;  /* 0x00000005ff047e24 */ /* 0x002fc8000f8e00ff */
[----:B------:R1:W2:Y:S03]  /*14890*/  SYNCS.PHASECHK.TRANS64.TRYWAIT P1, [R4+URZ+0x30830], R3 ;  /* 0x03083003040075a7 */ /* 0x0002a6000802017f */
[----:B--2---:R-:W-:Y:S05]  /*148a0*/  @!P1 NANOSLEEP.SYNCS 0x989680 ;  /* 0x009896800000995d */ /* 0x004fea0003900000 */
[----:B------:R-:W2:Y:S02]  /*148b0*/  @!P1 SYNCS.PHASECHK.TRANS64 P1, [R4+URZ+0x30830], R3 ;  /* 0x03083003040095a7 */ /* 0x000ea4000802007f */
[----:B--2---:R-:W-:Y:S05]  /*148c0*/  @!P1 BRA `(.L_x_4322) ;  /* 0xfffffffc00ec9947 */ /* 0x004fea000383ffff */
[----:B------:R-:W-:Y:S05]  /*148d0*/  BRA `(.L_x_4321) ;  /* 0xffffff5000b47947 */ /* 0x000fea000383ffff */
.L_x_4326:
[----:B01----:R-:W-:-:S04]  /*148e0*/  IMAD.U32 R3, RZ, RZ, UR5 ;  /* 0x00000005ff037e24 */ /* 0x003fc8000f8e00ff */
[----:B------:R0:W1:Y:S03]  /*148f0*/  SYNCS.PHASECHK.TRANS64.TRYWAIT P1, [R3+URZ+0x30850], R0 ;  /* 0x03085000030075a7 */ /* 0x000066000802017f */
[----:B-1----:R-:W-:Y:S05]  /*14900*/  @!P1 NANOSLEEP.SYNCS 0x989680 ;  /* 0x009896800000995d */ /* 0x002fea0003900000 */
[----:B------:R-:W1:Y:S02]  /*14910*/  @!P1 SYNCS.PHASECHK.TRANS64 P1, [R3+URZ+0x30850], R0 ;  /* 0x03085000030095a7 */ /* 0x000e64000802007f */
[----:B-1----:R-:W-:Y:S05]  /*14920*/  @!P1 BRA `(.L_x_4326) ;  /* 0xfffffffc00ec9947 */ /* 0x002fea000383ffff */
[----:B------:R-:W-:Y:S05]  /*14930*/  BRA `(.L_x_4325) ;  /* 0xffffff5c005c7947 */ /* 0x000fea000383ffff */
.L_x_4341:
[----:B-1----:R-:W-:-:S04]  /*14940*/  IMAD.U32 R7, RZ, RZ, UR5 ;  /* 0x00000005ff077e24 */ /* 0x002fc8000f8e00ff */
[----:B------:R1:W2:Y:S03]  /*14950*/  SYNCS.PHASECHK.TRANS64.TRYWAIT P1, [R7+URZ+0x30850], R0 ;  /* 0x03085000070075a7 */ /* 0x0002a6000802017f */
[----:B--2---:R-:W-:Y:S05]  /*14960*/  @!P1 NANOSLEEP.SYNCS 0x989680 ;  /* 0x009896800000995d */ /* 0x004fea0003900000 */
[----:B------:R-:W2:Y:S02]  /*14970*/  @!P1 SYNCS.PHASECHK.TRANS64 P1, [R7+URZ+0x30850], R0 ;  /* 0x03085000070095a7 */ /* 0x000ea4000802007f */
[----:B--2---:R-:W-:Y:S05]  /*14980*/  @!P1 BRA `(.L_x_4341) ;  /* 0xfffffffc00ec9947 */ /* 0x004fea000383ffff */
[----:B------:R-:W-:Y:S05]  /*14990*/  BRA `(.L_x_4340) ;  /* 0xffffff8800107947 */ /* 0x000fea000383ffff */
.L_x_4378:
        /* <DEDUP_REMOVED lines=10> */
.L_x_4431:
[----:B------:R-:W-:Y:S05]  /*14a40*/  BRA `(.L_x_4432) ;  /* 0xffffffc800287947 */ /* 0x000fea000383ffff */
.L_x_4381:
[----:B0-----:R0:W1:Y:S02]  /*14a50*/  SYNCS.PHASECHK.TRANS64.TRYWAIT P0, [R0+URZ+0x30840], R3 ;  /* 0x03084003000075a7 */ /* 0x001064000800017f */
[----:B-1----:R-:W-:Y:S05]  /*14a60*/  @!P0 NANOSLEEP.SYNCS 0x989680 ;  /* 0x009896800000895d */ /* 0x002fea0003900000 */
[----:B------:R-:W1:Y:S02]  /*14a70*/  @!P0 SYNCS.PHASECHK.TRANS64 P0, [R0+URZ+0x30840], R3 ;  /* 0x03084003000085a7 */ /* 0x000e64000800007f */
[----:B-1----:R-:W-:Y:S05]  /*14a80*/  @!P0 BRA `(.L_x_4381) ;  /* 0xfffffffc00f08947 */ /* 0x002fea000383ffff */
[----:B------:R-:W-:Y:S05]  /*14a90*/  BRA `(.L_x_4433) ;  /* 0xffffffcc002c7947 */ /* 0x000fea000383ffff */
.L_x_4382:
        /* <DEDUP_REMOVED lines=8> */
.L_x_4435:
[----:B------:R-:W-:Y:S05]  /*14b20*/  BSYNC B0 ;  /* 0x0000000000007941 */ /* 0x000fea0003800000 */
.L_x_4434:
        /* <DEDUP_REMOVED lines=9> */
.L_x_4436:
        /* <DEDUP_REMOVED lines=8> */
.L_x_4437:
        /* <DEDUP_REMOVED lines=12> */
.L_x_4438:
        /* <DEDUP_REMOVED lines=8> */
.L_x_4439:
        /* <DEDUP_REMOVED lines=14> */
.L_x_4440:
        /* <DEDUP_REMOVED lines=8> */
.L_x_4441:
        /* <DEDUP_REMOVED lines=14> */
.L_x_4442:
        /* <DEDUP_REMOVED lines=8> */
.L_x_4443:
        /* <DEDUP_REMOVED lines=14> */
.L_x_4444:
        /* <DEDUP_REMOVED lines=8> */
.L_x_4445:
        /* <DEDUP_REMOVED lines=13> */
.L_x_4446:
[----:B------:R-:W-:Y:S05]  /*15270*/  BRA `(.L_x_4447) ;  /* 0xffffffc800847947 */ /* 0x000fea000383ffff */
.L_x_4387:
        /* <DEDUP_REMOVED lines=8> */
.L_x_4448:
[C---:B------:R-:W-:Y:S01]  /*15300*/  VIADD R6, R4.reuse, 0x10 ;  /* 0x0000001004067836 */ /* 0x040fe20000000000 */
[----:B------:R-:W-:Y:S01]  /*15310*/  ISETP.GE.AND P0, PT, R4, UR39, PT ;  /* 0x0000002704007c0c */ /* 0x000fe2000bf06270 */
[----:B------:R-:W-:Y:S02]  /*15320*/  IMAD.MOV.U32 R13, RZ, RZ, R0 ;  /* 0x000000ffff0d7224 */ /* 0x000fe400078e0000 */
[----:B------:R-:W-:-:S10]  /*15330*/  IMAD.MOV.U32 R2, RZ, RZ, R14 ;  /* 0x000000ffff027224 */ /* 0x000fd400078e000e */
[----:B------:R-:W-:Y:S05]  /*15340*/  WARPSYNC.COLLECTIVE R15, `(.L_x_4449) ;  /* 0x000000000f087348 */ /* 0x000fea0003c00000 */
[----:B------:R0:W1:Y:S02]  /*15350*/  SHFL.IDX P6, R14, R13, R12, R11 ;  /* 0x0000000c0d0e7389 */ /* 0x00006400000c000b */
[----:B01----:R-:W-:Y:S01]  /*15360*/  ENDCOLLECTIVE ;  /* 0x000000000000791b */ /* 0x003fe20003800000 */
.L_x_4449:
        /* <DEDUP_REMOVED lines=8> */
.L_x_4450:
[----:B------:R-:W-:Y:S01]  /*153f0*/  @!PT LDS RZ, [RZ] ;  /* 0x00000000fffff984 */ /* 0x000fe20000000800 */
[----:B------:R-:W-:Y:S01]  /*15400*/  @!PT LDS RZ, [RZ] ;  /* 0x00000000fffff984 */ /* 0x000fe20000000800 */
[----:B------:R-:W-:Y:S01]  /*15410*/  @!PT LDS RZ, [RZ] ;  /* 0x00000000fffff984 */ /* 0x000fe20000000800 */
[----:B------:R0:W-:Y:S04]  /*15420*/  @!P0 LDGSTS.E.BYPASS.LTC128B.128 [R31+0x12400], desc[UR36][R2.64], !P3 ;  /* 0x12400000021f8fae */ /* 0x0001e8000d901d64 */
[----:B------:R0:W-:Y:S04]  /*15430*/  @!P0 LDGSTS.E.BYPASS.LTC128B.128 [R31+0x16400], desc[UR36][R2.64+0x80], !P4 ;  /* 0x16400080021f8fae */ /* 0x0001e8000e101d64 */
[----:B------:R0:W-:Y:S01]  /*15440*/  @!P0 LDGSTS.E.BYPASS.LTC128B.128 [R31+0x1a400], desc[UR36][R2.64+0x100], !P5 ;  /* 0x1a400100021f8fae */ /* 0x0001e2000e901d64 */
[----:B------:R-:W-:Y:S01]  /*15450*/  ISETP.GE.AND P0, PT, R6, UR39, PT ;  /* 0x0000002706007c0c */ /* 0x000fe2000bf06270 */
[----:B------:R-:W-:-:S02]  /*15460*/  IMAD.MOV.U32 R13, RZ, RZ, R0 ;  /* 0x000000ffff0d7224 */ /* 0x000fc400078e0000 */
[----:B------:R-:W-:-:S10]  /*15470*/  IMAD.MOV.U32 R6, RZ, RZ, R14 ;  /* 0x000000ffff067224 */ /* 0x000fd400078e000e */
[----:B0-----:R-:W-:Y:S05]  /*15480*/  WARPSYNC.COLLECTIVE R15, `(.L_x_4451) ;  /* 0x000000000f087348 */ /* 0x001fea0003c00000 */
[----:B------:R1:W2:Y:S02]  /*15490*/  SHFL.IDX P6, R14, R13, R12, R11 ;  /* 0x0000000c0d0e7389 */ /* 0x0002a400000c000b */
[----:B012---:R-:W-:Y:S01]  /*154a0*/  ENDCOLLECTIVE ;  /* 0x000000000000791b */ /* 0x007fe20003800000 */
.L_x_4451:
[----:B------:R-:W-:Y:S02]  /*154b0*/  IMAD.MOV.U32 R13, RZ, RZ, R5 ;  /* 0x000000ffff0d7224 */ /* 0x000fe400078e0005 */
[----:B------:R-:W-:Y:S01]  /*154c0*/  IMAD.MOV.U32 R12, RZ, RZ, 0x2 ;  /* 0x00000002ff0c7424 */ /* 0x000fe200078e00ff */
[----:B------:R-:W-:-:S05]  /*154d0*/  @!P0 LEA R14, P1, R37, R14, 0x1 ;  /* 0x0000000e250e8211 */ /* 0x000fca00078208ff */
[----:B------:R-:W-:-:S08]  /*154e0*/  @!P0 IMAD.MOV.U32 R2, RZ, RZ, R14 ;  /* 0x000000ffff028224 */ /* 0x000fd000078e000e */
[----:B------:R-:W-:Y:S05]  /*154f0*/  WARPSYNC.COLLECTIVE R15, `(.L_x_4452) ;  /* 0x000000000f087348 */ /* 0x000fea0003c00000 */
[----:B------:R0:W1:Y:S02]  /*15500*/  SHFL.IDX P6, R14, R13, R12, R11 ;  /* 0x0000000c0d0e7389 */ /* 0x00006400000c000b */
[----:B01----:R-:W-:Y:S01]  /*15510*/  ENDCOLLECTIVE ;  /* 0x000000000000791b */ /* 0x003fe20003800000 */
.L_x_4452:
[----:B------:R-:W-:Y:S02]  /*15520*/  @!P0 IMAD.X R7, RZ, RZ, R6, P1 ;  /* 0x000000ffff078224 */ /* 0x000fe400008e0606 */
[----:B------:R-:W-:Y:S02]  /*15530*/  VIADD R6, R4, 0x20 ;  /* 0x0000002004067836 */ /* 0x000fe40000000000 */
[----:B------:R-:W-:-:S05]  /*15540*/  @!P0 IMAD.MOV.U32 R3, RZ, RZ, R7 ;  /* 0x000000ffff038224 */ /* 0x000fca00078e0007 */
[----:B------:R-:W-:Y:S01]  /*15550*/  @!PT LDS RZ, [RZ] ;  /* 0x00000000fffff984 */ /* 0x000fe20000000800 */
[----:B------:R-:W-:Y:S01]  /*15560*/  @!PT LDS RZ, [RZ] ;  /* 0x00000000fffff984 */ /* 0x000fe20000000800 */
[----:B------:R-:W-:Y:S01]  /*15570*/  @!PT LDS RZ, [RZ] ;  /* 0x00000000fffff984 */ /* 0x000fe20000000800 */
        /* <DEDUP_REMOVED lines=9> */
.L_x_4453:
[----:B------:R-:W-:Y:S02]  /*15610*/  IMAD.MOV.U32 R13, RZ, RZ, R5 ;  /* 0x000000ffff0d7224 */ /* 0x000fe400078e0005 */
[----:B------:R-:W-:Y:S01]  /*15620*/  IMAD.MOV.U32 R12, RZ, RZ, 0x3 ;  /* 0x00000003ff0c7424 */ /* 0x000fe200078e00ff */
[----:B------:R-:W-:-:S05]  /*15630*/  @!P0 LEA R14, P1, R37, R14, 0x1 ;  /* 0x0000000e250e8211 */ /* 0x000fca00078208ff */
[----:B------:R-:W-:-:S08]  /*15640*/  @!P0 IMAD.MOV.U32 R2, RZ, RZ, R14 ;  /* 0x000000ffff028224 */ /* 0x000fd000078e000e */
[----:B------:R-:W-:Y:S05]  /*15650*/  WARPSYNC.COLLECTIVE R15, `(.L_x_4454) ;  /* 0x000000000f087348 */ /* 0x000fea0003c00000 */
[----:B------:R0:W1:Y:S02]  /*15660*/  SHFL.IDX P6, R14, R13, R12, R11 ;  /* 0x0000000c0d0e7389 */ /* 0x00006400000c000b */
[----:B01----:R-:W-:Y:S01]  /*15670*/  ENDCOLLECTIVE ;  /* 0x000000000000791b */ /* 0x003fe20003800000 */
.L_x_4454:
        /* <DEDUP_REMOVED lines=15> */
.L_x_4455:
[----:B------:R-:W-:Y:S02]  /*15770*/  IMAD.MOV.U32 R13, RZ, RZ, R5 ;  /* 0x000000ffff0d7224 */ /* 0x000fe400078e0005 */
[----:B------:R-:W-:Y:S01]  /*15780*/  IMAD.MOV.U32 R12, RZ, RZ, 0x4 ;  /* 0x00000004ff0c7424 */ /* 0x000fe200078e00ff */
[----:B------:R-:W-:-:S05]  /*15790*/  @!P0 LEA R14, P1, R37, R14, 0x1 ;  /* 0x0000000e250e8211 */ /* 0x000fca00078208ff */
[----:B------:R-:W-:-:S08]  /*157a0*/  @!P0 IMAD.MOV.U32 R2, RZ, RZ, R14 ;  /* 0x000000ffff028224 */ /* 0x000fd000078e000e */
[----:B------:R-:W-:Y:S05]  /*157b0*/  WARPSYNC.COLLECTIVE R15, `(.L_x_4456) ;  /* 0x000000000f087348 */ /* 0x000fea0003c00000 */
[----:B------:R0:W1:Y:S02]  /*157c0*/  SHFL.IDX P6, R14, R13, R12, R11 ;  /* 0x0000000c0d0e7389 */ /* 0x00006400000c000b */
[----:B01----:R-:W-:Y:S01]  /*157d0*/  ENDCOLLECTIVE ;  /* 0x000000000000791b */ /* 0x003fe20003800000 */
.L_x_4456:
        /* <DEDUP_REMOVED lines=15> */
.L_x_4457:
[----:B------:R-:W-:Y:S02]  /*158d0*/  IMAD.MOV.U32 R13, RZ, RZ, R5 ;  /* 0x000000ffff0d7224 */ /* 0x000fe400078e0005 */
[----:B------:R-:W-:Y:S01]  /*158e0*/  IMAD.MOV.U32 R12, RZ, RZ, 0x5 ;  /* 0x00000005ff0c7424 */ /* 0x000fe200078e00ff */
[----:B------:R-:W-:-:S05]  /*158f0*/  @!P0 LEA R14, P1, R37, R14, 0x1 ;  /* 0x0000000e250e8211 */ /* 0x000fca00078208ff */
[----:B------:R-:W-:-:S08]  /*15900*/  @!P0 IMAD.MOV.U32 R2, RZ, RZ, R14 ;  /* 0x000000ffff028224 */ /* 0x000fd000078e000e */
[----:B------:R-:W-:Y:S05]  /*15910*/  WARPSYNC.COLLECTIVE R15, `(.L_x_4458) ;  /* 0x000000000f087348 */ /* 0x000fea0003c00000 */
[----:B------:R0:W1:Y:S02]  /*15920*/  SHFL.IDX P6, R14, R13, R12, R11 ;  /* 0x0000000c0d0e7389 */ /* 0x00006400000c000b */
[----:B01----:R-:W-:Y:S01]  /*15930*/  ENDCOLLECTIVE ;  /* 0x000000000000791b */ /* 0x003fe20003800000 */
.L_x_4458:
        /* <DEDUP_REMOVED lines=15> */
.L_x_4459:
[----:B------:R-:W-:Y:S02]  /*15a30*/  IMAD.MOV.U32 R13, RZ, RZ, R5 ;  /* 0x000000ffff0d7224 */ /* 0x000fe400078e0005 */
[----:B------:R-:W-:Y:S01]  /*15a40*/  IMAD.MOV.U32 R12, RZ, RZ, 0x6 ;  /* 0x00000006ff0c7424 */ /* 0x000fe200078e00ff */
[----:B------:R-:W-:-:S05]  /*15a50*/  @!P0 LEA R14, P1, R37, R14, 0x1 ;  /* 0x0000000e250e8211 */ /* 0x000fca00078208ff */
[----:B------:R-:W-:-:S08]  /*15a60*/  @!P0 IMAD.MOV.U32 R2, RZ, RZ, R14 ;  /* 0x000000ffff028224 */ /* 0x000fd000078e000e */
[----:B------:R-:W-:Y:S05]  /*15a70*/  WARPSYNC.COLLECTIVE R15, `(.L_x_4460) ;  /* 0x000000000f087348 */ /* 0x000fea0003c00000 */
[----:B------:R0:W1:Y:S02]  /*15a80*/  SHFL.IDX P6, R14, R13, R12, R11 ;  /* 0x0000000c0d0e7389 */ /* 0x00006400000c000b */
[----:B01----:R-:W-:Y:S01]  /*15a90*/  ENDCOLLECTIVE ;  /* 0x000000000000791b */ /* 0x003fe20003800000 */
.L_x_4460:
        /* <DEDUP_REMOVED lines=15> */
.L_x_4461:
[----:B------:R-:W-:Y:S02]  /*15b90*/  IMAD.MOV.U32 R13, RZ, RZ, R5 ;  /* 0x000000ffff0d7224 */ /* 0x000fe400078e0005 */
[----:B------:R-:W-:Y:S01]  /*15ba0*/  IMAD.MOV.U32 R12, RZ, RZ, 0x7 ;  /* 0x00000007ff0c7424 */ /* 0x000fe200078e00ff */
[----:B------:R-:W-:-:S05]  /*15bb0*/  @!P0 LEA R14, P1, R37, R14, 0x1 ;  /* 0x0000000e250e8211 */ /* 0x000fca00078208ff */
[----:B------:R-:W-:-:S08]  /*15bc0*/  @!P0 IMAD.MOV.U32 R2, RZ, RZ, R14 ;  /* 0x000000ffff028224 */ /* 0x000fd000078e000e */
[----:B------:R-:W-:Y:S05]  /*15bd0*/  WARPSYNC.COLLECTIVE R15, `(.L_x_4462) ;  /* 0x000000000f087348 */ /* 0x000fea0003c00000 */
[----:B------:R0:W1:Y:S02]  /*15be0*/  SHFL.IDX P6, R14, R13, R12, R11 ;  /* 0x0000000c0d0e7389 */ /* 0x00006400000c000b */
[----:B01----:R-:W-:Y:S01]  /*15bf0*/  ENDCOLLECTIVE ;  /* 0x000000000000791b */ /* 0x003fe20003800000 */
.L_x_4462:
        /* <DEDUP_REMOVED lines=13> */
.L_x_4463:
[----:B------:R-:W-:Y:S05]  /*15cd0*/  BRA `(.L_x_4464) ;  /* 0xffffffc800a47947 */ /* 0x000fea000383ffff */
.L_x_4390:
[----:B0-----:R0:W1:Y:S02]  /*15ce0*/  SYNCS.PHASECHK.TRANS64.TRYWAIT P0, [R17+URZ+0x30820], R0 ;  /* 0x03082000110075a7 */ /* 0x001064000800017f */
[----:B-1----:R-:W-:Y:S05]  /*15cf0*/  @!P0 NANOSLEEP.SYNCS 0x989680 ;  /* 0x009896800000895d */ /* 0x002fea0003900000 */
[----:B------:R-:W1:Y:S02]  /*15d00*/  @!P0 SYNCS.PHASECHK.TRANS64 P0, [R17+URZ+0x30820], R0 ;  /* 0x03082000110085a7 */ /* 0x000e64000800007f */
[----:B-1----:R-:W-:Y:S05]  /*15d10*/  @!P0 BRA `(.L_x_4390) ;  /* 0xfffffffc00f08947 */ /* 0x002fea000383ffff */
[----:B------:R-:W-:Y:S05]  /*15d20*/  BRA `(.L_x_4465) ;  /* 0xffffffcc00087947 */ /* 0x000fea000383ffff */
.L_x_4394:
[----:B0-----:R0:W1:Y:S02]  /*15d30*/  SYNCS.PHASECHK.TRANS64.TRYWAIT P0, [R6+URZ+0x30840], R3 ;  /* 0x03084003060075a7 */ /* 0x001064000800017f */
[----:B-1----:R-:W-:Y:S05]  /*15d40*/  @!P0 NANOSLEEP.SYNCS 0x989680 ;  /* 0x009896800000895d */ /* 0x002fea0003900000 */
[----:B------:R-:W1:Y:S02]  /*15d50*/  @!P0 SYNCS.PHASECHK.TRANS64 P0, [R6+URZ+0x30840], R3 ;  /* 0x03084003060085a7 */ /* 0x000e64000800007f */
[----:B-1----:R-:W-:Y:S05]  /*15d60*/  @!P0 BRA `(.L_x_4394) ;  /* 0xfffffffc00f08947 */ /* 0x002fea000383ffff */
[----:B------:R-:W-:Y:S05]  /*15d70*/  BRA `(.L_x_4466) ;  /* 0xffffffcc00c87947 */ /* 0x000fea000383ffff */
.L_x_4395:
        /* <DEDUP_REMOVED lines=8> */
.L_x_4468:
[----:B------:R-:W-:Y:S05]  /*15e00*/  BSYNC B1 ;  /* 0x0000000000017941 */ /* 0x000fea0003800000 */
.L_x_4467:
        /* <DEDUP_REMOVED lines=9> */
.L_x_4469:
[----:B------:R-:W-:Y:S02]  /*15ea0*/  IMAD R8, R8, 0x2, R17 ;  /* 0x0000000208087824 */ /* 0x000fe400078e0211 */
[----:B------:R-:W-:Y:S02]  /*15eb0*/  IMAD.MOV.U32 R13, RZ, RZ, R10 ;  /* 0x000000ffff0d7224 */ /* 0x000fe400078e000a */
[----:B------:R-:W-:Y:S01]  /*15ec0*/  IMAD.MOV.U32 R12, RZ, RZ, 0x1 ;  /* 0x00000001ff0c7424 */ /* 0x000fe200078e00ff */
[----:B------:R-:W-:-:S13]  /*15ed0*/  IADD3 R2, P0, R14, R4, RZ ;  /* 0x000000040e027210 */ /* 0x000fda0007f1e0ff */
[----:B------:R-:W-:Y:S05]  /*15ee0*/  WARPSYNC.COLLECTIVE R15, `(.L_x_4470) ;  /* 0x000000000f087348 */ /* 0x000fea0003c00000 */
[----:B------:R0:W1:Y:S02]  /*15ef0*/  SHFL.IDX P6, R14, R13, R12, R11 ;  /* 0x0000000c0d0e7389 */ /* 0x00006400000c000b */
[----:B01----:R-:W-:Y:S01]  /*15f00*/  ENDCOLLECTIVE ;  /* 0x000000000000791b */ /* 0x003fe20003800000 */
.L_x_4470:
[----:B------:R-:W-:-:S05]  /*15f10*/  IMAD.X R3, RZ, RZ, R3, P0 ;  /* 0x000000ffff037224 */ /* 0x000fca00000e0603 */
[----:B------:R-:W-:Y:S01]  /*15f20*/  @!PT LDS RZ, [RZ] ;  /* 0x00000000fffff984 */ /* 0x000fe20000000800 */
[----:B------:R-:W-:Y:S01]  /*15f30*/  @!PT LDS RZ, [RZ] ;  /* 0x00000000fffff984 */ /* 0x000fe20000000800 */
[----:B------:R-:W-:Y:S01]  /*15f40*/  @!PT LDS RZ, [RZ] ;  /* 0x00000000fffff984 */ /* 0x000fe20000000800 */
[----:B------:R-:W-:Y:S04]  /*15f50*/  LDGSTS.E.BYPASS.LTC128B.128 [R8+0x1e400], desc[UR36][R2.64], !P3 ;  /* 0x1e40000002087fae */ /* 0x000fe8000d901d64 */
[----:B------:R-:W-:Y:S01]  /*15f60*/  LDGSTS.E.BYPASS.LTC128B.128 [R8+0x21400], desc[UR36][R2.64+0x80], !P2 ;  /* 0x2140008002087fae */ /* 0x000fe2000d101d64 */
[----:B------:R-:W-:-:S03]  /*15f70*/  IMAD.MOV.U32 R13, RZ, RZ, R7 ;  /* 0x000000ffff0d7224 */ /* 0x000fc600078e0007 */
[----:B------:R0:W-:Y:S02]  /*15f80*/  LDGSTS.E.BYPASS.LTC128B.128 [R8+0x24400], desc[UR36][R2.64+0x100], !P1 ;  /* 0x2440010002087fae */ /* 0x0001e4000c901d64 */
[----:B0-----:R-:W-:-:S07]  /*15f90*/  IMAD.MOV.U32 R3, RZ, RZ, R14 ;  /* 0x000000ffff037224 */ /* 0x001fce00078e000e */
[----:B------:R-:W-:Y:S05]  /*15fa0*/  WARPSYNC.COLLECTIVE R15, `(.L_x_4471) ;  /* 0x000000000f087348 */ /* 0x000fea0003c00000 */
[----:B------:R0:W1:Y:S02]  /*15fb0*/  SHFL.IDX P6, R14, R13, R12, R11 ;  /* 0x0000000c0d0e7389 */ /* 0x00006400000c000b */
[----:B01----:R-:W-:Y:S01]  /*15fc0*/  ENDCOLLECTIVE ;  /* 0x000000000000791b */ /* 0x003fe20003800000 */
.L_x_4471:
[----:B------:R-:W-:Y:S02]  /*15fd0*/  IMAD.MOV.U32 R13, RZ, RZ, R10 ;  /* 0x000000ffff0d7224 */ /* 0x000fe400078e000a */
[----:B------:R-:W-:Y:S01]  /*15fe0*/  IMAD.MOV.U32 R12, RZ, RZ, 0x2 ;  /* 0x00000002ff0c7424 */ /* 0x000fe200078e00ff */
[----:B------:R-:W-:-:S13]  /*15ff0*/  IADD3 R2, P0, R14, R4, RZ ;  /* 0x000000040e027210 */ /* 0x000fda0007f1e0ff */
[----:B------:R-:W-:Y:S05]  /*16000*/  WARPSYNC.COLLECTIVE R15, `(.L_x_4472) ;  /* 0x000000000f087348 */ /* 0x000fea0003c00000 */
[----:B------:R0:W1:Y:S02]  /*16010*/  SHFL.IDX P6, R14, R13, R12, R11 ;  /* 0x0000000c0d0e7389 */ /* 0x00006400000c000b */
[----:B01----:R-:W-:Y:S01]  /*16020*/  ENDCOLLECTIVE ;  /* 0x000000000000791b */ /* 0x003fe20003800000 */
.L_x_4472:
        /* <DEDUP_REMOVED lines=12> */
.L_x_4473:
[----:B------:R-:W-:Y:S02]  /*160f0*/  IMAD.MOV.U32 R13, RZ, RZ, R10 ;  /* 0x000000ffff0d7224 */ /* 0x000fe400078e000a */
[----:B------:R-:W-:Y:S01]  /*16100*/  IMAD.MOV.U32 R12, RZ, RZ, 0x3 ;  /* 0x00000003ff0c7424 */ /* 0x000fe200078e00ff */
[----:B------:R-:W-:-:S13]  /*16110*/  IADD3 R2, P0, R14, R4, RZ ;  /* 0x000000040e027210 */ /* 0x000fda0007f1e0ff */
[----:B------:R-:W-:Y:S05]  /*16120*/  WARPSYNC.COLLECTIVE R15, `(.L_x_4474) ;  /* 0x000000000f087348 */ /* 0x000fea0003c00000 */
[----:B------:R0:W1:Y:S02]  /*16130*/  SHFL.IDX P6, R14, R13, R12, R11 ;  /* 0x0000000c0d0e7389 */ /* 0x00006400000c000b */
[----:B01----:R-:W-:Y:S01]  /*16140*/  ENDCOLLECTIVE ;  /* 0x000000000000791b */ /* 0x003fe20003800000 */
.L_x_4474:
        /* <DEDUP_REMOVED lines=12> */
.L_x_4475:
[----:B------:R-:W-:Y:S02]  /*16210*/  IMAD.MOV.U32 R13, RZ, RZ, R10 ;  /* 0x000000ffff0d7224 */ /* 0x000fe400078e000a */
[----:B------:R-:W-:Y:S01]  /*16220*/  IMAD.MOV.U32 R12, RZ, RZ, 0x4 ;  /* 0x00000004ff0c7424 */ /* 0x000fe200078e00ff */
[----:B------:R-:W-:-:S13]  /*16230*/  IADD3 R2, P0, R14, R4, RZ ;  /* 0x000000040e027210 */ /* 0x000fda0007f1e0ff */
[----:B------:R-:W-:Y:S05]  /*16240*/  WARPSYNC.COLLECTIVE R15, `(.L_x_4476) ;  /* 0x000000000f087348 */ /* 0x000fea0003c00000 */
[----:B------:R0:W1:Y:S02]  /*16250*/  SHFL.IDX P6, R14, R13, R12, R11 ;  /* 0x0000000c0d0e7389 */ /* 0x00006400000c000b */
[----:B01----:R-:W-:Y:S01]  /*16260*/  ENDCOLLECTIVE ;  /* 0x000000000000791b */ /* 0x003fe20003800000 */
.L_x_4476:
        /* <DEDUP_REMOVED lines=12> */
.L_x_4477:
[----:B------:R-:W-:Y:S02]  /*16330*/  IMAD.MOV.U32 R13, RZ, RZ, R10 ;  /* 0x000000ffff0d7224 */ /* 0x000fe400078e000a */
[----:B------:R-:W-:Y:S01]  /*16340*/  IMAD.MOV.U32 R12, RZ, RZ, 0x5 ;  /* 0x00000005ff0c7424 */ /* 0x000fe200078e00ff */
[----:B------:R-:W-:-:S13]  /*16350*/  IADD3 R2, P0, R14, R4, RZ ;  /* 0x000000040e027210 */ /* 0x000fda0007f1e0ff */
[----:B------:R-:W-:Y:S05]  /*16360*/  WARPSYNC.COLLECTIVE R15, `(.L_x_4478) ;  /* 0x000000000f087348 */ /* 0x000fea0003c00000 */
[----:B------:R0:W1:Y:S02]  /*16370*/  SHFL.IDX P6, R14, R13, R12, R11 ;  /* 0x0000000c0d0e7389 */ /* 0x00006400000c000b */
[----:B01----:R-:W-:Y:S01]  /*16380*/  ENDCOLLECTIVE ;  /* 0x000000000000791b */ /* 0x003fe20003800000 */
.L_x_4478:
        /* <DEDUP_REMOVED lines=12> */
.L_x_4479:
[----:B------:R-:W-:Y:S05]  /*16450*/  BRA `(.L_x_4480) ;  /* 0xffffffcc00187947 */ /* 0x000fea000383ffff */
.L_x_4400:
[----:B0-----:R0:W1:Y:S02]  /*16460*/  SYNCS.PHASECHK.TRANS64.TRYWAIT P0, [R6+URZ+0x30860], R3 ;  /* 0x03086003060075a7 */ /* 0x001064000800017f */
[----:B-1----:R-:W-:Y:S05]  /*16470*/  @!P0 NANOSLEEP.SYNCS 0x989680 ;  /* 0x009896800000895d */ /* 0x002fea0003900000 */
[----:B------:R-:W1:Y:S02]  /*16480*/  @!P0 SYNCS.PHASECHK.TRANS64 P0, [R6+URZ+0x30860], R3 ;  /* 0x03086003060085a7 */ /* 0x000e64000800007f */
[----:B-1----:R-:W-:Y:S05]  /*16490*/  @!P0 BRA `(.L_x_4400) ;  /* 0xfffffffc00f08947 */ /* 0x002fea000383ffff */
[----:B------:R-:W-:Y:S05]  /*164a0*/  BRA `(.L_x_4481) ;  /* 0xffffffcc00747947 */ /* 0x000fea000383ffff */
.L_x_4401:
        /* <DEDUP_REMOVED lines=8> */
.L_x_4483:
[----:B------:R-:W-:Y:S05]  /*16530*/  BSYNC B1 ;  /* 0x0000000000017941 */ /* 0x000fea0003800000 */
.L_x_4482:
        /* <DEDUP_REMOVED lines=9> */
.L_x_4484:
[----:B------:R-:W-:Y:S02]  /*165d0*/  IMAD.MOV.U32 R13, RZ, RZ, R19 ;  /* 0x000000ffff0d7224 */ /* 0x000fe400078e0013 */
[----:B------:R-:W-:Y:S01]  /*165e0*/  IMAD.MOV.U32 R12, RZ, RZ, 0x1 ;  /* 0x00000001ff0c7424 */ /* 0x000fe200078e00ff */
[----:B------:R-:W-:-:S13]  /*165f0*/  IADD3 R2, P0, R14, R4, RZ ;  /* 0x000000040e027210 */ /* 0x000fda0007f1e0ff */
[----:B------:R-:W-:Y:S05]  /*16600*/  WARPSYNC.COLLECTIVE R15, `(.L_x_4485) ;  /* 0x000000000f087348 */ /* 0x000fea0003c00000 */
[----:B------:R0:W1:Y:S02]  /*16610*/  SHFL.IDX P6, R14, R13, R12, R11 ;  /* 0x0000000c0d0e7389 */ /* 0x00006400000c000b */
[----:B01----:R-:W-:Y:S01]  /*16620*/  ENDCOLLECTIVE ;  /* 0x000000000000791b */ /* 0x003fe20003800000 */
.L_x_4485:
        /* <DEDUP_REMOVED lines=15> */
.L_x_4486:
[----:B------:R-:W-:Y:S02]  /*16720*/  IMAD.MOV.U32 R13, RZ, RZ, R19 ;  /* 0x000000ffff0d7224 */ /* 0x000fe400078e0013 */
[----:B------:R-:W-:Y:S01]  /*16730*/  IMAD.MOV.U32 R12, RZ, RZ, 0x2 ;  /* 0x00000002ff0c7424 */ /* 0x000fe200078e00ff */
[----:B------:R-:W-:-:S13]  /*16740*/  IADD3 R2, P0, R14, R4, RZ ;  /* 0x000000040e027210 */ /* 0x000fda0007f1e0ff */
[----:B------:R-:W-:Y:S05]  /*16750*/  WARPSYNC.COLLECTIVE R15, `(.L_x_4487) ;  /* 0x000000000f087348 */ /* 0x000fea0003c00000 */
[----:B------:R0:W1:Y:S02]  /*16760*/  SHFL.IDX P6, R14, R13, R12, R11 ;  /* 0x0000000c0d0e7389 */ /* 0x00006400000c000b */
[----:B01----:R-:W-:Y:S01]  /*16770*/  ENDCOLLECTIVE ;  /* 0x000000000000791b */ /* 0x003fe20003800000 */
.L_x_4487:
        /* <DEDUP_REMOVED lines=15> */
.L_x_4488:
[----:B------:R-:W-:Y:S02]  /*16870*/  IMAD.MOV.U32 R13, RZ, RZ, R19 ;  /* 0x000000ffff0d7224 */ /* 0x000fe400078e0013 */
[----:B------:R-:W-:Y:S01]  /*16880*/  IMAD.MOV.U32 R12, RZ, RZ, 0x3 ;  /* 0x00000003ff0c7424 */ /* 0x000fe200078e00ff */
[----:B------:R-:W-:-:S13]  /*16890*/  IADD3 R2, P0, R14, R4, RZ ;  /* 0x000000040e027210 */ /* 0x000fda0007f1e0ff */
[----:B------:R-:W-:Y:S05]  /*168a0*/  WARPSYNC.COLLECTIVE R15, `(.L_x_4489) ;  /* 0x000000000f087348 */ /* 0x000fea0003c00000 */
[----:B------:R0:W1:Y:S02]  /*168b0*/  SHFL.IDX P6, R14, R13, R12, R11 ;  /* 0x0000000c0d0e7389 */ /* 0x00006400000c000b */
[----:B01----:R-:W-:Y:S01]  /*168c0*/  ENDCOLLECTIVE ;  /* 0x000000000000791b */ /* 0x003fe20003800000 */
.L_x_4489:
        /* <DEDUP_REMOVED lines=15> */
.L_x_4490:
[----:B------:R-:W-:Y:S02]  /*169c0*/  IMAD.MOV.U32 R13, RZ, RZ, R19 ;  /* 0x000000ffff0d7224 */ /* 0x000fe400078e0013 */
[----:B------:R-:W-:Y:S01]  /*169d0*/  IMAD.MOV.U32 R12, RZ, RZ, 0x4 ;  /* 0x00000004ff0c7424 */ /* 0x000fe200078e00ff */
[----:B------:R-:W-:-:S13]  /*169e0*/  IADD3 R2, P0, R14, R4, RZ ;  /* 0x000000040e027210 */ /* 0x000fda0007f1e0ff */
[----:B------:R-:W-:Y:S05]  /*169f0*/  WARPSYNC.COLLECTIVE R15, `(.L_x_4491) ;  /* 0x000000000f087348 */ /* 0x000fea0003c00000 */
[----:B------:R0:W1:Y:S02]  /*16a00*/  SHFL.IDX P6, R14, R13, R12, R11 ;  /* 0x0000000c0d0e7389 */ /* 0x00006400000c000b */
[----:B01----:R-:W-:Y:S01]  /*16a10*/  ENDCOLLECTIVE ;  /* 0x000000000000791b */ /* 0x003fe20003800000 */
.L_x_4491:
        /* <DEDUP_REMOVED lines=15> */
.L_x_4492:
[----:B------:R-:W-:Y:S02]  /*16b10*/  IMAD.MOV.U32 R13, RZ, RZ, R19 ;  /* 0x000000ffff0d7224 */ /* 0x000fe400078e0013 */
[----:B------:R-:W-:Y:S01]  /*16b20*/  IMAD.MOV.U32 R12, RZ, RZ, 0x5 ;  /* 0x00000005ff0c7424 */ /* 0x000fe200078e00ff */
[----:B------:R-:W-:-:S13]  /*16b30*/  IADD3 R2, P0, R14, R4, RZ ;  /* 0x000000040e027210 */ /* 0x000fda0007f1e0ff */
[----:B------:R-:W-:Y:S05]  /*16b40*/  WARPSYNC.COLLECTIVE R15, `(.L_x_4493) ;  /* 0x000000000f087348 */ /* 0x000fea0003c00000 */
[----:B------:R0:W1:Y:S02]  /*16b50*/  SHFL.IDX P6, R14, R13, R12, R11 ;  /* 0x0000000c0d0e7389 */ /* 0x00006400000c000b */
[----:B01----:R-:W-:Y:S01]  /*16b60*/  ENDCOLLECTIVE ;  /* 0x000000000000791b */ /* 0x003fe20003800000 */
.L_x_4493:
        /* <DEDUP_REMOVED lines=12> */
.L_x_4494:
[----:B------:R-:W-:Y:S01]  /*16c30*/  @!PT LDS RZ, [RZ] ;  /* 0x00000000fffff984 */ /* 0x000fe20000000800 */
[----:B------:R-:W-:Y:S01]  /*16c40*/  @!PT LDS RZ, [RZ] ;  /* 0x00000000fffff984 */ /* 0x000fe20000000800 */
[----:B------:R-:W-:Y:S01]  /*16c50*/  @!PT LDS RZ, [RZ] ;  /* 0x00000000fffff984 */ /* 0x000fe20000000800 */
[----:B------:R0:W-:Y:S01]  /*16c60*/  LDGSTS.E.BYPASS.LTC128B.128 [R7+0x5400], desc[UR36][R2.64+0x80], !P0 ;  /* 0x0540008002077fae */ /* 0x0001e2000c101d64 */
[----:B------:R-:W-:-:S13]  /*16c70*/  ISETP.LT.OR P0, PT, R8, 0x41, P1 ;  /* 0x000000410800780c */ /* 0x000fda0000f01670 */
[----:B------:R0:W-:Y:S01]  /*16c80*/  LDGSTS.E.BYPASS.LTC128B.128 [R7+0x8400], desc[UR36][R2.64+0x100], !P0 ;  /* 0x0840010002077fae */ /* 0x0001e2000c101d64 */
[----:B------:R-:W-:Y:S05]  /*16c90*/  BRA `(.L_x_4495) ;  /* 0xffffffc800747947 */ /* 0x000fea000383ffff */
.L_x_4409:
[----:B0-----:R0:W1:Y:S02]  /*16ca0*/  SYNCS.PHASECHK.TRANS64.TRYWAIT P0, [R4+URZ+0x30860], R3 ;  /* 0x03086003040075a7 */ /* 0x001064000800017f */
[----:B-1----:R-:W-:Y:S05]  /*16cb0*/  @!P0 NANOSLEEP.SYNCS 0x989680 ;  /* 0x009896800000895d */ /* 0x002fea0003900000 */
[----:B------:R-:W1:Y:S02]  /*16cc0*/  @!P0 SYNCS.PHASECHK.TRANS64 P0, [R4+URZ+0x30860], R3 ;  /* 0x03086003040085a7 */ /* 0x000e64000800007f */
[----:B-1----:R-:W-:Y:S05]  /*16cd0*/  @!P0 BRA `(.L_x_4409) ;  /* 0xfffffffc00f08947 */ /* 0x002fea000383ffff */
[----:B------:R-:W-:Y:S05]  /*16ce0*/  BRA `(.L_x_4496) ;  /* 0xffffffcc00947947 */ /* 0x000fea000383ffff */
.L_x_4410:
        /* <DEDUP_REMOVED lines=8> */
.L_x_4498:
[----:B------:R-:W-:Y:S05]  /*16d70*/  BSYNC B0 ;  /* 0x0000000000007941 */ /* 0x000fea0003800000 */
.L_x_4497:
        /* <DEDUP_REMOVED lines=9> */
.L_x_4499:
[----:B------:R-:W-:Y:S02]  /*16e10*/  IMAD.MOV.U32 R13, RZ, RZ, R19 ;  /* 0x000000ffff0d7224 */ /* 0x000fe400078e0013 */
[----:B------:R-:W-:Y:S01]  /*16e20*/  IMAD.MOV.U32 R12, RZ, RZ, 0x1 ;  /* 0x00000001ff0c7424 */ /* 0x000fe200078e00ff */
[----:B------:R-:W-:-:S13]  /*16e30*/  IADD3 R2, P0, R14, R6, RZ ;  /* 0x000000060e027210 */ /* 0x000fda0007f1e0ff */
[----:B------:R-:W-:Y:S05]  /*16e40*/  WARPSYNC.COLLECTIVE R15, `(.L_x_4500) ;  /* 0x000000000f087348 */ /* 0x000fea0003c00000 */
[----:B------:R0:W1:Y:S02]  /*16e50*/  SHFL.IDX P6, R14, R13, R12, R11 ;  /* 0x0000000c0d0e7389 */ /* 0x00006400000c000b */
[----:B01----:R-:W-:Y:S01]  /*16e60*/  ENDCOLLECTIVE ;  /* 0x000000000000791b */ /* 0x003fe20003800000 */
.L_x_4500:
        /* <DEDUP_REMOVED lines=13> */
.L_x_4501:
        /* <DEDUP_REMOVED lines=12> */
.L_x_4502:
        /* <DEDUP_REMOVED lines=12> */
.L_x_4503:
        /* <DEDUP_REMOVED lines=12> */
.L_x_4504:
        /* <DEDUP_REMOVED lines=12> */
.L_x_4505:
        /* <DEDUP_REMOVED lines=12> */
.L_x_4506:
        /* <DEDUP_REMOVED lines=12> */
.L_x_4507:
        /* <DEDUP_REMOVED lines=12> */
.L_x_4508:
        /* <DEDUP_REMOVED lines=12> */
.L_x_4509:
[----:B------:R-:W-:Y:S01]  /*17540*/  @!PT LDS RZ, [RZ] ;  /* 0x00000000fffff984 */ /* 0x000fe20000000800 */
[----:B------:R-:W-:Y:S01]  /*17550*/  @!PT LDS RZ, [RZ] ;  /* 0x00000000fffff984 */ /* 0x000fe20000000800 */
[----:B------:R-:W-:Y:S01]  /*17560*/  @!PT LDS RZ, [RZ] ;  /* 0x00000000fffff984 */ /* 0x000fe20000000800 */
[----:B------:R0:W-:Y:S01]  /*17570*/  LDGSTS.E.BYPASS.LTC128B.128 [R0+0x5400], desc[UR36][R2.64+0x80], !P0 ;  /* 0x0540008002007fae */ /* 0x0001e2000c101d64 */
[----:B------:R-:W-:-:S13]  /*17580*/  ISETP.LT.OR P0, PT, R5, 0x41, P1 ;  /* 0x000000410500780c */ /* 0x000fda0000f01670 */
[----:B------:R0:W-:Y:S01]  /*17590*/  LDGSTS.E.BYPASS.LTC128B.128 [R0+0x8400], desc[UR36][R2.64+0x100], !P0 ;  /* 0x0840010002007fae */ /* 0x0001e2000c101d64 */
[----:B------:R-:W-:Y:S05]  /*175a0*/  BRA `(.L_x_4510) ;  /* 0xffffffc8005c7947 */ /* 0x000fea000383ffff */
.L_x_4415:
        /* <DEDUP_REMOVED lines=8> */
.L_x_4512:
[----:B------:R-:W-:Y:S05]  /*17630*/  BSYNC B0 ;  /* 0x0000000000007941 */ /* 0x000fea0003800000 */
.L_x_4511:
[----:B------:R-:W-:Y:S05]  /*17640*/  BRA `(.L_x_4513) ;  /* 0xffffffc800e47947 */ /* 0x000fea000383ffff */
.L_x_4418:
[----:B-1----:R1:W2:Y:S02]  /*17650*/  SYNCS.PHASECHK.TRANS64.TRYWAIT P0, [R4+URZ+0x30820], R0 ;  /* 0x03082000040075a7 */ /* 0x0022a4000800017f */
[----:B--2---:R-:W-:Y:S05]  /*17660*/  @!P0 NANOSLEEP.SYNCS 0x989680 ;  /* 0x009896800000895d */ /* 0x004fea0003900000 */
[----:B------:R-:W2:Y:S02]  /*17670*/  @!P0 SYNCS.PHASECHK.TRANS64 P0, [R4+URZ+0x30820], R0 ;  /* 0x03082000040085a7 */ /* 0x000ea4000800007f */
[----:B--2---:R-:W-:Y:S05]  /*17680*/  @!P0 BRA `(.L_x_4418) ;  /* 0xfffffffc00f08947 */ /* 0x004fea000383ffff */
[----:B------:R-:W-:Y:S05]  /*17690*/  BRA `(.L_x_4514) ;  /* 0xffffffcc002c7947 */ /* 0x000fea000383ffff */
.L_x_4419:
        /* <DEDUP_REMOVED lines=11> */
.L_x_4516:
[----:B------:R-:W-:Y:S05]  /*17750*/  BSYNC B0 ;  /* 0x0000000000007941 */ /* 0x000fea0003800000 */
.L_x_4515:
[----:B------:R-:W-:Y:S05]  /*17760*/  BRA `(.L_x_4517) ;  /* 0xffffffcc00147947 */ /* 0x000fea000383ffff */
.L_x_4422:
[----:B------:R-:W-:Y:S01]  /*17770*/  BSSY B1, `(.L_x_4518) ;  /* 0x0000006000017945 */ /* 0x000fe20003800000 */
[----:B------:R-:W-:-:S07]  /*17780*/  IMAD.MOV.U32 R15, RZ, RZ, -0x1 ;  /* 0xffffffffff0f7424 */ /* 0x000fce00078e00ff */
[----:B01---5:R-:W-:Y:S05]  /*17790*/  WARPSYNC.COLLECTIVE R15, `(.L_x_4519) ;  /* 0x000000000f0c7348 */ /* 0x023fea0003c00000 */
[----:B------:R-:W-:Y:S02]  /*177a0*/  ELECT P6, UR62, PT ;  /* 0x00000000003e782f */ /* 0x000fe400038c0000 */
[----:B------:R-:W-:Y:S01]  /*177b0*/  MOV R14, UR62 ;  /* 0x0000003e000e7c02 */ /* 0x000fe20008000f00 */
[----:B01---5:R-:W-:Y:S10]  /*177c0*/  ENDCOLLECTIVE ;  /* 0x000000000000791b */ /* 0x023ff40003800000 */
.L_x_4519:
[----:B------:R-:W-:Y:S05]  /*177d0*/  BSYNC B1 ;  /* 0x0000000000017941 */ /* 0x000fea0003800000 */
.L_x_4518:
[----:B------:R-:W-:Y:S05]  /*177e0*/  BRA `(.L_x_4520) ;  /* 0xffffffcc000c7947 */ /* 0x000fea000383ffff */
.L_x_4424:
[----:B-1----:R1:W2:Y:S02]  /*177f0*/  SYNCS.PHASECHK.TRANS64.TRYWAIT P1, [R5+URZ+0x30840], R0 ;  /* 0x03084000050075a7 */ /* 0x0022a4000802017f */
[----:B--2---:R-:W-:Y:S05]  /*17800*/  @!P1 NANOSLEEP.SYNCS 0x989680 ;  /* 0x009896800000995d */ /* 0x004fea0003900000 */
[----:B------:R-:W2:Y:S02]  /*17810*/  @!P1 SYNCS.PHASECHK.TRANS64 P1, [R5+URZ+0x30840], R0 ;  /* 0x03084000050095a7 */ /* 0x000ea4000802007f */
[----:B--2---:R-:W-:Y:S05]  /*17820*/  @!P1 BRA `(.L_x_4424) ;  /* 0xfffffffc00f09947 */ /* 0x004fea000383ffff */
[----:B------:R-:W-:Y:S05]  /*17830*/  BRA `(.L_x_4521) ;  /* 0xffffffcc00347947 */ /* 0x000fea000383ffff */
.L_x_4426:
[----:B--2---:R2:W3:Y:S02]  /*17840*/  SYNCS.PHASECHK.TRANS64.TRYWAIT P1, [R23+URZ+0x30840], R2 ;  /* 0x03084002170075a7 */ /* 0x0044e4000802017f */
[----:B---3--:R-:W-:Y:S05]  /*17850*/  @!P1 NANOSLEEP.SYNCS 0x989680 ;  /* 0x009896800000995d */ /* 0x008fea0003900000 */
[----:B------:R-:W3:Y:S02]  /*17860*/  @!P1 SYNCS.PHASECHK.TRANS64 P1, [R23+URZ+0x30840], R2 ;  /* 0x03084002170095a7 */ /* 0x000ee4000802007f */
[----:B---3--:R-:W-:Y:S05]  /*17870*/  @!P1 BRA `(.L_x_4426) ;  /* 0xfffffffc00f09947 */ /* 0x008fea000383ffff */
[----:B------:R-:W-:Y:S05]  /*17880*/  BRA `(.L_x_4522) ;  /* 0xffffffcc00407947 */ /* 0x000fea000383ffff */
.L_x_4428:
[----:B---3--:R3:W4:Y:S02]  /*17890*/  SYNCS.PHASECHK.TRANS64.TRYWAIT P1, [R5+URZ+0x30860], R0 ;  /* 0x03086000050075a7 */ /* 0x008724000802017f */
[----:B----4-:R-:W-:Y:S05]  /*178a0*/  @!P1 NANOSLEEP.SYNCS 0x989680 ;  /* 0x009896800000995d */ /* 0x010fea0003900000 */
[----:B------:R-:W4:Y:S02]  /*178b0*/  @!P1 SYNCS.PHASECHK.TRANS64 P1, [R5+URZ+0x30860], R0 ;  /* 0x03086000050095a7 */ /* 0x000f24000802007f */
[----:B----4-:R-:W-:Y:S05]  /*178c0*/  @!P1 BRA `(.L_x_4428) ;  /* 0xfffffffc00f09947 */ /* 0x010fea000383ffff */
[----:B------:R-:W-:Y:S05]  /*178d0*/  BRA `(.L_x_4523) ;  /* 0xffffffcc003c7947 */ /* 0x000fea000383ffff */
.L_x_4524:
        /* <DEDUP_REMOVED lines=10> */
.L_x_15836:


//--------------------- .text._ZN7cutlass13device_kernelIN5flash11enable_sm90INS1_16FlashAttnFwdSm90INS1_25CollectiveMainloopFwdSm90ILi2EN4cute5tupleIJNS5_1CILi1EEES8_S8_EEENS6_IJNS7_ILi128EEENS7_ILi96EEENS7_ILi192EEEEEELi192ENS_10bfloat16_tEfNS_4arch4Sm90ELb0ELb1ELb0ELb1ELb1ELb0ELb0ELb1ELb1ELb1ELb0ELb0EEENS1_21CollectiveEpilogueFwdINS6_IJSA_SC_SB_EEES9_SE_SG_Li256ELb1ELb1ELb0ELb0EEENS1_36VarlenDynamicPersistentTileSchedulerILi128ELi96ELi256ELi128ELb0ELb1ELb1ELb1ELb0ELb1EEEEEEEEEvNT_6ParamsE --------------------------
	.section	.text._ZN7cutlass13device_kernelIN5flash11enable_sm90INS1_16FlashAttnFwdSm90INS1_25CollectiveMainloopFwdSm90ILi2EN4cute5tupleIJNS5_1CILi1EEES8_S8_EEENS6_IJNS7_ILi128EEENS7_ILi96EEENS7_ILi192EEEEEELi192ENS_10bfloat16_tEfNS_4arch4Sm90ELb0ELb1ELb0ELb1ELb1ELb0ELb0ELb1ELb1ELb1ELb0ELb0EEENS1_21CollectiveEpilogueFwdINS6_IJSA_SC_SB_EEES9_SE_SG_Li256ELb1ELb1ELb0ELb0EEENS1_36VarlenDynamicPersistentTileSchedulerILi128ELi96ELi256ELi128ELb0ELb1ELb1ELb1ELb0ELb1EEEEEEEEEvNT_6ParamsE,"ax",@progbits
	.align	128
.text._ZN7cutlass13device_kernelIN5flash11enable_sm90INS1_16FlashAttnFwdSm90INS1_25CollectiveMainloopFwdSm90ILi2EN4cute5tupleIJNS5_1CILi1EEES8_S8_EEENS6_IJNS7_ILi128EEENS7_ILi96EEENS7_ILi192EEEEEELi192ENS_10bfloat16_tEfNS_4arch4Sm90ELb0ELb1ELb0ELb1ELb1ELb0ELb0ELb1ELb1ELb1ELb0ELb0EEENS1_21CollectiveEpilogueFwdINS6_IJSA_SC_SB_EEES9_SE_SG_Li256ELb1ELb1ELb0ELb0EEENS1_36VarlenDynamicPersistentTileSchedulerILi128ELi96ELi256ELi128ELb0ELb1ELb1ELb1ELb0ELb1EEEEEEEEEvNT_6ParamsE:
        .type           _ZN7cutlass13device_kernelIN5flash11enable_sm90INS1_16FlashAttnFwdSm90INS1_25CollectiveMainloopFwdSm90ILi2EN4cute5tupleIJNS5_1CILi1EEES8_S8_EEENS6_IJNS7_ILi128EEENS7_ILi96EEENS7_ILi192EEEEEELi192ENS_10bfloat16_tEfNS_4arch4Sm90ELb0ELb1ELb0ELb1ELb1ELb0ELb0ELb1ELb1ELb1ELb0ELb0EEENS1_21CollectiveEpilogueFwdINS6_IJSA_SC_SB_EEES9_SE_SG_Li256ELb1ELb1ELb0ELb0EEENS1_36VarlenDynamicPersistentTileSchedulerILi128ELi96ELi256ELi128ELb0ELb1ELb1ELb1ELb0ELb1EEEEEEEEEvNT_6ParamsE,@function
        .size           _ZN7cutlass13device_kernelIN5flash11enable_sm90INS1_16FlashAttnFwdSm90INS1_25CollectiveMainloopFwdSm90ILi2EN4cute5tupleIJNS5_1CILi1EEES8_S8_EEENS6_IJNS7_ILi128EEENS7_ILi96EEENS7_ILi192EEEEEELi192ENS_10bfloat16_tEfNS_4arch4Sm90ELb0ELb1ELb0ELb1ELb1ELb0ELb0ELb1ELb1ELb1ELb0ELb0EEENS1_21CollectiveEpilogueFwdINS6_IJSA_SC_SB_EEES9_SE_SG_Li256ELb1ELb1ELb0ELb0EEENS1_36VarlenDynamicPersistentTileSchedulerILi128ELi96ELi256ELi128ELb0ELb1ELb1ELb1ELb0ELb1EEEEEEEEEvNT_6ParamsE,(.L_x_15837 - _ZN7cutlass13device_kernelIN5flash11enable_sm90INS1_16FlashAttnFwdSm90INS1_25CollectiveMainloopFwdSm90ILi2EN4cute5tupleIJNS5_1CILi1EEES8_S8_EEENS6_IJNS7_ILi128EEENS7_ILi96EEENS7_ILi192EEEEEELi192ENS_10bfloat16_tEfNS_4arch4Sm90ELb0ELb1ELb0ELb1ELb1ELb0ELb0ELb1ELb1ELb1ELb0ELb0EEENS1_21CollectiveEpilogueFwdINS6_IJSA_SC_SB_EEES9_SE_SG_Li256ELb1ELb1ELb0ELb0EEENS1_36VarlenDynamicPersistentTileSchedulerILi128ELi96ELi256ELi128ELb0ELb1ELb1ELb1ELb0ELb1EEEEEEEEEvNT_6ParamsE)
        .other          _ZN7cutlass13device_kernelIN5flash11enable_sm90INS1_16FlashAttnFwdSm90INS1_25CollectiveMainloopFwdSm90ILi2EN4cute5tupleIJNS5_1CILi1EEES8_S8_EEENS6_IJNS7_ILi128EEENS7_ILi96EEENS7_ILi192EEEEEELi192ENS_10bfloat16_tEfNS_4arch4Sm90ELb0ELb1ELb0ELb1ELb1ELb0ELb0ELb1ELb1ELb1ELb0ELb0EEENS1_21CollectiveEpilogueFwdINS6_IJSA_SC_SB_EEES9_SE_SG_Li256ELb1ELb1ELb0ELb0EEENS1_36VarlenDynamicPersistentTileSchedulerILi128ELi96ELi256ELi128ELb0ELb1ELb1ELb1ELb0ELb1EEEEEEEEEvNT_6ParamsE,@"STO_CUDA_ENTRY STV_DEFAULT"
_ZN7cutlass13device_kernelIN5flash11enable_sm90INS1_16FlashAttnFwdSm90INS1_25CollectiveMainloopFwdSm90ILi2EN4cute5tupleIJNS5_1CILi1EEES8_S8_EEENS6_IJNS7_ILi128EEENS7_ILi96EEENS7_ILi192EEEEEELi192ENS_10bfloat16_tEfNS_4arch4Sm90ELb0ELb1ELb0ELb1ELb1ELb0ELb0ELb1ELb1ELb1ELb0ELb0EEENS1_21CollectiveEpilogueFwdINS6_IJSA_SC_SB_EEES9_SE_SG_Li256ELb1ELb1ELb0ELb0EEENS1_36VarlenDynamicPersistentTileSchedulerILi128ELi96ELi256ELi128ELb0ELb1ELb1ELb1ELb0ELb1EEEEEEEEEvNT_6ParamsE:
        /* <DEDUP_REMOVED lines=45> */
.L_x_4525:
        /* <DEDUP_REMOVED lines=22> */
.L_x_4526:
        /* <DEDUP_REMOVED lines=18> */
.L_x_4527:
        /* <DEDUP_REMOVED lines=22> */
.L_x_4528:
        /* <DEDUP_REMOVED lines=22> */
.L_x_4529:
[----:B------:R-:W-:Y:S01]  /*0810*/  ISETP.NE.AND P0, PT, R3, RZ, PT ;  /* 0x000000ff0300720c */ /* 0x000fe20003f05270 */
[----:B------:R-:W-:Y:S01]  /*0820*/  IMAD.MOV.U32 R3, RZ, RZ, 0x1 ;  /* 0x00000001ff037424 */ /* 0x000fe200078e00ff */
[----:B------:R-:W-:Y:S01]  /*0830*/  NOP ;  /* 0x0000000000007918 */ /* 0x000fe20000000000 */
[----:B------:R-:W-:-:S03]  /*0840*/  ULDC.64 UR36, c[0x0][0x208] ;  /* 0x0000820000247ab9 */ /* 0x000fc60000000a00 */
[----:B------:R-:W-:-:S05]  /*0850*/  SEL R3, R3, 0x2, !P0 ;  /* 0x0000000203037807 */ /* 0x000fca0004000000 */
[----:B------:R0:W-:Y:S02]  /*0860*/  STL [R1+0x10], R3 ;  /* 0x0000100301007387 */ /* 0x0001e40000100800 */
[----:B01234-:R-:W-:Y:S06]  /*0870*/  BAR.SYNC.DEFER_BLOCKING 0x0 ;  /* 0x0000000000007b1d */ /* 0x01ffec0000010000 */
[----:B------:R-:W-:Y:S05]  /*0880*/  @!P0 BRA `(.L_x_4530) ;  /* 0x000000f800108947 */ /* 0x000fea0003800000 */
.L_x_4531:
[----:B------:R-:W-:-:S08]  /*0890*/  NOP ;  /* 0x0000000000007918 */ /* 0x000fd00000000000 */
[----:B------:R-:W0:Y:S02]  /*08a0*/  USETMAXREG.TRY_ALLOC.CTAPOOL UP0, 0xe8 ;  /* 0x000000e8000079c8 */ /* 0x000e240008000600 */
[----:B0-----:R-:W-:-:S13]  /*08b0*/  PLOP3.LUT P0, PT, PT, PT, UP0, 0x80, 0x0 ;  /* 0x000000000000781c */ /* 0x001fda0003f0f008 */
[----:B------:R-:W-:Y:S05]  /*08c0*/  @!P0 BRA `(.L_x_4531) ;  /* 0xfffffffc00f08947 */ /* 0x000fea000383ffff */
[----:B------:R-:W0:Y:S08]  /*08d0*/  S2UR UR5, SR_CgaCtaId ;  /* 0x00000000000579c3 */ /* 0x000e300000008800 */
[----:B------:R-:W-:Y:S06]  /*08e0*/  BAR.ARV 0x8, 0x180 ;  /* 0x0206000000007b1d */ /* 0x000fec0000002000 */
[----:B------:R-:W-:-:S02]  /*08f0*/  UMOV UR4, 0x400 ;  /* 0x0000040000047882 */ /* 0x000fc40000000000 */
[----:B------:R-:W-:Y:S01]  /*0900*/  BAR.SYNC.DEFER_BLOCKING 0x5, 0x180 ;  /* 0x0146000000007b1d */ /* 0x000fe20000010000 */
[----:B0-----:R-:W-:-:S09]  /*0910*/  ULEA UR4, UR5, UR4, 0x18 ;  /* 0x0000000405047291 */ /* 0x001fd2000f8ec03f */
[----:B------:R-:W0:Y:S01]  /*0920*/  LDS.128 R40, [UR4+0x308d0] ;  /* 0x0308d004ff287984 */ /* 0x000e220008000c00 */
[----:B------:R-:W-:Y:S01]  /*0930*/  ULDC UR4, c[0x0][0xc3c] ;  /* 0x00030f0000047ab9 */ /* 0x000fe20000000800 */
[----:B------:R-:W-:Y:S06]  /*0940*/  BAR.ARV 0x4, 0x180 ;  /* 0x0106000000007b1d */ /* 0x000fec0000002000 */
[----:B0-----:R-:W-:-:S13]  /*0950*/  ISETP.GE.AND P0, PT, R43, UR4, PT ;  /* 0x000000042b007c0c */ /* 0x001fda000bf06270 */
[----:B------:R-:W-:Y:S05]  /*0960*/  @P0 EXIT ;  /* 0x000000000000094d */ /* 0x000fea0003800000 */
[----:B------:R-:W2:Y:S01]  /*0970*/  LDL.LU R10, [R1+0x10] ;  /* 0x00001000010a7983 */ /* 0x000ea20000300800 */
[----:B------:R-:W-:Y:S01]  /*0980*/  VIADD R210, R0, 0xffffff80 ;  /* 0xffffff8000d27836 */ /* 0x000fe20000000000 */
[----:B------:R-:W-:Y:S01]  /*0990*/  UMOV UR38, URZ ;  /* 0x0000003f00267c82 */ /* 0x000fe20008000000 */
[----:B------:R-:W-:Y:S01]  /*09a0*/  IMAD.MOV.U32 R201, RZ, RZ, RZ ;  /* 0x000000ffffc97224 */ /* 0x000fe200078e00ff */
[----:B------:R-:W-:Y:S02]  /*09b0*/  UMOV UR39, URZ ;  /* 0x0000003f00277c82 */ /* 0x000fe40008000000 */
[----:B------:R-:W-:-:S04]  /*09c0*/  SHF.R.S32.HI R3, RZ, 0x1f, R210 ;  /* 0x0000001fff037819 */ /* 0x000fc800000114d2 */
[CC--:B------:R-:W-:Y:S02]  /*09d0*/  LEA.HI R5, R3.reuse, R210.reuse, RZ, 0x7 ;  /* 0x000000d203057211 */ /* 0x0c0fe400078f38ff */
[-C--:B------:R-:W-:Y:S02]  /*09e0*/  LEA.HI R0, R3, R210.reuse, RZ, 0x4 ;  /* 0x000000d203007211 */ /* 0x080fe400078f20ff */
[----:B------:R-:W-:Y:S02]  /*09f0*/  LOP3.LUT R7, R5, 0xffffff80, RZ, 0xc0, !PT ;  /* 0xffffff8005077812 */ /* 0x000fe400078ec0ff */
[----:B------:R-:W-:Y:S02]  /*0a00*/  SHF.R.S32.HI R9, RZ, 0x4, R0 ;  /* 0x00000004ff097819 */ /* 0x000fe40000011400 */
[----:B------:R-:W-:Y:S01]  /*0a10*/  LEA.HI R2, R3, R210, RZ, 0x5 ;  /* 0x000000d203027211 */ /* 0x000fe200078f28ff */
[----:B------:R-:W-:Y:S01]  /*0a20*/  IMAD.IADD R202, R210, 0x1, -R7 ;  /* 0x00000001d2ca7824 */ /* 0x000fe200078e0a07 */
[----:B------:R-:W-:-:S02]  /*0a30*/  LOP3.LUT R7, R0, 0x3fffff0, RZ, 0xc0, !PT ;  /* 0x03fffff000077812 */ /* 0x000fc400078ec0ff */
[----:B------:R-:W-:Y:S01]  /*0a40*/  LEA.HI R0, R0, R9, RZ, 0x1 ;  /* 0x0000000900007211 */ /* 0x000fe200078f08ff */
[----:B------:R-:W-:Y:S01]  /*0a50*/  IMAD.SHL.U32 R2, R2, 0x20, RZ ;  /* 0x0000002002027824 */ /* 0x000fe200078e00ff */
[----:B------:R-:W-:Y:S01]  /*0a60*/  SHF.R.S32.HI R11, RZ, 0x1f, R202 ;  /* 0x0000001fff0b7819 */ /* 0x000fe200000114ca */
[----:B------:R-:W-:Y:S01]  /*0a70*/  IMAD.IADD R7, R210, 0x1, -R7 ;  /* 0x00000001d2077824 */ /* 0x000fe200078e0a07 */
[----:B------:R-:W-:Y:S02]  /*0a80*/  LOP3.LUT R0, R0, 0x1ffffffe, RZ, 0xc0, !PT ;  /* 0x1ffffffe00007812 */ /* 0x000fe400078ec0ff */
[----:B------:R-:W-:Y:S02]  /*0a90*/  LEA.HI R4, R11, R202, RZ, 0x2 ;  /* 0x000000ca0b047211 */ /* 0x000fe400078f10ff */
[----:B------:R-:W-:Y:S01]  /*0aa0*/  LEA.HI R8, R3, R210, RZ, 0x2 ;  /* 0x000000d203087211 */ /* 0x000fe200078f10ff */
[----:B------:R-:W-:Y:S01]  /*0ab0*/  IMAD.IADD R0, R9, 0x1, -R0 ;  /* 0x0000000109007824 */ /* 0x000fe200078e0a00 */
[----:B------:R-:W-:-:S02]  /*0ac0*/  SHF.R.S32.HI R6, RZ, 0x2, R4 ;  /* 0x00000002ff067819 */ /* 0x000fc40000011404 */
[----:B------:R-:W-:Y:S02]  /*0ad0*/  SHF.R.S32.HI R13, RZ, 0x1f, R4 ;  /* 0x0000001fff0d7819 */ /* 0x000fe40000011404 */
[----:B------:R-:W-:Y:S02]  /*0ae0*/  LOP3.LUT R9, R8, 0xfffffffc, RZ, 0xc0, !PT ;  /* 0xfffffffc08097812 */ /* 0x000fe400078ec0ff */
[----:B------:R-:W-:Y:S02]  /*0af0*/  LEA.HI R3, R3, R210, RZ, 0x3 ;  /* 0x000000d203037211 */ /* 0x000fe400078f18ff */
[----:B------:R-:W-:Y:S01]  /*0b00*/  LEA.HI R13, R13, R6, RZ, 0x3 ;  /* 0x000000060d0d7211 */ /* 0x000fe200078f18ff */
[----:B------:R-:W-:Y:S01]  /*0b10*/  IMAD.IADD R9, R210, 0x1, -R9 ;  /* 0x00000001d2097824 */ /* 0x000fe200078e0a09 */
[----:B------:R-:W-:Y:S02]  /*0b20*/  SHF.R.S32.HI R204, RZ, 0x7, R5 ;  /* 0x00000007ffcc7819 */ /* 0x000fe40000011405 */
[----:B------:R-:W-:-:S02]  /*0b30*/  LOP3.LUT R2, R2, 0xfffffc00, RZ, 0xc0, !PT ;  /* 0xfffffc0002027812 */ /* 0x000fc400078ec0ff */
[----:B------:R-:W-:Y:S02]  /*0b40*/  LOP3.LUT R197, R3, 0xfffffff8, RZ, 0xc0, !PT ;  /* 0xfffffff803c57812 */ /* 0x000fe400078ec0ff */
[----:B------:R-:W-:Y:S01]  /*0b50*/  LOP3.LUT R13, R13, 0xfffffff8, RZ, 0xc0, !PT ;  /* 0xfffffff80d0d7812 */ /* 0x000fe200078ec0ff */
[----:B------:R-:W-:Y:S01]  /*0b60*/  IMAD R7, R7, 0x40, R2 ;  /* 0x0000004007077824 */ /* 0x000fe200078e0202 */
[----:B------:R-:W-:Y:S01]  /*0b70*/  LEA.HI R11, R11, R202, RZ, 0x5 ;  /* 0x000000ca0b0b7211 */ /* 0x000fe200078f28ff */
[----:B------:R-:W-:Y:S01]  /*0b80*/  IMAD.IADD R197, R210, 0x1, -R197 ;  /* 0x00000001d2c57824 */ /* 0x000fe200078e0ac5 */
[----:B------:R-:W-:Y:S01]  /*0b90*/  LEA.HI R5, R5, R204, RZ, 0x1 ;  /* 0x000000cc05057211 */ /* 0x000fe200078f08ff */
[----:B------:R-:W-:Y:S01]  /*0ba0*/  IMAD.IADD R6, R6, 0x1, -R13 ;  /* 0x0000000106067824 */ /* 0x000fe200078e0a0d */
[----:B------:R-:W-:Y:S01]  /*0bb0*/  SHF.R.S32.HI R11, RZ, 0x5, R11 ;  /* 0x00000005ff0b7819 */ /* 0x000fe2000001140b */
[----:B------:R-:W-:Y:S01]  /*0bc0*/  IMAD.SHL.U32 R193, R197, 0x8, RZ ;  /* 0x00000008c5c17824 */ /* 0x000fe200078e00ff */
[----:B------:R-:W-:Y:S01]  /*0bd0*/  LEA.HI R2, R9, R9, RZ, 0x1 ;  /* 0x0000000909027211 */ /* 0x000fe200078f08ff */
[----:B------:R-:W-:Y:S01]  /*0be0*/  IMAD R206, R0, 0x8, R7 ;  /* 0x0000000800ce7824 */ /* 0x000fe200078e0207 */
[----:B------:R-:W-:Y:S01]  /*0bf0*/  LOP3.LUT R5, R5, 0x3fffffe, RZ, 0xc0, !PT ;  /* 0x03fffffe05057812 */ /* 0x000fe200078ec0ff */
[----:B------:R-:W-:Y:S01]  /*0c00*/  IMAD R6, R11, 0x10, R6 ;  /* 0x000000100b067824 */ /* 0x000fe200078e0206 */
[----:B------:R-:W-:Y:S01]  /*0c10*/  LOP3.LUT R2, R2, 0x1ffffffe, RZ, 0xc0, !PT ;  /* 0x1ffffffe02027812 */ /* 0x000fe200078ec0ff */
[C---:B------:R-:W-:Y:S01]  /*0c20*/  VIADD R195, R193.reuse, 0x40 ;  /* 0x00000040c1c37836 */ /* 0x040fe20000000000 */
[----:B------:R-:W-:Y:S01]  /*0c30*/  LOP3.LUT R23, R4, 0x7ffffffc, RZ, 0xc0, !PT ;  /* 0x7ffffffc04177812 */ /* 0x000fe200078ec0ff */
[----:B------:R-:W-:Y:S01]  /*0c40*/  IMAD.IADD R5, R204, 0x1, -R5 ;  /* 0x00000001cc057824 */ /* 0x000fe200078e0a05 */
[----:B------:R-:W-:Y:S01]  /*0c50*/  SHF.R.S32.HI R200, RZ, 0x3, R3 ;  /* 0x00000003ffc87819 */ /* 0x000fe20000011403 */
[----:B------:R-:W-:Y:S01]  /*0c60*/  VIADD R196, R193, 0x80 ;  /* 0x00000080c1c47836 */ /* 0x000fe20000000000 */
[----:B------:R-:W-:Y:S01]  /*0c70*/  SHF.R.S32.HI R209, RZ, 0x1f, R193 ;  /* 0x0000001fffd17819 */ /* 0x000fe200000114c1 */
[----:B------:R-:W-:Y:S01]  /*0c80*/  IMAD.IADD R2, R9, 0x1, -R2 ;  /* 0x0000000109027824 */ /* 0x000fe200078e0a02 */
[----:B------:R-:W-:Y:S01]  /*0c90*/  SHF.R.S32.HI R208, RZ, 0x1f, R195 ;  /* 0x0000001fffd07819 */ /* 0x000fe200000114c3 */
[----:B------:R-:W-:Y:S01]  /*0ca0*/  IMAD R205, R5, 0x40, R6 ;  /* 0x0000004005cd7824 */ /* 0x000fe200078e0206 */
[----:B------:R-:W-:Y:S01]  /*0cb0*/  SHF.R.S32.HI R207, RZ, 0x1f, R196 ;  /* 0x0000001fffcf7819 */ /* 0x000fe200000114c4 */
[----:B------:R-:W-:-:S02]  /*0cc0*/  IMAD.IADD R23, R202, 0x1, -R23 ;  /* 0x00000001ca177824 */ /* 0x000fc400078e0a17 */
[----:B------:R-:W-:Y:S01]  /*0cd0*/  IMAD R192, R2, 0x8, R205 ;  /* 0x0000000802c07824 */ /* 0x000fe200078e02cd */
[----:B--2---:R-:W-:-:S07]  /*0ce0*/  LOP3.LUT R19, R10, 0x1, RZ, 0xfc, !PT ;  /* 0x000000010a137812 */ /* 0x004fce00078efcff */
.L_x_4639:
[----:B0---4-:R-:W0:Y:S01]  /*0cf0*/  LDC.64 R2, c[0x0][0xa28] ;  /* 0x00028a00ff027b82 */ /* 0x011e220000000a00 */
[----:B------:R-:W-:Y:S01]  /*0d00*/  IMAD.MOV.U32 R0, RZ, RZ, RZ ;  /* 0x000000ffff007224 */ /* 0x000fe200078e00ff */
[----:B------:R-:W-:Y:S01]  /*0d10*/  ULDC.64 UR4, c[0x0][0x418] ;  /* 0x0001060000047ab9 */ /* 0x000fe20000000a00 */
[----:B------:R-:W-:-:S05]  /*0d20*/  ULDC.64 UR6, c[0x0][0xa20] ;  /* 0x0002880000067ab9 */ /* 0x000fca0000000a00 */
[----:B--23--:R-:W1:Y:S01]  /*0d30*/  LDC.64 R4, c[0x0][0xa18] ;  /* 0x00028600ff047b82 */ /* 0x00ce620000000a00 */
[----:B0-----:R-:W-:-:S04]  /*0d40*/  ISETP.NE.U32.AND P0, PT, R2, RZ, PT ;  /* 0x000000ff0200720c */ /* 0x001fc80003f05070 */
[----:B------:R-:W-:Y:S02]  /*0d50*/  ISETP.NE.AND.EX P0, PT, R3, RZ, PT, P0 ;  /* 0x000000ff0300720c */ /* 0x000fe40003f05300 */
[----:B-1----:R-:W-:-:S04]  /*0d60*/  ISETP.NE.U32.AND P1, PT, R4, RZ, PT ;  /* 0x000000ff0400720c */ /* 0x002fc80003f25070 */
[----:B------:R-:W-:-:S07]  /*0d70*/  ISETP.NE.AND.EX P1, PT, R5, RZ, PT, P1 ;  /* 0x000000ff0500720c */ /* 0x000fce0003f25310 */
[----:B------:R-:W0:Y:S08]  /*0d80*/  @P0 LDC.64 R2, c[0x0][0xa28] ;  /* 0x00028a00ff020b82 */ /* 0x000e300000000a00 */
[----:B------:R-:W1:Y:S01]  /*0d90*/  @P1 LDC.64 R4, c[0x0][0xa18] ;  /* 0x00028600ff041b82 */ /* 0x000e620000000a00 */
[----:B0-----:R-:W-:-:S05]  /*0da0*/  @P0 IMAD.WIDE R2, R43, 0x4, R2 ;  /* 0x000000042b020825 */ /* 0x001fca00078e0202 */
[----:B------:R0:W5:Y:S01]  /*0db0*/  @P0 LDG.E R0, desc[UR36][R2.64] ;  /* 0x0000002402000981 */ /* 0x000162000c1e1900 */
[----:B-1----:R-:W-:-:S05]  /*0dc0*/  @P1 IMAD.WIDE R4, R43, 0x4, R4 ;  /* 0x000000042b041825 */ /* 0x002fca00078e0204 */
[----:B------:R0:W5:Y:S01]  /*0dd0*/  @P1 LDG.E R18, desc[UR36][R4.64] ;  /* 0x0000002404121981 */ /* 0x000162000c1e1900 */
[----:B------:R-:W-:Y:S01]  /*0de0*/  UISETP.NE.U32.AND UP0, UPT, UR4, URZ, UPT ;  /* 0x0000003f0400728c */ /* 0x000fe2000bf05070 */
[----:B------:R-:W-:Y:S01]  /*0df0*/  ISETP.NE.U32.AND P2, PT, RZ, UR6, PT ;  /* 0x00000006ff007c0c */ /* 0x000fe2000bf45070 */
[----:B------:R-:W-:Y:S01]  /*0e00*/  IMAD.MOV.U32 R198, RZ, RZ, R42 ;  /* 0x000000ffffc67224 */ /* 0x000fe200078e002a */
[----:B------:R-:W-:Y:S01]  /*0e10*/  ULDC UR4, c[0x0][0x424] ;  /* 0x0001090000047ab9 */ /* 0x000fe20000000800 */
[----:B------:R-:W-:Y:S01]  /*0e20*/  UISETP.NE.AND.EX UP0, UPT, UR5, URZ, UPT, UP0 ;  /* 0x0000003f0500728c */ /* 0x000fe2000bf05300 */
[----:B------:R-:W-:Y:S02]  /*0e30*/  ISETP.NE.AND.EX P2, PT, RZ, UR7, PT, P2 ;  /* 0x00000007ff007c0c */ /* 0x000fe4000bf45320 */
[----:B------:R-:W-:Y:S01]  /*0e40*/  ULDC UR5, c[0x0][0x2f0] ;  /* 0x0000bc0000057ab9 */ /* 0x000fe20000000800 */
[----:B------:R-:W-:-:S04]  /*0e50*/  USEL UR4, UR4, 0x1, UP0 ;  /* 0x0000000104047887 */ /* 0x000fc80008000000 */
[----:B------:R-:W-:Y:S01]  /*0e60*/  UIMAD UR4, UR4, UR5, URZ ;  /* 0x00000005040472a4 */ /* 0x000fe2000f8e023f */
[----:B0-----:R-:W-:Y:S11]  /*0e70*/  @P1 BRA `(.L_x_4532) ;  /* 0x0000000000281947 */ /* 0x001ff60003800000 */
[----:B------:R-:W-:Y:S01]  /*0e80*/  ULDC.64 UR6, c[0x0][0xa00] ;  /* 0x0002800000067ab9 */ /* 0x000fe20000000a00 */
[----:B-----5:R-:W0:Y:S01]  /*0e90*/  LDC R18, c[0x0][0x288] ;  /* 0x0000a200ff127b82 */ /* 0x020e220000000800 */
[----:B------:R-:W-:-:S04]  /*0ea0*/  ISETP.NE.U32.AND P0, PT, RZ, UR6, PT ;  /* 0x00000006ff007c0c */ /* 0x000fc8000bf05070 */
[----:B------:R-:W-:-:S13]  /*0eb0*/  ISETP.NE.AND.EX P0, PT, RZ, UR7, PT, P0 ;  /* 0x00000007ff007c0c */ /* 0x000fda000bf05300 */
[----:B------:R-:W-:Y:S05]  /*0ec0*/  @!P0 BRA `(.L_x_4532) ;  /* 0x0000000000148947 */ /* 0x000fea0003800000 */
[----:B------:R-:W1:Y:S02]  /*0ed0*/  LDC.64 R2, c[0x0][0xa00] ;  /* 0x00028000ff027b82 */ /* 0x000e640000000a00 */
[----:B-1----:R-:W-:-:S05]  /*0ee0*/  IMAD.WIDE R2, R43, 0x4, R2 ;  /* 0x000000042b027825 */ /* 0x002fca00078e0202 */
[----:B0-----:R-:W2:Y:S04]  /*0ef0*/  LDG.E R18, desc[UR36][R2.64] ;  /* 0x0000002402127981 */ /* 0x001ea8000c1e1900 */
[----:B------:R-:W2:Y:S02]  /*0f00*/  LDG.E R5, desc[UR36][R2.64+0x4] ;  /* 0x0000042402057981 */ /* 0x000ea4000c1e1900 */
[----:B--2---:R-:W-:-:S07]  /*0f10*/  IMAD.IADD R18, R5, 0x1, -R18 ;  /* 0x0000000105127824 */ /* 0x004fce00078e0a12 */
.L_x_4532:
[----:B------:R-:W-:Y:S02]  /*0f20*/  IMAD.U32 R17, RZ, RZ, UR4 ;  /* 0x00000004ff117e24 */ /* 0x000fe4000f8e00ff */
[----:B------:R-:W-:Y:S01]  /*0f30*/  IMAD.MOV.U32 R199, RZ, RZ, R43 ;  /* 0x000000ffffc77224 */ /* 0x000fe200078e002b */
[----:B------:R-:W-:Y:S06]  /*0f40*/  @!P2 BRA `(.L_x_4533) ;  /* 0x000000000010a947 */ /* 0x000fec0003800000 */
[----:B------:R-:W1:Y:S02]  /*0f50*/  LDC.64 R2, c[0x0][0xa20] ;  /* 0x00028800ff027b82 */ /* 0x000e640000000a00 */
[----:B-1----:R-:W-:-:S05]  /*0f60*/  IMAD.WIDE R2, R43, 0x4, R2 ;  /* 0x000000042b027825 */ /* 0x002fca00078e0202 */
[----:B------:R1:W5:Y:S01]  /*0f70*/  LDG.E R17, desc[UR36][R2.64] ;  /* 0x0000002402117981 */ /* 0x000362000c1e1900 */
[----:B------:R-:W-:Y:S05]  /*0f80*/  BRA `(.L_x_4534) ;  /* 0x0000000000247947 */ /* 0x000fea0003800000 */
.L_x_4533:
[----:B------:R-:W-:Y:S02]  /*0f90*/  ULDC.64 UR4, c[0x0][0xa08] ;  /* 0x0002820000047ab9 */ /* 0x000fe40000000a00 */
[----:B------:R-:W-:-:S04]  /*0fa0*/  ISETP.NE.U32.AND P0, PT, RZ, UR4, PT ;  /* 0x00000004ff007c0c */ /* 0x000fc8000bf05070 */
[----:B------:R-:W-:-:S13]  /*0fb0*/  ISETP.NE.AND.EX P0, PT, RZ, UR5, PT, P0 ;  /* 0x00000005ff007c0c */ /* 0x000fda000bf05300 */
[----:B------:R-:W-:Y:S05]  /*0fc0*/  @!P0 BRA `(.L_x_4534) ;  /* 0x0000000000148947 */ /* 0x000fea0003800000 */
[----:B------:R-:W1:Y:S02]  /*0fd0*/  LDC.64 R2, c[0x0][0xa08] ;  /* 0x00028200ff027b82 */ /* 0x000e640000000a00 */
[----:B-1----:R-:W-:-:S05]  /*0fe0*/  IMAD.WIDE R2, R43, 0x4, R2 ;  /* 0x000000042b027825 */ /* 0x002fca00078e0202 */
[----:B------:R-:W2:Y:S04]  /*0ff0*/  LDG.E R17, desc[UR36][R2.64] ;  /* 0x0000002402117981 */ /* 0x000ea8000c1e1900 */
[----:B------:R-:W2:Y:S02]  /*1000*/  LDG.E R4, desc[UR36][R2.64+0x4] ;  /* 0x0000042402047981 */ /* 0x000ea4000c1e1900 */
[----:B--2---:R-:W-:-:S07]  /*1010*/  IMAD.IADD R17, R4, 0x1, -R17 ;  /* 0x0000000104117824 */ /* 0x004fce00078e0a11 */
.L_x_4534:
[----:B------:R-:W2:Y:S01]  /*1020*/  LDC R203, c[0x0][0x448] ;  /* 0x00011200ffcb7b82 */ /* 0x000ea20000000800 */
[----:B------:R-:W-:Y:S01]  /*1030*/  IMAD.SHL.U32 R22, R41, 0x80, RZ ;  /* 0x0000008029167824 */ /* 0x000fe200078e00ff */
[----:B------:R-:W-:Y:S01]  /*1040*/  LOP3.LUT R16, R16, 0xffefffff, RZ, 0xc0, !PT ;  /* 0xffefffff10107812 */ /* 0x000fe200078ec0ff */
[----:B-----5:R-:W-:Y:S02]  /*1050*/  IMAD.IADD R17, R17, 0x1, -R0 ;  /* 0x0000000111117824 */ /* 0x020fe400078e0a00 */
[----:B-1----:R-:W-:-:S03]  /*1060*/  VIADD R2, R22, 0x7f ;  /* 0x0000007f16027836 */ /* 0x002fc60000000000 */
[----:B------:R-:W1:Y:S01]  /*1070*/  LDC.64 R8, c[0x0][0x9e0] ;  /* 0x00027800ff087b82 */ /* 0x000e620000000a00 */
[----:B--2---:R-:W-:Y:S02]  /*1080*/  ISETP.NE.AND P2, PT, R203, 0x1, PT ;  /* 0x00000001cb00780c */ /* 0x004fe40003f45270 */
[----:B-1----:R-:W-:-:S11]  /*1090*/  ISETP.GE.AND P1, PT, R9, 0x1, PT ;  /* 0x000000010900780c */ /* 0x002fd60003f26270 */
[----:B------:R-:W1:Y:S01]  /*10a0*/  @P2 LDC R3, c[0x0][0x44c] ;  /* 0x00011300ff032b82 */ /* 0x000e620000000800 */
[----:B------:R-:W-:-:S04]  /*10b0*/  @P2 LOP3.LUT R16, R16, 0x100000, RZ, 0xfc, !PT ;  /* 0x0010000010102812 */ /* 0x000fc800078efcff */
[----:B------:R-:W-:-:S03]  /*10c0*/  LOP3.LUT R16, R16, 0xfff7ffff, RZ, 0xc0, !PT ;  /* 0xfff7ffff10107812 */ /* 0x000fc600078ec0ff */
[----:B------:R-:W2:Y:S01]  /*10d0*/  @P2 LDC R5, c[0x0][0x450] ;  /* 0x00011400ff052b82 */ /* 0x000ea20000000800 */
[----:B------:R-:W-:Y:S01]  /*10e0*/  @P1 LOP3.LUT R16, R16, 0x80000, RZ, 0xfc, !PT ;  /* 0x0008000010101812 */ /* 0x000fe200078efcff */
[----:B-1----:R-:W-:Y:S01]  /*10f0*/  @P2 IMAD.HI.U32 R0, R2, R3, RZ ;  /* 0x0000000302002227 */ /* 0x002fe200078e00ff */
[----:B0-----:R-:W-:-:S04]  /*1100*/  IADD3 R3, R17, 0x1, -R18 ;  /* 0x0000000111037810 */ /* 0x001fc80007ffe812 */
        /* <DEDUP_REMOVED lines=14> */
.L_x_4536:
[----:B------:R-:W-:-:S13]  /*11f0*/  ISETP.NE.AND P0, PT, R9, 0x1, PT ;  /* 0x000000010900780c */ /* 0x000fda0003f05270 */
[----:B------:R-:W0:Y:S02]  /*1200*/  @P0 LDC.64 R4, c[0x0][0x9e8] ;  /* 0x00027a00ff040b82 */ /* 0x000e240000000a00 */
[----:B0-----:R-:W-:-:S05]  /*1210*/  @P0 IMAD.HI.U32 R4, R2, R4, RZ ;  /* 0x0000000402040227 */ /* 0x001fca00078e00ff */
[----:B------:R-:W-:-:S07]  /*1220*/  @P0 SHF.R.U32.HI R2, RZ, R5, R4 ;  /* 0x00000005ff020219 */ /* 0x000fce0000011604 */
.L_x_4537:
[----:B------:R-:W-:-:S05]  /*1230*/  IMAD R3, R2, R9, R9 ;  /* 0x0000000902037224 */ /* 0x000fca00078e0209 */
[----:B------:R-:W-:-:S07]  /*1240*/  VIMNMX R0, R0, R3, PT ;  /* 0x0000000300007248 */ /* 0x000fce0003fe0100 */
.L_x_4535:
[----:B------:R-:W0:Y:S01]  /*1250*/  @P2 LDC R3, c[0x0][0x44c] ;  /* 0x00011300ff032b82 */ /* 0x000e220000000800 */
[----:B------:R-:W-:Y:S01]  /*1260*/  VIADD R2, R0, 0x5f ;  /* 0x0000005f00027836 */ /* 0x000fe20000000000 */
[----:B------:R-:W-:Y:S01]  /*1270*/  ULDC UR4, c[0x0][0x9dc] ;  /* 0x0002770000047ab9 */ /* 0x000fe20000000800 */
[----:B------:R-:W-:Y:S02]  /*1280*/  VIADD R0, R17, 0x5f ;  /* 0x0000005f11007836 */ /* 0x000fe40000000000 */
[----:B------:R-:W-:Y:S02]  /*1290*/  IMAD.MOV.U32 R7, RZ, RZ, R22 ;  /* 0x000000ffff077224 */ /* 0x000fe400078e0016 */
[----:B------:R-:W-:Y:S01]  /*12a0*/  IMAD.HI R0, R0, 0x2aaaaaab, RZ ;  /* 0x2aaaaaab00007827 */ /* 0x000fe200078e02ff */
[----:B------:R-:W1:Y:S03]  /*12b0*/  @P2 LDC R4, c[0x0][0x450] ;  /* 0x00011400ff042b82 */ /* 0x000e660000000800 */
[----:B------:R-:W-:-:S04]  /*12c0*/  IMAD.HI R2, R2, 0x2aaaaaab, RZ ;  /* 0x2aaaaaab02027827 */ /* 0x000fc800078e02ff */
[----:B------:R-:W-:Y:S01]  /*12d0*/  IMAD.IADD R74, R17, 0x1, -R18 ;  /* 0x00000001114a7824 */ /* 0x000fe200078e0a12 */
[----:B------:R-:W-:-:S04]  /*12e0*/  SHF.R.U32.HI R5, RZ, 0x1f, R2 ;  /* 0x0000001fff057819 */ /* 0x000fc80000011602 */
[----:B------:R-:W-:Y:S01]  /*12f0*/  LEA.HI.SX32 R72, R2, R5, 0x1c ;  /* 0x0000000502487211 */ /* 0x000fe200078fe2ff */
[----:B0-----:R-:W-:-:S05]  /*1300*/  @P2 IMAD.HI.U32 R3, R22, R3, RZ ;  /* 0x0000000316032227 */ /* 0x001fca00078e00ff */
[----:B-1----:R-:W-:Y:S02]  /*1310*/  @P2 SHF.R.U32.HI R7, RZ, R4, R3 ;  /* 0x00000004ff072219 */ /* 0x002fe40000011603 */
[----:B------:R-:W-:-:S04]  /*1320*/  SHF.R.U32.HI R3, RZ, 0x1f, R0 ;  /* 0x0000001fff037819 */ /* 0x000fc80000011600 */
[----:B------:R-:W-:Y:S01]  /*1330*/  LEA.HI.SX32 R3, R0, R3, 0x1c ;  /* 0x0000000300037211 */ /* 0x000fe200078fe2ff */
[----:B------:R-:W-:-:S03]  /*1340*/  IMAD.IADD R0, R74, 0x1, R7 ;  /* 0x000000014a007824 */ /* 0x000fc600078e0207 */
[----:B------:R-:W-:Y:S01]  /*1350*/  VIMNMX R72, R3, R72, PT ;  /* 0x0000004803487248 */ /* 0x000fe20003fe0100 */
[----:B------:R-:W-:Y:S01]  /*1360*/  VIADD R2, R0, -UR4 ;  /* 0x8000000400027c36 */ /* 0x000fe20008000000 */
[----:B------:R-:W-:Y:S06]  /*1370*/  @!P1 BRA `(.L_x_4538) ;  /* 0x00000000003c9947 */ /* 0x000fec0003800000 */
        /* <DEDUP_REMOVED lines=9> */
.L_x_4539:
[----:B------:R-:W-:-:S13]  /*1410*/  ISETP.NE.AND P0, PT, R9, 0x1, PT ;  /* 0x000000010900780c */ /* 0x000fda0003f05270 */
[----:B------:R-:W0:Y:S02]  /*1420*/  @P0 LDC.64 R4, c[0x0][0x9e8] ;  /* 0x00027a00ff040b82 */ /* 0x000e240000000a00 */
[----:B0-----:R-:W-:-:S05]  /*1430*/  @P0 IMAD.HI.U32 R4, R0, R4, RZ ;  /* 0x0000000400040227 */ /* 0x001fca00078e00ff */
[----:B------:R-:W-:-:S07]  /*1440*/  @P0 SHF.R.U32.HI R0, RZ, R5, R4 ;  /* 0x00000005ff000219 */ /* 0x000fce0000011604 */
.L_x_4540:
[----:B------:R-:W-:-:S05]  /*1450*/  IMAD R3, R0, R9, RZ ;  /* 0x0000000900037224 */ /* 0x000fca00078e02ff */
[----:B------:R-:W-:-:S07]  /*1460*/  VIMNMX R2, R2, R3, !PT ;  /* 0x0000000302027248 */ /* 0x000fce0007fe0100 */
.L_x_4538:
[----:B------:R-:W-:Y:S01]  /*1470*/  IMAD.HI R2, R2, 0x2aaaaaab, RZ ;  /* 0x2aaaaaab02027827 */ /* 0x000fe200078e02ff */
[----:B------:R-:W-:Y:S02]  /*1480*/  PLOP3.LUT P0, PT, PT, PT, PT, 0x80, 0x0 ;  /* 0x000000000000781c */ /* 0x000fe40003f0f070 */
[----:B------:R-:W-:Y:S02]  /*1490*/  CS2R R118, SRZ ;  /* 0x0000000000767805 */ /* 0x000fe4000001ff00 */
[----:B------:R-:W-:Y:S02]  /*14a0*/  CS2R R116, SRZ ;  /* 0x0000000000747805 */ /* 0x000fe4000001ff00 */
[----:B------:R-:W-:Y:S02]  /*14b0*/  CS2R R114, SRZ ;  /* 0x0000000000727805 */ /* 0x000fe4000001ff00 */
[----:B------:R-:W-:Y:S02]  /*14c0*/  SHF.R.U32.HI R5, RZ, 0x1f, R2 ;  /* 0x0000001fff057819 */ /* 0x000fe40000011602 */
[----:B------:R-:W-:-:S02]  /*14d0*/  CS2R R112, SRZ ;  /* 0x0000000000707805 */ /* 0x000fc4000001ff00 */
[----:B------:R-:W-:Y:S02]  /*14e0*/  CS2R R110, SRZ ;  /* 0x00000000006e7805 */ /* 0x000fe4000001ff00 */
[----:B------:R-:W-:Y:S02]  /*14f0*/  CS2R R108, SRZ ;  /* 0x00000000006c7805 */ /* 0x000fe4000001ff00 */
[----:B------:R-:W-:Y:S02]  /*1500*/  LEA.HI.SX32 R5, R2, R5, 0x1c ;  /* 0x0000000502057211 */ /* 0x000fe400078fe2ff */
[----:B------:R-:W-:Y:S02]  /*1510*/  CS2R R2, SRZ ;  /* 0x0000000000027805 */ /* 0x000fe4000001ff00 */
[----:B------:R-:W-:Y:S02]  /*1520*/  CS2R R106, SRZ ;  /* 0x00000000006a7805 */ /* 0x000fe4000001ff00 */
[----:B------:R-:W-:-:S02]  /*1530*/  CS2R R104, SRZ ;  /* 0x0000000000687805 */ /* 0x000fc4000001ff00 */
[----:B------:R-:W-:Y:S02]  /*1540*/  VIMNMX R194, RZ, R5, !PT ;  /* 0x00000005ffc27248 */ /* 0x000fe40007fe0100 */
[----:B------:R-:W-:Y:S02]  /*1550*/  CS2R R56, SRZ ;  /* 0x0000000000387805 */ /* 0x000fe4000001ff00 */
[----:B------:R-:W-:Y:S02]  /*1560*/  CS2R R98, SRZ ;  /* 0x0000000000627805 */ /* 0x000fe4000001ff00 */
[----:B------:R-:W-:Y:S02]  /*1570*/  CS2R R100, SRZ ;  /* 0x0000000000647805 */ /* 0x000fe4000001ff00 */
[----:B------:R-:W-:Y:S02]  /*1580*/  ISETP.GT.AND P1, PT, R72, R194, PT ;  /* 0x000000c24800720c */ /* 0x000fe40003f24270 */
        /* <DEDUP_REMOVED lines=38> */
[----:B------:R-:W-:-:S02]  /*17f0*/  IMAD.MOV.U32 R28, RZ, RZ, RZ ;  /* 0x000000ffff1c7224 */ /* 0x000fc400078e00ff */
        /* <DEDUP_REMOVED lines=33> */
.L_x_4542:
[----:B------:R-:W-:Y:S02]  /*1a10*/  LEA.HI R0, R201, R201, RZ, 0x1 ;  /* 0x000000c9c9007211 */ /* 0x000fe400078f08ff */
[----:B------:R-:W-:Y:S02]  /*1a20*/  ISETP.NE.AND P0, PT, R19, 0x3, PT ;  /* 0x000000031300780c */ /* 0x000fe40003f05270 */
[----:B------:R-:W-:-:S05]  /*1a30*/  LOP3.LUT R0, R0, 0xfffffffe, RZ, 0xc0, !PT ;  /* 0xfffffffe00007812 */ /* 0x000fca00078ec0ff */
[----:B------:R-:W-:-:S05]  /*1a40*/  IMAD.IADD R0, R201, 0x1, -R0 ;  /* 0x00000001c9007824 */ /* 0x000fca00078e0a00 */
[----:B------:R-:W-:-:S04]  /*1a50*/  SHF.L.U32 R0, R0, 0x1f, RZ ;  /* 0x0000001f00007819 */ /* 0x000fc800000006ff */
[----:B------:R-:W0:Y:S02]  /*1a60*/  SYNCS.PHASECHK.TRANS64.TRYWAIT P1, [UR40+0x30800], R0 ;  /* 0x03080000ff0075a7 */ /* 0x000e240008020168 */
[----:B0-----:R-:W-:Y:S05]  /*1a70*/  @!P1 BRA `(.L_x_4543) ;  /* 0x0000014000a89947 */ /* 0x001fea0003800000 */
.L_x_4734:
[----:B------:R-:W-:Y:S05]  /*1a80*/  @!P0 BRA `(.L_x_4544) ;  /* 0x0000000000048947 */ /* 0x000fea0003800000 */
[----:B------:R-:W-:Y:S01]  /*1a90*/  BPT.TRAP 0x1 ;  /* 0x000000040000795c */ /* 0x000fe20000300000 */
.L_x_4544:
[----:B0-----:R-:W-:Y:S02]  /*1aa0*/  IMAD.U32 R3, RZ, RZ, UR39 ;  /* 0x00000027ff037e24 */ /* 0x001fe4000f8e00ff */
[----:B------:R-:W-:-:S03]  /*1ab0*/  IMAD.U32 R0, RZ, RZ, UR38 ;  /* 0x00000026ff007e24 */ /* 0x000fc6000f8e00ff */
[----:B------:R-:W-:Y:S02]  /*1ac0*/  LEA R3, R3, UR40, 0x3 ;  /* 0x0000002803037c11 */ /* 0x000fe4000f8e18ff */
[----:B------:R-:W-:-:S04]  /*1ad0*/  SHF.L.U32 R0, R0, 0x1f, RZ ;  /* 0x0000001f00007819 */ /* 0x000fc800000006ff */
[----:B------:R0:W1:Y:S01]  /*1ae0*/  SYNCS.PHASECHK.TRANS64.TRYWAIT P1, [R3+URZ+0x30830], R0 ;  /* 0x03083000030075a7 */ /* 0x000062000802017f */
[----:B------:R-:W-:Y:S05]  /*1af0*/  @!P0 BRA `(.L_x_4545) ;  /* 0x0000000000048947 */ /* 0x000fea0003800000 */
[----:B------:R-:W-:Y:S01]  /*1b00*/  BPT.TRAP 0x1 ;  /* 0x000000040000795c */ /* 0x000fe20000300000 */
.L_x_4545:
[----:B-1----:R-:W-:Y:S05]  /*1b10*/  @P1 BRA `(.L_x_4546) ;  /* 0x0000000000081947 */ /* 0x002fea0003800000 */
[----:B------:R-:W1:Y:S02]  /*1b20*/  SYNCS.PHASECHK.TRANS64.TRYWAIT P1, [R3+URZ+0x30830], R0 ;  /* 0x03083000030075a7 */ /* 0x000e64000802017f */
[----:B-1----:R-:W-:Y:S05]  /*1b30*/  @!P1 BRA `(.L_x_4547) ;  /* 0x0000014000909947 */ /* 0x002fea0003800000 */
.L_x_4546:
        /* <DEDUP_REMOVED lines=99> */
.L_x_4548:
[----:B------:R-:W-:Y:S01]  /*2170*/  ISETP.NE.AND P2, PT, R203, 0x1, PT ;  /* 0x00000001cb00780c */ /* 0x000fe20003f45270 */
[----:B01----:R-:W-:Y:S01]  /*2180*/  IMAD.IADD R0, R192, 0x1, R22 ;  /* 0x00000001c0007824 */ /* 0x003fe200078e0216 */
[----:B------:R-:W-:Y:S01]  /*2190*/  R2UR UR4, R3 ;  /* 0x00000000030472ca */ /* 0x000fe200000e0000 */
[----:B------:R-:W-:Y:S01]  /*21a0*/  ULDC UR43, c[0x0][0x9dc] ;  /* 0x00027700002b7ab9 */ /* 0x000fe20000000800 */
[----:B------:R-:W-:Y:S01]  /*21b0*/  LOP3.LUT P1, RZ, R16, 0x80000, RZ, 0xc0, !PT ;  /* 0x0008000010ff7812 */ /* 0x000fe2000782c0ff */
[----:B------:R-:W-:Y:S01]  /*21c0*/  IMAD.MOV.U32 R2, RZ, RZ, R0 ;  /* 0x000000ffff027224 */ /* 0x000fe200078e0000 */
[----:B------:R-:W-:-:S07]  /*21d0*/  ULDC UR5, c[0x0][0x9e0] ;  /* 0x0002780000057ab9 */ /* 0x000fce0000000800 */
[----:B------:R-:W0:Y:S02]  /*21e0*/  @P2 LDC R5, c[0x0][0x44c] ;  /* 0x00011300ff052b82 */ /* 0x000e240000000800 */
[----:B------:R-:W-:-:S04]  /*21f0*/  UIADD3 UR4, UR4, 0x30840, URZ ;  /* 0x0003084004047890 */ /* 0x000fc8000fffe03f */
[----:B------:R-:W-:Y:S02]  /*2200*/  UPRMT UR4, UR60, 0x654, UR4 ;  /* 0x000006543c047896 */ /* 0x000fe40008000004 */
[----:B------:R-:W1:Y:S07]  /*2210*/  @P2 LDC R4, c[0x0][0x450] ;  /* 0x00011400ff042b82 */ /* 0x000e6e0000000800 */
[----:B------:R-:W-:Y:S01]  /*2220*/  SYNCS.ARRIVE.TRANS64.RED.A1T0 RZ, [UR4], RZ ;  /* 0x000000ffffff79a7 */ /* 0x000fe20008100404 */
[----:B------:R-:W-:Y:S01]  /*2230*/  ULOP3.LUT UR4, URZ, UR43, URZ, 0x33, !UPT ;  /* 0x0000002b3f047292 */ /* 0x000fe2000f8e333f */
[----:B0-----:R-:W-:-:S04]  /*2240*/  @P2 IMAD.HI.U32 R3, R0, R5, RZ ;  /* 0x0000000500032227 */ /* 0x001fc800078e00ff */
[----:B------:R-:W-:Y:S01]  /*2250*/  IMAD R0, R72, -0x60, R17 ;  /* 0xffffffa048007824 */ /* 0x000fe200078e0211 */
[----:B-1----:R-:W-:Y:S01]  /*2260*/  @P2 SHF.R.U32.HI R2, RZ, R4, R3 ;  /* 0x00000004ff022219 */ /* 0x002fe20000011603 */
[----:B------:R-:W-:Y:S02]  /*2270*/  IMAD.MOV.U32 R3, RZ, RZ, -0x60 ;  /* 0xffffffa0ff037424 */ /* 0x000fe400078e00ff */
[----:B------:R-:W-:Y:S02]  /*2280*/  VIADD R0, R0, 0x60 ;  /* 0x0000006000007836 */ /* 0x000fe40000000000 */
[----:B------:R-:W0:Y:S01]  /*2290*/  SHFL.IDX PT, R15, R2, RZ, 0x1c1f ;  /* 0x001c1fff020f7589 */ /* 0x000e2200000e0000 */
[----:B------:R-:W-:Y:S02]  /*22a0*/  IMAD R4, R72, R3, 0x61 ;  /* 0x0000006148047424 */ /* 0x000fe400078e0203 */
[C---:B------:R-:W-:Y:S02]  /*22b0*/  IMAD R10, R23.reuse, -0x2, R0 ;  /* 0xfffffffe170a7824 */ /* 0x040fe400078e0200 */
[----:B------:R-:W-:-:S02]  /*22c0*/  IMAD R3, R23, -0x2, R4 ;  /* 0xfffffffe17037824 */ /* 0x000fc400078e0204 */
[----:B------:R-:W-:Y:S02]  /*22d0*/  VIADD R13, R4, 0xffffffff ;  /* 0xffffffff040d7836 */ /* 0x000fe40000000000 */
[----:B------:R-:W-:Y:S01]  /*22e0*/  VIADD R14, R3, 0xffffffff ;  /* 0xffffffff030e7836 */ /* 0x000fe20000000000 */
[----:B------:R-:W-:-:S05]  /*22f0*/  IADD3 R5, -R18, R3, R17 ;  /* 0x0000000312057210 */ /* 0x000fca0007ffe111 */
[C---:B------:R-:W-:Y:S02]  /*2300*/  VIADD R11, R5.reuse, UR5 ;  /* 0x00000005050b7c36 */ /* 0x040fe40008000000 */
[----:B------:R-:W-:-:S03]  /*2310*/  VIADD R12, R5, UR4 ;  /* 0x00000004050c7c36 */ /* 0x000fc60008000000 */
[----:B0-----:R-:W-:Y:S01]  /*2320*/  VIADDMNMX R0, R15, R11, R10, PT ;  /* 0x0000000b0f007246 */ /* 0x001fe2000380010a */
        /* <DEDUP_REMOVED lines=15> */
.L_x_4551:
[----:B------:R-:W-:Y:S02]  /*2420*/  ULDC UR4, c[0x0][0x9e4] ;  /* 0x0002790000047ab9 */ /* 0x000fe40000000800 */
[----:B------:R-:W-:-:S05]  /*2430*/  IMAD.U32 R15, RZ, RZ, UR4 ;  /* 0x00000004ff0f7e24 */ /* 0x000fca000f8e00ff */
[----:B------:R-:W-:-:S13]  /*2440*/  ISETP.NE.AND P1, PT, R15, 0x1, PT ;  /* 0x000000010f00780c */ /* 0x000fda0003f25270 */
[----:B------:R-:W0:Y:S02]  /*2450*/  @P1 LDC.64 R20, c[0x0][0x9e8] ;  /* 0x00027a00ff141b82 */ /* 0x000e240000000a00 */
[----:B0-----:R-:W-:-:S05]  /*2460*/  @P1 IMAD.HI.U32 R4, R5, R20, RZ ;  /* 0x0000001405041227 */ /* 0x001fca00078e00ff */
[----:B------:R-:W-:-:S07]  /*2470*/  @P1 SHF.R.U32.HI R5, RZ, R21, R4 ;  /* 0x00000015ff051219 */ /* 0x000fce0000011604 */
.L_x_4552:
[----:B------:R-:W-:Y:S05]  /*2480*/  BSYNC B0 ;  /* 0x0000000000007941 */ /* 0x000fea0003800000 */
.L_x_4550:
[----:B------:R-:W-:-:S05]  /*2490*/  IMAD R5, R5, R15, R14 ;  /* 0x0000000f05057224 */ /* 0x000fca00078e020e */
[----:B------:R-:W-:Y:S02]  /*24a0*/  VIADDMNMX R0, R5, R15, R0, PT ;  /* 0x0000000f05007246 */ /* 0x000fe40003800100 */
[----:B------:R-:W-:-:S07]  /*24b0*/  VIMNMX R3, R3, R5, !PT ;  /* 0x0000000503037248 */ /* 0x000fce0007fe0100 */
.L_x_4549:
[C---:B------:R-:W-:Y:S02]  /*24c0*/  ISETP.GE.AND P6, PT, R13.reuse, 0x9, PT ;  /* 0x000000090d00780c */ /* 0x040fe40003fc6270 */
        /* <DEDUP_REMOVED lines=29> */
[C---:B------:R-:W-:Y:S02]  /*26a0*/  ISETP.LT.OR P2, PT, R0.reuse, 0x1a, P2 ;  /* 0x0000001a0000780c */ /* 0x040fe40001741670 */
        /* <DEDUP_REMOVED lines=81> */
[----:B------:R-:W-:Y:S02]  /*2bc0*/  ISETP.GT.AND P5, PT, R3, 0x59, !P5 ;  /* 0x000000590300780c */ /* 0x000fe40006fa4270 */
[----:B------:R-:W0:Y:S02]  /*2bd0*/  SHFL.IDX PT, R3, R2, 0x1, 0x1c1f ;  /* 0x003c1f0002037f89 */ /* 0x000e2400000e0000 */
[----:B------:R-:W-:-:S04]  /*2be0*/  ISETP.LT.OR P5, PT, R0, 0x5a, P5 ;  /* 0x0000005a0000780c */ /* 0x000fc80002fa1670 */
[----:B------:R-:W-:Y:S02]  /*2bf0*/  FSEL R69, R69, -INF , !P5 ;  /* 0xff80000045457808 */ /* 0x000fe40006800000 */
[----:B------:R-:W-:Y:S02]  /*2c00*/  LOP3.LUT P5, RZ, R16, 0x80000, RZ, 0xc0, !PT ;  /* 0x0008000010ff7812 */ /* 0x000fe400078ac0ff */
[----:B0-----:R-:W-:Y:S01]  /*2c10*/  VIADDMNMX R4, R3, R11, R10, PT ;  /* 0x0000000b03047246 */ /* 0x001fe2000380010a */
[----:B------:R-:W-:-:S10]  /*2c20*/  IMAD.IADD R10, R12, 0x1, R3 ;  /* 0x000000010c0a7824 */ /* 0x000fd400078e0203 */
[----:B------:R-:W-:Y:S05]  /*2c30*/  @!P5 BRA `(.L_x_4553) ;  /* 0x00000000005cd947 */ /* 0x000fea0003800000 */
        /* <DEDUP_REMOVED lines=13> */
.L_x_4555:
[----:B------:R-:W-:Y:S02]  /*2d10*/  ULDC UR4, c[0x0][0x9e4] ;  /* 0x0002790000047ab9 */ /* 0x000fe40000000800 */
[----:B------:R-:W-:-:S05]  /*2d20*/  IMAD.U32 R2, RZ, RZ, UR4 ;  /* 0x00000004ff027e24 */ /* 0x000fca000f8e00ff */
[----:B------:R-:W-:-:S13]  /*2d30*/  ISETP.NE.AND P5, PT, R2, 0x1, PT ;  /* 0x000000010200780c */ /* 0x000fda0003fa5270 */
[----:B------:R-:W0:Y:S02]  /*2d40*/  @P5 LDC.64 R12, c[0x0][0x9e8] ;  /* 0x00027a00ff0c5b82 */ /* 0x000e240000000a00 */
[----:B0-----:R-:W-:-:S05]  /*2d50*/  @P5 IMAD.HI.U32 R0, R3, R12, RZ ;  /* 0x0000000c03005227 */ /* 0x001fca00078e00ff */
[----:B------:R-:W-:-:S07]  /*2d60*/  @P5 SHF.R.U32.HI R3, RZ, R13, R0 ;  /* 0x0000000dff035219 */ /* 0x000fce0000011600 */
.L_x_4556:
[----:B------:R-:W-:Y:S05]  /*2d70*/  BSYNC B0 ;  /* 0x0000000000007941 */ /* 0x000fea0003800000 */
.L_x_4554:
[----:B------:R-:W-:-:S05]  /*2d80*/  IMAD R3, R3, R2, R14 ;  /* 0x0000000203037224 */ /* 0x000fca00078e020e */
[----:B------:R-:W-:Y:S02]  /*2d90*/  VIADDMNMX R4, R3, R2, R4, PT ;  /* 0x0000000203047246 */ /* 0x000fe40003800104 */
[----:B------:R-:W-:-:S07]  /*2da0*/  VIMNMX R10, R10, R3, !PT ;  /* 0x000000030a0a7248 */ /* 0x000fce0007fe0100 */
.L_x_4553:
[----:B------:R-:W-:Y:S01]  /*2db0*/  ISETP.GT.AND P1, PT, R10, 0x1, !P1 ;  /* 0x000000010a00780c */ /* 0x000fe20004f24270 */
[----:B------:R-:W-:Y:S01]  /*2dc0*/  ULDC UR4, c[0x0][0x988] ;  /* 0x0002620000047ab9 */ /* 0x000fe20000000800 */
[----:B------:R-:W-:Y:S02]  /*2dd0*/  FMNMX.FTZ R0, R85, R87, !PT ;  /* 0x0000005755007209 */ /* 0x000fe40007810000 */
[----:B------:R-:W-:Y:S02]  /*2de0*/  ISETP.LT.OR P1, PT, R4, 0x2, P1 ;  /* 0x000000020400780c */ /* 0x000fe40000f21670 */
[----:B------:R-:W-:Y:S02]  /*2df0*/  ISETP.GT.AND P6, PT, R10, 0x8, !P6 ;  /* 0x000000080a00780c */ /* 0x000fe400077c4270 */
[----:B------:R-:W-:Y:S02]  /*2e00*/  FSEL R73, R27, -INF , !P1 ;  /* 0xff8000001b497808 */ /* 0x000fe40004800000 */
[----:B------:R-:W-:-:S02]  /*2e10*/  ISETP.NE.AND P1, PT, R5, RZ, PT ;  /* 0x000000ff0500720c */ /* 0x000fc40003f25270 */
[----:B------:R-:W-:Y:S02]  /*2e20*/  FMNMX.FTZ R0, R89, R0, !PT ;  /* 0x0000000059007209 */ /* 0x000fe40007810000 */
[----:B------:R-:W-:Y:S02]  /*2e30*/  ISETP.GT.AND P1, PT, R10, 0x9, !P1 ;  /* 0x000000090a00780c */ /* 0x000fe40004f24270 */
[C---:B------:R-:W-:Y:S02]  /*2e40*/  ISETP.LT.OR P6, PT, R4.reuse, 0x9, P6 ;  /* 0x000000090400780c */ /* 0x040fe400037c1670 */
[----:B------:R-:W-:Y:S02]  /*2e50*/  ISETP.LT.OR P1, PT, R4, 0xa, P1 ;  /* 0x0000000a0400780c */ /* 0x000fe40000f21670 */
[----:B------:R-:W-:Y:S02]  /*2e60*/  FMNMX.FTZ R0, R91, R0, !PT ;  /* 0x000000005b007209 */ /* 0x000fe40007810000 */
[----:B------:R-:W-:-:S02]  /*2e70*/  FSEL R31, R31, -INF , !P1 ;  /* 0xff8000001f1f7808 */ /* 0x000fc40004800000 */
[----:B------:R-:W-:Y:S02]  /*2e80*/  ISETP.NE.AND P1, PT, R15, RZ, PT ;  /* 0x000000ff0f00720c */ /* 0x000fe40003f25270 */
[----:B------:R-:W-:Y:S02]  /*2e90*/  FSEL R75, R30, -INF , !P6 ;  /* 0xff8000001e4b7808 */ /* 0x000fe40007000000 */
[----:B------:R-:W-:Y:S02]  /*2ea0*/  ISETP.GT.AND P1, PT, R10, 0x10, !P1 ;  /* 0x000000100a00780c */ /* 0x000fe40004f24270 */
[----:B------:R-:W-:Y:S02]  /*2eb0*/  ISETP.NE.AND P6, PT, R28, RZ, PT ;  /* 0x000000ff1c00720c */ /* 0x000fe40003fc5270 */
[----:B------:R-:W-:Y:S02]  /*2ec0*/  ISETP.LT.OR P1, PT, R4, 0x11, P1 ;  /* 0x000000110400780c */ /* 0x000fe40000f21670 */
[----:B------:R-:W-:-:S02]  /*2ed0*/  FMNMX.FTZ R0, R93, R0, !PT ;  /* 0x000000005d007209 */ /* 0x000fc40007810000 */
[----:B------:R-:W-:Y:S02]  /*2ee0*/  FSEL R77, R34, -INF , !P1 ;  /* 0xff800000224d7808 */ /* 0x000fe40004800000 */
[----:B------:R-:W-:Y:S02]  /*2ef0*/  ISETP.NE.AND P1, PT, R20, RZ, PT ;  /* 0x000000ff1400720c */ /* 0x000fe40003f25270 */
[----:B------:R-:W-:Y:S02]  /*2f00*/  FMNMX.FTZ R0, R95, R0, !PT ;  /* 0x000000005f007209 */ /* 0x000fe40007810000 */
[----:B------:R-:W-:Y:S02]  /*2f10*/  ISETP.GT.AND P1, PT, R10, 0x11, !P1 ;  /* 0x000000110a00780c */ /* 0x000fe40004f24270 */
[----:B------:R-:W-:Y:S02]  /*2f20*/  ISETP.NE.AND P5, PT, R32, RZ, PT ;  /* 0x000000ff2000720c */ /* 0x000fe40003fa5270 */
        /* <DEDUP_REMOVED lines=41> */
[----:B------:R-:W-:Y:S02]  /*31c0*/  FMNMX.FTZ R0, R21, R0, !PT ;  /* 0x0000000015007209 */ /* 0x000fe40007810000 */
[----:B------:R-:W-:-:S02]  /*31d0*/  ISETP.NE.AND P1, PT, R78, RZ, PT ;  /* 0x000000ff4e00720c */ /* 0x000fc40003f25270 */
[----:B------:R-:W-:Y:S01]  /*31e0*/  FMNMX.FTZ R2, R69, R0, !PT ;  /* 0x0000000045027209 */ /* 0x000fe20007810000 */
[----:B------:R-:W-:Y:S01]  /*31f0*/  IMAD.U32 R0, RZ, RZ, UR4 ;  /* 0x00000004ff007e24 */ /* 0x000fe2000f8e00ff */
[C---:B------:R-:W-:Y:S02]  /*3200*/  ISETP.GT.AND P1, PT, R10.reuse, 0x30, !P1 ;  /* 0x000000300a00780c */ /* 0x040fe40004f24270 */
[----:B------:R-:W-:Y:S01]  /*3210*/  ISETP.GT.AND P4, PT, R10, RZ, !P4 ;  /* 0x000000ff0a00720c */ /* 0x000fe20006784270 */
[----:B------:R-:W0:Y:S01]  /*3220*/  SHFL.BFLY PT, R5, R2, 0x2, 0x1f ;  /* 0x0c401f0002057f89 */ /* 0x000e2200000e0000 */
[C---:B------:R-:W-:Y:S02]  /*3230*/  ISETP.LT.OR P1, PT, R4.reuse, 0x31, P1 ;  /* 0x000000310400780c */ /* 0x040fe40000f21670 */
[----:B------:R-:W-:Y:S02]  /*3240*/  ISETP.LT.OR P4, PT, R4, 0x1, P4 ;  /* 0x000000010400780c */ /* 0x000fe40002781670 */
[----:B------:R-:W-:-:S02]  /*3250*/  FSEL R83, R50, -INF , !P1 ;  /* 0xff80000032537808 */ /* 0x000fc40004800000 */
[----:B------:R-:W-:Y:S02]  /*3260*/  ISETP.NE.AND P1, PT, R48, RZ, PT ;  /* 0x000000ff3000720c */ /* 0x000fe40003f25270 */
[----:B------:R-:W-:Y:S02]  /*3270*/  FSEL R26, R26, -INF , !P4 ;  /* 0xff8000001a1a7808 */ /* 0x000fe40006000000 */
[----:B------:R-:W-:Y:S02]  /*3280*/  ISETP.GT.AND P1, PT, R10, 0x31, !P1 ;  /* 0x000000310a00780c */ /* 0x000fe40004f24270 */
[----:B------:R-:W-:Y:S02]  /*3290*/  ISETP.NE.AND P6, PT, R56, RZ, PT ;  /* 0x000000ff3800720c */ /* 0x000fe40003fc5270 */
[----:B------:R-:W-:Y:S02]  /*32a0*/  ISETP.LT.OR P1, PT, R4, 0x32, P1 ;  /* 0x000000320400780c */ /* 0x000fe40000f21670 */
[----:B------:R-:W-:-:S02]  /*32b0*/  ISETP.GT.AND P2, PT, R10, 0x51, !P2 ;  /* 0x000000510a00780c */ /* 0x000fc40005744270 */
[----:B------:R-:W-:Y:S02]  /*32c0*/  FSEL R51, R51, -INF , !P1 ;  /* 0xff80000033337808 */ /* 0x000fe40004800000 */
[----:B------:R-:W-:Y:S02]  /*32d0*/  ISETP.NE.AND P1, PT, R80, RZ, PT ;  /* 0x000000ff5000720c */ /* 0x000fe40003f25270 */
[C---:B------:R-:W-:Y:S02]  /*32e0*/  ISETP.GT.AND P3, PT, R10.reuse, 0x58, !P3 ;  /* 0x000000580a00780c */ /* 0x040fe40005f64270 */
[----:B------:R-:W-:Y:S02]  /*32f0*/  ISETP.GT.AND P1, PT, R10, 0x38, !P1 ;  /* 0x000000380a00780c */ /* 0x000fe40004f24270 */
[----:B0-----:R-:W-:Y:S02]  /*3300*/  FMNMX.FTZ R12, R2, R5, !PT ;  /* 0x00000005020c7209 */ /* 0x001fe40007810000 */
[----:B------:R-:W-:-:S02]  /*3310*/  FMNMX.FTZ R2, R26, R73, !PT ;  /* 0x000000491a027209 */ /* 0x000fc40007810000 */
[----:B------:R-:W-:Y:S01]  /*3320*/  ISETP.LT.OR P1, PT, R4, 0x39, P1 ;  /* 0x000000390400780c */ /* 0x000fe20000f21670 */
[----:B------:R-:W0:Y:S01]  /*3330*/  SHFL.BFLY PT, R5, R12, 0x1, 0x1f ;  /* 0x0c201f000c057f89 */ /* 0x000e2200000e0000 */
        /* <DEDUP_REMOVED lines=16> */
[----:B------:R-:W-:-:S02]  /*3440*/  ISETP.GT.AND P1, PT, R10, 0x41, !P6 ;  /* 0x000000410a00780c */ /* 0x000fc40007724270 */
[----:B------:R-:W-:Y:S02]  /*3450*/  FMNMX.FTZ R2, R43, R2, !PT ;  /* 0x000000022b027209 */ /* 0x000fe40007810000 */
[----:B------:R-:W-:Y:S02]  /*3460*/  ISETP.LT.OR P1, PT, R4, 0x42, P1 ;  /* 0x000000420400780c */ /* 0x000fe40000f21670 */
[----:B------:R-:W-:Y:S02]  /*3470*/  FMNMX.FTZ R2, R81, R2, !PT ;  /* 0x0000000251027209 */ /* 0x000fe40007810000 */
[----:B------:R-:W-:Y:S02]  /*3480*/  FSEL R59, R59, -INF , !P1 ;  /* 0xff8000003b3b7808 */ /* 0x000fe40004800000 */
[----:B------:R-:W-:Y:S02]  /*3490*/  FMNMX.FTZ R2, R47, R2, !PT ;  /* 0x000000022f027209 */ /* 0x000fe40007810000 */
[----:B------:R-:W-:-:S02]  /*34a0*/  ISETP.GT.AND P1, PT, R10, 0x48, !P5 ;  /* 0x000000480a00780c */ /* 0x000fc40006f24270 */
[----:B0-----:R-:W-:Y:S02]  /*34b0*/  FMNMX.FTZ R5, R12, R5, !PT ;  /* 0x000000050c057209 */ /* 0x001fe40007810000 */
[----:B------:R-:W-:Y:S02]  /*34c0*/  FMNMX.FTZ R2, R83, R2, !PT ;  /* 0x0000000253027209 */ /* 0x000fe40007810000 */
[----:B------:R-:W-:Y:S01]  /*34d0*/  ISETP.LT.OR P1, PT, R4, 0x49, P1 ;  /* 0x000000490400780c */ /* 0x000fe20000f21670 */
[----:B------:R-:W-:Y:S01]  /*34e0*/  FMUL.FTZ R13, R5, R0 ;  /* 0x00000000050d7220 */ /* 0x000fe20000410000 */
[----:B------:R-:W-:Y:S02]  /*34f0*/  FMNMX.FTZ R2, R51, R2, !PT ;  /* 0x0000000233027209 */ /* 0x000fe40007810000 */
[----:B------:R-:W-:Y:S02]  /*3500*/  FSEL R3, R62, -INF , !P1 ;  /* 0xff8000003e037808 */ /* 0x000fe40004800000 */
[----:B------:R-:W-:-:S02]  /*3510*/  FSETP.NEU.FTZ.AND P1, PT, R5, -INF , PT ;  /* 0xff8000000500780b */ /* 0x000fc40003f3d000 */
[----:B------:R-:W-:Y:S02]  /*3520*/  ISETP.NE.AND P5, PT, R60, RZ, PT ;  /* 0x000000ff3c00720c */ /* 0x000fe40003fa5270 */
[----:B------:R-:W-:Y:S02]  /*3530*/  FMNMX.FTZ R2, R15, R2, !PT ;  /* 0x000000020f027209 */ /* 0x000fe40007810000 */
[----:B------:R-:W-:Y:S02]  /*3540*/  FSEL R14, R13, RZ, P1 ;  /* 0x000000ff0d0e7208 */ /* 0x000fe40000800000 */
[----:B------:R-:W-:Y:S02]  /*3550*/  ISETP.GT.AND P1, PT, R10, 0x49, !P5 ;  /* 0x000000490a00780c */ /* 0x000fe40006f24270 */
[----:B------:R-:W-:Y:S01]  /*3560*/  FMNMX.FTZ R2, R55, R2, !PT ;  /* 0x0000000237027209 */ /* 0x000fe20007810000 */
[-CC-:B------:R-:W-:Y:S01]  /*3570*/  FFMA.FTZ R188, R85, R0.reuse, -R14.reuse ;  /* 0x0000000055bc7223 */ /* 0x180fe2000001080e */
[----:B------:R-:W-:Y:S01]  /*3580*/  ISETP.LT.OR P1, PT, R4, 0x4a, P1 ;  /* 0x0000004a0400780c */ /* 0x000fe20000f21670 */
[-CC-:B------:R-:W-:Y:S01]  /*3590*/  FFMA.FTZ R13, R87, R0.reuse, -R14.reuse ;  /* 0x00000000570d7223 */ /* 0x180fe2000001080e */
[----:B------:R-:W-:Y:S01]  /*35a0*/  ISETP.NE.AND P6, PT, R84, RZ, PT ;  /* 0x000000ff5400720c */ /* 0x000fe20003fc5270 */
[--C-:B------:R-:W-:Y:S01]  /*35b0*/  FFMA.FTZ R12, R91, R0, -R14.reuse ;  /* 0x000000005b0c7223 */ /* 0x100fe2000001080e */
[----:B------:R-:W-:Y:S01]  /*35c0*/  FMNMX.FTZ R2, R11, R2, !PT ;  /* 0x000000020b027209 */ /* 0x000fe20007810000 */
[-CC-:B------:R-:W-:Y:S01]  /*35d0*/  FFMA.FTZ R190, R89, R0.reuse, -R14.reuse ;  /* 0x0000000059be7223 */ /* 0x180fe2000001080e */
[----:B------:R-:W-:Y:S01]  /*35e0*/  FSEL R63, R63, -INF , !P1 ;  /* 0xff8000003f3f7808 */ /* 0x000fe20004800000 */
[----:B------:R-:W-:Y:S01]  /*35f0*/  MUFU.EX2 R188, R188 ;  /* 0x000000bc00bc7308 */ /* 0x000fe20000000800 */
[----:B------:R-:W-:Y:S01]  /*3600*/  ISETP.GT.AND P1, PT, R10, 0x50, !P6 ;  /* 0x000000500a00780c */ /* 0x000fe20007724270 */
[--C-:B------:R-:W-:Y:S01]  /*3610*/  FFMA.FTZ R20, R93, R0, -R14.reuse ;  /* 0x000000005d147223 */ /* 0x100fe2000001080e */
[----:B------:R-:W-:Y:S01]  /*3620*/  FMNMX.FTZ R2, R59, R2, !PT ;  /* 0x000000023b027209 */ /* 0x000fe20007810000 */
[-CC-:B------:R-:W-:Y:S01]  /*3630*/  FFMA.FTZ R28, R97, R0.reuse, -R14.reuse ;  /* 0x00000000611c7223 */ /* 0x180fe2000001080e */
[----:B------:R-:W-:Y:S01]  /*3640*/  ISETP.LT.OR P1, PT, R4, 0x51, P1 ;  /* 0x000000510400780c */ /* 0x000fe20000f21670 */
[--C-:B------:R-:W-:Y:S01]  /*3650*/  FFMA.FTZ R41, R41, R0, -R14.reuse ;  /* 0x0000000029297223 */ /* 0x100fe2000001080e */
[----:B------:R-:W-:Y:S01]  /*3660*/  FMNMX.FTZ R2, R3, R2, !PT ;  /* 0x0000000203027209 */ /* 0x000fe20007810000 */
[----:B------:R-:W-:Y:S01]  /*3670*/  MUFU.EX2 R13, R13 ;  /* 0x0000000d000d7308 */ /* 0x000fe20000000800 */
[----:B------:R-:W-:Y:S01]  /*3680*/  ISETP.NE.AND P5, PT, R24, RZ, PT ;  /* 0x000000ff1800720c */ /* 0x000fe20003fa5270 */
[-CC-:B------:R-:W-:Y:S01]  /*3690*/  FFMA.FTZ R24, R95, R0.reuse, -R14.reuse ;  /* 0x000000005f187223 */ /* 0x180fe2000001080e */
[----:B------:R-:W-:Y:S01]  /*36a0*/  ISETP.LT.OR P2, PT, R4, 0x52, P2 ;  /* 0x000000520400780c */ /* 0x000fe20001741670 */
[-CC-:B------:R-:W-:Y:S01]  /*36b0*/  FFMA.FTZ R49, R49, R0.reuse, -R14.reuse ;  /* 0x0000000031317223 */ /* 0x180fe2000001080e */
[----:B------:R-:W-:Y:S01]  /*36c0*/  FSEL R85, R66, -INF , !P1 ;  /* 0xff80000042557808 */ /* 0x000fe20004800000 */
[--C-:B------:R-:W-:Y:S01]  /*36d0*/  FFMA.FTZ R37, R37, R0, -R14.reuse ;  /* 0x0000000025257223 */ /* 0x100fe2000001080e */
[----:B------:R-:W-:Y:S01]  /*36e0*/  FMNMX.FTZ R2, R63, R2, !PT ;  /* 0x000000023f027209 */ /* 0x000fe20007810000 */
[----:B------:R0:W-:Y:S01]  /*36f0*/  MUFU.EX2 R91, R24 ;  /* 0x00000018005b7308 */ /* 0x0001e20000000800 */
[----:B------:R-:W-:Y:S01]  /*3700*/  ISETP.GT.AND P4, PT, R10, 0x59, !P5 ;  /* 0x000000590a00780c */ /* 0x000fe20006f84270 */
[-CC-:B------:R-:W-:Y:S01]  /*3710*/  FFMA.FTZ R10, R101, R0.reuse, -R14.reuse ;  /* 0x00000000650a7223 */ /* 0x180fe2000001080e */
[C---:B------:R-:W-:Y:S01]  /*3720*/  ISETP.LT.OR P3, PT, R4.reuse, 0x59, P3 ;  /* 0x000000590400780c */ /* 0x040fe20001f61670 */
[-CC-:B------:R-:W-:Y:S01]  /*3730*/  FFMA.FTZ R53, R53, R0.reuse, -R14.reuse ;  /* 0x0000000035357223 */ /* 0x180fe2000001080e */
[----:B------:R-:W-:Y:S01]  /*3740*/  FSEL R67, R67, -INF , !P2 ;  /* 0xff80000043437808 */ /* 0x000fe20005000000 */
[--C-:B------:R-:W-:Y:S01]  /*3750*/  FFMA.FTZ R33, R33, R0, -R14.reuse ;  /* 0x0000000021217223 */ /* 0x100fe2000001080e */
[----:B------:R-:W-:Y:S01]  /*3760*/  FMNMX.FTZ R2, R85, R2, !PT ;  /* 0x0000000255027209 */ /* 0x000fe20007810000 */
[----:B------:R-:W-:Y:S01]  /*3770*/  MUFU.EX2 R190, R190 ;  /* 0x000000be00be7308 */ /* 0x000fe20000000800 */
[----:B------:R-:W-:Y:S01]  /*3780*/  ISETP.LT.OR P4, PT, R4, 0x5a, P4 ;  /* 0x0000005a0400780c */ /* 0x000fe20002781670 */
[-CC-:B0-----:R-:W-:Y:S01]  /*3790*/  FFMA.FTZ R24, R45, R0.reuse, -R14.reuse ;  /* 0x000000002d187223 */ /* 0x181fe2000001080e */
[----:B------:R-:W-:Y:S01]  /*37a0*/  FSEL R87, R70, -INF , !P3 ;  /* 0xff80000046577808 */ /* 0x000fe20005800000 */
[--C-:B------:R-:W-:Y:S01]  /*37b0*/  FFMA.FTZ R4, R105, R0, -R14.reuse ;  /* 0x0000000069047223 */ /* 0x100fe2000001080e */
[----:B------:R-:W-:Y:S01]  /*37c0*/  FMNMX.FTZ R2, R67, R2, !PT ;  /* 0x0000000243027209 */ /* 0x000fe20007810000 */
[--C-:B------:R-:W-:Y:S01]  /*37d0*/  FFMA.FTZ R57, R57, R0, -R14.reuse ;  /* 0x0000000039397223 */ /* 0x100fe2000001080e */
[----:B------:R-:W-:Y:S01]  /*37e0*/  FSEL R71, R71, -INF , !P4 ;  /* 0xff80000047477808 */ /* 0x000fe20006000000 */
[----:B------:R-:W-:Y:S01]  /*37f0*/  MUFU.EX2 R182, R4 ;  /* 0x0000000400b67308 */ /* 0x000fe20000000800 */
[----:B------:R-:W-:Y:S01]  /*3800*/  FMNMX.FTZ R2, R87, R2, !PT ;  /* 0x0000000257027209 */ /* 0x000fe20007810000 */
[-CC-:B------:R-:W-:Y:S01]  /*3810*/  FFMA.FTZ R29, R29, R0.reuse, -R14.reuse ;  /* 0x000000001d1d7223 */ /* 0x180fe2000001080e */
[----:B------:R-:W-:Y:S01]  /*3820*/  ISETP.NE.AND P5, PT, R203, 0x1, PT ;  /* 0x00000001cb00780c */ /* 0x000fe20003fa5270 */
[--C-:B------:R-:W-:Y:S01]  /*3830*/  FFMA.FTZ R61, R61, R0, -R14.reuse ;  /* 0x000000003d3d7223 */ /* 0x100fe2000001080e */
[----:B------:R-:W-:Y:S01]  /*3840*/  FMNMX.FTZ R2, R71, R2, !PT ;  /* 0x0000000247027209 */ /* 0x000fe20007810000 */
[-CC-:B------:R-:W-:Y:S01]  /*3850*/  FFMA.FTZ R25, R25, R0.reuse, -R14.reuse ;  /* 0x0000000019197223 */ /* 0x180fe2000001080e */
[-CC-:B------:R-:W-:Y:S01]  /*3860*/  FFMA.FTZ R65, R65, R0.reuse, -R14.reuse ;  /* 0x0000000041417223 */ /* 0x180fe2000001080e */
[----:B------:R0:W-:Y:S01]  /*3870*/  MUFU.EX2 R89, R12 ;  /* 0x0000000c00597308 */ /* 0x0001e20000000800 */
[-CC-:B------:R-:W-:Y:S01]  /*3880*/  FFMA.FTZ R21, R21, R0.reuse, -R14.reuse ;  /* 0x0000000015157223 */ /* 0x180fe2000001080e */
[----:B------:R-:W1:Y:S06]  /*3890*/  SHFL.BFLY PT, R45, R2, 0x2, 0x1f ;  /* 0x0c401f00022d7f89 */ /* 0x000e6c00000e0000 */
[----:B------:R-:W2:Y:S01]  /*38a0*/  MUFU.EX2 R20, R20 ;  /* 0x0000001400147308 */ /* 0x000ea20000000800 */
[-CC-:B0-----:R-:W-:Y:S01]  /*38b0*/  FFMA.FTZ R12, R99, R0.reuse, -R14.reuse ;  /* 0x00000000630c7223 */ /* 0x181fe2000001080e */
[----:B------:R-:W0:Y:S06]  /*38c0*/  @P5 LDC R46, c[0x0][0x450] ;  /* 0x00011400ff2e5b82 */ /* 0x000e2c0000000800 */
[----:B------:R3:W-:Y:S08]  /*38d0*/  MUFU.EX2 R93, R12 ;  /* 0x0000000c005d7308 */ /* 0x0007f00000000800 */
[----:B------:R-:W4:Y:S01]  /*38e0*/  MUFU.EX2 R28, R28 ;  /* 0x0000001c001c7308 */ /* 0x000f220000000800 */
[-CC-:B---3--:R-:W-:Y:S01]  /*38f0*/  FFMA.FTZ R12, R103, R0.reuse, -R14.reuse ;  /* 0x00000000670c7223 */ /* 0x188fe2000001080e */
[----:B-1----:R-:W-:Y:S01]  /*3900*/  FMNMX.FTZ R45, R2, R45, !PT ;  /* 0x0000002d022d7209 */ /* 0x002fe20007810000 */
[----:B------:R-:W-:Y:S01]  /*3910*/  FFMA.FTZ R14, R69, R0, -R14 ;  /* 0x00000000450e7223 */ /* 0x000fe2000001080e */
[----:B--2---:R-:W-:-:S03]  /*3920*/  F2FP.BF16.F32.PACK_AB R184, R91, R20 ;  /* 0x000000145bb8723e */ /* 0x004fc600000010ff */
[----:B------:R-:W1:Y:S01]  /*3930*/  SHFL.BFLY PT, R4, R45, 0x1, 0x1f ;  /* 0x0c201f002d047f89 */ /* 0x000e6200000e0000 */
[----:B------:R-:W-:Y:S08]  /*3940*/  MUFU.EX2 R95, R12 ;  /* 0x0000000c005f7308 */ /* 0x000ff00000000800 */
[----:B------:R-:W2:Y:S01]  /*3950*/  MUFU.EX2 R10, R10 ;  /* 0x0000000a000a7308 */ /* 0x000ea20000000800 */
[----:B----4-:R-:W-:-:S07]  /*3960*/  F2FP.BF16.F32.PACK_AB R186, R93, R28 ;  /* 0x0000001c5dba723e */ /* 0x010fce00000010ff */
[----:B------:R-:W-:Y:S01]  /*3970*/  MUFU.EX2 R97, R24 ;  /* 0x0000001800617308 */ /* 0x000fe20000000800 */
[----:B-1----:R-:W-:-:S07]  /*3980*/  FMNMX.FTZ R4, R45, R4, !PT ;  /* 0x000000042d047209 */ /* 0x002fce0007810000 */
[----:B------:R-:W-:Y:S01]  /*3990*/  MUFU.EX2 R41, R41 ;  /* 0x0000002900297308 */ /* 0x000fe20000000800 */
[----:B--2---:R-:W-:Y:S02]  /*39a0*/  F2FP.BF16.F32.PACK_AB R180, R95, R10 ;  /* 0x0000000a5fb4723e */ /* 0x004fe400000010ff */
[C---:B------:R-:W-:Y:S01]  /*39b0*/  FSETP.NEU.FTZ.AND P1, PT, R4.reuse, -INF , PT ;  /* 0xff8000000400780b */ /* 0x040fe20003f3d000 */
[----:B------:R-:W-:-:S04]  /*39c0*/  FMUL.FTZ R2, R4, R0 ;  /* 0x0000000004027220 */ /* 0x000fc80000410000 */
[----:B------:R-:W-:Y:S01]  /*39d0*/  MUFU.EX2 R176, R49 ;  /* 0x0000003100b07308 */ /* 0x000fe20000000800 */
        /* <DEDUP_REMOVED lines=22> */
[-CC-:B------:R-:W-:Y:S01]  /*3b40*/  FFMA.FTZ R63, R63, R0.reuse, -R2.reuse ;  /* 0x000000003f3f7223 */ /* 0x180fe20000010802 */
[----:B------:R2:W-:Y:S01]  /*3b50*/  MUFU.EX2 R12, R31 ;  /* 0x0000001f000c7308 */ /* 0x0005e20000000800 */
[-CC-:B------:R-:W-:Y:S01]  /*3b60*/  FFMA.FTZ R85, R85, R0.reuse, -R2.reuse ;  /* 0x0000000055557223 */ /* 0x180fe20000010802 */
[-CC-:B------:R-:W-:Y:S01]  /*3b70*/  FFMA.FTZ R67, R67, R0.reuse, -R2.reuse ;  /* 0x0000000043437223 */ /* 0x180fe20000010802 */
[-CC-:B------:R-:W-:Y:S01]  /*3b80*/  FFMA.FTZ R87, R87, R0.reuse, -R2.reuse ;  /* 0x0000000057577223 */ /* 0x180fe20000010802 */
[----:B------:R-:W-:-:S04]  /*3b90*/  FFMA.FTZ R71, R71, R0, -R2 ;  /* 0x0000000047477223 */ /* 0x000fc80000010802 */
[----:B------:R-:W3:Y:S01]  /*3ba0*/  MUFU.EX2 R75, R75 ;  /* 0x0000004b004b7308 */ /* 0x000ee20000000800 */
[----:B--2---:R-:W-:Y:S01]  /*3bb0*/  FADD.FTZ R31, R188, R13 ;  /* 0x0000000dbc1f7221 */ /* 0x004fe20000010000 */
[----:B------:R-:W-:Y:S02]  /*3bc0*/  F2FP.BF16.F32.PACK_AB R188, R13, R188 ;  /* 0x000000bc0dbc723e */ /* 0x000fe400000010ff */
[----:B-1----:R-:W-:Y:S01]  /*3bd0*/  F2FP.BF16.F32.PACK_AB R189, R73, R26 ;  /* 0x0000001a49bd723e */ /* 0x002fe200000010ff */
[----:B------:R-:W-:Y:S01]  /*3be0*/  FADD.FTZ R38, R190, R31 ;  /* 0x0000001fbe267221 */ /* 0x000fe20000010000 */
[C---:B------:R-:W-:Y:S02]  /*3bf0*/  F2FP.BF16.F32.PACK_AB R190, R89.reuse, R190 ;  /* 0x000000be59be723e */ /* 0x040fe400000010ff */
[----:B------:R-:W1:Y:S01]  /*3c00*/  MUFU.EX2 R77, R77 ;  /* 0x0000004d004d7308 */ /* 0x000e620000000800 */
[----:B------:R-:W-:Y:S01]  /*3c10*/  FADD.FTZ R31, R89, R38 ;  /* 0x00000026591f7221 */ /* 0x000fe20000010000 */
[----:B------:R-:W-:-:S03]  /*3c20*/  FADD.FTZ R38, R26, R73 ;  /* 0x000000491a267221 */ /* 0x000fc60000010000 */
[----:B------:R-:W-:-:S03]  /*3c30*/  FADD.FTZ R40, R20, R31 ;  /* 0x0000001f14287221 */ /* 0x000fc60000010000 */
[----:B------:R2:W4:Y:S01]  /*3c40*/  MUFU.EX2 R24, R35 ;  /* 0x0000002300187308 */ /* 0x0005220000000800 */
[----:B---3--:R-:W-:Y:S01]  /*3c50*/  FADD.FTZ R31, R75, R38 ;  /* 0x000000264b1f7221 */ /* 0x008fe20000010000 */
[----:B------:R-:W-:-:S06]  /*3c60*/  F2FP.BF16.F32.PACK_AB R191, R12, R75 ;  /* 0x0000004b0cbf723e */ /* 0x000fcc00000010ff */
[----:B------:R-:W3:Y:S01]  /*3c70*/  MUFU.EX2 R27, R27 ;  /* 0x0000001b001b7308 */ /* 0x000ee20000000800 */
[----:B--2---:R-:W-:Y:S01]  /*3c80*/  FADD.FTZ R35, R91, R40 ;  /* 0x000000285b237221 */ /* 0x004fe20000010000 */
[----:B------:R-:W-:-:S03]  /*3c90*/  FADD.FTZ R40, R12, R31 ;  /* 0x0000001f0c287221 */ /* 0x000fc60000010000 */
[----:B------:R-:W-:Y:S01]  /*3ca0*/  FADD.FTZ R42, R28, R35 ;  /* 0x000000231c2a7221 */ /* 0x000fe20000010000 */
[----:B-1----:R-:W-:Y:S02]  /*3cb0*/  FADD.FTZ R31, R77, R40 ;  /* 0x000000284d1f7221 */ /* 0x002fe40000010000 */
[----:B------:R1:W2:Y:S01]  /*3cc0*/  MUFU.EX2 R30, R39 ;  /* 0x00000027001e7308 */ /* 0x0002a20000000800 */
[----:B------:R-:W-:Y:S01]  /*3cd0*/  FADD.FTZ R35, R93, R42 ;  /* 0x0000002a5d237221 */ /* 0x000fe20000010000 */
[C---:B----4-:R-:W-:Y:S01]  /*3ce0*/  FADD.FTZ R40, R24.reuse, R31 ;  /* 0x0000001f18287221 */ /* 0x050fe20000010000 */
[----:B------:R-:W-:Y:S02]  /*3cf0*/  F2FP.BF16.F32.PACK_AB R185, R24, R77 ;  /* 0x0000004d18b9723e */ /* 0x000fe400000010ff */
[----:B------:R-:W-:-:S03]  /*3d00*/  FADD.FTZ R42, R10, R35 ;  /* 0x000000230a2a7221 */ /* 0x000fc60000010000 */
[----:B------:R-:W-:Y:S01]  /*3d10*/  MUFU.EX2 R79, R79 ;  /* 0x0000004f004f7308 */ /* 0x000fe20000000800 */
[----:B------:R-:W-:Y:S01]  /*3d20*/  FADD.FTZ R35, R95, R42 ;  /* 0x0000002a5f237221 */ /* 0x000fe20000010000 */
[----:B---3--:R-:W-:Y:S01]  /*3d30*/  FADD.FTZ R31, R27, R40 ;  /* 0x000000281b1f7221 */ /* 0x008fe20000010000 */
[----:B-1----:R-:W-:Y:S02]  /*3d40*/  IMAD.MOV.U32 R39, RZ, RZ, R22 ;  /* 0x000000ffff277224 */ /* 0x002fe400078e0016 */
[----:B------:R-:W-:Y:S01]  /*3d50*/  FADD.FTZ R44, R182, R35 ;  /* 0x00000023b62c7221 */ /* 0x000fe20000010000 */
[C---:B------:R-:W-:Y:S02]  /*3d60*/  F2FP.BF16.F32.PACK_AB R182, R97.reuse, R182 ;  /* 0x000000b661b6723e */ /* 0x040fe400000010ff */
[----:B------:R1:W3:Y:S01]  /*3d70*/  MUFU.EX2 R32, R43 ;  /* 0x0000002b00207308 */ /* 0x0002e20000000800 */
[C---:B--2---:R-:W-:Y:S01]  /*3d80*/  FADD.FTZ R42, R30.reuse, R31 ;  /* 0x0000001f1e2a7221 */ /* 0x044fe20000010000 */
[----:B------:R-:W-:Y:S01]  /*3d90*/  FADD.FTZ R44, R97, R44 ;  /* 0x0000002c612c7221 */ /* 0x000fe20000010000 */
[----:B------:R-:W-:-:S03]  /*3da0*/  F2FP.BF16.F32.PACK_AB R187, R30, R27 ;  /* 0x0000001b1ebb723e */ /* 0x000fc600000010ff */
[----:B------:R-:W-:Y:S02]  /*3db0*/  FADD.FTZ R31, R41, R44 ;  /* 0x0000002c291f7221 */ /* 0x000fe40000010000 */
[----:B------:R-:W-:Y:S01]  /*3dc0*/  MUFU.EX2 R81, R81 ;  /* 0x0000005100517308 */ /* 0x000fe20000000800 */
[----:B-1----:R-:W1:Y:S01]  /*3dd0*/  @P5 LDC R43, c[0x0][0x44c] ;  /* 0x00011300ff2b5b82 */ /* 0x002e620000000800 */
[C---:B------:R-:W-:Y:S01]  /*3de0*/  FADD.FTZ R44, R176.reuse, R31 ;  /* 0x0000001fb02c7221 */ /* 0x040fe20000010000 */
[----:B------:R-:W-:-:S05]  /*3df0*/  F2FP.BF16.F32.PACK_AB R176, R176, R41 ;  /* 0x00000029b0b0723e */ /* 0x000fca00000010ff */
[----:B------:R-:W2:Y:S01]  /*3e00*/  MUFU.EX2 R37, R37 ;  /* 0x0000002500257308 */ /* 0x000ea20000000800 */
[----:B---3--:R-:W-:-:S07]  /*3e10*/  F2FP.BF16.F32.PACK_AB R181, R32, R79 ;  /* 0x0000004f20b5723e */ /* 0x008fce00000010ff */
[----:B------:R-:W3:Y:S08]  /*3e20*/  MUFU.EX2 R34, R47 ;  /* 0x0000002f00227308 */ /* 0x000ef00000000800 */
[----:B------:R-:W4:Y:S01]  /*3e30*/  MUFU.EX2 R178, R53 ;  /* 0x0000003500b27308 */ /* 0x000f220000000800 */
[----:B--2---:R-:W-:Y:S01]  /*3e40*/  FADD.FTZ R31, R37, R44 ;  /* 0x0000002c251f7221 */ /* 0x004fe20000010000 */
[----:B-1----:R-:W-:-:S05]  /*3e50*/  @P5 IMAD.HI.U32 R43, R22, R43, RZ ;  /* 0x0000002b162b5227 */ /* 0x002fca00078e00ff */
[----:B0-----:R-:W-:Y:S01]  /*3e60*/  @P5 SHF.R.U32.HI R39, RZ, R46, R43 ;  /* 0x0000002eff275219 */ /* 0x001fe2000001162b */
[----:B------:R-:W0:Y:S01]  /*3e70*/  MUFU.EX2 R83, R83 ;  /* 0x0000005300537308 */ /* 0x000e220000000800 */
[----:B------:R-:W-:Y:S02]  /*3e80*/  LOP3.LUT P5, RZ, R16, 0x80000, RZ, 0xc0, !PT ;  /* 0x0008000010ff7812 */ /* 0x000fe400078ac0ff */
[----:B---3--:R-:W-:Y:S01]  /*3e90*/  F2FP.BF16.F32.PACK_AB R183, R34, R81 ;  /* 0x0000005122b7723e */ /* 0x008fe200000010ff */
[----:B------:R-:W-:-:S04]  /*3ea0*/  IMAD.IADD R74, R74, 0x1, R39 ;  /* 0x000000014a4a7824 */ /* 0x000fc800078e0227 */
[----:B------:R1:W-:Y:S01]  /*3eb0*/  MUFU.EX2 R173, R11 ;  /* 0x0000000b00ad7308 */ /* 0x0003e20000000800 */
[C---:B----4-:R-:W-:Y:S01]  /*3ec0*/  FADD.FTZ R44, R178.reuse, R31 ;  /* 0x0000001fb22c7221 */ /* 0x050fe20000010000 */
[----:B------:R-:W-:-:S06]  /*3ed0*/  F2FP.BF16.F32.PACK_AB R178, R178, R37 ;  /* 0x00000025b2b2723e */ /* 0x000fcc00000010ff */
[----:B------:R-:W2:Y:S01]  /*3ee0*/  MUFU.EX2 R33, R33 ;  /* 0x0000002100217308 */ /* 0x000ea20000000800 */
[----:B-1----:R-:W-:-:S04]  /*3ef0*/  FADD.FTZ R11, R79, R42 ;  /* 0x0000002a4f0b7221 */ /* 0x002fc80000010000 */
[----:B------:R-:W-:-:S03]  /*3f00*/  FADD.FTZ R42, R32, R11 ;  /* 0x0000000b202a7221 */ /* 0x000fc60000010000 */
[----:B------:R-:W1:Y:S01]  /*3f10*/  MUFU.EX2 R36, R51 ;  /* 0x0000003300247308 */ /* 0x000e620000000800 */
[----:B------:R-:W-:-:S04]  /*3f20*/  FADD.FTZ R11, R81, R42 ;  /* 0x0000002a510b7221 */ /* 0x000fc80000010000 */
[----:B------:R-:W-:-:S03]  /*3f30*/  FADD.FTZ R42, R34, R11 ;  /* 0x0000000b222a7221 */ /* 0x000fc60000010000 */
[----:B------:R-:W3:Y:S01]  /*3f40*/  MUFU.EX2 R172, R57 ;  /* 0x0000003900ac7308 */ /* 0x000ee20000000800 */
[----:B0-----:R-:W-:Y:S01]  /*3f50*/  FADD.FTZ R11, R83, R42 ;  /* 0x0000002a530b7221 */ /* 0x001fe20000010000 */
[----:B--2---:R-:W-:-:S06]  /*3f60*/  FADD.FTZ R13, R33, R44 ;  /* 0x0000002c210d7221 */ /* 0x004fcc0000010000 */
[----:B------:R-:W0:Y:S01]  /*3f70*/  MUFU.EX2 R15, R15 ;  /* 0x0000000f000f7308 */ /* 0x000e220000000800 */
[C---:B-1----:R-:W-:Y:S01]  /*3f80*/  FADD.FTZ R42, R36.reuse, R11 ;  /* 0x0000000b242a7221 */ /* 0x042fe20000010000 */
[----:B------:R-:W-:-:S06]  /*3f90*/  F2FP.BF16.F32.PACK_AB R177, R36, R83 ;  /* 0x0000005324b1723e */ /* 0x000fcc00000010ff */
[----:B------:R-:W1:Y:S01]  /*3fa0*/  MUFU.EX2 R29, R29 ;  /* 0x0000001d001d7308 */ /* 0x000e620000000800 */
[C---:B---3--:R-:W-:Y:S01]  /*3fb0*/  FADD.FTZ R44, R172.reuse, R13 ;  /* 0x0000000dac2c7221 */ /* 0x048fe20000010000 */
[----:B------:R-:W-:-:S06]  /*3fc0*/  F2FP.BF16.F32.PACK_AB R172, R172, R33 ;  /* 0x00000021acac723e */ /* 0x000fcc00000010ff */
[----:B------:R-:W2:Y:S01]  /*3fd0*/  MUFU.EX2 R38, R55 ;  /* 0x0000003700267308 */ /* 0x000ea20000000800 */
[----:B0-----:R-:W-:-:S07]  /*3fe0*/  FADD.FTZ R11, R15, R42 ;  /* 0x0000002a0f0b7221 */ /* 0x001fce0000010000 */
[----:B------:R-:W0:Y:S01]  /*3ff0*/  MUFU.EX2 R174, R61 ;  /* 0x0000003d00ae7308 */ /* 0x000e220000000800 */
[----:B-1----:R-:W-:-:S07]  /*4000*/  FADD.FTZ R13, R29, R44 ;  /* 0x0000002c1d0d7221 */ /* 0x002fce0000010000 */
[----:B------:R-:W1:Y:S01]  /*4010*/  MUFU.EX2 R25, R25 ;  /* 0x0000001900197308 */ /* 0x000e620000000800 */
[C---:B--2---:R-:W-:Y:S01]  /*4020*/  FADD.FTZ R20, R38.reuse, R11 ;  /* 0x0000000b26147221 */ /* 0x044fe20000010000 */
[----:B------:R-:W-:Y:S01]  /*4030*/  F2FP.BF16.F32.PACK_AB R179, R38, R15 ;  /* 0x0000000f26b3723e */ /* 0x000fe200000010ff */
[----:B------:R-:W-:Y:S02]  /*4040*/  VIADD R15, R72, 0xfffffffe ;  /* 0xfffffffe480f7836 */ /* 0x000fe40000000000 */
[----:B------:R-:W-:-:S03]  /*4050*/  FADD.FTZ R11, R173, R20 ;  /* 0x00000014ad0b7221 */ /* 0x000fc60000010000 */
        /* <DEDUP_REMOVED lines=11> */
[----:B------:R-:W0:Y:S01]  /*4110*/  MUFU.EX2 R2, R63 ;  /* 0x0000003f00027308 */ /* 0x000e220000000800 */
[----:B-1----:R-:W-:-:S07]  /*4120*/  FADD.FTZ R11, R3, R20 ;  /* 0x00000014030b7221 */ /* 0x002fce0000010000 */
[----:B------:R-:W1:Y:S01]  /*4130*/  MUFU.EX2 R14, R14 ;  /* 0x0000000e000e7308 */ /* 0x000e620000000800 */
[----:B--2---:R-:W-:-:S07]  /*4140*/  FADD.FTZ R13, R21, R28 ;  /* 0x0000001c150d7221 */ /* 0x004fce0000010000 */
[----:B------:R-:W2:Y:S01]  /*4150*/  MUFU.EX2 R85, R85 ;  /* 0x0000005500557308 */ /* 0x000ea20000000800 */
[C---:B0-----:R-:W-:Y:S01]  /*4160*/  FADD.FTZ R28, R2.reuse, R11 ;  /* 0x0000000b021c7221 */ /* 0x041fe20000010000 */
[----:B------:R-:W-:Y:S01]  /*4170*/  F2FP.BF16.F32.PACK_AB R175, R2, R3 ;  /* 0x0000000302af723e */ /* 0x000fe200000010ff */
[----:B------:R-:W-:-:S05]  /*4180*/  VIADD R2, R74, UR5 ;  /* 0x000000054a027c36 */ /* 0x000fca0008000000 */
[----:B------:R-:W0:Y:S01]  /*4190*/  MUFU.EX2 R10, R67 ;  /* 0x00000043000a7308 */ /* 0x000e220000000800 */
[C---:B-1----:R-:W-:Y:S01]  /*41a0*/  FADD.FTZ R11, R14.reuse, R13 ;  /* 0x0000000d0e0b7221 */ /* 0x042fe20000010000 */
[----:B------:R-:W-:-:S06]  /*41b0*/  F2FP.BF16.F32.PACK_AB R170, R14, R21 ;  /* 0x000000150eaa723e */ /* 0x000fcc00000010ff */
[----:B------:R-:W1:Y:S01]  /*41c0*/  MUFU.EX2 R87, R87 ;  /* 0x0000005700577308 */ /* 0x000e620000000800 */
[----:B--2---:R-:W-:-:S07]  /*41d0*/  FADD.FTZ R13, R85, R28 ;  /* 0x0000001c550d7221 */ /* 0x004fce0000010000 */
[----:B------:R-:W2:Y:S01]  /*41e0*/  MUFU.EX2 R20, R71 ;  /* 0x0000004700147308 */ /* 0x000ea20000000800 */
[C---:B0-----:R-:W-:Y:S01]  /*41f0*/  FADD.FTZ R12, R10.reuse, R13 ;  /* 0x0000000d0a0c7221 */ /* 0x041fe20000010000 */
[----:B------:R-:W-:-:S03]  /*4200*/  F2FP.BF16.F32.PACK_AB R169, R10, R85 ;  /* 0x000000550aa9723e */ /* 0x000fc600000010ff */
[----:B-1----:R-:W-:-:S04]  /*4210*/  FADD.FTZ R13, R87, R12 ;  /* 0x0000000c570d7221 */ /* 0x002fc80000010000 */
[C---:B--2---:R-:W-:Y:S01]  /*4220*/  FADD.FTZ R10, R20.reuse, R13 ;  /* 0x0000000d140a7221 */ /* 0x044fe20000010000 */
[----:B------:R-:W-:Y:S01]  /*4230*/  F2FP.BF16.F32.PACK_AB R171, R20, R87 ;  /* 0x0000005714ab723e */ /* 0x000fe200000010ff */
[----:B------:R-:W-:Y:S06]  /*4240*/  @!P5 BRA `(.L_x_4557) ;  /* 0x000000000048d947 */ /* 0x000fec0003800000 */
[C---:B------:R-:W-:Y:S01]  /*4250*/  ISETP.GT.AND P1, PT, R74.reuse, RZ, PT ;  /* 0x000000ff4a00720c */ /* 0x040fe20003f24270 */
[----:B------:R-:W-:-:S12]  /*4260*/  VIADD R3, R74, 0xffffffff ;  /* 0xffffffff4a037836 */ /* 0x000fd80000000000 */
[----:B------:R-:W-:Y:S05]  /*4270*/  @P1 BRA `(.L_x_4558) ;  /* 0x0000000000201947 */ /* 0x000fea0003800000 */
[----:B------:R-:W0:Y:S01]  /*4280*/  LDC R14, c[0x0][0x9e4] ;  /* 0x00027900ff0e7b82 */ /* 0x000e220000000800 */
[----:B------:R-:W-:Y:S01]  /*4290*/  IMAD.MOV R3, RZ, RZ, -R74 ;  /* 0x000000ffff037224 */ /* 0x000fe200078e0a4a */
[----:B0-----:R-:W-:-:S13]  /*42a0*/  ISETP.NE.AND P1, PT, R14, 0x1, PT ;  /* 0x000000010e00780c */ /* 0x001fda0003f25270 */
[----:B------:R-:W0:Y:S02]  /*42b0*/  @P1 LDC.64 R12, c[0x0][0x9e8] ;  /* 0x00027a00ff0c1b82 */ /* 0x000e240000000a00 */
[----:B0-----:R-:W-:-:S05]  /*42c0*/  @P1 IMAD.HI.U32 R12, R3, R12, RZ ;  /* 0x0000000c030c1227 */ /* 0x001fca00078e00ff */
[----:B------:R-:W-:-:S04]  /*42d0*/  @P1 SHF.R.U32.HI R3, RZ, R13, R12 ;  /* 0x0000000dff031219 */ /* 0x000fc8000001160c */
[----:B------:R-:W-:Y:S01]  /*42e0*/  LOP3.LUT R3, RZ, R3, RZ, 0x33, !PT ;  /* 0x00000003ff037212 */ /* 0x000fe200078e33ff */
[----:B------:R-:W-:Y:S06]  /*42f0*/  BRA `(.L_x_4559) ;  /* 0x0000000000147947 */ /* 0x000fec0003800000 */
.L_x_4558:
[----:B------:R-:W0:Y:S02]  /*4300*/  LDC R14, c[0x0][0x9e4] ;  /* 0x00027900ff0e7b82 */ /* 0x000e240000000800 */
[----:B0-----:R-:W-:-:S13]  /*4310*/  ISETP.NE.AND P1, PT, R14, 0x1, PT ;  /* 0x000000010e00780c */ /* 0x001fda0003f25270 */
[----:B------:R-:W0:Y:S02]  /*4320*/  @P1 LDC.64 R12, c[0x0][0x9e8] ;  /* 0x00027a00ff0c1b82 */ /* 0x000e240000000a00 */
[----:B0-----:R-:W-:-:S05]  /*4330*/  @P1 IMAD.HI.U32 R12, R3, R12, RZ ;  /* 0x0000000c030c1227 */ /* 0x001fca00078e00ff */
[----:B------:R-:W-:-:S07]  /*4340*/  @P1 SHF.R.U32.HI R3, RZ, R13, R12 ;  /* 0x0000000dff031219 */ /* 0x000fce000001160c */
.L_x_4559:
[----:B------:R-:W-:-:S05]  /*4350*/  IMAD R3, R3, R14, R14 ;  /* 0x0000000e03037224 */ /* 0x000fca00078e020e */
[----:B------:R-:W-:-:S07]  /*4360*/  VIMNMX R2, R2, R3, PT ;  /* 0x0000000302027248 */ /* 0x000fce0003fe0100 */
.L_x_4557:
[----:B------:R-:W-:Y:S01]  /*4370*/  IMAD.HI R12, R2, 0x2aaaaaab, RZ ;  /* 0x2aaaaaab020c7827 */ /* 0x000fe200078e02ff */
[----:B------:R-:W-:Y:S02]  /*4380*/  CS2R R118, SRZ ;  /* 0x0000000000767805 */ /* 0x000fe4000001ff00 */
[----:B------:R-:W-:Y:S02]  /*4390*/  CS2R R116, SRZ ;  /* 0x0000000000747805 */ /* 0x000fe4000001ff00 */
[----:B------:R-:W-:Y:S01]  /*43a0*/  CS2R R114, SRZ ;  /* 0x0000000000727805 */ /* 0x000fe2000001ff00 */
[----:B------:R-:W-:Y:S01]  /*43b0*/  IMAD.MOV.U32 R3, RZ, RZ, 0x3f800000 ;  /* 0x3f800000ff037424 */ /* 0x000fe200078e00ff */
[----:B------:R-:W-:Y:S01]  /*43c0*/  SHF.R.U32.HI R13, RZ, 0x1f, R12 ;  /* 0x0000001fff0d7819 */ /* 0x000fe2000001160c */
[----:B------:R-:W-:Y:S01]  /*43d0*/  IMAD.MOV.U32 R2, RZ, RZ, 0x3f800000 ;  /* 0x3f800000ff027424 */ /* 0x000fe200078e00ff */
[----:B------:R-:W-:Y:S02]  /*43e0*/  CS2R R112, SRZ ;  /* 0x0000000000707805 */ /* 0x000fe4000001ff00 */
[----:B------:R-:W-:-:S02]  /*43f0*/  CS2R R110, SRZ ;  /* 0x00000000006e7805 */ /* 0x000fc4000001ff00 */
[----:B------:R-:W-:Y:S02]  /*4400*/  LEA.HI.SX32 R13, R12, R13, 0x1c ;  /* 0x0000000d0c0d7211 */ /* 0x000fe400078fe2ff */
[----:B------:R-:W-:Y:S02]  /*4410*/  CS2R R108, SRZ ;  /* 0x00000000006c7805 */ /* 0x000fe4000001ff00 */
[----:B------:R-:W-:Y:S02]  /*4420*/  CS2R R106, SRZ ;  /* 0x00000000006a7805 */ /* 0x000fe4000001ff00 */
[----:B------:R-:W-:Y:S02]  /*4430*/  CS2R R104, SRZ ;  /* 0x0000000000687805 */ /* 0x000fe4000001ff00 */
[----:B------:R-:W-:Y:S02]  /*4440*/  VIMNMX R14, R194, R13, !PT ;  /* 0x0000000dc20e7248 */ /* 0x000fe40007fe0100 */
[----:B------:R-:W-:-:S02]  /*4450*/  CS2R R102, SRZ ;  /* 0x0000000000667805 */ /* 0x000fc4000001ff00 */
[----:B------:R-:W-:Y:S02]  /*4460*/  CS2R R100, SRZ ;  /* 0x0000000000647805 */ /* 0x000fe4000001ff00 */
[----:B------:R-:W-:Y:S02]  /*4470*/  CS2R R98, SRZ ;  /* 0x0000000000627805 */ /* 0x000fe4000001ff00 */
[----:B------:R-:W-:Y:S02]  /*4480*/  ISETP.GE.AND P1, PT, R15, R14, PT ;  /* 0x0000000e0f00720c */ /* 0x000fe40003f26270 */
        /* <DEDUP_REMOVED lines=47> */
.L_x_4579:
[----:B------:R-:W-:-:S04]  /*4780*/  UISETP.NE.AND UP0, UPT, UR4, 0x1, UPT ;  /* 0x000000010400788c */ /* 0x000fc8000bf05270 */
[----:B------:R-:W-:-:S04]  /*4790*/  USEL UR38, URZ, 0x1, UP0 ;  /* 0x000000013f267887 */ /* 0x000fc80008000000 */
[----:B------:R-:W-:Y:S01]  /*47a0*/  ULOP3.LUT UR38, UR7, UR38, URZ, 0x3c, !UPT ;  /* 0x0000002607267292 */ /* 0x000fe2000f8e3c3f */
[----:B------:R-:W-:Y:S11]  /*47b0*/  @!P0 BRA `(.L_x_4561) ;  /* 0x0000000000048947 */ /* 0x000ff60003800000 */
[----:B------:R-:W-:Y:S01]  /*47c0*/  BPT.TRAP 0x1 ;  /* 0x000000040000795c */ /* 0x000fe20000300000 */
.L_x_4561:
        /* <DEDUP_REMOVED lines=9> */
.L_x_4562:
[----:B-1----:R-:W-:Y:S05]  /*4860*/  @P1 BRA `(.L_x_4563) ;  /* 0x0000000000081947 */ /* 0x002fea0003800000 */
[----:B------:R-:W1:Y:S02]  /*4870*/  SYNCS.PHASECHK.TRANS64.TRYWAIT P1, [UR6+0x30830], R0 ;  /* 0x03083000ff0075a7 */ /* 0x000e640008020146 */
[----:B-1----:R-:W-:Y:S05]  /*4880*/  @!P1 BRA `(.L_x_4564) ;  /* 0x0000011400509947 */ /* 0x002fea0003800000 */
.L_x_4563:
        /* <DEDUP_REMOVED lines=167> */
.L_x_4565:
[----:B------:R-:W-:Y:S01]  /*5300*/  ULEA UR5, UR4, UR40, 0x3 ;  /* 0x0000002804057291 */ /* 0x000fe2000f8e183f */
[----:B01----:R-:W-:-:S05]  /*5310*/  IMAD.U32 R0, RZ, RZ, UR7 ;  /* 0x00000007ff007e24 */ /* 0x003fca000f8e00ff */
[----:B------:R-:W-:-:S04]  /*5320*/  SHF.L.U32 R0, R0, 0x1f, RZ ;  /* 0x0000001f00007819 */ /* 0x000fc800000006ff */
[----:B------:R0:W1:Y:S01]  /*5330*/  SYNCS.PHASECHK.TRANS64.TRYWAIT P1, [UR5+0x30850], R0 ;  /* 0x03085000ff0075a7 */ /* 0x0000620008020145 */
[----:B------:R-:W-:Y:S05]  /*5340*/  @!P0 BRA `(.L_x_4566) ;  /* 0x0000000000048947 */ /* 0x000fea0003800000 */
[----:B------:R-:W-:Y:S01]  /*5350*/  BPT.TRAP 0x1 ;  /* 0x000000040000795c */ /* 0x000fe20000300000 */
.L_x_4566:
[----:B-1----:R-:W-:Y:S05]  /*5360*/  @P1 BRA `(.L_x_4567) ;  /* 0x0000000000081947 */ /* 0x002fea0003800000 */
[----:B------:R-:W1:Y:S02]  /*5370*/  SYNCS.PHASECHK.TRANS64.TRYWAIT P1, [UR5+0x30850], R0 ;  /* 0x03085000ff0075a7 */ /* 0x000e640008020145 */
[----:B-1----:R-:W-:Y:S05]  /*5380*/  @!P1 BRA `(.L_x_4568) ;  /* 0x0000010800a89947 */ /* 0x002fea0003800000 */
.L_x_4567:
        /* <DEDUP_REMOVED lines=36> */
[----:B------:R-:W-:Y:S05]  /*55d0*/  @!P0 BRA `(.L_x_4569) ;  /* 0x0000000000048947 */ /* 0x000fea0003800000 */
[----:B------:R-:W-:Y:S01]  /*55e0*/  BPT.TRAP 0x1 ;  /* 0x000000040000795c */ /* 0x000fe20000300000 */
.L_x_4569:
[----:B------:R-:W-:Y:S01]  /*55f0*/  ISETP.NE.AND P2, PT, R203, 0x1, PT ;  /* 0x00000001cb00780c */ /* 0x000fe20003f45270 */
[----:B------:R-:W-:Y:S01]  /*5600*/  IMAD.IADD R5, R192, 0x1, R22 ;  /* 0x00000001c0057824 */ /* 0x000fe200078e0216 */
[----:B------:R-:W-:Y:S01]  /*5610*/  UIADD3 UR6, UR6, 0x30840, URZ ;  /* 0x0003084006067890 */ /* 0x000fe2000fffe03f */
[----:B------:R-:W-:Y:S01]  /*5620*/  IMAD R168, R15, -0x60, RZ ;  /* 0xffffffa00fa87824 */ /* 0x000fe200078e02ff */
[----:B------:R-:W-:Y:S01]  /*5630*/  LOP3.LUT P1, RZ, R16, 0x80000, RZ, 0xc0, !PT ;  /* 0x0008000010ff7812 */ /* 0x000fe2000782c0ff */
[----:B------:R-:W-:Y:S02]  /*5640*/  ULOP3.LUT UR4, URZ, UR43, URZ, 0x33, !UPT ;  /* 0x0000002b3f047292 */ /* 0x000fe4000f8e333f */
[----:B------:R-:W-:-:S06]  /*5650*/  UPRMT UR6, UR60, 0x654, UR6 ;  /* 0x000006543c067896 */ /* 0x000fcc0008000006 */
[----:B01----:R-:W0:Y:S08]  /*5660*/  @P2 LDC R0, c[0x0][0x44c] ;  /* 0x00011300ff002b82 */ /* 0x003e300000000800 */
[----:B------:R-:W1:Y:S01]  /*5670*/  @P2 LDC R3, c[0x0][0x450] ;  /* 0x00011400ff032b82 */ /* 0x000e620000000800 */
[----:B------:R-:W-:Y:S01]  /*5680*/  SYNCS.ARRIVE.TRANS64.RED.A1T0 RZ, [UR6], RZ ;  /* 0x000000ffffff79a7 */ /* 0x000fe20008100406 */
[----:B0-----:R-:W-:-:S05]  /*5690*/  @P2 IMAD.HI.U32 R0, R5, R0, RZ ;  /* 0x0000000005002227 */ /* 0x001fca00078e00ff */
[----:B-1----:R-:W-:Y:S01]  /*56a0*/  @P2 SHF.R.U32.HI R5, RZ, R3, R0 ;  /* 0x00000003ff052219 */ /* 0x002fe20000011600 */
[----:B------:R-:W-:-:S04]  /*56b0*/  VIADD R0, R168, 0x1 ;  /* 0x00000001a8007836 */ /* 0x000fc80000000000 */
[----:B------:R-:W0:Y:S01]  /*56c0*/  SHFL.IDX PT, R21, R5, RZ, 0x1c1f ;  /* 0x001c1fff05157589 */ /* 0x000e2200000e0000 */
[----:B------:R-:W-:-:S05]  /*56d0*/  IMAD R0, R23, -0x2, R0 ;  /* 0xfffffffe17007824 */ /* 0x000fca00078e0200 */
[----:B------:R-:W-:Y:S01]  /*56e0*/  IADD3 R2, -R18, R0, R17 ;  /* 0x0000000012027210 */ /* 0x000fe20007ffe111 */
[----:B------:R-:W-:-:S04]  /*56f0*/  VIADD R0, R0, 0xffffffff ;  /* 0xffffffff00007836 */ /* 0x000fc80000000000 */
[C---:B------:R-:W-:Y:S02]  /*5700*/  VIADD R170, R2.reuse, UR54 ;  /* 0x0000003602aa7c36 */ /* 0x040fe40008000000 */
        /* <DEDUP_REMOVED lines=16> */
.L_x_4572:
[----:B------:R-:W-:-:S05]  /*5810*/  IMAD.U32 R169, RZ, RZ, UR42 ;  /* 0x0000002affa97e24 */ /* 0x000fca000f8e00ff */
[----:B------:R-:W-:-:S13]  /*5820*/  ISETP.NE.AND P1, PT, R169, 0x1, PT ;  /* 0x00000001a900780c */ /* 0x000fda0003f25270 */
[----:B------:R-:W0:Y:S02]  /*5830*/  @P1 LDC.64 R2, c[0x0][0x9e8] ;  /* 0x00027a00ff021b82 */ /* 0x000e240000000a00 */
[----:B0-----:R-:W-:-:S05]  /*5840*/  @P1 IMAD.HI.U32 R2, R21, R2, RZ ;  /* 0x0000000215021227 */ /* 0x001fca00078e00ff */
[----:B------:R-:W-:-:S07]  /*5850*/  @P1 SHF.R.U32.HI R21, RZ, R3, R2 ;  /* 0x00000003ff151219 */ /* 0x000fce0000011602 */
.L_x_4573:
[----:B------:R-:W-:Y:S05]  /*5860*/  BSYNC B0 ;  /* 0x0000000000007941 */ /* 0x000fea0003800000 */
.L_x_4571:
[----:B------:R-:W-:-:S05]  /*5870*/  IMAD R21, R21, R169, R0 ;  /* 0x000000a915157224 */ /* 0x000fca00078e0200 */
[----:B------:R-:W-:Y:S02]  /*5880*/  VIADDMNMX R4, R21, R169, R4, PT ;  /* 0x000000a915047246 */ /* 0x000fe40003800104 */
[----:B------:R-:W-:-:S07]  /*5890*/  VIMNMX R20, R20, R21, !PT ;  /* 0x0000001514147248 */ /* 0x000fce0007fe0100 */
.L_x_4570:
        /* <DEDUP_REMOVED lines=151> */
.L_x_4576:
[----:B------:R-:W-:-:S05]  /*6210*/  IMAD.U32 R120, RZ, RZ, UR42 ;  /* 0x0000002aff787e24 */ /* 0x000fca000f8e00ff */
[----:B------:R-:W-:-:S13]  /*6220*/  ISETP.NE.AND P6, PT, R120, 0x1, PT ;  /* 0x000000017800780c */ /* 0x000fda0003fc5270 */
[----:B------:R-:W0:Y:S02]  /*6230*/  @P6 LDC.64 R2, c[0x0][0x9e8] ;  /* 0x00027a00ff026b82 */ /* 0x000e240000000a00 */
[----:B0-----:R-:W-:-:S05]  /*6240*/  @P6 IMAD.HI.U32 R2, R5, R2, RZ ;  /* 0x0000000205026227 */ /* 0x001fca00078e00ff */
[----:B------:R-:W-:-:S07]  /*6250*/  @P6 SHF.R.U32.HI R5, RZ, R3, R2 ;  /* 0x00000003ff056219 */ /* 0x000fce0000011602 */
.L_x_4577:
[----:B------:R-:W-:Y:S05]  /*6260*/  BSYNC B0 ;  /* 0x0000000000007941 */ /* 0x000fea0003800000 */
.L_x_4575:
[----:B------:R-:W-:-:S05]  /*6270*/  IMAD R5, R5, R120, R0 ;  /* 0x0000007805057224 */ /* 0x000fca00078e0200 */
[----:B------:R-:W-:Y:S02]  /*6280*/  VIADDMNMX R4, R5, R120, R4, PT ;  /* 0x0000007805047246 */ /* 0x000fe40003800104 */
[----:B------:R-:W-:-:S07]  /*6290*/  VIMNMX R20, R20, R5, !PT ;  /* 0x0000000514147248 */ /* 0x000fce0007fe0100 */
.L_x_4574:
[C---:B------:R-:W-:Y:S02]  /*62a0*/  ISETP.GT.AND P1, PT, R20.reuse, 0x1, !P1 ;  /* 0x000000011400780c */ /* 0x040fe40004f24270 */
        /* <DEDUP_REMOVED lines=63> */
[C---:B------:R-:W-:Y:S02]  /*66a0*/  LOP3.LUT P1, RZ, R16.reuse, 0x1000, RZ, 0xc0, !PT ;  /* 0x0000100010ff7812 */ /* 0x040fe4000782c0ff */
[----:B------:R-:W-:-:S02]  /*66b0*/  LOP3.LUT P2, RZ, R16, 0x40, RZ, 0xc0, !PT ;  /* 0x0000004010ff7812 */ /* 0x000fc4000784c0ff */
[----:B------:R-:W-:Y:S02]  /*66c0*/  ISETP.GT.AND P1, PT, R20, 0x30, !P1 ;  /* 0x000000301400780c */ /* 0x000fe40004f24270 */
[----:B------:R-:W-:Y:S02]  /*66d0*/  FMNMX.FTZ R0, R187, R0, !PT ;  /* 0x00000000bb007209 */ /* 0x000fe40007810000 */
[----:B------:R-:W-:Y:S02]  /*66e0*/  ISETP.LT.OR P1, PT, R4, 0x31, P1 ;  /* 0x000000310400780c */ /* 0x000fe40000f21670 */
[----:B------:R-:W-:Y:S02]  /*66f0*/  FMNMX.FTZ R120, R165, R0, !PT ;  /* 0x00000000a5787209 */ /* 0x000fe40007810000 */
[----:B------:R-:W-:Y:S01]  /*6700*/  FSEL R215, R146, -INF , !P1 ;  /* 0xff80000092d77808 */ /* 0x000fe20004800000 */
[----:B------:R-:W0:Y:S01]  /*6710*/  LDC R0, c[0x0][0x988] ;  /* 0x00026200ff007b82 */ /* 0x000e220000000800 */
[C---:B------:R-:W-:Y:S01]  /*6720*/  LOP3.LUT P1, RZ, R16.reuse, 0x800, RZ, 0xc0, !PT ;  /* 0x0000080010ff7812 */ /* 0x040fe2000782c0ff */
[----:B------:R-:W1:Y:S01]  /*6730*/  SHFL.BFLY PT, R5, R120, 0x2, 0x1f ;  /* 0x0c401f0078057f89 */ /* 0x000e6200000e0000 */
        /* <DEDUP_REMOVED lines=14> */
[----:B-1----:R-:W-:Y:S02]  /*6820*/  FMNMX.FTZ R124, R120, R5, !PT ;  /* 0x00000005787c7209 */ /* 0x002fe40007810000 */
[----:B------:R-:W-:Y:S02]  /*6830*/  ISETP.GT.AND P1, PT, R20, 0x39, !P1 ;  /* 0x000000391400780c */ /* 0x000fe40004f24270 */
[C---:B------:R-:W-:Y:S01]  /*6840*/  ISETP.LT.OR P4, PT, R4.reuse, 0x52, P4 ;  /* 0x000000520400780c */ /* 0x040fe20002781670 */
[----:B------:R-:W1:Y:S01]  /*6850*/  SHFL.BFLY PT, R5, R124, 0x1, 0x1f ;  /* 0x0c201f007c057f89 */ /* 0x000e6200000e0000 */
[C---:B------:R-:W-:Y:S02]  /*6860*/  ISETP.LT.OR P1, PT, R4.reuse, 0x3a, P1 ;  /* 0x0000003a0400780c */ /* 0x040fe40000f21670 */
[----:B------:R-:W-:-:S02]  /*6870*/  ISETP.LT.OR P5, PT, R4, 0x59, P5 ;  /* 0x000000590400780c */ /* 0x000fc40002fa1670 */
[----:B------:R-:W-:Y:S02]  /*6880*/  FSEL R151, R151, -INF , !P1 ;  /* 0xff80000097977808 */ /* 0x000fe40004800000 */
[----:B------:R-:W-:Y:S02]  /*6890*/  LOP3.LUT P1, RZ, R16, 0x100, RZ, 0xc0, !PT ;  /* 0x0000010010ff7812 */ /* 0x000fe4000782c0ff */
[----:B------:R-:W-:Y:S02]  /*68a0*/  FSEL R163, R163, -INF , !P4 ;  /* 0xff800000a3a37808 */ /* 0x000fe40006000000 */
[----:B------:R-:W-:-:S04]  /*68b0*/  ISETP.GT.AND P1, PT, R20, 0x40, !P1 ;  /* 0x000000401400780c */ /* 0x000fc80004f24270 */
[----:B------:R-:W-:-:S04]  /*68c0*/  ISETP.LT.OR P1, PT, R4, 0x41, P1 ;  /* 0x000000410400780c */ /* 0x000fc80000f21670 */
[----:B------:R-:W-:Y:S02]  /*68d0*/  FSEL R219, R154, -INF , !P1 ;  /* 0xff8000009adb7808 */ /* 0x000fe40004800000 */
[----:B------:R-:W-:Y:S02]  /*68e0*/  LOP3.LUT P1, RZ, R16, 0x80, RZ, 0xc0, !PT ;  /* 0x0000008010ff7812 */ /* 0x000fe4000782c0ff */
[----:B-1----:R-:W-:Y:S02]  /*68f0*/  FMNMX.FTZ R5, R124, R5, !PT ;  /* 0x000000057c057209 */ /* 0x002fe40007810000 */
[----:B------:R-:W-:-:S03]  /*6900*/  ISETP.GT.AND P1, PT, R20, 0x41, !P1 ;  /* 0x000000411400780c */ /* 0x000fc60004f24270 */
[----:B0-----:R-:W-:Y:S01]  /*6910*/  FMUL.FTZ R2, R5, R0 ;  /* 0x0000000005027220 */ /* 0x001fe20000410000 */
        /* <DEDUP_REMOVED lines=14> */
[----:B------:R-:W-:Y:S02]  /*6a00*/  FSETP.NEU.FTZ.AND P1, PT, R5, -INF , PT ;  /* 0xff8000000500780b */ /* 0x000fe40003f3d000 */
[----:B------:R-:W-:Y:S02]  /*6a10*/  FMNMX.FTZ R120, R122, R13, !PT ;  /* 0x0000000d7a787209 */ /* 0x000fe40007810000 */
[----:B------:R-:W-:Y:S02]  /*6a20*/  FSEL R2, R2, RZ, P1 ;  /* 0x000000ff02027208 */ /* 0x000fe40000800000 */
[----:B------:R-:W-:Y:S02]  /*6a30*/  FMNMX.FTZ R120, R123, R120, !PT ;  /* 0x000000787b787209 */ /* 0x000fe40007810000 */
[----:B------:R-:W-:Y:S01]  /*6a40*/  ISETP.LT.OR P2, PT, R4, 0x5a, P2 ;  /* 0x0000005a0400780c */ /* 0x000fe20001741670 */
        /* <DEDUP_REMOVED lines=11> */
[-CC-:B------:R-:W-:Y:S01]  /*6b00*/  FFMA.FTZ R149, R153, R0.reuse, -R2.reuse ;  /* 0x0000000099957223 */ /* 0x180fe20000010802 */
[--C-:B------:R-:W-:Y:S01]  /*6b10*/  FFMA.FTZ R186, R125, R0, -R2.reuse ;  /* 0x000000007dba7223 */ /* 0x100fe20000010802 */
[----:B------:R-:W-:Y:S01]  /*6b20*/  FMNMX.FTZ R120, R131, R120, !PT ;  /* 0x0000007883787209 */ /* 0x000fe20007810000 */
[-CC-:B------:R-:W-:Y:S01]  /*6b30*/  FFMA.FTZ R125, R133, R0.reuse, -R2.reuse ;  /* 0x00000000857d7223 */ /* 0x180fe20000010802 */
[-CC-:B------:R-:W-:Y:S01]  /*6b40*/  FFMA.FTZ R133, R145, R0.reuse, -R2.reuse ;  /* 0x0000000091857223 */ /* 0x180fe20000010802 */
[--C-:B------:R-:W-:Y:S01]  /*6b50*/  FFMA.FTZ R145, R157, R0, -R2.reuse ;  /* 0x000000009d917223 */ /* 0x100fe20000010802 */
[----:B------:R-:W-:Y:S01]  /*6b60*/  FMNMX.FTZ R120, R191, R120, !PT ;  /* 0x00000078bf787209 */ /* 0x000fe20007810000 */
[-CC-:B------:R-:W-:Y:S01]  /*6b70*/  FFMA.FTZ R225, R225, R0.reuse, -R2.reuse ;  /* 0x00000000e1e17223 */ /* 0x180fe20000010802 */
[----:B------:R-:W-:Y:S01]  /*6b80*/  FSEL R157, R5, RZ, P1 ;  /* 0x000000ff059d7208 */ /* 0x000fe20000800000 */
[--C-:B------:R-:W-:Y:S01]  /*6b90*/  FFMA.FTZ R188, R175, R0, -R2.reuse ;  /* 0x00000000afbc7223 */ /* 0x100fe20000010802 */
[----:B------:R-:W-:Y:S01]  /*6ba0*/  FMNMX.FTZ R120, R135, R120, !PT ;  /* 0x0000007887787209 */ /* 0x000fe20007810000 */
[-CC-:B------:R-:W-:Y:S01]  /*6bb0*/  FFMA.FTZ R190, R173, R0.reuse, -R2.reuse ;  /* 0x00000000adbe7223 */ /* 0x180fe20000010802 */
[----:B------:R-:W-:Y:S01]  /*6bc0*/  FFMA.FTZ R171, R171, R0, -R2 ;  /* 0x00000000abab7223 */ /* 0x000fe20000010802 */
[----:B------:R-:W-:Y:S01]  /*6bd0*/  FADD.FTZ R157, -R157, R12 ;  /* 0x0000000c9d9d7221 */ /* 0x000fe20000010100 */
[----:B------:R-:W-:Y:S01]  /*6be0*/  FMNMX.FTZ R120, R211, R120, !PT ;  /* 0x00000078d3787209 */ /* 0x000fe20007810000 */
[-CC-:B------:R-:W-:Y:S01]  /*6bf0*/  FFMA.FTZ R129, R129, R0.reuse, -R2.reuse ;  /* 0x0000000081817223 */ /* 0x180fe20000010802 */
[-CC-:B------:R-:W-:Y:S01]  /*6c00*/  FFMA.FTZ R176, R177, R0.reuse, -R2.reuse ;  /* 0x00000000b1b07223 */ /* 0x180fe20000010802 */
[----:B------:R-:W-:Y:S01]  /*6c10*/  FMUL.FTZ R157, R157, R0 ;  /* 0x000000009d9d7220 */ /* 0x000fe20000410000 */
[----:B------:R-:W-:Y:S01]  /*6c20*/  FMNMX.FTZ R120, R139, R120, !PT ;  /* 0x000000788b787209 */ /* 0x000fe20007810000 */
[-CC-:B------:R-:W-:Y:S01]  /*6c30*/  FFMA.FTZ R178, R179, R0.reuse, -R2.reuse ;  /* 0x00000000b3b27223 */ /* 0x180fe20000010802 */
[-CC-:B------:R-:W-:Y:S01]  /*6c40*/  FFMA.FTZ R172, R181, R0.reuse, -R2.reuse ;  /* 0x00000000b5ac7223 */ /* 0x180fe20000010802 */
[--C-:B------:R-:W-:Y:S01]  /*6c50*/  FFMA.FTZ R174, R183, R0, -R2.reuse ;  /* 0x00000000b7ae7223 */ /* 0x100fe20000010802 */
[----:B------:R-:W-:Y:S01]  /*6c60*/  FMNMX.FTZ R120, R213, R120, !PT ;  /* 0x00000078d5787209 */ /* 0x000fe20007810000 */
[-CC-:B------:R-:W-:Y:S01]  /*6c70*/  FFMA.FTZ R168, R185, R0.reuse, -R2.reuse ;  /* 0x00000000b9a87223 */ /* 0x180fe20000010802 */
[----:B------:R-:W-:Y:S01]  /*6c80*/  FFMA.FTZ R170, R187, R0, -R2 ;  /* 0x00000000bbaa7223 */ /* 0x000fe20000010802 */
        /* <DEDUP_REMOVED lines=19> */
[----:B------:R-:W-:-:S05]  /*6dc0*/  FMNMX.FTZ R120, R167, R120, !PT ;  /* 0x00000078a7787209 */ /* 0x000fca0007810000 */
[----:B------:R-:W0:Y:S02]  /*6dd0*/  SHFL.BFLY PT, R141, R120, 0x2, 0x1f ;  /* 0x0c401f00788d7f89 */ /* 0x000e2400000e0000 */
[----:B------:R-:W-:Y:S08]  /*6de0*/  MUFU.EX2 R125, R125 ;  /* 0x0000007d007d7308 */ /* 0x000ff00000000800 */
[----:B------:R-:W-:Y:S08]  /*6df0*/  MUFU.EX2 R180, R180 ;  /* 0x000000b400b47308 */ /* 0x000ff00000000800 */
[----:B------:R-:W-:Y:S01]  /*6e00*/  MUFU.EX2 R121, R121 ;  /* 0x0000007900797308 */ /* 0x000fe20000000800 */
[----:B0-----:R-:W-:Y:S01]  /*6e10*/  FMNMX.FTZ R4, R120, R141, !PT ;  /* 0x0000008d78047209 */ /* 0x001fe20007810000 */
[----:B------:R-:W-:-:S06]  /*6e20*/  FFMA.FTZ R141, R161, R0, -R2 ;  /* 0x00000000a18d7223 */ /* 0x000fcc0000010802 */
[----:B------:R-:W-:Y:S01]  /*6e30*/  MUFU.EX2 R182, R182 ;  /* 0x000000b600b67308 */ /* 0x000fe20000000800 */
[----:B------:R-:W0:Y:S07]  /*6e40*/  SHFL.BFLY PT, R153, R4, 0x1, 0x1f ;  /* 0x0c201f0004997f89 */ /* 0x000e2e00000e0000 */
[----:B------:R-:W-:Y:S08]  /*6e50*/  MUFU.EX2 R137, R137 ;  /* 0x0000008900897308 */ /* 0x000ff00000000800 */
[----:B------:R-:W-:Y:S08]  /*6e60*/  MUFU.EX2 R176, R176 ;  /* 0x000000b000b07308 */ /* 0x000ff00000000800 */
[----:B------:R-:W-:Y:S01]  /*6e70*/  MUFU.EX2 R133, R133 ;  /* 0x0000008500857308 */ /* 0x000fe20000000800 */
[----:B0-----:R-:W-:Y:S01]  /*6e80*/  FMNMX.FTZ R4, R4, R153, !PT ;  /* 0x0000009904047209 */ /* 0x001fe20007810000 */
[----:B------:R-:W-:-:S03]  /*6e90*/  FFMA.FTZ R153, R165, R0, -R2 ;  /* 0x00000000a5997223 */ /* 0x000fc60000010802 */
[C---:B------:R-:W-:Y:S01]  /*6ea0*/  FSETP.NEU.FTZ.AND P1, PT, R4.reuse, -INF , PT ;  /* 0xff8000000400780b */ /* 0x040fe20003f3d000 */
[C---:B------:R-:W-:Y:S02]  /*6eb0*/  FMUL.FTZ R12, R4.reuse, R0 ;  /* 0x00000000040c7220 */ /* 0x040fe40000410000 */
[----:B------:R-:W0:Y:S01]  /*6ec0*/  MUFU.EX2 R2, R157 ;  /* 0x0000009d00027308 */ /* 0x000e220000000800 */
[----:B------:R-:W-:Y:S02]  /*6ed0*/  FSEL R128, R4, RZ, P1 ;  /* 0x000000ff04807208 */ /* 0x000fe40000800000 */
[----:B------:R-:W-:-:S05]  /*6ee0*/  FSEL R12, R12, RZ, P1 ;  /* 0x000000ff0c0c7208 */ /* 0x000fca0000800000 */
[----:B------:R-:W-:Y:S01]  /*6ef0*/  MUFU.EX2 R178, R178 ;  /* 0x000000b200b27308 */ /* 0x000fe20000000800 */
[-CC-:B------:R-:W-:Y:S01]  /*6f00*/  FFMA.FTZ R120, R3, R0.reuse, -R12.reuse ;  /* 0x0000000003787223 */ /* 0x180fe2000001080c */
[----:B------:R-:W-:Y:S01]  /*6f10*/  FADD.FTZ R3, -R128, R13 ;  /* 0x0000000d80037221 */ /* 0x000fe20000010100 */
[-CC-:B------:R-:W-:Y:S01]  /*6f20*/  FFMA.FTZ R20, R122, R0.reuse, -R12.reuse ;  /* 0x000000007a147223 */ /* 0x180fe2000001080c */
[-CC-:B------:R-:W-:Y:S01]  /*6f30*/  FFMA.FTZ R123, R123, R0.reuse, -R12.reuse ;  /* 0x000000007b7b7223 */ /* 0x180fe2000001080c */
[-CC-:B------:R-:W-:Y:S01]  /*6f40*/  FFMA.FTZ R127, R127, R0.reuse, -R12.reuse ;  /* 0x000000007f7f7223 */ /* 0x180fe2000001080c */
[-C--:B------:R-:W-:Y:S01]  /*6f50*/  FMUL.FTZ R3, R3, R0.reuse ;  /* 0x0000000003037220 */ /* 0x080fe20000410000 */
[-CC-:B------:R-:W-:Y:S01]  /*6f60*/  FFMA.FTZ R185, R189, R0.reuse, -R12.reuse ;  /* 0x00000000bdb97223 */ /* 0x180fe2000001080c */
[----:B------:R-:W-:Y:S01]  /*6f70*/  MUFU.EX2 R120, R120 ;  /* 0x0000007800787308 */ /* 0x000fe20000000800 */
[-CC-:B------:R-:W-:Y:S01]  /*6f80*/  FFMA.FTZ R122, R131, R0.reuse, -R12.reuse ;  /* 0x00000000837a7223 */ /* 0x180fe2000001080c */
[----:B0-----:R-:W-:Y:S01]  /*6f90*/  FFMA.FTZ R11, R2, R11, R225 ;  /* 0x0000000b020b7223 */ /* 0x001fe200000100e1 */
[-CC-:B------:R-:W-:Y:S01]  /*6fa0*/  FFMA.FTZ R187, R191, R0.reuse, -R12.reuse ;  /* 0x00000000bfbb7223 */ /* 0x180fe2000001080c */
[-CC-:B------:R-:W-:Y:S01]  /*6fb0*/  FFMA.FTZ R124, R135, R0.reuse, -R12.reuse ;  /* 0x00000000877c7223 */ /* 0x180fe2000001080c */
[-CC-:B------:R-:W-:Y:S01]  /*6fc0*/  FFMA.FTZ R181, R211, R0.reuse, -R12.reuse ;  /* 0x00000000d3b57223 */ /* 0x180fe2000001080c */
[----:B------:R-:W-:Y:S01]  /*6fd0*/  FADD.FTZ R11, R188, R11 ;  /* 0x0000000bbc0b7221 */ /* 0x000fe20000010000 */
        /* <DEDUP_REMOVED lines=13> */
[----:B------:R-:W1:Y:S08]  /*70b0*/  MUFU.EX2 R123, R123 ;  /* 0x0000007b007b7308 */ /* 0x000e700000000800 */
[----:B------:R-:W2:Y:S01]  /*70c0*/  MUFU.EX2 R127, R127 ;  /* 0x0000007f007f7308 */ /* 0x000ea20000000800 */
[----:B0-----:R-:W-:-:S07]  /*70d0*/  FFMA.FTZ R10, R3, R10, R20 ;  /* 0x0000000a030a7223 */ /* 0x001fce0000010014 */
[----:B------:R-:W0:Y:S01]  /*70e0*/  MUFU.EX2 R185, R185 ;  /* 0x000000b900b97308 */ /* 0x000e220000000800 */
[----:B-1----:R-:W-:Y:S01]  /*70f0*/  FADD.FTZ R13, R123, R10 ;  /* 0x0000000a7b0d7221 */ /* 0x002fe20000010000 */
[----:B------:R-:W-:-:S03]  /*7100*/  FADD.FTZ R10, R190, R11 ;  /* 0x0000000bbe0a7221 */ /* 0x000fc60000010000 */
        /* <DEDUP_REMOVED lines=9> */
[----:B------:R-:W-:-:S03]  /*71a0*/  FFMA.FTZ R134, R155, R0, -R12 ;  /* 0x000000009b867223 */ /* 0x000fc6000001080c */
[----:B------:R-:W-:Y:S02]  /*71b0*/  FADD.FTZ R13, R125, R136 ;  /* 0x000000887d0d7221 */ /* 0x000fe40000010000 */
[----:B------:R-:W0:Y:S01]  /*71c0*/  MUFU.EX2 R124, R124 ;  /* 0x0000007c007c7308 */ /* 0x000e220000000800 */
[----:B-1----:R-:W-:Y:S01]  /*71d0*/  FADD.FTZ R10, R122, R11 ;  /* 0x0000000b7a0a7221 */ /* 0x002fe20000010000 */
[----:B------:R-:W-:-:S04]  /*71e0*/  FADD.FTZ R136, R180, R13 ;  /* 0x0000000db4887221 */ /* 0x000fc80000010000 */
[----:B------:R-:W-:Y:S01]  /*71f0*/  FADD.FTZ R13, R121, R136 ;  /* 0x00000088790d7221 */ /* 0x000fe20000010000 */
[-C--:B------:R-:W-:Y:S01]  /*7200*/  FFMA.FTZ R136, R159, R0.reuse, -R12 ;  /* 0x000000009f887223 */ /* 0x080fe2000001080c */
[----:B------:R-:W1:Y:S01]  /*7210*/  MUFU.EX2 R181, R181 ;  /* 0x000000b500b57308 */ /* 0x000e620000000800 */
[----:B--2---:R-:W-:Y:S01]  /*7220*/  FADD.FTZ R11, R187, R10 ;  /* 0x0000000abb0b7221 */ /* 0x004fe20000010000 */
[----:B------:R-:W-:Y:S01]  /*7230*/  FADD.FTZ R138, R182, R13 ;  /* 0x0000000db68a7221 */ /* 0x000fe20000010000 */
[-CC-:B------:R-:W-:Y:S01]  /*7240*/  FFMA.FTZ R13, R223, R0.reuse, -R12.reuse ;  /* 0x00000000df0d7223 */ /* 0x180fe2000001080c */
[----:B------:R-:W-:Y:S02]  /*7250*/  FFMA.FTZ R12, R167, R0, -R12 ;  /* 0x00000000a70c7223 */ /* 0x000fe4000001080c */
[----:B------:R-:W-:Y:S02]  /*7260*/  FADD.FTZ R131, R137, R138 ;  /* 0x0000008a89837221 */ /* 0x000fe40000010000 */
[----:B------:R-:W2:Y:S01]  /*7270*/  MUFU.EX2 R126, R126 ;  /* 0x0000007e007e7308 */ /* 0x000ea20000000800 */
[----:B0-----:R-:W-:Y:S01]  /*7280*/  FADD.FTZ R10, R124, R11 ;  /* 0x0000000b7c0a7221 */ /* 0x001fe20000010000 */
[----:B------:R-:W-:-:S04]  /*7290*/  FADD.FTZ R138, R176, R131 ;  /* 0x00000083b08a7221 */ /* 0x000fc80000010000 */
        /* <DEDUP_REMOVED lines=52> */
.L_x_4578:
[----:B------:R-:W-:Y:S01]  /*75e0*/  UIADD3 UR5, UR5, 0x30860, URZ ;  /* 0x0003086005057890 */ /* 0x000fe2000fffe03f */
[----:B------:R-:W-:Y:S01]  /*75f0*/  ISETP.GT.AND P1, PT, R15, R14, PT ;  /* 0x0000000e0f00720c */ /* 0x000fe20003f24270 */
        /* <DEDUP_REMOVED lines=32> */
.L_x_4560:
[----:B------:R-:W-:Y:S01]  /*7800*/  ISETP.NE.AND P2, PT, R203, 0x1, PT ;  /* 0x00000001cb00780c */ /* 0x000fe20003f45270 */
[----:B------:R-:W-:Y:S01]  /*7810*/  VIADD R12, R22, 0x7f ;  /* 0x0000007f160c7836 */ /* 0x000fe20000000000 */
[----:B------:R-:W-:Y:S02]  /*7820*/  LOP3.LUT P1, RZ, R16, 0x80000, RZ, 0xc0, !PT ;  /* 0x0008000010ff7812 */ /* 0x000fe4000782c0ff */
[----:B------:R-:W-:-:S09]  /*7830*/  IADD3 R21, R17, 0x1, -R18 ;  /* 0x0000000111157810 */ /* 0x000fd20007ffe812 */
[----:B------:R-:W0:Y:S08]  /*7840*/  @P2 LDC R13, c[0x0][0x44c] ;  /* 0x00011300ff0d2b82 */ /* 0x000e300000000800 */
[----:B------:R-:W1:Y:S01]  /*7850*/  @P2 LDC R14, c[0x0][0x450] ;  /* 0x00011400ff0e2b82 */ /* 0x000e620000000800 */
[----:B0-----:R-:W-:-:S05]  /*7860*/  @P2 IMAD.HI.U32 R13, R12, R13, RZ ;  /* 0x0000000d0c0d2227 */ /* 0x001fca00078e00ff */
[----:B-1----:R-:W-:-:S05]  /*7870*/  @P2 SHF.R.U32.HI R12, RZ, R14, R13 ;  /* 0x0000000eff0c2219 */ /* 0x002fca000001160d */
[----:B------:R-:W-:-:S04]  /*7880*/  IMAD.IADD R12, R21, 0x1, R12 ;  /* 0x00000001150c7824 */ /* 0x000fc800078e020c */
[----:B------:R-:W-:Y:S01]  /*7890*/  VIADD R13, R12, -UR43 ;  /* 0x8000002b0c0d7c36 */ /* 0x000fe20008000000 */
[----:B------:R-:W-:Y:S06]  /*78a0*/  @!P1 BRA `(.L_x_4580) ;  /* 0x0000000000449947 */ /* 0x000fec0003800000 */
        /* <DEDUP_REMOVED lines=10> */
.L_x_4581:
[----:B------:R-:W0:Y:S02]  /*7950*/  LDC R121, c[0x0][0x9e4] ;  /* 0x00027900ff797b82 */ /* 0x000e240000000800 */
[----:B0-----:R-:W-:-:S13]  /*7960*/  ISETP.NE.AND P1, PT, R121, 0x1, PT ;  /* 0x000000017900780c */ /* 0x001fda0003f25270 */
[----:B------:R-:W0:Y:S02]  /*7970*/  @P1 LDC.64 R20, c[0x0][0x9e8] ;  /* 0x00027a00ff141b82 */ /* 0x000e240000000a00 */
[----:B0-----:R-:W-:-:S05]  /*7980*/  @P1 IMAD.HI.U32 R14, R12, R20, RZ ;  /* 0x000000140c0e1227 */ /* 0x001fca00078e00ff */
[----:B------:R-:W-:-:S07]  /*7990*/  @P1 SHF.R.U32.HI R12, RZ, R21, R14 ;  /* 0x00000015ff0c1219 */ /* 0x000fce000001160e */
.L_x_4582:
[----:B------:R-:W-:-:S05]  /*79a0*/  IMAD R12, R12, R121, RZ ;  /* 0x000000790c0c7224 */ /* 0x000fca00078e02ff */
[----:B------:R-:W-:-:S07]  /*79b0*/  VIMNMX R13, R13, R12, !PT ;  /* 0x0000000c0d0d7248 */ /* 0x000fce0007fe0100 */
.L_x_4580:
[----:B------:R-:W-:-:S04]  /*79c0*/  VIADD R13, R13, 0x5f ;  /* 0x0000005f0d0d7836 */ /* 0x000fc80000000000 */
[----:B------:R-:W-:-:S05]  /*79d0*/  IMAD.HI R13, R13, 0x2aaaaaab, RZ ;  /* 0x2aaaaaab0d0d7827 */ /* 0x000fca00078e02ff */
[----:B------:R-:W-:-:S04]  /*79e0*/  SHF.R.U32.HI R12, RZ, 0x1f, R13 ;  /* 0x0000001fff0c7819 */ /* 0x000fc8000001160d */
[----:B------:R-:W-:-:S04]  /*79f0*/  LEA.HI.SX32 R13, R13, R12, 0x1c ;  /* 0x0000000c0d0d7211 */ /* 0x000fc800078fe2ff */
[----:B------:R-:W-:-:S04]  /*7a00*/  VIMNMX R12, R194, R13, !PT ;  /* 0x0000000dc20c7248 */ /* 0x000fc80007fe0100 */
[----:B------:R-:W-:-:S13]  /*7a10*/  ISETP.GE.AND P1, PT, R15, R12, PT ;  /* 0x0000000c0f00720c */ /* 0x000fda0003f26270 */
[----:B------:R-:W-:Y:S05]  /*7a20*/  @!P1 BRA `(.L_x_4583) ;  /* 0x0000001c008c9947 */ /* 0x000fea0003800000 */
[----:B------:R-:W-:Y:S01]  /*7a30*/  IMAD.MOV.U32 R21, RZ, RZ, R4 ;  /* 0x000000ffff157224 */ /* 0x000fe200078e0004 */
[----:B------:R-:W-:Y:S01]  /*7a40*/  UMOV UR7, UR38 ;  /* 0x0000002600077c82 */ /* 0x000fe20008000000 */
[----:B------:R-:W-:Y:S01]  /*7a50*/  IMAD.MOV.U32 R13, RZ, RZ, R5 ;  /* 0x000000ffff0d7224 */ /* 0x000fe200078e0005 */
[----:B------:R-:W-:-:S06]  /*7a60*/  UMOV UR4, UR39 ;  /* 0x0000002700047c82 */ /* 0x000fcc0008000000 */
.L_x_4594:
[----:B------:R-:W-:-:S04]  /*7a70*/  UISETP.NE.AND UP0, UPT, UR4, 0x1, UPT ;  /* 0x000000010400788c */ /* 0x000fc8000bf05270 */
[----:B------:R-:W-:-:S04]  /*7a80*/  USEL UR38, URZ, 0x1, UP0 ;  /* 0x000000013f267887 */ /* 0x000fc80008000000 */
[----:B------:R-:W-:Y:S01]  /*7a90*/  ULOP3.LUT UR38, UR7, UR38, URZ, 0x3c, !UPT ;  /* 0x0000002607267292 */ /* 0x000fe2000f8e3c3f */
[----:B------:R-:W-:Y:S11]  /*7aa0*/  @!P0 BRA `(.L_x_4584) ;  /* 0x0000000000048947 */ /* 0x000ff60003800000 */
[----:B------:R-:W-:Y:S01]  /*7ab0*/  BPT.TRAP 0x1 ;  /* 0x000000040000795c */ /* 0x000fe20000300000 */
.L_x_4584:
        /* <DEDUP_REMOVED lines=9> */
.L_x_4585:
[----:B-1----:R-:W-:Y:S05]  /*7b50*/  @P1 BRA `(.L_x_4586) ;  /* 0x0000000000081947 */ /* 0x002fea0003800000 */
[----:B------:R-:W1:Y:S02]  /*7b60*/  SYNCS.PHASECHK.TRANS64.TRYWAIT P1, [UR6+0x30830], R0 ;  /* 0x03083000ff0075a7 */ /* 0x000e640008020146 */
[----:B-1----:R-:W-:Y:S05]  /*7b70*/  @!P1 BRA `(.L_x_4587) ;  /* 0x000000e000c49947 */ /* 0x002fea0003800000 */
.L_x_4586:
        /* <DEDUP_REMOVED lines=167> */
.L_x_4588:
[----:B------:R-:W-:Y:S01]  /*85f0*/  ULEA UR5, UR4, UR40, 0x3 ;  /* 0x0000002804057291 */ /* 0x000fe2000f8e183f */
[----:B01----:R-:W-:-:S05]  /*8600*/  IMAD.U32 R0, RZ, RZ, UR7 ;  /* 0x00000007ff007e24 */ /* 0x003fca000f8e00ff */
[----:B------:R-:W-:-:S04]  /*8610*/  SHF.L.U32 R0, R0, 0x1f, RZ ;  /* 0x0000001f00007819 */ /* 0x000fc800000006ff */
[----:B------:R0:W1:Y:S01]  /*8620*/  SYNCS.PHASECHK.TRANS64.TRYWAIT P1, [UR5+0x30850], R0 ;  /* 0x03085000ff0075a7 */ /* 0x0000620008020145 */
[----:B------:R-:W-:Y:S05]  /*8630*/  @!P0 BRA `(.L_x_4589) ;  /* 0x0000000000048947 */ /* 0x000fea0003800000 */
[----:B------:R-:W-:Y:S01]  /*8640*/  BPT.TRAP 0x1 ;  /* 0x000000040000795c */ /* 0x000fe20000300000 */
.L_x_4589:
[----:B-1----:R-:W-:Y:S05]  /*8650*/  @P1 BRA `(.L_x_4590) ;  /* 0x0000000000081947 */ /* 0x002fea0003800000 */
[----:B------:R-:W1:Y:S02]  /*8660*/  SYNCS.PHASECHK.TRANS64.TRYWAIT P1, [UR5+0x30850], R0 ;  /* 0x03085000ff0075a7 */ /* 0x000e640008020145 */
[----:B-1----:R-:W-:Y:S05]  /*8670*/  @!P1 BRA `(.L_x_4591) ;  /* 0x000000d8001c9947 */ /* 0x002fea0003800000 */
.L_x_4590:
        /* <DEDUP_REMOVED lines=38> */
.L_x_4592:
        /* <DEDUP_REMOVED lines=60> */
[C---:B0-----:R-:W-:Y:S01]  /*8ca0*/  FMUL.FTZ R169, R5.reuse, R0 ;  /* 0x0000000005a97220 */ /* 0x041fe20000410000 */
[----:B------:R-:W-:-:S03]  /*8cb0*/  FADD.FTZ R13, -R5, R13 ;  /* 0x0000000d050d7221 */ /* 0x000fc60000010100 */
[-CC-:B------:R-:W-:Y:S01]  /*8cc0*/  FFMA.FTZ R188, R121, R0.reuse, -R169.reuse ;  /* 0x0000000079bc7223 */ /* 0x180fe200000108a9 */
[-CC-:B------:R-:W-:Y:S01]  /*8cd0*/  FFMA.FTZ R121, R129, R0.reuse, -R169.reuse ;  /* 0x0000000081797223 */ /* 0x180fe200000108a9 */
[-CC-:B------:R-:W-:Y:S01]  /*8ce0*/  FFMA.FTZ R129, R137, R0.reuse, -R169.reuse ;  /* 0x0000000089817223 */ /* 0x180fe200000108a9 */
[-CC-:B------:R-:W-:Y:S01]  /*8cf0*/  FFMA.FTZ R137, R145, R0.reuse, -R169.reuse ;  /* 0x0000000091897223 */ /* 0x180fe200000108a9 */
[-CC-:B------:R-:W-:Y:S01]  /*8d00*/  FFMA.FTZ R145, R153, R0.reuse, -R169.reuse ;  /* 0x0000000099917223 */ /* 0x180fe200000108a9 */
[-C--:B------:R-:W-:Y:S01]  /*8d10*/  FFMA.FTZ R153, R161, R0.reuse, -R169 ;  /* 0x00000000a1997223 */ /* 0x080fe200000108a9 */
[C---:B------:R-:W-:Y:S01]  /*8d20*/  FADD.FTZ R3, -R4.reuse, R21 ;  /* 0x0000001504037221 */ /* 0x040fe20000010100 */
[-C--:B------:R-:W-:Y:S01]  /*8d30*/  FMUL.FTZ R161, R4, R0.reuse ;  /* 0x0000000004a17220 */ /* 0x080fe20000410000 */
[-C--:B------:R-:W-:Y:S01]  /*8d40*/  FMUL.FTZ R168, R13, R0.reuse ;  /* 0x000000000da87220 */ /* 0x080fe20000410000 */
[-C--:B------:R-:W-:Y:S01]  /*8d50*/  FFMA.FTZ R13, R120, R0.reuse, -R169 ;  /* 0x00000000780d7223 */ /* 0x080fe200000108a9 */
[-C--:B------:R-:W-:Y:S01]  /*8d60*/  FMUL.FTZ R3, R3, R0.reuse ;  /* 0x0000000003037220 */ /* 0x080fe20000410000 */
[-CC-:B------:R-:W-:Y:S01]  /*8d70*/  FFMA.FTZ R14, R122, R0.reuse, -R161.reuse ;  /* 0x000000007a0e7223 */ /* 0x180fe200000108a1 */
[-C--:B------:R-:W-:Y:S01]  /*8d80*/  FFMA.FTZ R189, R123, R0.reuse, -R161 ;  /* 0x000000007bbd7223 */ /* 0x080fe200000108a1 */
[----:B------:R-:W-:Y:S01]  /*8d90*/  MUFU.EX2 R2, R168 ;  /* 0x000000a800027308 */ /* 0x000fe20000000800 */
[-C--:B------:R-:W-:Y:S01]  /*8da0*/  FFMA.FTZ R190, R124, R0.reuse, -R169 ;  /* 0x000000007cbe7223 */ /* 0x080fe200000108a9 */
[-C--:B------:R-:W-:Y:S01]  /*8db0*/  FFMA.FTZ R191, R126, R0.reuse, -R161 ;  /* 0x000000007ebf7223 */ /* 0x080fe200000108a1 */
[-C--:B------:R-:W-:Y:S01]  /*8dc0*/  FFMA.FTZ R21, R125, R0.reuse, -R169 ;  /* 0x000000007d157223 */ /* 0x080fe200000108a9 */
[-C--:B------:R-:W-:Y:S01]  /*8dd0*/  FFMA.FTZ R20, R127, R0.reuse, -R161 ;  /* 0x000000007f147223 */ /* 0x080fe200000108a1 */
[-C--:B------:R-:W-:Y:S01]  /*8de0*/  FFMA.FTZ R184, R128, R0.reuse, -R169 ;  /* 0x0000000080b87223 */ /* 0x080fe200000108a9 */
[-CC-:B------:R-:W-:Y:S01]  /*8df0*/  FFMA.FTZ R185, R130, R0.reuse, -R161.reuse ;  /* 0x0000000082b97223 */ /* 0x180fe200000108a1 */
[-C--:B------:R-:W-:Y:S01]  /*8e00*/  FFMA.FTZ R120, R131, R0.reuse, -R161 ;  /* 0x0000000083787223 */ /* 0x080fe200000108a1 */
[----:B------:R-:W0:Y:S01]  /*8e10*/  MUFU.EX2 R13, R13 ;  /* 0x0000000d000d7308 */ /* 0x000e220000000800 */
[-C--:B------:R-:W-:Y:S01]  /*8e20*/  FFMA.FTZ R186, R132, R0.reuse, -R169 ;  /* 0x0000000084ba7223 */ /* 0x080fe200000108a9 */
[-C--:B------:R-:W-:Y:S01]  /*8e30*/  FFMA.FTZ R187, R134, R0.reuse, -R161 ;  /* 0x0000000086bb7223 */ /* 0x080fe200000108a1 */
[-C--:B------:R-:W-:Y:S01]  /*8e40*/  FFMA.FTZ R125, R133, R0.reuse, -R169 ;  /* 0x00000000857d7223 */ /* 0x080fe200000108a9 */
[-C--:B------:R-:W-:Y:S01]  /*8e50*/  FFMA.FTZ R122, R135, R0.reuse, -R161 ;  /* 0x00000000877a7223 */ /* 0x080fe200000108a1 */
[-C--:B------:R-:W-:Y:S01]  /*8e60*/  FFMA.FTZ R180, R136, R0.reuse, -R169 ;  /* 0x0000000088b47223 */ /* 0x080fe200000108a9 */
        /* <DEDUP_REMOVED lines=21> */
[-CC-:B------:R-:W-:Y:S01]  /*8fc0*/  FFMA.FTZ R149, R157, R0.reuse, -R169.reuse ;  /* 0x000000009d957223 */ /* 0x180fe200000108a9 */
[-CC-:B------:R-:W-:Y:S01]  /*8fd0*/  FFMA.FTZ R168, R160, R0.reuse, -R169.reuse ;  /* 0x00000000a0a87223 */ /* 0x180fe200000108a9 */
[-CC-:B------:R-:W-:Y:S01]  /*8fe0*/  FFMA.FTZ R170, R164, R0.reuse, -R169.reuse ;  /* 0x00000000a4aa7223 */ /* 0x180fe200000108a9 */
[-C--:B------:R-:W-:Y:S01]  /*8ff0*/  FFMA.FTZ R157, R165, R0.reuse, -R169 ;  /* 0x00000000a59d7223 */ /* 0x080fe200000108a9 */
[--C-:B------:R-:W-:Y:S01]  /*9000*/  FFMA.FTZ R169, R162, R0, -R161.reuse ;  /* 0x00000000a2a97223 */ /* 0x100fe200000108a1 */
[----:B------:R-:W2:Y:S01]  /*9010*/  MUFU.EX2 R189, R189 ;  /* 0x000000bd00bd7308 */ /* 0x000ea20000000800 */
[----:B-1----:R-:W-:Y:S01]  /*9020*/  FFMA.FTZ R10, R3, R10, R14 ;  /* 0x0000000a030a7223 */ /* 0x002fe2000001000e */
[-CC-:B------:R-:W-:Y:S01]  /*9030*/  FFMA.FTZ R163, R163, R0.reuse, -R161.reuse ;  /* 0x00000000a3a37223 */ /* 0x180fe200000108a1 */
[----:B------:R-:W-:-:S05]  /*9040*/  FFMA.FTZ R166, R166, R0, -R161 ;  /* 0x00000000a6a67223 */ /* 0x000fca00000108a1 */
        /* <DEDUP_REMOVED lines=18> */
[----:B------:R-:W-:-:S06]  /*9170*/  FFMA.FTZ R132, R155, R0, -R161 ;  /* 0x000000009b847223 */ /* 0x000fcc00000108a1 */
        /* <DEDUP_REMOVED lines=16> */
[-CC-:B------:R-:W-:Y:S01]  /*9280*/  FFMA.FTZ R134, R159, R0.reuse, -R161.reuse ;  /* 0x000000009f867223 */ /* 0x180fe200000108a1 */
[----:B------:R-:W-:-:S05]  /*9290*/  FFMA.FTZ R161, R167, R0, -R161 ;  /* 0x00000000a7a17223 */ /* 0x000fca00000108a1 */
        /* <DEDUP_REMOVED lines=58> */
.L_x_4593:
[----:B------:R-:W-:Y:S01]  /*9640*/  UIADD3 UR5, UR5, 0x30860, URZ ;  /* 0x0003086005057890 */ /* 0x000fe2000fffe03f */
[C---:B------:R-:W-:Y:S01]  /*9650*/  ISETP.GT.AND P1, PT, R15.reuse, R12, PT ;  /* 0x0000000c0f00720c */ /* 0x040fe20003f24270 */
        /* <DEDUP_REMOVED lines=32> */
.L_x_4583:
[----:B------:R-:W-:-:S13]  /*9860*/  ISETP.GE.AND P1, PT, R15, R194, PT ;  /* 0x000000c20f00720c */ /* 0x000fda0003f26270 */
[----:B------:R-:W-:Y:S05]  /*9870*/  @!P1 BRA `(.L_x_4595) ;  /* 0x0000003000509947 */ /* 0x000fea0003800000 */
[----:B------:R-:W-:Y:S01]  /*9880*/  IMAD.MOV.U32 R13, RZ, RZ, R4 ;  /* 0x000000ffff0d7224 */ /* 0x000fe200078e0004 */
[----:B------:R-:W-:Y:S01]  /*9890*/  UMOV UR6, UR38 ;  /* 0x0000002600067c82 */ /* 0x000fe20008000000 */
[----:B------:R-:W-:Y:S01]  /*98a0*/  IMAD.MOV.U32 R12, RZ, RZ, R5 ;  /* 0x000000ffff0c7224 */ /* 0x000fe200078e0005 */
[----:B------:R-:W-:Y:S01]  /*98b0*/  UMOV UR4, UR39 ;  /* 0x0000002700047c82 */ /* 0x000fe20008000000 */
[----:B------:R-:W-:Y:S01]  /*98c0*/  ULDC UR42, c[0x0][0x9e4] ;  /* 0x00027900002a7ab9 */ /* 0x000fe20000000800 */
[----:B------:R-:W-:Y:S01]  /*98d0*/  ULDC UR43, c[0x0][0x9dc] ;  /* 0x00027700002b7ab9 */ /* 0x000fe20000000800 */
[----:B------:R-:W-:-:S05]  /*98e0*/  ULDC UR54, c[0x0][0x9e0] ;  /* 0x0002780000367ab9 */ /* 0x000fca0000000800 */
.L_x_4614:
        /* <DEDUP_REMOVED lines=8> */
.L_x_4596:
[----:B------:R-:W-:Y:S01]  /*9970*/  ULEA UR5, UR39, UR40, 0x3 ;  /* 0x0000002827057291 */ /* 0x000fe2000f8e183f */
[----:B------:R-:W-:-:S05]  /*9980*/  IMAD.U32 R0, RZ, RZ, UR38 ;  /* 0x00000026ff007e24 */ /* 0x000fca000f8e00ff */
[----:B------:R-:W-:-:S04]  /*9990*/  SHF.L.U32 R0, R0, 0x1f, RZ ;  /* 0x0000001f00007819 */ /* 0x000fc800000006ff */
[----:B------:R0:W1:Y:S01]  /*99a0*/  SYNCS.PHASECHK.TRANS64.TRYWAIT P1, [UR5+0x30830], R0 ;  /* 0x03083000ff0075a7 */ /* 0x0000620008020145 */
[----:B------:R-:W-:Y:S05]  /*99b0*/  @!P0 BRA `(.L_x_4597) ;  /* 0x0000000000048947 */ /* 0x000fea0003800000 */
[----:B------:R-:W-:Y:S01]  /*99c0*/  BPT.TRAP 0x1 ;  /* 0x000000040000795c */ /* 0x000fe20000300000 */
.L_x_4597:
[----:B-1----:R-:W-:Y:S05]  /*99d0*/  @P1 BRA `(.L_x_4598) ;  /* 0x0000000000081947 */ /* 0x002fea0003800000 */
[----:B------:R-:W1:Y:S02]  /*99e0*/  SYNCS.PHASECHK.TRANS64.TRYWAIT P1, [UR5+0x30830], R0 ;  /* 0x03083000ff0075a7 */ /* 0x000e640008020145 */
[----:B-1----:R-:W-:Y:S05]  /*99f0*/  @!P1 BRA `(.L_x_4599) ;  /* 0x000000c400549947 */ /* 0x002fea0003800000 */
.L_x_4598:
        /* <DEDUP_REMOVED lines=167> */
.L_x_4600:
[----:B------:R-:W-:Y:S01]  /*a470*/  ULEA UR5, UR4, UR40, 0x3 ;  /* 0x0000002804057291 */ /* 0x000fe2000f8e183f */
[----:B01----:R-:W-:-:S05]  /*a480*/  IMAD.U32 R0, RZ, RZ, UR6 ;  /* 0x00000006ff007e24 */ /* 0x003fca000f8e00ff */
[----:B------:R-:W-:-:S04]  /*a490*/  SHF.L.U32 R0, R0, 0x1f, RZ ;  /* 0x0000001f00007819 */ /* 0x000fc800000006ff */
[----:B------:R0:W1:Y:S01]  /*a4a0*/  SYNCS.PHASECHK.TRANS64.TRYWAIT P1, [UR5+0x30850], R0 ;  /* 0x03085000ff0075a7 */ /* 0x0000620008020145 */
[----:B------:R-:W-:Y:S05]  /*a4b0*/  @!P0 BRA `(.L_x_4601) ;  /* 0x0000000000048947 */ /* 0x000fea0003800000 */
[----:B------:R-:W-:Y:S01]  /*a4c0*/  BPT.TRAP 0x1 ;  /* 0x000000040000795c */ /* 0x000fe20000300000 */
.L_x_4601:
[----:B-1----:R-:W-:Y:S05]  /*a4d0*/  @P1 BRA `(.L_x_4602) ;  /* 0x0000000000081947 */ /* 0x002fea0003800000 */
[----:B------:R-:W1:Y:S02]  /*a4e0*/  SYNCS.PHASECHK.TRANS64.TRYWAIT P1, [UR5+0x30850], R0 ;  /* 0x03085000ff0075a7 */ /* 0x000e640008020145 */
[----:B-1----:R-:W-:Y:S05]  /*a4f0*/  @!P1 BRA `(.L_x_4603) ;  /* 0x000000b800ac9947 */ /* 0x002fea0003800000 */
.L_x_4602:
[----:B------:R-:W-:Y:S01]  /*a500*/  UIADD3 UR6, UR40, 0x400, URZ ;  /* 0x0000040028067890 */ /* 0x000fe2000fffe03f */
[----:B------:R-:W-:Y:S01]  /*a510*/  WARPGROUP.ARRIVE ;  /* 0x00000000000079c5 */ /* 0x000fe20000000000 */
[----:B------:R-:W-:Y:S02]  /*a520*/  UMOV UR11, 0x40000040 ;  /* 0x40000040000b7882 */ /* 0x000fe40000000000 */
[----:B------:R-:W-:-:S04]  /*a530*/  USHF.R.U32.HI UR6, URZ, 0x4, UR6 ;  /* 0x000000043f067899 */ /* 0x000fc80008011606 */
        /* <DEDUP_REMOVED lines=9> */
[----:B------:R-:W-:Y:S02]  /*a5d0*/  WARPGROUP.DEPBAR.LE gsb0, 0x0 ;  /* 0x00008000000079c5 */ /* 0x000fe40000010000 */
[----:B------:R-:W-:-:S14]  /*a5e0*/  WARPGROUP.ARRIVE ;  /* 0x00000000000079c5 */ /* 0x000fdc0000000000 */
        /* <DEDUP_REMOVED lines=27> */
.L_x_4604:
[----:B------:R-:W-:Y:S01]  /*a7a0*/  ISETP.NE.AND P2, PT, R203, 0x1, PT ;  /* 0x00000001cb00780c */ /* 0x000fe20003f45270 */
[----:B------:R-:W-:Y:S01]  /*a7b0*/  IMAD.IADD R5, R192, 0x1, R22 ;  /* 0x00000001c0057824 */ /* 0x000fe200078e0216 */
[----:B------:R-:W-:Y:S01]  /*a7c0*/  ULEA UR4, UR7, UR40, 0x3 ;  /* 0x0000002807047291 */ /* 0x000fe2000f8e183f */
[----:B------:R-:W-:Y:S01]  /*a7d0*/  IMAD R20, R15, -0x60, RZ ;  /* 0xffffffa00f147824 */ /* 0x000fe200078e02ff */
[----:B------:R-:W-:Y:S02]  /*a7e0*/  LOP3.LUT P1, RZ, R16, 0x80000, RZ, 0xc0, !PT ;  /* 0x0008000010ff7812 */ /* 0x000fe4000782c0ff */
[----:B------:R-:W-:-:S04]  /*a7f0*/  UIADD3 UR4, UR4, 0x30840, URZ ;  /* 0x0003084004047890 */ /* 0x000fc8000fffe03f */
[----:B------:R-:W-:-:S03]  /*a800*/  UPRMT UR4, UR60, 0x654, UR4 ;  /* 0x000006543c047896 */ /* 0x000fc60008000004 */
[----:B01----:R-:W0:Y:S08]  /*a810*/  @P2 LDC R0, c[0x0][0x44c] ;  /* 0x00011300ff002b82 */ /* 0x003e300000000800 */
[----:B------:R-:W1:Y:S01]  /*a820*/  @P2 LDC R3, c[0x0][0x450] ;  /* 0x00011400ff032b82 */ /* 0x000e620000000800 */
[----:B------:R-:W-:Y:S01]  /*a830*/  SYNCS.ARRIVE.TRANS64.RED.A1T0 RZ, [UR4], RZ ;  /* 0x000000ffffff79a7 */ /* 0x000fe20008100404 */
[----:B------:R-:W-:Y:S01]  /*a840*/  ULOP3.LUT UR4, URZ, UR43, URZ, 0x33, !UPT ;  /* 0x0000002b3f047292 */ /* 0x000fe2000f8e333f */
        /* <DEDUP_REMOVED lines=24> */
.L_x_4607:
[----:B------:R-:W-:-:S05]  /*a9d0*/  IMAD.U32 R169, RZ, RZ, UR42 ;  /* 0x0000002affa97e24 */ /* 0x000fca000f8e00ff */
[----:B------:R-:W-:-:S13]  /*a9e0*/  ISETP.NE.AND P1, PT, R169, 0x1, PT ;  /* 0x00000001a900780c */ /* 0x000fda0003f25270 */
[----:B------:R-:W0:Y:S02]  /*a9f0*/  @P1 LDC.64 R2, c[0x0][0x9e8] ;  /* 0x00027a00ff021b82 */ /* 0x000e240000000a00 */
[----:B0-----:R-:W-:-:S05]  /*aa00*/  @P1 IMAD.HI.U32 R2, R21, R2, RZ ;  /* 0x0000000215021227 */ /* 0x001fca00078e00ff */
[----:B------:R-:W-:-:S07]  /*aa10*/  @P1 SHF.R.U32.HI R21, RZ, R3, R2 ;  /* 0x00000003ff151219 */ /* 0x000fce0000011602 */
.L_x_4608:
[----:B------:R-:W-:Y:S05]  /*aa20*/  BSYNC B0 ;  /* 0x0000000000007941 */ /* 0x000fea0003800000 */
.L_x_4606:
[----:B------:R-:W-:-:S05]  /*aa30*/  IMAD R21, R21, R169, R0 ;  /* 0x000000a915157224 */ /* 0x000fca00078e0200 */
[----:B------:R-:W-:Y:S02]  /*aa40*/  VIADDMNMX R4, R21, R169, R4, PT ;  /* 0x000000a915047246 */ /* 0x000fe40003800104 */
[----:B------:R-:W-:-:S07]  /*aa50*/  VIMNMX R14, R14, R21, !PT ;  /* 0x000000150e0e7248 */ /* 0x000fce0007fe0100 */
.L_x_4605:
        /* <DEDUP_REMOVED lines=151> */
.L_x_4611:
[----:B------:R-:W-:-:S05]  /*b3d0*/  IMAD.U32 R20, RZ, RZ, UR42 ;  /* 0x0000002aff147e24 */ /* 0x000fca000f8e00ff */
[----:B------:R-:W-:-:S13]  /*b3e0*/  ISETP.NE.AND P6, PT, R20, 0x1, PT ;  /* 0x000000011400780c */ /* 0x000fda0003fc5270 */
[----:B------:R-:W0:Y:S02]  /*b3f0*/  @P6 LDC.64 R2, c[0x0][0x9e8] ;  /* 0x00027a00ff026b82 */ /* 0x000e240000000a00 */
[----:B0-----:R-:W-:-:S05]  /*b400*/  @P6 IMAD.HI.U32 R2, R5, R2, RZ ;  /* 0x0000000205026227 */ /* 0x001fca00078e00ff */
[----:B------:R-:W-:-:S07]  /*b410*/  @P6 SHF.R.U32.HI R5, RZ, R3, R2 ;  /* 0x00000003ff056219 */ /* 0x000fce0000011602 */
.L_x_4612:
[----:B------:R-:W-:Y:S05]  /*b420*/  BSYNC B0 ;  /* 0x0000000000007941 */ /* 0x000fea0003800000 */
.L_x_4610:
[----:B------:R-:W-:-:S05]  /*b430*/  IMAD R5, R5, R20, R0 ;  /* 0x0000001405057224 */ /* 0x000fca00078e0200 */
[----:B------:R-:W-:Y:S02]  /*b440*/  VIADDMNMX R4, R5, R20, R4, PT ;  /* 0x0000001405047246 */ /* 0x000fe40003800104 */
[----:B------:R-:W-:-:S07]  /*b450*/  VIMNMX R14, R14, R5, !PT ;  /* 0x000000050e0e7248 */ /* 0x000fce0007fe0100 */
.L_x_4609:
        /* <DEDUP_REMOVED lines=308> */
.L_x_4613:
        /* <DEDUP_REMOVED lines=34> */
.L_x_4595:
        /* <DEDUP_REMOVED lines=99> */
.L_x_4615:
[----:B------:R-:W-:Y:S01]  /*cff0*/  ULEA UR5, UR39, UR40, 0x3 ;  /* 0x0000002827057291 */ /* 0x000fe2000f8e183f */
[----:B------:R-:W-:-:S05]  /*d000*/  IMAD.U32 R2, RZ, RZ, UR38 ;  /* 0x00000026ff027e24 */ /* 0x000fca000f8e00ff */
[----:B------:R-:W-:-:S04]  /*d010*/  SHF.L.U32 R2, R2, 0x1f, RZ ;  /* 0x0000001f02027819 */ /* 0x000fc800000006ff */
[----:B------:R0:W1:Y:S01]  /*d020*/  SYNCS.PHASECHK.TRANS64.TRYWAIT P1, [UR5+0x30850], R2 ;  /* 0x03085002ff0075a7 */ /* 0x0000620008020145 */
[----:B------:R-:W-:Y:S05]  /*d030*/  @!P0 BRA `(.L_x_4616) ;  /* 0x0000000000048947 */ /* 0x000fea0003800000 */
[----:B------:R-:W-:Y:S01]  /*d040*/  BPT.TRAP 0x1 ;  /* 0x000000040000795c */ /* 0x000fe20000300000 */
.L_x_4616:
[----:B-1----:R-:W-:Y:S05]  /*d050*/  @P1 BRA `(.L_x_4617) ;  /* 0x0000000000081947 */ /* 0x002fea0003800000 */
[----:B------:R-:W1:Y:S02]  /*d060*/  SYNCS.PHASECHK.TRANS64.TRYWAIT P1, [UR5+0x30850], R2 ;  /* 0x03085002ff0075a7 */ /* 0x000e640008020145 */
[----:B-1----:R-:W-:Y:S05]  /*d070*/  @!P1 BRA `(.L_x_4618) ;  /* 0x0000008c00e49947 */ /* 0x002fea0003800000 */
.L_x_4617:
[----:B------:R-:W-:Y:S01]  /*d080*/  UIADD3 UR40, UR40, 0x400, URZ ;  /* 0x0000040028287890 */ /* 0x000fe2000fffe03f */
[----:B------:R-:W-:Y:S01]  /*d090*/  WARPGROUP.ARRIVE ;  /* 0x00000000000079c5 */ /* 0x000fe20000000000 */
[----:B------:R-:W-:Y:S01]  /*d0a0*/  UMOV UR7, 0x40000040 ;  /* 0x4000004000077882 */ /* 0x000fe20000000000 */
[----:B01----:R-:W0:Y:S01]  /*d0b0*/  SHFL.BFLY PT, R2, R11, 0x2, 0x1f ;  /* 0x0c401f000b027f89 */ /* 0x003e2200000e0000 */
[----:B------:R-:W-:Y:S01]  /*d0c0*/  USHF.R.U32.HI UR40, URZ, 0x4, UR40 ;  /* 0x000000043f287899 */ /* 0x000fe20008011628 */
[----:B------:R-:W-:Y:S02]  /*d0d0*/  IMAD.MOV.U32 R17, RZ, RZ, RZ ;  /* 0x000000ffff117224 */ /* 0x000fe400078e00ff */
[----:B------:R-:W1:Y:S01]  /*d0e0*/  SHFL.BFLY PT, R3, R10, 0x2, 0x1f ;  /* 0x0c401f000a037f89 */ /* 0x000e6200000e0000 */
[----:B------:R-:W-:Y:S01]  /*d0f0*/  ULOP3.LUT UR40, UR40, 0x3fff, URZ, 0xc0, !UPT ;  /* 0x00003fff28287892 */ /* 0x000fe2000f8ec03f */
[----:B------:R-:W-:-:S03]  /*d100*/  IMAD.MOV.U32 R18, RZ, RZ, RZ ;  /* 0x000000ffff127224 */ /* 0x000fc600078e00ff */
[----:B------:R-:W-:-:S04]  /*d110*/  ULOP3.LUT UR4, UR40, 0x3000000, URZ, 0xfc, !UPT ;  /* 0x0300000028047892 */ /* 0x000fc8000f8efc3f */
[----:B------:R-:W-:-:S07]  /*d120*/  UIMAD UR4, UR39, 0x900, UR4 ;  /* 0x00000900270478a4 */ /* 0x000fce000f8e0204 */
[----:B------:R-:W-:Y:S02]  /*d130*/  UMOV UR6, UR4 ;  /* 0x0000000400067c82 */ /* 0x000fe40008000000 */
[----:B------:R-:W-:Y:S01]  /*d140*/  HGMMA.64x192x16.F32.BF16 R24, R188, gdesc[UR4].tnspB, R24, gsb0 ;  /* 0x42e00004bc187df0 */ /* 0x000fe20008001818 */
[----:B------:R-:W-:Y:S01]  /*d150*/  UIADD3 UR6, UR4, 0x80, URZ ;  /* 0x0000008004067890 */ /* 0x000fe2000fffe03f */
[----:B0-----:R-:W-:Y:S01]  /*d160*/  FADD.FTZ R2, R2, R11 ;  /* 0x0000000b02027221 */ /* 0x001fe20000010000 */
[----:B------:R-:W-:Y:S01]  /*d170*/  UMOV UR7, 0x40000040 ;  /* 0x4000004000077882 */ /* 0x000fe20000000000 */
[----:B-1----:R-:W-:-:S03]  /*d180*/  FADD.FTZ R6, R3, R10 ;  /* 0x0000000a03067221 */ /* 0x002fc60000010000 */
[----:B------:R-:W0:Y:S04]  /*d190*/  SHFL.BFLY PT, R3, R2, 0x1, 0x1f ;  /* 0x0c201f0002037f89 */ /* 0x000e2800000e0000 */
[----:B------:R-:W1:Y:S01]  /*d1a0*/  SHFL.BFLY PT, R7, R6, 0x1, 0x1f ;  /* 0x0c201f0006077f89 */ /* 0x000e6200000e0000 */
[----:B0-----:R-:W-:Y:S01]  /*d1b0*/  FADD.FTZ R12, R2, R3 ;  /* 0x00000003020c7221 */ /* 0x001fe20000010000 */
[----:B------:R-:W-:Y:S02]  /*d1c0*/  IMAD.MOV.U32 R2, RZ, RZ, -0x800000 ;  /* 0xff800000ff027424 */ /* 0x000fe400078e00ff */
[----:B------:R-:W-:Y:S02]  /*d1d0*/  IMAD.MOV.U32 R3, RZ, RZ, -0x800000 ;  /* 0xff800000ff037424 */ /* 0x000fe400078e00ff */
[----:B-1----:R-:W-:Y:S01]  /*d1e0*/  FADD.FTZ R13, R6, R7 ;  /* 0x00000007060d7221 */ /* 0x002fe20000010000 */
[----:B------:R-:W-:-:S04]  /*d1f0*/  FSETP.NE.FTZ.AND P1, PT, R12, RZ, PT ;  /* 0x000000ff0c00720b */ /* 0x000fc80003f35000 */
        /* <DEDUP_REMOVED lines=38> */
.L_x_4619:
[----:B------:R-:W-:Y:S01]  /*d460*/  UIADD3 UR4, UR5, 0x30860, URZ ;  /* 0x0003086005047890 */ /* 0x000fe2000fffe03f */
[-C--:B------:R-:W-:Y:S01]  /*d470*/  FMUL.FTZ R4, R24, R17.reuse ;  /* 0x0000001118047220 */ /* 0x080fe20000410000 */
[----:B------:R-:W-:Y:S01]  /*d480*/  UIADD3 UR39, UR39, 0x1, URZ ;  /* 0x0000000127277890 */ /* 0x000fe2000fffe03f */
[-C--:B------:R-:W-:Y:S01]  /*d490*/  FMUL.FTZ R129, R63, R18.reuse ;  /* 0x000000123f817220 */ /* 0x080fe20000410000 */
        /* <DEDUP_REMOVED lines=97> */
[-C--:B------:R-:W-:Y:S01]  /*dab0*/  FMUL.FTZ R118, R118, R18.reuse ;  /* 0x0000001276767220 */ /* 0x080fe20000410000 */
[----:B------:R-:W-:Y:S01]  /*dac0*/  FMUL.FTZ R119, R119, R18 ;  /* 0x0000001277777220 */ /* 0x000fe20000410000 */
[----:B------:R-:W-:Y:S01]  /*dad0*/  VIADD R201, R201, 0x1 ;  /* 0x00000001c9c97836 */ /* 0x000fe20000000000 */
[----:B------:R-:W-:-:S02]  /*dae0*/  USEL UR39, UR39, URZ, UP0 ;  /* 0x0000003f27277287 */ /* 0x000fc40008000000 */
[----:B------:R-:W-:-:S12]  /*daf0*/  ULOP3.LUT UR38, UR38, UR4, URZ, 0x3c, !UPT ;  /* 0x0000000426267292 */ /* 0x000fd8000f8e3c3f */
.L_x_4541:
[----:B------:R-:W0:Y:S01]  /*db00*/  S2R R18, SR_CgaCtaId ;  /* 0x0000000000127919 */ /* 0x000e220000008800 */
[----:B------:R-:W-:Y:S01]  /*db10*/  MOV R17, 0x400 ;  /* 0x0000040000117802 */ /* 0x000fe20000000f00 */
[----:B------:R-:W-:Y:S01]  /*db20*/  BSSY B0, `(.L_x_4620) ;  /* 0x0000256000007945 */ /* 0x000fe20003800000 */
[----:B------:R-:W-:Y:S02]  /*db30*/  BAR.SYNC.DEFER_BLOCKING 0x5, 0x180 ;  /* 0x0146000000007b1d */ /* 0x000fe40000010000 */
[----:B0-----:R-:W-:-:S05]  /*db40*/  LEA R17, R18, R17, 0x18 ;  /* 0x0000001112117211 */ /* 0x001fca00078ec0ff */
[----:B------:R0:W1:Y:S01]  /*db50*/  LDS.128 R40, [R17+0x308d0] ;  /* 0x0308d00011287984 */ /* 0x0000620000000c00 */
[----:B------:R-:W-:Y:S06]  /*db60*/  BAR.ARV 0x4, 0x180 ;  /* 0x0106000000007b1d */ /* 0x000fec0000002000 */
[----:B------:R-:W-:Y:S05]  /*db70*/  @P0 BRA `(.L_x_4621) ;  /* 0x0000001800500947 */ /* 0x000fea0003800000 */
[----:B------:R-:W2:Y:S01]  /*db80*/  S2R R18, SR_SWINHI ;  /* 0x0000000000127919 */ /* 0x000ea20000002f00 */
[----:B------:R-:W-:Y:S02]  /*db90*/  F2FP.BF16.F32.PACK_AB R4, R25, R4 ;  /* 0x000000041904723e */ /* 0x000fe400000010ff */
[----:B------:R-:W-:Y:S01]  /*dba0*/  F2FP.BF16.F32.PACK_AB R6, R7, R6 ;  /* 0x000000060706723e */ /* 0x000fe200000010ff */
[----:B------:R-:W-:Y:S01]  /*dbb0*/  BAR.SYNC.DEFER_BLOCKING 0x1, 0x100 ;  /* 0x0044000000007b1d */ /* 0x000fe20000010000 */
        /* <DEDUP_REMOVED lines=14> */
[----:B------:R-:W-:Y:S02]  /*dca0*/  MOV R20, R17 ;  /* 0x0000001100147202 */ /* 0x000fe40000000f00 */
[----:B--2---:R-:W-:-:S02]  /*dcb0*/  MOV R21, R18 ;  /* 0x0000001200157202 */ /* 0x004fc40000000f00 */
[----:B------:R-:W-:Y:S02]  /*dcc0*/  F2FP.BF16.F32.PACK_AB R104, R105, R104 ;  /* 0x000000686968723e */ /* 0x000fe400000010ff */
[----:B------:R-:W-:Y:S01]  /*dcd0*/  F2FP.BF16.F32.PACK_AB R98, R101, R100 ;  /* 0x000000646562723e */ /* 0x000fe200000010ff */
[----:B------:R-:W-:Y:S01]  /*dce0*/  IMAD.WIDE R58, R206, 0x2, R20 ;  /* 0x00000002ce3a7825 */ /* 0x000fe200078e0214 */
[----:B------:R-:W-:Y:S02]  /*dcf0*/  F2FP.BF16.F32.PACK_AB R99, R56, R99 ;  /* 0x000000633863723e */ /* 0x000fe400000010ff */
[----:B------:R-:W-:Y:S02]  /*dd00*/  F2FP.BF16.F32.PACK_AB R105, R107, R106 ;  /* 0x0000006a6b69723e */ /* 0x000fe400000010ff */
[C---:B------:R-:W-:Y:S02]  /*dd10*/  IADD3 R103, P2, R58.reuse, 0x20, RZ ;  /* 0x000000203a677810 */ /* 0x040fe40007f5e0ff */
[----:B------:R-:W-:-:S02]  /*dd20*/  IADD3 R147, P4, R58, 0x4040, RZ ;  /* 0x000040403a937810 */ /* 0x000fc40007f9e0ff */
[----:B------:R-:W-:Y:S01]  /*dd30*/  LOP3.LUT R18, R103, 0x380, RZ, 0xc0, !PT ;  /* 0x0000038067127812 */ /* 0x000fe200078ec0ff */
[--C-:B------:R-:W-:Y:S01]  /*dd40*/  IMAD.X R27, RZ, RZ, R59.reuse, P2 ;  /* 0x000000ffff1b7224 */ /* 0x100fe200010e063b */
[----:B------:R-:W-:Y:S01]  /*dd50*/  IADD3 R145, P0, R58, 0x4020, RZ ;  /* 0x000040203a917810 */ /* 0x000fe20007f1e0ff */
[--C-:B------:R-:W-:Y:S01]  /*dd60*/  IMAD.X R47, RZ, RZ, R59.reuse, P4 ;  /* 0x000000ffff2f7224 */ /* 0x100fe200020e063b */
[----:B------:R-:W-:Y:S02]  /*dd70*/  SHF.R.U64 R18, R18, 0x3, RZ ;  /* 0x0000000312127819 */ /* 0x000fe400000012ff */
[C---:B------:R-:W-:Y:S01]  /*dd80*/  IADD3 R143, P5, R58.reuse, 0x4000, RZ ;  /* 0x000040003a8f7810 */ /* 0x040fe20007fbe0ff */
[--C-:B------:R-:W-:Y:S01]  /*dd90*/  IMAD.X R45, RZ, RZ, R59.reuse, P0 ;  /* 0x000000ffff2d7224 */ /* 0x100fe200000e063b */
[C---:B------:R-:W-:Y:S02]  /*dda0*/  LOP3.LUT R29, R58.reuse, 0x380, RZ, 0xc0, !PT ;  /* 0x000003803a1d7812 */ /* 0x040fe400078ec0ff */
[C---:B------:R-:W-:Y:S01]  /*ddb0*/  IADD3 R139, P1, R58.reuse, 0x40, RZ ;  /* 0x000000403a8b7810 */ /* 0x040fe20007f3e0ff */
[----:B------:R-:W-:Y:S01]  /*ddc0*/  IMAD.X R39, RZ, RZ, R59, P5 ;  /* 0x000000ffff277224 */ /* 0x000fe200028e063b */
[----:B------:R-:W-:-:S02]  /*ddd0*/  IADD3 R141, P6, R58, 0x60, RZ ;  /* 0x000000603a8d7810 */ /* 0x000fc40007fde0ff */
[----:B-1----:R-:W-:Y:S01]  /*dde0*/  LOP3.LUT R40, R147, 0x380, RZ, 0xc0, !PT ;  /* 0x0000038093287812 */ /* 0x002fe200078ec0ff */
[--C-:B------:R-:W-:Y:S01]  /*ddf0*/  IMAD.X R31, RZ, RZ, R59.reuse, P1 ;  /* 0x000000ffff1f7224 */ /* 0x100fe200008e063b */
[----:B------:R-:W-:Y:S01]  /*de00*/  LOP3.LUT R26, R18, R103, RZ, 0x3c, !PT ;  /* 0x00000067121a7212 */ /* 0x000fe200078e3cff */
[----:B------:R-:W-:Y:S01]  /*de10*/  IMAD.X R35, RZ, RZ, R59, P6 ;  /* 0x000000ffff237224 */ /* 0x000fe200030e063b */
[----:B------:R-:W-:Y:S02]  /*de20*/  LOP3.LUT R18, R145, 0x380, RZ, 0xc0, !PT ;  /* 0x0000038091127812 */ /* 0x000fe400078ec0ff */
[----:B------:R-:W-:Y:S02]  /*de30*/  SHF.R.U64 R29, R29, 0x3, RZ ;  /* 0x000000031d1d7819 */ /* 0x000fe400000012ff */
[----:B------:R-:W-:Y:S02]  /*de40*/  SHF.R.U64 R40, R40, 0x3, RZ ;  /* 0x0000000328287819 */ /* 0x000fe400000012ff */
[----:B------:R-:W-:-:S02]  /*de50*/  IADD3 R155, P5, R58, 0x8060, RZ ;  /* 0x000080603a9b7810 */ /* 0x000fc40007fbe0ff */
[C---:B------:R-:W-:Y:S02]  /*de60*/  IADD3 R149, P3, R58.reuse, 0x4060, RZ ;  /* 0x000040603a957810 */ /* 0x040fe40007f7e0ff */
[C---:B------:R-:W-:Y:S02]  /*de70*/  IADD3 R151, P2, R58.reuse, 0x8000, RZ ;  /* 0x000080003a977810 */ /* 0x040fe40007f5e0ff */
[C---:B------:R-:W-:Y:S01]  /*de80*/  IADD3 R153, P1, R58.reuse, 0x8020, RZ ;  /* 0x000080203a997810 */ /* 0x040fe20007f3e0ff */
[--C-:B------:R-:W-:Y:S01]  /*de90*/  IMAD.X R49, RZ, RZ, R59.reuse, P3 ;  /* 0x000000ffff317224 */ /* 0x100fe200018e063b */
[----:B------:R-:W-:Y:S01]  /*dea0*/  IADD3 R54, P6, R58, 0x8040, RZ ;  /* 0x000080403a367810 */ /* 0x000fe20007fde0ff */
[--C-:B------:R-:W-:Y:S01]  /*deb0*/  IMAD.X R51, RZ, RZ, R59.reuse, P2 ;  /* 0x000000ffff337224 */ /* 0x100fe200010e063b */
[----:B------:R-:W-:Y:S01]  /*dec0*/  SHF.R.U64 R18, R18, 0x3, RZ ;  /* 0x0000000312127819 */ /* 0x000fe200000012ff */
[--C-:B------:R-:W-:Y:S01]  /*ded0*/  IMAD.X R53, RZ, RZ, R59.reuse, P1 ;  /* 0x000000ffff357224 */ /* 0x100fe200008e063b */
[----:B------:R-:W-:Y:S01]  /*dee0*/  LOP3.LUT R30, R139, 0x380, RZ, 0xc0, !PT ;  /* 0x000003808b1e7812 */ /* 0x000fe200078ec0ff */
[--C-:B------:R-:W-:Y:S01]  /*def0*/  IMAD.X R55, RZ, RZ, R59.reuse, P6 ;  /* 0x000000ffff377224 */ /* 0x100fe200030e063b */
[----:B------:R-:W-:Y:S01]  /*df00*/  LOP3.LUT R58, R29, R58, RZ, 0x3c, !PT ;  /* 0x0000003a1d3a7212 */ /* 0x000fe200078e3cff */
[----:B------:R-:W-:Y:S01]  /*df10*/  IMAD.X R29, RZ, RZ, R59, P5 ;  /* 0x000000ffff1d7224 */ /* 0x000fe200028e063b */
[----:B------:R-:W-:-:S02]  /*df20*/  LOP3.LUT R34, R141, 0x380, RZ, 0xc0, !PT ;  /* 0x000003808d227812 */ /* 0x000fc400078ec0ff */
[----:B------:R-:W-:Y:S02]  /*df30*/  LOP3.LUT R46, R40, R147, RZ, 0x3c, !PT ;  /* 0x00000093282e7212 */ /* 0x000fe400078e3cff */
[----:B------:R-:W-:Y:S02]  /*df40*/  LOP3.LUT R38, R143, 0x380, RZ, 0xc0, !PT ;  /* 0x000003808f267812 */ /* 0x000fe400078ec0ff */
[----:B------:R-:W-:Y:S02]  /*df50*/  LOP3.LUT R40, R155, 0x380, RZ, 0xc0, !PT ;  /* 0x000003809b287812 */ /* 0x000fe400078ec0ff */
[----:B------:R-:W-:Y:S02]  /*df60*/  LOP3.LUT R44, R18, R145, RZ, 0x3c, !PT ;  /* 0x00000091122c7212 */ /* 0x000fe400078e3cff */
[----:B------:R-:W-:Y:S02]  /*df70*/  SHF.R.U64 R30, R30, 0x3, RZ ;  /* 0x000000031e1e7819 */ /* 0x000fe400000012ff */
[----:B------:R-:W-:-:S02]  /*df80*/  LOP3.LUT R18, R153, 0x380, RZ, 0xc0, !PT ;  /* 0x0000038099127812 */ /* 0x000fc400078ec0ff */
[----:B------:R-:W-:Y:S02]  /*df90*/  SHF.R.U64 R34, R34, 0x3, RZ ;  /* 0x0000000322227819 */ /* 0x000fe400000012ff */
[----:B------:R-:W-:Y:S02]  /*dfa0*/  LOP3.LUT R48, R149, 0x380, RZ, 0xc0, !PT ;  /* 0x0000038095307812 */ /* 0x000fe400078ec0ff */
[----:B------:R-:W-:Y:S02]  /*dfb0*/  MOV R59, R58 ;  /* 0x0000003a003b7202 */ /* 0x000fe40000000f00 */
[----:B------:R-:W-:Y:S02]  /*dfc0*/  LOP3.LUT R25, R54, 0x380, RZ, 0xc0, !PT ;  /* 0x0000038036197812 */ /* 0x000fe400078ec0ff */
[----:B------:R-:W-:Y:S01]  /*dfd0*/  SHF.R.U64 R38, R38, 0x3, RZ ;  /* 0x0000000326267819 */ /* 0x000fe200000012ff */
[----:B------:R1:W-:Y:S01]  /*dfe0*/  STSM.16.M88.4 [R59], R4 ;  /* 0x000000043b007844 */ /* 0x0003e20000000200 */
[----:B------:R-:W-:-:S02]  /*dff0*/  SHF.R.U64 R40, R40, 0x3, RZ ;  /* 0x0000000328287819 */ /* 0x000fc400000012ff */
[----:B------:R-:W-:Y:S02]  /*e000*/  LOP3.LUT R30, R30, R139, RZ, 0x3c, !PT ;  /* 0x0000008b1e1e7212 */ /* 0x000fe400078e3cff */
[----:B------:R-:W-:Y:S02]  /*e010*/  SHF.R.U64 R18, R18, 0x3, RZ ;  /* 0x0000000312127819 */ /* 0x000fe400000012ff */
[----:B------:R-:W-:Y:S02]  /*e020*/  LOP3.LUT R34, R34, R141, RZ, 0x3c, !PT ;  /* 0x0000008d22227212 */ /* 0x000fe400078e3cff */
[----:B------:R-:W-:Y:S02]  /*e030*/  SHF.R.U64 R48, R48, 0x3, RZ ;  /* 0x0000000330307819 */ /* 0x000fe400000012ff */
[----:B------:R-:W-:Y:S02]  /*e040*/  SHF.R.U64 R25, R25, 0x3, RZ ;  /* 0x0000000319197819 */ /* 0x000fe400000012ff */
[----:B------:R-:W-:-:S02]  /*e050*/  LOP3.LUT R38, R38, R143, RZ, 0x3c, !PT ;  /* 0x0000008f26267212 */ /* 0x000fc400078e3cff */
[----:B------:R-:W-:Y:S02]  /*e060*/  LOP3.LUT R28, R40, R155, RZ, 0x3c, !PT ;  /* 0x0000009b281c7212 */ /* 0x000fe400078e3cff */
[----:B------:R-:W-:Y:S02]  /*e070*/  MOV R58, R26 ;  /* 0x0000001a003a7202 */ /* 0x000fe40000000f00 */
[----:B-1----:R-:W-:Y:S02]  /*e080*/  F2FP.BF16.F32.PACK_AB R4, R33, R0 ;  /* 0x000000002104723e */ /* 0x002fe400000010ff */
[----:B------:R-:W-:Y:S02]  /*e090*/  F2FP.BF16.F32.PACK_AB R5, R134, R127 ;  /* 0x0000007f8605723e */ /* 0x000fe400000010ff */
[----:B------:R-:W-:Y:S02]  /*e0a0*/  F2FP.BF16.F32.PACK_AB R6, R37, R36 ;  /* 0x000000242506723e */ /* 0x000fe400000010ff */
[----:B------:R-:W-:Y:S01]  /*e0b0*/  F2FP.BF16.F32.PACK_AB R7, R131, R126 ;  /* 0x0000007e8307723e */ /* 0x000fe200000010ff */
[----:B------:R-:W1:Y:S01]  /*e0c0*/  LDC.64 R36, c[0x0][0xc00] ;  /* 0x00030000ff247b82 */ /* 0x000e620000000a00 */
[----:B------:R-:W-:-:S02]  /*e0d0*/  LOP3.LUT R52, R18, R153, RZ, 0x3c, !PT ;  /* 0x0000009912347212 */ /* 0x000fc400078e3cff */
[----:B------:R-:W-:Y:S01]  /*e0e0*/  MOV R40, R30 ;  /* 0x0000001e00287202 */ /* 0x000fe20000000f00 */
[----:B------:R-:W-:Y:S01]  /*e0f0*/  STSM.16.M88.4 [R58], R4 ;  /* 0x000000043a007844 */ /* 0x000fe20000000200 */
[----:B------:R-:W-:Y:S02]  /*e100*/  LOP3.LUT R48, R48, R149, RZ, 0x3c, !PT ;  /* 0x0000009530307212 */ /* 0x000fe400078e3cff */
[----:B------:R-:W-:Y:S01]  /*e110*/  LOP3.LUT R54, R25, R54, RZ, 0x3c, !PT ;  /* 0x0000003619367212 */ /* 0x000fe200078e3cff */
[----:B------:R-:W-:Y:S01]  /*e120*/  STSM.16.M88.4 [R40], R8 ;  /* 0x0000000828007844 */ /* 0x000fe20000000200 */
[----:B------:R-:W-:Y:S02]  /*e130*/  MOV R18, R34 ;  /* 0x0000002200127202 */ /* 0x000fe40000000f00 */
[----:B------:R-:W-:Y:S02]  /*e140*/  MOV R38, R38 ;  /* 0x0000002600267202 */ /* 0x000fe40000000f00 */
[----:B------:R-:W-:Y:S01]  /*e150*/  F2FP.BF16.F32.PACK_AB R25, R128, R121 ;  /* 0x000000798019723e */ /* 0x000fe200000010ff */
[----:B------:R2:W-:Y:S01]  /*e160*/  STSM.16.M88.4 [R18], R12 ;  /* 0x0000000c12007844 */ /* 0x0005e20000000200 */
[----:B------:R-:W-:-:S02]  /*e170*/  F2FP.BF16.F32.PACK_AB R26, R61, R60 ;  /* 0x0000003c3d1a723e */ /* 0x000fc400000010ff */
[----:B------:R-:W-:Y:S02]  /*e180*/  F2FP.BF16.F32.PACK_AB R27, R129, R120 ;  /* 0x00000078811b723e */ /* 0x000fe400000010ff */
[----:B------:R-:W-:Y:S02]  /*e190*/  MOV R0, R28 ;  /* 0x0000001c00007202 */ /* 0x000fe40000000f00 */
[----:B------:R-:W-:Y:S01]  /*e1a0*/  MOV R44, R44 ;  /* 0x0000002c002c7202 */ /* 0x000fe20000000f00 */
[----:B------:R-:W-:Y:S01]  /*e1b0*/  STSM.16.M88.4 [R38], R24 ;  /* 0x0000001826007844 */ /* 0x000fe20000000200 */
[----:B------:R-:W-:Y:S02]  /*e1c0*/  F2FP.BF16.F32.PACK_AB R28, R65, R64 ;  /* 0x00000040411c723e */ /* 0x000fe400000010ff */
[----:B------:R-:W-:Y:S01]  /*e1d0*/  F2FP.BF16.F32.PACK_AB R112, R113, R112 ;  /* 0x000000707170723e */ /* 0x000fe200000010ff */
[----:B------:R-:W-:Y:S01]  /*e1e0*/  ULDC UR4, c[0x0][0xa88] ;  /* 0x0002a20000047ab9 */ /* 0x000fe20000000800 */
[----:B------:R-:W-:Y:S01]  /*e1f0*/  F2FP.BF16.F32.PACK_AB R29, R67, R66 ;  /* 0x00000042431d723e */ /* 0x000fe200000010ff */
[----:B------:R-:W-:Y:S01]  /*e200*/  IMAD.MOV.U32 R64, RZ, RZ, RZ ;  /* 0x000000ffff407224 */ /* 0x000fe200078e00ff */
[----:B------:R-:W-:Y:S01]  /*e210*/  F2FP.BF16.F32.PACK_AB R30, R69, R68 ;  /* 0x00000044451e723e */ /* 0x000fe200000010ff */
[----:B--2---:R-:W2:Y:S01]  /*e220*/  LDC.64 R12, c[0x0][0xc00] ;  /* 0x00030000ff0c7b82 */ /* 0x004ea20000000a00 */
[----:B------:R-:W-:-:S02]  /*e230*/  F2FP.BF16.F32.PACK_AB R31, R71, R70 ;  /* 0x00000046471f723e */ /* 0x000fc400000010ff */
[----:B------:R-:W-:Y:S02]  /*e240*/  MOV R46, R46 ;  /* 0x0000002e002e7202 */ /* 0x000fe40000000f00 */
[----:B------:R-:W-:Y:S01]  /*e250*/  F2FP.BF16.F32.PACK_AB R33, R75, R62 ;  /* 0x0000003e4b21723e */ /* 0x000fe200000010ff */
[----:B------:R-:W-:Y:S01]  /*e260*/  STSM.16.M88.4 [R44], R28 ;  /* 0x0000001c2c007844 */ /* 0x000fe20000000200 */
[----:B------:R-:W-:Y:S01]  /*e270*/  F2FP.BF16.F32.PACK_AB R34, R77, R76 ;  /* 0x0000004c4d22723e */ /* 0x000fe200000010ff */
[----:B------:R-:W3:Y:S01]  /*e280*/  LDC R67, c[0x0][0xbe8] ;  /* 0x0002fa00ff437b82 */ /* 0x000ee20000000800 */
[----:B------:R-:W-:Y:S02]  /*e290*/  F2FP.BF16.F32.PACK_AB R35, R79, R78 ;  /* 0x0000004e4f23723e */ /* 0x000fe400000010ff */
[----:B------:R-:W-:Y:S02]  /*e2a0*/  MOV R48, R48 ;  /* 0x0000003000307202 */ /* 0x000fe40000000f00 */
[----:B------:R-:W-:Y:S01]  /*e2b0*/  F2FP.BF16.F32.PACK_AB R4, R81, R80 ;  /* 0x000000505104723e */ /* 0x000fe200000010ff */
[----:B------:R-:W-:Y:S01]  /*e2c0*/  STSM.16.M88.4 [R46], R32 ;  /* 0x000000202e007844 */ /* 0x000fe20000000200 */
[----:B------:R-:W-:-:S02]  /*e2d0*/  F2FP.BF16.F32.PACK_AB R5, R83, R82 ;  /* 0x000000525305723e */ /* 0x000fc400000010ff */
[----:B------:R-:W-:Y:S02]  /*e2e0*/  F2FP.BF16.F32.PACK_AB R6, R85, R84 ;  /* 0x000000545506723e */ /* 0x000fe400000010ff */
[----:B------:R-:W-:Y:S02]  /*e2f0*/  F2FP.BF16.F32.PACK_AB R7, R87, R86 ;  /* 0x000000565707723e */ /* 0x000fe400000010ff */
[----:B------:R-:W-:Y:S02]  /*e300*/  LOP3.LUT R50, R151, 0x380, RZ, 0xc0, !PT ;  /* 0x0000038097327812 */ /* 0x000fe400078ec0ff */
[----:B------:R-:W-:Y:S01]  /*e310*/  F2FP.BF16.F32.PACK_AB R8, R89, R88 ;  /* 0x000000585908723e */ /* 0x000fe200000010ff */
[----:B------:R4:W-:Y:S01]  /*e320*/  STSM.16.M88.4 [R48], R4 ;  /* 0x0000000430007844 */ /* 0x0009e20000000200 */
[----:B------:R-:W-:Y:S01]  /*e330*/  SHF.R.U64 R50, R50, 0x3, RZ ;  /* 0x0000000332327819 */ /* 0x000fe200000012ff */
[----:B--2---:R-:W-:Y:S01]  /*e340*/  IMAD.WIDE R12, R199, 0x4, R12 ;  /* 0x00000004c70c7825 */ /* 0x004fe200078e020c */
[----:B------:R-:W-:-:S02]  /*e350*/  F2FP.BF16.F32.PACK_AB R9, R91, R90 ;  /* 0x0000005a5b09723e */ /* 0x000fc400000010ff */
[----:B------:R-:W-:Y:S02]  /*e360*/  LOP3.LUT R50, R50, R151, RZ, 0x3c, !PT ;  /* 0x0000009732327212 */ /* 0x000fe400078e3cff */
[----:B------:R-:W-:Y:S02]  /*e370*/  F2FP.BF16.F32.PACK_AB R10, R93, R92 ;  /* 0x0000005c5d0a723e */ /* 0x000fe400000010ff */
[----:B------:R-:W-:Y:S02]  /*e380*/  MOV R50, R50 ;  /* 0x0000003200327202 */ /* 0x000fe40000000f00 */
[----:B------:R-:W-:Y:S02]  /*e390*/  F2FP.BF16.F32.PACK_AB R11, R95, R94 ;  /* 0x0000005e5f0b723e */ /* 0x000fe400000010ff */
[----:B------:R-:W-:Y:S02]  /*e3a0*/  MOV R52, R52 ;  /* 0x0000003400347202 */ /* 0x000fe40000000f00 */
[----:B------:R-:W-:Y:S01]  /*e3b0*/  MOV R54, R54 ;  /* 0x0000003600367202 */ /* 0x000fe20000000f00 */
[----:B----4-:R-:W2:Y:S01]  /*e3c0*/  LDC.64 R4, c[0x0][0xc08] ;  /* 0x00030200ff047b82 */ /* 0x010ea20000000a00 */
[----:B------:R-:W-:Y:S01]  /*e3d0*/  F2FP.BF16.F32.PACK_AB R106, R109, R108 ;  /* 0x0000006c6d6a723e */ /* 0x000fe200000010ff */
[----:B------:R-:W-:Y:S01]  /*e3e0*/  STSM.16.M88.4 [R50], R8 ;  /* 0x0000000832007844 */ /* 0x000fe20000000200 */
[----:B------:R-:W-:-:S02]  /*e3f0*/  F2FP.BF16.F32.PACK_AB R107, R111, R110 ;  /* 0x0000006e6f6b723e */ /* 0x000fc400000010ff */
[----:B------:R-:W-:Y:S01]  /*e400*/  F2FP.BF16.F32.PACK_AB R113, R115, R114 ;  /* 0x000000727371723e */ /* 0x000fe200000010ff */
[----:B------:R-:W-:Y:S01]  /*e410*/  STSM.16.M88.4 [R52], R96 ;  /* 0x0000006034007844 */ /* 0x000fe20000000200 */
[----:B------:R-:W-:Y:S02]  /*e420*/  F2FP.BF16.F32.PACK_AB R114, R117, R116 ;  /* 0x000000747572723e */ /* 0x000fe400000010ff */
[----:B------:R-:W-:Y:S01]  /*e430*/  F2FP.BF16.F32.PACK_AB R115, R119, R118 ;  /* 0x000000767773723e */ /* 0x000fe200000010ff */
[----:B------:R-:W-:Y:S01]  /*e440*/  STSM.16.M88.4 [R54], R104 ;  /* 0x0000006836007844 */ /* 0x000fe20000000200 */
[----:B-1----:R-:W-:-:S03]  /*e450*/  ISETP.NE.U32.AND P0, PT, R36, RZ, PT ;  /* 0x000000ff2400720c */ /* 0x002fc60003f05070 */
[----:B------:R1:W-:Y:S01]  /*e460*/  STSM.16.M88.4 [R0], R112 ;  /* 0x0000007000007844 */ /* 0x0003e20000000200 */
[----:B------:R-:W-:Y:S01]  /*e470*/  BAR.SYNC.DEFER_BLOCKING 0x1, 0x100 ;  /* 0x0044000000007b1d */ /* 0x000fe20000010000 */
[----:B------:R-:W-:Y:S02]  /*e480*/  ISETP.NE.AND.EX P0, PT, R37, RZ, PT, P0 ;  /* 0x000000ff2500720c */ /* 0x000fe40003f05300 */
[----:B--2---:R-:W-:-:S04]  /*e490*/  ISETP.NE.U32.AND P2, PT, R4, RZ, PT ;  /* 0x000000ff0400720c */ /* 0x004fc80003f45070 */
[----:B------:R-:W-:-:S13]  /*e4a0*/  ISETP.NE.AND.EX P2, PT, R5, RZ, PT, P2 ;  /* 0x000000ff0500720c */ /* 0x000fda0003f45320 */
[----:B------:R-:W2:Y:S01]  /*e4b0*/  @P2 LDC.64 R4, c[0x0][0xc08] ;  /* 0x00030200ff042b82 */ /* 0x000ea20000000a00 */
[----:B-1----:R-:W-:Y:S01]  /*e4c0*/  IMAD.U32 R0, RZ, RZ, UR4 ;  /* 0x00000004ff007e24 */ /* 0x002fe2000f8e00ff */
[----:B------:R1:W5:Y:S01]  /*e4d0*/  @P0 LDG.E R64, desc[UR36][R12.64] ;  /* 0x000000240c400981 */ /* 0x000362000c1e1900 */
[----:B---3--:R-:W-:-:S13]  /*e4e0*/  ISETP.NE.AND P1, PT, R67, 0x1, PT ;  /* 0x000000014300780c */ /* 0x008fda0003f25270 */
[----:B------:R-:W3:Y:S01]  /*e4f0*/  @P1 LDC R6, c[0x0][0xbec] ;  /* 0x0002fb00ff061b82 */ /* 0x000ee20000000800 */
[----:B--2---:R-:W-:-:S07]  /*e500*/  @P2 IMAD.WIDE R4, R199, 0x4, R4 ;  /* 0x00000004c7042825 */ /* 0x004fce00078e0204 */
[----:B------:R-:W2:Y:S01]  /*e510*/  @P1 LDC R9, c[0x0][0xbf0] ;  /* 0x0002fc00ff091b82 */ /* 0x000ea20000000800 */
[----:B------:R1:W5:Y:S01]  /*e520*/  @P2 LDG.E R0, desc[UR36][R4.64] ;  /* 0x0000002404002981 */ /* 0x000362000c1e1900 */
[----:B------:R-:W-:Y:S05]  /*e530*/  @P2 BRA `(.L_x_4622) ;  /* 0x0000000000102947 */ /* 0x000fea0003800000 */
[----:B------:R-:W-:Y:S05]  /*e540*/  @!P0 BRA `(.L_x_4622) ;  /* 0x00000000000c8947 */ /* 0x000fea0003800000 */
[----:B-1----:R-:W4:Y:S04]  /*e550*/  LDG.E R5, desc[UR36][R12.64] ;  /* 0x000000240c057981 */ /* 0x002f28000c1e1900 */
[----:B-----5:R-:W4:Y:S02]  /*e560*/  LDG.E R0, desc[UR36][R12.64+0x4] ;  /* 0x000004240c007981 */ /* 0x020f24000c1e1900 */
[----:B----4-:R-:W-:-:S07]  /*e570*/  IMAD.IADD R0, R0, 0x1, -R5 ;  /* 0x0000000100007824 */ /* 0x010fce00078e0a05 */
.L_x_4622:
[----:B------:R-:W-:Y:S01]  /*e580*/  SHF.R.S32.HI R18, RZ, 0x1f, R198 ;  /* 0x0000001fff127819 */ /* 0x000fe200000114c6 */
[----:B-1----:R-:W-:Y:S01]  /*e590*/  IMAD.IADD R13, R192, 0x1, R22 ;  /* 0x00000001c00d7824 */ /* 0x002fe200078e0216 */
[----:B------:R-:W-:Y:S01]  /*e5a0*/  ULDC.64 UR4, c[0x0][0xb90] ;  /* 0x0002e40000047ab9 */ /* 0x000fe20000000a00 */
[----:B-----5:R-:W-:Y:S01]  /*e5b0*/  SHF.R.S32.HI R65, RZ, 0x1f, R64 ;  /* 0x0000001fff417819 */ /* 0x020fe20000011440 */
[----:B------:R-:W-:Y:S01]  /*e5c0*/  IMAD.IADD R14, R205, 0x1, R22 ;  /* 0x00000001cd0e7824 */ /* 0x000fe200078e0216 */
[----:B------:R-:W-:Y:S01]  /*e5d0*/  SHF.R.S32.HI R8, RZ, 0x1f, R199 ;  /* 0x0000001fff087819 */ /* 0x000fe200000114c7 */
[----:B---3--:R-:W-:Y:S01]  /*e5e0*/  @P1 IMAD.HI.U32 R6, R13, R6, RZ ;  /* 0x000000060d061227 */ /* 0x008fe200078e00ff */
[----:B------:R-:W-:Y:S01]  /*e5f0*/  SEL R69, R199, RZ, !P0 ;  /* 0x000000ffc7457207 */ /* 0x000fe20004000000 */
[----:B------:R-:W1:Y:S01]  /*e600*/  @P1 LDC R73, c[0x0][0xbec] ;  /* 0x0002fb00ff491b82 */ /* 0x000e620000000800 */
[----:B------:R-:W-:Y:S01]  /*e610*/  SEL R40, R8, RZ, !P0 ;  /* 0x000000ff08287207 */ /* 0x000fe20004000000 */
[----:B------:R-:W-:-:S02]  /*e620*/  IMAD R5, R18, UR4, RZ ;  /* 0x0000000412057c24 */ /* 0x000fc4000f8e02ff */
[----:B------:R-:W-:Y:S01]  /*e630*/  IMAD.MOV.U32 R7, RZ, RZ, R13 ;  /* 0x000000ffff077224 */ /* 0x000fe200078e000d */
[----:B--2---:R-:W-:Y:S01]  /*e640*/  @P1 SHF.R.U32.HI R7, RZ, R9, R6 ;  /* 0x00000009ff071219 */ /* 0x004fe20000011606 */
[C---:B------:R-:W-:Y:S02]  /*e650*/  IMAD R11, R198.reuse, UR5, R5 ;  /* 0x00000005c60b7c24 */ /* 0x040fe4000f8e0205 */
[----:B------:R-:W-:Y:S01]  /*e660*/  IMAD.WIDE.U32 R4, R198, UR4, R64 ;  /* 0x00000004c6047c25 */ /* 0x000fe2000f8e0040 */
[----:B------:R-:W-:Y:S01]  /*e670*/  ULDC.64 UR4, c[0x0][0xb98] ;  /* 0x0002e60000047ab9 */ /* 0x000fe20000000a00 */
[----:B------:R-:W2:Y:S02]  /*e680*/  @P1 LDC R75, c[0x0][0xbf0] ;  /* 0x0002fc00ff4b1b82 */ /* 0x000ea40000000800 */
[----:B------:R-:W-:Y:S02]  /*e690*/  IMAD R9, R200, 0x40, R193 ;  /* 0x00000040c8097824 */ /* 0x000fe400078e02c1 */
[----:B------:R-:W-:Y:S01]  /*e6a0*/  IMAD.IADD R5, R5, 0x1, R11 ;  /* 0x0000000105057824 */ /* 0x000fe200078e020b */
[--C-:B------:R-:W-:Y:S01]  /*e6b0*/  SHF.R.S32.HI R11, RZ, 0x1f, R7.reuse ;  /* 0x0000001fff0b7819 */ /* 0x100fe20000011407 */
[----:B------:R-:W-:-:S02]  /*e6c0*/  IMAD.MOV R8, RZ, RZ, -R7 ;  /* 0x000000ffff087224 */ /* 0x000fc400078e0a07 */
[----:B------:R-:W-:-:S04]  /*e6d0*/  IMAD.WIDE R20, R9, 0x2, R20 ;  /* 0x0000000209147825 */ /* 0x000fc800078e0214 */
[----:B------:R-:W-:Y:S01]  /*e6e0*/  IMAD R6, R40, UR4, RZ ;  /* 0x0000000428067c24 */ /* 0x000fe2000f8e02ff */
[C---:B------:R-:W-:Y:S01]  /*e6f0*/  IADD3 R25, P5, R20.reuse, 0x3000, RZ ;  /* 0x0000300014197810 */ /* 0x040fe20007fbe0ff */
[----:B------:R-:W-:Y:S01]  /*e700*/  IMAD.WIDE.U32 R4, R69, UR4, R4 ;  /* 0x0000000445047c25 */ /* 0x000fe2000f8e0004 */
[C---:B------:R-:W-:Y:S02]  /*e710*/  IADD3 R49, P4, R20.reuse, 0x4000, RZ ;  /* 0x0000400014317810 */ /* 0x040fe40007f9e0ff */
[C---:B------:R-:W-:Y:S01]  /*e720*/  IADD3 R29, P3, R20.reuse, 0x6000, RZ ;  /* 0x00006000141d7810 */ /* 0x040fe20007f7e0ff */
[----:B------:R-:W-:Y:S01]  /*e730*/  IMAD R9, R67, R8, R13 ;  /* 0x0000000843097224 */ /* 0x000fe200078e020d */
[----:B------:R-:W-:Y:S01]  /*e740*/  IADD3 R4, P0, R7, R4, RZ ;  /* 0x0000000407047210 */ /* 0x000fe20007f1e0ff */
[----:B------:R-:W-:Y:S01]  /*e750*/  IMAD R8, R69, UR5, R6 ;  /* 0x0000000545087c24 */ /* 0x000fe2000f8e0206 */
[----:B------:R-:W-:Y:S01]  /*e760*/  ULDC.64 UR4, c[0x0][0xb88] ;  /* 0x0002e20000047ab9 */ /* 0x000fe20000000a00 */
[----:B------:R-:W-:Y:S01]  /*e770*/  IADD3 R7, P2, R20, 0x1000, RZ ;  /* 0x0000100014077810 */ /* 0x000fe20007f5e0ff */
[----:B------:R-:W-:Y:S01]  /*e780*/  IMAD R71, R0, R67, RZ ;  /* 0x0000004300477224 */ /* 0x000fe200078e02ff */
[----:B------:R-:W-:-:S02]  /*e790*/  SHF.R.S32.HI R6, RZ, 0x1f, R9 ;  /* 0x0000001fff067819 */ /* 0x000fc40000011409 */
[----:B------:R-:W-:Y:S02]  /*e7a0*/  IADD3.X R5, R11, R5, R8, P0, !PT ;  /* 0x000000050b057210 */ /* 0x000fe400007fe408 */
[----:B------:R-:W-:Y:S01]  /*e7b0*/  IADD3 R13, P6, R20, 0x2000, RZ ;  /* 0x00002000140d7810 */ /* 0x000fe20007fde0ff */
[----:B------:R-:W-:Y:S01]  /*e7c0*/  IMAD R6, R6, UR4, RZ ;  /* 0x0000000406067c24 */ /* 0x000fe2000f8e02ff */
[----:B------:R-:W-:Y:S01]  /*e7d0*/  LOP3.LUT R24, R25, 0x380, RZ, 0xc0, !PT ;  /* 0x0000038019187812 */ /* 0x000fe200078ec0ff */
[----:B------:R-:W-:Y:S01]  /*e7e0*/  IMAD.WIDE.U32 R4, R9, UR4, R4 ;  /* 0x0000000409047c25 */ /* 0x000fe2000f8e0004 */
[----:B------:R-:W-:Y:S02]  /*e7f0*/  LOP3.LUT R12, R13, 0x380, RZ, 0xc0, !PT ;  /* 0x000003800d0c7812 */ /* 0x000fe400078ec0ff */
[----:B------:R-:W-:Y:S01]  /*e800*/  LOP3.LUT R48, R49, 0x380, RZ, 0xc0, !PT ;  /* 0x0000038031307812 */ /* 0x000fe200078ec0ff */
[----:B------:R-:W-:Y:S01]  /*e810*/  IMAD R11, R9, UR5, R6 ;  /* 0x00000005090b7c24 */ /* 0x000fe2000f8e0206 */
[----:B------:R-:W-:Y:S01]  /*e820*/  ULDC.64 UR4, c[0x0][0xb50] ;  /* 0x0002d40000047ab9 */ /* 0x000fe20000000a00 */
[----:B------:R-:W-:Y:S01]  /*e830*/  IMAD.X R9, RZ, RZ, R21, P2 ;  /* 0x000000ffff097224 */ /* 0x000fe200010e0615 */
[----:B------:R-:W-:Y:S01]  /*e840*/  LEA R6, P0, R4, UR4, 0x2 ;  /* 0x0000000404067c11 */ /* 0x000fe2000f8010ff */
[----:B------:R-:W-:Y:S01]  /*e850*/  IMAD.IADD R5, R5, 0x1, R11 ;  /* 0x0000000105057824 */ /* 0x000fe200078e020b */
[----:B------:R-:W-:-:S02]  /*e860*/  IADD3 R33, P2, R20, 0x7000, RZ ;  /* 0x0000700014217810 */ /* 0x000fc40007f5e0ff */
[----:B------:R-:W-:Y:S01]  /*e870*/  LOP3.LUT R28, R29, 0x380, RZ, 0xc0, !PT ;  /* 0x000003801d1c7812 */ /* 0x000fe200078ec0ff */
        /* <DEDUP_REMOVED lines=8> */
[----:B------:R-:W3:Y:S01]  /*e900*/  SHFL.IDX PT, R47, R10, RZ, 0x1c1f ;  /* 0x001c1fff0a2f7589 */ /* 0x000ee200000e0000 */
[----:B------:R-:W-:-:S02]  /*e910*/  SHF.R.U64 R32, R32, 0x3, RZ ;  /* 0x0000000320207819 */ /* 0x000fc400000012ff */
[----:B------:R-:W-:Y:S01]  /*e920*/  SHF.R.U64 R36, R36, 0x3, RZ ;  /* 0x0000000324247819 */ /* 0x000fe200000012ff */
[----:B------:R-:W4:Y:S01]  /*e930*/  SHFL.IDX PT, R55, R10, 0x1, 0x1c1f ;  /* 0x003c1f000a377f89 */ /* 0x000f2200000e0000 */
[----:B------:R-:W-:Y:S02]  /*e940*/  LOP3.LUT R8, R7, 0x380, RZ, 0xc0, !PT ;  /* 0x0000038007087812 */ /* 0x000fe400078ec0ff */
[----:B------:R-:W-:Y:S01]  /*e950*/  LOP3.LUT R36, R36, R37, RZ, 0x3c, !PT ;  /* 0x0000002524247212 */ /* 0x000fe200078e3cff */
[--C-:B------:R-:W-:Y:S01]  /*e960*/  IMAD.X R37, RZ, RZ, R21.reuse, P0 ;  /* 0x000000ffff257224 */ /* 0x100fe200000e0615 */
[----:B------:R-:W-:Y:S02]  /*e970*/  LOP3.LUT P0, RZ, R202, 0x3, RZ, 0xc0, !PT ;  /* 0x00000003caff7812 */ /* 0x000fe4000780c0ff */
[----:B------:R-:W-:Y:S01]  /*e980*/  LOP3.LUT R32, R32, R33, RZ, 0x3c, !PT ;  /* 0x0000002120207212 */ /* 0x000fe200078e3cff */
[----:B------:R-:W-:Y:S01]  /*e990*/  IMAD.X R33, RZ, RZ, R21, P2 ;  /* 0x000000ffff217224 */ /* 0x000fe200010e0615 */
[----:B------:R-:W-:-:S02]  /*e9a0*/  SHF.R.U64 R12, R12, 0x3, RZ ;  /* 0x000000030c0c7819 */ /* 0x000fc400000012ff */
[----:B------:R-:W-:Y:S02]  /*e9b0*/  SHF.R.U64 R24, R24, 0x3, RZ ;  /* 0x0000000318187819 */ /* 0x000fe400000012ff */
[----:B------:R-:W-:Y:S02]  /*e9c0*/  SHF.R.U64 R48, R48, 0x3, RZ ;  /* 0x0000000330307819 */ /* 0x000fe400000012ff */
[----:B------:R-:W-:Y:S02]  /*e9d0*/  SHF.R.U64 R28, R28, 0x3, RZ ;  /* 0x000000031c1c7819 */ /* 0x000fe400000012ff */
[----:B------:R-:W-:Y:S02]  /*e9e0*/  SHF.R.U64 R8, R8, 0x3, RZ ;  /* 0x0000000308087819 */ /* 0x000fe400000012ff */
[-C--:B------:R-:W-:Y:S02]  /*e9f0*/  ISETP.GE.OR P2, PT, R14, R71.reuse, P0 ;  /* 0x000000470e00720c */ /* 0x080fe40000746670 */
[----:B------:R-:W-:-:S02]  /*ea00*/  ISETP.GE.OR P0, PT, R4, R71, P0 ;  /* 0x000000470400720c */ /* 0x000fc40000706670 */
        /* <DEDUP_REMOVED lines=8> */
[----:B------:R-:W-:Y:S01]  /*ea90*/  LOP3.LUT R8, R8, R7, RZ, 0x3c, !PT ;  /* 0x0000000708087212 */ /* 0x000fe200078e3cff */
[----:B---3--:R-:W-:Y:S01]  /*eaa0*/  @!P2 ST.E desc[UR36][R46.64], R2 ;  /* 0x000000022e00a985 */ /* 0x008fe2000c101924 */
[----:B------:R-:W-:-:S02]  /*eab0*/  IADD3 R61, P6, R20, 0x8000, RZ ;  /* 0x00008000143d7810 */ /* 0x000fc40007fde0ff */
[C---:B------:R-:W-:Y:S01]  /*eac0*/  IADD3 R57, P5, R20.reuse, 0x9000, RZ ;  /* 0x0000900014397810 */ /* 0x040fe20007fbe0ff */
[----:B----4-:R3:W-:Y:S01]  /*ead0*/  @!P0 ST.E desc[UR36][R54.64], R3 ;  /* 0x0000000336008985 */ /* 0x0107e2000c101924 */
[C---:B------:R-:W-:Y:S02]  /*eae0*/  IADD3 R53, P4, R20.reuse, 0xa000, RZ ;  /* 0x0000a00014357810 */ /* 0x040fe40007f9e0ff */
[C---:B------:R-:W-:Y:S01]  /*eaf0*/  LOP3.LUT R7, R20.reuse, 0x380, RZ, 0xc0, !PT ;  /* 0x0000038014077812 */ /* 0x040fe200078ec0ff */
[----:B------:R-:W5:Y:S01]  /*eb00*/  LD.E.128 R8, desc[UR36][R8.64] ;  /* 0x0000002408087980 */ /* 0x000f62000c101d00 */
[----:B------:R-:W-:Y:S02]  /*eb10*/  IADD3 R5, P3, R20, 0xb000, RZ ;  /* 0x0000b00014057810 */ /* 0x000fe40007f7e0ff */
[----:B------:R-:W-:Y:S01]  /*eb20*/  LOP3.LUT R60, R61, 0x380, RZ, 0xc0, !PT ;  /* 0x000003803d3c7812 */ /* 0x000fe200078ec0ff */
[----:B------:R-:W5:Y:S01]  /*eb30*/  LD.E.128 R12, desc[UR36][R12.64] ;  /* 0x000000240c0c7980 */ /* 0x000f62000c101d00 */
[----:B------:R-:W-:Y:S01]  /*eb40*/  LOP3.LUT R56, R57, 0x380, RZ, 0xc0, !PT ;  /* 0x0000038039387812 */ /* 0x000fe200078ec0ff */
[----:B------:R-:W-:Y:S01]  /*eb50*/  IMAD.X R45, RZ, RZ, R21, P3 ;  /* 0x000000ffff2d7224 */ /* 0x000fe200018e0615 */
[----:B------:R-:W-:Y:S01]  /*eb60*/  LOP3.LUT R52, R53, 0x380, RZ, 0xc0, !PT ;  /* 0x0000038035347812 */ /* 0x000fe200078ec0ff */
[----:B---3--:R-:W-:Y:S01]  /*eb70*/  IMAD R3, R65, UR4, RZ ;  /* 0x0000000441037c24 */ /* 0x008fe2000f8e02ff */
[----:B------:R-:W-:Y:S01]  /*eb80*/  SHF.R.U64 R7, R7, 0x3, RZ ;  /* 0x0000000307077819 */ /* 0x000fe200000012ff */
[----:B------:R-:W5:Y:S01]  /*eb90*/  LD.E.128 R24, desc[UR36][R24.64] ;  /* 0x0000002418187980 */ /* 0x000f62000c101d00 */
[----:B------:R-:W-:-:S02]  /*eba0*/  LOP3.LUT R0, R5, 0x380, RZ, 0xc0, !PT ;  /* 0x0000038005007812 */ /* 0x000fc400078ec0ff */
[----:B------:R-:W-:Y:S01]  /*ebb0*/  SHF.R.U64 R60, R60, 0x3, RZ ;  /* 0x000000033c3c7819 */ /* 0x000fe200000012ff */
[----:B------:R-:W5:Y:S01]  /*ebc0*/  LD.E.128 R48, desc[UR36][R48.64] ;  /* 0x0000002430307980 */ /* 0x000f62000c101d00 */
[----:B------:R-:W-:Y:S02]  /*ebd0*/  SHF.R.U64 R56, R56, 0x3, RZ ;  /* 0x0000000338387819 */ /* 0x000fe400000012ff */
[----:B------:R-:W-:Y:S01]  /*ebe0*/  SHF.R.U64 R52, R52, 0x3, RZ ;  /* 0x0000000334347819 */ /* 0x000fe200000012ff */
[----:B------:R-:W5:Y:S01]  /*ebf0*/  LD.E.128 R36, desc[UR36][R36.64] ;  /* 0x0000002424247980 */ /* 0x000f62000c101d00 */
[----:B------:R-:W-:Y:S02]  /*ec00*/  LOP3.LUT R20, R7, R20, RZ, 0x3c, !PT ;  /* 0x0000001407147212 */ /* 0x000fe400078e3cff */
[----:B------:R-:W-:Y:S01]  /*ec10*/  SHF.R.U64 R0, R0, 0x3, RZ ;  /* 0x0000000300007819 */ /* 0x000fe200000012ff */
[----:B------:R-:W5:Y:S01]  /*ec20*/  LD.E.128 R28, desc[UR36][R28.64] ;  /* 0x000000241c1c7980 */ /* 0x000f62000c101d00 */
[----:B------:R-:W-:Y:S01]  /*ec30*/  LOP3.LUT R60, R60, R61, RZ, 0x3c, !PT ;  /* 0x0000003d3c3c7212 */ /* 0x000fe200078e3cff */
[--C-:B------:R-:W-:Y:S01]  /*ec40*/  IMAD.X R61, RZ, RZ, R21.reuse, P6 ;  /* 0x000000ffff3d7224 */ /* 0x100fe200030e0615 */
[----:B------:R-:W-:Y:S01]  /*ec50*/  LOP3.LUT R56, R56, R57, RZ, 0x3c, !PT ;  /* 0x0000003938387212 */ /* 0x000fe200078e3cff */
[--C-:B------:R-:W-:Y:S01]  /*ec60*/  IMAD.X R57, RZ, RZ, R21.reuse, P5 ;  /* 0x000000ffff397224 */ /* 0x100fe200028e0615 */
[----:B------:R-:W-:Y:S01]  /*ec70*/  LOP3.LUT R52, R52, R53, RZ, 0x3c, !PT ;  /* 0x0000003534347212 */ /* 0x000fe200078e3cff */
[----:B------:R-:W-:Y:S01]  /*ec80*/  IMAD.X R53, RZ, RZ, R21, P4 ;  /* 0x000000ffff357224 */ /* 0x000fe200020e0615 */
[----:B------:R-:W-:Y:S01]  /*ec90*/  LOP3.LUT R44, R0, R5, RZ, 0x3c, !PT ;  /* 0x00000005002c7212 */ /* 0x000fe200078e3cff */
[----:B------:R-:W5:Y:S04]  /*eca0*/  LD.E.128 R32, desc[UR36][R32.64] ;  /* 0x0000002420207980 */ /* 0x000f68000c101d00 */
[----:B------:R3:W5:Y:S04]  /*ecb0*/  LD.E.128 R4, desc[UR36][R20.64] ;  /* 0x0000002414047980 */ /* 0x000768000c101d00 */
[----:B------:R-:W5:Y:S04]  /*ecc0*/  LD.E.128 R60, desc[UR36][R60.64] ;  /* 0x000000243c3c7980 */ /* 0x000f68000c101d00 */
[----:B------:R-:W5:Y:S01]  /*ecd0*/  LD.E.128 R56, desc[UR36][R56.64] ;  /* 0x0000002438387980 */ /* 0x000f62000c101d00 */
[----:B---3--:R-:W-:-:S02]  /*ece0*/  IMAD R21, R64, UR5, R3 ;  /* 0x0000000540157c24 */ /* 0x008fc4000f8e0203 */
[----:B------:R-:W-:Y:S01]  /*ecf0*/  IMAD.WIDE.U32 R2, R64, UR4, RZ ;  /* 0x0000000440027c25 */ /* 0x000fe2000f8e00ff */
[----:B------:R-:W-:Y:S01]  /*ed00*/  ULDC.64 UR4, c[0x0][0xae8] ;  /* 0x0002ba0000047ab9 */ /* 0x000fe20000000a00 */
[----:B------:R-:W5:Y:S02]  /*ed10*/  LD.E.128 R52, desc[UR36][R52.64] ;  /* 0x0000002434347980 */ /* 0x000f64000c101d00 */
[----:B------:R-:W-:Y:S02]  /*ed20*/  IMAD.IADD R3, R3, 0x1, R21 ;  /* 0x0000000103037824 */ /* 0x000fe400078e0215 */
[----:B------:R-:W-:Y:S01]  /*ed30*/  IMAD R21, R197, 0x20, R200 ;  /* 0x00000020c5157824 */ /* 0x000fe200078e02c8 */
[----:B------:R-:W5:Y:S01]  /*ed40*/  LD.E.128 R44, desc[UR36][R44.64] ;  /* 0x000000242c2c7980 */ /* 0x000f62000c101d00 */
[----:B------:R-:W-:Y:S02]  /*ed50*/  IMAD R65, R18, UR4, RZ ;  /* 0x0000000412417c24 */ /* 0x000fe4000f8e02ff */
[----:B------:R-:W-:Y:S01]  /*ed60*/  IMAD.IADD R20, R22, 0x1, R21 ;  /* 0x0000000116147824 */ /* 0x000fe200078e0215 */
[----:B------:R-:W-:Y:S01]  /*ed70*/  @!PT LDS RZ, [RZ] ;  /* 0x00000000fffff984 */ /* 0x000fe20000000800 */
[----:B------:R-:W-:Y:S01]  /*ed80*/  @!PT LDS RZ, [RZ] ;  /* 0x00000000fffff984 */ /* 0x000fe20000000800 */
[----:B------:R-:W-:Y:S01]  /*ed90*/  @!PT LDS RZ, [RZ] ;  /* 0x00000000fffff984 */ /* 0x000fe20000000800 */
[----:B------:R-:W-:Y:S01]  /*eda0*/  @!PT LDS RZ, [RZ] ;  /* 0x00000000fffff984 */ /* 0x000fe20000000800 */
[----:B------:R3:W-:Y:S06]  /*edb0*/  MEMBAR.ALL.CTA ;  /* 0x0000000000007992 */ /* 0x0007ec0000008000 */
[----:B---3--:R-:W3:Y:S01]  /*edc0*/  FENCE.VIEW.ASYNC.S ;  /* 0x00000000000073c6 */ /* 0x008ee20000000000 */
[----:B------:R-:W-:-:S02]  /*edd0*/  IMAD R65, R198, UR5, R65 ;  /* 0x00000005c6417c24 */ /* 0x000fc4000f8e0241 */
[----:B-1----:R-:W-:-:S04]  /*ede0*/  @P1 IMAD.HI.U32 R0, R20, R73, RZ ;  /* 0x0000004914001227 */ /* 0x002fc800078e00ff */
[----:B------:R-:W-:Y:S01]  /*edf0*/  IMAD.WIDE.U32 R2, R198, UR4, R2 ;  /* 0x00000004c6027c25 */ /* 0x000fe2000f8e0002 */
[----:B------:R-:W-:-:S03]  /*ee00*/  ULDC.64 UR4, c[0x0][0xaf0] ;  /* 0x0002bc0000047ab9 */ /* 0x000fc60000000a00 */
[----:B------:R-:W-:Y:S01]  /*ee10*/  IMAD.MOV.U32 R21, RZ, RZ, R20 ;  /* 0x000000ffff157224 */ /* 0x000fe200078e0014 */
[----:B--2---:R-:W-:Y:S01]  /*ee20*/  @P1 SHF.R.U32.HI R21, RZ, R75, R0 ;  /* 0x0000004bff151219 */ /* 0x004fe20000011600 */
[----:B------:R-:W-:Y:S02]  /*ee30*/  IMAD.IADD R3, R3, 0x1, R65 ;  /* 0x0000000103037824 */ /* 0x000fe400078e0241 */
[----:B------:R-:W-:Y:S01]  /*ee40*/  IMAD R18, R40, UR4, RZ ;  /* 0x0000000428127c24 */ /* 0x000fe2000f8e02ff */
[----:B------:R-:W-:Y:S01]  /*ee50*/  SHF.R.S32.HI R0, RZ, 0x1f, R21 ;  /* 0x0000001fff007819 */ /* 0x000fe20000011415 */
[----:B------:R-:W-:-:S04]  /*ee60*/  IMAD.WIDE.U32 R2, R69, UR4, R2 ;  /* 0x0000000445027c25 */ /* 0x000fc8000f8e0002 */
[----:B------:R-:W-:Y:S01]  /*ee70*/  IMAD R65, R69, UR5, R18 ;  /* 0x0000000545417c24 */ /* 0x000fe2000f8e0212 */
[----:B------:R-:W-:Y:S01]  /*ee80*/  ULDC.64 UR4, c[0x0][0xae0] ;  /* 0x0002b80000047ab9 */ /* 0x000fe20000000a00 */
[----:B------:R-:W-:Y:S02]  /*ee90*/  IMAD.MOV R18, RZ, RZ, -R21 ;  /* 0x000000ffff127224 */ /* 0x000fe400078e0a15 */
[----:B------:R-:W-:Y:S02]  /*eea0*/  IMAD.IADD R3, R3, 0x1, R65 ;  /* 0x0000000103037824 */ /* 0x000fe400078e0241 */
[----:B------:R-:W-:Y:S02]  /*eeb0*/  IMAD R0, R0, UR4, RZ ;  /* 0x0000000400007c24 */ /* 0x000fe4000f8e02ff */
[----:B------:R-:W-:Y:S02]  /*eec0*/  IMAD R65, R67, R18, R20 ;  /* 0x0000001243417224 */ /* 0x000fe400078e0214 */
[----:B------:R-:W-:-:S02]  /*eed0*/  IMAD R67, R21, UR5, R0 ;  /* 0x0000000515437c24 */ /* 0x000fc4000f8e0200 */
[----:B------:R-:W-:Y:S01]  /*eee0*/  IMAD.WIDE.U32 R2, R21, UR4, R2 ;  /* 0x0000000415027c25 */ /* 0x000fe2000f8e0002 */
[----:B------:R-:W-:Y:S01]  /*eef0*/  SHF.R.S32.HI R0, RZ, 0x1f, R65 ;  /* 0x0000001fff007819 */ /* 0x000fe20000011441 */
[----:B------:R-:W-:Y:S02]  /*ef00*/  ULDC.64 UR4, c[0x0][0xad8] ;  /* 0x0002b60000047ab9 */ /* 0x000fe40000000a00 */
[----:B------:R-:W-:Y:S02]  /*ef10*/  IMAD.IADD R3, R3, 0x1, R67 ;  /* 0x0000000103037824 */ /* 0x000fe400078e0243 */
[----:B------:R-:W-:Y:S02]  /*ef20*/  IMAD R18, R0, UR4, RZ ;  /* 0x0000000400127c24 */ /* 0x000fe4000f8e02ff */
[----:B------:R-:W-:Y:S02]  /*ef30*/  IMAD.IADD R40, R200, 0x1, R22 ;  /* 0x00000001c8287824 */ /* 0x000fe400078e0216 */
[----:B------:R-:W-:-:S02]  /*ef40*/  IMAD R21, R65, UR5, R18 ;  /* 0x0000000541157c24 */ /* 0x000fc4000f8e0212 */
[----:B------:R-:W-:Y:S01]  /*ef50*/  IMAD.WIDE.U32 R2, R65, UR4, R2 ;  /* 0x0000000441027c25 */ /* 0x000fe2000f8e0002 */
[CC--:B------:R-:W-:Y:S01]  /*ef60*/  ISETP.GE.AND P2, PT, R40.reuse, R71.reuse, PT ;  /* 0x000000472800720c */ /* 0x0c0fe20003f46270 */
[----:B------:R-:W-:Y:S02]  /*ef70*/  ULDC.64 UR4, c[0x0][0xa80] ;  /* 0x0002a00000047ab9 */ /* 0x000fe40000000a00 */
[----:B------:R-:W-:Y:S01]  /*ef80*/  VIADD R0, R40, 0x20 ;  /* 0x0000002028007836 */ /* 0x000fe20000000000 */
[----:B------:R-:W-:Y:S01]  /*ef90*/  LEA R18, P3, R2, UR4, 0x1 ;  /* 0x0000000402127c11 */ /* 0x000fe2000f8608ff */
[----:B------:R-:W-:Y:S02]  /*efa0*/  IMAD.IADD R3, R3, 0x1, R21 ;  /* 0x0000000103037824 */ /* 0x000fe400078e0215 */
[----:B0-----:R-:W-:Y:S01]  /*efb0*/  VIADD R17, R17, 0x30820 ;  /* 0x0003082011117836 */ /* 0x001fe20000000000 */
[----:B------:R-:W-:Y:S01]  /*efc0*/  ISETP.GE.AND P1, PT, R0, R71, PT ;  /* 0x000000470000720c */ /* 0x000fe20003f26270 */
[----:B------:R-:W-:Y:S01]  /*efd0*/  VIADD R0, R40, 0x40 ;  /* 0x0000004028007836 */ /* 0x000fe20000000000 */
[----:B------:R-:W-:-:S02]  /*efe0*/  LEA.HI.X R22, R2, UR5, R3, 0x1, P3 ;  /* 0x0000000502167c11 */ /* 0x000fc400098f0c03 */
[----:B------:R-:W-:Y:S01]  /*eff0*/  PRMT R17, RZ, 0x654, R17 ;  /* 0x00000654ff117816 */ /* 0x000fe20000000011 */
[----:B---3--:R0:W1:Y:S01]  /*f000*/  SHFL.IDX PT, R64, R18, RZ, 0x181f ;  /* 0x00181fff12407589 */ /* 0x00806200000e0000 */
        /* <DEDUP_REMOVED lines=9> */
[-C--:B-1----:R-:W-:Y:S02]  /*f0a0*/  @!P4 LEA R2, P6, R193, R64.reuse, 0x1 ;  /* 0x00000040c102c211 */ /* 0x082fe400078c08ff */
[----:B------:R-:W-:Y:S02]  /*f0b0*/  @!P3 LEA R20, P5, R195, R64, 0x1 ;  /* 0x00000040c314b211 */ /* 0x000fe400078a08ff */
[----:B--2---:R-:W-:Y:S02]  /*f0c0*/  @!P4 LEA.HI.X R3, R193, R0, R209, 0x1, P6 ;  /* 0x00000000c103c211 */ /* 0x004fe400030f0cd1 */
[C---:B------:R-:W-:Y:S02]  /*f0d0*/  @!P2 LEA R64, P6, R196.reuse, R64, 0x1 ;  /* 0x00000040c440a211 */ /* 0x040fe400078c08ff */
[-C--:B------:R-:W-:Y:S01]  /*f0e0*/  @!P3 LEA.HI.X R21, R195, R0.reuse, R208, 0x1, P5 ;  /* 0x00000000c315b211 */ /* 0x080fe200028f0cd0 */
[----:B-----5:R3:W-:Y:S01]  /*f0f0*/  @!P4 ST.E.128 desc[UR36][R2.64], R4 ;  /* 0x000000040200c985 */ /* 0x0207e2000c101d24 */
[----:B------:R-:W-:-:S03]  /*f100*/  @!P2 LEA.HI.X R65, R196, R0, R207, 0x1, P6 ;  /* 0x00000000c441a211 */ /* 0x000fc600030f0ccf */
[----:B------:R3:W-:Y:S04]  /*f110*/  @!P3 ST.E.128 desc[UR36][R20.64], R48 ;  /* 0x000000301400b985 */ /* 0x0007e8000c101d24 */
[----:B------:R3:W-:Y:S02]  /*f120*/  @!P2 ST.E.128 desc[UR36][R64.64], R60 ;  /* 0x0000003c4000a985 */ /* 0x0007e4000c101d24 */
.L_x_4624:
[----:B------:R-:W-:Y:S05]  /*f130*/  BSYNC B1 ;  /* 0x0000000000017941 */ /* 0x000fea0003800000 */
.L_x_4623:
        /* <DEDUP_REMOVED lines=9> */
[-C--:B------:R-:W-:Y:S02]  /*f1d0*/  @!P5 LEA R4, P2, R195, R6.reuse, 0x1 ;  /* 0x00000006c304d211 */ /* 0x080fe400078408ff */
[C---:B------:R-:W-:Y:S02]  /*f1e0*/  @!P6 LEA R6, P3, R196.reuse, R6, 0x1 ;  /* 0x00000006c406e211 */ /* 0x040fe400078608ff */
[-C--:B----4-:R-:W-:Y:S02]  /*f1f0*/  @!P4 LEA.HI.X R3, R193, R0.reuse, R209, 0x1, P1 ;  /* 0x00000000c103c211 */ /* 0x090fe400008f0cd1 */
[-C--:B------:R-:W-:Y:S02]  /*f200*/  @!P5 LEA.HI.X R5, R195, R0.reuse, R208, 0x1, P2 ;  /* 0x00000000c305d211 */ /* 0x080fe400010f0cd0 */
[----:B------:R-:W-:Y:S01]  /*f210*/  @!P6 LEA.HI.X R7, R196, R0, R207, 0x1, P3 ;  /* 0x00000000c407e211 */ /* 0x000fe200018f0ccf */
[----:B------:R3:W-:Y:S04]  /*f220*/  @!P4 ST.E.128 desc[UR36][R2.64], R8 ;  /* 0x000000080200c985 */ /* 0x0007e8000c101d24 */
[----:B------:R3:W-:Y:S04]  /*f230*/  @!P5 ST.E.128 desc[UR36][R4.64], R36 ;  /* 0x000000240400d985 */ /* 0x0007e8000c101d24 */
[----:B------:R3:W-:Y:S02]  /*f240*/  @!P6 ST.E.128 desc[UR36][R6.64], R56 ;  /* 0x000000380600e985 */ /* 0x0007e4000c101d24 */
.L_x_4626:
[----:B------:R-:W-:Y:S05]  /*f250*/  BSYNC B1 ;  /* 0x0000000000017941 */ /* 0x000fea0003800000 */
.L_x_4625:
        /* <DEDUP_REMOVED lines=11> */
[-C--:B0-----:R-:W-:Y:S02]  /*f310*/  @!P3 LEA.HI.X R3, R193, R0.reuse, R209, 0x1, P0 ;  /* 0x00000000c103b211 */ /* 0x081fe400000f0cd1 */
[-C--:B------:R-:W-:Y:S02]  /*f320*/  @!P4 LEA.HI.X R5, R195, R0.reuse, R208, 0x1, P1 ;  /* 0x00000000c305c211 */ /* 0x080fe400008f0cd0 */
[----:B------:R-:W-:Y:S01]  /*f330*/  @!P5 LEA.HI.X R7, R196, R0, R207, 0x1, P2 ;  /* 0x00000000c407d211 */ /* 0x000fe200010f0ccf */
[----:B------:R0:W-:Y:S04]  /*f340*/  @!P3 ST.E.128 desc[UR36][R2.64], R12 ;  /* 0x0000000c0200b985 */ /* 0x0001e8000c101d24 */
[----:B------:R0:W-:Y:S04]  /*f350*/  @!P4 ST.E.128 desc[UR36][R4.64], R28 ;  /* 0x0000001c0400c985 */ /* 0x0001e8000c101d24 */
[----:B------:R0:W-:Y:S02]  /*f360*/  @!P5 ST.E.128 desc[UR36][R6.64], R52 ;  /* 0x000000340600d985 */ /* 0x0001e4000c101d24 */
.L_x_4628:
[----:B------:R-:W-:Y:S05]  /*f370*/  BSYNC B1 ;  /* 0x0000000000017941 */ /* 0x000fea0003800000 */
.L_x_4627:
[----:B0-----:R-:W-:Y:S01]  /*f380*/  VIADD R0, R40, 0x60 ;  /* 0x0000006028007836 */ /* 0x001fe20000000000 */
[----:B--2-4-:R-:W0:Y:S04]  /*f390*/  SHFL.IDX PT, R22, R22, 0x3, 0x181f ;  /* 0x00781f0016167f89 */ /* 0x014e2800000e0000 */
[----:B------:R-:W-:Y:S01]  /*f3a0*/  ISETP.GE.AND P0, PT, R0, R71, PT ;  /* 0x000000470000720c */ /* 0x000fe20003f06270 */
[----:B------:R-:W2:-:S12]  /*f3b0*/  SHFL.IDX PT, R18, R18, 0x3, 0x181f ;  /* 0x00781f0012127f89 */ /* 0x000e9800000e0000 */
[----:B------:R-:W-:Y:S05]  /*f3c0*/  @P0 BRA `(.L_x_4629) ;  /* 0x0000000c002c0947 */ /* 0x000fea0003800000 */
[----:B------:R-:W-:Y:S02]  /*f3d0*/  ULDC UR4, c[0x0][0xac8] ;  /* 0x0002b20000047ab9 */ /* 0x000fe40000000800 */
[----:B------:R-:W-:Y:S02]  /*f3e0*/  ISETP.GE.AND P2, PT, R193, UR4, PT ;  /* 0x00000004c1007c0c */ /* 0x000fe4000bf46270 */
[----:B------:R-:W-:-:S11]  /*f3f0*/  ISETP.GE.AND P3, PT, R195, UR4, PT ;  /* 0x00000004c3007c0c */ /* 0x000fd6000bf66270 */
[-C--:B--2---:R-:W-:Y:S02]  /*f400*/  @!P2 LEA R2, P0, R193, R18.reuse, 0x1 ;  /* 0x00000012c102a211 */ /* 0x084fe400078008ff */
[----:B------:R-:W-:Y:S02]  /*f410*/  @!P3 LEA R4, P1, R195, R18, 0x1 ;  /* 0x00000012c304b211 */ /* 0x000fe400078208ff */
[-C--:B0-----:R-:W-:Y:S02]  /*f420*/  @!P2 LEA.HI.X R3, R193, R22.reuse, R209, 0x1, P0 ;  /* 0x00000016c103a211 */ /* 0x081fe400000f0cd1 */
        /* <DEDUP_REMOVED lines=9> */
.L_x_4621:
[----:B------:R-:W2:Y:S08]  /*f4c0*/  LDC.64 R4, c[0x0][0xc00] ;  /* 0x00030000ff047b82 */ /* 0x000eb00000000a00 */
[----:B------:R-:W3:Y:S01]  /*f4d0*/  LDC.64 R2, c[0x0][0xc00] ;  /* 0x00030000ff027b82 */ /* 0x000ee20000000a00 */
[----:B------:R-:W-:Y:S01]  /*f4e0*/  ULDC UR4, c[0x0][0xa88] ;  /* 0x0002a20000047ab9 */ /* 0x000fe20000000800 */
[----:B------:R-:W-:-:S06]  /*f4f0*/  IMAD.MOV.U32 R6, RZ, RZ, RZ ;  /* 0x000000ffff067224 */ /* 0x000fcc00078e00ff */
[----:B------:R-:W4:Y:S01]  /*f500*/  LDC R21, c[0x0][0xbe8] ;  /* 0x0002fa00ff157b82 */ /* 0x000f220000000800 */
[----:B--2---:R-:W-:-:S04]  /*f510*/  ISETP.NE.U32.AND P0, PT, R4, RZ, PT ;  /* 0x000000ff0400720c */ /* 0x004fc80003f05070 */
[----:B------:R-:W-:-:S03]  /*f520*/  ISETP.NE.AND.EX P0, PT, R5, RZ, PT, P0 ;  /* 0x000000ff0500720c */ /* 0x000fc60003f05300 */
[----:B------:R-:W2:Y:S01]  /*f530*/  LDC.64 R4, c[0x0][0xc08] ;  /* 0x00030200ff047b82 */ /* 0x000ea20000000a00 */
[----:B---3--:R-:W-:-:S04]  /*f540*/  IMAD.WIDE R2, R199, 0x4, R2 ;  /* 0x00000004c7027825 */ /* 0x008fc800078e0202 */
[----:B------:R-:W-:-:S05]  /*f550*/  IMAD.U32 R0, RZ, RZ, UR4 ;  /* 0x00000004ff007e24 */ /* 0x000fca000f8e00ff */
[----:B------:R3:W5:Y:S01]  /*f560*/  @P0 LDG.E R6, desc[UR36][R2.64] ;  /* 0x0000002402060981 */ /* 0x000762000c1e1900 */
[----:B--2---:R-:W-:-:S04]  /*f570*/  ISETP.NE.U32.AND P1, PT, R4, RZ, PT ;  /* 0x000000ff0400720c */ /* 0x004fc80003f25070 */
[----:B------:R-:W-:-:S13]  /*f580*/  ISETP.NE.AND.EX P1, PT, R5, RZ, PT, P1 ;  /* 0x000000ff0500720c */ /* 0x000fda0003f25310 */
[----:B------:R-:W2:Y:S02]  /*f590*/  @P1 LDC.64 R4, c[0x0][0xc08] ;  /* 0x00030200ff041b82 */ /* 0x000ea40000000a00 */
[----:B--2---:R-:W-:-:S05]  /*f5a0*/  @P1 IMAD.WIDE R4, R199, 0x4, R4 ;  /* 0x00000004c7041825 */ /* 0x004fca00078e0204 */
[----:B------:R3:W5:Y:S01]  /*f5b0*/  @P1 LDG.E R0, desc[UR36][R4.64] ;  /* 0x0000002404001981 */ /* 0x000762000c1e1900 */
[----:B----4-:R-:W-:Y:S02]  /*f5c0*/  ISETP.NE.AND P2, PT, R21, 0x1, PT ;  /* 0x000000011500780c */ /* 0x010fe40003f45270 */
[----:B------:R-:W-:Y:S02]  /*f5d0*/  ISETP.GE.AND P3, PT, R210, 0x80, PT ;  /* 0x00000080d200780c */ /* 0x000fe40003f66270 */
[----:B------:R-:W-:-:S09]  /*f5e0*/  SHF.R.S32.HI R7, RZ, 0x1f, R199 ;  /* 0x0000001fff077819 */ /* 0x000fd200000114c7 */
[----:B------:R-:W2:Y:S08]  /*f5f0*/  @P2 LDC R14, c[0x0][0xbec] ;  /* 0x0002fb00ff0e2b82 */ /* 0x000eb00000000800 */
[----:B------:R-:W4:Y:S01]  /*f600*/  @P2 LDC R25, c[0x0][0xbf0] ;  /* 0x0002fc00ff192b82 */ /* 0x000f220000000800 */
[----:B---3--:R-:W-:Y:S05]  /*f610*/  @P1 BRA `(.L_x_4630) ;  /* 0x0000000000101947 */ /* 0x008fea0003800000 */
[----:B------:R-:W-:Y:S05]  /*f620*/  @!P0 BRA `(.L_x_4630) ;  /* 0x00000000000c8947 */ /* 0x000fea0003800000 */
[----:B------:R-:W3:Y:S04]  /*f630*/  LDG.E R5, desc[UR36][R2.64] ;  /* 0x0000002402057981 */ /* 0x000ee8000c1e1900 */
[----:B-----5:R-:W3:Y:S02]  /*f640*/  LDG.E R0, desc[UR36][R2.64+0x4] ;  /* 0x0000042402007981 */ /* 0x020ee4000c1e1900 */
[----:B---3--:R-:W-:-:S07]  /*f650*/  IMAD.IADD R0, R0, 0x1, -R5 ;  /* 0x0000000100007824 */ /* 0x008fce00078e0a05 */
.L_x_4630:
[----:B------:R-:W-:Y:S01]  /*f660*/  BSSY B1, `(.L_x_4631) ;  /* 0x000002d000017945 */ /* 0x000fe20003800000 */
[----:B------:R-:W-:Y:S02]  /*f670*/  SHF.R.S32.HI R10, RZ, 0x1f, R198 ;  /* 0x0000001fff0a7819 */ /* 0x000fe400000114c6 */
[----:B------:R-:W-:Y:S02]  /*f680*/  SEL R13, R199, RZ, !P0 ;  /* 0x000000ffc70d7207 */ /* 0x000fe40004000000 */
[----:B------:R-:W-:Y:S02]  /*f690*/  SEL R12, R7, RZ, !P0 ;  /* 0x000000ff070c7207 */ /* 0x000fe40004000000 */
[----:B-----5:R-:W-:Y:S01]  /*f6a0*/  SHF.R.S32.HI R11, RZ, 0x1f, R6 ;  /* 0x0000001fff0b7819 */ /* 0x020fe20000011406 */
[----:B------:R-:W-:Y:S06]  /*f6b0*/  @P3 BRA `(.L_x_4632) ;  /* 0x00000000009c3947 */ /* 0x000fec0003800000 */
[----:B------:R-:W3:Y:S01]  /*f6c0*/  S2R R3, SR_TID.X ;  /* 0x0000000000037919 */ /* 0x000ee20000002100 */
[----:B------:R-:W5:Y:S02]  /*f6d0*/  LDC R9, c[0x0][0xbe8] ;  /* 0x0002fa00ff097b82 */ /* 0x000f640000000800 */
[----:B-----5:R-:W-:Y:S01]  /*f6e0*/  IMAD R2, R0, R9, RZ ;  /* 0x0000000900027224 */ /* 0x020fe200078e02ff */
[----:B---3--:R-:W-:-:S04]  /*f6f0*/  IADD3 R8, R22, -0x80, R3 ;  /* 0xffffff8016087810 */ /* 0x008fc80007ffe003 */
        /* <DEDUP_REMOVED lines=9> */
[----:B------:R-:W3:Y:S01]  /*f790*/  @P0 LDC R15, c[0x0][0xbec] ;  /* 0x0002fb00ff0f0b82 */ /* 0x000ee20000000800 */
[----:B------:R-:W-:Y:S01]  /*f7a0*/  IMAD R7, R198, UR5, R7 ;  /* 0x00000005c6077c24 */ /* 0x000fe2000f8e0207 */
[----:B------:R-:W-:-:S03]  /*f7b0*/  ULDC.64 UR4, c[0x0][0xb98] ;  /* 0x0002e60000047ab9 */ /* 0x000fc60000000a00 */
[----:B------:R-:W-:-:S03]  /*f7c0*/  IMAD.IADD R3, R3, 0x1, R7 ;  /* 0x0000000103037824 */ /* 0x000fc600078e0207 */
[----:B0-----:R-:W0:Y:S01]  /*f7d0*/  @P0 LDC R17, c[0x0][0xbf0] ;  /* 0x0002fc00ff110b82 */ /* 0x001e220000000800 */
[----:B------:R-:W-:-:S04]  /*f7e0*/  IMAD.WIDE.U32 R2, R13, UR4, R2 ;  /* 0x000000040d027c25 */ /* 0x000fc8000f8e0002 */
[----:B---3--:R-:W-:-:S05]  /*f7f0*/  @P0 IMAD.HI.U32 R4, R8, R15, RZ ;  /* 0x0000000f08040227 */ /* 0x008fca00078e00ff */
[----:B0-----:R-:W-:Y:S01]  /*f800*/  @P0 SHF.R.U32.HI R5, RZ, R17, R4 ;  /* 0x00000011ff050219 */ /* 0x001fe20000011604 */
        /* <DEDUP_REMOVED lines=18> */
.L_x_4632:
[----:B------:R-:W-:Y:S05]  /*f930*/  BSYNC B1 ;  /* 0x0000000000017941 */ /* 0x000fea0003800000 */
.L_x_4631:
[----:B------:R-:W-:Y:S01]  /*f940*/  ULDC.64 UR4, c[0x0][0xaa0] ;  /* 0x0002a80000047ab9 */ /* 0x000fe20000000a00 */
[----:B------:R-:W-:Y:S01]  /*f950*/  IMAD R7, R197, 0x20, R200 ;  /* 0x00000020c5077824 */ /* 0x000fe200078e02c8 */
[----:B------:R-:W-:Y:S01]  /*f960*/  BSSY B1, `(.L_x_4633) ;  /* 0x000003b000017945 */ /* 0x000fe20003800000 */
[----:B---3--:R-:W-:Y:S02]  /*f970*/  IMAD R3, R11, UR4, RZ ;  /* 0x000000040b037c24 */ /* 0x008fe4000f8e02ff */
[----:B------:R-:W-:Y:S02]  /*f980*/  IMAD.IADD R9, R22, 0x1, R7 ;  /* 0x0000000116097824 */ /* 0x000fe400078e0207 */
[C---:B------:R-:W-:Y:S02]  /*f990*/  IMAD R5, R6.reuse, UR5, R3 ;  /* 0x0000000506057c24 */ /* 0x040fe4000f8e0203 */
[----:B------:R-:W-:Y:S01]  /*f9a0*/  IMAD.WIDE.U32 R2, R6, UR4, RZ ;  /* 0x0000000406027c25 */ /* 0x000fe2000f8e00ff */
[----:B------:R-:W-:-:S03]  /*f9b0*/  ULDC.64 UR4, c[0x0][0xae8] ;  /* 0x0002ba0000047ab9 */ /* 0x000fc60000000a00 */
[----:B------:R-:W-:Y:S02]  /*f9c0*/  IMAD.IADD R3, R3, 0x1, R5 ;  /* 0x0000000103037824 */ /* 0x000fe400078e0205 */
[----:B------:R-:W-:Y:S02]  /*f9d0*/  IMAD R7, R10, UR4, RZ ;  /* 0x000000040a077c24 */ /* 0x000fe4000f8e02ff */
[----:B--2---:R-:W-:-:S04]  /*f9e0*/  @P2 IMAD.HI.U32 R4, R9, R14, RZ ;  /* 0x0000000e09042227 */ /* 0x004fc800078e00ff */
[C---:B------:R-:W-:Y:S02]  /*f9f0*/  IMAD R7, R198.reuse, UR5, R7 ;  /* 0x00000005c6077c24 */ /* 0x040fe4000f8e0207 */
[----:B------:R-:W-:Y:S01]  /*fa00*/  IMAD.WIDE.U32 R2, R198, UR4, R2 ;  /* 0x00000004c6027c25 */ /* 0x000fe2000f8e0002 */
[----:B------:R-:W-:-:S03]  /*fa10*/  ULDC.64 UR4, c[0x0][0xaf0] ;  /* 0x0002bc0000047ab9 */ /* 0x000fc60000000a00 */
[----:B------:R-:W-:Y:S01]  /*fa20*/  IMAD.MOV.U32 R5, RZ, RZ, R9 ;  /* 0x000000ffff057224 */ /* 0x000fe200078e0009 */
[----:B----4-:R-:W-:Y:S01]  /*fa30*/  @P2 SHF.R.U32.HI R5, RZ, R25, R4 ;  /* 0x00000019ff052219 */ /* 0x010fe20000011604 */
        /* <DEDUP_REMOVED lines=28> */
[----:B------:R2:W3:Y:S02]  /*fc00*/  SHFL.IDX PT, R2, R4, RZ, 0x181f ;  /* 0x00181fff04027589 */ /* 0x0004e400000e0000 */
[----:B------:R-:W-:Y:S02]  /*fc10*/  ISETP.GE.AND P0, PT, R0, R21, PT ;  /* 0x000000150000720c */ /* 0x000fe40003f06270 */
[----:B------:R2:W4:Y:S01]  /*fc20*/  SHFL.IDX PT, R0, R5, RZ, 0x181f ;  /* 0x00181fff05007589 */ /* 0x00052200000e0000 */
[----:B------:R-:W-:Y:S10]  /*fc30*/  @P2 BRA `(.L_x_4634) ;  /* 0x0000000000342947 */ /* 0x000ff40003800000 */
[----:B------:R-:W-:Y:S02]  /*fc40*/  ULDC UR4, c[0x0][0xac8] ;  /* 0x0002b20000047ab9 */ /* 0x000fe40000000800 */
[----:B------:R-:W-:Y:S02]  /*fc50*/  ISETP.GE.AND P4, PT, R193, UR4, PT ;  /* 0x00000004c1007c0c */ /* 0x000fe4000bf86270 */
[----:B------:R-:W-:Y:S02]  /*fc60*/  ISETP.GE.AND P3, PT, R195, UR4, PT ;  /* 0x00000004c3007c0c */ /* 0x000fe4000bf66270 */
[----:B------:R-:W-:-:S09]  /*fc70*/  ISETP.GE.AND P2, PT, R196, UR4, PT ;  /* 0x00000004c4007c0c */ /* 0x000fd2000bf46270 */
[-C--:B---3--:R-:W-:Y:S02]  /*fc80*/  @!P4 LEA R6, P6, R193, R2.reuse, 0x1 ;  /* 0x00000002c106c211 */ /* 0x088fe400078c08ff */
[----:B------:R-:W-:Y:S02]  /*fc90*/  @!P3 LEA R8, P5, R195, R2, 0x1 ;  /* 0x00000002c308b211 */ /* 0x000fe400078a08ff */
[----:B----4-:R-:W-:Y:S02]  /*fca0*/  @!P4 LEA.HI.X R7, R193, R0, R209, 0x1, P6 ;  /* 0x00000000c107c211 */ /* 0x010fe400030f0cd1 */
[C---:B------:R-:W-:Y:S02]  /*fcb0*/  @!P2 LEA R2, P6, R196.reuse, R2, 0x1 ;  /* 0x00000002c402a211 */ /* 0x040fe400078c08ff */
[-C--:B------:R-:W-:Y:S01]  /*fcc0*/  @!P3 LEA.HI.X R9, R195, R0.reuse, R208, 0x1, P5 ;  /* 0x00000000c309b211 */ /* 0x080fe200028f0cd0 */
[----:B------:R3:W-:Y:S01]  /*fcd0*/  @!P4 ST.E.128 desc[UR36][R6.64], RZ ;  /* 0x000000ff0600c985 */ /* 0x0007e2000c101d24 */
[----:B------:R-:W-:-:S03]  /*fce0*/  @!P2 LEA.HI.X R3, R196, R0, R207, 0x1, P6 ;  /* 0x00000000c403a211 */ /* 0x000fc600030f0ccf */
[----:B------:R3:W-:Y:S04]  /*fcf0*/  @!P3 ST.E.128 desc[UR36][R8.64], RZ ;  /* 0x000000ff0800b985 */ /* 0x0007e8000c101d24 */
[----:B------:R3:W-:Y:S02]  /*fd00*/  @!P2 ST.E.128 desc[UR36][R2.64], RZ ;  /* 0x000000ff0200a985 */ /* 0x0007e4000c101d24 */
.L_x_4634:
[----:B------:R-:W-:Y:S05]  /*fd10*/  BSYNC B1 ;  /* 0x0000000000017941 */ /* 0x000fea0003800000 */
.L_x_4633:
        /* <DEDUP_REMOVED lines=14> */
[----:B------:R0:W-:Y:S04]  /*fe00*/  @!P4 ST.E.128 desc[UR36][R6.64], RZ ;  /* 0x000000ff0600c985 */ /* 0x0001e8000c101d24 */
[----:B------:R0:W-:Y:S04]  /*fe10*/  @!P5 ST.E.128 desc[UR36][R8.64], RZ ;  /* 0x000000ff0800d985 */ /* 0x0001e8000c101d24 */
[----:B------:R0:W-:Y:S02]  /*fe20*/  @!P6 ST.E.128 desc[UR36][R2.64], RZ ;  /* 0x000000ff0200e985 */ /* 0x0001e4000c101d24 */
.L_x_4636:
[----:B------:R-:W-:Y:S05]  /*fe30*/  BSYNC B1 ;  /* 0x0000000000017941 */ /* 0x000fea0003800000 */
.L_x_4635:
[----:B0-----:R0:W0:Y:S01]  /*fe40*/  SHFL.IDX PT, R0, R5, 0x2, 0x181f ;  /* 0x00581f0005007f89 */ /* 0x00102200000e0000 */
[----:B------:R-:W-:Y:S03]  /*fe50*/  BSSY B1, `(.L_x_4637) ;  /* 0x0000010000017945 */ /* 0x000fe60003800000 */
[----:B---3--:R3:W0:Y:S01]  /*fe60*/  SHFL.IDX PT, R2, R4, 0x2, 0x181f ;  /* 0x00581f0004027f89 */ /* 0x00862200000e0000 */
        /* <DEDUP_REMOVED lines=8> */
[-C--:B------:R-:W-:Y:S02]  /*fef0*/  @!P3 LEA.HI.X R7, R193, R0.reuse, R209, 0x1, P0 ;  /* 0x00000000c107b211 */ /* 0x080fe400000f0cd1 */
[-C--:B------:R-:W-:Y:S02]  /*ff00*/  @!P4 LEA.HI.X R9, R195, R0.reuse, R208, 0x1, P1 ;  /* 0x00000000c309c211 */ /* 0x080fe400008f0cd0 */
[----:B------:R-:W-:Y:S01]  /*ff10*/  @!P5 LEA.HI.X R3, R196, R0, R207, 0x1, P2 ;  /* 0x00000000c403d211 */ /* 0x000fe200010f0ccf */
[----:B------:R0:W-:Y:S04]  /*ff20*/  @!P3 ST.E.128 desc[UR36][R6.64], RZ ;  /* 0x000000ff0600b985 */ /* 0x0001e8000c101d24 */
[----:B------:R0:W-:Y:S04]  /*ff30*/  @!P4 ST.E.128 desc[UR36][R8.64], RZ ;  /* 0x000000ff0800c985 */ /* 0x0001e8000c101d24 */
[----:B------:R0:W-:Y:S02]  /*ff40*/  @!P5 ST.E.128 desc[UR36][R2.64], RZ ;  /* 0x000000ff0200d985 */ /* 0x0001e4000c101d24 */
.L_x_4638:
[----:B------:R-:W-:Y:S05]  /*ff50*/  BSYNC B1 ;  /* 0x0000000000017941 */ /* 0x000fea0003800000 */
.L_x_4637:
[----:B0-----:R-:W-:Y:S01]  /*ff60*/  VIADD R0, R22, 0x60 ;  /* 0x0000006016007836 */ /* 0x001fe20000000000 */
[----:B------:R0:W0:Y:S04]  /*ff70*/  SHFL.IDX PT, R6, R5, 0x3, 0x181f ;  /* 0x00781f0005067f89 */ /* 0x00002800000e0000 */
[----:B------:R-:W-:Y:S01]  /*ff80*/  ISETP.GE.AND P0, PT, R0, R21, PT ;  /* 0x000000150000720c */ /* 0x000fe20003f06270 */
[----:B------:R0:W0:-:S12]  /*ff90*/  SHFL.IDX PT, R2, R4, 0x3, 0x181f ;  /* 0x00781f0004027f89 */ /* 0x00001800000e0000 */
[----:B------:R-:W-:Y:S05]  /*ffa0*/  @P0 BRA `(.L_x_4629) ;  /* 0x0000000000340947 */ /* 0x000fea0003800000 */
[----:B------:R-:W-:Y:S02]  /*ffb0*/  ULDC UR4, c[0x0][0xac8] ;  /* 0x0002b20000047ab9 */ /* 0x000fe40000000800 */
[----:B------:R-:W-:Y:S02]  /*ffc0*/  ISETP.GE.AND P3, PT, R193, UR4, PT ;  /* 0x00000004c1007c0c */ /* 0x000fe4000bf66270 */
[----:B------:R-:W-:Y:S02]  /*ffd0*/  ISETP.GE.AND P4, PT, R195, UR4, PT ;  /* 0x00000004c3007c0c */ /* 0x000fe4000bf86270 */
[----:B------:R-:W-:-:S09]  /*ffe0*/  ISETP.GE.AND P5, PT, R196, UR4, PT ;  /* 0x00000004c4007c0c */ /* 0x000fd2000bfa6270 */
[-C--:B0-234-:R-:W-:Y:S02]  /*fff0*/  @!P3 LEA R4, P0, R193, R2.reuse, 0x1 ;  /* 0x00000002c104b211 */ /* 0x09dfe400078008ff */
        /* <DEDUP_REMOVED lines=8> */
.L_x_4629:
[----:B------:R-:W-:Y:S05]  /*10080*/  BSYNC B0 ;  /* 0x0000000000007941 */ /* 0x000fea0003800000 */
.L_x_4620:
[----:B------:R-:W-:Y:S02]  /*10090*/  ULDC UR4, c[0x0][0xc3c] ;  /* 0x00030f0000047ab9 */ /* 0x000fe40000000800 */
[----:B-1----:R-:W-:-:S13]  /*100a0*/  ISETP.GE.AND P0, PT, R43, UR4, PT ;  /* 0x000000042b007c0c */ /* 0x002fda000bf06270 */
[----:B------:R-:W-:Y:S05]  /*100b0*/  @!P0 BRA `(.L_x_4639) ;  /* 0xffffff0c000c8947 */ /* 0x000fea000383ffff */
[----:B------:R-:W-:Y:S05]  /*100c0*/  EXIT ;  /* 0x000000000000794d */ /* 0x000fea0003800000 */
.L_x_4530:
        /* <DEDUP_REMOVED lines=16> */
.L_x_4640:
        /* <DEDUP_REMOVED lines=39> */
.L_x_4646:
        /* <DEDUP_REMOVED lines=12> */
.L_x_4645:
[----:B------:R-:W-:Y:S05]  /*10500*/  BSYNC B0 ;  /* 0x0000000000007941 */ /* 0x000fea0003800000 */
.L_x_4644:
        /* <DEDUP_REMOVED lines=20> */
.L_x_4642:
        /* <DEDUP_REMOVED lines=20> */
.L_x_4647:
        /* <DEDUP_REMOVED lines=59> */
.L_x_4643:
[----:B------:R-:W-:Y:S01]  /*10b40*/  ULDC UR4, c[0x0][0xc3c] ;  /* 0x00030f0000047ab9 */ /* 0x000fe20000000800 */
[----:B------:R-:W-:Y:S02]  /*10b50*/  IMAD.MOV.U32 R25, RZ, RZ, RZ ;  /* 0x000000ffff197224 */ /* 0x000fe400078e00ff */
[----:B------:R-:W-:Y:S02]  /*10b60*/  IMAD.U32 R24, RZ, RZ, UR6 ;  /* 0x00000006ff187e24 */ /* 0x000fe4000f8e00ff */
[----:B------:R-:W-:Y:S02]  /*10b70*/  IMAD.MOV.U32 R26, RZ, RZ, RZ ;  /* 0x000000ffff1a7224 */ /* 0x000fe400078e00ff */
[----:B------:R-:W-:-:S07]  /*10b80*/  IMAD.U32 R27, RZ, RZ, UR4 ;  /* 0x00000004ff1b7e24 */ /* 0x000fce000f8e00ff */
.L_x_4648:
[----:B------:R-:W-:-:S13]  /*10b90*/  ISETP.NE.AND P0, PT, R5, RZ, PT ;  /* 0x000000ff0500720c */ /* 0x000fda0003f05270 */
[----:B------:R-:W0:Y:S01]  /*10ba0*/  @!P0 S2R R3, SR_CgaCtaId ;  /* 0x0000000000038919 */ /* 0x000e220000008800 */
[----:B------:R-:W-:-:S04]  /*10bb0*/  @!P0 MOV R2, 0x400 ;  /* 0x0000040000028802 */ /* 0x000fc80000000f00 */
[----:B0-----:R-:W-:-:S05]  /*10bc0*/  @!P0 LEA R2, R3, R2, 0x18 ;  /* 0x0000000203028211 */ /* 0x001fca00078ec0ff */
[----:B------:R1:W-:Y:S01]  /*10bd0*/  @!P0 STS.128 [R2+0x308d0], R24 ;  /* 0x0308d01802008388 */ /* 0x0003e20000000c00 */
[----:B------:R-:W-:Y:S06]  /*10be0*/  BAR.ARV 0x5, 0x180 ;  /* 0x0146000000007b1d */ /* 0x000fec0000002000 */
.L_x_4641:
[----:B------:R2:W-:Y:S01]  /*10bf0*/  STL [R1+0x24], RZ ;  /* 0x000024ff01007387 */ /* 0x0005e20000100800 */
[----:B------:R-:W-:Y:S01]  /*10c00*/  ULDC UR4, c[0x0][0xc3c] ;  /* 0x00030f0000047ab9 */ /* 0x000fe20000000800 */
[----:B------:R-:W-:Y:S01]  /*10c10*/  IMAD.MOV.U32 R28, RZ, RZ, 0x1 ;  /* 0x00000001ff1c7424 */ /* 0x000fe200078e00ff */
[----:B0-----:R-:W-:Y:S01]  /*10c20*/  ISETP.GE.AND P0, PT, R27, UR4, PT ;  /* 0x000000041b007c0c */ /* 0x001fe2000bf06270 */
[----:B------:R-:W-:-:S12]  /*10c30*/  IMAD.MOV.U32 R23, RZ, RZ, RZ ;  /* 0x000000ffff177224 */ /* 0x000fd800078e00ff */
[----:B--2---:R-:W-:Y:S05]  /*10c40*/  @P0 BRA `(.L_x_4649) ;  /* 0x0000004c004c0947 */ /* 0x004fea0003800000 */
[----:B------:R-:W2:Y:S01]  /*10c50*/  LDL R4, [R1+0x10] ;  /* 0x0000100001047983 */ /* 0x000ea20000100800 */
[----:B------:R-:W0:Y:S01]  /*10c60*/  S2UR UR5, SR_CgaCtaId ;  /* 0x00000000000579c3 */ /* 0x000e220000008800 */
[C---:B------:R-:W-:Y:S01]  /*10c70*/  IMAD.SHL.U32 R32, R0.reuse, 0x8, RZ ;  /* 0x0000000800207824 */ /* 0x040fe200078e00ff */
[----:B------:R-:W-:Y:S01]  /*10c80*/  UMOV UR4, 0x400 ;  /* 0x0000040000047882 */ /* 0x000fe20000000000 */
[----:B-1----:R-:W-:Y:S01]  /*10c90*/  LOP3.LUT R2, R0, 0x7f, RZ, 0xc0, !PT ;  /* 0x0000007f00027812 */ /* 0x002fe200078ec0ff */
[----:B------:R-:W-:Y:S01]  /*10ca0*/  BSSY B8, `(.L_x_4649) ;  /* 0x00004cd000087945 */ /* 0x000fe20003800000 */
[----:B------:R-:W-:Y:S01]  /*10cb0*/  IMAD.MOV.U32 R28, RZ, RZ, 0x1 ;  /* 0x00000001ff1c7424 */ /* 0x000fe200078e00ff */
[----:B------:R-:W-:Y:S01]  /*10cc0*/  LOP3.LUT R3, R32, 0x1f8, RZ, 0xc0, !PT ;  /* 0x000001f820037812 */ /* 0x000fe200078ec0ff */
[----:B------:R-:W-:Y:S01]  /*10cd0*/  IMAD.MOV.U32 R23, RZ, RZ, RZ ;  /* 0x000000ffff177224 */ /* 0x000fe200078e00ff */
[----:B------:R-:W-:Y:S01]  /*10ce0*/  SHF.R.U32.HI R2, RZ, 0x3, R2 ;  /* 0x00000003ff027819 */ /* 0x000fe20000011602 */
[----:B------:R-:W-:Y:S01]  /*10cf0*/  ULDC UR38, c[0x0][0xc] ;  /* 0x0000030000267ab9 */ /* 0x000fe20000000800 */
[----:B------:R-:W-:Y:S01]  /*10d00*/  LOP3.LUT R3, R3, 0x38, R0, 0x78, !PT ;  /* 0x0000003803037812 */ /* 0x000fe200078e7800 */
[----:B------:R-:W-:-:S03]  /*10d10*/  IMAD.SHL.U32 R0, R0, 0x10, RZ ;  /* 0x0000001000007824 */ /* 0x000fc600078e00ff */
[----:B------:R-:W-:Y:S02]  /*10d20*/  LOP3.LUT R36, R3, 0x200, R32, 0xf8, !PT ;  /* 0x0000020003247812 */ /* 0x000fe400078ef820 */
[----:B------:R-:W-:Y:S02]  /*10d30*/  LOP3.LUT R32, R32, 0x38, RZ, 0xc0, !PT ;  /* 0x0000003820207812 */ /* 0x000fe400078ec0ff */
[----:B------:R-:W-:Y:S02]  /*10d40*/  LOP3.LUT R0, R2, 0x70, R0, 0xf8, !PT ;  /* 0x0000007002007812 */ /* 0x000fe400078ef800 */
[C---:B------:R-:W-:Y:S02]  /*10d50*/  LOP3.LUT R34, R32.reuse, 0x40, RZ, 0xfc, !PT ;  /* 0x0000004020227812 */ /* 0x040fe400078efcff */
[----:B------:R-:W-:Y:S01]  /*10d60*/  LOP3.LUT R33, R32, 0x80, RZ, 0xfc, !PT ;  /* 0x0000008020217812 */ /* 0x000fe200078efcff */
[----:B0-----:R-:W-:-:S06]  /*10d70*/  ULEA UR4, UR5, UR4, 0x18 ;  /* 0x0000000405047291 */ /* 0x001fcc000f8ec03f */
[----:B------:R-:W-:-:S04]  /*10d80*/  IMAD.U32 R17, RZ, RZ, UR4 ;  /* 0x00000004ff117e24 */ /* 0x000fc8000f8e00ff */
[----:B------:R-:W-:Y:S01]  /*10d90*/  IMAD R37, R36, 0x2, R17 ;  /* 0x0000000224257824 */ /* 0x000fe200078e0211 */
[----:B--2---:R-:W-:-:S05]  /*10da0*/  LOP3.LUT R4, R4, 0x2, RZ, 0xfc, !PT ;  /* 0x0000000204047812 */ /* 0x004fca00078efcff */
[----:B------:R0:W-:Y:S04]  /*10db0*/  STL [R1+0x28], R4 ;  /* 0x0000280401007387 */ /* 0x0001e80000100800 */
[----:B------:R0:W-:Y:S02]  /*10dc0*/  STL [R1+0x24], RZ ;  /* 0x000024ff01007387 */ /* 0x0001e40000100800 */
.L_x_4720:
[----:B------:R-:W-:Y:S05]  /*10dd0*/  YIELD ;  /* 0x0000000000007946 */ /* 0x000fea0003800000 */
[----:B------:R-:W-:Y:S01]  /*10de0*/  ULDC.64 UR4, c[0x0][0xa28] ;  /* 0x00028a0000047ab9 */ /* 0x000fe20000000a00 */
[----:B------:R-:W-:Y:S01]  /*10df0*/  IMAD.MOV.U32 R19, RZ, RZ, RZ ;  /* 0x000000ffff137224 */ /* 0x000fe200078e00ff */
[----:B------:R-:W-:-:S04]  /*10e00*/  ISETP.NE.U32.AND P0, PT, RZ, UR4, PT ;  /* 0x00000004ff007c0c */ /* 0x000fc8000bf05070 */
[----:B------:R-:W-:Y:S01]  /*10e10*/  ISETP.NE.AND.EX P0, PT, RZ, UR5, PT, P0 ;  /* 0x00000005ff007c0c */ /* 0x000fe2000bf05300 */
[----:B------:R-:W-:-:S12]  /*10e20*/  ULDC.64 UR4, c[0x0][0xa18] ;  /* 0x0002860000047ab9 */ /* 0x000fd80000000a00 */
[----:B-1----:R-:W1:Y:S02]  /*10e30*/  @P0 LDC.64 R2, c[0x0][0xa28] ;  /* 0x00028a00ff020b82 */ /* 0x002e640000000a00 */
[----:B-1----:R-:W-:-:S05]  /*10e40*/  @P0 IMAD.WIDE R2, R27, 0x4, R2 ;  /* 0x000000041b020825 */ /* 0x002fca00078e0202 */
[----:B------:R1:W2:Y:S01]  /*10e50*/  @P0 LDG.E R19, desc[UR36][R2.64] ;  /* 0x0000002402130981 */ /* 0x0002a2000c1e1900 */
[----:B------:R-:W-:Y:S01]  /*10e60*/  ISETP.NE.U32.AND P0, PT, RZ, UR4, PT ;  /* 0x00000004ff007c0c */ /* 0x000fe2000bf05070 */
[----:B------:R-:W-:Y:S01]  /*10e70*/  IMAD.MOV.U32 R35, RZ, RZ, RZ ;  /* 0x000000ffff237224 */ /* 0x000fe200078e00ff */
[----:B------:R-:W-:Y:S02]  /*10e80*/  LOP3.LUT R16, R16, 0xffffff7f, RZ, 0xc0, !PT ;  /* 0xffffff7f10107812 */ /* 0x000fe400078ec0ff */
[----:B------:R-:W-:Y:S01]  /*10e90*/  ISETP.NE.AND.EX P1, PT, RZ, UR5, PT, P0 ;  /* 0x00000005ff007c0c */ /* 0x000fe2000bf25300 */
[----:B------:R-:W-:Y:S02]  /*10ea0*/  ULDC.64 UR4, c[0x0][0xa00] ;  /* 0x0002800000047ab9 */ /* 0x000fe40000000a00 */
[----:B------:R-:W-:Y:S01]  /*10eb0*/  ISETP.NE.U32.AND P0, PT, RZ, UR4, PT ;  /* 0x00000004ff007c0c */ /* 0x000fe2000bf05070 */
[----:B-1----:R-:W1:Y:S03]  /*10ec0*/  LDC.64 R2, c[0x0][0xa00] ;  /* 0x00028000ff027b82 */ /* 0x002e660000000a00 */
[----:B------:R-:W-:Y:S01]  /*10ed0*/  ISETP.NE.AND.EX P2, PT, RZ, UR5, PT, P0 ;  /* 0x00000005ff007c0c */ /* 0x000fe2000bf45300 */
[----:B------:R-:W-:-:S05]  /*10ee0*/  ULDC.64 UR4, c[0x0][0x418] ;  /* 0x0001060000047ab9 */ /* 0x000fca0000000a00 */
[----:B0-----:R-:W0:Y:S07]  /*10ef0*/  @P1 LDC.64 R4, c[0x0][0xa18] ;  /* 0x00028600ff041b82 */ /* 0x001e2e0000000a00 */
[----:B------:R-:W-:Y:S01]  /*10f00*/  @P2 LOP3.LUT R16, R16, 0x80, RZ, 0xfc, !PT ;  /* 0x0000008010102812 */ /* 0x000fe200078efcff */
[----:B-1----:R-:W-:-:S05]  /*10f10*/  IMAD.WIDE R2, R27, 0x4, R2 ;  /* 0x000000041b027825 */ /* 0x002fca00078e0202 */
[----:B------:R1:W5:Y:S01]  /*10f20*/  @P2 LDG.E R35, desc[UR36][R2.64] ;  /* 0x0000002402232981 */ /* 0x000362000c1e1900 */
[----:B0-----:R-:W-:-:S05]  /*10f30*/  @P1 IMAD.WIDE R4, R27, 0x4, R4 ;  /* 0x000000041b041825 */ /* 0x001fca00078e0204 */
        /* <DEDUP_REMOVED lines=13> */
[----:B-1----:R-:W2:Y:S04]  /*11010*/  LDG.E R4, desc[UR36][R2.64] ;  /* 0x0000002402047981 */ /* 0x002ea8000c1e1900 */
[----:B------:R-:W2:Y:S02]  /*11020*/  LDG.E R29, desc[UR36][R2.64+0x4] ;  /* 0x00000424021d7981 */ /* 0x000ea4000c1e1900 */
[----:B--2---:R-:W-:-:S07]  /*11030*/  IMAD.IADD R29, R29, 0x1, -R4 ;  /* 0x000000011d1d7824 */ /* 0x004fce00078e0a04 */
.L_x_4650:
[----:B------:R-:W-:Y:S02]  /*11040*/  ULDC.64 UR4, c[0x0][0xa20] ;  /* 0x0002880000047ab9 */ /* 0x000fe40000000a00 */
[----:B------:R-:W-:-:S04]  /*11050*/  ISETP.NE.U32.AND P0, PT, RZ, UR4, PT ;  /* 0x00000004ff007c0c */ /* 0x000fc8000bf05070 */
[----:B------:R-:W-:-:S13]  /*11060*/  ISETP.NE.AND.EX P0, PT, RZ, UR5, PT, P0 ;  /* 0x00000005ff007c0c */ /* 0x000fda000bf05300 */
[----:B------:R-:W-:Y:S05]  /*11070*/  @!P0 BRA `(.L_x_4651) ;  /* 0x0000000000108947 */ /* 0x000fea0003800000 */
[----:B-1----:R-:W0:Y:S02]  /*11080*/  LDC.64 R2, c[0x0][0xa20] ;  /* 0x00028800ff027b82 */ /* 0x002e240000000a00 */
[----:B0-----:R-:W-:-:S05]  /*11090*/  IMAD.WIDE R2, R27, 0x4, R2 ;  /* 0x000000041b027825 */ /* 0x001fca00078e0202 */
[----:B------:R0:W5:Y:S01]  /*110a0*/  LDG.E R0, desc[UR36][R2.64] ;  /* 0x0000002402007981 */ /* 0x000162000c1e1900 */
[----:B------:R-:W-:Y:S05]  /*110b0*/  BRA `(.L_x_4652) ;  /* 0x0000000000247947 */ /* 0x000fea0003800000 */
.L_x_4651:
[----:B------:R-:W-:Y:S02]  /*110c0*/  ULDC.64 UR4, c[0x0][0xa08] ;  /* 0x0002820000047ab9 */ /* 0x000fe40000000a00 */
[----:B------:R-:W-:-:S04]  /*110d0*/  ISETP.NE.U32.AND P0, PT, RZ, UR4, PT ;  /* 0x00000004ff007c0c */ /* 0x000fc8000bf05070 */
[----:B------:R-:W-:-:S13]  /*110e0*/  ISETP.NE.AND.EX P0, PT, RZ, UR5, PT, P0 ;  /* 0x00000005ff007c0c */ /* 0x000fda000bf05300 */
[----:B------:R-:W-:Y:S05]  /*110f0*/  @!P0 BRA `(.L_x_4652) ;  /* 0x0000000000148947 */ /* 0x000fea0003800000 */
[----:B-1----:R-:W0:Y:S02]  /*11100*/  LDC.64 R2, c[0x0][0xa08] ;  /* 0x00028200ff027b82 */ /* 0x002e240000000a00 */
[----:B0-----:R-:W-:-:S05]  /*11110*/  IMAD.WIDE R2, R27, 0x4, R2 ;  /* 0x000000041b027825 */ /* 0x001fca00078e0202 */
[----:B------:R-:W2:Y:S04]  /*11120*/  LDG.E R0, desc[UR36][R2.64] ;  /* 0x0000002402007981 */ /* 0x000ea8000c1e1900 */
[----:B------:R-:W2:Y:S02]  /*11130*/  LDG.E R5, desc[UR36][R2.64+0x4] ;  /* 0x0000042402057981 */ /* 0x000ea4000c1e1900 */
[----:B--2---:R-:W-:-:S07]  /*11140*/  IMAD.IADD R0, R5, 0x1, -R0 ;  /* 0x0000000105007824 */ /* 0x004fce00078e0a00 */
.L_x_4652:
[----:B01----:R-:W0:Y:S01]  /*11150*/  LDC R2, c[0x0][0x448] ;  /* 0x00011200ff027b82 */ /* 0x003e220000000800 */
        /* <DEDUP_REMOVED lines=28> */
.L_x_4655:
[----:B------:R-:W-:-:S13]  /*11320*/  ISETP.NE.AND P0, PT, R3, 0x1, PT ;  /* 0x000000010300780c */ /* 0x000fda0003f05270 */
[----:B------:R-:W0:Y:S02]  /*11330*/  @P0 LDC.64 R4, c[0x0][0x9e8] ;  /* 0x00027a00ff040b82 */ /* 0x000e240000000a00 */
[----:B0-----:R-:W-:-:S05]  /*11340*/  @P0 IMAD.HI.U32 R4, R0, R4, RZ ;  /* 0x0000000400040227 */ /* 0x001fca00078e00ff */
[----:B------:R-:W-:-:S07]  /*11350*/  @P0 SHF.R.U32.HI R0, RZ, R5, R4 ;  /* 0x00000005ff000219 */ /* 0x000fce0000011604 */
.L_x_4656:
[----:B------:R-:W-:Y:S05]  /*11360*/  BSYNC B0 ;  /* 0x0000000000007941 */ /* 0x000fea0003800000 */
.L_x_4654:
[----:B------:R-:W-:-:S05]  /*11370*/  IMAD R5, R0, R3, R3 ;  /* 0x0000000300057224 */ /* 0x000fca00078e0203 */
[----:B------:R-:W-:-:S07]  /*11380*/  VIMNMX R2, R2, R5, PT ;  /* 0x0000000502027248 */ /* 0x000fce0003fe0100 */
.L_x_4653:
[----:B------:R-:W0:Y:S01]  /*11390*/  @P2 LDC R4, c[0x0][0x44c] ;  /* 0x00011300ff042b82 */ /* 0x000e220000000800 */
[----:B------:R-:W-:Y:S01]  /*113a0*/  VIADD R2, R2, 0x5f ;  /* 0x0000005f02027836 */ /* 0x000fe20000000000 */
[----:B------:R-:W-:Y:S01]  /*113b0*/  ULDC UR4, c[0x0][0x9dc] ;  /* 0x0002770000047ab9 */ /* 0x000fe20000000800 */
[----:B------:R-:W-:-:S05]  /*113c0*/  IMAD.MOV.U32 R0, RZ, RZ, R25 ;  /* 0x000000ffff007224 */ /* 0x000fca00078e0019 */
[----:B------:R-:W1:Y:S01]  /*113d0*/  @P2 LDC R5, c[0x0][0x450] ;  /* 0x00011400ff052b82 */ /* 0x000e620000000800 */
[----:B0-----:R-:W-:-:S05]  /*113e0*/  @P2 IMAD.HI.U32 R4, R25, R4, RZ ;  /* 0x0000000419042227 */ /* 0x001fca00078e00ff */
[----:B-1----:R-:W-:Y:S01]  /*113f0*/  @P2 SHF.R.U32.HI R0, RZ, R5, R4 ;  /* 0x00000005ff002219 */ /* 0x002fe20000011604 */
[----:B------:R-:W-:-:S04]  /*11400*/  IMAD.HI R4, R2, 0x2aaaaaab, RZ ;  /* 0x2aaaaaab02047827 */ /* 0x000fc800078e02ff */
[----:B------:R-:W-:Y:S01]  /*11410*/  VIADD R2, R30, 0x5f ;  /* 0x0000005f1e027836 */ /* 0x000fe20000000000 */
[----:B------:R-:W-:-:S03]  /*11420*/  SHF.R.U32.HI R5, RZ, 0x1f, R4 ;  /* 0x0000001fff057819 */ /* 0x000fc60000011604 */
[----:B------:R-:W-:Y:S01]  /*11430*/  IMAD.HI R2, R2, 0x2aaaaaab, RZ ;  /* 0x2aaaaaab02027827 */ /* 0x000fe200078e02ff */
[----:B------:R-:W-:-:S04]  /*11440*/  LEA.HI.SX32 R4, R4, R5, 0x1c ;  /* 0x0000000504047211 */ /* 0x000fc800078fe2ff */
[----:B------:R-:W-:-:S04]  /*11450*/  SHF.R.U32.HI R5, RZ, 0x1f, R2 ;  /* 0x0000001fff057819 */ /* 0x000fc80000011602 */
[----:B------:R-:W-:Y:S02]  /*11460*/  LEA.HI.SX32 R5, R2, R5, 0x1c ;  /* 0x0000000502057211 */ /* 0x000fe400078fe2ff */
[----:B------:R-:W-:Y:S02]  /*11470*/  IADD3 R2, R0, R30, -R29 ;  /* 0x0000001e00027210 */ /* 0x000fe40007ffe81d */
[----:B------:R-:W-:-:S03]  /*11480*/  VIMNMX R22, R5, R4, PT ;  /* 0x0000000405167248 */ /* 0x000fc60003fe0100 */
[----:B------:R-:W-:Y:S02]  /*11490*/  VIADD R0, R2, -UR4 ;  /* 0x8000000402007c36 */ /* 0x000fe40008000000 */
        /* <DEDUP_REMOVED lines=12> */
.L_x_4659:
[----:B------:R-:W-:-:S13]  /*11560*/  ISETP.NE.AND P0, PT, R3, 0x1, PT ;  /* 0x000000010300780c */ /* 0x000fda0003f05270 */
[----:B------:R-:W1:Y:S02]  /*11570*/  @P0 LDC.64 R4, c[0x0][0x9e8] ;  /* 0x00027a00ff040b82 */ /* 0x000e640000000a00 */
[----:B-1----:R-:W-:-:S05]  /*11580*/  @P0 IMAD.HI.U32 R4, R2, R4, RZ ;  /* 0x0000000402040227 */ /* 0x002fca00078e00ff */
[----:B------:R-:W-:-:S07]  /*11590*/  @P0 SHF.R.U32.HI R2, RZ, R5, R4 ;  /* 0x00000005ff020219 */ /* 0x000fce0000011604 */
.L_x_4660:
[----:B------:R-:W-:Y:S05]  /*115a0*/  BSYNC B0 ;  /* 0x0000000000007941 */ /* 0x000fea0003800000 */
.L_x_4658:
[----:B------:R-:W-:-:S05]  /*115b0*/  IMAD R3, R2, R3, RZ ;  /* 0x0000000302037224 */ /* 0x000fca00078e02ff */
[----:B------:R-:W-:-:S07]  /*115c0*/  VIMNMX R0, R0, R3, !PT ;  /* 0x0000000300007248 */ /* 0x000fce0007fe0100 */
.L_x_4657:
[----:B------:R-:W-:Y:S01]  /*115d0*/  IMAD.HI R0, R0, 0x2aaaaaab, RZ ;  /* 0x2aaaaaab00007827 */ /* 0x000fe200078e02ff */
[----:B------:R-:W-:Y:S04]  /*115e0*/  BSSY B7, `(.L_x_4661) ;  /* 0x0000377000077945 */ /* 0x000fe80003800000 */
[----:B------:R-:W-:-:S04]  /*115f0*/  SHF.R.U32.HI R3, RZ, 0x1f, R0 ;  /* 0x0000001fff037819 */ /* 0x000fc80000011600 */
[----:B------:R-:W-:-:S04]  /*11600*/  LEA.HI.SX32 R3, R0, R3, 0x1c ;  /* 0x0000000300037211 */ /* 0x000fc800078fe2ff */
        /* <DEDUP_REMOVED lines=21> */
.L_x_4662:
        /* <DEDUP_REMOVED lines=20> */
.L_x_4665:
[----:B------:R-:W-:Y:S05]  /*118a0*/  BSYNC B6 ;  /* 0x0000000000067941 */ /* 0x000fea0003800000 */
.L_x_4664:
        /* <DEDUP_REMOVED lines=19> */
[----:B0-2---:R-:W-:Y:S05]  /*119e0*/  CALL.ABS.NOINC R2 ;  /* 0x0000000002007343 */ /* 0x005fea0003c00000 */
.L_x_4668:
        /* <DEDUP_REMOVED lines=15> */
.L_x_4667:
[----:B------:R-:W-:Y:S05]  /*11ae0*/  BSYNC B6 ;  /* 0x0000000000067941 */ /* 0x000fea0003800000 */
.L_x_4666:
[----:B------:R-:W-:Y:S01]  /*11af0*/  ULDC.64 UR4, c[0x0][0x9f8] ;  /* 0x00027e0000047ab9 */ /* 0x000fe20000000a00 */
[----:B------:R-:W-:Y:S01]  /*11b00*/  IMAD.MOV.U32 R31, RZ, RZ, R27 ;  /* 0x000000ffff1f7224 */ /* 0x000fe200078e001b */
[----:B------:R-:W-:Y:S01]  /*11b10*/  ISETP.NE.U32.AND P0, PT, RZ, UR4, PT ;  /* 0x00000004ff007c0c */ /* 0x000fe2000bf05070 */
[----:B------:R-:W1:Y:S01]  /*11b20*/  S2R R18, SR_TID.X ;  /* 0x0000000000127919 */ /* 0x000e620000002100 */
[----:B------:R-:W2:Y:S01]  /*11b30*/  LDC R6, c[0x0][0x430] ;  /* 0x00010c00ff067b82 */ /* 0x000ea20000000800 */
[----:B0-----:R-:W-:Y:S01]  /*11b40*/  VIADD R22, R22, 0xffffffff ;  /* 0xffffffff16167836 */ /* 0x001fe20000000000 */
[----:B------:R-:W-:Y:S01]  /*11b50*/  ISETP.NE.AND.EX P0, PT, RZ, UR5, PT, P0 ;  /* 0x00000005ff007c0c */ /* 0x000fe2000bf05300 */
[----:B------:R-:W-:-:S12]  /*11b60*/  ULDC UR4, c[0x0][0x2f4] ;  /* 0x0000bd0000047ab9 */ /* 0x000fd80000000800 */
[----:B------:R-:W0:Y:S01]  /*11b70*/  @P0 LDC.64 R2, c[0x0][0x9f8] ;  /* 0x00027e00ff020b82 */ /* 0x000e220000000a00 */
[----:B-1----:R-:W-:-:S04]  /*11b80*/  LOP3.LUT R18, R18, 0x7f, RZ, 0xc0, !PT ;  /* 0x0000007f12127812 */ /* 0x002fc800078ec0ff */
[----:B------:R-:W-:Y:S01]  /*11b90*/  SHF.R.U32.HI R20, RZ, 0x3, R18 ;  /* 0x00000003ff147819 */ /* 0x000fe20000011612 */
[----:B0-----:R-:W-:-:S05]  /*11ba0*/  @P0 IMAD.WIDE R2, R27, 0x4, R2 ;  /* 0x000000041b020825 */ /* 0x001fca00078e0202 */
[----:B------:R0:W3:Y:S01]  /*11bb0*/  @P0 LDG.E R31, desc[UR36][R2.64] ;  /* 0x00000024021f0981 */ /* 0x0000e2000c1e1900 */
[----:B--2---:R-:W-:Y:S02]  /*11bc0*/  ISETP.NE.AND P1, PT, R6, 0x1, PT ;  /* 0x000000010600780c */ /* 0x004fe40003f25270 */
[----:B------:R-:W-:Y:S01]  /*11bd0*/  LOP3.LUT R16, R16, 0xffffffdf, RZ, 0xc0, !PT ;  /* 0xffffffdf10107812 */ /* 0x000fe200078ec0ff */
[----:B------:R-:W1:Y:S10]  /*11be0*/  S2R R18, SR_TID.X ;  /* 0x0000000000127919 */ /* 0x000e740000002100 */
[----:B------:R-:W2:Y:S01]  /*11bf0*/  @P1 LDC R4, c[0x0][0x434] ;  /* 0x00010d00ff041b82 */ /* 0x000ea20000000800 */
[----:B------:R-:W-:-:S02]  /*11c00*/  ISETP.GE.AND P2, PT, R32, UR4, PT ;  /* 0x0000000420007c0c */ /* 0x000fc4000bf46270 */
[----:B------:R-:W-:-:S05]  /*11c10*/  @P1 LOP3.LUT R16, R16, 0x20, RZ, 0xfc, !PT ;  /* 0x0000002010101812 */ /* 0x000fca00078efcff */
[----:B------:R-:W4:Y:S01]  /*11c20*/  @P1 LDC R0, c[0x0][0x438] ;  /* 0x00010e00ff001b82 */ /* 0x000f220000000800 */
[----:B-1----:R-:W-:-:S05]  /*11c30*/  IMAD.SHL.U32 R18, R18, 0x10, RZ ;  /* 0x0000001012127824 */ /* 0x002fca00078e00ff */
[----:B------:R-:W-:-:S05]  /*11c40*/  LOP3.LUT R18, R20, 0x70, R18, 0xf8, !PT ;  /* 0x0000007014127812 */ /* 0x000fca00078ef812 */
[----:B------:R-:W-:-:S05]  /*11c50*/  IMAD R5, R22, 0x60, R18 ;  /* 0x0000006016057824 */ /* 0x000fca00078e0212 */
[C---:B------:R-:W-:Y:S01]  /*11c60*/  ISETP.GE.AND P0, PT, R5.reuse, R30, PT ;  /* 0x0000001e0500720c */ /* 0x040fe20003f06270 */
[----:B------:R-:W-:-:S03]  /*11c70*/  IMAD.IADD R5, R5, 0x1, R19 ;  /* 0x0000000105057824 */ /* 0x000fc600078e0213 */
[----:B------:R-:W-:Y:S01]  /*11c80*/  ISETP.GT.U32.OR P0, PT, R18, 0x5f, P0 ;  /* 0x0000005f1200780c */ /* 0x000fe20000704470 */
[----:B--2---:R-:W-:-:S04]  /*11c90*/  @P1 IMAD.HI.U32 R7, R5, R4, RZ ;  /* 0x0000000405071227 */ /* 0x004fc800078e00ff */
[----:B------:R-:W-:Y:S01]  /*11ca0*/  IMAD.MOV.U32 R4, RZ, RZ, R5 ;  /* 0x000000ffff047224 */ /* 0x000fe200078e0005 */
[----:B----4-:R-:W-:-:S05]  /*11cb0*/  @P1 SHF.R.U32.HI R4, RZ, R0, R7 ;  /* 0x00000000ff041219 */ /* 0x010fca0000011607 */
[--C-:B------:R-:W-:Y:S02]  /*11cc0*/  IMAD.MOV R0, RZ, RZ, -R4.reuse ;  /* 0x000000ffff007224 */ /* 0x100fe400078e0a04 */
[----:B0-----:R-:W0:Y:S02]  /*11cd0*/  @!P0 LDC.64 R2, c[0x0][0x428] ;  /* 0x00010a00ff028b82 */ /* 0x001e240000000a00 */
[----:B------:R-:W-:Y:S01]  /*11ce0*/  IMAD R0, R6, R0, R5 ;  /* 0x0000000006007224 */ /* 0x000fe200078e0205 */
[----:B------:R-:W-:Y:S02]  /*11cf0*/  @!P0 SHF.R.S32.HI R5, RZ, 0x1f, R4 ;  /* 0x0000001fff058819 */ /* 0x000fe40000011404 */
[----:B------:R-:W-:-:S04]  /*11d00*/  LOP3.LUT R16, R16, 0xfffffffb, RZ, 0xc0, !PT ;  /* 0xfffffffb10107812 */ /* 0x000fc800078ec0ff */
[----:B------:R-:W-:-:S04]  /*11d10*/  @P2 LOP3.LUT R16, R16, 0x4, RZ, 0xfc, !PT ;  /* 0x0000000410102812 */ /* 0x000fc800078efcff */
[----:B------:R-:W-:Y:S01]  /*11d20*/  LOP3.LUT R16, R16, 0xfffffffe, RZ, 0xc0, !PT ;  /* 0xfffffffe10107812 */ /* 0x000fe200078ec0ff */
[----:B------:R-:W-:-:S03]  /*11d30*/  UMOV UR5, 0xffffffff ;  /* 0xffffffff00057882 */ /* 0x000fc60000000000 */
[----:B------:R-:W-:Y:S02]  /*11d40*/  LOP3.LUT R16, R16, 0xfffffffd, RZ, 0xc0, !PT ;  /* 0xfffffffd10107812 */ /* 0x000fe400078ec0ff */
[----:B---3--:R-:W-:Y:S01]  /*11d50*/  SHF.R.S32.HI R6, RZ, 0x1f, R31 ;  /* 0x0000001fff067819 */ /* 0x008fe2000001141f */
[----:B0-----:R-:W-:-:S04]  /*11d60*/  @!P0 IMAD.WIDE.U32 R4, R31, R2, R4 ;  /* 0x000000021f048225 */ /* 0x001fc800078e0004 */
[----:B------:R0:W-:Y:S02]  /*11d70*/  STL [R1+0xc], R6 ;  /* 0x00000c0601007387 */ /* 0x0001e40000100800 */
[----:B0-----:R-:W-:-:S04]  /*11d80*/  @!P0 IMAD R6, R6, R2, RZ ;  /* 0x0000000206068224 */ /* 0x001fc800078e02ff */
[----:B------:R-:W-:Y:S02]  /*11d90*/  @!P0 IMAD R6, R31, R3, R6 ;  /* 0x000000031f068224 */ /* 0x000fe400078e0206 */
[----:B------:R-:W0:Y:S02]  /*11da0*/  @!P0 LDC.64 R2, c[0x0][0x418] ;  /* 0x00010600ff028b82 */ /* 0x000e240000000a00 */
[----:B------:R-:W-:Y:S01]  /*11db0*/  @!P0 IMAD.IADD R6, R5, 0x1, R6 ;  /* 0x0000000105068824 */ /* 0x000fe200078e0206 */
[----:B0-----:R-:W-:-:S04]  /*11dc0*/  @!P0 LEA R2, P1, R4, R2, 0x2 ;  /* 0x0000000204028211 */ /* 0x001fc800078210ff */
[----:B------:R-:W-:Y:S01]  /*11dd0*/  @!P0 LEA.HI.X R3, R4, R3, R6, 0x2, P1 ;  /* 0x0000000304038211 */ /* 0x000fe200008f1406 */
[----:B------:R-:W-:Y:S01]  /*11de0*/  IMAD.MOV.U32 R4, RZ, RZ, RZ ;  /* 0x000000ffff047224 */ /* 0x000fe200078e00ff */
[----:B------:R-:W-:-:S05]  /*11df0*/  ISETP.GE.AND P1, PT, R34, UR4, PT ;  /* 0x0000000422007c0c */ /* 0x000fca000bf26270 */
[----:B------:R0:W5:Y:S01]  /*11e00*/  @!P0 LDG.E R4, desc[UR36][R2.64] ;  /* 0x0000002402048981 */ /* 0x000162000c1e1900 */
[----:B------:R-:W-:-:S07]  /*11e10*/  ISETP.GE.AND P0, PT, R33, UR4, PT ;  /* 0x0000000421007c0c */ /* 0x000fce000bf06270 */
[----:B------:R-:W-:-:S06]  /*11e20*/  @P1 LOP3.LUT R16, R16, 0x2, RZ, 0xfc, !PT ;  /* 0x0000000210101812 */ /* 0x000fcc00078efcff */
[----:B------:R-:W-:Y:S01]  /*11e30*/  @P0 LOP3.LUT R16, R16, 0x1, RZ, 0xfc, !PT ;  /* 0x0000000110100812 */ /* 0x000fe200078efcff */
[----:B0-----:R-:W-:Y:S06]  /*11e40*/  BRA.DIV UR5, `(.L_x_4669) ;  /* 0x0000004205887947 */ /* 0x001fec000b800000 */
.L_x_4737:
[----:B------:R-:W2:Y:S01]  /*11e50*/  LDL R2, [R1+0x28] ;  /* 0x0000280001027983 */ /* 0x000ea20000100800 */
[----:B------:R-:W-:Y:S02]  /*11e60*/  ISETP.GT.U32.AND P1, PT, R18, 0x5f, PT ;  /* 0x0000005f1200780c */ /* 0x000fe40003f24070 */
[----:B------:R-:W-:Y:S02]  /*11e70*/  LOP3.LUT R16, R16, 0xffffffef, RZ, 0xc0, !PT ;  /* 0xffffffef10107812 */ /* 0x000fe400078ec0ff */
[----:B------:R-:W-:Y:S02]  /*11e80*/  SHF.R.S32.HI R30, RZ, 0x1f, R26 ;  /* 0x0000001fff1e7819 */ /* 0x000fe4000001141a */
[----:B------:R-:W-:-:S07]  /*11e90*/  LOP3.LUT R16, R16, 0xfffffff7, RZ, 0xc0, !PT ;  /* 0xfffffff710107812 */ /* 0x000fce00078ec0ff */
[----:B------:R-:W-:Y:S02]  /*11ea0*/  @P1 LOP3.LUT R16, R16, 0x8, RZ, 0xfc, !PT ;  /* 0x0000000810101812 */ /* 0x000fe400078efcff */
[----:B--2---:R-:W-:-:S13]  /*11eb0*/  ISETP.NE.AND P0, PT, R2, 0x3, PT ;  /* 0x000000030200780c */ /* 0x004fda0003f05270 */
[----:B------:R-:W-:Y:S01]  /*11ec0*/  @P0 LOP3.LUT R16, R16, 0x10, RZ, 0xfc, !PT ;  /* 0x0000001010100812 */ /* 0x000fe200078efcff */
[----:B------:R-:W-:Y:S06]  /*11ed0*/  @!P0 BRA `(.L_x_4670) ;  /* 0x0000000000048947 */ /* 0x000fec0003800000 */
[----:B------:R-:W-:Y:S01]  /*11ee0*/  BPT.TRAP 0x1 ;  /* 0x000000040000795c */ /* 0x000fe20000300000 */
.L_x_4670:
        /* <DEDUP_REMOVED lines=25> */
.L_x_4738:
[----:B------:R-:W-:Y:S05]  /*12080*/  BSYNC B0 ;  /* 0x0000000000007941 */ /* 0x000fea0003800000 */
.L_x_4671:
[----:B------:R-:W2:Y:S01]  /*12090*/  LDL R9, [R1] ;  /* 0x0000000001097983 */ /* 0x000ea20000100800 */
[----:B------:R-:W-:Y:S01]  /*120a0*/  ULDC.64 UR4, c[0x0][0x300] ;  /* 0x0000c00000047ab9 */ /* 0x000fe20000000a00 */
[----:B------:R-:W-:Y:S01]  /*120b0*/  LOP3.LUT P4, RZ, R16, 0x4, RZ, 0xc0, !PT ;  /* 0x0000000410ff7812 */ /* 0x000fe2000788c0ff */
[----:B------:R-:W-:Y:S01]  /*120c0*/  IMAD R5, R5, UR4, RZ ;  /* 0x0000000405057c24 */ /* 0x000fe2000f8e02ff */
[----:B------:R-:W1:Y:S01]  /*120d0*/  S2R R8, SR_TID.X ;  /* 0x0000000000087919 */ /* 0x000e620000002100 */
[----:B0-----:R-:W-:Y:S01]  /*120e0*/  IMAD.WIDE.U32 R2, R0, UR4, RZ ;  /* 0x0000000400027c25 */ /* 0x001fe2000f8e00ff */
        /* <DEDUP_REMOVED lines=87> */
.L_x_4752:
        /* <DEDUP_REMOVED lines=12> */
.L_x_4674:
        /* <DEDUP_REMOVED lines=11> */
.L_x_4675:
[----:B------:R2:W-:Y:S02]  /*127d0*/  SYNCS.ARRIVE.TRANS64.A1T0 RZ, [R7+URZ+0x30830], RZ ;  /* 0x030830ff07ff79a7 */ /* 0x0005e4000810003f */
[----:B------:R-:W-:Y:S05]  /*127e0*/  WARPSYNC.ALL ;  /* 0x0000000000007948 */ /* 0x000fea0003800000 */
[----:B------:R-:W-:Y:S01]  /*127f0*/  ULDC.64 UR4, c[0x0][0x298] ;  /* 0x0000a60000047ab9 */ /* 0x000fe20000000a00 */
[----:B-1----:R-:W-:Y:S01]  /*12800*/  VIADD R2, R17, 0x12400 ;  /* 0x0001240011027836 */ /* 0x002fe20000000000 */
[----:B------:R-:W-:Y:S01]  /*12810*/  SHF.R.S32.HI R0, RZ, 0x1f, R35 ;  /* 0x0000001fff007819 */ /* 0x000fe20000011423 */
[----:B0-----:R-:W-:Y:S01]  /*12820*/  IMAD.WIDE.U32 R4, R35, UR4, RZ ;  /* 0x0000000423047c25 */ /* 0x001fe2000f8e00ff */
        /* <DEDUP_REMOVED lines=16> */
[----:B--2---:R-:W-:-:S02]  /*12930*/  IMAD.U32 R7, RZ, RZ, UR9 ;  /* 0x00000009ff077e24 */ /* 0x004fc4000f8e00ff */
[----:B------:R-:W-:Y:S02]  /*12940*/  IMAD.U32 R10, RZ, RZ, UR4 ;  /* 0x00000004ff0a7e24 */ /* 0x000fe4000f8e00ff */
[----:B------:R-:W-:Y:S02]  /*12950*/  IMAD.U32 R11, RZ, RZ, UR5 ;  /* 0x00000005ff0b7e24 */ /* 0x000fe4000f8e00ff */
[----:B------:R-:W-:Y:S02]  /*12960*/  IMAD.MOV.U32 R8, RZ, RZ, 0x70 ;  /* 0x00000070ff087424 */ /* 0x000fe400078e00ff */
[----:B------:R-:W-:Y:S02]  /*12970*/  IMAD.MOV.U32 R12, RZ, RZ, 0x1 ;  /* 0x00000001ff0c7424 */ /* 0x000fe400078e00ff */
[----:B------:R-:W-:-:S07]  /*12980*/  IMAD.MOV.U32 R13, RZ, RZ, RZ ;  /* 0x000000ffff0d7224 */ /* 0x000fce00078e00ff */
[----:B------:R-:W-:-:S07]  /*12990*/  LEPC R20, `(.L_x_4677) ;  /* 0x000000001014794e */ /* 0x000fce0000000000 */
[----:B0-----:R-:W-:Y:S05]  /*129a0*/  CALL.ABS.NOINC R2 ;  /* 0x0000000002007343 */ /* 0x001fea0003c00000 */
.L_x_4677:
[----:B------:R-:W-:Y:S05]  /*129b0*/  BSYNC B6 ;  /* 0x0000000000067941 */ /* 0x000fea0003800000 */
.L_x_4676:
[----:B------:R-:W3:Y:S01]  /*129c0*/  LDL.LU.64 R20, [R1+0x18] ;  /* 0x0000180001147983 */ /* 0x000ee20000300a00 */
[----:B------:R-:W-:Y:S01]  /*129d0*/  ULDC.64 UR4, c[0x0][0x2d8] ;  /* 0x0000b60000047ab9 */ /* 0x000fe20000000a00 */
[----:B------:R-:W-:Y:S01]  /*129e0*/  LOP3.LUT P6, RZ, R16, 0x80, RZ, 0xc0, !PT ;  /* 0x0000008010ff7812 */ /* 0x000fe200078cc0ff */
[----:B------:R-:W-:Y:S01]  /*129f0*/  IMAD R0, R30, UR4, RZ ;  /* 0x000000041e007c24 */ /* 0x000fe2000f8e02ff */
[----:B0-----:R-:W-:Y:S01]  /*12a00*/  SHF.R.S32.HI R4, RZ, 0x1f, R27 ;  /* 0x0000001fff047819 */ /* 0x001fe2000001141b */
[----:B------:R-:W-:Y:S02]  /*12a10*/  IMAD.MOV.U32 R3, RZ, RZ, R35 ;  /* 0x000000ffff037224 */ /* 0x000fe400078e0023 */
[----:B------:R-:W-:Y:S01]  /*12a20*/  IMAD R5, R26, UR5, R0 ;  /* 0x000000051a057c24 */ /* 0x000fe2000f8e0200 */
[----:B------:R-:W-:Y:S02]  /*12a30*/  SEL R4, R4, RZ, !P6 ;  /* 0x000000ff04047207 */ /* 0x000fe40007000000 */
[----:B------:R-:W-:Y:S01]  /*12a40*/  SEL R0, R27, RZ, !P6 ;  /* 0x000000ff1b007207 */ /* 0x000fe20007000000 */
[----:B---3--:R-:W-:Y:S01]  /*12a50*/  IMAD.MOV.U32 R2, RZ, RZ, R20 ;  /* 0x000000ffff027224 */ /* 0x008fe200078e0014 */
[----:B------:R-:W0:Y:S01]  /*12a60*/  LDC R21, c[0x0][0x448] ;  /* 0x00011200ff157b82 */ /* 0x000e220000000800 */
[----:B------:R-:W1:Y:S02]  /*12a70*/  S2R R20, SR_TID.X ;  /* 0x0000000000147919 */ /* 0x000e640000002100 */
        /* <DEDUP_REMOVED lines=8> */
[----:B0-----:R-:W-:Y:S02]  /*12b00*/  ISETP.NE.AND P6, PT, R21, 0x1, PT ;  /* 0x000000011500780c */ /* 0x001fe40003fc5270 */
[----:B-1----:R-:W-:-:S04]  /*12b10*/  LOP3.LUT R20, R20, 0x7f, RZ, 0xc0, !PT ;  /* 0x0000007f14147812 */ /* 0x002fc800078ec0ff */
[----:B------:R-:W-:-:S07]  /*12b20*/  SHF.R.U32.HI R21, RZ, 0x3, R20 ;  /* 0x00000003ff157819 */ /* 0x000fce0000011614 */
[----:B------:R-:W0:Y:S01]  /*12b30*/  @P6 LDC R6, c[0x0][0x44c] ;  /* 0x00011300ff066b82 */ /* 0x000e220000000800 */
[----:B------:R-:W1:Y:S07]  /*12b40*/  S2R R20, SR_TID.X ;  /* 0x0000000000147919 */ /* 0x000e6e0000002100 */
[----:B------:R-:W3:Y:S01]  /*12b50*/  @P6 LDC R5, c[0x0][0x450] ;  /* 0x00011400ff056b82 */ /* 0x000ee20000000800 */
[----:B-1----:R-:W-:-:S05]  /*12b60*/  IMAD.SHL.U32 R20, R20, 0x10, RZ ;  /* 0x0000001014147824 */ /* 0x002fca00078e00ff */
[----:B------:R-:W-:-:S05]  /*12b70*/  LOP3.LUT R20, R21, 0x70, R20, 0xf8, !PT ;  /* 0x0000007015147812 */ /* 0x000fca00078ef814 */
[----:B------:R-:W-:Y:S02]  /*12b80*/  IMAD.IADD R0, R20, 0x1, R25 ;  /* 0x0000000114007824 */ /* 0x000fe400078e0219 */
[----:B------:R-:W1:Y:S02]  /*12b90*/  S2R R20, SR_TID.X ;  /* 0x0000000000147919 */ /* 0x000e640000002100 */
[----:B0-----:R-:W-:-:S04]  /*12ba0*/  @P6 IMAD.HI.U32 R6, R0, R6, RZ ;  /* 0x0000000600066227 */ /* 0x001fc800078e00ff */
[----:B------:R-:W-:Y:S01]  /*12bb0*/  IMAD.MOV.U32 R4, RZ, RZ, R0 ;  /* 0x000000ffff047224 */ /* 0x000fe200078e0000 */
[----:B---3--:R-:W-:Y:S02]  /*12bc0*/  @P6 SHF.R.U32.HI R4, RZ, R5, R6 ;  /* 0x00000005ff046219 */ /* 0x008fe40000011606 */
[----:B------:R-:W0:Y:S03]  /*12bd0*/  LDC R6, c[0x0][0x448] ;  /* 0x00011200ff067b82 */ /* 0x000e260000000800 */
[----:B------:R-:W-:Y:S02]  /*12be0*/  IMAD.MOV R5, RZ, RZ, -R4 ;  /* 0x000000ffff057224 */ /* 0x000fe400078e0a04 */
[----:B------:R-:W-:Y:S01]  /*12bf0*/  IMAD.WIDE.U32 R2, R4, UR4, R2 ;  /* 0x0000000404027c25 */ /* 0x000fe2000f8e0002 */
[----:B-1----:R-:W-:-:S03]  /*12c00*/  LOP3.LUT R20, R20, 0x7f, RZ, 0xc0, !PT ;  /* 0x0000007f14147812 */ /* 0x002fc600078ec0ff */
[----:B0-----:R-:W-:Y:S01]  /*12c10*/  IMAD R0, R6, R5, R0 ;  /* 0x0000000506007224 */ /* 0x001fe200078e0200 */
[----:B------:R-:W-:Y:S02]  /*12c20*/  SHF.R.S32.HI R5, RZ, 0x1f, R4 ;  /* 0x0000001fff057819 */ /* 0x000fe40000011404 */
[----:B--2---:R-:W-:-:S03]  /*12c30*/  SHF.R.U32.HI R7, RZ, 0x3, R20 ;  /* 0x00000003ff077819 */ /* 0x004fc60000011614 */
        /* <DEDUP_REMOVED lines=88> */
[----:B------:R-:W1:Y:S04]  /*131c0*/  SHFL.IDX PT, R2, R4, 0x6, 0x181f ;  /* 0x00d81f0004027f89 */ /* 0x000e6800000e0000 */
[----:B------:R-:W2:Y:S02]  /*131d0*/  SHFL.IDX PT, R4, R4, 0x7, 0x181f ;  /* 0x00f81f0004047f89 */ /* 0x000ea400000e0000 */
[----:B0-----:R-:W-:-:S05]  /*131e0*/  @!P1 LEA R5, P4, R32, R3, 0x1 ;  /* 0x0000000320059211 */ /* 0x001fca00078808ff */
[----:B-1----:R-:W-:Y:S02]  /*131f0*/  @!P1 IMAD.X R6, RZ, RZ, R2, P4 ;  /* 0x000000ffff069224 */ /* 0x002fe400020e0602 */
[----:B------:R-:W-:Y:S02]  /*13200*/  @!P1 IMAD.MOV.U32 R2, RZ, RZ, R5 ;  /* 0x000000ffff029224 */ /* 0x000fe400078e0005 */
[----:B------:R-:W-:-:S05]  /*13210*/  @!P1 IMAD.MOV.U32 R3, RZ, RZ, R6 ;  /* 0x000000ffff039224 */ /* 0x000fca00078e0006 */
[----:B------:R0:W-:Y:S04]  /*13220*/  @!P1 LDGSTS.E.BYPASS.LTC128B.128 [R37+0x15400], desc[UR36][R2.64], !P3 ;  /* 0x1540000002259fae */ /* 0x0001e8000d901d64 */
[----:B------:R0:W-:Y:S04]  /*13230*/  @!P1 LDGSTS.E.BYPASS.LTC128B.128 [R37+0x19400], desc[UR36][R2.64+0x80], !P2 ;  /* 0x1940008002259fae */ /* 0x0001e8000d101d64 */
[----:B--2---:R0:W-:Y:S02]  /*13240*/  @!P1 LDGSTS.E.BYPASS.LTC128B.128 [R37+0x1d400], desc[UR36][R2.64+0x100], !P0 ;  /* 0x1d40010002259fae */ /* 0x0041e4000c101d64 */
.L_x_4769:
        /* <DEDUP_REMOVED lines=11> */
[----:B------:R1:W-:Y:S02]  /*13300*/  LDGSTS.E.BYPASS.LTC128B.128 [R37+0x1dc00], desc[UR36][R2.64+0x100], !P0 ;  /* 0x1dc0010002257fae */ /* 0x0003e4000c101d64 */
.L_x_4680:
[----:B------:R-:W-:Y:S05]  /*13310*/  BSYNC B0 ;  /* 0x0000000000007941 */ /* 0x000fea0003800000 */
.L_x_4679:
[----:B------:R-:W-:Y:S01]  /*13320*/  NOP ;  /* 0x0000000000007918 */ /* 0x000fe20000000000 */
[----:B------:R-:W-:-:S13]  /*13330*/  PLOP3.LUT P0, PT, PT, PT, PT, 0x80, 0x0 ;  /* 0x000000000000781c */ /* 0x000fda0003f0f070 */
.L_x_4681:
        /* <DEDUP_REMOVED lines=20> */
.L_x_4770:
[----:B------:R-:W-:Y:S05]  /*13480*/  BSYNC B0 ;  /* 0x0000000000007941 */ /* 0x000fea0003800000 */
.L_x_4682:
[----:B------:R-:W2:Y:S01]  /*13490*/  LDL R2, [R1+0x8] ;  /* 0x0000080001027983 */ /* 0x000ea20000100800 */
[----:B------:R-:W-:Y:S01]  /*134a0*/  BSSY B0, `(.L_x_4684) ;  /* 0x000010d000007945 */ /* 0x000fe20003800000 */
[----:B--2---:R-:W-:-:S13]  /*134b0*/  ISETP.GE.AND P0, PT, R6, R2, PT ;  /* 0x000000020600720c */ /* 0x004fda0003f06270 */
[----:B------:R-:W-:Y:S05]  /*134c0*/  @!P0 BRA `(.L_x_4685) ;  /* 0x0000001000288947 */ /* 0x000fea0003800000 */
[----:B------:R-:W-:Y:S01]  /*134d0*/  ULDC UR4, c[0x0][0x2f4] ;  /* 0x0000bd0000047ab9 */ /* 0x000fe20000000800 */
[----:B------:R-:W-:Y:S01]  /*134e0*/  IMAD.MOV.U32 R20, RZ, RZ, R28 ;  /* 0x000000ffff147224 */ /* 0x000fe200078e001c */
[----:B------:R-:W-:Y:S01]  /*134f0*/  ISETP.GE.AND P3, PT, R32, UR4, PT ;  /* 0x0000000420007c0c */ /* 0x000fe2000bf66270 */
[----:B------:R-:W-:Y:S01]  /*13500*/  IMAD.MOV.U32 R10, RZ, RZ, R23 ;  /* 0x000000ffff0a7224 */ /* 0x000fe200078e0017 */
[----:B------:R-:W-:Y:S01]  /*13510*/  ISETP.GE.AND P2, PT, R34, UR4, PT ;  /* 0x0000000422007c0c */ /* 0x000fe2000bf46270 */
[----:B------:R-:W-:Y:S01]  /*13520*/  IMAD.MOV.U32 R29, RZ, RZ, R22 ;  /* 0x000000ffff1d7224 */ /* 0x000fe200078e0016 */
[----:B------:R-:W-:-:S13]  /*13530*/  ISETP.GE.AND P1, PT, R33, UR4, PT ;  /* 0x0000000421007c0c */ /* 0x000fda000bf26270 */
.L_x_4698:
[----:B------:R-:W2:Y:S01]  /*13540*/  LDL R4, [R1+0x4] ;  /* 0x0000040001047983 */ /* 0x000ea20000100800 */
[----:B0-----:R-:W0:Y:S03]  /*13550*/  LDC R0, c[0x0][0x430] ;  /* 0x00010c00ff007b82 */ /* 0x001e260000000800 */
[----:B------:R-:W3:Y:S01]  /*13560*/  LDL R7, [R1+0xc] ;  /* 0x00000c0001077983 */ /* 0x000ee20000100800 */
[----:B------:R-:W1:Y:S03]  /*13570*/  S2R R2, SR_TID.X ;  /* 0x0000000000027919 */ /* 0x000e660000002100 */
[----:B------:R-:W4:Y:S01]  /*13580*/  LDL R8, [R1+0x28] ;  /* 0x0000280001087983 */ /* 0x000f220000100800 */
[----:B0-----:R-:W-:Y:S02]  /*13590*/  ISETP.NE.AND P0, PT, R0, 0x1, PT ;  /* 0x000000010000780c */ /* 0x001fe40003f05270 */
[----:B------:R-:W0:Y:S11]  /*135a0*/  S2R R0, SR_TID.X ;  /* 0x0000000000007919 */ /* 0x000e360000002100 */
[----:B------:R-:W2:Y:S01]  /*135b0*/  @P0 LDC R3, c[0x0][0x438] ;  /* 0x00010e00ff030b82 */ /* 0x000ea20000000800 */
[----:B-1----:R-:W-:-:S04]  /*135c0*/  LOP3.LUT R2, R2, 0x7f, RZ, 0xc0, !PT ;  /* 0x0000007f02027812 */ /* 0x002fc800078ec0ff */
[----:B------:R-:W-:Y:S01]  /*135d0*/  SHF.R.U32.HI R2, RZ, 0x3, R2 ;  /* 0x00000003ff027819 */ /* 0x000fe20000011602 */
[----:B0-----:R-:W-:-:S05]  /*135e0*/  IMAD.SHL.U32 R0, R0, 0x10, RZ ;  /* 0x0000001000007824 */ /* 0x001fca00078e00ff */
[----:B------:R-:W-:Y:S02]  /*135f0*/  LOP3.LUT R0, R2, 0x70, R0, 0xf8, !PT ;  /* 0x0000007002007812 */ /* 0x000fe400078ef800 */
[----:B------:R-:W0:Y:S02]  /*13600*/  @P0 LDC R2, c[0x0][0x434] ;  /* 0x00010d00ff020b82 */ /* 0x000e240000000800 */
[----:B------:R-:W-:Y:S01]  /*13610*/  ISETP.GT.U32.AND P5, PT, R0, 0x5f, PT ;  /* 0x0000005f0000780c */ /* 0x000fe20003fa4070 */
[----:B------:R-:W-:Y:S05]  /*13620*/  YIELD ;  /* 0x0000000000007946 */ /* 0x000fea0003800000 */
[----:B------:R-:W-:Y:S01]  /*13630*/  ULDC UR4, c[0x0][0x430] ;  /* 0x00010c0000047ab9 */ /* 0x000fe20000000800 */
[----:B--2---:R-:W-:-:S06]  /*13640*/  IMAD R9, R6, 0x60, R4 ;  /* 0x0000006006097824 */ /* 0x004fcc00078e0204 */
[----:B------:R-:W1:Y:S01]  /*13650*/  @!P5 LDC.64 R4, c[0x0][0x428] ;  /* 0x00010a00ff04db82 */ /* 0x000e620000000a00 */
[----:B------:R-:W-:-:S04]  /*13660*/  IMAD.IADD R9, R0, 0x1, R9 ;  /* 0x0000000100097824 */ /* 0x000fc800078e0209 */
[----:B0-----:R-:W-:-:S04]  /*13670*/  @P0 IMAD.HI.U32 R2, R9, R2, RZ ;  /* 0x0000000209020227 */ /* 0x001fc800078e00ff */
[----:B------:R-:W-:Y:S01]  /*13680*/  IMAD.MOV.U32 R0, RZ, RZ, R9 ;  /* 0x000000ffff007224 */ /* 0x000fe200078e0009 */
[----:B------:R-:W-:-:S04]  /*13690*/  @P0 SHF.R.U32.HI R0, RZ, R3, R2 ;  /* 0x00000003ff000219 */ /* 0x000fc80000011602 */
[--C-:B------:R-:W-:Y:S01]  /*136a0*/  @!P5 SHF.R.S32.HI R3, RZ, 0x1f, R0.reuse ;  /* 0x0000001fff03d819 */ /* 0x100fe20000011400 */
[----:B------:R-:W-:-:S04]  /*136b0*/  @!P5 IMAD.MOV.U32 R2, RZ, RZ, R0 ;  /* 0x000000ffff02d224 */ /* 0x000fc800078e0000 */
[----:B-1----:R-:W-:-:S04]  /*136c0*/  @!P5 IMAD.WIDE.U32 R2, R31, R4, R2 ;  /* 0x000000041f02d225 */ /* 0x002fc800078e0002 */
[----:B---3--:R-:W-:-:S04]  /*136d0*/  @!P5 IMAD R4, R7, R4, RZ ;  /* 0x000000040704d224 */ /* 0x008fc800078e02ff */
[----:B------:R-:W-:Y:S02]  /*136e0*/  @!P5 IMAD R7, R31, R5, R4 ;  /* 0x000000051f07d224 */ /* 0x000fe400078e0204 */
[----:B------:R-:W0:Y:S01]  /*136f0*/  @!P5 LDC.64 R4, c[0x0][0x418] ;  /* 0x00010600ff04db82 */ /* 0x000e220000000a00 */
[----:B------:R-:W-:Y:S02]  /*13700*/  IMAD.MOV R0, RZ, RZ, -R0 ;  /* 0x000000ffff007224 */ /* 0x000fe400078e0a00 */
[----:B------:R-:W-:Y:S02]  /*13710*/  @!P5 IMAD.IADD R3, R7, 0x1, R3 ;  /* 0x000000010703d824 */ /* 0x000fe400078e0203 */
[----:B------:R-:W-:Y:S02]  /*13720*/  IMAD R9, R0, UR4, R9 ;  /* 0x0000000400097c24 */ /* 0x000fe4000f8e0209 */
[----:B------:R-:W-:Y:S01]  /*13730*/  IMAD.MOV.U32 R0, RZ, RZ, RZ ;  /* 0x000000ffff007224 */ /* 0x000fe200078e00ff */
[----:B0-----:R-:W-:-:S04]  /*13740*/  @!P5 LEA R4, P0, R2, R4, 0x2 ;  /* 0x000000040204d211 */ /* 0x001fc800078010ff */
[----:B------:R-:W-:-:S05]  /*13750*/  @!P5 LEA.HI.X R5, R2, R5, R3, 0x2, P0 ;  /* 0x000000050205d211 */ /* 0x000fca00000f1403 */
[----:B------:R0:W5:Y:S01]  /*13760*/  @!P5 LDG.E R0, desc[UR36][R4.64] ;  /* 0x000000240400d981 */ /* 0x000162000c1e1900 */
[----:B----4-:R-:W-:Y:S01]  /*13770*/  ISETP.NE.AND P4, PT, R8, 0x3, PT ;  /* 0x000000030800780c */ /* 0x010fe20003f85270 */
        /* <DEDUP_REMOVED lines=8> */
.L_x_4686:
[----:B------:R-:W-:Y:S01]  /*13800*/  IMAD R7, R23, 0x8, R17 ;  /* 0x0000000817077824 */ /* 0x000fe200078e0211 */
[----:B------:R-:W-:Y:S01]  /*13810*/  SHF.L.U32 R2, R28, 0x1f, RZ ;  /* 0x0000001f1c027819 */ /* 0x000fe200000006ff */
[----:B------:R-:W-:Y:S03]  /*13820*/  BSSY B1, `(.L_x_4687) ;  /* 0x0000003000017945 */ /* 0x000fe60003800000 */
[----:B------:R-:W0:Y:S02]  /*13830*/  SYNCS.PHASECHK.TRANS64.TRYWAIT P0, [R7+URZ+0x30840], R2 ;  /* 0x03084002070075a7 */ /* 0x000e24000800017f */
[----:B0-----:R-:W-:Y:S05]  /*13840*/  @!P0 BRA `(.L_x_4688) ;  /* 0x0000003c00448947 */ /* 0x001fea0003800000 */
.L_x_4771:
[----:B------:R-:W-:Y:S05]  /*13850*/  BSYNC B1 ;  /* 0x0000000000017941 */ /* 0x000fea0003800000 */
.L_x_4687:
        /* <DEDUP_REMOVED lines=65> */
.L_x_4785:
        /* <DEDUP_REMOVED lines=11> */
.L_x_4690:
        /* <DEDUP_REMOVED lines=11> */
.L_x_4691:
[----:B------:R1:W-:Y:S01]  /*13dd0*/  SYNCS.ARRIVE.TRANS64.A1T0 RZ, [R7+URZ+0x30830], RZ ;  /* 0x030830ff07ff79a7 */ /* 0x0003e2000810003f */
[----:B------:R-:W-:Y:S05]  /*13de0*/  @!P5 BRA `(.L_x_4692) ;  /* 0x000000000004d947 */ /* 0x000fea0003800000 */
[----:B------:R-:W-:Y:S01]  /*13df0*/  BPT.TRAP 0x1 ;  /* 0x000000040000795c */ /* 0x000fe20000300000 */
.L_x_4692:
[----:B------:R-:W-:Y:S01]  /*13e00*/  SHF.L.U32 R2, R20, 0x1f, RZ ;  /* 0x0000001f14027819 */ /* 0x000fe200000006ff */
[----:B0-----:R-:W-:Y:S01]  /*13e10*/  IMAD R6, R10, 0x8, R17 ;  /* 0x000000080a067824 */ /* 0x001fe200078e0211 */
[----:B------:R-:W-:Y:S03]  /*13e20*/  BSSY B1, `(.L_x_4693) ;  /* 0x0000003000017945 */ /* 0x000fe60003800000 */
[----:B------:R-:W0:Y:S02]  /*13e30*/  SYNCS.PHASECHK.TRANS64.TRYWAIT P0, [R6+URZ+0x30860], R2 ;  /* 0x03086002060075a7 */ /* 0x000e24000800017f */
[----:B0-----:R-:W-:Y:S05]  /*13e40*/  @!P0 BRA `(.L_x_4694) ;  /* 0x0000003c00b88947 */ /* 0x001fea0003800000 */
.L_x_4786:
[----:B------:R-:W-:Y:S05]  /*13e50*/  BSYNC B1 ;  /* 0x0000000000017941 */ /* 0x000fea0003800000 */
.L_x_4693:
[----:B------:R-:W1:Y:S01]  /*13e60*/  LDL R5, [R1] ;  /* 0x0000000001057983 */ /* 0x000e620000100800 */
        /* <DEDUP_REMOVED lines=61> */
[----:B0-2---:R0:W1:Y:S02]  /*14240*/  SHFL.IDX PT, R2, R18, 0x5, 0x181f ;  /* 0x00b81f0012027f89 */ /* 0x00506400000e0000 */
.L_x_4800:
        /* <DEDUP_REMOVED lines=31> */
.L_x_4696:
        /* <DEDUP_REMOVED lines=11> */
.L_x_4697:
        /* <DEDUP_REMOVED lines=8> */
.L_x_4685:
[----:B------:R-:W-:Y:S05]  /*14570*/  BSYNC B0 ;  /* 0x0000000000007941 */ /* 0x000fea0003800000 */
.L_x_4684:
        /* <DEDUP_REMOVED lines=17> */
.L_x_4700:
[----:B------:R-:W-:Y:S05]  /*14690*/  BSYNC B0 ;  /* 0x0000000000007941 */ /* 0x000fea0003800000 */
.L_x_4699:
[----:B------:R-:W2:Y:S02]  /*146a0*/  LDL R0, [R1+0x28] ;  /* 0x0000280001007983 */ /* 0x000ea40000100800 */
[----:B--2---:R-:W-:-:S13]  /*146b0*/  ISETP.NE.AND P0, PT, R0, 0x3, PT ;  /* 0x000000030000780c */ /* 0x004fda0003f05270 */
[----:B------:R-:W-:Y:S05]  /*146c0*/  @!P0 BRA `(.L_x_4701) ;  /* 0x0000000000048947 */ /* 0x000fea0003800000 */
[----:B------:R-:W-:Y:S01]  /*146d0*/  BPT.TRAP 0x1 ;  /* 0x000000040000795c */ /* 0x000fe20000300000 */
.L_x_4701:
[----:B------:R-:W2:Y:S01]  /*146e0*/  LDL.LU R2, [R1] ;  /* 0x0000000001027983 */ /* 0x000ea20000300800 */
[----:B------:R-:W-:Y:S01]  /*146f0*/  IMAD R0, R23, 0x8, R17 ;  /* 0x0000000817007824 */ /* 0x000fe200078e0211 */
[----:B------:R-:W-:Y:S01]  /*14700*/  SHF.L.U32 R3, R28, 0x1f, RZ ;  /* 0x0000001f1c037819 */ /* 0x000fe200000006ff */
[----:B------:R-:W-:Y:S03]  /*14710*/  BSSY B0, `(.L_x_4702) ;  /* 0x0000004000007945 */ /* 0x000fe60003800000 */
[----:B------:R-:W0:Y:S01]  /*14720*/  SYNCS.PHASECHK.TRANS64.TRYWAIT P0, [R0+URZ+0x30860], R3 ;  /* 0x03086003000075a7 */ /* 0x000e22000800017f */
[----:B--2---:R-:W-:Y:S01]  /*14730*/  IMAD R6, R22, -0x60, R2 ;  /* 0xffffffa016067824 */ /* 0x004fe200078e0202 */
[----:B0-----:R-:W-:Y:S06]  /*14740*/  @!P0 BRA `(.L_x_4703) ;  /* 0x0000003c00a08947 */ /* 0x001fec0003800000 */
.L_x_4801:
[----:B------:R-:W-:Y:S05]  /*14750*/  BSYNC B0 ;  /* 0x0000000000007941 */ /* 0x000fea0003800000 */
.L_x_4702:
[----:B------:R-:W1:Y:S01]  /*14760*/  S2R R2, SR_TID.X ;  /* 0x0000000000027919 */ /* 0x000e620000002100 */
[----:B------:R-:W-:Y:S01]  /*14770*/  UMOV UR4, 0xffffffff ;  /* 0xffffffff00047882 */ /* 0x000fe20000000000 */
[----:B------:R-:W-:Y:S01]  /*14780*/  IMAD R4, R23, 0x4800, R36 ;  /* 0x0000480017047824 */ /* 0x000fe200078e0224 */
[----:B-1----:R-:W-:-:S04]  /*14790*/  LOP3.LUT R2, R2, 0x7f, RZ, 0xc0, !PT ;  /* 0x0000007f02027812 */ /* 0x002fc800078ec0ff */
[----:B------:R-:W-:-:S05]  /*147a0*/  SHF.R.U32.HI R2, RZ, 0x3, R2 ;  /* 0x00000003ff027819 */ /* 0x000fca0000011602 */
[----:B------:R-:W-:Y:S01]  /*147b0*/  IMAD.IADD R6, R6, 0x1, -R2 ;  /* 0x0000000106067824 */ /* 0x000fe200078e0a02 */
[----:B------:R-:W-:Y:S06]  /*147c0*/  BRA.DIV UR4, `(.L_x_4704) ;  /* 0x0000003e04947947 */ /* 0x000fec000b800000 */
[----:B------:R-:W1:Y:S01]  /*147d0*/  SHFL.IDX PT, R14, R18, RZ, 0x181f ;  /* 0x00181fff120e7589 */ /* 0x000e6200000e0000 */
        /* <DEDUP_REMOVED lines=57> */
.L_x_4815:
        /* <DEDUP_REMOVED lines=13> */
.L_x_4705:
        /* <DEDUP_REMOVED lines=11> */
.L_x_4706:
[----:B------:R0:W-:Y:S01]  /*14cf0*/  SYNCS.ARRIVE.TRANS64.A1T0 RZ, [R0+URZ+0x30850], RZ ;  /* 0x030850ff00ff79a7 */ /* 0x0001e2000810003f */
[----:B------:R-:W-:-:S05]  /*14d00*/  VIADD R23, R23, 0x1 ;  /* 0x0000000117177836 */ /* 0x000fca0000000000 */
[----:B------:R-:W-:-:S04]  /*14d10*/  ISETP.NE.AND P0, PT, R23, 0x2, PT ;  /* 0x000000021700780c */ /* 0x000fc80003f05270 */
[----:B------:R-:W-:Y:S02]  /*14d20*/  SEL R3, RZ, 0x1, P0 ;  /* 0x00000001ff037807 */ /* 0x000fe40000000000 */
[----:B------:R-:W-:Y:S02]  /*14d30*/  SEL R23, R23, RZ, P0 ;  /* 0x000000ff17177207 */ /* 0x000fe40000000000 */
[----:B0-----:R-:W-:-:S07]  /*14d40*/  LOP3.LUT R28, R28, R3, RZ, 0x3c, !PT ;  /* 0x000000031c1c7212 */ /* 0x001fce00078e3cff */
.L_x_4663:
[----:B------:R-:W-:Y:S05]  /*14d50*/  BSYNC B7 ;  /* 0x0000000000077941 */ /* 0x000fea0003800000 */
.L_x_4661:
        /* <DEDUP_REMOVED lines=11> */
.L_x_4707:
        /* <DEDUP_REMOVED lines=36> */
.L_x_4825:
[----:B------:R-:W-:Y:S02]  /*15050*/  ULDC UR4, c[0x0][0xc38] ;  /* 0x00030e0000047ab9 */ /* 0x000fe40000000800 */
[----:B------:R-:W-:-:S04]  /*15060*/  IMAD.U32 R7, RZ, RZ, UR4 ;  /* 0x00000004ff077e24 */ /* 0x000fc8000f8e00ff */
[----:B--2---:R-:W-:-:S04]  /*15070*/  IMAD R14, R14, R7, RZ ;  /* 0x000000070e0e7224 */ /* 0x004fc800078e02ff */
[----:B------:R-:W-:-:S05]  /*15080*/  IMAD.IADD R9, R4, 0x1, R14 ;  /* 0x0000000104097824 */ /* 0x000fca00078e020e */
[----:B------:R-:W-:-:S13]  /*15090*/  ISETP.GT.AND P6, PT, R9, R0, PT ;  /* 0x000000000900720c */ /* 0x000fda0003fc4270 */
[----:B------:R-:W-:Y:S05]  /*150a0*/  @P6 BRA `(.L_x_4710) ;  /* 0x00000000009c6947 */ /* 0x000fea0003800000 */
.L_x_4715:
        /* <DEDUP_REMOVED lines=14> */
.L_x_4713:
[----:B------:R-:W-:Y:S05]  /*15190*/  BSYNC B0 ;  /* 0x0000000000007941 */ /* 0x000fea0003800000 */
.L_x_4712:
        /* <DEDUP_REMOVED lines=16> */
[----:B-1----:R-:W-:-:S05]  /*152a0*/  IMAD.IADD R6, R4, 0x1, R7 ;  /* 0x0000000104067824 */ /* 0x002fca00078e0207 */
[----:B------:R1:W2:Y:S02]  /*152b0*/  SHFL.IDX PT, R14, R6, 0x1f, 0x1f ;  /* 0x03e01f00060e7f89 */ /* 0x0002a400000e0000 */
.L_x_4833:
[----:B------:R-:W-:Y:S02]  /*152c0*/  ULDC UR4, c[0x0][0xc38] ;  /* 0x00030e0000047ab9 */ /* 0x000fe40000000800 */
[----:B------:R-:W-:-:S04]  /*152d0*/  IMAD.U32 R7, RZ, RZ, UR4 ;  /* 0x00000004ff077e24 */ /* 0x000fc8000f8e00ff */
[----:B--2---:R-:W-:-:S04]  /*152e0*/  IMAD R14, R14, R7, RZ ;  /* 0x000000070e0e7224 */ /* 0x004fc800078e02ff */
[----:B------:R-:W-:-:S05]  /*152f0*/  IMAD.IADD R9, R14, 0x1, R9 ;  /* 0x000000010e097824 */ /* 0x000fca00078e0209 */
[----:B------:R-:W-:-:S13]  /*15300*/  ISETP.GT.AND P6, PT, R9, R0, PT ;  /* 0x000000000900720c */ /* 0x000fda0003fc4270 */
[----:B------:R-:W-:Y:S05]  /*15310*/  @!P6 BRA `(.L_x_4715) ;  /* 0xfffffffc0064e947 */ /* 0x000fea000383ffff */
.L_x_4710:
        /* <DEDUP_REMOVED lines=8> */
.L_x_4837:
[----:B------:R-:W-:Y:S01]  /*153a0*/  ISETP.NE.AND P0, PT, R2, RZ, PT ;  /* 0x000000ff0200720c */ /* 0x000fe20003f05270 */
[----:B------:R-:W-:-:S12]  /*153b0*/  IMAD.MOV.U32 R14, RZ, RZ, RZ ;  /* 0x000000ffff0e7224 */ /* 0x000fd800078e00ff */
[----:B------:R-:W-:Y:S05]  /*153c0*/  @!P0 BRA `(.L_x_4717) ;  /* 0x0000000000108947 */ /* 0x000fea0003800000 */
[----:B------:R-:W-:Y:S01]  /*153d0*/  UMOV UR4, 0xffffffff ;  /* 0xffffffff00047882 */ /* 0x000fe20000000000 */
[----:B------:R-:W-:Y:S02]  /*153e0*/  VIADD R12, R4, 0xffffffff ;  /* 0xffffffff040c7836 */ /* 0x000fe40000000000 */
[----:B------:R-:W-:Y:S05]  /*153f0*/  BRA.DIV UR4, `(.L_x_4718) ;  /* 0x0000004204b47947 */ /* 0x000fea000b800000 */
[----:B------:R4:W0:Y:S02]  /*15400*/  SHFL.IDX PT, R14, R6, R12, 0x1f ;  /* 0x00001f0c060e7589 */ /* 0x00082400000e0000 */
.L_x_4717:
        /* <DEDUP_REMOVED lines=66> */
.L_x_4711:
[----:B------:R-:W-:Y:S01]  /*15830*/  UMOV UR4, URZ ;  /* 0x0000003f00047c82 */ /* 0x000fe20008000000 */
[----:B------:R-:W-:Y:S01]  /*15840*/  UMOV UR5, URZ ;  /* 0x0000003f00057c82 */ /* 0x000fe20008000000 */
[----:B------:R-:W-:Y:S01]  /*15850*/  ULDC UR6, c[0x0][0xc3c] ;  /* 0x00030f0000067ab9 */ /* 0x000fe20000000800 */
[----:B------:R-:W-:Y:S02]  /*15860*/  IMAD.MOV.U32 R24, RZ, RZ, R0 ;  /* 0x000000ffff187224 */ /* 0x000fe400078e0000 */
[----:B------:R-:W-:Y:S02]  /*15870*/  IMAD.U32 R25, RZ, RZ, UR4 ;  /* 0x00000004ff197e24 */ /* 0x000fe4000f8e00ff */
[----:B------:R-:W-:Y:S02]  /*15880*/  IMAD.U32 R26, RZ, RZ, UR5 ;  /* 0x00000005ff1a7e24 */ /* 0x000fe4000f8e00ff */
[----:B------:R-:W-:-:S07]  /*15890*/  IMAD.U32 R27, RZ, RZ, UR6 ;  /* 0x00000006ff1b7e24 */ /* 0x000fce000f8e00ff */
.L_x_4719:
        /* <DEDUP_REMOVED lines=10> */
.L_x_4708:
[----:B------:R-:W-:Y:S02]  /*15940*/  ULDC UR4, c[0x0][0xc3c] ;  /* 0x00030f0000047ab9 */ /* 0x000fe40000000800 */
[----:B--2---:R-:W-:-:S13]  /*15950*/  ISETP.GE.AND P0, PT, R27, UR4, PT ;  /* 0x000000041b007c0c */ /* 0x004fda000bf06270 */
[----:B------:R-:W-:Y:S05]  /*15960*/  @!P0 BRA `(.L_x_4720) ;  /* 0xffffffb400188947 */ /* 0x000fea000383ffff */
[----:B------:R-:W-:Y:S05]  /*15970*/  BSYNC B8 ;  /* 0x0000000000087941 */ /* 0x000fea0003800000 */
.L_x_4649:
        /* <DEDUP_REMOVED lines=12> */
.L_x_4840:
[----:B------:R-:W-:Y:S05]  /*15a40*/  BSYNC B0 ;  /* 0x0000000000007941 */ /* 0x000fea0003800000 */
.L_x_4721:
[----:B------:R-:W-:-:S03]  /*15a50*/  UMOV UR4, 0xffffffff ;  /* 0xffffffff00047882 */ /* 0x000fc60000000000 */
[----:B------:R-:W-:Y:S05]  /*15a60*/  BRA.DIV UR4, `(.L_x_4723) ;  /* 0x0000003e04507947 */ /* 0x000fea000b800000 */
[----:B-1----:R-:W1:Y:S02]  /*15a70*/  S2R R0, SR_TID.X ;  /* 0x0000000000007919 */ /* 0x002e640000002100 */
[----:B-1----:R-:W-:-:S04]  /*15a80*/  SHF.R.U32.HI R0, RZ, 0x5, R0 ;  /* 0x00000005ff007819 */ /* 0x002fc80000011600 */
[----:B------:R-:W-:-:S05]  /*15a90*/  LOP3.LUT R0, R0, 0x3, RZ, 0xc0, !PT ;  /* 0x0000000300007812 */ /* 0x000fca00078ec0ff */
[----:B------:R1:W2:Y:S02]  /*15aa0*/  SHFL.IDX PT, R14, R0, RZ, 0x1f ;  /* 0x00001fff000e7589 */ /* 0x0002a400000e0000 */
.L_x_4843:
[----:B--2---:R-:W-:Y:S01]  /*15ab0*/  ISETP.NE.AND P0, PT, R14, RZ, PT ;  /* 0x000000ff0e00720c */ /* 0x004fe20003f05270 */
[----:B------:R-:W-:-:S12]  /*15ac0*/  BSSY B0, `(.L_x_4724) ;  /* 0x0000024000007945 */ /* 0x000fd80003800000 */
[----:B------:R-:W-:Y:S05]  /*15ad0*/  @P0 BRA `(.L_x_4725) ;  /* 0x0000000000880947 */ /* 0x000fea0003800000 */
[----:B------:R-:W-:-:S03]  /*15ae0*/  UMOV UR4, 0xffffffff ;  /* 0xffffffff00047882 */ /* 0x000fc60000000000 */
[----:B------:R-:W-:Y:S05]  /*15af0*/  BRA.DIV UR4, `(.L_x_4726) ;  /* 0x0000003e04607947 */ /* 0x000fea000b800000 */
[----:B------:R-:W-:-:S13]  /*15b00*/  ELECT P6, URZ, PT ;  /* 0x00000000003f782f */ /* 0x000fda00038c0000 */
.L_x_4846:
[----:B------:R-:W-:Y:S05]  /*15b10*/  @!P6 BRA `(.L_x_4725) ;  /* 0x000000000078e947 */ /* 0x000fea0003800000 */
[----:B-1----:R-:W2:Y:S02]  /*15b20*/  LDL.LU R0, [R1+0x10] ;  /* 0x0000100001007983 */ /* 0x002ea40000300800 */
[----:B--2---:R-:W-:-:S04]  /*15b30*/  LOP3.LUT R0, R0, 0x2, RZ, 0xfc, !PT ;  /* 0x0000000200007812 */ /* 0x004fc800078efcff */
[----:B------:R-:W-:-:S13]  /*15b40*/  ISETP.NE.AND P0, PT, R0, 0x3, PT ;  /* 0x000000030000780c */ /* 0x000fda0003f05270 */
[----:B------:R-:W-:Y:S05]  /*15b50*/  @!P0 BRA `(.L_x_4727) ;  /* 0x0000000000048947 */ /* 0x000fea0003800000 */
[----:B------:R-:W-:Y:S01]  /*15b60*/  BPT.TRAP 0x1 ;  /* 0x000000040000795c */ /* 0x000fe20000300000 */
.L_x_4727:
[C---:B------:R-:W-:Y:S01]  /*15b70*/  IMAD R5, R23.reuse, 0x8, R4 ;  /* 0x0000000817057824 */ /* 0x040fe200078e0204 */
[----:B------:R-:W-:Y:S01]  /*15b80*/  SHF.L.U32 R0, R28, 0x1f, RZ ;  /* 0x0000001f1c007819 */ /* 0x000fe200000006ff */
[----:B------:R-:W-:-:S03]  /*15b90*/  VIADD R23, R23, 0x1 ;  /* 0x0000000117177836 */ /* 0x000fc60000000000 */
[----:B------:R-:W1:Y:S02]  /*15ba0*/  SYNCS.PHASECHK.TRANS64.TRYWAIT P1, [R5+URZ+0x30840], R0 ;  /* 0x03084000050075a7 */ /* 0x000e64000802017f */
[----:B------:R-:W-:-:S04]  /*15bb0*/  ISETP.NE.AND P2, PT, R23, 0x2, PT ;  /* 0x000000021700780c */ /* 0x000fc80003f45270 */
[----:B------:R-:W-:Y:S01]  /*15bc0*/  SEL R3, RZ, 0x1, P2 ;  /* 0x00000001ff037807 */ /* 0x000fe20001000000 */
[----:B-1----:R-:W-:Y:S08]  /*15bd0*/  @!P1 BRA `(.L_x_4728) ;  /* 0x0000003c00489947 */ /* 0x002ff00003800000 */
.L_x_4847:
[----:B------:R-:W-:Y:S02]  /*15be0*/  SEL R23, R23, RZ, P2 ;  /* 0x000000ff17177207 */ /* 0x000fe40001000000 */
[----:B------:R-:W-:Y:S01]  /*15bf0*/  LOP3.LUT R2, R28, R3, RZ, 0x3c, !PT ;  /* 0x000000031c027212 */ /* 0x000fe200078e3cff */
[----:B------:R-:W-:Y:S06]  /*15c00*/  @!P0 BRA `(.L_x_4729) ;  /* 0x0000000000048947 */ /* 0x000fec0003800000 */
[----:B------:R-:W-:Y:S01]  /*15c10*/  BPT.TRAP 0x1 ;  /* 0x000000040000795c */ /* 0x000fe20000300000 */
.L_x_4729:
[----:B------:R-:W-:Y:S01]  /*15c20*/  IMAD R23, R23, 0x8, R4 ;  /* 0x0000000817177824 */ /* 0x000fe200078e0204 */
[----:B------:R-:W-:-:S04]  /*15c30*/  SHF.L.U32 R2, R2, 0x1f, RZ ;  /* 0x0000001f02027819 */ /* 0x000fc800000006ff */
[----:B------:R-:W2:Y:S02]  /*15c40*/  SYNCS.PHASECHK.TRANS64.TRYWAIT P1, [R23+URZ+0x30840], R2 ;  /* 0x03084002170075a7 */ /* 0x000ea4000802017f */
[----:B--2---:R-:W-:Y:S05]  /*15c50*/  @!P1 BRA `(.L_x_4730) ;  /* 0x0000003c003c9947 */ /* 0x004fea0003800000 */
.L_x_4848:
[----:B------:R-:W-:Y:S05]  /*15c60*/  @!P0 BRA `(.L_x_4731) ;  /* 0x0000000000048947 */ /* 0x000fea0003800000 */
[----:B------:R-:W-:Y:S01]  /*15c70*/  BPT.TRAP 0x1 ;  /* 0x000000040000795c */ /* 0x000fe20000300000 */
.L_x_4731:
[----:B------:R-:W4:Y:S02]  /*15c80*/  SYNCS.PHASECHK.TRANS64.TRYWAIT P1, [R5+URZ+0x30860], R0 ;  /* 0x03086000050075a7 */ /* 0x000f24000802017f */
[----:B----4-:R-:W-:Y:S05]  /*15c90*/  @!P1 BRA `(.L_x_4732) ;  /* 0x0000003c00409947 */ /* 0x010fea0003800000 */
.L_x_4849:
[----:B------:R-:W-:Y:S05]  /*15ca0*/  @!P0 BRA `(.L_x_4733) ;  /* 0x0000000000048947 */ /* 0x000fea0003800000 */
[----:B------:R-:W-:Y:S01]  /*15cb0*/  BPT.TRAP 0x1 ;  /* 0x000000040000795c */ /* 0x000fe20000300000 */
.L_x_4733:
[----:B------:R0:W0:Y:S02]  /*15cc0*/  SYNCS.PHASECHK.TRANS64.TRYWAIT P0, [R23+URZ+0x30860], R2 ;  /* 0x03086002170075a7 */ /* 0x000024000800017f */
[----:B0-----:R-:W-:Y:S05]  /*15cd0*/  @!P0 NANOSLEEP.SYNCS 0x989680 ;  /* 0x009896800000895d */ /* 0x001fea0003900000 */
[----:B------:R-:W0:Y:S02]  /*15ce0*/  @!P0 SYNCS.PHASECHK.TRANS64 P0, [R23+URZ+0x30860], R2 ;  /* 0x03086002170085a7 */ /* 0x000e24000800007f */
[----:B0-----:R-:W-:Y:S05]  /*15cf0*/  @!P0 BRA `(.L_x_4733) ;  /* 0xfffffffc00f08947 */ /* 0x001fea000383ffff */
.L_x_4725:
[----:B------:R-:W-:Y:S05]  /*15d00*/  BSYNC B0 ;  /* 0x0000000000007941 */ /* 0x000fea0003800000 */
.L_x_4724:
[----:B------:R-:W-:Y:S05]  /*15d10*/  EXIT ;  /* 0x000000000000794d */ /* 0x000fea0003800000 */
.L_x_4543:
[----:B0-----:R-:W-:-:S04]  /*15d20*/  IMAD.U32 R3, RZ, RZ, UR40 ;  /* 0x00000028ff037e24 */ /* 0x001fc8000f8e00ff */
[----:B------:R0:W1:Y:S03]  /*15d30*/  SYNCS.PHASECHK.TRANS64.TRYWAIT P1, [R3+URZ+0x30800], R0 ;  /* 0x03080000030075a7 */ /* 0x000066000802017f */
[----:B-1----:R-:W-:Y:S05]  /*15d40*/  @!P1 NANOSLEEP.SYNCS 0x989680 ;  /* 0x009896800000995d */ /* 0x002fea0003900000 */
[----:B------:R-:W1:Y:S02]  /*15d50*/  @!P1 SYNCS.PHASECHK.TRANS64 P1, [R3+URZ+0x30800], R0 ;  /* 0x03080000030095a7 */ /* 0x000e64000802007f */
[----:B-1----:R-:W-:Y:S05]  /*15d60*/  @!P1 BRA `(.L_x_4543) ;  /* 0xfffffffc00ec9947 */ /* 0x002fea000383ffff */
[----:B------:R-:W-:Y:S05]  /*15d70*/  BRA `(.L_x_4734) ;  /* 0xfffffebc00407947 */ /* 0x000fea000383ffff */
.L_x_4547:
[----:B-1----:R1:W2:Y:S02]  /*15d80*/  SYNCS.PHASECHK.TRANS64.TRYWAIT P1, [R3+URZ+0x30830], R0 ;  /* 0x03083000030075a7 */ /* 0x0022a4000802017f */
[----:B--2---:R-:W-:Y:S05]  /*15d90*/  @!P1 NANOSLEEP.SYNCS 0x989680 ;  /* 0x009896800000995d */ /* 0x004fea0003900000 */
[----:B------:R-:W2:Y:S02]  /*15da0*/  @!P1 SYNCS.PHASECHK.TRANS64 P1, [R3+URZ+0x30830], R0 ;  /* 0x03083000030095a7 */ /* 0x000ea4000802007f */
[----:B--2---:R-:W-:Y:S05]  /*15db0*/  @!P1 BRA `(.L_x_4547) ;  /* 0xfffffffc00f09947 */ /* 0x004fea000383ffff */
[----:B------:R-:W-:Y:S05]  /*15dc0*/  BRA `(.L_x_4546) ;  /* 0xfffffebc005c7947 */ /* 0x000fea000383ffff */
.L_x_4564:
[----:B-1----:R-:W-:-:S04]  /*15dd0*/  IMAD.U32 R5, RZ, RZ, UR6 ;  /* 0x00000006ff057e24 */ /* 0x002fc8000f8e00ff */
[----:B------:R1:W2:Y:S03]  /*15de0*/  SYNCS.PHASECHK.TRANS64.TRYWAIT P1, [R5+URZ+0x30830], R0 ;  /* 0x03083000050075a7 */ /* 0x0002a6000802017f */
[----:B--2---:R-:W-:Y:S05]  /*15df0*/  @!P1 NANOSLEEP.SYNCS 0x989680 ;  /* 0x009896800000995d */ /* 0x004fea0003900000 */
[----:B------:R-:W2:Y:S02]  /*15e00*/  @!P1 SYNCS.PHASECHK.TRANS64 P1, [R5+URZ+0x30830], R0 ;  /* 0x03083000050095a7 */ /* 0x000ea4000802007f */
[----:B--2---:R-:W-:Y:S05]  /*15e10*/  @!P1 BRA `(.L_x_4564) ;  /* 0xfffffffc00ec9947 */ /* 0x004fea000383ffff */
[----:B------:R-:W-:Y:S05]  /*15e20*/  BRA `(.L_x_4563) ;  /* 0xfffffee800987947 */ /* 0x000fea000383ffff */
.L_x_4568:
[----:B-1----:R-:W-:-:S04]  /*15e30*/  IMAD.U32 R3, RZ, RZ, UR5 ;  /* 0x00000005ff037e24 */ /* 0x002fc8000f8e00ff */
[----:B------:R1:W2:Y:S03]  /*15e40*/  SYNCS.PHASECHK.TRANS64.TRYWAIT P1, [R3+URZ+0x30850], R0 ;  /* 0x03085000030075a7 */ /* 0x0002a6000802017f */
[----:B--2---:R-:W-:Y:S05]  /*15e50*/  @!P1 NANOSLEEP.SYNCS 0x989680 ;  /* 0x009896800000995d */ /* 0x004fea0003900000 */
[----:B------:R-:W2:Y:S02]  /*15e60*/  @!P1 SYNCS.PHASECHK.TRANS64 P1, [R3+URZ+0x30850], R0 ;  /* 0x03085000030095a7 */ /* 0x000ea4000802007f */
[----:B--2---:R-:W-:Y:S05]  /*15e70*/  @!P1 BRA `(.L_x_4568) ;  /* 0xfffffffc00ec9947 */ /* 0x004fea000383ffff */
[----:B------:R-:W-:Y:S05]  /*15e80*/  BRA `(.L_x_4567) ;  /* 0xfffffef400407947 */ /* 0x000fea000383ffff */
.L_x_4587:
[----:B-1----:R-:W-:-:S04]  /*15e90*/  IMAD.U32 R5, RZ, RZ, UR6 ;  /* 0x00000006ff057e24 */ /* 0x002fc8000f8e00ff */
[----:B------:R1:W2:Y:S03]  /*15ea0*/  SYNCS.PHASECHK.TRANS64.TRYWAIT P1, [R5+URZ+0x30830], R0 ;  /* 0x03083000050075a7 */ /* 0x0002a6000802017f */
[----:B--2---:R-:W-:Y:S05]  /*15eb0*/  @!P1 NANOSLEEP.SYNCS 0x989680 ;  /* 0x009896800000995d */ /* 0x004fea0003900000 */
[----:B------:R-:W2:Y:S02]  /*15ec0*/  @!P1 SYNCS.PHASECHK.TRANS64 P1, [R5+URZ+0x30830], R0 ;  /* 0x03083000050095a7 */ /* 0x000ea4000802007f */
[----:B--2---:R-:W-:Y:S05]  /*15ed0*/  @!P1 BRA `(.L_x_4587) ;  /* 0xfffffffc00ec9947 */ /* 0x004fea000383ffff */
[----:B------:R-:W-:Y:S05]  /*15ee0*/  BRA `(.L_x_4586) ;  /* 0xffffff1c00247947 */ /* 0x000fea000383ffff */
.L_x_4591:
[----:B-1----:R-:W-:-:S04]  /*15ef0*/  IMAD.U32 R3, RZ, RZ, UR5 ;  /* 0x00000005ff037e24 */ /* 0x002fc8000f8e00ff */
[----:B------:R1:W2:Y:S03]  /*15f00*/  SYNCS.PHASECHK.TRANS64.TRYWAIT P1, [R3+URZ+0x30850], R0 ;  /* 0x03085000030075a7 */ /* 0x0002a6000802017f */
[----:B--2---:R-:W-:Y:S05]  /*15f10*/  @!P1 NANOSLEEP.SYNCS 0x989680 ;  /* 0x009896800000995d */ /* 0x004fea0003900000 */
[----:B------:R-:W2:Y:S02]  /*15f20*/  @!P1 SYNCS.PHASECHK.TRANS64 P1, [R3+URZ+0x30850], R0 ;  /* 0x03085000030095a7 */ /* 0x000ea4000802007f */
[----:B--2---:R-:W-:Y:S05]  /*15f30*/  @!P1 BRA `(.L_x_4591) ;  /* 0xfffffffc00ec9947 */ /* 0x004fea000383ffff */
[----:B------:R-:W-:Y:S05]  /*15f40*/  BRA `(.L_x_4590) ;  /* 0xffffff2400cc7947 */ /* 0x000fea000383ffff */
.L_x_4599:
[----:B-1----:R-:W-:-:S04]  /*15f50*/  IMAD.U32 R5, RZ, RZ, UR5 ;  /* 0x00000005ff057e24 */ /* 0x002fc8000f8e00ff */
[----:B------:R1:W2:Y:S03]  /*15f60*/  SYNCS.PHASECHK.TRANS64.TRYWAIT P1, [R5+URZ+0x30830], R0 ;  /* 0x03083000050075a7 */ /* 0x0002a6000802017f */
[----:B--2---:R-:W-:Y:S05]  /*15f70*/  @!P1 NANOSLEEP.SYNCS 0x989680 ;  /* 0x009896800000995d */ /* 0x004fea0003900000 */
[----:B------:R-:W2:Y:S02]  /*15f80*/  @!P1 SYNCS.PHASECHK.TRANS64 P1, [R5+URZ+0x30830], R0 ;  /* 0x03083000050095a7 */ /* 0x000ea4000802007f */
[----:B--2---:R-:W-:Y:S05]  /*15f90*/  @!P1 BRA `(.L_x_4599) ;  /* 0xfffffffc00ec9947 */ /* 0x004fea000383ffff */
[----:B------:R-:W-:Y:S05]  /*15fa0*/  BRA `(.L_x_4598) ;  /* 0xffffff3800947947 */ /* 0x000fea000383ffff */
.L_x_4603:
[----:B-1----:R-:W-:-:S04]  /*15fb0*/  IMAD.U32 R3, RZ, RZ, UR5 ;  /* 0x00000005ff037e24 */ /* 0x002fc8000f8e00ff */
[----:B------:R1:W2:Y:S03]  /*15fc0*/  SYNCS.PHASECHK.TRANS64.TRYWAIT P1, [R3+URZ+0x30850], R0 ;  /* 0x03085000030075a7 */ /* 0x0002a6000802017f */
[----:B--2---:R-:W-:Y:S05]  /*15fd0*/  @!P1 NANOSLEEP.SYNCS 0x989680 ;  /* 0x009896800000995d */ /* 0x004fea0003900000 */
[----:B------:R-:W2:Y:S02]  /*15fe0*/  @!P1 SYNCS.PHASECHK.TRANS64 P1, [R3+URZ+0x30850], R0 ;  /* 0x03085000030095a7 */ /* 0x000ea4000802007f */
[----:B--2---:R-:W-:Y:S05]  /*15ff0*/  @!P1 BRA `(.L_x_4603) ;  /* 0xfffffffc00ec9947 */ /* 0x004fea000383ffff */
[----:B------:R-:W-:Y:S05]  /*16000*/  BRA `(.L_x_4602) ;  /* 0xffffff44003c7947 */ /* 0x000fea000383ffff */
.L_x_4618:
[----:B-1----:R-:W-:-:S04]  /*16010*/  IMAD.U32 R3, RZ, RZ, UR5 ;  /* 0x00000005ff037e24 */ /* 0x002fc8000f8e00ff */
[----:B------:R1:W2:Y:S03]  /*16020*/  SYNCS.PHASECHK.TRANS64.TRYWAIT P1, [R3+URZ+0x30850], R2 ;  /* 0x03085002030075a7 */ /* 0x0002a6000802017f */
[----:B--2---:R-:W-:Y:S05]  /*16030*/  @!P1 NANOSLEEP.SYNCS 0x989680 ;  /* 0x009896800000995d */ /* 0x004fea0003900000 */
[----:B------:R-:W2:Y:S02]  /*16040*/  @!P1 SYNCS.PHASECHK.TRANS64 P1, [R3+URZ+0x30850], R2 ;  /* 0x03085002030095a7 */ /* 0x000ea4000802007f */
[----:B--2---:R-:W-:Y:S05]  /*16050*/  @!P1 BRA `(.L_x_4618) ;  /* 0xfffffffc00ec9947 */ /* 0x004fea000383ffff */
[----:B------:R-:W-:Y:S05]  /*16060*/  BRA `(.L_x_4617) ;  /* 0xffffff7000047947 */ /* 0x000fea000383ffff */
.L_x_4669:
        /* <DEDUP_REMOVED lines=11> */
.L_x_4736:
[----:B------:R-:W-:Y:S05]  /*16120*/  BSYNC B0 ;  /* 0x0000000000007941 */ /* 0x000fea0003800000 */
.L_x_4735:
[----:B------:R-:W-:Y:S05]  /*16130*/  BRA `(.L_x_4737) ;  /* 0xffffffbc00447947 */ /* 0x000fea000383ffff */
.L_x_4672:
[----:B0-----:R0:W1:Y:S02]  /*16140*/  SYNCS.PHASECHK.TRANS64.TRYWAIT P0, [R7+URZ+0x30840], R2 ;  /* 0x03084002070075a7 */ /* 0x001064000800017f */
[----:B-1----:R-:W-:Y:S05]  /*16150*/  @!P0 NANOSLEEP.SYNCS 0x989680 ;  /* 0x009896800000895d */ /* 0x002fea0003900000 */
[----:B------:R-:W1:Y:S02]  /*16160*/  @!P0 SYNCS.PHASECHK.TRANS64 P0, [R7+URZ+0x30840], R2 ;  /* 0x03084002070085a7 */ /* 0x000e64000800007f */
[----:B-1----:R-:W-:Y:S05]  /*16170*/  @!P0 BRA `(.L_x_4672) ;  /* 0xfffffffc00f08947 */ /* 0x002fea000383ffff */
[----:B------:R-:W-:Y:S05]  /*16180*/  BRA `(.L_x_4738) ;  /* 0xffffffbc00bc7947 */ /* 0x000fea000383ffff */
.L_x_4673:
        /* <DEDUP_REMOVED lines=8> */
.L_x_4740:
[----:B------:R-:W-:Y:S05]  /*16210*/  BSYNC B0 ;  /* 0x0000000000007941 */ /* 0x000fea0003800000 */
.L_x_4739:
        /* <DEDUP_REMOVED lines=9> */
.L_x_4741:
[----:B------:R-:W-:Y:S02]  /*162b0*/  IMAD.MOV.U32 R13, RZ, RZ, R0 ;  /* 0x000000ffff0d7224 */ /* 0x000fe400078e0000 */
[----:B------:R-:W-:Y:S02]  /*162c0*/  IMAD.MOV.U32 R12, RZ, RZ, 0x1 ;  /* 0x00000001ff0c7424 */ /* 0x000fe400078e00ff */
[----:B------:R-:W-:-:S07]  /*162d0*/  IMAD.MOV.U32 R3, RZ, RZ, R14 ;  /* 0x000000ffff037224 */ /* 0x000fce00078e000e */
[----:B------:R-:W-:Y:S05]  /*162e0*/  WARPSYNC.COLLECTIVE R15, `(.L_x_4742) ;  /* 0x000000000f087348 */ /* 0x000fea0003c00000 */
[----:B------:R0:W1:Y:S02]  /*162f0*/  SHFL.IDX P6, R14, R13, R12, R11 ;  /* 0x0000000c0d0e7389 */ /* 0x00006400000c000b */
[----:B01----:R-:W-:Y:S01]  /*16300*/  ENDCOLLECTIVE ;  /* 0x000000000000791b */ /* 0x003fe20003800000 */
.L_x_4742:
        /* <DEDUP_REMOVED lines=17> */
.L_x_4743:
[----:B------:R-:W-:Y:S02]  /*16420*/  @P1 IMAD R8, R5, 0x2, R17 ;  /* 0x0000000205081824 */ /* 0x000fe400078e0211 */
[----:B------:R-:W-:Y:S02]  /*16430*/  IMAD.MOV.U32 R13, RZ, RZ, R0 ;  /* 0x000000ffff0d7224 */ /* 0x000fe400078e0000 */
[----:B------:R-:W-:Y:S02]  /*16440*/  IMAD.MOV.U32 R12, RZ, RZ, 0x2 ;  /* 0x00000002ff0c7424 */ /* 0x000fe400078e00ff */
[----:B------:R-:W-:-:S07]  /*16450*/  IMAD.MOV.U32 R3, RZ, RZ, R14 ;  /* 0x000000ffff037224 */ /* 0x000fce00078e000e */
[----:B------:R-:W-:Y:S05]  /*16460*/  WARPSYNC.COLLECTIVE R15, `(.L_x_4744) ;  /* 0x000000000f087348 */ /* 0x000fea0003c00000 */
[----:B------:R0:W1:Y:S02]  /*16470*/  SHFL.IDX P6, R14, R13, R12, R11 ;  /* 0x0000000c0d0e7389 */ /* 0x00006400000c000b */
[----:B01----:R-:W-:Y:S01]  /*16480*/  ENDCOLLECTIVE ;  /* 0x000000000000791b */ /* 0x003fe20003800000 */
.L_x_4744:
        /* <DEDUP_REMOVED lines=17> */
.L_x_4745:
[----:B------:R-:W-:Y:S02]  /*165a0*/  @P1 IMAD R8, R5, 0x2, R17 ;  /* 0x0000000205081824 */ /* 0x000fe400078e0211 */
[----:B------:R-:W-:Y:S02]  /*165b0*/  IMAD.MOV.U32 R13, RZ, RZ, R0 ;  /* 0x000000ffff0d7224 */ /* 0x000fe400078e0000 */
[----:B------:R-:W-:Y:S02]  /*165c0*/  IMAD.MOV.U32 R12, RZ, RZ, 0x3 ;  /* 0x00000003ff0c7424 */ /* 0x000fe400078e00ff */
[----:B------:R-:W-:-:S07]  /*165d0*/  IMAD.MOV.U32 R3, RZ, RZ, R14 ;  /* 0x000000ffff037224 */ /* 0x000fce00078e000e */
[----:B------:R-:W-:Y:S05]  /*165e0*/  WARPSYNC.COLLECTIVE R15, `(.L_x_4746) ;  /* 0x000000000f087348 */ /* 0x000fea0003c00000 */
[----:B------:R0:W1:Y:S02]  /*165f0*/  SHFL.IDX P6, R14, R13, R12, R11 ;  /* 0x0000000c0d0e7389 */ /* 0x00006400000c000b */
[----:B01----:R-:W-:Y:S01]  /*16600*/  ENDCOLLECTIVE ;  /* 0x000000000000791b */ /* 0x003fe20003800000 */
.L_x_4746:
        /* <DEDUP_REMOVED lines=17> */
.L_x_4747:
[----:B------:R-:W-:Y:S02]  /*16720*/  @P1 IMAD R8, R5, 0x2, R17 ;  /* 0x0000000205081824 */ /* 0x000fe400078e0211 */
[----:B------:R-:W-:Y:S02]  /*16730*/  IMAD.MOV.U32 R13, RZ, RZ, R0 ;  /* 0x000000ffff0d7224 */ /* 0x000fe400078e0000 */
[----:B------:R-:W-:Y:S02]  /*16740*/  IMAD.MOV.U32 R12, RZ, RZ, 0x4 ;  /* 0x00000004ff0c7424 */ /* 0x000fe400078e00ff */
[----:B------:R-:W-:-:S07]  /*16750*/  IMAD.MOV.U32 R3, RZ, RZ, R14 ;  /* 0x000000ffff037224 */ /* 0x000fce00078e000e */
[----:B------:R-:W-:Y:S05]  /*16760*/  WARPSYNC.COLLECTIVE R15, `(.L_x_4748) ;  /* 0x000000000f087348 */ /* 0x000fea0003c00000 */
[----:B------:R0:W1:Y:S02]  /*16770*/  SHFL.IDX P6, R14, R13, R12, R11 ;  /* 0x0000000c0d0e7389 */ /* 0x00006400000c000b */
[----:B01----:R-:W-:Y:S01]  /*16780*/  ENDCOLLECTIVE ;  /* 0x000000000000791b */ /* 0x003fe20003800000 */
.L_x_4748:
        /* <DEDUP_REMOVED lines=17> */
.L_x_4749:
[----:B------:R-:W-:Y:S02]  /*168a0*/  @P1 IMAD R8, R5, 0x2, R17 ;  /* 0x0000000205081824 */ /* 0x000fe400078e0211 */
[----:B------:R-:W-:Y:S02]  /*168b0*/  IMAD.MOV.U32 R13, RZ, RZ, R0 ;  /* 0x000000ffff0d7224 */ /* 0x000fe400078e0000 */
[----:B------:R-:W-:Y:S02]  /*168c0*/  IMAD.MOV.U32 R12, RZ, RZ, 0x5 ;  /* 0x00000005ff0c7424 */ /* 0x000fe400078e00ff */
[----:B------:R-:W-:-:S07]  /*168d0*/  IMAD.MOV.U32 R3, RZ, RZ, R14 ;  /* 0x000000ffff037224 */ /* 0x000fce00078e000e */
[----:B------:R-:W-:Y:S05]  /*168e0*/  WARPSYNC.COLLECTIVE R15, `(.L_x_4750) ;  /* 0x000000000f087348 */ /* 0x000fea0003c00000 */
[----:B------:R0:W1:Y:S02]  /*168f0*/  SHFL.IDX P6, R14, R13, R12, R11 ;  /* 0x0000000c0d0e7389 */ /* 0x00006400000c000b */
[----:B01----:R-:W-:Y:S01]  /*16900*/  ENDCOLLECTIVE ;  /* 0x000000000000791b */ /* 0x003fe20003800000 */
.L_x_4750:
        /* <DEDUP_REMOVED lines=10> */
.L_x_4751:
        /* <DEDUP_REMOVED lines=8> */
.L_x_4678:
        /* <DEDUP_REMOVED lines=9> */
.L_x_4753:
[C---:B------:R-:W-:Y:S01]  /*16ac0*/  VIADD R6, R25.reuse, 0x10 ;  /* 0x0000001019067836 */ /* 0x040fe20000000000 */
[----:B------:R-:W-:Y:S01]  /*16ad0*/  ISETP.GE.AND P1, PT, R25, R29, PT ;  /* 0x0000001d1900720c */ /* 0x000fe20003f26270 */
[----:B------:R-:W-:Y:S02]  /*16ae0*/  IMAD.MOV.U32 R13, RZ, RZ, R0 ;  /* 0x000000ffff0d7224 */ /* 0x000fe400078e0000 */
[----:B------:R-:W-:-:S10]  /*16af0*/  IMAD.MOV.U32 R2, RZ, RZ, R14 ;  /* 0x000000ffff027224 */ /* 0x000fd400078e000e */
[----:B------:R-:W-:Y:S05]  /*16b00*/  WARPSYNC.COLLECTIVE R15, `(.L_x_4754) ;  /* 0x000000000f087348 */ /* 0x000fea0003c00000 */
[----:B------:R0:W1:Y:S02]  /*16b10*/  SHFL.IDX P6, R14, R13, R12, R11 ;  /* 0x0000000c0d0e7389 */ /* 0x00006400000c000b */
[----:B01----:R-:W-:Y:S01]  /*16b20*/  ENDCOLLECTIVE ;  /* 0x000000000000791b */ /* 0x003fe20003800000 */
.L_x_4754:
[----:B------:R-:W-:Y:S02]  /*16b30*/  IMAD.MOV.U32 R13, RZ, RZ, R4 ;  /* 0x000000ffff0d7224 */ /* 0x000fe400078e0004 */
[----:B------:R-:W-:Y:S02]  /*16b40*/  IMAD.MOV.U32 R12, RZ, RZ, 0x1 ;  /* 0x00000001ff0c7424 */ /* 0x000fe400078e00ff */
[----:B------:R-:W-:-:S07]  /*16b50*/  IMAD.MOV.U32 R3, RZ, RZ, R14 ;  /* 0x000000ffff037224 */ /* 0x000fce00078e000e */
[----:B------:R-:W-:Y:S05]  /*16b60*/  WARPSYNC.COLLECTIVE R15, `(.L_x_4755) ;  /* 0x000000000f087348 */ /* 0x000fea0003c00000 */
[----:B------:R0:W1:Y:S02]  /*16b70*/  SHFL.IDX P6, R14, R13, R12, R11 ;  /* 0x0000000c0d0e7389 */ /* 0x00006400000c000b */
[----:B01----:R-:W-:Y:S01]  /*16b80*/  ENDCOLLECTIVE ;  /* 0x000000000000791b */ /* 0x003fe20003800000 */
.L_x_4755:
[----:B------:R-:W-:-:S05]  /*16b90*/  @!P1 LEA R5, P4, R32, R3, 0x1 ;  /* 0x0000000320059211 */ /* 0x000fca00078808ff */
[----:B------:R-:W-:Y:S02]  /*16ba0*/  @!P1 IMAD.X R3, RZ, RZ, R2, P4 ;  /* 0x000000ffff039224 */ /* 0x000fe400020e0602 */
[----:B------:R-:W-:Y:S02]  /*16bb0*/  @!P1 IMAD.MOV.U32 R2, RZ, RZ, R5 ;  /* 0x000000ffff029224 */ /* 0x000fe400078e0005 */
[----:B------:R-:W-:-:S03]  /*16bc0*/  IMAD.MOV.U32 R13, RZ, RZ, R0 ;  /* 0x000000ffff0d7224 */ /* 0x000fc600078e0000 */
[----:B------:R-:W-:Y:S01]  /*16bd0*/  @!PT LDS RZ, [RZ] ;  /* 0x00000000fffff984 */ /* 0x000fe20000000800 */
[----:B------:R-:W-:Y:S01]  /*16be0*/  @!PT LDS RZ, [RZ] ;  /* 0x00000000fffff984 */ /* 0x000fe20000000800 */
[----:B------:R-:W-:Y:S01]  /*16bf0*/  @!PT LDS RZ, [RZ] ;  /* 0x00000000fffff984 */ /* 0x000fe20000000800 */
        /* <DEDUP_REMOVED lines=8> */
.L_x_4756:
[----:B------:R-:W-:Y:S02]  /*16c80*/  IMAD.MOV.U32 R13, RZ, RZ, R4 ;  /* 0x000000ffff0d7224 */ /* 0x000fe400078e0004 */
[----:B------:R-:W-:Y:S02]  /*16c90*/  IMAD.MOV.U32 R12, RZ, RZ, 0x2 ;  /* 0x00000002ff0c7424 */ /* 0x000fe400078e00ff */
[----:B------:R-:W-:-:S07]  /*16ca0*/  IMAD.MOV.U32 R3, RZ, RZ, R14 ;  /* 0x000000ffff037224 */ /* 0x000fce00078e000e */
[----:B------:R-:W-:Y:S05]  /*16cb0*/  WARPSYNC.COLLECTIVE R15, `(.L_x_4757) ;  /* 0x000000000f087348 */ /* 0x000fea0003c00000 */
[----:B------:R0:W1:Y:S02]  /*16cc0*/  SHFL.IDX P6, R14, R13, R12, R11 ;  /* 0x0000000c0d0e7389 */ /* 0x00006400000c000b */
[----:B01----:R-:W-:Y:S01]  /*16cd0*/  ENDCOLLECTIVE ;  /* 0x000000000000791b */ /* 0x003fe20003800000 */
.L_x_4757:
        /* <DEDUP_REMOVED lines=17> */
.L_x_4758:
[----:B------:R-:W-:Y:S02]  /*16df0*/  IMAD.MOV.U32 R13, RZ, RZ, R4 ;  /* 0x000000ffff0d7224 */ /* 0x000fe400078e0004 */
[----:B------:R-:W-:Y:S02]  /*16e00*/  IMAD.MOV.U32 R12, RZ, RZ, 0x3 ;  /* 0x00000003ff0c7424 */ /* 0x000fe400078e00ff */
[----:B------:R-:W-:-:S07]  /*16e10*/  IMAD.MOV.U32 R3, RZ, RZ, R14 ;  /* 0x000000ffff037224 */ /* 0x000fce00078e000e */
[----:B------:R-:W-:Y:S05]  /*16e20*/  WARPSYNC.COLLECTIVE R15, `(.L_x_4759) ;  /* 0x000000000f087348 */ /* 0x000fea0003c00000 */
[----:B------:R0:W1:Y:S02]  /*16e30*/  SHFL.IDX P6, R14, R13, R12, R11 ;  /* 0x0000000c0d0e7389 */ /* 0x00006400000c000b */
[----:B01----:R-:W-:Y:S01]  /*16e40*/  ENDCOLLECTIVE ;  /* 0x000000000000791b */ /* 0x003fe20003800000 */
.L_x_4759:
        /* <DEDUP_REMOVED lines=17> */
.L_x_4760:
[----:B------:R-:W-:Y:S02]  /*16f60*/  IMAD.MOV.U32 R13, RZ, RZ, R4 ;  /* 0x000000ffff0d7224 */ /* 0x000fe400078e0004 */
[----:B------:R-:W-:Y:S02]  /*16f70*/  IMAD.MOV.U32 R12, RZ, RZ, 0x4 ;  /* 0x00000004ff0c7424 */ /* 0x000fe400078e00ff */
[----:B------:R-:W-:-:S07]  /*16f80*/  IMAD.MOV.U32 R3, RZ, RZ, R14 ;  /* 0x000000ffff037224 */ /* 0x000fce00078e000e */
[----:B------:R-:W-:Y:S05]  /*16f90*/  WARPSYNC.COLLECTIVE R15, `(.L_x_4761) ;  /* 0x000000000f087348 */ /* 0x000fea0003c00000 */
[----:B------:R0:W1:Y:S02]  /*16fa0*/  SHFL.IDX P6, R14, R13, R12, R11 ;  /* 0x0000000c0d0e7389 */ /* 0x00006400000c000b */
[----:B01----:R-:W-:Y:S01]  /*16fb0*/  ENDCOLLECTIVE ;  /* 0x000000000000791b */ /* 0x003fe20003800000 */
.L_x_4761:
        /* <DEDUP_REMOVED lines=17> */
.L_x_4762:
[----:B------:R-:W-:Y:S02]  /*170d0*/  IMAD.MOV.U32 R13, RZ, RZ, R4 ;  /* 0x000000ffff0d7224 */ /* 0x000fe400078e0004 */
[----:B------:R-:W-:Y:S02]  /*170e0*/  IMAD.MOV.U32 R12, RZ, RZ, 0x5 ;  /* 0x00000005ff0c7424 */ /* 0x000fe400078e00ff */
[----:B------:R-:W-:-:S07]  /*170f0*/  IMAD.MOV.U32 R3, RZ, RZ, R14 ;  /* 0x000000ffff037224 */ /* 0x000fce00078e000e */
[----:B------:R-:W-:Y:S05]  /*17100*/  WARPSYNC.COLLECTIVE R15, `(.L_x_4763) ;  /* 0x000000000f087348 */ /* 0x000fea0003c00000 */
[----:B------:R0:W1:Y:S02]  /*17110*/  SHFL.IDX P6, R14, R13, R12, R11 ;  /* 0x0000000c0d0e7389 */ /* 0x00006400000c000b */
[----:B01----:R-:W-:Y:S01]  /*17120*/  ENDCOLLECTIVE ;  /* 0x000000000000791b */ /* 0x003fe20003800000 */
.L_x_4763:
        /* <DEDUP_REMOVED lines=17> */
.L_x_4764:
[----:B------:R-:W-:Y:S02]  /*17240*/  IMAD.MOV.U32 R13, RZ, RZ, R4 ;  /* 0x000000ffff0d7224 */ /* 0x000fe400078e0004 */
[----:B------:R-:W-:Y:S02]  /*17250*/  IMAD.MOV.U32 R12, RZ, RZ, 0x6 ;  /* 0x00000006ff0c7424 */ /* 0x000fe400078e00ff */
[----:B------:R-:W-:-:S07]  /*17260*/  IMAD.MOV.U32 R3, RZ, RZ, R14 ;  /* 0x000000ffff037224 */ /* 0x000fce00078e000e */
[----:B------:R-:W-:Y:S05]  /*17270*/  WARPSYNC.COLLECTIVE R15, `(.L_x_4765) ;  /* 0x000000000f087348 */ /* 0x000fea0003c00000 */
[----:B------:R0:W1:Y:S02]  /*17280*/  SHFL.IDX P6, R14, R13, R12, R11 ;  /* 0x0000000c0d0e7389 */ /* 0x00006400000c000b */
[----:B01----:R-:W-:Y:S01]  /*17290*/  ENDCOLLECTIVE ;  /* 0x000000000000791b */ /* 0x003fe20003800000 */
.L_x_4765:
        /* <DEDUP_REMOVED lines=17> */
.L_x_4766:
[----:B------:R-:W-:Y:S02]  /*173b0*/  IMAD.MOV.U32 R13, RZ, RZ, R4 ;  /* 0x000000ffff0d7224 */ /* 0x000fe400078e0004 */
[----:B------:R-:W-:Y:S02]  /*173c0*/  IMAD.MOV.U32 R12, RZ, RZ, 0x7 ;  /* 0x00000007ff0c7424 */ /* 0x000fe400078e00ff */
[----:B------:R-:W-:-:S07]  /*173d0*/  IMAD.MOV.U32 R3, RZ, RZ, R14 ;  /* 0x000000ffff037224 */ /* 0x000fce00078e000e */
[----:B------:R-:W-:Y:S05]  /*173e0*/  WARPSYNC.COLLECTIVE R15, `(.L_x_4767) ;  /* 0x000000000f087348 */ /* 0x000fea0003c00000 */
[----:B------:R0:W1:Y:S02]  /*173f0*/  SHFL.IDX P6, R14, R13, R12, R11 ;  /* 0x0000000c0d0e7389 */ /* 0x00006400000c000b */
[----:B01----:R-:W-:Y:S01]  /*17400*/  ENDCOLLECTIVE ;  /* 0x000000000000791b */ /* 0x003fe20003800000 */
.L_x_4767:
[----:B------:R-:W-:-:S05]  /*17410*/  @!P1 LEA R5, P4, R32, R3, 0x1 ;  /* 0x0000000320059211 */ /* 0x000fca00078808ff */
[----:B------:R-:W-:Y:S02]  /*17420*/  @!P1 IMAD.X R6, RZ, RZ, R2, P4 ;  /* 0x000000ffff069224 */ /* 0x000fe400020e0602 */
[----:B------:R-:W-:Y:S02]  /*17430*/  @!P1 IMAD.MOV.U32 R2, RZ, RZ, R5 ;  /* 0x000000ffff029224 */ /* 0x000fe400078e0005 */
        /* <DEDUP_REMOVED lines=9> */
[----:B0-----:R-:W-:Y:S05]  /*174d0*/  WARPSYNC.COLLECTIVE R15, `(.L_x_4768) ;  /* 0x000000000f087348 */ /* 0x001fea0003c00000 */
[----:B------:R1:W2:Y:S02]  /*174e0*/  SHFL.IDX P6, R14, R13, R12, R11 ;  /* 0x0000000c0d0e7389 */ /* 0x0002a400000c000b */
[----:B012---:R-:W-:Y:S01]  /*174f0*/  ENDCOLLECTIVE ;  /* 0x000000000000791b */ /* 0x007fe20003800000 */
.L_x_4768:
[----:B------:R-:W-:Y:S05]  /*17500*/  BRA `(.L_x_4769) ;  /* 0xffffffbc00507947 */ /* 0x000fea000383ffff */
.L_x_4683:
[----:B0-----:R0:W1:Y:S02]  /*17510*/  SYNCS.PHASECHK.TRANS64.TRYWAIT P0, [R17+URZ+0x30820], R0 ;  /* 0x03082000110075a7 */ /* 0x001064000800017f */
[----:B-1----:R-:W-:Y:S05]  /*17520*/  @!P0 NANOSLEEP.SYNCS 0x989680 ;  /* 0x009896800000895d */ /* 0x002fea0003900000 */
[----:B------:R-:W1:Y:S02]  /*17530*/  @!P0 SYNCS.PHASECHK.TRANS64 P0, [R17+URZ+0x30820], R0 ;  /* 0x03082000110085a7 */ /* 0x000e64000800007f */
[----:B-1----:R-:W-:Y:S05]  /*17540*/  @!P0 BRA `(.L_x_4683) ;  /* 0xfffffffc00f08947 */ /* 0x002fea000383ffff */
[----:B------:R-:W-:Y:S05]  /*17550*/  BRA `(.L_x_4770) ;  /* 0xffffffbc00c87947 */ /* 0x000fea000383ffff */
.L_x_4688:
[----:B0-----:R0:W1:Y:S02]  /*17560*/  SYNCS.PHASECHK.TRANS64.TRYWAIT P0, [R7+URZ+0x30840], R2 ;  /* 0x03084002070075a7 */ /* 0x001064000800017f */
[----:B-1----:R-:W-:Y:S05]  /*17570*/  @!P0 NANOSLEEP.SYNCS 0x989680 ;  /* 0x009896800000895d */ /* 0x002fea0003900000 */
[----:B------:R-:W1:Y:S02]  /*17580*/  @!P0 SYNCS.PHASECHK.TRANS64 P0, [R7+URZ+0x30840], R2 ;  /* 0x03084002070085a7 */ /* 0x000e64000800007f */
[----:B-1----:R-:W-:Y:S05]  /*17590*/  @!P0 BRA `(.L_x_4688) ;  /* 0xfffffffc00f08947 */ /* 0x002fea000383ffff */
[----:B------:R-:W-:Y:S05]  /*175a0*/  BRA `(.L_x_4771) ;  /* 0xffffffc000a87947 */ /* 0x000fea000383ffff */
.L_x_4689:
        /* <DEDUP_REMOVED lines=8> */
.L_x_4773:
[----:B------:R-:W-:Y:S05]  /*17630*/  BSYNC B1 ;  /* 0x0000000000017941 */ /* 0x000fea0003800000 */
.L_x_4772:
        /* <DEDUP_REMOVED lines=12> */
.L_x_4774:
[----:B------:R-:W-:Y:S02]  /*17700*/  IMAD R5, R5, 0x2, R17 ;  /* 0x0000000205057824 */ /* 0x000fe400078e0211 */
[----:B------:R-:W-:Y:S02]  /*17710*/  IMAD.MOV.U32 R13, RZ, RZ, R6 ;  /* 0x000000ffff0d7224 */ /* 0x000fe400078e0006 */
[----:B------:R-:W-:Y:S02]  /*17720*/  IMAD.MOV.U32 R12, RZ, RZ, 0x1 ;  /* 0x00000001ff0c7424 */ /* 0x000fe400078e00ff */
[----:B------:R-:W-:-:S07]  /*17730*/  IMAD.MOV.U32 R2, RZ, RZ, R14 ;  /* 0x000000ffff027224 */ /* 0x000fce00078e000e */
[----:B------:R-:W-:Y:S05]  /*17740*/  WARPSYNC.COLLECTIVE R15, `(.L_x_4775) ;  /* 0x000000000f087348 */ /* 0x000fea0003c00000 */
[----:B------:R0:W1:Y:S02]  /*17750*/  SHFL.IDX P6, R14, R13, R12, R11 ;  /* 0x0000000c0d0e7389 */ /* 0x00006400000c000b */
[----:B01----:R-:W-:Y:S01]  /*17760*/  ENDCOLLECTIVE ;  /* 0x000000000000791b */ /* 0x003fe20003800000 */
.L_x_4775:
        /* <DEDUP_REMOVED lines=13> */
.L_x_4776:
[----:B------:R-:W-:Y:S02]  /*17840*/  IMAD.MOV.U32 R13, RZ, RZ, R6 ;  /* 0x000000ffff0d7224 */ /* 0x000fe400078e0006 */
[----:B------:R-:W-:Y:S02]  /*17850*/  IMAD.MOV.U32 R12, RZ, RZ, 0x2 ;  /* 0x00000002ff0c7424 */ /* 0x000fe400078e00ff */
[----:B------:R-:W-:-:S07]  /*17860*/  IMAD.MOV.U32 R2, RZ, RZ, R14 ;  /* 0x000000ffff027224 */ /* 0x000fce00078e000e */
[----:B------:R-:W-:Y:S05]  /*17870*/  WARPSYNC.COLLECTIVE R15, `(.L_x_4777) ;  /* 0x000000000f087348 */ /* 0x000fea0003c00000 */
[----:B------:R0:W1:Y:S02]  /*17880*/  SHFL.IDX P6, R14, R13, R12, R11 ;  /* 0x0000000c0d0e7389 */ /* 0x00006400000c000b */
[----:B01----:R-:W-:Y:S01]  /*17890*/  ENDCOLLECTIVE ;  /* 0x000000000000791b */ /* 0x003fe20003800000 */
.L_x_4777:
        /* <DEDUP_REMOVED lines=13> */
.L_x_4778:
[----:B------:R-:W-:Y:S02]  /*17970*/  IMAD.MOV.U32 R13, RZ, RZ, R6 ;  /* 0x000000ffff0d7224 */ /* 0x000fe400078e0006 */
[----:B------:R-:W-:Y:S02]  /*17980*/  IMAD.MOV.U32 R12, RZ, RZ, 0x3 ;  /* 0x00000003ff0c7424 */ /* 0x000fe400078e00ff */
[----:B------:R-:W-:-:S07]  /*17990*/  IMAD.MOV.U32 R2, RZ, RZ, R14 ;  /* 0x000000ffff027224 */ /* 0x000fce00078e000e */
[----:B------:R-:W-:Y:S05]  /*179a0*/  WARPSYNC.COLLECTIVE R15, `(.L_x_4779) ;  /* 0x000000000f087348 */ /* 0x000fea0003c00000 */
[----:B------:R0:W1:Y:S02]  /*179b0*/  SHFL.IDX P6, R14, R13, R12, R11 ;  /* 0x0000000c0d0e7389 */ /* 0x00006400000c000b */
[----:B01----:R-:W-:Y:S01]  /*179c0*/  ENDCOLLECTIVE ;  /* 0x000000000000791b */ /* 0x003fe20003800000 */
.L_x_4779:
        /* <DEDUP_REMOVED lines=13> */
.L_x_4780:
[----:B------:R-:W-:Y:S02]  /*17aa0*/  IMAD.MOV.U32 R13, RZ, RZ, R6 ;  /* 0x000000ffff0d7224 */ /* 0x000fe400078e0006 */
[----:B------:R-:W-:Y:S02]  /*17ab0*/  IMAD.MOV.U32 R12, RZ, RZ, 0x4 ;  /* 0x00000004ff0c7424 */ /* 0x000fe400078e00ff */
[----:B------:R-:W-:-:S07]  /*17ac0*/  IMAD.MOV.U32 R2, RZ, RZ, R14 ;  /* 0x000000ffff027224 */ /* 0x000fce00078e000e */
[----:B------:R-:W-:Y:S05]  /*17ad0*/  WARPSYNC.COLLECTIVE R15, `(.L_x_4781) ;  /* 0x000000000f087348 */ /* 0x000fea0003c00000 */
[----:B------:R0:W1:Y:S02]  /*17ae0*/  SHFL.IDX P6, R14, R13, R12, R11 ;  /* 0x0000000c0d0e7389 */ /* 0x00006400000c000b */
[----:B01----:R-:W-:Y:S01]  /*17af0*/  ENDCOLLECTIVE ;  /* 0x000000000000791b */ /* 0x003fe20003800000 */
.L_x_4781:
        /* <DEDUP_REMOVED lines=13> */
.L_x_4782:
[----:B------:R-:W-:Y:S02]  /*17bd0*/  IMAD.MOV.U32 R13, RZ, RZ, R6 ;  /* 0x000000ffff0d7224 */ /* 0x000fe400078e0006 */
[----:B------:R-:W-:Y:S02]  /*17be0*/  IMAD.MOV.U32 R12, RZ, RZ, 0x5 ;  /* 0x00000005ff0c7424 */ /* 0x000fe400078e00ff */
[----:B------:R-:W-:-:S07]  /*17bf0*/  IMAD.MOV.U32 R2, RZ, RZ, R14 ;  /* 0x000000ffff027224 */ /* 0x000fce00078e000e */
[----:B------:R-:W-:Y:S05]  /*17c00*/  WARPSYNC.COLLECTIVE R15, `(.L_x_4783) ;  /* 0x000000000f087348 */ /* 0x000fea0003c00000 */
[----:B------:R0:W1:Y:S02]  /*17c10*/  SHFL.IDX P6, R14, R13, R12, R11 ;  /* 0x0000000c0d0e7389 */ /* 0x00006400000c000b */
[----:B01----:R-:W-:Y:S01]  /*17c20*/  ENDCOLLECTIVE ;  /* 0x000000000000791b */ /* 0x003fe20003800000 */
.L_x_4783:
[----:B------:R-:W-:-:S05]  /*17c30*/  IADD3 R2, P0, R2, R4, RZ ;  /* 0x0000000402027210 */ /* 0x000fca0007f1e0ff */
[----:B------:R-:W-:-:S05]  /*17c40*/  IMAD.X R3, RZ, RZ, R35, P0 ;  /* 0x000000ffff037224 */ /* 0x000fca00000e0623 */
[----:B------:R-:W-:Y:S01]  /*17c50*/  @!PT LDS RZ, [RZ] ;  /* 0x00000000fffff984 */ /* 0x000fe20000000800 */
[----:B------:R-:W-:Y:S01]  /*17c60*/  @!PT LDS RZ, [RZ] ;  /* 0x00000000fffff984 */ /* 0x000fe20000000800 */
[----:B------:R-:W-:Y:S01]  /*17c70*/  @!PT LDS RZ, [RZ] ;  /* 0x00000000fffff984 */ /* 0x000fe20000000800 */
[----:B------:R0:W-:Y:S01]  /*17c80*/  LDGSTS.E.BYPASS.LTC128B.128 [R5+0x20400], desc[UR36][R2.64], !P1 ;  /* 0x2040000002057fae */ /* 0x0001e2000c901d64 */
[----:B------:R-:W-:Y:S01]  /*17c90*/  IMAD.MOV.U32 R13, RZ, RZ, R8 ;  /* 0x000000ffff0d7224 */ /* 0x000fe200078e0008 */
[----:B------:R-:W-:Y:S02]  /*17ca0*/  LOP3.LUT P1, RZ, R16, 0x200000, RZ, 0xc0, !PT ;  /* 0x0020000010ff7812 */ /* 0x000fe4000782c0ff */
[----:B------:R0:W-:Y:S04]  /*17cb0*/  LDGSTS.E.BYPASS.LTC128B.128 [R5+0x23400], desc[UR36][R2.64+0x80], !P5 ;  /* 0x2340008002057fae */ /* 0x0001e8000e901d64 */
[----:B------:R0:W-:Y:S01]  /*17cc0*/  LDGSTS.E.BYPASS.LTC128B.128 [R5+0x26400], desc[UR36][R2.64+0x100], !P4 ;  /* 0x2640010002057fae */ /* 0x0001e2000e101d64 */
[----:B------:R-:W-:-:S07]  /*17cd0*/  IMAD.MOV.U32 R35, RZ, RZ, R14 ;  /* 0x000000ffff237224 */ /* 0x000fce00078e000e */
[----:B0-----:R-:W-:Y:S05]  /*17ce0*/  WARPSYNC.COLLECTIVE R15, `(.L_x_4784) ;  /* 0x000000000f087348 */ /* 0x001fea0003c00000 */
[----:B------:R1:W2:Y:S02]  /*17cf0*/  SHFL.IDX P6, R14, R13, R12, R11 ;  /* 0x0000000c0d0e7389 */ /* 0x0002a400000c000b */
[----:B012---:R-:W-:Y:S01]  /*17d00*/  ENDCOLLECTIVE ;  /* 0x000000000000791b */ /* 0x007fe20003800000 */
.L_x_4784:
[----:B------:R-:W-:Y:S01]  /*17d10*/  IMAD.MOV.U32 R2, RZ, RZ, R14 ;  /* 0x000000ffff027224 */ /* 0x000fe200078e000e */
[----:B------:R-:W-:Y:S06]  /*17d20*/  BRA `(.L_x_4785) ;  /* 0xffffffbc00d07947 */ /* 0x000fec000383ffff */
.L_x_4694:
[----:B0-----:R0:W2:Y:S02]  /*17d30*/  SYNCS.PHASECHK.TRANS64.TRYWAIT P0, [R6+URZ+0x30860], R2 ;  /* 0x03086002060075a7 */ /* 0x0010a4000800017f */
[----:B--2---:R-:W-:Y:S05]  /*17d40*/  @!P0 NANOSLEEP.SYNCS 0x989680 ;  /* 0x009896800000895d */ /* 0x004fea0003900000 */
[----:B------:R-:W2:Y:S02]  /*17d50*/  @!P0 SYNCS.PHASECHK.TRANS64 P0, [R6+URZ+0x30860], R2 ;  /* 0x03086002060085a7 */ /* 0x000ea4000800007f */
[----:B--2---:R-:W-:Y:S05]  /*17d60*/  @!P0 BRA `(.L_x_4694) ;  /* 0xfffffffc00f08947 */ /* 0x004fea000383ffff */
[----:B------:R-:W-:Y:S05]  /*17d70*/  BRA `(.L_x_4786) ;  /* 0xffffffc000347947 */ /* 0x000fea000383ffff */
.L_x_4695:
        /* <DEDUP_REMOVED lines=8> */
.L_x_4788:
[----:B------:R-:W-:Y:S05]  /*17e00*/  BSYNC B1 ;  /* 0x0000000000017941 */ /* 0x000fea0003800000 */
.L_x_4787:
        /* <DEDUP_REMOVED lines=9> */
.L_x_4789:
[----:B------:R-:W-:Y:S02]  /*17ea0*/  IMAD.MOV.U32 R13, RZ, RZ, R19 ;  /* 0x000000ffff0d7224 */ /* 0x000fe400078e0013 */
[----:B------:R-:W-:Y:S02]  /*17eb0*/  IMAD.MOV.U32 R12, RZ, RZ, 0x1 ;  /* 0x00000001ff0c7424 */ /* 0x000fe400078e00ff */
[----:B------:R-:W-:-:S07]  /*17ec0*/  IMAD.MOV.U32 R2, RZ, RZ, R14 ;  /* 0x000000ffff027224 */ /* 0x000fce00078e000e */
[----:B------:R-:W-:Y:S05]  /*17ed0*/  WARPSYNC.COLLECTIVE R15, `(.L_x_4790) ;  /* 0x000000000f087348 */ /* 0x000fea0003c00000 */
[----:B------:R0:W1:Y:S02]  /*17ee0*/  SHFL.IDX P6, R14, R13, R12, R11 ;  /* 0x0000000c0d0e7389 */ /* 0x00006400000c000b */
[----:B01----:R-:W-:Y:S01]  /*17ef0*/  ENDCOLLECTIVE ;  /* 0x000000000000791b */ /* 0x003fe20003800000 */
.L_x_4790:
        /* <DEDUP_REMOVED lines=16> */
.L_x_4791:
[----:B------:R-:W-:Y:S02]  /*18000*/  IMAD.MOV.U32 R13, RZ, RZ, R19 ;  /* 0x000000ffff0d7224 */ /* 0x000fe400078e0013 */
[----:B------:R-:W-:Y:S02]  /*18010*/  IMAD.MOV.U32 R12, RZ, RZ, 0x2 ;  /* 0x00000002ff0c7424 */ /* 0x000fe400078e00ff */
[----:B------:R-:W-:-:S07]  /*18020*/  IMAD.MOV.U32 R2, RZ, RZ, R14 ;  /* 0x000000ffff027224 */ /* 0x000fce00078e000e */
[----:B------:R-:W-:Y:S05]  /*18030*/  WARPSYNC.COLLECTIVE R15, `(.L_x_4792) ;  /* 0x000000000f087348 */ /* 0x000fea0003c00000 */
[----:B------:R0:W1:Y:S02]  /*18040*/  SHFL.IDX P6, R14, R13, R12, R11 ;  /* 0x0000000c0d0e7389 */ /* 0x00006400000c000b */
[----:B01----:R-:W-:Y:S01]  /*18050*/  ENDCOLLECTIVE ;  /* 0x000000000000791b */ /* 0x003fe20003800000 */
.L_x_4792:
        /* <DEDUP_REMOVED lines=16> */
.L_x_4793:
[----:B------:R-:W-:Y:S02]  /*18160*/  IMAD.MOV.U32 R13, RZ, RZ, R19 ;  /* 0x000000ffff0d7224 */ /* 0x000fe400078e0013 */
[----:B------:R-:W-:Y:S02]  /*18170*/  IMAD.MOV.U32 R12, RZ, RZ, 0x3 ;  /* 0x00000003ff0c7424 */ /* 0x000fe400078e00ff */
[----:B------:R-:W-:-:S07]  /*18180*/  IMAD.MOV.U32 R2, RZ, RZ, R14 ;  /* 0x000000ffff027224 */ /* 0x000fce00078e000e */
[----:B------:R-:W-:Y:S05]  /*18190*/  WARPSYNC.COLLECTIVE R15, `(.L_x_4794) ;  /* 0x000000000f087348 */ /* 0x000fea0003c00000 */
[----:B------:R0:W1:Y:S02]  /*181a0*/  SHFL.IDX P6, R14, R13, R12, R11 ;  /* 0x0000000c0d0e7389 */ /* 0x00006400000c000b */
[----:B01----:R-:W-:Y:S01]  /*181b0*/  ENDCOLLECTIVE ;  /* 0x000000000000791b */ /* 0x003fe20003800000 */
.L_x_4794:
        /* <DEDUP_REMOVED lines=16> */
.L_x_4795:
[----:B------:R-:W-:Y:S02]  /*182c0*/  IMAD.MOV.U32 R13, RZ, RZ, R19 ;  /* 0x000000ffff0d7224 */ /* 0x000fe400078e0013 */
[----:B------:R-:W-:Y:S02]  /*182d0*/  IMAD.MOV.U32 R12, RZ, RZ, 0x4 ;  /* 0x00000004ff0c7424 */ /* 0x000fe400078e00ff */
[----:B------:R-:W-:-:S07]  /*182e0*/  IMAD.MOV.U32 R2, RZ, RZ, R14 ;  /* 0x000000ffff027224 */ /* 0x000fce00078e000e */
[----:B------:R-:W-:Y:S05]  /*182f0*/  WARPSYNC.COLLECTIVE R15, `(.L_x_4796) ;  /* 0x000000000f087348 */ /* 0x000fea0003c00000 */
[----:B------:R0:W1:Y:S02]  /*18300*/  SHFL.IDX P6, R14, R13, R12, R11 ;  /* 0x0000000c0d0e7389 */ /* 0x00006400000c000b */
[----:B01----:R-:W-:Y:S01]  /*18310*/  ENDCOLLECTIVE ;  /* 0x000000000000791b */ /* 0x003fe20003800000 */
.L_x_4796:
        /* <DEDUP_REMOVED lines=16> */
.L_x_4797:
[----:B------:R-:W-:Y:S02]  /*18420*/  IMAD.MOV.U32 R13, RZ, RZ, R19 ;  /* 0x000000ffff0d7224 */ /* 0x000fe400078e0013 */
[----:B------:R-:W-:Y:S02]  /*18430*/  IMAD.MOV.U32 R12, RZ, RZ, 0x5 ;  /* 0x00000005ff0c7424 */ /* 0x000fe400078e00ff */
[----:B------:R-:W-:-:S07]  /*18440*/  IMAD.MOV.U32 R2, RZ, RZ, R14 ;  /* 0x000000ffff027224 */ /* 0x000fce00078e000e */
[----:B------:R-:W-:Y:S05]  /*18450*/  WARPSYNC.COLLECTIVE R15, `(.L_x_4798) ;  /* 0x000000000f087348 */ /* 0x000fea0003c00000 */
[----:B------:R0:W1:Y:S02]  /*18460*/  SHFL.IDX P6, R14, R13, R12, R11 ;  /* 0x0000000c0d0e7389 */ /* 0x00006400000c000b */
[----:B01----:R-:W-:Y:S01]  /*18470*/  ENDCOLLECTIVE ;  /* 0x000000000000791b */ /* 0x003fe20003800000 */
.L_x_4798:
        /* <DEDUP_REMOVED lines=13> */
.L_x_4799:
[----:B------:R-:W-:Y:S01]  /*18550*/  @!PT LDS RZ, [RZ] ;  /* 0x00000000fffff984 */ /* 0x000fe20000000800 */
[----:B------:R-:W-:Y:S01]  /*18560*/  @!PT LDS RZ, [RZ] ;  /* 0x00000000fffff984 */ /* 0x000fe20000000800 */
[----:B------:R-:W-:Y:S01]  /*18570*/  @!PT LDS RZ, [RZ] ;  /* 0x00000000fffff984 */ /* 0x000fe20000000800 */
[----:B------:R-:W-:Y:S01]  /*18580*/  LDGSTS.E.BYPASS.LTC128B.128 [R5+0x5400], desc[UR36][R2.64+0x80], !P0 ;  /* 0x0540008002057fae */ /* 0x000fe2000c101d64 */
[----:B------:R-:W-:-:S13]  /*18590*/  ISETP.LT.OR P0, PT, R7, 0x41, P1 ;  /* 0x000000410700780c */ /* 0x000fda0000f01670 */
[----:B------:R0:W-:Y:S02]  /*185a0*/  LDGSTS.E.BYPASS.LTC128B.128 [R5+0x8400], desc[UR36][R2.64+0x100], !P0 ;  /* 0x0840010002057fae */ /* 0x0001e4000c101d64 */
[----:B0-----:R-:W-:Y:S01]  /*185b0*/  IMAD.MOV.U32 R2, RZ, RZ, R14 ;  /* 0x000000ffff027224 */ /* 0x001fe200078e000e */
[----:B------:R-:W-:Y:S06]  /*185c0*/  BRA `(.L_x_4800) ;  /* 0xffffffbc00207947 */ /* 0x000fec000383ffff */
.L_x_4703:
[----:B0-----:R0:W1:Y:S02]  /*185d0*/  SYNCS.PHASECHK.TRANS64.TRYWAIT P0, [R0+URZ+0x30860], R3 ;  /* 0x03086003000075a7 */ /* 0x001064000800017f */
[----:B-1----:R-:W-:Y:S05]  /*185e0*/  @!P0 NANOSLEEP.SYNCS 0x989680 ;  /* 0x009896800000895d */ /* 0x002fea0003900000 */
[----:B------:R-:W1:Y:S02]  /*185f0*/  @!P0 SYNCS.PHASECHK.TRANS64 P0, [R0+URZ+0x30860], R3 ;  /* 0x03086003000085a7 */ /* 0x000e64000800007f */
[----:B-1----:R-:W-:Y:S05]  /*18600*/  @!P0 BRA `(.L_x_4703) ;  /* 0xfffffffc00f08947 */ /* 0x002fea000383ffff */
[----:B------:R-:W-:Y:S05]  /*18610*/  BRA `(.L_x_4801) ;  /* 0xffffffc0004c7947 */ /* 0x000fea000383ffff */
.L_x_4704:
        /* <DEDUP_REMOVED lines=8> */
.L_x_4803:
[----:B------:R-:W-:Y:S05]  /*186a0*/  BSYNC B0 ;  /* 0x0000000000007941 */ /* 0x000fea0003800000 */
.L_x_4802:
        /* <DEDUP_REMOVED lines=9> */
.L_x_4804:
        /* <DEDUP_REMOVED lines=14> */
.L_x_4805:
        /* <DEDUP_REMOVED lines=8> */
[----:B------:R-:W-:Y:S01]  /*188a0*/  ISETP.LT.OR P3, PT, R6, 0x11, P2 ;  /* 0x000000110600780c */ /* 0x000fe20001761670 */
[----:B------:R-:W-:-:S12]  /*188b0*/  IMAD.MOV.U32 R7, RZ, RZ, R14 ;  /* 0x000000ffff077224 */ /* 0x000fd800078e000e */
[----:B0-----:R-:W-:Y:S05]  /*188c0*/  WARPSYNC.COLLECTIVE R15, `(.L_x_4806) ;  /* 0x000000000f087348 */ /* 0x001fea0003c00000 */
[----:B------:R1:W2:Y:S02]  /*188d0*/  SHFL.IDX P6, R14, R13, R12, R11 ;  /* 0x0000000c0d0e7389 */ /* 0x0002a400000c000b */
[----:B012---:R-:W-:Y:S01]  /*188e0*/  ENDCOLLECTIVE ;  /* 0x000000000000791b */ /* 0x007fe20003800000 */
.L_x_4806:
[----:B------:R-:W-:Y:S02]  /*188f0*/  IMAD.MOV.U32 R13, RZ, RZ, R19 ;  /* 0x000000ffff0d7224 */ /* 0x000fe400078e0013 */
[----:B------:R-:W-:Y:S01]  /*18900*/  IMAD.MOV.U32 R12, RZ, RZ, 0x2 ;  /* 0x00000002ff0c7424 */ /* 0x000fe200078e00ff */
[----:B------:R-:W-:-:S13]  /*18910*/  IADD3 R2, P4, R14, R5, RZ ;  /* 0x000000050e027210 */ /* 0x000fda0007f9e0ff */
[----:B------:R-:W-:Y:S05]  /*18920*/  WARPSYNC.COLLECTIVE R15, `(.L_x_4807) ;  /* 0x000000000f087348 */ /* 0x000fea0003c00000 */
[----:B------:R0:W1:Y:S02]  /*18930*/  SHFL.IDX P6, R14, R13, R12, R11 ;  /* 0x0000000c0d0e7389 */ /* 0x00006400000c000b */
[----:B01----:R-:W-:Y:S01]  /*18940*/  ENDCOLLECTIVE ;  /* 0x000000000000791b */ /* 0x003fe20003800000 */
.L_x_4807:
        /* <DEDUP_REMOVED lines=15> */
.L_x_4808:
[----:B------:R-:W-:Y:S02]  /*18a40*/  IMAD.MOV.U32 R13, RZ, RZ, R19 ;  /* 0x000000ffff0d7224 */ /* 0x000fe400078e0013 */
[----:B------:R-:W-:Y:S01]  /*18a50*/  IMAD.MOV.U32 R12, RZ, RZ, 0x3 ;  /* 0x00000003ff0c7424 */ /* 0x000fe200078e00ff */
[----:B------:R-:W-:-:S13]  /*18a60*/  IADD3 R2, P4, R14, R5, RZ ;  /* 0x000000050e027210 */ /* 0x000fda0007f9e0ff */
[----:B------:R-:W-:Y:S05]  /*18a70*/  WARPSYNC.COLLECTIVE R15, `(.L_x_4809) ;  /* 0x000000000f087348 */ /* 0x000fea0003c00000 */
[----:B------:R0:W1:Y:S02]  /*18a80*/  SHFL.IDX P6, R14, R13, R12, R11 ;  /* 0x0000000c0d0e7389 */ /* 0x00006400000c000b */
[----:B01----:R-:W-:Y:S01]  /*18a90*/  ENDCOLLECTIVE ;  /* 0x000000000000791b */ /* 0x003fe20003800000 */
.L_x_4809:
        /* <DEDUP_REMOVED lines=15> */
.L_x_4810:
[----:B------:R-:W-:Y:S02]  /*18b90*/  IMAD.MOV.U32 R13, RZ, RZ, R19 ;  /* 0x000000ffff0d7224 */ /* 0x000fe400078e0013 */
[----:B------:R-:W-:Y:S01]  /*18ba0*/  IMAD.MOV.U32 R12, RZ, RZ, 0x4 ;  /* 0x00000004ff0c7424 */ /* 0x000fe200078e00ff */
[----:B------:R-:W-:-:S13]  /*18bb0*/  IADD3 R2, P4, R14, R5, RZ ;  /* 0x000000050e027210 */ /* 0x000fda0007f9e0ff */
[----:B------:R-:W-:Y:S05]  /*18bc0*/  WARPSYNC.COLLECTIVE R15, `(.L_x_4811) ;  /* 0x000000000f087348 */ /* 0x000fea0003c00000 */
[----:B------:R0:W1:Y:S02]  /*18bd0*/  SHFL.IDX P6, R14, R13, R12, R11 ;  /* 0x0000000c0d0e7389 */ /* 0x00006400000c000b */
[----:B01----:R-:W-:Y:S01]  /*18be0*/  ENDCOLLECTIVE ;  /* 0x000000000000791b */ /* 0x003fe20003800000 */
.L_x_4811:
        /* <DEDUP_REMOVED lines=15> */
.L_x_4812:
[----:B------:R-:W-:Y:S02]  /*18ce0*/  IMAD.MOV.U32 R13, RZ, RZ, R19 ;  /* 0x000000ffff0d7224 */ /* 0x000fe400078e0013 */
[----:B------:R-:W-:Y:S01]  /*18cf0*/  IMAD.MOV.U32 R12, RZ, RZ, 0x5 ;  /* 0x00000005ff0c7424 */ /* 0x000fe200078e00ff */
[----:B------:R-:W-:-:S13]  /*18d00*/  IADD3 R2, P4, R14, R5, RZ ;  /* 0x000000050e027210 */ /* 0x000fda0007f9e0ff */
[----:B------:R-:W-:Y:S05]  /*18d10*/  WARPSYNC.COLLECTIVE R15, `(.L_x_4813) ;  /* 0x000000000f087348 */ /* 0x000fea0003c00000 */
[----:B------:R0:W1:Y:S02]  /*18d20*/  SHFL.IDX P6, R14, R13, R12, R11 ;  /* 0x0000000c0d0e7389 */ /* 0x00006400000c000b */
[----:B01----:R-:W-:Y:S01]  /*18d30*/  ENDCOLLECTIVE ;  /* 0x000000000000791b */ /* 0x003fe20003800000 */
.L_x_4813:
        /* <DEDUP_REMOVED lines=14> */
.L_x_4814:
[----:B------:R-:W-:Y:S05]  /*18e20*/  BRA `(.L_x_4815) ;  /* 0xffffffbc00507947 */ /* 0x000fea000383ffff */
.L_x_4709:
        /* <DEDUP_REMOVED lines=8> */
.L_x_4817:
[----:B------:R-:W-:Y:S05]  /*18eb0*/  BSYNC B0 ;  /* 0x0000000000007941 */ /* 0x000fea0003800000 */
.L_x_4816:
        /* <DEDUP_REMOVED lines=9> */
.L_x_4818:
        /* <DEDUP_REMOVED lines=18> */
.L_x_4819:
[----:B------:R-:W-:Y:S01]  /*19070*/  IMAD.MOV.U32 R12, RZ, RZ, 0x2 ;  /* 0x00000002ff0c7424 */ /* 0x000fe200078e00ff */
[----:B------:R-:W-:-:S05]  /*19080*/  SEL R6, R14, RZ, P1 ;  /* 0x000000ff0e067207 */ /* 0x000fca0000800000 */
[----:B------:R-:W-:-:S04]  /*19090*/  IMAD.IADD R6, R5, 0x1, R6 ;  /* 0x0000000105067824 */ /* 0x000fc800078e0206 */
[----:B------:R-:W-:-:S07]  /*190a0*/  IMAD.MOV.U32 R13, RZ, RZ, R6 ;  /* 0x000000ffff0d7224 */ /* 0x000fce00078e0006 */
[----:B------:R-:W-:Y:S05]  /*190b0*/  WARPSYNC.COLLECTIVE R15, `(.L_x_4820) ;  /* 0x000000000f087348 */ /* 0x000fea0003c00000 */
[----:B------:R0:W1:Y:S02]  /*190c0*/  SHFL.UP P6, R14, R13, R12, R11 ;  /* 0x0400000c0d0e7389 */ /* 0x00006400000c000b */
[----:B01----:R-:W-:Y:S01]  /*190d0*/  ENDCOLLECTIVE ;  /* 0x000000000000791b */ /* 0x003fe20003800000 */
.L_x_4820:
[----:B------:R-:W-:Y:S01]  /*190e0*/  IMAD.MOV.U32 R12, RZ, RZ, 0x4 ;  /* 0x00000004ff0c7424 */ /* 0x000fe200078e00ff */
[----:B------:R-:W-:-:S05]  /*190f0*/  SEL R7, R14, RZ, P2 ;  /* 0x000000ff0e077207 */ /* 0x000fca0001000000 */
[----:B------:R-:W-:-:S04]  /*19100*/  IMAD.IADD R7, R6, 0x1, R7 ;  /* 0x0000000106077824 */ /* 0x000fc800078e0207 */
[----:B------:R-:W-:-:S07]  /*19110*/  IMAD.MOV.U32 R13, RZ, RZ, R7 ;  /* 0x000000ffff0d7224 */ /* 0x000fce00078e0007 */
[----:B------:R-:W-:Y:S05]  /*19120*/  WARPSYNC.COLLECTIVE R15, `(.L_x_4821) ;  /* 0x000000000f087348 */ /* 0x000fea0003c00000 */
[----:B------:R0:W1:Y:S02]  /*19130*/  SHFL.UP P6, R14, R13, R12, R11 ;  /* 0x0400000c0d0e7389 */ /* 0x00006400000c000b */
[----:B01----:R-:W-:Y:S01]  /*19140*/  ENDCOLLECTIVE ;  /* 0x000000000000791b */ /* 0x003fe20003800000 */
.L_x_4821:
[----:B------:R-:W-:Y:S01]  /*19150*/  IMAD.MOV.U32 R12, RZ, RZ, 0x8 ;  /* 0x00000008ff0c7424 */ /* 0x000fe200078e00ff */
[----:B------:R-:W-:-:S05]  /*19160*/  SEL R2, R14, RZ, P3 ;  /* 0x000000ff0e027207 */ /* 0x000fca0001800000 */
[----:B------:R-:W-:-:S04]  /*19170*/  IMAD.IADD R2, R7, 0x1, R2 ;  /* 0x0000000107027824 */ /* 0x000fc800078e0202 */
[----:B------:R-:W-:-:S07]  /*19180*/  IMAD.MOV.U32 R13, RZ, RZ, R2 ;  /* 0x000000ffff0d7224 */ /* 0x000fce00078e0002 */
[----:B------:R-:W-:Y:S05]  /*19190*/  WARPSYNC.COLLECTIVE R15, `(.L_x_4822) ;  /* 0x000000000f087348 */ /* 0x000fea0003c00000 */
[----:B------:R0:W1:Y:S02]  /*191a0*/  SHFL.UP P6, R14, R13, R12, R11 ;  /* 0x0400000c0d0e7389 */ /* 0x00006400000c000b */
[----:B01----:R-:W-:Y:S01]  /*191b0*/  ENDCOLLECTIVE ;  /* 0x000000000000791b */ /* 0x003fe20003800000 */
.L_x_4822:
[----:B------:R-:W-:Y:S01]  /*191c0*/  IMAD.MOV.U32 R12, RZ, RZ, 0x10 ;  /* 0x00000010ff0c7424 */ /* 0x000fe200078e00ff */
[----:B------:R-:W-:-:S05]  /*191d0*/  SEL R3, R14, RZ, P4 ;  /* 0x000000ff0e037207 */ /* 0x000fca0002000000 */
[----:B------:R-:W-:-:S04]  /*191e0*/  IMAD.IADD R3, R2, 0x1, R3 ;  /* 0x0000000102037824 */ /* 0x000fc800078e0203 */
[----:B------:R-:W-:-:S07]  /*191f0*/  IMAD.MOV.U32 R13, RZ, RZ, R3 ;  /* 0x000000ffff0d7224 */ /* 0x000fce00078e0003 */
[----:B------:R-:W-:Y:S05]  /*19200*/  WARPSYNC.COLLECTIVE R15, `(.L_x_4823) ;  /* 0x000000000f087348 */ /* 0x000fea0003c00000 */
[----:B------:R0:W1:Y:S02]  /*19210*/  SHFL.UP P6, R14, R13, R12, R11 ;  /* 0x0400000c0d0e7389 */ /* 0x00006400000c000b */
[----:B01----:R-:W-:Y:S01]  /*19220*/  ENDCOLLECTIVE ;  /* 0x000000000000791b */ /* 0x003fe20003800000 */
.L_x_4823:
        /* <DEDUP_REMOVED lines=8> */
.L_x_4824:
[----:B------:R-:W-:Y:S05]  /*192b0*/  BRA `(.L_x_4825) ;  /* 0xffffffbc00647947 */ /* 0x000fea000383ffff */
.L_x_4714:
        /* <DEDUP_REMOVED lines=8> */
.L_x_4827:
[----:B------:R-:W-:Y:S05]  /*19340*/  BSYNC B0 ;  /* 0x0000000000007941 */ /* 0x000fea0003800000 */
.L_x_4826:
        /* <DEDUP_REMOVED lines=8> */
.L_x_4828:
[----:B------:R-:W-:Y:S01]  /*193d0*/  IMAD.MOV.U32 R12, RZ, RZ, 0x4 ;  /* 0x00000004ff0c7424 */ /* 0x000fe200078e00ff */
[----:B------:R-:W-:-:S05]  /*193e0*/  SEL R2, R14, RZ, P2 ;  /* 0x000000ff0e027207 */ /* 0x000fca0001000000 */
[----:B------:R-:W-:-:S04]  /*193f0*/  IMAD.IADD R2, R13, 0x1, R2 ;  /* 0x000000010d027824 */ /* 0x000fc800078e0202 */
[----:B------:R-:W-:-:S07]  /*19400*/  IMAD.MOV.U32 R13, RZ, RZ, R2 ;  /* 0x000000ffff0d7224 */ /* 0x000fce00078e0002 */
[----:B------:R-:W-:Y:S05]  /*19410*/  WARPSYNC.COLLECTIVE R15, `(.L_x_4829) ;  /* 0x000000000f087348 */ /* 0x000fea0003c00000 */
[----:B------:R0:W1:Y:S02]  /*19420*/  SHFL.UP P6, R14, R13, R12, R11 ;  /* 0x0400000c0d0e7389 */ /* 0x00006400000c000b */
[----:B01----:R-:W-:Y:S01]  /*19430*/  ENDCOLLECTIVE ;  /* 0x000000000000791b */ /* 0x003fe20003800000 */
.L_x_4829:
[----:B------:R-:W-:Y:S01]  /*19440*/  IMAD.MOV.U32 R12, RZ, RZ, 0x8 ;  /* 0x00000008ff0c7424 */ /* 0x000fe200078e00ff */
[----:B------:R-:W-:-:S05]  /*19450*/  SEL R3, R14, RZ, P3 ;  /* 0x000000ff0e037207 */ /* 0x000fca0001800000 */
[----:B------:R-:W-:-:S04]  /*19460*/  IMAD.IADD R3, R2, 0x1, R3 ;  /* 0x0000000102037824 */ /* 0x000fc800078e0203 */
[----:B------:R-:W-:-:S07]  /*19470*/  IMAD.MOV.U32 R13, RZ, RZ, R3 ;  /* 0x000000ffff0d7224 */ /* 0x000fce00078e0003 */
[----:B------:R-:W-:Y:S05]  /*19480*/  WARPSYNC.COLLECTIVE R15, `(.L_x_4830) ;  /* 0x000000000f087348 */ /* 0x000fea0003c00000 */
[----:B------:R0:W1:Y:S02]  /*19490*/  SHFL.UP P6, R14, R13, R12, R11 ;  /* 0x0400000c0d0e7389 */ /* 0x00006400000c000b */
[----:B01----:R-:W-:Y:S01]  /*194a0*/  ENDCOLLECTIVE ;  /* 0x000000000000791b */ /* 0x003fe20003800000 */
.L_x_4830:
[----:B------:R-:W-:Y:S01]  /*194b0*/  IMAD.MOV.U32 R12, RZ, RZ, 0x10 ;  /* 0x00000010ff0c7424 */ /* 0x000fe200078e00ff */
[----:B------:R-:W-:-:S05]  /*194c0*/  SEL R4, R14, RZ, P4 ;  /* 0x000000ff0e047207 */ /* 0x000fca0002000000 */
[----:B------:R-:W-:-:S04]  /*194d0*/  IMAD.IADD R4, R3, 0x1, R4 ;  /* 0x0000000103047824 */ /* 0x000fc800078e0204 */
[----:B------:R-:W-:-:S07]  /*194e0*/  IMAD.MOV.U32 R13, RZ, RZ, R4 ;  /* 0x000000ffff0d7224 */ /* 0x000fce00078e0004 */
[----:B------:R-:W-:Y:S05]  /*194f0*/  WARPSYNC.COLLECTIVE R15, `(.L_x_4831) ;  /* 0x000000000f087348 */ /* 0x000fea0003c00000 */
[----:B------:R0:W1:Y:S02]  /*19500*/  SHFL.UP P6, R14, R13, R12, R11 ;  /* 0x0400000c0d0e7389 */ /* 0x00006400000c000b */
[----:B01----:R-:W-:Y:S01]  /*19510*/  ENDCOLLECTIVE ;  /* 0x000000000000791b */ /* 0x003fe20003800000 */
.L_x_4831:
        /* <DEDUP_REMOVED lines=8> */
.L_x_4832:
[----:B------:R-:W-:Y:S05]  /*195a0*/  BRA `(.L_x_4833) ;  /* 0xffffffbc00447947 */ /* 0x000fea000383ffff */
.L_x_4716:
[----:B------:R-:W-:Y:S01]  /*195b0*/  BSSY B0, `(.L_x_4834) ;  /* 0x0000006000007945 */ /* 0x000fe20003800000 */
[----:B------:R-:W-:Y:S01]  /*195c0*/  PLOP3.LUT P6, PT, P6, PT, PT, 0x8, 0x0 ;  /* 0x000000000000781c */ /* 0x000fe200037ce170 */
[----:B------:R-:W-:-:S12]  /*195d0*/  IMAD.MOV.U32 R15, RZ, RZ, -0x1 ;  /* 0xffffffffff0f7424 */ /* 0x000fd800078e00ff */
[----:B01----:R-:W-:Y:S05]  /*195e0*/  WARPSYNC.COLLECTIVE R15, `(.L_x_4835) ;  /* 0x000000000f087348 */ /* 0x003fea0003c00000 */
[----:B------:R-:W-:Y:S01]  /*195f0*/  VOTE.ANY R14, PT, P6 ;  /* 0x00000000000e7806 */ /* 0x000fe200030e0100 */
[----:B01----:R-:W-:Y:S06]  /*19600*/  ENDCOLLECTIVE ;  /* 0x000000000000791b */ /* 0x003fec0003800000 */
.L_x_4835:
[----:B------:R-:W-:Y:S05]  /*19610*/  BSYNC B0 ;  /* 0x0000000000007941 */ /* 0x000fea0003800000 */
.L_x_4834:
        /* <DEDUP_REMOVED lines=9> */
.L_x_4836:
[----:B------:R-:W-:Y:S01]  /*196b0*/  IMAD.MOV.U32 R5, RZ, RZ, R14 ;  /* 0x000000ffff057224 */ /* 0x000fe200078e000e */
[----:B------:R-:W-:Y:S06]  /*196c0*/  BRA `(.L_x_4837) ;  /* 0xffffffbc00347947 */ /* 0x000fec000383ffff */
.L_x_4718:
[----:B------:R-:W-:Y:S01]  /*196d0*/  BSSY B0, `(.L_x_4838) ;  /* 0x0000007000007945 */ /* 0x000fe20003800000 */
[----:B------:R-:W-:Y:S02]  /*196e0*/  IMAD.MOV.U32 R13, RZ, RZ, R6 ;  /* 0x000000ffff0d7224 */ /* 0x000fe400078e0006 */
[----:B------:R-:W-:Y:S02]  /*196f0*/  IMAD.MOV.U32 R11, RZ, RZ, 0x1f ;  /* 0x0000001fff0b7424 */ /* 0x000fe400078e00ff */
[----:B------:R-:W-:-:S07]  /*19700*/  IMAD.MOV.U32 R15, RZ, RZ, -0x1 ;  /* 0xffffffffff0f7424 */ /* 0x000fce00078e00ff */
[----:B0123--:R-:W-:Y:S05]  /*19710*/  WARPSYNC.COLLECTIVE R15, `(.L_x_4839) ;  /* 0x000000000f087348 */ /* 0x00ffea0003c00000 */
[----:B------:R4:W0:Y:S02]  /*19720*/  SHFL.IDX P6, R14, R13, R12, R11 ;  /* 0x0000000c0d0e7389 */ /* 0x00082400000c000b */
[----:B01234-:R-:W-:Y:S01]  /*19730*/  ENDCOLLECTIVE ;  /* 0x000000000000791b */ /* 0x01ffe20003800000 */
.L_x_4839:
[----:B------:R-:W-:Y:S05]  /*19740*/  BSYNC B0 ;  /* 0x0000000000007941 */ /* 0x000fea0003800000 */
.L_x_4838:
[----:B------:R-:W-:Y:S05]  /*19750*/  BRA `(.L_x_4717) ;  /* 0xffffffbc002c7947 */ /* 0x000fea000383ffff */
.L_x_4722:
[----:B-1----:R1:W2:Y:S02]  /*19760*/  SYNCS.PHASECHK.TRANS64.TRYWAIT P0, [R4+URZ+0x30820], R0 ;  /* 0x03082000040075a7 */ /* 0x0022a4000800017f */
[----:B--2---:R-:W-:Y:S05]  /*19770*/  @!P0 NANOSLEEP.SYNCS 0x989680 ;  /* 0x009896800000895d */ /* 0x004fea0003900000 */
[----:B------:R-:W2:Y:S02]  /*19780*/  @!P0 SYNCS.PHASECHK.TRANS64 P0, [R4+URZ+0x30820], R0 ;  /* 0x03082000040085a7 */ /* 0x000ea4000800007f */
[----:B--2---:R-:W-:Y:S05]  /*19790*/  @!P0 BRA `(.L_x_4722) ;  /* 0xfffffffc00f08947 */ /* 0x004fea000383ffff */
[----:B------:R-:W-:Y:S05]  /*197a0*/  BRA `(.L_x_4840) ;  /* 0xffffffc000a47947 */ /* 0x000fea000383ffff */
.L_x_4723:
        /* <DEDUP_REMOVED lines=11> */
.L_x_4842:
[----:B------:R-:W-:Y:S05]  /*19860*/  BSYNC B0 ;  /* 0x0000000000007941 */ /* 0x000fea0003800000 */
.L_x_4841:
[----:B------:R-:W-:Y:S05]  /*19870*/  BRA `(.L_x_4843) ;  /* 0xffffffc0008c7947 */ /* 0x000fea000383ffff */
.L_x_4726:
[----:B------:R-:W-:Y:S01]  /*19880*/  BSSY B1, `(.L_x_4844) ;  /* 0x0000006000017945 */ /* 0x000fe20003800000 */
[----:B------:R-:W-:-:S07]  /*19890*/  IMAD.MOV.U32 R15, RZ, RZ, -0x1 ;  /* 0xffffffffff0f7424 */ /* 0x000fce00078e00ff */
[----:B01-3--:R-:W-:Y:S05]  /*198a0*/  WARPSYNC.COLLECTIVE R15, `(.L_x_4845) ;  /* 0x000000000f0c7348 */ /* 0x00bfea0003c00000 */
[----:B------:R-:W-:Y:S02]  /*198b0*/  ELECT P6, UR62, PT ;  /* 0x00000000003e782f */ /* 0x000fe400038c0000 */
[----:B------:R-:W-:Y:S01]  /*198c0*/  MOV R14, UR62 ;  /* 0x0000003e000e7c02 */ /* 0x000fe20008000f00 */
[----:B01-3--:R-:W-:Y:S10]  /*198d0*/  ENDCOLLECTIVE ;  /* 0x000000000000791b */ /* 0x00bff40003800000 */
.L_x_4845:
[----:B------:R-:W-:Y:S05]  /*198e0*/  BSYNC B1 ;  /* 0x0000000000017941 */ /* 0x000fea0003800000 */
.L_x_4844:
[----:B------:R-:W-:Y:S05]  /*198f0*/  BRA `(.L_x_4846) ;  /* 0xffffffc000847947 */ /* 0x000fea000383ffff */
.L_x_4728:
[----:B-1----:R1:W2:Y:S02]  /*19900*/  SYNCS.PHASECHK.TRANS64.TRYWAIT P1, [R5+URZ+0x30840], R0 ;  /* 0x03084000050075a7 */ /* 0x0022a4000802017f */
[----:B--2---:R-:W-:Y:S05]  /*19910*/  @!P1 NANOSLEEP.SYNCS 0x989680 ;  /* 0x009896800000995d */ /* 0x004fea0003900000 */
[----:B------:R-:W2:Y:S02]  /*19920*/  @!P1 SYNCS.PHASECHK.TRANS64 P1, [R5+URZ+0x30840], R0 ;  /* 0x03084000050095a7 */ /* 0x000ea4000802007f */
[----:B--2---:R-:W-:Y:S05]  /*19930*/  @!P1 BRA `(.L_x_4728) ;  /* 0xfffffffc00f09947 */ /* 0x004fea000383ffff */
[----:B------:R-:W-:Y:S05]  /*19940*/  BRA `(.L_x_4847) ;  /* 0xffffffc000a47947 */ /* 0x000fea000383ffff */
.L_x_4730:
[----:B--2---:R2:W4:Y:S02]  /*19950*/  SYNCS.PHASECHK.TRANS64.TRYWAIT P1, [R23+URZ+0x30840], R2 ;  /* 0x03084002170075a7 */ /* 0x004524000802017f */
[----:B----4-:R-:W-:Y:S05]  /*19960*/  @!P1 NANOSLEEP.SYNCS 0x989680 ;  /* 0x009896800000995d */ /* 0x010fea0003900000 */
[----:B------:R-:W4:Y:S02]  /*19970*/  @!P1 SYNCS.PHASECHK.TRANS64 P1, [R23+URZ+0x30840], R2 ;  /* 0x03084002170095a7 */ /* 0x000f24000802007f */
[----:B----4-:R-:W-:Y:S05]  /*19980*/  @!P1 BRA `(.L_x_4730) ;  /* 0xfffffffc00f09947 */ /* 0x010fea000383ffff */
[----:B------:R-:W-:Y:S05]  /*19990*/  BRA `(.L_x_4848) ;  /* 0xffffffc000b07947 */ /* 0x000fea000383ffff */
.L_x_4732:
[----:B----4-:R4:W0:Y:S02]  /*199a0*/  SYNCS.PHASECHK.TRANS64.TRYWAIT P1, [R5+URZ+0x30860], R0 ;  /* 0x03086000050075a7 */ /* 0x010824000802017f */
[----:B0-----:R-:W-:Y:S05]  /*199b0*/  @!P1 NANOSLEEP.SYNCS 0x989680 ;  /* 0x009896800000995d */ /* 0x001fea0003900000 */
[----:B------:R-:W0:Y:S02]  /*199c0*/  @!P1 SYNCS.PHASECHK.TRANS64 P1, [R5+URZ+0x30860], R0 ;  /* 0x03086000050095a7 */ /* 0x000e24000802007f */
[----:B0-----:R-:W-:Y:S05]  /*199d0*/  @!P1 BRA `(.L_x_4732) ;  /* 0xfffffffc00f09947 */ /* 0x001fea000383ffff */
[----:B------:R-:W-:Y:S05]  /*199e0*/  BRA `(.L_x_4849) ;  /* 0xffffffc000ac7947 */ /* 0x000fea000383ffff */
.L_x_4850:
        /* <DEDUP_REMOVED lines=9> */
.L_x_15837:


//--------------------- .text._ZN7cutlass13device_kernelIN5flash11enable_sm90INS1_16FlashAttnFwdSm90INS1_25CollectiveMainloopFwdSm90ILi2EN4cute5tupleIJNS5_1CILi1EEES8_S8_EEENS6_IJNS7_ILi128EEENS7_ILi96EEENS7_ILi192EEEEEELi192ENS_10bfloat16_tEfNS_4arch4Sm90ELb0ELb1ELb0ELb1ELb1ELb1ELb0ELb1ELb1ELb1ELb0ELb0EEENS1_21CollectiveEpilogueFwdINS6_IJSA_SC_SB_EEES9_SE_SG_Li256ELb1ELb1ELb0ELb0EEENS1_36VarlenDynamicPersistentTileSchedulerILi128ELi96ELi256ELi128ELb0ELb1ELb1ELb1ELb0ELb1EEEEEEEEEvNT_6ParamsE --------------------------
	.section	.text._ZN7cutlass13device_kernelIN5flash11enable_sm90INS1_16FlashAttnFwdSm90INS1_25CollectiveMainloopFwdSm90ILi2EN4cute5tupleIJNS5_1CILi1EEES8_S8_EEENS6_IJNS7_ILi128EEENS7_ILi96EEENS7_ILi192EEEEEELi192ENS_10bfloat16_tEfNS_4arch4Sm90ELb0ELb1ELb0ELb1ELb1ELb1ELb0ELb1ELb1ELb1ELb0ELb0EEENS1_21CollectiveEpilogueFwdINS6_IJSA_SC_SB_EEES9_SE_SG_Li256ELb1ELb1ELb0ELb0EEENS1_36VarlenDynamicPersistentTileSchedulerILi128ELi96ELi256ELi128ELb0ELb1ELb1ELb1ELb0ELb1EEEEEEEEEvNT_6ParamsE,"ax",@progbits
	.align	128
.text._ZN7cutlass13device_kernelIN5flash11enable_sm90INS1_16FlashAttnFwdSm90INS1_25CollectiveMainloopFwdSm90ILi2EN4cute5tupleIJNS5_1CILi1EEES8_S8_EEENS6_IJNS7_ILi128EEENS7_ILi96EEENS7_ILi192EEEEEELi192ENS_10bfloat16_tEfNS_4arch4Sm90ELb0ELb1ELb0ELb1ELb1ELb1ELb0ELb1ELb1ELb1ELb0ELb0EEENS1_21CollectiveEpilogueFwdINS6_IJSA_SC_SB_EEES9_SE_SG_Li256ELb1ELb1ELb0ELb0EEENS1_36VarlenDynamicPersistentTileSchedulerILi128ELi96ELi256ELi128ELb0ELb1ELb1ELb1ELb0ELb1EEEEEEEEEvNT_6ParamsE:
        .type           _ZN7cutlass13device_kernelIN5flash11enable_sm90INS1_16FlashAttnFwdSm90INS1_25CollectiveMainloopFwdSm90ILi2EN4cute5tupleIJNS5_1CILi1EEES8_S8_EEENS6_IJNS7_ILi128EEENS7_ILi96EEENS7_ILi192EEEEEELi192ENS_10bfloat16_tEfNS_4arch4Sm90ELb0ELb1ELb0ELb1ELb1ELb1ELb0ELb1ELb1ELb1ELb0ELb0EEENS1_21CollectiveEpilogueFwdINS6_IJSA_SC_SB_EEES9_SE_SG_Li256ELb1ELb1ELb0ELb0EEENS1_36VarlenDynamicPersistentTileSchedulerILi128ELi96ELi256ELi128ELb0ELb1ELb1ELb1ELb0ELb1EEEEEEEEEvNT_6ParamsE,@function
        .size           _ZN7cutlass13device_kernelIN5flash11enable_sm90INS1_16FlashAttnFwdSm90INS1_25CollectiveMainloopFwdSm90ILi2EN4cute5tupleIJNS5_1CILi1EEES8_S8_EEENS6_IJNS7_ILi128EEENS7_ILi96EEENS7_ILi192EEEEEELi192ENS_10bfloat16_tEfNS_4arch4Sm90ELb0ELb1ELb0ELb1ELb1ELb1ELb0ELb1ELb1ELb1ELb0ELb0EEENS1_21CollectiveEpilogueFwdINS6_IJSA_SC_SB_EEES9_SE_SG_Li256ELb1ELb1ELb0ELb0EEENS1_36VarlenDynamicPersistentTileSchedulerILi128ELi96ELi256ELi128ELb0ELb1ELb1ELb1ELb0ELb1EEEEEEEEEvNT_6ParamsE,(.L_x_15838 - _ZN7cutlass13device_kernelIN5flash11enable_sm90INS1_16FlashAttnFwdSm90INS1_25CollectiveMainloopFwdSm90ILi2EN4cute5tupleIJNS5_1CILi1EEES8_S8_EEENS6_IJNS7_ILi128EEENS7_ILi96EEENS7_ILi192EEEEEELi192ENS_10bfloat16_tEfNS_4arch4Sm90ELb0ELb1ELb0ELb1ELb1ELb1ELb0ELb1ELb1ELb1ELb0ELb0EEENS1_21CollectiveEpilogueFwdINS6_IJSA_SC_SB_EEES9_SE_SG_Li256ELb1ELb1ELb0ELb0EEENS1_36VarlenDynamicPersistentTileSchedulerILi128ELi96ELi256ELi128ELb0ELb1ELb1ELb1ELb0ELb1EEEEEEEEEvNT_6ParamsE)
        .other          _ZN7cutlass13device_kernelIN5flash11enable_sm90INS1_16FlashAttnFwdSm90INS1_25CollectiveMainloopFwdSm90ILi2EN4cute5tupleIJNS5_1CILi1EEES8_S8_EEENS6_IJNS7_ILi128EEENS7_ILi96EEENS7_ILi192EEEEEELi192ENS_10bfloat16_tEfNS_4arch4Sm90ELb0ELb1ELb0ELb1ELb1ELb1ELb0ELb1ELb1ELb1ELb0ELb0EEENS1_21CollectiveEpilogueFwdINS6_IJSA_SC_SB_EEES9_SE_SG_Li256ELb1ELb1ELb0ELb0EEENS1_36VarlenDynamicPersistentTileSchedulerILi128ELi96ELi256ELi128ELb0ELb1ELb1ELb1ELb0ELb1EEEEEEEEEvNT_6ParamsE,@"STO_CUDA_ENTRY STV_DEFAULT"
_ZN7cutlass13device_kernelIN5flash11enable_sm90INS1_16FlashAttnFwdSm90INS1_25CollectiveMainloopFwdSm90ILi2EN4cute5tupleIJNS5_1CILi1EEES8_S8_EEENS6_IJNS7_ILi128EEENS7_ILi96EEENS7_ILi192EEEEEELi192ENS_10bfloat16_tEfNS_4arch4Sm90ELb0ELb1ELb0ELb1ELb1ELb1ELb0ELb1ELb1ELb1ELb0ELb0EEENS1_21CollectiveEpilogueFwdINS6_IJSA_SC_SB_EEES9_SE_SG_Li256ELb1ELb1ELb0ELb0EEENS1_36VarlenDynamicPersistentTileSchedulerILi128ELi96ELi256ELi128ELb0ELb1ELb1ELb1ELb0ELb1EEEEEEEEEvNT_6ParamsE:
[----:B------:R-:W0:Y:S02]  /*0000*/  LDC R1, c[0x0][0x28] ;  /* 0x00000a00ff017b82 */ /* 0x000e240000000800 */
[----:B0-----:R-:W-:-:S05]  /*0010*/  VIADD R1, R1, 0xfffffd40 ;  /* 0xfffffd4001017836 */ /* 0x001fca0000000000 */
[----:B------:R-:W-:Y:S01]  /*0020*/  R2UR UR5, R1 ;  /* 0x00000000010572ca */ /* 0x000fe200000e0000 */
[----:B------:R-:W0:Y:S01]  /*0030*/  S2R R3, SR_TID.X ;  /* 0x0000000000037919 */ /* 0x000e220000002100 */
[----:B------:R-:W-:Y:S01]  /*0040*/  ULDC UR4, c[0x0][0x20] ;  /* 0x0000080000047ab9 */ /* 0x000fe20000000800 */
[----:B------:R-:W-:Y:S01]  /*0050*/  ELECT P0, URZ, PT ;  /* 0x00000000003f782f */ /* 0x000fe20003800000 */
[----:B------:R-:W-:Y:S09]  /*0060*/  BSSY B0, `(.L_x_4851) ;  /* 0x0000015000007945 */ /* 0x000ff20003800000 */
[----:B------:R-:W-:-:S03]  /*0070*/  UIADD3 UR5, UP0, UR5, UR4, URZ ;  /* 0x0000000405057290 */ /* 0x000fc6000ff1e03f */
[----:B------:R-:W-:Y:S02]  /*0080*/  ULDC UR4, c[0x0][0x24] ;  /* 0x0000090000047ab9 */ /* 0x000fe40000000800 */
[----:B------:R-:W-:Y:S01]  /*0090*/  UIADD3.X UR4, URZ, UR4, URZ, UP0, !UPT ;  /* 0x000000043f047290 */ /* 0x000fe200087fe43f */
[----:B------:R-:W-:-:S05]  /*00a0*/  IMAD.U32 R4, RZ, RZ, UR5 ;  /* 0x00000005ff047e24 */ /* 0x000fca000f8e00ff */
[----:B------:R-:W-:Y:S01]  /*00b0*/  STL [R1+0x280], R4 ;  /* 0x0002800401007387 */ /* 0x000fe20000100800 */
[----:B0-----:R-:W-:-:S05]  /*00c0*/  SHF.R.U32.HI R0, RZ, 0x5, R3 ;  /* 0x00000005ff007819 */ /* 0x001fca0000011603 */
[----:B------:R-:W0:Y:S02]  /*00d0*/  SHFL.IDX PT, R2, R0, RZ, 0x1f ;  /* 0x00001fff00027589 */ /* 0x000e2400000e0000 */
[----:B0-----:R-:W-:Y:S02]  /*00e0*/  ISETP.EQ.AND P0, PT, R2, RZ, P0 ;  /* 0x000000ff0200720c */ /* 0x001fe40000702270 */
[----:B------:R-:W-:Y:S01]  /*00f0*/  SHF.R.U32.HI R2, RZ, 0x7, R3 ;  /* 0x00000007ff027819 */ /* 0x000fe20000011603 */
[----:B------:R-:W-:-:S05]  /*0100*/  IMAD.U32 R3, RZ, RZ, UR4 ;  /* 0x00000004ff037e24 */ /* 0x000fca000f8e00ff */
[----:B------:R0:W-:Y:S05]  /*0110*/  STL [R1+0x284], R3 ;  /* 0x0002840301007387 */ /* 0x0001ea0000100800 */
        /* <DEDUP_REMOVED lines=8> */
[----:B-1----:R-:W-:Y:S01]  /*01a0*/  NOP ;  /* 0x0000000000007918 */ /* 0x002fe20000000000 */
.L_x_4852:
[----:B------:R-:W-:Y:S05]  /*01b0*/  BSYNC B0 ;  /* 0x0000000000007941 */ /* 0x000fea0003800000 */
.L_x_4851:
[----:B------:R-:W-:Y:S01]  /*01c0*/  VOTEU.ANY UP0, P0 ;  /* 0x00000000003f7886 */ /* 0x000fe20000000100 */
[----:B------:R-:W1:Y:S01]  /*01d0*/  SHFL.IDX PT, R2, R2, RZ, 0x1f ;  /* 0x00001fff02027589 */ /* 0x000e6200000e0000 */
[----:B------:R-:W-:Y:S01]  /*01e0*/  UMOV UR4, 0x80 ;  /* 0x0000008000047882 */ /* 0x000fe20000000000 */
[----:B------:R-:W-:Y:S01]  /*01f0*/  UMOV UR7, 0x100 ;  /* 0x0000010000077882 */ /* 0x000fe20000000000 */
[----:B------:R-:W-:Y:S01]  /*0200*/  VOTEU.ANY UP1, P0 ;  /* 0x00000000003f7886 */ /* 0x000fe20000020100 */
[----:B------:R-:W2:Y:S01]  /*0210*/  @UP0 S2UR UR8, SR_CgaCtaId ;  /* 0x00000000000809c3 */ /* 0x000ea20000008800 */
[----:B0-----:R-:W0:Y:S01]  /*0220*/  SHFL.IDX PT, R3, R0, RZ, 0x1f ;  /* 0x00001fff00037589 */ /* 0x001e2200000e0000 */
[----:B------:R-:W-:Y:S01]  /*0230*/  @UP0 UMOV UR6, 0x400 ;  /* 0x0000040000060882 */ /* 0x000fe20000000000 */
[----:B------:R-:W-:-:S04]  /*0240*/  @UP0 UIADD3 UR4, -UR4, 0x100000, URZ ;  /* 0x0010000004040890 */ /* 0x000fc8000fffe13f */
[----:B------:R-:W-:Y:S02]  /*0250*/  @UP0 USHF.L.U32 UR5, UR4, 0xb, URZ ;  /* 0x0000000b04050899 */ /* 0x000fe4000800063f */
[----:B------:R-:W-:Y:S01]  /*0260*/  @UP0 USHF.L.U32 UR4, UR4, 0x1, URZ ;  /* 0x0000000104040899 */ /* 0x000fe2000800063f */
[----:B------:R-:W-:Y:S01]  /*0270*/  VOTEU.ANY UP2, P0 ;  /* 0x00000000003f7886 */ /* 0x000fe20000040100 */
[----:B-1----:R-:W-:Y:S01]  /*0280*/  R2UR UR9, R2 ;  /* 0x00000000020972ca */ /* 0x002fe200000e0000 */
[----:B--2---:R-:W-:Y:S01]  /*0290*/  @UP0 ULEA UR8, UR8, UR6, 0x18 ;  /* 0x0000000608080291 */ /* 0x004fe2000f8ec03f */
[----:B0-----:R-:W-:Y:S01]  /*02a0*/  ISETP.NE.AND P1, PT, R3, RZ, PT ;  /* 0x000000ff0300720c */ /* 0x001fe20003f25270 */
        /* <DEDUP_REMOVED lines=26> */
.L_x_4853:
        /* <DEDUP_REMOVED lines=22> */
.L_x_4854:
        /* <DEDUP_REMOVED lines=18> */
.L_x_4855:
        /* <DEDUP_REMOVED lines=22> */
.L_x_4856:
        /* <DEDUP_REMOVED lines=22> */
.L_x_4857:
[----:B0-----:R-:W-:Y:S01]  /*0990*/  UMOV UR4, 0x1 ;  /* 0x0000000100047882 */ /* 0x001fe20000000000 */
[----:B------:R-:W-:Y:S01]  /*09a0*/  PLOP3.LUT P0, PT, PT, PT, UP0, 0x80, 0x0 ;  /* 0x000000000000781c */ /* 0x000fe20003f0f008 */
[----:B------:R-:W-:Y:S01]  /*09b0*/  USEL UR4, UR4, 0x2, !UP0 ;  /* 0x0000000204047887 */ /* 0x000fe2000c000000 */
[----:B------:R-:W-:Y:S01]  /*09c0*/  NOP ;  /* 0x0000000000007918 */ /* 0x000fe20000000000 */
[----:B------:R-:W-:-:S04]  /*09d0*/  ULDC.64 UR38, c[0x0][0x208] ;  /* 0x0000820000267ab9 */ /* 0x000fc80000000a00 */
[----:B------:R-:W-:-:S05]  /*09e0*/  IMAD.U32 R2, RZ, RZ, UR4 ;  /* 0x00000004ff027e24 */ /* 0x000fca000f8e00ff */
[----:B------:R0:W-:Y:S01]  /*09f0*/  STL [R1+0x2b4], R2 ;  /* 0x0002b40201007387 */ /* 0x0001e20000100800 */
[----:B-12-4-:R-:W-:Y:S06]  /*0a00*/  BAR.SYNC.DEFER_BLOCKING 0x0 ;  /* 0x0000000000007b1d */ /* 0x016fec0000010000 */
[----:B------:R-:W-:Y:S05]  /*0a10*/  @!P0 BRA `(.L_x_4858) ;  /* 0x000001a000f48947 */ /* 0x000fea0003800000 */
.L_x_4859:
[----:B------:R-:W-:-:S08]  /*0a20*/  NOP ;  /* 0x0000000000007918 */ /* 0x000fd00000000000 */
[----:B------:R-:W1:Y:S02]  /*0a30*/  USETMAXREG.TRY_ALLOC.CTAPOOL UP0, 0xe8 ;  /* 0x000000e8000079c8 */ /* 0x000e640008000600 */
[----:B-1----:R-:W-:-:S13]  /*0a40*/  PLOP3.LUT P0, PT, PT, PT, UP0, 0x80, 0x0 ;  /* 0x000000000000781c */ /* 0x002fda0003f0f008 */
[----:B------:R-:W-:Y:S05]  /*0a50*/  @!P0 BRA `(.L_x_4859) ;  /* 0xfffffffc00f08947 */ /* 0x000fea000383ffff */
[----:B------:R-:W1:Y:S08]  /*0a60*/  S2UR UR43, SR_CgaCtaId ;  /* 0x00000000002b79c3 */ /* 0x000e700000008800 */
[----:B------:R-:W-:Y:S06]  /*0a70*/  BAR.ARV 0x8, 0x180 ;  /* 0x0206000000007b1d */ /* 0x000fec0000002000 */
[----:B------:R-:W-:Y:S01]  /*0a80*/  UMOV UR41, 0x400 ;  /* 0x0000040000297882 */ /* 0x000fe20000000000 */
[----:B------:R-:W-:Y:S01]  /*0a90*/  ULDC UR4, c[0x0][0xc3c] ;  /* 0x00030f0000047ab9 */ /* 0x000fe20000000800 */
[----:B------:R-:W-:Y:S04]  /*0aa0*/  STL.64 [R1+0x270], RZ ;  /* 0x000270ff01007387 */ /* 0x000fe80000100a00 */
[----:B------:R-:W-:Y:S01]  /*0ab0*/  STL [R1+0x278], RZ ;  /* 0x000278ff01007387 */ /* 0x000fe20000100800 */
[----:B-1----:R-:W-:Y:S01]  /*0ac0*/  ULEA UR41, UR43, UR41, 0x18 ;  /* 0x000000292b297291 */ /* 0x002fe2000f8ec03f */
[----:B------:R-:W-:Y:S08]  /*0ad0*/  BAR.SYNC.DEFER_BLOCKING 0x5, 0x180 ;  /* 0x0146000000007b1d */ /* 0x000ff00000010000 */
[----:B------:R-:W1:Y:S01]  /*0ae0*/  LDS.128 R28, [UR41+0x308d0] ;  /* 0x0308d029ff1c7984 */ /* 0x000e620008000c00 */
        /* <DEDUP_REMOVED lines=14> */
[----:B------:R-:W-:Y:S02]  /*0bd0*/  SHF.R.S32.HI R10, RZ, 0x7, R0 ;  /* 0x00000007ff0a7819 */ /* 0x000fe40000011400 */
[----:B------:R-:W-:Y:S01]  /*0be0*/  SHF.R.S32.HI R213, RZ, 0x5, R213 ;  /* 0x00000005ffd57819 */ /* 0x000fe200000114d5 */
[----:B------:R-:W-:Y:S02]  /*0bf0*/  IMAD.IADD R12, R192, 0x1, -R5 ;  /* 0x00000001c00c7824 */ /* 0x000fe400078e0a05 */
[----:B------:R0:W-:Y:S03]  /*0c00*/  STL [R1+0x2a0], R10 ;  /* 0x0002a00a01007387 */ /* 0x0001e60000100800 */
[----:B------:R-:W-:Y:S01]  /*0c10*/  SHF.R.S32.HI R6, RZ, 0x1f, R12 ;  /* 0x0000001fff067819 */ /* 0x000fe2000001140c */
[----:B------:R-:W-:Y:S03]  /*0c20*/  STL [R1+0x298], R12 ;  /* 0x0002980c01007387 */ /* 0x000fe60000100800 */
[----:B------:R-:W-:-:S04]  /*0c30*/  LEA.HI R7, R6, R12, RZ, 0x2 ;  /* 0x0000000c06077211 */ /* 0x000fc800078f10ff */
[--C-:B------:R-:W-:Y:S02]  /*0c40*/  SHF.R.S32.HI R8, RZ, 0x2, R7.reuse ;  /* 0x00000002ff087819 */ /* 0x100fe40000011407 */
[----:B------:R-:W-:Y:S02]  /*0c50*/  SHF.R.S32.HI R9, RZ, 0x1f, R7 ;  /* 0x0000001fff097819 */ /* 0x000fe40000011407 */
[----:B------:R-:W-:Y:S02]  /*0c60*/  LOP3.LUT R196, R7, 0x7ffffffc, RZ, 0xc0, !PT ;  /* 0x7ffffffc07c47812 */ /* 0x000fe400078ec0ff */
[----:B------:R-:W-:-:S03]  /*0c70*/  LEA.HI R9, R9, R8, RZ, 0x3 ;  /* 0x0000000809097211 */ /* 0x000fc600078f18ff */
[----:B------:R-:W-:Y:S01]  /*0c80*/  IMAD.IADD R196, R12, 0x1, -R196 ;  /* 0x000000010cc47824 */ /* 0x000fe200078e0ac4 */
[----:B------:R-:W-:-:S05]  /*0c90*/  LOP3.LUT R9, R9, 0xfffffff8, RZ, 0xc0, !PT ;  /* 0xfffffff809097812 */ /* 0x000fca00078ec0ff */
[----:B------:R-:W-:Y:S01]  /*0ca0*/  IMAD.IADD R9, R8, 0x1, -R9 ;  /* 0x0000000108097824 */ /* 0x000fe200078e0a09 */
[----:B------:R-:W-:Y:S02]  /*0cb0*/  LEA.HI R8, R6, R12, RZ, 0x5 ;  /* 0x0000000c06087211 */ /* 0x000fe400078f28ff */
[----:B------:R-:W-:Y:S02]  /*0cc0*/  LEA.HI R6, R0, R10, RZ, 0x1 ;  /* 0x0000000a00067211 */ /* 0x000fe400078f08ff */
[----:B------:R-:W-:Y:S02]  /*0cd0*/  SHF.R.S32.HI R8, RZ, 0x5, R8 ;  /* 0x00000005ff087819 */ /* 0x000fe40000011408 */
[----:B------:R-:W-:-:S03]  /*0ce0*/  LOP3.LUT R6, R6, 0x3fffffe, RZ, 0xc0, !PT ;  /* 0x03fffffe06067812 */ /* 0x000fc600078ec0ff */
[----:B------:R-:W-:Y:S02]  /*0cf0*/  IMAD R9, R8, 0x10, R9 ;  /* 0x0000001008097824 */ /* 0x000fe400078e0209 */
[----:B------:R-:W-:-:S04]  /*0d00*/  IMAD.IADD R6, R10, 0x1, -R6 ;  /* 0x000000010a067824 */ /* 0x000fc800078e0a06 */
[----:B0-----:R-:W-:-:S05]  /*0d10*/  IMAD R10, R6, 0x40, R9 ;  /* 0x00000040060a7824 */ /* 0x001fca00078e0209 */
[----:B------:R-:W-:Y:S01]  /*0d20*/  STL [R1+0x29c], R10 ;  /* 0x00029c0a01007387 */ /* 0x000fe20000100800 */
[----:B--2---:R-:W-:Y:S02]  /*0d30*/  R2UR UR4, R2 ;  /* 0x00000000020472ca */ /* 0x004fe400000e0000 */
[----:B------:R-:W-:-:S04]  /*0d40*/  LEA.HI R2, R3, R192, RZ, 0x4 ;  /* 0x000000c003027211 */ /* 0x000fc800078f20ff */
[----:B------:R-:W-:-:S04]  /*0d50*/  SHF.R.S32.HI R5, RZ, 0x4, R2 ;  /* 0x00000004ff057819 */ /* 0x000fc80000011402 */
[----:B------:R-:W-:-:S03]  /*0d60*/  LEA.HI R4, R2, R5, RZ, 0x1 ;  /* 0x0000000502047211 */ /* 0x000fc600078f08ff */
[----:B------:R-:W-:Y:S01]  /*0d70*/  UIADD3 UR6, UR4, 0x270, URZ ;  /* 0x0000027004067890 */ /* 0x000fe2000fffe03f */
[----:B------:R-:W-:Y:S02]  /*0d80*/  LOP3.LUT R4, R4, 0x1ffffffe, RZ, 0xc0, !PT ;  /* 0x1ffffffe04047812 */ /* 0x000fe400078ec0ff */
[----:B------:R-:W-:Y:S02]  /*0d90*/  UMOV UR4, URZ ;  /* 0x0000003f00047c82 */ /* 0x000fe40008000000 */
[----:B------:R-:W-:Y:S01]  /*0da0*/  IMAD.U32 R216, RZ, RZ, UR4 ;  /* 0x00000004ffd87e24 */ /* 0x000fe2000f8e00ff */
[----:B------:R-:W-:Y:S01]  /*0db0*/  UIADD3 UR4, UR41, 0x12400, URZ ;  /* 0x0001240029047890 */ /* 0x000fe2000fffe03f */
[----:B------:R-:W-:Y:S01]  /*0dc0*/  IMAD.IADD R4, R5, 0x1, -R4 ;  /* 0x0000000105047824 */ /* 0x000fe200078e0a04 */
[----:B------:R-:W-:Y:S01]  /*0dd0*/  LOP3.LUT R5, R2, 0x3fffff0, RZ, 0xc0, !PT ;  /* 0x03fffff002057812 */ /* 0x000fe200078ec0ff */
[----:B------:R-:W-:Y:S01]  /*0de0*/  IMAD.U32 R202, RZ, RZ, UR6 ;  /* 0x00000006ffca7e24 */ /* 0x000fe2000f8e00ff */
[----:B------:R-:W-:-:S02]  /*0df0*/  LEA.HI R2, R3, R192, RZ, 0x2 ;  /* 0x000000c003027211 */ /* 0x000fc400078f10ff */
[----:B------:R-:W-:Y:S01]  /*0e00*/  LEA.HI R3, R3, R192, RZ, 0x3 ;  /* 0x000000c003037211 */ /* 0x000fe200078f18ff */
[----:B------:R-:W-:Y:S01]  /*0e10*/  IMAD.IADD R0, R192, 0x1, -R5 ;  /* 0x00000001c0007824 */ /* 0x000fe200078e0a05 */
[----:B------:R-:W-:Y:S02]  /*0e20*/  LOP3.LUT R217, R2, 0xfffffffc, RZ, 0xc0, !PT ;  /* 0xfffffffc02d97812 */ /* 0x000fe400078ec0ff */
[----:B------:R-:W-:Y:S01]  /*0e30*/  SHF.R.S32.HI R203, RZ, 0x2, R2 ;  /* 0x00000002ffcb7819 */ /* 0x000fe20000011402 */
[----:B------:R-:W-:Y:S01]  /*0e40*/  IMAD R5, R213, 0x10, R0 ;  /* 0x00000010d5057824 */ /* 0x000fe200078e0200 */
[----:B------:R-:W-:Y:S01]  /*0e50*/  SHF.R.S32.HI R0, RZ, 0x1f, R2 ;  /* 0x0000001fff007819 */ /* 0x000fe20000011402 */
[----:B------:R-:W-:Y:S01]  /*0e60*/  IMAD.IADD R217, R192, 0x1, -R217 ;  /* 0x00000001c0d97824 */ /* 0x000fe200078e0ad9 */
[----:B------:R-:W-:Y:S01]  /*0e70*/  SHF.R.S32.HI R215, RZ, 0x3, R3 ;  /* 0x00000003ffd77819 */ /* 0x000fe20000011403 */
[----:B------:R-:W-:Y:S01]  /*0e80*/  VIADD R225, R203, 0x40 ;  /* 0x00000040cbe17836 */ /* 0x000fe20000000000 */
[----:B------:R-:W-:Y:S01]  /*0e90*/  LEA.HI R0, R0, R203, RZ, 0x3 ;  /* 0x000000cb00007211 */ /* 0x000fe200078f18ff */
[----:B------:R-:W-:-:S02]  /*0ea0*/  IMAD.SHL.U32 R198, R217, 0x4, RZ ;  /* 0x00000004d9c67824 */ /* 0x000fc400078e00ff */
[----:B------:R-:W-:Y:S01]  /*0eb0*/  IMAD.SHL.U32 R220, R225, 0x40, RZ ;  /* 0x00000040e1dc7824 */ /* 0x000fe200078e00ff */
[----:B------:R-:W-:Y:S01]  /*0ec0*/  SHF.R.S32.HI R2, RZ, 0x1f, R225 ;  /* 0x0000001fff027819 */ /* 0x000fe200000114e1 */
[----:B------:R-:W-:Y:S01]  /*0ed0*/  VIADD R205, R198, 0x20 ;  /* 0x00000020c6cd7836 */ /* 0x000fe20000000000 */
[----:B------:R-:W-:Y:S01]  /*0ee0*/  LOP3.LUT R0, R0, 0xfffffff8, RZ, 0xc0, !PT ;  /* 0xfffffff800007812 */ /* 0x000fe200078ec0ff */
[----:B------:R-:W-:Y:S01]  /*0ef0*/  VIADD R204, R198, 0x40 ;  /* 0x00000040c6cc7836 */ /* 0x000fe20000000000 */
[----:B------:R-:W-:Y:S01]  /*0f00*/  LEA.HI R2, R2, R225, RZ, 0x3 ;  /* 0x000000e102027211 */ /* 0x000fe200078f18ff */
[----:B------:R-:W-:Y:S01]  /*0f10*/  IMAD.IADD R223, R198, 0x1, R205 ;  /* 0x00000001c6df7824 */ /* 0x000fe200078e02cd */
[----:B------:R-:W-:Y:S01]  /*0f20*/  LOP3.LUT R220, R220, 0x1c0, RZ, 0xc0, !PT ;  /* 0x000001c0dcdc7812 */ /* 0x000fe200078ec0ff */
[----:B------:R-:W-:Y:S02]  /*0f30*/  IMAD.IADD R227, R203, 0x1, -R0 ;  /* 0x00000001cbe37824 */ /* 0x000fe400078e0a00 */
[----:B------:R-:W-:Y:S01]  /*0f40*/  IMAD.IADD R224, R198, 0x1, R204 ;  /* 0x00000001c6e07824 */ /* 0x000fe200078e02cc */
[----:B------:R-:W-:Y:S01]  /*0f50*/  SHF.R.S32.HI R0, RZ, 0x1f, R223 ;  /* 0x0000001fff007819 */ /* 0x000fe200000114df */
[----:B------:R-:W-:Y:S01]  /*0f60*/  IMAD.SHL.U32 R2, R2, 0x40, RZ ;  /* 0x0000004002027824 */ /* 0x000fe200078e00ff */
[----:B------:R-:W-:Y:S01]  /*0f70*/  SHF.R.U32.HI R221, RZ, 0x3, R220 ;  /* 0x00000003ffdd7819 */ /* 0x000fe200000116dc */
[----:B------:R-:W-:Y:S01]  /*0f80*/  IMAD R8, R5, 0x8, R4 ;  /* 0x0000000805087824 */ /* 0x000fe200078e0204 */
[----:B------:R-:W-:Y:S01]  /*0f90*/  SHF.R.S32.HI R5, RZ, 0x1f, R224 ;  /* 0x0000001fff057819 */ /* 0x000fe200000114e0 */
[----:B------:R-:W-:Y:S01]  /*0fa0*/  IMAD.SHL.U32 R212, R227, 0x40, RZ ;  /* 0x00000040e3d47824 */ /* 0x000fe200078e00ff */
[CC--:B------:R-:W-:Y:S01]  /*0fb0*/  LEA.HI R9, R0.reuse, R223.reuse, RZ, 0x3 ;  /* 0x000000df00097211 */ /* 0x0c0fe200078f18ff */
[----:B------:R-:W-:Y:S01]  /*0fc0*/  IMAD.SHL.U32 R18, R217, 0x8, RZ ;  /* 0x00000008d9127824 */ /* 0x000fe200078e00ff */
[----:B------:R-:W-:Y:S01]  /*0fd0*/  LEA.HI R0, R0, R223, RZ, 0x6 ;  /* 0x000000df00007211 */ /* 0x000fe200078f30ff */
[----:B------:R-:W-:Y:S01]  /*0fe0*/  VIADD R206, R198, 0x50 ;  /* 0x00000050c6ce7836 */ /* 0x000fe20000000000 */
[----:B------:R-:W-:-:S02]  /*0ff0*/  LOP3.LUT R222, R2, 0xfffffe00, RZ, 0xc0, !PT ;  /* 0xfffffe0002de7812 */ /* 0x000fc400078ec0ff */
[CC--:B------:R-:W-:Y:S01]  /*1000*/  LEA.HI R2, R5.reuse, R224.reuse, RZ, 0x6 ;  /* 0x000000e005027211 */ /* 0x0c0fe200078f30ff */
[----:B------:R-:W-:Y:S01]  /*1010*/  IMAD.SHL.U32 R0, R0, 0x80, RZ ;  /* 0x0000008000007824 */ /* 0x000fe200078e00ff */
[----:B------:R-:W-:Y:S02]  /*1020*/  LOP3.LUT R212, R212, 0x1c0, RZ, 0xc0, !PT ;  /* 0x000001c0d4d47812 */ /* 0x000fe400078ec0ff */
[----:B------:R-:W-:Y:S01]  /*1030*/  LEA.HI R219, R5, R224, RZ, 0x3 ;  /* 0x000000e005db7211 */ /* 0x000fe200078f18ff */
[----:B------:R-:W-:Y:S01]  /*1040*/  IMAD.SHL.U32 R2, R2, 0x80, RZ ;  /* 0x0000008002027824 */ /* 0x000fe200078e00ff */
[--C-:B------:R-:W-:Y:S02]  /*1050*/  LOP3.LUT R4, R220, 0x38, R9.reuse, 0xf8, !PT ;  /* 0x00000038dc047812 */ /* 0x100fe400078ef809 */
[----:B------:R-:W-:Y:S02]  /*1060*/  SHF.R.U32.HI R214, RZ, 0x3, R212 ;  /* 0x00000003ffd67819 */ /* 0x000fe400000116d4 */
[----:B------:R-:W-:-:S02]  /*1070*/  LOP3.LUT R5, R212, 0x38, R9, 0xf8, !PT ;  /* 0x00000038d4057812 */ /* 0x000fc400078ef809 */
[----:B------:R-:W-:Y:S02]  /*1080*/  LOP3.LUT R6, R220, 0x38, R219, 0xf8, !PT ;  /* 0x00000038dc067812 */ /* 0x000fe400078ef8db */
[----:B------:R-:W-:Y:S02]  /*1090*/  LOP3.LUT R0, R0, 0xffffe000, RZ, 0xc0, !PT ;  /* 0xffffe00000007812 */ /* 0x000fe400078ec0ff */
[-C--:B------:R-:W-:Y:S02]  /*10a0*/  LOP3.LUT R13, R4, R221.reuse, RZ, 0x3c, !PT ;  /* 0x000000dd040d7212 */ /* 0x080fe400078e3cff */
[----:B------:R-:W-:Y:S02]  /*10b0*/  LOP3.LUT R2, R2, 0xffffe000, RZ, 0xc0, !PT ;  /* 0xffffe00002027812 */ /* 0x000fe400078ec0ff */
[----:B------:R-:W-:Y:S02]  /*10c0*/  LOP3.LUT R5, R5, R214, RZ, 0x3c, !PT ;  /* 0x000000d605057212 */ /* 0x000fe400078e3cff */
[----:B------:R-:W-:Y:S01]  /*10d0*/  LOP3.LUT R15, R6, R221, RZ, 0x3c, !PT ;  /* 0x000000dd060f7212 */ /* 0x000fe200078e3cff */
[----:B------:R-:W-:Y:S01]  /*10e0*/  IMAD R4, R213, 0x200, R2 ;  /* 0x00000200d5047824 */ /* 0x000fe200078e0202 */
[----:B------:R-:W-:Y:S01]  /*10f0*/  IADD3 R13, R13, R0, R222 ;  /* 0x000000000d0d7210 */ /* 0x000fe20007ffe0de */
[----:B------:R-:W-:Y:S01]  /*1100*/  IMAD R0, R213, 0x200, R0 ;  /* 0x00000200d5007824 */ /* 0x000fe200078e0200 */
[----:B------:R-:W-:-:S02]  /*1110*/  IADD3 R15, R15, R2, R222 ;  /* 0x000000020f0f7210 */ /* 0x000fc40007ffe0de */
[----:B------:R-:W-:Y:S01]  /*1120*/  LOP3.LUT R11, R212, 0x38, R219, 0xf8, !PT ;  /* 0x00000038d40b7812 */ /* 0x000fe200078ef8db */
[----:B------:R-:W-:Y:S01]  /*1130*/  IMAD.IADD R2, R0, 0x1, R5 ;  /* 0x0000000100027824 */ /* 0x000fe200078e0205 */
[----:B------:R-:W-:Y:S01]  /*1140*/  LOP3.LUT R5, R3, 0xfffffff8, RZ, 0xc0, !PT ;  /* 0xfffffff803057812 */ /* 0x000fe200078ec0ff */
[----:B------:R-:W-:Y:S01]  /*1150*/  IMAD.U32 R3, RZ, RZ, UR4 ;  /* 0x00000004ff037e24 */ /* 0x000fe2000f8e00ff */
[----:B------:R-:W-:Y:S02]  /*1160*/  LEA.HI R0, R217, R217, RZ, 0x1 ;  /* 0x000000d9d9007211 */ /* 0x000fe400078f08ff */
[----:B------:R-:W-:Y:S01]  /*1170*/  LOP3.LUT R11, R11, R214, RZ, 0x3c, !PT ;  /* 0x000000d60b0b7212 */ /* 0x000fe200078e3cff */
[----:B------:R-:W-:Y:S01]  /*1180*/  IMAD.IADD R226, R192, 0x1, -R5 ;  /* 0x00000001c0e27824 */ /* 0x000fe200078e0a05 */
[----:B------:R-:W-:Y:S01]  /*1190*/  LOP3.LUT R0, R0, 0x1ffffffe, RZ, 0xc0, !PT ;  /* 0x1ffffffe00007812 */ /* 0x000fe200078ec0ff */
[----:B------:R0:W-:Y:S01]  /*11a0*/  STL [R1+0x294], R3 ;  /* 0x0002940301007387 */ /* 0x0001e20000100800 */
[----:B------:R-:W-:Y:S01]  /*11b0*/  IMAD.SHL.U32 R5, R8, 0x8, RZ ;  /* 0x0000000808057824 */ /* 0x000fe200078e00ff */
[----:B------:R-:W-:Y:S01]  /*11c0*/  LEA R2, R2, UR4, 0x1 ;  /* 0x0000000402027c11 */ /* 0x000fe2000f8e08ff */
[----:B------:R-:W-:Y:S01]  /*11d0*/  IMAD.IADD R4, R4, 0x1, R11 ;  /* 0x0000000104047824 */ /* 0x000fe200078e020b */
[----:B------:R-:W-:Y:S01]  /*11e0*/  SHF.R.S32.HI R218, RZ, 0x3, R9 ;  /* 0x00000003ffda7819 */ /* 0x000fe20000011409 */
[----:B------:R-:W-:Y:S01]  /*11f0*/  IMAD.IADD R0, R217, 0x1, -R0 ;  /* 0x00000001d9007824 */ /* 0x000fe200078e0a00 */
[----:B------:R1:W-:Y:S01]  /*1200*/  STL [R1+0x2a4], R5 ;  /* 0x0002a40501007387 */ /* 0x0003e20000100800 */
[----:B------:R-:W-:Y:S01]  /*1210*/  IMAD.SHL.U32 R197, R226, 0x8, RZ ;  /* 0x00000008e2c57824 */ /* 0x000fe200078e00ff */
[----:B------:R-:W-:Y:S01]  /*1220*/  SHF.R.S32.HI R219, RZ, 0x3, R219 ;  /* 0x00000003ffdb7819 */ /* 0x000fe200000114db */
[----:B------:R-:W-:Y:S01]  /*1230*/  IMAD R23, R0, 0x8, R10 ;  /* 0x0000000800177824 */ /* 0x000fe200078e020a */
[----:B0-----:R-:W-:Y:S01]  /*1240*/  LOP3.LUT R3, R220, 0x38, R18, 0xf8, !PT ;  /* 0x00000038dc037812 */ /* 0x001fe200078ef812 */
[----:B------:R1:W-:Y:S01]  /*1250*/  STL [R1+0x290], R2 ;  /* 0x0002900201007387 */ /* 0x0003e20000100800 */
[----:B------:R-:W-:Y:S01]  /*1260*/  LEA R0, R4, UR4, 0x1 ;  /* 0x0000000404007c11 */ /* 0x000fe2000f8e08ff */
[C---:B------:R-:W-:Y:S01]  /*1270*/  VIADD R200, R197.reuse, 0x40 ;  /* 0x00000040c5c87836 */ /* 0x040fe20000000000 */
[----:B------:R-:W-:Y:S01]  /*1280*/  LOP3.LUT R3, R222, R3, R221, 0xf6, !PT ;  /* 0x00000003de037212 */ /* 0x000fe200078ef6dd */
[----:B------:R-:W-:Y:S01]  /*1290*/  VIADD R201, R197, 0x80 ;  /* 0x00000080c5c97836 */ /* 0x000fe20000000000 */
[----:B------:R-:W-:Y:S01]  /*12a0*/  SHF.R.S32.HI R210, RZ, 0x1f, R197 ;  /* 0x0000001fffd27819 */ /* 0x000fe200000114c5 */
[----:B------:R1:W-:Y:S01]  /*12b0*/  STL [R1+0x288], R0 ;  /* 0x0002880001007387 */ /* 0x0003e20000100800 */
[----:B------:R-:W-:-:S02]  /*12c0*/  LEA R3, R3, UR4, 0x1 ;  /* 0x0000000403037c11 */ /* 0x000fc4000f8e08ff */
[----:B------:R-:W-:Y:S02]  /*12d0*/  SHF.R.S32.HI R209, RZ, 0x1f, R200 ;  /* 0x0000001fffd17819 */ /* 0x000fe400000114c8 */
[----:B------:R-:W-:Y:S01]  /*12e0*/  SHF.R.S32.HI R208, RZ, 0x1f, R201 ;  /* 0x0000001fffd07819 */ /* 0x000fe200000114c9 */
[----:B------:R1:W-:Y:S01]  /*12f0*/  STL [R1+0x28c], R3 ;  /* 0x00028c0301007387 */ /* 0x0003e20000100800 */
[----:B------:R-:W-:Y:S02]  /*1300*/  LEA R229, R13, UR4, 0x1 ;  /* 0x000000040de57c11 */ /* 0x000fe4000f8e08ff */
[----:B------:R-:W-:-:S07]  /*1310*/  LEA R228, R15, UR4, 0x1 ;  /* 0x000000040fe47c11 */ /* 0x000fce000f8e08ff */
.L_x_5040:
[----:B01--4-:R-:W0:Y:S01]  /*1320*/  LDC.64 R2, c[0x0][0xa28] ;  /* 0x00028a00ff027b82 */ /* 0x013e220000000a00 */
[----:B------:R-:W-:Y:S01]  /*1330*/  ULDC.64 UR6, c[0x0][0xa08] ;  /* 0x0002820000067ab9 */ /* 0x000fe20000000a00 */
[----:B------:R-:W-:Y:S01]  /*1340*/  IMAD.MOV.U32 R17, RZ, RZ, RZ ;  /* 0x000000ffff117224 */ /* 0x000fe200078e00ff */
[----:B------:R-:W-:Y:S01]  /*1350*/  ISETP.NE.U32.AND P3, PT, RZ, UR6, PT ;  /* 0x00000006ff007c0c */ /* 0x000fe2000bf65070 */
[----:B------:R-:W-:-:S03]  /*1360*/  IMAD.MOV.U32 R33, RZ, RZ, RZ ;  /* 0x000000ffff217224 */ /* 0x000fc600078e00ff */
[----:B------:R-:W-:Y:S01]  /*1370*/  ISETP.NE.AND.EX P3, PT, RZ, UR7, PT, P3 ;  /* 0x00000007ff007c0c */ /* 0x000fe2000bf65330 */
[----:B--2---:R-:W1:Y:S01]  /*1380*/  LDC.64 R4, c[0x0][0xa18] ;  /* 0x00028600ff047b82 */ /* 0x004e620000000a00 */
[----:B------:R-:W-:Y:S01]  /*1390*/  ULDC UR4, c[0x0][0x288] ;  /* 0x0000a20000047ab9 */ /* 0x000fe20000000800 */
[----:B------:R-:W-:Y:S01]  /*13a0*/  ULDC.64 UR6, c[0x0][0x418] ;  /* 0x0001060000067ab9 */ /* 0x000fe20000000a00 */
[----:B0-----:R-:W-:-:S04]  /*13b0*/  ISETP.NE.U32.AND P0, PT, R2, RZ, PT ;  /* 0x000000ff0200720c */ /* 0x001fc80003f05070 */
[----:B------:R-:W-:Y:S02]  /*13c0*/  ISETP.NE.AND.EX P0, PT, R3, RZ, PT, P0 ;  /* 0x000000ff0300720c */ /* 0x000fe40003f05300 */
[----:B-1----:R-:W-:-:S04]  /*13d0*/  ISETP.NE.U32.AND P1, PT, R4, RZ, PT ;  /* 0x000000ff0400720c */ /* 0x002fc80003f25070 */
[----:B------:R-:W-:Y:S02]  /*13e0*/  ISETP.NE.AND.EX P1, PT, R5, RZ, PT, P1 ;  /* 0x000000ff0500720c */ /* 0x000fe40003f25310 */
[----:B------:R-:W0:Y:S08]  /*13f0*/  LDC.64 R4, c[0x0][0xa08] ;  /* 0x00028200ff047b82 */ /* 0x000e300000000a00 */
[----:B------:R-:W1:Y:S08]  /*1400*/  @P0 LDC.64 R2, c[0x0][0xa28] ;  /* 0x00028a00ff020b82 */ /* 0x000e700000000a00 */
[----:B---3--:R-:W2:Y:S01]  /*1410*/  @P1 LDC.64 R6, c[0x0][0xa18] ;  /* 0x00028600ff061b82 */ /* 0x008ea20000000a00 */
[----:B------:R-:W-:Y:S01]  /*1420*/  IMAD.U32 R16, RZ, RZ, UR4 ;  /* 0x00000004ff107e24 */ /* 0x000fe2000f8e00ff */
[----:B------:R-:W-:Y:S01]  /*1430*/  UISETP.NE.U32.AND UP0, UPT, UR6, URZ, UPT ;  /* 0x0000003f0600728c */ /* 0x000fe2000bf05070 */
[----:B------:R-:W-:Y:S01]  /*1440*/  ULDC UR4, c[0x0][0x424] ;  /* 0x0001090000047ab9 */ /* 0x000fe20000000800 */
[----:B0-----:R-:W-:-:S05]  /*1450*/  IMAD.WIDE R8, R31, 0x4, R4 ;  /* 0x000000041f087825 */ /* 0x001fca00078e0204 */
[----:B------:R0:W5:Y:S01]  /*1460*/  @P3 LDG.E R33, desc[UR38][R8.64] ;  /* 0x0000002608213981 */ /* 0x000162000c1e1900 */
[----:B-1----:R-:W-:-:S05]  /*1470*/  @P0 IMAD.WIDE R2, R31, 0x4, R2 ;  /* 0x000000041f020825 */ /* 0x002fca00078e0202 */
[----:B------:R0:W5:Y:S01]  /*1480*/  @P0 LDG.E R17, desc[UR38][R2.64] ;  /* 0x0000002602110981 */ /* 0x000162000c1e1900 */
[----:B--2---:R-:W-:-:S05]  /*1490*/  @P1 IMAD.WIDE R4, R31, 0x4, R6 ;  /* 0x000000041f041825 */ /* 0x004fca00078e0206 */
[----:B------:R0:W5:Y:S01]  /*14a0*/  @P1 LDG.E R16, desc[UR38][R4.64] ;  /* 0x0000002604101981 */ /* 0x000162000c1e1900 */
[----:B------:R-:W1:Y:S01]  /*14b0*/  LDC R193, c[0x0][0x348] ;  /* 0x0000d200ffc17b82 */ /* 0x000e620000000800 */
[----:B------:R-:W-:-:S03]  /*14c0*/  UISETP.NE.AND.EX UP0, UPT, UR7, URZ, UPT, UP0 ;  /* 0x0000003f0700728c */ /* 0x000fc6000bf05300 */
[----:B------:R-:W-:Y:S01]  /*14d0*/  ULDC.64 UR6, c[0x0][0xa20] ;  /* 0x0002880000067ab9 */ /* 0x000fe20000000a00 */
[----:B------:R-:W-:Y:S01]  /*14e0*/  USEL UR4, UR4, 0x1, UP0 ;  /* 0x0000000104047887 */ /* 0x000fe20008000000 */
[----:B------:R-:W-:Y:S01]  /*14f0*/  ISETP.NE.U32.AND P2, PT, RZ, UR6, PT ;  /* 0x00000006ff007c0c */ /* 0x000fe2000bf45070 */
[----:B------:R-:W-:Y:S02]  /*1500*/  ULDC UR6, c[0x0][0x2f0] ;  /* 0x0000bc0000067ab9 */ /* 0x000fe40000000800 */
[----:B------:R-:W-:Y:S01]  /*1510*/  UIMAD UR4, UR4, UR6, URZ ;  /* 0x00000006040472a4 */ /* 0x000fe2000f8e023f */
[----:B------:R-:W-:Y:S01]  /*1520*/  ISETP.NE.AND.EX P2, PT, RZ, UR7, PT, P2 ;  /* 0x00000007ff007c0c */ /* 0x000fe2000bf45320 */
[----:B0-----:R-:W-:-:S12]  /*1530*/  @P1 BRA `(.L_x_4860) ;  /* 0x0000000000241947 */ /* 0x001fd80003800000 */
        /* <DEDUP_REMOVED lines=9> */
.L_x_4860:
[----:B------:R-:W-:Y:S02]  /*15d0*/  IMAD.U32 R30, RZ, RZ, UR4 ;  /* 0x00000004ff1e7e24 */ /* 0x000fe4000f8e00ff */
[----:B------:R-:W-:Y:S02]  /*15e0*/  IMAD.MOV.U32 R207, RZ, RZ, R31 ;  /* 0x000000ffffcf7224 */ /* 0x000fe400078e001f */
[----:B------:R-:W-:Y:S01]  /*15f0*/  IMAD.U32 R211, RZ, RZ, UR44 ;  /* 0x0000002cffd37e24 */ /* 0x000fe2000f8e00ff */
[----:B------:R-:W-:Y:S06]  /*1600*/  @!P2 BRA `(.L_x_4861) ;  /* 0x000000000010a947 */ /* 0x000fec0003800000 */
[----:B------:R-:W0:Y:S02]  /*1610*/  LDC.64 R2, c[0x0][0xa20] ;  /* 0x00028800ff027b82 */ /* 0x000e240000000a00 */
[----:B0-----:R-:W-:-:S05]  /*1620*/  IMAD.WIDE R2, R31, 0x4, R2 ;  /* 0x000000041f027825 */ /* 0x001fca00078e0202 */
[----:B------:R0:W5:Y:S01]  /*1630*/  LDG.E R30, desc[UR38][R2.64] ;  /* 0x00000026021e7981 */ /* 0x000162000c1e1900 */
[----:B------:R-:W-:Y:S05]  /*1640*/  BRA `(.L_x_4862) ;  /* 0x0000000000107947 */ /* 0x000fea0003800000 */
.L_x_4861:
[----:B------:R-:W-:Y:S05]  /*1650*/  @!P3 BRA `(.L_x_4862) ;  /* 0x00000000000cb947 */ /* 0x000fea0003800000 */
[----:B------:R-:W2:Y:S04]  /*1660*/  LDG.E R3, desc[UR38][R8.64] ;  /* 0x0000002608037981 */ /* 0x000ea8000c1e1900 */
[----:B------:R-:W2:Y:S02]  /*1670*/  LDG.E R30, desc[UR38][R8.64+0x4] ;  /* 0x00000426081e7981 */ /* 0x000ea4000c1e1900 */
[----:B--2---:R-:W-:-:S07]  /*1680*/  IMAD.IADD R30, R30, 0x1, -R3 ;  /* 0x000000011e1e7824 */ /* 0x004fce00078e0a03 */
.L_x_4862:
[----:B0-----:R-:W0:Y:S01]  /*1690*/  LDC.64 R2, c[0x0][0xa10] ;  /* 0x00028400ff027b82 */ /* 0x001e220000000a00 */
[----:B------:R-:W2:Y:S07]  /*16a0*/  LDL R25, [R1+0x2b4] ;  /* 0x0002b40001197983 */ /* 0x000eae0000100800 */
[----:B------:R-:W3:Y:S01]  /*16b0*/  LDC.64 R4, c[0x0][0xa30] ;  /* 0x00028c00ff047b82 */ /* 0x000ee20000000a00 */
[----:B------:R-:W4:Y:S07]  /*16c0*/  S2R R6, SR_TID.X ;  /* 0x0000000000067919 */ /* 0x000f2e0000002100 */
[----:B------:R-:W1:Y:S01]  /*16d0*/  S2UR UR4, SR_SWINHI ;  /* 0x00000000000479c3 */ /* 0x000e620000002f00 */
[----:B0-----:R-:W-:-:S07]  /*16e0*/  ISETP.NE.U32.AND P0, PT, R2, RZ, PT ;  /* 0x000000ff0200720c */ /* 0x001fce0003f05070 */
[----:B------:R-:W0:Y:S01]  /*16f0*/  LDC.64 R14, c[0x0][0x9e0] ;  /* 0x00027800ff0e7b82 */ /* 0x000e220000000a00 */
[----:B------:R-:W-:Y:S02]  /*1700*/  ISETP.NE.AND.EX P0, PT, R3, RZ, PT, P0 ;  /* 0x000000ff0300720c */ /* 0x000fe40003f05300 */
[----:B---3--:R-:W-:-:S05]  /*1710*/  ISETP.NE.U32.AND P1, PT, R4, RZ, PT ;  /* 0x000000ff0400720c */ /* 0x008fca0003f25070 */
[----:B------:R-:W3:Y:S01]  /*1720*/  LDC R2, c[0x0][0x448] ;  /* 0x00011200ff027b82 */ /* 0x000ee20000000800 */
[----:B------:R-:W-:-:S07]  /*1730*/  ISETP.NE.AND.EX P1, PT, R5, RZ, PT, P1 ;  /* 0x000000ff0500720c */ /* 0x000fce0003f25310 */
[----:B------:R-:W1:Y:S08]  /*1740*/  @P0 LDC.64 R8, c[0x0][0xa10] ;  /* 0x00028400ff080b82 */ /* 0x000e700000000a00 */
[----:B------:R-:W4:Y:S01]  /*1750*/  @P1 LDC.64 R10, c[0x0][0xa30] ;  /* 0x00028c00ff0a1b82 */ /* 0x000f220000000a00 */
[----:B-1----:R-:W-:-:S05]  /*1760*/  @P0 IMAD.WIDE R8, R31, 0x4, R8 ;  /* 0x000000041f080825 */ /* 0x002fca00078e0208 */
[----:B------:R-:W2:Y:S01]  /*1770*/  @P0 LDG.E R0, desc[UR38][R8.64] ;  /* 0x0000002608000981 */ /* 0x000ea2000c1e1900 */
[----:B----4-:R-:W-:-:S03]  /*1780*/  @P1 IMAD.WIDE R10, R31, 0x4, R10 ;  /* 0x000000041f0a1825 */ /* 0x010fc600078e020a */
[----:B------:R-:W4:Y:S04]  /*1790*/  @P0 LDG.E R21, desc[UR38][R8.64+0x4] ;  /* 0x0000042608150981 */ /* 0x000f28000c1e1900 */
[----:B------:R1:W4:Y:S01]  /*17a0*/  @P1 LDG.E R20, desc[UR38][R10.64] ;  /* 0x000000260a141981 */ /* 0x000322000c1e1900 */
[----:B---3--:R-:W-:Y:S01]  /*17b0*/  ISETP.NE.AND P2, PT, R2, 0x1, PT ;  /* 0x000000010200780c */ /* 0x008fe20003f45270 */
[----:B------:R-:W-:Y:S01]  /*17c0*/  UMOV UR36, UR41 ;  /* 0x0000002900247c82 */ /* 0x000fe20008000000 */
[----:B------:R-:W-:Y:S01]  /*17d0*/  UMOV UR37, UR4 ;  /* 0x0000000400257c82 */ /* 0x000fe20008000000 */
[----:B------:R-:W-:Y:S02]  /*17e0*/  UIADD3 UR4, UP0, UR36, 0x30890, URZ ;  /* 0x0003089024047890 */ /* 0x000fe4000ff1e03f */
[----:B------:R-:W-:Y:S01]  /*17f0*/  UIADD3 UR7, UP1, UR36, 0x308a0, URZ ;  /* 0x000308a024077890 */ /* 0x000fe2000ff3e03f */
[----:B------:R-:W-:-:S07]  /*1800*/  LOP3.LUT R6, R6, 0x7f, RZ, 0xc0, !PT ;  /* 0x0000007f06067812 */ /* 0x000fce00078ec0ff */
[----:B------:R-:W3:Y:S01]  /*1810*/  @P2 LDC R24, c[0x0][0x44c] ;  /* 0x00011300ff182b82 */ /* 0x000ee20000000800 */
[----:B------:R-:W-:Y:S01]  /*1820*/  UIADD3.X UR8, URZ, UR37, URZ, UP1, !UPT ;  /* 0x000000253f087290 */ /* 0x000fe20008ffe43f */
[----:B------:R-:W-:-:S06]  /*1830*/  ISETP.NE.AND P3, PT, R6, RZ, PT ;  /* 0x000000ff0600720c */ /* 0x000fcc0003f65270 */
[----:B------:R-:W0:Y:S01]  /*1840*/  @P2 LDC R13, c[0x0][0x450] ;  /* 0x00011400ff0d2b82 */ /* 0x000e220000000800 */
[----:B------:R-:W-:Y:S01]  /*1850*/  IMAD.MOV.U32 R5, RZ, RZ, 0x100 ;  /* 0x00000100ff057424 */ /* 0x000fe200078e00ff */
[----:B------:R-:W-:Y:S01]  /*1860*/  SEL R4, RZ, 0x1, P3 ;  /* 0x00000001ff047807 */ /* 0x000fe20001800000 */
[----:B------:R-:W-:Y:S01]  /*1870*/  IMAD.MOV.U32 R6, RZ, RZ, 0x1 ;  /* 0x00000001ff067424 */ /* 0x000fe200078e00ff */
[----:B------:R-:W-:Y:S01]  /*1880*/  USHF.L.U32 UR60, UR5, 0x7, URZ ;  /* 0x00000007053c7899 */ /* 0x000fe2000800063f */
[----:B------:R-:W-:Y:S02]  /*1890*/  IMAD.MOV.U32 R7, RZ, RZ, RZ ;  /* 0x000000ffff077224 */ /* 0x000fe400078e00ff */
[----:B-1----:R-:W-:Y:S02]  /*18a0*/  IMAD.U32 R10, RZ, RZ, UR4 ;  /* 0x00000004ff0a7e24 */ /* 0x002fe4000f8e00ff */
[----:B------:R-:W-:Y:S02]  /*18b0*/  IMAD.U32 R8, RZ, RZ, UR7 ;  /* 0x00000007ff087e24 */ /* 0x000fe4000f8e00ff */
[----:B------:R-:W-:Y:S01]  /*18c0*/  IMAD.U32 R9, RZ, RZ, UR8 ;  /* 0x00000008ff097e24 */ /* 0x000fe2000f8e00ff */
[----:B------:R-:W-:Y:S01]  /*18d0*/  UIADD3 UR4, UR60, 0x7f, URZ ;  /* 0x0000007f3c047890 */ /* 0x000fe2000fffe03f */
[----:B------:R-:W-:Y:S01]  /*18e0*/  IMAD.MOV.U32 R2, RZ, RZ, 0x9000 ;  /* 0x00009000ff027424 */ /* 0x000fe200078e00ff */
[----:B------:R-:W-:Y:S01]  /*18f0*/  STL.128 [R1+0x20], R4 ;  /* 0x0000200401007387 */ /* 0x000fe20000100c00 */
[----:B-----5:R-:W-:-:S03]  /*1900*/  IMAD.IADD R12, R30, 0x1, -R17 ;  /* 0x000000011e0c7824 */ /* 0x020fc600078e0a11 */
[----:B------:R-:W-:Y:S01]  /*1910*/  STL.64 [R1+0x10], R8 ;  /* 0x0000100801007387 */ /* 0x000fe20000100a00 */
[----:B------:R-:W-:-:S03]  /*1920*/  R2UR UR45, R30 ;  /* 0x000000001e2d72ca */ /* 0x000fc600000e0000 */
[----:B------:R-:W-:Y:S04]  /*1930*/  STL.64 [R1+0x30], R8 ;  /* 0x0000300801007387 */ /* 0x000fe80000100a00 */
[----:B------:R-:W-:Y:S01]  /*1940*/  STL.64 [R1], RZ ;  /* 0x000000ff01007387 */ /* 0x000fe20000100a00 */
[----:B--2---:R-:W-:-:S13]  /*1950*/  R2UR UR6, R25 ;  /* 0x00000000190672ca */ /* 0x004fda00000e0000 */
[----:B------:R-:W-:Y:S01]  /*1960*/  IMAD.U32 R3, RZ, RZ, UR6 ;  /* 0x00000006ff037e24 */ /* 0x000fe2000f8e00ff */
[----:B------:R-:W-:-:S06]  /*1970*/  UIADD3.X UR6, URZ, UR37, URZ, UP0, !UPT ;  /* 0x000000253f067290 */ /* 0x000fcc00087fe43f */
[----:B------:R-:W-:Y:S01]  /*1980*/  IMAD.U32 R11, RZ, RZ, UR6 ;  /* 0x00000006ff0b7e24 */ /* 0x000fe2000f8e00ff */
[----:B------:R3:W-:Y:S04]  /*1990*/  STL.64 [R1+0x18], R2 ;  /* 0x0000180201007387 */ /* 0x0007e80000100a00 */
[----:B------:R1:W-:Y:S01]  /*19a0*/  STL.64 [R1+0x8], R10 ;  /* 0x0000080a01007387 */ /* 0x0003e20000100a00 */
[----:B---3--:R-:W-:-:S04]  /*19b0*/  @P2 IMAD.HI.U32 R2, R24, UR4, RZ ;  /* 0x0000000418022c27 */ /* 0x008fc8000f8e00ff */
[----:B------:R-:W-:Y:S01]  /*19c0*/  IMAD.U32 R3, RZ, RZ, UR4 ;  /* 0x00000004ff037e24 */ /* 0x000fe2000f8e00ff */
[----:B0-----:R-:W-:Y:S01]  /*19d0*/  @P2 SHF.R.U32.HI R3, RZ, R13, R2 ;  /* 0x0000000dff032219 */ /* 0x001fe20000011602 */
[----:B----4-:R-:W-:-:S04]  /*19e0*/  @P0 IMAD.IADD R193, R21, 0x1, -R0 ;  /* 0x0000000115c10824 */ /* 0x010fc800078e0a00 */
[----:B------:R-:W-:Y:S01]  /*19f0*/  IMAD.IADD R17, R12, 0x1, R193 ;  /* 0x000000010c117824 */ /* 0x000fe200078e02c1 */
[----:B------:R-:W-:Y:S02]  /*1a00*/  @P1 R2UR UR45, R20 ;  /* 0x00000000142d12ca */ /* 0x000fe400000e0000 */
[----:B------:R-:W-:Y:S01]  /*1a10*/  ISETP.GE.AND P1, PT, R15, 0x1, PT ;  /* 0x000000010f00780c */ /* 0x000fe20003f26270 */
[C---:B------:R-:W-:Y:S01]  /*1a20*/  VIADD R0, R17.reuse, 0x5f ;  /* 0x0000005f11007836 */ /* 0x040fe20000000000 */
[----:B------:R-:W-:-:S03]  /*1a30*/  IADD3 R2, R17, 0x1, -R16 ;  /* 0x0000000111027810 */ /* 0x000fc60007ffe810 */
[----:B------:R-:W-:-:S04]  /*1a40*/  IMAD.HI R0, R0, 0x2aaaaaab, RZ ;  /* 0x2aaaaaab00007827 */ /* 0x000fc800078e02ff */
[----:B------:R-:W-:Y:S01]  /*1a50*/  IMAD.IADD R3, R2, 0x1, R3 ;  /* 0x0000000102037824 */ /* 0x000fe200078e0203 */
[----:B------:R-:W-:-:S03]  /*1a60*/  SHF.R.U32.HI R73, RZ, 0x1f, R0 ;  /* 0x0000001fff497819 */ /* 0x000fc60000011600 */
[----:B------:R-:W-:Y:S01]  /*1a70*/  IMAD.IADD R14, R3, 0x1, R14 ;  /* 0x00000001030e7824 */ /* 0x000fe200078e020e */
[----:B------:R-:W-:Y:S01]  /*1a80*/  LEA.HI.SX32 R73, R0, R73, 0x1c ;  /* 0x0000004900497211 */ /* 0x000fe200078fe2ff */
[----:B-1----:R-:W-:Y:S06]  /*1a90*/  @!P1 BRA `(.L_x_4863) ;  /* 0x0000000000409947 */ /* 0x002fec0003800000 */
        /* <DEDUP_REMOVED lines=10> */
.L_x_4864:
[----:B------:R-:W-:-:S13]  /*1b40*/  ISETP.NE.AND P0, PT, R15, 0x1, PT ;  /* 0x000000010f00780c */ /* 0x000fda0003f05270 */
[----:B------:R-:W0:Y:S02]  /*1b50*/  @P0 LDC.64 R4, c[0x0][0x9e8] ;  /* 0x00027a00ff040b82 */ /* 0x000e240000000a00 */
[----:B0-----:R-:W-:-:S05]  /*1b60*/  @P0 IMAD.HI.U32 R4, R0, R4, RZ ;  /* 0x0000000400040227 */ /* 0x001fca00078e00ff */
[----:B------:R-:W-:-:S07]  /*1b70*/  @P0 SHF.R.U32.HI R0, RZ, R5, R4 ;  /* 0x00000005ff000219 */ /* 0x000fce0000011604 */
.L_x_4865:
[----:B------:R-:W-:-:S05]  /*1b80*/  IMAD R3, R0, R15, R15 ;  /* 0x0000000f00037224 */ /* 0x000fca00078e020f */
[----:B------:R-:W-:-:S07]  /*1b90*/  VIMNMX R14, R14, R3, PT ;  /* 0x000000030e0e7248 */ /* 0x000fce0003fe0100 */
.L_x_4863:
[----:B------:R-:W0:Y:S01]  /*1ba0*/  @P2 LDC R0, c[0x0][0x44c] ;  /* 0x00011300ff002b82 */ /* 0x000e220000000800 */
[----:B------:R-:W-:Y:S02]  /*1bb0*/  IMAD.U32 R3, RZ, RZ, UR60 ;  /* 0x0000003cff037e24 */ /* 0x000fe4000f8e00ff */
[----:B------:R-:W-:-:S05]  /*1bc0*/  IMAD.IADD R72, R17, 0x1, -R16 ;  /* 0x0000000111487824 */ /* 0x000fca00078e0a10 */
[----:B------:R-:W1:Y:S08]  /*1bd0*/  @P2 LDC R5, c[0x0][0x450] ;  /* 0x00011400ff052b82 */ /* 0x000e700000000800 */
[----:B------:R-:W2:Y:S01]  /*1be0*/  LDC R4, c[0x0][0x9dc] ;  /* 0x00027700ff047b82 */ /* 0x000ea20000000800 */
[----:B0-----:R-:W-:-:S05]  /*1bf0*/  @P2 IMAD.HI.U32 R0, R0, UR60, RZ ;  /* 0x0000003c00002c27 */ /* 0x001fca000f8e00ff */
[----:B-1----:R-:W-:-:S05]  /*1c00*/  @P2 SHF.R.U32.HI R3, RZ, R5, R0 ;  /* 0x00000005ff032219 */ /* 0x002fca0000011600 */
[----:B------:R-:W-:-:S04]  /*1c10*/  IMAD.IADD R3, R72, 0x1, R3 ;  /* 0x0000000148037824 */ /* 0x000fc800078e0203 */
[----:B--2---:R-:W-:Y:S01]  /*1c20*/  IMAD.IADD R0, R3, 0x1, -R4 ;  /* 0x0000000103007824 */ /* 0x004fe200078e0a04 */
        /* <DEDUP_REMOVED lines=10> */
.L_x_4867:
[----:B------:R-:W-:-:S13]  /*1cd0*/  ISETP.NE.AND P0, PT, R15, 0x1, PT ;  /* 0x000000010f00780c */ /* 0x000fda0003f05270 */
[----:B------:R-:W0:Y:S02]  /*1ce0*/  @P0 LDC.64 R4, c[0x0][0x9e8] ;  /* 0x00027a00ff040b82 */ /* 0x000e240000000a00 */
[----:B0-----:R-:W-:-:S05]  /*1cf0*/  @P0 IMAD.HI.U32 R4, R3, R4, RZ ;  /* 0x0000000403040227 */ /* 0x001fca00078e00ff */
[----:B------:R-:W-:-:S07]  /*1d00*/  @P0 SHF.R.U32.HI R3, RZ, R5, R4 ;  /* 0x00000005ff030219 */ /* 0x000fce0000011604 */
.L_x_4868:
[----:B------:R-:W-:-:S05]  /*1d10*/  IMAD R3, R3, R15, RZ ;  /* 0x0000000f03037224 */ /* 0x000fca00078e02ff */
[----:B------:R-:W-:-:S07]  /*1d20*/  VIMNMX R0, R0, R3, !PT ;  /* 0x0000000300007248 */ /* 0x000fce0007fe0100 */
.L_x_4866:
[----:B------:R-:W-:Y:S01]  /*1d30*/  VIADD R14, R14, 0x5f ;  /* 0x0000005f0e0e7836 */ /* 0x000fe20000000000 */
[----:B------:R-:W-:Y:S01]  /*1d40*/  R2UR UR4, R25 ;  /* 0x00000000190472ca */ /* 0x000fe200000e0000 */
[----:B------:R-:W-:Y:S01]  /*1d50*/  IMAD.HI R0, R0, 0x2aaaaaab, RZ ;  /* 0x2aaaaaab00007827 */ /* 0x000fe200078e02ff */
[----:B------:R-:W-:-:S03]  /*1d60*/  PLOP3.LUT P1, PT, PT, PT, PT, 0x80, 0x0 ;  /* 0x000000000000781c */ /* 0x000fc60003f2f070 */
[----:B------:R-:W-:Y:S01]  /*1d70*/  IMAD.HI R14, R14, 0x2aaaaaab, RZ ;  /* 0x2aaaaaab0e0e7827 */ /* 0x000fe200078e02ff */
[----:B------:R-:W-:-:S03]  /*1d80*/  SHF.R.U32.HI R5, RZ, 0x1f, R0 ;  /* 0x0000001fff057819 */ /* 0x000fc60000011600 */
[C---:B------:R-:W-:Y:S01]  /*1d90*/  VIADD R26, R198.reuse, 0x30 ;  /* 0x00000030c61a7836 */ /* 0x040fe20000000000 */
[----:B------:R-:W-:Y:S01]  /*1da0*/  SHF.R.U32.HI R3, RZ, 0x1f, R14 ;  /* 0x0000001fff037819 */ /* 0x000fe2000001160e */
[----:B------:R-:W-:Y:S01]  /*1db0*/  VIADD R27, R198, 0x10 ;  /* 0x00000010c61b7836 */ /* 0x000fe20000000000 */
[----:B------:R-:W-:Y:S01]  /*1dc0*/  LEA.HI.SX32 R5, R0, R5, 0x1c ;  /* 0x0000000500057211 */ /* 0x000fe200078fe2ff */
[----:B------:R-:W-:Y:S01]  /*1dd0*/  ULOP3.LUT UR46, UR4, 0x1, URZ, 0xfc, !UPT ;  /* 0x00000001042e7892 */ /* 0x000fe2000f8efc3f */
[----:B------:R-:W-:Y:S02]  /*1de0*/  LEA.HI.SX32 R14, R14, R3, 0x1c ;  /* 0x000000030e0e7211 */ /* 0x000fe400078fe2ff */
[----:B------:R-:W-:Y:S02]  /*1df0*/  VIMNMX R5, RZ, R5, !PT ;  /* 0x00000005ff057248 */ /* 0x000fe40007fe0100 */
[----:B------:R-:W-:-:S03]  /*1e00*/  VIMNMX R3, R73, R14, PT ;  /* 0x0000000e49037248 */ /* 0x000fc60003fe0100 */
[--C-:B------:R-:W-:Y:S02]  /*1e10*/  IMAD R5, R5, 0x60, -R12.reuse ;  /* 0x0000006005057824 */ /* 0x100fe400078e0a0c */
[----:B------:R-:W-:-:S03]  /*1e20*/  IMAD R12, R3, 0x60, -R12 ;  /* 0x00000060030c7824 */ /* 0x000fc600078e0a0c */
[----:B------:R-:W-:Y:S02]  /*1e30*/  VIMNMX R5, RZ, R5, !PT ;  /* 0x00000005ff057248 */ /* 0x000fe40007fe0100 */
[----:B------:R-:W-:-:S03]  /*1e40*/  VIMNMX R12, R12, R193, PT ;  /* 0x000000c10c0c7248 */ /* 0x000fc60003fe0100 */
[----:B------:R-:W-:Y:S01]  /*1e50*/  IMAD.WIDE.U32 R74, R5, -0x55555555, RZ ;  /* 0xaaaaaaab054a7825 */ /* 0x000fe200078e00ff */
[----:B------:R-:W-:-:S04]  /*1e60*/  ISETP.GT.AND P0, PT, R12, R5, PT ;  /* 0x000000050c00720c */ /* 0x000fc80003f04270 */
[----:B------:R-:W-:-:S05]  /*1e70*/  SHF.R.U32.HI R74, RZ, 0x6, R75 ;  /* 0x00000006ff4a7819 */ /* 0x000fca000001164b */
[----:B------:R-:W-:-:S04]  /*1e80*/  IMAD.MOV.U32 R24, RZ, RZ, R74 ;  /* 0x000000ffff187224 */ /* 0x000fc800078e004a */
[----:B------:R-:W-:-:S04]  /*1e90*/  @P0 VIADD R0, R12, 0x5f ;  /* 0x0000005f0c000836 */ /* 0x000fc80000000000 */
[----:B------:R-:W-:-:S05]  /*1ea0*/  @P0 IMAD.HI R0, R0, 0x2aaaaaab, RZ ;  /* 0x2aaaaaab00000827 */ /* 0x000fca00078e02ff */
[----:B------:R-:W-:-:S04]  /*1eb0*/  @P0 SHF.R.U32.HI R3, RZ, 0x1f, R0 ;  /* 0x0000001fff030819 */ /* 0x000fc80000011600 */
[----:B------:R-:W-:-:S04]  /*1ec0*/  @P0 LEA.HI.SX32 R24, R0, R3, 0x1c ;  /* 0x0000000300180211 */ /* 0x000fc800078fe2ff */
[----:B------:R-:W-:-:S13]  /*1ed0*/  ISETP.GT.AND P0, PT, R24, R74, PT ;  /* 0x0000004a1800720c */ /* 0x000fda0003f04270 */
[----:B------:R-:W-:Y:S05]  /*1ee0*/  @!P0 BRA `(.L_x_4869) ;  /* 0x0000002400c08947 */ /* 0x000fea0003800000 */
[----:B------:R-:W-:-:S04]  /*1ef0*/  UIADD3 UR4, UR41, 0x1e400, URZ ;  /* 0x0001e40029047890 */ /* 0x000fc8000fffe03f */
        /* <DEDUP_REMOVED lines=19> */
.L_x_4870:
[----:B------:R-:W2:Y:S04]  /*2030*/  LDL R32, [R1+0x280] ;  /* 0x0002800001207983 */ /* 0x000ea80000100800 */
[----:B------:R-:W3:Y:S01]  /*2040*/  LDL R34, [R1+0x284] ;  /* 0x0002840001227983 */ /* 0x000ee20000100800 */
[----:B------:R-:W-:-:S04]  /*2050*/  UIADD3 UR4, UP0, UR36, 0x1e400, URZ ;  /* 0x0001e40024047890 */ /* 0x000fc8000ff1e03f */
[----:B------:R-:W-:Y:S01]  /*2060*/  UIADD3.X UR5, URZ, UR37, URZ, UP0, !UPT ;  /* 0x000000253f057290 */ /* 0x000fe200087fe43f */
[----:B------:R-:W-:Y:S02]  /*2070*/  IMAD.U32 R25, RZ, RZ, UR41 ;  /* 0x00000029ff197e24 */ /* 0x000fe4000f8e00ff */
[----:B------:R-:W-:-:S03]  /*2080*/  IMAD.U32 R4, RZ, RZ, UR4 ;  /* 0x00000004ff047e24 */ /* 0x000fc6000f8e00ff */
[----:B------:R-:W-:Y:S02]  /*2090*/  IMAD.U32 R5, RZ, RZ, UR5 ;  /* 0x00000005ff057e24 */ /* 0x000fe4000f8e00ff */
[----:B------:R-:W-:-:S03]  /*20a0*/  VIADD R25, R25, 0x400 ;  /* 0x0000040019197836 */ /* 0x000fc60000000000 */
[----:B------:R0:W-:Y:S02]  /*20b0*/  STL.64 [R1+0x38], R4 ;  /* 0x0000380401007387 */ /* 0x0001e40000100a00 */
[----:B------:R-:W-:Y:S02]  /*20c0*/  LOP3.LUT P0, RZ, R25, 0x3ff, RZ, 0xc0, !PT ;  /* 0x000003ff19ff7812 */ /* 0x000fe4000780c0ff */
[----:B--2---:R-:W-:Y:S02]  /*20d0*/  R2UR UR7, R32 ;  /* 0x00000000200772ca */ /* 0x004fe400000e0000 */
[----:B---3--:R-:W-:-:S11]  /*20e0*/  R2UR UR6, R34 ;  /* 0x00000000220672ca */ /* 0x008fd600000e0000 */
[----:B------:R-:W-:-:S05]  /*20f0*/  IMAD.U32 R28, RZ, RZ, UR7 ;  /* 0x00000007ff1c7e24 */ /* 0x000fca000f8e00ff */
[----:B------:R-:W-:-:S05]  /*2100*/  IADD3 R28, P1, R28, 0x38, RZ ;  /* 0x000000381c1c7810 */ /* 0x000fca0007f3e0ff */
[----:B------:R-:W-:Y:S01]  /*2110*/  IMAD.X R29, RZ, RZ, UR6, P1 ;  /* 0x00000006ff1d7e24 */ /* 0x000fe200088e06ff */
[----:B0-----:R-:W-:Y:S07]  /*2120*/  @!P0 BRA `(.L_x_4871) ;  /* 0x0000000000408947 */ /* 0x001fee0003800000 */
        /* <DEDUP_REMOVED lines=16> */
.L_x_4871:
[----:B------:R-:W0:Y:S01]  /*2230*/  LDC.64 R4, c[0x0][0x9f8] ;  /* 0x00027e00ff047b82 */ /* 0x000e220000000a00 */
[----:B------:R-:W-:Y:S01]  /*2240*/  IMAD.MOV.U32 R35, RZ, RZ, R31 ;  /* 0x000000ffff237224 */ /* 0x000fe200078e001f */
[----:B------:R-:W2:Y:S01]  /*2250*/  LDL.64 R20, [R1+0x38] ;  /* 0x0000380001147983 */ /* 0x000ea20000100a00 */
[----:B------:R-:W-:Y:S01]  /*2260*/  R2UR UR22, R32 ;  /* 0x00000000201672ca */ /* 0x000fe200000e0000 */
[----:B------:R-:W-:Y:S01]  /*2270*/  ULDC.64 UR16, c[0x0][0x3f8] ;  /* 0x0000fe0000107ab9 */ /* 0x000fe20000000a00 */
[----:B------:R-:W-:Y:S01]  /*2280*/  R2UR UR23, R34 ;  /* 0x00000000221772ca */ /* 0x000fe200000e0000 */
[----:B------:R-:W-:Y:S01]  /*2290*/  ULDC.64 UR14, c[0x0][0x408] ;  /* 0x00010200000e7ab9 */ /* 0x000fe20000000a00 */
[----:B------:R-:W-:Y:S01]  /*22a0*/  USHF.R.S32.HI UR10, URZ, 0x1f, UR45 ;  /* 0x0000001f3f0a7899 */ /* 0x000fe2000801142d */
[----:B------:R-:W-:Y:S01]  /*22b0*/  ULDC.64 UR8, c[0x0][0x3e8] ;  /* 0x0000fa0000087ab9 */ /* 0x000fe20000000a00 */
[----:B0-----:R-:W-:-:S04]  /*22c0*/  ISETP.NE.U32.AND P0, PT, R4, RZ, PT ;  /* 0x000000ff0400720c */ /* 0x001fc80003f05070 */
[----:B------:R-:W-:-:S13]  /*22d0*/  ISETP.NE.AND.EX P0, PT, R5, RZ, PT, P0 ;  /* 0x000000ff0500720c */ /* 0x000fda0003f05300 */
[----:B------:R-:W0:Y:S02]  /*22e0*/  @P0 LDC.64 R4, c[0x0][0x9f8] ;  /* 0x00027e00ff040b82 */ /* 0x000e240000000a00 */
[----:B0-----:R-:W-:-:S05]  /*22f0*/  @P0 IMAD.WIDE R4, R31, 0x4, R4 ;  /* 0x000000041f040825 */ /* 0x001fca00078e0204 */
[----:B------:R0:W3:Y:S01]  /*2300*/  @P0 LDG.E R35, desc[UR38][R4.64] ;  /* 0x0000002604230981 */ /* 0x0000e2000c1e1900 */
[----:B------:R-:W-:Y:S01]  /*2310*/  UIADD3 UR5, UP2, UR22, 0x140, URZ ;  /* 0x0000014016057890 */ /* 0x000fe2000ff5e03f */
[----:B------:R-:W-:Y:S01]  /*2320*/  IMAD.MOV.U32 R3, RZ, RZ, 0x1 ;  /* 0x00000001ff037424 */ /* 0x000fe200078e00ff */
[----:B------:R-:W-:Y:S01]  /*2330*/  UIADD3 UR19, UP1, UR22, 0x210, URZ ;  /* 0x0000021016137890 */ /* 0x000fe2000ff3e03f */
[----:B------:R-:W-:Y:S01]  /*2340*/  IMAD.IADD R0, R33, 0x1, R30 ;  /* 0x0000000121007824 */ /* 0x000fe200078e021e */
[----:B------:R-:W-:Y:S01]  /*2350*/  UIADD3.X UR18, URZ, UR23, URZ, UP2, !UPT ;  /* 0x000000173f127290 */ /* 0x000fe200097fe43f */
[----:B------:R-:W-:Y:S01]  /*2360*/  STL.128 [R1+0x100], RZ ;  /* 0x000100ff01007387 */ /* 0x000fe20000100c00 */
[----:B------:R-:W-:Y:S02]  /*2370*/  UIADD3 UR11, UP3, UR22, 0x40, URZ ;  /* 0x00000040160b7890 */ /* 0x000fe4000ff7e03f */
[----:B------:R-:W-:Y:S01]  /*2380*/  UIADD3 UR4, UP5, UR22, 0x68, URZ ;  /* 0x0000006816047890 */ /* 0x000fe2000ffbe03f */
[----:B------:R-:W-:Y:S01]  /*2390*/  IMAD.U32 R6, RZ, RZ, UR5 ;  /* 0x00000005ff067e24 */ /* 0x000fe2000f8e00ff */
[----:B------:R-:W-:Y:S01]  /*23a0*/  UIADD3.X UR20, URZ, UR23, URZ, UP1, !UPT ;  /* 0x000000173f147290 */ /* 0x000fe20008ffe43f */
[----:B------:R-:W-:Y:S01]  /*23b0*/  IMAD.U32 R7, RZ, RZ, UR18 ;  /* 0x00000012ff077e24 */ /* 0x000fe2000f8e00ff */
[----:B------:R-:W-:Y:S01]  /*23c0*/  UIADD3.X UR18, URZ, UR23, URZ, UP3, !UPT ;  /* 0x000000173f127290 */ /* 0x000fe20009ffe43f */
[----:B0-----:R-:W-:Y:S01]  /*23d0*/  IMAD.U32 R4, RZ, RZ, UR19 ;  /* 0x00000013ff047e24 */ /* 0x001fe2000f8e00ff */
[----:B------:R-:W-:Y:S01]  /*23e0*/  UIADD3.X UR5, URZ, UR23, URZ, UP5, !UPT ;  /* 0x000000173f057290 */ /* 0x000fe2000affe43f */
[----:B------:R-:W0:Y:S01]  /*23f0*/  S2R R36, SR_TID.X ;  /* 0x0000000000247919 */ /* 0x000e220000002100 */
[----:B------:R-:W-:Y:S01]  /*2400*/  IMAD.U32 R5, RZ, RZ, UR20 ;  /* 0x00000014ff057e24 */ /* 0x000fe2000f8e00ff */
[----:B------:R-:W-:Y:S01]  /*2410*/  UIADD3 UR21, UP0, UR22, 0x220, URZ ;  /* 0x0000022016157890 */ /* 0x000fe2000ff1e03f */
[----:B------:R-:W-:Y:S01]  /*2420*/  IMAD.U32 R8, RZ, RZ, UR11 ;  /* 0x0000000bff087e24 */ /* 0x000fe2000f8e00ff */
[----:B------:R-:W-:Y:S01]  /*2430*/  UIMAD.WIDE.U32 UR12, UR16, 0x60, URZ ;  /* 0x00000060100c78a5 */ /* 0x000fe2000f8e003f */
[----:B------:R-:W-:Y:S01]  /*2440*/  IMAD.U32 R10, RZ, RZ, UR4 ;  /* 0x00000004ff0a7e24 */ /* 0x000fe2000f8e00ff */
[----:B------:R-:W-:Y:S01]  /*2450*/  UIMAD UR4, UR17, 0x60, URZ ;  /* 0x00000060110478a4 */ /* 0x000fe2000f8e023f */
[----:B------:R-:W-:Y:S01]  /*2460*/  IMAD.U32 R9, RZ, RZ, UR18 ;  /* 0x00000012ff097e24 */ /* 0x000fe2000f8e00ff */
[----:B------:R-:W-:Y:S01]  /*2470*/  UIADD3 UR7, UP4, UR22, 0x60, URZ ;  /* 0x0000006016077890 */ /* 0x000fe2000ff9e03f */
[----:B------:R-:W-:Y:S01]  /*2480*/  IMAD.U32 R11, RZ, RZ, UR5 ;  /* 0x00000005ff0b7e24 */ /* 0x000fe2000f8e00ff */
[----:B------:R1:W-:Y:S01]  /*2490*/  STL.128 [R1+0x240], R4 ;  /* 0x0002400401007387 */ /* 0x0003e20000100c00 */
[----:B------:R-:W-:-:S03]  /*24a0*/  UIADD3.X UR19, URZ, UR23, URZ, UP0, !UPT ;  /* 0x000000173f137290 */ /* 0x000fc600087fe43f */
[----:B------:R-:W-:Y:S01]  /*24b0*/  STL.128 [R1+0xc0], RZ ;  /* 0x0000c0ff01007387 */ /* 0x000fe20000100c00 */
[----:B------:R-:W-:Y:S01]  /*24c0*/  UIADD3 UR4, UR13, UR4, URZ ;  /* 0x000000040d047290 */ /* 0x000fe2000fffe03f */
[----:B------:R-:W-:Y:S01]  /*24d0*/  SHF.R.S32.HI R199, RZ, 0x1f, R198 ;  /* 0x0000001fffc77819 */ /* 0x000fe200000114c6 */
[----:B------:R-:W-:Y:S01]  /*24e0*/  UIMAD UR6, UR10, UR16, URZ ;  /* 0x000000100a0672a4 */ /* 0x000fe2000f8e023f */
[----:B------:R4:W-:Y:S01]  /*24f0*/  STL.U8 [R1+0x140], R3 ;  /* 0x0001400301007387 */ /* 0x0009e20000100000 */
[----:B------:R-:W-:Y:S01]  /*2500*/  UIADD3.X UR5, URZ, UR23, URZ, UP4, !UPT ;  /* 0x000000173f057290 */ /* 0x000fe2000a7fe43f */
[----:B------:R-:W-:Y:S02]  /*2510*/  IMAD.U32 R12, RZ, RZ, UR19 ;  /* 0x00000013ff0c7e24 */ /* 0x000fe4000f8e00ff */
[----:B------:R-:W-:Y:S04]  /*2520*/  STL.128 [R1+0x120], RZ ;  /* 0x000120ff01007387 */ /* 0x000fe80000100c00 */
[----:B------:R-:W-:Y:S01]  /*2530*/  STL.128 [R1+0xe0], RZ ;  /* 0x0000e0ff01007387 */ /* 0x000fe20000100c00 */
[----:B-1----:R-:W-:Y:S01]  /*2540*/  IMAD.MOV.U32 R4, RZ, RZ, R8 ;  /* 0x000000ffff047224 */ /* 0x002fe200078e0008 */
[----:B------:R-:W-:Y:S01]  /*2550*/  SHF.R.S32.HI R19, RZ, 0x1f, R18 ;  /* 0x0000001fff137819 */ /* 0x000fe20000011412 */
[----:B------:R-:W-:Y:S01]  /*2560*/  IMAD.MOV.U32 R5, RZ, RZ, R9 ;  /* 0x000000ffff057224 */ /* 0x000fe200078e0009 */
[----:B------:R-:W1:Y:S01]  /*2570*/  LDC.64 R30, c[0x0][0xa08] ;  /* 0x00028200ff1e7b82 */ /* 0x000e620000000a00 */
[----:B------:R-:W-:Y:S01]  /*2580*/  IMAD.MOV.U32 R6, RZ, RZ, R10 ;  /* 0x000000ffff067224 */ /* 0x000fe200078e000a */
[----:B------:R-:W-:Y:S01]  /*2590*/  STL [R1+0x60], R193 ;  /* 0x000060c101007387 */ /* 0x000fe20000100800 */
[----:B------:R-:W-:-:S02]  /*25a0*/  IMAD.MOV.U32 R7, RZ, RZ, R11 ;  /* 0x000000ffff077224 */ /* 0x000fc400078e000b */
[----:B----4-:R-:W-:Y:S01]  /*25b0*/  IMAD.U32 R3, RZ, RZ, UR21 ;  /* 0x00000015ff037e24 */ /* 0x010fe2000f8e00ff */
[----:B------:R-:W-:Y:S01]  /*25c0*/  STL [R1+0x160], R0 ;  /* 0x0001600001007387 */ /* 0x000fe20000100800 */
[----:B------:R-:W-:Y:S02]  /*25d0*/  IMAD.U32 R10, RZ, RZ, UR12 ;  /* 0x0000000cff0a7e24 */ /* 0x000fe4000f8e00ff */
[----:B0-----:R-:W-:Y:S01]  /*25e0*/  VIADD R192, R36, 0xffffff80 ;  /* 0xffffff8024c07836 */ /* 0x001fe20000000000 */
[----:B------:R0:W-:Y:S01]  /*25f0*/  STL.128 [R1+0x250], R4 ;  /* 0x0002500401007387 */ /* 0x0001e20000100c00 */
[----:B------:R-:W-:Y:S01]  /*2600*/  IMAD.U32 R11, RZ, RZ, UR13 ;  /* 0x0000000dff0b7e24 */ /* 0x000fe2000f8e00ff */
[----:B------:R-:W-:Y:S01]  /*2610*/  UIMAD.WIDE.U32 UR12, UR14, 0x60, URZ ;  /* 0x000000600e0c78a5 */ /* 0x000fe2000f8e003f */
[----:B------:R-:W-:Y:S01]  /*2620*/  IMAD.U32 R9, RZ, RZ, UR5 ;  /* 0x00000005ff097e24 */ /* 0x000fe2000f8e00ff */
[----:B------:R-:W-:Y:S02]  /*2630*/  USHF.L.U32 UR11, UR16, 0x6, URZ ;  /* 0x00000006100b7899 */ /* 0x000fe4000800063f */
[----:B------:R-:W-:Y:S01]  /*2640*/  USHF.L.U32 UR18, UR14, 0x6, URZ ;  /* 0x000000060e127899 */ /* 0x000fe2000800063f */
[----:B------:R-:W-:Y:S01]  /*2650*/  IMAD.U32 R8, RZ, RZ, UR7 ;  /* 0x00000007ff087e24 */ /* 0x000fe2000f8e00ff */
[----:B------:R-:W-:-:S02]  /*2660*/  USHF.L.U64.HI UR5, UR16, 0x6, UR17 ;  /* 0x0000000610057899 */ /* 0x000fc40008010211 */
[----:B------:R-:W-:Y:S01]  /*2670*/  UIMAD UR6, UR45, UR17, UR6 ;  /* 0x000000112d0672a4 */ /* 0x000fe2000f8e0206 */
[----:B------:R-:W-:Y:S01]  /*2680*/  IMAD.WIDE.U32 R14, R203, UR16, R18 ;  /* 0x00000010cb0e7c25 */ /* 0x000fe2000f8e0012 */
[----:B------:R-:W-:Y:S03]  /*2690*/  STL.64 [R1+0x1a0], RZ ;  /* 0x0001a0ff01007387 */ /* 0x000fe60000100a00 */
[----:B------:R-:W-:Y:S01]  /*26a0*/  IMAD.MOV.U32 R194, RZ, RZ, R192 ;  /* 0x000000ffffc27224 */ /* 0x000fe200078e00c0 */
[----:B------:R-:W-:Y:S01]  /*26b0*/  STL.128 [R1+0x1c0], RZ ;  /* 0x0001c0ff01007387 */ /* 0x000fe20000100c00 */
[----:B0-----:R-:W-:Y:S02]  /*26c0*/  IMAD.MOV.U32 R6, RZ, RZ, R3 ;  /* 0x000000ffff067224 */ /* 0x001fe400078e0003 */
[----:B------:R-:W-:Y:S01]  /*26d0*/  IMAD.U32 R3, RZ, RZ, UR4 ;  /* 0x00000004ff037e24 */ /* 0x000fe2000f8e00ff */
[----:B------:R-:W-:Y:S01]  /*26e0*/  UIMAD UR4, UR15, 0x60, URZ ;  /* 0x000000600f0478a4 */ /* 0x000fe2000f8e023f */
[----:B------:R-:W-:Y:S01]  /*26f0*/  IMAD.MOV.U32 R4, RZ, RZ, R28 ;  /* 0x000000ffff047224 */ /* 0x000fe200078e001c */
[----:B------:R-:W-:Y:S01]  /*2700*/  STL.64 [R1+0x188], RZ ;  /* 0x000188ff01007387 */ /* 0x000fe20000100a00 */
[----:B------:R-:W-:-:S02]  /*2710*/  IMAD.MOV.U32 R5, RZ, RZ, R29 ;  /* 0x000000ffff057224 */ /* 0x000fc400078e001d */
[----:B------:R-:W-:Y:S01]  /*2720*/  IMAD.MOV.U32 R7, RZ, RZ, R12 ;  /* 0x000000ffff077224 */ /* 0x000fe200078e000c */
[----:B------:R-:W-:Y:S01]  /*2730*/  UIADD3 UR4, UR13, UR4, URZ ;  /* 0x000000040d047290 */ /* 0x000fe2000fffe03f */
[----:B------:R-:W-:Y:S01]  /*2740*/  STL.64 [R1+0x1b0], RZ ;  /* 0x0001b0ff01007387 */ /* 0x000fe20000100a00 */
[----:B------:R-:W-:-:S03]  /*2750*/  IMAD.MOV.U32 R195, RZ, RZ, R192 ;  /* 0x000000ffffc37224 */ /* 0x000fc600078e00c0 */
[----:B------:R0:W-:Y:S01]  /*2760*/  STL.128 [R1+0x260], R4 ;  /* 0x0002600401007387 */ /* 0x0001e20000100c00 */
[----:B------:R-:W-:-:S03]  /*2770*/  USHF.L.U64.HI UR7, UR14, 0x6, UR15 ;  /* 0x000000060e077899 */ /* 0x000fc6000801020f */
[----:B------:R4:W-:Y:S01]  /*2780*/  STL.64 [R1+0x228], R8 ;  /* 0x0002280801007387 */ /* 0x0009e20000100a00 */
[----:B------:R-:W-:Y:S02]  /*2790*/  IMAD.U32 R11, RZ, RZ, UR13 ;  /* 0x0000000dff0b7e24 */ /* 0x000fe4000f8e00ff */
[----:B------:R-:W-:Y:S01]  /*27a0*/  IMAD.WIDE.U32 R12, R203, UR16, R198 ;  /* 0x00000010cb0c7c25 */ /* 0x000fe2000f8e00c6 */
[----:B------:R-:W-:Y:S04]  /*27b0*/  STL [R1+0xf8], RZ ;  /* 0x0000f8ff01007387 */ /* 0x000fe80000100800 */
[----:B------:R-:W-:Y:S01]  /*27c0*/  STL [R1+0x118], RZ ;  /* 0x000118ff01007387 */ /* 0x000fe20000100800 */
[----:B0-----:R-:W-:-:S03]  /*27d0*/  IMAD.MOV.U32 R6, RZ, RZ, R10 ;  /* 0x000000ffff067224 */ /* 0x001fc600078e000a */
[----:B------:R-:W-:Y:S01]  /*27e0*/  STL [R1+0xb8], RZ ;  /* 0x0000b8ff01007387 */ /* 0x000fe20000100800 */
[----:B------:R-:W-:Y:S02]  /*27f0*/  IMAD.MOV.U32 R7, RZ, RZ, R3 ;  /* 0x000000ffff077224 */ /* 0x000fe400078e0003 */
[----:B------:R-:W-:Y:S01]  /*2800*/  IMAD.U32 R4, RZ, RZ, UR11 ;  /* 0x0000000bff047e24 */ /* 0x000fe2000f8e00ff */
[----:B------:R-:W-:Y:S01]  /*2810*/  STL [R1+0xd8], RZ ;  /* 0x0000d8ff01007387 */ /* 0x000fe20000100800 */
[----:B------:R-:W-:Y:S02]  /*2820*/  IMAD.U32 R5, RZ, RZ, UR5 ;  /* 0x00000005ff057e24 */ /* 0x000fe4000f8e00ff */
[----:B------:R-:W-:Y:S01]  /*2830*/  IMAD.U32 R3, RZ, RZ, UR4 ;  /* 0x00000004ff037e24 */ /* 0x000fe2000f8e00ff */
[----:B------:R-:W-:Y:S04]  /*2840*/  STL.64 [R1+0x198], RZ ;  /* 0x000198ff01007387 */ /* 0x000fe80000100a00 */
[----:B------:R-:W-:Y:S04]  /*2850*/  STL.128 [R1+0xc0], R4 ;  /* 0x0000c00401007387 */ /* 0x000fe80000100c00 */
[----:B------:R0:W-:Y:S01]  /*2860*/  STL.128 [R1+0x100], R4 ;  /* 0x0001000401007387 */ /* 0x0001e20000100c00 */
[----:B------:R-:W-:Y:S01]  /*2870*/  UIMAD.WIDE.U32 UR4, UR45, UR16, URZ ;  /* 0x000000102d0472a5 */ /* 0x000fe2000f8e003f */
[----:B----4-:R-:W-:-:S02]  /*2880*/  IMAD.U32 R8, RZ, RZ, UR7 ;  /* 0x00000007ff087e24 */ /* 0x010fc4000f8e00ff */
[----:B------:R-:W-:Y:S01]  /*2890*/  STL [R1+0x190], RZ ;  /* 0x000190ff01007387 */ /* 0x000fe20000100800 */
[----:B------:R-:W-:Y:S02]  /*28a0*/  ULEA UR8, UP0, UR4, UR8, 0x1 ;  /* 0x0000000804087291 */ /* 0x000fe4000f80083f */
[----:B------:R-:W-:Y:S01]  /*28b0*/  UIADD3 UR5, UR5, UR6, URZ ;  /* 0x0000000605057290 */ /* 0x000fe2000fffe03f */
[----:B------:R-:W-:Y:S04]  /*28c0*/  STL [R1+0x1b8], RZ ;  /* 0x0001b8ff01007387 */ /* 0x000fe80000100800 */
[----:B------:R-:W-:Y:S01]  /*28d0*/  STL.64 [R1+0x158], R192 ;  /* 0x000158c001007387 */ /* 0x000fe20000100a00 */
[----:B0-----:R-:W-:-:S03]  /*28e0*/  IMAD.MOV.U32 R7, RZ, RZ, R3 ;  /* 0x000000ffff077224 */ /* 0x001fc600078e0003 */
[----:B------:R-:W-:Y:S01]  /*28f0*/  STL.128 [R1+0x70], R192 ;  /* 0x000070c001007387 */ /* 0x000fe20000100c00 */
[----:B------:R-:W-:-:S04]  /*2900*/  IMAD.U32 R3, RZ, RZ, UR18 ;  /* 0x00000012ff037e24 */ /* 0x000fc8000f8e00ff */
[----:B------:R-:W-:Y:S01]  /*2910*/  IMAD.MOV.U32 R4, RZ, RZ, R3 ;  /* 0x000000ffff047224 */ /* 0x000fe200078e0003 */
[----:B------:R-:W-:Y:S01]  /*2920*/  SHF.R.S32.HI R3, RZ, 0x1f, R203 ;  /* 0x0000001fff037819 */ /* 0x000fe200000114cb */
[----:B------:R-:W-:Y:S01]  /*2930*/  IMAD.MOV.U32 R5, RZ, RZ, R8 ;  /* 0x000000ffff057224 */ /* 0x000fe200078e0008 */
[----:B------:R-:W-:Y:S01]  /*2940*/  ULDC.64 UR6, c[0x0][0x198] ;  /* 0x0000660000067ab9 */ /* 0x000fe20000000a00 */
[----:B------:R-:W-:Y:S02]  /*2950*/  ULEA.HI.X UR9, UR4, UR9, UR5, 0x1, UP0 ;  /* 0x0000000904097291 */ /* 0x000fe400080f0c05 */
[----:B------:R-:W-:Y:S01]  /*2960*/  IMAD R8, R3, UR16, RZ ;  /* 0x0000001003087c24 */ /* 0x000fe2000f8e02ff */
[----:B------:R-:W-:Y:S01]  /*2970*/  UIADD3 UR13, UP0, UR6, 0x70, URZ ;  /* 0x00000070060d7890 */ /* 0x000fe2000ff1e03f */
[----:B------:R-:W-:Y:S01]  /*2980*/  IMAD.U32 R10, RZ, RZ, UR12 ;  /* 0x0000000cff0a7e24 */ /* 0x000fe2000f8e00ff */
[----:B------:R-:W-:Y:S01]  /*2990*/  ULDC.64 UR4, c[0x0][0x400] ;  /* 0x0001000000047ab9 */ /* 0x000fe20000000a00 */
[----:B------:R-:W-:Y:S01]  /*29a0*/  IMAD R29, R203, UR17, R8 ;  /* 0x00000011cb1d7c24 */ /* 0x000fe2000f8e0208 */
[----:B------:R-:W-:Y:S01]  /*29b0*/  UIADD3.X UR18, URZ, UR7, URZ, UP0, !UPT ;  /* 0x000000073f127290 */ /* 0x000fe200087fe43f */
[----:B------:R-:W-:Y:S01]  /*29c0*/  IMAD.MOV.U32 R6, RZ, RZ, R10 ;  /* 0x000000ffff067224 */ /* 0x000fe200078e000a */
[----:B------:R-:W-:Y:S01]  /*29d0*/  UIMAD UR12, UR10, UR14, URZ ;  /* 0x0000000e0a0c72a4 */ /* 0x000fe2000f8e023f */
[----:B------:R-:W-:Y:S01]  /*29e0*/  IMAD.U32 R9, RZ, RZ, UR22 ;  /* 0x00000016ff097e24 */ /* 0x000fe2000f8e00ff */
[----:B------:R-:W-:Y:S01]  /*29f0*/  LEA R10, P0, R12, UR8, 0x1 ;  /* 0x000000080c0a7c11 */ /* 0x000fe2000f8008ff */
[----:B------:R-:W-:Y:S01]  /*2a00*/  IMAD.IADD R8, R13, 0x1, R29 ;  /* 0x000000010d087824 */ /* 0x000fe200078e021d */
[----:B------:R-:W-:Y:S01]  /*2a10*/  STL.128 [R1+0xe0], R4 ;  /* 0x0000e00401007387 */ /* 0x000fe20000100c00 */
[----:B------:R-:W-:-:S02]  /*2a20*/  UIMAD.WIDE.U32 UR10, UR45, UR14, URZ ;  /* 0x0000000e2d0a72a5 */ /* 0x000fc4000f8e003f */
[----:B------:R-:W-:Y:S01]  /*2a30*/  UIMAD UR17, UR45, UR15, UR12 ;  /* 0x0000000f2d1172a4 */ /* 0x000fe2000f8e020c */
[----:B------:R0:W-:Y:S01]  /*2a40*/  STL.128 [R1+0x120], R4 ;  /* 0x0001200401007387 */ /* 0x0001e20000100c00 */
[----:B------:R-:W-:Y:S01]  /*2a50*/  LEA.HI.X R11, R12, UR9, R8, 0x1, P0 ;  /* 0x000000090c0b7c11 */ /* 0x000fe200080f0c08 */
[----:B------:R-:W-:Y:S01]  /*2a60*/  IMAD R8, R3, UR14, RZ ;  /* 0x0000000e03087c24 */ /* 0x000fe2000f8e02ff */
[----:B------:R-:W-:Y:S02]  /*2a70*/  ULEA UR12, UP0, UR10, UR4, 0x1 ;  /* 0x000000040a0c7291 */ /* 0x000fe4000f80083f */
[----:B------:R-:W-:Y:S01]  /*2a80*/  UIADD3 UR17, UR11, UR17, URZ ;  /* 0x000000110b117290 */ /* 0x000fe2000fffe03f */
[----:B------:R-:W-:Y:S02]  /*2a90*/  IMAD R33, R203, UR15, R8 ;  /* 0x0000000fcb217c24 */ /* 0x000fe4000f8e0208 */
[----:B0-----:R-:W-:Y:S02]  /*2aa0*/  IMAD.U32 R7, RZ, RZ, UR23 ;  /* 0x00000017ff077e24 */ /* 0x001fe4000f8e00ff */
[----:B------:R-:W-:-:S02]  /*2ab0*/  IMAD.U32 R4, RZ, RZ, UR13 ;  /* 0x0000000dff047e24 */ /* 0x000fc4000f8e00ff */
[----:B------:R-:W-:Y:S02]  /*2ac0*/  IMAD.U32 R5, RZ, RZ, UR18 ;  /* 0x00000012ff057e24 */ /* 0x000fe4000f8e00ff */
[----:B------:R-:W-:Y:S01]  /*2ad0*/  IMAD.MOV.U32 R6, RZ, RZ, R9 ;  /* 0x000000ffff067224 */ /* 0x000fe200078e0009 */
[----:B------:R-:W-:-:S04]  /*2ae0*/  ULEA.HI.X UR17, UR10, UR5, UR17, 0x1, UP0 ;  /* 0x000000050a117291 */ /* 0x000fc800080f0c11 */
[----:B------:R0:W-:Y:S01]  /*2af0*/  STL.128 [R1+0x230], R4 ;  /* 0x0002300401007387 */ /* 0x0001e20000100c00 */
[----:B------:R-:W-:Y:S01]  /*2b00*/  UIADD3 UR4, UP0, UR6, 0x220, URZ ;  /* 0x0000022006047890 */ /* 0x000fe2000ff1e03f */
[----:B------:R-:W-:Y:S01]  /*2b10*/  IMAD.IADD R3, R29, 0x1, R15 ;  /* 0x000000011d037824 */ /* 0x000fe200078e020f */
[----:B------:R-:W-:Y:S02]  /*2b20*/  USHF.R.S32.HI UR13, URZ, 0x1f, UR44 ;  /* 0x0000001f3f0d7899 */ /* 0x000fe4000801142c */
[----:B------:R-:W-:Y:S01]  /*2b30*/  UIADD3.X UR5, URZ, UR7, URZ, UP0, !UPT ;  /* 0x000000073f057290 */ /* 0x000fe200087fe43f */
[----:B------:R-:W-:Y:S01]  /*2b40*/  LEA R8, P1, R14, UR8, 0x1 ;  /* 0x000000080e087c11 */ /* 0x000fe2000f8208ff */
[----:B------:R-:W-:Y:S01]  /*2b50*/  ULDC.64 UR10, c[0x0][0x308] ;  /* 0x0000c200000a7ab9 */ /* 0x000fe20000000a00 */
[----:B0-----:R-:W-:-:S04]  /*2b60*/  IMAD.WIDE.U32 R4, R203, UR14, R198 ;  /* 0x0000000ecb047c25 */ /* 0x001fc8000f8e00c6 */
[----:B------:R-:W-:Y:S01]  /*2b70*/  IMAD.IADD R5, R5, 0x1, R33 ;  /* 0x0000000105057824 */ /* 0x000fe200078e0221 */
[----:B------:R-:W-:Y:S01]  /*2b80*/  LEA R12, P0, R4, UR12, 0x1 ;  /* 0x0000000c040c7c11 */ /* 0x000fe2000f8008ff */
[----:B------:R-:W-:-:S03]  /*2b90*/  UIMAD UR18, UR13, UR10, URZ ;  /* 0x0000000a0d1272a4 */ /* 0x000fc6000f8e023f */
[----:B------:R-:W-:Y:S01]  /*2ba0*/  LEA.HI.X R13, R4, UR17, R5, 0x1, P0 ;  /* 0x00000011040d7c11 */ /* 0x000fe200080f0c05 */
[----:B------:R-:W-:Y:S01]  /*2bb0*/  IMAD.WIDE.U32 R4, R203, UR14, R18 ;  /* 0x0000000ecb047c25 */ /* 0x000fe2000f8e0012 */
[----:B------:R-:W-:Y:S01]  /*2bc0*/  UIADD3 UR16, UP1, UR6, 0x22c, URZ ;  /* 0x0000022c06107890 */ /* 0x000fe2000ff3e03f */
[----:B------:R-:W-:Y:S02]  /*2bd0*/  LEA.HI.X R9, R14, UR9, R3, 0x1, P1 ;  /* 0x000000090e097c11 */ /* 0x000fe400088f0c03 */
[----:B------:R-:W-:Y:S02]  /*2be0*/  IMAD.U32 R6, RZ, RZ, UR4 ;  /* 0x00000004ff067e24 */ /* 0x000fe4000f8e00ff */
[----:B------:R-:W-:Y:S01]  /*2bf0*/  IMAD.U32 R7, RZ, RZ, UR5 ;  /* 0x00000005ff077e24 */ /* 0x000fe2000f8e00ff */
[----:B------:R-:W-:Y:S01]  /*2c00*/  UIMAD.WIDE.U32 UR4, UR44, UR10, URZ ;  /* 0x0000000a2c0472a5 */ /* 0x000fe2000f8e003f */
[----:B------:R-:W-:Y:S01]  /*2c10*/  IMAD.IADD R3, R33, 0x1, R5 ;  /* 0x0000000121037824 */ /* 0x000fe200078e0205 */
[----:B------:R-:W-:Y:S01]  /*2c20*/  UIADD3.X UR10, URZ, UR7, URZ, UP1, !UPT ;  /* 0x000000073f0a7290 */ /* 0x000fe20008ffe43f */
[C---:B------:R-:W-:Y:S01]  /*2c30*/  LEA R14, P0, R4.reuse, UR12, 0x1 ;  /* 0x0000000c040e7c11 */ /* 0x040fe2000f8008ff */
[----:B------:R-:W-:Y:S01]  /*2c40*/  UIMAD UR11, UR44, UR11, UR18 ;  /* 0x0000000b2c0b72a4 */ /* 0x000fe2000f8e0212 */
[----:B------:R0:W-:Y:S01]  /*2c50*/  STL.64 [R1+0x148], R6 ;  /* 0x0001480601007387 */ /* 0x0001e20000100a00 */
[----:B------:R-:W-:Y:S01]  /*2c60*/  ULDC.64 UR6, c[0x0][0x330] ;  /* 0x0000cc0000067ab9 */ /* 0x000fe20000000a00 */
[----:B------:R-:W-:Y:S01]  /*2c70*/  LEA.HI.X R15, R4, UR17, R3, 0x1, P0 ;  /* 0x00000011040f7c11 */ /* 0x000fe200080f0c03 */
[----:B------:R-:W-:Y:S01]  /*2c80*/  UIMAD UR14, UR13, UR6, URZ ;  /* 0x000000060d0e72a4 */ /* 0x000fe2000f8e023f */
[----:B------:R-:W-:Y:S01]  /*2c90*/  SHF.R.S32.HI R3, RZ, 0x1f, R0 ;  /* 0x0000001fff037819 */ /* 0x000fe20000011400 */
[----:B------:R-:W-:Y:S01]  /*2ca0*/  UIADD3 UR13, UR5, UR11, URZ ;  /* 0x0000000b050d7290 */ /* 0x000fe2000fffe03f */
[----:B------:R-:W-:Y:S01]  /*2cb0*/  IMAD.U32 R29, RZ, RZ, UR10 ;  /* 0x0000000aff1d7e24 */ /* 0x000fe2000f8e00ff */
[----:B------:R-:W-:Y:S01]  /*2cc0*/  UIMAD.WIDE.U32 UR10, UR44, UR6, URZ ;  /* 0x000000062c0a72a5 */ /* 0x000fe2000f8e003f */
[----:B------:R-:W4:Y:S01]  /*2cd0*/  LDC.64 R32, c[0x0][0x418] ;  /* 0x00010600ff207b82 */ /* 0x000f220000000a00 */
[----:B------:R-:W-:Y:S01]  /*2ce0*/  UIMAD UR14, UR44, UR7, UR14 ;  /* 0x000000072c0e72a4 */ /* 0x000fe2000f8e020e */
[----:B------:R-:W-:-:S02]  /*2cf0*/  ULDC.64 UR18, c[0x0][0x318] ;  /* 0x0000c60000127ab9 */ /* 0x000fc40000000a00 */
[----:B------:R-:W-:Y:S01]  /*2d00*/  ULDC.64 UR6, c[0x0][0x300] ;  /* 0x0000c00000067ab9 */ /* 0x000fe20000000a00 */
[----:B0-----:R-:W-:Y:S01]  /*2d10*/  IMAD.U32 R7, RZ, RZ, UR5 ;  /* 0x00000005ff077e24 */ /* 0x001fe2000f8e00ff */
[----:B------:R-:W-:Y:S01]  /*2d20*/  ULEA UR5, UP0, UR10, UR18, 0x1 ;  /* 0x000000120a057291 */ /* 0x000fe2000f80083f */
[----:B------:R-:W-:Y:S01]  /*2d30*/  IMAD.U32 R6, RZ, RZ, UR4 ;  /* 0x00000004ff067e24 */ /* 0x000fe2000f8e00ff */
[----:B------:R-:W-:Y:S01]  /*2d40*/  UIADD3 UR11, UR11, UR14, URZ ;  /* 0x0000000e0b0b7290 */ /* 0x000fe2000fffe03f */
[----:B------:R-:W-:Y:S01]  /*2d50*/  IMAD.U32 R7, RZ, RZ, UR13 ;  /* 0x0000000dff077e24 */ /* 0x000fe2000f8e00ff */
[----:B-1----:R-:W-:Y:S01]  /*2d60*/  ISETP.NE.U32.AND P0, PT, R30, RZ, PT ;  /* 0x000000ff1e00720c */ /* 0x002fe20003f05070 */
[----:B------:R-:W-:Y:S01]  /*2d70*/  IMAD R3, R3, UR6, RZ ;  /* 0x0000000603037c24 */ /* 0x000fe2000f8e02ff */
[----:B------:R-:W-:Y:S01]  /*2d80*/  ULEA.HI.X UR10, UR10, UR19, UR11, 0x1, UP0 ;  /* 0x000000130a0a7291 */ /* 0x000fe200080f0c0b */
[----:B------:R-:W-:Y:S01]  /*2d90*/  IMAD.WIDE.U32 R6, R0, UR6, R6 ;  /* 0x0000000600067c25 */ /* 0x000fe2000f8e0006 */
[----:B------:R-:W-:-:S03]  /*2da0*/  ISETP.NE.AND.EX P0, PT, R31, RZ, PT, P0 ;  /* 0x000000ff1f00720c */ /* 0x000fc60003f05300 */
[----:B------:R-:W-:Y:S01]  /*2db0*/  IMAD.U32 R28, RZ, RZ, UR16 ;  /* 0x00000010ff1c7e24 */ /* 0x000fe2000f8e00ff */
[----:B------:R-:W-:Y:S01]  /*2dc0*/  STL.64 [R1+0x110], R8 ;  /* 0x0001100801007387 */ /* 0x000fe20000100a00 */
[----:B------:R-:W-:Y:S01]  /*2dd0*/  IMAD R3, R0, UR7, R3 ;  /* 0x0000000700037c24 */ /* 0x000fe2000f8e0203 */
[----:B------:R-:W-:Y:S02]  /*2de0*/  ULDC.64 UR14, c[0x0][0x428] ;  /* 0x00010a00000e7ab9 */ /* 0x000fe40000000a00 */
[----:B------:R0:W-:Y:S01]  /*2df0*/  STL.64 [R1+0x150], R28 ;  /* 0x0001501c01007387 */ /* 0x0001e20000100a00 */
[----:B------:R-:W-:Y:S02]  /*2e00*/  IMAD.IADD R7, R7, 0x1, R3 ;  /* 0x0000000107077824 */ /* 0x000fe400078e0203 */
[----:B0-----:R-:W-:Y:S01]  /*2e10*/  IMAD.U32 R29, RZ, RZ, UR10 ;  /* 0x0000000aff1d7e24 */ /* 0x001fe2000f8e00ff */
[----:B------:R-:W-:Y:S01]  /*2e20*/  ULDC.64 UR10, c[0x0][0x310] ;  /* 0x0000c400000a7ab9 */ /* 0x000fe20000000a00 */
[----:B------:R0:W-:Y:S01]  /*2e30*/  STL.64 [R1+0xd0], R10 ;  /* 0x0000d00a01007387 */ /* 0x0001e20000100a00 */
[----:B---3--:R-:W-:-:S04]  /*2e40*/  SHF.R.S32.HI R0, RZ, 0x1f, R35 ;  /* 0x0000001fff007819 */ /* 0x008fc80000011423 */
[----:B------:R-:W-:Y:S02]  /*2e50*/  SEL R4, R0, RZ, !P0 ;  /* 0x000000ff00047207 */ /* 0x000fe40004000000 */
[----:B------:R-:W-:-:S03]  /*2e60*/  SEL R3, R35, RZ, !P0 ;  /* 0x000000ff23037207 */ /* 0x000fc60004000000 */
[----:B------:R-:W-:Y:S02]  /*2e70*/  IMAD R8, R4, UR10, RZ ;  /* 0x0000000a04087c24 */ /* 0x000fe4000f8e02ff */
[----:B------:R-:W-:-:S04]  /*2e80*/  IMAD.WIDE.U32 R4, R3, UR10, R6 ;  /* 0x0000000a03047c25 */ /* 0x000fc8000f8e0006 */
[----:B------:R-:W-:Y:S01]  /*2e90*/  IMAD R7, R3, UR11, R8 ;  /* 0x0000000b03077c24 */ /* 0x000fe2000f8e0208 */
[----:B------:R-:W-:Y:S01]  /*2ea0*/  ULDC.64 UR10, c[0x0][0x2e8] ;  /* 0x0000ba00000a7ab9 */ /* 0x000fe20000000a00 */
[----:B------:R-:W1:Y:S01]  /*2eb0*/  LDC.64 R8, c[0x0][0x3f8] ;  /* 0x0000fe00ff087b82 */ /* 0x000e620000000a00 */
[----:B------:R-:W-:Y:S01]  /*2ec0*/  LEA R6, P0, R4, UR10, 0x1 ;  /* 0x0000000a04067c11 */ /* 0x000fe2000f8008ff */
[----:B------:R-:W-:-:S05]  /*2ed0*/  IMAD.IADD R7, R5, 0x1, R7 ;  /* 0x0000000105077824 */ /* 0x000fca00078e0207 */
[----:B------:R-:W-:Y:S02]  /*2ee0*/  LEA.HI.X R7, R4, UR11, R7, 0x1, P0 ;  /* 0x0000000b04077c11 */ /* 0x000fe400080f0c07 */
[----:B----4-:R-:W-:Y:S01]  /*2ef0*/  LOP3.LUT P0, RZ, R32, R30, RZ, 0xfc, !PT ;  /* 0x0000001e20ff7212 */ /* 0x010fe2000780fcff */
[----:B0-----:R-:W-:Y:S02]  /*2f00*/  IMAD.U32 R10, RZ, RZ, UR12 ;  /* 0x0000000cff0a7e24 */ /* 0x001fe4000f8e00ff */
[----:B------:R-:W-:Y:S01]  /*2f10*/  IMAD.U32 R11, RZ, RZ, UR17 ;  /* 0x00000011ff0b7e24 */ /* 0x000fe2000f8e00ff */
[----:B------:R-:W-:Y:S01]  /*2f20*/  LOP3.LUT P0, RZ, R33, R31, RZ, 0xfc, P0 ;  /* 0x0000001f21ff7212 */ /* 0x000fe2000000fcff */
[----:B------:R-:W-:Y:S01]  /*2f30*/  IMAD.U32 R28, RZ, RZ, UR5 ;  /* 0x00000005ff1c7e24 */ /* 0x000fe2000f8e00ff */
[----:B------:R-:W0:Y:S01]  /*2f40*/  LDC.64 R30, c[0x0][0x2f0] ;  /* 0x0000bc00ff1e7b82 */ /* 0x000e220000000a00 */
[----:B------:R-:W-:Y:S01]  /*2f50*/  UIMAD UR5, UR7, 0x60, URZ ;  /* 0x00000060070578a4 */ /* 0x000fe2000f8e023f */
[----:B------:R-:W-:Y:S01]  /*2f60*/  IMAD R0, R0, UR14, RZ ;  /* 0x0000000e00007c24 */ /* 0x000fe2000f8e02ff */
[----:B------:R-:W-:Y:S01]  /*2f70*/  UIMAD.WIDE.U32 UR6, UR6, 0x60, URZ ;  /* 0x00000060060678a5 */ /* 0x000fe2000f8e003f */
[----:B------:R3:W-:Y:S02]  /*2f80*/  STL.64 [R1+0xb0], R10 ;  /* 0x0000b00a01007387 */ /* 0x0007e40000100a00 */
[----:B------:R-:W-:Y:S01]  /*2f90*/  IMAD R3, R35, UR15, R0 ;  /* 0x0000000f23037c24 */ /* 0x000fe2000f8e0200 */
[----:B------:R-:W-:Y:S01]  /*2fa0*/  UIADD3 UR5, UR7, UR5, URZ ;  /* 0x0000000507057290 */ /* 0x000fe2000fffe03f */
[----:B------:R4:W-:Y:S01]  /*2fb0*/  STL.64 [R1+0x130], R14 ;  /* 0x0001300e01007387 */ /* 0x0009e20000100a00 */
[----:B------:R-:W-:-:S03]  /*2fc0*/  IMAD.U32 R5, RZ, RZ, UR7 ;  /* 0x00000007ff057e24 */ /* 0x000fc6000f8e00ff */
[----:B------:R5:W-:Y:S01]  /*2fd0*/  STL.64 [R1+0x1d0], R28 ;  /* 0x0001d01c01007387 */ /* 0x000be20000100a00 */
[C---:B---3--:R-:W-:Y:S01]  /*2fe0*/  IMAD.WIDE.U32 R10, R35.reuse, UR14, RZ ;  /* 0x0000000e230a7c25 */ /* 0x048fe2000f8e00ff */
[----:B----4-:R-:W-:-:S03]  /*2ff0*/  SEL R14, R35, RZ, !P0 ;  /* 0x000000ff230e7207 */ /* 0x010fc60004000000 */
[----:B------:R-:W-:Y:S02]  /*3000*/  IMAD.IADD R0, R11, 0x1, R3 ;  /* 0x000000010b007824 */ /* 0x000fe400078e0203 */
[----:B------:R-:W-:Y:S01]  /*3010*/  IMAD.U32 R34, RZ, RZ, UR8 ;  /* 0x00000008ff227e24 */ /* 0x000fe2000f8e00ff */
[C---:B-----5:R-:W-:Y:S01]  /*3020*/  LEA R28, P0, R10.reuse, R32, 0x2 ;  /* 0x000000200a1c7211 */ /* 0x060fe200078010ff */
[----:B------:R-:W-:Y:S01]  /*3030*/  IMAD.U32 R37, RZ, RZ, UR9 ;  /* 0x00000009ff257e24 */ /* 0x000fe2000f8e00ff */
[----:B------:R3:W-:Y:S01]  /*3040*/  STL.64 [R1+0xf0], R12 ;  /* 0x0000f00c01007387 */ /* 0x0007e20000100a00 */
[----:B------:R-:W-:Y:S01]  /*3050*/  IMAD.U32 R5, RZ, RZ, UR5 ;  /* 0x00000005ff057e24 */ /* 0x000fe2000f8e00ff */
[----:B------:R-:W-:Y:S01]  /*3060*/  ULEA UR5, UP0, UR4, UR10, 0x1 ;  /* 0x0000000a04057291 */ /* 0x000fe2000f80083f */
[----:B------:R-:W-:Y:S01]  /*3070*/  LEA.HI.X R29, R10, R33, R0, 0x2, P0 ;  /* 0x000000210a1d7211 */ /* 0x000fe200000f1400 */
[----:B------:R-:W-:Y:S01]  /*3080*/  IMAD.MOV.U32 R10, RZ, RZ, R34 ;  /* 0x000000ffff0a7224 */ /* 0x000fe200078e0022 */
[----:B0-----:R-:W-:Y:S01]  /*3090*/  ISETP.GE.AND P1, PT, R223, R31, PT ;  /* 0x0000001fdf00720c */ /* 0x001fe20003f26270 */
[----:B------:R-:W-:Y:S01]  /*30a0*/  IMAD.MOV.U32 R11, RZ, RZ, R37 ;  /* 0x000000ffff0b7224 */ /* 0x000fe200078e0025 */
[----:B------:R-:W-:Y:S01]  /*30b0*/  ULEA.HI.X UR4, UR4, UR11, UR13, 0x1, UP0 ;  /* 0x0000000b04047291 */ /* 0x000fe200080f0c0d */
[----:B------:R-:W-:Y:S01]  /*30c0*/  IMAD.U32 R4, RZ, RZ, UR6 ;  /* 0x00000006ff047e24 */ /* 0x000fe2000f8e00ff */
[----:B------:R-:W-:Y:S01]  /*30d0*/  STL.64 [R1+0x188], R30 ;  /* 0x0001881e01007387 */ /* 0x000fe20000100a00 */
[----:B------:R-:W-:Y:S01]  /*30e0*/  IMAD.MOV.U32 R15, RZ, RZ, R14 ;  /* 0x000000ffff0f7224 */ /* 0x000fe200078e000e */
[----:B------:R-:W0:Y:S02]  /*30f0*/  LDC R32, c[0x0][0x424] ;  /* 0x00010900ff207b82 */ /* 0x000e240000000800 */
[----:B-1----:R1:W-:Y:S06]  /*3100*/  STL.128 [R1+0x90], R8 ;  /* 0x0000900801007387 */ /* 0x0023ec0000100c00 */
[----:B---3--:R-:W3:Y:S01]  /*3110*/  LDC.64 R12, c[0x0][0x310] ;  /* 0x0000c400ff0c7b82 */ /* 0x008ee20000000a00 */
[----:B------:R4:W-:Y:S01]  /*3120*/  STL.128 [R1+0x50], R4 ;  /* 0x0000500401007387 */ /* 0x0009e20000100c00 */
[----:B------:R-:W-:-:S02]  /*3130*/  IMAD.U32 R0, RZ, RZ, UR5 ;  /* 0x00000005ff007e24 */ /* 0x000fc4000f8e00ff */
[----:B------:R-:W-:Y:S01]  /*3140*/  IMAD.U32 R3, RZ, RZ, UR4 ;  /* 0x00000004ff037e24 */ /* 0x000fe2000f8e00ff */
[----:B------:R5:W-:Y:S03]  /*3150*/  STL.64 [R1+0x200], R14 ;  /* 0x0002000e01007387 */ /* 0x000be60000100a00 */
[----:B-1----:R-:W1:Y:S01]  /*3160*/  LDC.64 R10, c[0x0][0x3f0] ;  /* 0x0000fc00ff0a7b82 */ /* 0x002e620000000a00 */
[----:B------:R-:W-:-:S07]  /*3170*/  ISETP.GE.AND P0, PT, R18, R31, PT ;  /* 0x0000001f1200720c */ /* 0x000fce0003f06270 */
[----:B----4-:R-:W4:Y:S01]  /*3180*/  LDC.64 R4, c[0x0][0x328] ;  /* 0x0000ca00ff047b82 */ /* 0x010f220000000a00 */
[----:B-----5:R-:W-:Y:S02]  /*3190*/  IMAD.MOV.U32 R14, RZ, RZ, R0 ;  /* 0x000000ffff0e7224 */ /* 0x020fe400078e0000 */
[----:B------:R-:W-:Y:S01]  /*31a0*/  IMAD.MOV.U32 R15, RZ, RZ, R3 ;  /* 0x000000ffff0f7224 */ /* 0x000fe200078e0003 */
[----:B------:R-:W-:-:S04]  /*31b0*/  SEL R3, RZ, 0xffffffff, P1 ;  /* 0xffffffffff037807 */ /* 0x000fc80000800000 */
[----:B------:R-:W4:Y:S01]  /*31c0*/  LDC.64 R6, c[0x0][0x338] ;  /* 0x0000ce00ff067b82 */ /* 0x000f220000000a00 */
[C---:B------:R-:W-:Y:S02]  /*31d0*/  VIADD R0, R18.reuse, 0x60 ;  /* 0x0000006012007836 */ /* 0x040fe40000000000 */
[----:B------:R-:W-:Y:S02]  /*31e0*/  VIADD R8, R18, 0x80 ;  /* 0x0000008012087836 */ /* 0x000fe40000000000 */
[----:B------:R-:W-:Y:S01]  /*31f0*/  IMAD.SHL.U32 R9, R3, 0x2, RZ ;  /* 0x0000000203097824 */ /* 0x000fe200078e00ff */
[-C--:B------:R-:W-:Y:S02]  /*3200*/  ISETP.GE.AND P2, PT, R0, R31.reuse, PT ;  /* 0x0000001f0000720c */ /* 0x080fe40003f46270 */
[----:B------:R-:W-:Y:S02]  /*3210*/  SEL R0, RZ, 0x1, P0 ;  /* 0x00000001ff007807 */ /* 0x000fe40000000000 */
[-C--:B------:R-:W-:Y:S01]  /*3220*/  ISETP.GE.AND P0, PT, R224, R31.reuse, PT ;  /* 0x0000001fe000720c */ /* 0x080fe20003f06270 */
[----:B------:R-:W-:Y:S01]  /*3230*/  VIADD R3, R30, 0x5f ;  /* 0x0000005f1e037836 */ /* 0x000fe20000000000 */
[----:B------:R-:W-:Y:S01]  /*3240*/  ISETP.GE.AND P1, PT, R8, R31, PT ;  /* 0x0000001f0800720c */ /* 0x000fe20003f26270 */
[----:B---3--:R3:W-:Y:S01]  /*3250*/  STL.128 [R1+0x1a0], R12 ;  /* 0x0001a00c01007387 */ /* 0x0087e20000100c00 */
[----:B------:R-:W-:Y:S01]  /*3260*/  LOP3.LUT R8, R9, 0x2, R0, 0xe2, !PT ;  /* 0x0000000209087812 */ /* 0x000fe200078ee200 */
[----:B------:R-:W-:Y:S01]  /*3270*/  VIADD R0, R18, 0xa0 ;  /* 0x000000a012007836 */ /* 0x000fe20000000000 */
[----:B------:R-:W-:Y:S01]  /*3280*/  SEL R9, RZ, 0x4, P0 ;  /* 0x00000004ff097807 */ /* 0x000fe20000000000 */
[----:B------:R-:W-:-:S03]  /*3290*/  IMAD.HI R3, R3, 0x2aaaaaab, RZ ;  /* 0x2aaaaaab03037827 */ /* 0x000fc600078e02ff */
[----:B------:R-:W-:Y:S02]  /*32a0*/  ISETP.GE.AND P0, PT, R0, R31, PT ;  /* 0x0000001f0000720c */ /* 0x000fe40003f06270 */
[----:B------:R-:W-:Y:S02]  /*32b0*/  SHF.R.U32.HI R0, RZ, 0x1f, R3 ;  /* 0x0000001fff007819 */ /* 0x000fe40000011603 */
[----:B---3--:R-:W-:Y:S01]  /*32c0*/  SEL R12, RZ, 0x8, P2 ;  /* 0x00000008ff0c7807 */ /* 0x008fe20001000000 */
[----:B------:R-:W3:Y:S03]  /*32d0*/  LDC R13, c[0x0][0x320] ;  /* 0x0000c800ff0d7b82 */ /* 0x000ee60000000800 */
[----:B------:R-:W-:Y:S02]  /*32e0*/  LOP3.LUT R8, R12, R8, R9, 0xfe, !PT ;  /* 0x000000080c087212 */ /* 0x000fe400078efe09 */
[----:B------:R-:W-:-:S02]  /*32f0*/  SEL R9, RZ, 0x10, P1 ;  /* 0x00000010ff097807 */ /* 0x000fc40000800000 */
[-C--:B-1----:R-:W-:Y:S01]  /*3300*/  ISETP.GE.AND P1, PT, R27, R11.reuse, PT ;  /* 0x0000000b1b00720c */ /* 0x082fe20003f26270 */
[----:B----4-:R1:W-:Y:S01]  /*3310*/  STL.128 [R1+0x1c0], R4 ;  /* 0x0001c00401007387 */ /* 0x0103e20000100c00 */
[----:B------:R-:W-:Y:S01]  /*3320*/  SEL R12, RZ, 0x20, P0 ;  /* 0x00000020ff0c7807 */ /* 0x000fe20000000000 */
[----:B------:R-:W4:Y:S01]  /*3330*/  LDC.64 R14, c[0x0][0x408] ;  /* 0x00010200ff0e7b82 */ /* 0x000f220000000a00 */
[----:B------:R-:W-:Y:S02]  /*3340*/  LEA.HI.SX32 R0, R3, R0, 0x1c ;  /* 0x0000000003007211 */ /* 0x000fe400078fe2ff */
[----:B------:R-:W-:-:S03]  /*3350*/  ISETP.GE.AND P0, PT, R198, R11, PT ;  /* 0x0000000bc600720c */ /* 0x000fc60003f06270 */
[----:B------:R5:W-:Y:S01]  /*3360*/  STL [R1+0x40], R0 ;  /* 0x0000400001007387 */ /* 0x000be20000100800 */
[----:B------:R-:W-:Y:S02]  /*3370*/  SEL R3, RZ, 0x1, P0 ;  /* 0x00000001ff037807 */ /* 0x000fe40000000000 */
[----:B-1----:R-:W-:Y:S02]  /*3380*/  SEL R4, RZ, 0xffffffff, P1 ;  /* 0xffffffffff047807 */ /* 0x002fe40000800000 */
[----:B------:R-:W-:-:S03]  /*3390*/  ISETP.GE.AND P1, PT, R223, R11, PT ;  /* 0x0000000bdf00720c */ /* 0x000fc60003f26270 */
[----:B------:R-:W-:Y:S01]  /*33a0*/  IMAD.SHL.U32 R4, R4, 0x2, RZ ;  /* 0x0000000204047824 */ /* 0x000fe200078e00ff */
[-C--:B------:R-:W-:Y:S02]  /*33b0*/  ISETP.GE.AND P0, PT, R18, R11.reuse, PT ;  /* 0x0000000b1200720c */ /* 0x080fe40003f06270 */
[----:B-----5:R-:W-:Y:S02]  /*33c0*/  SEL R0, RZ, 0xffffffff, P1 ;  /* 0xffffffffff007807 */ /* 0x020fe40000800000 */
[----:B------:R-:W-:Y:S02]  /*33d0*/  LOP3.LUT R8, R12, R8, R9, 0xfe, !PT ;  /* 0x000000080c087212 */ /* 0x000fe400078efe09 */
[----:B------:R-:W-:Y:S01]  /*33e0*/  LOP3.LUT R5, R4, 0x2, R3, 0xe2, !PT ;  /* 0x0000000204057812 */ /* 0x000fe200078ee203 */
[----:B------:R-:W-:Y:S01]  /*33f0*/  IMAD.SHL.U32 R4, R0, 0x2, RZ ;  /* 0x0000000200047824 */ /* 0x000fe200078e00ff */
[----:B------:R-:W-:Y:S02]  /*3400*/  SEL R3, RZ, 0x1, P0 ;  /* 0x00000001ff037807 */ /* 0x000fe40000000000 */
[----:B------:R-:W-:-:S02]  /*3410*/  ISETP.GE.AND P0, PT, R205, R11, PT ;  /* 0x0000000bcd00720c */ /* 0x000fc40003f06270 */
[-C--:B------:R-:W-:Y:S02]  /*3420*/  ISETP.GE.AND P1, PT, R26, R11.reuse, PT ;  /* 0x0000000b1a00720c */ /* 0x080fe40003f26270 */
[----:B------:R-:W-:Y:S01]  /*3430*/  ISETP.GE.AND P4, PT, R224, R11, PT ;  /* 0x0000000be000720c */ /* 0x000fe20003f86270 */
[----:B------:R-:W-:Y:S01]  /*3440*/  STL.U8 [R1+0x1d8], R8 ;  /* 0x0001d80801007387 */ /* 0x000fe20000100000 */
[----:B------:R-:W-:Y:S01]  /*3450*/  VIADD R0, R10, 0x5f ;  /* 0x0000005f0a007836 */ /* 0x000fe20000000000 */
[----:B------:R-:W-:Y:S01]  /*3460*/  SEL R6, RZ, 0x4, P0 ;  /* 0x00000004ff067807 */ /* 0x000fe20000000000 */
[----:B------:R-:W-:Y:S01]  /*3470*/  IMAD.MOV.U32 R12, RZ, RZ, R30 ;  /* 0x000000ffff0c7224 */ /* 0x000fe200078e001e */
[----:B------:R-:W-:Y:S01]  /*3480*/  STL.U8 [R1+0x1d9], R8 ;  /* 0x0001d90801007387 */ /* 0x000fe20000100000 */
[----:B------:R-:W-:-:S03]  /*3490*/  LOP3.LUT R7, R4, 0x2, R3, 0xe2, !PT ;  /* 0x0000000204077812 */ /* 0x000fc600078ee203 */
[----:B------:R1:W-:Y:S04]  /*34a0*/  STL.U8 [R1+0x220], R8 ;  /* 0x0002200801007387 */ /* 0x0003e80000100000 */
[----:B------:R-:W-:Y:S04]  /*34b0*/  STL.64 [R1+0x88], R10 ;  /* 0x0000880a01007387 */ /* 0x000fe80000100a00 */
[----:B------:R5:W-:Y:S01]  /*34c0*/  STL.64 [R1+0xa0], R10 ;  /* 0x0000a00a01007387 */ /* 0x000be20000100a00 */
[-C--:B------:R-:W-:Y:S01]  /*34d0*/  ISETP.GE.AND P2, PT, R204, R11.reuse, PT ;  /* 0x0000000bcc00720c */ /* 0x080fe20003f46270 */
[----:B------:R-:W2:Y:S01]  /*34e0*/  LDC R30, c[0x0][0x2fc] ;  /* 0x0000bf00ff1e7b82 */ /* 0x000ea20000000800 */
[----:B-1----:R-:W-:Y:S01]  /*34f0*/  SEL R8, RZ, 0x8, P1 ;  /* 0x00000008ff087807 */ /* 0x002fe20000800000 */
[----:B------:R-:W-:Y:S01]  /*3500*/  IMAD.HI R3, R0, 0x2aaaaaab, RZ ;  /* 0x2aaaaaab00037827 */ /* 0x000fe200078e02ff */
[----:B------:R1:W-:Y:S01]  /*3510*/  STL.64 [R1+0x180], R28 ;  /* 0x0001801c01007387 */ /* 0x0003e20000100a00 */
[----:B------:R-:W-:-:S02]  /*3520*/  ISETP.GE.AND P3, PT, R206, R11, PT ;  /* 0x0000000bce00720c */ /* 0x000fc40003f66270 */
[----:B------:R-:W-:Y:S02]  /*3530*/  LOP3.LUT R5, R8, R5, R6, 0xfe, !PT ;  /* 0x0000000508057212 */ /* 0x000fe400078efe06 */
[----:B-----5:R-:W-:Y:S01]  /*3540*/  SEL R10, RZ, 0x4, P4 ;  /* 0x00000004ff0a7807 */ /* 0x020fe20002000000 */
[----:B---3--:R3:W-:Y:S01]  /*3550*/  STL.64 [R1+0x1b0], R12 ;  /* 0x0001b00c01007387 */ /* 0x0087e20000100a00 */
[----:B------:R-:W-:Y:S02]  /*3560*/  IMAD.SHL.U32 R0, R11, 0x2, RZ ;  /* 0x000000020b007824 */ /* 0x000fe400078e00ff */
[----:B------:R-:W-:Y:S01]  /*3570*/  LOP3.LUT R8, R7, R10, RZ, 0xfc, !PT ;  /* 0x0000000a07087212 */ /* 0x000fe200078efcff */
[----:B-1----:R-:W1:Y:S01]  /*3580*/  LDC.64 R28, c[0x0][0x418] ;  /* 0x00010600ff1c7b82 */ /* 0x002e620000000a00 */
[----:B------:R-:W-:-:S07]  /*3590*/  SHF.R.U32.HI R4, RZ, 0x1f, R3 ;  /* 0x0000001fff047819 */ /* 0x000fce0000011603 */
[----:B------:R-:W5:Y:S08]  /*35a0*/  LDC.64 R10, c[0x0][0x300] ;  /* 0x0000c000ff0a7b82 */ /* 0x000f700000000a00 */
[----:B---3--:R-:W3:Y:S01]  /*35b0*/  LDC.U8 R12, c[0x0][0x410] ;  /* 0x00010400ff0c7b82 */ /* 0x008ee20000000000 */
[----:B------:R-:W-:Y:S02]  /*35c0*/  LEA.HI.SX32 R4, R3, R4, 0x1c ;  /* 0x0000000403047211 */ /* 0x000fe400078fe2ff */
[----:B------:R-:W-:-:S02]  /*35d0*/  SEL R6, RZ, 0x10, P2 ;  /* 0x00000010ff067807 */ /* 0x000fc40001000000 */
[----:B------:R-:W-:Y:S02]  /*35e0*/  SEL R3, RZ, 0x20, P3 ;  /* 0x00000020ff037807 */ /* 0x000fe40001800000 */
[----:B------:R-:W-:Y:S02]  /*35f0*/  LOP3.LUT P0, RZ, R227, 0x4, RZ, 0xc0, !PT ;  /* 0x00000004e3ff7812 */ /* 0x000fe4000780c0ff */
[----:B------:R-:W-:Y:S01]  /*3600*/  LOP3.LUT R6, R3, R5, R6, 0xfe, !PT ;  /* 0x0000000503067212 */ /* 0x000fe200078efe06 */
[----:B------:R-:W-:Y:S01]  /*3610*/  IMAD.MOV.U32 R3, RZ, RZ, 0x20 ;  /* 0x00000020ff037424 */ /* 0x000fe200078e00ff */
[----:B------:R-:W-:-:S04]  /*3620*/  LOP3.LUT R7, R212, 0x18, R18, 0xf8, !PT ;  /* 0x00000018d4077812 */ /* 0x000fc800078ef812 */
[----:B------:R-:W-:Y:S01]  /*3630*/  SEL R3, R3, 0xffffffe0, !P0 ;  /* 0xffffffe003037807 */ /* 0x000fe20004000000 */
[----:B------:R0:W-:Y:S04]  /*3640*/  STL [R1+0x6c], R0 ;  /* 0x00006c0001007387 */ /* 0x0001e80000100800 */
[----:B------:R-:W-:Y:S04]  /*3650*/  STL [R1+0xb8], R4 ;  /* 0x0000b80401007387 */ /* 0x000fe80000100800 */
[----:B------:R-:W-:Y:S01]  /*3660*/  STL [R1+0xd8], R4 ;  /* 0x0000d80401007387 */ /* 0x000fe20000100800 */
[----:B0-----:R-:W-:-:S03]  /*3670*/  LOP3.LUT R0, R7, R214, RZ, 0x3c, !PT ;  /* 0x000000d607007212 */ /* 0x001fc600078e3cff */
[----:B------:R-:W-:Y:S04]  /*3680*/  STL [R1+0xf8], R4 ;  /* 0x0000f80401007387 */ /* 0x000fe80000100800 */
[----:B------:R-:W-:Y:S04]  /*3690*/  STL [R1+0x118], R4 ;  /* 0x0001180401007387 */ /* 0x000fe80000100800 */
[----:B------:R-:W-:Y:S04]  /*36a0*/  STL.U8 [R1+0x81], R8 ;  /* 0x0000810801007387 */ /* 0x000fe80000100000 */
[----:B------:R-:W-:Y:S04]  /*36b0*/  STL.U8 [R1+0x80], R6 ;  /* 0x0000800601007387 */ /* 0x000fe80000100000 */
[----:B-----5:R-:W-:Y:S04]  /*36c0*/  STL.64 [R1+0x48], R10 ;  /* 0x0000480a01007387 */ /* 0x020fe80000100a00 */
[----:B------:R-:W-:Y:S04]  /*36d0*/  STL.64 [R1+0x198], R10 ;  /* 0x0001980a01007387 */ /* 0x000fe80000100a00 */
[----:B----4-:R-:W-:Y:S04]  /*36e0*/  STL.64 [R1+0xa8], R14 ;  /* 0x0000a80e01007387 */ /* 0x010fe80000100a00 */
[----:B-1----:R-:W-:Y:S04]  /*36f0*/  STL.64 [R1+0x168], R28 ;  /* 0x0001681c01007387 */ /* 0x002fe80000100a00 */
[----:B---3--:R-:W-:Y:S04]  /*3700*/  STL.U8 [R1+0x6a], R12 ;  /* 0x00006a0c01007387 */ /* 0x008fe80000100000 */
[----:B------:R-:W-:Y:S04]  /*3710*/  STL [R1+0x178], R32 ;  /* 0x0001782001007387 */ /* 0x000fe80000100800 */
[----:B--2---:R-:W-:Y:S04]  /*3720*/  STL [R1+0x190], R30 ;  /* 0x0001901e01007387 */ /* 0x004fe80000100800 */
[----:B------:R-:W-:Y:S04]  /*3730*/  STL [R1+0x1b8], R30 ;  /* 0x0001b81e01007387 */ /* 0x000fe80000100800 */
[----:B------:R-:W-:Y:S04]  /*3740*/  STL.128 [R1+0x1e0], RZ ;  /* 0x0001e0ff01007387 */ /* 0x000fe80000100c00 */
[----:B------:R-:W-:Y:S04]  /*3750*/  STL.64 [R1+0x1f0], RZ ;  /* 0x0001f0ff01007387 */ /* 0x000fe80000100a00 */
[----:B------:R-:W-:Y:S04]  /*3760*/  STL.64 [R1+0x1f8], RZ ;  /* 0x0001f8ff01007387 */ /* 0x000fe80000100a00 */
[----:B------:R-:W-:Y:S04]  /*3770*/  STL [R1+0x170], R192 ;  /* 0x000170c001007387 */ /* 0x000fe80000100800 */
[----:B------:R-:W-:Y:S01]  /*3780*/  STL [R1+0x210], R3 ;  /* 0x0002100301007387 */ /* 0x000fe20000100800 */
[----:B------:R-:W-:-:S04]  /*3790*/  IMAD R0, R213, 0x200, R0 ;  /* 0x00000200d5007824 */ /* 0x000fc800078e0200 */
[----:B------:R-:W-:-:S05]  /*37a0*/  IMAD.WIDE.U32 R20, R0, 0x2, R20 ;  /* 0x0000000200147825 */ /* 0x000fca00078e0014 */
[----:B------:R0:W-:Y:S02]  /*37b0*/  STL.64 [R1+0x218], R20 ;  /* 0x0002181401007387 */ /* 0x0001e40000100a00 */
[----:B0-----:R-:W-:Y:S01]  /*37c0*/  SHF.R.U32.HI R21, RZ, 0x7, R36 ;  /* 0x00000007ff157819 */ /* 0x001fe20000011624 */
[----:B------:R-:W-:-:S04]  /*37d0*/  IMAD.U32 R20, RZ, RZ, UR22 ;  /* 0x00000016ff147e24 */ /* 0x000fc8000f8e00ff */
[----:B------:R-:W-:Y:S02]  /*37e0*/  VIADD R20, R20, 0x228 ;  /* 0x0000022814147836 */ /* 0x000fe40000000000 */
[----:B------:R-:W-:-:S07]  /*37f0*/  VIADD R21, R21, 0x8 ;  /* 0x0000000815157836 */ /* 0x000fce0000000000 */
.L_x_4882:
[----:B------:R-:W2:Y:S04]  /*3800*/  LDL.64 R12, [R1+0x148] ;  /* 0x00014800010c7983 */ /* 0x000ea80000100a00 */
[----:B-1-3--:R-:W3:Y:S04]  /*3810*/  LDL R4, [R1+0x158] ;  /* 0x0001580001047983 */ /* 0x00aee80000100800 */
[----:B------:R-:W4:Y:S01]  /*3820*/  LDL R8, [R1+0x15c] ;  /* 0x00015c0001087983 */ /* 0x000f220000100800 */
[----:B------:R-:W-:-:S03]  /*3830*/  VIADD R24, R24, 0xffffffff ;  /* 0xffffffff18187836 */ /* 0x000fc60000000000 */
[----:B------:R-:W5:Y:S04]  /*3840*/  LDL R14, [R1+0x160] ;  /* 0x00016000010e7983 */ /* 0x000f680000100800 */
[----:B--2---:R-:W2:Y:S01]  /*3850*/  LD.E R6, desc[UR38][R12.64] ;  /* 0x000000260c067980 */ /* 0x004ea2000c101900 */
[----:B---3--:R-:W-:-:S04]  /*3860*/  SHF.R.S32.HI R5, RZ, 0x1f, R4 ;  /* 0x0000001fff057819 */ /* 0x008fc80000011404 */
[----:B------:R-:W-:-:S04]  /*3870*/  LEA.HI R5, R5, R4, RZ, 0x2 ;  /* 0x0000000405057211 */ /* 0x000fc800078f10ff */
[----:B------:R-:W-:-:S05]  /*3880*/  LOP3.LUT R7, R5, 0x3fffffc, RZ, 0xc0, !PT ;  /* 0x03fffffc05077812 */ /* 0x000fca00078ec0ff */
[----:B------:R-:W-:Y:S01]  /*3890*/  IMAD.IADD R7, R4, 0x1, -R7 ;  /* 0x0000000104077824 */ /* 0x000fe200078e0a07 */
[----:B------:R-:W-:-:S05]  /*38a0*/  SHF.R.S32.HI R4, RZ, 0x2, R5 ;  /* 0x00000002ff047819 */ /* 0x000fca0000011405 */
[----:B------:R-:W-:-:S04]  /*38b0*/  IMAD R7, R7, 0x40, R4 ;  /* 0x0000004007077824 */ /* 0x000fc800078e0204 */
[----:B------:R-:W-:-:S05]  /*38c0*/  IMAD R5, R24, 0x60, R7 ;  /* 0x0000006018057824 */ /* 0x000fca00078e0207 */
[----:B----4-:R-:W-:-:S04]  /*38d0*/  ISETP.GE.AND P0, PT, R5, R8, PT ;  /* 0x000000080500720c */ /* 0x010fc80003f06270 */
[----:B------:R-:W-:-:S13]  /*38e0*/  ISETP.GT.OR P0, PT, R7, 0x5f, P0 ;  /* 0x0000005f0700780c */ /* 0x000fda0000704670 */
[----:B------:R-:W3:Y:S01]  /*38f0*/  @!P0 LDL.64 R10, [R1+0x180] ;  /* 0x00018000010a8983 */ /* 0x000ee20000100a00 */
[----:B--2---:R-:W-:-:S13]  /*3900*/  ISETP.NE.AND P1, PT, R6, 0x1, PT ;  /* 0x000000010600780c */ /* 0x004fda0003f25270 */
[----:B------:R-:W2:Y:S04]  /*3910*/  @P1 LD.E R4, desc[UR38][R12.64+0x4] ;  /* 0x000004260c041980 */ /* 0x000ea8000c101900 */
[----:B------:R-:W4:Y:S01]  /*3920*/  @P1 LD.E R8, desc[UR38][R12.64+0x8] ;  /* 0x000008260c081980 */ /* 0x000f22000c101900 */
[----:B-----5:R-:W-:-:S04]  /*3930*/  IMAD.IADD R7, R5, 0x1, R14 ;  /* 0x0000000105077824 */ /* 0x020fc800078e020e */
[----:B--2---:R-:W-:-:S04]  /*3940*/  @P1 IMAD.HI.U32 R5, R7, R4, RZ ;  /* 0x0000000407051227 */ /* 0x004fc800078e00ff */
[----:B------:R-:W-:Y:S01]  /*3950*/  IMAD.MOV.U32 R4, RZ, RZ, R7 ;  /* 0x000000ffff047224 */ /* 0x000fe200078e0007 */
[----:B----4-:R-:W-:Y:S01]  /*3960*/  @P1 SHF.R.U32.HI R4, RZ, R8, R5 ;  /* 0x00000008ff041219 */ /* 0x010fe20000011605 */
[----:B------:R-:W-:-:S04]  /*3970*/  IMAD.MOV.U32 R8, RZ, RZ, RZ ;  /* 0x000000ffff087224 */ /* 0x000fc800078e00ff */
[----:B---3--:R-:W-:-:S05]  /*3980*/  @!P0 IMAD.WIDE R10, R4, 0x4, R10 ;  /* 0x00000004040a8825 */ /* 0x008fca00078e020a */
[----:B------:R-:W2:Y:S01]  /*3990*/  @!P0 LD.E R8, desc[UR38][R10.64] ;  /* 0x000000260a088980 */ /* 0x000ea2000c101900 */
[----:B------:R-:W-:-:S04]  /*39a0*/  IMAD.MOV R9, RZ, RZ, -R6 ;  /* 0x000000ffff097224 */ /* 0x000fc800078e0a06 */
[----:B------:R-:W-:Y:S01]  /*39b0*/  IMAD R9, R4, R9, R7 ;  /* 0x0000000904097224 */ /* 0x000fe200078e0207 */
[----:B------:R-:W-:Y:S05]  /*39c0*/  YIELD ;  /* 0x0000000000007946 */ /* 0x000fea0003800000 */
[----:B------:R-:W-:Y:S01]  /*39d0*/  BSSY B1, `(.L_x_4872) ;  /* 0x0000005000017945 */ /* 0x000fe20003800000 */
[----:B------:R-:W-:Y:S02]  /*39e0*/  ISETP.GT.AND P0, PT, R24, R74, PT ;  /* 0x0000004a1800720c */ /* 0x000fe40003f04270 */
[----:B------:R-:W-:Y:S01]  /*39f0*/  MOV R77, 0x3a20 ;  /* 0x00003a20004d7802 */ /* 0x000fe20000000f00 */
[----:B0-2---:R0:W-:Y:S10]  /*3a00*/  STL.64 [R1+0x1e0], R8 ;  /* 0x0001e00801007387 */ /* 0x0051f40000100a00 */
[----:B0-----:R-:W-:Y:S05]  /*3a10*/  CALL.REL.NOINC `($_ZN7cutlass13device_kernelIN5flash11enable_sm90INS1_16FlashAttnFwdSm90INS1_25CollectiveMainloopFwdSm90ILi2EN4cute5tupleIJNS5_1CILi1EEES8_S8_EEENS6_IJNS7_ILi128EEENS7_ILi96EEENS7_ILi192EEEEEELi192ENS_10bfloat16_tEfNS_4arch4Sm90ELb0ELb1ELb0ELb1ELb1ELb1ELb0ELb1ELb1ELb1ELb0ELb0EEENS1_21CollectiveEpilogueFwdINS6_IJSA_SC_SB_EEES9_SE_SG_Li256ELb1ELb1ELb0ELb0EEENS1_36VarlenDynamicPersistentTileSchedulerILi128ELi96ELi256ELi128ELb0ELb1ELb1ELb1ELb0ELb1EEEEEEEEEvNT_6ParamsE$_ZZN5flash25CollectiveMainloopFwdSm90ILi2EN4cute5tupleIJNS1_1CILi1EEES4_S4_EEENS2_IJNS3_ILi128EEENS3_ILi96EEENS3_ILi192EEEEEELi192EN7cutlass10bfloat16_tEfNSA_4arch4Sm90ELb0ELb1ELb0ELb1ELb1ELb1ELb0ELb1ELb1ELb1ELb0ELb0EE12store_kv_newINS_16FlashAttnFwdSm90ISE_NS_21CollectiveEpilogueFwdINS2_IJS6_S8_S7_EEES5_SB_SD_Li256ELb1ELb1ELb0ELb0EEENS_36VarlenDynamicPersistentTileSchedulerILi128ELi96ELi256ELi128ELb0ELb1ELb1ELb1ELb0ELb1EEEE13SharedStorageEEEbRKNSE_6ParamsENSA_25PipelineTmaAsyncNoClusterILi2ENSA_16PipelineTmaAsyncILi2EEEEESU_RNSA_13PipelineStateILj2EEEiRT_RKNS_16SeqlenInfoQKNewKILb1ELb1EEENS2_IJiiiiEEEENKUliRKT_E_clISW_EEDaiS17_) ;  /* 0x0000023400487944 */ /* 0x001fea0003c00000 */
[----:B------:R-:W-:Y:S05]  /*3a20*/  BSYNC B1 ;  /* 0x0000000000017941 */ /* 0x000fea0003800000 */
.L_x_4872:
[----:B------:R0:W5:Y:S01]  /*3a30*/  LDL.64 R28, [R1+0x270] ;  /* 0x00027000011c7983 */ /* 0x0001620000100a00 */
[----:B------:R-:W-:-:S06]  /*3a40*/  UISETP.NE.AND UP0, UPT, UR46, 0x3, UPT ;  /* 0x000000032e00788c */ /* 0x000fcc000bf05270 */
[----:B------:R-:W-:-:S13]  /*3a50*/  PLOP3.LUT P1, PT, PT, PT, UP0, 0x80, 0x0 ;  /* 0x000000000000781c */ /* 0x000fda0003f2f008 */
[----:B0-----:R-:W-:Y:S05]  /*3a60*/  @!P1 BRA `(.L_x_4873) ;  /* 0x0000000000049947 */ /* 0x001fea0003800000 */
[----:B------:R-:W-:Y:S01]  /*3a70*/  BPT.TRAP 0x1 ;  /* 0x000000040000795c */ /* 0x000fe20000300000 */
.L_x_4873:
[----:B-----5:R-:W-:Y:S01]  /*3a80*/  LEA R33, R28, UR41, 0x3 ;  /* 0x000000291c217c11 */ /* 0x020fe2000f8e18ff */
[----:B------:R-:W-:Y:S01]  /*3a90*/  BSSY B0, `(.L_x_4874) ;  /* 0x0000004000007945 */ /* 0x000fe20003800000 */
[----:B------:R-:W-:-:S04]  /*3aa0*/  SHF.L.U32 R4, R29, 0x1f, RZ ;  /* 0x0000001f1d047819 */ /* 0x000fc800000006ff */
[----:B------:R-:W0:Y:S02]  /*3ab0*/  SYNCS.PHASECHK.TRANS64.TRYWAIT P1, [R33+URZ+0x308b0], R4 ;  /* 0x0308b004210075a7 */ /* 0x000e24000802017f */
[----:B0-----:R-:W-:Y:S05]  /*3ac0*/  @!P1 BRA `(.L_x_4875) ;  /* 0x000001e800d49947 */ /* 0x001fea0003800000 */
.L_x_5183:
[----:B------:R-:W-:Y:S05]  /*3ad0*/  BSYNC B0 ;  /* 0x0000000000007941 */ /* 0x000fea0003800000 */
.L_x_4874:
[----:B------:R-:W2:Y:S04]  /*3ae0*/  LDL.64 R30, [R1+0x1e0] ;  /* 0x0001e000011e7983 */ /* 0x000ea80000100a00 */
[----:B0-----:R-:W3:Y:S04]  /*3af0*/  LDL.128 R4, [R1+0x1c0] ;  /* 0x0001c00001047983 */ /* 0x001ee80000100c00 */
[----:B------:R-:W4:Y:S04]  /*3b00*/  LDL.64 R8, [R1+0x1d0] ;  /* 0x0001d00001087983 */ /* 0x000f280000100a00 */
[----:B------:R-:W5:Y:S04]  /*3b10*/  LDL R10, [R1+0x170] ;  /* 0x00017000010a7983 */ /* 0x000f680000100800 */
[----:B------:R-:W5:Y:S01]  /*3b20*/  LDL R11, [R1+0x15c] ;  /* 0x00015c00010b7983 */ /* 0x000f620000100800 */
[----:B------:R-:W-:Y:S01]  /*3b30*/  UMOV UR4, 0xffffffff ;  /* 0xffffffff00047882 */ /* 0x000fe20000000000 */
[----:B--2---:R-:W-:Y:S01]  /*3b40*/  SHF.R.S32.HI R13, RZ, 0x1f, R31 ;  /* 0x0000001fff0d7819 */ /* 0x004fe2000001141f */
[----:B---3--:R-:W-:-:S02]  /*3b50*/  IMAD R5, R5, R31, RZ ;  /* 0x0000001f05057224 */ /* 0x008fc400078e02ff */
[----:B------:R-:W-:-:S04]  /*3b60*/  IMAD.WIDE.U32 R14, R4, R31, RZ ;  /* 0x0000001f040e7225 */ /* 0x000fc800078e00ff */
[----:B------:R-:W-:Y:S01]  /*3b70*/  IMAD R13, R4, R13, R5 ;  /* 0x0000000d040d7224 */ /* 0x000fe200078e0205 */
[----:B------:R-:W-:Y:S01]  /*3b80*/  SHF.R.S32.HI R5, RZ, 0x1f, R30 ;  /* 0x0000001fff057819 */ /* 0x000fe2000001141e */
[----:B------:R-:W-:Y:S02]  /*3b90*/  IMAD R4, R7, R30, RZ ;  /* 0x0000001e07047224 */ /* 0x000fe400078e02ff */
[----:B------:R-:W-:Y:S02]  /*3ba0*/  IMAD.IADD R15, R15, 0x1, R13 ;  /* 0x000000010f0f7824 */ /* 0x000fe400078e020d */
[----:B------:R-:W-:Y:S02]  /*3bb0*/  IMAD R5, R6, R5, R4 ;  /* 0x0000000506057224 */ /* 0x000fe400078e0204 */
[----:B------:R-:W-:-:S04]  /*3bc0*/  IMAD.WIDE.U32 R6, R30, R6, R14 ;  /* 0x000000061e067225 */ /* 0x000fc800078e000e */
[----:B------:R-:W-:Y:S01]  /*3bd0*/  IMAD.IADD R7, R7, 0x1, R5 ;  /* 0x0000000107077824 */ /* 0x000fe200078e0205 */
[----:B----4-:R-:W-:Y:S01]  /*3be0*/  LEA R30, P1, R6, R8, 0x1 ;  /* 0x00000008061e7211 */ /* 0x010fe200078208ff */
[----:B-----5:R-:W-:Y:S01]  /*3bf0*/  IMAD R11, R24, -0x60, R11 ;  /* 0xffffffa0180b7824 */ /* 0x020fe200078e020b */
[----:B------:R-:W-:Y:S02]  /*3c00*/  SHF.R.S32.HI R5, RZ, 0x1f, R10 ;  /* 0x0000001fff057819 */ /* 0x000fe4000001140a */
[----:B------:R-:W-:Y:S02]  /*3c10*/  LEA.HI.X R31, R6, R9, R7, 0x1, P1 ;  /* 0x00000009061f7211 */ /* 0x000fe400008f0c07 */
[----:B------:R-:W-:Y:S02]  /*3c20*/  LEA.HI R6, R5, R10, RZ, 0x2 ;  /* 0x0000000a05067211 */ /* 0x000fe400078f10ff */
[----:B------:R-:W-:Y:S01]  /*3c30*/  VIMNMX R5, R11, 0x60, PT ;  /* 0x000000600b057848 */ /* 0x000fe20003fe0100 */
[----:B------:R0:W-:Y:S01]  /*3c40*/  STL.64 [R1+0x1f0], R30 ;  /* 0x0001f01e01007387 */ /* 0x0001e20000100a00 */
[----:B------:R-:W-:-:S05]  /*3c50*/  SHF.R.S32.HI R4, RZ, 0x2, R6 ;  /* 0x00000002ff047819 */ /* 0x000fca0000011406 */
[----:B------:R-:W-:Y:S01]  /*3c60*/  IMAD.IADD R32, R5, 0x1, -R4 ;  /* 0x0000000105207824 */ /* 0x000fe200078e0a04 */
[----:B------:R-:W-:Y:S01]  /*3c70*/  LOP3.LUT R5, R6, 0x1ffffffc, RZ, 0xc0, !PT ;  /* 0x1ffffffc06057812 */ /* 0x000fe200078ec0ff */
[----:B------:R-:W-:-:S03]  /*3c80*/  IMAD R4, R28, 0x4800, R0 ;  /* 0x000048001c047824 */ /* 0x000fc600078e0200 */
[----:B------:R-:W-:Y:S01]  /*3c90*/  ISETP.GE.AND P1, PT, R32, 0x1, PT ;  /* 0x000000012000780c */ /* 0x000fe20003f26270 */
[----:B------:R-:W-:-:S04]  /*3ca0*/  IMAD.IADD R5, R10, 0x1, -R5 ;  /* 0x000000010a057824 */ /* 0x000fc800078e0a05 */
[----:B------:R-:W-:Y:S01]  /*3cb0*/  IMAD.SHL.U32 R8, R5, 0x8, RZ ;  /* 0x0000000805087824 */ /* 0x000fe200078e00ff */
[----:B0-----:R-:W-:Y:S07]  /*3cc0*/  BRA.DIV UR4, `(.L_x_4876) ;  /* 0x000001ea04687947 */ /* 0x001fee000b800000 */
[----:B------:R0:W1:Y:S04]  /*3cd0*/  SHFL.IDX PT, R5, R31, RZ, 0x1c1f ;  /* 0x001c1fff1f057589 */ /* 0x00006800000e0000 */
[----:B------:R0:W2:Y:S02]  /*3ce0*/  SHFL.IDX PT, R14, R30, RZ, 0x1c1f ;  /* 0x001c1fff1e0e7589 */ /* 0x0000a400000e0000 */
.L_x_5187:
[----:B------:R-:W-:Y:S01]  /*3cf0*/  IMAD.IADD R6, R3, 0x1, R4 ;  /* 0x0000000103067824 */ /* 0x000fe200078e0204 */
[----:B------:R-:W-:Y:S01]  /*3d00*/  BSSY B0, `(.L_x_4877) ;  /* 0x0000038000007945 */ /* 0x000fe20003800000 */
[----:B-1----:R-:W-:Y:S02]  /*3d10*/  IMAD.MOV.U32 R15, RZ, RZ, R5 ;  /* 0x000000ffff0f7224 */ /* 0x002fe400078e0005 */
[--C-:B0-----:R-:W-:Y:S02]  /*3d20*/  IMAD R30, R4, 0x2, R25.reuse ;  /* 0x00000002041e7824 */ /* 0x101fe400078e0219 */
[----:B------:R-:W-:Y:S01]  /*3d30*/  IMAD R31, R6, 0x2, R25 ;  /* 0x00000002061f7824 */ /* 0x000fe200078e0219 */
[----:B------:R-:W-:Y:S06]  /*3d40*/  @!P1 BRA `(.L_x_4878) ;  /* 0x0000000000cc9947 */ /* 0x000fec0003800000 */
[----:B------:R-:W3:Y:S02]  /*3d50*/  LDL.U8 R9, [R1+0x1d9] ;  /* 0x0001d90001097983 */ /* 0x000ee40000100000 */
[----:B---3--:R-:W-:-:S04]  /*3d60*/  LOP3.LUT R4, R9, 0x1, RZ, 0xc0, !PT ;  /* 0x0000000109047812 */ /* 0x008fc800078ec0ff */
[----:B------:R-:W-:-:S13]  /*3d70*/  ISETP.NE.U32.AND P1, PT, R4, 0x1, PT ;  /* 0x000000010400780c */ /* 0x000fda0003f25070 */
[----:B------:R-:W0:Y:S01]  /*3d80*/  @!P1 LDS.128 R4, [R30] ;  /* 0x000000001e049984 */ /* 0x000e220000000c00 */
[----:B--2---:R-:W-:-:S05]  /*3d90*/  @!P1 IMAD.WIDE R10, R8, 0x2, R14 ;  /* 0x00000002080a9825 */ /* 0x004fca00078e020e */
[----:B0-----:R-:W-:Y:S04]  /*3da0*/  @!P1 ST.E.128 desc[UR38][R10.64], R4 ;  /* 0x000000040a009985 */ /* 0x001fe8000c101d26 */
[----:B------:R-:W2:Y:S02]  /*3db0*/  @!P1 LDL.U8 R9, [R1+0x1d9] ;  /* 0x0001d90001099983 */ /* 0x000ea40000100000 */
[----:B--2---:R-:W-:-:S13]  /*3dc0*/  LOP3.LUT P1, RZ, R9, 0x2, RZ, 0xc0, !PT ;  /* 0x0000000209ff7812 */ /* 0x004fda000782c0ff */
[----:B------:R-:W0:Y:S01]  /*3dd0*/  @P1 LDS.128 R4, [R31] ;  /* 0x000000001f041984 */ /* 0x000e220000000c00 */
[----:B------:R-:W-:-:S05]  /*3de0*/  @P1 VIADD R12, R8, 0x20 ;  /* 0x00000020080c1836 */ /* 0x000fca0000000000 */
[----:B------:R-:W-:-:S04]  /*3df0*/  @P1 SHF.R.S32.HI R13, RZ, 0x1f, R12 ;  /* 0x0000001fff0d1819 */ /* 0x000fc8000001140c */
[----:B------:R-:W-:-:S04]  /*3e00*/  @P1 LEA.HI R13, R13, R12, RZ, 0x3 ;  /* 0x0000000c0d0d1211 */ /* 0x000fc800078f18ff */
[----:B------:R-:W-:-:S05]  /*3e10*/  @P1 LOP3.LUT R13, R13, 0xfffffff8, RZ, 0xc0, !PT ;  /* 0xfffffff80d0d1812 */ /* 0x000fca00078ec0ff */
[----:B------:R-:W-:-:S05]  /*3e20*/  @P1 IMAD.WIDE R12, R13, 0x2, R14 ;  /* 0x000000020d0c1825 */ /* 0x000fca00078e020e */
[----:B0-----:R-:W-:Y:S04]  /*3e30*/  @P1 ST.E.128 desc[UR38][R12.64], R4 ;  /* 0x000000040c001985 */ /* 0x001fe8000c101d26 */
[----:B------:R-:W2:Y:S02]  /*3e40*/  @P1 LDL.U8 R9, [R1+0x1d9] ;  /* 0x0001d90001091983 */ /* 0x000ea40000100000 */
[----:B--2---:R-:W-:-:S13]  /*3e50*/  LOP3.LUT P1, RZ, R9, 0x4, RZ, 0xc0, !PT ;  /* 0x0000000409ff7812 */ /* 0x004fda000782c0ff */
[----:B------:R-:W0:Y:S01]  /*3e60*/  @P1 LDS.128 R4, [R30+0x3000] ;  /* 0x003000001e041984 */ /* 0x000e220000000c00 */
        /* <DEDUP_REMOVED lines=32> */
[----:B0-----:R0:W-:Y:S02]  /*4070*/  @P1 ST.E.128 desc[UR38][R12.64], R4 ;  /* 0x000000040c001985 */ /* 0x0011e4000c101d26 */
.L_x_4878:
[----:B------:R-:W-:Y:S05]  /*4080*/  BSYNC B0 ;  /* 0x0000000000007941 */ /* 0x000fea0003800000 */
.L_x_4877:
[----:B0-----:R0:W5:Y:S01]  /*4090*/  LDL.64 R4, [R1+0x1f0] ;  /* 0x0001f00001047983 */ /* 0x0011620000100a00 */
[----:B------:R-:W-:Y:S01]  /*40a0*/  UMOV UR4, 0xffffffff ;  /* 0xffffffff00047882 */ /* 0x000fe20000000000 */
[----:B------:R-:W-:Y:S02]  /*40b0*/  ISETP.GE.AND P1, PT, R32, 0x41, PT ;  /* 0x000000412000780c */ /* 0x000fe40003f26270 */
[----:B------:R-:W-:Y:S11]  /*40c0*/  BRA.DIV UR4, `(.L_x_4879) ;  /* 0x000001e604b07947 */ /* 0x000ff6000b800000 */
[----:B-----5:R-:W1:Y:S04]  /*40d0*/  SHFL.IDX PT, R5, R5, 0x1, 0x1c1f ;  /* 0x003c1f0005057f89 */ /* 0x020e6800000e0000 */
[----:B--2---:R2:W3:Y:S02]  /*40e0*/  SHFL.IDX PT, R14, R4, 0x1, 0x1c1f ;  /* 0x003c1f00040e7f89 */ /* 0x0044e400000e0000 */
.L_x_5191:
[----:B------:R-:W-:Y:S01]  /*40f0*/  BSSY B0, `(.L_x_4880) ;  /* 0x0000036000007945 */ /* 0x000fe20003800000 */
[----:B-1----:R-:W-:-:S03]  /*4100*/  IMAD.MOV.U32 R15, RZ, RZ, R5 ;  /* 0x000000ffff0f7224 */ /* 0x002fc600078e0005 */
[----:B------:R-:W-:Y:S05]  /*4110*/  @!P1 BRA `(.L_x_4881) ;  /* 0x0000000000cc9947 */ /* 0x000fea0003800000 */
[----:B------:R-:W2:Y:S02]  /*4120*/  LDL.U8 R9, [R1+0x1d9] ;  /* 0x0001d90001097983 */ /* 0x000ea40000100000 */
[----:B--2---:R-:W-:-:S04]  /*4130*/  LOP3.LUT R4, R9, 0x1, RZ, 0xc0, !PT ;  /* 0x0000000109047812 */ /* 0x004fc800078ec0ff */
[----:B------:R-:W-:-:S13]  /*4140*/  ISETP.NE.U32.AND P1, PT, R4, 0x1, PT ;  /* 0x000000010400780c */ /* 0x000fda0003f25070 */
[----:B------:R-:W1:Y:S01]  /*4150*/  @!P1 LDS.128 R4, [R30+0x2000] ;  /* 0x002000001e049984 */ /* 0x000e620000000c00 */
[----:B---3--:R-:W-:-:S05]  /*4160*/  @!P1 IMAD.WIDE R10, R8, 0x2, R14 ;  /* 0x00000002080a9825 */ /* 0x008fca00078e020e */
[----:B-1----:R-:W-:Y:S04]  /*4170*/  @!P1 ST.E.128 desc[UR38][R10.64], R4 ;  /* 0x000000040a009985 */ /* 0x002fe8000c101d26 */
[----:B------:R-:W2:Y:S02]  /*4180*/  @!P1 LDL.U8 R9, [R1+0x1d9] ;  /* 0x0001d90001099983 */ /* 0x000ea40000100000 */
[----:B--2---:R-:W-:-:S13]  /*4190*/  LOP3.LUT P1, RZ, R9, 0x2, RZ, 0xc0, !PT ;  /* 0x0000000209ff7812 */ /* 0x004fda000782c0ff */
[----:B------:R-:W1:Y:S01]  /*41a0*/  @P1 LDS.128 R4, [R31+0x2000] ;  /* 0x002000001f041984 */ /* 0x000e620000000c00 */
[----:B------:R-:W-:-:S05]  /*41b0*/  @P1 VIADD R12, R8, 0x20 ;  /* 0x00000020080c1836 */ /* 0x000fca0000000000 */
[----:B------:R-:W-:-:S04]  /*41c0*/  @P1 SHF.R.S32.HI R13, RZ, 0x1f, R12 ;  /* 0x0000001fff0d1819 */ /* 0x000fc8000001140c */
[----:B------:R-:W-:-:S04]  /*41d0*/  @P1 LEA.HI R13, R13, R12, RZ, 0x3 ;  /* 0x0000000c0d0d1211 */ /* 0x000fc800078f18ff */
[----:B------:R-:W-:-:S05]  /*41e0*/  @P1 LOP3.LUT R13, R13, 0xfffffff8, RZ, 0xc0, !PT ;  /* 0xfffffff80d0d1812 */ /* 0x000fca00078ec0ff */
[----:B------:R-:W-:-:S05]  /*41f0*/  @P1 IMAD.WIDE R12, R13, 0x2, R14 ;  /* 0x000000020d0c1825 */ /* 0x000fca00078e020e */
[----:B-1----:R-:W-:Y:S04]  /*4200*/  @P1 ST.E.128 desc[UR38][R12.64], R4 ;  /* 0x000000040c001985 */ /* 0x002fe8000c101d26 */
[----:B------:R-:W2:Y:S02]  /*4210*/  @P1 LDL.U8 R9, [R1+0x1d9] ;  /* 0x0001d90001091983 */ /* 0x000ea40000100000 */
        /* <DEDUP_REMOVED lines=34> */
[----:B-1----:R1:W-:Y:S02]  /*4440*/  @P1 ST.E.128 desc[UR38][R8.64], R4 ;  /* 0x0000000408001985 */ /* 0x0023e4000c101d26 */
.L_x_4881:
[----:B------:R-:W-:Y:S05]  /*4450*/  BSYNC B0 ;  /* 0x0000000000007941 */ /* 0x000fea0003800000 */
.L_x_4880:
[----:B-12---:R-:W1:Y:S01]  /*4460*/  S2R R4, SR_TID.X ;  /* 0x0000000000047919 */ /* 0x006e620000002100 */
[----:B------:R-:W-:Y:S01]  /*4470*/  @!PT LDS RZ, [RZ] ;  /* 0x00000000fffff984 */ /* 0x000fe20000000800 */
[----:B------:R-:W-:Y:S01]  /*4480*/  @!PT LDS RZ, [RZ] ;  /* 0x00000000fffff984 */ /* 0x000fe20000000800 */
[----:B------:R-:W-:Y:S01]  /*4490*/  @!PT LDS RZ, [RZ] ;  /* 0x00000000fffff984 */ /* 0x000fe20000000800 */
[----:B------:R-:W-:Y:S01]  /*44a0*/  @!PT LDS RZ, [RZ] ;  /* 0x00000000fffff984 */ /* 0x000fe20000000800 */
[----:B------:R2:W-:Y:S06]  /*44b0*/  MEMBAR.ALL.CTA ;  /* 0x0000000000007992 */ /* 0x0005ec0000008000 */
[----:B--2---:R-:W2:Y:S01]  /*44c0*/  FENCE.VIEW.ASYNC.S ;  /* 0x00000000000073c6 */ /* 0x004ea20000000000 */
[----:B------:R-:W-:Y:S05]  /*44d0*/  WARPSYNC.ALL ;  /* 0x0000000000007948 */ /* 0x000fea0003800000 */
[----:B-1----:R-:W-:-:S04]  /*44e0*/  LOP3.LUT R4, R4, 0x7f, RZ, 0xc0, !PT ;  /* 0x0000007f04047812 */ /* 0x002fc800078ec0ff */
[----:B------:R-:W-:Y:S01]  /*44f0*/  ISETP.NE.AND P1, PT, R4, RZ, PT ;  /* 0x000000ff0400720c */ /* 0x000fe20003f25270 */
[----:B--2---:R1:W-:-:S12]  /*4500*/  BAR.SYNC.DEFER_BLOCKING R21, 0x80 ;  /* 0x000200150000751d */ /* 0x0043d80000010000 */
[----:B------:R-:W-:-:S05]  /*4510*/  @!P1 VIADD R33, R33, 0x308c0 ;  /* 0x000308c021219836 */ /* 0x000fca0000000000 */
[----:B------:R-:W-:-:S04]  /*4520*/  @!P1 PRMT R33, RZ, 0x654, R33 ;  /* 0x00000654ff219816 */ /* 0x000fc80000000021 */
[----:B------:R1:W-:Y:S01]  /*4530*/  @!P1 SYNCS.ARRIVE.TRANS64.RED.A1T0 RZ, [R33+URZ], RZ ;  /* 0x000000ff21ff99a7 */ /* 0x0003e2000810043f */
[----:B------:R-:W2:Y:S01]  /*4540*/  LDL R4, [R1+0x278] ;  /* 0x0002780001047983 */ /* 0x000ea20000100800 */
[----:B------:R-:W-:Y:S02]  /*4550*/  VIADD R28, R28, 0x1 ;  /* 0x000000011c1c7836 */ /* 0x000fe40000000000 */
[----:B------:R-:W-:-:S03]  /*4560*/  IMAD.MOV.U32 R6, RZ, RZ, RZ ;  /* 0x000000ffff067224 */ /* 0x000fc600078e00ff */
[----:B------:R-:W-:Y:S01]  /*4570*/  ISETP.NE.AND P1, PT, R28, 0x2, PT ;  /* 0x000000021c00780c */ /* 0x000fe20003f25270 */
[----:B------:R1:W-:-:S12]  /*4580*/  STL [R1+0x270], R28 ;  /* 0x0002701c01007387 */ /* 0x0003d80000100800 */
[----:B------:R-:W-:-:S05]  /*4590*/  @!P1 LOP3.LUT R7, R29, 0x1, RZ, 0x3c, !PT ;  /* 0x000000011d079812 */ /* 0x000fca00078e3cff */
[----:B------:R1:W-:Y:S01]  /*45a0*/  @!P1 STL.64 [R1+0x270], R6 ;  /* 0x0002700601009387 */ /* 0x0003e20000100a00 */
[----:B------:R-:W-:Y:S01]  /*45b0*/  PLOP3.LUT P1, PT, PT, PT, PT, 0x8, 0x0 ;  /* 0x000000000000781c */ /* 0x000fe20003f2e170 */
[----:B--2---:R-:W-:-:S05]  /*45c0*/  VIADD R4, R4, 0x1 ;  /* 0x0000000104047836 */ /* 0x004fca0000000000 */
[----:B------:R1:W-:Y:S01]  /*45d0*/  STL [R1+0x278], R4 ;  /* 0x0002780401007387 */ /* 0x0003e20000100800 */
[----:B------:R-:W-:Y:S06]  /*45e0*/  @P0 BRA `(.L_x_4882) ;  /* 0xfffffff000840947 */ /* 0x000fec000383ffff */
.L_x_4869:
[----:B------:R-:W2:Y:S01]  /*45f0*/  LDC R0, c[0x0][0x448] ;  /* 0x00011200ff007b82 */ /* 0x000ea20000000800 */
[----:B------:R-:W-:-:S06]  /*4600*/  UIADD3 UR4, UR60, 0x7f, URZ ;  /* 0x0000007f3c047890 */ /* 0x000fcc000fffe03f */
[----:B------:R-:W-:Y:S01]  /*4610*/  IMAD.U32 R3, RZ, RZ, UR4 ;  /* 0x00000004ff037e24 */ /* 0x000fe2000f8e00ff */
[----:B-1----:R-:W1:Y:S01]  /*4620*/  LDC.64 R6, c[0x0][0x9e0] ;  /* 0x00027800ff067b82 */ /* 0x002e620000000a00 */
[----:B--2---:R-:W-:Y:S02]  /*4630*/  ISETP.NE.AND P2, PT, R0, 0x1, PT ;  /* 0x000000010000780c */ /* 0x004fe40003f45270 */
[----:B-1----:R-:W-:-:S11]  /*4640*/  ISETP.GE.AND P3, PT, R7, 0x1, PT ;  /* 0x000000010700780c */ /* 0x002fd60003f66270 */
[----:B------:R-:W1:Y:S08]  /*4650*/  @P2 LDC R0, c[0x0][0x44c] ;  /* 0x00011300ff002b82 */ /* 0x000e700000000800 */
[----:B------:R-:W2:Y:S01]  /*4660*/  @P2 LDC R5, c[0x0][0x450] ;  /* 0x00011400ff052b82 */ /* 0x000ea20000000800 */
[----:B-1----:R-:W-:-:S05]  /*4670*/  @P2 IMAD.HI.U32 R0, R0, UR4, RZ ;  /* 0x0000000400002c27 */ /* 0x002fca000f8e00ff */
[----:B--2---:R-:W-:-:S05]  /*4680*/  @P2 SHF.R.U32.HI R3, RZ, R5, R0 ;  /* 0x00000005ff032219 */ /* 0x004fca0000011600 */
[----:B------:R-:W-:Y:S01]  /*4690*/  IMAD.IADD R3, R2, 0x1, R3 ;  /* 0x0000000102037824 */ /* 0x000fe200078e0203 */
[----:B------:R-:W-:Y:S06]  /*46a0*/  @P1 BRA `(.L_x_4883) ;  /* 0x0000000000081947 */ /* 0x000fec0003800000 */
[----:B------:R-:W1:Y:S02]  /*46b0*/  FENCE.VIEW.ASYNC.G ;  /* 0x00000000000073c6 */ /* 0x000e640000000100 */
[----:B-1----:R-:W-:Y:S06]  /*46c0*/  BAR.ARV 0xc, 0x180 ;  /* 0x0306000000007b1d */ /* 0x002fec0000002000 */
.L_x_4883:
[----:B------:R-:W-:Y:S01]  /*46d0*/  IMAD.IADD R0, R3, 0x1, R6 ;  /* 0x0000000103007824 */ /* 0x000fe200078e0206 */
[----:B------:R-:W-:Y:S06]  /*46e0*/  @!P3 BRA `(.L_x_4884) ;  /* 0x000000000040b947 */ /* 0x000fec0003800000 */
[C---:B------:R-:W-:Y:S01]  /*46f0*/  ISETP.GT.AND P0, PT, R3.reuse, RZ, PT ;  /* 0x000000ff0300720c */ /* 0x040fe20003f04270 */
[----:B------:R-:W-:-:S12]  /*4700*/  VIADD R2, R3, 0xffffffff ;  /* 0xffffffff03027836 */ /* 0x000fd80000000000 */
[----:B------:R-:W-:Y:S05]  /*4710*/  @P0 BRA `(.L_x_4885) ;  /* 0x00000000001c0947 */ /* 0x000fea0003800000 */
[----:B------:R-:W-:Y:S01]  /*4720*/  ISETP.NE.AND P0, PT, R7, 0x1, PT ;  /* 0x000000010700780c */ /* 0x000fe20003f05270 */
[----:B------:R-:W-:-:S12]  /*4730*/  IMAD.MOV R3, RZ, RZ, -R3 ;  /* 0x000000ffff037224 */ /* 0x000fd800078e0a03 */
[----:B------:R-:W1:Y:S02]  /*4740*/  @P0 LDC.64 R4, c[0x0][0x9e8] ;  /* 0x00027a00ff040b82 */ /* 0x000e640000000a00 */
[----:B-1----:R-:W-:-:S05]  /*4750*/  @P0 IMAD.HI.U32 R2, R3, R4, RZ ;  /* 0x0000000403020227 */ /* 0x002fca00078e00ff */
[----:B------:R-:W-:-:S04]  /*4760*/  @P0 SHF.R.U32.HI R3, RZ, R5, R2 ;  /* 0x00000005ff030219 */ /* 0x000fc80000011602 */
[----:B------:R-:W-:Y:S01]  /*4770*/  LOP3.LUT R2, RZ, R3, RZ, 0x33, !PT ;  /* 0x00000003ff027212 */ /* 0x000fe200078e33ff */
[----:B------:R-:W-:Y:S06]  /*4780*/  BRA `(.L_x_4886) ;  /* 0x0000000000107947 */ /* 0x000fec0003800000 */
.L_x_4885:
[----:B------:R-:W-:-:S13]  /*4790*/  ISETP.NE.AND P0, PT, R7, 0x1, PT ;  /* 0x000000010700780c */ /* 0x000fda0003f05270 */
[----:B------:R-:W1:Y:S02]  /*47a0*/  @P0 LDC.64 R4, c[0x0][0x9e8] ;  /* 0x00027a00ff040b82 */ /* 0x000e640000000a00 */
[----:B-1----:R-:W-:-:S05]  /*47b0*/  @P0 IMAD.HI.U32 R4, R2, R4, RZ ;  /* 0x0000000402040227 */ /* 0x002fca00078e00ff */
[----:B------:R-:W-:-:S07]  /*47c0*/  @P0 SHF.R.U32.HI R2, RZ, R5, R4 ;  /* 0x00000005ff020219 */ /* 0x000fce0000011604 */
.L_x_4886:
[----:B------:R-:W-:-:S05]  /*47d0*/  IMAD R3, R2, R7, R7 ;  /* 0x0000000702037224 */ /* 0x000fca00078e0207 */
[----:B------:R-:W-:-:S07]  /*47e0*/  VIMNMX R0, R0, R3, PT ;  /* 0x0000000300007248 */ /* 0x000fce0003fe0100 */
.L_x_4884:
[----:B------:R-:W1:Y:S01]  /*47f0*/  @P2 LDC R2, c[0x0][0x44c] ;  /* 0x00011300ff022b82 */ /* 0x000e620000000800 */
[----:B------:R-:W-:Y:S01]  /*4800*/  IMAD.U32 R3, RZ, RZ, UR60 ;  /* 0x0000003cff037e24 */ /* 0x000fe2000f8e00ff */
[----:B------:R-:W-:Y:S01]  /*4810*/  ULDC UR4, c[0x0][0x9dc] ;  /* 0x0002770000047ab9 */ /* 0x000fe20000000800 */
[----:B------:R-:W-:-:S04]  /*4820*/  VIADD R0, R0, 0x5f ;  /* 0x0000005f00007836 */ /* 0x000fc80000000000 */
[----:B------:R-:W-:Y:S01]  /*4830*/  IMAD.HI R0, R0, 0x2aaaaaab, RZ ;  /* 0x2aaaaaab00007827 */ /* 0x000fe200078e02ff */
[----:B------:R-:W2:Y:S03]  /*4840*/  @P2 LDC R5, c[0x0][0x450] ;  /* 0x00011400ff052b82 */ /* 0x000ea60000000800 */
[----:B-1----:R-:W-:-:S05]  /*4850*/  @P2 IMAD.HI.U32 R2, R2, UR60, RZ ;  /* 0x0000003c02022c27 */ /* 0x002fca000f8e00ff */
[----:B--2---:R-:W-:-:S05]  /*4860*/  @P2 SHF.R.U32.HI R3, RZ, R5, R2 ;  /* 0x00000005ff032219 */ /* 0x004fca0000011602 */
[----:B------:R-:W-:Y:S01]  /*4870*/  IMAD.IADD R2, R72, 0x1, R3 ;  /* 0x0000000148027824 */ /* 0x000fe200078e0203 */
[----:B------:R-:W-:-:S03]  /*4880*/  SHF.R.U32.HI R3, RZ, 0x1f, R0 ;  /* 0x0000001fff037819 */ /* 0x000fc60000011600 */
[----:B------:R-:W-:Y:S01]  /*4890*/  VIADD R4, R2, -UR4 ;  /* 0x8000000402047c36 */ /* 0x000fe20008000000 */
[----:B------:R-:W-:-:S04]  /*48a0*/  LEA.HI.SX32 R0, R0, R3, 0x1c ;  /* 0x0000000300007211 */ /* 0x000fc800078fe2ff */
[----:B------:R-:W-:Y:S02]  /*48b0*/  R2UR UR4, R4 ;  /* 0x00000000040472ca */ /* 0x000fe400000e0000 */
[----:B------:R-:W-:Y:S01]  /*48c0*/  VIMNMX R73, R73, R0, PT ;  /* 0x0000000049497248 */ /* 0x000fe20003fe0100 */
[----:B------:R-:W-:-:S12]  /*48d0*/  @!P3 BRA `(.L_x_4887) ;  /* 0x000000000044b947 */ /* 0x000fd80003800000 */
[----:B------:R-:W-:-:S13]  /*48e0*/  ISETP.GT.AND P0, PT, R2, -0x1, PT ;  /* 0xffffffff0200780c */ /* 0x000fda0003f04270 */
        /* <DEDUP_REMOVED lines=8> */
.L_x_4888:
[----:B------:R-:W-:-:S13]  /*4970*/  ISETP.NE.AND P0, PT, R7, 0x1, PT ;  /* 0x000000010700780c */ /* 0x000fda0003f05270 */
[----:B------:R-:W1:Y:S02]  /*4980*/  @P0 LDC.64 R4, c[0x0][0x9e8] ;  /* 0x00027a00ff040b82 */ /* 0x000e640000000a00 */
[----:B-1----:R-:W-:-:S05]  /*4990*/  @P0 IMAD.HI.U32 R0, R2, R4, RZ ;  /* 0x0000000402000227 */ /* 0x002fca00078e00ff */
[----:B------:R-:W-:-:S07]  /*49a0*/  @P0 SHF.R.U32.HI R2, RZ, R5, R0 ;  /* 0x00000005ff020219 */ /* 0x000fce0000011600 */
.L_x_4889:
[----:B------:R-:W-:-:S05]  /*49b0*/  IMAD R2, R2, R7, RZ ;  /* 0x0000000702027224 */ /* 0x000fca00078e02ff */
[----:B------:R-:W-:-:S13]  /*49c0*/  R2UR UR5, R2 ;  /* 0x00000000020572ca */ /* 0x000fda00000e0000 */
[----:B------:R-:W-:-:S04]  /*49d0*/  UISETP.LT.AND UP0, UPT, UR4, UR5, UPT ;  /* 0x000000050400728c */ /* 0x000fc8000bf01270 */
[----:B------:R-:W-:-:S12]  /*49e0*/  USEL UR4, UR4, UR5, !UP0 ;  /* 0x0000000504047287 */ /* 0x000fd8000c000000 */
.L_x_4887:
        /* <DEDUP_REMOVED lines=9> */
[----:B------:R-:W-:Y:S01]  /*4a80*/  CS2R R112, SRZ ;  /* 0x0000000000707805 */ /* 0x000fe2000001ff00 */
[----:B------:R-:W-:Y:S01]  /*4a90*/  IMAD.MOV.U32 R111, RZ, RZ, RZ ;  /* 0x000000ffff6f7224 */ /* 0x000fe200078e00ff */
[----:B------:R-:W-:Y:S01]  /*4aa0*/  CS2R R106, SRZ ;  /* 0x00000000006a7805 */ /* 0x000fe2000001ff00 */
[----:B------:R-:W-:Y:S01]  /*4ab0*/  UISETP.LT.AND UP0, UPT, URZ, UR4, UPT ;  /* 0x000000043f00728c */ /* 0x000fe2000bf01270 */
[----:B------:R-:W-:-:S02]  /*4ac0*/  CS2R R108, SRZ ;  /* 0x00000000006c7805 */ /* 0x000fc4000001ff00 */
[----:B------:R-:W-:Y:S02]  /*4ad0*/  CS2R R94, SRZ ;  /* 0x00000000005e7805 */ /* 0x000fe4000001ff00 */
[----:B------:R-:W-:Y:S01]  /*4ae0*/  CS2R R104, SRZ ;  /* 0x0000000000687805 */ /* 0x000fe2000001ff00 */
[----:B------:R-:W-:Y:S01]  /*4af0*/  USEL UR6, URZ, UR4, !UP0 ;  /* 0x000000043f067287 */ /* 0x000fe2000c000000 */
[----:B------:R-:W-:Y:S01]  /*4b00*/  IMAD.MOV.U32 R103, RZ, RZ, RZ ;  /* 0x000000ffff677224 */ /* 0x000fe200078e00ff */
[----:B------:R-:W-:Y:S02]  /*4b10*/  CS2R R98, SRZ ;  /* 0x0000000000627805 */ /* 0x000fe4000001ff00 */
[----:B------:R-:W-:Y:S02]  /*4b20*/  CS2R R100, SRZ ;  /* 0x0000000000647805 */ /* 0x000fe4000001ff00 */
[----:B------:R-:W-:Y:S02]  /*4b30*/  CS2R R86, SRZ ;  /* 0x0000000000567805 */ /* 0x000fe4000001ff00 */
[----:B------:R-:W-:-:S02]  /*4b40*/  CS2R R96, SRZ ;  /* 0x0000000000607805 */ /* 0x000fc4000001ff00 */
[----:B------:R-:W-:Y:S01]  /*4b50*/  ISETP.GT.AND P1, PT, R73, UR6, PT ;  /* 0x0000000649007c0c */ /* 0x000fe2000bf24270 */
[----:B------:R-:W-:Y:S01]  /*4b60*/  IMAD.U32 R193, RZ, RZ, UR6 ;  /* 0x00000006ffc17e24 */ /* 0x000fe2000f8e00ff */
        /* <DEDUP_REMOVED lines=34> */
[----:B------:R-:W-:Y:S01]  /*4d90*/  CS2R R24, SRZ ;  /* 0x0000000000187805 */ /* 0x000fe2000001ff00 */
[----:B------:R-:W-:Y:S01]  /*4da0*/  IMAD.MOV.U32 R134, RZ, RZ, RZ ;  /* 0x000000ffff867224 */ /* 0x000fe200078e00ff */
[----:B------:R-:W-:Y:S06]  /*4db0*/  @!P1 BRA `(.L_x_4890) ;  /* 0x0000013800289947 */ /* 0x000fec0003800000 */
[----:B------:R-:W2:Y:S04]  /*4dc0*/  LDL R7, [R1+0x2a0] ;  /* 0x0002a00001077983 */ /* 0x000ea80000100800 */
[----:B------:R-:W4:Y:S04]  /*4dd0*/  LDL R8, [R1+0x294] ;  /* 0x0002940001087983 */ /* 0x000f280000100800 */
[----:B--2---:R-:W1:Y:S01]  /*4de0*/  SHFL.IDX PT, R0, R7, RZ, 0x1f ;  /* 0x00001fff07007589 */ /* 0x004e6200000e0000 */
[----:B----4-:R-:W-:Y:S02]  /*4df0*/  R2UR UR6, R8 ;  /* 0x00000000080672ca */ /* 0x010fe400000e0000 */
[----:B-1----:R-:W-:-:S11]  /*4e00*/  R2UR UR4, R0 ;  /* 0x00000000000472ca */ /* 0x002fd600000e0000 */
[----:B------:R-:W-:Y:S02]  /*4e10*/  ULOP3.LUT UP0, URZ, UR6, 0x1bf, URZ, 0xc0, !UPT ;  /* 0x000001bf063f7892 */ /* 0x000fe4000f80c03f */
[----:B------:R-:W-:-:S04]  /*4e20*/  ULEA.HI UR5, UR4, UR4, URZ, 0x1 ;  /* 0x0000000404057291 */ /* 0x000fc8000f8f083f */
[----:B------:R-:W-:Y:S01]  /*4e30*/  ULOP3.LUT UR5, UR5, 0x1e, URZ, 0xc0, !UPT ;  /* 0x0000001e05057892 */ /* 0x000fe2000f8ec03f */
[----:B------:R-:W-:-:S03]  /*4e40*/  PLOP3.LUT P0, PT, PT, PT, UP0, 0x80, 0x0 ;  /* 0x000000000000781c */ /* 0x000fc60003f0f008 */
        /* <DEDUP_REMOVED lines=9> */
[----:B------:R1:W2:Y:S01]  /*4ee0*/  LDC.64 R2, c[0x4][R0] ;  /* 0x0100000000027b82 */ /* 0x0002a20000000a00 */
        /* <DEDUP_REMOVED lines=10> */
[----:B0-23--:R-:W-:Y:S05]  /*4f90*/  CALL.ABS.NOINC R2 ;  /* 0x0000000002007343 */ /* 0x00dfea0003c00000 */
.L_x_4891:
[----:B------:R-:W-:Y:S02]  /*4fa0*/  ULDC UR4, c[0x0][0x3f4] ;  /* 0x0000fd0000047ab9 */ /* 0x000fe40000000800 */
[----:B------:R-:W-:-:S13]  /*4fb0*/  ISETP.LT.AND P0, PT, RZ, UR4, PT ;  /* 0x00000004ff007c0c */ /* 0x000fda000bf01270 */
[----:B------:R-:W-:Y:S05]  /*4fc0*/  @P0 BRA `(.L_x_4892) ;  /* 0x0000000000440947 */ /* 0x000fea0003800000 */
[----:B------:R-:W-:Y:S01]  /*4fd0*/  R2UR UR5, R216 ;  /* 0x00000000d80572ca */ /* 0x000fe200000e0000 */
[----:B------:R-:W-:-:S12]  /*4fe0*/  IMAD.U32 R3, RZ, RZ, UR41 ;  /* 0x00000029ff037e24 */ /* 0x000fd8000f8e00ff */
[----:B------:R-:W-:-:S04]  /*4ff0*/  ULEA.HI UR4, UR5, UR5, URZ, 0x1 ;  /* 0x0000000505047291 */ /* 0x000fc8000f8f083f */
[----:B------:R-:W-:-:S04]  /*5000*/  ULOP3.LUT UR4, UR4, 0xfffffffe, URZ, 0xc0, !UPT ;  /* 0xfffffffe04047892 */ /* 0x000fc8000f8ec03f */
[----:B------:R-:W-:-:S06]  /*5010*/  UIADD3 UR4, UR5, -UR4, URZ ;  /* 0x8000000405047290 */ /* 0x000fcc000fffe03f */
[----:B------:R-:W-:-:S05]  /*5020*/  IMAD.U32 R0, RZ, RZ, UR4 ;  /* 0x00000004ff007e24 */ /* 0x000fca000f8e00ff */
[----:B------:R-:W-:-:S04]  /*5030*/  SHF.L.U32 R0, R0, 0x1f, RZ ;  /* 0x0000001f00007819 */ /* 0x000fc800000006ff */
[----:B------:R1:W2:Y:S03]  /*5040*/  SYNCS.PHASECHK.TRANS64.TRYWAIT P0, [R3+URZ+0x30800], R0 ;  /* 0x03080000030075a7 */ /* 0x0002a6000800017f */
[----:B--2---:R-:W-:Y:S05]  /*5050*/  @!P0 NANOSLEEP.SYNCS 0x989680 ;  /* 0x009896800000895d */ /* 0x004fea0003900000 */
[----:B------:R-:W2:Y:S02]  /*5060*/  @!P0 SYNCS.PHASECHK.TRANS64 P0, [R3+URZ+0x30800], R0 ;  /* 0x03080000030085a7 */ /* 0x000ea4000800007f */
[----:B--2---:R-:W-:Y:S05]  /*5070*/  @P0 BRA `(.L_x_4893) ;  /* 0x0000007400580947 */ /* 0x004fea0003800000 */
.L_x_4894:
[----:B-1----:R-:W-:-:S04]  /*5080*/  IMAD.U32 R3, RZ, RZ, UR41 ;  /* 0x00000029ff037e24 */ /* 0x002fc8000f8e00ff */
[----:B------:R1:W2:Y:S03]  /*5090*/  SYNCS.PHASECHK.TRANS64.TRYWAIT P0, [R3+URZ+0x30800], R0 ;  /* 0x03080000030075a7 */ /* 0x0002a6000800017f */
[----:B--2---:R-:W-:Y:S05]  /*50a0*/  @!P0 NANOSLEEP.SYNCS 0x989680 ;  /* 0x009896800000895d */ /* 0x004fea0003900000 */
[----:B------:R-:W2:Y:S02]  /*50b0*/  @!P0 SYNCS.PHASECHK.TRANS64 P0, [R3+URZ+0x30800], R0 ;  /* 0x03080000030085a7 */ /* 0x000ea4000800007f */
[----:B--2---:R-:W-:Y:S05]  /*50c0*/  @!P0 BRA `(.L_x_4894) ;  /* 0xfffffffc00ec8947 */ /* 0x004fea000383ffff */
[----:B------:R-:W-:Y:S05]  /*50d0*/  BRA `(.L_x_4893) ;  /* 0x0000007400407947 */ /* 0x000fea0003800000 */
.L_x_4892:
[----:B------:R-:W2:Y:S01]  /*50e0*/  LDL R0, [R1+0x294] ;  /* 0x0002940001007983 */ /* 0x000ea20000100800 */
[----:B------:R-:W-:Y:S01]  /*50f0*/  USHF.R.S32.HI UR4, URZ, 0x1f, UR45 ;  /* 0x0000001f3f047899 */ /* 0x000fe2000801142d */
[----:B------:R-:W-:Y:S01]  /*5100*/  ULDC.64 UR6, c[0x0][0x3f8] ;  /* 0x0000fe0000067ab9 */ /* 0x000fe20000000a00 */
[----:B------:R-:W-:Y:S01]  /*5110*/  ULDC.64 UR8, c[0x0][0x408] ;  /* 0x0001020000087ab9 */ /* 0x000fe20000000a00 */
[----:B------:R-:W-:Y:S02]  /*5120*/  IMAD.U32 R24, RZ, RZ, UR6 ;  /* 0x00000006ff187e24 */ /* 0x000fe4000f8e00ff */
[----:B------:R-:W-:Y:S02]  /*5130*/  IMAD.U32 R28, RZ, RZ, UR8 ;  /* 0x00000008ff1c7e24 */ /* 0x000fe4000f8e00ff */
[----:B------:R-:W-:-:S04]  /*5140*/  IMAD.WIDE.U32 R24, R24, UR45, RZ ;  /* 0x0000002d18187c25 */ /* 0x000fc8000f8e00ff */
[----:B------:R-:W-:Y:S01]  /*5150*/  IMAD.WIDE.U32 R28, R28, UR45, RZ ;  /* 0x0000002d1c1c7c25 */ /* 0x000fe2000f8e00ff */
[----:B--2---:R-:W-:-:S13]  /*5160*/  R2UR UR5, R0 ;  /* 0x00000000000572ca */ /* 0x004fda00000e0000 */
[----:B------:R-:W-:Y:S02]  /*5170*/  ULOP3.LUT UP0, URZ, UR5, 0x3ff, URZ, 0xc0, !UPT ;  /* 0x000003ff053f7892 */ /* 0x000fe4000f80c03f */
[----:B------:R-:W-:Y:S02]  /*5180*/  UIMAD UR5, UR4, UR6, URZ ;  /* 0x00000006040572a4 */ /* 0x000fe4000f8e023f */
[----:B------:R-:W-:Y:S02]  /*5190*/  UIMAD UR4, UR4, UR8, URZ ;  /* 0x00000008040472a4 */ /* 0x000fe4000f8e023f */
[----:B------:R-:W-:Y:S01]  /*51a0*/  PLOP3.LUT P0, PT, PT, PT, UP0, 0x80, 0x0 ;  /* 0x000000000000781c */ /* 0x000fe20003f0f008 */
[----:B------:R-:W-:Y:S02]  /*51b0*/  UIMAD UR5, UR45, UR7, UR5 ;  /* 0x000000072d0572a4 */ /* 0x000fe4000f8e0205 */
[----:B------:R-:W-:-:S04]  /*51c0*/  UIMAD UR4, UR45, UR9, UR4 ;  /* 0x000000092d0472a4 */ /* 0x000fc8000f8e0204 */
[----:B------:R-:W-:Y:S02]  /*51d0*/  VIADD R31, R25, UR5 ;  /* 0x00000005191f7c36 */ /* 0x000fe40008000000 */
[----:B------:R-:W-:-:S04]  /*51e0*/  VIADD R33, R29, UR4 ;  /* 0x000000041d217c36 */ /* 0x000fc80008000000 */
[----:B------:R-:W-:Y:S05]  /*51f0*/  @!P0 BRA `(.L_x_4895) ;  /* 0x0000000000408947 */ /* 0x000fea0003800000 */
        /* <DEDUP_REMOVED lines=16> */
.L_x_4895:
[----:B------:R-:W-:Y:S01]  /*5300*/  ULDC.U8 UR4, c[0x0][0x410] ;  /* 0x0001040000047ab9 */ /* 0x000fe20000000000 */
[----:B------:R-:W-:Y:S01]  /*5310*/  BSSY B0, `(.L_x_4896) ;  /* 0x0000724000007945 */ /* 0x000fe20003800000 */
[----:B------:R-:W-:Y:S01]  /*5320*/  ISETP.NE.AND P0, PT, RZ, UR4, PT ;  /* 0x00000004ff007c0c */ /* 0x000fe2000bf05270 */
[----:B------:R-:W-:-:S12]  /*5330*/  VIADD R10, R203, UR60 ;  /* 0x0000003ccb0a7c36 */ /* 0x000fd80008000000 */
[----:B------:R-:W-:Y:S05]  /*5340*/  @!P0 BRA `(.L_x_4897) ;  /* 0x0000003800708947 */ /* 0x000fea0003800000 */
[----:B------:R-:W1:Y:S01]  /*5350*/  LDC R91, c[0x0][0x448] ;  /* 0x00011200ff5b7b82 */ /* 0x000e620000000800 */
[----:B------:R-:W-:Y:S01]  /*5360*/  IMAD R7, R217, 0x40, R10 ;  /* 0x00000040d9077824 */ /* 0x000fe200078e020a */
        /* <DEDUP_REMOVED lines=9> */
[----:B------:R-:W-:Y:S02]  /*5400*/  SHF.R.S32.HI R97, RZ, 0x1f, R206 ;  /* 0x0000001fff617819 */ /* 0x000fe400000114ce */
[----:B-1----:R-:W-:-:S13]  /*5410*/  ISETP.NE.AND P0, PT, R91, 0x1, PT ;  /* 0x000000015b00780c */ /* 0x002fda0003f05270 */
[----:B------:R-:W1:Y:S08]  /*5420*/  @P0 LDC R0, c[0x0][0x44c] ;  /* 0x00011300ff000b82 */ /* 0x000e700000000800 */
[----:B------:R-:W2:Y:S01]  /*5430*/  @P0 LDC R3, c[0x0][0x450] ;  /* 0x00011400ff030b82 */ /* 0x000ea20000000800 */
[----:B-1----:R-:W-:-:S05]  /*5440*/  @P0 IMAD.HI.U32 R0, R7, R0, RZ ;  /* 0x0000000007000227 */ /* 0x002fca00078e00ff */
[----:B--2---:R-:W-:Y:S01]  /*5450*/  @P0 SHF.R.U32.HI R7, RZ, R3, R0 ;  /* 0x00000003ff070219 */ /* 0x004fe20000011600 */
[----:B------:R-:W-:-:S03]  /*5460*/  IMAD.MOV.U32 R3, RZ, RZ, R33 ;  /* 0x000000ffff037224 */ /* 0x000fc600078e0021 */
[----:B------:R-:W-:Y:S01]  /*5470*/  SHF.R.S32.HI R0, RZ, 0x1f, R7 ;  /* 0x0000001fff007819 */ /* 0x000fe20000011407 */
[----:B------:R-:W-:-:S04]  /*5480*/  IMAD.WIDE.U32 R4, R7, UR4, R4 ;  /* 0x0000000407047c25 */ /* 0x000fc8000f8e0004 */
[C---:B------:R-:W-:Y:S02]  /*5490*/  IMAD R6, R0.reuse, UR4, RZ ;  /* 0x0000000400067c24 */ /* 0x040fe4000f8e02ff */
[----:B------:R-:W-:Y:S02]  /*54a0*/  IMAD R0, R0, UR6, RZ ;  /* 0x0000000600007c24 */ /* 0x000fe4000f8e02ff */
[C---:B------:R-:W-:Y:S01]  /*54b0*/  IMAD R9, R7.reuse, UR5, R6 ;  /* 0x0000000507097c24 */ /* 0x040fe2000f8e0206 */
[----:B------:R-:W-:Y:S01]  /*54c0*/  ULDC.64 UR4, c[0x0][0x3e8] ;  /* 0x0000fa0000047ab9 */ /* 0x000fe20000000a00 */
[----:B------:R-:W-:-:S04]  /*54d0*/  IMAD.WIDE.U32 R2, R7, UR6, R2 ;  /* 0x0000000607027c25 */ /* 0x000fc8000f8e0002 */
[----:B------:R-:W-:Y:S01]  /*54e0*/  IMAD R7, R7, UR7, R0 ;  /* 0x0000000707077c24 */ /* 0x000fe2000f8e0200 */
[----:B------:R-:W-:Y:S01]  /*54f0*/  ULDC.64 UR6, c[0x0][0x400] ;  /* 0x0001000000067ab9 */ /* 0x000fe20000000a00 */
[----:B------:R-:W-:Y:S01]  /*5500*/  IMAD.IADD R5, R5, 0x1, R9 ;  /* 0x0000000105057824 */ /* 0x000fe200078e0209 */
[----:B------:R-:W-:Y:S01]  /*5510*/  LEA R0, P0, R4, UR4, 0x1 ;  /* 0x0000000404007c11 */ /* 0x000fe2000f8008ff */
[----:B------:R-:W-:Y:S01]  /*5520*/  IMAD.IADD R7, R3, 0x1, R7 ;  /* 0x0000000103077824 */ /* 0x000fe200078e0207 */
[----:B------:R-:W-:Y:S01]  /*5530*/  LEA R6, P1, R2, UR6, 0x1 ;  /* 0x0000000602067c11 */ /* 0x000fe2000f8208ff */
[----:B------:R-:W-:Y:S01]  /*5540*/  UMOV UR4, 0xffffffff ;  /* 0xffffffff00047882 */ /* 0x000fe20000000000 */
[----:B------:R-:W-:Y:S02]  /*5550*/  LEA.HI.X R4, R4, UR5, R5, 0x1, P0 ;  /* 0x0000000504047c11 */ /* 0x000fe400080f0c05 */
[----:B------:R-:W-:Y:S01]  /*5560*/  LEA.HI.X R7, R2, UR7, R7, 0x1, P1 ;  /* 0x0000000702077c11 */ /* 0x000fe200088f0c07 */
[----:B------:R-:W-:Y:S08]  /*5570*/  BRA.DIV UR4, `(.L_x_4898) ;  /* 0x000001d204cc7947 */ /* 0x000ff0000b800000 */
[----:B------:R1:W2:Y:S04]  /*5580*/  SHFL.IDX PT, R3, R4, RZ, 0x1c1f ;  /* 0x001c1fff04037589 */ /* 0x0002a800000e0000 */
[----:B------:R1:W4:Y:S04]  /*5590*/  SHFL.IDX PT, R2, R0, RZ, 0x1c1f ;  /* 0x001c1fff00027589 */ /* 0x00032800000e0000 */
[----:B------:R1:W0:Y:S04]  /*55a0*/  SHFL.IDX PT, R5, R7, RZ, 0x1c1f ;  /* 0x001c1fff07057589 */ /* 0x00022800000e0000 */
[----:B---3--:R1:W3:Y:S02]  /*55b0*/  SHFL.IDX PT, R14, R6, RZ, 0x1c1f ;  /* 0x001c1fff060e7589 */ /* 0x0082e400000e0000 */
.L_x_5196:
        /* <DEDUP_REMOVED lines=16> */
[----:B------:R-:W-:Y:S01]  /*56c0*/  ULDC UR4, c[0x0][0x3f4] ;  /* 0x0000fd0000047ab9 */ /* 0x000fe20000000800 */
[----:B------:R-:W-:Y:S02]  /*56d0*/  CS2R R62, SRZ ;  /* 0x00000000003e7805 */ /* 0x000fe4000001ff00 */
[----:B------:R-:W-:Y:S02]  /*56e0*/  ISETP.GE.AND P3, PT, R27, UR4, PT ;  /* 0x000000041b007c0c */ /* 0x000fe4000bf66270 */
[----:B------:R-:W-:Y:S02]  /*56f0*/  CS2R R64, SRZ ;  /* 0x0000000000407805 */ /* 0x000fe4000001ff00 */
[----:B------:R-:W-:Y:S02]  /*5700*/  ISETP.GE.AND P2, PT, R205, UR4, PT ;  /* 0x00000004cd007c0c */ /* 0x000fe4000bf46270 */
[----:B------:R-:W-:Y:S02]  /*5710*/  ISETP.GE.AND P1, PT, R26, UR4, PT ;  /* 0x000000041a007c0c */ /* 0x000fe4000bf26270 */
[----:B------:R-:W-:-:S02]  /*5720*/  ISETP.GE.AND P0, PT, R204, UR4, PT ;  /* 0x00000004cc007c0c */ /* 0x000fc4000bf06270 */
[----:B------:R-:W-:-:S03]  /*5730*/  ISETP.GE.AND P4, PT, R198, UR4, PT ;  /* 0x00000004c6007c0c */ /* 0x000fc6000bf86270 */
[C---:B------:R-:W-:Y:S01]  /*5740*/  @!P3 IMAD.SHL.U32 R25, R27.reuse, 0x2, RZ ;  /* 0x000000021b19b824 */ /* 0x040fe200078e00ff */
[----:B------:R-:W-:-:S03]  /*5750*/  @!P3 SHF.L.U64.HI R12, R27, 0x1, R68 ;  /* 0x000000011b0cb819 */ /* 0x000fc60000010244 */
[C---:B------:R-:W-:Y:S01]  /*5760*/  @!P2 IMAD.SHL.U32 R35, R205.reuse, 0x2, RZ ;  /* 0x00000002cd23a824 */ /* 0x040fe200078e00ff */
[----:B------:R-:W-:Y:S01]  /*5770*/  @!P2 SHF.L.U64.HI R8, R205, 0x1, R66 ;  /* 0x00000001cd08a819 */ /* 0x000fe20000010242 */
[----:B------:R-:W-:Y:S01]  /*5780*/  @!P1 IMAD.SHL.U32 R43, R26, 0x2, RZ ;  /* 0x000000021a2b9824 */ /* 0x000fe200078e00ff */
[-C--:B----4-:R-:W-:Y:S01]  /*5790*/  @!P3 IADD3 R20, P6, R2, R25.reuse, RZ ;  /* 0x000000190214b210 */ /* 0x090fe20007fde0ff */
[----:B------:R-:W-:Y:S01]  /*57a0*/  @!P0 IMAD.SHL.U32 R51, R204, 0x2, RZ ;  /* 0x00000002cc338824 */ /* 0x000fe200078e00ff */
[----:B---3--:R-:W-:Y:S01]  /*57b0*/  @!P3 IADD3 R24, P5, R14, R25, RZ ;  /* 0x000000190e18b210 */ /* 0x008fe20007fbe0ff */
[----:B0-----:R-:W-:Y:S01]  /*57c0*/  @!P4 IMAD.MOV.U32 R15, RZ, RZ, R5 ;  /* 0x000000ffff0fc224 */ /* 0x001fe200078e0005 */
[----:B------:R-:W-:Y:S01]  /*57d0*/  @!P0 SHF.L.U64.HI R32, R204, 0x1, R67 ;  /* 0x00000001cc208819 */ /* 0x000fe20000010243 */
[--C-:B--2---:R-:W-:Y:S01]  /*57e0*/  @!P3 IMAD.X R21, R3, 0x1, R12.reuse, P6 ;  /* 0x000000010315b824 */ /* 0x104fe200030e060c */
[-C--:B------:R-:W-:Y:S01]  /*57f0*/  @!P2 IADD3 R28, P6, R2, R35.reuse, RZ ;  /* 0x00000023021ca210 */ /* 0x080fe20007fde0ff */
[----:B------:R-:W-:Y:S01]  /*5800*/  @!P3 IMAD.X R25, R5, 0x1, R12, P5 ;  /* 0x000000010519b824 */ /* 0x000fe200028e060c */
[----:B------:R-:W-:-:S02]  /*5810*/  @!P2 IADD3 R34, P5, R14, R35, RZ ;  /* 0x000000230e22a210 */ /* 0x000fc40007fbe0ff */
[----:B------:R-:W-:Y:S01]  /*5820*/  @!P1 SHF.L.U64.HI R12, R26, 0x1, R69 ;  /* 0x000000011a0c9819 */ /* 0x000fe20000010245 */
[--C-:B------:R-:W-:Y:S01]  /*5830*/  @!P2 IMAD.X R29, R3, 0x1, R8.reuse, P6 ;  /* 0x00000001031da824 */ /* 0x100fe200030e0608 */
[----:B------:R-:W-:Y:S01]  /*5840*/  @!P1 IADD3 R36, P6, R2, R43, RZ ;  /* 0x0000002b02249210 */ /* 0x000fe20007fde0ff */
[----:B------:R-:W-:Y:S01]  /*5850*/  @!P2 IMAD.X R35, R5, 0x1, R8, P5 ;  /* 0x000000010523a824 */ /* 0x000fe200028e0608 */
[----:B------:R-:W-:Y:S01]  /*5860*/  ISETP.GE.AND P5, PT, R206, UR4, PT ;  /* 0x00000004ce007c0c */ /* 0x000fe2000bfa6270 */
[----:B------:R-:W-:-:S04]  /*5870*/  @!P4 IMAD.WIDE R8, R198, 0x2, R2 ;  /* 0x00000002c608c825 */ /* 0x000fc800078e0202 */
[--C-:B------:R-:W-:Y:S01]  /*5880*/  @!P1 IMAD.X R37, R3, 0x1, R12.reuse, P6 ;  /* 0x0000000103259824 */ /* 0x100fe200030e060c */
[----:B------:R-:W-:Y:S01]  /*5890*/  @!P1 IADD3 R42, P6, R14, R43, RZ ;  /* 0x0000002b0e2a9210 */ /* 0x000fe20007fde0ff */
[----:B------:R0:W5:Y:S04]  /*58a0*/  @!P4 LD.E.64 R62, desc[UR38][R8.64] ;  /* 0x00000026083ec980 */ /* 0x000168000c101b00 */
[----:B------:R-:W-:Y:S01]  /*58b0*/  @!P1 IMAD.X R43, R5, 0x1, R12, P6 ;  /* 0x00000001052b9824 */ /* 0x000fe200030e060c */
[----:B------:R-:W-:Y:S01]  /*58c0*/  @!P0 IADD3 R44, P6, R2, R51, RZ ;  /* 0x00000033022c8210 */ /* 0x000fe20007fde0ff */
[----:B------:R-:W-:-:S04]  /*58d0*/  @!P4 IMAD.WIDE R12, R198, 0x2, R14 ;  /* 0x00000002c60cc825 */ /* 0x000fc800078e020e */
[--C-:B------:R-:W-:Y:S01]  /*58e0*/  @!P0 IMAD.X R45, R3, 0x1, R32.reuse, P6 ;  /* 0x00000001032d8824 */ /* 0x100fe200030e0620 */
[----:B------:R-:W-:Y:S01]  /*58f0*/  @!P0 IADD3 R50, P6, R14, R51, RZ ;  /* 0x000000330e328210 */ /* 0x000fe20007fde0ff */
[C---:B------:R-:W-:Y:S01]  /*5900*/  @!P5 IMAD.SHL.U32 R15, R206.reuse, 0x2, RZ ;  /* 0x00000002ce0fd824 */ /* 0x040fe200078e00ff */
[----:B------:R0:W5:Y:S01]  /*5910*/  @!P4 LD.E.64 R64, desc[UR38][R12.64] ;  /* 0x000000260c40c980 */ /* 0x000162000c101b00 */
[----:B------:R-:W-:Y:S02]  /*5920*/  @!P5 SHF.L.U64.HI R30, R206, 0x1, R97 ;  /* 0x00000001ce1ed819 */ /* 0x000fe40000010261 */
[----:B------:R-:W-:Y:S01]  /*5930*/  @!P0 IMAD.X R51, R5, 0x1, R32, P6 ;  /* 0x0000000105338824 */ /* 0x000fe200030e0620 */
[-C--:B------:R-:W-:Y:S02]  /*5940*/  @!P5 IADD3 R2, P4, R2, R15.reuse, RZ ;  /* 0x0000000f0202d210 */ /* 0x080fe40007f9e0ff */
[----:B------:R-:W-:Y:S02]  /*5950*/  @!P5 IADD3 R14, P6, R14, R15, RZ ;  /* 0x0000000f0e0ed210 */ /* 0x000fe40007fde0ff */
[----:B------:R-:W-:-:S02]  /*5960*/  CS2R R58, SRZ ;  /* 0x00000000003a7805 */ /* 0x000fc4000001ff00 */
[----:B------:R-:W-:Y:S01]  /*5970*/  CS2R R60, SRZ ;  /* 0x00000000003c7805 */ /* 0x000fe2000001ff00 */
[--C-:B------:R-:W-:Y:S01]  /*5980*/  @!P5 IMAD.X R3, R3, 0x1, R30.reuse, P4 ;  /* 0x000000010303d824 */ /* 0x100fe200020e061e */
[----:B------:R-:W-:Y:S01]  /*5990*/  CS2R R56, SRZ ;  /* 0x0000000000387805 */ /* 0x000fe2000001ff00 */
[----:B------:R-:W-:Y:S01]  /*59a0*/  @!P5 IMAD.X R15, R5, 0x1, R30, P6 ;  /* 0x00000001050fd824 */ /* 0x000fe200030e061e */
[----:B------:R-:W-:Y:S02]  /*59b0*/  CS2R R54, SRZ ;  /* 0x0000000000367805 */ /* 0x000fe4000001ff00 */
[----:B------:R-:W-:Y:S02]  /*59c0*/  CS2R R46, SRZ ;  /* 0x00000000002e7805 */ /* 0x000fe4000001ff00 */
[----:B------:R-:W-:Y:S02]  /*59d0*/  CS2R R48, SRZ ;  /* 0x0000000000307805 */ /* 0x000fe4000001ff00 */
[----:B------:R-:W-:-:S02]  /*59e0*/  CS2R R38, SRZ ;  /* 0x0000000000267805 */ /* 0x000fc4000001ff00 */
[----:B------:R-:W-:Y:S02]  /*59f0*/  CS2R R40, SRZ ;  /* 0x0000000000287805 */ /* 0x000fe4000001ff00 */
        /* <DEDUP_REMOVED lines=12> */
.L_x_4900:
[----:B------:R-:W-:Y:S05]  /*5ac0*/  BSYNC B1 ;  /* 0x0000000000017941 */ /* 0x000fea0003800000 */
.L_x_4899:
[----:B0----5:R-:W-:Y:S01]  /*5ad0*/  IMAD.MOV.U32 R8, RZ, RZ, R39 ;  /* 0x000000ffff087224 */ /* 0x021fe200078e0027 */
[----:B------:R-:W-:Y:S01]  /*5ae0*/  UMOV UR4, 0xffffffff ;  /* 0xffffffff00047882 */ /* 0x000fe20000000000 */
[----:B----4-:R-:W-:Y:S02]  /*5af0*/  IMAD.MOV.U32 R2, RZ, RZ, R32 ;  /* 0x000000ffff027224 */ /* 0x010fe400078e0020 */
        /* <DEDUP_REMOVED lines=49> */
[----:B------:R0:W4:Y:S04]  /*5e10*/  SHFL.IDX PT, R2, R0, 0x1, 0x1c1f ;  /* 0x003c1f0000027f89 */ /* 0x00012800000e0000 */
[----:B------:R0:W0:Y:S04]  /*5e20*/  SHFL.IDX PT, R5, R7, 0x1, 0x1c1f ;  /* 0x003c1f0007057f89 */ /* 0x00002800000e0000 */
[----:B---3--:R3:W0:Y:S02]  /*5e30*/  SHFL.IDX PT, R14, R6, 0x1, 0x1c1f ;  /* 0x003c1f00060e7f89 */ /* 0x00862400000e0000 */
.L_x_5202:
[----:B------:R-:W-:Y:S01]  /*5e40*/  VIADD R10, R10, 0x40 ;  /* 0x000000400a0a7836 */ /* 0x000fe20000000000 */
[----:B01----:R-:W-:Y:S01]  /*5e50*/  LOP3.LUT R7, R212, 0x18, R18, 0xf8, !PT ;  /* 0x00000018d4077812 */ /* 0x003fe200078ef812 */
[----:B------:R-:W-:Y:S01]  /*5e60*/  BSSY B1, `(.L_x_4902) ;  /* 0x0000053000017945 */ /* 0x000fe20003800000 */
[----:B------:R-:W-:Y:S01]  /*5e70*/  LOP3.LUT P0, RZ, R227, 0x4, RZ, 0xc0, !PT ;  /* 0x00000004e3ff7812 */ /* 0x000fe2000780c0ff */
[----:B------:R-:W-:Y:S01]  /*5e80*/  IMAD.U32 R98, RZ, RZ, UR60 ;  /* 0x0000003cff627e24 */ /* 0x000fe2000f8e00ff */
[----:B------:R-:W-:Y:S02]  /*5e90*/  ISETP.GE.AND P1, PT, R10, R91, PT ;  /* 0x0000005b0a00720c */ /* 0x000fe40003f26270 */
[----:B------:R-:W-:Y:S02]  /*5ea0*/  CS2R R12, SRZ ;  /* 0x00000000000c7805 */ /* 0x000fe4000001ff00 */
[----:B------:R-:W-:Y:S02]  /*5eb0*/  LOP3.LUT R0, R7, R214, RZ, 0x3c, !PT ;  /* 0x000000d607007212 */ /* 0x000fe400078e3cff */
[----:B------:R-:W-:-:S02]  /*5ec0*/  CS2R R24, SRZ ;  /* 0x0000000000187805 */ /* 0x000fc4000001ff00 */
[----:B------:R-:W-:Y:S02]  /*5ed0*/  CS2R R34, SRZ ;  /* 0x0000000000227805 */ /* 0x000fe4000001ff00 */
[----:B------:R-:W-:Y:S02]  /*5ee0*/  CS2R R42, SRZ ;  /* 0x00000000002a7805 */ /* 0x000fe4000001ff00 */
[----:B------:R-:W-:Y:S01]  /*5ef0*/  CS2R R50, SRZ ;  /* 0x0000000000327805 */ /* 0x000fe2000001ff00 */
[----:B------:R-:W-:Y:S01]  /*5f00*/  IMAD R0, R213, 0x200, R0 ;  /* 0x00000200d5007824 */ /* 0x000fe200078e0200 */
[----:B------:R-:W-:Y:S02]  /*5f10*/  CS2R R10, SRZ ;  /* 0x00000000000a7805 */ /* 0x000fe4000001ff00 */
[----:B------:R-:W-:Y:S02]  /*5f20*/  CS2R R20, SRZ ;  /* 0x0000000000147805 */ /* 0x000fe4000001ff00 */
[----:B------:R-:W-:-:S02]  /*5f30*/  CS2R R28, SRZ ;  /* 0x00000000001c7805 */ /* 0x000fc4000001ff00 */
[----:B------:R-:W-:Y:S02]  /*5f40*/  CS2R R36, SRZ ;  /* 0x0000000000247805 */ /* 0x000fe4000001ff00 */
[----:B------:R-:W-:Y:S02]  /*5f50*/  CS2R R44, SRZ ;  /* 0x00000000002c7805 */ /* 0x000fe4000001ff00 */
[----:B------:R-:W-:Y:S02]  /*5f60*/  LEA R0, R0, UR41, 0x1 ;  /* 0x0000002900007c11 */ /* 0x000fe4000f8e08ff */
        /* <DEDUP_REMOVED lines=12> */
[----:B---3--:R-:W-:Y:S02]  /*6030*/  @!P3 SHF.L.U64.HI R6, R205, 0x1, R66 ;  /* 0x00000001cd06b819 */ /* 0x008fe40000010242 */
[-C--:B----4-:R-:W-:Y:S01]  /*6040*/  @!P4 IADD3 R8, P5, R2, R11.reuse, RZ ;  /* 0x0000000b0208c210 */ /* 0x090fe20007fbe0ff */
[----:B------:R-:W-:Y:S01]  /*6050*/  @!P1 IMAD.SHL.U32 R7, R204, 0x2, RZ ;  /* 0x00000002cc079824 */ /* 0x000fe200078e00ff */
[C---:B------:R-:W-:Y:S01]  /*6060*/  @!P2 SHF.L.U64.HI R12, R26.reuse, 0x1, R69 ;  /* 0x000000011a0ca819 */ /* 0x040fe20000010245 */
[----:B------:R-:W-:Y:S01]  /*6070*/  @!P2 IMAD.SHL.U32 R69, R26, 0x2, RZ ;  /* 0x000000021a45a824 */ /* 0x000fe200078e00ff */
[----:B------:R-:W-:Y:S01]  /*6080*/  @!P4 IADD3 R10, P6, R14, R11, RZ ;  /* 0x0000000b0e0ac210 */ /* 0x000fe20007fde0ff */
[--C-:B--2---:R-:W-:Y:S01]  /*6090*/  @!P4 IMAD.X R9, R3, 0x1, R4.reuse, P5 ;  /* 0x000000010309c824 */ /* 0x104fe200028e0604 */
[-C--:B------:R-:W-:Y:S02]  /*60a0*/  @!P3 IADD3 R76, P5, R2, R75.reuse, RZ ;  /* 0x0000004b024cb210 */ /* 0x080fe40007fbe0ff */
[----:B------:R-:W-:Y:S01]  /*60b0*/  @!P1 SHF.L.U64.HI R20, R204, 0x1, R67 ;  /* 0x00000001cc149819 */ /* 0x000fe20000010243 */
[----:B------:R-:W-:Y:S01]  /*60c0*/  @!P4 IMAD.X R11, R5, 0x1, R4, P6 ;  /* 0x00000001050bc824 */ /* 0x000fe200030e0604 */
[----:B------:R-:W-:Y:S01]  /*60d0*/  @!P3 IADD3 R74, P6, R14, R75, RZ ;  /* 0x0000004b0e4ab210 */ /* 0x000fe20007fde0ff */
[----:B------:R-:W-:Y:S01]  /*60e0*/  @!P3 IMAD.X R77, R3, 0x1, R6, P5 ;  /* 0x00000001034db824 */ /* 0x000fe200028e0606 */
[----:B------:R-:W-:-:S03]  /*60f0*/  @!P2 IADD3 R70, P5, R2, R69, RZ ;  /* 0x000000450246a210 */ /* 0x000fc60007fbe0ff */
[----:B------:R-:W-:Y:S01]  /*6100*/  @!P3 IMAD.X R75, R5, 0x1, R6, P6 ;  /* 0x00000001054bb824 */ /* 0x000fe200030e0606 */
[----:B------:R-:W-:Y:S01]  /*6110*/  @!P2 IADD3 R68, P6, R14, R69, RZ ;  /* 0x000000450e44a210 */ /* 0x000fe20007fde0ff */
[----:B------:R-:W-:Y:S01]  /*6120*/  @!P2 IMAD.X R71, R3, 0x1, R12, P5 ;  /* 0x000000010347a824 */ /* 0x000fe200028e060c */
[----:B------:R-:W-:-:S03]  /*6130*/  @!P1 IADD3 R66, P5, R2, R7, RZ ;  /* 0x0000000702429210 */ /* 0x000fc60007fbe0ff */
[----:B------:R-:W-:Y:S01]  /*6140*/  @!P2 IMAD.X R69, R5, 0x1, R12, P6 ;  /* 0x000000010545a824 */ /* 0x000fe200030e060c */
[----:B------:R-:W-:Y:S01]  /*6150*/  ISETP.GE.AND P6, PT, R198, UR4, PT ;  /* 0x00000004c6007c0c */ /* 0x000fe2000bfc6270 */
[----:B------:R-:W-:Y:S01]  /*6160*/  @!P1 IMAD.X R67, R3, 0x1, R20, P5 ;  /* 0x0000000103439824 */ /* 0x000fe200028e0614 */
[----:B------:R-:W-:-:S05]  /*6170*/  @!P1 IADD3 R6, P5, R14, R7, RZ ;  /* 0x000000070e069210 */ /* 0x000fca0007fbe0ff */
[----:B------:R-:W-:Y:S01]  /*6180*/  @!P1 IMAD.X R7, R5, 0x1, R20, P5 ;  /* 0x0000000105079824 */ /* 0x000fe200028e0614 */
[----:B------:R-:W-:-:S05]  /*6190*/  ISETP.GE.AND P5, PT, R206, UR4, PT ;  /* 0x00000004ce007c0c */ /* 0x000fca000bfa6270 */
[----:B------:R-:W-:Y:S02]  /*61a0*/  @!P6 IMAD.MOV.U32 R4, RZ, RZ, R14 ;  /* 0x000000ffff04e224 */ /* 0x000fe400078e000e */
[----:B------:R-:W-:-:S04]  /*61b0*/  @!P6 IMAD.WIDE R12, R198, 0x2, R2 ;  /* 0x00000002c60ce825 */ /* 0x000fc800078e0202 */
[----:B------:R-:W-:Y:S01]  /*61c0*/  @!P6 IMAD.WIDE R20, R198, 0x2, R4 ;  /* 0x00000002c614e825 */ /* 0x000fe200078e0204 */
[----:B------:R0:W5:Y:S03]  /*61d0*/  @!P6 LD.E.64 R50, desc[UR38][R12.64] ;  /* 0x000000260c32e980 */ /* 0x000166000c101b00 */
[C---:B------:R-:W-:Y:S01]  /*61e0*/  @!P5 IMAD.SHL.U32 R15, R206.reuse, 0x2, RZ ;  /* 0x00000002ce0fd824 */ /* 0x040fe200078e00ff */
[----:B------:R1:W5:Y:S01]  /*61f0*/  @!P6 LD.E.64 R52, desc[UR38][R20.64] ;  /* 0x000000261434e980 */ /* 0x000362000c101b00 */
[----:B------:R-:W-:-:S03]  /*6200*/  @!P5 SHF.L.U64.HI R4, R206, 0x1, R97 ;  /* 0x00000001ce04d819 */ /* 0x000fc60000010261 */
[-C--:B------:R-:W-:Y:S02]  /*6210*/  @!P5 IADD3 R2, P6, R2, R15.reuse, RZ ;  /* 0x0000000f0202d210 */ /* 0x080fe40007fde0ff */
[----:B------:R-:W-:Y:S02]  /*6220*/  CS2R R42, SRZ ;  /* 0x00000000002a7805 */ /* 0x000fe4000001ff00 */
[----:B------:R-:W-:Y:S01]  /*6230*/  CS2R R44, SRZ ;  /* 0x00000000002c7805 */ /* 0x000fe2000001ff00 */
[----:B------:R-:W-:Y:S01]  /*6240*/  @!P5 IMAD.X R3, R3, 0x1, R4, P6 ;  /* 0x000000010303d824 */ /* 0x000fe200030e0604 */
[----:B------:R-:W-:Y:S02]  /*6250*/  @!P5 IADD3 R14, P6, R14, R15, RZ ;  /* 0x0000000f0e0ed210 */ /* 0x000fe40007fde0ff */
[----:B------:R2:W5:Y:S01]  /*6260*/  @!P4 LD.E.64 R42, desc[UR38][R8.64] ;  /* 0x00000026082ac980 */ /* 0x000562000c101b00 */
[----:B------:R-:W-:Y:S02]  /*6270*/  CS2R R34, SRZ ;  /* 0x0000000000227805 */ /* 0x000fe4000001ff00 */
[----:B------:R-:W-:-:S02]  /*6280*/  CS2R R36, SRZ ;  /* 0x0000000000247805 */ /* 0x000fc4000001ff00 */
[----:B------:R-:W-:Y:S01]  /*6290*/  CS2R R24, SRZ ;  /* 0x0000000000187805 */ /* 0x000fe2000001ff00 */
[----:B------:R3:W5:Y:S01]  /*62a0*/  @!P4 LD.E.64 R44, desc[UR38][R10.64] ;  /* 0x000000260a2cc980 */ /* 0x000762000c101b00 */
[----:B------:R-:W-:Y:S02]  /*62b0*/  CS2R R28, SRZ ;  /* 0x00000000001c7805 */ /* 0x000fe4000001ff00 */
[----:B0-----:R-:W-:Y:S02]  /*62c0*/  CS2R R12, SRZ ;  /* 0x00000000000c7805 */ /* 0x001fe4000001ff00 */
[----:B-1----:R-:W-:Y:S01]  /*62d0*/  CS2R R20, SRZ ;  /* 0x0000000000147805 */ /* 0x002fe2000001ff00 */
[----:B------:R-:W-:Y:S01]  /*62e0*/  @!P5 IMAD.X R15, R5, 0x1, R4, P6 ;  /* 0x00000001050fd824 */ /* 0x000fe200030e0604 */
[----:B------:R0:W5:Y:S01]  /*62f0*/  @!P3 LD.E.64 R34, desc[UR38][R76.64] ;  /* 0x000000264c22b980 */ /* 0x000162000c101b00 */
[----:B--2---:R-:W-:-:S03]  /*6300*/  CS2R R8, SRZ ;  /* 0x0000000000087805 */ /* 0x004fc6000001ff00 */
[----:B------:R0:W5:Y:S01]  /*6310*/  @!P3 LD.E.64 R36, desc[UR38][R74.64] ;  /* 0x000000264a24b980 */ /* 0x000162000c101b00 */
[----:B---3--:R-:W-:-:S03]  /*6320*/  CS2R R10, SRZ ;  /* 0x00000000000a7805 */ /* 0x008fc6000001ff00 */
[----:B------:R0:W5:Y:S04]  /*6330*/  @!P2 LD.E.64 R24, desc[UR38][R70.64] ;  /* 0x000000264618a980 */ /* 0x000168000c101b00 */
[----:B------:R0:W5:Y:S04]  /*6340*/  @!P2 LD.E.64 R28, desc[UR38][R68.64] ;  /* 0x00000026441ca980 */ /* 0x000168000c101b00 */
[----:B------:R0:W5:Y:S04]  /*6350*/  @!P1 LD.E.64 R12, desc[UR38][R66.64] ;  /* 0x00000026420c9980 */ /* 0x000168000c101b00 */
[----:B------:R0:W5:Y:S04]  /*6360*/  @!P1 LD.E.64 R20, desc[UR38][R6.64] ;  /* 0x0000002606149980 */ /* 0x000168000c101b00 */
[----:B------:R0:W5:Y:S04]  /*6370*/  @!P5 LD.E.64 R8, desc[UR38][R2.64] ;  /* 0x000000260208d980 */ /* 0x000168000c101b00 */
[----:B------:R0:W5:Y:S02]  /*6380*/  @!P5 LD.E.64 R10, desc[UR38][R14.64] ;  /* 0x000000260e0ad980 */ /* 0x000164000c101b00 */
.L_x_4903:
[----:B------:R-:W-:Y:S05]  /*6390*/  BSYNC B1 ;  /* 0x0000000000017941 */ /* 0x000fea0003800000 */
.L_x_4902:
[----:B------:R-:W-:Y:S01]  /*63a0*/  R2UR UR5, R216 ;  /* 0x00000000d80572ca */ /* 0x000fe200000e0000 */
[----:B-----5:R-:W-:Y:S01]  /*63b0*/  IMAD.MOV.U32 R4, RZ, RZ, R9 ;  /* 0x000000ffff047224 */ /* 0x020fe200078e0009 */
[----:B------:R-:W-:Y:S01]  /*63c0*/  VIADDMNMX R98, R91, -R98, 0x80, PT ;  /* 0x000000805b627446 */ /* 0x000fe20003800962 */
[C---:B0--3--:R-:W-:Y:S02]  /*63d0*/  VIADD R6, R0.reuse, 0x12400 ;  /* 0x0001240000067836 */ /* 0x049fe40000000000 */
[----:B----4-:R-:W-:Y:S01]  /*63e0*/  VIADD R2, R0, 0x12440 ;  /* 0x0001244000027836 */ /* 0x010fe20000000000 */
[----:B------:R-:W-:Y:S01]  /*63f0*/  PRMT R15, R4, 0x7610, R15 ;  /* 0x00007610040f7816 */ /* 0x000fe2000000000f */
[----:B------:R-:W-:Y:S01]  /*6400*/  @P0 VIADD R2, R6, 0xffffffc0 ;  /* 0xffffffc006020836 */ /* 0x000fe20000000000 */
[----:B------:R-:W-:Y:S01]  /*6410*/  ISETP.GE.AND P1, PT, R203, R98, PT ;  /* 0x00000062cb00720c */ /* 0x000fe20003f26270 */
[----:B--2---:R-:W-:Y:S02]  /*6420*/  IMAD.MOV.U32 R3, RZ, RZ, R8 ;  /* 0x000000ffff037224 */ /* 0x004fe400078e0008 */
[----:B------:R-:W-:-:S02]  /*6430*/  IMAD.MOV.U32 R5, RZ, RZ, R12 ;  /* 0x000000ffff057224 */ /* 0x000fc400078e000c */
[----:B------:R-:W-:Y:S01]  /*6440*/  ULEA.HI UR4, UR5, UR5, URZ, 0x1 ;  /* 0x0000000505047291 */ /* 0x000fe2000f8f083f */
[----:B------:R-:W-:Y:S01]  /*6450*/  PRMT R66, R3, 0x7610, R66 ;  /* 0x0000761003427816 */ /* 0x000fe20000000042 */
[----:B------:R-:W-:Y:S01]  /*6460*/  IMAD.MOV.U32 R3, RZ, RZ, R13 ;  /* 0x000000ffff037224 */ /* 0x000fe200078e000d */
[----:B------:R-:W-:Y:S01]  /*6470*/  PRMT R67, R5, 0x7610, R67 ;  /* 0x0000761005437816 */ /* 0x000fe20000000043 */
[----:B------:R-:W-:Y:S01]  /*6480*/  ULOP3.LUT UR4, UR4, 0xfffffffe, URZ, 0xc0, !UPT ;  /* 0xfffffffe04047892 */ /* 0x000fe2000f8ec03f */
[----:B------:R-:W-:Y:S02]  /*6490*/  IMAD.MOV.U32 R6, RZ, RZ, R25 ;  /* 0x000000ffff067224 */ /* 0x000fe400078e0019 */
[----:B------:R-:W-:Y:S01]  /*64a0*/  IMAD.MOV.U32 R5, RZ, RZ, R24 ;  /* 0x000000ffff057224 */ /* 0x000fe200078e0018 */
[----:B------:R-:W-:Y:S01]  /*64b0*/  UIADD3 UR4, UR5, -UR4, URZ ;  /* 0x8000000405047290 */ /* 0x000fe2000fffe03f */
[----:B------:R-:W-:Y:S01]  /*64c0*/  PRMT R68, R3, 0x7610, R68 ;  /* 0x0000761003447816 */ /* 0x000fe20000000044 */
[----:B------:R-:W-:Y:S01]  /*64d0*/  IMAD.MOV.U32 R3, RZ, RZ, R34 ;  /* 0x000000ffff037224 */ /* 0x000fe200078e0022 */
[----:B------:R-:W-:Y:S01]  /*64e0*/  PRMT R74, R6, 0x7610, R74 ;  /* 0x00007610064a7816 */ /* 0x000fe2000000004a */
[----:B------:R-:W-:Y:S01]  /*64f0*/  IMAD.MOV.U32 R6, RZ, RZ, R42 ;  /* 0x000000ffff067224 */ /* 0x000fe200078e002a */
[----:B------:R-:W-:Y:S01]  /*6500*/  PRMT R71, R5, 0x7610, R71 ;  /* 0x0000761005477816 */ /* 0x000fe20000000047 */
[----:B------:R-:W-:Y:S01]  /*6510*/  IMAD.U32 R4, RZ, RZ, UR4 ;  /* 0x00000004ff047e24 */ /* 0x000fe2000f8e00ff */
[----:B------:R-:W-:Y:S01]  /*6520*/  PRMT R77, R3, 0x7610, R77 ;  /* 0x00007610034d7816 */ /* 0x000fe2000000004d */
[----:B------:R-:W-:Y:S01]  /*6530*/  IMAD.MOV.U32 R7, RZ, RZ, R43 ;  /* 0x000000ffff077224 */ /* 0x000fe200078e002b */
[----:B------:R-:W-:Y:S01]  /*6540*/  PRMT R97, R6, 0x7610, R97 ;  /* 0x0000761006617816 */ /* 0x000fe20000000061 */
[----:B------:R-:W-:Y:S01]  /*6550*/  IMAD.MOV.U32 R5, RZ, RZ, R35 ;  /* 0x000000ffff057224 */ /* 0x000fe200078e0023 */
[----:B------:R-:W-:Y:S01]  /*6560*/  SHF.L.U32 R4, R4, 0x1f, RZ ;  /* 0x0000001f04047819 */ /* 0x000fe200000006ff */
[----:B------:R-:W-:Y:S01]  /*6570*/  IMAD.MOV.U32 R3, RZ, RZ, R50 ;  /* 0x000000ffff037224 */ /* 0x000fe200078e0032 */
[----:B------:R-:W-:Y:S01]  /*6580*/  PRMT R99, R7, 0x7610, R99 ;  /* 0x0000761007637816 */ /* 0x000fe20000000063 */
[----:B------:R-:W-:Y:S01]  /*6590*/  IMAD.MOV.U32 R6, RZ, RZ, R10 ;  /* 0x000000ffff067224 */ /* 0x000fe200078e000a */
[----:B------:R-:W0:Y:S01]  /*65a0*/  SYNCS.PHASECHK.TRANS64.TRYWAIT P0, [UR41+0x30800], R4 ;  /* 0x03080004ff0075a7 */ /* 0x000e220008000169 */
        /* <DEDUP_REMOVED lines=21> */
[----:B------:R-:W-:-:S02]  /*6700*/  IMAD.MOV.U32 R6, RZ, RZ, R52 ;  /* 0x000000ffff067224 */ /* 0x000fc400078e0034 */
[----:B------:R-:W-:Y:S01]  /*6710*/  IMAD.MOV.U32 R7, RZ, RZ, R53 ;  /* 0x000000ffff077224 */ /* 0x000fe200078e0035 */
[----:B0-----:R-:W-:Y:S06]  /*6720*/  @!P0 BRA `(.L_x_4904) ;  /* 0x000001c4002c8947 */ /* 0x001fec0003800000 */
.L_x_5203:
[----:B------:R-:W-:Y:S01]  /*6730*/  BSSY B1, `(.L_x_4905) ;  /* 0x000012f000017945 */ /* 0x000fe20003800000 */
[----:B------:R-:W-:Y:S02]  /*6740*/  PRMT R108, R6, 0x7610, R108 ;  /* 0x00007610066c7816 */ /* 0x000fe4000000006c */
[----:B------:R-:W-:Y:S01]  /*6750*/  PRMT R109, R7, 0x7610, R109 ;  /* 0x00007610076d7816 */ /* 0x000fe2000000006d */
[----:B------:R-:W-:Y:S06]  /*6760*/  @P1 BRA `(.L_x_4906) ;  /* 0x0000001000ac1947 */ /* 0x000fec0003800000 */
[----:B0-----:R-:W0:Y:S01]  /*6770*/  LDC R5, c[0x0][0x3f4] ;  /* 0x0000fd00ff057b82 */ /* 0x001e220000000800 */
        /* <DEDUP_REMOVED lines=54> */
.L_x_4908:
[----:B------:R-:W-:Y:S05]  /*6ae0*/  BSYNC B2 ;  /* 0x0000000000027941 */ /* 0x000fea0003800000 */
.L_x_4907:
[----:B------:R-:W-:Y:S04]  /*6af0*/  BSSY B2, `(.L_x_4909) ;  /* 0x0000030000027945 */ /* 0x000fe80003800000 */
[----:B------:R-:W-:Y:S05]  /*6b00*/  @P1 BRA `(.L_x_4910) ;  /* 0x0000000000b81947 */ /* 0x000fea0003800000 */
[----:B0-----:R-:W0:Y:S01]  /*6b10*/  LDS.128 R4, [R2] ;  /* 0x0000000002047984 */ /* 0x001e220000000c00 */
        /* <DEDUP_REMOVED lines=45> */
.L_x_4910:
[----:B------:R-:W-:Y:S05]  /*6df0*/  BSYNC B2 ;  /* 0x0000000000027941 */ /* 0x000fea0003800000 */
.L_x_4909:
[----:B------:R-:W-:Y:S04]  /*6e00*/  BSSY B2, `(.L_x_4911) ;  /* 0x0000030000027945 */ /* 0x000fe80003800000 */
[----:B------:R-:W-:Y:S05]  /*6e10*/  @P2 BRA `(.L_x_4912) ;  /* 0x0000000000b82947 */ /* 0x000fea0003800000 */
[----:B01----:R-:W0:Y:S01]  /*6e20*/  LDS.128 R4, [R0+0x16400] ;  /* 0x0164000000047984 */ /* 0x003e220000000c00 */
        /* <DEDUP_REMOVED lines=12> */
[C---:B0-----:R-:W-:Y:S01]  /*6ef0*/  LOP3.LUT R55, R6.reuse, 0xffff0000, RZ, 0xc0, !PT ;  /* 0xffff000006377812 */ /* 0x041fe200078ec0ff */
        /* <DEDUP_REMOVED lines=32> */
.L_x_4912:
[----:B------:R-:W-:Y:S05]  /*7100*/  BSYNC B2 ;  /* 0x0000000000027941 */ /* 0x000fea0003800000 */
.L_x_4911:
[----:B------:R-:W-:Y:S04]  /*7110*/  BSSY B2, `(.L_x_4913) ;  /* 0x0000030000027945 */ /* 0x000fe80003800000 */
[----:B------:R-:W-:Y:S05]  /*7120*/  @P3 BRA `(.L_x_4914) ;  /* 0x0000000000b83947 */ /* 0x000fea0003800000 */
[----:B012---:R-:W0:Y:S01]  /*7130*/  LDS.128 R4, [R2+0x4000] ;  /* 0x0040000002047984 */ /* 0x007e220000000c00 */
        /* <DEDUP_REMOVED lines=45> */
.L_x_4914:
[----:B------:R-:W-:Y:S05]  /*7410*/  BSYNC B2 ;  /* 0x0000000000027941 */ /* 0x000fea0003800000 */
.L_x_4913:
[----:B------:R-:W-:Y:S04]  /*7420*/  BSSY B2, `(.L_x_4915) ;  /* 0x0000030000027945 */ /* 0x000fe80003800000 */
[----:B------:R-:W-:Y:S05]  /*7430*/  @P4 BRA `(.L_x_4916) ;  /* 0x0000000000b84947 */ /* 0x000fea0003800000 */
[----:B0123--:R-:W0:Y:S01]  /*7440*/  LDS.128 R4, [R0+0x1a400] ;  /* 0x01a4000000047984 */ /* 0x00fe220000000c00 */
        /* <DEDUP_REMOVED lines=45> */
.L_x_4916:
[----:B------:R-:W-:Y:S05]  /*7720*/  BSYNC B2 ;  /* 0x0000000000027941 */ /* 0x000fea0003800000 */
.L_x_4915:
[----:B------:R-:W-:Y:S05]  /*7730*/  @P5 BRA `(.L_x_4906) ;  /* 0x0000000000b85947 */ /* 0x000fea0003800000 */
[----:B01234-:R-:W0:Y:S01]  /*7740*/  LDS.128 R4, [R2+0x8000] ;  /* 0x0080000002047984 */ /* 0x01fe220000000c00 */
        /* <DEDUP_REMOVED lines=45> */
.L_x_4906:
[----:B------:R-:W-:Y:S05]  /*7a20*/  BSYNC B1 ;  /* 0x0000000000017941 */ /* 0x000fea0003800000 */
.L_x_4905:
[----:B------:R-:W-:-:S13]  /*7a30*/  ISETP.GE.AND P0, PT, R225, R98, PT ;  /* 0x00000062e100720c */ /* 0x000fda0003f06270 */
[----:B------:R-:W-:Y:S05]  /*7a40*/  @P0 BRA `(.L_x_4917) ;  /* 0x0000004800c00947 */ /* 0x000fea0003800000 */
[----:B01234-:R-:W0:Y:S01]  /*7a50*/  LDC R5, c[0x0][0x3f4] ;  /* 0x0000fd00ff057b82 */ /* 0x01fe220000000800 */
        /* <DEDUP_REMOVED lines=54> */
.L_x_4919:
[----:B------:R-:W-:Y:S05]  /*7dc0*/  BSYNC B1 ;  /* 0x0000000000017941 */ /* 0x000fea0003800000 */
.L_x_4918:
[----:B------:R-:W-:Y:S04]  /*7dd0*/  BSSY B1, `(.L_x_4920) ;  /* 0x0000030000017945 */ /* 0x000fe80003800000 */
[----:B------:R-:W-:Y:S05]  /*7de0*/  @P1 BRA `(.L_x_4921) ;  /* 0x0000000000b81947 */ /* 0x000fea0003800000 */
[----:B0-----:R-:W0:Y:S01]  /*7df0*/  LDS.128 R4, [R2+0x2000] ;  /* 0x0020000002047984 */ /* 0x001e220000000c00 */
        /* <DEDUP_REMOVED lines=20> */
[C---:B------:R-:W-:Y:S01]  /*7f40*/  FFMA.FTZ R41, R26.reuse, R33, R40 ;  /* 0x000000211a297223 */ /* 0x040fe20000010028 */
[-C--:B------:R-:W-:Y:S01]  /*7f50*/  FMUL.FTZ R33, R31, R99.reuse ;  /* 0x000000631f217220 */ /* 0x080fe20000410000 */
        /* <DEDUP_REMOVED lines=23> */
.L_x_4921:
[----:B------:R-:W-:Y:S05]  /*80d0*/  BSYNC B1 ;  /* 0x0000000000017941 */ /* 0x000fea0003800000 */
.L_x_4920:
        /* <DEDUP_REMOVED lines=48> */
.L_x_4923:
[----:B------:R-:W-:Y:S05]  /*83e0*/  BSYNC B1 ;  /* 0x0000000000017941 */ /* 0x000fea0003800000 */
.L_x_4922:
[----:B------:R-:W-:Y:S04]  /*83f0*/  BSSY B1, `(.L_x_4924) ;  /* 0x0000030000017945 */ /* 0x000fe80003800000 */
[----:B------:R-:W-:Y:S05]  /*8400*/  @P3 BRA `(.L_x_4925) ;  /* 0x0000000000b83947 */ /* 0x000fea0003800000 */
[----:B012---:R-:W0:Y:S01]  /*8410*/  LDS.128 R4, [R2+0x6000] ;  /* 0x0060000002047984 */ /* 0x007e220000000c00 */
        /* <DEDUP_REMOVED lines=45> */
.L_x_4925:
[----:B------:R-:W-:Y:S05]  /*86f0*/  BSYNC B1 ;  /* 0x0000000000017941 */ /* 0x000fea0003800000 */
.L_x_4924:
[----:B------:R-:W-:Y:S04]  /*8700*/  BSSY B1, `(.L_x_4926) ;  /* 0x0000030000017945 */ /* 0x000fe80003800000 */
[----:B------:R-:W-:Y:S05]  /*8710*/  @P4 BRA `(.L_x_4927) ;  /* 0x0000000000b84947 */ /* 0x000fea0003800000 */
[----:B0123--:R-:W0:Y:S01]  /*8720*/  LDS.128 R4, [R0+0x1c400] ;  /* 0x01c4000000047984 */ /* 0x00fe220000000c00 */
        /* <DEDUP_REMOVED lines=45> */
.L_x_4927:
[----:B------:R-:W-:Y:S05]  /*8a00*/  BSYNC B1 ;  /* 0x0000000000017941 */ /* 0x000fea0003800000 */
.L_x_4926:
        /* <DEDUP_REMOVED lines=10> */
[C---:B------:R-:W-:Y:S01]  /*8ab0*/  LOP3.LUT R12, R10.reuse, 0xffff0000, RZ, 0xc0, !PT ;  /* 0xffff00000a0c7812 */ /* 0x040fe200078ec0ff */
[----:B------:R-:W-:Y:S01]  /*8ac0*/  IMAD.U32 R13, R10, 0x10000, RZ ;  /* 0x000100000a0d7824 */ /* 0x000fe200078e00ff */
[----:B------:R-:W-:Y:S02]  /*8ad0*/  PRMT R14, R14, 0x5410, R9 ;  /* 0x000054100e0e7816 */ /* 0x000fe40000000009 */
        /* <DEDUP_REMOVED lines=33> */
[----:B------:R0:W-:Y:S01]  /*8cf0*/  STS.128 [R2+0xa000], R4 ;  /* 0x00a0000402007388 */ /* 0x0001e20000000c00 */
[----:B------:R-:W-:Y:S05]  /*8d00*/  BRA `(.L_x_4917) ;  /* 0x0000003800107947 */ /* 0x000fea0003800000 */
.L_x_4897:
[----:B------:R-:W1:Y:S01]  /*8d10*/  LDC R21, c[0x0][0x448] ;  /* 0x00011200ff157b82 */ /* 0x000e620000000800 */
[----:B------:R-:W-:Y:S01]  /*8d20*/  IMAD R7, R217, 0x40, R10 ;  /* 0x00000040d9077824 */ /* 0x000fe200078e020a */
[----:B------:R-:W-:Y:S01]  /*8d30*/  ULDC.64 UR4, c[0x0][0x3f8] ;  /* 0x0000fe0000047ab9 */ /* 0x000fe20000000a00 */
[----:B------:R-:W-:Y:S01]  /*8d40*/  ULDC.64 UR6, c[0x0][0x408] ;  /* 0x0001020000067ab9 */ /* 0x000fe20000000a00 */
[----:B------:R-:W-:Y:S02]  /*8d50*/  IMAD.MOV.U32 R4, RZ, RZ, R24 ;  /* 0x000000ffff047224 */ /* 0x000fe400078e0018 */
[----:B------:R-:W-:Y:S02]  /*8d60*/  IMAD.MOV.U32 R5, RZ, RZ, R31 ;  /* 0x000000ffff057224 */ /* 0x000fe400078e001f */
[----:B------:R-:W-:Y:S01]  /*8d70*/  IMAD.MOV.U32 R2, RZ, RZ, R28 ;  /* 0x000000ffff027224 */ /* 0x000fe200078e001c */
        /* <DEDUP_REMOVED lines=23> */
[----:B------:R-:W1:Y:S04]  /*8ef0*/  SHFL.IDX PT, R3, R4, RZ, 0x1c1f ;  /* 0x001c1fff04037589 */ /* 0x000e6800000e0000 */
[----:B------:R-:W2:Y:S04]  /*8f00*/  SHFL.IDX PT, R2, R0, RZ, 0x1c1f ;  /* 0x001c1fff00027589 */ /* 0x000ea800000e0000 */
[----:B------:R4:W0:Y:S04]  /*8f10*/  SHFL.IDX PT, R5, R9, RZ, 0x1c1f ;  /* 0x001c1fff09057589 */ /* 0x00082800000e0000 */
[----:B---3--:R4:W3:Y:S01]  /*8f20*/  SHFL.IDX PT, R14, R8, RZ, 0x1c1f ;  /* 0x001c1fff080e7589 */ /* 0x0088e200000e0000 */
[----:B-1----:R-:W-:-:S02]  /*8f30*/  IMAD.MOV.U32 R13, RZ, RZ, R3 ;  /* 0x000000ffff0d7224 */ /* 0x002fc400078e0003 */
[----:B--2-4-:R-:W-:-:S07]  /*8f40*/  IMAD.MOV.U32 R12, RZ, RZ, R2 ;  /* 0x000000ffff0c7224 */ /* 0x014fce00078e0002 */
.L_x_5208:
[----:B------:R-:W-:Y:S01]  /*8f50*/  IMAD R67, R16, R21, RZ ;  /* 0x0000001510437224 */ /* 0x000fe200078e02ff */
[----:B------:R-:W-:Y:S01]  /*8f60*/  BSSY B1, `(.L_x_4929) ;  /* 0x0000031000017945 */ /* 0x000fe20003800000 */
[----:B---3--:R-:W-:Y:S01]  /*8f70*/  IMAD.MOV.U32 R48, RZ, RZ, R14 ;  /* 0x000000ffff307224 */ /* 0x008fe200078e000e */
[----:B------:R-:W-:Y:S01]  /*8f80*/  CS2R R46, SRZ ;  /* 0x00000000002e7805 */ /* 0x000fe2000001ff00 */
[----:B0-----:R-:W-:Y:S01]  /*8f90*/  IMAD.MOV.U32 R49, RZ, RZ, R5 ;  /* 0x000000ffff317224 */ /* 0x001fe200078e0005 */
        /* <DEDUP_REMOVED lines=13> */
[C---:B------:R-:W-:Y:S01]  /*9070*/  VIADD R2, R18.reuse, 0x20 ;  /* 0x0000002012027836 */ /* 0x040fe20000000000 */
[----:B------:R-:W-:Y:S01]  /*9080*/  ULDC UR4, c[0x0][0x3f4] ;  /* 0x0000fd0000047ab9 */ /* 0x000fe20000000800 */
[C---:B------:R-:W-:Y:S01]  /*9090*/  VIADD R3, R18.reuse, 0x40 ;  /* 0x0000004012037836 */ /* 0x040fe20000000000 */
[----:B------:R-:W-:Y:S02]  /*90a0*/  ISETP.GE.AND P0, PT, R18, UR4, PT ;  /* 0x0000000412007c0c */ /* 0x000fe4000bf06270 */
[----:B------:R-:W-:Y:S02]  /*90b0*/  CS2R R38, SRZ ;  /* 0x0000000000267805 */ /* 0x000fe4000001ff00 */
[----:B------:R-:W-:Y:S02]  /*90c0*/  ISETP.GE.AND P1, PT, R2, UR4, PT ;  /* 0x0000000402007c0c */ /* 0x000fe4000bf26270 */
[----:B------:R-:W-:Y:S02]  /*90d0*/  CS2R R36, SRZ ;  /* 0x0000000000247805 */ /* 0x000fe4000001ff00 */
[----:B------:R-:W-:-:S02]  /*90e0*/  ISETP.GE.AND P2, PT, R3, UR4, PT ;  /* 0x0000000403007c0c */ /* 0x000fc4000bf46270 */
[----:B------:R-:W-:Y:S02]  /*90f0*/  CS2R R26, SRZ ;  /* 0x00000000001a7805 */ /* 0x000fe4000001ff00 */
[----:B------:R-:W-:Y:S02]  /*9100*/  CS2R R24, SRZ ;  /* 0x0000000000187805 */ /* 0x000fe4000001ff00 */
[----:B------:R-:W-:Y:S02]  /*9110*/  CS2R R42, SRZ ;  /* 0x00000000002a7805 */ /* 0x000fe4000001ff00 */
[----:B------:R-:W-:Y:S01]  /*9120*/  CS2R R40, SRZ ;  /* 0x0000000000287805 */ /* 0x000fe2000001ff00 */
[----:B------:R-:W-:-:S04]  /*9130*/  @!P0 IMAD.WIDE R2, R18, 0x2, R12 ;  /* 0x0000000212028825 */ /* 0x000fc800078e020c */
[----:B------:R-:W-:Y:S01]  /*9140*/  @!P1 IMAD.SHL.U32 R5, R218, 0x8, RZ ;  /* 0x00000008da059824 */ /* 0x000fe200078e00ff */
[----:B------:R0:W5:Y:S01]  /*9150*/  @!P0 LD.E.128 R36, desc[UR38][R2.64] ;  /* 0x0000002602248980 */ /* 0x000162000c101d00 */
[----:B------:R-:W-:Y:S01]  /*9160*/  @!P2 IMAD.SHL.U32 R21, R219, 0x8, RZ ;  /* 0x00000008db15a824 */ /* 0x000fe200078e00ff */
[----:B------:R-:W-:Y:S02]  /*9170*/  CS2R R30, SRZ ;  /* 0x00000000001e7805 */ /* 0x000fe4000001ff00 */
[----:B------:R-:W-:Y:S01]  /*9180*/  CS2R R28, SRZ ;  /* 0x00000000001c7805 */ /* 0x000fe2000001ff00 */
[--C-:B------:R-:W-:Y:S01]  /*9190*/  @!P1 IMAD.WIDE R6, R5, 0x2, R12.reuse ;  /* 0x0000000205069825 */ /* 0x100fe200078e020c */
[----:B------:R-:W-:Y:S02]  /*91a0*/  CS2R R46, SRZ ;  /* 0x00000000002e7805 */ /* 0x000fe4000001ff00 */
[----:B------:R-:W-:Y:S02]  /*91b0*/  CS2R R44, SRZ ;  /* 0x00000000002c7805 */ /* 0x000fe4000001ff00 */
[----:B------:R-:W-:Y:S01]  /*91c0*/  CS2R R34, SRZ ;  /* 0x0000000000227805 */ /* 0x000fe2000001ff00 */
[----:B------:R-:W-:Y:S01]  /*91d0*/  @!P2 IMAD.WIDE R14, R21, 0x2, R12 ;  /* 0x00000002150ea825 */ /* 0x000fe200078e020c */
[----:B------:R-:W-:Y:S01]  /*91e0*/  CS2R R32, SRZ ;  /* 0x0000000000207805 */ /* 0x000fe2000001ff00 */
[----:B------:R1:W5:Y:S02]  /*91f0*/  @!P1 LD.E.128 R40, desc[UR38][R6.64] ;  /* 0x0000002606289980 */ /* 0x000364000c101d00 */
[----:B------:R-:W-:-:S02]  /*9200*/  @!P1 IMAD.WIDE R12, R5, 0x2, R48 ;  /* 0x00000002050c9825 */ /* 0x000fc400078e0230 */
[----:B------:R1:W5:Y:S02]  /*9210*/  @!P2 LD.E.128 R44, desc[UR38][R14.64] ;  /* 0x000000260e2ca980 */ /* 0x000364000c101d00 */
[--C-:B------:R-:W-:Y:S02]  /*9220*/  @!P2 IMAD.WIDE R20, R21, 0x2, R48.reuse ;  /* 0x000000021514a825 */ /* 0x100fe400078e0230 */
[----:B------:R1:W5:Y:S02]  /*9230*/  @!P1 LD.E.128 R28, desc[UR38][R12.64] ;  /* 0x000000260c1c9980 */ /* 0x000364000c101d00 */
[----:B0-----:R-:W-:Y:S02]  /*9240*/  @!P0 IMAD.WIDE R2, R18, 0x2, R48 ;  /* 0x0000000212028825 */ /* 0x001fe400078e0230 */
[----:B------:R1:W5:Y:S04]  /*9250*/  @!P2 LD.E.128 R32, desc[UR38][R20.64] ;  /* 0x000000261420a980 */ /* 0x000368000c101d00 */
[----:B------:R1:W5:Y:S02]  /*9260*/  @!P0 LD.E.128 R24, desc[UR38][R2.64] ;  /* 0x0000002602188980 */ /* 0x000364000c101d00 */
.L_x_4930:
[----:B------:R-:W-:Y:S05]  /*9270*/  BSYNC B1 ;  /* 0x0000000000017941 */ /* 0x000fea0003800000 */
.L_x_4929:
[----:B-1---5:R-:W-:Y:S01]  /*9280*/  IMAD.MOV.U32 R6, RZ, RZ, R45 ;  /* 0x000000ffff067224 */ /* 0x022fe200078e002d */
[----:B------:R-:W-:Y:S01]  /*9290*/  UMOV UR4, 0xffffffff ;  /* 0xffffffff00047882 */ /* 0x000fe20000000000 */
[----:B------:R-:W-:Y:S02]  /*92a0*/  IMAD.MOV.U32 R2, RZ, RZ, R46 ;  /* 0x000000ffff027224 */ /* 0x000fe400078e002e */
        /* <DEDUP_REMOVED lines=48> */
[----:B------:R0:W1:Y:S04]  /*95b0*/  SHFL.IDX PT, R3, R4, 0x1, 0x1c1f ;  /* 0x003c1f0004037f89 */ /* 0x00006800000e0000 */
[----:B------:R0:W2:Y:S04]  /*95c0*/  SHFL.IDX PT, R2, R0, 0x1, 0x1c1f ;  /* 0x003c1f0000027f89 */ /* 0x0000a800000e0000 */
[----:B------:R0:W3:Y:S04]  /*95d0*/  SHFL.IDX PT, R5, R9, 0x1, 0x1c1f ;  /* 0x003c1f0009057f89 */ /* 0x0000e800000e0000 */
[----:B------:R0:W4:Y:S02]  /*95e0*/  SHFL.IDX PT, R14, R8, 0x1, 0x1c1f ;  /* 0x003c1f00080e7f89 */ /* 0x00012400000e0000 */
.L_x_5214:
[----:B------:R-:W-:Y:S01]  /*95f0*/  VIADD R10, R10, 0x40 ;  /* 0x000000400a0a7836 */ /* 0x000fe20000000000 */
[----:B------:R-:W-:Y:S01]  /*9600*/  BSSY B1, `(.L_x_4932) ;  /* 0x0000030000017945 */ /* 0x000fe20003800000 */
[----:B----4-:R-:W-:Y:S01]  /*9610*/  IMAD.MOV.U32 R20, RZ, RZ, R14 ;  /* 0x000000ffff147224 */ /* 0x010fe200078e000e */
[----:B0-----:R-:W-:Y:S01]  /*9620*/  CS2R R8, SRZ ;  /* 0x0000000000087805 */ /* 0x001fe2000001ff00 */
[----:B---3--:R-:W-:Y:S01]  /*9630*/  IMAD.MOV.U32 R21, RZ, RZ, R5 ;  /* 0x000000ffff157224 */ /* 0x008fe200078e0005 */
        /* <DEDUP_REMOVED lines=22> */
[----:B------:R-:W-:Y:S01]  /*97a0*/  CS2R R10, SRZ ;  /* 0x00000000000a7805 */ /* 0x000fe2000001ff00 */
[----:B-12---:R-:W-:-:S04]  /*97b0*/  @!P0 IMAD.WIDE R4, R18, 0x2, R2 ;  /* 0x0000000212048825 */ /* 0x006fc800078e0202 */
[----:B------:R-:W-:Y:S01]  /*97c0*/  @!P1 IMAD.SHL.U32 R7, R218, 0x8, RZ ;  /* 0x00000008da079824 */ /* 0x000fe200078e00ff */
[----:B------:R0:W5:Y:S01]  /*97d0*/  @!P0 LD.E.128 R12, desc[UR38][R4.64] ;  /* 0x00000026040c8980 */ /* 0x000162000c101d00 */
[----:B------:R-:W-:Y:S01]  /*97e0*/  @!P2 IMAD.SHL.U32 R65, R219, 0x8, RZ ;  /* 0x00000008db41a824 */ /* 0x000fe200078e00ff */
[----:B------:R-:W-:Y:S01]  /*97f0*/  CS2R R8, SRZ ;  /* 0x0000000000087805 */ /* 0x000fe2000001ff00 */
[--C-:B------:R-:W-:Y:S01]  /*9800*/  @!P1 IMAD.WIDE R60, R7, 0x2, R2.reuse ;  /* 0x00000002073c9825 */ /* 0x100fe200078e0202 */
[----:B------:R-:W-:Y:S02]  /*9810*/  CS2R R54, SRZ ;  /* 0x0000000000367805 */ /* 0x000fe4000001ff00 */
[----:B------:R-:W-:Y:S02]  /*9820*/  CS2R R52, SRZ ;  /* 0x0000000000347805 */ /* 0x000fe4000001ff00 */
[----:B------:R-:W-:Y:S01]  /*9830*/  CS2R R50, SRZ ;  /* 0x0000000000327805 */ /* 0x000fe2000001ff00 */
[----:B------:R-:W-:Y:S01]  /*9840*/  @!P2 IMAD.WIDE R62, R65, 0x2, R2 ;  /* 0x00000002413ea825 */ /* 0x000fe200078e0202 */
[----:B------:R-:W-:Y:S01]  /*9850*/  CS2R R48, SRZ ;  /* 0x0000000000307805 */ /* 0x000fe2000001ff00 */
[----:B------:R3:W5:Y:S01]  /*9860*/  @!P1 LD.E.128 R8, desc[UR38][R60.64] ;  /* 0x000000263c089980 */ /* 0x000762000c101d00 */
[----:B0-----:R-:W-:Y:S01]  /*9870*/  CS2R R4, SRZ ;  /* 0x0000000000047805 */ /* 0x001fe2000001ff00 */
[----:B------:R-:W-:Y:S01]  /*9880*/  @!P1 IMAD.WIDE R2, R7, 0x2, R20 ;  /* 0x0000000207029825 */ /* 0x000fe200078e0214 */
[----:B------:R-:W-:-:S03]  /*9890*/  CS2R R6, SRZ ;  /* 0x0000000000067805 */ /* 0x000fc6000001ff00 */
[--C-:B------:R-:W-:Y:S01]  /*98a0*/  @!P2 IMAD.WIDE R64, R65, 0x2, R20.reuse ;  /* 0x000000024140a825 */ /* 0x100fe200078e0214 */
[----:B------:R3:W5:Y:S03]  /*98b0*/  @!P1 LD.E.128 R52, desc[UR38][R2.64] ;  /* 0x0000002602349980 */ /* 0x000766000c101d00 */
[----:B------:R-:W-:Y:S01]  /*98c0*/  @!P0 IMAD.WIDE R20, R18, 0x2, R20 ;  /* 0x0000000212148825 */ /* 0x000fe200078e0214 */
[----:B------:R3:W5:Y:S04]  /*98d0*/  @!P2 LD.E.128 R4, desc[UR38][R62.64] ;  /* 0x000000263e04a980 */ /* 0x000768000c101d00 */
[----:B------:R3:W5:Y:S04]  /*98e0*/  @!P0 LD.E.128 R56, desc[UR38][R20.64] ;  /* 0x0000002614388980 */ /* 0x000768000c101d00 */
[----:B------:R3:W5:Y:S02]  /*98f0*/  @!P2 LD.E.128 R48, desc[UR38][R64.64] ;  /* 0x000000264030a980 */ /* 0x000764000c101d00 */
.L_x_4933:
[----:B------:R-:W-:Y:S05]  /*9900*/  BSYNC B1 ;  /* 0x0000000000017941 */ /* 0x000fea0003800000 */
.L_x_4932:
[----:B------:R-:W-:Y:S01]  /*9910*/  R2UR UR5, R216 ;  /* 0x00000000d80572ca */ /* 0x000fe200000e0000 */
[----:B---3-5:R-:W-:Y:S02]  /*9920*/  IMAD.MOV.U32 R21, RZ, RZ, R10 ;  /* 0x000000ffff157224 */ /* 0x028fe400078e000a */
        /* <DEDUP_REMOVED lines=9> */
[----:B------:R-:W-:Y:S01]  /*99c0*/  ULEA.HI UR4, UR5, UR5, URZ, 0x1 ;  /* 0x0000000505047291 */ /* 0x000fe2000f8f083f */
[----:B------:R-:W-:Y:S01]  /*99d0*/  PRMT R91, R63, 0x7610, R91 ;  /* 0x000076103f5b7816 */ /* 0x000fe2000000005b */
[----:B------:R-:W-:Y:S01]  /*99e0*/  IMAD.MOV.U32 R21, RZ, RZ, R12 ;  /* 0x000000ffff157224 */ /* 0x000fe200078e000c */
[----:B------:R-:W-:Y:S01]  /*99f0*/  PRMT R76, R61, 0x7610, R76 ;  /* 0x000076103d4c7816 */ /* 0x000fe2000000004c */
[----:B------:R-:W-:Y:S01]  /*9a00*/  ULOP3.LUT UR4, UR4, 0xfffffffe, URZ, 0xc0, !UPT ;  /* 0xfffffffe04047892 */ /* 0x000fe2000f8ec03f */
[----:B------:R-:W-:-:S02]  /*9a10*/  IMAD.MOV.U32 R62, RZ, RZ, R50 ;  /* 0x000000ffff3e7224 */ /* 0x000fc400078e0032 */
[----:B------:R-:W-:Y:S01]  /*9a20*/  IMAD.MOV.U32 R63, RZ, RZ, R51 ;  /* 0x000000ffff3f7224 */ /* 0x000fe200078e0033 */
[----:B------:R-:W-:Y:S01]  /*9a30*/  UIADD3 UR4, UR5, -UR4, URZ ;  /* 0x8000000405047290 */ /* 0x000fe2000fffe03f */
[----:B------:R-:W-:Y:S01]  /*9a40*/  IMAD.MOV.U32 R61, RZ, RZ, R13 ;  /* 0x000000ffff3d7224 */ /* 0x000fe200078e000d */
        /* <DEDUP_REMOVED lines=11> */
[----:B------:R-:W-:Y:S01]  /*9b00*/  IMAD.U32 R90, RZ, RZ, UR60 ;  /* 0x0000003cff5a7e24 */ /* 0x000fe2000f8e00ff */
[----:B------:R-:W-:Y:S01]  /*9b10*/  PRMT R77, R63, 0x7610, R77 ;  /* 0x000076103f4d7816 */ /* 0x000fe2000000004d */
[----:B------:R-:W-:Y:S01]  /*9b20*/  IMAD.MOV.U32 R62, RZ, RZ, R53 ;  /* 0x000000ffff3e7224 */ /* 0x000fe200078e0035 */
[----:B------:R-:W0:Y:S01]  /*9b30*/  SYNCS.PHASECHK.TRANS64.TRYWAIT P0, [UR41+0x30800], R60 ;  /* 0x0308003cff0075a7 */ /* 0x000e220008000169 */
        /* <DEDUP_REMOVED lines=9> */
[----:B--2---:R-:W-:Y:S01]  /*9bd0*/  IMAD.MOV.U32 R2, RZ, RZ, R7 ;  /* 0x000000ffff027224 */ /* 0x004fe200078e0007 */
[----:B------:R-:W-:Y:S01]  /*9be0*/  ISETP.GE.AND P1, PT, R203, R90, PT ;  /* 0x0000005acb00720c */ /* 0x000fe20003f26270 */
[----:B-1----:R-:W-:Y:S01]  /*9bf0*/  IMAD.MOV.U32 R3, RZ, RZ, R4 ;  /* 0x000000ffff037224 */ /* 0x002fe200078e0004 */
[----:B------:R-:W-:Y:S01]  /*9c00*/  PRMT R79, R61, 0x7610, R79 ;  /* 0x000076103d4f7816 */ /* 0x000fe2000000004f */
[----:B------:R-:W-:Y:S01]  /*9c10*/  IMAD.MOV.U32 R20, RZ, RZ, R5 ;  /* 0x000000ffff147224 */ /* 0x000fe200078e0005 */
[----:B------:R-:W-:Y:S01]  /*9c20*/  PRMT R95, R64, 0x7610, R95 ;  /* 0x00007610405f7816 */ /* 0x000fe2000000005f */
[----:B------:R-:W-:-:S02]  /*9c30*/  IMAD.MOV.U32 R62, RZ, RZ, R56 ;  /* 0x000000ffff3e7224 */ /* 0x000fc400078e0038 */
[----:B------:R-:W-:Y:S01]  /*9c40*/  IMAD.MOV.U32 R63, RZ, RZ, R57 ;  /* 0x000000ffff3f7224 */ /* 0x000fe200078e0039 */
[----:B0-----:R-:W-:Y:S06]  /*9c50*/  @!P0 BRA `(.L_x_4934) ;  /* 0x0000019000cc8947 */ /* 0x001fec0003800000 */
.L_x_5215:
[----:B------:R-:W-:Y:S01]  /*9c60*/  BSSY B1, `(.L_x_4935) ;  /* 0x000014c000017945 */ /* 0x000fe20003800000 */
[----:B------:R-:W-:Y:S02]  /*9c70*/  PRMT R96, R62, 0x7610, R96 ;  /* 0x000076103e607816 */ /* 0x000fe40000000060 */
[----:B------:R-:W-:Y:S01]  /*9c80*/  PRMT R97, R63, 0x7610, R97 ;  /* 0x000076103f617816 */ /* 0x000fe20000000061 */
[----:B------:R-:W-:Y:S06]  /*9c90*/  @P1 BRA `(.L_x_4936) ;  /* 0x0000001400201947 */ /* 0x000fec0003800000 */
[----:B------:R-:W1:Y:S01]  /*9ca0*/  LDC R106, c[0x0][0x3f4] ;  /* 0x0000fd00ff6a7b82 */ /* 0x000e620000000800 */
[C---:B0-----:R-:W-:Y:S01]  /*9cb0*/  VIADD R61, R18.reuse, 0x20 ;  /* 0x00000020123d7836 */ /* 0x041fe20000000000 */
[----:B------:R-:W-:Y:S01]  /*9cc0*/  BSSY B2, `(.L_x_4937) ;  /* 0x0000071000027945 */ /* 0x000fe20003800000 */
[C---:B------:R-:W-:Y:S01]  /*9cd0*/  VIADD R63, R18.reuse, 0x40 ;  /* 0x00000040123f7836 */ /* 0x040fe20000000000 */
[-C--:B-1----:R-:W-:Y:S02]  /*9ce0*/  ISETP.GE.AND P0, PT, R18, R106.reuse, PT ;  /* 0x0000006a1200720c */ /* 0x082fe40003f06270 */
[-C--:B------:R-:W-:Y:S02]  /*9cf0*/  ISETP.GE.AND P1, PT, R61, R106.reuse, PT ;  /* 0x0000006a3d00720c */ /* 0x080fe40003f26270 */
[----:B------:R-:W-:-:S09]  /*9d00*/  ISETP.GE.AND P2, PT, R63, R106, PT ;  /* 0x0000006a3f00720c */ /* 0x000fd20003f46270 */
[----:B------:R-:W-:Y:S05]  /*9d10*/  @P0 BRA `(.L_x_4938) ;  /* 0x0000000400ac0947 */ /* 0x000fea0003800000 */
[----:B------:R-:W-:Y:S02]  /*9d20*/  LEA.HI R60, R106, R217, RZ, 0x1d ;  /* 0x000000d96a3c7211 */ /* 0x000fe400078fe8ff */
[----:B------:R-:W-:Y:S02]  /*9d30*/  LOP3.LUT R61, R212, 0x38, R18, 0xf8, !PT ;  /* 0x00000038d43d7812 */ /* 0x000fe400078ef812 */
[----:B------:R-:W-:Y:S02]  /*9d40*/  SHF.R.S32.HI R63, RZ, 0x1f, R60 ;  /* 0x0000001fff3f7819 */ /* 0x000fe4000001143c */
[----:B------:R-:W-:Y:S02]  /*9d50*/  SHF.R.U64 R120, R36, 0x10, R37 ;  /* 0x0000001024787819 */ /* 0x000fe40000001225 */
[----:B------:R-:W-:Y:S01]  /*9d60*/  LEA.HI R62, R63, R60, RZ, 0x3 ;  /* 0x0000003c3f3e7211 */ /* 0x000fe200078f18ff */
[----:B------:R-:W-:Y:S01]  /*9d70*/  IMAD.SHL.U32 R63, R60, 0x8, RZ ;  /* 0x000000083c3f7824 */ /* 0x000fe200078e00ff */
[----:B------:R-:W-:-:S02]  /*9d80*/  LOP3.LUT R60, R61, R214, RZ, 0x3c, !PT ;  /* 0x000000d63d3c7212 */ /* 0x000fc400078e3cff */
[----:B------:R-:W-:Y:S01]  /*9d90*/  SHF.R.U64 R24, R24, 0x10, R25 ;  /* 0x0000001018187819 */ /* 0x000fe20000001219 */
[----:B------:R-:W-:Y:S01]  /*9da0*/  IMAD.SHL.U32 R62, R62, 0x400, RZ ;  /* 0x000004003e3e7824 */ /* 0x000fe200078e00ff */
[----:B------:R-:W-:Y:S01]  /*9db0*/  LOP3.LUT R63, R212, 0x38, R63, 0xf8, !PT ;  /* 0x00000038d43f7812 */ /* 0x000fe200078ef83f */
[----:B------:R-:W-:Y:S01]  /*9dc0*/  IMAD R60, R213, 0x200, R60 ;  /* 0x00000200d53c7824 */ /* 0x000fe200078e023c */
[----:B------:R-:W-:Y:S02]  /*9dd0*/  SHF.R.U64 R36, R38, 0x10, R39 ;  /* 0x0000001026247819 */ /* 0x000fe40000001227 */
[----:B------:R-:W-:Y:S02]  /*9de0*/  LOP3.LUT R62, R62, 0x7fffe000, RZ, 0xc0, !PT ;  /* 0x7fffe0003e3e7812 */ /* 0x000fe400078ec0ff */
[----:B------:R-:W-:Y:S02]  /*9df0*/  LOP3.LUT R63, R63, R214, RZ, 0x3c, !PT ;  /* 0x000000d63f3f7212 */ /* 0x000fe400078e3cff */
[----:B------:R-:W-:Y:S01]  /*9e00*/  LEA R107, R60, UR41, 0x1 ;  /* 0x000000293c6b7c11 */ /* 0x000fe2000f8e08ff */
[----:B------:R-:W-:Y:S01]  /*9e10*/  IMAD R62, R213, 0x200, R62 ;  /* 0x00000200d53e7824 */ /* 0x000fe200078e023e */
[----:B------:R-:W-:-:S02]  /*9e20*/  SHF.R.U32.HI R25, RZ, 0x10, R25 ;  /* 0x00000010ff197819 */ /* 0x000fc40000011619 */
[----:B------:R-:W-:Y:S01]  /*9e30*/  SHF.R.U64 R118, R26, 0x10, R27 ;  /* 0x000000101a767819 */ /* 0x000fe2000000121b */
[----:B------:R-:W-:Y:S01]  /*9e40*/  IMAD.IADD R108, R62, 0x1, R63 ;  /* 0x000000013e6c7824 */ /* 0x000fe200078e023f */
[----:B------:R-:W-:Y:S01]  /*9e50*/  PRMT R111, R111, 0x5410, R120 ;  /* 0x000054106f6f7816 */ /* 0x000fe20000000078 */
[----:B------:R-:W0:Y:S01]  /*9e60*/  LDS.128 R60, [R107+0x12400] ;  /* 0x012400006b3c7984 */ /* 0x000e220000000c00 */
[----:B------:R-:W-:Y:S02]  /*9e70*/  PRMT R115, R115, 0x5410, R24 ;  /* 0x0000541073737816 */ /* 0x000fe40000000018 */
[----:B------:R-:W-:Y:S02]  /*9e80*/  LEA R108, R108, UR41, 0x1 ;  /* 0x000000296c6c7c11 */ /* 0x000fe4000f8e08ff */
[----:B------:R-:W-:Y:S01]  /*9e90*/  SHF.R.U32.HI R39, RZ, 0x10, R39 ;  /* 0x00000010ff277819 */ /* 0x000fe20000011627 */
[----:B------:R-:W-:Y:S01]  /*9ea0*/  IMAD.U32 R119, R115, 0x10000, RZ ;  /* 0x0001000073777824 */ /* 0x000fe200078e00ff */
[----:B------:R-:W-:Y:S01]  /*9eb0*/  SHF.R.U32.HI R27, RZ, 0x10, R27 ;  /* 0x00000010ff1b7819 */ /* 0x000fe2000001161b */
[----:B------:R-:W1:Y:S01]  /*9ec0*/  LDS.128 R64, [R108+0x12400] ;  /* 0x012400006c407984 */ /* 0x000e620000000c00 */
[----:B------:R-:W-:-:S02]  /*9ed0*/  SHF.R.U32.HI R37, RZ, 0x10, R37 ;  /* 0x00000010ff257819 */ /* 0x000fc40000011625 */
[----:B------:R-:W-:Y:S02]  /*9ee0*/  PRMT R116, R116, 0x5410, R25 ;  /* 0x0000541074747816 */ /* 0x000fe40000000019 */
[----:B------:R-:W-:Y:S01]  /*9ef0*/  PRMT R118, R113, 0x5410, R118 ;  /* 0x0000541071767816 */ /* 0x000fe20000000076 */
[----:B------:R-:W-:Y:S01]  /*9f00*/  IMAD.U32 R113, R111, 0x10000, RZ ;  /* 0x000100006f717824 */ /* 0x000fe200078e00ff */
        /* <DEDUP_REMOVED lines=43> */
[C---:B------:R-:W-:Y:S01]  /*a1c0*/  FFMA.FTZ R112, R25.reuse, R24, -R26 ;  /* 0x0000001819707223 */ /* 0x040fe2000001081a */
        /* <DEDUP_REMOVED lines=14> */
[CC--:B------:R-:W-:Y:S01]  /*a2b0*/  FMUL.FTZ R27, R65.reuse, R118.reuse ;  /* 0x00000076411b7220 */ /* 0x0c0fe20000410000 */
[----:B------:R-:W-:Y:S01]  /*a2c0*/  FMUL.FTZ R39, R66, R37 ;  /* 0x0000002542277220 */ /* 0x000fe20000410000 */
[----:B------:R-:W-:Y:S01]  /*a2d0*/  FMUL.FTZ R65, R65, R117 ;  /* 0x0000007541417220 */ /* 0x000fe20000410000 */
[----:B------:R-:W-:Y:S01]  /*a2e0*/  F2FP.BF16.F32.PACK_AB R24, R112, R121 ;  /* 0x000000797018723e */ /* 0x000fe200000010ff */
        /* <DEDUP_REMOVED lines=14> */
.L_x_4938:
[----:B------:R-:W-:Y:S05]  /*a3d0*/  BSYNC B2 ;  /* 0x0000000000027941 */ /* 0x000fea0003800000 */
.L_x_4937:
[----:B------:R-:W-:Y:S04]  /*a3e0*/  BSSY B2, `(.L_x_4939) ;  /* 0x000006a000027945 */ /* 0x000fe80003800000 */
[----:B------:R-:W-:Y:S05]  /*a3f0*/  @P1 BRA `(.L_x_4940) ;  /* 0x0000000400a01947 */ /* 0x000fea0003800000 */
[----:B0-----:R-:W2:Y:S01]  /*a400*/  LDL R107, [R1+0x290] ;  /* 0x00029000016b7983 */ /* 0x001ea20000100800 */
[----:B------:R-:W-:Y:S02]  /*a410*/  LEA.HI R24, R106, R218, RZ, 0x1d ;  /* 0x000000da6a187211 */ /* 0x000fe400078fe8ff */
[--C-:B------:R-:W-:Y:S02]  /*a420*/  SHF.R.U64 R63, R40, 0x10, R41.reuse ;  /* 0x00000010283f7819 */ /* 0x100fe40000001229 */
[----:B------:R-:W-:Y:S02]  /*a430*/  SHF.R.S32.HI R25, RZ, 0x1f, R24 ;  /* 0x0000001fff197819 */ /* 0x000fe40000011418 */
[----:B------:R-:W-:Y:S02]  /*a440*/  SHF.R.U32.HI R40, RZ, 0x10, R41 ;  /* 0x00000010ff287819 */ /* 0x000fe40000011629 */
[----:B------:R-:W-:Y:S01]  /*a450*/  LEA.HI R26, R25, R24, RZ, 0x3 ;  /* 0x00000018191a7211 */ /* 0x000fe200078f18ff */
[----:B------:R-:W-:Y:S01]  /*a460*/  IMAD.SHL.U32 R25, R24, 0x8, RZ ;  /* 0x0000000818197824 */ /* 0x000fe200078e00ff */
[----:B------:R-:W-:-:S02]  /*a470*/  SHF.R.U64 R41, R28, 0x10, R29 ;  /* 0x000000101c297819 */ /* 0x000fc4000000121d */
[----:B------:R-:W-:Y:S01]  /*a480*/  SHF.R.U32.HI R28, RZ, 0x10, R29 ;  /* 0x00000010ff1c7819 */ /* 0x000fe2000001161d */
[----:B------:R-:W-:Y:S01]  /*a490*/  IMAD.SHL.U32 R26, R26, 0x400, RZ ;  /* 0x000004001a1a7824 */ /* 0x000fe200078e00ff */
[----:B------:R-:W-:Y:S02]  /*a4a0*/  LOP3.LUT R25, R212, 0x38, R25, 0xf8, !PT ;  /* 0x00000038d4197812 */ /* 0x000fe400078ef819 */
[----:B------:R-:W-:Y:S02]  /*a4b0*/  SHF.R.U64 R61, R42, 0x10, R43 ;  /* 0x000000102a3d7819 */ /* 0x000fe4000000122b */
[----:B------:R-:W-:Y:S02]  /*a4c0*/  LOP3.LUT R26, R26, 0x7fffe000, RZ, 0xc0, !PT ;  /* 0x7fffe0001a1a7812 */ /* 0x000fe400078ec0ff */
[----:B------:R-:W-:Y:S02]  /*a4d0*/  LOP3.LUT R25, R25, R214, RZ, 0x3c, !PT ;  /* 0x000000d619197212 */ /* 0x000fe400078e3cff */
[----:B------:R-:W-:Y:S01]  /*a4e0*/  PRMT R100, R100, 0x5410, R63 ;  /* 0x0000541064647816 */ /* 0x000fe2000000003f */
[----:B------:R-:W-:Y:S01]  /*a4f0*/  IMAD R26, R213, 0x200, R26 ;  /* 0x00000200d51a7824 */ /* 0x000fe200078e021a */
[----:B------:R-:W-:-:S02]  /*a500*/  PRMT R104, R104, 0x5410, R41 ;  /* 0x0000541068687816 */ /* 0x000fc40000000029 */
[----:B------:R-:W-:Y:S01]  /*a510*/  SHF.R.U64 R29, R30, 0x10, R31 ;  /* 0x000000101e1d7819 */ /* 0x000fe2000000121f */
[----:B------:R-:W-:Y:S01]  /*a520*/  IMAD.IADD R60, R26, 0x1, R25 ;  /* 0x000000011a3c7824 */ /* 0x000fe200078e0219 */
[----:B------:R-:W-:Y:S01]  /*a530*/  PRMT R105, R105, 0x5410, R28 ;  /* 0x0000541069697816 */ /* 0x000fe2000000001c */
[----:B------:R-:W-:Y:S01]  /*a540*/  IMAD.U32 R63, R104, 0x10000, RZ ;  /* 0x00010000683f7824 */ /* 0x000fe200078e00ff */
[----:B------:R-:W-:Y:S02]  /*a550*/  SHF.R.U32.HI R30, RZ, 0x10, R31 ;  /* 0x00000010ff1e7819 */ /* 0x000fe4000001161f */
[----:B------:R-:W-:Y:S01]  /*a560*/  LEA R60, R60, UR41, 0x1 ;  /* 0x000000293c3c7c11 */ /* 0x000fe2000f8e08ff */
[----:B------:R-:W-:Y:S01]  /*a570*/  IMAD.U32 R62, R105, 0x10000, RZ ;  /* 0x00010000693e7824 */ /* 0x000fe200078e00ff */
[----:B------:R-:W-:Y:S02]  /*a580*/  PRMT R101, R101, 0x5410, R40 ;  /* 0x0000541065657816 */ /* 0x000fe40000000028 */
[----:B------:R-:W-:Y:S01]  /*a590*/  PRMT R98, R98, 0x5410, R61 ;  /* 0x0000541062627816 */ /* 0x000fe2000000003d */
[----:B------:R-:W0:Y:S01]  /*a5a0*/  LDS.128 R36, [R60+0x12400] ;  /* 0x012400003c247984 */ /* 0x000e220000000c00 */
[----:B------:R-:W-:Y:S01]  /*a5b0*/  SHF.R.U32.HI R42, RZ, 0x10, R43 ;  /* 0x00000010ff2a7819 */ /* 0x000fe2000001162b */
[----:B------:R-:W-:Y:S01]  /*a5c0*/  IMAD.U32 R61, R100, 0x10000, RZ ;  /* 0x00010000643d7824 */ /* 0x000fe200078e00ff */
[----:B------:R-:W-:-:S02]  /*a5d0*/  PRMT R103, R103, 0x5410, R30 ;  /* 0x0000541067677816 */ /* 0x000fc4000000001e */
        /* <DEDUP_REMOVED lines=74> */
.L_x_4940:
[----:B------:R-:W-:Y:S05]  /*aa80*/  BSYNC B2 ;  /* 0x0000000000027941 */ /* 0x000fea0003800000 */
.L_x_4939:
[----:B------:R-:W-:Y:S05]  /*aa90*/  @P2 BRA `(.L_x_4936) ;  /* 0x0000000400a02947 */ /* 0x000fea0003800000 */
[----:B-1----:R-:W2:Y:S01]  /*aaa0*/  LDL R60, [R1+0x288] ;  /* 0x00028800013c7983 */ /* 0x002ea20000100800 */
[----:B------:R-:W-:Y:S02]  /*aab0*/  LEA.HI R106, R106, R219, RZ, 0x1d ;  /* 0x000000db6a6a7211 */ /* 0x000fe400078fe8ff */
[----:B0-----:R-:W-:Y:S02]  /*aac0*/  SHF.R.U64 R38, R32, 0x10, R33 ;  /* 0x0000001020267819 */ /* 0x001fe40000001221 */
[----:B------:R-:W-:Y:S02]  /*aad0*/  SHF.R.S32.HI R25, RZ, 0x1f, R106 ;  /* 0x0000001fff197819 */ /* 0x000fe4000001146a */
[----:B------:R-:W-:Y:S02]  /*aae0*/  SHF.R.U64 R42, R44, 0x10, R45 ;  /* 0x000000102c2a7819 */ /* 0x000fe4000000122d */
[----:B------:R-:W-:Y:S01]  /*aaf0*/  LEA.HI R24, R25, R106, RZ, 0x3 ;  /* 0x0000006a19187211 */ /* 0x000fe200078f18ff */
[----:B------:R-:W-:Y:S01]  /*ab00*/  IMAD.SHL.U32 R25, R106, 0x8, RZ ;  /* 0x000000086a197824 */ /* 0x000fe200078e00ff */
[----:B------:R-:W-:-:S02]  /*ab10*/  PRMT R87, R87, 0x5410, R38 ;  /* 0x0000541057577816 */ /* 0x000fc40000000026 */
[----:B------:R-:W-:Y:S01]  /*ab20*/  PRMT R83, R83, 0x5410, R42 ;  /* 0x0000541053537816 */ /* 0x000fe2000000002a */
[----:B------:R-:W-:Y:S01]  /*ab30*/  IMAD.SHL.U32 R24, R24, 0x400, RZ ;  /* 0x0000040018187824 */ /* 0x000fe200078e00ff */
[----:B------:R-:W-:Y:S01]  /*ab40*/  LOP3.LUT R25, R212, 0x38, R25, 0xf8, !PT ;  /* 0x00000038d4197812 */ /* 0x000fe200078ef819 */
[----:B------:R-:W-:Y:S01]  /*ab50*/  IMAD.U32 R42, R87, 0x10000, RZ ;  /* 0x00010000572a7824 */ /* 0x000fe200078e00ff */
[----:B------:R-:W-:Y:S01]  /*ab60*/  SHF.R.U32.HI R45, RZ, 0x10, R45 ;  /* 0x00000010ff2d7819 */ /* 0x000fe2000001162d */
[----:B------:R-:W-:Y:S01]  /*ab70*/  IMAD.U32 R41, R83, 0x10000, RZ ;  /* 0x0001000053297824 */ /* 0x000fe200078e00ff */
[----:B------:R-:W-:Y:S02]  /*ab80*/  LOP3.LUT R24, R24, 0x7fffe000, RZ, 0xc0, !PT ;  /* 0x7fffe00018187812 */ /* 0x000fe400078ec0ff */
[----:B------:R-:W-:Y:S02]  /*ab90*/  LOP3.LUT R25, R25, R214, RZ, 0x3c, !PT ;  /* 0x000000d619197212 */ /* 0x000fe400078e3cff */
[----:B------:R-:W-:Y:S01]  /*aba0*/  SHF.R.U64 R40, R46, 0x10, R47 ;  /* 0x000000102e287819 */ /* 0x000fe2000000122f */
[----:B------:R-:W-:Y:S01]  /*abb0*/  IMAD R24, R213, 0x200, R24 ;  /* 0x00000200d5187824 */ /* 0x000fe200078e0218 */
[----:B------:R-:W-:-:S02]  /*abc0*/  SHF.R.U64 R32, R34, 0x10, R35 ;  /* 0x0000001022207819 */ /* 0x000fc40000001223 */
[----:B------:R-:W-:Y:S01]  /*abd0*/  SHF.R.U32.HI R47, RZ, 0x10, R47 ;  /* 0x00000010ff2f7819 */ /* 0x000fe2000001162f */
[----:B------:R-:W-:Y:S01]  /*abe0*/  IMAD.IADD R28, R24, 0x1, R25 ;  /* 0x00000001181c7824 */ /* 0x000fe200078e0219 */
[----:B------:R-:W-:Y:S02]  /*abf0*/  SHF.R.U32.HI R33, RZ, 0x10, R33 ;  /* 0x00000010ff217819 */ /* 0x000fe40000011621 */
[----:B------:R-:W-:Y:S02]  /*ac00*/  SHF.R.U32.HI R35, RZ, 0x10, R35 ;  /* 0x00000010ff237819 */ /* 0x000fe40000011623 */
[----:B------:R-:W-:Y:S02]  /*ac10*/  LEA R36, R28, UR41, 0x1 ;  /* 0x000000291c247c11 */ /* 0x000fe4000f8e08ff */
[----:B------:R-:W-:Y:S02]  /*ac20*/  PRMT R84, R84, 0x5410, R45 ;  /* 0x0000541054547816 */ /* 0x000fe4000000002d */
[----:B------:R-:W-:Y:S01]  /*ac30*/  PRMT R85, R85, 0x5410, R32 ;  /* 0x0000541055557816 */ /* 0x000fe20000000020 */
[----:B------:R-:W0:Y:S01]  /*ac40*/  LDS.128 R28, [R36+0x12400] ;  /* 0x01240000241c7984 */ /* 0x000e220000000c00 */
[----:B------:R-:W-:-:S02]  /*ac50*/  PRMT R82, R82, 0x5410, R47 ;  /* 0x0000541052527816 */ /* 0x000fc4000000002f */
[----:B------:R-:W-:Y:S02]  /*ac60*/  PRMT R88, R88, 0x5410, R33 ;  /* 0x0000541058587816 */ /* 0x000fe40000000021 */
[----:B------:R-:W-:Y:S02]  /*ac70*/  PRMT R86, R86, 0x5410, R35 ;  /* 0x0000541056567816 */ /* 0x000fe40000000023 */
[----:B------:R-:W-:Y:S01]  /*ac80*/  PRMT R81, R81, 0x5410, R40 ;  /* 0x0000541051517816 */ /* 0x000fe20000000028 */
        /* <DEDUP_REMOVED lines=14> */
[C---:B------:R-:W-:Y:S01]  /*ad70*/  IMAD.U32 R39, R30.reuse, 0x10000, RZ ;  /* 0x000100001e277824 */ /* 0x040fe200078e00ff */
[----:B------:R-:W-:Y:S01]  /*ad80*/  LOP3.LUT R30, R30, 0xffff0000, RZ, 0xc0, !PT ;  /* 0xffff00001e1e7812 */ /* 0x000fe200078ec0ff */
[----:B------:R-:W-:Y:S01]  /*ad90*/  FMUL.FTZ R38, R38, R37 ;  /* 0x0000002526267220 */ /* 0x000fe20000410000 */
        /* <DEDUP_REMOVED lines=8> */
[----:B------:R-:W-:Y:S01]  /*ae20*/  FFMA.FTZ R47, R32, R42, R47 ;  /* 0x0000002a202f7223 */ /* 0x000fe2000001002f */
[----:B------:R-:W-:Y:S02]  /*ae30*/  IMAD.U32 R32, R82, 0x10000, RZ ;  /* 0x0001000052207824 */ /* 0x000fe400078e00ff */
[----:B------:R-:W-:Y:S01]  /*ae40*/  FFMA.FTZ R44, R33, R37, -R44 ;  /* 0x00000025212c7223 */ /* 0x000fe2000001082c */
[C---:B------:R-:W-:Y:S01]  /*ae50*/  FMUL.FTZ R42, R40.reuse, R41 ;  /* 0x00000029282a7220 */ /* 0x040fe20000410000 */
[----:B------:R-:W-:Y:S02]  /*ae60*/  IMAD.U32 R35, R27, 0x10000, RZ ;  /* 0x000100001b237824 */ /* 0x000fe400078e00ff */
[-C--:B------:R-:W-:Y:S01]  /*ae70*/  FMUL.FTZ R40, R40, R32.reuse ;  /* 0x0000002028287220 */ /* 0x080fe20000410000 */
[----:B------:R-:W-:Y:S01]  /*ae80*/  FFMA.FTZ R43, R33, R43, R38 ;  /* 0x0000002b212b7223 */ /* 0x000fe20000010026 */
[C---:B------:R-:W-:Y:S01]  /*ae90*/  FMUL.FTZ R33, R28.reuse, R87 ;  /* 0x000000571c217220 */ /* 0x040fe20000410000 */
[C---:B------:R-:W-:Y:S01]  /*aea0*/  FFMA.FTZ R37, R35.reuse, R32, -R42 ;  /* 0x0000002023257223 */ /* 0x040fe2000001082a */
[----:B------:R-:W-:Y:S01]  /*aeb0*/  FFMA.FTZ R41, R35, R41, R40 ;  /* 0x0000002923297223 */ /* 0x000fe20000010028 */
[----:B------:R-:W-:Y:S01]  /*aec0*/  FMUL.FTZ R35, R28, R83 ;  /* 0x000000531c237220 */ /* 0x000fe20000410000 */
[----:B------:R-:W-:-:S02]  /*aed0*/  IMAD.U32 R32, R85, 0x10000, RZ ;  /* 0x0001000055207824 */ /* 0x000fc400078e00ff */
[----:B------:R-:W-:Y:S01]  /*aee0*/  FFMA.FTZ R38, R24, R83, -R33 ;  /* 0x0000005318267223 */ /* 0x000fe20000010821 */
[----:B------:R-:W-:Y:S02]  /*aef0*/  IMAD.U32 R34, R26, 0x10000, RZ ;  /* 0x000100001a227824 */ /* 0x000fe400078e00ff */
[----:B------:R-:W-:Y:S01]  /*af00*/  FFMA.FTZ R40, R24, R87, R35 ;  /* 0x0000005718287223 */ /* 0x000fe20000010023 */
[----:B------:R-:W-:Y:S02]  /*af10*/  IMAD.U32 R28, R81, 0x10000, RZ ;  /* 0x00010000511c7824 */ /* 0x000fe400078e00ff */
[C---:B------:R-:W-:Y:S01]  /*af20*/  FMUL.FTZ R42, R29.reuse, R88 ;  /* 0x000000581d2a7220 */ /* 0x040fe20000410000 */
[----:B------:R-:W-:Y:S01]  /*af30*/  FMUL.FTZ R33, R29, R84 ;  /* 0x000000541d217220 */ /* 0x000fe20000410000 */
[----:B------:R-:W-:Y:S01]  /*af40*/  FMUL.FTZ R35, R39, R32 ;  /* 0x0000002027237220 */ /* 0x000fe20000410000 */
[----:B------:R-:W-:Y:S01]  /*af50*/  LOP3.LUT R85, R85, 0xffff0000, RZ, 0xc0, !PT ;  /* 0xffff000055557812 */ /* 0x000fe200078ec0ff */
[C---:B------:R-:W-:Y:S01]  /*af60*/  FFMA.FTZ R29, R25.reuse, R84, -R42 ;  /* 0x00000054191d7223 */ /* 0x040fe2000001082a */
[----:B------:R-:W-:Y:S01]  /*af70*/  LOP3.LUT R86, R86, 0xffff0000, RZ, 0xc0, !PT ;  /* 0xffff000056567812 */ /* 0x000fe200078ec0ff */
        /* <DEDUP_REMOVED lines=8> */
[C---:B------:R-:W-:Y:S01]  /*b000*/  FMUL.FTZ R28, R31.reuse, R86 ;  /* 0x000000561f1c7220 */ /* 0x040fe20000410000 */
[-C--:B------:R-:W-:Y:S01]  /*b010*/  FMUL.FTZ R24, R30, R81.reuse ;  /* 0x000000511e187220 */ /* 0x080fe20000410000 */
[----:B------:R-:W-:Y:S01]  /*b020*/  FMUL.FTZ R31, R31, R82 ;  /* 0x000000521f1f7220 */ /* 0x000fe20000410000 */
        /* <DEDUP_REMOVED lines=15> */
.L_x_4936:
[----:B------:R-:W-:Y:S05]  /*b120*/  BSYNC B1 ;  /* 0x0000000000017941 */ /* 0x000fea0003800000 */
.L_x_4935:
[----:B------:R-:W-:-:S13]  /*b130*/  ISETP.GE.AND P0, PT, R225, R90, PT ;  /* 0x0000005ae100720c */ /* 0x000fda0003f06270 */
[----:B------:R-:W-:Y:S05]  /*b140*/  @P0 BRA `(.L_x_4917) ;  /* 0x0000001400000947 */ /* 0x000fea0003800000 */
[----:B------:R-:W3:Y:S01]  /*b150*/  LDC R32, c[0x0][0x3f4] ;  /* 0x0000fd00ff207b82 */ /* 0x000ee20000000800 */
[C---:B012---:R-:W-:Y:S01]  /*b160*/  VIADD R25, R18.reuse, 0x20 ;  /* 0x0000002012197836 */ /* 0x047fe20000000000 */
[----:B------:R-:W-:Y:S01]  /*b170*/  BSSY B1, `(.L_x_4941) ;  /* 0x000006d000017945 */ /* 0x000fe20003800000 */
[C---:B------:R-:W-:Y:S01]  /*b180*/  VIADD R27, R18.reuse, 0x40 ;  /* 0x00000040121b7836 */ /* 0x040fe20000000000 */
[-C--:B---3--:R-:W-:Y:S02]  /*b190*/  ISETP.GE.AND P0, PT, R18, R32.reuse, PT ;  /* 0x000000201200720c */ /* 0x088fe40003f06270 */
[-C--:B------:R-:W-:Y:S02]  /*b1a0*/  ISETP.GE.AND P1, PT, R25, R32.reuse, PT ;  /* 0x000000201900720c */ /* 0x080fe40003f26270 */
[----:B------:R-:W-:-:S09]  /*b1b0*/  ISETP.GE.AND P2, PT, R27, R32, PT ;  /* 0x000000201b00720c */ /* 0x000fd20003f46270 */
[----:B------:R-:W-:Y:S05]  /*b1c0*/  @P0 BRA `(.L_x_4942) ;  /* 0x00000004009c0947 */ /* 0x000fea0003800000 */
[----:B------:R-:W2:Y:S01]  /*b1d0*/  LDL R44, [R1+0x28c] ;  /* 0x00028c00012c7983 */ /* 0x000ea20000100800 */
        /* <DEDUP_REMOVED lines=15> */
[----:B------:R-:W-:Y:S02]  /*b2d0*/  LEA R33, R28, UR41, 0x1 ;  /* 0x000000291c217c11 */ /* 0x000fe4000f8e08ff */
[----:B------:R-:W-:Y:S02]  /*b2e0*/  SHF.R.U32.HI R56, RZ, 0x10, R57 ;  /* 0x00000010ff387819 */ /* 0x000fe40000011639 */
[----:B------:R-:W-:Y:S01]  /*b2f0*/  PRMT R89, R89, 0x5410, R12 ;  /* 0x0000541059597816 */ /* 0x000fe2000000000c */
[----:B------:R-:W0:Y:S01]  /*b300*/  LDS.128 R28, [R33+0x12400] ;  /* 0x01240000211c7984 */ /* 0x000e220000000c00 */
[----:B------:R-:W-:Y:S02]  /*b310*/  PRMT R96, R96, 0x5410, R15 ;  /* 0x0000541060607816 */ /* 0x000fe4000000000f */
[----:B------:R-:W-:-:S02]  /*b320*/  PRMT R94, R94, 0x5410, R13 ;  /* 0x000054105e5e7816 */ /* 0x000fc4000000000d */
[----:B------:R-:W-:Y:S01]  /*b330*/  PRMT R91, R91, 0x5410, R14 ;  /* 0x000054105b5b7816 */ /* 0x000fe2000000000e */
[----:B------:R-:W-:Y:S01]  /*b340*/  IMAD.U32 R39, R96, 0x10000, RZ ;  /* 0x0001000060277824 */ /* 0x000fe200078e00ff */
[----:B------:R-:W-:Y:S02]  /*b350*/  PRMT R92, R92, 0x5410, R35 ;  /* 0x000054105c5c7816 */ /* 0x000fe40000000023 */
[----:B------:R-:W-:Y:S02]  /*b360*/  PRMT R93, R93, 0x5410, R34 ;  /* 0x000054105d5d7816 */ /* 0x000fe40000000022 */
[----:B------:R-:W-:Y:S01]  /*b370*/  PRMT R97, R97, 0x5410, R56 ;  /* 0x0000541061617816 */ /* 0x000fe20000000038 */
[----:B------:R-:W-:Y:S01]  /*b380*/  IMAD.U32 R38, R92, 0x10000, RZ ;  /* 0x000100005c267824 */ /* 0x000fe200078e00ff */
[----:B------:R-:W-:Y:S02]  /*b390*/  SHF.R.U32.HI R58, RZ, 0x10, R59 ;  /* 0x00000010ff3a7819 */ /* 0x000fe4000001163b */
[----:B------:R-:W-:Y:S01]  /*b3a0*/  LOP3.LUT R96, R96, 0xffff0000, RZ, 0xc0, !PT ;  /* 0xffff000060607812 */ /* 0x000fe200078ec0ff */
[----:B------:R-:W-:Y:S01]  /*b3b0*/  IMAD.U32 R40, R97, 0x10000, RZ ;  /* 0x0001000061287824 */ /* 0x000fe200078e00ff */
[----:B------:R-:W-:-:S02]  /*b3c0*/  PRMT R95, R95, 0x5410, R58 ;  /* 0x000054105f5f7816 */ /* 0x000fc4000000003a */
        /* <DEDUP_REMOVED lines=19> */
[----:B------:R-:W-:-:S03]  /*b500*/  LOP3.LUT R28, R28, 0xffff0000, RZ, 0xc0, !PT ;  /* 0xffff00001c1c7812 */ /* 0x000fc600078ec0ff */
[CC--:B------:R-:W-:Y:S01]  /*b510*/  FMUL.FTZ R41, R27.reuse, R39.reuse ;  /* 0x000000271b297220 */ /* 0x0c0fe20000410000 */
[-C--:B------:R-:W-:Y:S01]  /*b520*/  FMUL.FTZ R43, R27, R38.reuse ;  /* 0x000000261b2b7220 */ /* 0x080fe20000410000 */
[C---:B------:R-:W-:Y:S01]  /*b530*/  IMAD.U32 R27, R93.reuse, 0x10000, RZ ;  /* 0x000100005d1b7824 */ /* 0x040fe200078e00ff */
[----:B------:R-:W-:Y:S01]  /*b540*/  LOP3.LUT R93, R93, 0xffff0000, RZ, 0xc0, !PT ;  /* 0xffff00005d5d7812 */ /* 0x000fe200078ec0ff */
[C---:B------:R-:W-:Y:S01]  /*b550*/  FFMA.FTZ R41, R12.reuse, R38, -R41 ;  /* 0x000000260c297223 */ /* 0x040fe20000010829 */
[----:B------:R-:W-:Y:S02]  /*b560*/  IMAD.U32 R38, R95, 0x10000, RZ ;  /* 0x000100005f267824 */ /* 0x000fe400078e00ff */
[----:B------:R-:W-:Y:S01]  /*b570*/  FFMA.FTZ R43, R12, R39, R43 ;  /* 0x000000270c2b7223 */ /* 0x000fe2000001002b */
[----:B------:R-:W-:Y:S02]  /*b580*/  IMAD.U32 R12, R91, 0x10000, RZ ;  /* 0x000100005b0c7824 */ /* 0x000fe400078e00ff */
[-C--:B------:R-:W-:Y:S01]  /*b590*/  FMUL.FTZ R35, R35, R27.reuse ;  /* 0x0000001b23237220 */ /* 0x080fe20000410000 */
[C---:B------:R-:W-:Y:S01]  /*b5a0*/  FFMA.FTZ R45, R14.reuse, R27, -R45 ;  /* 0x0000001b0e2d7223 */ /* 0x040fe2000001082d */
[C---:B------:R-:W-:Y:S01]  /*b5b0*/  FMUL.FTZ R27, R37.reuse, R38 ;  /* 0x00000026251b7220 */ /* 0x040fe20000410000 */
[----:B------:R-:W-:Y:S01]  /*b5c0*/  FMUL.FTZ R39, R37, R12 ;  /* 0x0000000c25277220 */ /* 0x000fe20000410000 */
[----:B------:R-:W-:Y:S01]  /*b5d0*/  FFMA.FTZ R35, R14, R40, R35 ;  /* 0x000000280e237223 */ /* 0x000fe20000010023 */
[----:B------:R-:W-:-:S02]  /*b5e0*/  IMAD.U32 R14, R94, 0x10000, RZ ;  /* 0x000100005e0e7824 */ /* 0x000fc400078e00ff */
[----:B------:R-:W-:Y:S01]  /*b5f0*/  FFMA.FTZ R37, R34, R12, -R27 ;  /* 0x0000000c22257223 */ /* 0x000fe2000001081b */
[C---:B------:R-:W-:Y:S01]  /*b600*/  FMUL.FTZ R12, R28.reuse, R96 ;  /* 0x000000601c0c7220 */ /* 0x040fe20000410000 */
[----:B------:R-:W-:Y:S01]  /*b610*/  FMUL.FTZ R28, R28, R92 ;  /* 0x0000005c1c1c7220 */ /* 0x000fe20000410000 */
[----:B------:R-:W-:Y:S01]  /*b620*/  FMUL.FTZ R27, R29, R97 ;  /* 0x000000611d1b7220 */ /* 0x000fe20000410000 */
[----:B------:R-:W-:Y:S01]  /*b630*/  FMUL.FTZ R40, R36, R14 ;  /* 0x0000000e24287220 */ /* 0x000fe20000410000 */
[----:B------:R-:W-:Y:S01]  /*b640*/  FFMA.FTZ R92, R13, R92, -R12 ;  /* 0x0000005c0d5c7223 */ /* 0x000fe2000001080c */
[C---:B------:R-:W-:Y:S01]  /*b650*/  IMAD.U32 R12, R89.reuse, 0x10000, RZ ;  /* 0x00010000590c7824 */ /* 0x040fe200078e00ff */
[----:B------:R-:W-:Y:S01]  /*b660*/  LOP3.LUT R89, R89, 0xffff0000, RZ, 0xc0, !PT ;  /* 0xffff000059597812 */ /* 0x000fe200078ec0ff */
[----:B------:R-:W-:Y:S01]  /*b670*/  FFMA.FTZ R39, R34, R38, R39 ;  /* 0x0000002622277223 */ /* 0x000fe20000010027 */
[----:B------:R-:W-:Y:S01]  /*b680*/  LOP3.LUT R94, R94, 0xffff0000, RZ, 0xc0, !PT ;  /* 0xffff00005e5e7812 */ /* 0x000fe200078ec0ff */
[----:B------:R-:W-:Y:S01]  /*b690*/  FMUL.FTZ R36, R36, R12 ;  /* 0x0000000c24247220 */ /* 0x000fe20000410000 */
[----:B------:R-:W-:Y:S01]  /*b6a0*/  LOP3.LUT R95, R95, 0xffff0000, RZ, 0xc0, !PT ;  /* 0xffff00005f5f7812 */ /* 0x000fe200078ec0ff */
[----:B------:R-:W-:Y:S01]  /*b6b0*/  FFMA.FTZ R28, R13, R96, R28 ;  /* 0x000000600d1c7223 */ /* 0x000fe2000001001c */
[----:B------:R-:W-:Y:S01]  /*b6c0*/  LOP3.LUT R91, R91, 0xffff0000, RZ, 0xc0, !PT ;  /* 0xffff00005b5b7812 */ /* 0x000fe200078ec0ff */
[----:B------:R-:W-:Y:S01]  /*b6d0*/  FFMA.FTZ R34, R24, R93, -R27 ;  /* 0x0000005d18227223 */ /* 0x000fe2000001081b */
[C---:B------:R-:W-:Y:S01]  /*b6e0*/  FFMA.FTZ R40, R15.reuse, R12, -R40 ;  /* 0x0000000c0f287223 */ /* 0x040fe20000010828 */
[C---:B------:R-:W-:Y:S01]  /*b6f0*/  FMUL.FTZ R13, R30.reuse, R89 ;  /* 0x000000591e0d7220 */ /* 0x040fe20000410000 */
[----:B------:R-:W-:Y:S01]  /*b700*/  FFMA.FTZ R36, R15, R14, R36 ;  /* 0x0000000e0f247223 */ /* 0x000fe20000010024 */
[-C--:B------:R-:W-:Y:S01]  /*b710*/  FMUL.FTZ R12, R30, R94.reuse ;  /* 0x0000005e1e0c7220 */ /* 0x080fe20000410000 */
[----:B------:R-:W-:Y:S01]  /*b720*/  FMUL.FTZ R27, R31, R95 ;  /* 0x0000005f1f1b7220 */ /* 0x000fe20000410000 */
[----:B------:R-:W-:Y:S01]  /*b730*/  FMUL.FTZ R38, R29, R93 ;  /* 0x0000005d1d267220 */ /* 0x000fe20000410000 */
[----:B------:R-:W-:Y:S01]  /*b740*/  FMUL.FTZ R14, R31, R91 ;  /* 0x0000005b1f0e7220 */ /* 0x000fe20000410000 */
[C---:B------:R-:W-:Y:S01]  /*b750*/  FFMA.FTZ R15, R25.reuse, R94, R13 ;  /* 0x0000005e190f7223 */ /* 0x040fe2000001000d */
        /* <DEDUP_REMOVED lines=14> */
.L_x_4942:
[----:B------:R-:W-:Y:S05]  /*b840*/  BSYNC B1 ;  /* 0x0000000000017941 */ /* 0x000fea0003800000 */
.L_x_4941:
[----:B------:R-:W-:Y:S04]  /*b850*/  BSSY B1, `(.L_x_4943) ;  /* 0x0000068000017945 */ /* 0x000fe80003800000 */
[----:B------:R-:W-:Y:S05]  /*b860*/  @P1 BRA `(.L_x_4944) ;  /* 0x0000000400981947 */ /* 0x000fea0003800000 */
[----:B0-----:R-:W-:Y:S02]  /*b870*/  LEA.HI R12, R32, R218, RZ, 0x1d ;  /* 0x000000da200c7211 */ /* 0x001fe400078fe8ff */
        /* <DEDUP_REMOVED lines=9> */
[----:B------:R-:W-:Y:S02]  /*b910*/  SHF.R.U64 R10, R52, 0x10, R53 ;  /* 0x00000010340a7819 */ /* 0x000fe40000001235 */
[----:B------:R-:W-:Y:S02]  /*b920*/  LOP3.LUT R15, R15, 0x7fffe000, RZ, 0xc0, !PT ;  /* 0x7fffe0000f0f7812 */ /* 0x000fe400078ec0ff */
[----:B------:R-:W-:Y:S02]  /*b930*/  SHF.R.U64 R8, R54, 0x10, R55 ;  /* 0x0000001036087819 */ /* 0x000fe40000001237 */
[----:B------:R-:W-:-:S02]  /*b940*/  IADD3 R24, R13, R15, R222 ;  /* 0x0000000f0d187210 */ /* 0x000fc40007ffe0de */
[----:B------:R-:W0:Y:S01]  /*b950*/  LDS.128 R12, [R229] ;  /* 0x00000000e50c7984 */ /* 0x000e220000000c00 */
[----:B------:R-:W-:Y:S02]  /*b960*/  SHF.R.U32.HI R11, RZ, 0x10, R11 ;  /* 0x00000010ff0b7819 */ /* 0x000fe4000001160b */
[----:B------:R-:W-:Y:S02]  /*b970*/  LEA R28, R24, UR41, 0x1 ;  /* 0x00000029181c7c11 */ /* 0x000fe4000f8e08ff */
[----:B------:R-:W-:Y:S02]  /*b980*/  PRMT R76, R76, 0x5410, R9 ;  /* 0x000054104c4c7816 */ /* 0x000fe40000000009 */
[----:B------:R-:W-:Y:S01]  /*b990*/  PRMT R79, R79, 0x5410, R10 ;  /* 0x000054104f4f7816 */ /* 0x000fe2000000000a */
[----:B------:R-:W1:Y:S01]  /*b9a0*/  LDS.128 R24, [R28+0x12400] ;  /* 0x012400001c187984 */ /* 0x000e620000000c00 */
[----:B------:R-:W-:Y:S02]  /*b9b0*/  PRMT R77, R77, 0x5410, R8 ;  /* 0x000054104d4d7816 */ /* 0x000fe40000000008 */
[----:B------:R-:W-:Y:S01]  /*b9c0*/  PRMT R74, R74, 0x5410, R11 ;  /* 0x000054104a4a7816 */ /* 0x000fe2000000000b */
[----:B------:R-:W-:Y:S01]  /*b9d0*/  IMAD.U32 R35, R79, 0x10000, RZ ;  /* 0x000100004f237824 */ /* 0x000fe200078e00ff */
[----:B------:R-:W-:-:S02]  /*b9e0*/  SHF.R.U32.HI R53, RZ, 0x10, R53 ;  /* 0x00000010ff357819 */ /* 0x000fc40000011635 */
[----:B------:R-:W-:Y:S02]  /*b9f0*/  PRMT R75, R75, 0x5410, R34 ;  /* 0x000054104b4b7816 */ /* 0x000fe40000000022 */
[----:B------:R-:W-:Y:S02]  /*ba00*/  SHF.R.U32.HI R55, RZ, 0x10, R55 ;  /* 0x00000010ff377819 */ /* 0x000fe40000011637 */
[----:B------:R-:W-:Y:S01]  /*ba10*/  PRMT R80, R80, 0x5410, R53 ;  /* 0x0000541050507816 */ /* 0x000fe20000000035 */
[----:B------:R-:W-:Y:S01]  /*ba20*/  IMAD.U32 R34, R75, 0x10000, RZ ;  /* 0x000100004b227824 */ /* 0x000fe200078e00ff */
[----:B------:R-:W-:Y:S02]  /*ba30*/  PRMT R78, R78, 0x5410, R55 ;  /* 0x000054104e4e7816 */ /* 0x000fe40000000037 */
[----:B------:R-:W-:Y:S01]  /*ba40*/  PRMT R71, R71, 0x5410, R30 ;  /* 0x0000541047477816 */ /* 0x000fe2000000001e */
[----:B------:R-:W-:Y:S01]  /*ba50*/  IMAD.U32 R37, R80, 0x10000, RZ ;  /* 0x0001000050257824 */ /* 0x000fe200078e00ff */
[----:B------:R-:W-:-:S02]  /*ba60*/  LOP3.LUT R79, R79, 0xffff0000, RZ, 0xc0, !PT ;  /* 0xffff00004f4f7812 */ /* 0x000fc400078ec0ff */
        /* <DEDUP_REMOVED lines=24> */
[----:B------:R-:W-:Y:S01]  /*bbf0*/  FFMA.FTZ R43, R10, R15, -R43 ;  /* 0x0000000f0a2b7223 */ /* 0x000fe2000001082b */
[C---:B------:R-:W-:Y:S01]  /*bc00*/  FMUL.FTZ R30, R33.reuse, R34 ;  /* 0x00000022211e7220 */ /* 0x040fe20000410000 */
[----:B------:R-:W-:Y:S01]  /*bc10*/  LOP3.LUT R76, R76, 0xffff0000, RZ, 0xc0, !PT ;  /* 0xffff00004c4c7812 */ /* 0x000fe200078ec0ff */
[-C--:B------:R-:W-:Y:S01]  /*bc20*/  FMUL.FTZ R15, R33, R8.reuse ;  /* 0x00000008210f7220 */ /* 0x080fe20000410000 */
[----:B------:R-:W-:Y:S01]  /*bc30*/  FFMA.FTZ R35, R10, R37, R35 ;  /* 0x000000250a237223 */ /* 0x000fe20000010023 */
[----:B------:R-:W-:Y:S01]  /*bc40*/  FFMA.FTZ R33, R29, R8, -R30 ;  /* 0x000000081d217223 */ /* 0x000fe2000001081e */
[----:B------:R-:W-:Y:S01]  /*bc50*/  FMUL.FTZ R8, R24, R79 ;  /* 0x0000004f18087220 */ /* 0x000fe20000410000 */
[----:B------:R-:W-:-:S02]  /*bc60*/  IMAD.U32 R31, R26, 0x10000, RZ ;  /* 0x000100001a1f7824 */ /* 0x000fc400078e00ff */
[----:B------:R-:W-:Y:S01]  /*bc70*/  FFMA.FTZ R29, R29, R34, R15 ;  /* 0x000000221d1d7223 */ /* 0x000fe2000001000f */
[----:B------:R-:W-:Y:S02]  /*bc80*/  IMAD.U32 R10, R77, 0x10000, RZ ;  /* 0x000100004d0a7824 */ /* 0x000fe400078e00ff */
[-C--:B------:R-:W-:Y:S01]  /*bc90*/  FMUL.FTZ R30, R24, R75.reuse ;  /* 0x0000004b181e7220 */ /* 0x080fe20000410000 */
[----:B------:R-:W-:Y:S01]  /*bca0*/  FMUL.FTZ R15, R25, R80 ;  /* 0x00000050190f7220 */ /* 0x000fe20000410000 */
[----:B------:R-:W-:Y:S01]  /*bcb0*/  FFMA.FTZ R24, R9, R75, -R8 ;  /* 0x0000004b09187223 */ /* 0x000fe20000010808 */
[----:B------:R-:W-:Y:S01]  /*bcc0*/  FMUL.FTZ R25, R25, R76 ;  /* 0x0000004c19197220 */ /* 0x000fe20000410000 */
[----:B------:R-:W-:Y:S01]  /*bcd0*/  LOP3.LUT R26, R26, 0xffff0000, RZ, 0xc0, !PT ;  /* 0xffff00001a1a7812 */ /* 0x000fe200078ec0ff */
[----:B------:R-:W-:Y:S02]  /*bce0*/  IMAD.U32 R8, R71, 0x10000, RZ ;  /* 0x0001000047087824 */ /* 0x000fe400078e00ff */
        /* <DEDUP_REMOVED lines=11> */
[----:B------:R-:W-:Y:S01]  /*bda0*/  FFMA.FTZ R30, R9, R79, R30 ;  /* 0x0000004f091e7223 */ /* 0x000fe2000001001e */
[----:B------:R-:W-:Y:S01]  /*bdb0*/  FMUL.FTZ R26, R26, R71 ;  /* 0x000000471a1a7220 */ /* 0x000fe20000410000 */
[C---:B------:R-:W-:Y:S01]  /*bdc0*/  FMUL.FTZ R9, R27.reuse, R78 ;  /* 0x0000004e1b097220 */ /* 0x040fe20000410000 */
[----:B------:R-:W-:Y:S01]  /*bdd0*/  FMUL.FTZ R27, R27, R74 ;  /* 0x0000004a1b1b7220 */ /* 0x000fe20000410000 */
[----:B------:R-:W-:Y:S01]  /*bde0*/  FFMA.FTZ R11, R11, R10, R12 ;  /* 0x0000000a0b0b7223 */ /* 0x000fe2000001000c */
[C---:B------:R-:W-:Y:S01]  /*bdf0*/  FFMA.FTZ R26, R13.reuse, R77, R26 ;  /* 0x0000004d0d1a7223 */ /* 0x040fe2000001001a */
[----:B------:R-:W-:Y:S01]  /*be00*/  FFMA.FTZ R71, R13, R71, -R8 ;  /* 0x000000470d477223 */ /* 0x000fe20000010808 */
        /* <DEDUP_REMOVED lines=12> */
.L_x_4944:
[----:B------:R-:W-:Y:S05]  /*bed0*/  BSYNC B1 ;  /* 0x0000000000017941 */ /* 0x000fea0003800000 */
.L_x_4943:
[----:B------:R-:W-:Y:S05]  /*bee0*/  @P2 BRA `(.L_x_4917) ;  /* 0x0000000400982947 */ /* 0x000fea0003800000 */
[----:B------:R-:W-:Y:S02]  /*bef0*/  LEA.HI R32, R32, R219, RZ, 0x1d ;  /* 0x000000db20207211 */ /* 0x000fe400078fe8ff */
[----:B0-----:R-:W-:Y:S02]  /*bf00*/  SHF.R.U64 R27, R6, 0x10, R7 ;  /* 0x00000010061b7819 */ /* 0x001fe40000001207 */
[----:B-1----:R-:W-:Y:S01]  /*bf10*/  SHF.R.S32.HI R11, RZ, 0x1f, R32 ;  /* 0x0000001fff0b7819 */ /* 0x002fe20000011420 */
[----:B------:R-:W-:Y:S01]  /*bf20*/  IMAD.SHL.U32 R9, R32, 0x8, RZ ;  /* 0x0000000820097824 */ /* 0x000fe200078e00ff */
[----:B------:R-:W-:Y:S02]  /*bf30*/  SHF.R.U64 R6, R48, 0x10, R49 ;  /* 0x0000001030067819 */ /* 0x000fe40000001231 */
[----:B------:R-:W-:Y:S02]  /*bf40*/  LEA.HI R11, R11, R32, RZ, 0x3 ;  /* 0x000000200b0b7211 */ /* 0x000fe400078f18ff */
[----:B------:R-:W-:-:S02]  /*bf50*/  LOP3.LUT R8, R220, 0x38, R9, 0xf8, !PT ;  /* 0x00000038dc087812 */ /* 0x000fc400078ef809 */
[----:B------:R-:W-:Y:S01]  /*bf60*/  SHF.R.U64 R26, R4, 0x10, R5 ;  /* 0x00000010041a7819 */ /* 0x000fe20000001205 */
[----:B------:R-:W-:Y:S01]  /*bf70*/  IMAD.SHL.U32 R11, R11, 0x400, RZ ;  /* 0x000004000b0b7824 */ /* 0x000fe200078e00ff */
[----:B------:R-:W-:Y:S02]  /*bf80*/  LOP3.LUT R9, R8, R221, RZ, 0x3c, !PT ;  /* 0x000000dd08097212 */ /* 0x000fe400078e3cff */
[----:B------:R-:W-:Y:S02]  /*bf90*/  PRMT R69, R69, 0x5410, R6 ;  /* 0x0000541045457816 */ /* 0x000fe40000000006 */
[----:B------:R-:W-:Y:S02]  /*bfa0*/  LOP3.LUT R11, R11, 0x7fffe000, RZ, 0xc0, !PT ;  /* 0x7fffe0000b0b7812 */ /* 0x000fe400078ec0ff */
[----:B------:R-:W-:Y:S01]  /*bfb0*/  SHF.R.U64 R4, R50, 0x10, R51 ;  /* 0x0000001032047819 */ /* 0x000fe20000001233 */
[----:B------:R-:W-:Y:S01]  /*bfc0*/  IMAD.U32 R30, R69, 0x10000, RZ ;  /* 0x00010000451e7824 */ /* 0x000fe200078e00ff */
[----:B------:R-:W-:-:S02]  /*bfd0*/  IADD3 R12, R9, R11, R222 ;  /* 0x0000000b090c7210 */ /* 0x000fc40007ffe0de */
[----:B------:R-:W0:Y:S01]  /*bfe0*/  LDS.128 R8, [R228] ;  /* 0x00000000e4087984 */ /* 0x000e220000000c00 */
[----:B------:R-:W-:Y:S02]  /*bff0*/  PRMT R25, R3, 0x5410, R26 ;  /* 0x0000541003197816 */ /* 0x000fe4000000001a */
[----:B------:R-:W-:Y:S02]  /*c000*/  LEA R24, R12, UR41, 0x1 ;  /* 0x000000290c187c11 */ /* 0x000fe4000f8e08ff */
[----:B------:R-:W-:Y:S02]  /*c010*/  SHF.R.U32.HI R5, RZ, 0x10, R5 ;  /* 0x00000010ff057819 */ /* 0x000fe40000011605 */
[----:B------:R-:W-:Y:S01]  /*c020*/  SHF.R.U32.HI R29, RZ, 0x10, R7 ;  /* 0x00000010ff1d7819 */ /* 0x000fe20000011607 */
[----:B------:R-:W1:Y:S01]  /*c030*/  LDS.128 R12, [R24+0x12400] ;  /* 0x01240000180c7984 */ /* 0x000e620000000c00 */
[----:B------:R-:W-:Y:S02]  /*c040*/  SHF.R.U32.HI R49, RZ, 0x10, R49 ;  /* 0x00000010ff317819 */ /* 0x000fe40000011631 */
[----:B------:R-:W-:-:S02]  /*c050*/  SHF.R.U32.HI R51, RZ, 0x10, R51 ;  /* 0x00000010ff337819 */ /* 0x000fc40000011633 */
[----:B------:R-:W-:Y:S01]  /*c060*/  PRMT R31, R21, 0x5410, R4 ;  /* 0x00005410151f7816 */ /* 0x000fe20000000004 */
[----:B------:R-:W-:Y:S01]  /*c070*/  IMAD.U32 R21, R25, 0x10000, RZ ;  /* 0x0001000019157824 */ /* 0x000fe200078e00ff */
[----:B------:R-:W-:Y:S02]  /*c080*/  PRMT R26, R20, 0x5410, R5 ;  /* 0x00005410141a7816 */ /* 0x000fe40000000005 */
[----:B------:R-:W-:Y:S02]  /*c090*/  PRMT R27, R0, 0x5410, R27 ;  /* 0x00005410001b7816 */ /* 0x000fe4000000001b */
[----:B------:R-:W-:Y:S01]  /*c0a0*/  PRMT R70, R70, 0x5410, R49 ;  /* 0x0000541046467816 */ /* 0x000fe20000000031 */
[----:B------:R-:W-:Y:S01]  /*c0b0*/  IMAD.U32 R28, R26, 0x10000, RZ ;  /* 0x000100001a1c7824 */ /* 0x000fe200078e00ff */
[----:B------:R-:W-:Y:S02]  /*c0c0*/  PRMT R68, R68, 0x5410, R51 ;  /* 0x0000541044447816 */ /* 0x000fe40000000033 */
[----:B------:R-:W-:Y:S01]  /*c0d0*/  PRMT R29, R2, 0x5410, R29 ;  /* 0x00005410021d7816 */ /* 0x000fe2000000001d */
[----:B------:R-:W-:Y:S01]  /*c0e0*/  IMAD.U32 R32, R70, 0x10000, RZ ;  /* 0x0001000046207824 */ /* 0x000fe200078e00ff */
[----:B------:R-:W-:-:S02]  /*c0f0*/  LOP3.LUT R69, R69, 0xffff0000, RZ, 0xc0, !PT ;  /* 0xffff000045457812 */ /* 0x000fc400078ec0ff */
[----:B------:R-:W-:Y:S01]  /*c100*/  LOP3.LUT R25, R25, 0xffff0000, RZ, 0xc0, !PT ;  /* 0xffff000019197812 */ /* 0x000fe200078ec0ff */
[----:B0-----:R-:W-:Y:S01]  /*c110*/  IMAD.U32 R0, R8, 0x10000, RZ ;  /* 0x0001000008007824 */ /* 0x001fe200078e00ff */
[C---:B------:R-:W-:Y:S01]  /*c120*/  LOP3.LUT R5, R10.reuse, 0xffff0000, RZ, 0xc0, !PT ;  /* 0xffff00000a057812 */ /* 0x040fe200078ec0ff */
[----:B------:R-:W-:Y:S01]  /*c130*/  IMAD.U32 R4, R10, 0x10000, RZ ;  /* 0x000100000a047824 */ /* 0x000fe200078e00ff */
[C---:B------:R-:W-:Y:S01]  /*c140*/  LOP3.LUT R10, R11.reuse, 0xffff0000, RZ, 0xc0, !PT ;  /* 0xffff00000b0a7812 */ /* 0x040fe200078ec0ff */
[----:B------:R-:W-:Y:S01]  /*c150*/  IMAD.U32 R6, R11, 0x10000, RZ ;  /* 0x000100000b067824 */ /* 0x000fe200078e00ff */
        /* <DEDUP_REMOVED lines=12> */
[----:B------:R-:W-:Y:S02]  /*c220*/  IMAD.U32 R21, R68, 0x10000, RZ ;  /* 0x0001000044157824 */ /* 0x000fe400078e00ff */
[----:B------:R-:W-:Y:S01]  /*c230*/  FFMA.FTZ R30, R0, R30, R7 ;  /* 0x0000001e001e7223 */ /* 0x000fe20000010007 */
[----:B------:R-:W-:Y:S02]  /*c240*/  IMAD.U32 R7, R29, 0x10000, RZ ;  /* 0x000100001d077824 */ /* 0x000fe400078e00ff */
[-C--:B------:R-:W-:Y:S01]  /*c250*/  FMUL.FTZ R0, R11, R28.reuse ;  /* 0x0000001c0b007220 */ /* 0x080fe20000410000 */
[C---:B------:R-:W-:Y:S01]  /*c260*/  FMUL.FTZ R11, R20.reuse, R21 ;  /* 0x00000015140b7220 */ /* 0x040fe20000410000 */
[----:B------:R-:W-:Y:S01]  /*c270*/  FFMA.FTZ R34, R3, R28, -R34 ;  /* 0x0000001c03227223 */ /* 0x000fe20000010822 */
[----:B------:R-:W-:Y:S01]  /*c280*/  FMUL.FTZ R20, R20, R7 ;  /* 0x0000000714147220 */ /* 0x000fe20000410000 */
[----:B------:R-:W-:-:S02]  /*c290*/  IMAD.U32 R13, R14, 0x10000, RZ ;  /* 0x000100000e0d7824 */ /* 0x000fc400078e00ff */
[C---:B------:R-:W-:Y:S01]  /*c2a0*/  FFMA.FTZ R28, R6.reuse, R7, -R11 ;  /* 0x00000007061c7223 */ /* 0x040fe2000001080b */
[----:B------:R-:W-:Y:S01]  /*c2b0*/  FMUL.FTZ R11, R9, R69 ;  /* 0x00000045090b7220 */ /* 0x000fe20000410000 */
[----:B------:R-:W-:Y:S01]  /*c2c0*/  FFMA.FTZ R35, R6, R21, R20 ;  /* 0x0000001506237223 */ /* 0x000fe20000010014 */
[----:B------:R-:W-:Y:S01]  /*c2d0*/  LOP3.LUT R7, R70, 0xffff0000, RZ, 0xc0, !PT ;  /* 0xffff000046077812 */ /* 0x000fe200078ec0ff */
[----:B------:R-:W-:Y:S02]  /*c2e0*/  IMAD.U32 R6, R31, 0x10000, RZ ;  /* 0x000100001f067824 */ /* 0x000fe400078e00ff */
[----:B------:R-:W-:Y:S01]  /*c2f0*/  FFMA.FTZ R32, R3, R32, R0 ;  /* 0x0000002003207223 */ /* 0x000fe20000010000 */
[----:B------:R-:W-:Y:S01]  /*c300*/  LOP3.LUT R3, R26, 0xffff0000, RZ, 0xc0, !PT ;  /* 0xffff00001a037812 */ /* 0x000fe200078ec0ff */
[----:B------:R-:W-:Y:S01]  /*c310*/  FFMA.FTZ R20, R2, R25, -R11 ;  /* 0x0000001902147223 */ /* 0x000fe2000001080b */
[----:B------:R-:W-:Y:S01]  /*c320*/  LOP3.LUT R14, R14, 0xffff0000, RZ, 0xc0, !PT ;  /* 0xffff00000e0e7812 */ /* 0x000fe200078ec0ff */
[----:B------:R-:W-:Y:S01]  /*c330*/  IMAD.U32 R0, R27, 0x10000, RZ ;  /* 0x000100001b007824 */ /* 0x000fe200078e00ff */
[----:B------:R-:W-:Y:S01]  /*c340*/  LOP3.LUT R15, R15, 0xffff0000, RZ, 0xc0, !PT ;  /* 0xffff00000f0f7812 */ /* 0x000fe200078ec0ff */
[----:B------:R-:W-:Y:S01]  /*c350*/  FMUL.FTZ R11, R12, R7 ;  /* 0x000000070c0b7220 */ /* 0x000fe20000410000 */
[----:B------:R-:W-:Y:S01]  /*c360*/  FMUL.FTZ R21, R13, R6 ;  /* 0x000000060d157220 */ /* 0x000fe20000410000 */
[----:B------:R-:W-:Y:S01]  /*c370*/  LOP3.LUT R31, R31, 0xffff0000, RZ, 0xc0, !PT ;  /* 0xffff00001f1f7812 */ /* 0x000fe200078ec0ff */
[----:B------:R-:W-:Y:S01]  /*c380*/  FMUL.FTZ R9, R9, R25 ;  /* 0x0000001909097220 */ /* 0x000fe20000410000 */
[----:B------:R-:W-:Y:S01]  /*c390*/  LOP3.LUT R68, R68, 0xffff0000, RZ, 0xc0, !PT ;  /* 0xffff000044447812 */ /* 0x000fe200078ec0ff */
[-C--:B------:R-:W-:Y:S01]  /*c3a0*/  FMUL.FTZ R12, R12, R3.reuse ;  /* 0x000000030c0c7220 */ /* 0x080fe20000410000 */
[----:B------:R-:W-:Y:S01]  /*c3b0*/  LOP3.LUT R27, R27, 0xffff0000, RZ, 0xc0, !PT ;  /* 0xffff00001b1b7812 */ /* 0x000fe200078ec0ff */
[----:B------:R-:W-:Y:S01]  /*c3c0*/  FFMA.FTZ R11, R8, R3, -R11 ;  /* 0x00000003080b7223 */ /* 0x000fe2000001080b */
[----:B------:R-:W-:Y:S01]  /*c3d0*/  LOP3.LUT R29, R29, 0xffff0000, RZ, 0xc0, !PT ;  /* 0xffff00001d1d7812 */ /* 0x000fe200078ec0ff */
[-C--:B------:R-:W-:Y:S01]  /*c3e0*/  FMUL.FTZ R13, R13, R0.reuse ;  /* 0x000000000d0d7220 */ /* 0x080fe20000410000 */
[----:B------:R-:W-:Y:S01]  /*c3f0*/  FFMA.FTZ R21, R4, R0, -R21 ;  /* 0x0000000004157223 */ /* 0x000fe20000010815 */
[C---:B------:R-:W-:Y:S01]  /*c400*/  FMUL.FTZ R0, R14.reuse, R31 ;  /* 0x0000001f0e007220 */ /* 0x040fe20000410000 */
[C---:B------:R-:W-:Y:S01]  /*c410*/  FMUL.FTZ R3, R15.reuse, R68 ;  /* 0x000000440f037220 */ /* 0x040fe20000410000 */
[----:B------:R-:W-:Y:S01]  /*c420*/  FMUL.FTZ R14, R14, R27 ;  /* 0x0000001b0e0e7220 */ /* 0x000fe20000410000 */
[----:B------:R-:W-:Y:S01]  /*c430*/  FMUL.FTZ R15, R15, R29 ;  /* 0x0000001d0f0f7220 */ /* 0x000fe20000410000 */
[----:B------:R-:W-:Y:S01]  /*c440*/  FFMA.FTZ R9, R2, R69, R9 ;  /* 0x0000004502097223 */ /* 0x000fe20000010009 */
[----:B------:R-:W-:Y:S01]  /*c450*/  FFMA.FTZ R7, R8, R7, R12 ;  /* 0x0000000708077223 */ /* 0x000fe2000001000c */
        /* <DEDUP_REMOVED lines=15> */
.L_x_4917:
[----:B------:R-:W-:Y:S05]  /*c550*/  BSYNC B0 ;  /* 0x0000000000007941 */ /* 0x000fea0003800000 */
.L_x_4896:
        /* <DEDUP_REMOVED lines=8> */
.L_x_4893:
[----:B012-4-:R-:W-:-:S05]  /*c5e0*/  IMAD.U32 R0, RZ, RZ, UR46 ;  /* 0x0000002eff007e24 */ /* 0x017fca000f8e00ff */
[----:B------:R-:W-:-:S13]  /*c5f0*/  ISETP.NE.AND P0, PT, R0, 0x3, PT ;  /* 0x000000030000780c */ /* 0x000fda0003f05270 */
[----:B------:R-:W-:Y:S05]  /*c600*/  @!P0 BRA `(.L_x_4945) ;  /* 0x0000000000048947 */ /* 0x000fea0003800000 */
[----:B------:R-:W-:Y:S01]  /*c610*/  BPT.TRAP 0x1 ;  /* 0x000000040000795c */ /* 0x000fe20000300000 */
.L_x_4945:
[----:B------:R-:W-:Y:S02]  /*c620*/  IMAD.U32 R3, RZ, RZ, UR40 ;  /* 0x00000028ff037e24 */ /* 0x000fe4000f8e00ff */
[----:B------:R-:W-:-:S03]  /*c630*/  IMAD.U32 R0, RZ, RZ, UR42 ;  /* 0x0000002aff007e24 */ /* 0x000fc6000f8e00ff */
[----:B------:R-:W-:Y:S02]  /*c640*/  LEA R3, R3, UR41, 0x3 ;  /* 0x0000002903037c11 */ /* 0x000fe4000f8e18ff */
[----:B------:R-:W-:-:S04]  /*c650*/  SHF.L.U32 R0, R0, 0x1f, RZ ;  /* 0x0000001f00007819 */ /* 0x000fc800000006ff */
[----:B------:R0:W1:Y:S01]  /*c660*/  SYNCS.PHASECHK.TRANS64.TRYWAIT P1, [R3+URZ+0x30830], R0 ;  /* 0x03083000030075a7 */ /* 0x000062000802017f */
[----:B------:R-:W-:Y:S05]  /*c670*/  @!P0 BRA `(.L_x_4946) ;  /* 0x0000000000048947 */ /* 0x000fea0003800000 */
[----:B------:R-:W-:Y:S01]  /*c680*/  BPT.TRAP 0x1 ;  /* 0x000000040000795c */ /* 0x000fe20000300000 */
.L_x_4946:
[----:B-1----:R-:W-:Y:S05]  /*c690*/  @P1 BRA `(.L_x_4947) ;  /* 0x0000000000081947 */ /* 0x002fea0003800000 */
[----:B------:R-:W1:Y:S02]  /*c6a0*/  SYNCS.PHASECHK.TRANS64.TRYWAIT P1, [R3+URZ+0x30830], R0 ;  /* 0x03083000030075a7 */ /* 0x000e64000802017f */
[----:B-1----:R-:W-:Y:S05]  /*c6b0*/  @!P1 BRA `(.L_x_4948) ;  /* 0x00000168004c9947 */ /* 0x002fea0003800000 */
.L_x_4947:
[----:B------:R-:W-:Y:S05]  /*c6c0*/  WARPSYNC.ALL ;  /* 0x0000000000007948 */ /* 0x000fea0003800000 */
[----:B------:R-:W-:Y:S01]  /*c6d0*/  UIADD3 UR4, UR41, 0x1e400, URZ ;  /* 0x0001e40029047890 */ /* 0x000fe2000fffe03f */
[----:B---3--:R-:W-:Y:S01]  /*c6e0*/  WARPGROUP.ARRIVE ;  /* 0x00000000000079c5 */ /* 0x008fe20000000000 */
        /* <DEDUP_REMOVED lines=18> */
[----:B------:R-:W-:-:S02]  /*c810*/  UIADD3 UR8, UR4, 0x2, URZ ;  /* 0x0000000204087890 */ /* 0x000fc4000fffe03f */
[----:B------:R-:W-:Y:S01]  /*c820*/  UIADD3 UR10, UR5, 0x2, URZ ;  /* 0x00000002050a7890 */ /* 0x000fe2000fffe03f */
[----:B------:R-:W-:Y:S01]  /*c830*/  UMOV UR9, 0x40000040 ;  /* 0x4000004000097882 */ /* 0x000fe20000000000 */
[----:B------:R-:W-:Y:S01]  /*c840*/  UMOV UR11, 0x40000040 ;  /* 0x40000040000b7882 */ /* 0x000fe20000000000 */
        /* <DEDUP_REMOVED lines=34> */
[----:B------:R-:W-:Y:S02]  /*ca70*/  IMAD.U32 R7, RZ, RZ, UR57 ;  /* 0x00000039ff077e24 */ /* 0x000fe4000f8e00ff */
[----:B------:R-:W-:Y:S02]  /*ca80*/  UMOV UR56, UR4 ;  /* 0x0000000400387c82 */ /* 0x000fe40008000000 */
[----:B------:R-:W-:Y:S01]  /*ca90*/  UMOV UR58, UR5 ;  /* 0x00000005003a7c82 */ /* 0x000fe20008000000 */
[----:B------:R-:W-:Y:S01]  /*caa0*/  IMAD.U32 R6, RZ, RZ, UR56 ;  /* 0x00000038ff067e24 */ /* 0x000fe2000f8e00ff */
        /* <DEDUP_REMOVED lines=36> */
.L_x_4949:
[----:B------:R-:W-:Y:S01]  /*ccf0*/  ULDC UR4, c[0x0][0x448] ;  /* 0x0001120000047ab9 */ /* 0x000fe20000000800 */
[----:B------:R-:W-:Y:S01]  /*cd00*/  VIADD R2, R23, UR60 ;  /* 0x0000003c17027c36 */ /* 0x000fe20008000000 */
[----:B------:R-:W-:Y:S01]  /*cd10*/  UISETP.NE.AND UP0, UPT, UR4, 0x1, UPT ;  /* 0x000000010400788c */ /* 0x000fe2000bf05270 */
[----:B------:R-:W-:Y:S01]  /*cd20*/  R2UR UR4, R3 ;  /* 0x00000000030472ca */ /* 0x000fe200000e0000 */
[----:B------:R-:W-:Y:S02]  /*cd30*/  ULDC UR6, c[0x0][0x9dc] ;  /* 0x0002770000067ab9 */ /* 0x000fe40000000800 */
[----:B------:R-:W-:Y:S02]  /*cd40*/  ULOP3.LUT UR10, URZ, UR6, URZ, 0x33, !UPT ;  /* 0x000000063f0a7292 */ /* 0x000fe4000f8e333f */
[----:B------:R-:W-:Y:S02]  /*cd50*/  PLOP3.LUT P1, PT, PT, PT, UP0, 0x80, 0x0 ;  /* 0x000000000000781c */ /* 0x000fe40003f2f008 */
[----:B------:R-:W-:-:S03]  /*cd60*/  PLOP3.LUT P2, PT, PT, PT, UP0, 0x80, 0x0 ;  /* 0x000000000000781c */ /* 0x000fc60003f4f008 */
[----:B------:R-:W-:-:S03]  /*cd70*/  @UP0 ULDC UR5, c[0x0][0x44c] ;  /* 0x0001130000050ab9 */ /* 0x000fc60000000800 */
[----:B------:R-:W-:-:S04]  /*cd80*/  UIADD3 UR4, UR4, 0x30840, URZ ;  /* 0x0003084004047890 */ /* 0x000fc8000fffe03f */
[----:B------:R-:W-:Y:S01]  /*cd90*/  UPRMT UR4, UR43, 0x654, UR4 ;  /* 0x000006542b047896 */ /* 0x000fe20008000004 */
[----:B01----:R-:W-:Y:S01]  /*cda0*/  @P1 IMAD.HI.U32 R0, R2, UR5, RZ ;  /* 0x0000000502001c27 */ /* 0x003fe2000f8e00ff */
[----:B------:R-:W-:-:S04]  /*cdb0*/  @UP0 ULDC UR5, c[0x0][0x450] ;  /* 0x0001140000050ab9 */ /* 0x000fc80000000800 */
[----:B------:R-:W-:Y:S01]  /*cdc0*/  @P2 SHF.R.U32.HI R2, RZ, UR5, R0 ;  /* 0x00000005ff022c19 */ /* 0x000fe20008011600 */
[----:B------:R-:W-:Y:S02]  /*cdd0*/  IMAD.MOV.U32 R0, RZ, RZ, -0x60 ;  /* 0xffffffa0ff007424 */ /* 0x000fe400078e00ff */
[----:B------:R-:W-:Y:S01]  /*cde0*/  SYNCS.ARRIVE.TRANS64.RED.A1T0 RZ, [UR4], RZ ;  /* 0x000000ffffff79a7 */ /* 0x000fe20008100404 */
[----:B------:R-:W-:Y:S01]  /*cdf0*/  ULDC.64 UR4, c[0x0][0x9e0] ;  /* 0x0002780000047ab9 */ /* 0x000fe20000000a00 */
[----:B------:R-:W0:Y:S01]  /*ce00*/  SHFL.IDX PT, R15, R2, RZ, 0x1c1f ;  /* 0x001c1fff020f7589 */ /* 0x000e2200000e0000 */
[----:B------:R-:W-:Y:S01]  /*ce10*/  UISETP.GE.AND UP1, UPT, UR5, 0x1, UPT ;  /* 0x000000010500788c */ /* 0x000fe2000bf26270 */
[C---:B------:R-:W-:Y:S02]  /*ce20*/  IMAD R5, R73.reuse, R0, 0x61 ;  /* 0x0000006149057424 */ /* 0x040fe400078e0200 */
[----:B------:R-:W-:Y:S02]  /*ce30*/  IMAD R0, R73, -0x60, R17 ;  /* 0xffffffa049007824 */ /* 0x000fe400078e0211 */
[----:B------:R-:W-:Y:S01]  /*ce40*/  IMAD R4, R196, -0x2, R5 ;  /* 0xfffffffec4047824 */ /* 0x000fe200078e0205 */
[----:B------:R-:W-:Y:S01]  /*ce50*/  PLOP3.LUT P1, PT, PT, PT, UP1, 0x40, 0x0 ;  /* 0x000000000000781c */ /* 0x000fe20003f2e818 */
[----:B------:R-:W-:-:S02]  /*ce60*/  VIADD R3, R0, 0x60 ;  /* 0x0000006000037836 */ /* 0x000fc40000000000 */
[----:B------:R-:W-:Y:S01]  /*ce70*/  VIADD R5, R5, 0xffffffff ;  /* 0xffffffff05057836 */ /* 0x000fe20000000000 */
[----:B------:R-:W-:Y:S01]  /*ce80*/  IADD3 R0, -R16, R4, R17 ;  /* 0x0000000410007210 */ /* 0x000fe20007ffe111 */
[----:B------:R-:W-:Y:S02]  /*ce90*/  IMAD R10, R196, -0x2, R3 ;  /* 0xfffffffec40a7824 */ /* 0x000fe400078e0203 */
[----:B------:R-:W-:Y:S02]  /*cea0*/  VIADD R13, R4, 0xffffffff ;  /* 0xffffffff040d7836 */ /* 0x000fe40000000000 */
[C---:B------:R-:W-:Y:S02]  /*ceb0*/  VIADD R11, R0.reuse, UR4 ;  /* 0x00000004000b7c36 */ /* 0x040fe40008000000 */
[----:B------:R-:W-:-:S03]  /*cec0*/  VIADD R12, R0, UR10 ;  /* 0x0000000a000c7c36 */ /* 0x000fc60008000000 */
[----:B0-----:R-:W-:Y:S01]  /*ced0*/  VIADDMNMX R0, R15, R11, R10, PT ;  /* 0x0000000b0f007246 */ /* 0x001fe2000380010a */
[----:B------:R-:W-:Y:S01]  /*cee0*/  IMAD.IADD R3, R12, 0x1, R15 ;  /* 0x000000010c037824 */ /* 0x000fe200078e020f */
[----:B------:R-:W-:Y:S06]  /*cef0*/  @P1 BRA `(.L_x_4950) ;  /* 0x0000000000541947 */ /* 0x000fec0003800000 */
[----:B------:R-:W-:Y:S01]  /*cf00*/  IADD3 R4, -R16, R17, R15 ;  /* 0x0000001110047210 */ /* 0x000fe20007ffe10f */
[----:B------:R-:W-:Y:S03]  /*cf10*/  BSSY B0, `(.L_x_4951) ;  /* 0x0000010000007945 */ /* 0x000fe60003800000 */
[----:B------:R-:W-:-:S13]  /*cf20*/  ISETP.GT.AND P1, PT, R4, -0x1, PT ;  /* 0xffffffff0400780c */ /* 0x000fda0003f24270 */
[----:B------:R-:W-:Y:S05]  /*cf30*/  @P1 BRA `(.L_x_4952) ;  /* 0x0000000000201947 */ /* 0x000fea0003800000 */
[----:B------:R-:W-:Y:S01]  /*cf40*/  UISETP.NE.AND UP2, UPT, UR5, 0x1, UPT ;  /* 0x000000010500788c */ /* 0x000fe2000bf45270 */
[----:B------:R-:W-:-:S05]  /*cf50*/  LOP3.LUT R4, RZ, R4, RZ, 0x33, !PT ;  /* 0x00000004ff047212 */ /* 0x000fca00078e33ff */
[----:B------:R-:W-:-:S05]  /*cf60*/  PLOP3.LUT P1, PT, PT, PT, UP2, 0x80, 0x0 ;  /* 0x000000000000781c */ /* 0x000fca0003f2f028 */
[----:B------:R-:W-:-:S08]  /*cf70*/  @UP2 ULDC.64 UR10, c[0x0][0x9e8] ;  /* 0x00027a00000a2ab9 */ /* 0x000fd00000000a00 */
[----:B------:R-:W-:-:S05]  /*cf80*/  @P1 IMAD.HI.U32 R14, R4, UR10, RZ ;  /* 0x0000000a040e1c27 */ /* 0x000fca000f8e00ff */
[----:B------:R-:W-:-:S04]  /*cf90*/  @P1 SHF.R.U32.HI R4, RZ, UR11, R14 ;  /* 0x0000000bff041c19 */ /* 0x000fc8000801160e */
[----:B------:R-:W-:Y:S01]  /*cfa0*/  LOP3.LUT R4, RZ, R4, RZ, 0x33, !PT ;  /* 0x00000004ff047212 */ /* 0x000fe200078e33ff */
[----:B------:R-:W-:Y:S06]  /*cfb0*/  BRA `(.L_x_4953) ;  /* 0x0000000000147947 */ /* 0x000fec0003800000 */
.L_x_4952:
[----:B------:R-:W-:-:S06]  /*cfc0*/  UISETP.NE.AND UP2, UPT, UR5, 0x1, UPT ;  /* 0x000000010500788c */ /* 0x000fcc000bf45270 */
[----:B------:R-:W-:-:S05]  /*cfd0*/  PLOP3.LUT P1, PT, PT, PT, UP2, 0x80, 0x0 ;  /* 0x000000000000781c */ /* 0x000fca0003f2f028 */
[----:B------:R-:W-:-:S08]  /*cfe0*/  @UP2 ULDC.64 UR10, c[0x0][0x9e8] ;  /* 0x00027a00000a2ab9 */ /* 0x000fd00000000a00 */
[----:B------:R-:W-:-:S05]  /*cff0*/  @P1 IMAD.HI.U32 R14, R4, UR10, RZ ;  /* 0x0000000a040e1c27 */ /* 0x000fca000f8e00ff */
[----:B------:R-:W-:-:S07]  /*d000*/  @P1 SHF.R.U32.HI R4, RZ, UR11, R14 ;  /* 0x0000000bff041c19 */ /* 0x000fce000801160e */
.L_x_4953:
[----:B------:R-:W-:Y:S05]  /*d010*/  BSYNC B0 ;  /* 0x0000000000007941 */ /* 0x000fea0003800000 */
.L_x_4951:
[----:B------:R-:W-:-:S05]  /*d020*/  IMAD R4, R4, UR5, R13 ;  /* 0x0000000504047c24 */ /* 0x000fca000f8e020d */
[----:B------:R-:W-:Y:S02]  /*d030*/  VIMNMX R3, R3, R4, !PT ;  /* 0x0000000403037248 */ /* 0x000fe40007fe0100 */
[----:B------:R-:W-:-:S07]  /*d040*/  VIADDMNMX R0, R4, UR5, R0, PT ;  /* 0x0000000504007c46 */ /* 0x000fce000b800100 */
.L_x_4950:
[C---:B------:R-:W-:Y:S02]  /*d050*/  ISETP.GE.AND P2, PT, R5.reuse, 0x9, PT ;  /* 0x000000090500780c */ /* 0x040fe40003f46270 */
[----:B------:R-:W-:Y:S02]  /*d060*/  ISETP.GE.AND P1, PT, R5, 0x2, PT ;  /* 0x000000020500780c */ /* 0x000fe40003f26270 */
        /* <DEDUP_REMOVED lines=90> */
[----:B------:R-:W-:Y:S02]  /*d610*/  ISETP.GE.AND P3, PT, R5, 0x51, PT ;  /* 0x000000510500780c */ /* 0x000fe40003f66270 */
[----:B------:R-:W-:Y:S02]  /*d620*/  P2R R14, PR, RZ, 0x40 ;  /* 0x00000040ff0e7803 */ /* 0x000fe40000000000 */
        /* <DEDUP_REMOVED lines=16> */
[----:B------:R-:W-:Y:S02]  /*d730*/  ISETP.GE.AND P6, PT, R5, 0x5a, PT ;  /* 0x0000005a0500780c */ /* 0x000fe40003fc6270 */
[----:B------:R-:W0:Y:S02]  /*d740*/  SHFL.IDX PT, R5, R2, 0x1, 0x1c1f ;  /* 0x003c1f0002057f89 */ /* 0x000e2400000e0000 */
[----:B------:R-:W-:Y:S02]  /*d750*/  P2R R24, PR, RZ, 0x40 ;  /* 0x00000040ff187803 */ /* 0x000fe40000000000 */
[----:B------:R-:W-:-:S04]  /*d760*/  ISETP.GT.AND P6, PT, R3, 0x59, !P6 ;  /* 0x000000590300780c */ /* 0x000fc800077c4270 */
[----:B------:R-:W-:-:S04]  /*d770*/  ISETP.LT.OR P6, PT, R0, 0x5a, P6 ;  /* 0x0000005a0000780c */ /* 0x000fc800037c1670 */
[----:B------:R-:W-:Y:S02]  /*d780*/  FSEL R69, R69, -INF , !P6 ;  /* 0xff80000045457808 */ /* 0x000fe40007000000 */
[----:B------:R-:W-:Y:S02]  /*d790*/  PLOP3.LUT P6, PT, PT, PT, UP1, 0x40, 0x0 ;  /* 0x000000000000781c */ /* 0x000fe40003fce818 */
[----:B0-----:R-:W-:Y:S01]  /*d7a0*/  VIADDMNMX R0, R5, R11, R10, PT ;  /* 0x0000000b05007246 */ /* 0x001fe2000380010a */
[----:B------:R-:W-:-:S10]  /*d7b0*/  IMAD.IADD R3, R12, 0x1, R5 ;  /* 0x000000010c037824 */ /* 0x000fd400078e0205 */
[----:B------:R-:W-:Y:S05]  /*d7c0*/  @P6 BRA `(.L_x_4954) ;  /* 0x00000000005c6947 */ /* 0x000fea0003800000 */
        /* <DEDUP_REMOVED lines=8> */
[----:B------:R-:W-:Y:S01]  /*d850*/  @P6 IMAD.HI.U32 R5, R2, UR10, RZ ;  /* 0x0000000a02056c27 */ /* 0x000fe2000f8e00ff */
[----:B------:R-:W-:-:S13]  /*d860*/  PLOP3.LUT P6, PT, PT, PT, UP2, 0x80, 0x0 ;  /* 0x000000000000781c */ /* 0x000fda0003fcf028 */
[----:B------:R-:W-:-:S04]  /*d870*/  @P6 SHF.R.U32.HI R2, RZ, UR11, R5 ;  /* 0x0000000bff026c19 */ /* 0x000fc80008011605 */
[----:B------:R-:W-:Y:S01]  /*d880*/  LOP3.LUT R2, RZ, R2, RZ, 0x33, !PT ;  /* 0x00000002ff027212 */ /* 0x000fe200078e33ff */
[----:B------:R-:W-:Y:S06]  /*d890*/  BRA `(.L_x_4957) ;  /* 0x0000000000187947 */ /* 0x000fec0003800000 */
.L_x_4956:
[----:B------:R-:W-:-:S06]  /*d8a0*/  UISETP.NE.AND UP2, UPT, UR5, 0x1, UPT ;  /* 0x000000010500788c */ /* 0x000fcc000bf45270 */
[----:B------:R-:W-:-:S05]  /*d8b0*/  PLOP3.LUT P6, PT, PT, PT, UP2, 0x80, 0x0 ;  /* 0x000000000000781c */ /* 0x000fca0003fcf028 */
[----:B------:R-:W-:-:S08]  /*d8c0*/  @UP2 ULDC.64 UR10, c[0x0][0x9e8] ;  /* 0x00027a00000a2ab9 */ /* 0x000fd00000000a00 */
[----:B------:R-:W-:Y:S01]  /*d8d0*/  @P6 IMAD.HI.U32 R5, R2, UR10, RZ ;  /* 0x0000000a02056c27 */ /* 0x000fe2000f8e00ff */
[----:B------:R-:W-:-:S13]  /*d8e0*/  PLOP3.LUT P6, PT, PT, PT, UP2, 0x80, 0x0 ;  /* 0x000000000000781c */ /* 0x000fda0003fcf028 */
[----:B------:R-:W-:-:S07]  /*d8f0*/  @P6 SHF.R.U32.HI R2, RZ, UR11, R5 ;  /* 0x0000000bff026c19 */ /* 0x000fce0008011605 */
.L_x_4957:
[----:B------:R-:W-:Y:S05]  /*d900*/  BSYNC B0 ;  /* 0x0000000000007941 */ /* 0x000fea0003800000 */
.L_x_4955:
[----:B------:R-:W-:-:S05]  /*d910*/  IMAD R2, R2, UR5, R13 ;  /* 0x0000000502027c24 */ /* 0x000fca000f8e020d */
[----:B------:R-:W-:Y:S02]  /*d920*/  VIMNMX R3, R3, R2, !PT ;  /* 0x0000000203037248 */ /* 0x000fe40007fe0100 */
[----:B------:R-:W-:-:S07]  /*d930*/  VIADDMNMX R0, R2, UR5, R0, PT ;  /* 0x0000000502007c46 */ /* 0x000fce000b800100 */
.L_x_4954:
[C---:B------:R-:W-:Y:S01]  /*d940*/  ISETP.GT.AND P1, PT, R3.reuse, 0x1, !P1 ;  /* 0x000000010300780c */ /* 0x040fe20004f24270 */
[----:B------:R-:W-:Y:S01]  /*d950*/  ULDC UR10, c[0x0][0x988] ;  /* 0x00026200000a7ab9 */ /* 0x000fe20000000800 */
[----:B------:R-:W-:Y:S01]  /*d960*/  ISETP.GT.AND P2, PT, R3, 0x8, !P2 ;  /* 0x000000080300780c */ /* 0x000fe20005744270 */
[----:B------:R-:W-:Y:S01]  /*d970*/  @UP0 ULDC UR14, c[0x0][0x44c] ;  /* 0x00011300000e0ab9 */ /* 0x000fe20000000800 */
[C---:B------:R-:W-:Y:S01]  /*d980*/  ISETP.LT.OR P1, PT, R0.reuse, 0x2, P1 ;  /* 0x000000020000780c */ /* 0x040fe20000f21670 */
[----:B------:R-:W-:Y:S01]  /*d990*/  UIMAD.WIDE.U32 UR14, UR60, UR14, URZ ;  /* 0x0000000e3c0e72a5 */ /* 0x000fe2000f8e003f */
[----:B------:R-:W-:Y:S01]  /*d9a0*/  ISETP.LT.OR P2, PT, R0, 0x9, P2 ;  /* 0x000000090000780c */ /* 0x000fe20001741670 */
[----:B------:R-:W-:Y:S01]  /*d9b0*/  @UP0 ULDC UR19, c[0x0][0x450] ;  /* 0x0001140000130ab9 */ /* 0x000fe20000000800 */
[----:B------:R-:W-:Y:S01]  /*d9c0*/  FSEL R27, R27, -INF , !P1 ;  /* 0xff8000001b1b7808 */ /* 0x000fe20004800000 */
[----:B------:R-:W-:Y:S01]  /*d9d0*/  UMOV UR11, UR60 ;  /* 0x0000003c000b7c82 */ /* 0x000fe20008000000 */
[----:B------:R-:W-:Y:S01]  /*d9e0*/  ISETP.NE.AND P1, PT, R14, RZ, PT ;  /* 0x000000ff0e00720c */ /* 0x000fe20003f25270 */
[----:B------:R-:W-:Y:S01]  /*d9f0*/  @UP0 USHF.R.U32.HI UR11, URZ, UR19, UR15 ;  /* 0x000000133f0b0299 */ /* 0x000fe2000801160f */
[----:B------:R-:W-:-:S02]  /*da00*/  FSEL R30, R30, -INF , !P2 ;  /* 0xff8000001e1e7808 */ /* 0x000fc40005000000 */
[----:B------:R-:W-:Y:S02]  /*da10*/  ISETP.GT.AND P1, PT, R3, 0x9, !P1 ;  /* 0x000000090300780c */ /* 0x000fe40004f24270 */
[----:B------:R-:W-:Y:S02]  /*da20*/  ISETP.NE.AND P2, PT, R28, RZ, PT ;  /* 0x000000ff1c00720c */ /* 0x000fe40003f45270 */
[----:B------:R-:W-:Y:S02]  /*da30*/  ISETP.LT.OR P1, PT, R0, 0xa, P1 ;  /* 0x0000000a0000780c */ /* 0x000fe40000f21670 */
[----:B------:R-:W-:Y:S02]  /*da40*/  FMNMX.FTZ R2, R15, R25, !PT ;  /* 0x000000190f027209 */ /* 0x000fe40007810000 */
[----:B------:R-:W-:Y:S02]  /*da50*/  FSEL R31, R31, -INF , !P1 ;  /* 0xff8000001f1f7808 */ /* 0x000fe40004800000 */
[----:B------:R-:W-:-:S02]  /*da60*/  ISETP.NE.AND P1, PT, R20, RZ, PT ;  /* 0x000000ff1400720c */ /* 0x000fc40003f25270 */
[----:B------:R-:W-:Y:S02]  /*da70*/  ISETP.NE.AND P6, PT, R32, RZ, PT ;  /* 0x000000ff2000720c */ /* 0x000fe40003fc5270 */
[----:B------:R-:W-:Y:S02]  /*da80*/  ISETP.GT.AND P1, PT, R3, 0x10, !P1 ;  /* 0x000000100300780c */ /* 0x000fe40004f24270 */
[----:B------:R-:W-:Y:S02]  /*da90*/  FMNMX.FTZ R2, R21, R2, !PT ;  /* 0x0000000215027209 */ /* 0x000fe40007810000 */
[----:B------:R-:W-:Y:S02]  /*daa0*/  ISETP.LT.OR P1, PT, R0, 0x11, P1 ;  /* 0x000000110000780c */ /* 0x000fe40000f21670 */
[----:B------:R-:W-:Y:S02]  /*dab0*/  FMNMX.FTZ R2, R29, R2, !PT ;  /* 0x000000021d027209 */ /* 0x000fe40007810000 */
[----:B------:R-:W-:-:S02]  /*dac0*/  FSEL R34, R34, -INF , !P1 ;  /* 0xff80000022227808 */ /* 0x000fc40004800000 */
        /* <DEDUP_REMOVED lines=48> */
[----:B------:R-:W-:Y:S01]  /*ddd0*/  ISETP.NE.AND P2, PT, R84, RZ, PT ;  /* 0x000000ff5400720c */ /* 0x000fe20003f45270 */
[----:B------:R-:W0:Y:S01]  /*dde0*/  SHFL.BFLY PT, R5, R2, 0x2, 0x1f ;  /* 0x0c401f0002057f89 */ /* 0x000e2200000e0000 */
[----:B------:R-:W-:Y:S02]  /*ddf0*/  ISETP.LT.OR P1, PT, R0, 0x31, P1 ;  /* 0x000000310000780c */ /* 0x000fe40000f21670 */
[----:B------:R-:W-:Y:S02]  /*de00*/  ISETP.NE.AND P6, PT, R4, RZ, PT ;  /* 0x000000ff0400720c */ /* 0x000fe40003fc5270 */
[----:B------:R-:W-:Y:S02]  /*de10*/  FSEL R50, R50, -INF , !P1 ;  /* 0xff80000032327808 */ /* 0x000fe40004800000 */
[----:B------:R-:W-:Y:S02]  /*de20*/  ISETP.NE.AND P1, PT, R81, RZ, PT ;  /* 0x000000ff5100720c */ /* 0x000fe40003f25270 */
[----:B------:R-:W-:-:S02]  /*de30*/  ISETP.GT.AND P3, PT, R3, 0x50, !P3 ;  /* 0x000000500300780c */ /* 0x000fc40005f64270 */
[C---:B------:R-:W-:Y:S02]  /*de40*/  ISETP.GT.AND P1, PT, R3.reuse, 0x31, !P1 ;  /* 0x000000310300780c */ /* 0x040fe40004f24270 */
[C---:B------:R-:W-:Y:S02]  /*de50*/  ISETP.GT.AND P4, PT, R3.reuse, 0x51, !P4 ;  /* 0x000000510300780c */ /* 0x040fe40006784270 */
[----:B------:R-:W-:Y:S02]  /*de60*/  ISETP.LT.OR P1, PT, R0, 0x32, P1 ;  /* 0x000000320000780c */ /* 0x000fe40000f21670 */
[----:B------:R-:W-:Y:S02]  /*de70*/  ISETP.GT.AND P5, PT, R3, 0x58, !P5 ;  /* 0x000000580300780c */ /* 0x000fe40006fa4270 */
[----:B------:R-:W-:Y:S02]  /*de80*/  FSEL R51, R51, -INF , !P1 ;  /* 0xff80000033337808 */ /* 0x000fe40004800000 */
[----:B------:R-:W-:-:S02]  /*de90*/  ISETP.NE.AND P1, PT, R82, RZ, PT ;  /* 0x000000ff5200720c */ /* 0x000fc40003f25270 */
[----:B------:R-:W-:Y:S02]  /*dea0*/  ISETP.LT.OR P3, PT, R0, 0x51, P3 ;  /* 0x000000510000780c */ /* 0x000fe40001f61670 */
[----:B------:R-:W-:Y:S02]  /*deb0*/  ISETP.GT.AND P1, PT, R3, 0x38, !P1 ;  /* 0x000000380300780c */ /* 0x000fe40004f24270 */
[----:B0-----:R-:W-:Y:S02]  /*dec0*/  FMNMX.FTZ R10, R2, R5, !PT ;  /* 0x00000005020a7209 */ /* 0x001fe40007810000 */
[C---:B------:R-:W-:Y:S02]  /*ded0*/  ISETP.LT.OR P1, PT, R0.reuse, 0x39, P1 ;  /* 0x000000390000780c */ /* 0x040fe40000f21670 */
[----:B------:R-:W-:Y:S01]  /*dee0*/  ISETP.LT.OR P4, PT, R0, 0x52, P4 ;  /* 0x000000520000780c */ /* 0x000fe20002781670 */
[----:B------:R-:W0:Y:S01]  /*def0*/  SHFL.BFLY PT, R5, R10, 0x1, 0x1f ;  /* 0x0c201f000a057f89 */ /* 0x000e2200000e0000 */
[----:B------:R-:W-:-:S02]  /*df00*/  FSEL R54, R54, -INF , !P1 ;  /* 0xff80000036367808 */ /* 0x000fc40004800000 */
[----:B------:R-:W-:Y:S02]  /*df10*/  ISETP.NE.AND P1, PT, R83, RZ, PT ;  /* 0x000000ff5300720c */ /* 0x000fe40003f25270 */
[----:B------:R-:W-:Y:S02]  /*df20*/  FSEL R66, R66, -INF , !P3 ;  /* 0xff80000042427808 */ /* 0x000fe40005800000 */
[----:B------:R-:W-:Y:S02]  /*df30*/  ISETP.GT.AND P1, PT, R3, 0x39, !P1 ;  /* 0x000000390300780c */ /* 0x000fe40004f24270 */
[C---:B------:R-:W-:Y:S02]  /*df40*/  ISETP.LT.OR P5, PT, R0.reuse, 0x59, P5 ;  /* 0x000000590000780c */ /* 0x040fe40002fa1670 */
[----:B------:R-:W-:Y:S02]  /*df50*/  ISETP.LT.OR P1, PT, R0, 0x3a, P1 ;  /* 0x0000003a0000780c */ /* 0x000fe40000f21670 */
[----:B------:R-:W-:-:S02]  /*df60*/  FSEL R67, R67, -INF , !P4 ;  /* 0xff80000043437808 */ /* 0x000fc40006000000 */
[----:B------:R-:W-:Y:S02]  /*df70*/  FSEL R55, R55, -INF , !P1 ;  /* 0xff80000037377808 */ /* 0x000fe40004800000 */
[----:B------:R-:W-:Y:S02]  /*df80*/  ISETP.GT.AND P1, PT, R3, 0x40, !P2 ;  /* 0x000000400300780c */ /* 0x000fe40005724270 */
[----:B------:R-:W-:Y:S02]  /*df90*/  ISETP.NE.AND P2, PT, R87, RZ, PT ;  /* 0x000000ff5700720c */ /* 0x000fe40003f45270 */
[----:B------:R-:W-:Y:S02]  /*dfa0*/  ISETP.LT.OR P1, PT, R0, 0x41, P1 ;  /* 0x000000410000780c */ /* 0x000fe40000f21670 */
[----:B------:R-:W-:Y:S02]  /*dfb0*/  ISETP.GT.AND P2, PT, R3, 0x49, !P2 ;  /* 0x000000490300780c */ /* 0x000fe40005744270 */
[----:B------:R-:W-:-:S02]  /*dfc0*/  FSEL R58, R58, -INF , !P1 ;  /* 0xff8000003a3a7808 */ /* 0x000fc40004800000 */
[----:B------:R-:W-:Y:S02]  /*dfd0*/  ISETP.GT.AND P1, PT, R3, RZ, !P6 ;  /* 0x000000ff0300720c */ /* 0x000fe40007724270 */
[----:B0-----:R-:W-:Y:S02]  /*dfe0*/  FMNMX.FTZ R4, R10, R5, !PT ;  /* 0x000000050a047209 */ /* 0x001fe40007810000 */
[----:B------:R-:W-:Y:S02]  /*dff0*/  ISETP.LT.OR P1, PT, R0, 0x1, P1 ;  /* 0x000000010000780c */ /* 0x000fe40000f21670 */
[----:B------:R-:W-:Y:S01]  /*e000*/  ISETP.NE.AND P6, PT, R85, RZ, PT ;  /* 0x000000ff5500720c */ /* 0x000fe20003fc5270 */
[----:B------:R-:W-:Y:S01]  /*e010*/  FMUL.FTZ R5, R4, UR10 ;  /* 0x0000000a04057c20 */ /* 0x000fe20008410000 */
[----:B------:R-:W-:Y:S02]  /*e020*/  FSEL R26, R26, -INF , !P1 ;  /* 0xff8000001a1a7808 */ /* 0x000fe40004800000 */
[----:B------:R-:W-:-:S02]  /*e030*/  FSETP.NEU.FTZ.AND P1, PT, R4, -INF , PT ;  /* 0xff8000000400780b */ /* 0x000fc40003f3d000 */
[----:B------:R-:W-:Y:S02]  /*e040*/  ISETP.LT.OR P2, PT, R0, 0x4a, P2 ;  /* 0x0000004a0000780c */ /* 0x000fe40001741670 */
        /* <DEDUP_REMOVED lines=14> */
[----:B------:R-:W-:Y:S01]  /*e130*/  ISETP.NE.AND P1, PT, R86, RZ, PT ;  /* 0x000000ff5600720c */ /* 0x000fe20003f25270 */
[--C-:B------:R-:W-:Y:S01]  /*e140*/  FFMA.FTZ R33, R33, UR10, -R12.reuse ;  /* 0x0000000a21217c23 */ /* 0x100fe2000801080c */
[----:B------:R-:W-:Y:S01]  /*e150*/  FMNMX.FTZ R11, R35, R2, !PT ;  /* 0x00000002230b7209 */ /* 0x000fe20007810000 */
[----:B------:R-:W0:Y:S01]  /*e160*/  MUFU.EX2 R5, R10 ;  /* 0x0000000a00057308 */ /* 0x000e220000000800 */
[----:B------:R-:W-:Y:S01]  /*e170*/  ISETP.GT.AND P1, PT, R3, 0x48, !P1 ;  /* 0x000000480300780c */ /* 0x000fe20004f24270 */
[--C-:B------:R-:W-:Y:S01]  /*e180*/  FFMA.FTZ R186, R36, UR10, -R12.reuse ;  /* 0x0000000a24ba7c23 */ /* 0x100fe2000801080c */
[----:B------:R-:W-:Y:S01]  /*e190*/  FMNMX.FTZ R2, R38, R11, !PT ;  /* 0x0000000b26027209 */ /* 0x000fe20007810000 */
[--C-:B------:R-:W-:Y:S01]  /*e1a0*/  FFMA.FTZ R37, R37, UR10, -R12.reuse ;  /* 0x0000000a25257c23 */ /* 0x100fe2000801080c */
[----:B------:R-:W-:Y:S01]  /*e1b0*/  ISETP.NE.AND P6, PT, R24, RZ, PT ;  /* 0x000000ff1800720c */ /* 0x000fe20003fc5270 */
[--C-:B------:R-:W-:Y:S01]  /*e1c0*/  FFMA.FTZ R180, R40, UR10, -R12.reuse ;  /* 0x0000000a28b47c23 */ /* 0x100fe2000801080c */
[----:B------:R-:W-:Y:S01]  /*e1d0*/  FMNMX.FTZ R11, R39, R2, !PT ;  /* 0x00000002270b7209 */ /* 0x000fe20007810000 */
[----:B------:R-:W-:Y:S01]  /*e1e0*/  MUFU.EX2 R190, R190 ;  /* 0x000000be00be7308 */ /* 0x000fe20000000800 */
[----:B------:R-:W-:Y:S01]  /*e1f0*/  ISETP.LT.OR P1, PT, R0, 0x49, P1 ;  /* 0x000000490000780c */ /* 0x000fe20000f21670 */
[--C-:B------:R-:W-:Y:S01]  /*e200*/  FFMA.FTZ R41, R41, UR10, -R12.reuse ;  /* 0x0000000a29297c23 */ /* 0x100fe2000801080c */
[----:B------:R-:W-:Y:S01]  /*e210*/  FMNMX.FTZ R2, R42, R11, !PT ;  /* 0x0000000b2a027209 */ /* 0x000fe20007810000 */
[--C-:B------:R-:W-:Y:S01]  /*e220*/  FFMA.FTZ R44, R44, UR10, -R12.reuse ;  /* 0x0000000a2c2c7c23 */ /* 0x100fe2000801080c */
[----:B------:R-:W-:Y:S01]  /*e230*/  ISETP.GT.AND P6, PT, R3, 0x59, !P6 ;  /* 0x000000590300780c */ /* 0x000fe200077c4270 */
[--C-:B------:R-:W-:Y:S01]  /*e240*/  FFMA.FTZ R45, R45, UR10, -R12.reuse ;  /* 0x0000000a2d2d7c23 */ /* 0x100fe2000801080c */
[----:B------:R-:W-:Y:S01]  /*e250*/  FMNMX.FTZ R13, R43, R2, !PT ;  /* 0x000000022b0d7209 */ /* 0x000fe20007810000 */
[----:B------:R-:W-:Y:S01]  /*e260*/  MUFU.EX2 R11, R14 ;  /* 0x0000000e000b7308 */ /* 0x000fe20000000800 */
[----:B------:R-:W-:Y:S01]  /*e270*/  FSEL R62, R62, -INF , !P1 ;  /* 0xff8000003e3e7808 */ /* 0x000fe20004800000 */
[----:B0-----:R-:W-:Y:S01]  /*e280*/  FADD.FTZ R25, R188, R5 ;  /* 0x00000005bc197221 */ /* 0x001fe20000010000 */
[----:B------:R-:W-:Y:S01]  /*e290*/  FMNMX.FTZ R2, R46, R13, !PT ;  /* 0x0000000d2e027209 */ /* 0x000fe20007810000 */
[--C-:B------:R-:W-:Y:S01]  /*e2a0*/  FFMA.FTZ R48, R48, UR10, -R12.reuse ;  /* 0x0000000a30307c23 */ /* 0x100fe2000801080c */
[----:B------:R-:W-:Y:S01]  /*e2b0*/  FSEL R63, R63, -INF , !P2 ;  /* 0xff8000003f3f7808 */ /* 0x000fe20005000000 */
[--C-:B------:R-:W-:Y:S01]  /*e2c0*/  FFMA.FTZ R49, R49, UR10, -R12.reuse ;  /* 0x0000000a31317c23 */ /* 0x100fe2000801080c */
[----:B------:R-:W-:Y:S01]  /*e2d0*/  FMNMX.FTZ R13, R47, R2, !PT ;  /* 0x000000022f0d7209 */ /* 0x000fe20007810000 */
[----:B------:R-:W-:Y:S01]  /*e2e0*/  MUFU.EX2 R184, R184 ;  /* 0x000000b800b87308 */ /* 0x000fe20000000800 */
        /* <DEDUP_REMOVED lines=8> */
[----:B------:R-:W-:Y:S01]  /*e370*/  FSEL R71, R71, -INF , !P6 ;  /* 0xff80000047477808 */ /* 0x000fe20007000000 */
[--C-:B------:R-:W-:Y:S01]  /*e380*/  FFMA.FTZ R57, R57, UR10, -R12.reuse ;  /* 0x0000000a39397c23 */ /* 0x100fe2000801080c */
[----:B------:R-:W-:Y:S01]  /*e390*/  FMNMX.FTZ R2, R54, R15, !PT ;  /* 0x0000000f36027209 */ /* 0x000fe20007810000 */
[--C-:B------:R-:W-:Y:S01]  /*e3a0*/  FFMA.FTZ R60, R60, UR10, -R12.reuse ;  /* 0x0000000a3c3c7c23 */ /* 0x100fe2000801080c */
[----:B------:R-:W-:Y:S01]  /*e3b0*/  F2FP.BF16.F32.PACK_AB R188, R5, R188 ;  /* 0x000000bc05bc723e */ /* 0x000fe200000010ff */
[--C-:B------:R-:W-:Y:S01]  /*e3c0*/  FFMA.FTZ R61, R61, UR10, -R12.reuse ;  /* 0x0000000a3d3d7c23 */ /* 0x100fe2000801080c */
[----:B------:R-:W-:Y:S01]  /*e3d0*/  FMNMX.FTZ R15, R55, R2, !PT ;  /* 0x00000002370f7209 */ /* 0x000fe20007810000 */
[----:B------:R-:W-:Y:S01]  /*e3e0*/  MUFU.EX2 R186, R186 ;  /* 0x000000ba00ba7308 */ /* 0x000fe20000000800 */
[--C-:B------:R-:W-:Y:S01]  /*e3f0*/  FFMA.FTZ R64, R64, UR10, -R12.reuse ;  /* 0x0000000a40407c23 */ /* 0x100fe2000801080c */
[--C-:B------:R-:W-:Y:S01]  /*e400*/  FFMA.FTZ R65, R65, UR10, -R12.reuse ;  /* 0x0000000a41417c23 */ /* 0x100fe2000801080c */
[----:B------:R-:W-:Y:S01]  /*e410*/  FMNMX.FTZ R2, R58, R15, !PT ;  /* 0x0000000f3a027209 */ /* 0x000fe20007810000 */
[--C-:B------:R-:W-:Y:S01]  /*e420*/  FFMA.FTZ R68, R68, UR10, -R12.reuse ;  /* 0x0000000a44447c23 */ /* 0x100fe2000801080c */
[----:B------:R-:W-:Y:S01]  /*e430*/  FFMA.FTZ R12, R69, UR10, -R12 ;  /* 0x0000000a450c7c23 */ /* 0x000fe2000801080c */
[----:B------:R-:W-:-:S02]  /*e440*/  R2UR UR18, R72 ;  /* 0x00000000481272ca */ /* 0x000fc400000e0000 */
[----:B------:R-:W-:Y:S01]  /*e450*/  FMNMX.FTZ R3, R59, R2, !PT ;  /* 0x000000023b037209 */ /* 0x000fe20007810000 */
[----:B------:R-:W-:Y:S03]  /*e460*/  MUFU.EX2 R15, R37 ;  /* 0x00000025000f7308 */ /* 0x000fe60000000800 */
[----:B------:R-:W-:-:S04]  /*e470*/  FMNMX.FTZ R2, R62, R3, !PT ;  /* 0x000000033e027209 */ /* 0x000fc80007810000 */
[----:B------:R-:W-:Y:S01]  /*e480*/  FMNMX.FTZ R3, R63, R2, !PT ;  /* 0x000000023f037209 */ /* 0x000fe20007810000 */
[----:B------:R-:W-:Y:S02]  /*e490*/  MUFU.EX2 R180, R180 ;  /* 0x000000b400b47308 */ /* 0x000fe40000000800 */
[----:B------:R-:W-:Y:S01]  /*e4a0*/  UIADD3 UR14, UR18, UR11, URZ ;  /* 0x0000000b120e7290 */ /* 0x000fe2000fffe03f */
[----:B------:R-:W-:-:S03]  /*e4b0*/  FMNMX.FTZ R2, R66, R3, !PT ;  /* 0x0000000342027209 */ /* 0x000fc60007810000 */
[----:B------:R-:W-:Y:S01]  /*e4c0*/  UIADD3 UR4, UR14, UR4, URZ ;  /* 0x000000040e047290 */ /* 0x000fe2000fffe03f */
[----:B------:R-:W-:Y:S01]  /*e4d0*/  FMNMX.FTZ R3, R67, R2, !PT ;  /* 0x0000000243037209 */ /* 0x000fe20007810000 */
[----:B------:R-:W-:Y:S03]  /*e4e0*/  MUFU.EX2 R41, R41 ;  /* 0x0000002900297308 */ /* 0x000fe60000000800 */
[----:B------:R-:W-:-:S04]  /*e4f0*/  FMNMX.FTZ R0, R70, R3, !PT ;  /* 0x0000000346007209 */ /* 0x000fc80007810000 */
[----:B------:R-:W-:Y:S01]  /*e500*/  FMNMX.FTZ R0, R71, R0, !PT ;  /* 0x0000000047007209 */ /* 0x000fe20007810000 */
[----:B------:R-:W-:Y:S04]  /*e510*/  MUFU.EX2 R44, R44 ;  /* 0x0000002c002c7308 */ /* 0x000fe80000000800 */
[----:B------:R-:W0:Y:S04]  /*e520*/  SHFL.BFLY PT, R3, R0, 0x2, 0x1f ;  /* 0x0c401f0000037f89 */ /* 0x000e2800000e0000 */
[----:B------:R-:W1:Y:S08]  /*e530*/  MUFU.EX2 R45, R45 ;  /* 0x0000002d002d7308 */ /* 0x000e700000000800 */
[----:B------:R-:W-:Y:S08]  /*e540*/  MUFU.EX2 R48, R48 ;  /* 0x0000003000307308 */ /* 0x000ff00000000800 */
[----:B------:R-:W2:Y:S01]  /*e550*/  MUFU.EX2 R49, R49 ;  /* 0x0000003100317308 */ /* 0x000ea20000000800 */
[----:B-1----:R-:W-:-:S02]  /*e560*/  F2FP.BF16.F32.PACK_AB R182, R45, R44 ;  /* 0x0000002c2db6723e */ /* 0x002fc400000010ff */
[----:B0-----:R-:W-:-:S05]  /*e570*/  FMNMX.FTZ R2, R0, R3, !PT ;  /* 0x0000000300027209 */ /* 0x001fca0007810000 */
[----:B------:R-:W-:Y:S01]  /*e580*/  MUFU.EX2 R52, R52 ;  /* 0x0000003400347308 */ /* 0x000fe20000000800 */
[----:B------:R-:W0:Y:S07]  /*e590*/  SHFL.BFLY PT, R3, R2, 0x1, 0x1f ;  /* 0x0c201f0002037f89 */ /* 0x000e2e00000e0000 */
[----:B------:R-:W1:Y:S01]  /*e5a0*/  MUFU.EX2 R53, R53 ;  /* 0x0000003500357308 */ /* 0x000e620000000800 */
[----:B--2---:R-:W-:-:S07]  /*e5b0*/  F2FP.BF16.F32.PACK_AB R176, R49, R48 ;  /* 0x0000003031b0723e */ /* 0x004fce00000010ff */
[----:B------:R-:W-:Y:S08]  /*e5c0*/  MUFU.EX2 R56, R56 ;  /* 0x0000003800387308 */ /* 0x000ff00000000800 */
[----:B------:R-:W-:Y:S01]  /*e5d0*/  MUFU.EX2 R57, R57 ;  /* 0x0000003900397308 */ /* 0x000fe20000000800 */
[----:B0-----:R-:W-:Y:S01]  /*e5e0*/  FMNMX.FTZ R3, R2, R3, !PT ;  /* 0x0000000302037209 */ /* 0x001fe20007810000 */
[----:B------:R-:W-:Y:S01]  /*e5f0*/  FADD.FTZ R2, R190, R25 ;  /* 0x00000019be027221 */ /* 0x000fe20000010000 */
[----:B------:R-:W-:-:S02]  /*e600*/  F2FP.BF16.F32.PACK_AB R190, R11, R190 ;  /* 0x000000be0bbe723e */ /* 0x000fc400000010ff */
[C---:B------:R-:W-:Y:S01]  /*e610*/  FSETP.NEU.FTZ.AND P1, PT, R3.reuse, -INF , PT ;  /* 0xff8000000300780b */ /* 0x040fe20003f3d000 */
[----:B------:R-:W-:Y:S01]  /*e620*/  FMUL.FTZ R0, R3, UR10 ;  /* 0x0000000a03007c20 */ /* 0x000fe20008410000 */
[----:B------:R-:W-:Y:S01]  /*e630*/  FADD.FTZ R25, R11, R2 ;  /* 0x000000020b197221 */ /* 0x000fe20000010000 */
[----:B------:R-:W-:Y:S01]  /*e640*/  MUFU.EX2 R60, R60 ;  /* 0x0000003c003c7308 */ /* 0x000fe20000000800 */
[----:B-1----:R-:W-:Y:S02]  /*e650*/  F2FP.BF16.F32.PACK_AB R178, R53, R52 ;  /* 0x0000003435b2723e */ /* 0x002fe400000010ff */
[----:B------:R-:W-:Y:S01]  /*e660*/  FSEL R0, R0, RZ, P1 ;  /* 0x000000ff00007208 */ /* 0x000fe20000800000 */
[----:B------:R-:W-:Y:S01]  /*e670*/  FADD.FTZ R2, R184, R25 ;  /* 0x00000019b8027221 */ /* 0x000fe20000010000 */
[----:B------:R-:W-:Y:S02]  /*e680*/  PLOP3.LUT P1, PT, PT, PT, UP1, 0x40, 0x0 ;  /* 0x000000000000781c */ /* 0x000fe40003f2e818 */
[----:B------:R-:W-:Y:S01]  /*e690*/  F2FP.BF16.F32.PACK_AB R184, R13, R184 ;  /* 0x000000b80db8723e */ /* 0x000fe200000010ff */
[--C-:B------:R-:W-:Y:S01]  /*e6a0*/  FFMA.FTZ R26, R26, UR10, -R0.reuse ;  /* 0x0000000a1a1a7c23 */ /* 0x100fe20008010800 */
[--C-:B------:R-:W-:Y:S01]  /*e6b0*/  FFMA.FTZ R27, R27, UR10, -R0.reuse ;  /* 0x0000000a1b1b7c23 */ /* 0x100fe20008010800 */
[--C-:B------:R-:W-:Y:S01]  /*e6c0*/  FFMA.FTZ R30, R30, UR10, -R0.reuse ;  /* 0x0000000a1e1e7c23 */ /* 0x100fe20008010800 */
[----:B------:R-:W-:Y:S01]  /*e6d0*/  FFMA.FTZ R31, R31, UR10, -R0 ;  /* 0x0000000a1f1f7c23 */ /* 0x000fe20008010800 */
[----:B------:R-:W-:Y:S01]  /*e6e0*/  FADD.FTZ R25, R13, R2 ;  /* 0x000000020d197221 */ /* 0x000fe20000010000 */
[--C-:B------:R-:W-:Y:S01]  /*e6f0*/  FFMA.FTZ R34, R34, UR10, -R0.reuse ;  /* 0x0000000a22227c23 */ /* 0x100fe20008010800 */
[----:B------:R-:W-:Y:S01]  /*e700*/  MUFU.EX2 R26, R26 ;  /* 0x0000001a001a7308 */ /* 0x000fe20000000800 */
[--C-:B------:R-:W-:Y:S01]  /*e710*/  FFMA.FTZ R35, R35, UR10, -R0.reuse ;  /* 0x0000000a23237c23 */ /* 0x100fe20008010800 */
[----:B------:R-:W-:Y:S01]  /*e720*/  FADD.FTZ R2, R186, R25 ;  /* 0x00000019ba027221 */ /* 0x000fe20000010000 */
[--C-:B------:R-:W-:Y:S01]  /*e730*/  FFMA.FTZ R38, R38, UR10, -R0.reuse ;  /* 0x0000000a26267c23 */ /* 0x100fe20008010800 */
[--C-:B------:R-:W-:Y:S01]  /*e740*/  FFMA.FTZ R39, R39, UR10, -R0.reuse ;  /* 0x0000000a27277c23 */ /* 0x100fe20008010800 */
[----:B------:R-:W-:Y:S01]  /*e750*/  FFMA.FTZ R42, R42, UR10, -R0 ;  /* 0x0000000a2a2a7c23 */ /* 0x000fe20008010800 */
[----:B------:R-:W-:Y:S01]  /*e760*/  FADD.FTZ R25, R15, R2 ;  /* 0x000000020f197221 */ /* 0x000fe20000010000 */
        /* <DEDUP_REMOVED lines=21> */
[--C-:B------:R-:W-:Y:S01]  /*e8c0*/  FFMA.FTZ R67, R67, UR10, -R0.reuse ;  /* 0x0000000a43437c23 */ /* 0x100fe20008010800 */
[----:B------:R-:W-:Y:S01]  /*e8d0*/  FFMA.FTZ R70, R70, UR10, -R0 ;  /* 0x0000000a46467c23 */ /* 0x000fe20008010800 */
[----:B------:R-:W-:Y:S01]  /*e8e0*/  FADD.FTZ R29, R49, R10 ;  /* 0x0000000a311d7221 */ /* 0x000fe20000010000 */
[----:B------:R-:W-:Y:S01]  /*e8f0*/  FFMA.FTZ R0, R71, UR10, -R0 ;  /* 0x0000000a47007c23 */ /* 0x000fe20008010800 */
[----:B------:R-:W0:Y:S01]  /*e900*/  MUFU.EX2 R34, R34 ;  /* 0x0000002200227308 */ /* 0x000e220000000800 */
[----:B-1----:R-:W-:Y:S01]  /*e910*/  FADD.FTZ R2, R30, R25 ;  /* 0x000000191e027221 */ /* 0x002fe20000010000 */
[----:B------:R-:W-:Y:S01]  /*e920*/  FADD.FTZ R10, R52, R29 ;  /* 0x0000001d340a7221 */ /* 0x000fe20000010000 */
[----:B------:R-:W-:-:S02]  /*e930*/  F2FP.BF16.F32.PACK_AB R186, R15, R186 ;  /* 0x000000ba0fba723e */ /* 0x000fc400000010ff */
[----:B------:R-:W-:Y:S01]  /*e940*/  F2FP.BF16.F32.PACK_AB R180, R41, R180 ;  /* 0x000000b429b4723e */ /* 0x000fe200000010ff */
[----:B------:R-:W-:Y:S01]  /*e950*/  FADD.FTZ R29, R53, R10 ;  /* 0x0000000a351d7221 */ /* 0x000fe20000010000 */
[----:B------:R-:W-:Y:S01]  /*e960*/  F2FP.BF16.F32.PACK_AB R172, R57, R56 ;  /* 0x0000003839ac723e */ /* 0x000fe200000010ff */
[----:B------:R-:W1:Y:S01]  /*e970*/  MUFU.EX2 R35, R35 ;  /* 0x0000002300237308 */ /* 0x000e620000000800 */
[----:B--2---:R-:W-:Y:S01]  /*e980*/  FADD.FTZ R25, R31, R2 ;  /* 0x000000021f197221 */ /* 0x004fe20000010000 */
[----:B------:R-:W-:Y:S01]  /*e990*/  FADD.FTZ R10, R56, R29 ;  /* 0x0000001d380a7221 */ /* 0x000fe20000010000 */
[----:B------:R-:W-:Y:S02]  /*e9a0*/  F2FP.BF16.F32.PACK_AB R189, R27, R26 ;  /* 0x0000001a1bbd723e */ /* 0x000fe400000010ff */
[----:B------:R-:W-:Y:S01]  /*e9b0*/  F2FP.BF16.F32.PACK_AB R191, R31, R30 ;  /* 0x0000001e1fbf723e */ /* 0x000fe200000010ff */
[----:B------:R-:W-:Y:S02]  /*e9c0*/  FADD.FTZ R11, R57, R10 ;  /* 0x0000000a390b7221 */ /* 0x000fe40000010000 */
[----:B------:R-:W2:Y:S01]  /*e9d0*/  MUFU.EX2 R38, R38 ;  /* 0x0000002600267308 */ /* 0x000ea20000000800 */
[----:B0-----:R-:W-:Y:S01]  /*e9e0*/  FADD.FTZ R2, R34, R25 ;  /* 0x0000001922027221 */ /* 0x001fe20000010000 */
[----:B------:R-:W-:-:S06]  /*e9f0*/  FADD.FTZ R10, R60, R11 ;  /* 0x0000000b3c0a7221 */ /* 0x000fcc0000010000 */
        /* <DEDUP_REMOVED lines=53> */
[----:B------:R1:W0:Y:S02]  /*ed50*/  MUFU.EX2 R171, R0 ;  /* 0x0000000000ab7308 */ /* 0x0002240000000800 */
[----:B-1----:R-:W-:Y:S01]  /*ed60*/  FADD.FTZ R0, R70, R5 ;  /* 0x0000000546007221 */ /* 0x002fe20000010000 */
[C---:B--2---:R-:W-:Y:S01]  /*ed70*/  FADD.FTZ R11, R21.reuse, R10 ;  /* 0x0000000a150b7221 */ /* 0x044fe20000010000 */
[----:B------:R-:W-:Y:S01]  /*ed80*/  F2FP.BF16.F32.PACK_AB R170, R21, R68 ;  /* 0x0000004415aa723e */ /* 0x000fe200000010ff */
[----:B------:R-:W-:Y:S02]  /*ed90*/  VIADD R10, R73, 0xfffffffe ;  /* 0xfffffffe490a7836 */ /* 0x000fe40000000000 */
[C---:B0-----:R-:W-:Y:S01]  /*eda0*/  FADD.FTZ R5, R171.reuse, R0 ;  /* 0x00000000ab057221 */ /* 0x041fe20000010000 */
[----:B------:R-:W-:Y:S01]  /*edb0*/  F2FP.BF16.F32.PACK_AB R171, R171, R70 ;  /* 0x00000046abab723e */ /* 0x000fe200000010ff */
[----:B------:R-:W-:Y:S06]  /*edc0*/  @P1 BRA `(.L_x_4958) ;  /* 0x0000000000441947 */ /* 0x000fec0003800000 */
        /* <DEDUP_REMOVED lines=10> */
.L_x_4959:
[----:B------:R-:W-:-:S11]  /*ee70*/  UISETP.NE.AND UP2, UPT, UR5, 0x1, UPT ;  /* 0x000000010500788c */ /* 0x000fd6000bf45270 */
[----:B------:R-:W-:Y:S02]  /*ee80*/  @UP2 ULDC.64 UR14, c[0x0][0x9e8] ;  /* 0x00027a00000e2ab9 */ /* 0x000fe40000000a00 */
[----:B------:R-:W-:-:S04]  /*ee90*/  UIMAD.WIDE.U32 UR18, UR11, UR14, URZ ;  /* 0x0000000e0b1272a5 */ /* 0x000fc8000f8e003f */
[----:B------:R-:W-:-:S12]  /*eea0*/  @UP2 USHF.R.U32.HI UR11, URZ, UR15, UR19 ;  /* 0x0000000f3f0b2299 */ /* 0x000fd80008011613 */
.L_x_4960:
[----:B------:R-:W-:-:S04]  /*eeb0*/  UIMAD UR5, UR11, UR5, UR5 ;  /* 0x000000050b0572a4 */ /* 0x000fc8000f8e0205 */
[----:B------:R-:W-:-:S04]  /*eec0*/  UISETP.LT.AND UP2, UPT, UR4, UR5, UPT ;  /* 0x000000050400728c */ /* 0x000fc8000bf41270 */
[----:B------:R-:W-:-:S12]  /*eed0*/  USEL UR4, UR4, UR5, UP2 ;  /* 0x0000000504047287 */ /* 0x000fd80009000000 */
.L_x_4958:
[----:B------:R-:W-:Y:S01]  /*eee0*/  R2UR UR11, R193 ;  /* 0x00000000c10b72ca */ /* 0x000fe200000e0000 */
        /* <DEDUP_REMOVED lines=57> */
[----:B------:R-:W-:Y:S01]  /*f280*/  IMAD.MOV.U32 R2, RZ, RZ, 0x3f800000 ;  /* 0x3f800000ff027424 */ /* 0x000fe200078e00ff */
[----:B------:R-:W-:Y:S01]  /*f290*/  ULDC UR61, c[0x0][0x9e4] ;  /* 0x00027900003d7ab9 */ /* 0x000fe20000000800 */
[----:B------:R-:W-:-:S07]  /*f2a0*/  IMAD.MOV.U32 R119, RZ, RZ, RZ ;  /* 0x000000ffff777224 */ /* 0x000fce00078e00ff */
.L_x_4980:
[----:B------:R-:W-:-:S04]  /*f2b0*/  UIADD3 UR4, UR40, 0x1, URZ ;  /* 0x0000000128047890 */ /* 0x000fc8000fffe03f */
[----:B------:R-:W-:-:S04]  /*f2c0*/  UISETP.NE.AND UP2, UPT, UR4, 0x2, UPT ;  /* 0x000000020400788c */ /* 0x000fc8000bf45270 */
[----:B------:R-:W-:Y:S02]  /*f2d0*/  USEL UR36, URZ, 0x1, UP2 ;  /* 0x000000013f247887 */ /* 0x000fe40009000000 */
[----:B------:R-:W-:Y:S02]  /*f2e0*/  USEL UR4, UR4, URZ, UP2 ;  /* 0x0000003f04047287 */ /* 0x000fe40009000000 */
[----:B------:R-:W-:Y:S01]  /*f2f0*/  ULOP3.LUT UR36, UR42, UR36, URZ, 0x3c, !UPT ;  /* 0x000000242a247292 */ /* 0x000fe2000f8e3c3f */
[----:B------:R-:W-:Y:S11]  /*f300*/  @!P0 BRA `(.L_x_4962) ;  /* 0x0000000000048947 */ /* 0x000ff60003800000 */
[----:B------:R-:W-:Y:S01]  /*f310*/  BPT.TRAP 0x1 ;  /* 0x000000040000795c */ /* 0x000fe20000300000 */
.L_x_4962:
[----:B------:R-:W-:Y:S01]  /*f320*/  ULEA UR6, UR4, UR41, 0x3 ;  /* 0x0000002904067291 */ /* 0x000fe2000f8e183f */
[----:B------:R-:W-:-:S05]  /*f330*/  IMAD.U32 R12, RZ, RZ, UR36 ;  /* 0x00000024ff0c7e24 */ /* 0x000fca000f8e00ff */
[----:B------:R-:W-:-:S04]  /*f340*/  SHF.L.U32 R12, R12, 0x1f, RZ ;  /* 0x0000001f0c0c7819 */ /* 0x000fc800000006ff */
[----:B------:R0:W1:Y:S01]  /*f350*/  SYNCS.PHASECHK.TRANS64.TRYWAIT P1, [UR6+0x30830], R12 ;  /* 0x0308300cff0075a7 */ /* 0x0000620008020146 */
[----:B------:R-:W-:Y:S05]  /*f360*/  @!P0 BRA `(.L_x_4963) ;  /* 0x0000000000048947 */ /* 0x000fea0003800000 */
[----:B------:R-:W-:Y:S01]  /*f370*/  BPT.TRAP 0x1 ;  /* 0x000000040000795c */ /* 0x000fe20000300000 */
.L_x_4963:
[----:B-1----:R-:W-:Y:S05]  /*f380*/  @P1 BRA `(.L_x_4964) ;  /* 0x0000000000081947 */ /* 0x002fea0003800000 */
[----:B------:R-:W1:Y:S02]  /*f390*/  SYNCS.PHASECHK.TRANS64.TRYWAIT P1, [UR6+0x30830], R12 ;  /* 0x0308300cff0075a7 */ /* 0x000e640008020146 */
[----:B-1----:R-:W-:Y:S05]  /*f3a0*/  @!P1 BRA `(.L_x_4965) ;  /* 0x0000013c00249947 */ /* 0x002fea0003800000 */
.L_x_4964:
        /* <DEDUP_REMOVED lines=16> */
[----:B------:R-:W-:Y:S01]  /*f4b0*/  UIADD3 UR22, UR5, 0x300, URZ ;  /* 0x0000030005167890 */ /* 0x000fe2000fffe03f */
[----:B------:R-:W-:Y:S01]  /*f4c0*/  R2UR UR56, R6 ;  /* 0x00000000063872ca */ /* 0x000fe200000e0000 */
[----:B------:R-:W-:Y:S01]  /*f4d0*/  UMOV UR23, 0x40000040 ;  /* 0x4000004000177882 */ /* 0x000fe20000000000 */
        /* <DEDUP_REMOVED lines=106> */
[-C--:B------:R-:W-:Y:S01]  /*fb80*/  FMUL.FTZ R111, R111, R2.reuse ;  /* 0x000000026f6f7220 */ /* 0x080fe20000410000 */
[-C--:B------:R-:W-:Y:S01]  /*fb90*/  FMUL.FTZ R114, R114, R2.reuse ;  /* 0x0000000272727220 */ /* 0x080fe20000410000 */
[-C--:B------:R-:W-:Y:S01]  /*fba0*/  FMUL.FTZ R115, R115, R2.reuse ;  /* 0x0000000273737220 */ /* 0x080fe20000410000 */
[-C--:B------:R-:W-:Y:S01]  /*fbb0*/  FMUL.FTZ R118, R118, R2.reuse ;  /* 0x0000000276767220 */ /* 0x080fe20000410000 */
[----:B------:R-:W-:Y:S01]  /*fbc0*/  FMUL.FTZ R119, R119, R2 ;  /* 0x0000000277777220 */ /* 0x000fe20000410000 */
        /* <DEDUP_REMOVED lines=33> */
.L_x_4966:
[----:B------:R-:W-:Y:S01]  /*fde0*/  ULEA UR5, UR40, UR41, 0x3 ;  /* 0x0000002928057291 */ /* 0x000fe2000f8e183f */
[----:B------:R-:W-:-:S05]  /*fdf0*/  IMAD.U32 R0, RZ, RZ, UR42 ;  /* 0x0000002aff007e24 */ /* 0x000fca000f8e00ff */
[----:B------:R-:W-:-:S04]  /*fe00*/  SHF.L.U32 R0, R0, 0x1f, RZ ;  /* 0x0000001f00007819 */ /* 0x000fc800000006ff */
[----:B------:R2:W3:Y:S01]  /*fe10*/  SYNCS.PHASECHK.TRANS64.TRYWAIT P1, [UR5+0x30850], R0 ;  /* 0x03085000ff0075a7 */ /* 0x0004e20008020145 */
[----:B------:R-:W-:Y:S05]  /*fe20*/  @!P0 BRA `(.L_x_4967) ;  /* 0x0000000000048947 */ /* 0x000fea0003800000 */
[----:B------:R-:W-:Y:S01]  /*fe30*/  BPT.TRAP 0x1 ;  /* 0x000000040000795c */ /* 0x000fe20000300000 */
.L_x_4967:
[----:B---3--:R-:W-:Y:S05]  /*fe40*/  @P1 BRA `(.L_x_4968) ;  /* 0x0000000000081947 */ /* 0x008fea0003800000 */
[----:B------:R-:W3:Y:S02]  /*fe50*/  SYNCS.PHASECHK.TRANS64.TRYWAIT P1, [UR5+0x30850], R0 ;  /* 0x03085000ff0075a7 */ /* 0x000ee40008020145 */
[----:B---3--:R-:W-:Y:S05]  /*fe60*/  @!P1 BRA `(.L_x_4969) ;  /* 0x00000130008c9947 */ /* 0x008fea0003800000 */
.L_x_4968:
        /* <DEDUP_REMOVED lines=37> */
.L_x_4970:
[----:B------:R-:W-:Y:S01]  /*100c0*/  PLOP3.LUT P1, PT, PT, PT, UP0, 0x80, 0x0 ;  /* 0x000000000000781c */ /* 0x000fe20003f2f008 */
[----:B------:R-:W-:Y:S01]  /*100d0*/  VIADD R168, R23, UR60 ;  /* 0x0000003c17a87c36 */ /* 0x000fe20008000000 */
[----:B------:R-:W-:Y:S01]  /*100e0*/  PLOP3.LUT P2, PT, PT, PT, UP0, 0x80, 0x0 ;  /* 0x000000000000781c */ /* 0x000fe20003f4f008 */
[----:B------:R-:W-:Y:S01]  /*100f0*/  @UP0 ULDC UR10, c[0x0][0x44c] ;  /* 0x00011300000a0ab9 */ /* 0x000fe20000000800 */
[----:B------:R-:W-:Y:S01]  /*10100*/  UIADD3 UR6, UR6, 0x30840, URZ ;  /* 0x0003084006067890 */ /* 0x000fe2000fffe03f */
[----:B------:R-:W-:Y:S01]  /*10110*/  IMAD R21, R10, -0x60, RZ ;  /* 0xffffffa00a157824 */ /* 0x000fe200078e02ff */
[----:B------:R-:W-:Y:S02]  /*10120*/  ULDC UR11, c[0x0][0x9dc] ;  /* 0x00027700000b7ab9 */ /* 0x000fe40000000800 */
[----:B------:R-:W-:Y:S01]  /*10130*/  UPRMT UR6, UR43, 0x654, UR6 ;  /* 0x000006542b067896 */ /* 0x000fe20008000006 */
[----:B-1----:R-:W-:-:S04]  /*10140*/  VIADD R13, R21, 0x1 ;  /* 0x00000001150d7836 */ /* 0x002fc80000000000 */
[----:B--23--:R-:W-:Y:S01]  /*10150*/  @P1 IMAD.HI.U32 R0, R168, UR10, RZ ;  /* 0x0000000aa8001c27 */ /* 0x00cfe2000f8e00ff */
[----:B------:R-:W-:Y:S01]  /*10160*/  @UP0 ULDC UR10, c[0x0][0x450] ;  /* 0x00011400000a0ab9 */ /* 0x000fe20000000800 */
[----:B------:R-:W-:Y:S02]  /*10170*/  PLOP3.LUT P1, PT, PT, PT, UP1, 0x40, 0x0 ;  /* 0x000000000000781c */ /* 0x000fe40003f2e818 */
[----:B------:R-:W-:Y:S01]  /*10180*/  IMAD R13, R196, -0x2, R13 ;  /* 0xfffffffec40d7824 */ /* 0x000fe200078e020d */
[----:B------:R-:W-:Y:S01]  /*10190*/  @P2 SHF.R.U32.HI R168, RZ, UR10, R0 ;  /* 0x0000000affa82c19 */ /* 0x000fe20008011600 */
[----:B------:R-:W-:Y:S01]  /*101a0*/  SYNCS.ARRIVE.TRANS64.RED.A1T0 RZ, [UR6], RZ ;  /* 0x000000ffffff79a7 */ /* 0x000fe20008100406 */
[----:B------:R-:W-:Y:S01]  /*101b0*/  UMOV UR6, UR11 ;  /* 0x0000000b00067c82 */ /* 0x000fe20008000000 */
[----:B------:R-:W-:Y:S01]  /*101c0*/  ULDC UR11, c[0x0][0x9e0] ;  /* 0x00027800000b7ab9 */ /* 0x000fe20000000800 */
[----:B------:R-:W-:Y:S01]  /*101d0*/  ULOP3.LUT UR10, URZ, UR6, URZ, 0x33, !UPT ;  /* 0x000000063f0a7292 */ /* 0x000fe2000f8e333f */
[----:B------:R-:W1:Y:S01]  /*101e0*/  SHFL.IDX PT, R169, R168, RZ, 0x1c1f ;  /* 0x001c1fffa8a97589 */ /* 0x000e6200000e0000 */
[----:B------:R-:W-:Y:S01]  /*101f0*/  IADD3 R15, -R16, R13, R17 ;  /* 0x0000000d100f7210 */ /* 0x000fe20007ffe111 */
[----:B------:R-:W-:-:S04]  /*10200*/  VIADD R0, R13, 0xffffffff ;  /* 0xffffffff0d007836 */ /* 0x000fc80000000000 */
[C---:B------:R-:W-:Y:S02]  /*10210*/  VIADD R20, R15.reuse, UR11 ;  /* 0x0000000b0f147c36 */ /* 0x040fe40008000000 */
[----:B------:R-:W-:Y:S02]  /*10220*/  VIADD R15, R15, UR10 ;  /* 0x0000000a0f0f7c36 */ /* 0x000fe40008000000 */
[--C-:B-1----:R-:W-:Y:S02]  /*10230*/  IMAD.IADD R14, R20, 0x1, R169.reuse ;  /* 0x00000001140e7824 */ /* 0x102fe400078e02a9 */
[----:B------:R-:W-:Y:S01]  /*10240*/  IMAD.IADD R2, R15, 0x1, R169 ;  /* 0x000000010f027824 */ /* 0x000fe200078e02a9 */
[----:B------:R-:W-:Y:S06]  /*10250*/  @P1 BRA `(.L_x_4971) ;  /* 0x0000000000541947 */ /* 0x000fec0003800000 */
[----:B------:R-:W-:Y:S01]  /*10260*/  IADD3 R169, -R16, R17, R169 ;  /* 0x0000001110a97210 */ /* 0x000fe20007ffe1a9 */
[----:B------:R-:W-:Y:S03]  /*10270*/  BSSY B0, `(.L_x_4972) ;  /* 0x0000010000007945 */ /* 0x000fe60003800000 */
[----:B------:R-:W-:-:S13]  /*10280*/  ISETP.GT.AND P1, PT, R169, -0x1, PT ;  /* 0xffffffffa900780c */ /* 0x000fda0003f24270 */
[----:B------:R-:W-:Y:S05]  /*10290*/  @P1 BRA `(.L_x_4973) ;  /* 0x0000000000201947 */ /* 0x000fea0003800000 */
[----:B------:R-:W-:Y:S01]  /*102a0*/  IMAD.U32 R170, RZ, RZ, UR61 ;  /* 0x0000003dffaa7e24 */ /* 0x000fe2000f8e00ff */
[----:B------:R-:W-:-:S04]  /*102b0*/  LOP3.LUT R169, RZ, R169, RZ, 0x33, !PT ;  /* 0x000000a9ffa97212 */ /* 0x000fc800078e33ff */
[----:B------:R-:W-:-:S13]  /*102c0*/  ISETP.NE.AND P1, PT, R170, 0x1, PT ;  /* 0x00000001aa00780c */ /* 0x000fda0003f25270 */
[----:B0-----:R-:W0:Y:S02]  /*102d0*/  @P1 LDC.64 R12, c[0x0][0x9e8] ;  /* 0x00027a00ff0c1b82 */ /* 0x001e240000000a00 */
[----:B0-----:R-:W-:-:S05]  /*102e0*/  @P1 IMAD.HI.U32 R12, R169, R12, RZ ;  /* 0x0000000ca90c1227 */ /* 0x001fca00078e00ff */
[----:B------:R-:W-:-:S04]  /*102f0*/  @P1 SHF.R.U32.HI R169, RZ, R13, R12 ;  /* 0x0000000dffa91219 */ /* 0x000fc8000001160c */
[----:B------:R-:W-:Y:S01]  /*10300*/  LOP3.LUT R169, RZ, R169, RZ, 0x33, !PT ;  /* 0x000000a9ffa97212 */ /* 0x000fe200078e33ff */
[----:B------:R-:W-:Y:S06]  /*10310*/  BRA `(.L_x_4974) ;  /* 0x0000000000147947 */ /* 0x000fec0003800000 */
.L_x_4973:
[----:B------:R-:W-:-:S05]  /*10320*/  IMAD.U32 R170, RZ, RZ, UR61 ;  /* 0x0000003dffaa7e24 */ /* 0x000fca000f8e00ff */
[----:B------:R-:W-:-:S13]  /*10330*/  ISETP.NE.AND P1, PT, R170, 0x1, PT ;  /* 0x00000001aa00780c */ /* 0x000fda0003f25270 */
[----:B0-----:R-:W0:Y:S02]  /*10340*/  @P1 LDC.64 R12, c[0x0][0x9e8] ;  /* 0x00027a00ff0c1b82 */ /* 0x001e240000000a00 */
[----:B0-----:R-:W-:-:S05]  /*10350*/  @P1 IMAD.HI.U32 R12, R169, R12, RZ ;  /* 0x0000000ca90c1227 */ /* 0x001fca00078e00ff */
[----:B------:R-:W-:-:S07]  /*10360*/  @P1 SHF.R.U32.HI R169, RZ, R13, R12 ;  /* 0x0000000dffa91219 */ /* 0x000fce000001160c */
.L_x_4974:
[----:B------:R-:W-:Y:S05]  /*10370*/  BSYNC B0 ;  /* 0x0000000000007941 */ /* 0x000fea0003800000 */
.L_x_4972:
[----:B------:R-:W-:-:S05]  /*10380*/  IMAD R169, R169, R170, R0 ;  /* 0x000000aaa9a97224 */ /* 0x000fca00078e0200 */
[----:B------:R-:W-:Y:S02]  /*10390*/  VIADDMNMX R14, R169, R170, R14, PT ;  /* 0x000000aaa90e7246 */ /* 0x000fe4000380010e */
[----:B------:R-:W-:-:S07]  /*103a0*/  VIMNMX R2, R2, R169, !PT ;  /* 0x000000a902027248 */ /* 0x000fce0007fe0100 */
.L_x_4971:
[C---:B------:R-:W-:Y:S02]  /*103b0*/  ISETP.GE.AND P6, PT, R21.reuse, 0xa, PT ;  /* 0x0000000a1500780c */ /* 0x040fe40003fc6270 */
[C---:B------:R-:W-:Y:S02]  /*103c0*/  ISETP.GE.AND P1, PT, R21.reuse, 0x2, PT ;  /* 0x000000021500780c */ /* 0x040fe40003f26270 */
[C---:B------:R-:W-:Y:S02]  /*103d0*/  ISETP.GE.AND P2, PT, R21.reuse, 0x9, PT ;  /* 0x000000091500780c */ /* 0x040fe40003f46270 */
[----:B------:R-:W-:Y:S02]  /*103e0*/  ISETP.GE.AND P5, PT, R21, 0x11, PT ;  /* 0x000000111500780c */ /* 0x000fe40003fa6270 */
[----:B------:R-:W-:Y:S02]  /*103f0*/  LOP3.LUT R22, R22, 0xfffffffb, RZ, 0xc0, !PT ;  /* 0xfffffffb16167812 */ /* 0x000fe400078ec0ff */
[----:B------:R-:W-:-:S02]  /*10400*/  ISETP.GT.AND P4, PT, R2, 0x1, !P1 ;  /* 0x000000010200780c */ /* 0x000fc40004f84270 */
[----:B------:R-:W-:Y:S02]  /*10410*/  ISETP.GT.AND P3, PT, R2, 0x8, !P2 ;  /* 0x000000080200780c */ /* 0x000fe40005764270 */
[----:B------:R-:W-:Y:S02]  /*10420*/  @P6 LOP3.LUT R22, R22, 0x4, RZ, 0xfc, !PT ;  /* 0x0000000416166812 */ /* 0x000fe400078efcff */
[C---:B------:R-:W-:Y:S02]  /*10430*/  ISETP.LT.OR P4, PT, R14.reuse, 0x2, P4 ;  /* 0x000000020e00780c */ /* 0x040fe40002781670 */
[----:B------:R-:W-:Y:S02]  /*10440*/  ISETP.LT.OR P3, PT, R14, 0x9, P3 ;  /* 0x000000090e00780c */ /* 0x000fe40001f61670 */
[----:B------:R-:W-:Y:S02]  /*10450*/  LOP3.LUT R22, R22, 0xfffffff7, RZ, 0xc0, !PT ;  /* 0xfffffff716167812 */ /* 0x000fe400078ec0ff */
[----:B------:R-:W-:-:S02]  /*10460*/  FSEL R121, R121, -INF , !P4 ;  /* 0xff80000079797808 */ /* 0x000fc40006000000 */
[----:B------:R-:W-:Y:S02]  /*10470*/  FSEL R124, R124, -INF , !P3 ;  /* 0xff8000007c7c7808 */ /* 0x000fe40005800000 */
[----:B------:R-:W-:Y:S02]  /*10480*/  ISETP.GT.AND P4, PT, R2, 0x9, !P6 ;  /* 0x000000090200780c */ /* 0x000fe40007784270 */
[----:B------:R-:W-:Y:S02]  /*10490*/  @P5 LOP3.LUT R22, R22, 0x8, RZ, 0xfc, !PT ;  /* 0x0000000816165812 */ /* 0x000fe400078efcff */
[----:B------:R-:W-:Y:S02]  /*104a0*/  ISETP.GT.AND P3, PT, R2, 0x10, !P5 ;  /* 0x000000100200780c */ /* 0x000fe40006f64270 */
[----:B------:R-:W-:Y:S02]  /*104b0*/  ISETP.GE.AND P5, PT, R21, 0x12, PT ;  /* 0x000000121500780c */ /* 0x000fe40003fa6270 */
        /* <DEDUP_REMOVED lines=112> */
[----:B------:R-:W-:Y:S02]  /*10bc0*/  ISETP.GE.AND P6, PT, R21, 0x5a, PT ;  /* 0x0000005a1500780c */ /* 0x000fe40003fc6270 */
[----:B------:R-:W1:Y:S11]  /*10bd0*/  SHFL.IDX PT, R21, R168, 0x1, 0x1c1f ;  /* 0x003c1f00a8157f89 */ /* 0x000e7600000e0000 */
[----:B------:R-:W-:-:S02]  /*10be0*/  @P6 LOP3.LUT R22, R22, 0x1, RZ, 0xfc, !PT ;  /* 0x0000000116166812 */ /* 0x000fc400078efcff */
[----:B------:R-:W-:-:S04]  /*10bf0*/  ISETP.GT.AND P6, PT, R2, 0x59, !P6 ;  /* 0x000000590200780c */ /* 0x000fc800077c4270 */
[----:B------:R-:W-:-:S04]  /*10c00*/  ISETP.LT.OR P6, PT, R14, 0x5a, P6 ;  /* 0x0000005a0e00780c */ /* 0x000fc800037c1670 */
[----:B------:R-:W-:Y:S02]  /*10c10*/  FSEL R165, R165, -INF , !P6 ;  /* 0xff800000a5a57808 */ /* 0x000fe40007000000 */
[----:B------:R-:W-:Y:S01]  /*10c20*/  PLOP3.LUT P6, PT, PT, PT, UP1, 0x40, 0x0 ;  /* 0x000000000000781c */ /* 0x000fe20003fce818 */
[--C-:B-1----:R-:W-:Y:S02]  /*10c30*/  IMAD.IADD R20, R20, 0x1, R21.reuse ;  /* 0x0000000114147824 */ /* 0x102fe400078e0215 */
[----:B------:R-:W-:-:S10]  /*10c40*/  IMAD.IADD R15, R15, 0x1, R21 ;  /* 0x000000010f0f7824 */ /* 0x000fd400078e0215 */
[----:B------:R-:W-:Y:S05]  /*10c50*/  @P6 BRA `(.L_x_4975) ;  /* 0x0000000000546947 */ /* 0x000fea0003800000 */
        /* <DEDUP_REMOVED lines=12> */
.L_x_4977:
[----:B------:R-:W-:-:S05]  /*10d20*/  IMAD.U32 R169, RZ, RZ, UR61 ;  /* 0x0000003dffa97e24 */ /* 0x000fca000f8e00ff */
[----:B------:R-:W-:-:S13]  /*10d30*/  ISETP.NE.AND P6, PT, R169, 0x1, PT ;  /* 0x00000001a900780c */ /* 0x000fda0003fc5270 */
[----:B0-----:R-:W0:Y:S02]  /*10d40*/  @P6 LDC.64 R12, c[0x0][0x9e8] ;  /* 0x00027a00ff0c6b82 */ /* 0x001e240000000a00 */
[----:B0-----:R-:W-:-:S05]  /*10d50*/  @P6 IMAD.HI.U32 R12, R21, R12, RZ ;  /* 0x0000000c150c6227 */ /* 0x001fca00078e00ff */
[----:B------:R-:W-:-:S07]  /*10d60*/  @P6 SHF.R.U32.HI R21, RZ, R13, R12 ;  /* 0x0000000dff156219 */ /* 0x000fce000001160c */
.L_x_4978:
[----:B------:R-:W-:Y:S05]  /*10d70*/  BSYNC B0 ;  /* 0x0000000000007941 */ /* 0x000fea0003800000 */
.L_x_4976:
[----:B------:R-:W-:-:S05]  /*10d80*/  IMAD R0, R21, R169, R0 ;  /* 0x000000a915007224 */ /* 0x000fca00078e0200 */
[----:B------:R-:W-:Y:S02]  /*10d90*/  VIADDMNMX R20, R0, R169, R20, PT ;  /* 0x000000a900147246 */ /* 0x000fe40003800114 */
[----:B------:R-:W-:-:S07]  /*10da0*/  VIMNMX R15, R15, R0, !PT ;  /* 0x000000000f0f7248 */ /* 0x000fce0007fe0100 */
.L_x_4975:
[C---:B------:R-:W-:Y:S01]  /*10db0*/  ISETP.GT.AND P1, PT, R15.reuse, 0x1, !P1 ;  /* 0x000000010f00780c */ /* 0x040fe20004f24270 */
[----:B------:R-:W-:Y:S01]  /*10dc0*/  ULDC UR10, c[0x0][0x988] ;  /* 0x00026200000a7ab9 */ /* 0x000fe20000000800 */
        /* <DEDUP_REMOVED lines=69> */
[----:B------:R-:W1:Y:S01]  /*11220*/  SHFL.BFLY PT, R13, R2, 0x2, 0x1f ;  /* 0x0c401f00020d7f89 */ /* 0x000e6200000e0000 */
[----:B------:R-:W-:Y:S02]  /*11230*/  FSEL R146, R146, -INF , !P1 ;  /* 0xff80000092927808 */ /* 0x000fe40004800000 */
[----:B------:R-:W-:-:S02]  /*11240*/  LOP3.LUT P1, RZ, R22, 0x800, RZ, 0xc0, !PT ;  /* 0x0000080016ff7812 */ /* 0x000fc4000782c0ff */
[----:B------:R-:W-:Y:S02]  /*11250*/  LOP3.LUT P6, RZ, R22, 0x40, RZ, 0xc0, !PT ;  /* 0x0000004016ff7812 */ /* 0x000fe400078cc0ff */
[C---:B------:R-:W-:Y:S02]  /*11260*/  ISETP.GT.AND P1, PT, R15.reuse, 0x31, !P1 ;  /* 0x000000310f00780c */ /* 0x040fe40004f24270 */
[C---:B------:R-:W-:Y:S02]  /*11270*/  ISETP.GT.AND P3, PT, R15.reuse, 0x50, !P3 ;  /* 0x000000500f00780c */ /* 0x040fe40005f64270 */
[----:B------:R-:W-:Y:S02]  /*11280*/  ISETP.LT.OR P1, PT, R20, 0x32, P1 ;  /* 0x000000321400780c */ /* 0x000fe40000f21670 */
[----:B------:R-:W-:Y:S02]  /*11290*/  ISETP.GT.AND P4, PT, R15, 0x51, !P4 ;  /* 0x000000510f00780c */ /* 0x000fe40006784270 */
[----:B------:R-:W-:-:S02]  /*112a0*/  FSEL R147, R147, -INF , !P1 ;  /* 0xff80000093937808 */ /* 0x000fc40004800000 */
[----:B------:R-:W-:Y:S02]  /*112b0*/  LOP3.LUT P1, RZ, R22, 0x400, RZ, 0xc0, !PT ;  /* 0x0000040016ff7812 */ /* 0x000fe4000782c0ff */
[C---:B------:R-:W-:Y:S02]  /*112c0*/  ISETP.LT.OR P3, PT, R20.reuse, 0x51, P3 ;  /* 0x000000511400780c */ /* 0x040fe40001f61670 */
[C---:B------:R-:W-:Y:S02]  /*112d0*/  ISETP.GT.AND P1, PT, R15.reuse, 0x38, !P1 ;  /* 0x000000380f00780c */ /* 0x040fe40004f24270 */
[----:B------:R-:W-:Y:S02]  /*112e0*/  ISETP.GT.AND P5, PT, R15, 0x58, !P5 ;  /* 0x000000580f00780c */ /* 0x000fe40006fa4270 */
[----:B------:R-:W-:Y:S02]  /*112f0*/  ISETP.LT.OR P1, PT, R20, 0x39, P1 ;  /* 0x000000391400780c */ /* 0x000fe40000f21670 */
[----:B-1----:R-:W-:-:S02]  /*11300*/  FMNMX.FTZ R13, R2, R13, !PT ;  /* 0x0000000d020d7209 */ /* 0x002fc40007810000 */
[----:B------:R-:W-:Y:S02]  /*11310*/  FSEL R150, R150, -INF , !P1 ;  /* 0xff80000096967808 */ /* 0x000fe40004800000 */
[----:B------:R-:W-:Y:S01]  /*11320*/  LOP3.LUT P1, RZ, R22, 0x200, RZ, 0xc0, !PT ;  /* 0x0000020016ff7812 */ /* 0x000fe2000782c0ff */
[----:B0-----:R-:W0:Y:S01]  /*11330*/  SHFL.BFLY PT, R12, R13, 0x1, 0x1f ;  /* 0x0c201f000d0c7f89 */ /* 0x001e2200000e0000 */
[----:B------:R-:W-:Y:S02]  /*11340*/  ISETP.LT.OR P4, PT, R20, 0x52, P4 ;  /* 0x000000521400780c */ /* 0x000fe40002781670 */
[----:B------:R-:W-:Y:S02]  /*11350*/  ISETP.GT.AND P1, PT, R15, 0x39, !P1 ;  /* 0x000000390f00780c */ /* 0x000fe40004f24270 */
[----:B------:R-:W-:Y:S02]  /*11360*/  FSEL R162, R162, -INF , !P3 ;  /* 0xff800000a2a27808 */ /* 0x000fe40005800000 */
        /* <DEDUP_REMOVED lines=10> */
[----:B------:R-:W-:Y:S01]  /*11410*/  ISETP.GT.AND P1, PT, R15, 0x41, !P2 ;  /* 0x000000410f00780c */ /* 0x000fe20005724270 */
[----:B------:R-:W-:Y:S01]  /*11420*/  FMUL.FTZ R0, R12, UR10 ;  /* 0x0000000a0c007c20 */ /* 0x000fe20008410000 */
[----:B------:R-:W-:Y:S02]  /*11430*/  LOP3.LUT P2, RZ, R22, 0x20, RZ, 0xc0, !PT ;  /* 0x0000002016ff7812 */ /* 0x000fe4000784c0ff */
[----:B------:R-:W-:-:S02]  /*11440*/  ISETP.LT.OR P1, PT, R20, 0x42, P1 ;  /* 0x000000421400780c */ /* 0x000fc40000f21670 */
[----:B------:R-:W-:Y:S02]  /*11450*/  ISETP.GT.AND P2, PT, R15, 0x49, !P2 ;  /* 0x000000490f00780c */ /* 0x000fe40005744270 */
[----:B------:R-:W-:Y:S02]  /*11460*/  FSEL R155, R155, -INF , !P1 ;  /* 0xff8000009b9b7808 */ /* 0x000fe40004800000 */
[----:B------:R-:W-:Y:S02]  /*11470*/  ISETP.GT.AND P1, PT, R15, 0x48, !P6 ;  /* 0x000000480f00780c */ /* 0x000fe40007724270 */
[----:B------:R-:W-:Y:S02]  /*11480*/  LOP3.LUT P6, RZ, R22, 0x2, RZ, 0xc0, !PT ;  /* 0x0000000216ff7812 */ /* 0x000fe400078cc0ff */
[C---:B------:R-:W-:Y:S02]  /*11490*/  ISETP.LT.OR P1, PT, R20.reuse, 0x49, P1 ;  /* 0x000000491400780c */ /* 0x040fe40000f21670 */
[----:B------:R-:W-:-:S02]  /*114a0*/  ISETP.LT.OR P2, PT, R20, 0x4a, P2 ;  /* 0x0000004a1400780c */ /* 0x000fc40001741670 */
[----:B------:R-:W-:Y:S02]  /*114b0*/  FSEL R158, R158, -INF , !P1 ;  /* 0xff8000009e9e7808 */ /* 0x000fe40004800000 */
[----:B------:R-:W-:Y:S02]  /*114c0*/  ISETP.GT.AND P1, PT, R15, RZ, !P6 ;  /* 0x000000ff0f00720c */ /* 0x000fe40007724270 */
[----:B------:R-:W-:Y:S02]  /*114d0*/  FSEL R159, R159, -INF , !P2 ;  /* 0xff8000009f9f7808 */ /* 0x000fe40005000000 */
[----:B------:R-:W-:Y:S02]  /*114e0*/  ISETP.LT.OR P1, PT, R20, 0x1, P1 ;  /* 0x000000011400780c */ /* 0x000fe40000f21670 */
[----:B------:R-:W-:Y:S02]  /*114f0*/  LOP3.LUT P6, RZ, R22, 0x1, RZ, 0xc0, !PT ;  /* 0x0000000116ff7812 */ /* 0x000fe400078cc0ff */
[----:B------:R-:W-:-:S02]  /*11500*/  FSEL R122, R122, -INF , !P1 ;  /* 0xff8000007a7a7808 */ /* 0x000fc40004800000 */
[----:B------:R-:W-:Y:S02]  /*11510*/  FSETP.NEU.FTZ.AND P1, PT, R12, -INF , PT ;  /* 0xff8000000c00780b */ /* 0x000fe40003f3d000 */
[----:B------:R-:W-:Y:S02]  /*11520*/  FMNMX.FTZ R2, R122, R3, !PT ;  /* 0x000000037a027209 */ /* 0x000fe40007810000 */
        /* <DEDUP_REMOVED lines=18> */
[----:B------:R-:W-:Y:S01]  /*11650*/  FFMA.FTZ R180, R136, UR10, -R0 ;  /* 0x0000000a88b47c23 */ /* 0x000fe20008010800 */
[----:B------:R-:W-:Y:S01]  /*11660*/  FADD.FTZ R137, -R137, R4 ;  /* 0x0000000489897221 */ /* 0x000fe20000010100 */
[----:B------:R-:W-:Y:S01]  /*11670*/  FMNMX.FTZ R2, R134, R13, !PT ;  /* 0x0000000d86027209 */ /* 0x000fe20007810000 */
[--C-:B------:R-:W-:Y:S01]  /*11680*/  FFMA.FTZ R182, R140, UR10, -R0.reuse ;  /* 0x0000000a8cb67c23 */ /* 0x100fe20008010800 */
[--C-:B------:R-:W-:Y:S01]  /*11690*/  FFMA.FTZ R132, R141, UR10, -R0.reuse ;  /* 0x0000000a8d847c23 */ /* 0x100fe20008010800 */
[----:B------:R-:W-:Y:S01]  /*116a0*/  FMUL.FTZ R137, R137, UR10 ;  /* 0x0000000a89897c20 */ /* 0x000fe20008410000 */
        /* <DEDUP_REMOVED lines=17> */
[----:B------:R-:W-:Y:S01]  /*117c0*/  FMNMX.FTZ R2, R146, R13, !PT ;  /* 0x0000000d92027209 */ /* 0x000fe20007810000 */
[----:B------:R-:W-:Y:S02]  /*117d0*/  FFMA.FTZ R13, R133, UR10, -R0 ;  /* 0x0000000a850d7c23 */ /* 0x000fe40008010800 */
        /* <DEDUP_REMOVED lines=22> */
[----:B------:R-:W-:-:S06]  /*11940*/  FFMA.FTZ R121, R161, UR10, -R0 ;  /* 0x0000000aa1797c23 */ /* 0x000fcc0008010800 */
[----:B------:R-:W-:Y:S01]  /*11950*/  MUFU.EX2 R182, R182 ;  /* 0x000000b600b67308 */ /* 0x000fe20000000800 */
[----:B------:R-:W0:Y:S07]  /*11960*/  SHFL.BFLY PT, R133, R20, 0x1, 0x1f ;  /* 0x0c201f0014857f89 */ /* 0x000e2e00000e0000 */
[----:B------:R-:W1:Y:S08]  /*11970*/  MUFU.EX2 R0, R137 ;  /* 0x0000008900007308 */ /* 0x000e700000000800 */
[----:B------:R-:W-:Y:S08]  /*11980*/  MUFU.EX2 R132, R132 ;  /* 0x0000008400847308 */ /* 0x000ff00000000800 */
[----:B------:R-:W-:Y:S01]  /*11990*/  MUFU.EX2 R176, R176 ;  /* 0x000000b000b07308 */ /* 0x000fe20000000800 */
[----:B-1----:R-:W-:Y:S01]  /*119a0*/  FFMA.FTZ R11, R0, R11, R188 ;  /* 0x0000000b000b7223 */ /* 0x002fe200000100bc */
[----:B0-----:R-:W-:-:S03]  /*119b0*/  FMNMX.FTZ R20, R20, R133, !PT ;  /* 0x0000008514147209 */ /* 0x001fc60007810000 */
[----:B------:R-:W-:Y:S01]  /*119c0*/  FADD.FTZ R11, R120, R11 ;  /* 0x0000000b780b7221 */ /* 0x000fe20000010000 */
[C---:B------:R-:W-:Y:S01]  /*119d0*/  FSETP.NEU.FTZ.AND P1, PT, R20.reuse, -INF , PT ;  /* 0xff8000001400780b */ /* 0x040fe20003f3d000 */
[C---:B------:R-:W-:Y:S01]  /*119e0*/  FMUL.FTZ R133, R20.reuse, UR10 ;  /* 0x0000000a14857c20 */ /* 0x040fe20008410000 */
[----:B------:R-:W-:Y:S02]  /*119f0*/  MUFU.EX2 R129, R129 ;  /* 0x0000008100817308 */ /* 0x000fe40000000800 */
[----:B------:R-:W-:Y:S02]  /*11a00*/  FSEL R2, R20, RZ, P1 ;  /* 0x000000ff14027208 */ /* 0x000fe40000800000 */
[----:B------:R-:W-:-:S03]  /*11a10*/  FSEL R133, R133, RZ, P1 ;  /* 0x000000ff85857208 */ /* 0x000fc60000800000 */
[----:B------:R-:W-:Y:S01]  /*11a20*/  FADD.FTZ R2, -R2, R3 ;  /* 0x0000000302027221 */ /* 0x000fe20000010100 */
[----:B------:R-:W-:Y:S01]  /*11a30*/  MUFU.EX2 R178, R178 ;  /* 0x000000b200b27308 */ /* 0x000fe20000000800 */
        /* <DEDUP_REMOVED lines=10> */
[----:B------:R-:W-:Y:S01]  /*11ae0*/  FFMA.FTZ R181, R138, UR10, -R133 ;  /* 0x0000000a8ab57c23 */ /* 0x000fe20008010885 */
        /* <DEDUP_REMOVED lines=8> */
[----:B------:R-:W-:Y:S01]  /*11b70*/  FFMA.FTZ R179, R150, UR10, -R133 ;  /* 0x0000000a96b37c23 */ /* 0x000fe20008010885 */
[----:B------:R-:W-:Y:S01]  /*11b80*/  FADD.FTZ R3, R184, R3 ;  /* 0x00000003b8037221 */ /* 0x000fe20000010000 */
[--C-:B------:R-:W-:Y:S01]  /*11b90*/  FFMA.FTZ R134, R151, UR10, -R133.reuse ;  /* 0x0000000a97867c23 */ /* 0x100fe20008010885 */
[----:B------:R-:W-:Y:S01]  /*11ba0*/  FFMA.FTZ R173, R154, UR10, -R133 ;  /* 0x0000000a9aad7c23 */ /* 0x000fe20008010885 */
[----:B------:R-:W1:Y:S01]  /*11bb0*/  MUFU.EX2 R136, R136 ;  /* 0x0000008800887308 */ /* 0x000e620000000800 */
[----:B------:R-:W-:Y:S01]  /*11bc0*/  FADD.FTZ R3, R14, R3 ;  /* 0x000000030e037221 */ /* 0x000fe20000010000 */
[--C-:B------:R-:W-:Y:S01]  /*11bd0*/  FFMA.FTZ R131, R155, UR10, -R133.reuse ;  /* 0x0000000a9b837c23 */ /* 0x100fe20008010885 */
[--C-:B------:R-:W-:Y:S01]  /*11be0*/  FFMA.FTZ R175, R158, UR10, -R133.reuse ;  /* 0x0000000a9eaf7c23 */ /* 0x100fe20008010885 */
[----:B------:R-:W-:Y:S01]  /*11bf0*/  FFMA.FTZ R169, R162, UR10, -R133 ;  /* 0x0000000aa2a97c23 */ /* 0x000fe20008010885 */
[----:B------:R-:W-:Y:S01]  /*11c00*/  FADD.FTZ R138, R186, R3 ;  /* 0x00000003ba8a7221 */ /* 0x000fe20000010000 */
[----:B------:R-:W-:-:S02]  /*11c10*/  FFMA.FTZ R171, R166, UR10, -R133 ;  /* 0x0000000aa6ab7c23 */ /* 0x000fc40008010885 */
[----:B------:R-:W2:Y:S01]  /*11c20*/  MUFU.EX2 R191, R191 ;  /* 0x000000bf00bf7308 */ /* 0x000ea20000000800 */
[----:B0-----:R-:W-:Y:S01]  /*11c30*/  FFMA.FTZ R5, R2, R5, R189 ;  /* 0x0000000502057223 */ /* 0x001fe200000100bd */
        /* <DEDUP_REMOVED lines=23> */
[----:B--2---:R-:W-:Y:S01]  /*11db0*/  FADD.FTZ R3, R181, R130 ;  /* 0x00000082b5037221 */ /* 0x004fe20000010000 */
[----:B------:R-:W-:-:S06]  /*11dc0*/  FFMA.FTZ R130, R159, UR10, -R133 ;  /* 0x0000000a9f827c23 */ /* 0x000fcc0008010885 */
        /* <DEDUP_REMOVED lines=50> */
.L_x_4979:
        /* <DEDUP_REMOVED lines=34> */
[----:B------:R-:W-:Y:S01]  /*12310*/  IMAD.MOV.U32 R3, RZ, RZ, R20 ;  /* 0x000000ffff037224 */ /* 0x000fe200078e0014 */
[----:B------:R-:W-:Y:S01]  /*12320*/  UMOV UR40, UR4 ;  /* 0x0000000400287c82 */ /* 0x000fe20008000000 */
[----:B------:R-:W-:Y:S01]  /*12330*/  IMAD.MOV.U32 R4, RZ, RZ, R12 ;  /* 0x000000ffff047224 */ /* 0x000fe200078e000c */
[----:B------:R-:W-:-:S06]  /*12340*/  UMOV UR42, UR36 ;  /* 0x00000024002a7c82 */ /* 0x000fcc0008000000 */
.L_x_4961:
[----:B------:R-:W-:Y:S01]  /*12350*/  ULDC UR4, c[0x0][0x448] ;  /* 0x0001120000047ab9 */ /* 0x000fe20000000800 */
[----:B------:R-:W-:Y:S01]  /*12360*/  IADD3 R12, R17, 0x1, -R16 ;  /* 0x00000001110c7810 */ /* 0x000fe20007ffe810 */
[----:B------:R-:W-:Y:S01]  /*12370*/  UISETP.NE.AND UP0, UPT, UR4, 0x1, UPT ;  /* 0x000000010400788c */ /* 0x000fe2000bf05270 */
[----:B------:R-:W-:Y:S02]  /*12380*/  ULDC UR11, c[0x0][0x9e4] ;  /* 0x00027900000b7ab9 */ /* 0x000fe40000000800 */
[----:B------:R-:W-:Y:S01]  /*12390*/  R2UR UR15, R12 ;  /* 0x000000000c0f72ca */ /* 0x000fe200000e0000 */
[----:B------:R-:W-:Y:S02]  /*123a0*/  UISETP.GE.AND UP1, UPT, UR11, 0x1, UPT ;  /* 0x000000010b00788c */ /* 0x000fe4000bf26270 */
[----:B------:R-:W-:-:S04]  /*123b0*/  UIADD3 UR14, UR60, 0x7f, URZ ;  /* 0x0000007f3c0e7890 */ /* 0x000fc8000fffe03f */
[----:B------:R-:W-:Y:S01]  /*123c0*/  PLOP3.LUT P1, PT, PT, PT, UP1, 0x40, 0x0 ;  /* 0x000000000000781c */ /* 0x000fe20003f2e818 */
[----:B------:R-:W-:Y:S01]  /*123d0*/  @UP0 ULDC UR4, c[0x0][0x44c] ;  /* 0x0001130000040ab9 */ /* 0x000fe20000000800 */
[----:B------:R-:W-:Y:S01]  /*123e0*/  @UP0 ULDC UR18, c[0x0][0x450] ;  /* 0x0001140000120ab9 */ /* 0x000fe20000000800 */
[----:B------:R-:W-:-:S04]  /*123f0*/  UIMAD.WIDE.U32 UR4, UR14, UR4, URZ ;  /* 0x000000040e0472a5 */ /* 0x000fc8000f8e003f */
[----:B------:R-:W-:-:S04]  /*12400*/  @UP0 USHF.R.U32.HI UR14, URZ, UR18, UR5 ;  /* 0x000000123f0e0299 */ /* 0x000fc80008011605 */
[----:B------:R-:W-:-:S04]  /*12410*/  UIADD3 UR14, UR14, UR15, URZ ;  /* 0x0000000f0e0e7290 */ /* 0x000fc8000fffe03f */
        /* <DEDUP_REMOVED lines=13> */
.L_x_4982:
[----:B------:R-:W-:-:S11]  /*124f0*/  UISETP.NE.AND UP2, UPT, UR11, 0x1, UPT ;  /* 0x000000010b00788c */ /* 0x000fd6000bf45270 */
[----:B------:R-:W-:Y:S02]  /*12500*/  @UP2 ULDC.64 UR4, c[0x0][0x9e8] ;  /* 0x00027a0000042ab9 */ /* 0x000fe40000000a00 */
[----:B------:R-:W-:-:S04]  /*12510*/  UIMAD.WIDE.U32 UR14, UR6, UR4, URZ ;  /* 0x00000004060e72a5 */ /* 0x000fc8000f8e003f */
[----:B------:R-:W-:-:S12]  /*12520*/  @UP2 USHF.R.U32.HI UR6, URZ, UR5, UR15 ;  /* 0x000000053f062299 */ /* 0x000fd8000801160f */
.L_x_4983:
[----:B------:R-:W-:-:S04]  /*12530*/  UIMAD UR6, UR6, UR11, URZ ;  /* 0x0000000b060672a4 */ /* 0x000fc8000f8e023f */
[----:B------:R-:W-:-:S04]  /*12540*/  UISETP.LT.AND UP2, UPT, UR18, UR6, UPT ;  /* 0x000000061200728c */ /* 0x000fc8000bf41270 */
[----:B------:R-:W-:-:S12]  /*12550*/  USEL UR18, UR18, UR6, !UP2 ;  /* 0x0000000612127287 */ /* 0x000fd8000d000000 */
.L_x_4981:
[----:B------:R-:W-:Y:S01]  /*12560*/  UIADD3 UR4, UR18, 0x5f, URZ ;  /* 0x0000005f12047890 */ /* 0x000fe2000fffe03f */
[----:B------:R-:W-:-:S03]  /*12570*/  R2UR UR6, R193 ;  /* 0x00000000c10672ca */ /* 0x000fc600000e0000 */
        /* <DEDUP_REMOVED lines=12> */
.L_x_4995:
[----:B------:R-:W-:-:S04]  /*12640*/  UISETP.NE.AND UP2, UPT, UR4, 0x1, UPT ;  /* 0x000000010400788c */ /* 0x000fc8000bf45270 */
[----:B------:R-:W-:-:S04]  /*12650*/  USEL UR42, URZ, 0x1, UP2 ;  /* 0x000000013f2a7887 */ /* 0x000fc80009000000 */
[----:B------:R-:W-:Y:S01]  /*12660*/  ULOP3.LUT UR42, UR36, UR42, URZ, 0x3c, !UPT ;  /* 0x0000002a242a7292 */ /* 0x000fe2000f8e3c3f */
[----:B------:R-:W-:Y:S11]  /*12670*/  @!P0 BRA `(.L_x_4985) ;  /* 0x0000000000048947 */ /* 0x000ff60003800000 */
[----:B------:R-:W-:Y:S01]  /*12680*/  BPT.TRAP 0x1 ;  /* 0x000000040000795c */ /* 0x000fe20000300000 */
.L_x_4985:
        /* <DEDUP_REMOVED lines=9> */
.L_x_4986:
[----:B-1----:R-:W-:Y:S05]  /*12720*/  @P1 BRA `(.L_x_4987) ;  /* 0x0000000000081947 */ /* 0x002fea0003800000 */
[----:B------:R-:W1:Y:S02]  /*12730*/  SYNCS.PHASECHK.TRANS64.TRYWAIT P1, [UR6+0x30830], R3 ;  /* 0x03083003ff0075a7 */ /* 0x000e640008020146 */
[----:B-1----:R-:W-:Y:S05]  /*12740*/  @!P1 BRA `(.L_x_4988) ;  /* 0x00000108006c9947 */ /* 0x002fea0003800000 */
.L_x_4987:
        /* <DEDUP_REMOVED lines=163> */
.L_x_4989:
[----:B------:R-:W-:Y:S01]  /*13180*/  ULEA UR5, UR4, UR41, 0x3 ;  /* 0x0000002904057291 */ /* 0x000fe2000f8e183f */
[----:B------:R-:W-:-:S05]  /*13190*/  IMAD.U32 R0, RZ, RZ, UR36 ;  /* 0x00000024ff007e24 */ /* 0x000fca000f8e00ff */
[----:B------:R-:W-:-:S04]  /*131a0*/  SHF.L.U32 R0, R0, 0x1f, RZ ;  /* 0x0000001f00007819 */ /* 0x000fc800000006ff */
[----:B------:R2:W3:Y:S01]  /*131b0*/  SYNCS.PHASECHK.TRANS64.TRYWAIT P1, [UR5+0x30850], R0 ;  /* 0x03085000ff0075a7 */ /* 0x0004e20008020145 */
[----:B------:R-:W-:Y:S05]  /*131c0*/  @!P0 BRA `(.L_x_4990) ;  /* 0x0000000000048947 */ /* 0x000fea0003800000 */
[----:B------:R-:W-:Y:S01]  /*131d0*/  BPT.TRAP 0x1 ;  /* 0x000000040000795c */ /* 0x000fe20000300000 */
.L_x_4990:
[----:B---3--:R-:W-:Y:S05]  /*131e0*/  @P1 BRA `(.L_x_4991) ;  /* 0x0000000000081947 */ /* 0x008fea0003800000 */
[----:B------:R-:W3:Y:S02]  /*131f0*/  SYNCS.PHASECHK.TRANS64.TRYWAIT P1, [UR5+0x30850], R0 ;  /* 0x03085000ff0075a7 */ /* 0x000ee40008020145 */
[----:B---3--:R-:W-:Y:S05]  /*13200*/  @!P1 BRA `(.L_x_4992) ;  /* 0x000000fc00d49947 */ /* 0x008fea0003800000 */
.L_x_4991:
        /* <DEDUP_REMOVED lines=37> */
.L_x_4993:
[----:B--23--:R-:W-:Y:S01]  /*13460*/  FMNMX.FTZ R0, R120, R12, !PT ;  /* 0x0000000c78007209 */ /* 0x00cfe20007810000 */
[----:B------:R-:W-:Y:S01]  /*13470*/  UMOV UR10, UR61 ;  /* 0x0000003d000a7c82 */ /* 0x000fe20008000000 */
[----:B------:R-:W-:Y:S01]  /*13480*/  FMNMX.FTZ R2, R122, R13, !PT ;  /* 0x0000000d7a027209 */ /* 0x000fe20007810000 */
[----:B------:R-:W-:Y:S01]  /*13490*/  UIADD3 UR6, UR6, 0x30840, URZ ;  /* 0x0003084006067890 */ /* 0x000fe2000fffe03f */
[----:B01----:R-:W-:Y:S02]  /*134a0*/  FMNMX.FTZ R3, R121, R0, !PT ;  /* 0x0000000079037209 */ /* 0x003fe40007810000 */
        /* <DEDUP_REMOVED lines=57> */
[----:B------:R-:W-:-:S03]  /*13840*/  FADD.FTZ R12, -R3, R13 ;  /* 0x0000000d030c7221 */ /* 0x000fc60000010100 */
[----:B------:R-:W-:Y:S01]  /*13850*/  MUFU.EX2 R0, R20 ;  /* 0x0000001400007308 */ /* 0x000fe20000000800 */
[----:B------:R-:W-:Y:S01]  /*13860*/  FMUL.FTZ R2, R12, UR10 ;  /* 0x0000000a0c027c20 */ /* 0x000fe20008410000 */
[----:B------:R-:W-:-:S04]  /*13870*/  FMUL.FTZ R12, R4, UR10 ;  /* 0x0000000a040c7c20 */ /* 0x000fc80008410000 */
[--C-:B------:R-:W-:Y:S01]  /*13880*/  FFMA.FTZ R184, R128, UR10, -R12.reuse ;  /* 0x0000000a80b87c23 */ /* 0x100fe2000801080c */
[----:B------:R-:W-:Y:S01]  /*13890*/  FMUL.FTZ R128, R3, UR10 ;  /* 0x0000000a03807c20 */ /* 0x000fe20008410000 */
[--C-:B------:R-:W-:Y:S01]  /*138a0*/  FFMA.FTZ R188, R120, UR10, -R12.reuse ;  /* 0x0000000a78bc7c23 */ /* 0x100fe2000801080c */
[--C-:B------:R-:W-:Y:S01]  /*138b0*/  FFMA.FTZ R171, R121, UR10, -R12.reuse ;  /* 0x0000000a79ab7c23 */ /* 0x100fe2000801080c */
[----:B------:R-:W-:Y:S01]  /*138c0*/  FFMA.FTZ R182, R140, UR10, -R12 ;  /* 0x0000000a8cb67c23 */ /* 0x000fe2000801080c */
[--C-:B------:R-:W-:Y:S01]  /*138d0*/  FFMA.FTZ R189, R122, UR10, -R128.reuse ;  /* 0x0000000a7abd7c23 */ /* 0x100fe20008010880 */
[----:B------:R-:W-:Y:S01]  /*138e0*/  FFMA.FTZ R140, R123, UR10, -R128 ;  /* 0x0000000a7b8c7c23 */ /* 0x000fe20008010880 */
[----:B------:R-:W-:Y:S01]  /*138f0*/  MUFU.EX2 R2, R2 ;  /* 0x0000000200027308 */ /* 0x000fe20000000800 */
[----:B------:R-:W-:Y:S01]  /*13900*/  FFMA.FTZ R190, R124, UR10, -R12 ;  /* 0x0000000a7cbe7c23 */ /* 0x000fe2000801080c */
[----:B------:R-:W-:Y:S01]  /*13910*/  FFMA.FTZ R191, R126, UR10, -R128 ;  /* 0x0000000a7ebf7c23 */ /* 0x000fe20008010880 */
[--C-:B------:R-:W-:Y:S01]  /*13920*/  FFMA.FTZ R169, R125, UR10, -R12.reuse ;  /* 0x0000000a7da97c23 */ /* 0x100fe2000801080c */
[----:B------:R-:W-:Y:S01]  /*13930*/  FFMA.FTZ R121, R137, UR10, -R12 ;  /* 0x0000000a89797c23 */ /* 0x000fe2000801080c */
[--C-:B------:R-:W-:Y:S01]  /*13940*/  FFMA.FTZ R137, R127, UR10, -R128.reuse ;  /* 0x0000000a7f897c23 */ /* 0x100fe20008010880 */
[----:B------:R-:W-:Y:S01]  /*13950*/  FFMA.FTZ R185, R130, UR10, -R128 ;  /* 0x0000000a82b97c23 */ /* 0x000fe20008010880 */
[--C-:B------:R-:W-:Y:S01]  /*13960*/  FFMA.FTZ R125, R129, UR10, -R12.reuse ;  /* 0x0000000a817d7c23 */ /* 0x100fe2000801080c */
[----:B------:R-:W0:Y:S01]  /*13970*/  MUFU.EX2 R188, R188 ;  /* 0x000000bc00bc7308 */ /* 0x000e220000000800 */
[----:B------:R-:W-:Y:S01]  /*13980*/  FFMA.FTZ R180, R136, UR10, -R12 ;  /* 0x0000000a88b47c23 */ /* 0x000fe2000801080c */
[----:B------:R-:W-:Y:S01]  /*13990*/  FFMA.FTZ R136, R131, UR10, -R128 ;  /* 0x0000000a83887c23 */ /* 0x000fe20008010880 */
[----:B------:R-:W-:Y:S01]  /*139a0*/  FFMA.FTZ R186, R132, UR10, -R12 ;  /* 0x0000000a84ba7c23 */ /* 0x000fe2000801080c */
[----:B------:R-:W-:Y:S01]  /*139b0*/  FFMA.FTZ R187, R134, UR10, -R128 ;  /* 0x0000000a86bb7c23 */ /* 0x000fe20008010880 */
[----:B------:R-:W-:Y:S01]  /*139c0*/  FFMA.FTZ R124, R133, UR10, -R12 ;  /* 0x0000000a857c7c23 */ /* 0x000fe2000801080c */
[--C-:B------:R-:W-:Y:S01]  /*139d0*/  FFMA.FTZ R134, R135, UR10, -R128.reuse ;  /* 0x0000000a87867c23 */ /* 0x100fe20008010880 */
[--C-:B------:R-:W-:Y:S01]  /*139e0*/  FFMA.FTZ R181, R138, UR10, -R128.reuse ;  /* 0x0000000a8ab57c23 */ /* 0x100fe20008010880 */
[----:B------:R-:W1:Y:S01]  /*139f0*/  MUFU.EX2 R189, R189 ;  /* 0x000000bd00bd7308 */ /* 0x000e620000000800 */
[--C-:B------:R-:W-:Y:S01]  /*13a00*/  FFMA.FTZ R133, R139, UR10, -R128.reuse ;  /* 0x0000000a8b857c23 */ /* 0x100fe20008010880 */
[----:B------:R-:W-:Y:S01]  /*13a10*/  FFMA.FTZ R183, R142, UR10, -R128 ;  /* 0x0000000a8eb77c23 */ /* 0x000fe20008010880 */
[----:B------:R-:W-:Y:S01]  /*13a20*/  FFMA.FTZ R120, R141, UR10, -R12 ;  /* 0x0000000a8d787c23 */ /* 0x000fe2000801080c */
[----:B------:R-:W-:Y:S01]  /*13a30*/  FFMA.FTZ R132, R143, UR10, -R128 ;  /* 0x0000000a8f847c23 */ /* 0x000fe20008010880 */
[----:B------:R-:W-:Y:S01]  /*13a40*/  FFMA.FTZ R176, R144, UR10, -R12 ;  /* 0x0000000a90b07c23 */ /* 0x000fe2000801080c */
[----:B------:R-:W-:Y:S01]  /*13a50*/  FFMA.FTZ R177, R146, UR10, -R128 ;  /* 0x0000000a92b17c23 */ /* 0x000fe20008010880 */
[----:B------:R-:W-:Y:S01]  /*13a60*/  FFMA.FTZ R21, R145, UR10, -R12 ;  /* 0x0000000a91157c23 */ /* 0x000fe2000801080c */
[----:B------:R-:W2:Y:S01]  /*13a70*/  MUFU.EX2 R171, R171 ;  /* 0x000000ab00ab7308 */ /* 0x000ea20000000800 */
[----:B0-----:R-:W-:Y:S01]  /*13a80*/  FFMA.FTZ R122, R0, R11, R188 ;  /* 0x0000000b007a7223 */ /* 0x001fe200000100bc */
[----:B------:R-:W-:Y:S01]  /*13a90*/  FFMA.FTZ R131, R147, UR10, -R128 ;  /* 0x0000000a93837c23 */ /* 0x000fe20008010880 */
[----:B------:R-:W-:Y:S01]  /*13aa0*/  FFMA.FTZ R178, R148, UR10, -R12 ;  /* 0x0000000a94b27c23 */ /* 0x000fe2000801080c */
[----:B------:R-:W-:Y:S01]  /*13ab0*/  FFMA.FTZ R179, R150, UR10, -R128 ;  /* 0x0000000a96b37c23 */ /* 0x000fe20008010880 */
[----:B------:R-:W-:Y:S01]  /*13ac0*/  FFMA.FTZ R20, R149, UR10, -R12 ;  /* 0x0000000a95147c23 */ /* 0x000fe2000801080c */
[----:B------:R-:W-:Y:S01]  /*13ad0*/  FFMA.FTZ R130, R151, UR10, -R128 ;  /* 0x0000000a97827c23 */ /* 0x000fe20008010880 */
[----:B------:R-:W-:Y:S01]  /*13ae0*/  FFMA.FTZ R172, R152, UR10, -R12 ;  /* 0x0000000a98ac7c23 */ /* 0x000fe2000801080c */
[----:B------:R-:W0:Y:S01]  /*13af0*/  MUFU.EX2 R140, R140 ;  /* 0x0000008c008c7308 */ /* 0x000e220000000800 */
[----:B-1----:R-:W-:Y:S01]  /*13b00*/  FFMA.FTZ R5, R2, R5, R189 ;  /* 0x0000000502057223 */ /* 0x002fe200000100bd */
[----:B------:R-:W-:Y:S01]  /*13b10*/  FFMA.FTZ R173, R154, UR10, -R128 ;  /* 0x0000000a9aad7c23 */ /* 0x000fe20008010880 */
[----:B------:R-:W-:Y:S01]  /*13b20*/  FFMA.FTZ R15, R153, UR10, -R12 ;  /* 0x0000000a990f7c23 */ /* 0x000fe2000801080c */
[----:B------:R-:W-:Y:S01]  /*13b30*/  FFMA.FTZ R129, R155, UR10, -R128 ;  /* 0x0000000a9b817c23 */ /* 0x000fe20008010880 */
[----:B------:R-:W-:Y:S01]  /*13b40*/  FFMA.FTZ R174, R156, UR10, -R12 ;  /* 0x0000000a9cae7c23 */ /* 0x000fe2000801080c */
[----:B------:R-:W-:Y:S01]  /*13b50*/  FFMA.FTZ R175, R158, UR10, -R128 ;  /* 0x0000000a9eaf7c23 */ /* 0x000fe20008010880 */
[----:B------:R-:W-:Y:S01]  /*13b60*/  FFMA.FTZ R14, R157, UR10, -R12 ;  /* 0x0000000a9d0e7c23 */ /* 0x000fe2000801080c */
[----:B------:R-:W1:Y:S01]  /*13b70*/  MUFU.EX2 R190, R190 ;  /* 0x000000be00be7308 */ /* 0x000e620000000800 */
[----:B--2---:R-:W-:Y:S01]  /*13b80*/  FADD.FTZ R11, R171, R122 ;  /* 0x0000007aab0b7221 */ /* 0x004fe20000010000 */
[----:B------:R-:W-:Y:S01]  /*13b90*/  FFMA.FTZ R127, R159, UR10, -R128 ;  /* 0x0000000a9f7f7c23 */ /* 0x000fe20008010880 */
[--C-:B------:R-:W-:Y:S01]  /*13ba0*/  FFMA.FTZ R168, R160, UR10, -R12.reuse ;  /* 0x0000000aa0a87c23 */ /* 0x100fe2000801080c */
[--C-:B------:R-:W-:Y:S01]  /*13bb0*/  FFMA.FTZ R13, R161, UR10, -R12.reuse ;  /* 0x0000000aa10d7c23 */ /* 0x100fe2000801080c */
[----:B------:R-:W-:Y:S01]  /*13bc0*/  FFMA.FTZ R170, R164, UR10, -R12 ;  /* 0x0000000aa4aa7c23 */ /* 0x000fe2000801080c */
[----:B------:R-:W-:Y:S01]  /*13bd0*/  FFMA.FTZ R123, R166, UR10, -R128 ;  /* 0x0000000aa67b7c23 */ /* 0x000fe20008010880 */
[----:B------:R-:W-:Y:S01]  /*13be0*/  FFMA.FTZ R12, R165, UR10, -R12 ;  /* 0x0000000aa50c7c23 */ /* 0x000fe2000801080c */
        /* <DEDUP_REMOVED lines=93> */
.L_x_4994:
[----:B------:R-:W-:Y:S01]  /*141c0*/  UIADD3 UR5, UR5, 0x30860, URZ ;  /* 0x0003086005057890 */ /* 0x000fe2000fffe03f */
[C---:B------:R-:W-:Y:S01]  /*141d0*/  ISETP.GT.AND P1, PT, R10.reuse, UR37, PT ;  /* 0x000000250a007c0c */ /* 0x040fe2000bf24270 */
[----:B------:R-:W-:Y:S01]  /*141e0*/  UMOV UR36, UR42 ;  /* 0x0000002a00247c82 */ /* 0x000fe20008000000 */
[----:B------:R-:W-:Y:S01]  /*141f0*/  UMOV UR4, UR40 ;  /* 0x0000002800047c82 */ /* 0x000fe20008000000 */
[----:B------:R-:W-:Y:S01]  /*14200*/  UPRMT UR5, UR43, 0x654, UR5 ;  /* 0x000006542b057896 */ /* 0x000fe20008000005 */
[----:B------:R-:W-:Y:S01]  /*14210*/  F2FP.BF16.F32.PACK_AB R188, R171, R188 ;  /* 0x000000bcabbc723e */ /* 0x000fe200000010ff */
[----:B------:R-:W-:Y:S01]  /*14220*/  VIADD R10, R10, 0xffffffff ;  /* 0xffffffff0a0a7836 */ /* 0x000fe20000000000 */
[----:B------:R-:W-:Y:S02]  /*14230*/  F2FP.BF16.F32.PACK_AB R190, R169, R190 ;  /* 0x000000bea9be723e */ /* 0x000fe400000010ff */
[----:B------:R-:W-:Y:S01]  /*14240*/  F2FP.BF16.F32.PACK_AB R168, R13, R168 ;  /* 0x000000a80da8723e */ /* 0x000fe200000010ff */
[----:B------:R-:W-:Y:S01]  /*14250*/  IMAD.MOV.U32 R13, RZ, RZ, R3 ;  /* 0x000000ffff0d7224 */ /* 0x000fe200078e0003 */
[----:B------:R-:W-:Y:S01]  /*14260*/  F2FP.BF16.F32.PACK_AB R170, R12, R170 ;  /* 0x000000aa0caa723e */ /* 0x000fe200000010ff */
[----:B------:R-:W-:Y:S01]  /*14270*/  IMAD.MOV.U32 R12, RZ, RZ, R4 ;  /* 0x000000ffff0c7224 */ /* 0x000fe200078e0004 */
        /* <DEDUP_REMOVED lines=22> */
.L_x_4984:
        /* <DEDUP_REMOVED lines=8> */
[----:B------:R-:W-:-:S05]  /*14460*/  ULDC UR61, c[0x0][0x9dc] ;  /* 0x00027700003d7ab9 */ /* 0x000fca0000000800 */
.L_x_5015:
[----:B------:R-:W-:-:S04]  /*14470*/  UISETP.NE.AND UP2, UPT, UR4, 0x1, UPT ;  /* 0x000000010400788c */ /* 0x000fc8000bf45270 */
[----:B------:R-:W-:-:S04]  /*14480*/  USEL UR42, URZ, 0x1, UP2 ;  /* 0x000000013f2a7887 */ /* 0x000fc80009000000 */
[----:B------:R-:W-:Y:S01]  /*14490*/  ULOP3.LUT UR42, UR36, UR42, URZ, 0x3c, !UPT ;  /* 0x0000002a242a7292 */ /* 0x000fe2000f8e3c3f */
[----:B------:R-:W-:Y:S11]  /*144a0*/  @!P0 BRA `(.L_x_4997) ;  /* 0x0000000000048947 */ /* 0x000ff60003800000 */
[----:B------:R-:W-:Y:S01]  /*144b0*/  BPT.TRAP 0x1 ;  /* 0x000000040000795c */ /* 0x000fe20000300000 */
.L_x_4997:
        /* <DEDUP_REMOVED lines=9> */
.L_x_4998:
[----:B-1----:R-:W-:Y:S05]  /*14550*/  @P1 BRA `(.L_x_4999) ;  /* 0x0000000000081947 */ /* 0x002fea0003800000 */
[----:B------:R-:W1:Y:S02]  /*14560*/  SYNCS.PHASECHK.TRANS64.TRYWAIT P1, [UR6+0x30830], R3 ;  /* 0x03083003ff0075a7 */ /* 0x000e640008020146 */
[----:B-1----:R-:W-:Y:S05]  /*14570*/  @!P1 BRA `(.L_x_5000) ;  /* 0x000000ec00109947 */ /* 0x002fea0003800000 */
.L_x_4999:
        /* <DEDUP_REMOVED lines=163> */
.L_x_5001:
[----:B------:R-:W-:Y:S01]  /*14fb0*/  ULEA UR5, UR4, UR41, 0x3 ;  /* 0x0000002904057291 */ /* 0x000fe2000f8e183f */
[----:B------:R-:W-:-:S05]  /*14fc0*/  IMAD.U32 R0, RZ, RZ, UR36 ;  /* 0x00000024ff007e24 */ /* 0x000fca000f8e00ff */
[----:B------:R-:W-:-:S04]  /*14fd0*/  SHF.L.U32 R0, R0, 0x1f, RZ ;  /* 0x0000001f00007819 */ /* 0x000fc800000006ff */
[----:B------:R2:W3:Y:S01]  /*14fe0*/  SYNCS.PHASECHK.TRANS64.TRYWAIT P1, [UR5+0x30850], R0 ;  /* 0x03085000ff0075a7 */ /* 0x0004e20008020145 */
[----:B------:R-:W-:Y:S05]  /*14ff0*/  @!P0 BRA `(.L_x_5002) ;  /* 0x0000000000048947 */ /* 0x000fea0003800000 */
[----:B------:R-:W-:Y:S01]  /*15000*/  BPT.TRAP 0x1 ;  /* 0x000000040000795c */ /* 0x000fe20000300000 */
.L_x_5002:
[----:B---3--:R-:W-:Y:S05]  /*15010*/  @P1 BRA `(.L_x_5003) ;  /* 0x0000000000081947 */ /* 0x008fea0003800000 */
[----:B------:R-:W3:Y:S02]  /*15020*/  SYNCS.PHASECHK.TRANS64.TRYWAIT P1, [UR5+0x30850], R0 ;  /* 0x03085000ff0075a7 */ /* 0x000ee40008020145 */
[----:B---3--:R-:W-:Y:S05]  /*15030*/  @!P1 BRA `(.L_x_5004) ;  /* 0x000000e000789947 */ /* 0x008fea0003800000 */
.L_x_5003:
        /* <DEDUP_REMOVED lines=37> */
.L_x_5005:
[----:B------:R-:W-:Y:S01]  /*15290*/  PLOP3.LUT P1, PT, PT, PT, UP0, 0x80, 0x0 ;  /* 0x000000000000781c */ /* 0x000fe20003f2f008 */
[----:B------:R-:W-:Y:S01]  /*152a0*/  VIADD R168, R23, UR60 ;  /* 0x0000003c17a87c36 */ /* 0x000fe20008000000 */
[----:B------:R-:W-:Y:S01]  /*152b0*/  PLOP3.LUT P2, PT, PT, PT, UP0, 0x80, 0x0 ;  /* 0x000000000000781c */ /* 0x000fe20003f4f008 */
[----:B------:R-:W-:Y:S01]  /*152c0*/  @UP0 ULDC UR4, c[0x0][0x44c] ;  /* 0x0001130000040ab9 */ /* 0x000fe20000000800 */
[----:B------:R-:W-:Y:S01]  /*152d0*/  IMAD R21, R10, -0x60, RZ ;  /* 0xffffffa00a157824 */ /* 0x000fe200078e02ff */
[----:B------:R-:W-:Y:S01]  /*152e0*/  UIADD3 UR6, UR6, 0x30840, URZ ;  /* 0x0003084006067890 */ /* 0x000fe2000fffe03f */
[----:B------:R-:W-:Y:S02]  /*152f0*/  ULDC UR10, c[0x0][0x9e0] ;  /* 0x00027800000a7ab9 */ /* 0x000fe40000000800 */
[----:B01----:R-:W-:Y:S01]  /*15300*/  VIADD R3, R21, 0x1 ;  /* 0x0000000115037836 */ /* 0x003fe20000000000 */
[----:B------:R-:W-:-:S03]  /*15310*/  UPRMT UR6, UR43, 0x654, UR6 ;  /* 0x000006542b067896 */ /* 0x000fc60008000006 */
[----:B------:R-:W-:Y:S02]  /*15320*/  IMAD R3, R196, -0x2, R3 ;  /* 0xfffffffec4037824 */ /* 0x000fe400078e0203 */
[----:B--23--:R-:W-:Y:S01]  /*15330*/  @P1 IMAD.HI.U32 R0, R168, UR4, RZ ;  /* 0x00000004a8001c27 */ /* 0x00cfe2000f8e00ff */
[----:B------:R-:W-:Y:S01]  /*15340*/  @UP0 ULDC UR4, c[0x0][0x450] ;  /* 0x0001140000040ab9 */ /* 0x000fe20000000800 */
[----:B------:R-:W-:Y:S02]  /*15350*/  PLOP3.LUT P1, PT, PT, PT, UP1, 0x40, 0x0 ;  /* 0x000000000000781c */ /* 0x000fe40003f2e818 */
[----:B------:R-:W-:Y:S01]  /*15360*/  IADD3 R15, -R16, R3, R17 ;  /* 0x00000003100f7210 */ /* 0x000fe20007ffe111 */
[----:B------:R-:W-:Y:S01]  /*15370*/  SYNCS.ARRIVE.TRANS64.RED.A1T0 RZ, [UR6], RZ ;  /* 0x000000ffffff79a7 */ /* 0x000fe20008100406 */
[----:B------:R-:W-:Y:S01]  /*15380*/  @P2 SHF.R.U32.HI R168, RZ, UR4, R0 ;  /* 0x00000004ffa82c19 */ /* 0x000fe20008011600 */
[----:B------:R-:W-:Y:S01]  /*15390*/  ULOP3.LUT UR4, URZ, UR61, URZ, 0x33, !UPT ;  /* 0x0000003d3f047292 */ /* 0x000fe2000f8e333f */
[----:B------:R-:W-:-:S02]  /*153a0*/  VIADD R0, R3, 0xffffffff ;  /* 0xffffffff03007836 */ /* 0x000fc40000000000 */
[C---:B------:R-:W-:Y:S01]  /*153b0*/  VIADD R20, R15.reuse, UR10 ;  /* 0x0000000a0f147c36 */ /* 0x040fe20008000000 */
[----:B------:R-:W0:Y:S02]  /*153c0*/  SHFL.IDX PT, R169, R168, RZ, 0x1c1f ;  /* 0x001c1fffa8a97589 */ /* 0x000e2400000e0000 */
[----:B------:R-:W-:Y:S02]  /*153d0*/  VIADD R15, R15, UR4 ;  /* 0x000000040f0f7c36 */ /* 0x000fe40008000000 */
[--C-:B0-----:R-:W-:Y:S02]  /*153e0*/  IMAD.IADD R14, R20, 0x1, R169.reuse ;  /* 0x00000001140e7824 */ /* 0x101fe400078e02a9 */
        /* <DEDUP_REMOVED lines=14> */
.L_x_5008:
[----:B------:R-:W-:-:S05]  /*154d0*/  IMAD.U32 R170, RZ, RZ, UR37 ;  /* 0x00000025ffaa7e24 */ /* 0x000fca000f8e00ff */
[----:B------:R-:W-:-:S13]  /*154e0*/  ISETP.NE.AND P1, PT, R170, 0x1, PT ;  /* 0x00000001aa00780c */ /* 0x000fda0003f25270 */
[----:B------:R-:W0:Y:S02]  /*154f0*/  @P1 LDC.64 R2, c[0x0][0x9e8] ;  /* 0x00027a00ff021b82 */ /* 0x000e240000000a00 */
[----:B0-----:R-:W-:-:S05]  /*15500*/  @P1 IMAD.HI.U32 R2, R169, R2, RZ ;  /* 0x00000002a9021227 */ /* 0x001fca00078e00ff */
[----:B------:R-:W-:-:S07]  /*15510*/  @P1 SHF.R.U32.HI R169, RZ, R3, R2 ;  /* 0x00000003ffa91219 */ /* 0x000fce0000011602 */
.L_x_5009:
[----:B------:R-:W-:Y:S05]  /*15520*/  BSYNC B0 ;  /* 0x0000000000007941 */ /* 0x000fea0003800000 */
.L_x_5007:
[----:B------:R-:W-:-:S05]  /*15530*/  IMAD R169, R169, R170, R0 ;  /* 0x000000aaa9a97224 */ /* 0x000fca00078e0200 */
[----:B------:R-:W-:Y:S02]  /*15540*/  VIADDMNMX R14, R169, R170, R14, PT ;  /* 0x000000aaa90e7246 */ /* 0x000fe4000380010e */
[----:B------:R-:W-:-:S07]  /*15550*/  VIMNMX R4, R4, R169, !PT ;  /* 0x000000a904047248 */ /* 0x000fce0007fe0100 */
.L_x_5006:
        /* <DEDUP_REMOVED lines=130> */
[----:B------:R-:W0:Y:S11]  /*15d80*/  SHFL.IDX PT, R21, R168, 0x1, 0x1c1f ;  /* 0x003c1f00a8157f89 */ /* 0x000e3600000e0000 */
[----:B------:R-:W-:-:S02]  /*15d90*/  @P6 LOP3.LUT R22, R22, 0x1, RZ, 0xfc, !PT ;  /* 0x0000000116166812 */ /* 0x000fc400078efcff */
[----:B------:R-:W-:-:S04]  /*15da0*/  ISETP.GT.AND P6, PT, R4, 0x59, !P6 ;  /* 0x000000590400780c */ /* 0x000fc800077c4270 */
[----:B------:R-:W-:-:S04]  /*15db0*/  ISETP.LT.OR P6, PT, R14, 0x5a, P6 ;  /* 0x0000005a0e00780c */ /* 0x000fc800037c1670 */
[----:B------:R-:W-:Y:S02]  /*15dc0*/  FSEL R165, R165, -INF , !P6 ;  /* 0xff800000a5a57808 */ /* 0x000fe40007000000 */
[----:B------:R-:W-:Y:S01]  /*15dd0*/  PLOP3.LUT P6, PT, PT, PT, UP1, 0x40, 0x0 ;  /* 0x000000000000781c */ /* 0x000fe20003fce818 */
[--C-:B0-----:R-:W-:Y:S02]  /*15de0*/  IMAD.IADD R20, R20, 0x1, R21.reuse ;  /* 0x0000000114147824 */ /* 0x101fe400078e0215 */
        /* <DEDUP_REMOVED lines=14> */
.L_x_5012:
[----:B------:R-:W-:-:S05]  /*15ed0*/  IMAD.U32 R169, RZ, RZ, UR37 ;  /* 0x00000025ffa97e24 */ /* 0x000fca000f8e00ff */
[----:B------:R-:W-:-:S13]  /*15ee0*/  ISETP.NE.AND P6, PT, R169, 0x1, PT ;  /* 0x00000001a900780c */ /* 0x000fda0003fc5270 */
[----:B------:R-:W0:Y:S02]  /*15ef0*/  @P6 LDC.64 R2, c[0x0][0x9e8] ;  /* 0x00027a00ff026b82 */ /* 0x000e240000000a00 */
[----:B0-----:R-:W-:-:S05]  /*15f00*/  @P6 IMAD.HI.U32 R2, R21, R2, RZ ;  /* 0x0000000215026227 */ /* 0x001fca00078e00ff */
[----:B------:R-:W-:-:S07]  /*15f10*/  @P6 SHF.R.U32.HI R21, RZ, R3, R2 ;  /* 0x00000003ff156219 */ /* 0x000fce0000011602 */
.L_x_5013:
[----:B------:R-:W-:Y:S05]  /*15f20*/  BSYNC B0 ;  /* 0x0000000000007941 */ /* 0x000fea0003800000 */
.L_x_5011:
[----:B------:R-:W-:-:S05]  /*15f30*/  IMAD R0, R21, R169, R0 ;  /* 0x000000a915007224 */ /* 0x000fca00078e0200 */
[----:B------:R-:W-:Y:S02]  /*15f40*/  VIADDMNMX R20, R0, R169, R20, PT ;  /* 0x000000a900147246 */ /* 0x000fe40003800114 */
[----:B------:R-:W-:-:S07]  /*15f50*/  VIMNMX R15, R15, R0, !PT ;  /* 0x000000000f0f7248 */ /* 0x000fce0007fe0100 */
.L_x_5010:
[C---:B------:R-:W-:Y:S01]  /*15f60*/  ISETP.GT.AND P1, PT, R15.reuse, 0x1, !P1 ;  /* 0x000000010f00780c */ /* 0x040fe20004f24270 */
[----:B------:R-:W-:Y:S01]  /*15f70*/  ULDC UR4, c[0x0][0x988] ;  /* 0x0002620000047ab9 */ /* 0x000fe20000000800 */
[----:B------:R-:W-:Y:S01]  /*15f80*/  ISETP.GT.AND P2, PT, R15, 0x8, !P2 ;  /* 0x000000080f00780c */ /* 0x000fe20005744270 */
[----:B------:R-:W-:Y:S01]  /*15f90*/  UMOV UR10, UR4 ;  /* 0x00000004000a7c82 */ /* 0x000fe20008000000 */
        /* <DEDUP_REMOVED lines=82> */
[----:B0-----:R-:W-:-:S02]  /*164c0*/  FMNMX.FTZ R3, R2, R3, !PT ;  /* 0x0000000302037209 */ /* 0x001fc40007810000 */
[----:B------:R-:W-:Y:S02]  /*164d0*/  FSEL R150, R150, -INF , !P1 ;  /* 0xff80000096967808 */ /* 0x000fe40004800000 */
[----:B------:R-:W-:Y:S01]  /*164e0*/  LOP3.LUT P1, RZ, R22, 0x200, RZ, 0xc0, !PT ;  /* 0x0000020016ff7812 */ /* 0x000fe2000782c0ff */
[----:B------:R-:W0:Y:S01]  /*164f0*/  SHFL.BFLY PT, R4, R3, 0x1, 0x1f ;  /* 0x0c201f0003047f89 */ /* 0x000e2200000e0000 */
        /* <DEDUP_REMOVED lines=29> */
[----:B------:R-:W-:Y:S02]  /*166d0*/  ISETP.GT.AND P6, PT, R15, 0x59, !P6 ;  /* 0x000000590f00780c */ /* 0x000fe400077c4270 */
[----:B------:R-:W-:Y:S02]  /*166e0*/  FMNMX.FTZ R2, R122, R12, !PT ;  /* 0x0000000c7a027209 */ /* 0x000fe40007810000 */
[----:B------:R-:W-:Y:S02]  /*166f0*/  ISETP.LT.OR P6, PT, R20, 0x5a, P6 ;  /* 0x0000005a1400780c */ /* 0x000fe400037c1670 */
[----:B------:R-:W-:Y:S02]  /*16700*/  FMNMX.FTZ R3, R123, R2, !PT ;  /* 0x000000027b037209 */ /* 0x000fe40007810000 */
[----:B------:R-:W-:Y:S02]  /*16710*/  FSEL R167, R167, -INF , !P6 ;  /* 0xff800000a7a77808 */ /* 0x000fe40007000000 */
[----:B------:R-:W-:-:S02]  /*16720*/  FMNMX.FTZ R2, R126, R3, !PT ;  /* 0x000000037e027209 */ /* 0x000fc40007810000 */
[----:B------:R-:W-:Y:S02]  /*16730*/  FSETP.NEU.FTZ.AND P1, PT, R4, -INF , PT ;  /* 0xff8000000400780b */ /* 0x000fe40003f3d000 */
[----:B------:R-:W-:Y:S02]  /*16740*/  FMNMX.FTZ R3, R127, R2, !PT ;  /* 0x000000027f037209 */ /* 0x000fe40007810000 */
[----:B------:R-:W-:Y:S02]  /*16750*/  FSEL R0, R0, RZ, P1 ;  /* 0x000000ff00007208 */ /* 0x000fe40000800000 */
[----:B------:R-:W-:-:S03]  /*16760*/  FMNMX.FTZ R2, R130, R3, !PT ;  /* 0x0000000382027209 */ /* 0x000fc60007810000 */
        /* <DEDUP_REMOVED lines=35> */
[----:B------:R-:W-:Y:S01]  /*169a0*/  FMUL.FTZ R0, R136, UR10 ;  /* 0x0000000a88007c20 */ /* 0x000fe20008410000 */
[----:B------:R-:W-:Y:S01]  /*169b0*/  MUFU.EX2 R188, R188 ;  /* 0x000000bc00bc7308 */ /* 0x000fe20000000800 */
[----:B------:R-:W-:-:S04]  /*169c0*/  FMNMX.FTZ R2, R150, R3, !PT ;  /* 0x0000000396027209 */ /* 0x000fc80007810000 */
[----:B------:R-:W-:-:S03]  /*169d0*/  FMNMX.FTZ R3, R151, R2, !PT ;  /* 0x0000000297037209 */ /* 0x000fc60007810000 */
[----:B------:R-:W0:Y:S01]  /*169e0*/  MUFU.EX2 R0, R0 ;  /* 0x0000000000007308 */ /* 0x000e220000000800 */
[----:B------:R-:W-:-:S04]  /*169f0*/  FMNMX.FTZ R2, R154, R3, !PT ;  /* 0x000000039a027209 */ /* 0x000fc80007810000 */
[----:B------:R-:W-:-:S03]  /*16a00*/  FMNMX.FTZ R3, R155, R2, !PT ;  /* 0x000000029b037209 */ /* 0x000fc60007810000 */
[----:B------:R-:W1:Y:S01]  /*16a10*/  MUFU.EX2 R121, R121 ;  /* 0x0000007900797308 */ /* 0x000e620000000800 */
[----:B------:R-:W-:-:S04]  /*16a20*/  FMNMX.FTZ R2, R158, R3, !PT ;  /* 0x000000039e027209 */ /* 0x000fc80007810000 */
[----:B------:R-:W-:-:S03]  /*16a30*/  FMNMX.FTZ R3, R159, R2, !PT ;  /* 0x000000029f037209 */ /* 0x000fc60007810000 */
[----:B------:R-:W2:Y:S01]  /*16a40*/  MUFU.EX2 R190, R190 ;  /* 0x000000be00be7308 */ /* 0x000ea20000000800 */
[----:B------:R-:W-:-:S04]  /*16a50*/  FMNMX.FTZ R2, R162, R3, !PT ;  /* 0x00000003a2027209 */ /* 0x000fc80007810000 */
[----:B------:R-:W-:-:S03]  /*16a60*/  FMNMX.FTZ R3, R163, R2, !PT ;  /* 0x00000002a3037209 */ /* 0x000fc60007810000 */
[----:B------:R-:W3:Y:S01]  /*16a70*/  MUFU.EX2 R120, R120 ;  /* 0x0000007800787308 */ /* 0x000ee20000000800 */
[----:B------:R-:W-:-:S04]  /*16a80*/  FMNMX.FTZ R2, R166, R3, !PT ;  /* 0x00000003a6027209 */ /* 0x000fc80007810000 */
[----:B------:R-:W-:-:S03]  /*16a90*/  FMNMX.FTZ R2, R167, R2, !PT ;  /* 0x00000002a7027209 */ /* 0x000fc60007810000 */
[----:B------:R-:W4:Y:S02]  /*16aa0*/  MUFU.EX2 R184, R184 ;  /* 0x000000b800b87308 */ /* 0x000f240000000800 */
[----:B------:R-:W5:Y:S06]  /*16ab0*/  SHFL.BFLY PT, R3, R2, 0x2, 0x1f ;  /* 0x0c401f0002037f89 */ /* 0x000f6c00000e0000 */
[----:B------:R-:W4:Y:S08]  /*16ac0*/  MUFU.EX2 R21, R21 ;  /* 0x0000001500157308 */ /* 0x000f300000000800 */
[----:B------:R-:W4:Y:S08]  /*16ad0*/  MUFU.EX2 R186, R186 ;  /* 0x000000ba00ba7308 */ /* 0x000f300000000800 */
[----:B------:R-:W4:Y:S01]  /*16ae0*/  MUFU.EX2 R14, R14 ;  /* 0x0000000e000e7308 */ /* 0x000f220000000800 */
[----:B-----5:R-:W-:-:S05]  /*16af0*/  FMNMX.FTZ R3, R2, R3, !PT ;  /* 0x0000000302037209 */ /* 0x020fca0007810000 */
[----:B------:R-:W5:Y:S02]  /*16b00*/  SHFL.BFLY PT, R2, R3, 0x1, 0x1f ;  /* 0x0c201f0003027f89 */ /* 0x000f6400000e0000 */
[----:B------:R-:W-:Y:S08]  /*16b10*/  MUFU.EX2 R180, R180 ;  /* 0x000000b400b47308 */ /* 0x000ff00000000800 */
[----:B------:R-:W-:Y:S08]  /*16b20*/  MUFU.EX2 R15, R15 ;  /* 0x0000000f000f7308 */ /* 0x000ff00000000800 */
[----:B------:R-:W-:Y:S01]  /*16b30*/  MUFU.EX2 R182, R182 ;  /* 0x000000b600b67308 */ /* 0x000fe20000000800 */
[----:B-----5:R-:W-:-:S07]  /*16b40*/  FMNMX.FTZ R3, R3, R2, !PT ;  /* 0x0000000203037209 */ /* 0x020fce0007810000 */
[----:B------:R-:W-:Y:S01]  /*16b50*/  MUFU.EX2 R132, R132 ;  /* 0x0000008400847308 */ /* 0x000fe20000000800 */
[C---:B------:R-:W-:Y:S01]  /*16b60*/  FSETP.NEU.FTZ.AND P1, PT, R3.reuse, -INF , PT ;  /* 0xff8000000300780b */ /* 0x040fe20003f3d000 */
[----:B------:R-:W-:-:S06]  /*16b70*/  FMUL.FTZ R133, R3, UR10 ;  /* 0x0000000a03857c20 */ /* 0x000fcc0008410000 */
[----:B------:R-:W-:Y:S01]  /*16b80*/  MUFU.EX2 R176, R176 ;  /* 0x000000b000b07308 */ /* 0x000fe20000000800 */
[----:B------:R-:W-:-:S05]  /*16b90*/  FSEL R133, R133, RZ, P1 ;  /* 0x000000ff85857208 */ /* 0x000fca0000800000 */
[--C-:B------:R-:W-:Y:S01]  /*16ba0*/  FFMA.FTZ R191, R126, UR10, -R133.reuse ;  /* 0x0000000a7ebf7c23 */ /* 0x100fe20008010885 */
[--C-:B------:R-:W-:Y:S01]  /*16bb0*/  FFMA.FTZ R126, R131, UR10, -R133.reuse ;  /* 0x0000000a837e7c23 */ /* 0x100fe20008010885 */
[----:B------:R-:W-:Y:S01]  /*16bc0*/  FSEL R131, R3, RZ, P1 ;  /* 0x000000ff03837208 */ /* 0x000fe20000800000 */
[--C-:B------:R-:W-:Y:S01]  /*16bd0*/  FFMA.FTZ R189, R122, UR10, -R133.reuse ;  /* 0x0000000a7abd7c23 */ /* 0x100fe20008010885 */
[--C-:B------:R-:W-:Y:S01]  /*16be0*/  FFMA.FTZ R136, R123, UR10, -R133.reuse ;  /* 0x0000000a7b887c23 */ /* 0x100fe20008010885 */
[--C-:B------:R-:W-:Y:S01]  /*16bf0*/  FFMA.FTZ R127, R127, UR10, -R133.reuse ;  /* 0x0000000a7f7f7c23 */ /* 0x100fe20008010885 */
[----:B------:R-:W-:Y:S01]  /*16c00*/  MUFU.EX2 R191, R191 ;  /* 0x000000bf00bf7308 */ /* 0x000fe20000000800 */
[----:B------:R-:W-:Y:S01]  /*16c10*/  FADD.FTZ R131, -R131, R12 ;  /* 0x0000000c83837221 */ /* 0x000fe20000010100 */
[--C-:B------:R-:W-:Y:S01]  /*16c20*/  FFMA.FTZ R185, R130, UR10, -R133.reuse ;  /* 0x0000000a82b97c23 */ /* 0x100fe20008010885 */
[----:B0-----:R-:W-:Y:S01]  /*16c30*/  FFMA.FTZ R12, R0, R11, R188 ;  /* 0x0000000b000c7223 */ /* 0x001fe200000100bc */
[--C-:B------:R-:W-:Y:S01]  /*16c40*/  FFMA.FTZ R187, R134, UR10, -R133.reuse ;  /* 0x0000000a86bb7c23 */ /* 0x100fe20008010885 */
[----:B------:R-:W-:Y:S01]  /*16c50*/  FMUL.FTZ R131, R131, UR10 ;  /* 0x0000000a83837c20 */ /* 0x000fe20008410000 */
[--C-:B------:R-:W-:Y:S01]  /*16c60*/  FFMA.FTZ R123, R135, UR10, -R133.reuse ;  /* 0x0000000a877b7c23 */ /* 0x100fe20008010885 */
[----:B-1----:R-:W-:Y:S01]  /*16c70*/  FADD.FTZ R11, R121, R12 ;  /* 0x0000000c790b7221 */ /* 0x002fe20000010000 */
[----:B------:R-:W-:Y:S01]  /*16c80*/  MUFU.EX2 R189, R189 ;  /* 0x000000bd00bd7308 */ /* 0x000fe20000000800 */
[--C-:B------:R-:W-:Y:S01]  /*16c90*/  FFMA.FTZ R181, R138, UR10, -R133.reuse ;  /* 0x0000000a8ab57c23 */ /* 0x100fe20008010885 */
[----:B------:R-:W-:Y:S01]  /*16ca0*/  FFMA.FTZ R122, R139, UR10, -R133 ;  /* 0x0000000a8b7a7c23 */ /* 0x000fe20008010885 */
[----:B--2---:R-:W-:Y:S01]  /*16cb0*/  FADD.FTZ R11, R190, R11 ;  /* 0x0000000bbe0b7221 */ /* 0x004fe20000010000 */
[--C-:B------:R-:W-:Y:S01]  /*16cc0*/  FFMA.FTZ R183, R142, UR10, -R133.reuse ;  /* 0x0000000a8eb77c23 */ /* 0x100fe20008010885 */
[--C-:B------:R-:W-:Y:S01]  /*16cd0*/  FFMA.FTZ R137, R143, UR10, -R133.reuse ;  /* 0x0000000a8f897c23 */ /* 0x100fe20008010885 */
[----:B------:R-:W-:Y:S01]  /*16ce0*/  FFMA.FTZ R177, R146, UR10, -R133 ;  /* 0x0000000a92b17c23 */ /* 0x000fe20008010885 */
[----:B---3--:R-:W-:Y:S01]  /*16cf0*/  FADD.FTZ R11, R120, R11 ;  /* 0x0000000b780b7221 */ /* 0x008fe20000010000 */
[----:B------:R0:W1:Y:S01]  /*16d00*/  MUFU.EX2 R2, R131 ;  /* 0x0000008300027308 */ /* 0x0000620000000800 */
[--C-:B------:R-:W-:Y:S01]  /*16d10*/  FFMA.FTZ R135, R147, UR10, -R133.reuse ;  /* 0x0000000a93877c23 */ /* 0x100fe20008010885 */
[----:B------:R-:W-:Y:S01]  /*16d20*/  FFMA.FTZ R179, R150, UR10, -R133 ;  /* 0x0000000a96b37c23 */ /* 0x000fe20008010885 */
[----:B----4-:R-:W-:Y:S01]  /*16d30*/  FADD.FTZ R130, R184, R11 ;  /* 0x0000000bb8827221 */ /* 0x010fe20000010000 */
[--C-:B------:R-:W-:Y:S01]  /*16d40*/  FFMA.FTZ R134, R151, UR10, -R133.reuse ;  /* 0x0000000a97867c23 */ /* 0x100fe20008010885 */
[--C-:B------:R-:W-:Y:S01]  /*16d50*/  FFMA.FTZ R173, R154, UR10, -R133.reuse ;  /* 0x0000000a9aad7c23 */ /* 0x100fe20008010885 */
[--C-:B------:R-:W-:Y:S01]  /*16d60*/  FFMA.FTZ R175, R158, UR10, -R133.reuse ;  /* 0x0000000a9eaf7c23 */ /* 0x100fe20008010885 */
[----:B------:R-:W-:Y:S01]  /*16d70*/  FADD.FTZ R11, R21, R130 ;  /* 0x00000082150b7221 */ /* 0x000fe20000010000 */
[----:B------:R-:W2:Y:S01]  /*16d80*/  MUFU.EX2 R136, R136 ;  /* 0x0000008800887308 */ /* 0x000ea20000000800 */
[--C-:B0-----:R-:W-:Y:S01]  /*16d90*/  FFMA.FTZ R131, R155, UR10, -R133.reuse ;  /* 0x0000000a9b837c23 */ /* 0x101fe20008010885 */
[----:B------:R-:W-:Y:S01]  /*16da0*/  FFMA.FTZ R169, R162, UR10, -R133 ;  /* 0x0000000aa2a97c23 */ /* 0x000fe20008010885 */
[----:B------:R-:W-:Y:S01]  /*16db0*/  FADD.FTZ R11, R186, R11 ;  /* 0x0000000bba0b7221 */ /* 0x000fe20000010000 */
[----:B------:R-:W-:-:S03]  /*16dc0*/  FFMA.FTZ R171, R166, UR10, -R133 ;  /* 0x0000000aa6ab7c23 */ /* 0x000fc60008010885 */
[----:B------:R-:W-:Y:S01]  /*16dd0*/  FADD.FTZ R11, R14, R11 ;  /* 0x0000000b0e0b7221 */ /* 0x000fe20000010000 */
[----:B------:R-:W0:Y:S01]  /*16de0*/  MUFU.EX2 R127, R127 ;  /* 0x0000007f007f7308 */ /* 0x000e220000000800 */
[----:B-1----:R-:W-:Y:S02]  /*16df0*/  FFMA.FTZ R5, R2, R5, R189 ;  /* 0x0000000502057223 */ /* 0x002fe400000100bd */
[----:B------:R-:W-:-:S04]  /*16e00*/  FADD.FTZ R130, R180, R11 ;  /* 0x0000000bb4827221 */ /* 0x000fc80000010000 */
[----:B------:R-:W-:Y:S01]  /*16e10*/  FADD.FTZ R11, R15, R130 ;  /* 0x000000820f0b7221 */ /* 0x000fe20000010000 */
[----:B------:R-:W1:Y:S01]  /*16e20*/  MUFU.EX2 R185, R185 ;  /* 0x000000b900b97308 */ /* 0x000e620000000800 */
[----:B--2---:R-:W-:Y:S01]  /*16e30*/  FADD.FTZ R12, R136, R5 ;  /* 0x00000005880c7221 */ /* 0x004fe20000010000 */
[----:B------:R-:W-:Y:S01]  /*16e40*/  FFMA.FTZ R130, R159, UR10, -R133 ;  /* 0x0000000a9f827c23 */ /* 0x000fe20008010885 */
[----:B------:R-:W-:Y:S02]  /*16e50*/  FADD.FTZ R11, R182, R11 ;  /* 0x0000000bb60b7221 */ /* 0x000fe40000010000 */
[----:B------:R-:W-:Y:S02]  /*16e60*/  FADD.FTZ R12, R191, R12 ;  /* 0x0000000cbf0c7221 */ /* 0x000fe40000010000 */
[----:B------:R-:W-:Y:S01]  /*16e70*/  FADD.FTZ R11, R132, R11 ;  /* 0x0000000b840b7221 */ /* 0x000fe20000010000 */
[----:B------:R-:W2:Y:S01]  /*16e80*/  MUFU.EX2 R126, R126 ;  /* 0x0000007e007e7308 */ /* 0x000ea20000000800 */
[----:B0-----:R-:W-:-:S02]  /*16e90*/  FADD.FTZ R12, R127, R12 ;  /* 0x0000000c7f0c7221 */ /* 0x001fc40000010000 */
[----:B------:R-:W-:-:S05]  /*16ea0*/  FADD.FTZ R138, R176, R11 ;  /* 0x0000000bb08a7221 */ /* 0x000fca0000010000 */
        /* <DEDUP_REMOVED lines=22> */
[--C-:B------:R-:W-:Y:S01]  /*17010*/  FFMA.FTZ R12, R163, UR10, -R133.reuse ;  /* 0x0000000aa30c7c23 */ /* 0x100fe20008010885 */
[----:B------:R-:W-:-:S05]  /*17020*/  FFMA.FTZ R133, R167, UR10, -R133 ;  /* 0x0000000aa7857c23 */ /* 0x000fca0008010885 */
        /* <DEDUP_REMOVED lines=40> */
.L_x_5014:
[----:B------:R-:W-:Y:S01]  /*172b0*/  R2UR UR4, R193 ;  /* 0x00000000c10472ca */ /* 0x000fe200000e0000 */
[----:B------:R-:W-:Y:S01]  /*172c0*/  UIADD3 UR5, UR5, 0x30860, URZ ;  /* 0x0003086005057890 */ /* 0x000fe2000fffe03f */
[----:B------:R-:W-:Y:S01]  /*172d0*/  F2FP.BF16.F32.PACK_AB R169, R12, R169 ;  /* 0x000000a90ca9723e */ /* 0x000fe200000010ff */
[----:B------:R-:W-:Y:S01]  /*172e0*/  UMOV UR36, UR42 ;  /* 0x0000002a00247c82 */ /* 0x000fe20008000000 */
[----:B------:R-:W-:Y:S01]  /*172f0*/  F2FP.BF16.F32.PACK_AB R170, R13, R170 ;  /* 0x000000aa0daa723e */ /* 0x000fe200000010ff */
[----:B------:R-:W-:Y:S01]  /*17300*/  UPRMT UR5, UR43, 0x654, UR5 ;  /* 0x000006542b057896 */ /* 0x000fe20008000005 */
[----:B------:R-:W-:Y:S01]  /*17310*/  F2FP.BF16.F32.PACK_AB R188, R121, R188 ;  /* 0x000000bc79bc723e */ /* 0x000fe200000010ff */
[----:B------:R-:W-:Y:S01]  /*17320*/  IMAD.MOV.U32 R12, RZ, RZ, R3 ;  /* 0x000000ffff0c7224 */ /* 0x000fe200078e0003 */
[----:B------:R-:W-:Y:S01]  /*17330*/  F2FP.BF16.F32.PACK_AB R189, R136, R189 ;  /* 0x000000bd88bd723e */ /* 0x000fe200000010ff */
[----:B------:R-:W-:Y:S01]  /*17340*/  IMAD.MOV.U32 R13, RZ, RZ, R4 ;  /* 0x000000ffff0d7224 */ /* 0x000fe200078e0004 */
[----:B------:R-:W-:-:S02]  /*17350*/  F2FP.BF16.F32.PACK_AB R190, R120, R190 ;  /* 0x000000be78be723e */ /* 0x000fc400000010ff */
[----:B------:R-:W-:Y:S02]  /*17360*/  F2FP.BF16.F32.PACK_AB R191, R127, R191 ;  /* 0x000000bf7fbf723e */ /* 0x000fe400000010ff */
[C---:B------:R-:W-:Y:S01]  /*17370*/  ISETP.GT.AND P1, PT, R10.reuse, UR4, PT ;  /* 0x000000040a007c0c */ /* 0x040fe2000bf24270 */
[----:B------:R-:W-:Y:S01]  /*17380*/  SYNCS.ARRIVE.TRANS64.RED.A1T0 RZ, [UR5], RZ ;  /* 0x000000ffffff79a7 */ /* 0x000fe20008100405 */
[----:B------:R-:W-:Y:S01]  /*17390*/  UMOV UR4, UR40 ;  /* 0x0000002800047c82 */ /* 0x000fe20008000000 */
[----:B------:R-:W-:Y:S01]  /*173a0*/  F2FP.BF16.F32.PACK_AB R184, R21, R184 ;  /* 0x000000b815b8723e */ /* 0x000fe200000010ff */
[----:B------:R-:W-:Y:S01]  /*173b0*/  VIADD R10, R10, 0xffffffff ;  /* 0xffffffff0a0a7836 */ /* 0x000fe20000000000 */
        /* <DEDUP_REMOVED lines=18> */
.L_x_4996:
        /* <DEDUP_REMOVED lines=99> */
.L_x_5016:
[----:B------:R-:W-:Y:S01]  /*17b10*/  ULEA UR5, UR40, UR41, 0x3 ;  /* 0x0000002928057291 */ /* 0x000fe2000f8e183f */
[----:B------:R-:W-:-:S05]  /*17b20*/  IMAD.U32 R0, RZ, RZ, UR42 ;  /* 0x0000002aff007e24 */ /* 0x000fca000f8e00ff */
[----:B------:R-:W-:-:S04]  /*17b30*/  SHF.L.U32 R0, R0, 0x1f, RZ ;  /* 0x0000001f00007819 */ /* 0x000fc800000006ff */
[----:B------:R0:W1:Y:S01]  /*17b40*/  SYNCS.PHASECHK.TRANS64.TRYWAIT P1, [UR5+0x30850], R0 ;  /* 0x03085000ff0075a7 */ /* 0x0000620008020145 */
[----:B------:R-:W-:Y:S05]  /*17b50*/  @!P0 BRA `(.L_x_5017) ;  /* 0x0000000000048947 */ /* 0x000fea0003800000 */
[----:B------:R-:W-:Y:S01]  /*17b60*/  BPT.TRAP 0x1 ;  /* 0x000000040000795c */ /* 0x000fe20000300000 */
.L_x_5017:
[----:B-1----:R-:W-:Y:S05]  /*17b70*/  @P1 BRA `(.L_x_5018) ;  /* 0x0000000000081947 */ /* 0x002fea0003800000 */
[----:B------:R-:W1:Y:S02]  /*17b80*/  SYNCS.PHASECHK.TRANS64.TRYWAIT P1, [UR5+0x30850], R0 ;  /* 0x03085000ff0075a7 */ /* 0x000e640008020145 */
[----:B-1----:R-:W-:Y:S05]  /*17b90*/  @!P1 BRA `(.L_x_5019) ;  /* 0x000000b400b89947 */ /* 0x002fea0003800000 */
.L_x_5018:
[----:B------:R-:W-:Y:S01]  /*17ba0*/  UIADD3 UR41, UR41, 0x400, URZ ;  /* 0x0000040029297890 */ /* 0x000fe2000fffe03f */
[----:B------:R-:W-:Y:S01]  /*17bb0*/  WARPGROUP.ARRIVE ;  /* 0x00000000000079c5 */ /* 0x000fe20000000000 */
[----:B------:R-:W-:Y:S01]  /*17bc0*/  UMOV UR7, 0x40000040 ;  /* 0x4000004000077882 */ /* 0x000fe20000000000 */
[----:B01----:R-:W0:Y:S01]  /*17bd0*/  SHFL.BFLY PT, R0, R11, 0x2, 0x1f ;  /* 0x0c401f000b007f89 */ /* 0x003e2200000e0000 */
[----:B------:R-:W-:Y:S01]  /*17be0*/  USHF.R.U32.HI UR41, URZ, 0x4, UR41 ;  /* 0x000000043f297899 */ /* 0x000fe20008011629 */
[----:B------:R-:W-:Y:S02]  /*17bf0*/  IMAD.MOV.U32 R8, RZ, RZ, RZ ;  /* 0x000000ffff087224 */ /* 0x000fe400078e00ff */
[----:B------:R-:W1:Y:S01]  /*17c00*/  SHFL.BFLY PT, R2, R5, 0x2, 0x1f ;  /* 0x0c401f0005027f89 */ /* 0x000e6200000e0000 */
[----:B------:R-:W-:-:S04]  /*17c10*/  ULOP3.LUT UR41, UR41, 0x3fff, URZ, 0xc0, !UPT ;  /* 0x00003fff29297892 */ /* 0x000fc8000f8ec03f */
[----:B------:R-:W-:-:S04]  /*17c20*/  ULOP3.LUT UR4, UR41, 0x3000000, URZ, 0xfc, !UPT ;  /* 0x0300000029047892 */ /* 0x000fc8000f8efc3f */
[----:B------:R-:W-:-:S07]  /*17c30*/  UIMAD UR4, UR40, 0x900, UR4 ;  /* 0x00000900280478a4 */ /* 0x000fce000f8e0204 */
[----:B------:R-:W-:Y:S02]  /*17c40*/  UMOV UR6, UR4 ;  /* 0x0000000400067c82 */ /* 0x000fe40008000000 */
[----:B------:R-:W-:Y:S01]  /*17c50*/  HGMMA.64x192x16.F32.BF16 R24, R188, gdesc[UR4].tnspB, R24, gsb0 ;  /* 0x42e00004bc187df0 */ /* 0x000fe20008001818 */
[----:B------:R-:W-:Y:S01]  /*17c60*/  UIADD3 UR6, UR4, 0x80, URZ ;  /* 0x0000008004067890 */ /* 0x000fe2000fffe03f */
[----:B0-----:R-:W-:Y:S01]  /*17c70*/  FADD.FTZ R0, R0, R11 ;  /* 0x0000000b00007221 */ /* 0x001fe20000010000 */
[----:B------:R-:W-:Y:S01]  /*17c80*/  UMOV UR7, 0x40000040 ;  /* 0x4000004000077882 */ /* 0x000fe20000000000 */
[----:B------:R-:W-:Y:S02]  /*17c90*/  IMAD.U32 R11, RZ, RZ, UR10 ;  /* 0x0000000aff0b7e24 */ /* 0x000fe4000f8e00ff */
[----:B-1----:R-:W-:Y:S01]  /*17ca0*/  FADD.FTZ R2, R2, R5 ;  /* 0x0000000502027221 */ /* 0x002fe20000010000 */
[----:B------:R-:W0:Y:S01]  /*17cb0*/  SHFL.BFLY PT, R7, R0, 0x1, 0x1f ;  /* 0x0c201f0000077f89 */ /* 0x000e2200000e0000 */
[----:B------:R-:W-:-:S03]  /*17cc0*/  IMAD.U32 R5, RZ, RZ, UR10 ;  /* 0x0000000aff057e24 */ /* 0x000fc6000f8e00ff */
[----:B------:R-:W1:Y:S01]  /*17cd0*/  SHFL.BFLY PT, R9, R2, 0x1, 0x1f ;  /* 0x0c201f0002097f89 */ /* 0x000e6200000e0000 */
[----:B0-----:R-:W-:Y:S01]  /*17ce0*/  FADD.FTZ R12, R0, R7 ;  /* 0x00000007000c7221 */ /* 0x001fe20000010000 */
[----:B------:R-:W-:Y:S02]  /*17cf0*/  IMAD.MOV.U32 R7, RZ, RZ, RZ ;  /* 0x000000ffff077224 */ /* 0x000fe400078e00ff */
        /* <DEDUP_REMOVED lines=42> */
.L_x_5020:
[----:B------:R-:W-:Y:S01]  /*17fa0*/  R2UR UR6, R216 ;  /* 0x00000000d80672ca */ /* 0x000fe200000e0000 */
[----:B------:R-:W-:Y:S01]  /*17fb0*/  UIADD3 UR4, UR5, 0x30860, URZ ;  /* 0x0003086005047890 */ /* 0x000fe2000fffe03f */
[-C--:B------:R-:W-:Y:S01]  /*17fc0*/  FMUL.FTZ R120, R54, R7.reuse ;  /* 0x0000000736787220 */ /* 0x080fe20000410000 */
[----:B------:R-:W-:Y:S01]  /*17fd0*/  UIADD3 UR40, UR40, 0x1, URZ ;  /* 0x0000000128287890 */ /* 0x000fe2000fffe03f */
[-C--:B------:R-:W-:Y:S01]  /*17fe0*/  FMUL.FTZ R127, R55, R7.reuse ;  /* 0x00000007377f7220 */ /* 0x080fe20000410000 */
[----:B------:R-:W-:Y:S01]  /*17ff0*/  UPRMT UR4, UR43, 0x654, UR4 ;  /* 0x000006542b047896 */ /* 0x000fe20008000004 */
[-C--:B------:R-:W-:Y:S01]  /*18000*/  FMUL.FTZ R54, R59, R7.reuse ;  /* 0x000000073b367220 */ /* 0x080fe20000410000 */
[-C--:B------:R-:W-:Y:S01]  /*18010*/  FMUL.FTZ R55, R67, R7.reuse ;  /* 0x0000000743377220 */ /* 0x080fe20000410000 */
[----:B------:R-:W-:Y:S01]  /*18020*/  UISETP.NE.AND UP0, UPT, UR40, 0x2, UPT ;  /* 0x000000022800788c */ /* 0x000fe2000bf05270 */
[-C--:B------:R-:W-:Y:S01]  /*18030*/  FMUL.FTZ R59, R62, R7.reuse ;  /* 0x000000073e3b7220 */ /* 0x080fe20000410000 */
[-C--:B------:R-:W-:Y:S01]  /*18040*/  FMUL.FTZ R67, R70, R7.reuse ;  /* 0x0000000746437220 */ /* 0x080fe20000410000 */
[-C--:B------:R-:W-:Y:S01]  /*18050*/  FMUL.FTZ R62, R83, R7.reuse ;  /* 0x00000007533e7220 */ /* 0x080fe20000410000 */
[-C--:B------:R-:W-:Y:S01]  /*18060*/  FMUL.FTZ R70, R91, R7.reuse ;  /* 0x000000075b467220 */ /* 0x080fe20000410000 */
[----:B------:R-:W-:Y:S01]  /*18070*/  UIADD3 UR6, UR6, 0x1, URZ ;  /* 0x0000000106067890 */ /* 0x000fe2000fffe03f */
[-C--:B------:R-:W-:Y:S01]  /*18080*/  FMUL.FTZ R83, R86, R7.reuse ;  /* 0x0000000756537220 */ /* 0x080fe20000410000 */
[-C--:B------:R-:W-:Y:S01]  /*18090*/  FMUL.FTZ R91, R94, R7.reuse ;  /* 0x000000075e5b7220 */ /* 0x080fe20000410000 */
[----:B------:R-:W-:Y:S01]  /*180a0*/  SYNCS.ARRIVE.TRANS64.RED.A1T0 RZ, [UR4], RZ ;  /* 0x000000ffffff79a7 */ /* 0x000fe20008100404 */
[-C--:B------:R-:W-:Y:S01]  /*180b0*/  FMUL.FTZ R86, R99, R7.reuse ;  /* 0x0000000763567220 */ /* 0x080fe20000410000 */
        /* <DEDUP_REMOVED lines=90> */
.L_x_4890:
[----:B------:R-:W1:Y:S08]  /*18660*/  S2UR UR43, SR_CgaCtaId ;  /* 0x00000000002b79c3 */ /* 0x000e700000008800 */
[----:B------:R-:W-:Y:S06]  /*18670*/  BAR.SYNC.DEFER_BLOCKING 0x5, 0x180 ;  /* 0x0146000000007b1d */ /* 0x000fec0000010000 */
[----:B------:R-:W-:Y:S01]  /*18680*/  UMOV UR41, 0x400 ;  /* 0x0000040000297882 */ /* 0x000fe20000000000 */
[----:B------:R-:W-:Y:S01]  /*18690*/  BSSY B0, `(.L_x_5021) ;  /* 0x0000271000007945 */ /* 0x000fe20003800000 */
[----:B-1----:R-:W-:-:S09]  /*186a0*/  ULEA UR41, UR43, UR41, 0x18 ;  /* 0x000000292b297291 */ /* 0x002fd2000f8ec03f */
[----:B------:R-:W1:Y:S02]  /*186b0*/  LDS.128 R28, [UR41+0x308d0] ;  /* 0x0308d029ff1c7984 */ /* 0x000e640008000c00 */
[----:B-1----:R-:W-:Y:S02]  /*186c0*/  R2UR UR5, R29 ;  /* 0x000000001d0572ca */ /* 0x002fe400000e0000 */
[----:B------:R-:W-:Y:S01]  /*186d0*/  R2UR UR44, R30 ;  /* 0x000000001e2c72ca */ /* 0x000fe200000e0000 */
[----:B------:R-:W-:Y:S06]  /*186e0*/  BAR.ARV 0x4, 0x180 ;  /* 0x0106000000007b1d */ /* 0x000fec0000002000 */
[----:B------:R-:W-:Y:S08]  /*186f0*/  @P0 BRA `(.L_x_5022) ;  /* 0x00000018008c0947 */ /* 0x000ff00003800000 */
[----:B------:R-:W2:Y:S01]  /*18700*/  LDL R7, [R1+0x2a4] ;  /* 0x0002a40001077983 */ /* 0x000ea20000100800 */
[----:B------:R-:W1:Y:S01]  /*18710*/  S2UR UR4, SR_SWINHI ;  /* 0x00000000000479c3 */ /* 0x000e620000002f00 */
        /* <DEDUP_REMOVED lines=12> */
[----:B------:R-:W-:Y:S01]  /*187e0*/  UMOV UR6, UR41 ;  /* 0x0000002900067c82 */ /* 0x000fe20008000000 */
[----:B-1----:R-:W-:Y:S01]  /*187f0*/  UMOV UR7, UR4 ;  /* 0x0000000400077c82 */ /* 0x002fe20008000000 */
[----:B------:R-:W-:Y:S01]  /*18800*/  F2FP.BF16.F32.PACK_AB R59, R63, R59 ;  /* 0x0000003b3f3b723e */ /* 0x000fe200000010ff */
[----:B------:R-:W-:Y:S01]  /*18810*/  IMAD.U32 R8, RZ, RZ, UR6 ;  /* 0x00000006ff087e24 */ /* 0x000fe2000f8e00ff */
[----:B------:R-:W-:Y:S01]  /*18820*/  F2FP.BF16.F32.PACK_AB R65, R55, R66 ;  /* 0x000000423741723e */ /* 0x000fe200000010ff */
[----:B------:R-:W-:Y:S01]  /*18830*/  IMAD.U32 R9, RZ, RZ, UR7 ;  /* 0x00000007ff097e24 */ /* 0x000fe2000f8e00ff */
        /* <DEDUP_REMOVED lines=22> */
[----:B------:R-:W-:Y:S01]  /*189a0*/  BAR.SYNC.DEFER_BLOCKING 0x1, 0x100 ;  /* 0x0044000000007b1d */ /* 0x000fe20000010000 */
[----:B--2---:R-:W-:-:S03]  /*189b0*/  IMAD.WIDE R26, R7, 0x2, R8 ;  /* 0x00000002071a7825 */ /* 0x004fc600078e0208 */
        /* <DEDUP_REMOVED lines=27> */
[----:B------:R-:W-:Y:S02]  /*18b70*/  SHF.R.U64 R7, R7, 0x3, RZ ;  /* 0x0000000307077819 */ /* 0x000fe400000012ff */
[----:B------:R-:W-:Y:S02]  /*18b80*/  SHF.R.U64 R30, R30, 0x3, RZ ;  /* 0x000000031e1e7819 */ /* 0x000fe400000012ff */
[----:B------:R-:W-:Y:S02]  /*18b90*/  LOP3.LUT R12, R7, R12, RZ, 0x3c, !PT ;  /* 0x0000000c070c7212 */ /* 0x000fe400078e3cff */
[----:B------:R-:W-:Y:S02]  /*18ba0*/  LOP3.LUT R7, R28, 0x380, RZ, 0xc0, !PT ;  /* 0x000003801c077812 */ /* 0x000fe400078ec0ff */
[----:B------:R-:W-:Y:S02]  /*18bb0*/  LOP3.LUT R16, R135, 0x380, RZ, 0xc0, !PT ;  /* 0x0000038087107812 */ /* 0x000fe400078ec0ff */
[----:B------:R-:W-:-:S02]  /*18bc0*/  SHF.R.U64 R7, R7, 0x3, RZ ;  /* 0x0000000307077819 */ /* 0x000fc400000012ff */
[----:B------:R-:W-:Y:S02]  /*18bd0*/  LOP3.LUT R42, R143, 0x380, RZ, 0xc0, !PT ;  /* 0x000003808f2a7812 */ /* 0x000fe400078ec0ff */
[----:B---3--:R-:W-:Y:S02]  /*18be0*/  LOP3.LUT R14, R73, 0x380, RZ, 0xc0, !PT ;  /* 0x00000380490e7812 */ /* 0x008fe400078ec0ff */
[----:B------:R-:W-:Y:S02]  /*18bf0*/  LOP3.LUT R28, R7, R28, RZ, 0x3c, !PT ;  /* 0x0000001c071c7212 */ /* 0x000fe400078e3cff */
[----:B------:R-:W-:Y:S02]  /*18c00*/  LOP3.LUT R34, R30, R139, RZ, 0x3c, !PT ;  /* 0x0000008b1e227212 */ /* 0x000fe400078e3cff */
[----:B------:R-:W-:Y:S02]  /*18c10*/  MOV R30, R26 ;  /* 0x0000001a001e7202 */ /* 0x000fe40000000f00 */
[----:B------:R-:W-:-:S02]  /*18c20*/  LOP3.LUT R7, R46, 0x380, RZ, 0xc0, !PT ;  /* 0x000003802e077812 */ /* 0x000fc400078ec0ff */
[----:B------:R-:W-:Y:S02]  /*18c30*/  SHF.R.U64 R16, R16, 0x3, RZ ;  /* 0x0000000310107819 */ /* 0x000fe400000012ff */
[----:B------:R-:W-:Y:S02]  /*18c40*/  LOP3.LUT R27, R145, 0x380, RZ, 0xc0, !PT ;  /* 0x00000380911b7812 */ /* 0x000fe400078ec0ff */
[----:B------:R-:W-:Y:S02]  /*18c50*/  SHF.R.U64 R42, R42, 0x3, RZ ;  /* 0x000000032a2a7819 */ /* 0x000fe400000012ff */
[----:B------:R-:W-:Y:S02]  /*18c60*/  LOP3.LUT R50, R72, 0x380, RZ, 0xc0, !PT ;  /* 0x0000038048327812 */ /* 0x000fe400078ec0ff */
[----:B------:R-:W-:Y:S02]  /*18c70*/  LOP3.LUT R20, R137, 0x380, RZ, 0xc0, !PT ;  /* 0x0000038089147812 */ /* 0x000fe400078ec0ff */
[----:B------:R-:W-:-:S02]  /*18c80*/  SHF.R.U64 R14, R14, 0x3, RZ ;  /* 0x000000030e0e7819 */ /* 0x000fc400000012ff */
[----:B------:R-:W-:Y:S02]  /*18c90*/  F2FP.BF16.F32.PACK_AB R26, R4, R3 ;  /* 0x00000003041a723e */ /* 0x000fe400000010ff */
[----:B------:R-:W-:Y:S02]  /*18ca0*/  SHF.R.U64 R3, R7, 0x3, RZ ;  /* 0x0000000307037819 */ /* 0x000fe400000012ff */
[----:B------:R-:W-:Y:S02]  /*18cb0*/  LOP3.LUT R16, R16, R135, RZ, 0x3c, !PT ;  /* 0x0000008710107212 */ /* 0x000fe400078e3cff */
[----:B------:R-:W-:Y:S02]  /*18cc0*/  SHF.R.U64 R4, R27, 0x3, RZ ;  /* 0x000000031b047819 */ /* 0x000fe400000012ff */
[----:B------:R-:W-:Y:S02]  /*18cd0*/  LOP3.LUT R38, R141, 0x380, RZ, 0xc0, !PT ;  /* 0x000003808d267812 */ /* 0x000fe400078ec0ff */
[----:B------:R-:W-:-:S02]  /*18ce0*/  LOP3.LUT R42, R42, R143, RZ, 0x3c, !PT ;  /* 0x0000008f2a2a7212 */ /* 0x000fc400078e3cff */
[----:B------:R-:W-:Y:S02]  /*18cf0*/  SHF.R.U64 R7, R50, 0x3, RZ ;  /* 0x0000000332077819 */ /* 0x000fe400000012ff */
[----:B------:R-:W-:Y:S02]  /*18d00*/  SHF.R.U64 R20, R20, 0x3, RZ ;  /* 0x0000000314147819 */ /* 0x000fe400000012ff */
[----:B------:R-:W-:Y:S02]  /*18d10*/  LOP3.LUT R14, R14, R73, RZ, 0x3c, !PT ;  /* 0x000000490e0e7212 */ /* 0x000fe400078e3cff */
[----:B------:R-:W-:Y:S02]  /*18d20*/  LOP3.LUT R46, R3, R46, RZ, 0x3c, !PT ;  /* 0x0000002e032e7212 */ /* 0x000fe400078e3cff */
[----:B------:R-:W-:Y:S02]  /*18d30*/  F2FP.BF16.F32.PACK_AB R27, R133, R10 ;  /* 0x0000000a851b723e */ /* 0x000fe400000010ff */
[----:B------:R-:W-:-:S02]  /*18d40*/  LOP3.LUT R50, R4, R145, RZ, 0x3c, !PT ;  /* 0x0000009104327212 */ /* 0x000fc400078e3cff */
[----:B------:R-:W-:Y:S01]  /*18d50*/  MOV R17, R16 ;  /* 0x0000001000117202 */ /* 0x000fe20000000f00 */
[----:B------:R-:W-:Y:S01]  /*18d60*/  STSM.16.M88.4 [R30], R24 ;  /* 0x000000181e007844 */ /* 0x000fe20000000200 */
[----:B------:R-:W-:Y:S02]  /*18d70*/  MOV R3, R34 ;  /* 0x0000002200037202 */ /* 0x000fe40000000f00 */
[----:B------:R-:W-:Y:S02]  /*18d80*/  SHF.R.U64 R38, R38, 0x3, RZ ;  /* 0x0000000326267819 */ /* 0x000fe400000012ff */
[----:B------:R-:W-:Y:S02]  /*18d90*/  LOP3.LUT R10, R7, R72, RZ, 0x3c, !PT ;  /* 0x00000048070a7212 */ /* 0x000fe400078e3cff */
[----:B------:R-:W-:Y:S02]  /*18da0*/  MOV R4, R12 ;  /* 0x0000000c00047202 */ /* 0x000fe40000000f00 */
[----:B------:R-:W-:Y:S01]  /*18db0*/  MOV R16, R42 ;  /* 0x0000002a00107202 */ /* 0x000fe20000000f00 */
[----:B------:R-:W1:Y:S01]  /*18dc0*/  LDC.64 R12, c[0x0][0xc00] ;  /* 0x00030000ff0c7b82 */ /* 0x000e620000000a00 */
[----:B------:R-:W-:-:S02]  /*18dd0*/  F2FP.BF16.F32.PACK_AB R34, R37, R36 ;  /* 0x000000242522723e */ /* 0x000fc400000010ff */
[----:B------:R-:W-:Y:S02]  /*18de0*/  F2FP.BF16.F32.PACK_AB R35, R131, R124 ;  /* 0x0000007c8323723e */ /* 0x000fe400000010ff */
[----:B------:R-:W-:Y:S02]  /*18df0*/  LOP3.LUT R20, R20, R137, RZ, 0x3c, !PT ;  /* 0x0000008914147212 */ /* 0x000fe400078e3cff */
[----:B------:R-:W-:Y:S01]  /*18e00*/  MOV R7, R14 ;  /* 0x0000000e00077202 */ /* 0x000fe20000000f00 */
[----:B------:R2:W-:Y:S01]  /*18e10*/  STSM.16.M88.4 [R4], R32 ;  /* 0x0000002004007844 */ /* 0x0005e20000000200 */
[----:B------:R-:W-:Y:S02]  /*18e20*/  F2FP.BF16.F32.PACK_AB R42, R45, R44 ;  /* 0x0000002c2d2a723e */ /* 0x000fe400000010ff */
[----:B------:R-:W-:Y:S02]  /*18e30*/  F2FP.BF16.F32.PACK_AB R43, R129, R122 ;  /* 0x0000007a812b723e */ /* 0x000fe400000010ff */
[----:B------:R-:W-:-:S02]  /*18e40*/  MOV R15, R50 ;  /* 0x00000032000f7202 */ /* 0x000fc40000000f00 */
[----:B------:R-:W-:Y:S01]  /*18e50*/  LOP3.LUT R38, R38, R141, RZ, 0x3c, !PT ;  /* 0x0000008d26267212 */ /* 0x000fe200078e3cff */
[----:B------:R3:W-:Y:S01]  /*18e60*/  STSM.16.M88.4 [R7], R40 ;  /* 0x0000002807007844 */ /* 0x0007e20000000200 */
[----:B------:R-:W-:Y:S02]  /*18e70*/  F2FP.BF16.F32.PACK_AB R50, R53, R52 ;  /* 0x000000343532723e */ /* 0x000fe400000010ff */
[----:B------:R-:W-:Y:S02]  /*18e80*/  F2FP.BF16.F32.PACK_AB R51, R127, R120 ;  /* 0x000000787f33723e */ /* 0x000fe400000010ff */
[----:B------:R-:W-:Y:S02]  /*18e90*/  MOV R20, R20 ;  /* 0x0000001400147202 */ /* 0x000fe40000000f00 */
[----:B------:R-:W-:Y:S01]  /*18ea0*/  MOV R28, R28 ;  /* 0x0000001c001c7202 */ /* 0x000fe20000000f00 */
[----:B------:R-:W-:Y:S01]  /*18eb0*/  STSM.16.M88.4 [R17], R48 ;  /* 0x0000003011007844 */ /* 0x000fe20000000200 */
[----:B--2---:R-:W-:-:S02]  /*18ec0*/  F2FP.BF16.F32.PACK_AB R4, R6, R5 ;  /* 0x000000050604723e */ /* 0x004fc400000010ff */
[----:B------:R-:W-:Y:S01]  /*18ed0*/  F2FP.BF16.F32.PACK_AB R5, R75, R74 ;  /* 0x0000004a4b05723e */ /* 0x000fe200000010ff */
[----:B------:R-:W-:Y:S01]  /*18ee0*/  STSM.16.M88.4 [R20], R56 ;  /* 0x0000003814007844 */ /* 0x000fe20000000200 */
[----:B------:R-:W-:Y:S02]  /*18ef0*/  F2FP.BF16.F32.PACK_AB R6, R77, R76 ;  /* 0x0000004c4d06723e */ /* 0x000fe400000010ff */
[----:B------:R-:W-:Y:S01]  /*18f00*/  MOV R38, R38 ;  /* 0x0000002600267202 */ /* 0x000fe20000000f00 */
[----:B------:R-:W-:Y:S01]  /*18f10*/  STSM.16.M88.4 [R28], R64 ;  /* 0x000000401c007844 */ /* 0x000fe20000000200 */
[----:B---3--:R-:W-:Y:S02]  /*18f20*/  F2FP.BF16.F32.PACK_AB R7, R79, R78 ;  /* 0x0000004e4f07723e */ /* 0x008fe400000010ff */
[----:B------:R-:W-:Y:S02]  /*18f30*/  MOV R46, R46 ;  /* 0x0000002e002e7202 */ /* 0x000fe40000000f00 */
[----:B------:R-:W-:Y:S01]  /*18f40*/  MOV R14, R10 ;  /* 0x0000000a000e7202 */ /* 0x000fe20000000f00 */
[----:B------:R2:W-:Y:S01]  /*18f50*/  STSM.16.M88.4 [R3], R4 ;  /* 0x0000000403007844 */ /* 0x0005e20000000200 */
[----:B------:R-:W3:Y:S01]  /*18f60*/  LDC.64 R10, c[0x0][0xc00] ;  /* 0x00030000ff0a7b82 */ /* 0x000ee20000000a00 */
[----:B-1----:R-:W-:-:S02]  /*18f70*/  ISETP.NE.U32.AND P0, PT, R12, RZ, PT ;  /* 0x000000ff0c00720c */ /* 0x002fc40003f05070 */
[----:B------:R1:W-:Y:S02]  /*18f80*/  STSM.16.M88.4 [R38], R80 ;  /* 0x0000005026007844 */ /* 0x0003e40000000200 */
[----:B------:R-:W-:Y:S02]  /*18f90*/  ISETP.NE.AND.EX P0, PT, R13, RZ, PT, P0 ;  /* 0x000000ff0d00720c */ /* 0x000fe40003f05300 */
[----:B------:R1:W-:Y:S04]  /*18fa0*/  STSM.16.M88.4 [R16], R88 ;  /* 0x0000005810007844 */ /* 0x0003e80000000200 */
[----:B------:R1:W-:Y:S04]  /*18fb0*/  STSM.16.M88.4 [R46], R96 ;  /* 0x000000602e007844 */ /* 0x0003e80000000200 */
[----:B------:R1:W-:Y:S01]  /*18fc0*/  STSM.16.M88.4 [R15], R104 ;  /* 0x000000680f007844 */ /* 0x0003e20000000200 */
[----:B--2---:R-:W2:Y:S03]  /*18fd0*/  LDC.64 R4, c[0x0][0xc08] ;  /* 0x00030200ff047b82 */ /* 0x004ea60000000a00 */
[----:B------:R1:W-:Y:S01]  /*18fe0*/  STSM.16.M88.4 [R14], R112 ;  /* 0x000000700e007844 */ /* 0x0003e20000000200 */
[----:B---3--:R-:W-:-:S04]  /*18ff0*/  IMAD.WIDE R10, R207, 0x4, R10 ;  /* 0x00000004cf0a7825 */ /* 0x008fc800078e020a */
[----:B------:R-:W-:Y:S06]  /*19000*/  BAR.SYNC.DEFER_BLOCKING 0x1, 0x100 ;  /* 0x0044000000007b1d */ /* 0x000fec0000010000 */
[----:B------:R-:W-:Y:S01]  /*19010*/  ULDC UR6, c[0x0][0xa88] ;  /* 0x0002a20000067ab9 */ /* 0x000fe20000000800 */
[----:B------:R-:W-:Y:S01]  /*19020*/  UMOV UR4, URZ ;  /* 0x0000003f00047c82 */ /* 0x000fe20008000000 */
[----:B------:R-:W3:Y:S01]  /*19030*/  LDC R3, c[0x0][0xbe8] ;  /* 0x0002fa00ff037b82 */ /* 0x000ee20000000800 */
[----:B------:R-:W4:Y:S01]  /*19040*/  @P0 LDG.E R6, desc[UR38][R10.64] ;  /* 0x000000260a060981 */ /* 0x000f22000c1e1900 */
[----:B--2---:R-:W-:-:S04]  /*19050*/  ISETP.NE.U32.AND P2, PT, R4, RZ, PT ;  /* 0x000000ff0400720c */ /* 0x004fc80003f45070 */
[----:B------:R-:W-:Y:S02]  /*19060*/  ISETP.NE.AND.EX P2, PT, R5, RZ, PT, P2 ;  /* 0x000000ff0500720c */ /* 0x000fe40003f45320 */
[----:B---3--:R-:W-:-:S11]  /*19070*/  ISETP.NE.AND P1, PT, R3, 0x1, PT ;  /* 0x000000010300780c */ /* 0x008fd60003f25270 */
[----:B------:R-:W2:Y:S08]  /*19080*/  @P2 LDC.64 R4, c[0x0][0xc08] ;  /* 0x00030200ff042b82 */ /* 0x000eb00000000a00 */
[----:B------:R-:W3:Y:S08]  /*19090*/  @P1 LDC R7, c[0x0][0xbec] ;  /* 0x0002fb00ff071b82 */ /* 0x000ef00000000800 */
[----:B------:R-:W0:Y:S01]  /*190a0*/  @P1 LDC R13, c[0x0][0xbf0] ;  /* 0x0002fc00ff0d1b82 */ /* 0x000e220000000800 */
[----:B--2---:R-:W-:Y:S01]  /*190b0*/  @P2 IMAD.WIDE R4, R207, 0x4, R4 ;  /* 0x00000004cf042825 */ /* 0x004fe200078e0204 */
[----:B----4-:R-:W-:-:S03]  /*190c0*/  @P0 R2UR UR4, R6 ;  /* 0x00000000060402ca */ /* 0x010fc600000e0000 */
[----:B------:R-:W-:-:S06]  /*190d0*/  IMAD.U32 R6, RZ, RZ, UR6 ;  /* 0x00000006ff067e24 */ /* 0x000fcc000f8e00ff */
[----:B------:R1:W5:Y:S01]  /*190e0*/  @P2 LDG.E R6, desc[UR38][R4.64] ;  /* 0x0000002604062981 */ /* 0x000362000c1e1900 */
[----:B0--3--:R-:W-:Y:S05]  /*190f0*/  @P2 BRA `(.L_x_5023) ;  /* 0x0000000000102947 */ /* 0x009fea0003800000 */
[----:B------:R-:W-:Y:S05]  /*19100*/  @!P0 BRA `(.L_x_5023) ;  /* 0x00000000000c8947 */ /* 0x000fea0003800000 */
[----:B-1----:R-:W2:Y:S04]  /*19110*/  LDG.E R5, desc[UR38][R10.64] ;  /* 0x000000260a057981 */ /* 0x002ea8000c1e1900 */
[----:B-----5:R-:W2:Y:S02]  /*19120*/  LDG.E R6, desc[UR38][R10.64+0x4] ;  /* 0x000004260a067981 */ /* 0x020ea4000c1e1900 */
[----:B--2---:R-:W-:-:S07]  /*19130*/  IMAD.IADD R6, R6, 0x1, -R5 ;  /* 0x0000000106067824 */ /* 0x004fce00078e0a05 */
.L_x_5023:
[----:B-1----:R-:W2:Y:S04]  /*19140*/  LDL R16, [R1+0x29c] ;  /* 0x00029c0001107983 */ /* 0x002ea80000100800 */
[----:B------:R-:W3:Y:S01]  /*19150*/  LDL R27, [R1+0x298] ;  /* 0x00029800011b7983 */ /* 0x000ee20000100800 */
[----:B------:R-:W-:Y:S01]  /*19160*/  R2UR UR15, R211 ;  /* 0x00000000d30f72ca */ /* 0x000fe200000e0000 */
[----:B------:R-:W-:Y:S01]  /*19170*/  ULDC.64 UR12, c[0x0][0xb90] ;  /* 0x0002e400000c7ab9 */ /* 0x000fe20000000a00 */
[----:B------:R-:W-:Y:S01]  /*19180*/  USHF.R.S32.HI UR9, URZ, 0x1f, UR4 ;  /* 0x0000001f3f097899 */ /* 0x000fe20008011404 */
[----:B------:R-:W-:Y:S01]  /*19190*/  VIADD R14, R23, UR60 ;  /* 0x0000003c170e7c36 */ /* 0x000fe20008000000 */
[----:B------:R-:W-:Y:S01]  /*191a0*/  UMOV UR8, UR4 ;  /* 0x0000000400087c82 */ /* 0x000fe20008000000 */
[----:B------:R-:W-:Y:S01]  /*191b0*/  SHF.R.S32.HI R10, RZ, 0x1f, R207 ;  /* 0x0000001fff0a7819 */ /* 0x000fe200000114cf */
[----:B------:R-:W-:Y:S01]  /*191c0*/  IMAD R11, R215, 0x40, R197 ;  /* 0x00000040d70b7824 */ /* 0x000fe200078e02c5 */
[----:B------:R-:W-:Y:S01]  /*191d0*/  SEL R65, R207, RZ, !P0 ;  /* 0x000000ffcf417207 */ /* 0x000fe20004000000 */
[----:B------:R-:W-:Y:S01]  /*191e0*/  @P1 IMAD.HI.U32 R4, R14, R7, RZ ;  /* 0x000000070e041227 */ /* 0x000fe200078e00ff */
[----:B------:R-:W-:Y:S01]  /*191f0*/  SEL R28, R10, RZ, !P0 ;  /* 0x000000ff0a1c7207 */ /* 0x000fe20004000000 */
[----:B------:R-:W0:Y:S02]  /*19200*/  @P1 LDC R29, c[0x0][0xbf0] ;  /* 0x0002fc00ff1d1b82 */ /* 0x000e240000000800 */
[----:B------:R-:W-:Y:S01]  /*19210*/  IMAD.MOV.U32 R7, RZ, RZ, R14 ;  /* 0x000000ffff077224 */ /* 0x000fe200078e000e */
[----:B------:R-:W-:Y:S01]  /*19220*/  USHF.R.S32.HI UR14, URZ, 0x1f, UR15 ;  /* 0x0000001f3f0e7899 */ /* 0x000fe2000801140f */
[----:B------:R-:W-:Y:S01]  /*19230*/  @P1 SHF.R.U32.HI R7, RZ, R13, R4 ;  /* 0x0000000dff071219 */ /* 0x000fe20000011604 */
[----:B------:R-:W-:Y:S01]  /*19240*/  UIMAD.WIDE.U32 UR6, UR15, UR12, UR8 ;  /* 0x0000000c0f0672a5 */ /* 0x000fe2000f8e0008 */
[----:B------:R-:W-:Y:S01]  /*19250*/  IMAD.WIDE R8, R11, 0x2, R8 ;  /* 0x000000020b087825 */ /* 0x000fe200078e0208 */
[----:B------:R-:W-:Y:S01]  /*19260*/  UIMAD UR10, UR14, UR12, URZ ;  /* 0x0000000c0e0a72a4 */ /* 0x000fe2000f8e023f */
[----:B------:R-:W-:-:S02]  /*19270*/  SHF.R.S32.HI R13, RZ, 0x1f, R7 ;  /* 0x0000001fff0d7819 */ /* 0x000fc40000011407 */
[----:B------:R-:W-:Y:S01]  /*19280*/  IMAD.MOV R12, RZ, RZ, -R7 ;  /* 0x000000ffff0c7224 */ /* 0x000fe200078e0a07 */
[----:B------:R-:W-:Y:S01]  /*19290*/  UIMAD UR8, UR15, UR13, UR10 ;  /* 0x0000000d0f0872a4 */ /* 0x000fe2000f8e020a */
[----:B------:R-:W-:Y:S01]  /*192a0*/  IMAD.U32 R5, RZ, RZ, UR7 ;  /* 0x00000007ff057e24 */ /* 0x000fe2000f8e00ff */
[----:B------:R-:W-:Y:S01]  /*192b0*/  IADD3 R15, P2, R8, 0x1000, RZ ;  /* 0x00001000080f7810 */ /* 0x000fe20007f5e0ff */
[----:B------:R-:W-:Y:S01]  /*192c0*/  IMAD.U32 R4, RZ, RZ, UR6 ;  /* 0x00000006ff047e24 */ /* 0x000fe2000f8e00ff */
[----:B------:R-:W-:Y:S01]  /*192d0*/  UIADD3 UR8, UR7, UR8, URZ ;  /* 0x0000000807087290 */ /* 0x000fe2000fffe03f */
[----:B------:R-:W-:Y:S01]  /*192e0*/  IMAD R11, R3, R12, R14 ;  /* 0x0000000c030b7224 */ /* 0x000fe200078e020e */
[----:B------:R-:W-:Y:S01]  /*192f0*/  ULDC.64 UR10, c[0x0][0xaa0] ;  /* 0x0002a800000a7ab9 */ /* 0x000fe20000000a00 */
[----:B------:R-:W-:Y:S01]  /*19300*/  ULDC.64 UR6, c[0x0][0xb98] ;  /* 0x0002e60000067ab9 */ /* 0x000fe20000000a00 */
[----:B-----5:R-:W-:Y:S01]  /*19310*/  IMAD R67, R6, R3, RZ ;  /* 0x0000000306437224 */ /* 0x020fe200078e02ff */
[C---:B------:R-:W-:Y:S01]  /*19320*/  IADD3 R25, P5, R8.reuse, 0x3000, RZ ;  /* 0x0000300008197810 */ /* 0x040fe20007fbe0ff */
[----:B------:R-:W-:Y:S01]  /*19330*/  IMAD.U32 R5, RZ, RZ, UR8 ;  /* 0x00000008ff057e24 */ /* 0x000fe2000f8e00ff */
[----:B------:R-:W-:Y:S01]  /*19340*/  IADD3 R33, P4, R8, 0x4000, RZ ;  /* 0x0000400008217810 */ /* 0x000fe20007f9e0ff */
[----:B------:R-:W-:Y:S01]  /*19350*/  IMAD R10, R28, UR6, RZ ;  /* 0x000000061c0a7c24 */ /* 0x000fe2000f8e02ff */
[----:B------:R-:W-:Y:S01]  /*19360*/  IADD3 R41, P3, R8, 0x6000, RZ ;  /* 0x0000600008297810 */ /* 0x000fe20007f7e0ff */
[----:B------:R-:W-:Y:S01]  /*19370*/  IMAD.WIDE.U32 R4, R65, UR6, R4 ;  /* 0x0000000641047c25 */ /* 0x000fe2000f8e0004 */
[----:B------:R-:W-:Y:S01]  /*19380*/  UIMAD UR8, UR9, UR10, URZ ;  /* 0x0000000a090872a4 */ /* 0x000fe2000f8e023f */
[----:B------:R-:W-:-:S02]  /*19390*/  LOP3.LUT R24, R25, 0x380, RZ, 0xc0, !PT ;  /* 0x0000038019187812 */ /* 0x000fc400078ec0ff */
[----:B------:R-:W-:Y:S01]  /*193a0*/  IMAD R10, R65, UR7, R10 ;  /* 0x00000007410a7c24 */ /* 0x000fe2000f8e020a */
[----:B------:R-:W-:Y:S01]  /*193b0*/  IADD3 R4, P0, R7, R4, RZ ;  /* 0x0000000407047210 */ /* 0x000fe20007f1e0ff */
[----:B------:R-:W-:Y:S01]  /*193c0*/  ULDC.64 UR6, c[0x0][0xb88] ;  /* 0x0002e20000067ab9 */ /* 0x000fe20000000a00 */
[----:B------:R-:W-:Y:S02]  /*193d0*/  SHF.R.S32.HI R7, RZ, 0x1f, R11 ;  /* 0x0000001fff077819 */ /* 0x000fe4000001140b */
[----:B------:R-:W-:Y:S02]  /*193e0*/  IADD3.X R5, R13, R5, R10, P0, !PT ;  /* 0x000000050d057210 */ /* 0x000fe400007fe40a */
[----:B------:R-:W-:Y:S01]  /*193f0*/  LOP3.LUT R10, R15, 0x380, RZ, 0xc0, !PT ;  /* 0x000003800f0a7812 */ /* 0x000fe200078ec0ff */
[----:B------:R-:W-:Y:S01]  /*19400*/  IMAD R14, R7, UR6, RZ ;  /* 0x00000006070e7c24 */ /* 0x000fe2000f8e02ff */
[----:B------:R-:W-:Y:S01]  /*19410*/  IADD3 R13, P6, R8, 0x2000, RZ ;  /* 0x00002000080d7810 */ /* 0x000fe20007fde0ff */
[----:B------:R-:W-:Y:S01]  /*19420*/  IMAD.WIDE.U32 R4, R11, UR6, R4 ;  /* 0x000000060b047c25 */ /* 0x000fe2000f8e0004 */
[----:B------:R-:W-:Y:S01]  /*19430*/  SHF.R.U64 R10, R10, 0x3, RZ ;  /* 0x000000030a0a7819 */ /* 0x000fe200000012ff */
[----:B------:R-:W-:Y:S01]  /*19440*/  UIMAD UR8, UR4, UR11, UR8 ;  /* 0x0000000b040872a4 */ /* 0x000fe2000f8e0208 */
[----:B------:R-:W-:Y:S01]  /*19450*/  LOP3.LUT R12, R13, 0x380, RZ, 0xc0, !PT ;  /* 0x000003800d0c7812 */ /* 0x000fe200078ec0ff */
[----:B------:R-:W-:Y:S01]  /*19460*/  IMAD R7, R11, UR7, R14 ;  /* 0x000000070b077c24 */ /* 0x000fe2000f8e020e */
[----:B------:R-:W-:Y:S01]  /*19470*/  ULDC.64 UR6, c[0x0][0xb50] ;  /* 0x0002d40000067ab9 */ /* 0x000fe20000000a00 */
[----:B------:R-:W-:Y:S01]  /*19480*/  LOP3.LUT R10, R10, R15, RZ, 0x3c, !PT ;  /* 0x0000000f0a0a7212 */ /* 0x000fe200078e3cff */
[----:B------:R-:W-:Y:S01]  /*19490*/  IMAD.X R11, RZ, RZ, R9, P2 ;  /* 0x000000ffff0b7224 */ /* 0x000fe200010e0609 */
[----:B------:R-:W-:Y:S01]  /*194a0*/  LEA R14, P0, R4, UR6, 0x2 ;  /* 0x00000006040e7c11 */ /* 0x000fe2000f8010ff */
[----:B------:R-:W-:Y:S01]  /*194b0*/  IMAD.IADD R5, R5, 0x1, R7 ;  /* 0x0000000105057824 */ /* 0x000fe200078e0207 */
[----:B------:R-:W-:-:S02]  /*194c0*/  IADD3 R45, P2, R8, 0x7000, RZ ;  /* 0x00007000082d7810 */ /* 0x000fc40007f5e0ff */
[----:B------:R-:W-:Y:S01]  /*194d0*/  LOP3.LUT R32, R33, 0x380, RZ, 0xc0, !PT ;  /* 0x0000038021207812 */ /* 0x000fe200078ec0ff */
[----:B------:R-:W-:Y:S01]  /*194e0*/  SHFL.IDX PT, R20, R14, 0x1, 0x1c1f ;  /* 0x003c1f000e147f89 */ /* 0x000fe200000e0000 */
[----:B------:R-:W-:Y:S02]  /*194f0*/  LEA.HI.X R15, R4, UR7, R5, 0x2, P0 ;  /* 0x00000007040f7c11 */ /* 0x000fe400080f1405 */
[----:B------:R-:W-:Y:S02]  /*19500*/  IADD3 R37, P0, R8, 0x5000, RZ ;  /* 0x0000500008257810 */ /* 0x000fe40007f1e0ff */
[----:B------:R-:W-:Y:S01]  /*19510*/  LOP3.LUT R44, R45, 0x380, RZ, 0xc0, !PT ;  /* 0x000003802d2c7812 */ /* 0x000fe200078ec0ff */
[----:B------:R-:W-:Y:S01]  /*19520*/  SHFL.IDX PT, R17, R15, RZ, 0x1c1f ;  /* 0x001c1fff0f117589 */ /* 0x000fe200000e0000 */
[----:B------:R-:W-:Y:S02]  /*19530*/  LOP3.LUT R36, R37, 0x380, RZ, 0xc0, !PT ;  /* 0x0000038025247812 */ /* 0x000fe400078ec0ff */
[----:B------:R-:W-:Y:S01]  /*19540*/  SHF.R.U64 R44, R44, 0x3, RZ ;  /* 0x000000032c2c7819 */ /* 0x000fe200000012ff */
[----:B------:R-:W-:Y:S01]  /*19550*/  SHFL.IDX PT, R21, R15, 0x1, 0x1c1f ;  /* 0x003c1f000f157f89 */ /* 0x000fe200000e0000 */
[----:B------:R-:W-:-:S02]  /*19560*/  SHF.R.U64 R36, R36, 0x3, RZ ;  /* 0x0000000324247819 */ /* 0x000fc400000012ff */
[----:B------:R-:W-:Y:S01]  /*19570*/  LOP3.LUT R44, R44, R45, RZ, 0x3c, !PT ;  /* 0x0000002d2c2c7212 */ /* 0x000fe200078e3cff */
[--C-:B------:R-:W-:Y:S01]  /*19580*/  IMAD.X R45, RZ, RZ, R9.reuse, P2 ;  /* 0x000000ffff2d7224 */ /* 0x100fe200010e0609 */
[----:B------:R-:W-:Y:S01]  /*19590*/  LOP3.LUT R36, R36, R37, RZ, 0x3c, !PT ;  /* 0x0000002524247212 */ /* 0x000fe200078e3cff */
[----:B------:R-:W-:Y:S01]  /*195a0*/  IMAD.X R37, RZ, RZ, R9, P0 ;  /* 0x000000ffff257224 */ /* 0x000fe200000e0609 */
[----:B------:R-:W-:Y:S01]  /*195b0*/  UIMAD.WIDE.U32 UR6, UR4, UR10, URZ ;  /* 0x0000000a040672a5 */ /* 0x000fe2000f8e003f */
[----:B------:R-:W-:Y:S02]  /*195c0*/  LOP3.LUT R40, R41, 0x380, RZ, 0xc0, !PT ;  /* 0x0000038029287812 */ /* 0x000fe400078ec0ff */
[----:B------:R-:W-:Y:S01]  /*195d0*/  ULDC.64 UR10, c[0x0][0xae8] ;  /* 0x0002ba00000a7ab9 */ /* 0x000fe20000000a00 */
[----:B------:R-:W-:Y:S01]  /*195e0*/  UIADD3 UR7, UR7, UR8, URZ ;  /* 0x0000000807077290 */ /* 0x000fe2000fffe03f */
[----:B------:R-:W-:Y:S01]  /*195f0*/  SHF.R.U64 R12, R12, 0x3, RZ ;  /* 0x000000030c0c7819 */ /* 0x000fe200000012ff */
[----:B------:R-:W-:Y:S01]  /*19600*/  UIMAD UR4, UR14, UR10, URZ ;  /* 0x0000000a0e0472a4 */ /* 0x000fe2000f8e023f */
[----:B------:R-:W-:-:S02]  /*19610*/  SHF.R.U64 R24, R24, 0x3, RZ ;  /* 0x0000000318187819 */ /* 0x000fc400000012ff */
[----:B------:R-:W-:Y:S02]  /*19620*/  SHF.R.U64 R32, R32, 0x3, RZ ;  /* 0x0000000320207819 */ /* 0x000fe400000012ff */
[----:B------:R-:W-:Y:S01]  /*19630*/  SHF.R.U64 R40, R40, 0x3, RZ ;  /* 0x0000000328287819 */ /* 0x000fe200000012ff */
[----:B------:R-:W-:Y:S01]  /*19640*/  UIMAD UR4, UR15, UR11, UR4 ;  /* 0x0000000b0f0472a4 */ /* 0x000fe2000f8e0204 */
[----:B------:R-:W-:Y:S01]  /*19650*/  LOP3.LUT R12, R12, R13, RZ, 0x3c, !PT ;  /* 0x0000000d0c0c7212 */ /* 0x000fe200078e3cff */
[----:B------:R-:W-:Y:S01]  /*19660*/  UIMAD.WIDE.U32 UR6, UR15, UR10, UR6 ;  /* 0x0000000a0f0672a5 */ /* 0x000fe2000f8e0006 */
[----:B------:R-:W-:Y:S01]  /*19670*/  LOP3.LUT R24, R24, R25, RZ, 0x3c, !PT ;  /* 0x0000001918187212 */ /* 0x000fe200078e3cff */
[--C-:B------:R-:W-:Y:S01]  /*19680*/  IMAD.X R13, RZ, RZ, R9.reuse, P6 ;  /* 0x000000ffff0d7224 */ /* 0x100fe200030e0609 */
[----:B------:R-:W-:Y:S01]  /*19690*/  LOP3.LUT R32, R32, R33, RZ, 0x3c, !PT ;  /* 0x0000002120207212 */ /* 0x000fe200078e3cff */
[--C-:B------:R-:W-:Y:S01]  /*196a0*/  IMAD.X R25, RZ, RZ, R9.reuse, P5 ;  /* 0x000000ffff197224 */ /* 0x100fe200028e0609 */
[----:B------:R-:W-:Y:S01]  /*196b0*/  LOP3.LUT R40, R40, R41, RZ, 0x3c, !PT ;  /* 0x0000002928287212 */ /* 0x000fe200078e3cff */
[--C-:B------:R-:W-:Y:S01]  /*196c0*/  IMAD.X R33, RZ, RZ, R9.reuse, P4 ;  /* 0x000000ffff217224 */ /* 0x100fe200020e0609 */
[C---:B------:R-:W-:Y:S01]  /*196d0*/  IADD3 R49, P6, R8.reuse, 0x8000, RZ ;  /* 0x0000800008317810 */ /* 0x040fe20007fde0ff */
[----:B------:R-:W-:Y:S01]  /*196e0*/  IMAD.X R41, RZ, RZ, R9, P3 ;  /* 0x000000ffff297224 */ /* 0x000fe200018e0609 */
[C---:B------:R-:W-:Y:S01]  /*196f0*/  IADD3 R53, P5, R8.reuse, 0x9000, RZ ;  /* 0x0000900008357810 */ /* 0x040fe20007fbe0ff */
[----:B------:R-:W-:Y:S01]  /*19700*/  UIADD3 UR4, UR7, UR4, URZ ;  /* 0x0000000407047290 */ /* 0x000fe2000fffe03f */
[----:B------:R-:W-:-:S02]  /*19710*/  IADD3 R57, P4, R8, 0xa000, RZ ;  /* 0x0000a00008397810 */ /* 0x000fc40007f9e0ff */
[C---:B------:R-:W-:Y:S02]  /*19720*/  IADD3 R7, P3, R8.reuse, 0xb000, RZ ;  /* 0x0000b00008077810 */ /* 0x040fe40007f7e0ff */
[----:B------:R-:W-:Y:S02]  /*19730*/  LOP3.LUT R48, R49, 0x380, RZ, 0xc0, !PT ;  /* 0x0000038031307812 */ /* 0x000fe400078ec0ff */
[----:B------:R-:W-:Y:S01]  /*19740*/  LOP3.LUT R52, R53, 0x380, RZ, 0xc0, !PT ;  /* 0x0000038035347812 */ /* 0x000fe200078ec0ff */
[----:B------:R-:W-:Y:S01]  /*19750*/  IMAD.X R61, RZ, RZ, R9, P3 ;  /* 0x000000ffff3d7224 */ /* 0x000fe200018e0609 */
[----:B------:R-:W-:Y:S02]  /*19760*/  LOP3.LUT R56, R57, 0x380, RZ, 0xc0, !PT ;  /* 0x0000038039387812 */ /* 0x000fe400078ec0ff */
[----:B------:R-:W-:Y:S02]  /*19770*/  LOP3.LUT R5, R8, 0x380, RZ, 0xc0, !PT ;  /* 0x0000038008057812 */ /* 0x000fe400078ec0ff */
[----:B------:R-:W-:-:S02]  /*19780*/  LOP3.LUT R6, R7, 0x380, RZ, 0xc0, !PT ;  /* 0x0000038007067812 */ /* 0x000fc400078ec0ff */
[----:B------:R-:W-:Y:S02]  /*19790*/  SHF.R.U64 R48, R48, 0x3, RZ ;  /* 0x0000000330307819 */ /* 0x000fe400000012ff */
[----:B------:R-:W-:Y:S02]  /*197a0*/  SHF.R.U64 R52, R52, 0x3, RZ ;  /* 0x0000000334347819 */ /* 0x000fe400000012ff */
        /* <DEDUP_REMOVED lines=8> */
[----:B------:R-:W-:Y:S01]  /*19830*/  IMAD.X R57, RZ, RZ, R9, P4 ;  /* 0x000000ffff397224 */ /* 0x000fe200020e0609 */
[----:B------:R-:W-:Y:S01]  /*19840*/  LOP3.LUT R60, R6, R7, RZ, 0x3c, !PT ;  /* 0x00000007063c7212 */ /* 0x000fe200078e3cff */
[----:B------:R-:W-:Y:S01]  /*19850*/  VIADD R30, R215, UR60 ;  /* 0x0000003cd71e7c36 */ /* 0x000fe20008000000 */
[----:B------:R-:W-:Y:S01]  /*19860*/  BSSY B1, `(.L_x_5024) ;  /* 0x0000054000017945 */ /* 0x000fe20003800000 */
[----:B--2---:R-:W-:-:S02]  /*19870*/  VIADD R26, R16, UR60 ;  /* 0x0000003c101a7c36 */ /* 0x004fc40008000000 */
[----:B------:R-:W1:Y:S01]  /*19880*/  SHFL.IDX PT, R16, R14, RZ, 0x1c1f ;  /* 0x001c1fff0e107589 */ /* 0x000e6200000e0000 */
[----:B---3--:R-:W-:Y:S01]  /*19890*/  LOP3.LUT P0, RZ, R27, 0x3, RZ, 0xc0, !PT ;  /* 0x000000031bff7812 */ /* 0x008fe2000780c0ff */
[----:B------:R-:W-:-:S03]  /*198a0*/  VIADD R4, R26, 0x8 ;  /* 0x000000081a047836 */ /* 0x000fc60000000000 */
[-C--:B------:R-:W-:Y:S02]  /*198b0*/  ISETP.GE.OR P2, PT, R26, R67.reuse, P0 ;  /* 0x000000431a00720c */ /* 0x080fe40000746670 */
[----:B------:R-:W-:Y:S02]  /*198c0*/  ISETP.GE.OR P0, PT, R4, R67, P0 ;  /* 0x000000430400720c */ /* 0x000fe40000706670 */
[----:B------:R-:W-:Y:S01]  /*198d0*/  LOP3.LUT R4, R5, R8, RZ, 0x3c, !PT ;  /* 0x0000000805047212 */ /* 0x000fe200078e3cff */
[----:B------:R-:W-:-:S08]  /*198e0*/  IMAD.MOV.U32 R5, RZ, RZ, R9 ;  /* 0x000000ffff057224 */ /* 0x000fd000078e0009 */
[----:B-1----:R1:W-:Y:S04]  /*198f0*/  @!P2 ST.E desc[UR38][R16.64], R0 ;  /* 0x000000001000a985 */ /* 0x0023e8000c101926 */
[----:B------:R2:W-:Y:S04]  /*19900*/  @!P0 ST.E desc[UR38][R20.64], R2 ;  /* 0x0000000214008985 */ /* 0x0005e8000c101926 */
[----:B------:R-:W5:Y:S01]  /*19910*/  LD.E.128 R4, desc[UR38][R4.64] ;  /* 0x0000002604047980 */ /* 0x000f62000c101d00 */
[----:B-1----:R-:W1:Y:S01]  /*19920*/  @P1 LDC R17, c[0x0][0xbec] ;  /* 0x0002fb00ff111b82 */ /* 0x002e620000000800 */
[----:B------:R-:W-:-:S02]  /*19930*/  IMAD R0, R226, 0x20, R215 ;  /* 0x00000020e2007824 */ /* 0x000fc400078e02d7 */
[----:B------:R-:W5:Y:S02]  /*19940*/  LD.E.128 R8, desc[UR38][R10.64] ;  /* 0x000000260a087980 */ /* 0x000f64000c101d00 */
[----:B--2---:R-:W-:Y:S02]  /*19950*/  VIADD R20, R0, UR60 ;  /* 0x0000003c00147c36 */ /* 0x004fe40008000000 */
[----:B------:R-:W5:Y:S01]  /*19960*/  LD.E.128 R12, desc[UR38][R12.64] ;  /* 0x000000260c0c7980 */ /* 0x000f62000c101d00 */
[----:B------:R-:W-:Y:S02]  /*19970*/  IMAD.U32 R16, RZ, RZ, UR6 ;  /* 0x00000006ff107e24 */ /* 0x000fe4000f8e00ff */
[----:B------:R-:W-:Y:S01]  /*19980*/  IMAD.MOV.U32 R21, RZ, RZ, R20 ;  /* 0x000000ffff157224 */ /* 0x000fe200078e0014 */
[----:B------:R-:W5:Y:S04]  /*19990*/  LD.E.128 R24, desc[UR38][R24.64] ;  /* 0x0000002618187980 */ /* 0x000f68000c101d00 */
[----:B------:R-:W5:Y:S04]  /*199a0*/  LD.E.128 R32, desc[UR38][R32.64] ;  /* 0x0000002620207980 */ /* 0x000f68000c101d00 */
[----:B------:R-:W5:Y:S04]  /*199b0*/  LD.E.128 R36, desc[UR38][R36.64] ;  /* 0x0000002624247980 */ /* 0x000f68000c101d00 */
[----:B------:R-:W5:Y:S01]  /*199c0*/  LD.E.128 R40, desc[UR38][R40.64] ;  /* 0x0000002628287980 */ /* 0x000f62000c101d00 */
[----:B-1----:R-:W-:-:S03]  /*199d0*/  @P1 IMAD.HI.U32 R0, R20, R17, RZ ;  /* 0x0000001114001227 */ /* 0x002fc600078e00ff */
[----:B------:R-:W5:Y:S01]  /*199e0*/  LD.E.128 R44, desc[UR38][R44.64] ;  /* 0x000000262c2c7980 */ /* 0x000f62000c101d00 */
[----:B------:R-:W-:Y:S01]  /*199f0*/  IMAD.U32 R17, RZ, RZ, UR7 ;  /* 0x00000007ff117e24 */ /* 0x000fe2000f8e00ff */
[----:B------:R-:W-:Y:S01]  /*19a00*/  ULDC.64 UR6, c[0x0][0xaf0] ;  /* 0x0002bc0000067ab9 */ /* 0x000fe20000000a00 */
[----:B------:R-:W-:Y:S01]  /*19a10*/  IMAD.U32 R17, RZ, RZ, UR4 ;  /* 0x00000004ff117e24 */ /* 0x000fe2000f8e00ff */
[----:B0-----:R-:W-:Y:S01]  /*19a20*/  @P1 SHF.R.U32.HI R21, RZ, R29, R0 ;  /* 0x0000001dff151219 */ /* 0x001fe20000011600 */
[----:B------:R-:W-:Y:S01]  /*19a30*/  IMAD R2, R28, UR6, RZ ;  /* 0x000000061c027c24 */ /* 0x000fe2000f8e02ff */
[----:B------:R-:W5:Y:S01]  /*19a40*/  LD.E.128 R48, desc[UR38][R48.64] ;  /* 0x0000002630307980 */ /* 0x000f62000c101d00 */
[C---:B------:R-:W-:Y:S01]  /*19a50*/  IMAD.WIDE.U32 R16, R65.reuse, UR6, R16 ;  /* 0x0000000641107c25 */ /* 0x040fe2000f8e0010 */
[--C-:B------:R-:W-:Y:S02]  /*19a60*/  SHF.R.S32.HI R0, RZ, 0x1f, R21.reuse ;  /* 0x0000001fff007819 */ /* 0x100fe40000011415 */
[----:B------:R-:W5:Y:S01]  /*19a70*/  LD.E.128 R52, desc[UR38][R52.64] ;  /* 0x0000002634347980 */ /* 0x000f62000c101d00 */
[----:B------:R-:W-:Y:S01]  /*19a80*/  IMAD R29, R65, UR7, R2 ;  /* 0x00000007411d7c24 */ /* 0x000fe2000f8e0202 */
[----:B------:R-:W-:Y:S01]  /*19a90*/  ULDC.64 UR6, c[0x0][0xae0] ;  /* 0x0002b80000067ab9 */ /* 0x000fe20000000a00 */
[----:B------:R-:W-:Y:S01]  /*19aa0*/  IMAD.MOV R2, RZ, RZ, -R21 ;  /* 0x000000ffff027224 */ /* 0x000fe200078e0a15 */
[----:B------:R-:W5:Y:S01]  /*19ab0*/  LD.E.128 R56, desc[UR38][R56.64] ;  /* 0x0000002638387980 */ /* 0x000f62000c101d00 */
[----:B------:R-:W-:-:S02]  /*19ac0*/  IMAD.IADD R17, R17, 0x1, R29 ;  /* 0x0000000111117824 */ /* 0x000fc400078e021d */
[----:B------:R-:W-:Y:S01]  /*19ad0*/  IMAD R0, R0, UR6, RZ ;  /* 0x0000000600007c24 */ /* 0x000fe2000f8e02ff */
[----:B------:R-:W5:Y:S01]  /*19ae0*/  LD.E.128 R60, desc[UR38][R60.64] ;  /* 0x000000263c3c7980 */ /* 0x000f62000c101d00 */
[----:B------:R-:W-:Y:S01]  /*19af0*/  IMAD R29, R3, R2, R20 ;  /* 0x00000002031d7224 */ /* 0x000fe200078e0214 */
[----:B------:R-:W-:Y:S01]  /*19b00*/  UIADD3 UR4, UR41, 0x30820, URZ ;  /* 0x0003082029047890 */ /* 0x000fe2000fffe03f */
        /* <DEDUP_REMOVED lines=9> */
[----:B------:R-:W-:Y:S01]  /*19ba0*/  ULDC.64 UR6, c[0x0][0xad8] ;  /* 0x0002b60000067ab9 */ /* 0x000fe20000000a00 */
[----:B------:R-:W-:Y:S01]  /*19bb0*/  ISETP.GE.AND P2, PT, R30, R67, PT ;  /* 0x000000431e00720c */ /* 0x000fe20003f46270 */
[----:B------:R-:W-:Y:S01]  /*19bc0*/  IMAD.IADD R3, R3, 0x1, R65 ;  /* 0x0000000103037824 */ /* 0x000fe200078e0241 */
[----:B------:R-:W-:Y:S01]  /*19bd0*/  UPRMT UR4, URZ, 0x654, UR4 ;  /* 0x000006543f047896 */ /* 0x000fe20008000004 */
[----:B------:R-:W-:-:S02]  /*19be0*/  IMAD R16, R0, UR6, RZ ;  /* 0x0000000600107c24 */ /* 0x000fc4000f8e02ff */
[----:B------:R-:W-:-:S04]  /*19bf0*/  IMAD.WIDE.U32 R2, R29, UR6, R2 ;  /* 0x000000061d027c25 */ /* 0x000fc8000f8e0002 */
[----:B------:R-:W-:Y:S01]  /*19c00*/  IMAD R17, R29, UR7, R16 ;  /* 0x000000071d117c24 */ /* 0x000fe2000f8e0210 */
[----:B------:R-:W-:Y:S01]  /*19c10*/  ULDC.64 UR6, c[0x0][0xa80] ;  /* 0x0002a00000067ab9 */ /* 0x000fe20000000a00 */
[----:B------:R-:W-:Y:S01]  /*19c20*/  VIADD R0, R30, 0x20 ;  /* 0x000000201e007836 */ /* 0x000fe20000000000 */
[----:B------:R-:W-:Y:S01]  /*19c30*/  LEA R28, P3, R2, UR6, 0x1 ;  /* 0x00000006021c7c11 */ /* 0x000fe2000f8608ff */
[----:B------:R-:W-:-:S03]  /*19c40*/  IMAD.IADD R3, R3, 0x1, R17 ;  /* 0x0000000103037824 */ /* 0x000fc600078e0211 */
[-C--:B------:R-:W-:Y:S01]  /*19c50*/  ISETP.GE.AND P1, PT, R0, R67.reuse, PT ;  /* 0x000000430000720c */ /* 0x080fe20003f26270 */
[----:B------:R-:W-:Y:S01]  /*19c60*/  VIADD R0, R30, 0x40 ;  /* 0x000000401e007836 */ /* 0x000fe20000000000 */
[----:B------:R-:W-:Y:S01]  /*19c70*/  LEA.HI.X R29, R2, UR7, R3, 0x1, P3 ;  /* 0x00000007021d7c11 */ /* 0x000fe200098f0c03 */
[----:B0-----:R0:W1:Y:S01]  /*19c80*/  SHFL.IDX PT, R20, R28, RZ, 0x181f ;  /* 0x00181fff1c147589 */ /* 0x00106200000e0000 */
[----:B------:R-:W-:Y:S02]  /*19c90*/  SYNCS.ARRIVE.TRANS64.RED.A1T0 RZ, [UR4], RZ ;  /* 0x000000ffffff79a7 */ /* 0x000fe40008100404 */
        /* <DEDUP_REMOVED lines=12> */
[----:B-----5:R3:W-:Y:S01]  /*19d60*/  @!P4 ST.E.128 desc[UR38][R2.64], R4 ;  /* 0x000000040200c985 */ /* 0x0207e2000c101d26 */
[----:B------:R-:W-:-:S03]  /*19d70*/  @!P2 LEA.HI.X R21, R201, R0, R208, 0x1, P6 ;  /* 0x00000000c915a211 */ /* 0x000fc600030f0cd0 */
[----:B------:R3:W-:Y:S04]  /*19d80*/  @!P3 ST.E.128 desc[UR38][R16.64], R32 ;  /* 0x000000201000b985 */ /* 0x0007e8000c101d26 */
[----:B------:R3:W-:Y:S02]  /*19d90*/  @!P2 ST.E.128 desc[UR38][R20.64], R48 ;  /* 0x000000301400a985 */ /* 0x0007e4000c101d26 */
.L_x_5025:
[----:B------:R-:W-:Y:S05]  /*19da0*/  BSYNC B1 ;  /* 0x0000000000017941 */ /* 0x000fea0003800000 */
.L_x_5024:
        /* <DEDUP_REMOVED lines=17> */
.L_x_5027:
[----:B------:R-:W-:Y:S05]  /*19ec0*/  BSYNC B1 ;  /* 0x0000000000017941 */ /* 0x000fea0003800000 */
.L_x_5026:
        /* <DEDUP_REMOVED lines=17> */
.L_x_5029:
[----:B------:R-:W-:Y:S05]  /*19fe0*/  BSYNC B1 ;  /* 0x0000000000017941 */ /* 0x000fea0003800000 */
.L_x_5028:
        /* <DEDUP_REMOVED lines=8> */
[CC--:B--2---:R-:W-:Y:S02]  /*1a070*/  @!P2 LEA R2, P0, R197.reuse, R28.reuse, 0x1 ;  /* 0x0000001cc502a211 */ /* 0x0c4fe400078008ff */
[C---:B------:R-:W-:Y:S02]  /*1a080*/  @!P3 LEA R4, P1, R200.reuse, R28, 0x1 ;  /* 0x0000001cc804b211 */ /* 0x040fe400078208ff */
        /* <DEDUP_REMOVED lines=10> */
.L_x_5022:
[----:B------:R-:W1:Y:S08]  /*1a130*/  LDC.64 R4, c[0x0][0xc00] ;  /* 0x00030000ff047b82 */ /* 0x000e700000000a00 */
[----:B------:R-:W2:Y:S01]  /*1a140*/  LDC.64 R2, c[0x0][0xc00] ;  /* 0x00030000ff027b82 */ /* 0x000ea20000000a00 */
[----:B------:R-:W-:-:S07]  /*1a150*/  ULDC UR4, c[0x0][0xa88] ;  /* 0x0002a20000047ab9 */ /* 0x000fce0000000800 */
[----:B------:R-:W4:Y:S01]  /*1a160*/  LDC R13, c[0x0][0xbe8] ;  /* 0x0002fa00ff0d7b82 */ /* 0x000f220000000800 */
[----:B-1----:R-:W-:-:S04]  /*1a170*/  ISETP.NE.U32.AND P0, PT, R4, RZ, PT ;  /* 0x000000ff0400720c */ /* 0x002fc80003f05070 */
[----:B------:R-:W-:-:S03]  /*1a180*/  ISETP.NE.AND.EX P0, PT, R5, RZ, PT, P0 ;  /* 0x000000ff0500720c */ /* 0x000fc60003f05300 */
[----:B------:R-:W1:Y:S01]  /*1a190*/  LDC.64 R4, c[0x0][0xc08] ;  /* 0x00030200ff047b82 */ /* 0x000e620000000a00 */
[----:B--2---:R-:W-:-:S04]  /*1a1a0*/  IMAD.WIDE R2, R207, 0x4, R2 ;  /* 0x00000004cf027825 */ /* 0x004fc800078e0202 */
[----:B------:R-:W-:-:S05]  /*1a1b0*/  IMAD.U32 R0, RZ, RZ, UR4 ;  /* 0x00000004ff007e24 */ /* 0x000fca000f8e00ff */
[----:B------:R-:W2:Y:S01]  /*1a1c0*/  @P0 LDG.E R6, desc[UR38][R2.64] ;  /* 0x0000002602060981 */ /* 0x000ea2000c1e1900 */
[----:B-1----:R-:W-:-:S04]  /*1a1d0*/  ISETP.NE.U32.AND P1, PT, R4, RZ, PT ;  /* 0x000000ff0400720c */ /* 0x002fc80003f25070 */
[----:B------:R-:W-:-:S13]  /*1a1e0*/  ISETP.NE.AND.EX P1, PT, R5, RZ, PT, P1 ;  /* 0x000000ff0500720c */ /* 0x000fda0003f25310 */
[----:B------:R-:W1:Y:S02]  /*1a1f0*/  @P1 LDC.64 R4, c[0x0][0xc08] ;  /* 0x00030200ff041b82 */ /* 0x000e640000000a00 */
[----:B-1----:R-:W-:-:S05]  /*1a200*/  @P1 IMAD.WIDE R4, R207, 0x4, R4 ;  /* 0x00000004cf041825 */ /* 0x002fca00078e0204 */
[----:B------:R1:W5:Y:S01]  /*1a210*/  @P1 LDG.E R0, desc[UR38][R4.64] ;  /* 0x0000002604001981 */ /* 0x000362000c1e1900 */
[----:B----4-:R-:W-:Y:S01]  /*1a220*/  ISETP.NE.AND P2, PT, R13, 0x1, PT ;  /* 0x000000010d00780c */ /* 0x010fe20003f45270 */
[----:B------:R-:W-:Y:S01]  /*1a230*/  UMOV UR4, URZ ;  /* 0x0000003f00047c82 */ /* 0x000fe20008000000 */
[----:B------:R-:W-:-:S11]  /*1a240*/  ISETP.GE.AND P3, PT, R192, 0x80, PT ;  /* 0x00000080c000780c */ /* 0x000fd60003f66270 */
[----:B------:R-:W4:Y:S01]  /*1a250*/  @P2 LDC R10, c[0x0][0xbec] ;  /* 0x0002fb00ff0a2b82 */ /* 0x000f220000000800 */
[----:B--2---:R-:W-:Y:S02]  /*1a260*/  @P0 R2UR UR4, R6 ;  /* 0x00000000060402ca */ /* 0x004fe400000e0000 */
[----:B------:R-:W-:Y:S01]  /*1a270*/  SHF.R.S32.HI R6, RZ, 0x1f, R207 ;  /* 0x0000001fff067819 */ /* 0x000fe200000114cf */
[----:B-1--4-:R-:W-:-:S12]  /*1a280*/  @P1 BRA `(.L_x_5031) ;  /* 0x0000000000101947 */ /* 0x012fd80003800000 */
[----:B------:R-:W-:Y:S05]  /*1a290*/  @!P0 BRA `(.L_x_5031) ;  /* 0x00000000000c8947 */ /* 0x000fea0003800000 */
[----:B------:R-:W2:Y:S04]  /*1a2a0*/  LDG.E R5, desc[UR38][R2.64] ;  /* 0x0000002602057981 */ /* 0x000ea8000c1e1900 */
[----:B-----5:R-:W2:Y:S02]  /*1a2b0*/  LDG.E R0, desc[UR38][R2.64+0x4] ;  /* 0x0000042602007981 */ /* 0x020ea4000c1e1900 */
[----:B--2---:R-:W-:-:S07]  /*1a2c0*/  IMAD.IADD R0, R0, 0x1, -R5 ;  /* 0x0000000100007824 */ /* 0x004fce00078e0a05 */
.L_x_5031:
[----:B------:R-:W-:Y:S01]  /*1a2d0*/  R2UR UR6, R211 ;  /* 0x00000000d30672ca */ /* 0x000fe200000e0000 */
[----:B------:R-:W-:Y:S01]  /*1a2e0*/  USHF.R.S32.HI UR9, URZ, 0x1f, UR4 ;  /* 0x0000001f3f097899 */ /* 0x000fe20008011404 */
[----:B------:R-:W-:Y:S01]  /*1a2f0*/  BSSY B1, `(.L_x_5032) ;  /* 0x0000031000017945 */ /* 0x000fe20003800000 */
[----:B------:R-:W-:Y:S02]  /*1a300*/  SEL R11, R207, RZ, !P0 ;  /* 0x000000ffcf0b7207 */ /* 0x000fe40004000000 */
[----:B------:R-:W-:-:S08]  /*1a310*/  SEL R8, R6, RZ, !P0 ;  /* 0x000000ff06087207 */ /* 0x000fd00004000000 */
[----:B------:R-:W-:Y:S01]  /*1a320*/  USHF.R.S32.HI UR10, URZ, 0x1f, UR6 ;  /* 0x0000001f3f0a7899 */ /* 0x000fe20008011406 */
[----:B------:R-:W-:Y:S11]  /*1a330*/  @P3 BRA `(.L_x_5033) ;  /* 0x0000000000b03947 */ /* 0x000ff60003800000 */
[----:B------:R-:W1:Y:S01]  /*1a340*/  S2R R3, SR_TID.X ;  /* 0x0000000000037919 */ /* 0x000e620000002100 */
[----:B------:R-:W2:Y:S01]  /*1a350*/  LDC R9, c[0x0][0xbe8] ;  /* 0x0002fa00ff097b82 */ /* 0x000ea20000000800 */
[----:B------:R-:W-:Y:S02]  /*1a360*/  IMAD.U32 R4, RZ, RZ, UR60 ;  /* 0x0000003cff047e24 */ /* 0x000fe4000f8e00ff */
[----:B--2--5:R-:W-:-:S03]  /*1a370*/  IMAD R2, R0, R9, RZ ;  /* 0x0000000900027224 */ /* 0x024fc600078e02ff */
[----:B-1----:R-:W-:-:S04]  /*1a380*/  IADD3 R4, R4, -0x80, R3 ;  /* 0xffffff8004047810 */ /* 0x002fc80007ffe003 */
        /* <DEDUP_REMOVED lines=9> */
[----:B------:R-:W1:Y:S02]  /*1a420*/  @P0 LDC R3, c[0x0][0xbec] ;  /* 0x0002fb00ff030b82 */ /* 0x000e640000000800 */
[----:B------:R-:W-:Y:S02]  /*1a430*/  UIMAD.WIDE.U32 UR6, UR11, UR12, UR6 ;  /* 0x0000000c0b0672a5 */ /* 0x000fe4000f8e0006 */
[----:B------:R-:W-:-:S04]  /*1a440*/  UIMAD UR8, UR11, UR13, UR8 ;  /* 0x0000000d0b0872a4 */ /* 0x000fc8000f8e0208 */
[----:B------:R-:W2:Y:S01]  /*1a450*/  @P0 LDC R7, c[0x0][0xbf0] ;  /* 0x0002fc00ff070b82 */ /* 0x000ea20000000800 */
[----:B------:R-:W-:Y:S01]  /*1a460*/  UIADD3 UR8, UR7, UR8, URZ ;  /* 0x0000000807087290 */ /* 0x000fe2000fffe03f */
[----:B-1----:R-:W-:-:S04]  /*1a470*/  @P0 IMAD.HI.U32 R2, R4, R3, RZ ;  /* 0x0000000304020227 */ /* 0x002fc800078e00ff */
[----:B------:R-:W-:Y:S02]  /*1a480*/  IMAD.U32 R3, RZ, RZ, UR7 ;  /* 0x00000007ff037e24 */ /* 0x000fe4000f8e00ff */
[----:B------:R-:W-:Y:S01]  /*1a490*/  IMAD.U32 R3, RZ, RZ, UR8 ;  /* 0x00000008ff037e24 */ /* 0x000fe2000f8e00ff */
[----:B--2---:R-:W-:Y:S01]  /*1a4a0*/  @P0 SHF.R.U32.HI R5, RZ, R7, R2 ;  /* 0x00000007ff050219 */ /* 0x004fe20000011602 */
[----:B------:R-:W-:Y:S01]  /*1a4b0*/  IMAD.U32 R2, RZ, RZ, UR6 ;  /* 0x00000006ff027e24 */ /* 0x000fe2000f8e00ff */
[----:B------:R-:W-:-:S03]  /*1a4c0*/  ULDC.64 UR6, c[0x0][0xb98] ;  /* 0x0002e60000067ab9 */ /* 0x000fc60000000a00 */
[----:B------:R-:W-:Y:S02]  /*1a4d0*/  IMAD.MOV R7, RZ, RZ, -R5 ;  /* 0x000000ffff077224 */ /* 0x000fe400078e0a05 */
[----:B------:R-:W-:-:S04]  /*1a4e0*/  IMAD.WIDE.U32 R2, R11, UR6, R2 ;  /* 0x000000060b027c25 */ /* 0x000fc8000f8e0002 */
[----:B------:R-:W-:Y:S01]  /*1a4f0*/  IMAD R7, R9, R7, R4 ;  /* 0x0000000709077224 */ /* 0x000fe200078e0204 */
[----:B------:R-:W-:Y:S01]  /*1a500*/  SHF.R.S32.HI R9, RZ, 0x1f, R5 ;  /* 0x0000001fff097819 */ /* 0x000fe20000011405 */
[----:B------:R-:W-:Y:S01]  /*1a510*/  IMAD R4, R8, UR6, RZ ;  /* 0x0000000608047c24 */ /* 0x000fe2000f8e02ff */
[----:B------:R-:W-:-:S03]  /*1a520*/  IADD3 R2, P0, R5, R2, RZ ;  /* 0x0000000205027210 */ /* 0x000fc60007f1e0ff */
[----:B------:R-:W-:Y:S01]  /*1a530*/  IMAD R6, R11, UR7, R4 ;  /* 0x000000070b067c24 */ /* 0x000fe2000f8e0204 */
[----:B------:R-:W-:Y:S01]  /*1a540*/  SHF.R.S32.HI R4, RZ, 0x1f, R7 ;  /* 0x0000001fff047819 */ /* 0x000fe20000011407 */
[----:B------:R-:W-:-:S03]  /*1a550*/  ULDC.64 UR6, c[0x0][0xb88] ;  /* 0x0002e20000067ab9 */ /* 0x000fc60000000a00 */
[----:B------:R-:W-:Y:S01]  /*1a560*/  IADD3.X R3, R9, R3, R6, P0, !PT ;  /* 0x0000000309037210 */ /* 0x000fe200007fe406 */
[----:B------:R-:W-:-:S04]  /*1a570*/  IMAD R4, R4, UR6, RZ ;  /* 0x0000000604047c24 */ /* 0x000fc8000f8e02ff */
[C---:B------:R-:W-:Y:S02]  /*1a580*/  IMAD R5, R7.reuse, UR7, R4 ;  /* 0x0000000707057c24 */ /* 0x040fe4000f8e0204 */
[----:B------:R-:W-:Y:S01]  /*1a590*/  IMAD.WIDE.U32 R2, R7, UR6, R2 ;  /* 0x0000000607027c25 */ /* 0x000fe2000f8e0002 */
[----:B------:R-:W-:-:S03]  /*1a5a0*/  ULDC.64 UR6, c[0x0][0xb50] ;  /* 0x0002d40000067ab9 */ /* 0x000fc60000000a00 */
[----:B------:R-:W-:Y:S01]  /*1a5b0*/  IMAD.IADD R3, R3, 0x1, R5 ;  /* 0x0000000103037824 */ /* 0x000fe200078e0205 */
[----:B------:R-:W-:-:S04]  /*1a5c0*/  LEA R4, P0, R2, UR6, 0x2 ;  /* 0x0000000602047c11 */ /* 0x000fc8000f8010ff */
[----:B------:R-:W-:Y:S01]  /*1a5d0*/  LEA.HI.X R5, R2, UR7, R3, 0x2, P0 ;  /* 0x0000000702057c11 */ /* 0x000fe200080f1403 */
[----:B------:R-:W-:-:S05]  /*1a5e0*/  IMAD.MOV.U32 R3, RZ, RZ, -0x800000 ;  /* 0xff800000ff037424 */ /* 0x000fca00078e00ff */
[----:B------:R1:W-:Y:S03]  /*1a5f0*/  STG.E desc[UR38][R4.64], R3 ;  /* 0x0000000304007986 */ /* 0x0003e6000c101926 */
.L_x_5033:
[----:B------:R-:W-:Y:S05]  /*1a600*/  BSYNC B1 ;  /* 0x0000000000017941 */ /* 0x000fea0003800000 */
.L_x_5032:
[----:B-1----:R-:W1:Y:S01]  /*1a610*/  @P2 LDC R3, c[0x0][0xbf0] ;  /* 0x0002fc00ff032b82 */ /* 0x002e620000000800 */
[----:B------:R-:W-:Y:S01]  /*1a620*/  ULDC.64 UR12, c[0x0][0xaa0] ;  /* 0x0002a800000c7ab9 */ /* 0x000fe20000000a00 */
[----:B------:R-:W-:Y:S01]  /*1a630*/  R2UR UR11, R211 ;  /* 0x00000000d30b72ca */ /* 0x000fe200000e0000 */
[----:B------:R-:W-:Y:S01]  /*1a640*/  UIMAD UR8, UR9, UR12, URZ ;  /* 0x0000000c090872a4 */ /* 0x000fe2000f8e023f */
[----:B------:R-:W-:Y:S01]  /*1a650*/  IMAD R2, R226, 0x20, R215 ;  /* 0x00000020e2027824 */ /* 0x000fe200078e02d7 */
[----:B------:R-:W-:Y:S01]  /*1a660*/  UIMAD.WIDE.U32 UR6, UR4, UR12, URZ ;  /* 0x0000000c040672a5 */ /* 0x000fe2000f8e003f */
[----:B------:R-:W-:Y:S01]  /*1a670*/  BSSY B1, `(.L_x_5034) ;  /* 0x000003c000017945 */ /* 0x000fe20003800000 */
[----:B------:R-:W-:Y:S01]  /*1a680*/  UIMAD UR8, UR4, UR13, UR8 ;  /* 0x0000000d040872a4 */ /* 0x000fe2000f8e0208 */
[----:B------:R-:W-:Y:S02]  /*1a690*/  VIADD R9, R2, UR60 ;  /* 0x0000003c02097c36 */ /* 0x000fe40008000000 */
[----:B------:R-:W-:Y:S01]  /*1a6a0*/  ULDC.64 UR12, c[0x0][0xae8] ;  /* 0x0002ba00000c7ab9 */ /* 0x000fe20000000a00 */
[----:B------:R-:W-:Y:S01]  /*1a6b0*/  UIADD3 UR7, UR7, UR8, URZ ;  /* 0x0000000807077290 */ /* 0x000fe2000fffe03f */
[----:B------:R-:W-:Y:S01]  /*1a6c0*/  @P2 IMAD.HI.U32 R2, R9, R10, RZ ;  /* 0x0000000a09022227 */ /* 0x000fe200078e00ff */
[----:B------:R-:W-:-:S02]  /*1a6d0*/  UIMAD UR4, UR10, UR12, URZ ;  /* 0x0000000c0a0472a4 */ /* 0x000fc4000f8e023f */
[----:B------:R-:W-:Y:S01]  /*1a6e0*/  UIMAD.WIDE.U32 UR6, UR11, UR12, UR6 ;  /* 0x0000000c0b0672a5 */ /* 0x000fe2000f8e0006 */
[----:B------:R-:W-:Y:S01]  /*1a6f0*/  IMAD.MOV.U32 R5, RZ, RZ, R9 ;  /* 0x000000ffff057224 */ /* 0x000fe200078e0009 */
[----:B------:R-:W-:Y:S01]  /*1a700*/  UIMAD UR4, UR11, UR13, UR4 ;  /* 0x0000000d0b0472a4 */ /* 0x000fe2000f8e0204 */
[----:B------:R-:W-:-:S03]  /*1a710*/  ULDC.64 UR8, c[0x0][0xaf0] ;  /* 0x0002bc0000087ab9 */ /* 0x000fc60000000a00 */
[----:B------:R-:W-:Y:S01]  /*1a720*/  UIADD3 UR4, UR7, UR4, URZ ;  /* 0x0000000407047290 */ /* 0x000fe2000fffe03f */
[----:B------:R-:W-:Y:S01]  /*1a730*/  IMAD R6, R8, UR8, RZ ;  /* 0x0000000808067c24 */ /* 0x000fe2000f8e02ff */
[----:B-1----:R-:W-:Y:S01]  /*1a740*/  @P2 SHF.R.U32.HI R5, RZ, R3, R2 ;  /* 0x00000003ff052219 */ /* 0x002fe20000011602 */
[----:B------:R-:W-:Y:S02]  /*1a750*/  IMAD.U32 R3, RZ, RZ, UR7 ;  /* 0x00000007ff037e24 */ /* 0x000fe4000f8e00ff */
[----:B------:R-:W-:Y:S01]  /*1a760*/  IMAD.U32 R2, RZ, RZ, UR6 ;  /* 0x00000006ff027e24 */ /* 0x000fe2000f8e00ff */
[----:B------:R-:W-:Y:S01]  /*1a770*/  SHF.R.S32.HI R4, RZ, 0x1f, R5 ;  /* 0x0000001fff047819 */ /* 0x000fe20000011405 */
[----:B------:R-:W-:Y:S01]  /*1a780*/  IMAD.U32 R3, RZ, RZ, UR4 ;  /* 0x00000004ff037e24 */ /* 0x000fe2000f8e00ff */
[----:B------:R-:W-:Y:S01]  /*1a790*/  ULDC.64 UR6, c[0x0][0xae0] ;  /* 0x0002b80000067ab9 */ /* 0x000fe20000000a00 */
[C---:B------:R-:W-:Y:S02]  /*1a7a0*/  IMAD R7, R11.reuse, UR9, R6 ;  /* 0x000000090b077c24 */ /* 0x040fe4000f8e0206 */
[----:B------:R-:W-:-:S04]  /*1a7b0*/  IMAD.WIDE.U32 R2, R11, UR8, R2 ;  /* 0x000000080b027c25 */ /* 0x000fc8000f8e0002 */
        /* <DEDUP_REMOVED lines=22> */
[----:B------:R1:W2:Y:S02]  /*1a920*/  SHFL.IDX PT, R2, R4, RZ, 0x181f ;  /* 0x00181fff04027589 */ /* 0x0002a400000e0000 */
[----:B------:R-:W-:Y:S02]  /*1a930*/  ISETP.GE.AND P0, PT, R0, R13, PT ;  /* 0x0000000d0000720c */ /* 0x000fe40003f06270 */
[----:B------:R1:W4:Y:S01]  /*1a940*/  SHFL.IDX PT, R0, R5, RZ, 0x181f ;  /* 0x00181fff05007589 */ /* 0x00032200000e0000 */
[----:B------:R-:W-:Y:S10]  /*1a950*/  @P2 BRA `(.L_x_5035) ;  /* 0x0000000000342947 */ /* 0x000ff40003800000 */
[----:B------:R-:W-:Y:S02]  /*1a960*/  ULDC UR4, c[0x0][0xac8] ;  /* 0x0002b20000047ab9 */ /* 0x000fe40000000800 */
[----:B------:R-:W-:Y:S02]  /*1a970*/  ISETP.GE.AND P4, PT, R197, UR4, PT ;  /* 0x00000004c5007c0c */ /* 0x000fe4000bf86270 */
[----:B------:R-:W-:Y:S02]  /*1a980*/  ISETP.GE.AND P3, PT, R200, UR4, PT ;  /* 0x00000004c8007c0c */ /* 0x000fe4000bf66270 */
[----:B------:R-:W-:-:S09]  /*1a990*/  ISETP.GE.AND P2, PT, R201, UR4, PT ;  /* 0x00000004c9007c0c */ /* 0x000fd2000bf46270 */
[CC--:B--2---:R-:W-:Y:S02]  /*1a9a0*/  @!P4 LEA R8, P6, R197.reuse, R2.reuse, 0x1 ;  /* 0x00000002c508c211 */ /* 0x0c4fe400078c08ff */
[C---:B------:R-:W-:Y:S02]  /*1a9b0*/  @!P3 LEA R10, P5, R200.reuse, R2, 0x1 ;  /* 0x00000002c80ab211 */ /* 0x040fe400078a08ff */
[----:B----4-:R-:W-:Y:S02]  /*1a9c0*/  @!P4 LEA.HI.X R9, R197, R0, R210, 0x1, P6 ;  /* 0x00000000c509c211 */ /* 0x010fe400030f0cd2 */
[C---:B------:R-:W-:Y:S02]  /*1a9d0*/  @!P2 LEA R2, P6, R201.reuse, R2, 0x1 ;  /* 0x00000002c902a211 */ /* 0x040fe400078c08ff */
[-C--:B------:R-:W-:Y:S01]  /*1a9e0*/  @!P3 LEA.HI.X R11, R200, R0.reuse, R209, 0x1, P5 ;  /* 0x00000000c80bb211 */ /* 0x080fe200028f0cd1 */
[----:B------:R2:W-:Y:S01]  /*1a9f0*/  @!P4 ST.E.128 desc[UR38][R8.64], RZ ;  /* 0x000000ff0800c985 */ /* 0x0005e2000c101d26 */
[----:B------:R-:W-:-:S03]  /*1aa00*/  @!P2 LEA.HI.X R3, R201, R0, R208, 0x1, P6 ;  /* 0x00000000c903a211 */ /* 0x000fc600030f0cd0 */
[----:B------:R2:W-:Y:S04]  /*1aa10*/  @!P3 ST.E.128 desc[UR38][R10.64], RZ ;  /* 0x000000ff0a00b985 */ /* 0x0005e8000c101d26 */
[----:B------:R2:W-:Y:S02]  /*1aa20*/  @!P2 ST.E.128 desc[UR38][R2.64], RZ ;  /* 0x000000ff0200a985 */ /* 0x0005e4000c101d26 */
.L_x_5035:
[----:B------:R-:W-:Y:S05]  /*1aa30*/  BSYNC B1 ;  /* 0x0000000000017941 */ /* 0x000fea0003800000 */
.L_x_5034:
[----:B----4-:R4:W0:Y:S01]  /*1aa40*/  SHFL.IDX PT, R0, R5, 0x1, 0x181f ;  /* 0x00381f0005007f89 */ /* 0x01082200000e0000 */
[----:B------:R-:W-:Y:S03]  /*1aa50*/  BSSY B1, `(.L_x_5036) ;  /* 0x0000010000017945 */ /* 0x000fe60003800000 */
[----:B--2---:R4:W2:Y:S01]  /*1aa60*/  SHFL.IDX PT, R2, R4, 0x1, 0x181f ;  /* 0x00381f0004027f89 */ /* 0x0048a200000e0000 */
[----:B------:R-:W-:Y:S05]  /*1aa70*/  @P1 BRA `(.L_x_5037) ;  /* 0x0000000000341947 */ /* 0x000fea0003800000 */
        /* <DEDUP_REMOVED lines=13> */
.L_x_5037:
[----:B------:R-:W-:Y:S05]  /*1ab50*/  BSYNC B1 ;  /* 0x0000000000017941 */ /* 0x000fea0003800000 */
.L_x_5036:
[----:B0-----:R0:W0:Y:S01]  /*1ab60*/  SHFL.IDX PT, R0, R5, 0x2, 0x181f ;  /* 0x00581f0005007f89 */ /* 0x00102200000e0000 */
[----:B------:R-:W-:Y:S03]  /*1ab70*/  BSSY B1, `(.L_x_5038) ;  /* 0x0000010000017945 */ /* 0x000fe60003800000 */
[----:B--2---:R2:W0:Y:S01]  /*1ab80*/  SHFL.IDX PT, R2, R4, 0x2, 0x181f ;  /* 0x00581f0004027f89 */ /* 0x00442200000e0000 */
[----:B------:R-:W-:Y:S05]  /*1ab90*/  @P0 BRA `(.L_x_5039) ;  /* 0x0000000000340947 */ /* 0x000fea0003800000 */
[----:B------:R-:W-:Y:S02]  /*1aba0*/  ULDC UR4, c[0x0][0xac8] ;  /* 0x0002b20000047ab9 */ /* 0x000fe40000000800 */
[----:B------:R-:W-:Y:S02]  /*1abb0*/  ISETP.GE.AND P3, PT, R197, UR4, PT ;  /* 0x00000004c5007c0c */ /* 0x000fe4000bf66270 */
[----:B------:R-:W-:Y:S02]  /*1abc0*/  ISETP.GE.AND P4, PT, R200, UR4, PT ;  /* 0x00000004c8007c0c */ /* 0x000fe4000bf86270 */
[----:B------:R-:W-:-:S09]  /*1abd0*/  ISETP.GE.AND P5, PT, R201, UR4, PT ;  /* 0x00000004c9007c0c */ /* 0x000fd2000bfa6270 */
[-C--:B0-----:R-:W-:Y:S02]  /*1abe0*/  @!P3 LEA R8, P0, R197, R2.reuse, 0x1 ;  /* 0x00000002c508b211 */ /* 0x081fe400078008ff */
[CC--:B------:R-:W-:Y:S02]  /*1abf0*/  @!P4 LEA R10, P1, R200.reuse, R2.reuse, 0x1 ;  /* 0x00000002c80ac211 */ /* 0x0c0fe400078208ff */
[----:B------:R-:W-:Y:S02]  /*1ac00*/  @!P5 LEA R2, P2, R201, R2, 0x1 ;  /* 0x00000002c902d211 */ /* 0x000fe400078408ff */
[-C--:B------:R-:W-:Y:S02]  /*1ac10*/  @!P3 LEA.HI.X R9, R197, R0.reuse, R210, 0x1, P0 ;  /* 0x00000000c509b211 */ /* 0x080fe400000f0cd2 */
[-C--:B------:R-:W-:Y:S02]  /*1ac20*/  @!P4 LEA.HI.X R11, R200, R0.reuse, R209, 0x1, P1 ;  /* 0x00000000c80bc211 */ /* 0x080fe400008f0cd1 */
[----:B------:R-:W-:Y:S01]  /*1ac30*/  @!P5 LEA.HI.X R3, R201, R0, R208, 0x1, P2 ;  /* 0x00000000c903d211 */ /* 0x000fe200010f0cd0 */
[----:B------:R0:W-:Y:S04]  /*1ac40*/  @!P3 ST.E.128 desc[UR38][R8.64], RZ ;  /* 0x000000ff0800b985 */ /* 0x0001e8000c101d26 */
[----:B------:R0:W-:Y:S04]  /*1ac50*/  @!P4 ST.E.128 desc[UR38][R10.64], RZ ;  /* 0x000000ff0a00c985 */ /* 0x0001e8000c101d26 */
[----:B------:R0:W-:Y:S02]  /*1ac60*/  @!P5 ST.E.128 desc[UR38][R2.64], RZ ;  /* 0x000000ff0200d985 */ /* 0x0001e4000c101d26 */
.L_x_5039:
[----:B------:R-:W-:Y:S05]  /*1ac70*/  BSYNC B1 ;  /* 0x0000000000017941 */ /* 0x000fea0003800000 */
.L_x_5038:
[----:B0-----:R-:W-:Y:S01]  /*1ac80*/  VIADD R0, R6, 0x60 ;  /* 0x0000006006007836 */ /* 0x001fe20000000000 */
[----:B-1--4-:R-:W0:Y:S04]  /*1ac90*/  SHFL.IDX PT, R5, R5, 0x3, 0x181f ;  /* 0x00781f0005057f89 */ /* 0x012e2800000e0000 */
[----:B------:R-:W-:Y:S01]  /*1aca0*/  ISETP.GE.AND P0, PT, R0, R13, PT ;  /* 0x0000000d0000720c */ /* 0x000fe20003f06270 */
[----:B------:R1:W4:-:S12]  /*1acb0*/  SHFL.IDX PT, R2, R4, 0x3, 0x181f ;  /* 0x00781f0004027f89 */ /* 0x00031800000e0000 */
[----:B-1----:R-:W-:Y:S05]  /*1acc0*/  @P0 BRA `(.L_x_5030) ;  /* 0x0000000000340947 */ /* 0x002fea0003800000 */
[----:B------:R-:W-:Y:S02]  /*1acd0*/  ULDC UR4, c[0x0][0xac8] ;  /* 0x0002b20000047ab9 */ /* 0x000fe40000000800 */
[----:B------:R-:W-:Y:S02]  /*1ace0*/  ISETP.GE.AND P3, PT, R197, UR4, PT ;  /* 0x00000004c5007c0c */ /* 0x000fe4000bf66270 */
[----:B------:R-:W-:Y:S02]  /*1acf0*/  ISETP.GE.AND P4, PT, R200, UR4, PT ;  /* 0x00000004c8007c0c */ /* 0x000fe4000bf86270 */
[----:B------:R-:W-:-:S09]  /*1ad00*/  ISETP.GE.AND P5, PT, R201, UR4, PT ;  /* 0x00000004c9007c0c */ /* 0x000fd2000bfa6270 */
[-C--:B----4-:R-:W-:Y:S02]  /*1ad10*/  @!P3 LEA R6, P0, R197, R2.reuse, 0x1 ;  /* 0x00000002c506b211 */ /* 0x090fe400078008ff */
        /* <DEDUP_REMOVED lines=8> */
.L_x_5030:
[----:B------:R-:W-:Y:S05]  /*1ada0*/  BSYNC B0 ;  /* 0x0000000000007941 */ /* 0x000fea0003800000 */
.L_x_5021:
[----:B------:R-:W-:Y:S02]  /*1adb0*/  ULDC UR4, c[0x0][0xc3c] ;  /* 0x00030f0000047ab9 */ /* 0x000fe40000000800 */
[----:B------:R-:W-:-:S13]  /*1adc0*/  ISETP.GE.AND P0, PT, R31, UR4, PT ;  /* 0x000000041f007c0c */ /* 0x000fda000bf06270 */
[----:B------:R-:W-:Y:S05]  /*1add0*/  @!P0 BRA `(.L_x_5040) ;  /* 0xfffffe6400508947 */ /* 0x000fea000383ffff */
[----:B------:R-:W-:Y:S05]  /*1ade0*/  EXIT ;  /* 0x000000000000794d */ /* 0x000fea0003800000 */
.L_x_4858:
        /* <DEDUP_REMOVED lines=16> */
.L_x_5041:
        /* <DEDUP_REMOVED lines=42> */
.L_x_5047:
        /* <DEDUP_REMOVED lines=12> */
.L_x_5046:
[----:B------:R-:W-:Y:S05]  /*1b250*/  BSYNC B0 ;  /* 0x0000000000007941 */ /* 0x000fea0003800000 */
.L_x_5045:
        /* <DEDUP_REMOVED lines=20> */
.L_x_5043:
        /* <DEDUP_REMOVED lines=20> */
.L_x_5048:
        /* <DEDUP_REMOVED lines=31> */
[-C--:B------:R-:W-:Y:S02]  /*1b6d0*/  IABS R8, R18.reuse ;  /* 0x0000001200087213 */ /* 0x080fe40000000000 */
[----:B------:R-:W-:Y:S02]  /*1b6e0*/  IABS R4, R18 ;  /* 0x0000001200047213 */ /* 0x000fe40000000000 */
[----:B------:R-:W1:Y:S08]  /*1b6f0*/  I2F.RP R7, R8 ;  /* 0x0000000800077306 */ /* 0x000e700000209400 */
[----:B-1----:R-:W1:Y:S02]  /*1b700*/  MUFU.RCP R7, R7 ;  /* 0x0000000700077308 */ /* 0x002e640000001000 */
[----:B-1----:R-:W-:-:S06]  /*1b710*/  VIADD R3, R7, 0xffffffe ;  /* 0x0ffffffe07037836 */ /* 0x002fcc0000000000 */
[----:B------:R-:W0:Y:S02]  /*1b720*/  F2I.FTZ.U32.TRUNC.NTZ R3, R3 ;  /* 0x0000000300037305 */ /* 0x000e24000021f000 */
[----:B0-----:R-:W-:-:S04]  /*1b730*/  IMAD.MOV R10, RZ, RZ, -R3 ;  /* 0x000000ffff0a7224 */ /* 0x001fc800078e0a03 */
[----:B------:R-:W-:-:S04]  /*1b740*/  IMAD.MOV.U32 R9, RZ, RZ, R10 ;  /* 0x000000ffff097224 */ /* 0x000fc800078e000a */
        /* <DEDUP_REMOVED lines=21> */
.L_x_5044:
[----:B------:R-:W-:Y:S02]  /*1b8a0*/  IMAD.MOV.U32 R17, RZ, RZ, RZ ;  /* 0x000000ffff117224 */ /* 0x000fe400078e00ff */
[----:B------:R-:W-:Y:S02]  /*1b8b0*/  IMAD.U32 R16, RZ, RZ, UR6 ;  /* 0x00000006ff107e24 */ /* 0x000fe4000f8e00ff */
[----:B------:R-:W-:-:S07]  /*1b8c0*/  IMAD.MOV.U32 R18, RZ, RZ, RZ ;  /* 0x000000ffff127224 */ /* 0x000fce00078e00ff */
.L_x_5049:
[----:B------:R-:W-:-:S13]  /*1b8d0*/  ISETP.NE.AND P0, PT, R5, RZ, PT ;  /* 0x000000ff0500720c */ /* 0x000fda0003f05270 */
[----:B------:R-:W0:Y:S01]  /*1b8e0*/  @!P0 S2R R3, SR_CgaCtaId ;  /* 0x0000000000038919 */ /* 0x000e220000008800 */
[----:B------:R-:W-:-:S04]  /*1b8f0*/  @!P0 MOV R0, 0x400 ;  /* 0x0000040000008802 */ /* 0x000fc80000000f00 */
[----:B0-----:R-:W-:-:S05]  /*1b900*/  @!P0 LEA R0, R3, R0, 0x18 ;  /* 0x0000000003008211 */ /* 0x001fca00078ec0ff */
[----:B------:R1:W-:Y:S01]  /*1b910*/  @!P0 STS.128 [R0+0x308d0], R16 ;  /* 0x0308d01000008388 */ /* 0x0003e20000000c00 */
[----:B------:R-:W-:Y:S06]  /*1b920*/  BAR.ARV 0x5, 0x180 ;  /* 0x0146000000007b1d */ /* 0x000fec0000002000 */
.L_x_5042:
        /* <DEDUP_REMOVED lines=11> */
[----:B------:R-:W-:Y:S01]  /*1b9e0*/  CS2R R26, SRZ ;  /* 0x00000000001a7805 */ /* 0x000fe2000001ff00 */
[----:B------:R-:W-:Y:S01]  /*1b9f0*/  IMAD.MOV.U32 R29, RZ, RZ, 0x1 ;  /* 0x00000001ff1d7424 */ /* 0x000fe200078e00ff */
[----:B------:R-:W-:Y:S01]  /*1ba00*/  ULDC.64 UR36, c[0x0][0x198] ;  /* 0x0000660000247ab9 */ /* 0x000fe20000000a00 */
[----:B------:R3:W-:Y:S01]  /*1ba10*/  STL [R1+0x2ac], RZ ;  /* 0x0002acff01007387 */ /* 0x0007e20000100800 */
[----:B------:R-:W-:Y:S01]  /*1ba20*/  ULDC UR40, c[0x0][0xc] ;  /* 0x0000030000287ab9 */ /* 0x000fe20000000800 */
[C---:B-1----:R-:W-:Y:S01]  /*1ba30*/  IMAD.SHL.U32 R34, R6.reuse, 0x8, RZ ;  /* 0x0000000806227824 */ /* 0x042fe200078e00ff */
[----:B------:R-:W-:-:S05]  /*1ba40*/  LOP3.LUT R5, R6, 0x7f, RZ, 0xc0, !PT ;  /* 0x0000007f06057812 */ /* 0x000fca00078ec0ff */
[----:B------:R-:W-:Y:S01]  /*1ba50*/  IMAD.SHL.U32 R2, R5, 0x8, RZ ;  /* 0x0000000805027824 */ /* 0x000fe200078e00ff */
[----:B--2---:R-:W-:Y:S02]  /*1ba60*/  R2UR UR4, R0 ;  /* 0x00000000000472ca */ /* 0x004fe400000e0000 */
[C---:B------:R-:W-:Y:S02]  /*1ba70*/  LOP3.LUT R0, R34.reuse, 0x1f8, RZ, 0xc0, !PT ;  /* 0x000001f822007812 */ /* 0x040fe400078ec0ff */
[----:B------:R-:W-:Y:S02]  /*1ba80*/  LOP3.LUT R34, R34, 0x38, RZ, 0xc0, !PT ;  /* 0x0000003822227812 */ /* 0x000fe400078ec0ff */
[----:B------:R-:W-:Y:S01]  /*1ba90*/  LOP3.LUT R3, R0, 0x38, R6, 0x78, !PT ;  /* 0x0000003800037812 */ /* 0x000fe200078e7806 */
[----:B------:R-:W-:Y:S01]  /*1baa0*/  IMAD.SHL.U32 R0, R6, 0x10, RZ ;  /* 0x0000001006007824 */ /* 0x000fe200078e00ff */
[----:B------:R-:W-:Y:S02]  /*1bab0*/  LOP3.LUT R37, R34, 0x40, RZ, 0xfc, !PT ;  /* 0x0000004022257812 */ /* 0x000fe400078efcff */
[----:B------:R-:W-:-:S02]  /*1bac0*/  LOP3.LUT R4, R3, 0x200, R2, 0xf8, !PT ;  /* 0x0000020003047812 */ /* 0x000fc400078ef802 */
[----:B------:R-:W-:Y:S01]  /*1bad0*/  SHF.R.U32.HI R2, RZ, 0x3, R5 ;  /* 0x00000003ff027819 */ /* 0x000fe20000011605 */
[----:B------:R-:W-:Y:S01]  /*1bae0*/  ULOP3.LUT UR41, UR4, 0x2, URZ, 0xfc, !UPT ;  /* 0x0000000204297892 */ /* 0x000fe2000f8efc3f */
[----:B------:R-:W-:Y:S02]  /*1baf0*/  LOP3.LUT R36, R34, 0x80, RZ, 0xfc, !PT ;  /* 0x0000008022247812 */ /* 0x000fe400078efcff */
[----:B------:R-:W-:Y:S01]  /*1bb00*/  UMOV UR4, 0x400 ;  /* 0x0000040000047882 */ /* 0x000fe20000000000 */
[----:B------:R-:W-:Y:S01]  /*1bb10*/  LOP3.LUT R0, R2, 0x70, R0, 0xf8, !PT ;  /* 0x0000007002007812 */ /* 0x000fe200078ef800 */
[----:B0-----:R-:W-:-:S06]  /*1bb20*/  ULEA UR4, UR5, UR4, 0x18 ;  /* 0x0000000405047291 */ /* 0x001fcc000f8ec03f */
[----:B------:R-:W-:-:S04]  /*1bb30*/  IMAD.U32 R23, RZ, RZ, UR4 ;  /* 0x00000004ff177e24 */ /* 0x000fc8000f8e00ff */
[----:B------:R-:W-:-:S05]  /*1bb40*/  IMAD R0, R4, 0x2, R23 ;  /* 0x0000000204007824 */ /* 0x000fca00078e0217 */
[----:B------:R3:W-:Y:S02]  /*1bb50*/  STL [R1+0x284], R0 ;  /* 0x0002840001007387 */ /* 0x0007e40000100800 */
.L_x_5169:
        /* <DEDUP_REMOVED lines=8> */
[----:B-1----:R-:W1:Y:S01]  /*1bbe0*/  @P0 LDC.64 R2, c[0x0][0xa28] ;  /* 0x00028a00ff020b82 */ /* 0x002e620000000a00 */
[----:B------:R-:W-:Y:S01]  /*1bbf0*/  ISETP.NE.U32.AND P1, PT, RZ, UR6, PT ;  /* 0x00000006ff007c0c */ /* 0x000fe2000bf25070 */
[----:B-1----:R-:W-:-:S05]  /*1bc00*/  @P0 IMAD.WIDE R2, R19, 0x4, R2 ;  /* 0x0000000413020825 */ /* 0x002fca00078e0202 */
[----:B------:R1:W2:Y:S01]  /*1bc10*/  @P0 LDG.E R11, desc[UR38][R2.64] ;  /* 0x00000026020b0981 */ /* 0x0002a2000c1e1900 */
[----:B------:R-:W-:Y:S01]  /*1bc20*/  ISETP.NE.U32.AND P0, PT, RZ, UR4, PT ;  /* 0x00000004ff007c0c */ /* 0x000fe2000bf05070 */
[----:B------:R-:W-:Y:S01]  /*1bc30*/  IMAD.MOV.U32 R35, RZ, RZ, RZ ;  /* 0x000000ffff237224 */ /* 0x000fe200078e00ff */
[----:B------:R-:W-:Y:S01]  /*1bc40*/  ISETP.NE.AND.EX P1, PT, RZ, UR7, PT, P1 ;  /* 0x00000007ff007c0c */ /* 0x000fe2000bf25310 */
[----:B---3--:R-:W-:Y:S01]  /*1bc50*/  IMAD.MOV.U32 R0, RZ, RZ, RZ ;  /* 0x000000ffff007224 */ /* 0x008fe200078e00ff */
[----:B------:R-:W-:Y:S01]  /*1bc60*/  ISETP.NE.AND.EX P2, PT, RZ, UR5, PT, P0 ;  /* 0x00000005ff007c0c */ /* 0x000fe2000bf45300 */
[----:B------:R-:W-:Y:S01]  /*1bc70*/  ULDC.64 UR4, c[0x0][0xa00] ;  /* 0x0002800000047ab9 */ /* 0x000fe20000000a00 */
[----:B0-----:R-:W-:Y:S01]  /*1bc80*/  IMAD.WIDE R4, R19, 0x4, R4 ;  /* 0x0000000413047825 */ /* 0x001fe200078e0204 */
[----:B------:R-:W-:Y:S01]  /*1bc90*/  ISETP.NE.U32.AND P0, PT, RZ, UR4, PT ;  /* 0x00000004ff007c0c */ /* 0x000fe2000bf05070 */
[----:B-1----:R-:W0:Y:S03]  /*1bca0*/  LDC.64 R2, c[0x0][0xa10] ;  /* 0x00028400ff027b82 */ /* 0x002e260000000a00 */
[----:B------:R-:W-:-:S06]  /*1bcb0*/  ISETP.NE.AND.EX P0, PT, RZ, UR5, PT, P0 ;  /* 0x00000005ff007c0c */ /* 0x000fcc000bf05300 */
[----:B------:R-:W1:Y:S07]  /*1bcc0*/  @P2 LDC.64 R6, c[0x0][0xa18] ;  /* 0x00028600ff062b82 */ /* 0x000e6e0000000a00 */
        /* <DEDUP_REMOVED lines=9> */
[----:B-1----:R-:W-:Y:S02]  /*1bd60*/  @P2 IMAD.WIDE R6, R19, 0x4, R6 ;  /* 0x0000000413062825 */ /* 0x002fe400078e0206 */
[----:B------:R-:W-:Y:S01]  /*1bd70*/  ULDC UR5, c[0x0][0x2f0] ;  /* 0x0000bc0000057ab9 */ /* 0x000fe20000000800 */
[----:B------:R-:W-:Y:S02]  /*1bd80*/  USEL UR4, UR4, 0x1, UP0 ;  /* 0x0000000104047887 */ /* 0x000fe40008000000 */
[----:B------:R0:W5:Y:S02]  /*1bd90*/  @P2 LDG.E R31, desc[UR38][R6.64] ;  /* 0x00000026061f2981 */ /* 0x000164000c1e1900 */
[----:B------:R-:W-:-:S03]  /*1bda0*/  UIMAD UR4, UR4, UR5, URZ ;  /* 0x00000005040472a4 */ /* 0x000fc6000f8e023f */
[----:B------:R-:W-:-:S03]  /*1bdb0*/  ULDC UR5, c[0x0][0x348] ;  /* 0x0000d20000057ab9 */ /* 0x000fc60000000800 */
[----:B------:R-:W-:Y:S02]  /*1bdc0*/  IMAD.U32 R10, RZ, RZ, UR4 ;  /* 0x00000004ff0a7e24 */ /* 0x000fe4000f8e00ff */
[----:B0-----:R-:W-:Y:S01]  /*1bdd0*/  IMAD.U32 R6, RZ, RZ, UR5 ;  /* 0x00000005ff067e24 */ /* 0x001fe2000f8e00ff */
[----:B--2---:R0:W-:Y:S01]  /*1bde0*/  STL [R1+0x28c], R11 ;  /* 0x00028c0b01007387 */ /* 0x0041e20000100800 */
[----:B------:R-:W-:Y:S05]  /*1bdf0*/  @P2 BRA `(.L_x_5051) ;  /* 0x0000000000102947 */ /* 0x000fea0003800000 */
[----:B------:R-:W-:Y:S05]  /*1be00*/  @!P0 BRA `(.L_x_5051) ;  /* 0x00000000000c8947 */ /* 0x000fea0003800000 */
[----:B------:R-:W2:Y:S04]  /*1be10*/  LDG.E R8, desc[UR38][R4.64] ;  /* 0x0000002604087981 */ /* 0x000ea8000c1e1900 */
[----:B-----5:R-:W2:Y:S02]  /*1be20*/  LDG.E R31, desc[UR38][R4.64+0x4] ;  /* 0x00000426041f7981 */ /* 0x020ea4000c1e1900 */
[----:B--2---:R-:W-:-:S07]  /*1be30*/  IMAD.IADD R31, R31, 0x1, -R8 ;  /* 0x000000011f1f7824 */ /* 0x004fce00078e0a08 */
.L_x_5051:
[----:B------:R-:W-:Y:S02]  /*1be40*/  ULDC.64 UR4, c[0x0][0xa20] ;  /* 0x0002880000047ab9 */ /* 0x000fe40000000a00 */
[----:B------:R-:W-:-:S04]  /*1be50*/  ISETP.NE.U32.AND P0, PT, RZ, UR4, PT ;  /* 0x00000004ff007c0c */ /* 0x000fc8000bf05070 */
[----:B------:R-:W-:-:S13]  /*1be60*/  ISETP.NE.AND.EX P0, PT, RZ, UR5, PT, P0 ;  /* 0x00000005ff007c0c */ /* 0x000fda000bf05300 */
[----:B------:R-:W-:Y:S05]  /*1be70*/  @!P0 BRA `(.L_x_5052) ;  /* 0x0000000000108947 */ /* 0x000fea0003800000 */
[----:B------:R-:W1:Y:S02]  /*1be80*/  LDC.64 R4, c[0x0][0xa20] ;  /* 0x00028800ff047b82 */ /* 0x000e640000000a00 */
[----:B-1----:R-:W-:-:S05]  /*1be90*/  IMAD.WIDE R4, R19, 0x4, R4 ;  /* 0x0000000413047825 */ /* 0x002fca00078e0204 */
[----:B------:R1:W5:Y:S01]  /*1bea0*/  LDG.E R10, desc[UR38][R4.64] ;  /* 0x00000026040a7981 */ /* 0x000362000c1e1900 */
[----:B------:R-:W-:Y:S05]  /*1beb0*/  BRA `(.L_x_5053) ;  /* 0x0000000000247947 */ /* 0x000fea0003800000 */
.L_x_5052:
        /* <DEDUP_REMOVED lines=9> */
.L_x_5053:
[----:B-1----:R-:W2:Y:S01]  /*1bf50*/  @P1 LDG.E R5, desc[UR38][R2.64] ;  /* 0x0000002602051981 */ /* 0x002ea2000c1e1900 */
[----:B------:R-:W1:Y:S03]  /*1bf60*/  LDC R7, c[0x0][0x448] ;  /* 0x00011200ff077b82 */ /* 0x000e660000000800 */
[----:B------:R3:W2:Y:S01]  /*1bf70*/  @P1 LDG.E R4, desc[UR38][R2.64+0x4] ;  /* 0x0000042602041981 */ /* 0x0006a2000c1e1900 */
[----:B-----5:R-:W-:Y:S02]  /*1bf80*/  IMAD.IADD R10, R10, 0x1, -R11 ;  /* 0x000000010a0a7824 */ /* 0x020fe400078e0a0b */
[----:B------:R-:W-:Y:S02]  /*1bf90*/  IMAD.SHL.U32 R28, R17, 0x80, RZ ;  /* 0x00000080111c7824 */ /* 0x000fe400078e00ff */
[----:B---3--:R-:W3:Y:S01]  /*1bfa0*/  LDC.64 R2, c[0x0][0x9e0] ;  /* 0x00027800ff027b82 */ /* 0x008ee20000000a00 */
[----:B-1----:R-:W-:Y:S01]  /*1bfb0*/  ISETP.NE.AND P2, PT, R7, 0x1, PT ;  /* 0x000000010700780c */ /* 0x002fe20003f45270 */
[----:B------:R-:W-:-:S12]  /*1bfc0*/  VIADD R7, R28, 0x7f ;  /* 0x0000007f1c077836 */ /* 0x000fd80000000000 */
[----:B------:R-:W1:Y:S01]  /*1bfd0*/  @P2 LDC R8, c[0x0][0x44c] ;  /* 0x00011300ff082b82 */ /* 0x000e620000000800 */
[----:B---3--:R-:W-:-:S07]  /*1bfe0*/  ISETP.GE.AND P3, PT, R3, 0x1, PT ;  /* 0x000000010300780c */ /* 0x008fce0003f66270 */
[----:B------:R-:W3:Y:S01]  /*1bff0*/  @P2 LDC R9, c[0x0][0x450] ;  /* 0x00011400ff092b82 */ /* 0x000ee20000000800 */
[----:B--2---:R-:W-:Y:S02]  /*1c000*/  @P1 IMAD.IADD R6, R4, 0x1, -R5 ;  /* 0x0000000104061824 */ /* 0x004fe400078e0a05 */
[----:B-1----:R-:W-:-:S04]  /*1c010*/  @P2 IMAD.HI.U32 R4, R7, R8, RZ ;  /* 0x0000000807042227 */ /* 0x002fc800078e00ff */
[----:B------:R-:W-:Y:S01]  /*1c020*/  IMAD.IADD R13, R10, 0x1, R6 ;  /* 0x000000010a0d7824 */ /* 0x000fe200078e0206 */
[----:B---3--:R-:W-:-:S03]  /*1c030*/  @P2 SHF.R.U32.HI R7, RZ, R9, R4 ;  /* 0x00000009ff072219 */ /* 0x008fc60000011604 */
[C---:B------:R-:W-:Y:S01]  /*1c040*/  VIADD R4, R13.reuse, 0x5f ;  /* 0x0000005f0d047836 */ /* 0x040fe20000000000 */
[----:B------:R1:W-:Y:S01]  /*1c050*/  STL [R1+0x288], R13 ;  /* 0x0002880d01007387 */ /* 0x0003e20000100800 */
[----:B------:R-:W-:Y:S02]  /*1c060*/  IADD3 R8, R13, 0x1, -R31 ;  /* 0x000000010d087810 */ /* 0x000fe40007ffe81f */
[----:B------:R-:W-:-:S04]  /*1c070*/  IMAD.HI R4, R4, 0x2aaaaaab, RZ ;  /* 0x2aaaaaab04047827 */ /* 0x000fc800078e02ff */
[----:B------:R-:W-:Y:S01]  /*1c080*/  IMAD.IADD R7, R8, 0x1, R7 ;  /* 0x0000000108077824 */ /* 0x000fe200078e0207 */
[----:B------:R-:W-:-:S03]  /*1c090*/  SHF.R.U32.HI R9, RZ, 0x1f, R4 ;  /* 0x0000001fff097819 */ /* 0x000fc60000011604 */
[----:B------:R-:W-:Y:S01]  /*1c0a0*/  IMAD.IADD R2, R7, 0x1, R2 ;  /* 0x0000000107027824 */ /* 0x000fe200078e0202 */
[----:B------:R-:W-:Y:S01]  /*1c0b0*/  LEA.HI.SX32 R9, R4, R9, 0x1c ;  /* 0x0000000904097211 */ /* 0x000fe200078fe2ff */
[----:B-1----:R-:W-:Y:S06]  /*1c0c0*/  @!P3 BRA `(.L_x_5054) ;  /* 0x000000000048b947 */ /* 0x002fec0003800000 */
        /* <DEDUP_REMOVED lines=11> */
.L_x_5056:
[----:B------:R-:W-:-:S13]  /*1c180*/  ISETP.NE.AND P0, PT, R3, 0x1, PT ;  /* 0x000000010300780c */ /* 0x000fda0003f05270 */
[----:B------:R-:W0:Y:S02]  /*1c190*/  @P0 LDC.64 R4, c[0x0][0x9e8] ;  /* 0x00027a00ff040b82 */ /* 0x000e240000000a00 */
[----:B0-----:R-:W-:-:S05]  /*1c1a0*/  @P0 IMAD.HI.U32 R4, R11, R4, RZ ;  /* 0x000000040b040227 */ /* 0x001fca00078e00ff */
[----:B------:R-:W-:-:S07]  /*1c1b0*/  @P0 SHF.R.U32.HI R11, RZ, R5, R4 ;  /* 0x00000005ff0b0219 */ /* 0x000fce0000011604 */
.L_x_5057:
[----:B------:R-:W-:Y:S05]  /*1c1c0*/  BSYNC B0 ;  /* 0x0000000000007941 */ /* 0x000fea0003800000 */
.L_x_5055:
[----:B------:R-:W-:-:S05]  /*1c1d0*/  IMAD R11, R11, R3, R3 ;  /* 0x000000030b0b7224 */ /* 0x000fca00078e0203 */
[----:B------:R-:W-:-:S07]  /*1c1e0*/  VIMNMX R2, R2, R11, PT ;  /* 0x0000000b02027248 */ /* 0x000fce0003fe0100 */
.L_x_5054:
[----:B------:R-:W1:Y:S01]  /*1c1f0*/  @P2 LDC R5, c[0x0][0x44c] ;  /* 0x00011300ff052b82 */ /* 0x000e620000000800 */
[----:B------:R-:W-:Y:S01]  /*1c200*/  IMAD.MOV.U32 R4, RZ, RZ, R28 ;  /* 0x000000ffff047224 */ /* 0x000fe200078e001c */
[----:B------:R-:W-:Y:S01]  /*1c210*/  ULDC UR4, c[0x0][0x9dc] ;  /* 0x0002770000047ab9 */ /* 0x000fe20000000800 */
[----:B------:R-:W-:-:S05]  /*1c220*/  IMAD.IADD R7, R13, 0x1, -R31 ;  /* 0x000000010d077824 */ /* 0x000fca00078e0a1f */
[----:B------:R-:W2:Y:S01]  /*1c230*/  @P2 LDC R12, c[0x0][0x450] ;  /* 0x00011400ff0c2b82 */ /* 0x000ea20000000800 */
[----:B-1----:R-:W-:-:S05]  /*1c240*/  @P2 IMAD.HI.U32 R5, R28, R5, RZ ;  /* 0x000000051c052227 */ /* 0x002fca00078e00ff */
[----:B--2---:R-:W-:-:S05]  /*1c250*/  @P2 SHF.R.U32.HI R4, RZ, R12, R5 ;  /* 0x0000000cff042219 */ /* 0x004fca0000011605 */
        /* <DEDUP_REMOVED lines=13> */
.L_x_5060:
[----:B------:R-:W-:-:S13]  /*1c330*/  ISETP.NE.AND P0, PT, R3, 0x1, PT ;  /* 0x000000010300780c */ /* 0x000fda0003f05270 */
[----:B------:R-:W0:Y:S02]  /*1c340*/  @P0 LDC.64 R4, c[0x0][0x9e8] ;  /* 0x00027a00ff040b82 */ /* 0x000e240000000a00 */
[----:B0-----:R-:W-:-:S05]  /*1c350*/  @P0 IMAD.HI.U32 R4, R12, R4, RZ ;  /* 0x000000040c040227 */ /* 0x001fca00078e00ff */
[----:B------:R-:W-:-:S07]  /*1c360*/  @P0 SHF.R.U32.HI R12, RZ, R5, R4 ;  /* 0x00000005ff0c0219 */ /* 0x000fce0000011604 */
.L_x_5061:
[----:B------:R-:W-:Y:S05]  /*1c370*/  BSYNC B0 ;  /* 0x0000000000007941 */ /* 0x000fea0003800000 */
.L_x_5059:
[----:B------:R-:W-:-:S05]  /*1c380*/  IMAD R12, R12, R3, RZ ;  /* 0x000000030c0c7224 */ /* 0x000fca00078e02ff */
[----:B------:R-:W-:-:S07]  /*1c390*/  VIMNMX R11, R11, R12, !PT ;  /* 0x0000000c0b0b7248 */ /* 0x000fce0007fe0100 */
.L_x_5058:
[----:B------:R-:W-:Y:S01]  /*1c3a0*/  VIADD R2, R2, 0x5f ;  /* 0x0000005f02027836 */ /* 0x000fe20000000000 */
[----:B------:R-:W-:Y:S01]  /*1c3b0*/  BSSY B0, `(.L_x_5062) ;  /* 0x0000158000007945 */ /* 0x000fe20003800000 */
[----:B------:R-:W-:-:S04]  /*1c3c0*/  IMAD.HI R11, R11, 0x2aaaaaab, RZ ;  /* 0x2aaaaaab0b0b7827 */ /* 0x000fc800078e02ff */
[----:B------:R-:W-:Y:S01]  /*1c3d0*/  IMAD.HI R2, R2, 0x2aaaaaab, RZ ;  /* 0x2aaaaaab02027827 */ /* 0x000fe200078e02ff */
[----:B------:R-:W-:-:S04]  /*1c3e0*/  SHF.R.U32.HI R4, RZ, 0x1f, R11 ;  /* 0x0000001fff047819 */ /* 0x000fc8000001160b */
[----:B------:R-:W-:Y:S02]  /*1c3f0*/  SHF.R.U32.HI R3, RZ, 0x1f, R2 ;  /* 0x0000001fff037819 */ /* 0x000fe40000011602 */
[----:B------:R-:W-:Y:S02]  /*1c400*/  LEA.HI.SX32 R4, R11, R4, 0x1c ;  /* 0x000000040b047211 */ /* 0x000fe400078fe2ff */
[----:B------:R-:W-:Y:S02]  /*1c410*/  LEA.HI.SX32 R2, R2, R3, 0x1c ;  /* 0x0000000302027211 */ /* 0x000fe400078fe2ff */
[----:B------:R-:W-:Y:S02]  /*1c420*/  VIMNMX R3, RZ, R4, !PT ;  /* 0x00000004ff037248 */ /* 0x000fe40007fe0100 */
[----:B------:R-:W-:-:S03]  /*1c430*/  VIMNMX R5, R9, R2, PT ;  /* 0x0000000209057248 */ /* 0x000fc60003fe0100 */
[--C-:B------:R-:W-:Y:S02]  /*1c440*/  IMAD R3, R3, 0x60, -R10.reuse ;  /* 0x0000006003037824 */ /* 0x100fe400078e0a0a */
[----:B------:R-:W-:-:S03]  /*1c450*/  IMAD R5, R5, 0x60, -R10 ;  /* 0x0000006005057824 */ /* 0x000fc600078e0a0a */
[----:B------:R-:W-:Y:S02]  /*1c460*/  VIMNMX R3, RZ, R3, !PT ;  /* 0x00000003ff037248 */ /* 0x000fe40007fe0100 */
        /* <DEDUP_REMOVED lines=19> */
.L_x_5218:
[----:B-1----:R-:W-:Y:S02]  /*1c5a0*/  ISETP.NE.AND P0, PT, R14, RZ, PT ;  /* 0x000000ff0e00720c */ /* 0x002fe40003f05270 */
[----:B------:R-:W-:-:S11]  /*1c5b0*/  PLOP3.LUT P6, PT, PT, PT, PT, 0x8, 0x0 ;  /* 0x000000000000781c */ /* 0x000fd60003fce170 */
[----:B------:R-:W-:Y:S05]  /*1c5c0*/  @P0 BRA `(.L_x_5065) ;  /* 0x00000000000c0947 */ /* 0x000fea0003800000 */
[----:B------:R-:W-:-:S03]  /*1c5d0*/  UMOV UR4, 0xffffffff ;  /* 0xffffffff00047882 */ /* 0x000fc60000000000 */
[----:B------:R-:W-:Y:S05]  /*1c5e0*/  BRA.DIV UR4, `(.L_x_5066) ;  /* 0x0000006e04707947 */ /* 0x000fea000b800000 */
[----:B------:R-:W-:-:S13]  /*1c5f0*/  ELECT P6, URZ, PT ;  /* 0x00000000003f782f */ /* 0x000fda00038c0000 */
.L_x_5065:
        /* <DEDUP_REMOVED lines=9> */
.L_x_5221:
[----:B------:R-:W-:Y:S05]  /*1c690*/  BSYNC B1 ;  /* 0x0000000000017941 */ /* 0x000fea0003800000 */
.L_x_5067:
        /* <DEDUP_REMOVED lines=10> */
.L_x_5222:
[----:B------:R-:W-:Y:S05]  /*1c740*/  BSYNC B2 ;  /* 0x0000000000027941 */ /* 0x000fea0003800000 */
.L_x_5071:
[----:B------:R-:W-:Y:S04]  /*1c750*/  BSSY B2, `(.L_x_5073) ;  /* 0x0000009000027945 */ /* 0x000fe80003800000 */
[----:B------:R-:W-:Y:S05]  /*1c760*/  @P1 BRA `(.L_x_5074) ;  /* 0x00000000001c1947 */ /* 0x000fea0003800000 */
[----:B------:R-:W0:Y:S02]  /*1c770*/  S2R R3, SR_TID.X ;  /* 0x0000000000037919 */ /* 0x000e240000002100 */
[----:B0-----:R-:W-:Y:S01]  /*1c780*/  LOP3.LUT R6, R3, 0x1f, RZ, 0xc0, !PT ;  /* 0x0000001f03067812 */ /* 0x001fe200078ec0ff */
[----:B------:R-:W-:-:S03]  /*1c790*/  IMAD.MOV.U32 R3, RZ, RZ, 0x9000 ;  /* 0x00009000ff037424 */ /* 0x000fc600078e00ff */
[----:B------:R-:W-:Y:S01]  /*1c7a0*/  ISETP.NE.AND P0, PT, R6, RZ, PT ;  /* 0x000000ff0600720c */ /* 0x000fe20003f05270 */
[----:B------:R2:W-:-:S12]  /*1c7b0*/  SYNCS.ARRIVE.TRANS64 RZ, [R12+URZ+0x30890], R3 ;  /* 0x030890030cff79a7 */ /* 0x0005d8000800003f */
[----:B--2---:R-:W-:Y:S05]  /*1c7c0*/  @!P0 BRA `(.L_x_5074) ;  /* 0x0000000000048947 */ /* 0x004fea0003800000 */
[----:B------:R-:W-:Y:S01]  /*1c7d0*/  BPT.TRAP 0x1 ;  /* 0x000000040000795c */ /* 0x000fe20000300000 */
.L_x_5074:
[----:B------:R-:W-:Y:S05]  /*1c7e0*/  BSYNC B2 ;  /* 0x0000000000027941 */ /* 0x000fea0003800000 */
.L_x_5073:
[----:B------:R-:W-:Y:S01]  /*1c7f0*/  IMAD.MOV.U32 R17, RZ, RZ, RZ ;  /* 0x000000ffff117224 */ /* 0x000fe200078e00ff */
[----:B------:R-:W-:Y:S01]  /*1c800*/  UIADD3 UR4, UP0, UR36, 0x570, URZ ;  /* 0x0000057024047890 */ /* 0x000fe2000ff1e03f */
[----:B0-----:R-:W-:Y:S01]  /*1c810*/  IMAD R6, R2, 0x60, R0 ;  /* 0x0000006002067824 */ /* 0x001fe200078e0200 */
[----:B------:R-:W-:Y:S01]  /*1c820*/  PLOP3.LUT P0, PT, PT, PT, PT, 0x80, 0x0 ;  /* 0x000000000000781c */ /* 0x000fe20003f0f070 */
[----:B------:R-:W-:Y:S01]  /*1c830*/  IMAD R10, R27, 0x9000, R23 ;  /* 0x000090001b0a7824 */ /* 0x000fe200078e0217 */
[----:B------:R-:W-:Y:S01]  /*1c840*/  R2UR UR10, R17 ;  /* 0x00000000110a72ca */ /* 0x000fe200000e0000 */
[----:B------:R-:W-:Y:S01]  /*1c850*/  VIADD R6, R6, 0xffffffa0 ;  /* 0xffffffa006067836 */ /* 0x000fe20000000000 */
[----:B------:R-:W-:Y:S01]  /*1c860*/  UIADD3.X UR5, URZ, UR37, URZ, UP0, !UPT ;  /* 0x000000253f057290 */ /* 0x000fe200087fe43f */
[----:B------:R-:W-:Y:S01]  /*1c870*/  VIADD R3, R12, 0x30890 ;  /* 0x000308900c037836 */ /* 0x000fe20000000000 */
[----:B------:R-:W-:Y:S01]  /*1c880*/  UMOV UR6, 0x0 ;  /* 0x0000000000067882 */ /* 0x000fe20000000000 */
[----:B------:R-:W-:Y:S01]  /*1c890*/  VIADD R13, R10, 0x1e400 ;  /* 0x0001e4000a0d7836 */ /* 0x000fe20000000000 */
[----:B------:R-:W-:-:S09]  /*1c8a0*/  UMOV UR7, 0x12f00000 ;  /* 0x12f0000000077882 */ /* 0x000fd20000000000 */
.L_x_5075:
        /* <DEDUP_REMOVED lines=16> */
.L_x_5076:
        /* <DEDUP_REMOVED lines=16> */
.L_x_5077:
        /* <DEDUP_REMOVED lines=13> */
.L_x_5223:
[----:B------:R-:W-:Y:S05]  /*1cb80*/  BSYNC B2 ;  /* 0x0000000000027941 */ /* 0x000fea0003800000 */
.L_x_5078:
[----:B------:R-:W-:Y:S01]  /*1cb90*/  BSSY B2, `(.L_x_5080) ;  /* 0x000000b000027945 */ /* 0x000fe20003800000 */
[----:B------:R-:W-:Y:S02]  /*1cba0*/  IMAD.MOV.U32 R14, RZ, RZ, 0x0 ;  /* 0x00000000ff0e7424 */ /* 0x000fe400078e00ff */
[----:B------:R-:W-:Y:S01]  /*1cbb0*/  IMAD.MOV.U32 R15, RZ, RZ, 0x12f00000 ;  /* 0x12f00000ff0f7424 */ /* 0x000fe200078e00ff */
[----:B------:R-:W-:Y:S06]  /*1cbc0*/  @P1 BRA `(.L_x_5081) ;  /* 0x00000000001c1947 */ /* 0x000fec0003800000 */
[----:B------:R-:W2:Y:S02]  /*1cbd0*/  S2R R3, SR_TID.X ;  /* 0x0000000000037919 */ /* 0x000ea40000002100 */
[----:B--2---:R-:W-:Y:S01]  /*1cbe0*/  LOP3.LUT R13, R3, 0x1f, RZ, 0xc0, !PT ;  /* 0x0000001f030d7812 */ /* 0x004fe200078ec0ff */
[----:B------:R-:W-:-:S03]  /*1cbf0*/  IMAD.MOV.U32 R3, RZ, RZ, 0x9000 ;  /* 0x00009000ff037424 */ /* 0x000fc600078e00ff */
[----:B------:R-:W-:Y:S01]  /*1cc00*/  ISETP.NE.AND P0, PT, R13, RZ, PT ;  /* 0x000000ff0d00720c */ /* 0x000fe20003f05270 */
[----:B------:R2:W-:-:S12]  /*1cc10*/  SYNCS.ARRIVE.TRANS64 RZ, [R12+URZ+0x308b0], R3 ;  /* 0x0308b0030cff79a7 */ /* 0x0005d8000800003f */
[----:B--2---:R-:W-:Y:S05]  /*1cc20*/  @!P0 BRA `(.L_x_5081) ;  /* 0x0000000000048947 */ /* 0x004fea0003800000 */
[----:B------:R-:W-:Y:S01]  /*1cc30*/  BPT.TRAP 0x1 ;  /* 0x000000040000795c */ /* 0x000fe20000300000 */
.L_x_5081:
[----:B------:R-:W-:Y:S05]  /*1cc40*/  BSYNC B2 ;  /* 0x0000000000027941 */ /* 0x000fea0003800000 */
.L_x_5080:
        /* <DEDUP_REMOVED lines=8> */
.L_x_5082:
        /* <DEDUP_REMOVED lines=15> */
.L_x_5083:
        /* <DEDUP_REMOVED lines=15> */
.L_x_5084:
        /* <DEDUP_REMOVED lines=10> */
.L_x_5070:
[----:B------:R-:W-:Y:S05]  /*1cf50*/  BSYNC B1 ;  /* 0x0000000000017941 */ /* 0x000fea0003800000 */
.L_x_5069:
        /* <DEDUP_REMOVED lines=9> */
.L_x_5101:
[----:B------:R-:W-:Y:S05]  /*1cff0*/  YIELD ;  /* 0x0000000000007946 */ /* 0x000fea0003800000 */
[----:B------:R-:W-:Y:S04]  /*1d000*/  BSSY B1, `(.L_x_5085) ;  /* 0x000008a000017945 */ /* 0x000fe80003800000 */
[----:B------:R-:W-:Y:S05]  /*1d010*/  @!P6 BRA `(.L_x_5086) ;  /* 0x000000080020e947 */ /* 0x000fea0003800000 */
[----:B------:R-:W1:Y:S01]  /*1d020*/  S2R R2, SR_TID.X ;  /* 0x0000000000027919 */ /* 0x000e620000002100 */
[----:B------:R-:W-:Y:S01]  /*1d030*/  IMAD R11, R27, 0x8, R23 ;  /* 0x000000081b0b7824 */ /* 0x000fe200078e0217 */
[----:B------:R-:W-:Y:S01]  /*1d040*/  BSSY B2, `(.L_x_5087) ;  /* 0x0000006000027945 */ /* 0x000fe20003800000 */
[----:B-1----:R-:W-:Y:S02]  /*1d050*/  LOP3.LUT R3, R2, 0x7f, RZ, 0xc0, !PT ;  /* 0x0000007f02037812 */ /* 0x002fe400078ec0ff */
[----:B------:R-:W-:Y:S02]  /*1d060*/  SHF.L.U32 R2, R30, 0x1f, RZ ;  /* 0x0000001f1e027819 */ /* 0x000fe400000006ff */
[----:B------:R-:W-:Y:S02]  /*1d070*/  ISETP.NE.AND P2, PT, R3, RZ, PT ;  /* 0x000000ff0300720c */ /* 0x000fe40003f45270 */
[----:B------:R-:W1:Y:S02]  /*1d080*/  SYNCS.PHASECHK.TRANS64.TRYWAIT P1, [R11+URZ+0x308a0], R2 ;  /* 0x0308a0020b0075a7 */ /* 0x000e64000802017f */
[----:B-1----:R-:W-:Y:S09]  /*1d090*/  @!P1 BRA `(.L_x_5088) ;  /* 0x0000006400209947 */ /* 0x002ff20003800000 */
.L_x_5224:
[----:B------:R-:W-:Y:S05]  /*1d0a0*/  BSYNC B2 ;  /* 0x0000000000027941 */ /* 0x000fea0003800000 */
.L_x_5087:
        /* <DEDUP_REMOVED lines=9> */
.L_x_5090:
[----:B------:R-:W-:Y:S05]  /*1d140*/  BSYNC B2 ;  /* 0x0000000000027941 */ /* 0x000fea0003800000 */
.L_x_5089:
        /* <DEDUP_REMOVED lines=11> */
.L_x_5091:
        /* <DEDUP_REMOVED lines=16> */
.L_x_5092:
        /* <DEDUP_REMOVED lines=16> */
.L_x_5093:
        /* <DEDUP_REMOVED lines=13> */
.L_x_5225:
[----:B------:R-:W-:Y:S05]  /*1d4d0*/  BSYNC B2 ;  /* 0x0000000000027941 */ /* 0x000fea0003800000 */
.L_x_5094:
[----:B------:R-:W-:Y:S01]  /*1d4e0*/  BSSY B2, `(.L_x_5096) ;  /* 0x000000b000027945 */ /* 0x000fe20003800000 */
[----:B01----:R-:W-:Y:S02]  /*1d4f0*/  IMAD.MOV.U32 R2, RZ, RZ, 0x0 ;  /* 0x00000000ff027424 */ /* 0x003fe400078e00ff */
[----:B------:R-:W-:Y:S01]  /*1d500*/  IMAD.MOV.U32 R3, RZ, RZ, 0x12f00000 ;  /* 0x12f00000ff037424 */ /* 0x000fe200078e00ff */
[----:B------:R-:W-:Y:S06]  /*1d510*/  @P2 BRA `(.L_x_5097) ;  /* 0x00000000001c2947 */ /* 0x000fec0003800000 */
[----:B------:R-:W0:Y:S02]  /*1d520*/  S2R R14, SR_TID.X ;  /* 0x00000000000e7919 */ /* 0x000e240000002100 */
[----:B0-----:R-:W-:Y:S01]  /*1d530*/  LOP3.LUT R20, R14, 0x1f, RZ, 0xc0, !PT ;  /* 0x0000001f0e147812 */ /* 0x001fe200078ec0ff */
[----:B------:R-:W-:-:S03]  /*1d540*/  IMAD.MOV.U32 R14, RZ, RZ, 0x9000 ;  /* 0x00009000ff0e7424 */ /* 0x000fc600078e00ff */
[----:B------:R-:W-:Y:S01]  /*1d550*/  ISETP.NE.AND P1, PT, R20, RZ, PT ;  /* 0x000000ff1400720c */ /* 0x000fe20003f25270 */
[----:B------:R0:W-:-:S12]  /*1d560*/  SYNCS.ARRIVE.TRANS64 RZ, [R11+URZ+0x308b0], R14 ;  /* 0x0308b00e0bff79a7 */ /* 0x0001d8000800003f */
[----:B0-----:R-:W-:Y:S05]  /*1d570*/  @!P1 BRA `(.L_x_5097) ;  /* 0x0000000000049947 */ /* 0x001fea0003800000 */
[----:B------:R-:W-:Y:S01]  /*1d580*/  BPT.TRAP 0x1 ;  /* 0x000000040000795c */ /* 0x000fe20000300000 */
.L_x_5097:
[----:B------:R-:W-:Y:S05]  /*1d590*/  BSYNC B2 ;  /* 0x0000000000027941 */ /* 0x000fea0003800000 */
.L_x_5096:
        /* <DEDUP_REMOVED lines=8> */
.L_x_5098:
        /* <DEDUP_REMOVED lines=15> */
.L_x_5099:
        /* <DEDUP_REMOVED lines=15> */
.L_x_5100:
        /* <DEDUP_REMOVED lines=10> */
.L_x_5086:
[----:B------:R-:W-:Y:S05]  /*1d8a0*/  BSYNC B1 ;  /* 0x0000000000017941 */ /* 0x000fea0003800000 */
.L_x_5085:
        /* <DEDUP_REMOVED lines=8> */
.L_x_5063:
[----:B------:R-:W-:Y:S05]  /*1d930*/  BSYNC B0 ;  /* 0x0000000000007941 */ /* 0x000fea0003800000 */
.L_x_5062:
[----:B------:R-:W1:Y:S01]  /*1d940*/  LDC R0, c[0x0][0x448] ;  /* 0x00011200ff007b82 */ /* 0x000e620000000800 */
[----:B------:R-:W-:Y:S01]  /*1d950*/  VIADD R5, R28, 0x7f ;  /* 0x0000007f1c057836 */ /* 0x000fe20000000000 */
[----:B------:R-:W-:Y:S06]  /*1d960*/  @!P0 WARPSYNC.ALL ;  /* 0x0000000000008948 */ /* 0x000fec0003800000 */
[----:B------:R-:W2:Y:S08]  /*1d970*/  LDC.64 R2, c[0x0][0x9e0] ;  /* 0x00027800ff027b82 */ /* 0x000eb00000000a00 */
[----:B------:R-:W-:Y:S01]  /*1d980*/  @!P0 BAR.SYNC.DEFER_BLOCKING 0xc, 0x180 ;  /* 0x0306000000008b1d */ /* 0x000fe20000010000 */
[----:B-1----:R-:W-:-:S02]  /*1d990*/  ISETP.NE.AND P1, PT, R0, 0x1, PT ;  /* 0x000000010000780c */ /* 0x002fc40003f25270 */
[----:B--2---:R-:W-:-:S11]  /*1d9a0*/  ISETP.GE.AND P2, PT, R3, 0x1, PT ;  /* 0x000000010300780c */ /* 0x004fd60003f46270 */
[----:B------:R-:W1:Y:S08]  /*1d9b0*/  @P1 LDC R0, c[0x0][0x44c] ;  /* 0x00011300ff001b82 */ /* 0x000e700000000800 */
[----:B------:R-:W2:Y:S01]  /*1d9c0*/  @P1 LDC R11, c[0x0][0x450] ;  /* 0x00011400ff0b1b82 */ /* 0x000ea20000000800 */
[----:B-1----:R-:W-:-:S05]  /*1d9d0*/  @P1 IMAD.HI.U32 R0, R5, R0, RZ ;  /* 0x0000000005001227 */ /* 0x002fca00078e00ff */
[----:B--2---:R-:W-:-:S05]  /*1d9e0*/  @P1 SHF.R.U32.HI R5, RZ, R11, R0 ;  /* 0x0000000bff051219 */ /* 0x004fca0000011600 */
[----:B------:R-:W-:-:S04]  /*1d9f0*/  IMAD.IADD R11, R8, 0x1, R5 ;  /* 0x00000001080b7824 */ /* 0x000fc800078e0205 */
        /* <DEDUP_REMOVED lines=13> */
.L_x_5104:
[----:B------:R-:W-:-:S13]  /*1dad0*/  ISETP.NE.AND P0, PT, R3, 0x1, PT ;  /* 0x000000010300780c */ /* 0x000fda0003f05270 */
[----:B------:R-:W1:Y:S02]  /*1dae0*/  @P0 LDC.64 R4, c[0x0][0x9e8] ;  /* 0x00027a00ff040b82 */ /* 0x000e640000000a00 */
[----:B-1----:R-:W-:-:S05]  /*1daf0*/  @P0 IMAD.HI.U32 R4, R0, R4, RZ ;  /* 0x0000000400040227 */ /* 0x002fca00078e00ff */
[----:B------:R-:W-:-:S07]  /*1db00*/  @P0 SHF.R.U32.HI R0, RZ, R5, R4 ;  /* 0x00000005ff000219 */ /* 0x000fce0000011604 */
.L_x_5105:
[----:B------:R-:W-:Y:S05]  /*1db10*/  BSYNC B0 ;  /* 0x0000000000007941 */ /* 0x000fea0003800000 */
.L_x_5103:
[----:B------:R-:W-:-:S05]  /*1db20*/  IMAD R5, R0, R3, R3 ;  /* 0x0000000300057224 */ /* 0x000fca00078e0203 */
[----:B------:R-:W-:-:S07]  /*1db30*/  VIMNMX R2, R2, R5, PT ;  /* 0x0000000502027248 */ /* 0x000fce0003fe0100 */
.L_x_5102:
[----:B------:R-:W1:Y:S01]  /*1db40*/  @P1 LDC R5, c[0x0][0x44c] ;  /* 0x00011300ff051b82 */ /* 0x000e620000000800 */
[----:B------:R-:W-:Y:S01]  /*1db50*/  VIADD R2, R2, 0x5f ;  /* 0x0000005f02027836 */ /* 0x000fe20000000000 */
[----:B------:R-:W-:Y:S01]  /*1db60*/  ULDC UR4, c[0x0][0x9dc] ;  /* 0x0002770000047ab9 */ /* 0x000fe20000000800 */
[----:B------:R-:W-:Y:S02]  /*1db70*/  IMAD.MOV.U32 R0, RZ, RZ, R28 ;  /* 0x000000ffff007224 */ /* 0x000fe400078e001c */
[----:B------:R-:W-:-:S03]  /*1db80*/  IMAD.HI R2, R2, 0x2aaaaaab, RZ ;  /* 0x2aaaaaab02027827 */ /* 0x000fc600078e02ff */
[----:B------:R-:W2:Y:S01]  /*1db90*/  @P1 LDC R4, c[0x0][0x450] ;  /* 0x00011400ff041b82 */ /* 0x000ea20000000800 */
[----:B-1----:R-:W-:-:S05]  /*1dba0*/  @P1 IMAD.HI.U32 R5, R28, R5, RZ ;  /* 0x000000051c051227 */ /* 0x002fca00078e00ff */
[----:B--2---:R-:W-:Y:S02]  /*1dbb0*/  @P1 SHF.R.U32.HI R0, RZ, R4, R5 ;  /* 0x00000004ff001219 */ /* 0x004fe40000011605 */
[----:B------:R-:W-:-:S03]  /*1dbc0*/  SHF.R.U32.HI R5, RZ, 0x1f, R2 ;  /* 0x0000001fff057819 */ /* 0x000fc60000011602 */
[----:B------:R-:W-:Y:S01]  /*1dbd0*/  IMAD.IADD R7, R7, 0x1, R0 ;  /* 0x0000000107077824 */ /* 0x000fe200078e0200 */
[----:B------:R-:W-:-:S03]  /*1dbe0*/  LEA.HI.SX32 R2, R2, R5, 0x1c ;  /* 0x0000000502027211 */ /* 0x000fc600078fe2ff */
        /* <DEDUP_REMOVED lines=14> */
.L_x_5108:
[----:B------:R-:W-:-:S13]  /*1dcd0*/  ISETP.NE.AND P0, PT, R3, 0x1, PT ;  /* 0x000000010300780c */ /* 0x000fda0003f05270 */
[----:B------:R-:W2:Y:S02]  /*1dce0*/  @P0 LDC.64 R4, c[0x0][0x9e8] ;  /* 0x00027a00ff040b82 */ /* 0x000ea40000000a00 */
[----:B--2---:R-:W-:-:S05]  /*1dcf0*/  @P0 IMAD.HI.U32 R4, R7, R4, RZ ;  /* 0x0000000407040227 */ /* 0x004fca00078e00ff */
[----:B------:R-:W-:-:S07]  /*1dd00*/  @P0 SHF.R.U32.HI R7, RZ, R5, R4 ;  /* 0x00000005ff070219 */ /* 0x000fce0000011604 */
.L_x_5109:
[----:B------:R-:W-:Y:S05]  /*1dd10*/  BSYNC B0 ;  /* 0x0000000000007941 */ /* 0x000fea0003800000 */
.L_x_5107:
[----:B------:R-:W-:-:S05]  /*1dd20*/  IMAD R3, R7, R3, RZ ;  /* 0x0000000307037224 */ /* 0x000fca00078e02ff */
[----:B------:R-:W-:-:S07]  /*1dd30*/  VIMNMX R0, R0, R3, !PT ;  /* 0x0000000300007248 */ /* 0x000fce0007fe0100 */
.L_x_5106:
[----:B------:R-:W-:Y:S01]  /*1dd40*/  IMAD.HI R0, R0, 0x2aaaaaab, RZ ;  /* 0x2aaaaaab00007827 */ /* 0x000fe200078e02ff */
[----:B------:R-:W-:Y:S04]  /*1dd50*/  BSSY B7, `(.L_x_5110) ;  /* 0x000038e000077945 */ /* 0x000fe80003800000 */
[----:B------:R-:W-:-:S04]  /*1dd60*/  SHF.R.U32.HI R3, RZ, 0x1f, R0 ;  /* 0x0000001fff037819 */ /* 0x000fc80000011600 */
[----:B------:R-:W-:-:S04]  /*1dd70*/  LEA.HI.SX32 R3, R0, R3, 0x1c ;  /* 0x0000000300037211 */ /* 0x000fc800078fe2ff */
        /* <DEDUP_REMOVED lines=21> */
.L_x_5111:
        /* <DEDUP_REMOVED lines=20> */
.L_x_5114:
[----:B------:R-:W-:Y:S05]  /*1e010*/  BSYNC B6 ;  /* 0x0000000000067941 */ /* 0x000fea0003800000 */
.L_x_5113:
        /* <DEDUP_REMOVED lines=20> */
.L_x_5117:
        /* <DEDUP_REMOVED lines=15> */
.L_x_5116:
[----:B------:R-:W-:Y:S05]  /*1e250*/  BSYNC B6 ;  /* 0x0000000000067941 */ /* 0x000fea0003800000 */
.L_x_5115:
[----:B------:R-:W2:Y:S01]  /*1e260*/  S2R R2, SR_TID.X ;  /* 0x0000000000027919 */ /* 0x000ea20000002100 */
[----:B------:R-:W-:Y:S01]  /*1e270*/  ULDC.64 UR4, c[0x0][0x9f8] ;  /* 0x00027e0000047ab9 */ /* 0x000fe20000000a00 */
[----:B------:R-:W3:Y:S01]  /*1e280*/  LDL R21, [R1+0x288] ;  /* 0x0002880001157983 */ /* 0x000ee20000100800 */
[----:B------:R-:W-:-:S03]  /*1e290*/  ISETP.NE.U32.AND P0, PT, RZ, UR4, PT ;  /* 0x00000004ff007c0c */ /* 0x000fc6000bf05070 */
[----:B------:R-:W4:Y:S01]  /*1e2a0*/  LDL R20, [R1+0x28c] ;  /* 0x00028c0001147983 */ /* 0x000f220000100800 */
[----:B------:R-:W-:Y:S01]  /*1e2b0*/  ISETP.NE.AND.EX P0, PT, RZ, UR5, PT, P0 ;  /* 0x00000005ff007c0c */ /* 0x000fe2000bf05300 */
[----:B------:R-:W-:Y:S01]  /*1e2c0*/  IMAD.MOV.U32 R33, RZ, RZ, R19 ;  /* 0x000000ffff217224 */ /* 0x000fe200078e0013 */
[----:B------:R-:W0:Y:S01]  /*1e2d0*/  LDC R0, c[0x0][0x430] ;  /* 0x00010c00ff007b82 */ /* 0x000e220000000800 */
[----:B------:R-:W1:Y:S01]  /*1e2e0*/  S2R R17, SR_TID.X ;  /* 0x0000000000117919 */ /* 0x000e620000002100 */
[----:B------:R-:W-:Y:S01]  /*1e2f0*/  LOP3.LUT R22, R22, 0xfffffff7, RZ, 0xc0, !PT ;  /* 0xfffffff716167812 */ /* 0x000fe200078ec0ff */
[----:B------:R-:W-:Y:S01]  /*1e300*/  ULDC UR4, c[0x0][0x2f4] ;  /* 0x0000bd0000047ab9 */ /* 0x000fe20000000800 */
[----:B--2---:R-:W-:-:S07]  /*1e310*/  LOP3.LUT R25, R2, 0x7f, RZ, 0xc0, !PT ;  /* 0x0000007f02197812 */ /* 0x004fce00078ec0ff */
[----:B------:R-:W2:Y:S01]  /*1e320*/  @P0 LDC.64 R2, c[0x0][0x9f8] ;  /* 0x00027e00ff020b82 */ /* 0x000ea20000000a00 */
[----:B------:R-:W-:Y:S01]  /*1e330*/  SHF.R.U32.HI R25, RZ, 0x3, R25 ;  /* 0x00000003ff197819 */ /* 0x000fe20000011619 */
[----:B--2---:R-:W-:-:S05]  /*1e340*/  @P0 IMAD.WIDE R2, R19, 0x4, R2 ;  /* 0x0000000413020825 */ /* 0x004fca00078e0202 */
[----:B------:R2:W2:Y:S01]  /*1e350*/  @P0 LDG.E R33, desc[UR38][R2.64] ;  /* 0x0000002602210981 */ /* 0x0004a2000c1e1900 */
[----:B-1----:R-:W-:Y:S01]  /*1e360*/  IMAD.SHL.U32 R17, R17, 0x10, RZ ;  /* 0x0000001011117824 */ /* 0x002fe200078e00ff */
[----:B0-----:R-:W-:-:S04]  /*1e370*/  ISETP.NE.AND P1, PT, R0, 0x1, PT ;  /* 0x000000010000780c */ /* 0x001fc80003f25270 */
[----:B------:R-:W-:Y:S01]  /*1e380*/  LOP3.LUT R17, R25, 0x70, R17, 0xf8, !PT ;  /* 0x0000007019117812 */ /* 0x000fe200078ef811 */
[----:B------:R-:W-:-:S04]  /*1e390*/  VIADD R25, R24, 0xffffffff ;  /* 0xffffffff18197836 */ /* 0x000fc80000000000 */
[----:B------:R-:W-:-:S04]  /*1e3a0*/  IMAD R7, R25, 0x60, R17 ;  /* 0x0000006019077824 */ /* 0x000fc800078e0211 */
[----:B------:R-:W0:Y:S08]  /*1e3b0*/  @P1 LDC R6, c[0x0][0x434] ;  /* 0x00010d00ff061b82 */ /* 0x000e300000000800 */
[----:B------:R-:W1:Y:S01]  /*1e3c0*/  @P1 LDC R5, c[0x0][0x438] ;  /* 0x00010e00ff051b82 */ /* 0x000e620000000800 */
[----:B------:R-:W-:Y:S01]  /*1e3d0*/  ISETP.GE.AND P3, PT, R34, UR4, PT ;  /* 0x0000000422007c0c */ /* 0x000fe2000bf66270 */
[----:B------:R-:W-:Y:S01]  /*1e3e0*/  UMOV UR5, 0xffffffff ;  /* 0xffffffff00057882 */ /* 0x000fe20000000000 */
[----:B---3--:R-:W-:-:S04]  /*1e3f0*/  ISETP.GE.AND P0, PT, R7, R21, PT ;  /* 0x000000150700720c */ /* 0x008fc80003f06270 */
[----:B------:R-:W-:Y:S01]  /*1e400*/  ISETP.GT.U32.OR P0, PT, R17, 0x5f, P0 ;  /* 0x0000005f1100780c */ /* 0x000fe20000704470 */
[----:B----4-:R-:W-:-:S04]  /*1e410*/  IMAD.IADD R7, R7, 0x1, R20 ;  /* 0x0000000107077824 */ /* 0x010fc800078e0214 */
[----:B0-----:R-:W-:-:S04]  /*1e420*/  @P1 IMAD.HI.U32 R6, R7, R6, RZ ;  /* 0x0000000607061227 */ /* 0x001fc800078e00ff */
[----:B------:R-:W-:Y:S01]  /*1e430*/  IMAD.MOV.U32 R4, RZ, RZ, R7 ;  /* 0x000000ffff047224 */ /* 0x000fe200078e0007 */
[----:B-1----:R-:W-:-:S03]  /*1e440*/  @P1 SHF.R.U32.HI R4, RZ, R5, R6 ;  /* 0x00000005ff041219 */ /* 0x002fc60000011606 */
[----:B--2---:R-:W0:Y:S02]  /*1e450*/  @!P0 LDC.64 R2, c[0x0][0x428] ;  /* 0x00010a00ff028b82 */ /* 0x004e240000000a00 */
[----:B------:R-:W-:-:S04]  /*1e460*/  IMAD.MOV R5, RZ, RZ, -R4 ;  /* 0x000000ffff057224 */ /* 0x000fc800078e0a04 */
[----:B------:R-:W-:Y:S01]  /*1e470*/  IMAD R0, R0, R5, R7 ;  /* 0x0000000500007224 */ /* 0x000fe200078e0207 */
[--C-:B------:R-:W-:Y:S02]  /*1e480*/  @!P0 SHF.R.S32.HI R5, RZ, 0x1f, R4.reuse ;  /* 0x0000001fff058819 */ /* 0x100fe40000011404 */
[----:B------:R-:W-:Y:S01]  /*1e490*/  SHF.R.S32.HI R8, RZ, 0x1f, R33 ;  /* 0x0000001fff087819 */ /* 0x000fe20000011421 */
[----:B0-----:R-:W-:-:S04]  /*1e4a0*/  @!P0 IMAD.WIDE.U32 R4, R33, R2, R4 ;  /* 0x0000000221048225 */ /* 0x001fc800078e0004 */
[----:B------:R-:W-:Y:S01]  /*1e4b0*/  @!P0 IMAD R6, R8, R2, RZ ;  /* 0x0000000208068224 */ /* 0x000fe200078e02ff */
[----:B------:R0:W-:Y:S03]  /*1e4c0*/  STL [R1+0x294], R8 ;  /* 0x0002940801007387 */ /* 0x0001e60000100800 */
[----:B------:R-:W-:Y:S02]  /*1e4d0*/  @!P0 IMAD R6, R33, R3, R6 ;  /* 0x0000000321068224 */ /* 0x000fe400078e0206 */
[----:B------:R-:W1:Y:S02]  /*1e4e0*/  @!P0 LDC.64 R2, c[0x0][0x418] ;  /* 0x00010600ff028b82 */ /* 0x000e640000000a00 */
[----:B------:R-:W-:Y:S02]  /*1e4f0*/  @!P0 IMAD.IADD R6, R5, 0x1, R6 ;  /* 0x0000000105068824 */ /* 0x000fe400078e0206 */
[----:B------:R-:W-:Y:S01]  /*1e500*/  IMAD.U32 R5, RZ, RZ, UR41 ;  /* 0x00000029ff057e24 */ /* 0x000fe2000f8e00ff */
[----:B-1----:R-:W-:-:S04]  /*1e510*/  @!P0 LEA R2, P1, R4, R2, 0x2 ;  /* 0x0000000204028211 */ /* 0x002fc800078210ff */
[----:B------:R-:W-:Y:S01]  /*1e520*/  @!P0 LEA.HI.X R3, R4, R3, R6, 0x2, P1 ;  /* 0x0000000304038211 */ /* 0x000fe200008f1406 */
[----:B------:R-:W-:-:S06]  /*1e530*/  IMAD.MOV.U32 R4, RZ, RZ, RZ ;  /* 0x000000ffff047224 */ /* 0x000fcc00078e00ff */
[----:B------:R0:W5:Y:S01]  /*1e540*/  @!P0 LDG.E R4, desc[UR38][R2.64] ;  /* 0x0000002602048981 */ /* 0x000162000c1e1900 */
[----:B------:R-:W-:Y:S02]  /*1e550*/  ISETP.GT.U32.AND P0, PT, R17, 0x5f, PT ;  /* 0x0000005f1100780c */ /* 0x000fe40003f04070 */
[----:B------:R-:W-:Y:S02]  /*1e560*/  ISETP.NE.AND P2, PT, R5, 0x3, PT ;  /* 0x000000030500780c */ /* 0x000fe40003f45270 */
[----:B------:R-:W-:-:S09]  /*1e570*/  ISETP.GE.AND P1, PT, R37, UR4, PT ;  /* 0x0000000425007c0c */ /* 0x000fd2000bf26270 */
[----:B------:R-:W-:Y:S02]  /*1e580*/  @P0 LOP3.LUT R22, R22, 0x8, RZ, 0xfc, !PT ;  /* 0x0000000816160812 */ /* 0x000fe400078efcff */
[----:B------:R-:W-:Y:S02]  /*1e590*/  ISETP.GE.AND P0, PT, R36, UR4, PT ;  /* 0x0000000424007c0c */ /* 0x000fe4000bf06270 */
[----:B------:R-:W-:-:S04]  /*1e5a0*/  LOP3.LUT R22, R22, 0xffffffef, RZ, 0xc0, !PT ;  /* 0xffffffef16167812 */ /* 0x000fc800078ec0ff */
[----:B------:R-:W-:-:S04]  /*1e5b0*/  @P2 LOP3.LUT R22, R22, 0x10, RZ, 0xfc, !PT ;  /* 0x0000001016162812 */ /* 0x000fc800078efcff */
[----:B------:R-:W-:-:S04]  /*1e5c0*/  LOP3.LUT R22, R22, 0xfffffffb, RZ, 0xc0, !PT ;  /* 0xfffffffb16167812 */ /* 0x000fc800078ec0ff */
[----:B------:R-:W-:-:S04]  /*1e5d0*/  @P3 LOP3.LUT R22, R22, 0x4, RZ, 0xfc, !PT ;  /* 0x0000000416163812 */ /* 0x000fc800078efcff */
[----:B------:R-:W-:-:S04]  /*1e5e0*/  LOP3.LUT R22, R22, 0xfffffffe, RZ, 0xc0, !PT ;  /* 0xfffffffe16167812 */ /* 0x000fc800078ec0ff */
[----:B------:R-:W-:-:S04]  /*1e5f0*/  LOP3.LUT R22, R22, 0xfffffffd, RZ, 0xc0, !PT ;  /* 0xfffffffd16167812 */ /* 0x000fc800078ec0ff */
[----:B------:R-:W-:-:S04]  /*1e600*/  @P1 LOP3.LUT R22, R22, 0x2, RZ, 0xfc, !PT ;  /* 0x0000000216161812 */ /* 0x000fc800078efcff */
[----:B------:R-:W-:Y:S01]  /*1e610*/  @P0 LOP3.LUT R22, R22, 0x1, RZ, 0xfc, !PT ;  /* 0x0000000116160812 */ /* 0x000fe200078efcff */
[----:B0-----:R-:W-:Y:S06]  /*1e620*/  BRA.DIV UR5, `(.L_x_5118) ;  /* 0x0000004e05e47947 */ /* 0x001fec000b800000 */
.L_x_5228:
[----:B------:R-:W-:Y:S01]  /*1e630*/  SHF.R.S32.HI R32, RZ, 0x1f, R18 ;  /* 0x0000001fff207819 */ /* 0x000fe20000011412 */
[----:B------:R-:W-:Y:S06]  /*1e640*/  @!P2 BRA `(.L_x_5119) ;  /* 0x000000000004a947 */ /* 0x000fec0003800000 */
[----:B------:R-:W-:Y:S01]  /*1e650*/  BPT.TRAP 0x1 ;  /* 0x000000040000795c */ /* 0x000fe20000300000 */
.L_x_5119:
        /* <DEDUP_REMOVED lines=25> */
.L_x_5229:
[----:B------:R-:W-:Y:S05]  /*1e7f0*/  BSYNC B0 ;  /* 0x0000000000007941 */ /* 0x000fea0003800000 */
.L_x_5120:
[----:B------:R-:W2:Y:S01]  /*1e800*/  LDL R11, [R1+0x288] ;  /* 0x00028800010b7983 */ /* 0x000ea20000100800 */
[----:B------:R-:W-:Y:S01]  /*1e810*/  ULDC.64 UR4, c[0x0][0x300] ;  /* 0x0000c00000047ab9 */ /* 0x000fe20000000a00 */
[----:B------:R-:W-:Y:S01]  /*1e820*/  LOP3.LUT P4, RZ, R22, 0x4, RZ, 0xc0, !PT ;  /* 0x0000000416ff7812 */ /* 0x000fe2000788c0ff */
[----:B------:R-:W-:Y:S01]  /*1e830*/  IMAD R5, R5, UR4, RZ ;  /* 0x0000000405057c24 */ /* 0x000fe2000f8e02ff */
[----:B------:R-:W1:Y:S01]  /*1e840*/  S2R R8, SR_TID.X ;  /* 0x0000000000087919 */ /* 0x000e620000002100 */
[----:B0-----:R-:W-:Y:S01]  /*1e850*/  IMAD.WIDE.U32 R2, R0, UR4, RZ ;  /* 0x0000000400027c25 */ /* 0x001fe2000f8e00ff */
[----:B------:R-:W-:Y:S01]  /*1e860*/  LOP3.LUT P3, RZ, R22, 0x2, RZ, 0xc0, !PT ;  /* 0x0000000216ff7812 */ /* 0x000fe2000786c0ff */
[----:B------:R-:W0:Y:S02]  /*1e870*/  S2R R12, SR_TID.X ;  /* 0x00000000000c7919 */ /* 0x000e240000002100 */
        /* <DEDUP_REMOVED lines=17> */
[----:B------:R-:W-:Y:S01]  /*1e990*/  LEA.HI.X R0, R2, UR5, R0, 0x1, P0 ;  /* 0x0000000502007c11 */ /* 0x000fe200080f0c00 */
[----:B0-----:R-:W-:Y:S02]  /*1e9a0*/  IMAD.SHL.U32 R8, R12, 0x8, RZ ;  /* 0x000000080c087824 */ /* 0x001fe400078e00ff */
[----:B------:R-:W-:Y:S01]  /*1e9b0*/  IMAD.SHL.U32 R9, R10, 0x8, RZ ;  /* 0x000000080a097824 */ /* 0x000fe200078e00ff */
[----:B------:R-:W-:Y:S02]  /*1e9c0*/  SHF.R.U32.HI R10, RZ, 0x3, R10 ;  /* 0x00000003ff0a7819 */ /* 0x000fe4000001160a */
[----:B------:R-:W-:-:S04]  /*1e9d0*/  LOP3.LUT R8, R8, 0x1f8, RZ, 0xc0, !PT ;  /* 0x000001f808087812 */ /* 0x000fc800078ec0ff */
[----:B------:R-:W-:-:S04]  /*1e9e0*/  LOP3.LUT R8, R8, 0x38, R12, 0x78, !PT ;  /* 0x0000003808087812 */ /* 0x000fc800078e780c */
[----:B------:R-:W-:-:S05]  /*1e9f0*/  LOP3.LUT R8, R8, 0x200, R9, 0xf8, !PT ;  /* 0x0000020008087812 */ /* 0x000fca00078ef809 */
[----:B------:R-:W-:Y:S02]  /*1ea00*/  IMAD R5, R26, 0x4800, R8 ;  /* 0x000048001a057824 */ /* 0x000fe400078e0208 */
        /* <DEDUP_REMOVED lines=66> */
.L_x_5243:
        /* <DEDUP_REMOVED lines=12> */
.L_x_5123:
        /* <DEDUP_REMOVED lines=10> */
.L_x_5124:
[----:B------:R2:W-:Y:S02]  /*1ef90*/  SYNCS.ARRIVE.TRANS64.A1T0 RZ, [R7+URZ+0x30830], RZ ;  /* 0x030830ff07ff79a7 */ /* 0x0005e4000810003f */
[----:B------:R-:W-:Y:S05]  /*1efa0*/  WARPSYNC.ALL ;  /* 0x0000000000007948 */ /* 0x000fea0003800000 */
[----:B------:R-:W-:Y:S01]  /*1efb0*/  ULDC.64 UR4, c[0x0][0xa00] ;  /* 0x0002800000047ab9 */ /* 0x000fe20000000a00 */
[----:B-1----:R-:W-:Y:S01]  /*1efc0*/  VIADD R2, R23, 0x12400 ;  /* 0x0001240017027836 */ /* 0x002fe20000000000 */
[----:B------:R-:W-:Y:S01]  /*1efd0*/  BAR.SYNC.DEFER_BLOCKING 0x8, 0x180 ;  /* 0x0206000000007b1d */ /* 0x000fe20000010000 */
[----:B------:R-:W-:Y:S02]  /*1efe0*/  ISETP.NE.U32.AND P0, PT, RZ, UR4, PT ;  /* 0x00000004ff007c0c */ /* 0x000fe4000bf05070 */
[----:B------:R-:W-:-:S02]  /*1eff0*/  SHF.R.S32.HI R0, RZ, 0x1f, R19 ;  /* 0x0000001fff007819 */ /* 0x000fc40000011413 */
[----:B------:R-:W-:Y:S01]  /*1f000*/  ISETP.NE.AND.EX P0, PT, RZ, UR5, PT, P0 ;  /* 0x00000005ff007c0c */ /* 0x000fe2000bf05300 */
[----:B------:R-:W-:Y:S01]  /*1f010*/  ULDC.64 UR4, c[0x0][0x298] ;  /* 0x0000a60000047ab9 */ /* 0x000fe20000000a00 */
[----:B------:R-:W-:Y:S01]  /*1f020*/  LOP3.LUT P1, RZ, R2, 0x3ff, RZ, 0xc0, !PT ;  /* 0x000003ff02ff7812 */ /* 0x000fe2000782c0ff */
[----:B------:R-:W-:Y:S01]  /*1f030*/  BSSY B6, `(.L_x_5125) ;  /* 0x000001c000067945 */ /* 0x000fe20003800000 */
[----:B------:R-:W-:Y:S02]  /*1f040*/  SEL R2, R19, RZ, !P0 ;  /* 0x000000ff13027207 */ /* 0x000fe40004000000 */
[----:B------:R-:W-:-:S03]  /*1f050*/  SEL R0, R0, RZ, !P0 ;  /* 0x000000ff00007207 */ /* 0x000fc60004000000 */
[----:B------:R1:W-:Y:S04]  /*1f060*/  STL [R1+0x29c], R2 ;  /* 0x00029c0201007387 */ /* 0x0003e80000100800 */
[----:B------:R3:W-:Y:S01]  /*1f070*/  STL [R1+0x2b0], R0 ;  /* 0x0002b00001007387 */ /* 0x0007e20000100800 */
[----:B-1----:R-:W-:Y:S01]  /*1f080*/  IMAD.WIDE.U32 R2, R35, UR4, RZ ;  /* 0x0000000423027c25 */ /* 0x002fe2000f8e00ff */
[----:B---3--:R-:W-:-:S04]  /*1f090*/  SHF.R.S32.HI R0, RZ, 0x1f, R35 ;  /* 0x0000001fff007819 */ /* 0x008fc80000011423 */
[----:B------:R1:W-:Y:S01]  /*1f0a0*/  STL.64 [R1+0x2a0], R2 ;  /* 0x0002a00201007387 */ /* 0x0003e20000100a00 */
        /* <DEDUP_REMOVED lines=20> */
.L_x_5126:
[----:B------:R-:W-:Y:S05]  /*1f1f0*/  BSYNC B6 ;  /* 0x0000000000067941 */ /* 0x000fea0003800000 */
.L_x_5125:
[----:B------:R-:W3:Y:S01]  /*1f200*/  LDL.LU.64 R2, [R1+0x2a0] ;  /* 0x0002a00001027983 */ /* 0x000ee20000300a00 */
[----:B------:R-:W-:Y:S01]  /*1f210*/  ULDC.64 UR4, c[0x0][0x2d8] ;  /* 0x0000b60000047ab9 */ /* 0x000fe20000000a00 */
[----:B--2---:R-:W1:Y:S02]  /*1f220*/  LDC R7, c[0x0][0x448] ;  /* 0x00011200ff077b82 */ /* 0x004e640000000800 */
[----:B0-----:R-:W2:Y:S04]  /*1f230*/  LDL.LU R4, [R1+0x2b0] ;  /* 0x0002b00001047983 */ /* 0x001ea80000300800 */
[----:B------:R-:W4:Y:S01]  /*1f240*/  LDL.LU R20, [R1+0x29c] ;  /* 0x00029c0001147983 */ /* 0x000f220000300800 */
[----:B------:R-:W-:-:S03]  /*1f250*/  IMAD R0, R32, UR4, RZ ;  /* 0x0000000420007c24 */ /* 0x000fc6000f8e02ff */
[----:B------:R0:W5:Y:S01]  /*1f260*/  LDL R8, [R1+0x284] ;  /* 0x0002840001087983 */ /* 0x0001620000100800 */
[----:B------:R-:W-:Y:S01]  /*1f270*/  IMAD R0, R18, UR5, R0 ;  /* 0x0000000512007c24 */ /* 0x000fe2000f8e0200 */
[----:B------:R-:W0:Y:S01]  /*1f280*/  S2R R21, SR_TID.X ;  /* 0x0000000000157919 */ /* 0x000e220000002100 */
[----:B-1----:R-:W-:-:S13]  /*1f290*/  ISETP.NE.AND P0, PT, R7, 0x1, PT ;  /* 0x000000010700780c */ /* 0x002fda0003f05270 */
[----:B------:R-:W1:Y:S01]  /*1f2a0*/  @P0 LDC R6, c[0x0][0x44c] ;  /* 0x00011300ff060b82 */ /* 0x000e620000000800 */
[----:B0-----:R-:W-:-:S04]  /*1f2b0*/  LOP3.LUT R21, R21, 0x7f, RZ, 0xc0, !PT ;  /* 0x0000007f15157812 */ /* 0x001fc800078ec0ff */
[----:B------:R-:W-:Y:S01]  /*1f2c0*/  SHF.R.U32.HI R21, RZ, 0x3, R21 ;  /* 0x00000003ff157819 */ /* 0x000fe20000011615 */
[----:B---3--:R-:W-:Y:S02]  /*1f2d0*/  IMAD.MOV.U32 R3, RZ, RZ, R35 ;  /* 0x000000ffff037224 */ /* 0x008fe400078e0023 */
[----:B------:R-:W-:Y:S01]  /*1f2e0*/  IMAD.WIDE.U32 R2, R18, UR4, R2 ;  /* 0x0000000412027c25 */ /* 0x000fe2000f8e0002 */
[----:B------:R-:W-:-:S03]  /*1f2f0*/  ULDC.64 UR4, c[0x0][0x2e0] ;  /* 0x0000b80000047ab9 */ /* 0x000fc60000000a00 */
[----:B------:R-:W-:Y:S02]  /*1f300*/  IMAD.IADD R3, R3, 0x1, R0 ;  /* 0x0000000103037824 */ /* 0x000fe400078e0200 */
[----:B--2---:R-:W-:Y:S02]  /*1f310*/  IMAD R0, R4, UR4, RZ ;  /* 0x0000000404007c24 */ /* 0x004fe4000f8e02ff */
[----:B----4-:R-:W-:-:S04]  /*1f320*/  IMAD.WIDE.U32 R2, R20, UR4, R2 ;  /* 0x0000000414027c25 */ /* 0x010fc8000f8e0002 */
[----:B------:R-:W-:Y:S01]  /*1f330*/  IMAD R0, R20, UR5, R0 ;  /* 0x0000000514007c24 */ /* 0x000fe2000f8e0200 */
[----:B------:R-:W-:Y:S01]  /*1f340*/  ULDC.64 UR4, c[0x0][0x2d0] ;  /* 0x0000b40000047ab9 */ /* 0x000fe20000000a00 */
[----:B------:R-:W0:Y:S02]  /*1f350*/  S2R R20, SR_TID.X ;  /* 0x0000000000147919 */ /* 0x000e240000002100 */
[----:B------:R-:W-:Y:S02]  /*1f360*/  IMAD.IADD R3, R3, 0x1, R0 ;  /* 0x0000000103037824 */ /* 0x000fe400078e0200 */
[----:B------:R-:W2:Y:S01]  /*1f370*/  @P0 LDC R0, c[0x0][0x450] ;  /* 0x00011400ff000b82 */ /* 0x000ea20000000800 */
[----:B0-----:R-:W-:-:S05]  /*1f380*/  IMAD.SHL.U32 R20, R20, 0x10, RZ ;  /* 0x0000001014147824 */ /* 0x001fca00078e00ff */
[----:B------:R-:W-:-:S05]  /*1f390*/  LOP3.LUT R20, R21, 0x70, R20, 0xf8, !PT ;  /* 0x0000007015147812 */ /* 0x000fca00078ef814 */
[----:B------:R-:W-:-:S04]  /*1f3a0*/  IMAD.IADD R5, R20, 0x1, R28 ;  /* 0x0000000114057824 */ /* 0x000fc800078e021c */
[----:B-1----:R-:W-:-:S04]  /*1f3b0*/  @P0 IMAD.HI.U32 R6, R5, R6, RZ ;  /* 0x0000000605060227 */ /* 0x002fc800078e00ff */
[----:B------:R-:W-:Y:S01]  /*1f3c0*/  IMAD.MOV.U32 R4, RZ, RZ, R5 ;  /* 0x000000ffff047224 */ /* 0x000fe200078e0005 */
[----:B--2---:R-:W-:Y:S01]  /*1f3d0*/  @P0 SHF.R.U32.HI R4, RZ, R0, R6 ;  /* 0x00000000ff040219 */ /* 0x004fe20000011606 */
        /* <DEDUP_REMOVED lines=24> */
[----:B------:R-:W-:Y:S10]  /*1f560*/  BRA.DIV UR5, `(.L_x_5127) ;  /* 0x0000004a05847947 */ /* 0x000ff4000b800000 */
        /* <DEDUP_REMOVED lines=10> */
[----:B-----5:R-:W-:Y:S04]  /*1f610*/  @!P1 LDGSTS.E.BYPASS.LTC128B.128 [R8+0x12400], desc[UR38][R2.64], !P3 ;  /* 0x1240000002089fae */ /* 0x020fe8000d901d66 */
        /* <DEDUP_REMOVED lines=68> */
.L_x_5260:
        /* <DEDUP_REMOVED lines=12> */
.L_x_5129:
[----:B------:R-:W-:Y:S05]  /*1fb20*/  BSYNC B0 ;  /* 0x0000000000007941 */ /* 0x000fea0003800000 */
.L_x_5128:
[----:B------:R-:W-:Y:S01]  /*1fb30*/  NOP ;  /* 0x0000000000007918 */ /* 0x000fe20000000000 */
[----:B------:R-:W-:-:S13]  /*1fb40*/  PLOP3.LUT P0, PT, PT, PT, PT, 0x80, 0x0 ;  /* 0x000000000000781c */ /* 0x000fda0003f0f070 */
.L_x_5130:
[----:B------:R-:W-:Y:S02]  /*1fb50*/  PLOP3.LUT P1, PT, P1, P0, PT, 0xa2, 0x0 ;  /* 0x000000000000781c */ /* 0x000fe40000f21472 */
[----:B------:R-:W-:-:S08]  /*1fb60*/  @P0 R2UR P1, UR4, R23 ;  /* 0x00000000170402ca */ /* 0x000fd00000020000 */
[----:B------:R-:W-:-:S05]  /*1fb70*/  @P0 PLOP3.LUT P0, PT, P1, PT, PT, 0x80, 0x0 ;  /* 0x000000000000081c */ /* 0x000fca0000f0f070 */
[----:B------:R-:W-:Y:S01]  /*1fb80*/  @!P1 SYNCS.ARRIVE.TRANS64.RED.A0T1 RZ, [UR4+0x30800], RZ ;  /* 0x030800ffffff99a7 */ /* 0x000fe20008200404 */
[----:B------:R-:W-:Y:S07]  /*1fb90*/  @!P1 ARRIVES.LDGSTSBAR.64.TRANSCNT [UR4+0x30800] ;  /* 0x03080000ff0099b0 */ /* 0x000fee0008000a84 */
[----:B------:R-:W-:Y:S05]  /*1fba0*/  @P0 BRA.U.ANY `(.L_x_5130) ;  /* 0xfffffffd00e80947 */ /* 0x000fea000393ffff */
[----:B01----:R-:W2:Y:S02]  /*1fbb0*/  LDL.LU R2, [R1+0x2ac] ;  /* 0x0002ac0001027983 */ /* 0x003ea40000300800 */
[----:B--2---:R-:W-:-:S05]  /*1fbc0*/  VIADD R2, R2, 0x1 ;  /* 0x0000000102027836 */ /* 0x004fca0000000000 */
[----:B------:R0:W-:Y:S01]  /*1fbd0*/  STL [R1+0x2ac], R2 ;  /* 0x0002ac0201007387 */ /* 0x0001e20000100800 */
[----:B------:R-:W-:-:S04]  /*1fbe0*/  LEA.HI R0, R2, R2, RZ, 0x1 ;  /* 0x0000000202007211 */ /* 0x000fc800078f08ff */
[----:B------:R-:W-:-:S05]  /*1fbf0*/  LOP3.LUT R0, R0, 0xfffffffe, RZ, 0xc0, !PT ;  /* 0xfffffffe00007812 */ /* 0x000fca00078ec0ff */
[----:B------:R-:W-:-:S05]  /*1fc00*/  IMAD.IADD R0, R2, 0x1, -R0 ;  /* 0x0000000102007824 */ /* 0x000fca00078e0a00 */
[----:B------:R-:W-:Y:S01]  /*1fc10*/  SHF.L.U32 R0, R0, 0x1f, RZ ;  /* 0x0000001f00007819 */ /* 0x000fe200000006ff */
[----:B------:R-:W-:Y:S01]  /*1fc20*/  NOP ;  /* 0x0000000000007918 */ /* 0x000fe20000000000 */
[----:B0-----:R-:W2:Y:S01]  /*1fc30*/  LDL.LU R2, [R1+0x2a8] ;  /* 0x0002a80001027983 */ /* 0x001ea20000300800 */
[----:B------:R0:W-:Y:S01]  /*1fc40*/  SYNCS.ARRIVE.TRANS64.A1T0 RZ, [R23+URZ+0x30800], RZ ;  /* 0x030800ff17ff79a7 */ /* 0x0001e2000810003f */
[----:B------:R-:W-:Y:S01]  /*1fc50*/  BSSY B0, `(.L_x_5131) ;  /* 0x0000004000007945 */ /* 0x000fe20003800000 */
[----:B------:R-:W1:Y:S01]  /*1fc60*/  SYNCS.PHASECHK.TRANS64.TRYWAIT P0, [R23+URZ+0x30820], R0 ;  /* 0x03082000170075a7 */ /* 0x000e62000800017f */
[----:B--2---:R-:W-:Y:S02]  /*1fc70*/  VIADD R6, R2, 0xfffffffe ;  /* 0xfffffffe02067836 */ /* 0x004fe40000000000 */
[----:B01----:R-:W-:Y:S05]  /*1fc80*/  @!P0 BRA `(.L_x_5132) ;  /* 0x0000004c00748947 */ /* 0x003fea0003800000 */
.L_x_5261:
[----:B------:R-:W-:Y:S05]  /*1fc90*/  BSYNC B0 ;  /* 0x0000000000007941 */ /* 0x000fea0003800000 */
.L_x_5131:
        /* <DEDUP_REMOVED lines=11> */
.L_x_5147:
[----:B------:R-:W2:Y:S01]  /*1fd50*/  LDL R4, [R1+0x28c] ;  /* 0x00028c0001047983 */ /* 0x000ea20000100800 */
[----:B------:R-:W1:Y:S03]  /*1fd60*/  LDC R7, c[0x0][0x430] ;  /* 0x00010c00ff077b82 */ /* 0x000e660000000800 */
[----:B------:R-:W3:Y:S01]  /*1fd70*/  LDL R8, [R1+0x294] ;  /* 0x0002940001087983 */ /* 0x000ee20000100800 */
[----:B0-----:R-:W0:Y:S01]  /*1fd80*/  S2R R0, SR_TID.X ;  /* 0x0000000000007919 */ /* 0x001e220000002100 */
[----:B------:R-:W4:Y:S01]  /*1fd90*/  S2R R2, SR_TID.X ;  /* 0x0000000000027919 */ /* 0x000f220000002100 */
[----:B-1----:R-:W-:Y:S02]  /*1fda0*/  ISETP.NE.AND P0, PT, R7, 0x1, PT ;  /* 0x000000010700780c */ /* 0x002fe40003f05270 */
[----:B0-----:R-:W-:Y:S01]  /*1fdb0*/  LOP3.LUT R0, R0, 0x7f, RZ, 0xc0, !PT ;  /* 0x0000007f00007812 */ /* 0x001fe200078ec0ff */
[----:B----4-:R-:W-:-:S03]  /*1fdc0*/  IMAD.SHL.U32 R3, R2, 0x10, RZ ;  /* 0x0000001002037824 */ /* 0x010fc600078e00ff */
[----:B------:R-:W-:-:S07]  /*1fdd0*/  SHF.R.U32.HI R0, RZ, 0x3, R0 ;  /* 0x00000003ff007819 */ /* 0x000fce0000011600 */
[----:B------:R-:W0:Y:S01]  /*1fde0*/  @P0 LDC R2, c[0x0][0x438] ;  /* 0x00010e00ff020b82 */ /* 0x000e220000000800 */
[----:B------:R-:W-:-:S04]  /*1fdf0*/  LOP3.LUT R3, R0, 0x70, R3, 0xf8, !PT ;  /* 0x0000007000037812 */ /* 0x000fc800078ef803 */
[----:B------:R-:W-:-:S03]  /*1fe00*/  ISETP.GT.U32.AND P5, PT, R3, 0x5f, PT ;  /* 0x0000005f0300780c */ /* 0x000fc60003fa4070 */
[----:B------:R-:W1:Y:S01]  /*1fe10*/  @P0 LDC R0, c[0x0][0x434] ;  /* 0x00010d00ff000b82 */ /* 0x000e620000000800 */
[----:B--2---:R-:W-:-:S09]  /*1fe20*/  IMAD R9, R6, 0x60, R4 ;  /* 0x0000006006097824 */ /* 0x004fd200078e0204 */
[----:B------:R-:W3:Y:S01]  /*1fe30*/  @!P5 LDC.64 R4, c[0x0][0x428] ;  /* 0x00010a00ff04db82 */ /* 0x000ee20000000a00 */
[----:B------:R-:W-:-:S04]  /*1fe40*/  IMAD.IADD R9, R3, 0x1, R9 ;  /* 0x0000000103097824 */ /* 0x000fc800078e0209 */
[----:B-1----:R-:W-:-:S04]  /*1fe50*/  @P0 IMAD.HI.U32 R3, R9, R0, RZ ;  /* 0x0000000009030227 */ /* 0x002fc800078e00ff */
[----:B------:R-:W-:Y:S01]  /*1fe60*/  IMAD.MOV.U32 R0, RZ, RZ, R9 ;  /* 0x000000ffff007224 */ /* 0x000fe200078e0009 */
[----:B0-----:R-:W-:-:S04]  /*1fe70*/  @P0 SHF.R.U32.HI R0, RZ, R2, R3 ;  /* 0x00000002ff000219 */ /* 0x001fc80000011603 */
[--C-:B------:R-:W-:Y:S01]  /*1fe80*/  @!P5 SHF.R.S32.HI R3, RZ, 0x1f, R0.reuse ;  /* 0x0000001fff03d819 */ /* 0x100fe20000011400 */
[----:B------:R-:W-:Y:S02]  /*1fe90*/  @!P5 IMAD.MOV.U32 R2, RZ, RZ, R0 ;  /* 0x000000ffff02d224 */ /* 0x000fe400078e0000 */
[-C--:B---3--:R-:W-:Y:S02]  /*1fea0*/  @!P5 IMAD R8, R8, R4.reuse, RZ ;  /* 0x000000040808d224 */ /* 0x088fe400078e02ff */
        /* <DEDUP_REMOVED lines=10> */
[----:B------:R-:W-:Y:S01]  /*1ff50*/  LOP3.LUT P4, RZ, R22, 0x10, RZ, 0xc0, !PT ;  /* 0x0000001016ff7812 */ /* 0x000fe2000788c0ff */
[----:B------:R-:W-:-:S05]  /*1ff60*/  VIADD R26, R10, 0x1 ;  /* 0x000000010a1a7836 */ /* 0x000fca0000000000 */
[C---:B------:R-:W-:Y:S01]  /*1ff70*/  ISETP.NE.AND P0, PT, R26.reuse, 0x2, PT ;  /* 0x000000021a00780c */ /* 0x040fe20003f05270 */
[----:B------:R-:W-:Y:S05]  /*1ff80*/  YIELD ;  /* 0x0000000000007946 */ /* 0x000fea0003800000 */
[----:B------:R-:W-:Y:S01]  /*1ff90*/  SEL R29, RZ, 0x1, P0 ;  /* 0x00000001ff1d7807 */ /* 0x000fe20000000000 */
[----:B------:R-:W-:Y:S01]  /*1ffa0*/  IMAD.MOV.U32 R25, RZ, RZ, R6 ;  /* 0x000000ffff197224 */ /* 0x000fe200078e0006 */
[----:B------:R-:W-:Y:S02]  /*1ffb0*/  SEL R26, R26, RZ, P0 ;  /* 0x000000ff1a1a7207 */ /* 0x000fe40000000000 */
[----:B------:R-:W-:Y:S01]  /*1ffc0*/  LOP3.LUT R29, R20, R29, RZ, 0x3c, !PT ;  /* 0x0000001d141d7212 */ /* 0x000fe200078e3cff */
[----:B0-----:R-:W-:Y:S06]  /*1ffd0*/  @!P4 BRA `(.L_x_5135) ;  /* 0x000000000004c947 */ /* 0x001fec0003800000 */
[----:B------:R-:W-:Y:S01]  /*1ffe0*/  BPT.TRAP 0x1 ;  /* 0x000000040000795c */ /* 0x000fe20000300000 */
.L_x_5135:
[----:B------:R-:W-:Y:S01]  /*1fff0*/  IMAD R7, R26, 0x8, R23 ;  /* 0x000000081a077824 */ /* 0x000fe200078e0217 */
[----:B------:R-:W-:Y:S01]  /*20000*/  SHF.L.U32 R2, R29, 0x1f, RZ ;  /* 0x0000001f1d027819 */ /* 0x000fe200000006ff */
[----:B------:R-:W-:Y:S03]  /*20010*/  BSSY B1, `(.L_x_5136) ;  /* 0x0000003000017945 */ /* 0x000fe60003800000 */
[----:B------:R-:W0:Y:S02]  /*20020*/  SYNCS.PHASECHK.TRANS64.TRYWAIT P0, [R7+URZ+0x30840], R2 ;  /* 0x03084002070075a7 */ /* 0x000e24000800017f */
[----:B0-----:R-:W-:Y:S05]  /*20030*/  @!P0 BRA `(.L_x_5137) ;  /* 0x00000048009c8947 */ /* 0x001fea0003800000 */
.L_x_5262:
[----:B------:R-:W-:Y:S05]  /*20040*/  BSYNC B1 ;  /* 0x0000000000017941 */ /* 0x000fea0003800000 */
.L_x_5136:
[----:B------:R-:W1:Y:S01]  /*20050*/  S2R R5, SR_TID.X ;  /* 0x0000000000057919 */ /* 0x000e620000002100 */
[----:B------:R-:W-:Y:S01]  /*20060*/  SHF.R.S32.HI R21, RZ, 0x1f, R9 ;  /* 0x0000001fff157819 */ /* 0x000fe20000011409 */
[----:B------:R-:W-:Y:S01]  /*20070*/  ULDC.64 UR4, c[0x0][0x300] ;  /* 0x0000c00000047ab9 */ /* 0x000fe20000000a00 */
[----:B-----5:R-:W-:Y:S01]  /*20080*/  SHF.R.S32.HI R28, RZ, 0x1f, R0 ;  /* 0x0000001fff1c7819 */ /* 0x020fe20000011400 */
[----:B------:R-:W2:Y:S01]  /*20090*/  S2R R6, SR_TID.X ;  /* 0x0000000000067919 */ /* 0x000ea20000002100 */
[----:B0-----:R-:W-:Y:S01]  /*200a0*/  IMAD.WIDE.U32 R2, R9, UR4, RZ ;  /* 0x0000000409027c25 */ /* 0x001fe2000f8e00ff */
[C---:B------:R-:W-:Y:S02]  /*200b0*/  LOP3.LUT P5, RZ, R22.reuse, 0x2, RZ, 0xc0, !PT ;  /* 0x0000000216ff7812 */ /* 0x040fe400078ac0ff */
[----:B------:R-:W-:Y:S01]  /*200c0*/  LOP3.LUT P4, RZ, R22, 0x1, RZ, 0xc0, !PT ;  /* 0x0000000116ff7812 */ /* 0x000fe2000788c0ff */
        /* <DEDUP_REMOVED lines=9> */
[----:B------:R-:W-:Y:S01]  /*20160*/  IMAD R4, R32, UR4, RZ ;  /* 0x0000000420047c24 */ /* 0x000fe2000f8e02ff */
[----:B-1----:R-:W-:Y:S01]  /*20170*/  LOP3.LUT R5, R5, 0x7f, RZ, 0xc0, !PT ;  /* 0x0000007f05057812 */ /* 0x002fe200078ec0ff */
[----:B------:R-:W-:-:S04]  /*20180*/  IMAD.WIDE.U32 R2, R18, UR4, R2 ;  /* 0x0000000412027c25 */ /* 0x000fc8000f8e0002 */
[----:B------:R-:W-:Y:S02]  /*20190*/  IMAD.SHL.U32 R11, R5, 0x8, RZ ;  /* 0x00000008050b7824 */ /* 0x000fe400078e00ff */
[----:B--2---:R-:W-:Y:S02]  /*201a0*/  IMAD.SHL.U32 R5, R6, 0x8, RZ ;  /* 0x0000000806057824 */ /* 0x004fe400078e00ff */
[----:B------:R-:W-:Y:S01]  /*201b0*/  IMAD R4, R18, UR5, R4 ;  /* 0x0000000512047c24 */ /* 0x000fe2000f8e0204 */
[----:B------:R-:W-:Y:S02]  /*201c0*/  ULDC.64 UR4, c[0x0][0x2e8] ;  /* 0x0000ba0000047ab9 */ /* 0x000fe40000000a00 */
[----:B------:R-:W-:Y:S01]  /*201d0*/  LOP3.LUT R5, R5, 0x1f8, RZ, 0xc0, !PT ;  /* 0x000001f805057812 */ /* 0x000fe200078ec0ff */
[----:B------:R-:W-:Y:S01]  /*201e0*/  IMAD.IADD R4, R4, 0x1, R3 ;  /* 0x0000000104047824 */ /* 0x000fe200078e0203 */
[----:B------:R-:W-:Y:S01]  /*201f0*/  LEA R8, P0, R2, UR4, 0x1 ;  /* 0x0000000402087c11 */ /* 0x000fe2000f8008ff */
[----:B------:R-:W-:Y:S01]  /*20200*/  UMOV UR4, 0xffffffff ;  /* 0xffffffff00047882 */ /* 0x000fe20000000000 */
[----:B------:R-:W-:-:S02]  /*20210*/  LOP3.LUT R5, R5, 0x38, R6, 0x78, !PT ;  /* 0x0000003805057812 */ /* 0x000fc400078e7806 */
[----:B------:R-:W-:Y:S02]  /*20220*/  LEA.HI.X R6, R2, UR5, R4, 0x1, P0 ;  /* 0x0000000502067c11 */ /* 0x000fe400080f0c04 */
[----:B------:R-:W-:-:S05]  /*20230*/  LOP3.LUT R5, R5, 0x200, R11, 0xf8, !PT ;  /* 0x0000020005057812 */ /* 0x000fca00078ef80b */
[----:B------:R-:W-:Y:S01]  /*20240*/  IMAD R5, R26, 0x4800, R5 ;  /* 0x000048001a057824 */ /* 0x000fe200078e0205 */
        /* <DEDUP_REMOVED lines=41> */
.L_x_5276:
        /* <DEDUP_REMOVED lines=11> */
.L_x_5139:
        /* <DEDUP_REMOVED lines=10> */
.L_x_5140:
[----:B------:R2:W-:Y:S01]  /*20630*/  SYNCS.ARRIVE.TRANS64.A1T0 RZ, [R7+URZ+0x30830], RZ ;  /* 0x030830ff07ff79a7 */ /* 0x0005e2000810003f */
[----:B------:R-:W-:Y:S05]  /*20640*/  @!P5 BRA `(.L_x_5141) ;  /* 0x000000000004d947 */ /* 0x000fea0003800000 */
[----:B------:R-:W-:Y:S01]  /*20650*/  BPT.TRAP 0x1 ;  /* 0x000000040000795c */ /* 0x000fe20000300000 */
.L_x_5141:
[----:B-1----:R-:W-:Y:S01]  /*20660*/  SHF.L.U32 R2, R20, 0x1f, RZ ;  /* 0x0000001f14027819 */ /* 0x002fe200000006ff */
[----:B0-----:R-:W-:Y:S01]  /*20670*/  IMAD R6, R10, 0x8, R23 ;  /* 0x000000080a067824 */ /* 0x001fe200078e0217 */
[----:B------:R-:W-:Y:S03]  /*20680*/  BSSY B1, `(.L_x_5142) ;  /* 0x0000003000017945 */ /* 0x000fe60003800000 */
[----:B------:R-:W0:Y:S02]  /*20690*/  SYNCS.PHASECHK.TRANS64.TRYWAIT P0, [R6+URZ+0x30860], R2 ;  /* 0x03086002060075a7 */ /* 0x000e24000800017f */
[----:B0-----:R-:W-:Y:S05]  /*206a0*/  @!P0 BRA `(.L_x_5143) ;  /* 0x0000004800f48947 */ /* 0x001fea0003800000 */
.L_x_5277:
[----:B------:R-:W-:Y:S05]  /*206b0*/  BSYNC B1 ;  /* 0x0000000000017941 */ /* 0x000fea0003800000 */
.L_x_5142:
[----:B--2---:R-:W2:Y:S01]  /*206c0*/  LDL R7, [R1+0x288] ;  /* 0x0002880001077983 */ /* 0x004ea20000100800 */
[----:B------:R-:W1:Y:S01]  /*206d0*/  S2R R11, SR_TID.X ;  /* 0x00000000000b7919 */ /* 0x000e620000002100 */
[----:B------:R-:W-:Y:S01]  /*206e0*/  UMOV UR4, 0xffffffff ;  /* 0xffffffff00047882 */ /* 0x000fe20000000000 */
[C---:B-1----:R-:W-:Y:S01]  /*206f0*/  IMAD.SHL.U32 R5, R11.reuse, 0x8, RZ ;  /* 0x000000080b057824 */ /* 0x042fe200078e00ff */
[----:B------:R-:W-:-:S04]  /*20700*/  LOP3.LUT R3, R11, 0x7f, RZ, 0xc0, !PT ;  /* 0x0000007f0b037812 */ /* 0x000fc800078ec0ff */
[----:B------:R-:W-:Y:S01]  /*20710*/  LOP3.LUT R5, R5, 0x1f8, RZ, 0xc0, !PT ;  /* 0x000001f805057812 */ /* 0x000fe200078ec0ff */
[----:B------:R-:W-:-:S03]  /*20720*/  IMAD.SHL.U32 R8, R3, 0x8, RZ ;  /* 0x0000000803087824 */ /* 0x000fc600078e00ff */
[----:B------:R-:W-:Y:S02]  /*20730*/  LOP3.LUT R5, R5, 0x38, R11, 0x78, !PT ;  /* 0x0000003805057812 */ /* 0x000fe400078e780b */
[----:B------:R-:W-:Y:S02]  /*20740*/  SHF.R.U32.HI R3, RZ, 0x3, R3 ;  /* 0x00000003ff037819 */ /* 0x000fe40000011603 */
[----:B------:R-:W-:-:S05]  /*20750*/  LOP3.LUT R5, R5, 0x200, R8, 0xf8, !PT ;  /* 0x0000020005057812 */ /* 0x000fca00078ef808 */
[----:B------:R-:W-:Y:S02]  /*20760*/  IMAD R5, R10, 0x4800, R5 ;  /* 0x000048000a057824 */ /* 0x000fe400078e0205 */
[----:B--2---:R-:W-:-:S04]  /*20770*/  IMAD R7, R31, -0x60, R7 ;  /* 0xffffffa01f077824 */ /* 0x004fc800078e0207 */
        /* <DEDUP_REMOVED lines=56> */
.L_x_5291:
        /* <DEDUP_REMOVED lines=31> */
.L_x_5145:
        /* <DEDUP_REMOVED lines=10> */
.L_x_5146:
        /* <DEDUP_REMOVED lines=8> */
.L_x_5134:
[----:B------:R-:W-:Y:S05]  /*20e10*/  BSYNC B0 ;  /* 0x0000000000007941 */ /* 0x000fea0003800000 */
.L_x_5133:
        /* <DEDUP_REMOVED lines=17> */
.L_x_5149:
[----:B------:R-:W-:Y:S05]  /*20f30*/  BSYNC B0 ;  /* 0x0000000000007941 */ /* 0x000fea0003800000 */
.L_x_5148:
[----:B------:R-:W-:-:S13]  /*20f40*/  LOP3.LUT P0, RZ, R22, 0x10, RZ, 0xc0, !PT ;  /* 0x0000001016ff7812 */ /* 0x000fda000780c0ff */
[----:B------:R-:W-:Y:S05]  /*20f50*/  @!P0 BRA `(.L_x_5150) ;  /* 0x0000000000048947 */ /* 0x000fea0003800000 */
[----:B------:R-:W-:Y:S01]  /*20f60*/  BPT.TRAP 0x1 ;  /* 0x000000040000795c */ /* 0x000fe20000300000 */
.L_x_5150:
[----:B------:R-:W2:Y:S01]  /*20f70*/  LDL.LU R2, [R1+0x288] ;  /* 0x0002880001027983 */ /* 0x000ea20000300800 */
[----:B------:R-:W-:Y:S01]  /*20f80*/  IMAD R0, R26, 0x8, R23 ;  /* 0x000000081a007824 */ /* 0x000fe200078e0217 */
[----:B------:R-:W-:Y:S01]  /*20f90*/  SHF.L.U32 R3, R29, 0x1f, RZ ;  /* 0x0000001f1d037819 */ /* 0x000fe200000006ff */
[----:B------:R-:W-:Y:S03]  /*20fa0*/  BSSY B0, `(.L_x_5151) ;  /* 0x0000004000007945 */ /* 0x000fe60003800000 */
[----:B------:R-:W0:Y:S01]  /*20fb0*/  SYNCS.PHASECHK.TRANS64.TRYWAIT P0, [R0+URZ+0x30860], R3 ;  /* 0x03086003000075a7 */ /* 0x000e22000800017f */
[----:B--2---:R-:W-:Y:S01]  /*20fc0*/  IMAD R6, R25, -0x60, R2 ;  /* 0xffffffa019067824 */ /* 0x004fe200078e0202 */
[----:B0-----:R-:W-:Y:S06]  /*20fd0*/  @!P0 BRA `(.L_x_5152) ;  /* 0x0000004800d08947 */ /* 0x001fec0003800000 */
.L_x_5292:
[----:B------:R-:W-:Y:S05]  /*20fe0*/  BSYNC B0 ;  /* 0x0000000000007941 */ /* 0x000fea0003800000 */
.L_x_5151:
[----:B------:R-:W1:Y:S01]  /*20ff0*/  S2R R2, SR_TID.X ;  /* 0x0000000000027919 */ /* 0x000e620000002100 */
[----:B------:R-:W-:Y:S01]  /*21000*/  UMOV UR4, 0xffffffff ;  /* 0xffffffff00047882 */ /* 0x000fe20000000000 */
[----:B------:R-:W2:Y:S01]  /*21010*/  S2R R7, SR_TID.X ;  /* 0x0000000000077919 */ /* 0x000ea20000002100 */
[----:B-1----:R-:W-:Y:S01]  /*21020*/  LOP3.LUT R5, R2, 0x7f, RZ, 0xc0, !PT ;  /* 0x0000007f02057812 */ /* 0x002fe200078ec0ff */
[----:B--2---:R-:W-:-:S04]  /*21030*/  IMAD.SHL.U32 R2, R7, 0x8, RZ ;  /* 0x0000000807027824 */ /* 0x004fc800078e00ff */
[----:B------:R-:W-:Y:S01]  /*21040*/  IMAD.SHL.U32 R4, R5, 0x8, RZ ;  /* 0x0000000805047824 */ /* 0x000fe200078e00ff */
[----:B------:R-:W-:Y:S02]  /*21050*/  SHF.R.U32.HI R5, RZ, 0x3, R5 ;  /* 0x00000003ff057819 */ /* 0x000fe40000011605 */
[----:B------:R-:W-:-:S03]  /*21060*/  LOP3.LUT R2, R2, 0x1f8, RZ, 0xc0, !PT ;  /* 0x000001f802027812 */ /* 0x000fc600078ec0ff */
[----:B------:R-:W-:Y:S01]  /*21070*/  IMAD.IADD R6, R6, 0x1, -R5 ;  /* 0x0000000106067824 */ /* 0x000fe200078e0a05 */
[----:B------:R-:W-:-:S04]  /*21080*/  LOP3.LUT R2, R2, 0x38, R7, 0x78, !PT ;  /* 0x0000003802027812 */ /* 0x000fc800078e7807 */
[----:B------:R-:W-:-:S05]  /*21090*/  LOP3.LUT R2, R2, 0x200, R4, 0xf8, !PT ;  /* 0x0000020002027812 */ /* 0x000fca00078ef804 */
[----:B------:R-:W-:Y:S01]  /*210a0*/  IMAD R4, R26, 0x4800, R2 ;  /* 0x000048001a047824 */ /* 0x000fe200078e0202 */
        /* <DEDUP_REMOVED lines=59> */
.L_x_5306:
        /* <DEDUP_REMOVED lines=13> */
.L_x_5154:
        /* <DEDUP_REMOVED lines=10> */
.L_x_5155:
[----:B------:R-:W-:Y:S01]  /*215d0*/  VIADD R26, R26, 0x1 ;  /* 0x000000011a1a7836 */ /* 0x000fe20000000000 */
[----:B------:R1:W-:Y:S04]  /*215e0*/  SYNCS.ARRIVE.TRANS64.A1T0 RZ, [R0+URZ+0x30850], RZ ;  /* 0x030850ff00ff79a7 */ /* 0x0003e8000810003f */
[----:B------:R-:W-:-:S04]  /*215f0*/  ISETP.NE.AND P0, PT, R26, 0x2, PT ;  /* 0x000000021a00780c */ /* 0x000fc80003f05270 */
[----:B-1----:R-:W-:Y:S02]  /*21600*/  SEL R0, RZ, 0x1, P0 ;  /* 0x00000001ff007807 */ /* 0x002fe40000000000 */
[----:B------:R-:W-:Y:S02]  /*21610*/  SEL R26, R26, RZ, P0 ;  /* 0x000000ff1a1a7207 */ /* 0x000fe40000000000 */
[----:B------:R-:W-:-:S07]  /*21620*/  LOP3.LUT R29, R29, R0, RZ, 0x3c, !PT ;  /* 0x000000001d1d7212 */ /* 0x000fce00078e3cff */
.L_x_5112:
[----:B------:R-:W-:Y:S05]  /*21630*/  BSYNC B7 ;  /* 0x0000000000077941 */ /* 0x000fea0003800000 */
.L_x_5110:
        /* <DEDUP_REMOVED lines=8> */
[----:B------:R0:W2:Y:S01]  /*216c0*/  LDS.128 R16, [R23+0x308d0] ;  /* 0x0308d00017107984 */ /* 0x0000a20000000c00 */
[----:B------:R-:W-:Y:S06]  /*216d0*/  BAR.ARV 0x4, 0x180 ;  /* 0x0106000000007b1d */ /* 0x000fec0000002000 */
[----:B------:R-:W-:Y:S05]  /*216e0*/  BRA `(.L_x_5157) ;  /* 0x0000000800cc7947 */ /* 0x000fea0003800000 */
.L_x_5156:
        /* <DEDUP_REMOVED lines=8> */
[----:B0-----:R-:W0:Y:S02]  /*21770*/  @!P1 LDC.64 R2, c[0x0][0xc80] ;  /* 0x00032000ff029b82 */ /* 0x001e240000000a00 */
        /* <DEDUP_REMOVED lines=27> */
.L_x_5316:
[----:B------:R-:W-:Y:S02]  /*21930*/  ULDC UR4, c[0x0][0xc38] ;  /* 0x00030e0000047ab9 */ /* 0x000fe40000000800 */
[----:B------:R-:W-:-:S04]  /*21940*/  IMAD.U32 R7, RZ, RZ, UR4 ;  /* 0x00000004ff077e24 */ /* 0x000fc8000f8e00ff */
[----:B--2---:R-:W-:-:S04]  /*21950*/  IMAD R14, R14, R7, RZ ;  /* 0x000000070e0e7224 */ /* 0x004fc800078e02ff */
[----:B------:R-:W-:-:S05]  /*21960*/  IMAD.IADD R9, R4, 0x1, R14 ;  /* 0x0000000104097824 */ /* 0x000fca00078e020e */
[----:B------:R-:W-:-:S13]  /*21970*/  ISETP.GT.AND P6, PT, R9, R0, PT ;  /* 0x000000000900720c */ /* 0x000fda0003fc4270 */
[----:B------:R-:W-:Y:S05]  /*21980*/  @P6 BRA `(.L_x_5159) ;  /* 0x00000000009c6947 */ /* 0x000fea0003800000 */
.L_x_5164:
        /* <DEDUP_REMOVED lines=14> */
.L_x_5162:
[----:B------:R-:W-:Y:S05]  /*21a70*/  BSYNC B0 ;  /* 0x0000000000007941 */ /* 0x000fea0003800000 */
.L_x_5161:
        /* <DEDUP_REMOVED lines=18> */
.L_x_5324:
[----:B------:R-:W-:Y:S02]  /*21ba0*/  ULDC UR4, c[0x0][0xc38] ;  /* 0x00030e0000047ab9 */ /* 0x000fe40000000800 */
[----:B------:R-:W-:-:S04]  /*21bb0*/  IMAD.U32 R7, RZ, RZ, UR4 ;  /* 0x00000004ff077e24 */ /* 0x000fc8000f8e00ff */
[----:B--2---:R-:W-:-:S04]  /*21bc0*/  IMAD R14, R14, R7, RZ ;  /* 0x000000070e0e7224 */ /* 0x004fc800078e02ff */
[----:B------:R-:W-:-:S05]  /*21bd0*/  IMAD.IADD R9, R14, 0x1, R9 ;  /* 0x000000010e097824 */ /* 0x000fca00078e0209 */
[----:B------:R-:W-:-:S13]  /*21be0*/  ISETP.GT.AND P6, PT, R9, R0, PT ;  /* 0x000000000900720c */ /* 0x000fda0003fc4270 */
[----:B------:R-:W-:Y:S05]  /*21bf0*/  @!P6 BRA `(.L_x_5164) ;  /* 0xfffffffc0064e947 */ /* 0x000fea000383ffff */
.L_x_5159:
        /* <DEDUP_REMOVED lines=8> */
.L_x_5328:
[----:B------:R-:W-:Y:S01]  /*21c80*/  ISETP.NE.AND P0, PT, R3, RZ, PT ;  /* 0x000000ff0300720c */ /* 0x000fe20003f05270 */
[----:B------:R-:W-:-:S12]  /*21c90*/  IMAD.MOV.U32 R14, RZ, RZ, RZ ;  /* 0x000000ffff0e7224 */ /* 0x000fd800078e00ff */
[----:B------:R-:W-:Y:S05]  /*21ca0*/  @!P0 BRA `(.L_x_5166) ;  /* 0x0000000000108947 */ /* 0x000fea0003800000 */
[----:B------:R-:W-:Y:S01]  /*21cb0*/  UMOV UR4, 0xffffffff ;  /* 0xffffffff00047882 */ /* 0x000fe20000000000 */
[----:B------:R-:W-:Y:S02]  /*21cc0*/  VIADD R12, R4, 0xffffffff ;  /* 0xffffffff040c7836 */ /* 0x000fe40000000000 */
[----:B------:R-:W-:Y:S05]  /*21cd0*/  BRA.DIV UR4, `(.L_x_5167) ;  /* 0x0000004e04d07947 */ /* 0x000fea000b800000 */
[----:B------:R4:W0:Y:S02]  /*21ce0*/  SHFL.IDX PT, R14, R2, R12, 0x1f ;  /* 0x00001f0c020e7589 */ /* 0x00082400000e0000 */
.L_x_5166:
        /* <DEDUP_REMOVED lines=66> */
.L_x_5160:
[----:B------:R-:W-:Y:S01]  /*22110*/  UMOV UR4, URZ ;  /* 0x0000003f00047c82 */ /* 0x000fe20008000000 */
[----:B------:R-:W-:Y:S01]  /*22120*/  UMOV UR5, URZ ;  /* 0x0000003f00057c82 */ /* 0x000fe20008000000 */
[----:B------:R-:W-:Y:S01]  /*22130*/  ULDC UR6, c[0x0][0xc3c] ;  /* 0x00030f0000067ab9 */ /* 0x000fe20000000800 */
[----:B------:R-:W-:Y:S02]  /*22140*/  IMAD.MOV.U32 R16, RZ, RZ, R0 ;  /* 0x000000ffff107224 */ /* 0x000fe400078e0000 */
[----:B------:R-:W-:Y:S02]  /*22150*/  IMAD.U32 R17, RZ, RZ, UR4 ;  /* 0x00000004ff117e24 */ /* 0x000fe4000f8e00ff */
[----:B------:R-:W-:Y:S02]  /*22160*/  IMAD.U32 R18, RZ, RZ, UR5 ;  /* 0x00000005ff127e24 */ /* 0x000fe4000f8e00ff */
[----:B------:R-:W-:-:S07]  /*22170*/  IMAD.U32 R19, RZ, RZ, UR6 ;  /* 0x00000006ff137e24 */ /* 0x000fce000f8e00ff */
.L_x_5168:
        /* <DEDUP_REMOVED lines=10> */
.L_x_5157:
[----:B------:R-:W-:Y:S02]  /*22220*/  ULDC UR4, c[0x0][0xc3c] ;  /* 0x00030f0000047ab9 */ /* 0x000fe40000000800 */
[----:B--2---:R-:W-:-:S13]  /*22230*/  ISETP.GE.AND P0, PT, R19, UR4, PT ;  /* 0x0000000413007c0c */ /* 0x004fda000bf06270 */
[----:B------:R-:W-:Y:S05]  /*22240*/  @!P0 BRA `(.L_x_5169) ;  /* 0xffffff9800448947 */ /* 0x000fea000383ffff */
[----:B------:R-:W-:Y:S05]  /*22250*/  BSYNC B8 ;  /* 0x0000000000087941 */ /* 0x000fea0003800000 */
.L_x_5050:
[----:B-1----:R-:W2:Y:S01]  /*22260*/  LDL.LU R0, [R1+0x2ac] ;  /* 0x0002ac0001007983 */ /* 0x002ea20000300800 */
        /* <DEDUP_REMOVED lines=11> */
.L_x_5331:
[----:B------:R-:W-:Y:S05]  /*22320*/  BSYNC B0 ;  /* 0x0000000000007941 */ /* 0x000fea0003800000 */
.L_x_5170:
[----:B------:R-:W-:-:S03]  /*22330*/  UMOV UR4, 0xffffffff ;  /* 0xffffffff00047882 */ /* 0x000fc60000000000 */
[----:B------:R-:W-:Y:S05]  /*22340*/  BRA.DIV UR4, `(.L_x_5172) ;  /* 0x0000004a046c7947 */ /* 0x000fea000b800000 */
[----:B-1----:R-:W1:Y:S02]  /*22350*/  S2R R0, SR_TID.X ;  /* 0x0000000000007919 */ /* 0x002e640000002100 */
[----:B-1----:R-:W-:-:S04]  /*22360*/  SHF.R.U32.HI R0, RZ, 0x5, R0 ;  /* 0x00000005ff007819 */ /* 0x002fc80000011600 */
[----:B------:R-:W-:-:S05]  /*22370*/  LOP3.LUT R0, R0, 0x3, RZ, 0xc0, !PT ;  /* 0x0000000300007812 */ /* 0x000fca00078ec0ff */
[----:B------:R1:W2:Y:S02]  /*22380*/  SHFL.IDX PT, R14, R0, RZ, 0x1f ;  /* 0x00001fff000e7589 */ /* 0x0002a400000e0000 */
.L_x_5334:
[----:B--2---:R-:W-:Y:S01]  /*22390*/  ISETP.NE.AND P0, PT, R14, RZ, PT ;  /* 0x000000ff0e00720c */ /* 0x004fe20003f05270 */
[----:B------:R-:W-:-:S12]  /*223a0*/  BSSY B0, `(.L_x_5173) ;  /* 0x0000026000007945 */ /* 0x000fd80003800000 */
[----:B------:R-:W-:Y:S05]  /*223b0*/  @P0 BRA `(.L_x_5174) ;  /* 0x0000000000900947 */ /* 0x000fea0003800000 */
[----:B------:R-:W-:-:S03]  /*223c0*/  UMOV UR4, 0xffffffff ;  /* 0xffffffff00047882 */ /* 0x000fc60000000000 */
[----:B------:R-:W-:Y:S05]  /*223d0*/  BRA.DIV UR4, `(.L_x_5175) ;  /* 0x0000004a047c7947 */ /* 0x000fea000b800000 */
[----:B------:R-:W-:-:S13]  /*223e0*/  ELECT P6, URZ, PT ;  /* 0x00000000003f782f */ /* 0x000fda00038c0000 */
.L_x_5337:
        /* <DEDUP_REMOVED lines=8> */
.L_x_5176:
[C---:B------:R-:W-:Y:S01]  /*22470*/  IMAD R3, R26.reuse, 0x8, R5 ;  /* 0x000000081a037824 */ /* 0x040fe200078e0205 */
[----:B------:R-:W-:Y:S01]  /*22480*/  SHF.L.U32 R2, R29, 0x1f, RZ ;  /* 0x0000001f1d027819 */ /* 0x000fe200000006ff */
[----:B------:R-:W-:-:S03]  /*22490*/  VIADD R26, R26, 0x1 ;  /* 0x000000011a1a7836 */ /* 0x000fc60000000000 */
[----:B------:R-:W1:Y:S02]  /*224a0*/  SYNCS.PHASECHK.TRANS64.TRYWAIT P1, [R3+URZ+0x30840], R2 ;  /* 0x03084002030075a7 */ /* 0x000e64000802017f */
[----:B------:R-:W-:-:S04]  /*224b0*/  ISETP.NE.AND P2, PT, R26, 0x2, PT ;  /* 0x000000021a00780c */ /* 0x000fc80003f45270 */
[----:B------:R-:W-:Y:S01]  /*224c0*/  SEL R0, RZ, 0x1, P2 ;  /* 0x00000001ff007807 */ /* 0x000fe20001000000 */
[----:B-1----:R-:W-:Y:S08]  /*224d0*/  @!P1 BRA `(.L_x_5177) ;  /* 0x00000048005c9947 */ /* 0x002ff00003800000 */
.L_x_5338:
[----:B------:R-:W-:Y:S02]  /*224e0*/  SEL R26, R26, RZ, P2 ;  /* 0x000000ff1a1a7207 */ /* 0x000fe40001000000 */
[----:B------:R-:W-:Y:S01]  /*224f0*/  LOP3.LUT R0, R29, R0, RZ, 0x3c, !PT ;  /* 0x000000001d007212 */ /* 0x000fe200078e3cff */
[----:B------:R-:W-:Y:S06]  /*22500*/  @!P0 BRA `(.L_x_5178) ;  /* 0x0000000000048947 */ /* 0x000fec0003800000 */
[----:B------:R-:W-:Y:S01]  /*22510*/  BPT.TRAP 0x1 ;  /* 0x000000040000795c */ /* 0x000fe20000300000 */
.L_x_5178:
[----:B------:R-:W-:Y:S01]  /*22520*/  IMAD R5, R26, 0x8, R5 ;  /* 0x000000081a057824 */ /* 0x000fe200078e0205 */
[----:B------:R-:W-:-:S04]  /*22530*/  SHF.L.U32 R0, R0, 0x1f, RZ ;  /* 0x0000001f00007819 */ /* 0x000fc800000006ff */
[----:B------:R-:W2:Y:S02]  /*22540*/  SYNCS.PHASECHK.TRANS64.TRYWAIT P1, [R5+URZ+0x30840], R0 ;  /* 0x03084000050075a7 */ /* 0x000ea4000802017f */
[----:B--2---:R-:W-:Y:S05]  /*22550*/  @!P1 BRA `(.L_x_5179) ;  /* 0x0000004800509947 */ /* 0x004fea0003800000 */
.L_x_5339:
[----:B------:R-:W-:Y:S05]  /*22560*/  @!P0 BRA `(.L_x_5180) ;  /* 0x0000000000048947 */ /* 0x000fea0003800000 */
[----:B------:R-:W-:Y:S01]  /*22570*/  BPT.TRAP 0x1 ;  /* 0x000000040000795c */ /* 0x000fe20000300000 */
.L_x_5180:
[----:B------:R-:W4:Y:S02]  /*22580*/  SYNCS.PHASECHK.TRANS64.TRYWAIT P1, [R3+URZ+0x30860], R2 ;  /* 0x03086002030075a7 */ /* 0x000f24000802017f */
[----:B----4-:R-:W-:Y:S05]  /*22590*/  @!P1 BRA `(.L_x_5181) ;  /* 0x0000004800549947 */ /* 0x010fea0003800000 */
.L_x_5340:
[----:B------:R-:W-:Y:S05]  /*225a0*/  @!P0 BRA `(.L_x_5182) ;  /* 0x0000000000048947 */ /* 0x000fea0003800000 */
[----:B------:R-:W-:Y:S01]  /*225b0*/  BPT.TRAP 0x1 ;  /* 0x000000040000795c */ /* 0x000fe20000300000 */
.L_x_5182:
[----:B------:R0:W0:Y:S02]  /*225c0*/  SYNCS.PHASECHK.TRANS64.TRYWAIT P0, [R5+URZ+0x30860], R0 ;  /* 0x03086000050075a7 */ /* 0x000024000800017f */
[----:B0-----:R-:W-:Y:S05]  /*225d0*/  @!P0 NANOSLEEP.SYNCS 0x989680 ;  /* 0x009896800000895d */ /* 0x001fea0003900000 */
[----:B------:R-:W0:Y:S02]  /*225e0*/  @!P0 SYNCS.PHASECHK.TRANS64 P0, [R5+URZ+0x30860], R0 ;  /* 0x03086000050085a7 */ /* 0x000e24000800007f */
[----:B0-----:R-:W-:Y:S05]  /*225f0*/  @!P0 BRA `(.L_x_5182) ;  /* 0xfffffffc00f08947 */ /* 0x001fea000383ffff */
.L_x_5174:
[----:B------:R-:W-:Y:S05]  /*22600*/  BSYNC B0 ;  /* 0x0000000000007941 */ /* 0x000fea0003800000 */
.L_x_5173:
[----:B------:R-:W-:Y:S05]  /*22610*/  EXIT ;  /* 0x000000000000794d */ /* 0x000fea0003800000 */
.L_x_4875:
[----:B0-----:R0:W1:Y:S02]  /*22620*/  SYNCS.PHASECHK.TRANS64.TRYWAIT P1, [R33+URZ+0x308b0], R4 ;  /* 0x0308b004210075a7 */ /* 0x001064000802017f */
[----:B-1----:R-:W-:Y:S05]  /*22630*/  @!P1 NANOSLEEP.SYNCS 0x989680 ;  /* 0x009896800000995d */ /* 0x002fea0003900000 */
[----:B------:R-:W1:Y:S02]  /*22640*/  @!P1 SYNCS.PHASECHK.TRANS64 P1, [R33+URZ+0x308b0], R4 ;  /* 0x0308b004210095a7 */ /* 0x000e64000802007f */
[----:B-1----:R-:W-:Y:S05]  /*22650*/  @!P1 BRA `(.L_x_4875) ;  /* 0xfffffffc00f09947 */ /* 0x002fea000383ffff */
[----:B------:R-:W-:Y:S05]  /*22660*/  BRA `(.L_x_5183) ;  /* 0xfffffe1400187947 */ /* 0x000fea000383ffff */
.L_x_4876:
        /* <DEDUP_REMOVED lines=8> */
.L_x_5185:
[----:B------:R-:W-:Y:S05]  /*226f0*/  BSYNC B0 ;  /* 0x0000000000007941 */ /* 0x000fea0003800000 */
.L_x_5184:
        /* <DEDUP_REMOVED lines=8> */
.L_x_5186:
[----:B------:R-:W-:Y:S05]  /*22780*/  BRA `(.L_x_5187) ;  /* 0xfffffe1400587947 */ /* 0x000fea000383ffff */
.L_x_4879:
[----:B------:R-:W-:Y:S01]  /*22790*/  BSSY B0, `(.L_x_5188) ;  /* 0x0000008000007945 */ /* 0x000fe20003800000 */
[----:B-----5:R-:W-:Y:S02]  /*227a0*/  IMAD.MOV.U32 R13, RZ, RZ, R5 ;  /* 0x000000ffff0d7224 */ /* 0x020fe400078e0005 */
[----:B------:R-:W-:Y:S02]  /*227b0*/  IMAD.MOV.U32 R12, RZ, RZ, 0x1 ;  /* 0x00000001ff0c7424 */ /* 0x000fe400078e00ff */
[----:B------:R-:W-:Y:S02]  /*227c0*/  IMAD.MOV.U32 R11, RZ, RZ, 0x1c1f ;  /* 0x00001c1fff0b7424 */ /* 0x000fe400078e00ff */
[----:B------:R-:W-:-:S07]  /*227d0*/  IMAD.MOV.U32 R15, RZ, RZ, -0x1 ;  /* 0xffffffffff0f7424 */ /* 0x000fce00078e00ff */
[----:B0-2---:R-:W-:Y:S05]  /*227e0*/  WARPSYNC.COLLECTIVE R15, `(.L_x_5189) ;  /* 0x000000000f087348 */ /* 0x005fea0003c00000 */
[----:B--2---:R1:W2:Y:S02]  /*227f0*/  SHFL.IDX P6, R14, R13, R12, R11 ;  /* 0x0000000c0d0e7389 */ /* 0x0042a400000c000b */
[----:B012---:R-:W-:Y:S01]  /*22800*/  ENDCOLLECTIVE ;  /* 0x000000000000791b */ /* 0x007fe20003800000 */
.L_x_5189:
[----:B------:R-:W-:Y:S05]  /*22810*/  BSYNC B0 ;  /* 0x0000000000007941 */ /* 0x000fea0003800000 */
.L_x_5188:
        /* <DEDUP_REMOVED lines=8> */
.L_x_5190:
[----:B------:R-:W-:Y:S05]  /*228a0*/  BRA `(.L_x_5191) ;  /* 0xfffffe1800107947 */ /* 0x000fea000383ffff */
.L_x_4898:
[----:B------:R-:W-:Y:S02]  /*228b0*/  IMAD.MOV.U32 R13, RZ, RZ, R4 ;  /* 0x000000ffff0d7224 */ /* 0x000fe400078e0004 */
[----:B------:R-:W-:Y:S02]  /*228c0*/  IMAD.MOV.U32 R12, RZ, RZ, RZ ;  /* 0x000000ffff0c7224 */ /* 0x000fe400078e00ff */
[----:B------:R-:W-:Y:S02]  /*228d0*/  IMAD.MOV.U32 R11, RZ, RZ, 0x1c1f ;  /* 0x00001c1fff0b7424 */ /* 0x000fe400078e00ff */
[----:B------:R-:W-:-:S07]  /*228e0*/  IMAD.MOV.U32 R15, RZ, RZ, -0x1 ;  /* 0xffffffffff0f7424 */ /* 0x000fce00078e00ff */
[----:B0--3--:R-:W-:Y:S05]  /*228f0*/  WARPSYNC.COLLECTIVE R15, `(.L_x_5192) ;  /* 0x000000000f087348 */ /* 0x009fea0003c00000 */
[----:B---3--:R1:W2:Y:S02]  /*22900*/  SHFL.IDX P6, R14, R13, R12, R11 ;  /* 0x0000000c0d0e7389 */ /* 0x0082a400000c000b */
[----:B012---:R-:W-:Y:S01]  /*22910*/  ENDCOLLECTIVE ;  /* 0x000000000000791b */ /* 0x007fe20003800000 */
.L_x_5192:
[----:B------:R-:W-:Y:S02]  /*22920*/  IMAD.MOV.U32 R13, RZ, RZ, R0 ;  /* 0x000000ffff0d7224 */ /* 0x000fe400078e0000 */
[----:B------:R-:W-:-:S07]  /*22930*/  IMAD.MOV.U32 R3, RZ, RZ, R14 ;  /* 0x000000ffff037224 */ /* 0x000fce00078e000e */
[----:B------:R-:W-:Y:S05]  /*22940*/  WARPSYNC.COLLECTIVE R15, `(.L_x_5193) ;  /* 0x000000000f087348 */ /* 0x000fea0003c00000 */
[----:B------:R0:W1:Y:S02]  /*22950*/  SHFL.IDX P6, R14, R13, R12, R11 ;  /* 0x0000000c0d0e7389 */ /* 0x00006400000c000b */
[----:B01----:R-:W-:Y:S01]  /*22960*/  ENDCOLLECTIVE ;  /* 0x000000000000791b */ /* 0x003fe20003800000 */
.L_x_5193:
[----:B------:R-:W-:Y:S02]  /*22970*/  IMAD.MOV.U32 R13, RZ, RZ, R7 ;  /* 0x000000ffff0d7224 */ /* 0x000fe400078e0007 */
[----:B------:R-:W-:-:S07]  /*22980*/  IMAD.MOV.U32 R2, RZ, RZ, R14 ;  /* 0x000000ffff027224 */ /* 0x000fce00078e000e */
[----:B------:R-:W-:Y:S05]  /*22990*/  WARPSYNC.COLLECTIVE R15, `(.L_x_5194) ;  /* 0x000000000f087348 */ /* 0x000fea0003c00000 */
[----:B------:R0:W1:Y:S02]  /*229a0*/  SHFL.IDX P6, R14, R13, R12, R11 ;  /* 0x0000000c0d0e7389 */ /* 0x00006400000c000b */
[----:B01----:R-:W-:Y:S01]  /*229b0*/  ENDCOLLECTIVE ;  /* 0x000000000000791b */ /* 0x003fe20003800000 */
.L_x_5194:
[----:B------:R-:W-:Y:S02]  /*229c0*/  IMAD.MOV.U32 R13, RZ, RZ, R6 ;  /* 0x000000ffff0d7224 */ /* 0x000fe400078e0006 */
[----:B------:R-:W-:-:S07]  /*229d0*/  IMAD.MOV.U32 R5, RZ, RZ, R14 ;  /* 0x000000ffff057224 */ /* 0x000fce00078e000e */
[----:B------:R-:W-:Y:S05]  /*229e0*/  WARPSYNC.COLLECTIVE R15, `(.L_x_5195) ;  /* 0x000000000f087348 */ /* 0x000fea0003c00000 */
[----:B------:R0:W1:Y:S02]  /*229f0*/  SHFL.IDX P6, R14, R13, R12, R11 ;  /* 0x0000000c0d0e7389 */ /* 0x00006400000c000b */
[----:B01----:R-:W-:Y:S01]  /*22a00*/  ENDCOLLECTIVE ;  /* 0x000000000000791b */ /* 0x003fe20003800000 */
.L_x_5195:
[----:B------:R-:W-:Y:S05]  /*22a10*/  BRA `(.L_x_5196) ;  /* 0xfffffe2800e87947 */ /* 0x000fea000383ffff */
.L_x_4901:
[----:B------:R-:W-:Y:S01]  /*22a20*/  BSSY B1, `(.L_x_5197) ;  /* 0x0000008000017945 */ /* 0x000fe20003800000 */
[----:B------:R-:W-:Y:S02]  /*22a30*/  IMAD.MOV.U32 R13, RZ, RZ, R4 ;  /* 0x000000ffff0d7224 */ /* 0x000fe400078e0004 */
[----:B------:R-:W-:Y:S02]  /*22a40*/  IMAD.MOV.U32 R12, RZ, RZ, 0x1 ;  /* 0x00000001ff0c7424 */ /* 0x000fe400078e00ff */
[----:B------:R-:W-:Y:S02]  /*22a50*/  IMAD.MOV.U32 R11, RZ, RZ, 0x1c1f ;  /* 0x00001c1fff0b7424 */ /* 0x000fe400078e00ff */
[----:B------:R-:W-:-:S07]  /*22a60*/  IMAD.MOV.U32 R15, RZ, RZ, -0x1 ;  /* 0xffffffffff0f7424 */ /* 0x000fce00078e00ff */
[----:B-1-3--:R-:W-:Y:S05]  /*22a70*/  WARPSYNC.COLLECTIVE R15, `(.L_x_5198) ;  /* 0x000000000f087348 */ /* 0x00afea0003c00000 */
[----:B---3--:R0:W2:Y:S02]  /*22a80*/  SHFL.IDX P6, R14, R13, R12, R11 ;  /* 0x0000000c0d0e7389 */ /* 0x0080a400000c000b */
[----:B012---:R-:W-:Y:S01]  /*22a90*/  ENDCOLLECTIVE ;  /* 0x000000000000791b */ /* 0x007fe20003800000 */
.L_x_5198:
[----:B------:R-:W-:Y:S05]  /*22aa0*/  BSYNC B1 ;  /* 0x0000000000017941 */ /* 0x000fea0003800000 */
.L_x_5197:
        /* <DEDUP_REMOVED lines=8> */
.L_x_5199:
[----:B------:R-:W-:Y:S02]  /*22b30*/  IMAD.MOV.U32 R13, RZ, RZ, R7 ;  /* 0x000000ffff0d7224 */ /* 0x000fe400078e0007 */
[----:B------:R-:W-:-:S07]  /*22b40*/  IMAD.MOV.U32 R2, RZ, RZ, R14 ;  /* 0x000000ffff027224 */ /* 0x000fce00078e000e */
[----:B------:R-:W-:Y:S05]  /*22b50*/  WARPSYNC.COLLECTIVE R15, `(.L_x_5200) ;  /* 0x000000000f087348 */ /* 0x000fea0003c00000 */
[----:B------:R0:W1:Y:S02]  /*22b60*/  SHFL.IDX P6, R14, R13, R12, R11 ;  /* 0x0000000c0d0e7389 */ /* 0x00006400000c000b */
[----:B01----:R-:W-:Y:S01]  /*22b70*/  ENDCOLLECTIVE ;  /* 0x000000000000791b */ /* 0x003fe20003800000 */
.L_x_5200:
[----:B------:R-:W-:Y:S02]  /*22b80*/  IMAD.MOV.U32 R13, RZ, RZ, R6 ;  /* 0x000000ffff0d7224 */ /* 0x000fe400078e0006 */
[----:B------:R-:W-:-:S07]  /*22b90*/  IMAD.MOV.U32 R5, RZ, RZ, R14 ;  /* 0x000000ffff057224 */ /* 0x000fce00078e000e */
[----:B------:R-:W-:Y:S05]  /*22ba0*/  WARPSYNC.COLLECTIVE R15, `(.L_x_5201) ;  /* 0x000000000f087348 */ /* 0x000fea0003c00000 */
[----:B------:R0:W1:Y:S02]  /*22bb0*/  SHFL.IDX P6, R14, R13, R12, R11 ;  /* 0x0000000c0d0e7389 */ /* 0x00006400000c000b */
[----:B01----:R-:W-:Y:S01]  /*22bc0*/  ENDCOLLECTIVE ;  /* 0x000000000000791b */ /* 0x003fe20003800000 */
.L_x_5201:
[----:B------:R-:W-:Y:S05]  /*22bd0*/  BRA `(.L_x_5202) ;  /* 0xfffffe3000987947 */ /* 0x000fea000383ffff */
.L_x_4904:
[----:B0-----:R-:W-:-:S04]  /*22be0*/  IMAD.U32 R5, RZ, RZ, UR41 ;  /* 0x00000029ff057e24 */ /* 0x001fc8000f8e00ff */
[----:B------:R0:W1:Y:S03]  /*22bf0*/  SYNCS.PHASECHK.TRANS64.TRYWAIT P0, [R5+URZ+0x30800], R4 ;  /* 0x03080004050075a7 */ /* 0x000066000800017f */
[----:B-1----:R-:W-:Y:S05]  /*22c00*/  @!P0 NANOSLEEP.SYNCS 0x989680 ;  /* 0x009896800000895d */ /* 0x002fea0003900000 */
[----:B------:R-:W1:Y:S02]  /*22c10*/  @!P0 SYNCS.PHASECHK.TRANS64 P0, [R5+URZ+0x30800], R4 ;  /* 0x03080004050085a7 */ /* 0x000e64000800007f */
[----:B-1----:R-:W-:Y:S05]  /*22c20*/  @!P0 BRA `(.L_x_4904) ;  /* 0xfffffffc00ec8947 */ /* 0x002fea000383ffff */
[----:B------:R-:W-:Y:S05]  /*22c30*/  BRA `(.L_x_5203) ;  /* 0xfffffe3800bc7947 */ /* 0x000fea000383ffff */
.L_x_4928:
[----:B------:R-:W-:Y:S02]  /*22c40*/  IMAD.MOV.U32 R13, RZ, RZ, R4 ;  /* 0x000000ffff0d7224 */ /* 0x000fe400078e0004 */
[----:B------:R-:W-:Y:S02]  /*22c50*/  IMAD.MOV.U32 R12, RZ, RZ, RZ ;  /* 0x000000ffff0c7224 */ /* 0x000fe400078e00ff */
[----:B------:R-:W-:Y:S02]  /*22c60*/  IMAD.MOV.U32 R11, RZ, RZ, 0x1c1f ;  /* 0x00001c1fff0b7424 */ /* 0x000fe400078e00ff */
[----:B------:R-:W-:-:S07]  /*22c70*/  IMAD.MOV.U32 R15, RZ, RZ, -0x1 ;  /* 0xffffffffff0f7424 */ /* 0x000fce00078e00ff */
[----:B0--3--:R-:W-:Y:S05]  /*22c80*/  WARPSYNC.COLLECTIVE R15, `(.L_x_5204) ;  /* 0x000000000f087348 */ /* 0x009fea0003c00000 */
[----:B---3--:R1:W2:Y:S02]  /*22c90*/  SHFL.IDX P6, R14, R13, R12, R11 ;  /* 0x0000000c0d0e7389 */ /* 0x0082a400000c000b */
[----:B012---:R-:W-:Y:S01]  /*22ca0*/  ENDCOLLECTIVE ;  /* 0x000000000000791b */ /* 0x007fe20003800000 */
.L_x_5204:
[----:B------:R-:W-:Y:S02]  /*22cb0*/  IMAD.MOV.U32 R13, RZ, RZ, R0 ;  /* 0x000000ffff0d7224 */ /* 0x000fe400078e0000 */
[----:B------:R-:W-:-:S07]  /*22cc0*/  IMAD.MOV.U32 R3, RZ, RZ, R14 ;  /* 0x000000ffff037224 */ /* 0x000fce00078e000e */
[----:B------:R-:W-:Y:S05]  /*22cd0*/  WARPSYNC.COLLECTIVE R15, `(.L_x_5205) ;  /* 0x000000000f087348 */ /* 0x000fea0003c00000 */
[----:B------:R0:W1:Y:S02]  /*22ce0*/  SHFL.IDX P6, R14, R13, R12, R11 ;  /* 0x0000000c0d0e7389 */ /* 0x00006400000c000b */
[----:B01----:R-:W-:Y:S01]  /*22cf0*/  ENDCOLLECTIVE ;  /* 0x000000000000791b */ /* 0x003fe20003800000 */
.L_x_5205:
[----:B------:R-:W-:Y:S02]  /*22d00*/  IMAD.MOV.U32 R13, RZ, RZ, R9 ;  /* 0x000000ffff0d7224 */ /* 0x000fe400078e0009 */
[----:B------:R-:W-:-:S07]  /*22d10*/  IMAD.MOV.U32 R2, RZ, RZ, R14 ;  /* 0x000000ffff027224 */ /* 0x000fce00078e000e */
[----:B------:R-:W-:Y:S05]  /*22d20*/  WARPSYNC.COLLECTIVE R15, `(.L_x_5206) ;  /* 0x000000000f087348 */ /* 0x000fea0003c00000 */
[----:B------:R0:W1:Y:S02]  /*22d30*/  SHFL.IDX P6, R14, R13, R12, R11 ;  /* 0x0000000c0d0e7389 */ /* 0x00006400000c000b */
[----:B01----:R-:W-:Y:S01]  /*22d40*/  ENDCOLLECTIVE ;  /* 0x000000000000791b */ /* 0x003fe20003800000 */
.L_x_5206:
[----:B------:R-:W-:Y:S02]  /*22d50*/  IMAD.MOV.U32 R13, RZ, RZ, R8 ;  /* 0x000000ffff0d7224 */ /* 0x000fe400078e0008 */
[----:B------:R-:W-:-:S07]  /*22d60*/  IMAD.MOV.U32 R5, RZ, RZ, R14 ;  /* 0x000000ffff057224 */ /* 0x000fce00078e000e */
[----:B------:R-:W-:Y:S05]  /*22d70*/  WARPSYNC.COLLECTIVE R15, `(.L_x_5207) ;  /* 0x000000000f087348 */ /* 0x000fea0003c00000 */
[----:B------:R0:W1:Y:S02]  /*22d80*/  SHFL.IDX P6, R14, R13, R12, R11 ;  /* 0x0000000c0d0e7389 */ /* 0x00006400000c000b */
[----:B01----:R-:W-:Y:S01]  /*22d90*/  ENDCOLLECTIVE ;  /* 0x000000000000791b */ /* 0x003fe20003800000 */
.L_x_5207:
[----:B------:R-:W-:Y:S02]  /*22da0*/  IMAD.MOV.U32 R12, RZ, RZ, R2 ;  /* 0x000000ffff0c7224 */ /* 0x000fe400078e0002 */
[----:B------:R-:W-:Y:S01]  /*22db0*/  IMAD.MOV.U32 R13, RZ, RZ, R3 ;  /* 0x000000ffff0d7224 */ /* 0x000fe200078e0003 */
[----:B------:R-:W-:Y:S06]  /*22dc0*/  BRA `(.L_x_5208) ;  /* 0xfffffe6000607947 */ /* 0x000fec000383ffff */
.L_x_4931:
[----:B------:R-:W-:Y:S01]  /*22dd0*/  BSSY B1, `(.L_x_5209) ;  /* 0x0000008000017945 */ /* 0x000fe20003800000 */
[----:B------:R-:W-:Y:S02]  /*22de0*/  IMAD.MOV.U32 R13, RZ, RZ, R4 ;  /* 0x000000ffff0d7224 */ /* 0x000fe400078e0004 */
[----:B------:R-:W-:Y:S02]  /*22df0*/  IMAD.MOV.U32 R12, RZ, RZ, 0x1 ;  /* 0x00000001ff0c7424 */ /* 0x000fe400078e00ff */
[----:B------:R-:W-:Y:S02]  /*22e00*/  IMAD.MOV.U32 R11, RZ, RZ, 0x1c1f ;  /* 0x00001c1fff0b7424 */ /* 0x000fe400078e00ff */
[----:B------:R-:W-:-:S07]  /*22e10*/  IMAD.MOV.U32 R15, RZ, RZ, -0x1 ;  /* 0xffffffffff0f7424 */ /* 0x000fce00078e00ff */
[----:B------:R-:W-:Y:S05]  /*22e20*/  WARPSYNC.COLLECTIVE R15, `(.L_x_5210) ;  /* 0x000000000f087348 */ /* 0x000fea0003c00000 */
[----:B------:R0:W1:Y:S02]  /*22e30*/  SHFL.IDX P6, R14, R13, R12, R11 ;  /* 0x0000000c0d0e7389 */ /* 0x00006400000c000b */
[----:B01----:R-:W-:Y:S01]  /*22e40*/  ENDCOLLECTIVE ;  /* 0x000000000000791b */ /* 0x003fe20003800000 */
.L_x_5210:
[----:B------:R-:W-:Y:S05]  /*22e50*/  BSYNC B1 ;  /* 0x0000000000017941 */ /* 0x000fea0003800000 */
.L_x_5209:
        /* <DEDUP_REMOVED lines=8> */
.L_x_5211:
[----:B------:R-:W-:Y:S02]  /*22ee0*/  IMAD.MOV.U32 R13, RZ, RZ, R9 ;  /* 0x000000ffff0d7224 */ /* 0x000fe400078e0009 */
[----:B------:R-:W-:-:S07]  /*22ef0*/  IMAD.MOV.U32 R2, RZ, RZ, R14 ;  /* 0x000000ffff027224 */ /* 0x000fce00078e000e */
[----:B------:R-:W-:Y:S05]  /*22f00*/  WARPSYNC.COLLECTIVE R15, `(.L_x_5212) ;  /* 0x000000000f087348 */ /* 0x000fea0003c00000 */
[----:B------:R0:W1:Y:S02]  /*22f10*/  SHFL.IDX P6, R14, R13, R12, R11 ;  /* 0x0000000c0d0e7389 */ /* 0x00006400000c000b */
[----:B01----:R-:W-:Y:S01]  /*22f20*/  ENDCOLLECTIVE ;  /* 0x000000000000791b */ /* 0x003fe20003800000 */
.L_x_5212:
[----:B------:R-:W-:Y:S02]  /*22f30*/  IMAD.MOV.U32 R13, RZ, RZ, R8 ;  /* 0x000000ffff0d7224 */ /* 0x000fe400078e0008 */
[----:B------:R-:W-:-:S07]  /*22f40*/  IMAD.MOV.U32 R5, RZ, RZ, R14 ;  /* 0x000000ffff057224 */ /* 0x000fce00078e000e */
[----:B------:R-:W-:Y:S05]  /*22f50*/  WARPSYNC.COLLECTIVE R15, `(.L_x_5213) ;  /* 0x000000000f087348 */ /* 0x000fea0003c00000 */
[----:B------:R0:W1:Y:S02]  /*22f60*/  SHFL.IDX P6, R14, R13, R12, R11 ;  /* 0x0000000c0d0e7389 */ /* 0x00006400000c000b */
[----:B01----:R-:W-:Y:S01]  /*22f70*/  ENDCOLLECTIVE ;  /* 0x000000000000791b */ /* 0x003fe20003800000 */
.L_x_5213:
[----:B------:R-:W-:Y:S05]  /*22f80*/  BRA `(.L_x_5214) ;  /* 0xfffffe6400987947 */ /* 0x000fea000383ffff */
.L_x_4934:
[----:B0-----:R-:W-:-:S04]  /*22f90*/  IMAD.U32 R61, RZ, RZ, UR41 ;  /* 0x00000029ff3d7e24 */ /* 0x001fc8000f8e00ff */
[----:B------:R0:W1:Y:S03]  /*22fa0*/  SYNCS.PHASECHK.TRANS64.TRYWAIT P0, [R61+URZ+0x30800], R60 ;  /* 0x0308003c3d0075a7 */ /* 0x000066000800017f */
[----:B-1----:R-:W-:Y:S05]  /*22fb0*/  @!P0 NANOSLEEP.SYNCS 0x989680 ;  /* 0x009896800000895d */ /* 0x002fea0003900000 */
[----:B------:R-:W1:Y:S02]  /*22fc0*/  @!P0 SYNCS.PHASECHK.TRANS64 P0, [R61+URZ+0x30800], R60 ;  /* 0x0308003c3d0085a7 */ /* 0x000e64000800007f */
[----:B-1----:R-:W-:Y:S05]  /*22fd0*/  @!P0 BRA `(.L_x_4934) ;  /* 0xfffffffc00ec8947 */ /* 0x002fea000383ffff */
[----:B------:R-:W-:Y:S05]  /*22fe0*/  BRA `(.L_x_5215) ;  /* 0xfffffe6c001c7947 */ /* 0x000fea000383ffff */
.L_x_4948:
[----:B-1----:R1:W2:Y:S02]  /*22ff0*/  SYNCS.PHASECHK.TRANS64.TRYWAIT P1, [R3+URZ+0x30830], R0 ;  /* 0x03083000030075a7 */ /* 0x0022a4000802017f */
[----:B--2---:R-:W-:Y:S05]  /*23000*/  @!P1 NANOSLEEP.SYNCS 0x989680 ;  /* 0x009896800000995d */ /* 0x004fea0003900000 */
[----:B------:R-:W2:Y:S02]  /*23010*/  @!P1 SYNCS.PHASECHK.TRANS64 P1, [R3+URZ+0x30830], R0 ;  /* 0x03083000030095a7 */ /* 0x000ea4000802007f */
[----:B--2---:R-:W-:Y:S05]  /*23020*/  @!P1 BRA `(.L_x_4948) ;  /* 0xfffffffc00f09947 */ /* 0x004fea000383ffff */
[----:B------:R-:W-:Y:S05]  /*23030*/  BRA `(.L_x_4947) ;  /* 0xfffffe9400a07947 */ /* 0x000fea000383ffff */
.L_x_4965:
[----:B-1----:R-:W-:-:S04]  /*23040*/  IMAD.U32 R13, RZ, RZ, UR6 ;  /* 0x00000006ff0d7e24 */ /* 0x002fc8000f8e00ff */
[----:B------:R1:W2:Y:S03]  /*23050*/  SYNCS.PHASECHK.TRANS64.TRYWAIT P1, [R13+URZ+0x30830], R12 ;  /* 0x0308300c0d0075a7 */ /* 0x0002a6000802017f */
[----:B--2---:R-:W-:Y:S05]  /*23060*/  @!P1 NANOSLEEP.SYNCS 0x989680 ;  /* 0x009896800000995d */ /* 0x004fea0003900000 */
[----:B------:R-:W2:Y:S02]  /*23070*/  @!P1 SYNCS.PHASECHK.TRANS64 P1, [R13+URZ+0x30830], R12 ;  /* 0x0308300c0d0095a7 */ /* 0x000ea4000802007f */
[----:B--2---:R-:W-:Y:S05]  /*23080*/  @!P1 BRA `(.L_x_4965) ;  /* 0xfffffffc00ec9947 */ /* 0x004fea000383ffff */
[----:B------:R-:W-:Y:S05]  /*23090*/  BRA `(.L_x_4964) ;  /* 0xfffffec000c47947 */ /* 0x000fea000383ffff */
.L_x_4969:
[----:B---3--:R-:W-:-:S04]  /*230a0*/  IMAD.U32 R2, RZ, RZ, UR5 ;  /* 0x00000005ff027e24 */ /* 0x008fc8000f8e00ff */
[----:B------:R3:W4:Y:S03]  /*230b0*/  SYNCS.PHASECHK.TRANS64.TRYWAIT P1, [R2+URZ+0x30850], R0 ;  /* 0x03085000020075a7 */ /* 0x000726000802017f */
[----:B----4-:R-:W-:Y:S05]  /*230c0*/  @!P1 NANOSLEEP.SYNCS 0x989680 ;  /* 0x009896800000995d */ /* 0x010fea0003900000 */
[----:B------:R-:W4:Y:S02]  /*230d0*/  @!P1 SYNCS.PHASECHK.TRANS64 P1, [R2+URZ+0x30850], R0 ;  /* 0x03085000020095a7 */ /* 0x000f24000802007f */
[----:B----4-:R-:W-:Y:S05]  /*230e0*/  @!P1 BRA `(.L_x_4969) ;  /* 0xfffffffc00ec9947 */ /* 0x010fea000383ffff */
[----:B------:R-:W-:Y:S05]  /*230f0*/  BRA `(.L_x_4968) ;  /* 0xfffffecc005c7947 */ /* 0x000fea000383ffff */
.L_x_4988:
[----:B-1----:R-:W-:-:S04]  /*23100*/  IMAD.U32 R4, RZ, RZ, UR6 ;  /* 0x00000006ff047e24 */ /* 0x002fc8000f8e00ff */
[----:B------:R1:W2:Y:S03]  /*23110*/  SYNCS.PHASECHK.TRANS64.TRYWAIT P1, [R4+URZ+0x30830], R3 ;  /* 0x03083003040075a7 */ /* 0x0002a6000802017f */
[----:B--2---:R-:W-:Y:S05]  /*23120*/  @!P1 NANOSLEEP.SYNCS 0x989680 ;  /* 0x009896800000995d */ /* 0x004fea0003900000 */
[----:B------:R-:W2:Y:S02]  /*23130*/  @!P1 SYNCS.PHASECHK.TRANS64 P1, [R4+URZ+0x30830], R3 ;  /* 0x03083003040095a7 */ /* 0x000ea4000802007f */
[----:B--2---:R-:W-:Y:S05]  /*23140*/  @!P1 BRA `(.L_x_4988) ;  /* 0xfffffffc00ec9947 */ /* 0x004fea000383ffff */
[----:B------:R-:W-:Y:S05]  /*23150*/  BRA `(.L_x_4987) ;  /* 0xfffffef4007c7947 */ /* 0x000fea000383ffff */
.L_x_4992:
[----:B---3--:R-:W-:-:S04]  /*23160*/  IMAD.U32 R2, RZ, RZ, UR5 ;  /* 0x00000005ff027e24 */ /* 0x008fc8000f8e00ff */
[----:B------:R3:W4:Y:S03]  /*23170*/  SYNCS.PHASECHK.TRANS64.TRYWAIT P1, [R2+URZ+0x30850], R0 ;  /* 0x03085000020075a7 */ /* 0x000726000802017f */
[----:B----4-:R-:W-:Y:S05]  /*23180*/  @!P1 NANOSLEEP.SYNCS 0x989680 ;  /* 0x009896800000995d */ /* 0x010fea0003900000 */
[----:B------:R-:W4:Y:S02]  /*23190*/  @!P1 SYNCS.PHASECHK.TRANS64 P1, [R2+URZ+0x30850], R0 ;  /* 0x03085000020095a7 */ /* 0x000f24000802007f */
[----:B----4-:R-:W-:Y:S05]  /*231a0*/  @!P1 BRA `(.L_x_4992) ;  /* 0xfffffffc00ec9947 */ /* 0x010fea000383ffff */
[----:B------:R-:W-:Y:S05]  /*231b0*/  BRA `(.L_x_4991) ;  /* 0xffffff0000147947 */ /* 0x000fea000383ffff */
.L_x_5000:
[----:B-1----:R-:W-:-:S04]  /*231c0*/  IMAD.U32 R4, RZ, RZ, UR6 ;  /* 0x00000006ff047e24 */ /* 0x002fc8000f8e00ff */
[----:B------:R1:W2:Y:S03]  /*231d0*/  SYNCS.PHASECHK.TRANS64.TRYWAIT P1, [R4+URZ+0x30830], R3 ;  /* 0x03083003040075a7 */ /* 0x0002a6000802017f */
[----:B--2---:R-:W-:Y:S05]  /*231e0*/  @!P1 NANOSLEEP.SYNCS 0x989680 ;  /* 0x009896800000995d */ /* 0x004fea0003900000 */
[----:B------:R-:W2:Y:S02]  /*231f0*/  @!P1 SYNCS.PHASECHK.TRANS64 P1, [R4+URZ+0x30830], R3 ;  /* 0x03083003040095a7 */ /* 0x000ea4000802007f */
[----:B--2---:R-:W-:Y:S05]  /*23200*/  @!P1 BRA `(.L_x_5000) ;  /* 0xfffffffc00ec9947 */ /* 0x004fea000383ffff */
[----:B------:R-:W-:Y:S05]  /*23210*/  BRA `(.L_x_4999) ;  /* 0xffffff1000d87947 */ /* 0x000fea000383ffff */
.L_x_5004:
[----:B---3--:R-:W-:-:S04]  /*23220*/  IMAD.U32 R2, RZ, RZ, UR5 ;  /* 0x00000005ff027e24 */ /* 0x008fc8000f8e00ff */
[----:B------:R3:W4:Y:S03]  /*23230*/  SYNCS.PHASECHK.TRANS64.TRYWAIT P1, [R2+URZ+0x30850], R0 ;  /* 0x03085000020075a7 */ /* 0x000726000802017f */
[----:B----4-:R-:W-:Y:S05]  /*23240*/  @!P1 NANOSLEEP.SYNCS 0x989680 ;  /* 0x009896800000995d */ /* 0x010fea0003900000 */
[----:B------:R-:W4:Y:S02]  /*23250*/  @!P1 SYNCS.PHASECHK.TRANS64 P1, [R2+URZ+0x30850], R0 ;  /* 0x03085000020095a7 */ /* 0x000f24000802007f */
[----:B----4-:R-:W-:Y:S05]  /*23260*/  @!P1 BRA `(.L_x_5004) ;  /* 0xfffffffc00ec9947 */ /* 0x010fea000383ffff */
[----:B------:R-:W-:Y:S05]  /*23270*/  BRA `(.L_x_5003) ;  /* 0xffffff1c00707947 */ /* 0x000fea000383ffff */
.L_x_5019:
[----:B-1----:R-:W-:-:S04]  /*23280*/  IMAD.U32 R7, RZ, RZ, UR5 ;  /* 0x00000005ff077e24 */ /* 0x002fc8000f8e00ff */
[----:B------:R1:W2:Y:S03]  /*23290*/  SYNCS.PHASECHK.TRANS64.TRYWAIT P1, [R7+URZ+0x30850], R0 ;  /* 0x03085000070075a7 */ /* 0x0002a6000802017f */
[----:B--2---:R-:W-:Y:S05]  /*232a0*/  @!P1 NANOSLEEP.SYNCS 0x989680 ;  /* 0x009896800000995d */ /* 0x004fea0003900000 */
[----:B------:R-:W2:Y:S02]  /*232b0*/  @!P1 SYNCS.PHASECHK.TRANS64 P1, [R7+URZ+0x30850], R0 ;  /* 0x03085000070095a7 */ /* 0x000ea4000802007f */
[----:B--2---:R-:W-:Y:S05]  /*232c0*/  @!P1 BRA `(.L_x_5019) ;  /* 0xfffffffc00ec9947 */ /* 0x004fea000383ffff */
[----:B------:R-:W-:Y:S05]  /*232d0*/  BRA `(.L_x_5018) ;  /* 0xffffff4800307947 */ /* 0x000fea000383ffff */
.L_x_5064:
        /* <DEDUP_REMOVED lines=8> */
[----:B------:R-:W-:Y:S05]  /*23360*/  WARPSYNC.COLLECTIVE R15, `(.L_x_5217) ;  /* 0x000000000f087348 */ /* 0x000fea0003c00000 */
[----:B------:R0:W1:Y:S02]  /*23370*/  SHFL.IDX P6, R14, R13, R12, R11 ;  /* 0x0000000c0d0e7389 */ /* 0x00006400000c000b */
[----:B01----:R-:W-:Y:S01]  /*23380*/  ENDCOLLECTIVE ;  /* 0x000000000000791b */ /* 0x003fe20003800000 */
.L_x_5217:
[----:B------:R-:W-:Y:S05]  /*23390*/  BSYNC B1 ;  /* 0x0000000000017941 */ /* 0x000fea0003800000 */
.L_x_5216:
[----:B------:R-:W-:Y:S05]  /*233a0*/  BRA `(.L_x_5218) ;  /* 0xffffff90007c7947 */ /* 0x000fea000383ffff */
.L_x_5066:
[----:B------:R-:W-:Y:S01]  /*233b0*/  BSSY B1, `(.L_x_5219) ;  /* 0x0000006000017945 */ /* 0x000fe20003800000 */
[----:B------:R-:W-:-:S07]  /*233c0*/  IMAD.MOV.U32 R15, RZ, RZ, -0x1 ;  /* 0xffffffffff0f7424 */ /* 0x000fce00078e00ff */
[----:B0-----:R-:W-:Y:S05]  /*233d0*/  WARPSYNC.COLLECTIVE R15, `(.L_x_5220) ;  /* 0x000000000f0c7348 */ /* 0x001fea0003c00000 */
[----:B------:R-:W-:Y:S02]  /*233e0*/  ELECT P6, UR62, PT ;  /* 0x00000000003e782f */ /* 0x000fe400038c0000 */
[----:B------:R-:W-:Y:S01]  /*233f0*/  MOV R14, UR62 ;  /* 0x0000003e000e7c02 */ /* 0x000fe20008000f00 */
[----:B0-----:R-:W-:Y:S10]  /*23400*/  ENDCOLLECTIVE ;  /* 0x000000000000791b */ /* 0x001ff40003800000 */
.L_x_5220:
[----:B------:R-:W-:Y:S05]  /*23410*/  BSYNC B1 ;  /* 0x0000000000017941 */ /* 0x000fea0003800000 */
.L_x_5219:
[----:B------:R-:W-:Y:S05]  /*23420*/  BRA `(.L_x_5065) ;  /* 0xffffff9000747947 */ /* 0x000fea000383ffff */
.L_x_5068:
[----:B0-----:R0:W1:Y:S02]  /*23430*/  SYNCS.PHASECHK.TRANS64.TRYWAIT P0, [R23+URZ+0x30820], R6 ;  /* 0x03082006170075a7 */ /* 0x001064000800017f */
[----:B-1----:R-:W-:Y:S05]  /*23440*/  @!P0 NANOSLEEP.SYNCS 0x989680 ;  /* 0x009896800000895d */ /* 0x002fea0003900000 */
[----:B------:R-:W1:Y:S02]  /*23450*/  @!P0 SYNCS.PHASECHK.TRANS64 P0, [R23+URZ+0x30820], R6 ;  /* 0x03082006170085a7 */ /* 0x000e64000800007f */
[----:B-1----:R-:W-:Y:S05]  /*23460*/  @!P0 BRA `(.L_x_5068) ;  /* 0xfffffffc00f08947 */ /* 0x002fea000383ffff */
[----:B------:R-:W-:Y:S05]  /*23470*/  BRA `(.L_x_5221) ;  /* 0xffffff9000847947 */ /* 0x000fea000383ffff */
.L_x_5072:
[----:B-1----:R1:W2:Y:S02]  /*23480*/  SYNCS.PHASECHK.TRANS64.TRYWAIT P0, [R12+URZ+0x308a0], R11 ;  /* 0x0308a00b0c0075a7 */ /* 0x0022a4000800017f */
[----:B--2---:R-:W-:Y:S05]  /*23490*/  @!P0 NANOSLEEP.SYNCS 0x989680 ;  /* 0x009896800000895d */ /* 0x004fea0003900000 */
[----:B------:R-:W2:Y:S02]  /*234a0*/  @!P0 SYNCS.PHASECHK.TRANS64 P0, [R12+URZ+0x308a0], R11 ;  /* 0x0308a00b0c0085a7 */ /* 0x000ea4000800007f */
[----:B--2---:R-:W-:Y:S05]  /*234b0*/  @!P0 BRA `(.L_x_5072) ;  /* 0xfffffffc00f08947 */ /* 0x004fea000383ffff */
[----:B------:R-:W-:Y:S05]  /*234c0*/  BRA `(.L_x_5222) ;  /* 0xffffff90009c7947 */ /* 0x000fea000383ffff */
.L_x_5079:
[----:B0-----:R0:W2:Y:S02]  /*234d0*/  SYNCS.PHASECHK.TRANS64.TRYWAIT P0, [R12+URZ+0x308c0], R11 ;  /* 0x0308c00b0c0075a7 */ /* 0x0010a4000800017f */
[----:B--2---:R-:W-:Y:S05]  /*234e0*/  @!P0 NANOSLEEP.SYNCS 0x989680 ;  /* 0x009896800000895d */ /* 0x004fea0003900000 */
[----:B------:R-:W2:Y:S02]  /*234f0*/  @!P0 SYNCS.PHASECHK.TRANS64 P0, [R12+URZ+0x308c0], R11 ;  /* 0x0308c00b0c0085a7 */ /* 0x000ea4000800007f */
[----:B--2---:R-:W-:Y:S05]  /*23500*/  @!P0 BRA `(.L_x_5079) ;  /* 0xfffffffc00f08947 */ /* 0x004fea000383ffff */
[----:B------:R-:W-:Y:S05]  /*23510*/  BRA `(.L_x_5223) ;  /* 0xffffff9400987947 */ /* 0x000fea000383ffff */
.L_x_5088:
[----:B-1----:R1:W2:Y:S02]  /*23520*/  SYNCS.PHASECHK.TRANS64.TRYWAIT P1, [R11+URZ+0x308a0], R2 ;  /* 0x0308a0020b0075a7 */ /* 0x0022a4000802017f */
[----:B--2---:R-:W-:Y:S05]  /*23530*/  @!P1 NANOSLEEP.SYNCS 0x989680 ;  /* 0x009896800000995d */ /* 0x004fea0003900000 */
[----:B------:R-:W2:Y:S02]  /*23540*/  @!P1 SYNCS.PHASECHK.TRANS64 P1, [R11+URZ+0x308a0], R2 ;  /* 0x0308a0020b0095a7 */ /* 0x000ea4000802007f */
[----:B--2---:R-:W-:Y:S05]  /*23550*/  @!P1 BRA `(.L_x_5088) ;  /* 0xfffffffc00f09947 */ /* 0x004fea000383ffff */
[----:B------:R-:W-:Y:S05]  /*23560*/  BRA `(.L_x_5224) ;  /* 0xffffff9800cc7947 */ /* 0x000fea000383ffff */
.L_x_5095:
[----:B0-----:R0:W2:Y:S02]  /*23570*/  SYNCS.PHASECHK.TRANS64.TRYWAIT P1, [R11+URZ+0x308c0], R2 ;  /* 0x0308c0020b0075a7 */ /* 0x0010a4000802017f */
[----:B--2---:R-:W-:Y:S05]  /*23580*/  @!P1 NANOSLEEP.SYNCS 0x989680 ;  /* 0x009896800000995d */ /* 0x004fea0003900000 */
[----:B------:R-:W2:Y:S02]  /*23590*/  @!P1 SYNCS.PHASECHK.TRANS64 P1, [R11+URZ+0x308c0], R2 ;  /* 0x0308c0020b0095a7 */ /* 0x000ea4000802007f */
[----:B--2---:R-:W-:Y:S05]  /*235a0*/  @!P1 BRA `(.L_x_5095) ;  /* 0xfffffffc00f09947 */ /* 0x004fea000383ffff */
[----:B------:R-:W-:Y:S05]  /*235b0*/  BRA `(.L_x_5225) ;  /* 0xffffff9c00c47947 */ /* 0x000fea000383ffff */
.L_x_5118:
        /* <DEDUP_REMOVED lines=11> */
.L_x_5227:
[----:B------:R-:W-:Y:S05]  /*23670*/  BSYNC B0 ;  /* 0x0000000000007941 */ /* 0x000fea0003800000 */
.L_x_5226:
[----:B------:R-:W-:Y:S05]  /*23680*/  BRA `(.L_x_5228) ;  /* 0xffffffac00e87947 */ /* 0x000fea000383ffff */
.L_x_5121:
[----:B0-----:R0:W1:Y:S02]  /*23690*/  SYNCS.PHASECHK.TRANS64.TRYWAIT P0, [R7+URZ+0x30840], R2 ;  /* 0x03084002070075a7 */ /* 0x001064000800017f */
[----:B-1----:R-:W-:Y:S05]  /*236a0*/  @!P0 NANOSLEEP.SYNCS 0x989680 ;  /* 0x009896800000895d */ /* 0x002fea0003900000 */
[----:B------:R-:W1:Y:S02]  /*236b0*/  @!P0 SYNCS.PHASECHK.TRANS64 P0, [R7+URZ+0x30840], R2 ;  /* 0x03084002070085a7 */ /* 0x000e64000800007f */
[----:B-1----:R-:W-:Y:S05]  /*236c0*/  @!P0 BRA `(.L_x_5121) ;  /* 0xfffffffc00f08947 */ /* 0x002fea000383ffff */
[----:B------:R-:W-:Y:S05]  /*236d0*/  BRA `(.L_x_5229) ;  /* 0xffffffb000447947 */ /* 0x000fea000383ffff */
.L_x_5122:
        /* <DEDUP_REMOVED lines=8> */
.L_x_5231:
[----:B------:R-:W-:Y:S05]  /*23760*/  BSYNC B0 ;  /* 0x0000000000007941 */ /* 0x000fea0003800000 */
.L_x_5230:
        /* <DEDUP_REMOVED lines=9> */
.L_x_5232:
[----:B------:R-:W-:Y:S02]  /*23800*/  IMAD.MOV.U32 R13, RZ, RZ, R0 ;  /* 0x000000ffff0d7224 */ /* 0x000fe400078e0000 */
[----:B------:R-:W-:Y:S02]  /*23810*/  IMAD.MOV.U32 R12, RZ, RZ, 0x1 ;  /* 0x00000001ff0c7424 */ /* 0x000fe400078e00ff */
[----:B------:R-:W-:-:S07]  /*23820*/  IMAD.MOV.U32 R3, RZ, RZ, R14 ;  /* 0x000000ffff037224 */ /* 0x000fce00078e000e */
[----:B------:R-:W-:Y:S05]  /*23830*/  WARPSYNC.COLLECTIVE R15, `(.L_x_5233) ;  /* 0x000000000f087348 */ /* 0x000fea0003c00000 */
[----:B------:R0:W1:Y:S02]  /*23840*/  SHFL.IDX P6, R14, R13, R12, R11 ;  /* 0x0000000c0d0e7389 */ /* 0x00006400000c000b */
[----:B01----:R-:W-:Y:S01]  /*23850*/  ENDCOLLECTIVE ;  /* 0x000000000000791b */ /* 0x003fe20003800000 */
.L_x_5233:
        /* <DEDUP_REMOVED lines=17> */
.L_x_5234:
[----:B------:R-:W-:Y:S02]  /*23970*/  @P1 IMAD R8, R5, 0x2, R23 ;  /* 0x0000000205081824 */ /* 0x000fe400078e0217 */
[----:B------:R-:W-:Y:S02]  /*23980*/  IMAD.MOV.U32 R13, RZ, RZ, R0 ;  /* 0x000000ffff0d7224 */ /* 0x000fe400078e0000 */
[----:B------:R-:W-:Y:S02]  /*23990*/  IMAD.MOV.U32 R12, RZ, RZ, 0x2 ;  /* 0x00000002ff0c7424 */ /* 0x000fe400078e00ff */
[----:B------:R-:W-:-:S07]  /*239a0*/  IMAD.MOV.U32 R3, RZ, RZ, R14 ;  /* 0x000000ffff037224 */ /* 0x000fce00078e000e */
[----:B------:R-:W-:Y:S05]  /*239b0*/  WARPSYNC.COLLECTIVE R15, `(.L_x_5235) ;  /* 0x000000000f087348 */ /* 0x000fea0003c00000 */
[----:B------:R0:W1:Y:S02]  /*239c0*/  SHFL.IDX P6, R14, R13, R12, R11 ;  /* 0x0000000c0d0e7389 */ /* 0x00006400000c000b */
[----:B01----:R-:W-:Y:S01]  /*239d0*/  ENDCOLLECTIVE ;  /* 0x000000000000791b */ /* 0x003fe20003800000 */
.L_x_5235:
        /* <DEDUP_REMOVED lines=17> */
.L_x_5236:
[----:B------:R-:W-:Y:S02]  /*23af0*/  @P1 IMAD R8, R5, 0x2, R23 ;  /* 0x0000000205081824 */ /* 0x000fe400078e0217 */
[----:B------:R-:W-:Y:S02]  /*23b00*/  IMAD.MOV.U32 R13, RZ, RZ, R0 ;  /* 0x000000ffff0d7224 */ /* 0x000fe400078e0000 */
[----:B------:R-:W-:Y:S02]  /*23b10*/  IMAD.MOV.U32 R12, RZ, RZ, 0x3 ;  /* 0x00000003ff0c7424 */ /* 0x000fe400078e00ff */
[----:B------:R-:W-:-:S07]  /*23b20*/  IMAD.MOV.U32 R3, RZ, RZ, R14 ;  /* 0x000000ffff037224 */ /* 0x000fce00078e000e */
[----:B------:R-:W-:Y:S05]  /*23b30*/  WARPSYNC.COLLECTIVE R15, `(.L_x_5237) ;  /* 0x000000000f087348 */ /* 0x000fea0003c00000 */
[----:B------:R0:W1:Y:S02]  /*23b40*/  SHFL.IDX P6, R14, R13, R12, R11 ;  /* 0x0000000c0d0e7389 */ /* 0x00006400000c000b */
[----:B01----:R-:W-:Y:S01]  /*23b50*/  ENDCOLLECTIVE ;  /* 0x000000000000791b */ /* 0x003fe20003800000 */
.L_x_5237:
        /* <DEDUP_REMOVED lines=17> */
.L_x_5238:
[----:B------:R-:W-:Y:S02]  /*23c70*/  @P1 IMAD R8, R5, 0x2, R23 ;  /* 0x0000000205081824 */ /* 0x000fe400078e0217 */
[----:B------:R-:W-:Y:S02]  /*23c80*/  IMAD.MOV.U32 R13, RZ, RZ, R0 ;  /* 0x000000ffff0d7224 */ /* 0x000fe400078e0000 */
[----:B------:R-:W-:Y:S02]  /*23c90*/  IMAD.MOV.U32 R12, RZ, RZ, 0x4 ;  /* 0x00000004ff0c7424 */ /* 0x000fe400078e00ff */
[----:B------:R-:W-:-:S07]  /*23ca0*/  IMAD.MOV.U32 R3, RZ, RZ, R14 ;  /* 0x000000ffff037224 */ /* 0x000fce00078e000e */
[----:B------:R-:W-:Y:S05]  /*23cb0*/  WARPSYNC.COLLECTIVE R15, `(.L_x_5239) ;  /* 0x000000000f087348 */ /* 0x000fea0003c00000 */
[----:B------:R0:W1:Y:S02]  /*23cc0*/  SHFL.IDX P6, R14, R13, R12, R11 ;  /* 0x0000000c0d0e7389 */ /* 0x00006400000c000b */
[----:B01----:R-:W-:Y:S01]  /*23cd0*/  ENDCOLLECTIVE ;  /* 0x000000000000791b */ /* 0x003fe20003800000 */
.L_x_5239:
        /* <DEDUP_REMOVED lines=17> */
.L_x_5240:
[----:B------:R-:W-:Y:S02]  /*23df0*/  @P1 IMAD R8, R5, 0x2, R23 ;  /* 0x0000000205081824 */ /* 0x000fe400078e0217 */
[----:B------:R-:W-:Y:S02]  /*23e00*/  IMAD.MOV.U32 R13, RZ, RZ, R0 ;  /* 0x000000ffff0d7224 */ /* 0x000fe400078e0000 */
[----:B------:R-:W-:Y:S02]  /*23e10*/  IMAD.MOV.U32 R12, RZ, RZ, 0x5 ;  /* 0x00000005ff0c7424 */ /* 0x000fe400078e00ff */
[----:B------:R-:W-:-:S07]  /*23e20*/  IMAD.MOV.U32 R3, RZ, RZ, R14 ;  /* 0x000000ffff037224 */ /* 0x000fce00078e000e */
[----:B------:R-:W-:Y:S05]  /*23e30*/  WARPSYNC.COLLECTIVE R15, `(.L_x_5241) ;  /* 0x000000000f087348 */ /* 0x000fea0003c00000 */
[----:B------:R0:W1:Y:S02]  /*23e40*/  SHFL.IDX P6, R14, R13, R12, R11 ;  /* 0x0000000c0d0e7389 */ /* 0x00006400000c000b */
[----:B01----:R-:W-:Y:S01]  /*23e50*/  ENDCOLLECTIVE ;  /* 0x000000000000791b */ /* 0x003fe20003800000 */
.L_x_5241:
        /* <DEDUP_REMOVED lines=10> */
.L_x_5242:
        /* <DEDUP_REMOVED lines=8> */
.L_x_5127:
[----:B------:R-:W-:Y:S02]  /*23f80*/  IMAD.MOV.U32 R13, RZ, RZ, R4 ;  /* 0x000000ffff0d7224 */ /* 0x000fe400078e0004 */
[----:B------:R-:W-:Y:S02]  /*23f90*/  IMAD.MOV.U32 R12, RZ, RZ, RZ ;  /* 0x000000ffff0c7224 */ /* 0x000fe400078e00ff */
[----:B------:R-:W-:Y:S02]  /*23fa0*/  IMAD.MOV.U32 R11, RZ, RZ, 0x181f ;  /* 0x0000181fff0b7424 */ /* 0x000fe400078e00ff */
[----:B------:R-:W-:Y:S02]  /*23fb0*/  IMAD.MOV.U32 R15, RZ, RZ, -0x1 ;  /* 0xffffffffff0f7424 */ /* 0x000fe400078e00ff */
[----:B------:R-:W-:Y:S02]  /*23fc0*/  IMAD R31, R31, R7, RZ ;  /* 0x000000071f1f7224 */ /* 0x000fe400078e02ff */
[----:B------:R-:W-:-:S07]  /*23fd0*/  IMAD.IADD R28, R9, 0x1, R28 ;  /* 0x00000001091c7824 */ /* 0x000fce00078e021c */
[----:B-----5:R-:W-:Y:S05]  /*23fe0*/  WARPSYNC.COLLECTIVE R15, `(.L_x_5244) ;  /* 0x000000000f087348 */ /* 0x020fea0003c00000 */
[----:B------:R0:W1:Y:S02]  /*23ff0*/  SHFL.IDX P6, R14, R13, R12, R11 ;  /* 0x0000000c0d0e7389 */ /* 0x00006400000c000b */
[----:B01---5:R-:W-:Y:S01]  /*24000*/  ENDCOLLECTIVE ;  /* 0x000000000000791b */ /* 0x023fe20003800000 */
.L_x_5244:
[C---:B------:R-:W-:Y:S01]  /*24010*/  VIADD R6, R28.reuse, 0x10 ;  /* 0x000000101c067836 */ /* 0x040fe20000000000 */
[----:B------:R-:W-:Y:S01]  /*24020*/  ISETP.GE.AND P1, PT, R28, R31, PT ;  /* 0x0000001f1c00720c */ /* 0x000fe20003f26270 */
[----:B------:R-:W-:Y:S02]  /*24030*/  IMAD.MOV.U32 R13, RZ, RZ, R0 ;  /* 0x000000ffff0d7224 */ /* 0x000fe400078e0000 */
[----:B------:R-:W-:-:S10]  /*24040*/  IMAD.MOV.U32 R2, RZ, RZ, R14 ;  /* 0x000000ffff027224 */ /* 0x000fd400078e000e */
[----:B------:R-:W-:Y:S05]  /*24050*/  WARPSYNC.COLLECTIVE R15, `(.L_x_5245) ;  /* 0x000000000f087348 */ /* 0x000fea0003c00000 */
[----:B------:R0:W1:Y:S02]  /*24060*/  SHFL.IDX P6, R14, R13, R12, R11 ;  /* 0x0000000c0d0e7389 */ /* 0x00006400000c000b */
[----:B01----:R-:W-:Y:S01]  /*24070*/  ENDCOLLECTIVE ;  /* 0x000000000000791b */ /* 0x003fe20003800000 */
.L_x_5245:
[----:B------:R-:W-:Y:S02]  /*24080*/  IMAD.MOV.U32 R13, RZ, RZ, R4 ;  /* 0x000000ffff0d7224 */ /* 0x000fe400078e0004 */
[----:B------:R-:W-:Y:S02]  /*24090*/  IMAD.MOV.U32 R12, RZ, RZ, 0x1 ;  /* 0x00000001ff0c7424 */ /* 0x000fe400078e00ff */
[----:B------:R-:W-:-:S07]  /*240a0*/  IMAD.MOV.U32 R3, RZ, RZ, R14 ;  /* 0x000000ffff037224 */ /* 0x000fce00078e000e */
[----:B------:R-:W-:Y:S05]  /*240b0*/  WARPSYNC.COLLECTIVE R15, `(.L_x_5246) ;  /* 0x000000000f087348 */ /* 0x000fea0003c00000 */
[----:B------:R0:W1:Y:S02]  /*240c0*/  SHFL.IDX P6, R14, R13, R12, R11 ;  /* 0x0000000c0d0e7389 */ /* 0x00006400000c000b */
[----:B01----:R-:W-:Y:S01]  /*240d0*/  ENDCOLLECTIVE ;  /* 0x000000000000791b */ /* 0x003fe20003800000 */
.L_x_5246:
        /* <DEDUP_REMOVED lines=15> */
.L_x_5247:
[----:B------:R-:W-:Y:S02]  /*241d0*/  IMAD.MOV.U32 R13, RZ, RZ, R4 ;  /* 0x000000ffff0d7224 */ /* 0x000fe400078e0004 */
[----:B------:R-:W-:Y:S02]  /*241e0*/  IMAD.MOV.U32 R12, RZ, RZ, 0x2 ;  /* 0x00000002ff0c7424 */ /* 0x000fe400078e00ff */
[----:B------:R-:W-:-:S07]  /*241f0*/  IMAD.MOV.U32 R3, RZ, RZ, R14 ;  /* 0x000000ffff037224 */ /* 0x000fce00078e000e */
[----:B------:R-:W-:Y:S05]  /*24200*/  WARPSYNC.COLLECTIVE R15, `(.L_x_5248) ;  /* 0x000000000f087348 */ /* 0x000fea0003c00000 */
[----:B------:R0:W1:Y:S02]  /*24210*/  SHFL.IDX P6, R14, R13, R12, R11 ;  /* 0x0000000c0d0e7389 */ /* 0x00006400000c000b */
[----:B01----:R-:W-:Y:S01]  /*24220*/  ENDCOLLECTIVE ;  /* 0x000000000000791b */ /* 0x003fe20003800000 */
.L_x_5248:
        /* <DEDUP_REMOVED lines=17> */
.L_x_5249:
[----:B------:R-:W-:Y:S02]  /*24340*/  IMAD.MOV.U32 R13, RZ, RZ, R4 ;  /* 0x000000ffff0d7224 */ /* 0x000fe400078e0004 */
[----:B------:R-:W-:Y:S02]  /*24350*/  IMAD.MOV.U32 R12, RZ, RZ, 0x3 ;  /* 0x00000003ff0c7424 */ /* 0x000fe400078e00ff */
[----:B------:R-:W-:-:S07]  /*24360*/  IMAD.MOV.U32 R3, RZ, RZ, R14 ;  /* 0x000000ffff037224 */ /* 0x000fce00078e000e */
[----:B------:R-:W-:Y:S05]  /*24370*/  WARPSYNC.COLLECTIVE R15, `(.L_x_5250) ;  /* 0x000000000f087348 */ /* 0x000fea0003c00000 */
[----:B------:R0:W1:Y:S02]  /*24380*/  SHFL.IDX P6, R14, R13, R12, R11 ;  /* 0x0000000c0d0e7389 */ /* 0x00006400000c000b */
[----:B01----:R-:W-:Y:S01]  /*24390*/  ENDCOLLECTIVE ;  /* 0x000000000000791b */ /* 0x003fe20003800000 */
.L_x_5250:
        /* <DEDUP_REMOVED lines=17> */
.L_x_5251:
[----:B------:R-:W-:Y:S02]  /*244b0*/  IMAD.MOV.U32 R13, RZ, RZ, R4 ;  /* 0x000000ffff0d7224 */ /* 0x000fe400078e0004 */
[----:B------:R-:W-:Y:S02]  /*244c0*/  IMAD.MOV.U32 R12, RZ, RZ, 0x4 ;  /* 0x00000004ff0c7424 */ /* 0x000fe400078e00ff */
[----:B------:R-:W-:-:S07]  /*244d0*/  IMAD.MOV.U32 R3, RZ, RZ, R14 ;  /* 0x000000ffff037224 */ /* 0x000fce00078e000e */
[----:B------:R-:W-:Y:S05]  /*244e0*/  WARPSYNC.COLLECTIVE R15, `(.L_x_5252) ;  /* 0x000000000f087348 */ /* 0x000fea0003c00000 */
[----:B------:R0:W1:Y:S02]  /*244f0*/  SHFL.IDX P6, R14, R13, R12, R11 ;  /* 0x0000000c0d0e7389 */ /* 0x00006400000c000b */
[----:B01----:R-:W-:Y:S01]  /*24500*/  ENDCOLLECTIVE ;  /* 0x000000000000791b */ /* 0x003fe20003800000 */
.L_x_5252:
        /* <DEDUP_REMOVED lines=17> */
.L_x_5253:
[----:B------:R-:W-:Y:S02]  /*24620*/  IMAD.MOV.U32 R13, RZ, RZ, R4 ;  /* 0x000000ffff0d7224 */ /* 0x000fe400078e0004 */
[----:B------:R-:W-:Y:S02]  /*24630*/  IMAD.MOV.U32 R12, RZ, RZ, 0x5 ;  /* 0x00000005ff0c7424 */ /* 0x000fe400078e00ff */
[----:B------:R-:W-:-:S07]  /*24640*/  IMAD.MOV.U32 R3, RZ, RZ, R14 ;  /* 0x000000ffff037224 */ /* 0x000fce00078e000e */
[----:B------:R-:W-:Y:S05]  /*24650*/  WARPSYNC.COLLECTIVE R15, `(.L_x_5254) ;  /* 0x000000000f087348 */ /* 0x000fea0003c00000 */
[----:B------:R0:W1:Y:S02]  /*24660*/  SHFL.IDX P6, R14, R13, R12, R11 ;  /* 0x0000000c0d0e7389 */ /* 0x00006400000c000b */
[----:B01----:R-:W-:Y:S01]  /*24670*/  ENDCOLLECTIVE ;  /* 0x000000000000791b */ /* 0x003fe20003800000 */
.L_x_5254:
        /* <DEDUP_REMOVED lines=17> */
.L_x_5255:
[----:B------:R-:W-:Y:S02]  /*24790*/  IMAD.MOV.U32 R13, RZ, RZ, R4 ;  /* 0x000000ffff0d7224 */ /* 0x000fe400078e0004 */
[----:B------:R-:W-:Y:S02]  /*247a0*/  IMAD.MOV.U32 R12, RZ, RZ, 0x6 ;  /* 0x00000006ff0c7424 */ /* 0x000fe400078e00ff */
[----:B------:R-:W-:-:S07]  /*247b0*/  IMAD.MOV.U32 R3, RZ, RZ, R14 ;  /* 0x000000ffff037224 */ /* 0x000fce00078e000e */
[----:B------:R-:W-:Y:S05]  /*247c0*/  WARPSYNC.COLLECTIVE R15, `(.L_x_5256) ;  /* 0x000000000f087348 */ /* 0x000fea0003c00000 */
[----:B------:R0:W1:Y:S02]  /*247d0*/  SHFL.IDX P6, R14, R13, R12, R11 ;  /* 0x0000000c0d0e7389 */ /* 0x00006400000c000b */
[----:B01----:R-:W-:Y:S01]  /*247e0*/  ENDCOLLECTIVE ;  /* 0x000000000000791b */ /* 0x003fe20003800000 */
.L_x_5256:
        /* <DEDUP_REMOVED lines=17> */
.L_x_5257:
[----:B------:R-:W-:Y:S02]  /*24900*/  IMAD.MOV.U32 R13, RZ, RZ, R4 ;  /* 0x000000ffff0d7224 */ /* 0x000fe400078e0004 */
[----:B------:R-:W-:Y:S02]  /*24910*/  IMAD.MOV.U32 R12, RZ, RZ, 0x7 ;  /* 0x00000007ff0c7424 */ /* 0x000fe400078e00ff */
[----:B------:R-:W-:-:S07]  /*24920*/  IMAD.MOV.U32 R3, RZ, RZ, R14 ;  /* 0x000000ffff037224 */ /* 0x000fce00078e000e */
[----:B------:R-:W-:Y:S05]  /*24930*/  WARPSYNC.COLLECTIVE R15, `(.L_x_5258) ;  /* 0x000000000f087348 */ /* 0x000fea0003c00000 */
[----:B------:R0:W1:Y:S02]  /*24940*/  SHFL.IDX P6, R14, R13, R12, R11 ;  /* 0x0000000c0d0e7389 */ /* 0x00006400000c000b */
[----:B01----:R-:W-:Y:S01]  /*24950*/  ENDCOLLECTIVE ;  /* 0x000000000000791b */ /* 0x003fe20003800000 */
.L_x_5258:
        /* <DEDUP_REMOVED lines=15> */
.L_x_5259:
[----:B------:R-:W-:Y:S05]  /*24a50*/  BRA `(.L_x_5260) ;  /* 0xffffffb000007947 */ /* 0x000fea000383ffff */
.L_x_5132:
[----:B0-----:R0:W1:Y:S02]  /*24a60*/  SYNCS.PHASECHK.TRANS64.TRYWAIT P0, [R23+URZ+0x30820], R0 ;  /* 0x03082000170075a7 */ /* 0x001064000800017f */
[----:B-1----:R-:W-:Y:S05]  /*24a70*/  @!P0 NANOSLEEP.SYNCS 0x989680 ;  /* 0x009896800000895d */ /* 0x002fea0003900000 */
[----:B------:R-:W1:Y:S02]  /*24a80*/  @!P0 SYNCS.PHASECHK.TRANS64 P0, [R23+URZ+0x30820], R0 ;  /* 0x03082000170085a7 */ /* 0x000e64000800007f */
[----:B-1----:R-:W-:Y:S05]  /*24a90*/  @!P0 BRA `(.L_x_5132) ;  /* 0xfffffffc00f08947 */ /* 0x002fea000383ffff */
[----:B------:R-:W-:Y:S05]  /*24aa0*/  BRA `(.L_x_5261) ;  /* 0xffffffb000787947 */ /* 0x000fea000383ffff */
.L_x_5137:
[----:B0-----:R0:W1:Y:S02]  /*24ab0*/  SYNCS.PHASECHK.TRANS64.TRYWAIT P0, [R7+URZ+0x30840], R2 ;  /* 0x03084002070075a7 */ /* 0x001064000800017f */
[----:B-1----:R-:W-:Y:S05]  /*24ac0*/  @!P0 NANOSLEEP.SYNCS 0x989680 ;  /* 0x009896800000895d */ /* 0x002fea0003900000 */
[----:B------:R-:W1:Y:S02]  /*24ad0*/  @!P0 SYNCS.PHASECHK.TRANS64 P0, [R7+URZ+0x30840], R2 ;  /* 0x03084002070085a7 */ /* 0x000e64000800007f */
[----:B-1----:R-:W-:Y:S05]  /*24ae0*/  @!P0 BRA `(.L_x_5137) ;  /* 0xfffffffc00f08947 */ /* 0x002fea000383ffff */
[----:B------:R-:W-:Y:S05]  /*24af0*/  BRA `(.L_x_5262) ;  /* 0xffffffb400507947 */ /* 0x000fea000383ffff */
.L_x_5138:
        /* <DEDUP_REMOVED lines=8> */
.L_x_5264:
[----:B------:R-:W-:Y:S05]  /*24b80*/  BSYNC B1 ;  /* 0x0000000000017941 */ /* 0x000fea0003800000 */
.L_x_5263:
        /* <DEDUP_REMOVED lines=12> */
.L_x_5265:
[----:B------:R-:W-:Y:S02]  /*24c50*/  IMAD R5, R5, 0x2, R23 ;  /* 0x0000000205057824 */ /* 0x000fe400078e0217 */
[----:B------:R-:W-:Y:S02]  /*24c60*/  IMAD.MOV.U32 R13, RZ, RZ, R6 ;  /* 0x000000ffff0d7224 */ /* 0x000fe400078e0006 */
[----:B------:R-:W-:Y:S02]  /*24c70*/  IMAD.MOV.U32 R12, RZ, RZ, 0x1 ;  /* 0x00000001ff0c7424 */ /* 0x000fe400078e00ff */
[----:B------:R-:W-:-:S07]  /*24c80*/  IMAD.MOV.U32 R2, RZ, RZ, R14 ;  /* 0x000000ffff027224 */ /* 0x000fce00078e000e */
[----:B------:R-:W-:Y:S05]  /*24c90*/  WARPSYNC.COLLECTIVE R15, `(.L_x_5266) ;  /* 0x000000000f087348 */ /* 0x000fea0003c00000 */
[----:B------:R0:W1:Y:S02]  /*24ca0*/  SHFL.IDX P6, R14, R13, R12, R11 ;  /* 0x0000000c0d0e7389 */ /* 0x00006400000c000b */
[----:B01----:R-:W-:Y:S01]  /*24cb0*/  ENDCOLLECTIVE ;  /* 0x000000000000791b */ /* 0x003fe20003800000 */
.L_x_5266:
        /* <DEDUP_REMOVED lines=13> */
.L_x_5267:
[----:B------:R-:W-:Y:S02]  /*24d90*/  IMAD.MOV.U32 R13, RZ, RZ, R6 ;  /* 0x000000ffff0d7224 */ /* 0x000fe400078e0006 */
[----:B------:R-:W-:Y:S02]  /*24da0*/  IMAD.MOV.U32 R12, RZ, RZ, 0x2 ;  /* 0x00000002ff0c7424 */ /* 0x000fe400078e00ff */
[----:B------:R-:W-:-:S07]  /*24db0*/  IMAD.MOV.U32 R2, RZ, RZ, R14 ;  /* 0x000000ffff027224 */ /* 0x000fce00078e000e */
[----:B------:R-:W-:Y:S05]  /*24dc0*/  WARPSYNC.COLLECTIVE R15, `(.L_x_5268) ;  /* 0x000000000f087348 */ /* 0x000fea0003c00000 */
[----:B------:R0:W1:Y:S02]  /*24dd0*/  SHFL.IDX P6, R14, R13, R12, R11 ;  /* 0x0000000c0d0e7389 */ /* 0x00006400000c000b */
[----:B01----:R-:W-:Y:S01]  /*24de0*/  ENDCOLLECTIVE ;  /* 0x000000000000791b */ /* 0x003fe20003800000 */
.L_x_5268:
        /* <DEDUP_REMOVED lines=13> */
.L_x_5269:
[----:B------:R-:W-:Y:S02]  /*24ec0*/  IMAD.MOV.U32 R13, RZ, RZ, R6 ;  /* 0x000000ffff0d7224 */ /* 0x000fe400078e0006 */
[----:B------:R-:W-:Y:S02]  /*24ed0*/  IMAD.MOV.U32 R12, RZ, RZ, 0x3 ;  /* 0x00000003ff0c7424 */ /* 0x000fe400078e00ff */
[----:B------:R-:W-:-:S07]  /*24ee0*/  IMAD.MOV.U32 R2, RZ, RZ, R14 ;  /* 0x000000ffff027224 */ /* 0x000fce00078e000e */
[----:B------:R-:W-:Y:S05]  /*24ef0*/  WARPSYNC.COLLECTIVE R15, `(.L_x_5270) ;  /* 0x000000000f087348 */ /* 0x000fea0003c00000 */
[----:B------:R0:W1:Y:S02]  /*24f00*/  SHFL.IDX P6, R14, R13, R12, R11 ;  /* 0x0000000c0d0e7389 */ /* 0x00006400000c000b */
[----:B01----:R-:W-:Y:S01]  /*24f10*/  ENDCOLLECTIVE ;  /* 0x000000000000791b */ /* 0x003fe20003800000 */
.L_x_5270:
        /* <DEDUP_REMOVED lines=13> */
.L_x_5271:
[----:B------:R-:W-:Y:S02]  /*24ff0*/  IMAD.MOV.U32 R13, RZ, RZ, R6 ;  /* 0x000000ffff0d7224 */ /* 0x000fe400078e0006 */
[----:B------:R-:W-:Y:S02]  /*25000*/  IMAD.MOV.U32 R12, RZ, RZ, 0x4 ;  /* 0x00000004ff0c7424 */ /* 0x000fe400078e00ff */
[----:B------:R-:W-:-:S07]  /*25010*/  IMAD.MOV.U32 R2, RZ, RZ, R14 ;  /* 0x000000ffff027224 */ /* 0x000fce00078e000e */
[----:B------:R-:W-:Y:S05]  /*25020*/  WARPSYNC.COLLECTIVE R15, `(.L_x_5272) ;  /* 0x000000000f087348 */ /* 0x000fea0003c00000 */
[----:B------:R0:W1:Y:S02]  /*25030*/  SHFL.IDX P6, R14, R13, R12, R11 ;  /* 0x0000000c0d0e7389 */ /* 0x00006400000c000b */
[----:B01----:R-:W-:Y:S01]  /*25040*/  ENDCOLLECTIVE ;  /* 0x000000000000791b */ /* 0x003fe20003800000 */
.L_x_5272:
        /* <DEDUP_REMOVED lines=13> */
.L_x_5273:
[----:B------:R-:W-:Y:S02]  /*25120*/  IMAD.MOV.U32 R13, RZ, RZ, R6 ;  /* 0x000000ffff0d7224 */ /* 0x000fe400078e0006 */
[----:B------:R-:W-:Y:S02]  /*25130*/  IMAD.MOV.U32 R12, RZ, RZ, 0x5 ;  /* 0x00000005ff0c7424 */ /* 0x000fe400078e00ff */
[----:B------:R-:W-:-:S07]  /*25140*/  IMAD.MOV.U32 R2, RZ, RZ, R14 ;  /* 0x000000ffff027224 */ /* 0x000fce00078e000e */
[----:B------:R-:W-:Y:S05]  /*25150*/  WARPSYNC.COLLECTIVE R15, `(.L_x_5274) ;  /* 0x000000000f087348 */ /* 0x000fea0003c00000 */
[----:B------:R0:W1:Y:S02]  /*25160*/  SHFL.IDX P6, R14, R13, R12, R11 ;  /* 0x0000000c0d0e7389 */ /* 0x00006400000c000b */
[----:B01----:R-:W-:Y:S01]  /*25170*/  ENDCOLLECTIVE ;  /* 0x000000000000791b */ /* 0x003fe20003800000 */
.L_x_5274:
        /* <DEDUP_REMOVED lines=14> */
.L_x_5275:
[----:B------:R-:W-:Y:S01]  /*25260*/  IMAD.MOV.U32 R2, RZ, RZ, R14 ;  /* 0x000000ffff027224 */ /* 0x000fe200078e000e */
[----:B------:R-:W-:Y:S06]  /*25270*/  BRA `(.L_x_5276) ;  /* 0xffffffb000987947 */ /* 0x000fec000383ffff */
.L_x_5143:
[----:B0-----:R0:W1:Y:S02]  /*25280*/  SYNCS.PHASECHK.TRANS64.TRYWAIT P0, [R6+URZ+0x30860], R2 ;  /* 0x03086002060075a7 */ /* 0x001064000800017f */
[----:B-1----:R-:W-:Y:S05]  /*25290*/  @!P0 NANOSLEEP.SYNCS 0x989680 ;  /* 0x009896800000895d */ /* 0x002fea0003900000 */
[----:B------:R-:W1:Y:S02]  /*252a0*/  @!P0 SYNCS.PHASECHK.TRANS64 P0, [R6+URZ+0x30860], R2 ;  /* 0x03086002060085a7 */ /* 0x000e64000800007f */
[----:B-1----:R-:W-:Y:S05]  /*252b0*/  @!P0 BRA `(.L_x_5143) ;  /* 0xfffffffc00f08947 */ /* 0x002fea000383ffff */
[----:B------:R-:W-:Y:S05]  /*252c0*/  BRA `(.L_x_5277) ;  /* 0xffffffb000f87947 */ /* 0x000fea000383ffff */
.L_x_5144:
        /* <DEDUP_REMOVED lines=8> */
.L_x_5279:
[----:B------:R-:W-:Y:S05]  /*25350*/  BSYNC B1 ;  /* 0x0000000000017941 */ /* 0x000fea0003800000 */
.L_x_5278:
        /* <DEDUP_REMOVED lines=9> */
.L_x_5280:
[----:B------:R-:W-:Y:S02]  /*253f0*/  IMAD.MOV.U32 R13, RZ, RZ, R24 ;  /* 0x000000ffff0d7224 */ /* 0x000fe400078e0018 */
[----:B------:R-:W-:Y:S02]  /*25400*/  IMAD.MOV.U32 R12, RZ, RZ, 0x1 ;  /* 0x00000001ff0c7424 */ /* 0x000fe400078e00ff */
[----:B------:R-:W-:-:S07]  /*25410*/  IMAD.MOV.U32 R2, RZ, RZ, R14 ;  /* 0x000000ffff027224 */ /* 0x000fce00078e000e */
[----:B------:R-:W-:Y:S05]  /*25420*/  WARPSYNC.COLLECTIVE R15, `(.L_x_5281) ;  /* 0x000000000f087348 */ /* 0x000fea0003c00000 */
[----:B------:R0:W1:Y:S02]  /*25430*/  SHFL.IDX P6, R14, R13, R12, R11 ;  /* 0x0000000c0d0e7389 */ /* 0x00006400000c000b */
[----:B01----:R-:W-:Y:S01]  /*25440*/  ENDCOLLECTIVE ;  /* 0x000000000000791b */ /* 0x003fe20003800000 */
.L_x_5281:
        /* <DEDUP_REMOVED lines=16> */
.L_x_5282:
[----:B------:R-:W-:Y:S02]  /*25550*/  IMAD.MOV.U32 R13, RZ, RZ, R24 ;  /* 0x000000ffff0d7224 */ /* 0x000fe400078e0018 */
[----:B------:R-:W-:Y:S02]  /*25560*/  IMAD.MOV.U32 R12, RZ, RZ, 0x2 ;  /* 0x00000002ff0c7424 */ /* 0x000fe400078e00ff */
[----:B------:R-:W-:-:S07]  /*25570*/  IMAD.MOV.U32 R2, RZ, RZ, R14 ;  /* 0x000000ffff027224 */ /* 0x000fce00078e000e */
[----:B------:R-:W-:Y:S05]  /*25580*/  WARPSYNC.COLLECTIVE R15, `(.L_x_5283) ;  /* 0x000000000f087348 */ /* 0x000fea0003c00000 */
[----:B------:R0:W1:Y:S02]  /*25590*/  SHFL.IDX P6, R14, R13, R12, R11 ;  /* 0x0000000c0d0e7389 */ /* 0x00006400000c000b */
[----:B01----:R-:W-:Y:S01]  /*255a0*/  ENDCOLLECTIVE ;  /* 0x000000000000791b */ /* 0x003fe20003800000 */
.L_x_5283:
        /* <DEDUP_REMOVED lines=16> */
.L_x_5284:
[----:B------:R-:W-:Y:S02]  /*256b0*/  IMAD.MOV.U32 R13, RZ, RZ, R24 ;  /* 0x000000ffff0d7224 */ /* 0x000fe400078e0018 */
[----:B------:R-:W-:Y:S02]  /*256c0*/  IMAD.MOV.U32 R12, RZ, RZ, 0x3 ;  /* 0x00000003ff0c7424 */ /* 0x000fe400078e00ff */
[----:B------:R-:W-:-:S07]  /*256d0*/  IMAD.MOV.U32 R2, RZ, RZ, R14 ;  /* 0x000000ffff027224 */ /* 0x000fce00078e000e */
[----:B------:R-:W-:Y:S05]  /*256e0*/  WARPSYNC.COLLECTIVE R15, `(.L_x_5285) ;  /* 0x000000000f087348 */ /* 0x000fea0003c00000 */
[----:B------:R0:W1:Y:S02]  /*256f0*/  SHFL.IDX P6, R14, R13, R12, R11 ;  /* 0x0000000c0d0e7389 */ /* 0x00006400000c000b */
[----:B01----:R-:W-:Y:S01]  /*25700*/  ENDCOLLECTIVE ;  /* 0x000000000000791b */ /* 0x003fe20003800000 */
.L_x_5285:
        /* <DEDUP_REMOVED lines=16> */
.L_x_5286:
[----:B------:R-:W-:Y:S02]  /*25810*/  IMAD.MOV.U32 R13, RZ, RZ, R24 ;  /* 0x000000ffff0d7224 */ /* 0x000fe400078e0018 */
[----:B------:R-:W-:Y:S02]  /*25820*/  IMAD.MOV.U32 R12, RZ, RZ, 0x4 ;  /* 0x00000004ff0c7424 */ /* 0x000fe400078e00ff */
[----:B------:R-:W-:-:S07]  /*25830*/  IMAD.MOV.U32 R2, RZ, RZ, R14 ;  /* 0x000000ffff027224 */ /* 0x000fce00078e000e */
[----:B------:R-:W-:Y:S05]  /*25840*/  WARPSYNC.COLLECTIVE R15, `(.L_x_5287) ;  /* 0x000000000f087348 */ /* 0x000fea0003c00000 */
[----:B------:R0:W1:Y:S02]  /*25850*/  SHFL.IDX P6, R14, R13, R12, R11 ;  /* 0x0000000c0d0e7389 */ /* 0x00006400000c000b */
[----:B01----:R-:W-:Y:S01]  /*25860*/  ENDCOLLECTIVE ;  /* 0x000000000000791b */ /* 0x003fe20003800000 */
.L_x_5287:
        /* <DEDUP_REMOVED lines=16> */
.L_x_5288:
[----:B------:R-:W-:Y:S02]  /*25970*/  IMAD.MOV.U32 R13, RZ, RZ, R24 ;  /* 0x000000ffff0d7224 */ /* 0x000fe400078e0018 */
[----:B------:R-:W-:Y:S02]  /*25980*/  IMAD.MOV.U32 R12, RZ, RZ, 0x5 ;  /* 0x00000005ff0c7424 */ /* 0x000fe400078e00ff */
[----:B------:R-:W-:-:S07]  /*25990*/  IMAD.MOV.U32 R2, RZ, RZ, R14 ;  /* 0x000000ffff027224 */ /* 0x000fce00078e000e */
[----:B------:R-:W-:Y:S05]  /*259a0*/  WARPSYNC.COLLECTIVE R15, `(.L_x_5289) ;  /* 0x000000000f087348 */ /* 0x000fea0003c00000 */
[----:B------:R0:W1:Y:S02]  /*259b0*/  SHFL.IDX P6, R14, R13, R12, R11 ;  /* 0x0000000c0d0e7389 */ /* 0x00006400000c000b */
[----:B01----:R-:W-:Y:S01]  /*259c0*/  ENDCOLLECTIVE ;  /* 0x000000000000791b */ /* 0x003fe20003800000 */
.L_x_5289:
        /* <DEDUP_REMOVED lines=13> */
.L_x_5290:
        /* <DEDUP_REMOVED lines=8> */
.L_x_5152:
[----:B0-----:R0:W1:Y:S02]  /*25b20*/  SYNCS.PHASECHK.TRANS64.TRYWAIT P0, [R0+URZ+0x30860], R3 ;  /* 0x03086003000075a7 */ /* 0x001064000800017f */
[----:B-1----:R-:W-:Y:S05]  /*25b30*/  @!P0 NANOSLEEP.SYNCS 0x989680 ;  /* 0x009896800000895d */ /* 0x002fea0003900000 */
[----:B------:R-:W1:Y:S02]  /*25b40*/  @!P0 SYNCS.PHASECHK.TRANS64 P0, [R0+URZ+0x30860], R3 ;  /* 0x03086003000085a7 */ /* 0x000e64000800007f */
[----:B-1----:R-:W-:Y:S05]  /*25b50*/  @!P0 BRA `(.L_x_5152) ;  /* 0xfffffffc00f08947 */ /* 0x002fea000383ffff */
[----:B------:R-:W-:Y:S05]  /*25b60*/  BRA `(.L_x_5292) ;  /* 0xffffffb4001c7947 */ /* 0x000fea000383ffff */
.L_x_5153:
        /* <DEDUP_REMOVED lines=8> */
.L_x_5294:
[----:B------:R-:W-:Y:S05]  /*25bf0*/  BSYNC B0 ;  /* 0x0000000000007941 */ /* 0x000fea0003800000 */
.L_x_5293:
        /* <DEDUP_REMOVED lines=9> */
.L_x_5295:
        /* <DEDUP_REMOVED lines=14> */
.L_x_5296:
        /* <DEDUP_REMOVED lines=13> */
.L_x_5297:
[----:B------:R-:W-:Y:S02]  /*25e40*/  IMAD.MOV.U32 R13, RZ, RZ, R24 ;  /* 0x000000ffff0d7224 */ /* 0x000fe400078e0018 */
[----:B------:R-:W-:Y:S01]  /*25e50*/  IMAD.MOV.U32 R12, RZ, RZ, 0x2 ;  /* 0x00000002ff0c7424 */ /* 0x000fe200078e00ff */
[----:B------:R-:W-:-:S13]  /*25e60*/  IADD3 R2, P4, R14, R5, RZ ;  /* 0x000000050e027210 */ /* 0x000fda0007f9e0ff */
[----:B------:R-:W-:Y:S05]  /*25e70*/  WARPSYNC.COLLECTIVE R15, `(.L_x_5298) ;  /* 0x000000000f087348 */ /* 0x000fea0003c00000 */
[----:B------:R0:W1:Y:S02]  /*25e80*/  SHFL.IDX P6, R14, R13, R12, R11 ;  /* 0x0000000c0d0e7389 */ /* 0x00006400000c000b */
[----:B01----:R-:W-:Y:S01]  /*25e90*/  ENDCOLLECTIVE ;  /* 0x000000000000791b */ /* 0x003fe20003800000 */
.L_x_5298:
        /* <DEDUP_REMOVED lines=15> */
.L_x_5299:
[----:B------:R-:W-:Y:S02]  /*25f90*/  IMAD.MOV.U32 R13, RZ, RZ, R24 ;  /* 0x000000ffff0d7224 */ /* 0x000fe400078e0018 */
[----:B------:R-:W-:Y:S01]  /*25fa0*/  IMAD.MOV.U32 R12, RZ, RZ, 0x3 ;  /* 0x00000003ff0c7424 */ /* 0x000fe200078e00ff */
[----:B------:R-:W-:-:S13]  /*25fb0*/  IADD3 R2, P4, R14, R5, RZ ;  /* 0x000000050e027210 */ /* 0x000fda0007f9e0ff */
[----:B------:R-:W-:Y:S05]  /*25fc0*/  WARPSYNC.COLLECTIVE R15, `(.L_x_5300) ;  /* 0x000000000f087348 */ /* 0x000fea0003c00000 */
[----:B------:R0:W1:Y:S02]  /*25fd0*/  SHFL.IDX P6, R14, R13, R12, R11 ;  /* 0x0000000c0d0e7389 */ /* 0x00006400000c000b */
[----:B01----:R-:W-:Y:S01]  /*25fe0*/  ENDCOLLECTIVE ;  /* 0x000000000000791b */ /* 0x003fe20003800000 */
.L_x_5300:
        /* <DEDUP_REMOVED lines=15> */
.L_x_5301:
[----:B------:R-:W-:Y:S02]  /*260e0*/  IMAD.MOV.U32 R13, RZ, RZ, R24 ;  /* 0x000000ffff0d7224 */ /* 0x000fe400078e0018 */
[----:B------:R-:W-:Y:S01]  /*260f0*/  IMAD.MOV.U32 R12, RZ, RZ, 0x4 ;  /* 0x00000004ff0c7424 */ /* 0x000fe200078e00ff */
[----:B------:R-:W-:-:S13]  /*26100*/  IADD3 R2, P4, R14, R5, RZ ;  /* 0x000000050e027210 */ /* 0x000fda0007f9e0ff */
[----:B------:R-:W-:Y:S05]  /*26110*/  WARPSYNC.COLLECTIVE R15, `(.L_x_5302) ;  /* 0x000000000f087348 */ /* 0x000fea0003c00000 */
[----:B------:R0:W1:Y:S02]  /*26120*/  SHFL.IDX P6, R14, R13, R12, R11 ;  /* 0x0000000c0d0e7389 */ /* 0x00006400000c000b */
[----:B01----:R-:W-:Y:S01]  /*26130*/  ENDCOLLECTIVE ;  /* 0x000000000000791b */ /* 0x003fe20003800000 */
.L_x_5302:
        /* <DEDUP_REMOVED lines=15> */
.L_x_5303:
[----:B------:R-:W-:Y:S02]  /*26230*/  IMAD.MOV.U32 R13, RZ, RZ, R24 ;  /* 0x000000ffff0d7224 */ /* 0x000fe400078e0018 */
[----:B------:R-:W-:Y:S01]  /*26240*/  IMAD.MOV.U32 R12, RZ, RZ, 0x5 ;  /* 0x00000005ff0c7424 */ /* 0x000fe200078e00ff */
[----:B------:R-:W-:-:S13]  /*26250*/  IADD3 R2, P4, R14, R5, RZ ;  /* 0x000000050e027210 */ /* 0x000fda0007f9e0ff */
[----:B------:R-:W-:Y:S05]  /*26260*/  WARPSYNC.COLLECTIVE R15, `(.L_x_5304) ;  /* 0x000000000f087348 */ /* 0x000fea0003c00000 */
[----:B------:R0:W1:Y:S02]  /*26270*/  SHFL.IDX P6, R14, R13, R12, R11 ;  /* 0x0000000c0d0e7389 */ /* 0x00006400000c000b */
[----:B01----:R-:W-:Y:S01]  /*26280*/  ENDCOLLECTIVE ;  /* 0x000000000000791b */ /* 0x003fe20003800000 */
.L_x_5304:
        /* <DEDUP_REMOVED lines=14> */
.L_x_5305:
[----:B------:R-:W-:Y:S05]  /*26370*/  BRA `(.L_x_5306) ;  /* 0xffffffb000387947 */ /* 0x000fea000383ffff */
.L_x_5158:
        /* <DEDUP_REMOVED lines=8> */
.L_x_5308:
[----:B------:R-:W-:Y:S05]  /*26400*/  BSYNC B0 ;  /* 0x0000000000007941 */ /* 0x000fea0003800000 */
.L_x_5307:
        /* <DEDUP_REMOVED lines=9> */
.L_x_5309:
        /* <DEDUP_REMOVED lines=18> */
.L_x_5310:
[----:B------:R-:W-:Y:S01]  /*265c0*/  IMAD.MOV.U32 R12, RZ, RZ, 0x2 ;  /* 0x00000002ff0c7424 */ /* 0x000fe200078e00ff */
[----:B------:R-:W-:-:S05]  /*265d0*/  SEL R6, R14, RZ, P1 ;  /* 0x000000ff0e067207 */ /* 0x000fca0000800000 */
[----:B------:R-:W-:-:S04]  /*265e0*/  IMAD.IADD R6, R5, 0x1, R6 ;  /* 0x0000000105067824 */ /* 0x000fc800078e0206 */
[----:B------:R-:W-:-:S07]  /*265f0*/  IMAD.MOV.U32 R13, RZ, RZ, R6 ;  /* 0x000000ffff0d7224 */ /* 0x000fce00078e0006 */
[----:B------:R-:W-:Y:S05]  /*26600*/  WARPSYNC.COLLECTIVE R15, `(.L_x_5311) ;  /* 0x000000000f087348 */ /* 0x000fea0003c00000 */
[----:B------:R0:W1:Y:S02]  /*26610*/  SHFL.UP P6, R14, R13, R12, R11 ;  /* 0x0400000c0d0e7389 */ /* 0x00006400000c000b */
[----:B01----:R-:W-:Y:S01]  /*26620*/  ENDCOLLECTIVE ;  /* 0x000000000000791b */ /* 0x003fe20003800000 */
.L_x_5311:
[----:B------:R-:W-:Y:S01]  /*26630*/  IMAD.MOV.U32 R12, RZ, RZ, 0x4 ;  /* 0x00000004ff0c7424 */ /* 0x000fe200078e00ff */
[----:B------:R-:W-:-:S05]  /*26640*/  SEL R7, R14, RZ, P2 ;  /* 0x000000ff0e077207 */ /* 0x000fca0001000000 */
[----:B------:R-:W-:-:S04]  /*26650*/  IMAD.IADD R7, R6, 0x1, R7 ;  /* 0x0000000106077824 */ /* 0x000fc800078e0207 */
[----:B------:R-:W-:-:S07]  /*26660*/  IMAD.MOV.U32 R13, RZ, RZ, R7 ;  /* 0x000000ffff0d7224 */ /* 0x000fce00078e0007 */
[----:B------:R-:W-:Y:S05]  /*26670*/  WARPSYNC.COLLECTIVE R15, `(.L_x_5312) ;  /* 0x000000000f087348 */ /* 0x000fea0003c00000 */
[----:B------:R0:W1:Y:S02]  /*26680*/  SHFL.UP P6, R14, R13, R12, R11 ;  /* 0x0400000c0d0e7389 */ /* 0x00006400000c000b */
[----:B01----:R-:W-:Y:S01]  /*26690*/  ENDCOLLECTIVE ;  /* 0x000000000000791b */ /* 0x003fe20003800000 */
.L_x_5312:
[----:B------:R-:W-:Y:S01]  /*266a0*/  IMAD.MOV.U32 R12, RZ, RZ, 0x8 ;  /* 0x00000008ff0c7424 */ /* 0x000fe200078e00ff */
[----:B------:R-:W-:-:S05]  /*266b0*/  SEL R2, R14, RZ, P3 ;  /* 0x000000ff0e027207 */ /* 0x000fca0001800000 */
[----:B------:R-:W-:-:S04]  /*266c0*/  IMAD.IADD R2, R7, 0x1, R2 ;  /* 0x0000000107027824 */ /* 0x000fc800078e0202 */
[----:B------:R-:W-:-:S07]  /*266d0*/  IMAD.MOV.U32 R13, RZ, RZ, R2 ;  /* 0x000000ffff0d7224 */ /* 0x000fce00078e0002 */
[----:B------:R-:W-:Y:S05]  /*266e0*/  WARPSYNC.COLLECTIVE R15, `(.L_x_5313) ;  /* 0x000000000f087348 */ /* 0x000fea0003c00000 */
[----:B------:R0:W1:Y:S02]  /*266f0*/  SHFL.UP P6, R14, R13, R12, R11 ;  /* 0x0400000c0d0e7389 */ /* 0x00006400000c000b */
[----:B01----:R-:W-:Y:S01]  /*26700*/  ENDCOLLECTIVE ;  /* 0x000000000000791b */ /* 0x003fe20003800000 */
.L_x_5313:
[----:B------:R-:W-:Y:S01]  /*26710*/  IMAD.MOV.U32 R12, RZ, RZ, 0x10 ;  /* 0x00000010ff0c7424 */ /* 0x000fe200078e00ff */
[----:B------:R-:W-:-:S05]  /*26720*/  SEL R3, R14, RZ, P4 ;  /* 0x000000ff0e037207 */ /* 0x000fca0002000000 */
[----:B------:R-:W-:-:S04]  /*26730*/  IMAD.IADD R3, R2, 0x1, R3 ;  /* 0x0000000102037824 */ /* 0x000fc800078e0203 */
[----:B------:R-:W-:-:S07]  /*26740*/  IMAD.MOV.U32 R13, RZ, RZ, R3 ;  /* 0x000000ffff0d7224 */ /* 0x000fce00078e0003 */
[----:B------:R-:W-:Y:S05]  /*26750*/  WARPSYNC.COLLECTIVE R15, `(.L_x_5314) ;  /* 0x000000000f087348 */ /* 0x000fea0003c00000 */
[----:B------:R0:W1:Y:S02]  /*26760*/  SHFL.UP P6, R14, R13, R12, R11 ;  /* 0x0400000c0d0e7389 */ /* 0x00006400000c000b */
[----:B01----:R-:W-:Y:S01]  /*26770*/  ENDCOLLECTIVE ;  /* 0x000000000000791b */ /* 0x003fe20003800000 */
.L_x_5314:
        /* <DEDUP_REMOVED lines=8> */
.L_x_5315:
[----:B------:R-:W-:Y:S05]  /*26800*/  BRA `(.L_x_5316) ;  /* 0xffffffb000487947 */ /* 0x000fea000383ffff */
.L_x_5163:
        /* <DEDUP_REMOVED lines=8> */
.L_x_5318:
[----:B------:R-:W-:Y:S05]  /*26890*/  BSYNC B0 ;  /* 0x0000000000007941 */ /* 0x000fea0003800000 */
.L_x_5317:
        /* <DEDUP_REMOVED lines=8> */
.L_x_5319:
[----:B------:R-:W-:Y:S01]  /*26920*/  IMAD.MOV.U32 R12, RZ, RZ, 0x4 ;  /* 0x00000004ff0c7424 */ /* 0x000fe200078e00ff */
[----:B------:R-:W-:-:S05]  /*26930*/  SEL R2, R14, RZ, P2 ;  /* 0x000000ff0e027207 */ /* 0x000fca0001000000 */
[----:B------:R-:W-:-:S04]  /*26940*/  IMAD.IADD R2, R13, 0x1, R2 ;  /* 0x000000010d027824 */ /* 0x000fc800078e0202 */
[----:B------:R-:W-:-:S07]  /*26950*/  IMAD.MOV.U32 R13, RZ, RZ, R2 ;  /* 0x000000ffff0d7224 */ /* 0x000fce00078e0002 */
[----:B------:R-:W-:Y:S05]  /*26960*/  WARPSYNC.COLLECTIVE R15, `(.L_x_5320) ;  /* 0x000000000f087348 */ /* 0x000fea0003c00000 */
[----:B------:R0:W1:Y:S02]  /*26970*/  SHFL.UP P6, R14, R13, R12, R11 ;  /* 0x0400000c0d0e7389 */ /* 0x00006400000c000b */
[----:B01----:R-:W-:Y:S01]  /*26980*/  ENDCOLLECTIVE ;  /* 0x000000000000791b */ /* 0x003fe20003800000 */
.L_x_5320:
[----:B------:R-:W-:Y:S01]  /*26990*/  IMAD.MOV.U32 R12, RZ, RZ, 0x8 ;  /* 0x00000008ff0c7424 */ /* 0x000fe200078e00ff */
[----:B------:R-:W-:-:S05]  /*269a0*/  SEL R3, R14, RZ, P3 ;  /* 0x000000ff0e037207 */ /* 0x000fca0001800000 */
[----:B------:R-:W-:-:S04]  /*269b0*/  IMAD.IADD R3, R2, 0x1, R3 ;  /* 0x0000000102037824 */ /* 0x000fc800078e0203 */
[----:B------:R-:W-:-:S07]  /*269c0*/  IMAD.MOV.U32 R13, RZ, RZ, R3 ;  /* 0x000000ffff0d7224 */ /* 0x000fce00078e0003 */
[----:B------:R-:W-:Y:S05]  /*269d0*/  WARPSYNC.COLLECTIVE R15, `(.L_x_5321) ;  /* 0x000000000f087348 */ /* 0x000fea0003c00000 */
[----:B------:R0:W1:Y:S02]  /*269e0*/  SHFL.UP P6, R14, R13, R12, R11 ;  /* 0x0400000c0d0e7389 */ /* 0x00006400000c000b */
[----:B01----:R-:W-:Y:S01]  /*269f0*/  ENDCOLLECTIVE ;  /* 0x000000000000791b */ /* 0x003fe20003800000 */
.L_x_5321:
[----:B------:R-:W-:Y:S01]  /*26a00*/  IMAD.MOV.U32 R12, RZ, RZ, 0x10 ;  /* 0x00000010ff0c7424 */ /* 0x000fe200078e00ff */
[----:B------:R-:W-:-:S05]  /*26a10*/  SEL R4, R14, RZ, P4 ;  /* 0x000000ff0e047207 */ /* 0x000fca0002000000 */
[----:B------:R-:W-:-:S04]  /*26a20*/  IMAD.IADD R4, R3, 0x1, R4 ;  /* 0x0000000103047824 */ /* 0x000fc800078e0204 */
[----:B------:R-:W-:-:S07]  /*26a30*/  IMAD.MOV.U32 R13, RZ, RZ, R4 ;  /* 0x000000ffff0d7224 */ /* 0x000fce00078e0004 */
[----:B------:R-:W-:Y:S05]  /*26a40*/  WARPSYNC.COLLECTIVE R15, `(.L_x_5322) ;  /* 0x000000000f087348 */ /* 0x000fea0003c00000 */
[----:B------:R0:W1:Y:S02]  /*26a50*/  SHFL.UP P6, R14, R13, R12, R11 ;  /* 0x0400000c0d0e7389 */ /* 0x00006400000c000b */
[----:B01----:R-:W-:Y:S01]  /*26a60*/  ENDCOLLECTIVE ;  /* 0x000000000000791b */ /* 0x003fe20003800000 */
.L_x_5322:
        /* <DEDUP_REMOVED lines=8> */
.L_x_5323:
[----:B------:R-:W-:Y:S05]  /*26af0*/  BRA `(.L_x_5324) ;  /* 0xffffffb000287947 */ /* 0x000fea000383ffff */
.L_x_5165:
[----:B------:R-:W-:Y:S01]  /*26b00*/  BSSY B0, `(.L_x_5325) ;  /* 0x0000006000007945 */ /* 0x000fe20003800000 */
[----:B------:R-:W-:Y:S01]  /*26b10*/  PLOP3.LUT P6, PT, P6, PT, PT, 0x8, 0x0 ;  /* 0x000000000000781c */ /* 0x000fe200037ce170 */
[----:B------:R-:W-:-:S12]  /*26b20*/  IMAD.MOV.U32 R15, RZ, RZ, -0x1 ;  /* 0xffffffffff0f7424 */ /* 0x000fd800078e00ff */
[----:B01----:R-:W-:Y:S05]  /*26b30*/  WARPSYNC.COLLECTIVE R15, `(.L_x_5326) ;  /* 0x000000000f087348 */ /* 0x003fea0003c00000 */
[----:B------:R-:W-:Y:S01]  /*26b40*/  VOTE.ANY R14, PT, P6 ;  /* 0x00000000000e7806 */ /* 0x000fe200030e0100 */
[----:B01----:R-:W-:Y:S06]  /*26b50*/  ENDCOLLECTIVE ;  /* 0x000000000000791b */ /* 0x003fec0003800000 */
.L_x_5326:
[----:B------:R-:W-:Y:S05]  /*26b60*/  BSYNC B0 ;  /* 0x0000000000007941 */ /* 0x000fea0003800000 */
.L_x_5325:
        /* <DEDUP_REMOVED lines=9> */
.L_x_5327:
[----:B------:R-:W-:Y:S01]  /*26c00*/  IMAD.MOV.U32 R5, RZ, RZ, R14 ;  /* 0x000000ffff057224 */ /* 0x000fe200078e000e */
[----:B------:R-:W-:Y:S06]  /*26c10*/  BRA `(.L_x_5328) ;  /* 0xffffffb000187947 */ /* 0x000fec000383ffff */
.L_x_5167:
[----:B------:R-:W-:Y:S01]  /*26c20*/  BSSY B0, `(.L_x_5329) ;  /* 0x0000007000007945 */ /* 0x000fe20003800000 */
[----:B------:R-:W-:Y:S02]  /*26c30*/  IMAD.MOV.U32 R13, RZ, RZ, R2 ;  /* 0x000000ffff0d7224 */ /* 0x000fe400078e0002 */
[----:B------:R-:W-:Y:S02]  /*26c40*/  IMAD.MOV.U32 R11, RZ, RZ, 0x1f ;  /* 0x0000001fff0b7424 */ /* 0x000fe400078e00ff */
[----:B------:R-:W-:-:S07]  /*26c50*/  IMAD.MOV.U32 R15, RZ, RZ, -0x1 ;  /* 0xffffffffff0f7424 */ /* 0x000fce00078e00ff */
[----:B0123--:R-:W-:Y:S05]  /*26c60*/  WARPSYNC.COLLECTIVE R15, `(.L_x_5330) ;  /* 0x000000000f087348 */ /* 0x00ffea0003c00000 */
[----:B------:R4:W0:Y:S02]  /*26c70*/  SHFL.IDX P6, R14, R13, R12, R11 ;  /* 0x0000000c0d0e7389 */ /* 0x00082400000c000b */
[----:B01234-:R-:W-:Y:S01]  /*26c80*/  ENDCOLLECTIVE ;  /* 0x000000000000791b */ /* 0x01ffe20003800000 */
.L_x_5330:
[----:B------:R-:W-:Y:S05]  /*26c90*/  BSYNC B0 ;  /* 0x0000000000007941 */ /* 0x000fea0003800000 */
.L_x_5329:
[----:B------:R-:W-:Y:S05]  /*26ca0*/  BRA `(.L_x_5166) ;  /* 0xffffffb000107947 */ /* 0x000fea000383ffff */
.L_x_5171:
[----:B-1----:R1:W2:Y:S02]  /*26cb0*/  SYNCS.PHASECHK.TRANS64.TRYWAIT P0, [R5+URZ+0x30820], R0 ;  /* 0x03082000050075a7 */ /* 0x0022a4000800017f */
[----:B--2---:R-:W-:Y:S05]  /*26cc0*/  @!P0 NANOSLEEP.SYNCS 0x989680 ;  /* 0x009896800000895d */ /* 0x004fea0003900000 */
[----:B------:R-:W2:Y:S02]  /*26cd0*/  @!P0 SYNCS.PHASECHK.TRANS64 P0, [R5+URZ+0x30820], R0 ;  /* 0x03082000050085a7 */ /* 0x000ea4000800007f */
[----:B--2---:R-:W-:Y:S05]  /*26ce0*/  @!P0 BRA `(.L_x_5171) ;  /* 0xfffffffc00f08947 */ /* 0x004fea000383ffff */
[----:B------:R-:W-:Y:S05]  /*26cf0*/  BRA `(.L_x_5331) ;  /* 0xffffffb400887947 */ /* 0x000fea000383ffff */
.L_x_5172:
        /* <DEDUP_REMOVED lines=11> */
.L_x_5333:
[----:B------:R-:W-:Y:S05]  /*26db0*/  BSYNC B0 ;  /* 0x0000000000007941 */ /* 0x000fea0003800000 */
.L_x_5332:
[----:B------:R-:W-:Y:S05]  /*26dc0*/  BRA `(.L_x_5334) ;  /* 0xffffffb400707947 */ /* 0x000fea000383ffff */
.L_x_5175:
[----:B------:R-:W-:Y:S01]  /*26dd0*/  BSSY B1, `(.L_x_5335) ;  /* 0x0000006000017945 */ /* 0x000fe20003800000 */
[----:B------:R-:W-:-:S07]  /*26de0*/  IMAD.MOV.U32 R15, RZ, RZ, -0x1 ;  /* 0xffffffffff0f7424 */ /* 0x000fce00078e00ff */
[----:B01-3--:R-:W-:Y:S05]  /*26df0*/  WARPSYNC.COLLECTIVE R15, `(.L_x_5336) ;  /* 0x000000000f0c7348 */ /* 0x00bfea0003c00000 */
[----:B------:R-:W-:Y:S02]  /*26e00*/  ELECT P6, UR62, PT ;  /* 0x00000000003e782f */ /* 0x000fe400038c0000 */
[----:B------:R-:W-:Y:S01]  /*26e10*/  MOV R14, UR62 ;  /* 0x0000003e000e7c02 */ /* 0x000fe20008000f00 */
[----:B01-3--:R-:W-:Y:S10]  /*26e20*/  ENDCOLLECTIVE ;  /* 0x000000000000791b */ /* 0x00bff40003800000 */
.L_x_5336:
[----:B------:R-:W-:Y:S05]  /*26e30*/  BSYNC B1 ;  /* 0x0000000000017941 */ /* 0x000fea0003800000 */
.L_x_5335:
[----:B------:R-:W-:Y:S05]  /*26e40*/  BRA `(.L_x_5337) ;  /* 0xffffffb400687947 */ /* 0x000fea000383ffff */
.L_x_5177:
[----:B-1----:R1:W2:Y:S02]  /*26e50*/  SYNCS.PHASECHK.TRANS64.TRYWAIT P1, [R3+URZ+0x30840], R2 ;  /* 0x03084002030075a7 */ /* 0x0022a4000802017f */
[----:B--2---:R-:W-:Y:S05]  /*26e60*/  @!P1 NANOSLEEP.SYNCS 0x989680 ;  /* 0x009896800000995d */ /* 0x004fea0003900000 */
[----:B------:R-:W2:Y:S02]  /*26e70*/  @!P1 SYNCS.PHASECHK.TRANS64 P1, [R3+URZ+0x30840], R2 ;  /* 0x03084002030095a7 */ /* 0x000ea4000802007f */
[----:B--2---:R-:W-:Y:S05]  /*26e80*/  @!P1 BRA `(.L_x_5177) ;  /* 0xfffffffc00f09947 */ /* 0x004fea000383ffff */
[----:B------:R-:W-:Y:S05]  /*26e90*/  BRA `(.L_x_5338) ;  /* 0xffffffb400907947 */ /* 0x000fea000383ffff */
.L_x_5179:
[----:B--2---:R2:W4:Y:S02]  /*26ea0*/  SYNCS.PHASECHK.TRANS64.TRYWAIT P1, [R5+URZ+0x30840], R0 ;  /* 0x03084000050075a7 */ /* 0x004524000802017f */
[----:B----4-:R-:W-:Y:S05]  /*26eb0*/  @!P1 NANOSLEEP.SYNCS 0x989680 ;  /* 0x009896800000995d */ /* 0x010fea0003900000 */
[----:B------:R-:W4:Y:S02]  /*26ec0*/  @!P1 SYNCS.PHASECHK.TRANS64 P1, [R5+URZ+0x30840], R0 ;  /* 0x03084000050095a7 */ /* 0x000f24000802007f */
[----:B----4-:R-:W-:Y:S05]  /*26ed0*/  @!P1 BRA `(.L_x_5179) ;  /* 0xfffffffc00f09947 */ /* 0x010fea000383ffff */
[----:B------:R-:W-:Y:S05]  /*26ee0*/  BRA `(.L_x_5339) ;  /* 0xffffffb4009c7947 */ /* 0x000fea000383ffff */
.L_x_5181:
[----:B----4-:R4:W0:Y:S02]  /*26ef0*/  SYNCS.PHASECHK.TRANS64.TRYWAIT P1, [R3+URZ+0x30860], R2 ;  /* 0x03086002030075a7 */ /* 0x010824000802017f */
[----:B0-----:R-:W-:Y:S05]  /*26f00*/  @!P1 NANOSLEEP.SYNCS 0x989680 ;  /* 0x009896800000995d */ /* 0x001fea0003900000 */
[----:B------:R-:W0:Y:S02]  /*26f10*/  @!P1 SYNCS.PHASECHK.TRANS64 P1, [R3+URZ+0x30860], R2 ;  /* 0x03086002030095a7 */ /* 0x000e24000802007f */
[----:B0-----:R-:W-:Y:S05]  /*26f20*/  @!P1 BRA `(.L_x_5181) ;  /* 0xfffffffc00f09947 */ /* 0x001fea000383ffff */
[----:B------:R-:W-:Y:S05]  /*26f30*/  BRA `(.L_x_5340) ;  /* 0xffffffb400987947 */ /* 0x000fea000383ffff */
        .type           $_ZN7cutlass13device_kernelIN5flash11enable_sm90INS1_16FlashAttnFwdSm90INS1_25CollectiveMainloopFwdSm90ILi2EN4cute5tupleIJNS5_1CILi1EEES8_S8_EEENS6_IJNS7_ILi128EEENS7_ILi96EEENS7_ILi192EEEEEELi192ENS_10bfloat16_tEfNS_4arch4Sm90ELb0ELb1ELb0ELb1ELb1ELb1ELb0ELb1ELb1ELb1ELb0ELb0EEENS1_21CollectiveEpilogueFwdINS6_IJSA_SC_SB_EEES9_SE_SG_Li256ELb1ELb1ELb0ELb0EEENS1_36VarlenDynamicPersistentTileSchedulerILi128ELi96ELi256ELi128ELb0ELb1ELb1ELb1ELb0ELb1EEEEEEEEEvNT_6ParamsE$_ZZN5flash25CollectiveMainloopFwdSm90ILi2EN4cute5tupleIJNS1_1CILi1EEES4_S4_EEENS2_IJNS3_ILi128EEENS3_ILi96EEENS3_ILi192EEEEEELi192EN7cutlass10bfloat16_tEfNSA_4arch4Sm90ELb0ELb1ELb0ELb1ELb1ELb1ELb0ELb1ELb1ELb1ELb0ELb0EE12store_kv_newINS_16FlashAttnFwdSm90ISE_NS_21CollectiveEpilogueFwdINS2_IJS6_S8_S7_EEES5_SB_SD_Li256ELb1ELb1ELb0ELb0EEENS_36VarlenDynamicPersistentTileSchedulerILi128ELi96ELi256ELi128ELb0ELb1ELb1ELb1ELb0ELb1EEEE13SharedStorageEEEbRKNSE_6ParamsENSA_25PipelineTmaAsyncNoClusterILi2ENSA_16PipelineTmaAsyncILi2EEEEESU_RNSA_13PipelineStateILj2EEEiRT_RKNS_16SeqlenInfoQKNewKILb1ELb1EEENS2_IJiiiiEEEENKUliRKT_E_clISW_EEDaiS17_,@function
        .size           $_ZN7cutlass13device_kernelIN5flash11enable_sm90INS1_16FlashAttnFwdSm90INS1_25CollectiveMainloopFwdSm90ILi2EN4cute5tupleIJNS5_1CILi1EEES8_S8_EEENS6_IJNS7_ILi128EEENS7_ILi96EEENS7_ILi192EEEEEELi192ENS_10bfloat16_tEfNS_4arch4Sm90ELb0ELb1ELb0ELb1ELb1ELb1ELb0ELb1ELb1ELb1ELb0ELb0EEENS1_21CollectiveEpilogueFwdINS6_IJSA_SC_SB_EEES9_SE_SG_Li256ELb1ELb1ELb0ELb0EEENS1_36VarlenDynamicPersistentTileSchedulerILi128ELi96ELi256ELi128ELb0ELb1ELb1ELb1ELb0ELb1EEEEEEEEEvNT_6ParamsE$_ZZN5flash25CollectiveMainloopFwdSm90ILi2EN4cute5tupleIJNS1_1CILi1EEES4_S4_EEENS2_IJNS3_ILi128EEENS3_ILi96EEENS3_ILi192EEEEEELi192EN7cutlass10bfloat16_tEfNSA_4arch4Sm90ELb0ELb1ELb0ELb1ELb1ELb1ELb0ELb1ELb1ELb1ELb0ELb0EE12store_kv_newINS_16FlashAttnFwdSm90ISE_NS_21CollectiveEpilogueFwdINS2_IJS6_S8_S7_EEES5_SB_SD_Li256ELb1ELb1ELb0ELb0EEENS_36VarlenDynamicPersistentTileSchedulerILi128ELi96ELi256ELi128ELb0ELb1ELb1ELb1ELb0ELb1EEEE13SharedStorageEEEbRKNSE_6ParamsENSA_25PipelineTmaAsyncNoClusterILi2ENSA_16PipelineTmaAsyncILi2EEEEESU_RNSA_13PipelineStateILj2EEEiRT_RKNS_16SeqlenInfoQKNewKILb1ELb1EEENS2_IJiiiiEEEENKUliRKT_E_clISW_EEDaiS17_,(.L_x_15838 - $_ZN7cutlass13device_kernelIN5flash11enable_sm90INS1_16FlashAttnFwdSm90INS1_25CollectiveMainloopFwdSm90ILi2EN4cute5tupleIJNS5_1CILi1EEES8_S8_EEENS6_IJNS7_ILi128EEENS7_ILi96EEENS7_ILi192EEEEEELi192ENS_10bfloat16_tEfNS_4arch4Sm90ELb0ELb1ELb0ELb1ELb1ELb1ELb0ELb1ELb1ELb1ELb0ELb0EEENS1_21CollectiveEpilogueFwdINS6_IJSA_SC_SB_EEES9_SE_SG_Li256ELb1ELb1ELb0ELb0EEENS1_36VarlenDynamicPersistentTileSchedulerILi128ELi96ELi256ELi128ELb0ELb1ELb1ELb1ELb0ELb1EEEEEEEEEvNT_6ParamsE$_ZZN5flash25CollectiveMainloopFwdSm90ILi2EN4cute5tupleIJNS1_1CILi1EEES4_S4_EEENS2_IJNS3_ILi128EEENS3_ILi96EEENS3_ILi192EEEEEELi192EN7cutlass10bfloat16_tEfNSA_4arch4Sm90ELb0ELb1ELb0ELb1ELb1ELb1ELb0ELb1ELb1ELb1ELb0ELb0EE12store_kv_newINS_16FlashAttnFwdSm90ISE_NS_21CollectiveEpilogueFwdINS2_IJS6_S8_S7_EEES5_SB_SD_Li256ELb1ELb1ELb0ELb0EEENS_36VarlenDynamicPersistentTileSchedulerILi128ELi96ELi256ELi128ELb0ELb1ELb1ELb1ELb0ELb1EEEE13SharedStorageEEEbRKNSE_6ParamsENSA_25PipelineTmaAsyncNoClusterILi2ENSA_16PipelineTmaAsyncILi2EEEEESU_RNSA_13PipelineStateILj2EEEiRT_RKNS_16SeqlenInfoQKNewKILb1ELb1EEENS2_IJiiiiEEEENKUliRKT_E_clISW_EEDaiS17_)
$_ZN7cutlass13device_kernelIN5flash11enable_sm90INS1_16FlashAttnFwdSm90INS1_25CollectiveMainloopFwdSm90ILi2EN4cute5tupleIJNS5_1CILi1EEES8_S8_EEENS6_IJNS7_ILi128EEENS7_ILi96EEENS7_ILi192EEEEEELi192ENS_10bfloat16_tEfNS_4arch4Sm90ELb0ELb1ELb0ELb1ELb1ELb1ELb0ELb1ELb1ELb1ELb0ELb0EEENS1_21CollectiveEpilogueFwdINS6_IJSA_SC_SB_EEES9_SE_SG_Li256ELb1ELb1ELb0ELb0EEENS1_36VarlenDynamicPersistentTileSchedulerILi128ELi96ELi256ELi128ELb0ELb1ELb1ELb1ELb0ELb1EEEEEEEEEvNT_6ParamsE$_ZZN5flash25CollectiveMainloopFwdSm90ILi2EN4cute5tupleIJNS1_1CILi1EEES4_S4_EEENS2_IJNS3_ILi128EEENS3_ILi96EEENS3_ILi192EEEEEELi192EN7cutlass10bfloat16_tEfNSA_4arch4Sm90ELb0ELb1ELb0ELb1ELb1ELb1ELb0ELb1ELb1ELb1ELb0ELb0EE12store_kv_newINS_16FlashAttnFwdSm90ISE_NS_21CollectiveEpilogueFwdINS2_IJS6_S8_S7_EEES5_SB_SD_Li256ELb1ELb1ELb0ELb0EEENS_36VarlenDynamicPersistentTileSchedulerILi128ELi96ELi256ELi128ELb0ELb1ELb1ELb1ELb0ELb1EEEE13SharedStorageEEEbRKNSE_6ParamsENSA_25PipelineTmaAsyncNoClusterILi2ENSA_16PipelineTmaAsyncILi2EEEEESU_RNSA_13PipelineStateILj2EEEiRT_RKNS_16SeqlenInfoQKNewKILb1ELb1EEENS2_IJiiiiEEEENKUliRKT_E_clISW_EEDaiS17_:
[----:B------:R-:W-:Y:S05]  /*26f40*/  YIELD ;  /* 0x0000000000007946 */ /* 0x000fea0003800000 */
[----:B------:R-:W-:Y:S01]  /*26f50*/  ULDC UR4, c[0x0][0x20] ;  /* 0x0000080000047ab9 */ /* 0x000fe20000000800 */
[----:B------:R-:W0:Y:S01]  /*26f60*/  LDC.64 R78, c[0x0][0x208] ;  /* 0x00008200ff4e7b82 */ /* 0x000e220000000a00 */
[----:B------:R-:W-:Y:S01]  /*26f70*/  VIADD R75, R20, -UR4 ;  /* 0x80000004144b7c36 */ /* 0x000fe20008000000 */
[----:B------:R-:W-:-:S04]  /*26f80*/  R2UR UR6, R202 ;  /* 0x00000000ca0672ca */ /* 0x000fc800000e0000 */
[----:B------:R-:W2:Y:S01]  /*26f90*/  LDL.64 R4, [R75+0x8] ;  /* 0x000008004b047983 */ /* 0x000ea20000100a00 */
[----:B0-----:R-:W-:Y:S02]  /*26fa0*/  R2UR UR4, R78 ;  /* 0x000000004e0472ca */ /* 0x001fe400000e0000 */
[----:B------:R-:W-:-:S13]  /*26fb0*/  R2UR UR5, R79 ;  /* 0x000000004f0572ca */ /* 0x000fda00000e0000 */
[----:B--2---:R-:W2:Y:S01]  /*26fc0*/  LD.E R6, desc[UR4][R4.64+0x174] ;  /* 0x0001740404067980 */ /* 0x004ea2000c101900 */
[----:B------:R-:W0:Y:S01]  /*26fd0*/  LDC R76, c[0x0][0x20] ;  /* 0x00000800ff4c7b82 */ /* 0x000e220000000800 */
[----:B------:R-:W-:Y:S01]  /*26fe0*/  BSSY B0, `(.L_x_5341) ;  /* 0x0000aaa000007945 */ /* 0x000fe20003800000 */
[----:B0-----:R-:W-:Y:S02]  /*26ff0*/  IADD3 R76, -R76, UR6, RZ ;  /* 0x000000064c4c7c10 */ /* 0x001fe4000fffe1ff */
[----:B--2---:R-:W-:-:S13]  /*27000*/  ISETP.GE.AND P1, PT, R6, 0x1, PT ;  /* 0x000000010600780c */ /* 0x004fda0003f26270 */
[----:B------:R-:W-:Y:S05]  /*27010*/  @!P1 BRA `(.L_x_5342) ;  /* 0x0000009800e49947 */ /* 0x000fea0003800000 */
[----:B------:R-:W2:Y:S01]  /*27020*/  LDL.64 R6, [R75+0x20] ;  /* 0x000020004b067983 */ /* 0x000ea20000100a00 */
[C---:B------:R-:W-:Y:S02]  /*27030*/  R2UR UR4, R78.reuse ;  /* 0x000000004e0472ca */ /* 0x040fe400000e0000 */
[C---:B------:R-:W-:Y:S01]  /*27040*/  R2UR UR5, R79.reuse ;  /* 0x000000004f0572ca */ /* 0x040fe200000e0000 */
[----:B------:R0:W5:Y:S01]  /*27050*/  LDL.64 R10, [R75+0x30] ;  /* 0x000030004b0a7983 */ /* 0x0001620000100a00 */
[C---:B------:R-:W-:Y:S02]  /*27060*/  R2UR UR6, R78.reuse ;  /* 0x000000004e0672ca */ /* 0x040fe400000e0000 */
[C---:B------:R-:W-:Y:S02]  /*27070*/  R2UR UR7, R79.reuse ;  /* 0x000000004f0772ca */ /* 0x040fe400000e0000 */
[----:B------:R-:W-:Y:S02]  /*27080*/  R2UR UR8, R78 ;  /* 0x000000004e0872ca */ /* 0x000fe400000e0000 */
[----:B------:R-:W-:-:S09]  /*27090*/  R2UR UR9, R79 ;  /* 0x000000004f0972ca */ /* 0x000fd200000e0000 */
[----:B------:R-:W3:Y:S04]  /*270a0*/  LD.E.U8 R30, desc[UR6][R4.64+0x190] ;  /* 0x00019006041e7980 */ /* 0x000ee8000c101100 */
[----:B--2---:R-:W2:Y:S04]  /*270b0*/  LD.E.64 R32, desc[UR4][R6.64+0xa0] ;  /* 0x0000a00406207980 */ /* 0x004ea8000c101b00 */
[----:B------:R-:W4:Y:S04]  /*270c0*/  LD.E.64 R8, desc[UR6][R6.64+0x58] ;  /* 0x0000580606087980 */ /* 0x000f28000c101b00 */
[----:B------:R-:W4:Y:S04]  /*270d0*/  LD.E.64 R12, desc[UR8][R6.64+0x60] ;  /* 0x00006008060c7980 */ /* 0x000f28000c101b00 */
[----:B------:R-:W4:Y:S01]  /*270e0*/  LD.E.64 R14, desc[UR4][R6.64+0x68] ;  /* 0x00006804060e7980 */ /* 0x000f22000c101b00 */
[----:B---3--:R-:W-:-:S02]  /*270f0*/  ISETP.NE.AND P1, PT, R30, RZ, PT ;  /* 0x000000ff1e00720c */ /* 0x008fc40003f25270 */
[----:B--2---:R-:W-:Y:S01]  /*27100*/  SHF.R.S32.HI R31, RZ, 0x1f, R33 ;  /* 0x0000001fff1f7819 */ /* 0x004fe20000011421 */
[-C--:B----4-:R-:W-:Y:S02]  /*27110*/  IMAD R9, R9, R33.reuse, RZ ;  /* 0x0000002109097224 */ /* 0x090fe400078e02ff */
[----:B------:R-:W-:-:S04]  /*27120*/  IMAD.WIDE.U32 R28, R8, R33, RZ ;  /* 0x00000021081c7225 */ /* 0x000fc800078e00ff */
[----:B------:R-:W-:Y:S02]  /*27130*/  IMAD R9, R8, R31, R9 ;  /* 0x0000001f08097224 */ /* 0x000fe400078e0209 */
[-C--:B------:R-:W-:Y:S02]  /*27140*/  IMAD R8, R13, R32.reuse, RZ ;  /* 0x000000200d087224 */ /* 0x080fe400078e02ff */
[----:B------:R-:W-:Y:S01]  /*27150*/  IMAD.IADD R29, R29, 0x1, R9 ;  /* 0x000000011d1d7824 */ /* 0x000fe200078e0209 */
[----:B------:R-:W-:Y:S01]  /*27160*/  SHF.R.S32.HI R9, RZ, 0x1f, R32 ;  /* 0x0000001fff097819 */ /* 0x000fe20000011420 */
[----:B------:R-:W-:-:S04]  /*27170*/  IMAD.WIDE.U32 R4, R12, R32, R28 ;  /* 0x000000200c047225 */ /* 0x000fc800078e001c */
[----:B------:R-:W-:Y:S01]  /*27180*/  IMAD R9, R12, R9, R8 ;  /* 0x000000090c097224 */ /* 0x000fe200078e0208 */
[----:B------:R-:W-:-:S03]  /*27190*/  LEA R86, P2, R4, R14, 0x1 ;  /* 0x0000000e04567211 */ /* 0x000fc600078408ff */
[----:B------:R-:W-:-:S05]  /*271a0*/  IMAD.IADD R87, R5, 0x1, R9 ;  /* 0x0000000105577824 */ /* 0x000fca00078e0209 */
[----:B------:R-:W-:Y:S01]  /*271b0*/  LEA.HI.X R87, R4, R15, R87, 0x1, P2 ;  /* 0x0000000f04577211 */ /* 0x000fe200010f0c57 */
[----:B0-----:R-:W-:Y:S06]  /*271c0*/  @!P1 BRA `(.L_x_5343) ;  /* 0x0000004800849947 */ /* 0x001fec0003800000 */
[C---:B------:R-:W-:Y:S01]  /*271d0*/  R2UR UR8, R78.reuse ;  /* 0x000000004e0872ca */ /* 0x040fe200000e0000 */
[----:B------:R0:W5:Y:S01]  /*271e0*/  LDL.64 R4, [R75+0x10] ;  /* 0x000010004b047983 */ /* 0x0001620000100a00 */
[C---:B------:R-:W-:Y:S02]  /*271f0*/  R2UR UR9, R79.reuse ;  /* 0x000000004f0972ca */ /* 0x040fe400000e0000 */
[C---:B------:R-:W-:Y:S02]  /*27200*/  R2UR UR4, R78.reuse ;  /* 0x000000004e0472ca */ /* 0x040fe400000e0000 */
[C---:B------:R-:W-:Y:S02]  /*27210*/  R2UR UR5, R79.reuse ;  /* 0x000000004f0572ca */ /* 0x040fe400000e0000 */
[----:B------:R-:W-:Y:S02]  /*27220*/  R2UR UR6, R78 ;  /* 0x000000004e0672ca */ /* 0x000fe400000e0000 */
[----:B------:R-:W-:-:S05]  /*27230*/  R2UR UR7, R79 ;  /* 0x000000004f0772ca */ /* 0x000fca00000e0000 */
[----:B-----5:R-:W2:Y:S04]  /*27240*/  LD.E R6, desc[UR8][R10.64+0x10] ;  /* 0x000010080a067980 */ /* 0x020ea8000c101900 */
[----:B------:R-:W3:Y:S04]  /*27250*/  LD.E R13, desc[UR4][R10.64+0xc] ;  /* 0x00000c040a0d7980 */ /* 0x000ee8000c101900 */
[----:B------:R-:W4:Y:S04]  /*27260*/  LD.E.64 R38, desc[UR4][R10.64+0x60] ;  /* 0x000060040a267980 */ /* 0x000f28000c101b00 */
[----:B------:R-:W4:Y:S01]  /*27270*/  LD.E.64 R36, desc[UR6][R10.64+0x80] ;  /* 0x000080060a247980 */ /* 0x000f22000c101b00 */
[----:B------:R-:W-:-:S02]  /*27280*/  R2UR UR10, R78 ;  /* 0x000000004e0a72ca */ /* 0x000fc400000e0000 */
[C---:B------:R-:W-:Y:S01]  /*27290*/  R2UR UR11, R79.reuse ;  /* 0x000000004f0b72ca */ /* 0x040fe200000e0000 */
[----:B------:R0:W5:Y:S01]  /*272a0*/  LD.E.64 R14, desc[UR4][R10.64+0x58] ;  /* 0x000058040a0e7980 */ /* 0x000162000c101b00 */
[----:B------:R-:W-:Y:S02]  /*272b0*/  R2UR UR12, R78 ;  /* 0x000000004e0c72ca */ /* 0x000fe400000e0000 */
[----:B------:R-:W-:Y:S01]  /*272c0*/  R2UR UR13, R79 ;  /* 0x000000004f0d72ca */ /* 0x000fe200000e0000 */
[----:B------:R0:W5:Y:S01]  /*272d0*/  LD.E.64 R34, desc[UR8][R10.64+0x78] ;  /* 0x000078080a227980 */ /* 0x000162000c101b00 */
[----:B------:R-:W-:Y:S01]  /*272e0*/  SHF.R.S32.HI R9, RZ, 0x1f, R24 ;  /* 0x0000001fff097819 */ /* 0x000fe20000011418 */
[----:B------:R-:W-:Y:S01]  /*272f0*/  BSSY B2, `(.L_x_5344) ;  /* 0x000004c000027945 */ /* 0x000fe20003800000 */
[----:B------:R-:W-:Y:S02]  /*27300*/  CS2R R60, SRZ ;  /* 0x00000000003c7805 */ /* 0x000fe4000001ff00 */
[----:B------:R-:W-:-:S02]  /*27310*/  CS2R R64, SRZ ;  /* 0x0000000000407805 */ /* 0x000fc4000001ff00 */
[----:B------:R-:W-:Y:S02]  /*27320*/  CS2R R66, SRZ ;  /* 0x0000000000427805 */ /* 0x000fe4000001ff00 */
[----:B------:R-:W-:Y:S02]  /*27330*/  CS2R R70, SRZ ;  /* 0x0000000000467805 */ /* 0x000fe4000001ff00 */
[----:B------:R-:W-:Y:S02]  /*27340*/  CS2R R82, SRZ ;  /* 0x0000000000527805 */ /* 0x000fe4000001ff00 */
[----:B------:R-:W-:Y:S02]  /*27350*/  CS2R R90, SRZ ;  /* 0x00000000005a7805 */ /* 0x000fe4000001ff00 */
[----:B------:R-:W-:Y:S01]  /*27360*/  CS2R R58, SRZ ;  /* 0x00000000003a7805 */ /* 0x000fe2000001ff00 */
[----:B------:R0:W5:Y:S01]  /*27370*/  LD.E.U8 R44, desc[UR12][R10.64+0x18] ;  /* 0x0000180c0a2c7980 */ /* 0x000162000c101100 */
[----:B------:R-:W-:-:S02]  /*27380*/  CS2R R62, SRZ ;  /* 0x00000000003e7805 */ /* 0x000fc4000001ff00 */
[----:B------:R-:W-:Y:S02]  /*27390*/  CS2R R68, SRZ ;  /* 0x0000000000447805 */ /* 0x000fe4000001ff00 */
[----:B------:R-:W-:Y:S02]  /*273a0*/  CS2R R80, SRZ ;  /* 0x0000000000507805 */ /* 0x000fe4000001ff00 */
[----:B------:R-:W-:Y:S02]  /*273b0*/  CS2R R84, SRZ ;  /* 0x0000000000547805 */ /* 0x000fe4000001ff00 */
[----:B------:R-:W-:Y:S02]  /*273c0*/  CS2R R88, SRZ ;  /* 0x0000000000587805 */ /* 0x000fe4000001ff00 */
[----:B--2---:R-:W-:Y:S01]  /*273d0*/  SHF.R.S32.HI R7, RZ, 0x1f, R6 ;  /* 0x0000001fff077819 */ /* 0x004fe20000011406 */
[----:B---3--:R-:W-:-:S03]  /*273e0*/  IMAD R13, R24, -0x60, R13 ;  /* 0xffffffa0180d7824 */ /* 0x008fc600078e020d */
[----:B------:R-:W-:Y:S02]  /*273f0*/  LEA.HI R7, R7, R6, RZ, 0x2 ;  /* 0x0000000607077211 */ /* 0x000fe400078f10ff */
[----:B------:R-:W-:Y:S02]  /*27400*/  VIMNMX R33, R13, 0x60, PT ;  /* 0x000000600d217848 */ /* 0x000fe40003fe0100 */
[----:B------:R-:W-:Y:S01]  /*27410*/  SHF.R.S32.HI R28, RZ, 0x2, R7 ;  /* 0x00000002ff1c7819 */ /* 0x000fe20000011407 */
[-C--:B----4-:R-:W-:Y:S01]  /*27420*/  IMAD R8, R39, R24.reuse, RZ ;  /* 0x0000001827087224 */ /* 0x090fe200078e02ff */
[----:B------:R0:W5:Y:S02]  /*27430*/  LD.E.64 R6, desc[UR6][R10.64+0x68] ;  /* 0x000068060a067980 */ /* 0x000164000c101b00 */
[----:B------:R-:W-:Y:S01]  /*27440*/  ISETP.GE.AND P1, PT, R28, R33, PT ;  /* 0x000000211c00720c */ /* 0x000fe20003f26270 */
[----:B------:R-:W-:Y:S02]  /*27450*/  IMAD R12, R37, R24, RZ ;  /* 0x00000018250c7224 */ /* 0x000fe400078e02ff */
[----:B------:R-:W-:-:S02]  /*27460*/  IMAD R29, R38, R9, R8 ;  /* 0x00000009261d7224 */ /* 0x000fc400078e0208 */
[----:B------:R-:W-:Y:S02]  /*27470*/  IMAD R31, R36, R9, R12 ;  /* 0x00000009241f7224 */ /* 0x000fe400078e020c */
[-C--:B------:R-:W-:Y:S01]  /*27480*/  IMAD.WIDE.U32 R38, R38, R24.reuse, RZ ;  /* 0x0000001826267225 */ /* 0x080fe200078e00ff */
[----:B------:R0:W5:Y:S03]  /*27490*/  LD.E.64 R12, desc[UR10][R10.64+0x88] ;  /* 0x0000880a0a0c7980 */ /* 0x000166000c101b00 */
[----:B------:R-:W-:Y:S01]  /*274a0*/  IMAD.WIDE.U32 R36, R36, R24, RZ ;  /* 0x0000001824247225 */ /* 0x000fe200078e00ff */
[----:B------:R-:W-:-:S03]  /*274b0*/  CS2R R8, SRZ ;  /* 0x0000000000087805 */ /* 0x000fc6000001ff00 */
[----:B------:R-:W-:Y:S02]  /*274c0*/  IMAD.IADD R45, R39, 0x1, R29 ;  /* 0x00000001272d7824 */ /* 0x000fe400078e021d */
[----:B------:R-:W-:Y:S02]  /*274d0*/  VIADD R30, R28, 0x40 ;  /* 0x000000401c1e7836 */ /* 0x000fe40000000000 */
[----:B------:R-:W-:Y:S01]  /*274e0*/  IMAD.IADD R93, R37, 0x1, R31 ;  /* 0x00000001255d7824 */ /* 0x000fe200078e021f */
[----:B0-----:R-:W-:Y:S06]  /*274f0*/  @P1 BRA `(.L_x_5345) ;  /* 0x0000000000ac1947 */ /* 0x001fec0003800000 */
[----:B-----5:R-:W-:Y:S02]  /*27500*/  LOP3.LUT R11, R44, 0x1, RZ, 0xc0, !PT ;  /* 0x000000012c0b7812 */ /* 0x020fe400078ec0ff */
[----:B------:R-:W-:Y:S02]  /*27510*/  CS2R R90, SRZ ;  /* 0x00000000005a7805 */ /* 0x000fe4000001ff00 */
[----:B------:R-:W-:Y:S02]  /*27520*/  LEA R10, P1, R38, R6, 0x1 ;  /* 0x00000006260a7211 */ /* 0x000fe400078208ff */
[----:B------:R-:W-:Y:S02]  /*27530*/  CS2R R82, SRZ ;  /* 0x0000000000527805 */ /* 0x000fe4000001ff00 */
[----:B------:R-:W-:Y:S02]  /*27540*/  LEA R28, P2, R36, R12, 0x1 ;  /* 0x0000000c241c7211 */ /* 0x000fe400078408ff */
[----:B------:R-:W-:-:S02]  /*27550*/  CS2R R70, SRZ ;  /* 0x0000000000467805 */ /* 0x000fc4000001ff00 */
[----:B------:R-:W-:Y:S02]  /*27560*/  ISETP.NE.U32.AND P6, PT, R11, 0x1, PT ;  /* 0x000000010b00780c */ /* 0x000fe40003fc5070 */
[----:B------:R-:W-:Y:S02]  /*27570*/  CS2R R66, SRZ ;  /* 0x0000000000427805 */ /* 0x000fe4000001ff00 */
[----:B------:R-:W-:Y:S02]  /*27580*/  LEA.HI.X R11, R38, R7, R45, 0x1, P1 ;  /* 0x00000007260b7211 */ /* 0x000fe400008f0c2d */
[----:B------:R-:W-:Y:S02]  /*27590*/  CS2R R64, SRZ ;  /* 0x0000000000407805 */ /* 0x000fe4000001ff00 */
[----:B------:R-:W-:Y:S02]  /*275a0*/  LEA.HI.X R29, R36, R13, R93, 0x1, P2 ;  /* 0x0000000d241d7211 */ /* 0x000fe400010f0c5d */
[----:B------:R-:W-:-:S02]  /*275b0*/  CS2R R60, SRZ ;  /* 0x00000000003c7805 */ /* 0x000fc4000001ff00 */
[----:B------:R-:W-:Y:S02]  /*275c0*/  R2P PR, R44, 0x3e ;  /* 0x0000003e2c007804 */ /* 0x000fe40000000000 */
[----:B------:R-:W-:Y:S02]  /*275d0*/  @!P6 R2UR UR4, R78 ;  /* 0x000000004e04e2ca */ /* 0x000fe400000e0000 */
[----:B------:R-:W-:-:S09]  /*275e0*/  @!P6 R2UR UR5, R79 ;  /* 0x000000004f05e2ca */ /* 0x000fd200000e0000 */
[C---:B------:R-:W-:Y:S02]  /*275f0*/  @P1 R2UR UR6, R78.reuse ;  /* 0x000000004e0612ca */ /* 0x040fe400000e0000 */
[C---:B------:R-:W-:Y:S02]  /*27600*/  @P1 R2UR UR7, R79.reuse ;  /* 0x000000004f0712ca */ /* 0x040fe400000e0000 */
[C---:B------:R-:W-:Y:S02]  /*27610*/  @P2 R2UR UR8, R78.reuse ;  /* 0x000000004e0822ca */ /* 0x040fe400000e0000 */
[----:B------:R-:W-:Y:S02]  /*27620*/  @P2 R2UR UR9, R79 ;  /* 0x000000004f0922ca */ /* 0x000fe400000e0000 */
[----:B------:R-:W-:Y:S02]  /*27630*/  @P3 R2UR UR10, R78 ;  /* 0x000000004e0a32ca */ /* 0x000fe400000e0000 */
[----:B------:R-:W-:-:S02]  /*27640*/  CS2R R88, SRZ ;  /* 0x0000000000587805 */ /* 0x000fc4000001ff00 */
[C---:B------:R-:W-:Y:S02]  /*27650*/  @P3 R2UR UR11, R79.reuse ;  /* 0x000000004f0b32ca */ /* 0x040fe400000e0000 */
[----:B------:R-:W-:Y:S02]  /*27660*/  CS2R R84, SRZ ;  /* 0x0000000000547805 */ /* 0x000fe4000001ff00 */
[----:B------:R-:W-:Y:S02]  /*27670*/  @P4 R2UR UR12, R78 ;  /* 0x000000004e0c42ca */ /* 0x000fe400000e0000 */
[----:B------:R-:W-:Y:S02]  /*27680*/  CS2R R80, SRZ ;  /* 0x0000000000507805 */ /* 0x000fe4000001ff00 */
[----:B------:R-:W-:Y:S02]  /*27690*/  @P4 R2UR UR13, R79 ;  /* 0x000000004f0d42ca */ /* 0x000fe400000e0000 */
[----:B------:R-:W-:-:S02]  /*276a0*/  CS2R R68, SRZ ;  /* 0x0000000000447805 */ /* 0x000fc4000001ff00 */
[----:B------:R-:W-:Y:S02]  /*276b0*/  @P5 R2UR UR14, R78 ;  /* 0x000000004e0e52ca */ /* 0x000fe400000e0000 */
[----:B------:R-:W-:Y:S02]  /*276c0*/  CS2R R62, SRZ ;  /* 0x00000000003e7805 */ /* 0x000fe4000001ff00 */
[----:B------:R-:W-:Y:S02]  /*276d0*/  @P5 R2UR UR15, R79 ;  /* 0x000000004f0f52ca */ /* 0x000fe400000e0000 */
[----:B------:R-:W-:Y:S01]  /*276e0*/  CS2R R58, SRZ ;  /* 0x00000000003a7805 */ /* 0x000fe2000001ff00 */
[----:B------:R0:W5:Y:S04]  /*276f0*/  @!P6 LD.E.64 R90, desc[UR4][R10.64] ;  /* 0x000000040a5ae980 */ /* 0x000168000c101b00 */
[----:B------:R0:W5:Y:S04]  /*27700*/  @P1 LD.E.64 R82, desc[UR6][R10.64+0x20] ;  /* 0x000020060a521980 */ /* 0x000168000c101b00 */
[----:B------:R0:W5:Y:S04]  /*27710*/  @P2 LD.E.64 R70, desc[UR8][R10.64+0x40] ;  /* 0x000040080a462980 */ /* 0x000168000c101b00 */
[----:B------:R0:W5:Y:S04]  /*27720*/  @P3 LD.E.64 R66, desc[UR10][R10.64+0x60] ;  /* 0x0000600a0a423980 */ /* 0x000168000c101b00 */
[----:B------:R0:W5:Y:S04]  /*27730*/  @P4 LD.E.64 R64, desc[UR12][R10.64+0x80] ;  /* 0x0000800c0a404980 */ /* 0x000168000c101b00 */
[----:B------:R0:W5:Y:S04]  /*27740*/  @P5 LD.E.64 R60, desc[UR14][R10.64+0xa0] ;  /* 0x0000a00e0a3c5980 */ /* 0x000168000c101b00 */
[----:B------:R0:W5:Y:S04]  /*27750*/  @!P6 LD.E.64 R88, desc[UR4][R28.64] ;  /* 0x000000041c58e980 */ /* 0x000168000c101b00 */
[----:B------:R0:W5:Y:S04]  /*27760*/  @P1 LD.E.64 R84, desc[UR6][R28.64+0x20] ;  /* 0x000020061c541980 */ /* 0x000168000c101b00 */
[----:B------:R0:W5:Y:S04]  /*27770*/  @P2 LD.E.64 R80, desc[UR8][R28.64+0x40] ;  /* 0x000040081c502980 */ /* 0x000168000c101b00 */
[----:B------:R0:W5:Y:S04]  /*27780*/  @P3 LD.E.64 R68, desc[UR10][R28.64+0x60] ;  /* 0x0000600a1c443980 */ /* 0x000168000c101b00 */
[----:B------:R0:W5:Y:S04]  /*27790*/  @P4 LD.E.64 R62, desc[UR12][R28.64+0x80] ;  /* 0x0000800c1c3e4980 */ /* 0x000168000c101b00 */
[----:B------:R0:W5:Y:S02]  /*277a0*/  @P5 LD.E.64 R58, desc[UR14][R28.64+0xa0] ;  /* 0x0000a00e1c3a5980 */ /* 0x000164000c101b00 */
.L_x_5345:
[----:B------:R-:W-:Y:S05]  /*277b0*/  BSYNC B2 ;  /* 0x0000000000027941 */ /* 0x000fea0003800000 */
.L_x_5344:
[----:B------:R-:W-:Y:S01]  /*277c0*/  ISETP.GE.AND P1, PT, R30, R33, PT ;  /* 0x000000211e00720c */ /* 0x000fe20003f26270 */
[----:B------:R-:W-:Y:S01]  /*277d0*/  BSSY B2, `(.L_x_5346) ;  /* 0x000003c000027945 */ /* 0x000fe20003800000 */
[----:B------:R-:W-:Y:S02]  /*277e0*/  CS2R R30, SRZ ;  /* 0x00000000001e7805 */ /* 0x000fe4000001ff00 */
[----:B------:R-:W-:Y:S02]  /*277f0*/  CS2R R40, SRZ ;  /* 0x0000000000287805 */ /* 0x000fe4000001ff00 */
[----:B------:R-:W-:Y:S02]  /*27800*/  CS2R R46, SRZ ;  /* 0x00000000002e7805 */ /* 0x000fe4000001ff00 */
[----:B------:R-:W-:Y:S02]  /*27810*/  CS2R R50, SRZ ;  /* 0x0000000000327805 */ /* 0x000fe4000001ff00 */
[----:B------:R-:W-:-:S02]  /*27820*/  CS2R R54, SRZ ;  /* 0x0000000000367805 */ /* 0x000fc4000001ff00 */
[----:B0-----:R-:W-:Y:S02]  /*27830*/  CS2R R28, SRZ ;  /* 0x00000000001c7805 */ /* 0x001fe4000001ff00 */
[----:B------:R-:W-:Y:S02]  /*27840*/  CS2R R32, SRZ ;  /* 0x0000000000207805 */ /* 0x000fe4000001ff00 */
[----:B------:R-:W-:Y:S02]  /*27850*/  CS2R R42, SRZ ;  /* 0x00000000002a7805 */ /* 0x000fe4000001ff00 */
[----:B------:R-:W-:Y:S02]  /*27860*/  CS2R R48, SRZ ;  /* 0x0000000000307805 */ /* 0x000fe4000001ff00 */
[----:B------:R-:W-:Y:S02]  /*27870*/  CS2R R52, SRZ ;  /* 0x0000000000347805 */ /* 0x000fe4000001ff00 */
[----:B------:R-:W-:Y:S01]  /*27880*/  CS2R R56, SRZ ;  /* 0x0000000000387805 */ /* 0x000fe2000001ff00 */
[----:B------:R-:W-:Y:S06]  /*27890*/  @P1 BRA `(.L_x_5347) ;  /* 0x0000000000bc1947 */ /* 0x000fec0003800000 */
[----:B-----5:R-:W-:Y:S02]  /*278a0*/  IADD3 R39, P1, R14, R38, RZ ;  /* 0x000000260e277210 */ /* 0x020fe40007f3e0ff */
[----:B------:R-:W-:Y:S02]  /*278b0*/  CS2R R54, SRZ ;  /* 0x0000000000367805 */ /* 0x000fe4000001ff00 */
[----:B------:R-:W-:Y:S02]  /*278c0*/  IADD3 R37, P2, R34, R36, RZ ;  /* 0x0000002422257210 */ /* 0x000fe40007f5e0ff */
[----:B------:R-:W-:Y:S02]  /*278d0*/  CS2R R50, SRZ ;  /* 0x0000000000327805 */ /* 0x000fe4000001ff00 */
[----:B------:R-:W-:Y:S01]  /*278e0*/  LOP3.LUT R8, R44, 0x1, RZ, 0xc0, !PT ;  /* 0x000000012c087812 */ /* 0x000fe200078ec0ff */
[----:B------:R-:W-:Y:S01]  /*278f0*/  IMAD.X R14, R15, 0x1, R45, P1 ;  /* 0x000000010f0e7824 */ /* 0x000fe200008e062d */
[----:B------:R-:W-:Y:S01]  /*27900*/  LEA R6, P1, R39, R6, 0x1 ;  /* 0x0000000627067211 */ /* 0x000fe200078208ff */
[----:B------:R-:W-:Y:S01]  /*27910*/  IMAD.X R34, R35, 0x1, R93, P2 ;  /* 0x0000000123227824 */ /* 0x000fe200010e065d */
[----:B------:R-:W-:-:S02]  /*27920*/  LEA R10, P2, R37, R12, 0x1 ;  /* 0x0000000c250a7211 */ /* 0x000fc400078408ff */
[----:B------:R-:W-:Y:S02]  /*27930*/  CS2R R46, SRZ ;  /* 0x00000000002e7805 */ /* 0x000fe4000001ff00 */
[----:B------:R-:W-:Y:S02]  /*27940*/  ISETP.NE.U32.AND P6, PT, R8, 0x1, PT ;  /* 0x000000010800780c */ /* 0x000fe40003fc5070 */
[----:B------:R-:W-:Y:S02]  /*27950*/  CS2R R40, SRZ ;  /* 0x0000000000287805 */ /* 0x000fe4000001ff00 */
[----:B------:R-:W-:Y:S02]  /*27960*/  LEA.HI.X R7, R39, R7, R14, 0x1, P1 ;  /* 0x0000000727077211 */ /* 0x000fe400008f0c0e */
[----:B------:R-:W-:Y:S02]  /*27970*/  CS2R R30, SRZ ;  /* 0x00000000001e7805 */ /* 0x000fe4000001ff00 */
[----:B------:R-:W-:-:S02]  /*27980*/  LEA.HI.X R11, R37, R13, R34, 0x1, P2 ;  /* 0x0000000d250b7211 */ /* 0x000fc400010f0c22 */
[----:B------:R-:W-:Y:S02]  /*27990*/  CS2R R8, SRZ ;  /* 0x0000000000087805 */ /* 0x000fe4000001ff00 */
        /* <DEDUP_REMOVED lines=31> */
.L_x_5347:
[----:B------:R-:W-:Y:S05]  /*27b90*/  BSYNC B2 ;  /* 0x0000000000027941 */ /* 0x000fea0003800000 */
.L_x_5346:
[----:B------:R-:W-:Y:S01]  /*27ba0*/  R2UR UR4, R78 ;  /* 0x000000004e0472ca */ /* 0x000fe200000e0000 */
[----:B0----5:R0:W5:Y:S01]  /*27bb0*/  LDL R6, [R76] ;  /* 0x000000004c067983 */ /* 0x0211620000100800 */
[----:B------:R-:W-:-:S03]  /*27bc0*/  R2UR UR5, R79 ;  /* 0x000000004f0572ca */ /* 0x000fc600000e0000 */
[----:B------:R0:W5:Y:S10]  /*27bd0*/  LDL R7, [R76+0x4] ;  /* 0x000004004c077983 */ /* 0x0001740000100800 */
[----:B------:R-:W2:Y:S01]  /*27be0*/  LD.E R11, desc[UR4][R4.64+0x1c] ;  /* 0x00001c04040b7980 */ /* 0x000ea2000c101900 */
[----:B------:R-:W-:-:S02]  /*27bf0*/  IMAD.MOV.U32 R10, RZ, RZ, R60 ;  /* 0x000000ffff0a7224 */ /* 0x000fc400078e003c */
[----:B------:R-:W-:-:S03]  /*27c00*/  IMAD.MOV.U32 R12, RZ, RZ, R64 ;  /* 0x000000ffff0c7224 */ /* 0x000fc600078e0040 */
[----:B------:R-:W-:Y:S01]  /*27c10*/  PRMT R121, R10, 0x7610, R121 ;  /* 0x000076100a797816 */ /* 0x000fe20000000079 */
[----:B------:R-:W-:Y:S02]  /*27c20*/  IMAD.MOV.U32 R10, RZ, RZ, R61 ;  /* 0x000000ffff0a7224 */ /* 0x000fe400078e003d */
        /* <DEDUP_REMOVED lines=88> */
[----:B------:R-:W-:Y:S02]  /*281b0*/  PRMT R115, R12, 0x7610, R115 ;  /* 0x000076100c737816 */ /* 0x000fe40000000073 */
[----:B------:R-:W-:Y:S02]  /*281c0*/  PRMT R119, R13, 0x7610, R119 ;  /* 0x000076100d777816 */ /* 0x000fe40000000077 */
[----:B------:R-:W-:Y:S02]  /*281d0*/  PRMT R120, R14, 0x7610, R120 ;  /* 0x000076100e787816 */ /* 0x000fe40000000078 */
[----:B--2---:R-:W-:-:S04]  /*281e0*/  LOP3.LUT R11, R11, 0x1, RZ, 0xfc, !PT ;  /* 0x000000010b0b7812 */ /* 0x004fc800078efcff */
[----:B------:R-:W-:Y:S01]  /*281f0*/  ISETP.NE.AND P1, PT, R11, 0x3, PT ;  /* 0x000000030b00780c */ /* 0x000fe20003f25270 */
[----:B------:R-:W-:-:S05]  /*28200*/  IMAD.MOV.U32 R11, RZ, RZ, R52 ;  /* 0x000000ffff0b7224 */ /* 0x000fca00078e0034 */
[----:B------:R-:W-:-:S07]  /*28210*/  PRMT R114, R11, 0x7610, R114 ;  /* 0x000076100b727816 */ /* 0x000fce0000000072 */
[----:B0-----:R-:W-:Y:S05]  /*28220*/  @!P1 BRA `(.L_x_5349) ;  /* 0x0000000000049947 */ /* 0x001fea0003800000 */
[----:B------:R-:W-:Y:S01]  /*28230*/  BPT.TRAP 0x1 ;  /* 0x000000040000795c */ /* 0x000fe20000300000 */
.L_x_5349:
[----:B------:R-:W-:Y:S05]  /*28240*/  BSYNC B2 ;  /* 0x0000000000027941 */ /* 0x000fea0003800000 */
.L_x_5348:
[----:B------:R-:W-:Y:S02]  /*28250*/  R2UR UR4, R78 ;  /* 0x000000004e0472ca */ /* 0x000fe400000e0000 */
[----:B------:R-:W-:-:S13]  /*28260*/  R2UR UR5, R79 ;  /* 0x000000004f0572ca */ /* 0x000fda00000e0000 */
[----:B------:R-:W2:Y:S01]  /*28270*/  LD.E.64 R4, desc[UR4][R4.64+0x8] ;  /* 0x0000080404047980 */ /* 0x000ea2000c101b00 */
[----:B-----5:R-:W-:Y:S01]  /*28280*/  SHF.L.U32 R7, R7, 0x1f, RZ ;  /* 0x0000001f07077819 */ /* 0x020fe200000006ff */
[----:B------:R-:W-:Y:S01]  /*28290*/  BSSY B2, `(.L_x_5350) ;  /* 0x0000005000027945 */ /* 0x000fe20003800000 */
[----:B--2---:R-:W-:-:S05]  /*282a0*/  MOV R11, R4 ;  /* 0x00000004000b7202 */ /* 0x004fca0000000f00 */
[----:B------:R-:W-:-:S04]  /*282b0*/  IMAD R6, R6, 0x8, R11 ;  /* 0x0000000806067824 */ /* 0x000fc800078e020b */
[----:B------:R-:W0:Y:S02]  /*282c0*/  SYNCS.PHASECHK.TRANS64.TRYWAIT P1, [R6+URZ], R7 ;  /* 0x00000007060075a7 */ /* 0x000e24000802017f */
[----:B0-----:R-:W-:Y:S05]  /*282d0*/  @!P1 BRA `(.L_x_5351) ;  /* 0x00000098004c9947 */ /* 0x001fea0003800000 */
.L_x_5442:
[----:B------:R-:W-:Y:S05]  /*282e0*/  BSYNC B2 ;  /* 0x0000000000027941 */ /* 0x000fea0003800000 */
.L_x_5350:
[----:B------:R-:W2:Y:S01]  /*282f0*/  LDL.64 R34, [R75+0x30] ;  /* 0x000030004b227983 */ /* 0x000ea20000100a00 */
[----:B------:R-:W-:Y:S02]  /*28300*/  R2UR UR4, R78 ;  /* 0x000000004e0472ca */ /* 0x000fe400000e0000 */
[----:B------:R-:W-:Y:S01]  /*28310*/  R2UR UR5, R79 ;  /* 0x000000004f0572ca */ /* 0x000fe200000e0000 */
[----:B------:R-:W3:Y:S04]  /*28320*/  LDL R4, [R76] ;  /* 0x000000004c047983 */ /* 0x000ee80000100800 */
[----:B------:R-:W4:Y:S04]  /*28330*/  LDL.64 R38, [R75+0x38] ;  /* 0x000038004b267983 */ /* 0x000f280000100a00 */
[----:B------:R1:W5:Y:S04]  /*28340*/  LDL.64 R36, [R75+0x40] ;  /* 0x000040004b247983 */ /* 0x0003680000100a00 */
[----:B--2---:R-:W0:Y:S01]  /*28350*/  LD.E R5, desc[UR4][R34.64+0x8] ;  /* 0x0000080422057980 */ /* 0x004e22000c101900 */
[----:B---3--:R-:W-:-:S02]  /*28360*/  IMAD R4, R4, 0x4800, RZ ;  /* 0x0000480004047824 */ /* 0x008fc400078e02ff */
[----:B------:R-:W-:Y:S01]  /*28370*/  IMAD.MOV.U32 R92, RZ, RZ, 0x20 ;  /* 0x00000020ff5c7424 */ /* 0x000fe200078e00ff */
[----:B----4-:R-:W5:Y:S01]  /*28380*/  LD.E.64 R38, desc[UR4][R38.64] ;  /* 0x0000000426267980 */ /* 0x010f62000c101b00 */
[----:B------:R-:W-:Y:S01]  /*28390*/  UMOV UR4, 0xffffffff ;  /* 0xffffffff00047882 */ /* 0x000fe20000000000 */
[----:B0-----:R-:W-:-:S04]  /*283a0*/  SHF.R.S32.HI R6, RZ, 0x1f, R5 ;  /* 0x0000001fff067819 */ /* 0x001fc80000011405 */
[----:B------:R-:W-:-:S04]  /*283b0*/  LEA.HI R7, R6, R5, RZ, 0x2 ;  /* 0x0000000506077211 */ /* 0x000fc800078f10ff */
[--C-:B------:R-:W-:Y:S02]  /*283c0*/  SHF.R.S32.HI R116, RZ, 0x2, R7.reuse ;  /* 0x00000002ff747819 */ /* 0x100fe40000011407 */
[----:B------:R-:W-:-:S04]  /*283d0*/  SHF.R.S32.HI R11, RZ, 0x1f, R7 ;  /* 0x0000001fff0b7819 */ /* 0x000fc80000011407 */
[----:B------:R-:W-:-:S04]  /*283e0*/  LEA.HI R11, R11, R116, RZ, 0x3 ;  /* 0x000000740b0b7211 */ /* 0x000fc800078f18ff */
[----:B------:R-:W-:Y:S02]  /*283f0*/  LOP3.LUT R11, R11, 0xfffffff8, RZ, 0xc0, !PT ;  /* 0xfffffff80b0b7812 */ /* 0x000fe400078ec0ff */
[----:B------:R-:W-:-:S03]  /*28400*/  LOP3.LUT R12, R7, 0x1ffffffc, RZ, 0xc0, !PT ;  /* 0x1ffffffc070c7812 */ /* 0x000fc600078ec0ff */
[----:B------:R-:W-:Y:S02]  /*28410*/  IMAD.IADD R11, R116, 0x1, -R11 ;  /* 0x00000001740b7824 */ /* 0x000fe400078e0a0b */
[----:B------:R-:W-:Y:S02]  /*28420*/  IMAD.IADD R12, R5, 0x1, -R12 ;  /* 0x00000001050c7824 */ /* 0x000fe400078e0a0c */
[----:B------:R-:W-:Y:S02]  /*28430*/  IMAD.SHL.U32 R7, R11, 0x40, RZ ;  /* 0x000000400b077824 */ /* 0x000fe400078e00ff */
[----:B------:R-:W-:-:S03]  /*28440*/  IMAD.SHL.U32 R93, R12, 0x8, RZ ;  /* 0x000000080c5d7824 */ /* 0x000fc600078e00ff */
[----:B------:R-:W-:Y:S02]  /*28450*/  LOP3.LUT R12, R7, 0x1c0, RZ, 0xc0, !PT ;  /* 0x000001c0070c7812 */ /* 0x000fe400078ec0ff */
[----:B------:R-:W-:Y:S02]  /*28460*/  LEA.HI R5, R6, R5, RZ, 0x5 ;  /* 0x0000000506057211 */ /* 0x000fe400078f28ff */
[----:B------:R-:W-:Y:S02]  /*28470*/  LOP3.LUT R7, R12, 0x18, R93, 0xf8, !PT ;  /* 0x000000180c077812 */ /* 0x000fe400078ef85d */
[----:B------:R-:W-:Y:S01]  /*28480*/  SHF.R.U32.HI R12, RZ, 0x3, R12 ;  /* 0x00000003ff0c7819 */ /* 0x000fe2000001160c */
[----:B------:R-:W-:-:S03]  /*28490*/  IMAD.SHL.U32 R5, R5, 0x10, RZ ;  /* 0x0000001005057824 */ /* 0x000fc600078e00ff */
[----:B------:R-:W-:-:S04]  /*284a0*/  LOP3.LUT R12, R7, R12, RZ, 0x3c, !PT ;  /* 0x0000000c070c7212 */ /* 0x000fc800078e3cff */
[----:B------:R-:W-:Y:S02]  /*284b0*/  LOP3.LUT R5, R12, 0xfffffe00, R5, 0xf8, !PT ;  /* 0xfffffe000c057812 */ /* 0x000fe400078ef805 */
[----:B------:R-:W-:Y:S02]  /*284c0*/  LOP3.LUT P1, RZ, R11, 0x4, RZ, 0xc0, !PT ;  /* 0x000000040bff7812 */ /* 0x000fe4000782c0ff */
[----:B------:R-:W-:Y:S02]  /*284d0*/  IADD3 R95, P2, R4, R5, RZ ;  /* 0x00000005045f7210 */ /* 0x000fe40007f5e0ff */
[----:B------:R-:W-:Y:S02]  /*284e0*/  SEL R92, R92, 0xffffffe0, !P1 ;  /* 0xffffffe05c5c7807 */ /* 0x000fe40004800000 */
[----:B------:R-:W-:Y:S01]  /*284f0*/  LEA.HI.X.SX32 R97, R4, RZ, 0x1, P2 ;  /* 0x000000ff04617211 */ /* 0x000fe200010f0eff */
[----:B-1----:R-:W-:Y:S08]  /*28500*/  BRA.DIV UR4, `(.L_x_5352) ;  /* 0x0000009604d47947 */ /* 0x002ff0000b800000 */
[----:B------:R0:W1:Y:S04]  /*28510*/  SHFL.IDX PT, R5, R87, RZ, 0x1c1f ;  /* 0x001c1fff57057589 */ /* 0x00006800000e0000 */
[----:B------:R0:W2:Y:S02]  /*28520*/  SHFL.IDX PT, R14, R86, RZ, 0x1c1f ;  /* 0x001c1fff560e7589 */ /* 0x0000a400000e0000 */
.L_x_5446:
[----:B------:R-:W-:Y:S02]  /*28530*/  R2UR UR4, R78 ;  /* 0x000000004e0472ca */ /* 0x000fe400000e0000 */
[----:B------:R-:W-:-:S13]  /*28540*/  R2UR UR5, R79 ;  /* 0x000000004f0572ca */ /* 0x000fda00000e0000 */
[----:B------:R-:W3:Y:S01]  /*28550*/  LD.E R7, desc[UR4][R34.64+0xc] ;  /* 0x00000c0422077980 */ /* 0x000ee2000c101900 */
[C---:B-----5:R-:W-:Y:S01]  /*28560*/  LEA R44, P2, R95.reuse, R38, 0x1 ;  /* 0x000000265f2c7211 */ /* 0x060fe200078408ff */
[----:B------:R-:W-:Y:S01]  /*28570*/  BSSY B2, `(.L_x_5353) ;  /* 0x00001af000027945 */ /* 0x000fe20003800000 */
[----:B-1----:R-:W-:Y:S02]  /*28580*/  IMAD.MOV.U32 R15, RZ, RZ, R5 ;  /* 0x000000ffff0f7224 */ /* 0x002fe400078e0005 */
[----:B------:R-:W-:Y:S01]  /*28590*/  LEA.HI.X R45, R95, R39, R97, 0x1, P2 ;  /* 0x000000275f2d7211 */ /* 0x000fe200010f0c61 */
[----:B---3--:R-:W-:-:S05]  /*285a0*/  IMAD R7, R24, -0x60, R7 ;  /* 0xffffffa018077824 */ /* 0x008fca00078e0207 */
[----:B------:R-:W-:-:S04]  /*285b0*/  VIMNMX R7, R7, 0x60, PT ;  /* 0x0000006007077848 */ /* 0x000fc80003fe0100 */
[----:B------:R-:W-:-:S13]  /*285c0*/  ISETP.GE.AND P1, PT, R116, R7, PT ;  /* 0x000000077400720c */ /* 0x000fda0003f26270 */
[----:B------:R-:W-:Y:S05]  /*285d0*/  @P1 BRA `(.L_x_5354) ;  /* 0x0000001800a01947 */ /* 0x000fea0003800000 */
[----:B------:R-:W-:Y:S02]  /*285e0*/  R2UR UR4, R78 ;  /* 0x000000004e0472ca */ /* 0x000fe400000e0000 */
[----:B------:R-:W-:-:S13]  /*285f0*/  R2UR UR5, R79 ;  /* 0x000000004f0572ca */ /* 0x000fda00000e0000 */
[----:B------:R-:W3:Y:S01]  /*28600*/  LD.E.U8 R12, desc[UR4][R36.64] ;  /* 0x00000004240c7980 */ /* 0x000ee2000c101100 */
[----:B------:R-:W-:Y:S01]  /*28610*/  BSSY B3, `(.L_x_5355) ;  /* 0x0000042000037945 */ /* 0x000fe20003800000 */
[----:B---3--:R-:W-:-:S04]  /*28620*/  LOP3.LUT R4, R12, 0x1, RZ, 0xc0, !PT ;  /* 0x000000010c047812 */ /* 0x008fc800078ec0ff */
[----:B------:R-:W-:-:S13]  /*28630*/  ISETP.NE.U32.AND P1, PT, R4, 0x1, PT ;  /* 0x000000010400780c */ /* 0x000fda0003f25070 */
[----:B------:R-:W-:Y:S05]  /*28640*/  @P1 BRA `(.L_x_5356) ;  /* 0x0000000000f81947 */ /* 0x000fea0003800000 */
[----:B------:R-:W-:Y:S02]  /*28650*/  R2UR UR4, R78 ;  /* 0x000000004e0472ca */ /* 0x000fe400000e0000 */
[----:B------:R-:W-:-:S13]  /*28660*/  R2UR UR5, R79 ;  /* 0x000000004f0572ca */ /* 0x000fda00000e0000 */
[----:B------:R-:W3:Y:S01]  /*28670*/  LD.E.U8 R4, desc[UR4][R34.64+0x18] ;  /* 0x0000180422047980 */ /* 0x000ee2000c101100 */
[----:B------:R-:W-:Y:S01]  /*28680*/  BSSY B4, `(.L_x_5357) ;  /* 0x0000033000047945 */ /* 0x000fe20003800000 */
[----:B---3--:R-:W-:-:S04]  /*28690*/  LOP3.LUT R4, R4, 0x1, RZ, 0xc0, !PT ;  /* 0x0000000104047812 */ /* 0x008fc800078ec0ff */
[----:B------:R-:W-:Y:S02]  /*286a0*/  ISETP.NE.U32.AND P1, PT, R4, 0x1, PT ;  /* 0x000000010400780c */ /* 0x000fe40003f25070 */
[----:B------:R1:W5:Y:S11]  /*286b0*/  LD.E.128 R4, desc[UR4][R44.64] ;  /* 0x000000042c047980 */ /* 0x000376000c101d00 */
[----:B-1----:R-:W-:Y:S05]  /*286c0*/  @P1 BRA `(.L_x_5358) ;  /* 0x0000000000b81947 */ /* 0x002fea0003800000 */
[----:B------:R-:W-:Y:S01]  /*286d0*/  SHF.R.U64 R144, R90, 0x10, R91 ;  /* 0x000000105a907819 */ /* 0x000fe2000000125b */
[----:B-----5:R-:W-:Y:S01]  /*286e0*/  IMAD.U32 R13, R7, 0x10000, RZ ;  /* 0x00010000070d7824 */ /* 0x020fe200078e00ff */
[----:B------:R-:W-:Y:S01]  /*286f0*/  SHF.R.U64 R90, R88, 0x10, R89 ;  /* 0x00000010585a7819 */ /* 0x000fe20000001259 */
[----:B------:R-:W-:Y:S01]  /*28700*/  IMAD.U32 R11, R6, 0x10000, RZ ;  /* 0x00010000060b7824 */ /* 0x000fe200078e00ff */
[----:B------:R-:W-:Y:S02]  /*28710*/  SHF.R.U32.HI R145, RZ, 0x10, R91 ;  /* 0x00000010ff917819 */ /* 0x000fe4000001165b */
[----:B------:R-:W-:Y:S02]  /*28720*/  SHF.R.U32.HI R91, RZ, 0x10, R89 ;  /* 0x00000010ff5b7819 */ /* 0x000fe40000011659 */
[----:B------:R-:W-:Y:S02]  /*28730*/  PRMT R141, R141, 0x5410, R90 ;  /* 0x000054108d8d7816 */ /* 0x000fe4000000005a */
[----:B------:R-:W-:-:S02]  /*28740*/  PRMT R143, R143, 0x5410, R144 ;  /* 0x000054108f8f7816 */ /* 0x000fc40000000090 */
[----:B------:R-:W-:Y:S02]  /*28750*/  PRMT R91, R10, 0x5410, R91 ;  /* 0x000054100a5b7816 */ /* 0x000fe4000000005b */
[----:B------:R-:W-:Y:S02]  /*28760*/  LOP3.LUT R88, R7, 0xffff0000, RZ, 0xc0, !PT ;  /* 0xffff000007587812 */ /* 0x000fe400078ec0ff */
        /* <DEDUP_REMOVED lines=8> */
[----:B------:R-:W-:-:S02]  /*287f0*/  IMAD.U32 R6, R5, 0x10000, RZ ;  /* 0x0001000005067824 */ /* 0x000fc400078e00ff */
[C---:B------:R-:W-:Y:S01]  /*28800*/  FMUL.FTZ R145, R7.reuse, R90 ;  /* 0x0000005a07917220 */ /* 0x040fe20000410000 */
[C---:B------:R-:W-:Y:S02]  /*28810*/  IMAD.U32 R5, R4.reuse, 0x10000, RZ ;  /* 0x0001000004057824 */ /* 0x040fe400078e00ff */
[----:B------:R-:W-:Y:S01]  /*28820*/  FMUL.FTZ R7, R7, R10 ;  /* 0x0000000a07077220 */ /* 0x000fe20000410000 */
[----:B------:R-:W-:Y:S01]  /*28830*/  LOP3.LUT R4, R4, 0xffff0000, RZ, 0xc0, !PT ;  /* 0xffff000004047812 */ /* 0x000fe200078ec0ff */
[C---:B------:R-:W-:Y:S01]  /*28840*/  FMUL.FTZ R146, R12.reuse, R144 ;  /* 0x000000900c927220 */ /* 0x040fe20000410000 */
[----:B------:R-:W-:Y:S01]  /*28850*/  LOP3.LUT R91, R91, 0xffff0000, RZ, 0xc0, !PT ;  /* 0xffff00005b5b7812 */ /* 0x000fe200078ec0ff */
[-C--:B------:R-:W-:Y:S01]  /*28860*/  FMUL.FTZ R12, R12, R89.reuse ;  /* 0x000000590c0c7220 */ /* 0x080fe20000410000 */
[----:B------:R-:W-:Y:S01]  /*28870*/  LOP3.LUT R142, R142, 0xffff0000, RZ, 0xc0, !PT ;  /* 0xffff00008e8e7812 */ /* 0x000fe200078ec0ff */
[----:B------:R-:W-:Y:S02]  /*28880*/  IMAD.U32 R143, R143, 0x10000, RZ ;  /* 0x000100008f8f7824 */ /* 0x000fe400078e00ff */
[C---:B------:R-:W-:Y:S01]  /*28890*/  FFMA.FTZ R145, R6.reuse, R10, -R145 ;  /* 0x0000000a06917223 */ /* 0x040fe20000010891 */
[----:B------:R-:W-:Y:S01]  /*288a0*/  FFMA.FTZ R90, R6, R90, R7 ;  /* 0x0000005a065a7223 */ /* 0x000fe20000010007 */
[C---:B------:R-:W-:Y:S01]  /*288b0*/  FFMA.FTZ R146, R11.reuse, R89, -R146 ;  /* 0x000000590b927223 */ /* 0x040fe20000010892 */
[----:B------:R-:W-:Y:S01]  /*288c0*/  FMUL.FTZ R6, R4, R141 ;  /* 0x0000008d04067220 */ /* 0x000fe20000410000 */
        /* <DEDUP_REMOVED lines=14> */
.L_x_5358:
[----:B------:R-:W-:Y:S05]  /*289b0*/  BSYNC B4 ;  /* 0x0000000000047941 */ /* 0x000fea0003800000 */
.L_x_5357:
[C---:B------:R-:W-:Y:S01]  /*289c0*/  R2UR UR4, R78.reuse ;  /* 0x000000004e0472ca */ /* 0x040fe200000e0000 */
[----:B--2---:R-:W-:Y:S01]  /*289d0*/  IMAD.WIDE R10, R93, 0x2, R14 ;  /* 0x000000025d0a7825 */ /* 0x004fe200078e020e */
[C---:B------:R-:W-:Y:S02]  /*289e0*/  R2UR UR5, R79.reuse ;  /* 0x000000004f0572ca */ /* 0x040fe400000e0000 */
[----:B------:R-:W-:Y:S02]  /*289f0*/  R2UR UR6, R78 ;  /* 0x000000004e0672ca */ /* 0x000fe400000e0000 */
[----:B------:R-:W-:-:S09]  /*28a00*/  R2UR UR7, R79 ;  /* 0x000000004f0772ca */ /* 0x000fd200000e0000 */
[----:B-----5:R1:W-:Y:S04]  /*28a10*/  ST.E.128 desc[UR4][R10.64], R4 ;  /* 0x000000040a007985 */ /* 0x0203e8000c101d04 */
[----:B------:R1:W5:Y:S02]  /*28a20*/  LD.E.U8 R12, desc[UR6][R36.64] ;  /* 0x00000006240c7980 */ /* 0x000364000c101100 */
.L_x_5356:
[----:B------:R-:W-:Y:S05]  /*28a30*/  BSYNC B3 ;  /* 0x0000000000037941 */ /* 0x000fea0003800000 */
.L_x_5355:
[----:B-----5:R-:W-:Y:S01]  /*28a40*/  LOP3.LUT P1, RZ, R12, 0x2, RZ, 0xc0, !PT ;  /* 0x000000020cff7812 */ /* 0x020fe2000782c0ff */
[----:B------:R-:W-:-:S12]  /*28a50*/  BSSY B3, `(.L_x_5359) ;  /* 0x0000047000037945 */ /* 0x000fd80003800000 */
[----:B------:R-:W-:Y:S05]  /*28a60*/  @!P1 BRA `(.L_x_5360) ;  /* 0x0000000400149947 */ /* 0x000fea0003800000 */
[----:B------:R-:W-:Y:S02]  /*28a70*/  R2UR UR4, R78 ;  /* 0x000000004e0472ca */ /* 0x000fe400000e0000 */
[----:B------:R-:W-:-:S13]  /*28a80*/  R2UR UR5, R79 ;  /* 0x000000004f0572ca */ /* 0x000fda00000e0000 */
[----:B-1----:R-:W3:Y:S01]  /*28a90*/  LD.E.U8 R10, desc[UR4][R34.64+0x18] ;  /* 0x00001804220a7980 */ /* 0x002ee2000c101100 */
[----:B------:R-:W-:Y:S01]  /*28aa0*/  IADD3 R5, P1, R92, R95, RZ ;  /* 0x0000005f5c057210 */ /* 0x000fe20007f3e0ff */
[----:B------:R-:W-:-:S03]  /*28ab0*/  VIADD R6, R93, 0x20 ;  /* 0x000000205d067836 */ /* 0x000fc60000000000 */
[----:B------:R-:W-:Y:S02]  /*28ac0*/  LEA.HI.X.SX32 R7, R92, R97, 0x1, P1 ;  /* 0x000000615c077211 */ /* 0x000fe400008f0eff */
[----:B------:R-:W-:-:S04]  /*28ad0*/  LEA R4, P2, R5, R38, 0x1 ;  /* 0x0000002605047211 */ /* 0x000fc800078408ff */
[----:B------:R-:W-:Y:S02]  /*28ae0*/  LEA.HI.X R5, R5, R39, R7, 0x1, P2 ;  /* 0x0000002705057211 */ /* 0x000fe400010f0c07 */
[----:B------:R-:W-:Y:S01]  /*28af0*/  SHF.R.S32.HI R7, RZ, 0x1f, R6 ;  /* 0x0000001fff077819 */ /* 0x000fe20000011406 */
[----:B------:R-:W-:Y:S03]  /*28b00*/  BSSY B4, `(.L_x_5361) ;  /* 0x0000033000047945 */ /* 0x000fe60003800000 */
[----:B------:R-:W-:Y:S02]  /*28b10*/  LEA.HI R88, R7, R6, RZ, 0x3 ;  /* 0x0000000607587211 */ /* 0x000fe400078f18ff */
[----:B------:R-:W5:Y:S01]  /*28b20*/  LD.E.128 R4, desc[UR4][R4.64] ;  /* 0x0000000404047980 */ /* 0x000f62000c101d00 */
[----:B---3--:R-:W-:-:S13]  /*28b30*/  LOP3.LUT P1, RZ, R10, 0x2, RZ, 0xc0, !PT ;  /* 0x000000020aff7812 */ /* 0x008fda000782c0ff */
[----:B------:R-:W-:Y:S05]  /*28b40*/  @!P1 BRA `(.L_x_5362) ;  /* 0x0000000000b89947 */ /* 0x000fea0003800000 */
[----:B------:R-:W-:Y:S01]  /*28b50*/  SHF.R.U64 R90, R82, 0x10, R83 ;  /* 0x00000010525a7819 */ /* 0x000fe20000001253 */
[----:B-----5:R-:W-:Y:S01]  /*28b60*/  IMAD.U32 R12, R7, 0x10000, RZ ;  /* 0x00010000070c7824 */ /* 0x020fe200078e00ff */
[--C-:B------:R-:W-:Y:S01]  /*28b70*/  SHF.R.U64 R82, R84, 0x10, R85.reuse ;  /* 0x0000001054527819 */ /* 0x100fe20000001255 */
        /* <DEDUP_REMOVED lines=18> */
[-C--:B------:R-:W-:Y:S01]  /*28ca0*/  FMUL.FTZ R7, R7, R82.reuse ;  /* 0x0000005207077220 */ /* 0x080fe20000410000 */
        /* <DEDUP_REMOVED lines=8> */
[----:B------:R-:W-:Y:S01]  /*28d30*/  FFMA.FTZ R91, R10, R83, -R91 ;  /* 0x000000530a5b7223 */ /* 0x000fe2000001085b */
[----:B------:R-:W-:Y:S01]  /*28d40*/  FMUL.FTZ R6, R4, R139 ;  /* 0x0000008b04067220 */ /* 0x000fe20000410000 */
[----:B------:R-:W-:Y:S01]  /*28d50*/  FFMA.FTZ R10, R10, R85, R11 ;  /* 0x000000550a0a7223 */ /* 0x000fe2000001000b */
        /* <DEDUP_REMOVED lines=13> */
.L_x_5362:
[----:B------:R-:W-:Y:S05]  /*28e30*/  BSYNC B4 ;  /* 0x0000000000047941 */ /* 0x000fea0003800000 */
.L_x_5361:
[C---:B------:R-:W-:Y:S02]  /*28e40*/  R2UR UR4, R78.reuse ;  /* 0x000000004e0472ca */ /* 0x040fe400000e0000 */
[C---:B------:R-:W-:Y:S02]  /*28e50*/  R2UR UR5, R79.reuse ;  /* 0x000000004f0572ca */ /* 0x040fe400000e0000 */
[----:B------:R-:W-:Y:S02]  /*28e60*/  R2UR UR6, R78 ;  /* 0x000000004e0672ca */ /* 0x000fe400000e0000 */
[----:B------:R-:W-:Y:S02]  /*28e70*/  R2UR UR7, R79 ;  /* 0x000000004f0772ca */ /* 0x000fe400000e0000 */
[----:B------:R-:W-:-:S05]  /*28e80*/  LOP3.LUT R11, R88, 0xfffffff8, RZ, 0xc0, !PT ;  /* 0xfffffff8580b7812 */ /* 0x000fca00078ec0ff */
[----:B--2---:R-:W-:-:S05]  /*28e90*/  IMAD.WIDE R10, R11, 0x2, R14 ;  /* 0x000000020b0a7825 */ /* 0x004fca00078e020e */
[----:B-----5:R3:W-:Y:S04]  /*28ea0*/  ST.E.128 desc[UR4][R10.64], R4 ;  /* 0x000000040a007985 */ /* 0x0207e8000c101d04 */
[----:B------:R3:W5:Y:S02]  /*28eb0*/  LD.E.U8 R12, desc[UR6][R36.64] ;  /* 0x00000006240c7980 */ /* 0x000764000c101100 */
.L_x_5360:
[----:B------:R-:W-:Y:S05]  /*28ec0*/  BSYNC B3 ;  /* 0x0000000000037941 */ /* 0x000fea0003800000 */
.L_x_5359:
[----:B-----5:R-:W-:Y:S01]  /*28ed0*/  LOP3.LUT P1, RZ, R12, 0x4, RZ, 0xc0, !PT ;  /* 0x000000040cff7812 */ /* 0x020fe2000782c0ff */
[----:B------:R-:W-:-:S12]  /*28ee0*/  BSSY B3, `(.L_x_5363) ;  /* 0x0000043000037945 */ /* 0x000fd80003800000 */
[----:B------:R-:W-:Y:S05]  /*28ef0*/  @!P1 BRA `(.L_x_5364) ;  /* 0x0000000400049947 */ /* 0x000fea0003800000 */
[----:B------:R-:W-:Y:S02]  /*28f00*/  R2UR UR4, R78 ;  /* 0x000000004e0472ca */ /* 0x000fe400000e0000 */
[----:B------:R-:W-:-:S13]  /*28f10*/  R2UR UR5, R79 ;  /* 0x000000004f0572ca */ /* 0x000fda00000e0000 */
[----:B-1-3--:R-:W3:Y:S01]  /*28f20*/  LD.E.U8 R5, desc[UR4][R34.64+0x18] ;  /* 0x0000180422057980 */ /* 0x00aee2000c101100 */
[----:B------:R-:W-:Y:S01]  /*28f30*/  VIADD R4, R93, 0x40 ;  /* 0x000000405d047836 */ /* 0x000fe20000000000 */
[----:B------:R-:W-:Y:S01]  /*28f40*/  BSSY B4, `(.L_x_5365) ;  /* 0x0000034000047945 */ /* 0x000fe20003800000 */
[----:B---3--:R-:W-:-:S03]  /*28f50*/  LOP3.LUT P1, RZ, R5, 0x4, RZ, 0xc0, !PT ;  /* 0x0000000405ff7812 */ /* 0x008fc6000782c0ff */
[----:B------:R-:W-:-:S04]  /*28f60*/  SHF.R.S32.HI R5, RZ, 0x1f, R4 ;  /* 0x0000001fff057819 */ /* 0x000fc80000011404 */
[----:B------:R-:W-:Y:S02]  /*28f70*/  LEA.HI R82, R5, R4, RZ, 0x3 ;  /* 0x0000000405527211 */ /* 0x000fe400078f18ff */
[----:B------:R1:W5:Y:S04]  /*28f80*/  LD.E.128 R4, desc[UR4][R44.64+0x3000] ;  /* 0x003000042c047980 */ /* 0x000368000c101d00 */
[----:B------:R-:W-:Y:S05]  /*28f90*/  @!P1 BRA `(.L_x_5366) ;  /* 0x0000000000b89947 */ /* 0x000fea0003800000 */
[--C-:B------:R-:W-:Y:S01]  /*28fa0*/  SHF.R.U64 R83, R70, 0x10, R71.reuse ;  /* 0x0000001046537819 */ /* 0x100fe20000001247 */
[----:B-----5:R-:W-:Y:S01]  /*28fb0*/  IMAD.U32 R12, R7, 0x10000, RZ ;  /* 0x00010000070c7824 */ /* 0x020fe200078e00ff */
[----:B------:R-:W-:Y:S01]  /*28fc0*/  SHF.R.U32.HI R70, RZ, 0x10, R71 ;  /* 0x00000010ff467819 */ /* 0x000fe20000011647 */
[----:B------:R-:W-:Y:S01]  /*28fd0*/  IMAD.U32 R10, R6, 0x10000, RZ ;  /* 0x00010000060a7824 */ /* 0x000fe200078e00ff */
[--C-:B------:R-:W-:Y:S02]  /*28fe0*/  SHF.R.U64 R71, R80, 0x10, R81.reuse ;  /* 0x0000001050477819 */ /* 0x100fe40000001251 */
[----:B------:R-:W-:Y:S02]  /*28ff0*/  SHF.R.U32.HI R80, RZ, 0x10, R81 ;  /* 0x00000010ff507819 */ /* 0x000fe40000011651 */
[----:B------:R-:W-:Y:S02]  /*29000*/  PRMT R135, R135, 0x5410, R70 ;  /* 0x0000541087877816 */ /* 0x000fe40000000046 */
[----:B------:R-:W-:-:S02]  /*29010*/  PRMT R133, R133, 0x5410, R80 ;  /* 0x0000541085857816 */ /* 0x000fc40000000050 */
[----:B------:R-:W-:Y:S01]  /*29020*/  PRMT R134, R134, 0x5410, R71 ;  /* 0x0000541086867816 */ /* 0x000fe20000000047 */
[----:B------:R-:W-:Y:S01]  /*29030*/  IMAD.U32 R71, R135, 0x10000, RZ ;  /* 0x0001000087477824 */ /* 0x000fe200078e00ff */
[----:B------:R-:W-:Y:S01]  /*29040*/  LOP3.LUT R11, R6, 0xffff0000, RZ, 0xc0, !PT ;  /* 0xffff0000060b7812 */ /* 0x000fe200078ec0ff */
[----:B------:R-:W-:Y:S01]  /*29050*/  IMAD.U32 R81, R133, 0x10000, RZ ;  /* 0x0001000085517824 */ /* 0x000fe200078e00ff */
[----:B------:R-:W-:Y:S01]  /*29060*/  LOP3.LUT R13, R7, 0xffff0000, RZ, 0xc0, !PT ;  /* 0xffff0000070d7812 */ /* 0x000fe200078ec0ff */
[----:B------:R-:W-:Y:S01]  /*29070*/  IMAD.U32 R6, R5, 0x10000, RZ ;  /* 0x0001000005067824 */ /* 0x000fe200078e00ff */
[----:B------:R-:W-:Y:S01]  /*29080*/  PRMT R136, R136, 0x5410, R83 ;  /* 0x0000541088887816 */ /* 0x000fe20000000053 */
[----:B------:R-:W-:Y:S01]  /*29090*/  FMUL.FTZ R85, R11, R81 ;  /* 0x000000510b557220 */ /* 0x000fe20000410000 */
[----:B------:R-:W-:Y:S01]  /*290a0*/  LOP3.LUT R7, R5, 0xffff0000, RZ, 0xc0, !PT ;  /* 0xffff000005077812 */ /* 0x000fe200078ec0ff */
[-C--:B------:R-:W-:Y:S01]  /*290b0*/  FMUL.FTZ R11, R11, R71.reuse ;  /* 0x000000470b0b7220 */ /* 0x080fe20000410000 */
[----:B------:R-:W-:Y:S01]  /*290c0*/  LOP3.LUT R80, R134, 0xffff0000, RZ, 0xc0, !PT ;  /* 0xffff000086507812 */ /* 0x000fe200078ec0ff */
[----:B------:R-:W-:Y:S01]  /*290d0*/  IMAD.U32 R5, R4, 0x10000, RZ ;  /* 0x0001000004057824 */ /* 0x000fe200078e00ff */
[----:B------:R-:W-:Y:S01]  /*290e0*/  LOP3.LUT R70, R136, 0xffff0000, RZ, 0xc0, !PT ;  /* 0xffff000088467812 */ /* 0x000fe200078ec0ff */
[----:B------:R-:W-:Y:S01]  /*290f0*/  FFMA.FTZ R85, R10, R71, -R85 ;  /* 0x000000470a557223 */ /* 0x000fe20000010855 */
[----:B------:R-:W-:Y:S01]  /*29100*/  LOP3.LUT R133, R133, 0xffff0000, RZ, 0xc0, !PT ;  /* 0xffff000085857812 */ /* 0x000fe200078ec0ff */
[----:B------:R-:W-:Y:S01]  /*29110*/  FMUL.FTZ R83, R7, R80 ;  /* 0x0000005007537220 */ /* 0x000fe20000410000 */
[----:B------:R-:W-:Y:S01]  /*29120*/  LOP3.LUT R135, R135, 0xffff0000, RZ, 0xc0, !PT ;  /* 0xffff000087877812 */ /* 0x000fe200078ec0ff */
[-C--:B------:R-:W-:Y:S01]  /*29130*/  FMUL.FTZ R7, R7, R70.reuse ;  /* 0x0000004607077220 */ /* 0x080fe20000410000 */
[----:B------:R-:W-:Y:S01]  /*29140*/  LOP3.LUT R4, R4, 0xffff0000, RZ, 0xc0, !PT ;  /* 0xffff000004047812 */ /* 0x000fe200078ec0ff */
[----:B------:R-:W-:Y:S01]  /*29150*/  FFMA.FTZ R83, R6, R70, -R83 ;  /* 0x0000004606537223 */ /* 0x000fe20000010853 */
[----:B------:R-:W-:Y:S01]  /*29160*/  FFMA.FTZ R10, R10, R81, R11 ;  /* 0x000000510a0a7223 */ /* 0x000fe2000001000b */
[----:B------:R-:W-:-:S02]  /*29170*/  IMAD.U32 R134, R134, 0x10000, RZ ;  /* 0x0001000086867824 */ /* 0x000fc400078e00ff */
[C---:B------:R-:W-:Y:S01]  /*29180*/  FMUL.FTZ R11, R13.reuse, R133 ;  /* 0x000000850d0b7220 */ /* 0x040fe20000410000 */
[----:B------:R-:W-:Y:S02]  /*29190*/  IMAD.U32 R136, R136, 0x10000, RZ ;  /* 0x0001000088887824 */ /* 0x000fe400078e00ff */
[-C--:B------:R-:W-:Y:S01]  /*291a0*/  FMUL.FTZ R70, R13, R135.reuse ;  /* 0x000000870d467220 */ /* 0x080fe20000410000 */
[----:B------:R-:W-:Y:S01]  /*291b0*/  FFMA.FTZ R80, R6, R80, R7 ;  /* 0x0000005006507223 */ /* 0x000fe20000010007 */
        /* <DEDUP_REMOVED lines=12> */
.L_x_5366:
[----:B------:R-:W-:Y:S05]  /*29280*/  BSYNC B4 ;  /* 0x0000000000047941 */ /* 0x000fea0003800000 */
.L_x_5365:
        /* <DEDUP_REMOVED lines=8> */
.L_x_5364:
[----:B------:R-:W-:Y:S05]  /*29310*/  BSYNC B3 ;  /* 0x0000000000037941 */ /* 0x000fea0003800000 */
.L_x_5363:
[----:B-----5:R-:W-:Y:S01]  /*29320*/  LOP3.LUT P1, RZ, R12, 0x8, RZ, 0xc0, !PT ;  /* 0x000000080cff7812 */ /* 0x020fe2000782c0ff */
[----:B------:R-:W-:-:S12]  /*29330*/  BSSY B3, `(.L_x_5367) ;  /* 0x0000048000037945 */ /* 0x000fd80003800000 */
[----:B------:R-:W-:Y:S05]  /*29340*/  @!P1 BRA `(.L_x_5368) ;  /* 0x0000000400189947 */ /* 0x000fea0003800000 */
[----:B------:R-:W-:Y:S02]  /*29350*/  R2UR UR4, R78 ;  /* 0x000000004e0472ca */ /* 0x000fe400000e0000 */
[----:B------:R-:W-:-:S13]  /*29360*/  R2UR UR5, R79 ;  /* 0x000000004f0572ca */ /* 0x000fda00000e0000 */
[----:B-1-34-:R-:W3:Y:S01]  /*29370*/  LD.E.U8 R10, desc[UR4][R34.64+0x18] ;  /* 0x00001804220a7980 */ /* 0x01aee2000c101100 */
[----:B------:R-:W-:Y:S02]  /*29380*/  VIADD R4, R92, 0x1800 ;  /* 0x000018005c047836 */ /* 0x000fe40000000000 */
[----:B------:R-:W-:-:S03]  /*29390*/  VIADD R6, R93, 0x60 ;  /* 0x000000605d067836 */ /* 0x000fc60000000000 */
[----:B------:R-:W-:-:S04]  /*293a0*/  IADD3 R5, P1, R4, R95, RZ ;  /* 0x0000005f04057210 */ /* 0x000fc80007f3e0ff */
        /* <DEDUP_REMOVED lines=55> */
.L_x_5370:
[----:B------:R-:W-:Y:S05]  /*29720*/  BSYNC B4 ;  /* 0x0000000000047941 */ /* 0x000fea0003800000 */
.L_x_5369:
        /* <DEDUP_REMOVED lines=8> */
.L_x_5368:
[----:B------:R-:W-:Y:S05]  /*297b0*/  BSYNC B3 ;  /* 0x0000000000037941 */ /* 0x000fea0003800000 */
.L_x_5367:
[----:B-----5:R-:W-:Y:S01]  /*297c0*/  LOP3.LUT P1, RZ, R12, 0x10, RZ, 0xc0, !PT ;  /* 0x000000100cff7812 */ /* 0x020fe2000782c0ff */
[----:B------:R-:W-:-:S12]  /*297d0*/  BSSY B3, `(.L_x_5371) ;  /* 0x0000043000037945 */ /* 0x000fd80003800000 */
[----:B------:R-:W-:Y:S05]  /*297e0*/  @!P1 BRA `(.L_x_5372) ;  /* 0x0000000400049947 */ /* 0x000fea0003800000 */
[----:B------:R-:W-:Y:S02]  /*297f0*/  R2UR UR4, R78 ;  /* 0x000000004e0472ca */ /* 0x000fe400000e0000 */
[----:B------:R-:W-:-:S13]  /*29800*/  R2UR UR5, R79 ;  /* 0x000000004f0572ca */ /* 0x000fda00000e0000 */
[----:B-1-34-:R-:W3:Y:S01]  /*29810*/  LD.E.U8 R5, desc[UR4][R34.64+0x18] ;  /* 0x0000180422057980 */ /* 0x01aee2000c101100 */
[----:B------:R-:W-:Y:S01]  /*29820*/  VIADD R4, R93, 0x80 ;  /* 0x000000805d047836 */ /* 0x000fe20000000000 */
[----:B------:R-:W-:Y:S01]  /*29830*/  BSSY B4, `(.L_x_5373) ;  /* 0x0000034000047945 */ /* 0x000fe20003800000 */
[----:B---3--:R-:W-:-:S03]  /*29840*/  LOP3.LUT P1, RZ, R5, 0x10, RZ, 0xc0, !PT ;  /* 0x0000001005ff7812 */ /* 0x008fc6000782c0ff */
[----:B------:R-:W-:-:S04]  /*29850*/  SHF.R.S32.HI R5, RZ, 0x1f, R4 ;  /* 0x0000001fff057819 */ /* 0x000fc80000011404 */
[----:B------:R-:W-:Y:S02]  /*29860*/  LEA.HI R66, R5, R4, RZ, 0x3 ;  /* 0x0000000405427211 */ /* 0x000fe400078f18ff */
[----:B------:R1:W5:Y:S04]  /*29870*/  LD.E.128 R4, desc[UR4][R44.64+0x6000] ;  /* 0x006000042c047980 */ /* 0x000368000c101d00 */
[----:B------:R-:W-:Y:S05]  /*29880*/  @!P1 BRA `(.L_x_5374) ;  /* 0x0000000000b89947 */ /* 0x000fea0003800000 */
        /* <DEDUP_REMOVED lines=46> */
.L_x_5374:
[----:B------:R-:W-:Y:S05]  /*29b70*/  BSYNC B4 ;  /* 0x0000000000047941 */ /* 0x000fea0003800000 */
.L_x_5373:
        /* <DEDUP_REMOVED lines=8> */
.L_x_5372:
[----:B------:R-:W-:Y:S05]  /*29c00*/  BSYNC B3 ;  /* 0x0000000000037941 */ /* 0x000fea0003800000 */
.L_x_5371:
[----:B-----5:R-:W-:-:S13]  /*29c10*/  LOP3.LUT P1, RZ, R12, 0x20, RZ, 0xc0, !PT ;  /* 0x000000200cff7812 */ /* 0x020fda000782c0ff */
[----:B------:R-:W-:Y:S05]  /*29c20*/  @!P1 BRA `(.L_x_5354) ;  /* 0x00000004000c9947 */ /* 0x000fea0003800000 */
[----:B------:R-:W-:Y:S02]  /*29c30*/  R2UR UR4, R78 ;  /* 0x000000004e0472ca */ /* 0x000fe400000e0000 */
[----:B------:R-:W-:-:S13]  /*29c40*/  R2UR UR5, R79 ;  /* 0x000000004f0572ca */ /* 0x000fda00000e0000 */
[----:B-1234-:R-:W2:Y:S01]  /*29c50*/  LD.E.U8 R11, desc[UR4][R34.64+0x18] ;  /* 0x00001804220b7980 */ /* 0x01eea2000c101100 */
[----:B------:R-:W-:-:S05]  /*29c60*/  VIADD R4, R92, 0x3000 ;  /* 0x000030005c047836 */ /* 0x000fca0000000000 */
[----:B------:R-:W-:-:S04]  /*29c70*/  IADD3 R5, P1, R4, R95, RZ ;  /* 0x0000005f04057210 */ /* 0x000fc80007f3e0ff */
[----:B------:R-:W-:Y:S02]  /*29c80*/  LEA.HI.X.SX32 R6, R4, R97, 0x1, P1 ;  /* 0x0000006104067211 */ /* 0x000fe400008f0eff */
[----:B------:R-:W-:-:S04]  /*29c90*/  LEA R4, P1, R5, R38, 0x1 ;  /* 0x0000002605047211 */ /* 0x000fc800078208ff */
[----:B------:R-:W-:Y:S01]  /*29ca0*/  LEA.HI.X R5, R5, R39, R6, 0x1, P1 ;  /* 0x0000002705057211 */ /* 0x000fe200008f0c06 */
[----:B------:R-:W-:Y:S01]  /*29cb0*/  VIADD R10, R93, 0xa0 ;  /* 0x000000a05d0a7836 */ /* 0x000fe20000000000 */
[----:B------:R-:W-:Y:S04]  /*29cc0*/  BSSY B3, `(.L_x_5375) ;  /* 0x0000034000037945 */ /* 0x000fe80003800000 */
[----:B------:R-:W5:Y:S01]  /*29cd0*/  LD.E.128 R4, desc[UR4][R4.64] ;  /* 0x0000000404047980 */ /* 0x000f62000c101d00 */
[----:B--2---:R-:W-:Y:S02]  /*29ce0*/  LOP3.LUT P1, RZ, R11, 0x20, RZ, 0xc0, !PT ;  /* 0x000000200bff7812 */ /* 0x004fe4000782c0ff */
[----:B------:R-:W-:-:S04]  /*29cf0*/  SHF.R.S32.HI R11, RZ, 0x1f, R10 ;  /* 0x0000001fff0b7819 */ /* 0x000fc8000001140a */
[----:B------:R-:W-:-:S07]  /*29d00*/  LEA.HI R62, R11, R10, RZ, 0x3 ;  /* 0x0000000a0b3e7211 */ /* 0x000fce00078f18ff */
        /* <DEDUP_REMOVED lines=47> */
.L_x_5376:
[----:B------:R-:W-:Y:S05]  /*2a000*/  BSYNC B3 ;  /* 0x0000000000037941 */ /* 0x000fea0003800000 */
.L_x_5375:
[----:B------:R-:W-:Y:S02]  /*2a010*/  R2UR UR4, R78 ;  /* 0x000000004e0472ca */ /* 0x000fe400000e0000 */
[----:B------:R-:W-:Y:S02]  /*2a020*/  R2UR UR5, R79 ;  /* 0x000000004f0572ca */ /* 0x000fe400000e0000 */
[----:B------:R-:W-:-:S05]  /*2a030*/  LOP3.LUT R11, R62, 0xfffffff8, RZ, 0xc0, !PT ;  /* 0xfffffff83e0b7812 */ /* 0x000fca00078ec0ff */
[----:B------:R-:W-:-:S06]  /*2a040*/  IMAD.WIDE R14, R11, 0x2, R14 ;  /* 0x000000020b0e7825 */ /* 0x000fcc00078e020e */
[----:B-----5:R1:W-:Y:S02]  /*2a050*/  ST.E.128 desc[UR4][R14.64], R4 ;  /* 0x000000040e007985 */ /* 0x0203e4000c101d04 */
.L_x_5354:
[----:B------:R-:W-:Y:S05]  /*2a060*/  BSYNC B2 ;  /* 0x0000000000027941 */ /* 0x000fea0003800000 */
.L_x_5353:
[----:B------:R-:W-:-:S03]  /*2a070*/  UMOV UR4, 0xffffffff ;  /* 0xffffffff00047882 */ /* 0x000fc60000000000 */
[----:B------:R-:W-:Y:S05]  /*2a080*/  BRA.DIV UR4, `(.L_x_5377) ;  /* 0x0000007e043c7947 */ /* 0x000fea000b800000 */
[----:B0-----:R-:W0:Y:S04]  /*2a090*/  SHFL.IDX PT, R87, R87, 0x1, 0x1c1f ;  /* 0x003c1f0057577f89 */ /* 0x001e2800000e0000 */
[----:B-12---:R1:W2:Y:S02]  /*2a0a0*/  SHFL.IDX PT, R14, R86, 0x1, 0x1c1f ;  /* 0x003c1f00560e7f89 */ /* 0x0062a400000e0000 */
.L_x_5450:
[----:B------:R-:W-:Y:S02]  /*2a0b0*/  R2UR UR4, R78 ;  /* 0x000000004e0472ca */ /* 0x000fe400000e0000 */
[----:B------:R-:W-:-:S13]  /*2a0c0*/  R2UR UR5, R79 ;  /* 0x000000004f0572ca */ /* 0x000fda00000e0000 */
[----:B---34-:R-:W3:Y:S01]  /*2a0d0*/  LD.E R5, desc[UR4][R34.64+0xc] ;  /* 0x00000c0422057980 */ /* 0x018ee2000c101900 */
[----:B------:R-:W-:Y:S02]  /*2a0e0*/  VIADD R116, R116, 0x40 ;  /* 0x0000004074747836 */ /* 0x000fe40000000000 */
[----:B0-----:R-:W-:Y:S02]  /*2a0f0*/  IMAD.MOV.U32 R15, RZ, RZ, R87 ;  /* 0x000000ffff0f7224 */ /* 0x001fe400078e0057 */
        /* <DEDUP_REMOVED lines=18> */
[----:B0-----:R-:W-:Y:S05]  /*2a220*/  @P1 BRA `(.L_x_5382) ;  /* 0x0000000000b81947 */ /* 0x001fea0003800000 */
        /* <DEDUP_REMOVED lines=46> */
.L_x_5382:
[----:B------:R-:W-:Y:S05]  /*2a510*/  BSYNC B3 ;  /* 0x0000000000037941 */ /* 0x000fea0003800000 */
.L_x_5381:
[C---:B------:R-:W-:Y:S01]  /*2a520*/  R2UR UR4, R78.reuse ;  /* 0x000000004e0472ca */ /* 0x040fe200000e0000 */
[----:B--2---:R-:W-:Y:S01]  /*2a530*/  IMAD.WIDE R10, R93, 0x2, R14 ;  /* 0x000000025d0a7825 */ /* 0x004fe200078e020e */
[C---:B------:R-:W-:Y:S02]  /*2a540*/  R2UR UR5, R79.reuse ;  /* 0x000000004f0572ca */ /* 0x040fe400000e0000 */
[----:B------:R-:W-:Y:S02]  /*2a550*/  R2UR UR6, R78 ;  /* 0x000000004e0672ca */ /* 0x000fe400000e0000 */
[----:B------:R-:W-:-:S09]  /*2a560*/  R2UR UR7, R79 ;  /* 0x000000004f0772ca */ /* 0x000fd200000e0000 */
[----:B-----5:R0:W-:Y:S04]  /*2a570*/  ST.E.128 desc[UR4][R10.64], R4 ;  /* 0x000000040a007985 */ /* 0x0201e8000c101d04 */
[----:B------:R0:W5:Y:S02]  /*2a580*/  LD.E.U8 R12, desc[UR6][R36.64] ;  /* 0x00000006240c7980 */ /* 0x000164000c101100 */
.L_x_5380:
[----:B------:R-:W-:Y:S05]  /*2a590*/  BSYNC B2 ;  /* 0x0000000000027941 */ /* 0x000fea0003800000 */
.L_x_5379:
[----:B-----5:R-:W-:Y:S01]  /*2a5a0*/  LOP3.LUT P1, RZ, R12, 0x2, RZ, 0xc0, !PT ;  /* 0x000000020cff7812 */ /* 0x020fe2000782c0ff */
[----:B------:R-:W-:-:S12]  /*2a5b0*/  BSSY B2, `(.L_x_5383) ;  /* 0x0000048000027945 */ /* 0x000fd80003800000 */
[----:B------:R-:W-:Y:S05]  /*2a5c0*/  @!P1 BRA `(.L_x_5384) ;  /* 0x0000000400189947 */ /* 0x000fea0003800000 */
[----:B------:R-:W-:Y:S02]  /*2a5d0*/  R2UR UR4, R78 ;  /* 0x000000004e0472ca */ /* 0x000fe400000e0000 */
[----:B------:R-:W-:-:S13]  /*2a5e0*/  R2UR UR5, R79 ;  /* 0x000000004f0572ca */ /* 0x000fda00000e0000 */
[----:B0-----:R-:W3:Y:S01]  /*2a5f0*/  LD.E.U8 R10, desc[UR4][R34.64+0x18] ;  /* 0x00001804220a7980 */ /* 0x001ee2000c101100 */
        /* <DEDUP_REMOVED lines=58> */
.L_x_5386:
[----:B------:R-:W-:Y:S05]  /*2a9a0*/  BSYNC B3 ;  /* 0x0000000000037941 */ /* 0x000fea0003800000 */
.L_x_5385:
        /* <DEDUP_REMOVED lines=8> */
.L_x_5384:
[----:B------:R-:W-:Y:S05]  /*2aa30*/  BSYNC B2 ;  /* 0x0000000000027941 */ /* 0x000fea0003800000 */
.L_x_5383:
[----:B-----5:R-:W-:Y:S01]  /*2aa40*/  LOP3.LUT P1, RZ, R12, 0x4, RZ, 0xc0, !PT ;  /* 0x000000040cff7812 */ /* 0x020fe2000782c0ff */
[----:B------:R-:W-:-:S12]  /*2aa50*/  BSSY B2, `(.L_x_5387) ;  /* 0x0000043000027945 */ /* 0x000fd80003800000 */
[----:B------:R-:W-:Y:S05]  /*2aa60*/  @!P1 BRA `(.L_x_5388) ;  /* 0x0000000400049947 */ /* 0x000fea0003800000 */
[----:B------:R-:W-:Y:S02]  /*2aa70*/  R2UR UR4, R78 ;  /* 0x000000004e0472ca */ /* 0x000fe400000e0000 */
[----:B------:R-:W-:-:S13]  /*2aa80*/  R2UR UR5, R79 ;  /* 0x000000004f0572ca */ /* 0x000fda00000e0000 */
[----:B0--3--:R-:W3:Y:S01]  /*2aa90*/  LD.E.U8 R5, desc[UR4][R34.64+0x18] ;  /* 0x0000180422057980 */ /* 0x009ee2000c101100 */
        /* <DEDUP_REMOVED lines=53> */
.L_x_5390:
[----:B------:R-:W-:Y:S05]  /*2adf0*/  BSYNC B3 ;  /* 0x0000000000037941 */ /* 0x000fea0003800000 */
.L_x_5389:
        /* <DEDUP_REMOVED lines=8> */
.L_x_5388:
[----:B------:R-:W-:Y:S05]  /*2ae80*/  BSYNC B2 ;  /* 0x0000000000027941 */ /* 0x000fea0003800000 */
.L_x_5387:
[----:B-----5:R-:W-:Y:S01]  /*2ae90*/  LOP3.LUT P1, RZ, R12, 0x8, RZ, 0xc0, !PT ;  /* 0x000000080cff7812 */ /* 0x020fe2000782c0ff */
[----:B------:R-:W-:-:S12]  /*2aea0*/  BSSY B2, `(.L_x_5391) ;  /* 0x0000048000027945 */ /* 0x000fd80003800000 */
[----:B------:R-:W-:Y:S05]  /*2aeb0*/  @!P1 BRA `(.L_x_5392) ;  /* 0x0000000400189947 */ /* 0x000fea0003800000 */
[----:B------:R-:W-:Y:S02]  /*2aec0*/  R2UR UR4, R78 ;  /* 0x000000004e0472ca */ /* 0x000fe400000e0000 */
[----:B------:R-:W-:-:S13]  /*2aed0*/  R2UR UR5, R79 ;  /* 0x000000004f0572ca */ /* 0x000fda00000e0000 */
[----:B0--34-:R-:W3:Y:S01]  /*2aee0*/  LD.E.U8 R10, desc[UR4][R34.64+0x18] ;  /* 0x00001804220a7980 */ /* 0x019ee2000c101100 */
        /* <DEDUP_REMOVED lines=58> */
.L_x_5394:
[----:B------:R-:W-:Y:S05]  /*2b290*/  BSYNC B3 ;  /* 0x0000000000037941 */ /* 0x000fea0003800000 */
.L_x_5393:
        /* <DEDUP_REMOVED lines=8> */
.L_x_5392:
[----:B------:R-:W-:Y:S05]  /*2b320*/  BSYNC B2 ;  /* 0x0000000000027941 */ /* 0x000fea0003800000 */
.L_x_5391:
[----:B-----5:R-:W-:Y:S01]  /*2b330*/  LOP3.LUT P1, RZ, R12, 0x10, RZ, 0xc0, !PT ;  /* 0x000000100cff7812 */ /* 0x020fe2000782c0ff */
[----:B------:R-:W-:-:S12]  /*2b340*/  BSSY B2, `(.L_x_5395) ;  /* 0x0000043000027945 */ /* 0x000fd80003800000 */
[----:B------:R-:W-:Y:S05]  /*2b350*/  @!P1 BRA `(.L_x_5396) ;  /* 0x0000000400049947 */ /* 0x000fea0003800000 */
[----:B------:R-:W-:Y:S02]  /*2b360*/  R2UR UR4, R78 ;  /* 0x000000004e0472ca */ /* 0x000fe400000e0000 */
[----:B------:R-:W-:-:S13]  /*2b370*/  R2UR UR5, R79 ;  /* 0x000000004f0572ca */ /* 0x000fda00000e0000 */
[----:B0--34-:R-:W3:Y:S01]  /*2b380*/  LD.E.U8 R5, desc[UR4][R34.64+0x18] ;  /* 0x0000180422057980 */ /* 0x019ee2000c101100 */
        /* <DEDUP_REMOVED lines=53> */
.L_x_5398:
[----:B------:R-:W-:Y:S05]  /*2b6e0*/  BSYNC B3 ;  /* 0x0000000000037941 */ /* 0x000fea0003800000 */
.L_x_5397:
        /* <DEDUP_REMOVED lines=8> */
.L_x_5396:
[----:B------:R-:W-:Y:S05]  /*2b770*/  BSYNC B2 ;  /* 0x0000000000027941 */ /* 0x000fea0003800000 */
.L_x_5395:
[----:B-----5:R-:W-:-:S13]  /*2b780*/  LOP3.LUT P1, RZ, R12, 0x20, RZ, 0xc0, !PT ;  /* 0x000000200cff7812 */ /* 0x020fda000782c0ff */
[----:B------:R-:W-:Y:S05]  /*2b790*/  @!P1 BRA `(.L_x_5378) ;  /* 0x0000006000b89947 */ /* 0x000fea0003800000 */
[----:B------:R-:W-:Y:S02]  /*2b7a0*/  R2UR UR4, R78 ;  /* 0x000000004e0472ca */ /* 0x000fe400000e0000 */
[----:B------:R-:W-:-:S13]  /*2b7b0*/  R2UR UR5, R79 ;  /* 0x000000004f0572ca */ /* 0x000fda00000e0000 */
[----:B------:R-:W2:Y:S01]  /*2b7c0*/  LD.E.U8 R34, desc[UR4][R34.64+0x18] ;  /* 0x0000180422227980 */ /* 0x000ea2000c101100 */
[----:B------:R-:W-:-:S05]  /*2b7d0*/  VIADD R92, R92, 0x4000 ;  /* 0x000040005c5c7836 */ /* 0x000fca0000000000 */
[----:B------:R-:W-:-:S04]  /*2b7e0*/  IADD3 R95, P1, R92, R95, RZ ;  /* 0x0000005f5c5f7210 */ /* 0x000fc80007f3e0ff */
[----:B------:R-:W-:Y:S02]  /*2b7f0*/  LEA.HI.X.SX32 R92, R92, R97, 0x1, P1 ;  /* 0x000000615c5c7211 */ /* 0x000fe400008f0eff */
[----:B0-234-:R-:W-:-:S04]  /*2b800*/  LEA R4, P1, R95, R38, 0x1 ;  /* 0x000000265f047211 */ /* 0x01dfc800078208ff */
[----:B------:R-:W-:Y:S01]  /*2b810*/  LEA.HI.X R5, R95, R39, R92, 0x1, P1 ;  /* 0x000000275f057211 */ /* 0x000fe200008f0c5c */
[----:B------:R-:W-:Y:S01]  /*2b820*/  VIADD R93, R93, 0xa0 ;  /* 0x000000a05d5d7836 */ /* 0x000fe20000000000 */
[----:B------:R-:W-:Y:S04]  /*2b830*/  BSSY B2, `(.L_x_5399) ;  /* 0x0000034000027945 */ /* 0x000fe80003800000 */
[----:B------:R-:W-:Y:S01]  /*2b840*/  SHF.R.S32.HI R10, RZ, 0x1f, R93 ;  /* 0x0000001fff0a7819 */ /* 0x000fe2000001145d */
[----:B------:R-:W5:Y:S03]  /*2b850*/  LD.E.128 R4, desc[UR4][R4.64] ;  /* 0x0000000404047980 */ /* 0x000f66000c101d00 */
[----:B------:R-:W-:-:S02]  /*2b860*/  LEA.HI R93, R10, R93, RZ, 0x3 ;  /* 0x0000005d0a5d7211 */ /* 0x000fc400078f18ff */
[----:B------:R-:W-:-:S13]  /*2b870*/  LOP3.LUT P1, RZ, R34, 0x20, RZ, 0xc0, !PT ;  /* 0x0000002022ff7812 */ /* 0x000fda000782c0ff */
[----:B------:R-:W-:Y:S05]  /*2b880*/  @!P1 BRA `(.L_x_5400) ;  /* 0x0000000000b89947 */ /* 0x000fea0003800000 */
[--C-:B------:R-:W-:Y:S01]  /*2b890*/  SHF.R.U64 R13, R28, 0x10, R29.reuse ;  /* 0x000000101c0d7819 */ /* 0x100fe2000000121d */
[----:B-----5:R-:W-:Y:S01]  /*2b8a0*/  IMAD.U32 R10, R7, 0x10000, RZ ;  /* 0x00010000070a7824 */ /* 0x020fe200078e00ff */
[----:B------:R-:W-:Y:S02]  /*2b8b0*/  SHF.R.U32.HI R28, RZ, 0x10, R29 ;  /* 0x00000010ff1c7819 */ /* 0x000fe4000001161d */
[--C-:B------:R-:W-:Y:S02]  /*2b8c0*/  SHF.R.U32.HI R31, RZ, 0x10, R9.reuse ;  /* 0x00000010ff1f7819 */ /* 0x100fe40000011609 */
[----:B------:R-:W-:Y:S02]  /*2b8d0*/  PRMT R99, R99, 0x5410, R28 ;  /* 0x0000541063637816 */ /* 0x000fe4000000001c */
[----:B------:R-:W-:Y:S01]  /*2b8e0*/  SHF.R.U64 R33, R8, 0x10, R9 ;  /* 0x0000001008217819 */ /* 0x000fe20000001209 */
[----:B------:R-:W-:Y:S01]  /*2b8f0*/  IMAD.U32 R8, R6, 0x10000, RZ ;  /* 0x0001000006087824 */ /* 0x000fe200078e00ff */
[----:B------:R-:W-:Y:S01]  /*2b900*/  PRMT R96, R96, 0x5410, R31 ;  /* 0x0000541060607816 */ /* 0x000fe2000000001f */
[----:B------:R-:W-:Y:S01]  /*2b910*/  IMAD.U32 R29, R99, 0x10000, RZ ;  /* 0x00010000631d7824 */ /* 0x000fe200078e00ff */
[----:B------:R-:W-:-:S02]  /*2b920*/  PRMT R98, R98, 0x5410, R13 ;  /* 0x0000541062627816 */ /* 0x000fc4000000000d */
        /* <DEDUP_REMOVED lines=13> */
[C---:B------:R-:W-:Y:S01]  /*2ba00*/  FMUL.FTZ R31, R7.reuse, R28 ;  /* 0x0000001c071f7220 */ /* 0x040fe20000410000 */
[----:B------:R-:W-:Y:S01]  /*2ba10*/  LOP3.LUT R96, R96, 0xffff0000, RZ, 0xc0, !PT ;  /* 0xffff000060607812 */ /* 0x000fe200078ec0ff */
[-C--:B------:R-:W-:Y:S01]  /*2ba20*/  FMUL.FTZ R7, R7, R12.reuse ;  /* 0x0000000c07077220 */ /* 0x080fe20000410000 */
[----:B------:R-:W-:Y:S01]  /*2ba30*/  LOP3.LUT R4, R4, 0xffff0000, RZ, 0xc0, !PT ;  /* 0xffff000004047812 */ /* 0x000fe200078ec0ff */
[----:B------:R-:W-:Y:S01]  /*2ba40*/  FFMA.FTZ R31, R6, R12, -R31 ;  /* 0x0000000c061f7223 */ /* 0x000fe2000001081f */
[----:B------:R-:W-:Y:S01]  /*2ba50*/  FFMA.FTZ R8, R8, R29, R9 ;  /* 0x0000001d08087223 */ /* 0x000fe20000010009 */
[----:B------:R-:W-:-:S02]  /*2ba60*/  IMAD.U32 R98, R98, 0x10000, RZ ;  /* 0x0001000062627824 */ /* 0x000fc400078e00ff */
[CC--:B------:R-:W-:Y:S01]  /*2ba70*/  FMUL.FTZ R9, R11.reuse, R99.reuse ;  /* 0x000000630b097220 */ /* 0x0c0fe20000410000 */
[----:B------:R-:W-:Y:S02]  /*2ba80*/  IMAD.U32 R94, R94, 0x10000, RZ ;  /* 0x000100005e5e7824 */ /* 0x000fe400078e00ff */
        /* <DEDUP_REMOVED lines=14> */
.L_x_5400:
[----:B------:R-:W-:Y:S05]  /*2bb70*/  BSYNC B2 ;  /* 0x0000000000027941 */ /* 0x000fea0003800000 */
.L_x_5399:
[----:B------:R-:W-:Y:S02]  /*2bb80*/  R2UR UR4, R78 ;  /* 0x000000004e0472ca */ /* 0x000fe400000e0000 */
[----:B------:R-:W-:Y:S02]  /*2bb90*/  R2UR UR5, R79 ;  /* 0x000000004f0572ca */ /* 0x000fe400000e0000 */
[----:B------:R-:W-:-:S05]  /*2bba0*/  LOP3.LUT R93, R93, 0xfffffff8, RZ, 0xc0, !PT ;  /* 0xfffffff85d5d7812 */ /* 0x000fca00078ec0ff */
[----:B------:R-:W-:-:S06]  /*2bbb0*/  IMAD.WIDE R14, R93, 0x2, R14 ;  /* 0x000000025d0e7825 */ /* 0x000fcc00078e020e */
[----:B-----5:R0:W-:Y:S01]  /*2bbc0*/  ST.E.128 desc[UR4][R14.64], R4 ;  /* 0x000000040e007985 */ /* 0x0201e2000c101d04 */
[----:B------:R-:W-:Y:S05]  /*2bbd0*/  BRA `(.L_x_5378) ;  /* 0x0000005c00a87947 */ /* 0x000fea0003800000 */
.L_x_5343:
[C---:B------:R-:W-:Y:S01]  /*2bbe0*/  R2UR UR8, R78.reuse ;  /* 0x000000004e0872ca */ /* 0x040fe200000e0000 */
[----:B------:R0:W5:Y:S01]  /*2bbf0*/  LDL.64 R8, [R75+0x10] ;  /* 0x000010004b087983 */ /* 0x0001620000100a00 */
[C---:B------:R-:W-:Y:S02]  /*2bc00*/  R2UR UR9, R79.reuse ;  /* 0x000000004f0972ca */ /* 0x040fe400000e0000 */
[C---:B------:R-:W-:Y:S02]  /*2bc10*/  R2UR UR10, R78.reuse ;  /* 0x000000004e0a72ca */ /* 0x040fe400000e0000 */
[C---:B------:R-:W-:Y:S02]  /*2bc20*/  R2UR UR11, R79.reuse ;  /* 0x000000004f0b72ca */ /* 0x040fe400000e0000 */
[----:B------:R-:W-:Y:S02]  /*2bc30*/  R2UR UR4, R78 ;  /* 0x000000004e0472ca */ /* 0x000fe400000e0000 */
[----:B------:R-:W-:-:S02]  /*2bc40*/  R2UR UR5, R79 ;  /* 0x000000004f0572ca */ /* 0x000fc400000e0000 */
[C---:B------:R-:W-:Y:S02]  /*2bc50*/  R2UR UR6, R78.reuse ;  /* 0x000000004e0672ca */ /* 0x040fe400000e0000 */
[----:B------:R-:W-:Y:S01]  /*2bc60*/  R2UR UR7, R79 ;  /* 0x000000004f0772ca */ /* 0x000fe200000e0000 */
[----:B-----5:R-:W2:Y:S04]  /*2bc70*/  LD.E R4, desc[UR8][R10.64+0x14] ;  /* 0x000014080a047980 */ /* 0x020ea8000c101900 */
[----:B------:R-:W3:Y:S04]  /*2bc80*/  LD.E R7, desc[UR10][R10.64+0xc] ;  /* 0x00000c0a0a077980 */ /* 0x000ee8000c101900 */
[----:B------:R-:W4:Y:S04]  /*2bc90*/  LD.E.64 R80, desc[UR4][R10.64+0xa0] ;  /* 0x0000a0040a507980 */ /* 0x000f28000c101b00 */
[----:B------:R-:W4:Y:S01]  /*2bca0*/  LD.E.64 R12, desc[UR6][R10.64+0xc0] ;  /* 0x0000c0060a0c7980 */ /* 0x000f22000c101b00 */
[----:B------:R-:W-:-:S02]  /*2bcb0*/  R2UR UR12, R78 ;  /* 0x000000004e0c72ca */ /* 0x000fc400000e0000 */
[----:B------:R-:W-:Y:S01]  /*2bcc0*/  R2UR UR13, R79 ;  /* 0x000000004f0d72ca */ /* 0x000fe200000e0000 */
[----:B------:R0:W5:Y:S01]  /*2bcd0*/  LD.E.64 R82, desc[UR8][R10.64+0xb8] ;  /* 0x0000b8080a527980 */ /* 0x000162000c101b00 */
[----:B------:R-:W-:Y:S01]  /*2bce0*/  SHF.R.S32.HI R93, RZ, 0x1f, R24 ;  /* 0x0000001fff5d7819 */ /* 0x000fe20000011418 */
[----:B------:R-:W-:Y:S01]  /*2bcf0*/  BSSY B2, `(.L_x_5401) ;  /* 0x0000053000027945 */ /* 0x000fe20003800000 */
[----:B------:R-:W-:Y:S02]  /*2bd00*/  CS2R R50, SRZ ;  /* 0x0000000000327805 */ /* 0x000fe4000001ff00 */
[----:B------:R-:W-:Y:S02]  /*2bd10*/  CS2R R30, SRZ ;  /* 0x00000000001e7805 */ /* 0x000fe4000001ff00 */
[----:B------:R-:W-:Y:S02]  /*2bd20*/  CS2R R28, SRZ ;  /* 0x00000000001c7805 */ /* 0x000fe4000001ff00 */
[----:B------:R-:W-:-:S02]  /*2bd30*/  CS2R R34, SRZ ;  /* 0x0000000000227805 */ /* 0x000fc4000001ff00 */
[----:B------:R-:W-:Y:S02]  /*2bd40*/  CS2R R32, SRZ ;  /* 0x0000000000207805 */ /* 0x000fe4000001ff00 */
[----:B------:R-:W-:Y:S02]  /*2bd50*/  CS2R R38, SRZ ;  /* 0x0000000000267805 */ /* 0x000fe4000001ff00 */
[----:B------:R-:W-:Y:S01]  /*2bd60*/  CS2R R36, SRZ ;  /* 0x0000000000247805 */ /* 0x000fe2000001ff00 */
[----:B------:R0:W5:Y:S01]  /*2bd70*/  LD.E.U8 R92, desc[UR12][R10.64+0x19] ;  /* 0x0000190c0a5c7980 */ /* 0x000162000c101100 */
        /* <DEDUP_REMOVED lines=15> */
[----:B--2---:R-:W-:Y:S01]  /*2be70*/  SHF.R.S32.HI R5, RZ, 0x1f, R4 ;  /* 0x0000001fff057819 */ /* 0x004fe20000011404 */
[----:B---3--:R-:W-:-:S03]  /*2be80*/  IMAD R7, R24, -0x60, R7 ;  /* 0xffffffa018077824 */ /* 0x008fc600078e0207 */
[----:B------:R-:W-:-:S04]  /*2be90*/  LEA.HI R5, R5, R4, RZ, 0x2 ;  /* 0x0000000405057211 */ /* 0x000fc800078f10ff */
[----:B------:R-:W-:Y:S02]  /*2bea0*/  SHF.R.S32.HI R5, RZ, 0x2, R5 ;  /* 0x00000002ff057819 */ /* 0x000fe40000011405 */
[----:B------:R-:W-:-:S04]  /*2beb0*/  VIMNMX R7, R7, 0x60, PT ;  /* 0x0000006007077848 */ /* 0x000fc80003fe0100 */
[----:B------:R-:W-:Y:S01]  /*2bec0*/  ISETP.GE.AND P1, PT, R5, R7, PT ;  /* 0x000000070500720c */ /* 0x000fe20003f26270 */
[-C--:B----4-:R-:W-:Y:S02]  /*2bed0*/  IMAD R15, R81, R24.reuse, RZ ;  /* 0x00000018510f7224 */ /* 0x090fe400078e02ff */
[-C--:B------:R-:W-:Y:S02]  /*2bee0*/  IMAD R13, R13, R24.reuse, RZ ;  /* 0x000000180d0d7224 */ /* 0x080fe400078e02ff */
[----:B------:R-:W-:Y:S02]  /*2bef0*/  VIADD R4, R5, 0x40 ;  /* 0x0000004005047836 */ /* 0x000fe40000000000 */
[-C--:B------:R-:W-:Y:S02]  /*2bf00*/  IMAD R91, R80, R93.reuse, R15 ;  /* 0x0000005d505b7224 */ /* 0x080fe400078e020f */
[----:B------:R-:W-:Y:S01]  /*2bf10*/  IMAD R93, R12, R93, R13 ;  /* 0x0000005d0c5d7224 */ /* 0x000fe200078e020d */
[----:B------:R0:W5:Y:S01]  /*2bf20*/  LD.E.64 R14, desc[UR4][R10.64+0x98] ;  /* 0x000098040a0e7980 */ /* 0x000162000c101b00 */
[----:B------:R-:W-:Y:S01]  /*2bf30*/  IMAD.WIDE.U32 R84, R80, R24, RZ ;  /* 0x0000001850547225 */ /* 0x000fe200078e00ff */
[----:B------:R-:W-:-:S02]  /*2bf40*/  ISETP.GE.AND P3, PT, R4, R7, PT ;  /* 0x000000070400720c */ /* 0x000fc40003f66270 */
[----:B------:R0:W5:Y:S01]  /*2bf50*/  LD.E.64 R80, desc[UR10][R10.64+0xc8] ;  /* 0x0000c80a0a507980 */ /* 0x000162000c101b00 */
[----:B------:R-:W-:-:S03]  /*2bf60*/  IMAD.WIDE.U32 R88, R12, R24, RZ ;  /* 0x000000180c587225 */ /* 0x000fc600078e00ff */
[----:B------:R0:W5:Y:S01]  /*2bf70*/  LD.E.64 R12, desc[UR6][R10.64+0xa8] ;  /* 0x0000a8060a0c7980 */ /* 0x000162000c101b00 */
[----:B------:R-:W-:Y:S02]  /*2bf80*/  CS2R R6, SRZ ;  /* 0x0000000000067805 */ /* 0x000fe4000001ff00 */
[----:B------:R-:W-:Y:S01]  /*2bf90*/  CS2R R4, SRZ ;  /* 0x0000000000047805 */ /* 0x000fe2000001ff00 */
[----:B------:R-:W-:Y:S02]  /*2bfa0*/  IMAD.IADD R95, R85, 0x1, R91 ;  /* 0x00000001555f7824 */ /* 0x000fe400078e025b */
[----:B------:R-:W-:Y:S01]  /*2bfb0*/  IMAD.IADD R93, R89, 0x1, R93 ;  /* 0x00000001595d7824 */ /* 0x000fe200078e025d */
[----:B------:R-:W-:Y:S06]  /*2bfc0*/  @P1 BRA `(.L_x_5402) ;  /* 0x0000000000941947 */ /* 0x000fec0003800000 */
[----:B-----5:R-:W-:Y:S02]  /*2bfd0*/  LOP3.LUT R4, R92, 0x1, RZ, 0xc0, !PT ;  /* 0x000000015c047812 */ /* 0x020fe400078ec0ff */
[----:B------:R-:W-:Y:S02]  /*2bfe0*/  CS2R R34, SRZ ;  /* 0x0000000000227805 */ /* 0x000fe4000001ff00 */
[----:B------:R-:W-:Y:S02]  /*2bff0*/  CS2R R32, SRZ ;  /* 0x0000000000207805 */ /* 0x000fe4000001ff00 */
[----:B------:R-:W-:Y:S02]  /*2c000*/  CS2R R30, SRZ ;  /* 0x00000000001e7805 */ /* 0x000fe4000001ff00 */
[----:B------:R-:W-:Y:S02]  /*2c010*/  ISETP.NE.U32.AND P4, PT, R4, 0x1, PT ;  /* 0x000000010400780c */ /* 0x000fe40003f85070 */
[----:B------:R-:W-:-:S02]  /*2c020*/  CS2R R28, SRZ ;  /* 0x00000000001c7805 */ /* 0x000fc4000001ff00 */
[----:B------:R-:W-:Y:S02]  /*2c030*/  CS2R R6, SRZ ;  /* 0x0000000000067805 */ /* 0x000fe4000001ff00 */
[----:B------:R-:W-:Y:S02]  /*2c040*/  CS2R R4, SRZ ;  /* 0x0000000000047805 */ /* 0x000fe4000001ff00 */
[----:B------:R-:W-:Y:S02]  /*2c050*/  R2P PR, R92, 0x6 ;  /* 0x000000065c007804 */ /* 0x000fe40000000000 */
[----:B------:R-:W-:Y:S02]  /*2c060*/  CS2R R46, SRZ ;  /* 0x00000000002e7805 */ /* 0x000fe4000001ff00 */
[----:B0-----:R-:W-:Y:S02]  /*2c070*/  LEA R10, P5, R84, R12, 0x1 ;  /* 0x0000000c540a7211 */ /* 0x001fe400078a08ff */
[----:B------:R-:W-:-:S02]  /*2c080*/  CS2R R44, SRZ ;  /* 0x00000000002c7805 */ /* 0x000fc4000001ff00 */
[----:B------:R-:W-:Y:S02]  /*2c090*/  LEA R90, P6, R88, R80, 0x1 ;  /* 0x00000050585a7211 */ /* 0x000fe400078c08ff */
[----:B------:R-:W-:Y:S02]  /*2c0a0*/  CS2R R42, SRZ ;  /* 0x00000000002a7805 */ /* 0x000fe4000001ff00 */
[----:B------:R-:W-:Y:S02]  /*2c0b0*/  CS2R R40, SRZ ;  /* 0x0000000000287805 */ /* 0x000fe4000001ff00 */
[----:B------:R-:W-:Y:S02]  /*2c0c0*/  CS2R R38, SRZ ;  /* 0x0000000000267805 */ /* 0x000fe4000001ff00 */
[----:B------:R-:W-:Y:S02]  /*2c0d0*/  CS2R R36, SRZ ;  /* 0x0000000000247805 */ /* 0x000fe4000001ff00 */
[----:B------:R-:W-:-:S02]  /*2c0e0*/  @!P4 R2UR UR4, R78 ;  /* 0x000000004e04c2ca */ /* 0x000fc400000e0000 */
[C---:B------:R-:W-:Y:S02]  /*2c0f0*/  @!P4 R2UR UR5, R79.reuse ;  /* 0x000000004f05c2ca */ /* 0x040fe400000e0000 */
[C---:B------:R-:W-:Y:S02]  /*2c100*/  @P1 R2UR UR8, R78.reuse ;  /* 0x000000004e0812ca */ /* 0x040fe400000e0000 */
[C---:B------:R-:W-:Y:S02]  /*2c110*/  @P1 R2UR UR9, R79.reuse ;  /* 0x000000004f0912ca */ /* 0x040fe400000e0000 */
[C---:B------:R-:W-:Y:S02]  /*2c120*/  @P2 R2UR UR12, R78.reuse ;  /* 0x000000004e0c22ca */ /* 0x040fe400000e0000 */
[----:B------:R-:W-:Y:S02]  /*2c130*/  @P2 R2UR UR13, R79 ;  /* 0x000000004f0d22ca */ /* 0x000fe400000e0000 */
[----:B------:R-:W-:-:S02]  /*2c140*/  @!P4 R2UR UR6, R78 ;  /* 0x000000004e06c2ca */ /* 0x000fc400000e0000 */
[C---:B------:R-:W-:Y:S02]  /*2c150*/  @!P4 R2UR UR7, R79.reuse ;  /* 0x000000004f07c2ca */ /* 0x040fe400000e0000 */
[C---:B------:R-:W-:Y:S02]  /*2c160*/  @P1 R2UR UR10, R78.reuse ;  /* 0x000000004e0a12ca */ /* 0x040fe400000e0000 */
[C---:B------:R-:W-:Y:S02]  /*2c170*/  @P1 R2UR UR11, R79.reuse ;  /* 0x000000004f0b12ca */ /* 0x040fe400000e0000 */
[----:B------:R-:W-:Y:S02]  /*2c180*/  @P2 R2UR UR14, R78 ;  /* 0x000000004e0e22ca */ /* 0x000fe400000e0000 */
[----:B------:R-:W-:Y:S02]  /*2c190*/  @P2 R2UR UR15, R79 ;  /* 0x000000004f0f22ca */ /* 0x000fe400000e0000 */
[----:B------:R-:W-:-:S02]  /*2c1a0*/  LEA.HI.X R11, R84, R13, R95, 0x1, P5 ;  /* 0x0000000d540b7211 */ /* 0x000fc400028f0c5f */
[----:B------:R-:W-:-:S03]  /*2c1b0*/  LEA.HI.X R91, R88, R81, R93, 0x1, P6 ;  /* 0x00000051585b7211 */ /* 0x000fc600030f0c5d */
[----:B------:R1:W5:Y:S04]  /*2c1c0*/  @!P4 LD.E.128 R32, desc[UR4][R10.64] ;  /* 0x000000040a20c980 */ /* 0x000368000c101d00 */
[----:B------:R1:W5:Y:S04]  /*2c1d0*/  @P1 LD.E.128 R28, desc[UR8][R10.64+0x40] ;  /* 0x000040080a1c1980 */ /* 0x000368000c101d00 */
[----:B------:R1:W5:Y:S04]  /*2c1e0*/  @P2 LD.E.128 R4, desc[UR12][R10.64+0x80] ;  /* 0x0000800c0a042980 */ /* 0x000368000c101d00 */
[----:B------:R1:W5:Y:S04]  /*2c1f0*/  @!P4 LD.E.128 R44, desc[UR6][R90.64] ;  /* 0x000000065a2cc980 */ /* 0x000368000c101d00 */
[----:B------:R1:W5:Y:S04]  /*2c200*/  @P1 LD.E.128 R40, desc[UR10][R90.64+0x40] ;  /* 0x0000400a5a281980 */ /* 0x000368000c101d00 */
[----:B------:R1:W5:Y:S02]  /*2c210*/  @P2 LD.E.128 R36, desc[UR14][R90.64+0x80] ;  /* 0x0000800e5a242980 */ /* 0x000364000c101d00 */
.L_x_5402:
[----:B------:R-:W-:Y:S05]  /*2c220*/  BSYNC B2 ;  /* 0x0000000000027941 */ /* 0x000fea0003800000 */
.L_x_5401:
[----:B------:R-:W-:Y:S04]  /*2c230*/  BSSY B2, `(.L_x_5403) ;  /* 0x000002b000027945 */ /* 0x000fe80003800000 */
[----:B------:R-:W-:Y:S05]  /*2c240*/  @P3 BRA `(.L_x_5404) ;  /* 0x0000000000a43947 */ /* 0x000fea0003800000 */
[----:B-----5:R-:W-:Y:S02]  /*2c250*/  IADD3 R85, P3, R14, R84, RZ ;  /* 0x000000540e557210 */ /* 0x020fe40007f7e0ff */
[----:B------:R-:W-:Y:S02]  /*2c260*/  CS2R R58, SRZ ;  /* 0x00000000003a7805 */ /* 0x000fe4000001ff00 */
[----:B------:R-:W-:Y:S02]  /*2c270*/  IADD3 R89, P4, R82, R88, RZ ;  /* 0x0000005852597210 */ /* 0x000fe40007f9e0ff */
[----:B------:R-:W-:Y:S02]  /*2c280*/  CS2R R56, SRZ ;  /* 0x0000000000387805 */ /* 0x000fe4000001ff00 */
[C---:B01----:R-:W-:Y:S01]  /*2c290*/  LOP3.LUT R10, R92.reuse, 0x1, RZ, 0xc0, !PT ;  /* 0x000000015c0a7812 */ /* 0x043fe200078ec0ff */
[----:B------:R-:W-:Y:S01]  /*2c2a0*/  IMAD.X R14, R15, 0x1, R95, P3 ;  /* 0x000000010f0e7824 */ /* 0x000fe200018e065f */
[----:B------:R-:W-:Y:S01]  /*2c2b0*/  R2P PR, R92, 0x6 ;  /* 0x000000065c007804 */ /* 0x000fe20000000000 */
[----:B------:R-:W-:Y:S01]  /*2c2c0*/  IMAD.X R82, R83, 0x1, R93, P4 ;  /* 0x0000000153527824 */ /* 0x000fe200020e065d */
[----:B------:R-:W-:-:S02]  /*2c2d0*/  ISETP.NE.U32.AND P5, PT, R10, 0x1, PT ;  /* 0x000000010a00780c */ /* 0x000fc40003fa5070 */
[----:B------:R-:W-:Y:S02]  /*2c2e0*/  CS2R R54, SRZ ;  /* 0x0000000000367805 */ /* 0x000fe4000001ff00 */
[----:B------:R-:W-:Y:S02]  /*2c2f0*/  LEA R10, P3, R85, R12, 0x1 ;  /* 0x0000000c550a7211 */ /* 0x000fe400078608ff */
[----:B------:R-:W-:Y:S02]  /*2c300*/  CS2R R52, SRZ ;  /* 0x0000000000347805 */ /* 0x000fe4000001ff00 */
[----:B------:R-:W-:Y:S02]  /*2c310*/  LEA R12, P4, R89, R80, 0x1 ;  /* 0x00000050590c7211 */ /* 0x000fe400078808ff */
[----:B------:R-:W-:Y:S02]  /*2c320*/  CS2R R50, SRZ ;  /* 0x0000000000327805 */ /* 0x000fe4000001ff00 */
[----:B------:R-:W-:-:S02]  /*2c330*/  LEA.HI.X R11, R85, R13, R14, 0x1, P3 ;  /* 0x0000000d550b7211 */ /* 0x000fc400018f0c0e */
[----:B------:R-:W-:Y:S02]  /*2c340*/  CS2R R48, SRZ ;  /* 0x0000000000307805 */ /* 0x000fe4000001ff00 */
[----:B------:R-:W-:Y:S02]  /*2c350*/  CS2R R70, SRZ ;  /* 0x0000000000467805 */ /* 0x000fe4000001ff00 */
[----:B------:R-:W-:Y:S02]  /*2c360*/  CS2R R68, SRZ ;  /* 0x0000000000447805 */ /* 0x000fe4000001ff00 */
[----:B------:R-:W-:Y:S02]  /*2c370*/  CS2R R66, SRZ ;  /* 0x0000000000427805 */ /* 0x000fe4000001ff00 */
[----:B------:R-:W-:Y:S02]  /*2c380*/  @P1 R2UR UR8, R78 ;  /* 0x000000004e0812ca */ /* 0x000fe400000e0000 */
[----:B------:R-:W-:-:S02]  /*2c390*/  CS2R R64, SRZ ;  /* 0x0000000000407805 */ /* 0x000fc4000001ff00 */
[C---:B------:R-:W-:Y:S02]  /*2c3a0*/  @!P5 R2UR UR4, R78.reuse ;  /* 0x000000004e04d2ca */ /* 0x040fe400000e0000 */
[----:B------:R-:W-:Y:S02]  /*2c3b0*/  CS2R R62, SRZ ;  /* 0x00000000003e7805 */ /* 0x000fe4000001ff00 */
[C---:B------:R-:W-:Y:S02]  /*2c3c0*/  @!P5 R2UR UR5, R79.reuse ;  /* 0x000000004f05d2ca */ /* 0x040fe400000e0000 */
[----:B------:R-:W-:Y:S02]  /*2c3d0*/  CS2R R60, SRZ ;  /* 0x00000000003c7805 */ /* 0x000fe4000001ff00 */
[----:B------:R-:W-:Y:S02]  /*2c3e0*/  @P1 R2UR UR9, R79 ;  /* 0x000000004f0912ca */ /* 0x000fe400000e0000 */
[----:B------:R-:W-:-:S02]  /*2c3f0*/  @P2 R2UR UR12, R78 ;  /* 0x000000004e0c22ca */ /* 0x000fc400000e0000 */
[C---:B------:R-:W-:Y:S02]  /*2c400*/  @P2 R2UR UR13, R79.reuse ;  /* 0x000000004f0d22ca */ /* 0x040fe400000e0000 */
[C---:B------:R-:W-:Y:S02]  /*2c410*/  @!P5 R2UR UR6, R78.reuse ;  /* 0x000000004e06d2ca */ /* 0x040fe400000e0000 */
[C---:B------:R-:W-:Y:S02]  /*2c420*/  @!P5 R2UR UR7, R79.reuse ;  /* 0x000000004f07d2ca */ /* 0x040fe400000e0000 */
[C---:B------:R-:W-:Y:S01]  /*2c430*/  @P1 R2UR UR10, R78.reuse ;  /* 0x000000004e0a12ca */ /* 0x040fe200000e0000 */
[----:B------:R2:W5:Y:S01]  /*2c440*/  @!P5 LD.E.128 R56, desc[UR4][R10.64] ;  /* 0x000000040a38d980 */ /* 0x000562000c101d00 */
[C---:B------:R-:W-:Y:S02]  /*2c450*/  @P1 R2UR UR11, R79.reuse ;  /* 0x000000004f0b12ca */ /* 0x040fe400000e0000 */
[----:B------:R-:W-:Y:S01]  /*2c460*/  @P2 R2UR UR14, R78 ;  /* 0x000000004e0e22ca */ /* 0x000fe200000e0000 */
[----:B------:R2:W5:Y:S01]  /*2c470*/  @P1 LD.E.128 R52, desc[UR8][R10.64+0x40] ;  /* 0x000040080a341980 */ /* 0x000562000c101d00 */
[----:B------:R-:W-:-:S02]  /*2c480*/  @P2 R2UR UR15, R79 ;  /* 0x000000004f0f22ca */ /* 0x000fc400000e0000 */
[----:B------:R-:W-:Y:S01]  /*2c490*/  LEA.HI.X R13, R89, R81, R82, 0x1, P4 ;  /* 0x00000051590d7211 */ /* 0x000fe200020f0c52 */
[----:B------:R2:W5:Y:S04]  /*2c4a0*/  @P2 LD.E.128 R48, desc[UR12][R10.64+0x80] ;  /* 0x0000800c0a302980 */ /* 0x000568000c101d00 */
[----:B------:R2:W5:Y:S04]  /*2c4b0*/  @!P5 LD.E.128 R68, desc[UR6][R12.64] ;  /* 0x000000060c44d980 */ /* 0x000568000c101d00 */
[----:B------:R2:W5:Y:S04]  /*2c4c0*/  @P1 LD.E.128 R64, desc[UR10][R12.64+0x40] ;  /* 0x0000400a0c401980 */ /* 0x000568000c101d00 */
[----:B------:R2:W5:Y:S02]  /*2c4d0*/  @P2 LD.E.128 R60, desc[UR14][R12.64+0x80] ;  /* 0x0000800e0c3c2980 */ /* 0x000564000c101d00 */
.L_x_5404:
[----:B------:R-:W-:Y:S05]  /*2c4e0*/  BSYNC B2 ;  /* 0x0000000000027941 */ /* 0x000fea0003800000 */
.L_x_5403:
[----:B------:R-:W-:Y:S01]  /*2c4f0*/  R2UR UR4, R78 ;  /* 0x000000004e0472ca */ /* 0x000fe200000e0000 */
[----:B012---:R0:W5:Y:S01]  /*2c500*/  LDL R10, [R76] ;  /* 0x000000004c0a7983 */ /* 0x0071620000100800 */
[----:B------:R-:W-:-:S03]  /*2c510*/  R2UR UR5, R79 ;  /* 0x000000004f0572ca */ /* 0x000fc600000e0000 */
[----:B------:R0:W5:Y:S10]  /*2c520*/  LDL R11, [R76+0x4] ;  /* 0x000004004c0b7983 */ /* 0x0001740000100800 */
[----:B-----5:R-:W2:Y:S01]  /*2c530*/  LD.E R12, desc[UR4][R8.64+0x1c] ;  /* 0x00001c04080c7980 */ /* 0x020ea2000c101900 */
[----:B------:R-:W-:-:S02]  /*2c540*/  IMAD.MOV.U32 R13, RZ, RZ, R6 ;  /* 0x000000ffff0d7224 */ /* 0x000fc400078e0006 */
        /* <DEDUP_REMOVED lines=100> */
.L_x_5406:
[----:B------:R-:W-:Y:S05]  /*2cb90*/  BSYNC B2 ;  /* 0x0000000000027941 */ /* 0x000fea0003800000 */
.L_x_5405:
[----:B------:R-:W-:Y:S02]  /*2cba0*/  R2UR UR4, R78 ;  /* 0x000000004e0472ca */ /* 0x000fe400000e0000 */
[----:B------:R-:W-:-:S13]  /*2cbb0*/  R2UR UR5, R79 ;  /* 0x000000004f0572ca */ /* 0x000fda00000e0000 */
[----:B------:R-:W2:Y:S01]  /*2cbc0*/  LD.E.64 R8, desc[UR4][R8.64+0x8] ;  /* 0x0000080408087980 */ /* 0x000ea2000c101b00 */
[----:B------:R-:W-:Y:S01]  /*2cbd0*/  SHF.L.U32 R11, R11, 0x1f, RZ ;  /* 0x0000001f0b0b7819 */ /* 0x000fe200000006ff */
[----:B------:R-:W-:Y:S01]  /*2cbe0*/  BSSY B2, `(.L_x_5407) ;  /* 0x0000005000027945 */ /* 0x000fe20003800000 */
[----:B--2---:R-:W-:-:S05]  /*2cbf0*/  MOV R13, R8 ;  /* 0x00000008000d7202 */ /* 0x004fca0000000f00 */
[----:B------:R-:W-:-:S04]  /*2cc00*/  IMAD R10, R10, 0x8, R13 ;  /* 0x000000080a0a7824 */ /* 0x000fc800078e020d */
[----:B------:R-:W0:Y:S02]  /*2cc10*/  SYNCS.PHASECHK.TRANS64.TRYWAIT P1, [R10+URZ], R11 ;  /* 0x0000000b0a0075a7 */ /* 0x000e24000802017f */
[----:B0-----:R-:W-:Y:S05]  /*2cc20*/  @!P1 BRA `(.L_x_5408) ;  /* 0x00000050009c9947 */ /* 0x001fea0003800000 */
.L_x_5451:
[----:B------:R-:W-:Y:S05]  /*2cc30*/  BSYNC B2 ;  /* 0x0000000000027941 */ /* 0x000fea0003800000 */
.L_x_5407:
[----:B------:R-:W2:Y:S01]  /*2cc40*/  LDL.64 R80, [R75+0x30] ;  /* 0x000030004b507983 */ /* 0x000ea20000100a00 */
[C---:B------:R-:W-:Y:S02]  /*2cc50*/  R2UR UR4, R78.reuse ;  /* 0x000000004e0472ca */ /* 0x040fe400000e0000 */
[----:B------:R-:W-:Y:S01]  /*2cc60*/  R2UR UR5, R79 ;  /* 0x000000004f0572ca */ /* 0x000fe200000e0000 */
[----:B------:R-:W3:Y:S04]  /*2cc70*/  LDL.64 R84, [R75+0x38] ;  /* 0x000038004b547983 */ /* 0x000ee80000100a00 */
[----:B------:R-:W4:Y:S04]  /*2cc80*/  LDL R100, [R76] ;  /* 0x000000004c647983 */ /* 0x000f280000100800 */
[----:B------:R-:W4:Y:S04]  /*2cc90*/  LDL.64 R8, [R75+0x8] ;  /* 0x000008004b087983 */ /* 0x000f280000100a00 */
[----:B------:R1:W5:Y:S04]  /*2cca0*/  LDL.64 R82, [R75+0x40] ;  /* 0x000040004b527983 */ /* 0x0003680000100a00 */
[----:B--2---:R-:W2:Y:S01]  /*2ccb0*/  LD.E R128, desc[UR4][R80.64+0x8] ;  /* 0x0000080450807980 */ /* 0x004ea2000c101900 */
[----:B------:R-:W-:-:S02]  /*2ccc0*/  R2UR UR8, R78 ;  /* 0x000000004e0872ca */ /* 0x000fc400000e0000 */
[C---:B------:R-:W-:Y:S01]  /*2ccd0*/  R2UR UR9, R79.reuse ;  /* 0x000000004f0972ca */ /* 0x040fe200000e0000 */
[----:B---3--:R-:W5:Y:S01]  /*2cce0*/  LD.E.64 R84, desc[UR4][R84.64] ;  /* 0x0000000454547980 */ /* 0x008f62000c101b00 */
[----:B------:R-:W-:Y:S02]  /*2ccf0*/  R2UR UR6, R78 ;  /* 0x000000004e0672ca */ /* 0x000fe400000e0000 */
[----:B------:R-:W-:Y:S01]  /*2cd00*/  R2UR UR7, R79 ;  /* 0x000000004f0772ca */ /* 0x000fe200000e0000 */
[----:B----4-:R-:W-:Y:S01]  /*2cd10*/  IMAD R100, R100, 0x4800, RZ ;  /* 0x0000480064647824 */ /* 0x010fe200078e02ff */
[----:B------:R-:W-:-:S04]  /*2cd20*/  UMOV UR4, 0xffffffff ;  /* 0xffffffff00047882 */ /* 0x000fc80000000000 */
[----:B------:R-:W-:-:S03]  /*2cd30*/  SHF.R.S32.HI R101, RZ, 0x1f, R100 ;  /* 0x0000001fff657819 */ /* 0x000fc60000011464 */
[----:B------:R1:W5:Y:S04]  /*2cd40*/  LD.E R90, desc[UR8][R8.64+0x74] ;  /* 0x00007408085a7980 */ /* 0x000368000c101900 */
[----:B------:R1:W5:Y:S01]  /*2cd50*/  LD.E R91, desc[UR6][R80.64+0x4] ;  /* 0x00000406505b7980 */ /* 0x000362000c101900 */
[----:B--2---:R-:W-:-:S04]  /*2cd60*/  SHF.R.S32.HI R129, RZ, 0x1f, R128 ;  /* 0x0000001fff817819 */ /* 0x004fc80000011480 */
[----:B------:R-:W-:-:S04]  /*2cd70*/  LEA.HI R119, R129, R128, RZ, 0x2 ;  /* 0x0000008081777211 */ /* 0x000fc800078f10ff */
[----:B0-----:R-:W-:-:S05]  /*2cd80*/  LOP3.LUT R11, R119, 0x1ffffffc, RZ, 0xc0, !PT ;  /* 0x1ffffffc770b7812 */ /* 0x001fca00078ec0ff */
[----:B------:R-:W-:Y:S01]  /*2cd90*/  IMAD.IADD R11, R128, 0x1, -R11 ;  /* 0x00000001800b7824 */ /* 0x000fe200078e0a0b */
[----:B------:R-:W-:-:S03]  /*2cda0*/  SHF.R.S32.HI R119, RZ, 0x2, R119 ;  /* 0x00000002ff777819 */ /* 0x000fc60000011477 */
[----:B------:R-:W-:Y:S01]  /*2cdb0*/  IMAD.SHL.U32 R102, R11, 0x8, RZ ;  /* 0x000000080b667824 */ /* 0x000fe200078e00ff */
[----:B-1----:R-:W-:Y:S06]  /*2cdc0*/  BRA.DIV UR4, `(.L_x_5409) ;  /* 0x0000005204487947 */ /* 0x002fec000b800000 */
[----:B------:R0:W1:Y:S04]  /*2cdd0*/  SHFL.IDX PT, R9, R87, RZ, 0x1c1f ;  /* 0x001c1fff57097589 */ /* 0x00006800000e0000 */
[----:B------:R0:W2:Y:S02]  /*2cde0*/  SHFL.IDX PT, R14, R86, RZ, 0x1c1f ;  /* 0x001c1fff560e7589 */ /* 0x0000a400000e0000 */
.L_x_5455:
[----:B------:R-:W-:Y:S02]  /*2cdf0*/  R2UR UR4, R78 ;  /* 0x000000004e0472ca */ /* 0x000fe400000e0000 */
[----:B------:R-:W-:-:S13]  /*2ce00*/  R2UR UR5, R79 ;  /* 0x000000004f0572ca */ /* 0x000fda00000e0000 */
[----:B------:R-:W3:Y:S01]  /*2ce10*/  LD.E R11, desc[UR4][R80.64+0xc] ;  /* 0x00000c04500b7980 */ /* 0x000ee2000c101900 */
[----:B------:R-:W-:Y:S01]  /*2ce20*/  BSSY B2, `(.L_x_5410) ;  /* 0x00001e7000027945 */ /* 0x000fe20003800000 */
[----:B--2---:R-:W-:Y:S02]  /*2ce30*/  IMAD.MOV.U32 R88, RZ, RZ, R14 ;  /* 0x000000ffff587224 */ /* 0x004fe400078e000e */
[----:B-1----:R-:W-:Y:S02]  /*2ce40*/  IMAD.MOV.U32 R89, RZ, RZ, R9 ;  /* 0x000000ffff597224 */ /* 0x002fe400078e0009 */
[----:B---3--:R-:W-:-:S05]  /*2ce50*/  IMAD R11, R24, -0x60, R11 ;  /* 0xffffffa0180b7824 */ /* 0x008fca00078e020b */
[----:B------:R-:W-:-:S04]  /*2ce60*/  VIMNMX R8, R11, 0x60, PT ;  /* 0x000000600b087848 */ /* 0x000fc80003fe0100 */
[----:B------:R-:W-:-:S13]  /*2ce70*/  ISETP.GE.AND P1, PT, R119, R8, PT ;  /* 0x000000087700720c */ /* 0x000fda0003f26270 */
[----:B------:R-:W-:Y:S05]  /*2ce80*/  @P1 BRA `(.L_x_5411) ;  /* 0x0000001c00801947 */ /* 0x000fea0003800000 */
[----:B------:R-:W-:Y:S02]  /*2ce90*/  R2UR UR4, R78 ;  /* 0x000000004e0472ca */ /* 0x000fe400000e0000 */
[----:B------:R-:W-:-:S13]  /*2cea0*/  R2UR UR5, R79 ;  /* 0x000000004f0572ca */ /* 0x000fda00000e0000 */
[----:B-----5:R-:W2:Y:S01]  /*2ceb0*/  LD.E.U8 R8, desc[UR4][R82.64] ;  /* 0x0000000452087980 */ /* 0x020ea2000c101100 */
[----:B------:R-:W-:Y:S01]  /*2cec0*/  BSSY B3, `(.L_x_5412) ;  /* 0x000009c000037945 */ /* 0x000fe20003800000 */
[----:B--2---:R-:W-:-:S04]  /*2ced0*/  LOP3.LUT R8, R8, 0x1, RZ, 0xc0, !PT ;  /* 0x0000000108087812 */ /* 0x004fc800078ec0ff */
[----:B------:R-:W-:-:S13]  /*2cee0*/  ISETP.NE.U32.AND P1, PT, R8, 0x1, PT ;  /* 0x000000010800780c */ /* 0x000fda0003f25070 */
[----:B------:R-:W-:Y:S05]  /*2cef0*/  @P1 BRA `(.L_x_5413) ;  /* 0x0000000800601947 */ /* 0x000fea0003800000 */
[----:B------:R-:W-:Y:S01]  /*2cf00*/  LEA.HI R149, R91, R91, RZ, 0x1 ;  /* 0x0000005b5b957211 */ /* 0x000fe200078f08ff */
[----:B------:R-:W-:Y:S01]  /*2cf10*/  IMAD.IADD R8, R90, 0x1, -R91 ;  /* 0x000000015a087824 */ /* 0x000fe200078e0a5b */
[----:B------:R-:W-:Y:S02]  /*2cf20*/  LEA.HI R13, R129, R128, RZ, 0x5 ;  /* 0x00000080810d7211 */ /* 0x000fe400078f28ff */
[----:B------:R-:W-:Y:S02]  /*2cf30*/  SHF.R.S32.HI R149, RZ, 0x1, R149 ;  /* 0x00000001ff957819 */ /* 0x000fe40000011495 */
[----:B------:R-:W-:Y:S01]  /*2cf40*/  R2UR UR4, R78 ;  /* 0x000000004e0472ca */ /* 0x000fe200000e0000 */
[----:B------:R-:W-:Y:S01]  /*2cf50*/  IMAD.SHL.U32 R13, R13, 0x10, RZ ;  /* 0x000000100d0d7824 */ /* 0x000fe200078e00ff */
[----:B------:R-:W-:Y:S02]  /*2cf60*/  ISETP.GE.AND P1, PT, R102, R149, PT ;  /* 0x000000956600720c */ /* 0x000fe40003f26270 */
[----:B------:R-:W-:-:S02]  /*2cf70*/  R2UR UR5, R79 ;  /* 0x000000004f0572ca */ /* 0x000fc400000e0000 */
[----:B------:R-:W-:Y:S02]  /*2cf80*/  SEL R9, R149, RZ, P1 ;  /* 0x000000ff95097207 */ /* 0x000fe40000800000 */
[----:B------:R-:W-:Y:S02]  /*2cf90*/  SEL R11, R91, R8, !P1 ;  /* 0x000000085b0b7207 */ /* 0x000fe40004800000 */
[----:B------:R-:W-:Y:S01]  /*2cfa0*/  LOP3.LUT R13, R13, 0xfffffe00, RZ, 0xc0, !PT ;  /* 0xfffffe000d0d7812 */ /* 0x000fe200078ec0ff */
[----:B------:R-:W-:Y:S01]  /*2cfb0*/  IMAD.IADD R9, R102, 0x1, R9 ;  /* 0x0000000166097824 */ /* 0x000fe200078e0209 */
[----:B------:R-:W-:Y:S02]  /*2cfc0*/  SHF.R.S32.HI R12, RZ, 0x1f, R11 ;  /* 0x0000001fff0c7819 */ /* 0x000fe4000001140b */
[----:B------:R-:W-:Y:S02]  /*2cfd0*/  R2UR UR6, R78 ;  /* 0x000000004e0672ca */ /* 0x000fe400000e0000 */
[----:B------:R-:W-:-:S02]  /*2cfe0*/  SHF.R.S32.HI R8, RZ, 0x1f, R9 ;  /* 0x0000001fff087819 */ /* 0x000fc40000011409 */
[----:B------:R-:W-:Y:S01]  /*2cff0*/  LEA.HI R11, R12, R11, RZ, 0x4 ;  /* 0x0000000b0c0b7211 */ /* 0x000fe200078f20ff */
[----:B------:R-:W-:Y:S01]  /*2d000*/  IMAD.SHL.U32 R12, R119, 0x40, RZ ;  /* 0x00000040770c7824 */ /* 0x000fe200078e00ff */
[CC--:B------:R-:W-:Y:S02]  /*2d010*/  LEA.HI R10, R8.reuse, R9.reuse, RZ, 0x3 ;  /* 0x00000009080a7211 */ /* 0x0c0fe400078f18ff */
[----:B------:R-:W-:Y:S02]  /*2d020*/  LEA.HI R8, R8, R9, RZ, 0x6 ;  /* 0x0000000908087211 */ /* 0x000fe400078f30ff */
[----:B------:R-:W-:Y:S02]  /*2d030*/  SHF.R.S32.HI R146, RZ, 0x3, R10 ;  /* 0x00000003ff927819 */ /* 0x000fe4000001140a */
[----:B------:R-:W-:Y:S02]  /*2d040*/  LOP3.LUT R12, R12, 0x1c0, RZ, 0xc0, !PT ;  /* 0x000001c00c0c7812 */ /* 0x000fe400078ec0ff */
[----:B------:R-:W-:-:S02]  /*2d050*/  LEA.HI.SX32 R11, R11, R146, 0x1c ;  /* 0x000000920b0b7211 */ /* 0x000fc400078fe2ff */
[----:B------:R-:W-:Y:S02]  /*2d060*/  SHF.R.U32.HI R9, RZ, 0x3, R12 ;  /* 0x00000003ff097819 */ /* 0x000fe4000001160c */
[----:B------:R-:W-:Y:S01]  /*2d070*/  SHF.R.S32.HI R14, RZ, 0x1f, R11 ;  /* 0x0000001fff0e7819 */ /* 0x000fe2000001140b */
[----:B------:R-:W-:Y:S01]  /*2d080*/  IMAD.SHL.U32 R147, R11, 0x8, RZ ;  /* 0x000000080b937824 */ /* 0x000fe200078e00ff */
[----:B------:R-:W-:Y:S02]  /*2d090*/  SHF.R.S32.HI R8, RZ, 0x6, R8 ;  /* 0x00000006ff087819 */ /* 0x000fe40000011408 */
[----:B------:R-:W-:Y:S02]  /*2d0a0*/  LEA.HI R14, R14, R11, RZ, 0x3 ;  /* 0x0000000b0e0e7211 */ /* 0x000fe400078f18ff */
[----:B------:R-:W-:Y:S01]  /*2d0b0*/  LOP3.LUT R10, R12, 0x38, R10, 0xf8, !PT ;  /* 0x000000380c0a7812 */ /* 0x000fe200078ef80a */
[----:B------:R-:W-:Y:S01]  /*2d0c0*/  IMAD R8, R8, 0x1800, R13 ;  /* 0x0000180008087824 */ /* 0x000fe200078e020d */
[----:B------:R-:W-:-:S02]  /*2d0d0*/  SHF.R.S32.HI R14, RZ, 0x3, R14 ;  /* 0x00000003ff0e7819 */ /* 0x000fc4000001140e */
[----:B------:R-:W-:Y:S02]  /*2d0e0*/  LOP3.LUT R12, R12, 0x38, R147, 0xf8, !PT ;  /* 0x000000380c0c7812 */ /* 0x000fe400078ef893 */
[-C--:B------:R-:W-:Y:S01]  /*2d0f0*/  LOP3.LUT R11, R10, R9.reuse, RZ, 0x3c, !PT ;  /* 0x000000090a0b7212 */ /* 0x080fe200078e3cff */
[----:B------:R-:W-:Y:S01]  /*2d100*/  IMAD R14, R14, 0x1800, R13 ;  /* 0x000018000e0e7824 */ /* 0x000fe200078e020d */
[----:B------:R-:W-:Y:S02]  /*2d110*/  LOP3.LUT R9, R12, R9, RZ, 0x3c, !PT ;  /* 0x000000090c097212 */ /* 0x000fe400078e3cff */
[----:B------:R-:W-:Y:S01]  /*2d120*/  R2UR UR7, R79 ;  /* 0x000000004f0772ca */ /* 0x000fe200000e0000 */
[----:B------:R-:W-:Y:S02]  /*2d130*/  IMAD.IADD R11, R8, 0x1, R11 ;  /* 0x00000001080b7824 */ /* 0x000fe400078e020b */
[----:B------:R-:W-:-:S03]  /*2d140*/  IMAD.IADD R9, R14, 0x1, R9 ;  /* 0x000000010e097824 */ /* 0x000fc600078e0209 */
[C---:B------:R-:W-:Y:S02]  /*2d150*/  IADD3 R13, P1, R100.reuse, R11, RZ ;  /* 0x0000000b640d7210 */ /* 0x040fe40007f3e0ff */
[----:B------:R-:W-:-:S03]  /*2d160*/  IADD3 R11, P2, R100, R9, RZ ;  /* 0x00000009640b7210 */ /* 0x000fc60007f5e0ff */
[--C-:B------:R-:W-:Y:S01]  /*2d170*/  IMAD.X R9, RZ, RZ, R101.reuse, P1 ;  /* 0x000000ffff097224 */ /* 0x100fe200008e0665 */
[-C--:B------:R-:W-:Y:S01]  /*2d180*/  LEA R8, P1, R13, R84.reuse, 0x1 ;  /* 0x000000540d087211 */ /* 0x080fe200078208ff */
[----:B------:R-:W-:Y:S01]  /*2d190*/  IMAD.X R10, RZ, RZ, R101, P2 ;  /* 0x000000ffff0a7224 */ /* 0x000fe200010e0665 */
[----:B------:R-:W-:Y:S02]  /*2d1a0*/  LEA R12, P2, R11, R84, 0x1 ;  /* 0x000000540b0c7211 */ /* 0x000fe400078408ff */
[----:B------:R-:W-:Y:S02]  /*2d1b0*/  LEA.HI.X R9, R13, R85, R9, 0x1, P1 ;  /* 0x000000550d097211 */ /* 0x000fe400008f0c09 */
[----:B------:R-:W-:Y:S02]  /*2d1c0*/  ISETP.GE.AND P1, PT, R102, R149, PT ;  /* 0x000000956600720c */ /* 0x000fe40003f26270 */
[----:B------:R-:W-:Y:S01]  /*2d1d0*/  LEA.HI.X R13, R11, R85, R10, 0x1, P2 ;  /* 0x000000550b0d7211 */ /* 0x000fe200010f0c0a */
[----:B------:R-:W-:Y:S01]  /*2d1e0*/  BSSY B4, `(.L_x_5414) ;  /* 0x0000060000047945 */ /* 0x000fe20003800000 */
[----:B------:R-:W5:Y:S01]  /*2d1f0*/  LD.E.128 R8, desc[UR4][R8.64] ;  /* 0x0000000408087980 */ /* 0x000f62000c101d00 */
[----:B------:R-:W-:-:S03]  /*2d200*/  ISETP.GE.AND P2, PT, R147, R90, PT ;  /* 0x0000005a9300720c */ /* 0x000fc60003f46270 */
[----:B------:R-:W5:Y:S05]  /*2d210*/  LD.E.128 R12, desc[UR6][R12.64] ;  /* 0x000000060c0c7980 */ /* 0x000f6a000c101d00 */
[----:B------:R-:W-:Y:S05]  /*2d220*/  @P1 BRA `(.L_x_5415) ;  /* 0x00000004006c1947 */ /* 0x000fea0003800000 */
[----:B------:R-:W-:Y:S01]  /*2d230*/  SHF.R.U32.HI R151, RZ, 0x10, R33 ;  /* 0x00000010ff977819 */ /* 0x000fe20000011621 */
[----:B-----5:R-:W-:Y:S01]  /*2d240*/  IMAD.U32 R148, R15, 0x10000, RZ ;  /* 0x000100000f947824 */ /* 0x020fe200078e00ff */
[----:B------:R-:W-:Y:S02]  /*2d250*/  SHF.R.U32.HI R149, RZ, 0x10, R45 ;  /* 0x00000010ff957819 */ /* 0x000fe4000001162d */
[----:B------:R-:W-:Y:S02]  /*2d260*/  PRMT R144, R144, 0x5410, R151 ;  /* 0x0000541090907816 */ /* 0x000fe40000000097 */
[----:B------:R-:W-:Y:S02]  /*2d270*/  PRMT R149, R142, 0x5410, R149 ;  /* 0x000054108e957816 */ /* 0x000fe40000000095 */
[----:B------:R-:W-:Y:S01]  /*2d280*/  SHF.R.U64 R150, R44, 0x10, R45 ;  /* 0x000000102c967819 */ /* 0x000fe2000000122d */
[----:B------:R-:W-:Y:S01]  /*2d290*/  IMAD.U32 R44, R13, 0x10000, RZ ;  /* 0x000100000d2c7824 */ /* 0x000fe200078e00ff */
[----:B------:R-:W-:Y:S01]  /*2d2a0*/  SHF.R.U32.HI R153, RZ, 0x10, R47 ;  /* 0x00000010ff997819 */ /* 0x000fe2000001162f */
[----:B------:R-:W-:Y:S01]  /*2d2b0*/  IMAD.U32 R151, R149, 0x10000, RZ ;  /* 0x0001000095977824 */ /* 0x000fe200078e00ff */
[----:B------:R-:W-:Y:S01]  /*2d2c0*/  LOP3.LUT R45, R15, 0xffff0000, RZ, 0xc0, !PT ;  /* 0xffff00000f2d7812 */ /* 0x000fe200078ec0ff */
[----:B------:R-:W-:Y:S01]  /*2d2d0*/  IMAD.U32 R15, R144, 0x10000, RZ ;  /* 0x00010000900f7824 */ /* 0x000fe200078e00ff */
[----:B------:R-:W-:Y:S01]  /*2d2e0*/  PRMT R142, R141, 0x5410, R150 ;  /* 0x000054108d8e7816 */ /* 0x000fe20000000096 */
[----:B------:R-:W-:Y:S01]  /*2d2f0*/  FMUL.FTZ R141, R44, R151 ;  /* 0x000000972c8d7220 */ /* 0x000fe20000410000 */
[----:B------:R-:W-:-:S02]  /*2d300*/  SHF.R.U32.HI R152, RZ, 0x10, R35 ;  /* 0x00000010ff987819 */ /* 0x000fc40000011623 */
[----:B------:R-:W-:Y:S01]  /*2d310*/  SHF.R.U64 R155, R46, 0x10, R47 ;  /* 0x000000102e9b7819 */ /* 0x000fe2000000122f */
[----:B------:R-:W-:Y:S01]  /*2d320*/  IMAD.U32 R46, R11, 0x10000, RZ ;  /* 0x000100000b2e7824 */ /* 0x000fe200078e00ff */
[----:B------:R-:W-:Y:S01]  /*2d330*/  PRMT R150, R138, 0x5410, R153 ;  /* 0x000054108a967816 */ /* 0x000fe20000000099 */
[-C--:B------:R-:W-:Y:S01]  /*2d340*/  FMUL.FTZ R153, R44, R15.reuse ;  /* 0x0000000f2c997220 */ /* 0x080fe20000410000 */
[----:B------:R-:W-:Y:S01]  /*2d350*/  LOP3.LUT R47, R13, 0xffff0000, RZ, 0xc0, !PT ;  /* 0xffff00000d2f7812 */ /* 0x000fe200078ec0ff */
[----:B------:R-:W-:Y:S01]  /*2d360*/  IMAD.U32 R13, R12, 0x10000, RZ ;  /* 0x000100000c0d7824 */ /* 0x000fe200078e00ff */
[----:B------:R-:W-:Y:S01]  /*2d370*/  LOP3.LUT R138, R149, 0xffff0000, RZ, 0xc0, !PT ;  /* 0xffff0000958a7812 */ /* 0x000fe200078ec0ff */
[----:B------:R-:W-:Y:S01]  /*2d380*/  IMAD.U32 R149, R150, 0x10000, RZ ;  /* 0x0001000096957824 */ /* 0x000fe200078e00ff */
[----:B------:R-:W-:Y:S02]  /*2d390*/  LOP3.LUT R44, R144, 0xffff0000, RZ, 0xc0, !PT ;  /* 0xffff0000902c7812 */ /* 0x000fe400078ec0ff */
[----:B------:R-:W-:Y:S01]  /*2d3a0*/  SHF.R.U64 R154, R34, 0x10, R35 ;  /* 0x00000010229a7819 */ /* 0x000fe20000001223 */
[----:B------:R-:W-:Y:S01]  /*2d3b0*/  IMAD.U32 R34, R9, 0x10000, RZ ;  /* 0x0001000009227824 */ /* 0x000fe200078e00ff */
[----:B------:R-:W-:Y:S01]  /*2d3c0*/  PRMT R139, R139, 0x5410, R152 ;  /* 0x000054108b8b7816 */ /* 0x000fe20000000098 */
[----:B------:R-:W-:Y:S01]  /*2d3d0*/  FMUL.FTZ R144, R47, R138 ;  /* 0x0000008a2f907220 */ /* 0x000fe20000410000 */
[----:B------:R-:W-:Y:S01]  /*2d3e0*/  LOP3.LUT R35, R9, 0xffff0000, RZ, 0xc0, !PT ;  /* 0xffff000009237812 */ /* 0x000fe200078ec0ff */
[----:B------:R-:W-:Y:S01]  /*2d3f0*/  FMUL.FTZ R152, R47, R44 ;  /* 0x0000002c2f987220 */ /* 0x000fe20000410000 */
[----:B------:R-:W-:Y:S01]  /*2d400*/  FFMA.FTZ R15, R34, R15, -R141 ;  /* 0x0000000f220f7223 */ /* 0x000fe2000001088d */
[----:B------:R-:W-:Y:S01]  /*2d410*/  SHF.R.U64 R156, R32, 0x10, R33 ;  /* 0x00000010209c7819 */ /* 0x000fe20000001221 */
[----:B------:R-:W-:-:S02]  /*2d420*/  IMAD.U32 R141, R139, 0x10000, RZ ;  /* 0x000100008b8d7824 */ /* 0x000fc400078e00ff */
[C---:B------:R-:W-:Y:S01]  /*2d430*/  FFMA.FTZ R44, R35.reuse, R44, -R144 ;  /* 0x0000002c232c7223 */ /* 0x040fe20000010890 */
[----:B------:R-:W-:Y:S01]  /*2d440*/  FFMA.FTZ R35, R35, R138, R152 ;  /* 0x0000008a23237223 */ /* 0x000fe20000010098 */
[----:B------:R-:W-:Y:S01]  /*2d450*/  FMUL.FTZ R47, R148, R149 ;  /* 0x00000095942f7220 */ /* 0x000fe20000410000 */
[----:B------:R-:W-:Y:S01]  /*2d460*/  LOP3.LUT R150, R150, 0xffff0000, RZ, 0xc0, !PT ;  /* 0xffff000096967812 */ /* 0x000fe200078ec0ff */
[-C--:B------:R-:W-:Y:S01]  /*2d470*/  FMUL.FTZ R148, R148, R141.reuse ;  /* 0x0000008d94947220 */ /* 0x080fe20000410000 */
[----:B------:R-:W-:Y:S01]  /*2d480*/  LOP3.LUT R138, R139, 0xffff0000, RZ, 0xc0, !PT ;  /* 0xffff00008b8a7812 */ /* 0x000fe200078ec0ff */
[C---:B------:R-:W-:Y:S01]  /*2d490*/  FFMA.FTZ R141, R46.reuse, R141, -R47 ;  /* 0x0000008d2e8d7223 */ /* 0x040fe2000001082f */
[----:B------:R-:W-:Y:S01]  /*2d4a0*/  PRMT R145, R145, 0x5410, R156 ;  /* 0x0000541091917816 */ /* 0x000fe2000000009c */
[----:B------:R-:W-:Y:S01]  /*2d4b0*/  FFMA.FTZ R148, R46, R149, R148 ;  /* 0x000000952e947223 */ /* 0x000fe20000010094 */
[----:B------:R-:W-:Y:S01]  /*2d4c0*/  LOP3.LUT R33, R11, 0xffff0000, RZ, 0xc0, !PT ;  /* 0xffff00000b217812 */ /* 0x000fe200078ec0ff */
[C---:B------:R-:W-:Y:S01]  /*2d4d0*/  FMUL.FTZ R144, R45.reuse, R150 ;  /* 0x000000962d907220 */ /* 0x040fe20000410000 */
[----:B------:R-:W-:Y:S01]  /*2d4e0*/  FMUL.FTZ R152, R45, R138 ;  /* 0x0000008a2d987220 */ /* 0x000fe20000410000 */
[----:B------:R-:W-:Y:S01]  /*2d4f0*/  LOP3.LUT R12, R12, 0xffff0000, RZ, 0xc0, !PT ;  /* 0xffff00000c0c7812 */ /* 0x000fe200078ec0ff */
[----:B------:R-:W-:Y:S01]  /*2d500*/  IMAD.U32 R46, R145, 0x10000, RZ ;  /* 0x00010000912e7824 */ /* 0x000fe200078e00ff */
[C---:B------:R-:W-:Y:S01]  /*2d510*/  LOP3.LUT R45, R142.reuse, 0xffff0000, RZ, 0xc0, !PT ;  /* 0xffff00008e2d7812 */ /* 0x040fe200078ec0ff */
[----:B------:R-:W-:-:S02]  /*2d520*/  IMAD.U32 R47, R142, 0x10000, RZ ;  /* 0x000100008e2f7824 */ /* 0x000fc400078e00ff */
[----:B------:R-:W-:Y:S01]  /*2d530*/  FFMA.FTZ R144, R33, R138, -R144 ;  /* 0x0000008a21907223 */ /* 0x000fe20000010890 */
[C---:B------:R-:W-:Y:S01]  /*2d540*/  IMAD.U32 R32, R8.reuse, 0x10000, RZ ;  /* 0x0001000008207824 */ /* 0x040fe200078e00ff */
[----:B------:R-:W-:Y:S01]  /*2d550*/  LOP3.LUT R8, R8, 0xffff0000, RZ, 0xc0, !PT ;  /* 0xffff000008087812 */ /* 0x000fe200078ec0ff */
[----:B------:R-:W-:Y:S01]  /*2d560*/  FMUL.FTZ R139, R13, R47 ;  /* 0x0000002f0d8b7220 */ /* 0x000fe20000410000 */
[----:B------:R-:W-:Y:S01]  /*2d570*/  LOP3.LUT R145, R145, 0xffff0000, RZ, 0xc0, !PT ;  /* 0xffff000091917812 */ /* 0x000fe200078ec0ff */
[-C--:B------:R-:W-:Y:S01]  /*2d580*/  FMUL.FTZ R138, R13, R46.reuse ;  /* 0x0000002e0d8a7220 */ /* 0x080fe20000410000 */
[----:B------:R-:W-:Y:S01]  /*2d590*/  PRMT R140, R140, 0x5410, R155 ;  /* 0x000054108c8c7816 */ /* 0x000fe2000000009b */
[----:B------:R-:W-:Y:S01]  /*2d5a0*/  FMUL.FTZ R13, R12, R45 ;  /* 0x0000002d0c0d7220 */ /* 0x000fe20000410000 */
[----:B------:R-:W-:Y:S01]  /*2d5b0*/  PRMT R143, R143, 0x5410, R154 ;  /* 0x000054108f8f7816 */ /* 0x000fe2000000009a */
[C---:B------:R-:W-:Y:S01]  /*2d5c0*/  FFMA.FTZ R139, R32.reuse, R46, -R139 ;  /* 0x0000002e208b7223 */ /* 0x040fe2000001088b */
[----:B------:R-:W-:Y:S01]  /*2d5d0*/  FFMA.FTZ R138, R32, R47, R138 ;  /* 0x0000002f208a7223 */ /* 0x000fe2000001008a */
[C---:B------:R-:W-:Y:S01]  /*2d5e0*/  IMAD.U32 R9, R10.reuse, 0x10000, RZ ;  /* 0x000100000a097824 */ /* 0x040fe200078e00ff */
[----:B------:R-:W-:Y:S01]  /*2d5f0*/  LOP3.LUT R11, R10, 0xffff0000, RZ, 0xc0, !PT ;  /* 0xffff00000a0b7812 */ /* 0x000fe200078ec0ff */
[----:B------:R-:W-:Y:S01]  /*2d600*/  FFMA.FTZ R149, R33, R150, R152 ;  /* 0x0000009621957223 */ /* 0x000fe20000010098 */
[----:B------:R-:W-:Y:S01]  /*2d610*/  FFMA.FTZ R32, R8, R145, -R13 ;  /* 0x0000009108207223 */ /* 0x000fe2000001080d */
[----:B------:R-:W-:-:S02]  /*2d620*/  IMAD.U32 R10, R14, 0x10000, RZ ;  /* 0x000100000e0a7824 */ /* 0x000fc400078e00ff */
[----:B------:R-:W-:Y:S01]  /*2d630*/  FMUL.FTZ R33, R12, R145 ;  /* 0x000000910c217220 */ /* 0x000fe20000410000 */
[----:B------:R-:W-:Y:S01]  /*2d640*/  IMAD.U32 R13, R140, 0x10000, RZ ;  /* 0x000100008c0d7824 */ /* 0x000fe200078e00ff */
[----:B------:R-:W-:Y:S01]  /*2d650*/  LOP3.LUT R14, R14, 0xffff0000, RZ, 0xc0, !PT ;  /* 0xffff00000e0e7812 */ /* 0x000fe200078ec0ff */
[C---:B------:R-:W-:Y:S01]  /*2d660*/  IMAD.U32 R12, R143.reuse, 0x10000, RZ ;  /* 0x000100008f0c7824 */ /* 0x040fe200078e00ff */
[----:B------:R-:W-:Y:S01]  /*2d670*/  LOP3.LUT R140, R140, 0xffff0000, RZ, 0xc0, !PT ;  /* 0xffff00008c8c7812 */ /* 0x000fe200078ec0ff */
[----:B------:R-:W-:Y:S01]  /*2d680*/  FFMA.FTZ R33, R8, R45, R33 ;  /* 0x0000002d08217223 */ /* 0x000fe20000010021 */
[----:B------:R-:W-:Y:S01]  /*2d690*/  LOP3.LUT R143, R143, 0xffff0000, RZ, 0xc0, !PT ;  /* 0xffff00008f8f7812 */ /* 0x000fe200078ec0ff */
[C---:B------:R-:W-:Y:S01]  /*2d6a0*/  FMUL.FTZ R8, R10.reuse, R13 ;  /* 0x0000000d0a087220 */ /* 0x040fe20000410000 */
[----:B------:R-:W-:Y:S01]  /*2d6b0*/  FMUL.FTZ R10, R10, R12 ;  /* 0x0000000c0a0a7220 */ /* 0x000fe20000410000 */
[----:B------:R-:W-:Y:S01]  /*2d6c0*/  FMUL.FTZ R46, R14, R140 ;  /* 0x0000008c0e2e7220 */ /* 0x000fe20000410000 */
[----:B------:R-:W-:Y:S01]  /*2d6d0*/  FFMA.FTZ R34, R34, R151, R153 ;  /* 0x0000009722227223 */ /* 0x000fe20000010099 */
        /* <DEDUP_REMOVED lines=16> */
.L_x_5415:
[----:B------:R-:W-:Y:S05]  /*2d7e0*/  BSYNC B4 ;  /* 0x0000000000047941 */ /* 0x000fea0003800000 */
.L_x_5414:
[----:B------:R-:W-:Y:S01]  /*2d7f0*/  R2UR UR4, R78 ;  /* 0x000000004e0472ca */ /* 0x000fe200000e0000 */
[----:B------:R-:W-:Y:S01]  /*2d800*/  IMAD.SHL.U32 R33, R146, 0x8, RZ ;  /* 0x0000000892217824 */ /* 0x000fe200078e00ff */
[----:B------:R-:W-:Y:S01]  /*2d810*/  R2UR UR5, R79 ;  /* 0x000000004f0572ca */ /* 0x000fe200000e0000 */
[--C-:B------:R-:W-:Y:S01]  /*2d820*/  @!P2 IMAD.WIDE R34, R147, 0x2, R88.reuse ;  /* 0x000000029322a825 */ /* 0x100fe200078e0258 */
[----:B------:R-:W-:Y:S02]  /*2d830*/  @!P2 R2UR UR6, R78 ;  /* 0x000000004e06a2ca */ /* 0x000fe400000e0000 */
[----:B------:R-:W-:Y:S01]  /*2d840*/  @!P2 R2UR UR7, R79 ;  /* 0x000000004f07a2ca */ /* 0x000fe200000e0000 */
[----:B------:R-:W-:-:S08]  /*2d850*/  IMAD.WIDE R32, R33, 0x2, R88 ;  /* 0x0000000221207825 */ /* 0x000fd000078e0258 */
[----:B-----5:R1:W-:Y:S04]  /*2d860*/  ST.E.128 desc[UR4][R32.64], R8 ;  /* 0x0000000820007985 */ /* 0x0203e8000c101d04 */
[----:B------:R1:W-:Y:S02]  /*2d870*/  @!P2 ST.E.128 desc[UR6][R34.64], R12 ;  /* 0x0000000c2200a985 */ /* 0x0003e4000c101d06 */
.L_x_5413:
[----:B------:R-:W-:Y:S05]  /*2d880*/  BSYNC B3 ;  /* 0x0000000000037941 */ /* 0x000fea0003800000 */
.L_x_5412:
[----:B------:R-:W-:Y:S02]  /*2d890*/  R2UR UR4, R78 ;  /* 0x000000004e0472ca */ /* 0x000fe400000e0000 */
[----:B------:R-:W-:-:S13]  /*2d8a0*/  R2UR UR5, R79 ;  /* 0x000000004f0572ca */ /* 0x000fda00000e0000 */
[----:B-1----:R-:W2:Y:S01]  /*2d8b0*/  LD.E.U8 R8, desc[UR4][R82.64] ;  /* 0x0000000452087980 */ /* 0x002ea2000c101100 */
[----:B------:R-:W-:Y:S01]  /*2d8c0*/  BSSY B3, `(.L_x_5416) ;  /* 0x000009c000037945 */ /* 0x000fe20003800000 */
[----:B--2---:R-:W-:-:S13]  /*2d8d0*/  LOP3.LUT P1, RZ, R8, 0x2, RZ, 0xc0, !PT ;  /* 0x0000000208ff7812 */ /* 0x004fda000782c0ff */
[----:B------:R-:W-:Y:S05]  /*2d8e0*/  @!P1 BRA `(.L_x_5417) ;  /* 0x0000000800649947 */ /* 0x000fea0003800000 */
[----:B------:R-:W-:Y:S02]  /*2d8f0*/  R2UR UR4, R78 ;  /* 0x000000004e0472ca */ /* 0x000fe400000e0000 */
[----:B------:R-:W-:-:S13]  /*2d900*/  R2UR UR5, R79 ;  /* 0x000000004f0572ca */ /* 0x000fda00000e0000 */
[----:B------:R-:W2:Y:S01]  /*2d910*/  LD.E R8, desc[UR4][R80.64+0x4] ;  /* 0x0000040450087980 */ /* 0x000ea2000c101900 */
[----:B------:R-:W-:Y:S01]  /*2d920*/  VIADD R34, R102, 0x20 ;  /* 0x0000002066227836 */ /* 0x000fe20000000000 */
[----:B------:R-:W-:Y:S02]  /*2d930*/  LEA.HI R13, R129, R128, RZ, 0x5 ;  /* 0x00000080810d7211 */ /* 0x000fe400078f28ff */
[----:B------:R-:W-:Y:S02]  /*2d940*/  R2UR UR6, R78 ;  /* 0x000000004e0672ca */ /* 0x000fe400000e0000 */
[----:B------:R-:W-:Y:S01]  /*2d950*/  R2UR UR7, R79 ;  /* 0x000000004f0772ca */ /* 0x000fe200000e0000 */
[----:B------:R-:W-:-:S05]  /*2d960*/  IMAD.SHL.U32 R14, R13, 0x10, RZ ;  /* 0x000000100d0e7824 */ /* 0x000fca00078e00ff */
[----:B------:R-:W-:Y:S01]  /*2d970*/  LOP3.LUT R15, R14, 0xfffffe00, RZ, 0xc0, !PT ;  /* 0xfffffe000e0f7812 */ /* 0x000fe200078ec0ff */
[----:B------:R-:W-:Y:S01]  /*2d980*/  BSSY B4, `(.L_x_5418) ;  /* 0x0000086000047945 */ /* 0x000fe20003800000 */
[----:B--2---:R-:W-:-:S04]  /*2d990*/  LEA.HI R8, R8, R8, RZ, 0x1 ;  /* 0x0000000808087211 */ /* 0x004fc800078f08ff */
[----:B------:R-:W-:Y:S01]  /*2d9a0*/  SHF.R.S32.HI R35, RZ, 0x1, R8 ;  /* 0x00000001ff237819 */ /* 0x000fe20000011408 */
[----:B------:R-:W-:-:S03]  /*2d9b0*/  IMAD.IADD R8, R90, 0x1, -R91 ;  /* 0x000000015a087824 */ /* 0x000fc600078e0a5b */
[----:B------:R-:W-:-:S04]  /*2d9c0*/  ISETP.GE.AND P1, PT, R34, R35, PT ;  /* 0x000000232200720c */ /* 0x000fc80003f26270 */
[----:B------:R-:W-:Y:S02]  /*2d9d0*/  SEL R9, R35, RZ, P1 ;  /* 0x000000ff23097207 */ /* 0x000fe40000800000 */
[----:B------:R-:W-:-:S03]  /*2d9e0*/  SEL R11, R91, R8, !P1 ;  /* 0x000000085b0b7207 */ /* 0x000fc60004800000 */
[----:B------:R-:W-:Y:S01]  /*2d9f0*/  IMAD.IADD R9, R34, 0x1, R9 ;  /* 0x0000000122097824 */ /* 0x000fe200078e0209 */
[----:B------:R-:W-:-:S04]  /*2da00*/  SHF.R.S32.HI R12, RZ, 0x1f, R11 ;  /* 0x0000001fff0c7819 */ /* 0x000fc8000001140b */
[----:B------:R-:W-:Y:S02]  /*2da10*/  SHF.R.S32.HI R8, RZ, 0x1f, R9 ;  /* 0x0000001fff087819 */ /* 0x000fe40000011409 */
[----:B------:R-:W-:Y:S01]  /*2da20*/  LEA.HI R11, R12, R11, RZ, 0x4 ;  /* 0x0000000b0c0b7211 */ /* 0x000fe200078f20ff */
[----:B------:R-:W-:Y:S01]  /*2da30*/  IMAD.SHL.U32 R12, R119, 0x40, RZ ;  /* 0x00000040770c7824 */ /* 0x000fe200078e00ff */
[CC--:B------:R-:W-:Y:S02]  /*2da40*/  LEA.HI R10, R8.reuse, R9.reuse, RZ, 0x3 ;  /* 0x00000009080a7211 */ /* 0x0c0fe400078f18ff */
[----:B------:R-:W-:Y:S02]  /*2da50*/  LEA.HI R8, R8, R9, RZ, 0x6 ;  /* 0x0000000908087211 */ /* 0x000fe400078f30ff */
[----:B------:R-:W-:Y:S02]  /*2da60*/  SHF.R.S32.HI R32, RZ, 0x3, R10 ;  /* 0x00000003ff207819 */ /* 0x000fe4000001140a */
[----:B------:R-:W-:-:S02]  /*2da70*/  LOP3.LUT R13, R12, 0x1c0, RZ, 0xc0, !PT ;  /* 0x000001c00c0d7812 */ /* 0x000fc400078ec0ff */
[----:B------:R-:W-:Y:S02]  /*2da80*/  LEA.HI.SX32 R11, R11, R32, 0x1c ;  /* 0x000000200b0b7211 */ /* 0x000fe400078fe2ff */
[----:B------:R-:W-:Y:S02]  /*2da90*/  SHF.R.U32.HI R14, RZ, 0x3, R13 ;  /* 0x00000003ff0e7819 */ /* 0x000fe4000001160d */
[----:B------:R-:W-:Y:S01]  /*2daa0*/  SHF.R.S32.HI R12, RZ, 0x1f, R11 ;  /* 0x0000001fff0c7819 */ /* 0x000fe2000001140b */
[----:B------:R-:W-:Y:S01]  /*2dab0*/  IMAD.SHL.U32 R33, R11, 0x8, RZ ;  /* 0x000000080b217824 */ /* 0x000fe200078e00ff */
[----:B------:R-:W-:Y:S02]  /*2dac0*/  SHF.R.S32.HI R8, RZ, 0x6, R8 ;  /* 0x00000006ff087819 */ /* 0x000fe40000011408 */
[----:B------:R-:W-:Y:S02]  /*2dad0*/  LOP3.LUT R10, R13, 0x38, R10, 0xf8, !PT ;  /* 0x000000380d0a7812 */ /* 0x000fe400078ef80a */
[----:B------:R-:W-:Y:S01]  /*2dae0*/  LEA.HI R12, R12, R11, RZ, 0x3 ;  /* 0x0000000b0c0c7211 */ /* 0x000fe200078f18ff */
[----:B------:R-:W-:Y:S01]  /*2daf0*/  IMAD R8, R8, 0x1800, R15 ;  /* 0x0000180008087824 */ /* 0x000fe200078e020f */
[----:B------:R-:W-:-:S02]  /*2db00*/  LOP3.LUT R9, R10, R14, RZ, 0x3c, !PT ;  /* 0x0000000e0a097212 */ /* 0x000fc400078e3cff */
[----:B------:R-:W-:Y:S02]  /*2db10*/  SHF.R.S32.HI R12, RZ, 0x3, R12 ;  /* 0x00000003ff0c7819 */ /* 0x000fe4000001140c */
[----:B------:R-:W-:Y:S01]  /*2db20*/  LOP3.LUT R11, R13, 0x38, R33, 0xf8, !PT ;  /* 0x000000380d0b7812 */ /* 0x000fe200078ef821 */
[----:B------:R-:W-:Y:S02]  /*2db30*/  IMAD.IADD R9, R8, 0x1, R9 ;  /* 0x0000000108097824 */ /* 0x000fe400078e0209 */
[----:B------:R-:W-:Y:S01]  /*2db40*/  IMAD R12, R12, 0x1800, R15 ;  /* 0x000018000c0c7824 */ /* 0x000fe200078e020f */
[----:B------:R-:W-:Y:S02]  /*2db50*/  LOP3.LUT R11, R11, R14, RZ, 0x3c, !PT ;  /* 0x0000000e0b0b7212 */ /* 0x000fe400078e3cff */
[----:B------:R-:W-:-:S03]  /*2db60*/  IADD3 R9, P1, R100, R9, RZ ;  /* 0x0000000964097210 */ /* 0x000fc60007f3e0ff */
[----:B------:R-:W-:Y:S02]  /*2db70*/  IMAD.IADD R11, R12, 0x1, R11 ;  /* 0x000000010c0b7824 */ /* 0x000fe400078e020b */
[----:B------:R-:W-:Y:S01]  /*2db80*/  IMAD.X R13, RZ, RZ, R101, P1 ;  /* 0x000000ffff0d7224 */ /* 0x000fe200008e0665 */
[CC--:B------:R-:W-:Y:S02]  /*2db90*/  LEA R8, P1, R9.reuse, R84.reuse, 0x1 ;  /* 0x0000005409087211 */ /* 0x0c0fe400078208ff */
[----:B------:R-:W-:Y:S02]  /*2dba0*/  IADD3 R11, P2, R100, R11, RZ ;  /* 0x0000000b640b7210 */ /* 0x000fe40007f5e0ff */
[----:B------:R-:W-:Y:S02]  /*2dbb0*/  LEA.HI.X R9, R9, R85, R13, 0x1, P1 ;  /* 0x0000005509097211 */ /* 0x000fe400008f0c0d */
[----:B------:R-:W-:Y:S01]  /*2dbc0*/  ISETP.GE.AND P1, PT, R34, R35, PT ;  /* 0x000000232200720c */ /* 0x000fe20003f26270 */
[----:B------:R-:W-:Y:S01]  /*2dbd0*/  IMAD.X R10, RZ, RZ, R101, P2 ;  /* 0x000000ffff0a7224 */ /* 0x000fe200010e0665 */
[----:B------:R-:W-:-:S04]  /*2dbe0*/  LEA R12, P2, R11, R84, 0x1 ;  /* 0x000000540b0c7211 */ /* 0x000fc800078408ff */
[----:B------:R-:W-:Y:S02]  /*2dbf0*/  LEA.HI.X R13, R11, R85, R10, 0x1, P2 ;  /* 0x000000550b0d7211 */ /* 0x000fe400010f0c0a */
[----:B------:R-:W5:Y:S01]  /*2dc00*/  LD.E.128 R8, desc[UR4][R8.64] ;  /* 0x0000000408087980 */ /* 0x000f62000c101d00 */
[----:B------:R-:W-:-:S03]  /*2dc10*/  ISETP.GE.AND P2, PT, R33, R90, PT ;  /* 0x0000005a2100720c */ /* 0x000fc60003f46270 */
[----:B------:R-:W5:Y:S01]  /*2dc20*/  LD.E.128 R12, desc[UR6][R12.64] ;  /* 0x000000060c0c7980 */ /* 0x000f62000c101d00 */
[----:B------:R-:W-:Y:S09]  /*2dc30*/  @P1 BRA `(.L_x_5419) ;  /* 0x0000000400681947 */ /* 0x000ff20003800000 */
[----:B------:R-:W-:Y:S01]  /*2dc40*/  SHF.R.U32.HI R44, RZ, 0x10, R41 ;  /* 0x00000010ff2c7819 */ /* 0x000fe20000011629 */
[----:B-----5:R-:W-:Y:S01]  /*2dc50*/  IMAD.U32 R35, R13, 0x10000, RZ ;  /* 0x000100000d237824 */ /* 0x020fe200078e00ff */
[----:B------:R-:W-:Y:S02]  /*2dc60*/  SHF.R.U32.HI R140, RZ, 0x10, R29 ;  /* 0x00000010ff8c7819 */ /* 0x000fe4000001161d */
[----:B------:R-:W-:Y:S02]  /*2dc70*/  PRMT R137, R137, 0x5410, R44 ;  /* 0x0000541089897816 */ /* 0x000fe4000000002c */
[----:B------:R-:W-:Y:S02]  /*2dc80*/  PRMT R133, R133, 0x5410, R140 ;  /* 0x0000541085857816 */ /* 0x000fe4000000008c */
[----:B------:R-:W-:Y:S01]  /*2dc90*/  SHF.R.U32.HI R46, RZ, 0x10, R31 ;  /* 0x00000010ff2e7819 */ /* 0x000fe2000001161f */
[----:B------:R-:W-:Y:S01]  /*2dca0*/  IMAD.U32 R44, R137, 0x10000, RZ ;  /* 0x00010000892c7824 */ /* 0x000fe200078e00ff */
[----:B------:R-:W-:-:S02]  /*2dcb0*/  SHF.R.U32.HI R138, RZ, 0x10, R43 ;  /* 0x00000010ff8a7819 */ /* 0x000fc4000001162b */
[----:B------:R-:W-:Y:S01]  /*2dcc0*/  SHF.R.U64 R45, R42, 0x10, R43 ;  /* 0x000000102a2d7819 */ /* 0x000fe2000000122b */
[----:B------:R-:W-:Y:S01]  /*2dcd0*/  IMAD.U32 R42, R133, 0x10000, RZ ;  /* 0x00010000852a7824 */ /* 0x000fe200078e00ff */
[----:B------:R-:W-:Y:S01]  /*2dce0*/  SHF.R.U64 R141, R28, 0x10, R29 ;  /* 0x000000101c8d7819 */ /* 0x000fe2000000121d */
[----:B------:R-:W-:Y:S01]  /*2dcf0*/  IMAD.U32 R29, R9, 0x10000, RZ ;  /* 0x00010000091d7824 */ /* 0x000fe200078e00ff */
[----:B------:R-:W-:Y:S01]  /*2dd00*/  PRMT R131, R131, 0x5410, R46 ;  /* 0x0000541083837816 */ /* 0x000fe2000000002e */
[----:B------:R-:W-:Y:S01]  /*2dd10*/  FMUL.FTZ R46, R35, R44 ;  /* 0x0000002c232e7220 */ /* 0x000fe20000410000 */
[----:B------:R-:W-:Y:S01]  /*2dd20*/  PRMT R135, R135, 0x5410, R138 ;  /* 0x0000541087877816 */ /* 0x000fe2000000008a */
[-C--:B------:R-:W-:Y:S01]  /*2dd30*/  FMUL.FTZ R138, R35, R42.reuse ;  /* 0x0000002a238a7220 */ /* 0x080fe20000410000 */
[----:B------:R-:W-:Y:S01]  /*2dd40*/  SHF.R.U64 R47, R40, 0x10, R41 ;  /* 0x00000010282f7819 */ /* 0x000fe20000001229 */
[----:B------:R-:W-:Y:S01]  /*2dd50*/  FFMA.FTZ R35, R29, R42, -R46 ;  /* 0x0000002a1d237223 */ /* 0x000fe2000001082e */
[----:B------:R-:W-:Y:S01]  /*2dd60*/  LOP3.LUT R40, R13, 0xffff0000, RZ, 0xc0, !PT ;  /* 0xffff00000d287812 */ /* 0x000fe200078ec0ff */
[----:B------:R-:W-:Y:S01]  /*2dd70*/  IMAD.U32 R41, R15, 0x10000, RZ ;  /* 0x000100000f297824 */ /* 0x000fe200078e00ff */
[----:B------:R-:W-:Y:S01]  /*2dd80*/  LOP3.LUT R137, R137, 0xffff0000, RZ, 0xc0, !PT ;  /* 0xffff000089897812 */ /* 0x000fe200078ec0ff */
[----:B------:R-:W-:Y:S01]  /*2dd90*/  IMAD.U32 R46, R135, 0x10000, RZ ;  /* 0x00010000872e7824 */ /* 0x000fe200078e00ff */
[----:B------:R-:W-:Y:S01]  /*2dda0*/  LOP3.LUT R133, R133, 0xffff0000, RZ, 0xc0, !PT ;  /* 0xffff000085857812 */ /* 0x000fe200078ec0ff */
[----:B------:R-:W-:Y:S01]  /*2ddb0*/  FFMA.FTZ R138, R29, R44, R138 ;  /* 0x0000002c1d8a7223 */ /* 0x000fe2000001008a */
[----:B------:R-:W-:Y:S01]  /*2ddc0*/  SHF.R.U64 R139, R30, 0x10, R31 ;  /* 0x000000101e8b7819 */ /* 0x000fe2000000121f */
[----:B------:R-:W-:Y:S01]  /*2ddd0*/  IMAD.U32 R42, R131, 0x10000, RZ ;  /* 0x00010000832a7824 */ /* 0x000fe200078e00ff */
[----:B------:R-:W-:Y:S01]  /*2dde0*/  LOP3.LUT R30, R9, 0xffff0000, RZ, 0xc0, !PT ;  /* 0xffff0000091e7812 */ /* 0x000fe200078ec0ff */
[----:B------:R-:W-:Y:S01]  /*2ddf0*/  FMUL.FTZ R43, R40, R137 ;  /* 0x00000089282b7220 */ /* 0x000fe20000410000 */
[----:B------:R-:W-:Y:S01]  /*2de00*/  PRMT R136, R136, 0x5410, R47 ;  /* 0x0000541088887816 */ /* 0x000fe2000000002f */
[-C--:B------:R-:W-:Y:S01]  /*2de10*/  FMUL.FTZ R29, R40, R133.reuse ;  /* 0x00000085281d7220 */ /* 0x080fe20000410000 */
[----:B------:R-:W-:Y:S01]  /*2de20*/  PRMT R132, R132, 0x5410, R141 ;  /* 0x0000541084847816 */ /* 0x000fe2000000008d */
[----:B------:R-:W-:Y:S01]  /*2de30*/  FMUL.FTZ R44, R41, R46 ;  /* 0x0000002e292c7220 */ /* 0x000fe20000410000 */
[----:B------:R-:W-:Y:S01]  /*2de40*/  IMAD.U32 R31, R11, 0x10000, RZ ;  /* 0x000100000b1f7824 */ /* 0x000fe200078e00ff */
[----:B------:R-:W-:Y:S01]  /*2de50*/  LOP3.LUT R15, R15, 0xffff0000, RZ, 0xc0, !PT ;  /* 0xffff00000f0f7812 */ /* 0x000fe200078ec0ff */
[----:B------:R-:W-:Y:S01]  /*2de60*/  FMUL.FTZ R41, R41, R42 ;  /* 0x0000002a29297220 */ /* 0x000fe20000410000 */
[----:B------:R-:W-:Y:S01]  /*2de70*/  LOP3.LUT R135, R135, 0xffff0000, RZ, 0xc0, !PT ;  /* 0xffff000087877812 */ /* 0x000fe200078ec0ff */
[C---:B------:R-:W-:Y:S01]  /*2de80*/  FFMA.FTZ R40, R30.reuse, R133, -R43 ;  /* 0x000000851e287223 */ /* 0x040fe2000001082b */
[----:B------:R-:W-:Y:S01]  /*2de90*/  LOP3.LUT R131, R131, 0xffff0000, RZ, 0xc0, !PT ;  /* 0xffff000083837812 */ /* 0x000fe200078ec0ff */
[----:B------:R-:W-:Y:S01]  /*2dea0*/  FFMA.FTZ R137, R30, R137, R29 ;  /* 0x000000891e897223 */ /* 0x000fe2000001001d */
[----:B------:R-:W-:Y:S01]  /*2deb0*/  IMAD.U32 R13, R12, 0x10000, RZ ;  /* 0x000100000c0d7824 */ /* 0x000fe200078e00ff */
[----:B------:R-:W-:Y:S01]  /*2dec0*/  LOP3.LUT R34, R11, 0xffff0000, RZ, 0xc0, !PT ;  /* 0xffff00000b227812 */ /* 0x000fe200078ec0ff */
[----:B------:R-:W-:-:S02]  /*2ded0*/  IMAD.U32 R30, R136, 0x10000, RZ ;  /* 0x00010000881e7824 */ /* 0x000fc400078e00ff */
[C---:B------:R-:W-:Y:S01]  /*2dee0*/  FFMA.FTZ R44, R31.reuse, R42, -R44 ;  /* 0x0000002a1f2c7223 */ /* 0x040fe2000001082c */
[----:B------:R-:W-:Y:S02]  /*2def0*/  IMAD.U32 R29, R132, 0x10000, RZ ;  /* 0x00010000841d7824 */ /* 0x000fe400078e00ff */
[----:B------:R-:W-:Y:S01]  /*2df00*/  FFMA.FTZ R46, R31, R46, R41 ;  /* 0x0000002e1f2e7223 */ /* 0x000fe20000010029 */
[C---:B------:R-:W-:Y:S01]  /*2df10*/  FMUL.FTZ R31, R15.reuse, R135 ;  /* 0x000000870f1f7220 */ /* 0x040fe20000410000 */
[----:B------:R-:W-:Y:S01]  /*2df20*/  FMUL.FTZ R41, R15, R131 ;  /* 0x000000830f297220 */ /* 0x000fe20000410000 */
[----:B------:R-:W-:Y:S01]  /*2df30*/  IMAD.U32 R28, R8, 0x10000, RZ ;  /* 0x00010000081c7824 */ /* 0x000fe200078e00ff */
[----:B------:R-:W-:Y:S01]  /*2df40*/  LOP3.LUT R12, R12, 0xffff0000, RZ, 0xc0, !PT ;  /* 0xffff00000c0c7812 */ /* 0x000fe200078ec0ff */
[C---:B------:R-:W-:Y:S01]  /*2df50*/  FMUL.FTZ R15, R13.reuse, R30 ;  /* 0x0000001e0d0f7220 */ /* 0x040fe20000410000 */
[----:B------:R-:W-:Y:S01]  /*2df60*/  LOP3.LUT R136, R136, 0xffff0000, RZ, 0xc0, !PT ;  /* 0xffff000088887812 */ /* 0x000fe200078ec0ff */
[----:B------:R-:W-:Y:S01]  /*2df70*/  FMUL.FTZ R13, R13, R29 ;  /* 0x0000001d0d0d7220 */ /* 0x000fe20000410000 */
[----:B------:R-:W-:Y:S01]  /*2df80*/  LOP3.LUT R132, R132, 0xffff0000, RZ, 0xc0, !PT ;  /* 0xffff000084847812 */ /* 0x000fe200078ec0ff */
[----:B------:R-:W-:Y:S01]  /*2df90*/  FFMA.FTZ R131, R34, R131, -R31 ;  /* 0x0000008322837223 */ /* 0x000fe2000001081f */
[----:B------:R-:W-:Y:S01]  /*2dfa0*/  PRMT R130, R130, 0x5410, R139 ;  /* 0x0000541082827816 */ /* 0x000fe2000000008b */
[----:B------:R-:W-:Y:S01]  /*2dfb0*/  FFMA.FTZ R135, R34, R135, R41 ;  /* 0x0000008722877223 */ /* 0x000fe20000010029 */
[----:B------:R-:W-:Y:S01]  /*2dfc0*/  PRMT R134, R134, 0x5410, R45 ;  /* 0x0000541086867816 */ /* 0x000fe2000000002d */
[----:B------:R-:W-:Y:S01]  /*2dfd0*/  FFMA.FTZ R31, R28, R29, -R15 ;  /* 0x0000001d1c1f7223 */ /* 0x000fe2000001080f */
[----:B------:R-:W-:Y:S01]  /*2dfe0*/  LOP3.LUT R9, R8, 0xffff0000, RZ, 0xc0, !PT ;  /* 0xffff000008097812 */ /* 0x000fe200078ec0ff */
[----:B------:R-:W-:Y:S01]  /*2dff0*/  FMUL.FTZ R34, R12, R136 ;  /* 0x000000880c227220 */ /* 0x000fe20000410000 */
[----:B------:R-:W-:Y:S01]  /*2e000*/  FFMA.FTZ R28, R28, R30, R13 ;  /* 0x0000001e1c1c7223 */ /* 0x000fe2000001000d */
[----:B------:R-:W-:-:S02]  /*2e010*/  IMAD.U32 R11, R14, 0x10000, RZ ;  /* 0x000100000e0b7824 */ /* 0x000fc400078e00ff */
[-C--:B------:R-:W-:Y:S01]  /*2e020*/  FMUL.FTZ R30, R12, R132.reuse ;  /* 0x000000840c1e7220 */ /* 0x080fe20000410000 */
[----:B------:R-:W-:Y:S01]  /*2e030*/  LOP3.LUT R14, R14, 0xffff0000, RZ, 0xc0, !PT ;  /* 0xffff00000e0e7812 */ /* 0x000fe200078ec0ff */
[C---:B------:R-:W-:Y:S01]  /*2e040*/  IMAD.U32 R15, R134.reuse, 0x10000, RZ ;  /* 0x00010000860f7824 */ /* 0x040fe200078e00ff */
[----:B------:R-:W-:Y:S01]  /*2e050*/  LOP3.LUT R29, R134, 0xffff0000, RZ, 0xc0, !PT ;  /* 0xffff0000861d7812 */ /* 0x000fe200078ec0ff */
[C---:B------:R-:W-:Y:S01]  /*2e060*/  IMAD.U32 R12, R130.reuse, 0x10000, RZ ;  /* 0x00010000820c7824 */ /* 0x040fe200078e00ff */
[----:B------:R-:W-:Y:S01]  /*2e070*/  LOP3.LUT R13, R130, 0xffff0000, RZ, 0xc0, !PT ;  /* 0xffff0000820d7812 */ /* 0x000fe200078ec0ff */
[C---:B------:R-:W-:Y:S01]  /*2e080*/  FFMA.FTZ R34, R9.reuse, R132, -R34 ;  /* 0x0000008409227223 */ /* 0x040fe20000010822 */
[C---:B------:R-:W-:Y:S02]  /*2e090*/  IMAD.U32 R8, R10.reuse, 0x10000, RZ ;  /* 0x000100000a087824 */ /* 0x040fe400078e00ff */
[----:B------:R-:W-:Y:S01]  /*2e0a0*/  FFMA.FTZ R9, R9, R136, R30 ;  /* 0x0000008809097223 */ /* 0x000fe2000001001e */
[----:B------:R-:W-:Y:S01]  /*2e0b0*/  LOP3.LUT R10, R10, 0xffff0000, RZ, 0xc0, !PT ;  /* 0xffff00000a0a7812 */ /* 0x000fe200078ec0ff */
        /* <DEDUP_REMOVED lines=13> */
[----:B------:R-:W-:Y:S01]  /*2e190*/  IMAD.MOV.U32 R8, RZ, RZ, R34 ;  /* 0x000000ffff087224 */ /* 0x000fe200078e0022 */
[----:B------:R-:W-:Y:S02]  /*2e1a0*/  F2FP.BF16.F32.PACK_AB R11, R131, R44 ;  /* 0x0000002c830b723e */ /* 0x000fe400000010ff */
[----:B------:R-:W-:Y:S02]  /*2e1b0*/  F2FP.BF16.F32.PACK_AB R13, R137, R138 ;  /* 0x0000008a890d723e */ /* 0x000fe400000010ff */
[----:B------:R-:W-:-:S02]  /*2e1c0*/  F2FP.BF16.F32.PACK_AB R15, R135, R46 ;  /* 0x0000002e870f723e */ /* 0x000fc400000010ff */
[----:B------:R-:W-:-:S07]  /*2e1d0*/  F2FP.BF16.F32.PACK_AB R14, R29, R30 ;  /* 0x0000001e1d0e723e */ /* 0x000fce00000010ff */
.L_x_5419:
[----:B------:R-:W-:Y:S05]  /*2e1e0*/  BSYNC B4 ;  /* 0x0000000000047941 */ /* 0x000fea0003800000 */
.L_x_5418:
        /* <DEDUP_REMOVED lines=9> */
.L_x_5417:
[----:B------:R-:W-:Y:S05]  /*2e280*/  BSYNC B3 ;  /* 0x0000000000037941 */ /* 0x000fea0003800000 */
.L_x_5416:
[----:B------:R-:W-:Y:S02]  /*2e290*/  R2UR UR4, R78 ;  /* 0x000000004e0472ca */ /* 0x000fe400000e0000 */
[----:B------:R-:W-:-:S13]  /*2e2a0*/  R2UR UR5, R79 ;  /* 0x000000004f0572ca */ /* 0x000fda00000e0000 */
[----:B-1----:R-:W2:Y:S02]  /*2e2b0*/  LD.E.U8 R8, desc[UR4][R82.64] ;  /* 0x0000000452087980 */ /* 0x002ea4000c101100 */
        /* <DEDUP_REMOVED lines=55> */
[----:B------:R-:W-:Y:S01]  /*2e630*/  SHF.R.U64 R41, R36, 0x10, R37 ;  /* 0x0000001024297819 */ /* 0x000fe20000001225 */
[----:B-----5:R-:W-:Y:S01]  /*2e640*/  IMAD.U32 R30, R13, 0x10000, RZ ;  /* 0x000100000d1e7824 */ /* 0x020fe200078e00ff */
[----:B------:R-:W-:Y:S01]  /*2e650*/  SHF.R.U32.HI R35, RZ, 0x10, R5 ;  /* 0x00000010ff237819 */ /* 0x000fe20000011605 */
[----:B------:R-:W-:Y:S01]  /*2e660*/  IMAD.U32 R32, R15, 0x10000, RZ ;  /* 0x000100000f207824 */ /* 0x000fe200078e00ff */
[----:B------:R-:W-:Y:S02]  /*2e670*/  SHF.R.U32.HI R36, RZ, 0x10, R37 ;  /* 0x00000010ff247819 */ /* 0x000fe40000011625 */
[----:B------:R-:W-:Y:S02]  /*2e680*/  SHF.R.U64 R34, R6, 0x10, R7 ;  /* 0x0000001006227819 */ /* 0x000fe40000001207 */
[----:B------:R-:W-:Y:S02]  /*2e690*/  PRMT R120, R120, 0x5410, R35 ;  /* 0x0000541078787816 */ /* 0x000fe40000000023 */
[----:B------:R-:W-:-:S02]  /*2e6a0*/  PRMT R127, R127, 0x5410, R36 ;  /* 0x000054107f7f7816 */ /* 0x000fc40000000024 */
[--C-:B------:R-:W-:Y:S02]  /*2e6b0*/  SHF.R.U64 R37, R38, 0x10, R39.reuse ;  /* 0x0000001026257819 */ /* 0x100fe40000001227 */
[----:B------:R-:W-:Y:S01]  /*2e6c0*/  SHF.R.U32.HI R38, RZ, 0x10, R39 ;  /* 0x00000010ff267819 */ /* 0x000fe20000011627 */
[----:B------:R-:W-:Y:S01]  /*2e6d0*/  IMAD.U32 R35, R127, 0x10000, RZ ;  /* 0x000100007f237824 */ /* 0x000fe200078e00ff */
[----:B------:R-:W-:Y:S01]  /*2e6e0*/  PRMT R123, R123, 0x5410, R34 ;  /* 0x000054107b7b7816 */ /* 0x000fe20000000022 */
[----:B------:R-:W-:Y:S01]  /*2e6f0*/  IMAD.U32 R34, R120, 0x10000, RZ ;  /* 0x0001000078227824 */ /* 0x000fe200078e00ff */
[----:B------:R-:W-:Y:S01]  /*2e700*/  SHF.R.U32.HI R43, RZ, 0x10, R7 ;  /* 0x00000010ff2b7819 */ /* 0x000fe20000011607 */
[CC--:B------:R-:W-:Y:S01]  /*2e710*/  FMUL.FTZ R36, R30.reuse, R35.reuse ;  /* 0x000000231e247220 */ /* 0x0c0fe20000410000 */
[----:B------:R-:W-:Y:S01]  /*2e720*/  PRMT R125, R125, 0x5410, R38 ;  /* 0x000054107d7d7816 */ /* 0x000fe20000000026 */
[-C--:B------:R-:W-:Y:S01]  /*2e730*/  FMUL.FTZ R38, R30, R34.reuse ;  /* 0x000000221e267220 */ /* 0x080fe20000410000 */
[----:B------:R-:W-:Y:S01]  /*2e740*/  SHF.R.U64 R40, R4, 0x10, R5 ;  /* 0x0000001004287819 */ /* 0x000fe20000001205 */
[----:B------:R-:W-:Y:S01]  /*2e750*/  IMAD.U32 R5, R9, 0x10000, RZ ;  /* 0x0001000009057824 */ /* 0x000fe200078e00ff */
[----:B------:R-:W-:Y:S01]  /*2e760*/  LOP3.LUT R31, R13, 0xffff0000, RZ, 0xc0, !PT ;  /* 0xffff00000d1f7812 */ /* 0x000fe200078ec0ff */
[----:B------:R-:W-:Y:S01]  /*2e770*/  IMAD.U32 R30, R125, 0x10000, RZ ;  /* 0x000100007d1e7824 */ /* 0x000fe200078e00ff */
[----:B------:R-:W-:Y:S01]  /*2e780*/  LOP3.LUT R127, R127, 0xffff0000, RZ, 0xc0, !PT ;  /* 0xffff00007f7f7812 */ /* 0x000fe200078ec0ff */
[C---:B------:R-:W-:Y:S01]  /*2e790*/  FFMA.FTZ R36, R5.reuse, R34, -R36 ;  /* 0x0000002205247223 */ /* 0x040fe20000010824 */
        /* <DEDUP_REMOVED lines=8> */
[----:B------:R-:W-:Y:S01]  /*2e820*/  PRMT R121, R121, 0x5410, R40 ;  /* 0x0000541079797816 */ /* 0x000fe20000000028 */
[----:B------:R-:W-:Y:S01]  /*2e830*/  FMUL.FTZ R31, R31, R120 ;  /* 0x000000781f1f7220 */ /* 0x000fe20000410000 */
[----:B------:R-:W-:Y:S01]  /*2e840*/  PRMT R126, R126, 0x5410, R41 ;  /* 0x000054107e7e7816 */ /* 0x000fe20000000029 */
[----:B------:R-:W-:-:S02]  /*2e850*/  IMAD.U32 R9, R11, 0x10000, RZ ;  /* 0x000100000b097824 */ /* 0x000fc400078e00ff */
[----:B------:R-:W-:Y:S01]  /*2e860*/  FMUL.FTZ R40, R32, R30 ;  /* 0x0000001e20287220 */ /* 0x000fe20000410000 */
[----:B------:R-:W-:Y:S01]  /*2e870*/  LOP3.LUT R33, R15, 0xffff0000, RZ, 0xc0, !PT ;  /* 0xffff00000f217812 */ /* 0x000fe200078ec0ff */
[----:B------:R-:W-:Y:S01]  /*2e880*/  FFMA.FTZ R37, R6, R120, -R37 ;  /* 0x0000007806257223 */ /* 0x000fe20000010825 */
[----:B------:R-:W-:Y:S01]  /*2e890*/  LOP3.LUT R34, R125, 0xffff0000, RZ, 0xc0, !PT ;  /* 0xffff00007d227812 */ /* 0x000fe200078ec0ff */
[----:B------:R-:W-:Y:S01]  /*2e8a0*/  FMUL.FTZ R35, R32, R5 ;  /* 0x0000000520237220 */ /* 0x000fe20000410000 */
[----:B------:R-:W-:Y:S01]  /*2e8b0*/  FFMA.FTZ R127, R6, R127, R31 ;  /* 0x0000007f067f7223 */ /* 0x000fe2000001001f */
[----:B------:R-:W-:Y:S01]  /*2e8c0*/  LOP3.LUT R122, R122, 0xffff0000, RZ, 0xc0, !PT ;  /* 0xffff00007a7a7812 */ /* 0x000fe200078ec0ff */
[----:B------:R-:W-:Y:S01]  /*2e8d0*/  FFMA.FTZ R40, R9, R5, -R40 ;  /* 0x0000000509287223 */ /* 0x000fe20000010828 */
[----:B------:R-:W-:Y:S01]  /*2e8e0*/  IMAD.U32 R6, R126, 0x10000, RZ ;  /* 0x000100007e067824 */ /* 0x000fe200078e00ff */
[----:B------:R-:W-:Y:S01]  /*2e8f0*/  LOP3.LUT R11, R11, 0xffff0000, RZ, 0xc0, !PT ;  /* 0xffff00000b0b7812 */ /* 0x000fe200078ec0ff */
[----:B------:R-:W-:-:S02]  /*2e900*/  IMAD.U32 R5, R121, 0x10000, RZ ;  /* 0x0001000079057824 */ /* 0x000fc400078e00ff */
[----:B------:R-:W-:Y:S01]  /*2e910*/  FFMA.FTZ R35, R9, R30, R35 ;  /* 0x0000001e09237223 */ /* 0x000fe20000010023 */
[----:B------:R-:W-:Y:S01]  /*2e920*/  LOP3.LUT R12, R12, 0xffff0000, RZ, 0xc0, !PT ;  /* 0xffff00000c0c7812 */ /* 0x000fe200078ec0ff */
[C---:B------:R-:W-:Y:S01]  /*2e930*/  FMUL.FTZ R30, R33.reuse, R34 ;  /* 0x00000022211e7220 */ /* 0x040fe20000410000 */
[----:B------:R-:W-:Y:S01]  /*2e940*/  FMUL.FTZ R32, R33, R122 ;  /* 0x0000007a21207220 */ /* 0x000fe20000410000 */
[----:B------:R-:W-:Y:S01]  /*2e950*/  LOP3.LUT R9, R126, 0xffff0000, RZ, 0xc0, !PT ;  /* 0xffff00007e097812 */ /* 0x000fe200078ec0ff */
[----:B------:R-:W-:Y:S01]  /*2e960*/  FMUL.FTZ R31, R13, R6 ;  /* 0x000000060d1f7220 */ /* 0x000fe20000410000 */
[C---:B------:R-:W-:Y:S01]  /*2e970*/  IMAD.U32 R4, R8.reuse, 0x10000, RZ ;  /* 0x0001000008047824 */ /* 0x040fe200078e00ff */
[----:B------:R-:W-:Y:S01]  /*2e980*/  LOP3.LUT R121, R121, 0xffff0000, RZ, 0xc0, !PT ;  /* 0xffff000079797812 */ /* 0x000fe200078ec0ff */
[----:B------:R-:W-:Y:S01]  /*2e990*/  FMUL.FTZ R13, R13, R5 ;  /* 0x000000050d0d7220 */ /* 0x000fe20000410000 */
[----:B------:R-:W-:Y:S01]  /*2e9a0*/  LOP3.LUT R8, R8, 0xffff0000, RZ, 0xc0, !PT ;  /* 0xffff000008087812 */ /* 0x000fe200078ec0ff */
[C---:B------:R-:W-:Y:S01]  /*2e9b0*/  FFMA.FTZ R39, R11.reuse, R122, -R30 ;  /* 0x0000007a0b277223 */ /* 0x040fe2000001081e */
[----:B------:R-:W-:Y:S01]  /*2e9c0*/  FFMA.FTZ R32, R11, R34, R32 ;  /* 0x000000220b207223 */ /* 0x000fe20000010020 */
[----:B------:R-:W-:-:S02]  /*2e9d0*/  IMAD.U32 R15, R14, 0x10000, RZ ;  /* 0x000100000e0f7824 */ /* 0x000fc400078e00ff */
[----:B------:R-:W-:Y:S01]  /*2e9e0*/  FMUL.FTZ R11, R12, R9 ;  /* 0x000000090c0b7220 */ /* 0x000fe20000410000 */
[C---:B------:R-:W-:Y:S01]  /*2e9f0*/  FFMA.FTZ R31, R4.reuse, R5, -R31 ;  /* 0x00000005041f7223 */ /* 0x040fe2000001081f */
[----:B------:R-:W-:Y:S01]  /*2ea00*/  FFMA.FTZ R13, R4, R6, R13 ;  /* 0x00000006040d7223 */ /* 0x000fe2000001000d */
[----:B------:R-:W-:Y:S01]  /*2ea10*/  LOP3.LUT R14, R14, 0xffff0000, RZ, 0xc0, !PT ;  /* 0xffff00000e0e7812 */ /* 0x000fe200078ec0ff */
[-C--:B------:R-:W-:Y:S01]  /*2ea20*/  FMUL.FTZ R33, R12, R121.reuse ;  /* 0x000000790c217220 */ /* 0x080fe20000410000 */
[C---:B------:R-:W-:Y:S01]  /*2ea30*/  IMAD.U32 R4, R123.reuse, 0x10000, RZ ;  /* 0x000100007b047824 */ /* 0x040fe200078e00ff */
[C---:B------:R-:W-:Y:S01]  /*2ea40*/  LOP3.LUT R5, R124.reuse, 0xffff0000, RZ, 0xc0, !PT ;  /* 0xffff00007c057812 */ /* 0x040fe200078ec0ff */
[----:B------:R-:W-:Y:S01]  /*2ea50*/  IMAD.U32 R6, R124, 0x10000, RZ ;  /* 0x000100007c067824 */ /* 0x000fe200078e00ff */
[----:B------:R-:W-:Y:S01]  /*2ea60*/  LOP3.LUT R123, R123, 0xffff0000, RZ, 0xc0, !PT ;  /* 0xffff00007b7b7812 */ /* 0x000fe200078ec0ff */
[----:B------:R-:W-:Y:S01]  /*2ea70*/  FFMA.FTZ R12, R8, R121, -R11 ;  /* 0x00000079080c7223 */ /* 0x000fe2000001080b */
        /* <DEDUP_REMOVED lines=23> */
.L_x_5421:
[----:B------:R-:W-:Y:S05]  /*2ebf0*/  BSYNC B3 ;  /* 0x0000000000037941 */ /* 0x000fea0003800000 */
.L_x_5420:
[----:B------:R-:W-:Y:S01]  /*2ec00*/  R2UR UR4, R78 ;  /* 0x000000004e0472ca */ /* 0x000fe200000e0000 */
[----:B------:R-:W-:Y:S01]  /*2ec10*/  IMAD.SHL.U32 R5, R28, 0x8, RZ ;  /* 0x000000081c057824 */ /* 0x000fe200078e00ff */
[----:B------:R-:W-:Y:S02]  /*2ec20*/  R2UR UR5, R79 ;  /* 0x000000004f0572ca */ /* 0x000fe400000e0000 */
[----:B------:R-:W-:Y:S01]  /*2ec30*/  @!P2 R2UR UR6, R78 ;  /* 0x000000004e06a2ca */ /* 0x000fe200000e0000 */
[----:B------:R-:W-:Y:S01]  /*2ec40*/  IMAD.WIDE R4, R5, 0x2, R88 ;  /* 0x0000000205047825 */ /* 0x000fe200078e0258 */
[----:B------:R-:W-:-:S03]  /*2ec50*/  @!P2 R2UR UR7, R79 ;  /* 0x000000004f07a2ca */ /* 0x000fc600000e0000 */
[----:B------:R-:W-:-:S06]  /*2ec60*/  @!P2 IMAD.WIDE R88, R29, 0x2, R88 ;  /* 0x000000021d58a825 */ /* 0x000fcc00078e0258 */
[----:B-----5:R1:W-:Y:S04]  /*2ec70*/  ST.E.128 desc[UR4][R4.64], R8 ;  /* 0x0000000804007985 */ /* 0x0203e8000c101d04 */
[----:B------:R1:W-:Y:S02]  /*2ec80*/  @!P2 ST.E.128 desc[UR6][R88.64], R12 ;  /* 0x0000000c5800a985 */ /* 0x0003e4000c101d06 */
.L_x_5411:
[----:B------:R-:W-:Y:S05]  /*2ec90*/  BSYNC B2 ;  /* 0x0000000000027941 */ /* 0x000fea0003800000 */
.L_x_5410:
[----:B------:R-:W-:-:S03]  /*2eca0*/  UMOV UR4, 0xffffffff ;  /* 0xffffffff00047882 */ /* 0x000fc60000000000 */
[----:B------:R-:W-:Y:S05]  /*2ecb0*/  BRA.DIV UR4, `(.L_x_5422) ;  /* 0x0000003204d47947 */ /* 0x000fea000b800000 */
[----:B0-----:R-:W0:Y:S04]  /*2ecc0*/  SHFL.IDX PT, R87, R87, 0x1, 0x1c1f ;  /* 0x003c1f0057577f89 */ /* 0x001e2800000e0000 */
[----:B-1----:R1:W2:Y:S02]  /*2ecd0*/  SHFL.IDX PT, R14, R86, 0x1, 0x1c1f ;  /* 0x003c1f00560e7f89 */ /* 0x0022a400000e0000 */
.L_x_5459:
[----:B------:R-:W-:Y:S02]  /*2ece0*/  R2UR UR4, R78 ;  /* 0x000000004e0472ca */ /* 0x000fe400000e0000 */
[----:B------:R-:W-:-:S13]  /*2ecf0*/  R2UR UR5, R79 ;  /* 0x000000004f0572ca */ /* 0x000fda00000e0000 */
[----:B------:R-:W3:Y:S01]  /*2ed00*/  LD.E R5, desc[UR4][R80.64+0xc] ;  /* 0x00000c0450057980 */ /* 0x000ee2000c101900 */
        /* <DEDUP_REMOVED lines=8> */
[----:B-----5:R-:W3:Y:S01]  /*2ed90*/  LD.E.U8 R4, desc[UR4][R82.64] ;  /* 0x0000000452047980 */ /* 0x020ee2000c101100 */
[----:B------:R-:W-:Y:S01]  /*2eda0*/  BSSY B2, `(.L_x_5423) ;  /* 0x000009f000027945 */ /* 0x000fe20003800000 */
[----:B---3--:R-:W-:-:S04]  /*2edb0*/  LOP3.LUT R4, R4, 0x1, RZ, 0xc0, !PT ;  /* 0x0000000104047812 */ /* 0x008fc800078ec0ff */
[----:B------:R-:W-:-:S13]  /*2edc0*/  ISETP.NE.U32.AND P1, PT, R4, 0x1, PT ;  /* 0x000000010400780c */ /* 0x000fda0003f25070 */
[----:B------:R-:W-:Y:S05]  /*2edd0*/  @P1 BRA `(.L_x_5424) ;  /* 0x00000008006c1947 */ /* 0x000fea0003800000 */
[----:B------:R-:W-:Y:S02]  /*2ede0*/  R2UR UR4, R78 ;  /* 0x000000004e0472ca */ /* 0x000fe400000e0000 */
[----:B------:R-:W-:-:S13]  /*2edf0*/  R2UR UR5, R79 ;  /* 0x000000004f0572ca */ /* 0x000fda00000e0000 */
[----:B------:R-:W3:Y:S01]  /*2ee00*/  LD.E R4, desc[UR4][R80.64+0x4] ;  /* 0x0000040450047980 */ /* 0x000ee2000c101900 */
[----:B------:R-:W-:Y:S02]  /*2ee10*/  SHF.R.S32.HI R10, RZ, 0x1f, R119 ;  /* 0x0000001fff0a7819 */ /* 0x000fe40000011477 */
[----:B------:R-:W-:Y:S02]  /*2ee20*/  R2UR UR6, R78 ;  /* 0x000000004e0672ca */ /* 0x000fe400000e0000 */
[----:B------:R-:W-:Y:S02]  /*2ee30*/  LEA.HI R10, R10, R119, RZ, 0x3 ;  /* 0x000000770a0a7211 */ /* 0x000fe400078f18ff */
[----:B------:R-:W-:-:S03]  /*2ee40*/  R2UR UR7, R79 ;  /* 0x000000004f0772ca */ /* 0x000fc600000e0000 */
[----:B------:R-:W-:-:S05]  /*2ee50*/  IMAD.SHL.U32 R10, R10, 0x40, RZ ;  /* 0x000000400a0a7824 */ /* 0x000fca00078e00ff */
[----:B------:R-:W-:Y:S01]  /*2ee60*/  LOP3.LUT R10, R10, 0xfffffe00, RZ, 0xc0, !PT ;  /* 0xfffffe000a0a7812 */ /* 0x000fe200078ec0ff */
[----:B------:R-:W-:Y:S01]  /*2ee70*/  BSSY B3, `(.L_x_5425) ;  /* 0x0000088000037945 */ /* 0x000fe20003800000 */
[----:B---3--:R-:W-:-:S04]  /*2ee80*/  LEA.HI R4, R4, R4, RZ, 0x1 ;  /* 0x0000000404047211 */ /* 0x008fc800078f08ff */
        /* <DEDUP_REMOVED lines=42> */
[--C-:B------:R-:W-:Y:S01]  /*2f130*/  SHF.R.U64 R38, R68, 0x10, R69.reuse ;  /* 0x0000001044267819 */ /* 0x100fe20000001245 */
[----:B-----5:R-:W-:Y:S01]  /*2f140*/  IMAD.U32 R32, R9, 0x10000, RZ ;  /* 0x0001000009207824 */ /* 0x020fe200078e00ff */
[----:B------:R-:W-:Y:S01]  /*2f150*/  SHF.R.U32.HI R69, RZ, 0x10, R69 ;  /* 0x00000010ff457819 */ /* 0x000fe20000011645 */
[----:B------:R-:W-:Y:S01]  /*2f160*/  IMAD.U32 R28, R5, 0x10000, RZ ;  /* 0x00010000051c7824 */ /* 0x000fe200078e00ff */
[--C-:B------:R-:W-:Y:S01]  /*2f170*/  SHF.R.U64 R42, R56, 0x10, R57.reuse ;  /* 0x00000010382a7819 */ /* 0x100fe20000001239 */
[----:B------:R-:W-:Y:S01]  /*2f180*/  IMAD.U32 R34, R11, 0x10000, RZ ;  /* 0x000100000b227824 */ /* 0x000fe200078e00ff */
[----:B------:R-:W-:Y:S01]  /*2f190*/  SHF.R.U32.HI R57, RZ, 0x10, R57 ;  /* 0x00000010ff397819 */ /* 0x000fe20000011639 */
[----:B------:R-:W-:Y:S01]  /*2f1a0*/  IMAD.U32 R30, R8, 0x10000, RZ ;  /* 0x00010000081e7824 */ /* 0x000fe200078e00ff */
[----:B------:R-:W-:Y:S02]  /*2f1b0*/  PRMT R118, R118, 0x5410, R69 ;  /* 0x0000541076767816 */ /* 0x000fe40000000045 */
[----:B------:R-:W-:-:S02]  /*2f1c0*/  SHF.R.U64 R36, R70, 0x10, R71 ;  /* 0x0000001046247819 */ /* 0x000fc40000001247 */
[----:B------:R-:W-:Y:S01]  /*2f1d0*/  PRMT R114, R114, 0x5410, R57 ;  /* 0x0000541072727816 */ /* 0x000fe20000000039 */
[----:B------:R-:W-:Y:S01]  /*2f1e0*/  IMAD.U32 R39, R118, 0x10000, RZ ;  /* 0x0001000076277824 */ /* 0x000fe200078e00ff */
[----:B------:R-:W-:Y:S02]  /*2f1f0*/  SHF.R.U64 R40, R58, 0x10, R59 ;  /* 0x000000103a287819 */ /* 0x000fe4000000123b */
[----:B------:R-:W-:Y:S01]  /*2f200*/  SHF.R.U32.HI R71, RZ, 0x10, R71 ;  /* 0x00000010ff477819 */ /* 0x000fe20000011647 */
[----:B------:R-:W-:Y:S01]  /*2f210*/  IMAD.U32 R37, R114, 0x10000, RZ ;  /* 0x0001000072257824 */ /* 0x000fe200078e00ff */
[----:B------:R-:W-:Y:S01]  /*2f220*/  SHF.R.U32.HI R59, RZ, 0x10, R59 ;  /* 0x00000010ff3b7819 */ /* 0x000fe2000001163b */
[----:B------:R-:W-:Y:S01]  /*2f230*/  FMUL.FTZ R41, R32, R39 ;  /* 0x0000002720297220 */ /* 0x000fe20000410000 */
[----:B------:R-:W-:Y:S01]  /*2f240*/  PRMT R116, R116, 0x5410, R71 ;  /* 0x0000541074747816 */ /* 0x000fe20000000047 */
[----:B------:R-:W-:Y:S01]  /*2f250*/  FMUL.FTZ R43, R32, R37 ;  /* 0x00000025202b7220 */ /* 0x000fe20000410000 */
[----:B------:R-:W-:-:S02]  /*2f260*/  PRMT R112, R112, 0x5410, R59 ;  /* 0x0000541070707816 */ /* 0x000fc4000000003b */
        /* <DEDUP_REMOVED lines=11> */
[----:B------:R-:W-:Y:S01]  /*2f320*/  IMAD.U32 R8, R7, 0x10000, RZ ;  /* 0x0001000007087824 */ /* 0x000fe200078e00ff */
[----:B------:R-:W-:Y:S01]  /*2f330*/  LOP3.LUT R35, R11, 0xffff0000, RZ, 0xc0, !PT ;  /* 0xffff00000b237812 */ /* 0x000fe200078ec0ff */
[----:B------:R-:W-:Y:S01]  /*2f340*/  FMUL.FTZ R32, R33, R118 ;  /* 0x0000007621207220 */ /* 0x000fe20000410000 */
[----:B------:R-:W-:Y:S01]  /*2f350*/  PRMT R113, R113, 0x5410, R42 ;  /* 0x0000541071717816 */ /* 0x000fe2000000002a */
[-C--:B------:R-:W-:Y:S01]  /*2f360*/  FMUL.FTZ R34, R34, R37.reuse ;  /* 0x0000002522227220 */ /* 0x080fe20000410000 */
[----:B------:R-:W-:Y:S01]  /*2f370*/  LOP3.LUT R116, R116, 0xffff0000, RZ, 0xc0, !PT ;  /* 0xffff000074747812 */ /* 0x000fe200078ec0ff */
[-C--:B------:R-:W-:Y:S01]  /*2f380*/  FMUL.FTZ R28, R33, R114.reuse ;  /* 0x00000072211c7220 */ /* 0x080fe20000410000 */
[----:B------:R-:W-:Y:S01]  /*2f390*/  PRMT R117, R117, 0x5410, R38 ;  /* 0x0000541075757816 */ /* 0x000fe20000000026 */
[----:B------:R-:W-:Y:S01]  /*2f3a0*/  FFMA.FTZ R33, R29, R114, -R32 ;  /* 0x000000721d217223 */ /* 0x000fe20000010820 */
[----:B------:R-:W-:Y:S01]  /*2f3b0*/  LOP3.LUT R112, R112, 0xffff0000, RZ, 0xc0, !PT ;  /* 0xffff000070707812 */ /* 0x000fe200078ec0ff */
[C---:B------:R-:W-:Y:S01]  /*2f3c0*/  FFMA.FTZ R39, R8.reuse, R37, -R39 ;  /* 0x0000002508277223 */ /* 0x040fe20000010827 */
[----:B------:R-:W-:Y:S01]  /*2f3d0*/  LOP3.LUT R9, R7, 0xffff0000, RZ, 0xc0, !PT ;  /* 0xffff000007097812 */ /* 0x000fe200078ec0ff */
[----:B------:R-:W-:Y:S01]  /*2f3e0*/  FFMA.FTZ R34, R8, R41, R34 ;  /* 0x0000002908227223 */ /* 0x000fe20000010022 */
[----:B------:R-:W-:Y:S01]  /*2f3f0*/  FFMA.FTZ R118, R29, R118, R28 ;  /* 0x000000761d767223 */ /* 0x000fe2000001001c */
[----:B------:R-:W-:Y:S01]  /*2f400*/  FMUL.FTZ R32, R35, R116 ;  /* 0x0000007423207220 */ /* 0x000fe20000410000 */
[----:B------:R-:W-:-:S02]  /*2f410*/  IMAD.U32 R8, R113, 0x10000, RZ ;  /* 0x0001000071087824 */ /* 0x000fc400078e00ff */
[-C--:B------:R-:W-:Y:S01]  /*2f420*/  FMUL.FTZ R38, R35, R112.reuse ;  /* 0x0000007023267220 */ /* 0x080fe20000410000 */
[----:B------:R-:W-:Y:S02]  /*2f430*/  IMAD.U32 R28, R117, 0x10000, RZ ;  /* 0x00010000751c7824 */ /* 0x000fe400078e00ff */
[----:B------:R-:W-:Y:S01]  /*2f440*/  FFMA.FTZ R112, R9, R112, -R32 ;  /* 0x0000007009707223 */ /* 0x000fe20000010820 */
[----:B------:R-:W-:Y:S02]  /*2f450*/  IMAD.U32 R5, R4, 0x10000, RZ ;  /* 0x0001000004057824 */ /* 0x000fe400078e00ff */
[C---:B------:R-:W-:Y:S01]  /*2f460*/  FMUL.FTZ R29, R30.reuse, R8 ;  /* 0x000000081e1d7220 */ /* 0x040fe20000410000 */
[----:B------:R-:W-:Y:S01]  /*2f470*/  PRMT R111, R111, 0x5410, R40 ;  /* 0x000054106f6f7816 */ /* 0x000fe20000000028 */
[-C--:B------:R-:W-:Y:S01]  /*2f480*/  FMUL.FTZ R32, R30, R28.reuse ;  /* 0x0000001c1e207220 */ /* 0x080fe20000410000 */
[----:B------:R-:W-:Y:S01]  /*2f490*/  LOP3.LUT R117, R117, 0xffff0000, RZ, 0xc0, !PT ;  /* 0xffff000075757812 */ /* 0x000fe200078ec0ff */
[----:B------:R-:W-:Y:S01]  /*2f4a0*/  FFMA.FTZ R29, R5, R28, R29 ;  /* 0x0000001c051d7223 */ /* 0x000fe2000001001d */
[----:B------:R-:W-:-:S02]  /*2f4b0*/  IMAD.U32 R11, R10, 0x10000, RZ ;  /* 0x000100000a0b7824 */ /* 0x000fc400078e00ff */
        /* <DEDUP_REMOVED lines=9> */
[C---:B------:R-:W-:Y:S01]  /*2f550*/  IMAD.U32 R7, R6.reuse, 0x10000, RZ ;  /* 0x0001000006077824 */ /* 0x040fe200078e00ff */
[----:B------:R-:W-:Y:S01]  /*2f560*/  LOP3.LUT R111, R111, 0xffff0000, RZ, 0xc0, !PT ;  /* 0xffff00006f6f7812 */ /* 0x000fe200078ec0ff */
[----:B------:R-:W-:Y:S01]  /*2f570*/  FMUL.FTZ R30, R11, R28 ;  /* 0x0000001c0b1e7220 */ /* 0x000fe20000410000 */
[----:B------:R-:W-:Y:S01]  /*2f580*/  LOP3.LUT R6, R6, 0xffff0000, RZ, 0xc0, !PT ;  /* 0xffff000006067812 */ /* 0x000fe200078ec0ff */
[----:B------:R-:W-:Y:S01]  /*2f590*/  FMUL.FTZ R5, R10, R115 ;  /* 0x000000730a057220 */ /* 0x000fe20000410000 */
[-C--:B------:R-:W-:Y:S01]  /*2f5a0*/  FMUL.FTZ R31, R31, R113.reuse ;  /* 0x000000711f1f7220 */ /* 0x080fe20000410000 */
[----:B------:R-:W-:Y:S01]  /*2f5b0*/  FFMA.FTZ R9, R4, R113, -R9 ;  /* 0x0000007104097223 */ /* 0x000fe20000010809 */
[-C--:B------:R-:W-:Y:S01]  /*2f5c0*/  FMUL.FTZ R11, R11, R8.reuse ;  /* 0x000000080b0b7220 */ /* 0x080fe20000410000 */
        /* <DEDUP_REMOVED lines=16> */
[----:B------:R-:W-:Y:S01]  /*2f6d0*/  F2FP.BF16.F32.PACK_AB R7, R112, R39 ;  /* 0x000000277007723e */ /* 0x000fe200000010ff */
[----:B------:R-:W-:-:S07]  /*2f6e0*/  IMAD.MOV.U32 R11, RZ, RZ, R34 ;  /* 0x000000ffff0b7224 */ /* 0x000fce00078e0022 */
.L_x_5426:
[----:B------:R-:W-:Y:S05]  /*2f6f0*/  BSYNC B3 ;  /* 0x0000000000037941 */ /* 0x000fea0003800000 */
.L_x_5425:
[----:B------:R-:W-:Y:S01]  /*2f700*/  R2UR UR4, R78 ;  /* 0x000000004e0472ca */ /* 0x000fe200000e0000 */
[----:B------:R-:W-:Y:S01]  /*2f710*/  IMAD.SHL.U32 R29, R12, 0x8, RZ ;  /* 0x000000080c1d7824 */ /* 0x000fe200078e00ff */
[----:B------:R-:W-:Y:S01]  /*2f720*/  R2UR UR5, R79 ;  /* 0x000000004f0572ca */ /* 0x000fe200000e0000 */
[--C-:B--2---:R-:W-:Y:S01]  /*2f730*/  @!P2 IMAD.WIDE R12, R13, 0x2, R14.reuse ;  /* 0x000000020d0ca825 */ /* 0x104fe200078e020e */
[----:B------:R-:W-:Y:S02]  /*2f740*/  @!P2 R2UR UR6, R78 ;  /* 0x000000004e06a2ca */ /* 0x000fe400000e0000 */
[----:B------:R-:W-:Y:S01]  /*2f750*/  @!P2 R2UR UR7, R79 ;  /* 0x000000004f07a2ca */ /* 0x000fe200000e0000 */
[----:B------:R-:W-:-:S08]  /*2f760*/  IMAD.WIDE R28, R29, 0x2, R14 ;  /* 0x000000021d1c7825 */ /* 0x000fd000078e020e */
[----:B-----5:R0:W-:Y:S04]  /*2f770*/  ST.E.128 desc[UR4][R28.64], R4 ;  /* 0x000000041c007985 */ /* 0x0201e8000c101d04 */
[----:B------:R0:W-:Y:S02]  /*2f780*/  @!P2 ST.E.128 desc[UR6][R12.64], R8 ;  /* 0x000000080c00a985 */ /* 0x0001e4000c101d06 */
.L_x_5424:
[----:B------:R-:W-:Y:S05]  /*2f790*/  BSYNC B2 ;  /* 0x0000000000027941 */ /* 0x000fea0003800000 */
.L_x_5423:
[----:B------:R-:W-:Y:S02]  /*2f7a0*/  R2UR UR4, R78 ;  /* 0x000000004e0472ca */ /* 0x000fe400000e0000 */
[----:B------:R-:W-:-:S13]  /*2f7b0*/  R2UR UR5, R79 ;  /* 0x000000004f0572ca */ /* 0x000fda00000e0000 */
[----:B0-----:R-:W3:Y:S01]  /*2f7c0*/  LD.E.U8 R4, desc[UR4][R82.64] ;  /* 0x0000000452047980 */ /* 0x001ee2000c101100 */
[----:B------:R-:W-:Y:S01]  /*2f7d0*/  BSSY B2, `(.L_x_5427) ;  /* 0x000009d000027945 */ /* 0x000fe20003800000 */
[----:B---3--:R-:W-:-:S13]  /*2f7e0*/  LOP3.LUT P1, RZ, R4, 0x2, RZ, 0xc0, !PT ;  /* 0x0000000204ff7812 */ /* 0x008fda000782c0ff */
[----:B------:R-:W-:Y:S05]  /*2f7f0*/  @!P1 BRA `(.L_x_5428) ;  /* 0x0000000800689947 */ /* 0x000fea0003800000 */
[----:B------:R-:W-:Y:S02]  /*2f800*/  R2UR UR4, R78 ;  /* 0x000000004e0472ca */ /* 0x000fe400000e0000 */
[----:B------:R-:W-:-:S13]  /*2f810*/  R2UR UR5, R79 ;  /* 0x000000004f0572ca */ /* 0x000fda00000e0000 */
[----:B------:R-:W3:Y:S01]  /*2f820*/  LD.E R4, desc[UR4][R80.64+0x4] ;  /* 0x0000040450047980 */ /* 0x000ee2000c101900 */
[----:B------:R-:W-:Y:S01]  /*2f830*/  VIADD R29, R102, 0x20 ;  /* 0x00000020661d7836 */ /* 0x000fe20000000000 */
[----:B------:R-:W-:Y:S01]  /*2f840*/  SHF.R.S32.HI R10, RZ, 0x1f, R119 ;  /* 0x0000001fff0a7819 */ /* 0x000fe20000011477 */
[----:B------:R-:W-:Y:S01]  /*2f850*/  IMAD.IADD R6, R90, 0x1, -R91 ;  /* 0x000000015a067824 */ /* 0x000fe200078e0a5b */
[----:B------:R-:W-:Y:S02]  /*2f860*/  R2UR UR6, R78 ;  /* 0x000000004e0672ca */ /* 0x000fe400000e0000 */
[----:B------:R-:W-:Y:S02]  /*2f870*/  LEA.HI R10, R10, R119, RZ, 0x3 ;  /* 0x000000770a0a7211 */ /* 0x000fe400078f18ff */
[----:B------:R-:W-:-:S03]  /*2f880*/  R2UR UR7, R79 ;  /* 0x000000004f0772ca */ /* 0x000fc600000e0000 */
[----:B------:R-:W-:-:S05]  /*2f890*/  IMAD.SHL.U32 R10, R10, 0x40, RZ ;  /* 0x000000400a0a7824 */ /* 0x000fca00078e00ff */
[----:B------:R-:W-:Y:S01]  /*2f8a0*/  LOP3.LUT R11, R10, 0xfffffe00, RZ, 0xc0, !PT ;  /* 0xfffffe000a0b7812 */ /* 0x000fe200078ec0ff */
[----:B------:R-:W-:Y:S01]  /*2f8b0*/  BSSY B3, `(.L_x_5429) ;  /* 0x0000085000037945 */ /* 0x000fe20003800000 */
[----:B---3--:R-:W-:-:S04]  /*2f8c0*/  LEA.HI R4, R4, R4, RZ, 0x1 ;  /* 0x0000000404047211 */ /* 0x008fc800078f08ff */
[----:B------:R-:W-:-:S04]  /*2f8d0*/  SHF.R.S32.HI R28, RZ, 0x1, R4 ;  /* 0x00000001ff1c7819 */ /* 0x000fc80000011404 */
        /* <DEDUP_REMOVED lines=29> */
[C---:B------:R-:W-:Y:S02]  /*2fab0*/  LEA R4, P1, R5.reuse, R84, 0x1 ;  /* 0x0000005405047211 */ /* 0x040fe400078208ff */
        /* <DEDUP_REMOVED lines=12> */
[----:B------:R-:W-:Y:S01]  /*2fb80*/  SHF.R.U64 R37, R64, 0x10, R65 ;  /* 0x0000001040257819 */ /* 0x000fe20000001241 */
[----:B------:R-:W-:Y:S01]  /*2fb90*/  IMAD.U32 R28, R5, 0x10000, RZ ;  /* 0x00010000051c7824 */ /* 0x000fe200078e00ff */
        /* <DEDUP_REMOVED lines=86> */
.L_x_5430:
[----:B------:R-:W-:Y:S05]  /*30100*/  BSYNC B3 ;  /* 0x0000000000037941 */ /* 0x000fea0003800000 */
.L_x_5429:
        /* <DEDUP_REMOVED lines=9> */
.L_x_5428:
[----:B------:R-:W-:Y:S05]  /*301a0*/  BSYNC B2 ;  /* 0x0000000000027941 */ /* 0x000fea0003800000 */
.L_x_5427:
[----:B------:R-:W-:Y:S02]  /*301b0*/  R2UR UR4, R78 ;  /* 0x000000004e0472ca */ /* 0x000fe400000e0000 */
[----:B------:R-:W-:-:S13]  /*301c0*/  R2UR UR5, R79 ;  /* 0x000000004f0572ca */ /* 0x000fda00000e0000 */
[----:B------:R-:W3:Y:S02]  /*301d0*/  LD.E.U8 R82, desc[UR4][R82.64] ;  /* 0x0000000452527980 */ /* 0x000ee4000c101100 */
[----:B---3--:R-:W-:-:S13]  /*301e0*/  LOP3.LUT P1, RZ, R82, 0x4, RZ, 0xc0, !PT ;  /* 0x0000000452ff7812 */ /* 0x008fda000782c0ff */
[----:B------:R-:W-:Y:S05]  /*301f0*/  @!P1 BRA `(.L_x_5378) ;  /* 0x0000001800209947 */ /* 0x000fea0003800000 */
[----:B------:R-:W-:Y:S02]  /*30200*/  R2UR UR4, R78 ;  /* 0x000000004e0472ca */ /* 0x000fe400000e0000 */
[----:B------:R-:W-:-:S13]  /*30210*/  R2UR UR5, R79 ;  /* 0x000000004f0572ca */ /* 0x000fda00000e0000 */
[----:B------:R-:W3:Y:S01]  /*30220*/  LD.E R80, desc[UR4][R80.64+0x4] ;  /* 0x0000040450507980 */ /* 0x000ee2000c101900 */
[----:B------:R-:W-:Y:S01]  /*30230*/  VIADD R31, R102, 0x40 ;  /* 0x00000040661f7836 */ /* 0x000fe20000000000 */
[----:B0-----:R-:W-:Y:S01]  /*30240*/  SHF.R.S32.HI R10, RZ, 0x1f, R119 ;  /* 0x0000001fff0a7819 */ /* 0x001fe20000011477 */
[----:B------:R-:W-:Y:S01]  /*30250*/  IMAD.SHL.U32 R7, R119, 0x40, RZ ;  /* 0x0000004077077824 */ /* 0x000fe200078e00ff */
[----:B------:R-:W-:Y:S02]  /*30260*/  R2UR UR6, R78 ;  /* 0x000000004e0672ca */ /* 0x000fe400000e0000 */
[----:B------:R-:W-:Y:S02]  /*30270*/  LEA.HI R10, R10, R119, RZ, 0x3 ;  /* 0x000000770a0a7211 */ /* 0x000fe400078f18ff */
[----:B------:R-:W-:Y:S02]  /*30280*/  LOP3.LUT R9, R7, 0x1c0, RZ, 0xc0, !PT ;  /* 0x000001c007097812 */ /* 0x000fe400078ec0ff */
[----:B------:R-:W-:Y:S01]  /*30290*/  R2UR UR7, R79 ;  /* 0x000000004f0772ca */ /* 0x000fe200000e0000 */
[----:B------:R-:W-:Y:S01]  /*302a0*/  IMAD.SHL.U32 R10, R10, 0x40, RZ ;  /* 0x000000400a0a7824 */ /* 0x000fe200078e00ff */
[----:B------:R-:W-:-:S04]  /*302b0*/  SHF.R.U32.HI R28, RZ, 0x3, R9 ;  /* 0x00000003ff1c7819 */ /* 0x000fc80000011609 */
[----:B------:R-:W-:Y:S01]  /*302c0*/  LOP3.LUT R11, R10, 0xfffffe00, RZ, 0xc0, !PT ;  /* 0xfffffe000a0b7812 */ /* 0x000fe200078ec0ff */
[----:B------:R-:W-:Y:S01]  /*302d0*/  BSSY B2, `(.L_x_5431) ;  /* 0x0000081000027945 */ /* 0x000fe20003800000 */
[----:B---3--:R-:W-:-:S04]  /*302e0*/  LEA.HI R4, R80, R80, RZ, 0x1 ;  /* 0x0000005050047211 */ /* 0x008fc800078f08ff */
[----:B------:R-:W-:-:S04]  /*302f0*/  SHF.R.S32.HI R12, RZ, 0x1, R4 ;  /* 0x00000001ff0c7819 */ /* 0x000fc80000011404 */
[----:B------:R-:W-:-:S04]  /*30300*/  ISETP.GE.AND P1, PT, R31, R12, PT ;  /* 0x0000000c1f00720c */ /* 0x000fc80003f26270 */
[----:B------:R-:W-:-:S05]  /*30310*/  SEL R4, R12, RZ, P1 ;  /* 0x000000ff0c047207 */ /* 0x000fca0000800000 */
[----:B------:R-:W-:-:S04]  /*30320*/  IMAD.IADD R4, R31, 0x1, R4 ;  /* 0x000000011f047824 */ /* 0x000fc800078e0204 */
[----:B------:R-:W-:Y:S01]  /*30330*/  @P1 IMAD.IADD R91, R90, 0x1, -R91 ;  /* 0x000000015a5b1824 */ /* 0x000fe200078e0a5b */
[----:B------:R-:W-:-:S04]  /*30340*/  SHF.R.S32.HI R5, RZ, 0x1f, R4 ;  /* 0x0000001fff057819 */ /* 0x000fc80000011404 */
[----:B------:R-:W-:Y:S02]  /*30350*/  SHF.R.S32.HI R8, RZ, 0x1f, R91 ;  /* 0x0000001fff087819 */ /* 0x000fe4000001145b */
[CC--:B------:R-:W-:Y:S02]  /*30360*/  LEA.HI R6, R5.reuse, R4.reuse, RZ, 0x3 ;  /* 0x0000000405067211 */ /* 0x0c0fe400078f18ff */
[----:B------:R-:W-:Y:S02]  /*30370*/  LEA.HI R8, R8, R91, RZ, 0x4 ;  /* 0x0000005b08087211 */ /* 0x000fe400078f20ff */
[----:B------:R-:W-:Y:S02]  /*30380*/  SHF.R.S32.HI R13, RZ, 0x3, R6 ;  /* 0x00000003ff0d7819 */ /* 0x000fe40000011406 */
[----:B------:R-:W-:Y:S02]  /*30390*/  LEA.HI R4, R5, R4, RZ, 0x6 ;  /* 0x0000000405047211 */ /* 0x000fe400078f30ff */
[----:B------:R-:W-:-:S02]  /*303a0*/  LEA.HI.SX32 R8, R8, R13, 0x1c ;  /* 0x0000000d08087211 */ /* 0x000fc400078fe2ff */
[----:B------:R-:W-:Y:S02]  /*303b0*/  SHF.R.S32.HI R4, RZ, 0x6, R4 ;  /* 0x00000006ff047819 */ /* 0x000fe40000011404 */
[----:B------:R-:W-:Y:S01]  /*303c0*/  SHF.R.S32.HI R7, RZ, 0x1f, R8 ;  /* 0x0000001fff077819 */ /* 0x000fe20000011408 */
[----:B------:R-:W-:Y:S01]  /*303d0*/  IMAD.SHL.U32 R29, R8, 0x8, RZ ;  /* 0x00000008081d7824 */ /* 0x000fe200078e00ff */
[----:B------:R-:W-:Y:S01]  /*303e0*/  LOP3.LUT R6, R9, 0x38, R6, 0xf8, !PT ;  /* 0x0000003809067812 */ /* 0x000fe200078ef806 */
[----:B------:R-:W-:Y:S01]  /*303f0*/  IMAD R4, R4, 0x1800, R11 ;  /* 0x0000180004047824 */ /* 0x000fe200078e020b */
[----:B------:R-:W-:Y:S02]  /*30400*/  LEA.HI R7, R7, R8, RZ, 0x3 ;  /* 0x0000000807077211 */ /* 0x000fe400078f18ff */
[----:B------:R-:W-:Y:S02]  /*30410*/  LOP3.LUT R5, R6, R28, RZ, 0x3c, !PT ;  /* 0x0000001c06057212 */ /* 0x000fe400078e3cff */
[----:B------:R-:W-:-:S02]  /*30420*/  SHF.R.S32.HI R8, RZ, 0x3, R7 ;  /* 0x00000003ff087819 */ /* 0x000fc40000011407 */
[----:B------:R-:W-:Y:S01]  /*30430*/  LOP3.LUT R7, R9, 0x38, R29, 0xf8, !PT ;  /* 0x0000003809077812 */ /* 0x000fe200078ef81d */
[----:B------:R-:W-:Y:S02]  /*30440*/  IMAD.IADD R5, R4, 0x1, R5 ;  /* 0x0000000104057824 */ /* 0x000fe400078e0205 */
[----:B------:R-:W-:Y:S01]  /*30450*/  IMAD R8, R8, 0x1800, R11 ;  /* 0x0000180008087824 */ /* 0x000fe200078e020b */
[----:B------:R-:W-:Y:S02]  /*30460*/  LOP3.LUT R7, R7, R28, RZ, 0x3c, !PT ;  /* 0x0000001c07077212 */ /* 0x000fe400078e3cff */
[----:B------:R-:W-:-:S03]  /*30470*/  IADD3 R5, P1, R100, R5, RZ ;  /* 0x0000000564057210 */ /* 0x000fc60007f3e0ff */
[----:B------:R-:W-:Y:S02]  /*30480*/  IMAD.IADD R7, R8, 0x1, R7 ;  /* 0x0000000108077824 */ /* 0x000fe400078e0207 */
[--C-:B------:R-:W-:Y:S01]  /*30490*/  IMAD.X R6, RZ, RZ, R101.reuse, P1 ;  /* 0x000000ffff067224 */ /* 0x100fe200008e0665 */
[C---:B------:R-:W-:Y:S02]  /*304a0*/  LEA R4, P1, R5.reuse, R84, 0x1 ;  /* 0x0000005405047211 */ /* 0x040fe400078208ff */
[----:B------:R-:W-:Y:S02]  /*304b0*/  IADD3 R7, P2, R100, R7, RZ ;  /* 0x0000000764077210 */ /* 0x000fe40007f5e0ff */
[----:B------:R-:W-:Y:S02]  /*304c0*/  LEA.HI.X R5, R5, R85, R6, 0x1, P1 ;  /* 0x0000005505057211 */ /* 0x000fe400008f0c06 */
[----:B------:R-:W-:Y:S01]  /*304d0*/  ISETP.GE.AND P1, PT, R31, R12, PT ;  /* 0x0000000c1f00720c */ /* 0x000fe20003f26270 */
[----:B------:R-:W-:Y:S01]  /*304e0*/  IMAD.X R101, RZ, RZ, R101, P2 ;  /* 0x000000ffff657224 */ /* 0x000fe200010e0665 */
[----:B------:R-:W-:-:S04]  /*304f0*/  LEA R8, P2, R7, R84, 0x1 ;  /* 0x0000005407087211 */ /* 0x000fc800078408ff */
[----:B------:R-:W-:Y:S02]  /*30500*/  LEA.HI.X R9, R7, R85, R101, 0x1, P2 ;  /* 0x0000005507097211 */ /* 0x000fe400010f0c65 */
[----:B------:R-:W5:Y:S04]  /*30510*/  LD.E.128 R4, desc[UR4][R4.64] ;  /* 0x0000000404047980 */ /* 0x000f68000c101d00 */
[----:B------:R-:W5:Y:S01]  /*30520*/  LD.E.128 R8, desc[UR6][R8.64] ;  /* 0x0000000608087980 */ /* 0x000f62000c101d00 */
[----:B------:R-:W-:Y:S05]  /*30530*/  @P1 BRA `(.L_x_5432) ;  /* 0x0000000400681947 */ /* 0x000fea0003800000 */
        /* <DEDUP_REMOVED lines=14> */
[----:B------:R-:W-:Y:S02]  /*30620*/  SHF.R.U32.HI R50, RZ, 0x10, R51 ;  /* 0x00000010ff327819 */ /* 0x000fe40000011633 */
[----:B------:R-:W-:Y:S02]  /*30630*/  SHF.R.U32.HI R62, RZ, 0x10, R63 ;  /* 0x00000010ff3e7819 */ /* 0x000fe4000001163f */
[----:B------:R-:W-:Y:S01]  /*30640*/  PRMT R98, R98, 0x5410, R37 ;  /* 0x0000541062627816 */ /* 0x000fe20000000025 */
[----:B------:R-:W-:Y:S01]  /*30650*/  IMAD.U32 R37, R95, 0x10000, RZ ;  /* 0x000100005f257824 */ /* 0x000fe200078e00ff */
[----:B------:R-:W-:Y:S01]  /*30660*/  PRMT R96, R96, 0x5410, R41 ;  /* 0x0000541060607816 */ /* 0x000fe20000000029 */
[----:B------:R-:W-:Y:S01]  /*30670*/  FMUL.FTZ R41, R32, R39 ;  /* 0x0000002720297220 */ /* 0x000fe20000410000 */
[----:B------:R-:W-:-:S02]  /*30680*/  LOP3.LUT R33, R9, 0xffff0000, RZ, 0xc0, !PT ;  /* 0xffff000009217812 */ /* 0x000fc400078ec0ff */
[----:B------:R-:W-:Y:S01]  /*30690*/  PRMT R93, R93, 0x5410, R50 ;  /* 0x000054105d5d7816 */ /* 0x000fe20000000032 */
[-C--:B------:R-:W-:Y:S01]  /*306a0*/  FFMA.FTZ R36, R12, R37.reuse, -R41 ;  /* 0x000000250c247223 */ /* 0x080fe20000010829 */
[----:B------:R-:W-:Y:S02]  /*306b0*/  PRMT R97, R97, 0x5410, R62 ;  /* 0x0000541061617816 */ /* 0x000fe4000000003e */
[----:B------:R-:W-:Y:S02]  /*306c0*/  LOP3.LUT R99, R99, 0xffff0000, RZ, 0xc0, !PT ;  /* 0xffff000063637812 */ /* 0x000fe400078ec0ff */
[----:B------:R-:W-:Y:S01]  /*306d0*/  PRMT R94, R94, 0x5410, R43 ;  /* 0x000054105e5e7816 */ /* 0x000fe2000000002b */
[----:B------:R-:W-:Y:S01]  /*306e0*/  FMUL.FTZ R43, R32, R37 ;  /* 0x00000025202b7220 */ /* 0x000fe20000410000 */
[----:B------:R-:W-:Y:S01]  /*306f0*/  LOP3.LUT R95, R95, 0xffff0000, RZ, 0xc0, !PT ;  /* 0xffff00005f5f7812 */ /* 0x000fe200078ec0ff */
[----:B------:R-:W-:Y:S01]  /*30700*/  IMAD.U32 R41, R97, 0x10000, RZ ;  /* 0x0001000061297824 */ /* 0x000fe200078e00ff */
[----:B------:R-:W-:Y:S01]  /*30710*/  LOP3.LUT R28, R5, 0xffff0000, RZ, 0xc0, !PT ;  /* 0xffff0000051c7812 */ /* 0x000fe200078ec0ff */
[----:B------:R-:W-:Y:S01]  /*30720*/  FMUL.FTZ R45, R33, R99 ;  /* 0x00000063212d7220 */ /* 0x000fe20000410000 */
[----:B------:R-:W-:-:S02]  /*30730*/  IMAD.U32 R37, R93, 0x10000, RZ ;  /* 0x000100005d257824 */ /* 0x000fc400078e00ff */
[----:B------:R-:W-:Y:S01]  /*30740*/  FFMA.FTZ R43, R12, R39, R43 ;  /* 0x000000270c2b7223 */ /* 0x000fe2000001002b */
[----:B------:R-:W-:Y:S01]  /*30750*/  FMUL.FTZ R33, R33, R95 ;  /* 0x0000005f21217220 */ /* 0x000fe20000410000 */
[----:B------:R-:W-:Y:S01]  /*30760*/  LOP3.LUT R35, R11, 0xffff0000, RZ, 0xc0, !PT ;  /* 0xffff00000b237812 */ /* 0x000fe200078ec0ff */
[C---:B------:R-:W-:Y:S01]  /*30770*/  FMUL.FTZ R39, R34.reuse, R41 ;  /* 0x0000002922277220 */ /* 0x040fe20000410000 */
[----:B------:R-:W-:Y:S01]  /*30780*/  LOP3.LUT R32, R97, 0xffff0000, RZ, 0xc0, !PT ;  /* 0xffff000061207812 */ /* 0x000fe200078ec0ff */
[----:B------:R-:W-:Y:S01]  /*30790*/  FMUL.FTZ R38, R34, R37 ;  /* 0x0000002522267220 */ /* 0x000fe20000410000 */
[----:B------:R-:W-:Y:S01]  /*307a0*/  LOP3.LUT R12, R93, 0xffff0000, RZ, 0xc0, !PT ;  /* 0xffff00005d0c7812 */ /* 0x000fe200078ec0ff */
[----:B------:R-:W-:Y:S01]  /*307b0*/  FFMA.FTZ R45, R28, R95, -R45 ;  /* 0x0000005f1c2d7223 */ /* 0x000fe2000001082d */
[----:B------:R-:W-:Y:S01]  /*307c0*/  LOP3.LUT R31, R8, 0xffff0000, RZ, 0xc0, !PT ;  /* 0xffff0000081f7812 */ /* 0x000fe200078ec0ff */
[C---:B------:R-:W-:Y:S02]  /*307d0*/  IMAD.U32 R8, R7.reuse, 0x10000, RZ ;  /* 0x0001000007087824 */ /* 0x040fe400078e00ff */
[----:B------:R-:W-:Y:S01]  /*307e0*/  FFMA.FTZ R34, R28, R99, R33 ;  /* 0x000000631c227223 */ /* 0x000fe20000010021 */
[----:B------:R-:W-:Y:S01]  /*307f0*/  LOP3.LUT R9, R7, 0xffff0000, RZ, 0xc0, !PT ;  /* 0xffff000007097812 */ /* 0x000fe200078ec0ff */
[----:B------:R-:W-:-:S02]  /*30800*/  IMAD.U32 R28, R98, 0x10000, RZ ;  /* 0x00010000621c7824 */ /* 0x000fc400078e00ff */
[C---:B------:R-:W-:Y:S01]  /*30810*/  FMUL.FTZ R40, R35.reuse, R32 ;  /* 0x0000002023287220 */ /* 0x040fe20000410000 */
[-C--:B------:R-:W-:Y:S01]  /*30820*/  FMUL.FTZ R42, R35, R12.reuse ;  /* 0x0000000c232a7220 */ /* 0x080fe20000410000 */
[----:B------:R-:W-:Y:S01]  /*30830*/  LOP3.LUT R98, R98, 0xffff0000, RZ, 0xc0, !PT ;  /* 0xffff000062627812 */ /* 0x000fe200078ec0ff */
[C---:B------:R-:W-:Y:S01]  /*30840*/  FFMA.FTZ R39, R8.reuse, R37, -R39 ;  /* 0x0000002508277223 */ /* 0x040fe20000010827 */
[----:B------:R-:W-:Y:S01]  /*30850*/  FFMA.FTZ R38, R8, R41, R38 ;  /* 0x0000002908267223 */ /* 0x000fe20000010026 */
[C---:B------:R-:W-:Y:S01]  /*30860*/  IMAD.U32 R8, R94.reuse, 0x10000, RZ ;  /* 0x000100005e087824 */ /* 0x040fe200078e00ff */
[----:B------:R-:W-:Y:S01]  /*30870*/  LOP3.LUT R94, R94, 0xffff0000, RZ, 0xc0, !PT ;  /* 0xffff00005e5e7812 */ /* 0x000fe200078ec0ff */
[C---:B------:R-:W-:Y:S01]  /*30880*/  IMAD.U32 R5, R4.reuse, 0x10000, RZ ;  /* 0x0001000004057824 */ /* 0x040fe200078e00ff */
[----:B------:R-:W-:Y:S01]  /*30890*/  LOP3.LUT R4, R4, 0xffff0000, RZ, 0xc0, !PT ;  /* 0xffff000004047812 */ /* 0x000fe200078ec0ff */
[C---:B------:R-:W-:Y:S01]  /*308a0*/  FFMA.FTZ R40, R9.reuse, R12, -R40 ;  /* 0x0000000c09287223 */ /* 0x040fe20000010828 */
[----:B------:R-:W-:Y:S01]  /*308b0*/  FFMA.FTZ R37, R9, R32, R42 ;  /* 0x0000002009257223 */ /* 0x000fe2000001002a */
[C---:B------:R-:W-:Y:S01]  /*308c0*/  FMUL.FTZ R9, R31.reuse, R98 ;  /* 0x000000621f097220 */ /* 0x040fe20000410000 */
[C---:B------:R-:W-:Y:S01]  /*308d0*/  FMUL.FTZ R12, R30.reuse, R28 ;  /* 0x0000001c1e0c7220 */ /* 0x040fe20000410000 */
[----:B------:R-:W-:Y:S01]  /*308e0*/  FMUL.FTZ R33, R30, R8 ;  /* 0x000000081e217220 */ /* 0x000fe20000410000 */
[----:B------:R-:W-:Y:S01]  /*308f0*/  FMUL.FTZ R35, R31, R94 ;  /* 0x0000005e1f237220 */ /* 0x000fe20000410000 */
[----:B------:R-:W-:-:S02]  /*30900*/  IMAD.U32 R11, R10, 0x10000, RZ ;  /* 0x000100000a0b7824 */ /* 0x000fc400078e00ff */
[----:B------:R-:W-:Y:S01]  /*30910*/  FFMA.FTZ R31, R4, R94, -R9 ;  /* 0x0000005e041f7223 */ /* 0x000fe20000010809 */
[----:B------:R-:W-:Y:S01]  /*30920*/  LOP3.LUT R10, R10, 0xffff0000, RZ, 0xc0, !PT ;  /* 0xffff00000a0a7812 */ /* 0x000fe200078ec0ff */
[C---:B------:R-:W-:Y:S01]  /*30930*/  FFMA.FTZ R30, R5.reuse, R8, -R12 ;  /* 0x00000008051e7223 */ /* 0x040fe2000001080c */
[----:B------:R-:W-:Y:S01]  /*30940*/  FFMA.FTZ R33, R5, R28, R33 ;  /* 0x0000001c05217223 */ /* 0x000fe20000010021 */
        /* <DEDUP_REMOVED lines=25> */
.L_x_5432:
[----:B------:R-:W-:Y:S05]  /*30ae0*/  BSYNC B2 ;  /* 0x0000000000027941 */ /* 0x000fea0003800000 */
.L_x_5431:
[----:B------:R-:W-:Y:S01]  /*30af0*/  R2UR UR4, R78 ;  /* 0x000000004e0472ca */ /* 0x000fe200000e0000 */
[----:B------:R-:W-:Y:S01]  /*30b00*/  IMAD.SHL.U32 R13, R13, 0x8, RZ ;  /* 0x000000080d0d7824 */ /* 0x000fe200078e00ff */
[----:B------:R-:W-:Y:S02]  /*30b10*/  R2UR UR5, R79 ;  /* 0x000000004f0572ca */ /* 0x000fe400000e0000 */
[----:B------:R-:W-:Y:S01]  /*30b20*/  ISETP.GE.AND P1, PT, R29, R90, PT ;  /* 0x0000005a1d00720c */ /* 0x000fe20003f26270 */
[----:B--2---:R-:W-:-:S10]  /*30b30*/  IMAD.WIDE R12, R13, 0x2, R14 ;  /* 0x000000020d0c7825 */ /* 0x004fd400078e020e */
[----:B-----5:R4:W-:Y:S02]  /*30b40*/  ST.E.128 desc[UR4][R12.64], R4 ;  /* 0x000000040c007985 */ /* 0x0209e4000c101d04 */
[----:B------:R-:W-:Y:S05]  /*30b50*/  @P1 BRA `(.L_x_5378) ;  /* 0x0000000c00c81947 */ /* 0x000fea0003800000 */
[----:B------:R-:W-:Y:S01]  /*30b60*/  R2UR UR4, R78 ;  /* 0x000000004e0472ca */ /* 0x000fe200000e0000 */
[----:B------:R-:W-:Y:S01]  /*30b70*/  IMAD.WIDE R14, R29, 0x2, R14 ;  /* 0x000000021d0e7825 */ /* 0x000fe200078e020e */
[----:B------:R-:W-:-:S13]  /*30b80*/  R2UR UR5, R79 ;  /* 0x000000004f0572ca */ /* 0x000fda00000e0000 */
[----:B------:R0:W-:Y:S01]  /*30b90*/  ST.E.128 desc[UR4][R14.64], R8 ;  /* 0x000000080e007985 */ /* 0x0001e2000c101d04 */
[----:B------:R-:W-:Y:S05]  /*30ba0*/  BRA `(.L_x_5378) ;  /* 0x0000000c00b47947 */ /* 0x000fea0003800000 */
.L_x_5342:
[----:B------:R-:W2:Y:S01]  /*30bb0*/  LDL.64 R4, [R75+0x10] ;  /* 0x000010004b047983 */ /* 0x000ea20000100a00 */
[----:B------:R-:W-:Y:S02]  /*30bc0*/  R2UR UR4, R78 ;  /* 0x000000004e0472ca */ /* 0x000fe400000e0000 */
[----:B------:R-:W-:Y:S01]  /*30bd0*/  R2UR UR5, R79 ;  /* 0x000000004f0572ca */ /* 0x000fe200000e0000 */
[----:B------:R0:W5:Y:S04]  /*30be0*/  LDL R6, [R76] ;  /* 0x000000004c067983 */ /* 0x0001680000100800 */
[----:B------:R0:W5:Y:S08]  /*30bf0*/  LDL R7, [R76+0x4] ;  /* 0x000004004c077983 */ /* 0x0001700000100800 */
[----:B--2---:R-:W2:Y:S01]  /*30c00*/  LD.E R8, desc[UR4][R4.64+0x1c] ;  /* 0x00001c0404087980 */ /* 0x004ea2000c101900 */
[----:B------:R-:W-:Y:S01]  /*30c10*/  BSSY B2, `(.L_x_5433) ;  /* 0x0000005000027945 */ /* 0x000fe20003800000 */
[----:B--2---:R-:W-:-:S04]  /*30c20*/  LOP3.LUT R8, R8, 0x1, RZ, 0xfc, !PT ;  /* 0x0000000108087812 */ /* 0x004fc800078efcff */
[----:B------:R-:W-:-:S13]  /*30c30*/  ISETP.NE.AND P1, PT, R8, 0x3, PT ;  /* 0x000000030800780c */ /* 0x000fda0003f25270 */
[----:B0-----:R-:W-:Y:S05]  /*30c40*/  @!P1 BRA `(.L_x_5434) ;  /* 0x0000000000049947 */ /* 0x001fea0003800000 */
[----:B------:R-:W-:Y:S01]  /*30c50*/  BPT.TRAP 0x1 ;  /* 0x000000040000795c */ /* 0x000fe20000300000 */
.L_x_5434:
[----:B------:R-:W-:Y:S05]  /*30c60*/  BSYNC B2 ;  /* 0x0000000000027941 */ /* 0x000fea0003800000 */
.L_x_5433:
        /* <DEDUP_REMOVED lines=9> */
.L_x_5460:
[----:B------:R-:W-:Y:S05]  /*30d00*/  BSYNC B2 ;  /* 0x0000000000027941 */ /* 0x000fea0003800000 */
.L_x_5435:
[----:B------:R-:W2:Y:S01]  /*30d10*/  LDL.64 R28, [R75+0x20] ;  /* 0x000020004b1c7983 */ /* 0x000ea20000100a00 */
[C---:B------:R-:W-:Y:S02]  /*30d20*/  R2UR UR4, R78.reuse ;  /* 0x000000004e0472ca */ /* 0x040fe400000e0000 */
[C---:B------:R-:W-:Y:S01]  /*30d30*/  R2UR UR5, R79.reuse ;  /* 0x000000004f0572ca */ /* 0x040fe200000e0000 */
[----:B------:R-:W3:Y:S01]  /*30d40*/  LDL.64 R4, [R75+0x18] ;  /* 0x000018004b047983 */ /* 0x000ee20000100a00 */
[C---:B------:R-:W-:Y:S02]  /*30d50*/  R2UR UR6, R78.reuse ;  /* 0x000000004e0672ca */ /* 0x040fe400000e0000 */
[C---:B------:R-:W-:Y:S01]  /*30d60*/  R2UR UR7, R79.reuse ;  /* 0x000000004f0772ca */ /* 0x040fe200000e0000 */
[----:B------:R-:W4:Y:S01]  /*30d70*/  LDL R14, [R76] ;  /* 0x000000004c0e7983 */ /* 0x000f220000100800 */
[----:B------:R-:W-:Y:S02]  /*30d80*/  R2UR UR10, R78 ;  /* 0x000000004e0a72ca */ /* 0x000fe400000e0000 */
[----:B------:R-:W-:-:S02]  /*30d90*/  R2UR UR11, R79 ;  /* 0x000000004f0b72ca */ /* 0x000fc400000e0000 */
[C---:B------:R-:W-:Y:S02]  /*30da0*/  R2UR UR12, R78.reuse ;  /* 0x000000004e0c72ca */ /* 0x040fe400000e0000 */
[C---:B------:R-:W-:Y:S02]  /*30db0*/  R2UR UR13, R79.reuse ;  /* 0x000000004f0d72ca */ /* 0x040fe400000e0000 */
[----:B------:R-:W-:Y:S02]  /*30dc0*/  R2UR UR8, R78 ;  /* 0x000000004e0872ca */ /* 0x000fe400000e0000 */
[----:B------:R-:W-:Y:S01]  /*30dd0*/  R2UR UR9, R79 ;  /* 0x000000004f0972ca */ /* 0x000fe200000e0000 */
[----:B--2---:R-:W2:Y:S04]  /*30de0*/  LD.E.64 R36, desc[UR4][R28.64+0xa0] ;  /* 0x0000a0041c247980 */ /* 0x004ea8000c101b00 */
[----:B0-----:R-:W4:Y:S04]  /*30df0*/  LD.E.64 R6, desc[UR6][R28.64+0x58] ;  /* 0x000058061c067980 */ /* 0x001f28000c101b00 */
[----:B------:R-:W4:Y:S04]  /*30e00*/  LD.E R15, desc[UR10][R28.64+0x30] ;  /* 0x0000300a1c0f7980 */ /* 0x000f28000c101900 */
[----:B------:R-:W4:Y:S04]  /*30e10*/  LD.E R31, desc[UR12][R28.64+0x1c] ;  /* 0x00001c0c1c1f7980 */ /* 0x000f28000c101900 */
[----:B------:R-:W4:Y:S04]  /*30e20*/  LD.E.64 R8, desc[UR8][R28.64+0x60] ;  /* 0x000060081c087980 */ /* 0x000f28000c101b00 */
[----:B------:R-:W4:Y:S04]  /*30e30*/  LD.E.64 R10, desc[UR6][R28.64+0x68] ;  /* 0x000068061c0a7980 */ /* 0x000f28000c101b00 */
[----:B---3--:R-:W5:Y:S04]  /*30e40*/  LD.E R30, desc[UR4][R4.64] ;  /* 0x00000004041e7980 */ /* 0x008f68000c101900 */
[----:B------:R0:W5:Y:S01]  /*30e50*/  LD.E.64 R32, desc[UR6][R4.64+0x8] ;  /* 0x0000080604207980 */ /* 0x000162000c101b00 */
[----:B------:R-:W-:Y:S01]  /*30e60*/  UMOV UR4, 0xffffffff ;  /* 0xffffffff00047882 */ /* 0x000fe20000000000 */
[----:B--2---:R-:W-:Y:S01]  /*30e70*/  SHF.R.S32.HI R35, RZ, 0x1f, R37 ;  /* 0x0000001fff237819 */ /* 0x004fe20000011425 */
[----:B----4-:R-:W-:-:S02]  /*30e80*/  IMAD R7, R7, R37, RZ ;  /* 0x0000002507077224 */ /* 0x010fc400078e02ff */
[----:B------:R-:W-:-:S04]  /*30e90*/  IMAD.WIDE.U32 R12, R6, R37, RZ ;  /* 0x00000025060c7225 */ /* 0x000fc800078e00ff */
[----:B------:R-:W-:Y:S01]  /*30ea0*/  IMAD R7, R6, R35, R7 ;  /* 0x0000002306077224 */ /* 0x000fe200078e0207 */
[----:B------:R-:W-:Y:S01]  /*30eb0*/  SHF.R.S32.HI R6, RZ, 0x1f, R15 ;  /* 0x0000001fff067819 */ /* 0x000fe2000001140f */
[----:B------:R-:W-:Y:S01]  /*30ec0*/  IMAD R31, R24, -0x60, R31 ;  /* 0xffffffa0181f7824 */ /* 0x000fe200078e021f */
[----:B------:R-:W-:Y:S02]  /*30ed0*/  SHF.R.S32.HI R35, RZ, 0x1f, R36 ;  /* 0x0000001fff237819 */ /* 0x000fe40000011424 */
[----:B------:R-:W-:Y:S01]  /*30ee0*/  LEA.HI R6, R6, R15, RZ, 0x2 ;  /* 0x0000000f06067211 */ /* 0x000fe200078f10ff */
[----:B------:R-:W-:Y:S02]  /*30ef0*/  IMAD.IADD R13, R13, 0x1, R7 ;  /* 0x000000010d0d7824 */ /* 0x000fe400078e0207 */
[-C--:B------:R-:W-:Y:S01]  /*30f00*/  IMAD R9, R9, R36.reuse, RZ ;  /* 0x0000002409097224 */ /* 0x080fe200078e02ff */
[----:B------:R-:W-:Y:S02]  /*30f10*/  VIMNMX R34, R31, 0x60, PT ;  /* 0x000000601f227848 */ /* 0x000fe40003fe0100 */
[----:B------:R-:W-:Y:S01]  /*30f20*/  SHF.R.S32.HI R7, RZ, 0x2, R6 ;  /* 0x00000002ff077819 */ /* 0x000fe20000011406 */
[----:B------:R-:W-:Y:S01]  /*30f30*/  IMAD R9, R8, R35, R9 ;  /* 0x0000002308097224 */ /* 0x000fe200078e0209 */
[----:B------:R-:W-:Y:S01]  /*30f40*/  LOP3.LUT R6, R6, 0x1ffffffc, RZ, 0xc0, !PT ;  /* 0x1ffffffc06067812 */ /* 0x000fe200078ec0ff */
[----:B0-----:R-:W-:-:S04]  /*30f50*/  IMAD.WIDE.U32 R4, R8, R36, R12 ;  /* 0x0000002408047225 */ /* 0x001fc800078e000c */
[----:B------:R-:W-:Y:S01]  /*30f60*/  IMAD.IADD R36, R34, 0x1, -R7 ;  /* 0x0000000122247824 */ /* 0x000fe200078e0a07 */
[----:B------:R-:W-:Y:S01]  /*30f70*/  LEA R8, P2, R4, R10, 0x1 ;  /* 0x0000000a04087211 */ /* 0x000fe200078408ff */
[----:B------:R-:W-:Y:S02]  /*30f80*/  IMAD R7, R14, 0x4800, RZ ;  /* 0x000048000e077824 */ /* 0x000fe400078e02ff */
[----:B------:R-:W-:Y:S02]  /*30f90*/  IMAD.IADD R9, R5, 0x1, R9 ;  /* 0x0000000105097824 */ /* 0x000fe400078e0209 */
[----:B------:R-:W-:Y:S01]  /*30fa0*/  IMAD.IADD R6, R15, 0x1, -R6 ;  /* 0x000000010f067824 */ /* 0x000fe200078e0a06 */
[----:B------:R-:W-:Y:S02]  /*30fb0*/  ISETP.GE.AND P1, PT, R36, 0x1, PT ;  /* 0x000000012400780c */ /* 0x000fe40003f26270 */
[----:B------:R-:W-:Y:S01]  /*30fc0*/  LEA.HI.X R9, R4, R11, R9, 0x1, P2 ;  /* 0x0000000b04097211 */ /* 0x000fe200010f0c09 */
[----:B------:R-:W-:Y:S01]  /*30fd0*/  IMAD.SHL.U32 R35, R6, 0x8, RZ ;  /* 0x0000000806237824 */ /* 0x000fe200078e00ff */
[----:B------:R-:W-:Y:S01]  /*30fe0*/  SHF.R.S32.HI R31, RZ, 0x1f, R7 ;  /* 0x0000001fff1f7819 */ /* 0x000fe20000011407 */
[----:B------:R-:W-:Y:S08]  /*30ff0*/  BRA.DIV UR4, `(.L_x_5437) ;  /* 0x0000001204607947 */ /* 0x000ff0000b800000 */
[----:B------:R0:W1:Y:S04]  /*31000*/  SHFL.IDX PT, R5, R9, RZ, 0x1c1f ;  /* 0x001c1fff09057589 */ /* 0x00006800000e0000 */
[----:B------:R0:W2:Y:S02]  /*31010*/  SHFL.IDX PT, R14, R8, RZ, 0x1c1f ;  /* 0x001c1fff080e7589 */ /* 0x0000a400000e0000 */
.L_x_5464:
[C---:B-----5:R-:W-:Y:S01]  /*31020*/  IADD3 R11, P2, R30.reuse, R7, RZ ;  /* 0x000000071e0b7210 */ /* 0x060fe20007f5e0ff */
[----:B------:R-:W-:Y:S01]  /*31030*/  BSSY B2, `(.L_x_5438) ;  /* 0x0000052000027945 */ /* 0x000fe20003800000 */
[----:B-1----:R-:W-:Y:S02]  /*31040*/  IMAD.MOV.U32 R15, RZ, RZ, R5 ;  /* 0x000000ffff0f7224 */ /* 0x002fe400078e0005 */
[----:B------:R-:W-:Y:S02]  /*31050*/  LEA.HI.X.SX32 R31, R30, R31, 0x1, P2 ;  /* 0x0000001f1e1f7211 */ /* 0x000fe400010f0eff */
[----:B------:R-:W-:-:S04]  /*31060*/  LEA R30, P2, R11, R32, 0x1 ;  /* 0x000000200b1e7211 */ /* 0x000fc800078408ff */
[----:B------:R-:W-:Y:S01]  /*31070*/  LEA.HI.X R31, R11, R33, R31, 0x1, P2 ;  /* 0x000000210b1f7211 */ /* 0x000fe200010f0c1f */
[----:B------:R-:W-:Y:S01]  /*31080*/  IMAD.WIDE R32, R7, 0x2, R32 ;  /* 0x0000000207207825 */ /* 0x000fe200078e0220 */
[----:B------:R-:W-:Y:S07]  /*31090*/  @!P1 BRA `(.L_x_5439) ;  /* 0x00000004002c9947 */ /* 0x000fee0003800000 */
[----:B------:R-:W-:Y:S02]  /*310a0*/  R2UR UR4, R78 ;  /* 0x000000004e0472ca */ /* 0x000fe400000e0000 */
[----:B------:R-:W-:-:S13]  /*310b0*/  R2UR UR5, R79 ;  /* 0x000000004f0572ca */ /* 0x000fda00000e0000 */
[----:B------:R-:W3:Y:S02]  /*310c0*/  LD.E.U8 R12, desc[UR4][R28.64+0x98] ;  /* 0x000098041c0c7980 */ /* 0x000ee4000c101100 */
[----:B---3--:R-:W-:-:S04]  /*310d0*/  LOP3.LUT R4, R12, 0x1, RZ, 0xc0, !PT ;  /* 0x000000010c047812 */ /* 0x008fc800078ec0ff */
[----:B------:R-:W-:-:S13]  /*310e0*/  ISETP.NE.U32.AND P1, PT, R4, 0x1, PT ;  /* 0x000000010400780c */ /* 0x000fda0003f25070 */
[----:B------:R-:W-:Y:S02]  /*310f0*/  @!P1 R2UR UR4, R78 ;  /* 0x000000004e0492ca */ /* 0x000fe400000e0000 */
[----:B------:R-:W-:-:S13]  /*31100*/  @!P1 R2UR UR5, R79 ;  /* 0x000000004f0592ca */ /* 0x000fda00000e0000 */
[----:B------:R-:W3:Y:S01]  /*31110*/  @!P1 LD.E.128 R4, desc[UR4][R32.64] ;  /* 0x0000000420049980 */ /* 0x000ee2000c101d00 */
[----:B------:R-:W-:Y:S01]  /*31120*/  @!P1 R2UR UR6, R78 ;  /* 0x000000004e0692ca */ /* 0x000fe200000e0000 */
[----:B--2---:R-:W-:Y:S01]  /*31130*/  @!P1 IMAD.WIDE R10, R35, 0x2, R14 ;  /* 0x00000002230a9825 */ /* 0x004fe200078e020e */
[----:B------:R-:W-:-:S04]  /*31140*/  @!P1 R2UR UR7, R79 ;  /* 0x000000004f0792ca */ /* 0x000fc800000e0000 */
[----:B---3--:R1:W-:Y:S09]  /*31150*/  @!P1 ST.E.128 desc[UR4][R10.64], R4 ;  /* 0x000000040a009985 */ /* 0x0083f2000c101d04 */
[----:B------:R-:W2:Y:S02]  /*31160*/  @!P1 LD.E.U8 R12, desc[UR6][R28.64+0x98] ;  /* 0x000098061c0c9980 */ /* 0x000ea4000c101100 */
[----:B--2---:R-:W-:-:S13]  /*31170*/  LOP3.LUT P1, RZ, R12, 0x2, RZ, 0xc0, !PT ;  /* 0x000000020cff7812 */ /* 0x004fda000782c0ff */
[----:B------:R-:W-:Y:S02]  /*31180*/  @P1 R2UR UR4, R78 ;  /* 0x000000004e0412ca */ /* 0x000fe400000e0000 */
[----:B------:R-:W-:-:S13]  /*31190*/  @P1 R2UR UR5, R79 ;  /* 0x000000004f0512ca */ /* 0x000fda00000e0000 */
[----:B-1----:R-:W2:Y:S01]  /*311a0*/  @P1 LD.E.128 R4, desc[UR4][R30.64] ;  /* 0x000000041e041980 */ /* 0x002ea2000c101d00 */
[----:B------:R-:W-:Y:S01]  /*311b0*/  @P1 VIADD R13, R35, 0x20 ;  /* 0x00000020230d1836 */ /* 0x000fe20000000000 */
[----:B------:R-:W-:Y:S02]  /*311c0*/  @P1 R2UR UR6, R78 ;  /* 0x000000004e0612ca */ /* 0x000fe400000e0000 */
[----:B------:R-:W-:Y:S02]  /*311d0*/  @P1 R2UR UR7, R79 ;  /* 0x000000004f0712ca */ /* 0x000fe400000e0000 */
[----:B------:R-:W-:-:S04]  /*311e0*/  @P1 SHF.R.S32.HI R34, RZ, 0x1f, R13 ;  /* 0x0000001fff221819 */ /* 0x000fc8000001140d */
[----:B------:R-:W-:-:S04]  /*311f0*/  @P1 LEA.HI R34, R34, R13, RZ, 0x3 ;  /* 0x0000000d22221211 */ /* 0x000fc800078f18ff */
[----:B------:R-:W-:-:S05]  /*31200*/  @P1 LOP3.LUT R13, R34, 0xfffffff8, RZ, 0xc0, !PT ;  /* 0xfffffff8220d1812 */ /* 0x000fca00078ec0ff */
[----:B------:R-:W-:-:S05]  /*31210*/  @P1 IMAD.WIDE R10, R13, 0x2, R14 ;  /* 0x000000020d0a1825 */ /* 0x000fca00078e020e */
[----:B--2---:R1:W-:Y:S04]  /*31220*/  @P1 ST.E.128 desc[UR4][R10.64], R4 ;  /* 0x000000040a001985 */ /* 0x0043e8000c101d04 */
[----:B------:R-:W2:Y:S02]  /*31230*/  @P1 LD.E.U8 R12, desc[UR6][R28.64+0x98] ;  /* 0x000098061c0c1980 */ /* 0x000ea4000c101100 */
        /* <DEDUP_REMOVED lines=43> */
[----:B------:R-:W-:-:S05]  /*314f0*/  @P1 VIADD R12, R35, 0xa0 ;  /* 0x000000a0230c1836 */ /* 0x000fca0000000000 */
[----:B------:R-:W-:-:S04]  /*31500*/  @P1 SHF.R.S32.HI R13, RZ, 0x1f, R12 ;  /* 0x0000001fff0d1819 */ /* 0x000fc8000001140c */
[----:B------:R-:W-:-:S04]  /*31510*/  @P1 LEA.HI R13, R13, R12, RZ, 0x3 ;  /* 0x0000000c0d0d1211 */ /* 0x000fc800078f18ff */
[----:B------:R-:W-:-:S05]  /*31520*/  @P1 LOP3.LUT R13, R13, 0xfffffff8, RZ, 0xc0, !PT ;  /* 0xfffffff80d0d1812 */ /* 0x000fca00078ec0ff */
[----:B------:R-:W-:-:S05]  /*31530*/  @P1 IMAD.WIDE R14, R13, 0x2, R14 ;  /* 0x000000020d0e1825 */ /* 0x000fca00078e020e */
[----:B--2---:R1:W-:Y:S02]  /*31540*/  @P1 ST.E.128 desc[UR4][R14.64], R4 ;  /* 0x000000040e001985 */ /* 0x0043e4000c101d04 */
.L_x_5439:
[----:B------:R-:W-:Y:S05]  /*31550*/  BSYNC B2 ;  /* 0x0000000000027941 */ /* 0x000fea0003800000 */
.L_x_5438:
[----:B------:R-:W-:-:S03]  /*31560*/  UMOV UR4, 0xffffffff ;  /* 0xffffffff00047882 */ /* 0x000fc60000000000 */
[----:B------:R-:W-:Y:S05]  /*31570*/  BRA.DIV UR4, `(.L_x_5440) ;  /* 0x0000000e04487947 */ /* 0x000fea000b800000 */
[----:B-1----:R1:W3:Y:S04]  /*31580*/  SHFL.IDX PT, R5, R9, 0x1, 0x1c1f ;  /* 0x003c1f0009057f89 */ /* 0x0022e800000e0000 */
[----:B--2---:R1:W2:Y:S02]  /*31590*/  SHFL.IDX PT, R14, R8, 0x1, 0x1c1f ;  /* 0x003c1f00080e7f89 */ /* 0x0042a400000e0000 */
.L_x_5468:
[----:B------:R-:W-:Y:S01]  /*315a0*/  ISETP.GE.AND P1, PT, R36, 0x41, PT ;  /* 0x000000412400780c */ /* 0x000fe20003f26270 */
[----:B---3--:R-:W-:-:S12]  /*315b0*/  IMAD.MOV.U32 R15, RZ, RZ, R5 ;  /* 0x000000ffff0f7224 */ /* 0x008fd800078e0005 */
[----:B------:R-:W-:Y:S05]  /*315c0*/  @!P1 BRA `(.L_x_5378) ;  /* 0x00000004002c9947 */ /* 0x000fea0003800000 */
        /* <DEDUP_REMOVED lines=9> */
[----:B012---:R-:W-:Y:S01]  /*31660*/  @!P1 IMAD.WIDE R8, R35, 0x2, R14 ;  /* 0x0000000223089825 */ /* 0x007fe200078e020e */
[----:B------:R-:W-:-:S04]  /*31670*/  @!P1 R2UR UR7, R79 ;  /* 0x000000004f0792ca */ /* 0x000fc800000e0000 */
[----:B---3--:R0:W-:Y:S09]  /*31680*/  @!P1 ST.E.128 desc[UR4][R8.64], R4 ;  /* 0x0000000408009985 */ /* 0x0081f2000c101d04 */
[----:B------:R-:W2:Y:S02]  /*31690*/  @!P1 LD.E.U8 R10, desc[UR6][R28.64+0x98] ;  /* 0x000098061c0a9980 */ /* 0x000ea4000c101100 */
[----:B--2---:R-:W-:-:S13]  /*316a0*/  LOP3.LUT P1, RZ, R10, 0x2, RZ, 0xc0, !PT ;  /* 0x000000020aff7812 */ /* 0x004fda000782c0ff */
[----:B------:R-:W-:Y:S02]  /*316b0*/  @P1 R2UR UR4, R78 ;  /* 0x000000004e0412ca */ /* 0x000fe400000e0000 */
[----:B------:R-:W-:-:S13]  /*316c0*/  @P1 R2UR UR5, R79 ;  /* 0x000000004f0512ca */ /* 0x000fda00000e0000 */
[----:B0-----:R-:W2:Y:S01]  /*316d0*/  @P1 LD.E.128 R4, desc[UR4][R30.64+0x2000] ;  /* 0x002000041e041980 */ /* 0x001ea2000c101d00 */
        /* <DEDUP_REMOVED lines=52> */
[----:B------:R-:W-:-:S05]  /*31a20*/  @P1 VIADD R35, R35, 0xa0 ;  /* 0x000000a023231836 */ /* 0x000fca0000000000 */
[----:B------:R-:W-:-:S04]  /*31a30*/  @P1 SHF.R.S32.HI R10, RZ, 0x1f, R35 ;  /* 0x0000001fff0a1819 */ /* 0x000fc80000011423 */
[----:B------:R-:W-:-:S04]  /*31a40*/  @P1 LEA.HI R10, R10, R35, RZ, 0x3 ;  /* 0x000000230a0a1211 */ /* 0x000fc800078f18ff */
[----:B------:R-:W-:-:S05]  /*31a50*/  @P1 LOP3.LUT R11, R10, 0xfffffff8, RZ, 0xc0, !PT ;  /* 0xfffffff80a0b1812 */ /* 0x000fca00078ec0ff */
[----:B------:R-:W-:-:S05]  /*31a60*/  @P1 IMAD.WIDE R14, R11, 0x2, R14 ;  /* 0x000000020b0e1825 */ /* 0x000fca00078e020e */
[----:B--2---:R3:W-:Y:S02]  /*31a70*/  @P1 ST.E.128 desc[UR4][R14.64], R4 ;  /* 0x000000040e001985 */ /* 0x0047e4000c101d04 */
.L_x_5378:
[----:B------:R-:W-:Y:S05]  /*31a80*/  BSYNC B0 ;  /* 0x0000000000007941 */ /* 0x000fea0003800000 */
.L_x_5341:
[----:B0-234-:R-:W0:Y:S01]  /*31a90*/  S2R R5, SR_TID.X ;  /* 0x0000000000057919 */ /* 0x01de220000002100 */
[----:B------:R-:W-:Y:S01]  /*31aa0*/  @!PT LDS RZ, [RZ] ;  /* 0x00000000fffff984 */ /* 0x000fe20000000800 */
[----:B------:R-:W-:Y:S01]  /*31ab0*/  @!PT LDS RZ, [RZ] ;  /* 0x00000000fffff984 */ /* 0x000fe20000000800 */
[----:B------:R-:W-:Y:S01]  /*31ac0*/  @!PT LDS RZ, [RZ] ;  /* 0x00000000fffff984 */ /* 0x000fe20000000800 */
[----:B------:R-:W-:Y:S01]  /*31ad0*/  @!PT LDS RZ, [RZ] ;  /* 0x00000000fffff984 */ /* 0x000fe20000000800 */
[----:B------:R2:W-:Y:S06]  /*31ae0*/  MEMBAR.ALL.CTA ;  /* 0x0000000000007992 */ /* 0x0005ec0000008000 */
[----:B--2---:R-:W2:Y:S01]  /*31af0*/  FENCE.VIEW.ASYNC.S ;  /* 0x00000000000073c6 */ /* 0x004ea20000000000 */
[----:B------:R-:W-:Y:S05]  /*31b00*/  WARPSYNC.ALL ;  /* 0x0000000000007948 */ /* 0x000fea0003800000 */
[----:B0-----:R-:W-:-:S02]  /*31b10*/  LOP3.LUT P1, RZ, R5, 0x7f, RZ, 0xc0, !PT ;  /* 0x0000007f05ff7812 */ /* 0x001fc4000782c0ff */
[----:B------:R-:W-:-:S05]  /*31b20*/  LEA.HI R4, R5, 0x8, RZ, 0x19 ;  /* 0x0000000805047811 */ /* 0x000fca00078fc8ff */
[----:B--2---:R0:W-:Y:S06]  /*31b30*/  BAR.SYNC.DEFER_BLOCKING R4, 0x80 ;  /* 0x000200040000751d */ /* 0x0041ec0000010000 */
[----:B------:R-:W-:Y:S05]  /*31b40*/  @P1 BRA `(.L_x_5441) ;  /* 0x0000000000241947 */ /* 0x000fea0003800000 */
[----:B0-----:R-:W2:Y:S01]  /*31b50*/  LDL.64 R4, [R75+0x10] ;  /* 0x000010004b047983 */ /* 0x001ea20000100a00 */
[----:B------:R-:W-:Y:S02]  /*31b60*/  R2UR UR4, R78 ;  /* 0x000000004e0472ca */ /* 0x000fe400000e0000 */
[----:B------:R-:W-:Y:S01]  /*31b70*/  R2UR UR5, R79 ;  /* 0x000000004f0572ca */ /* 0x000fe200000e0000 */
[----:B------:R-:W3:-:S12]  /*31b80*/  LDL R76, [R76] ;  /* 0x000000004c4c7983 */ /* 0x000ed80000100800 */
[----:B--2---:R-:W2:Y:S02]  /*31b90*/  LD.E.64 R4, desc[UR4][R4.64+0x30] ;  /* 0x0000300404047980 */ /* 0x004ea4000c101b00 */
[----:B--2---:R-:W-:-:S05]  /*31ba0*/  MOV R7, R4 ;  /* 0x0000000400077202 */ /* 0x004fca0000000f00 */
[----:B---3--:R-:W-:-:S05]  /*31bb0*/  IMAD R6, R76, 0x8, R7 ;  /* 0x000000084c067824 */ /* 0x008fca00078e0207 */
[----:B------:R-:W-:-:S04]  /*31bc0*/  PRMT R6, RZ, 0x654, R6 ;  /* 0x00000654ff067816 */ /* 0x000fc80000000006 */
[----:B------:R2:W-:Y:S03]  /*31bd0*/  SYNCS.ARRIVE.TRANS64.RED.A1T0 RZ, [R6+URZ], RZ ;  /* 0x000000ff06ff79a7 */ /* 0x0005e6000810043f */
.L_x_5441:
[----:B0-----:R-:W-:Y:S02]  /*31be0*/  IMAD.MOV.U32 R4, RZ, RZ, R77 ;  /* 0x000000ffff047224 */ /* 0x001fe400078e004d */
[----:B------:R-:W-:-:S04]  /*31bf0*/  IMAD.MOV.U32 R5, RZ, RZ, 0x0 ;  /* 0x00000000ff057424 */ /* 0x000fc800078e00ff */
[----:B-12--5:R-:W-:Y:S05]  /*31c00*/  RET.REL.NODEC R4 `(_ZN7cutlass13device_kernelIN5flash11enable_sm90INS1_16FlashAttnFwdSm90INS1_25CollectiveMainloopFwdSm90ILi2EN4cute5tupleIJNS5_1CILi1EEES8_S8_EEENS6_IJNS7_ILi128EEENS7_ILi96EEENS7_ILi192EEEEEELi192ENS_10bfloat16_tEfNS_4arch4Sm90ELb0ELb1ELb0ELb1ELb1ELb1ELb0ELb1ELb1ELb1ELb0ELb0EEENS1_21CollectiveEpilogueFwdINS6_IJSA_SC_SB_EEES9_SE_SG_Li256ELb1ELb1ELb0ELb0EEENS1_36VarlenDynamicPersistentTileSchedulerILi128ELi96ELi256ELi128ELb0ELb1ELb1ELb1ELb0ELb1EEEEEEEEEvNT_6ParamsE) ;  /* 0xfffffce004fc7950 */ /* 0x026fea0003c3ffff */
.L_x_5351:
[----:B0-----:R0:W1:Y:S02]  /*31c10*/  SYNCS.PHASECHK.TRANS64.TRYWAIT P1, [R6+URZ], R7 ;  /* 0x00000007060075a7 */ /* 0x001064000802017f */
[----:B-1----:R-:W-:Y:S05]  /*31c20*/  @!P1 NANOSLEEP.SYNCS 0x989680 ;  /* 0x009896800000995d */ /* 0x002fea0003900000 */
[----:B------:R-:W1:Y:S02]  /*31c30*/  @!P1 SYNCS.PHASECHK.TRANS64 P1, [R6+URZ], R7 ;  /* 0x00000007060095a7 */ /* 0x000e64000802007f */
[----:B-1----:R-:W-:Y:S05]  /*31c40*/  @!P1 BRA `(.L_x_5351) ;  /* 0xfffffffc00f09947 */ /* 0x002fea000383ffff */
[----:B------:R-:W-:Y:S05]  /*31c50*/  BRA `(.L_x_5442) ;  /* 0xffffff6400a07947 */ /* 0x000fea000383ffff */
.L_x_5352:
        /* <DEDUP_REMOVED lines=8> */
.L_x_5444:
[----:B------:R-:W-:Y:S05]  /*31ce0*/  BSYNC B2 ;  /* 0x0000000000027941 */ /* 0x000fea0003800000 */
.L_x_5443:
        /* <DEDUP_REMOVED lines=8> */
.L_x_5445:
[----:B------:R-:W-:Y:S05]  /*31d70*/  BRA `(.L_x_5446) ;  /* 0xffffff6400ec7947 */ /* 0x000fea000383ffff */
.L_x_5377:
[----:B------:R-:W-:Y:S01]  /*31d80*/  BSSY B2, `(.L_x_5447) ;  /* 0x0000008000027945 */ /* 0x000fe20003800000 */
[----:B------:R-:W-:Y:S02]  /*31d90*/  IMAD.MOV.U32 R13, RZ, RZ, R87 ;  /* 0x000000ffff0d7224 */ /* 0x000fe400078e0057 */
[----:B------:R-:W-:Y:S02]  /*31da0*/  IMAD.MOV.U32 R12, RZ, RZ, 0x1 ;  /* 0x00000001ff0c7424 */ /* 0x000fe400078e00ff */
[----:B-1234-:R-:W-:Y:S02]  /*31db0*/  IMAD.MOV.U32 R11, RZ, RZ, 0x1c1f ;  /* 0x00001c1fff0b7424 */ /* 0x01efe400078e00ff */
[----:B------:R-:W-:-:S07]  /*31dc0*/  IMAD.MOV.U32 R15, RZ, RZ, -0x1 ;  /* 0xffffffffff0f7424 */ /* 0x000fce00078e00ff */
[----:B0-----:R-:W-:Y:S05]  /*31dd0*/  WARPSYNC.COLLECTIVE R15, `(.L_x_5448) ;  /* 0x000000000f087348 */ /* 0x001fea0003c00000 */
[----:B------:R1:W2:Y:S02]  /*31de0*/  SHFL.IDX P6, R14, R13, R12, R11 ;  /* 0x0000000c0d0e7389 */ /* 0x0002a400000c000b */
[----:B012---:R-:W-:Y:S01]  /*31df0*/  ENDCOLLECTIVE ;  /* 0x000000000000791b */ /* 0x007fe20003800000 */
.L_x_5448:
[----:B------:R-:W-:Y:S05]  /*31e00*/  BSYNC B2 ;  /* 0x0000000000027941 */ /* 0x000fea0003800000 */
.L_x_5447:
        /* <DEDUP_REMOVED lines=8> */
.L_x_5449:
[----:B------:R-:W-:Y:S05]  /*31e90*/  BRA `(.L_x_5450) ;  /* 0xffffff8000847947 */ /* 0x000fea000383ffff */
.L_x_5408:
[----:B0-----:R0:W1:Y:S02]  /*31ea0*/  SYNCS.PHASECHK.TRANS64.TRYWAIT P1, [R10+URZ], R11 ;  /* 0x0000000b0a0075a7 */ /* 0x001064000802017f */
[----:B-1----:R-:W-:Y:S05]  /*31eb0*/  @!P1 NANOSLEEP.SYNCS 0x989680 ;  /* 0x009896800000995d */ /* 0x002fea0003900000 */
[----:B------:R-:W1:Y:S02]  /*31ec0*/  @!P1 SYNCS.PHASECHK.TRANS64 P1, [R10+URZ], R11 ;  /* 0x0000000b0a0095a7 */ /* 0x000e64000802007f */
[----:B-1----:R-:W-:Y:S05]  /*31ed0*/  @!P1 BRA `(.L_x_5408) ;  /* 0xfffffffc00f09947 */ /* 0x002fea000383ffff */
[----:B------:R-:W-:Y:S05]  /*31ee0*/  BRA `(.L_x_5451) ;  /* 0xffffffac00507947 */ /* 0x000fea000383ffff */
.L_x_5409:
        /* <DEDUP_REMOVED lines=8> */
.L_x_5453:
[----:B------:R-:W-:Y:S05]  /*31f70*/  BSYNC B2 ;  /* 0x0000000000027941 */ /* 0x000fea0003800000 */
.L_x_5452:
        /* <DEDUP_REMOVED lines=8> */
.L_x_5454:
[----:B------:R-:W-:Y:S05]  /*32000*/  BRA `(.L_x_5455) ;  /* 0xffffffac00787947 */ /* 0x000fea000383ffff */
.L_x_5422:
[----:B------:R-:W-:Y:S01]  /*32010*/  BSSY B2, `(.L_x_5456) ;  /* 0x0000008000027945 */ /* 0x000fe20003800000 */
[----:B-1----:R-:W-:Y:S02]  /*32020*/  IMAD.MOV.U32 R13, RZ, RZ, R87 ;  /* 0x000000ffff0d7224 */ /* 0x002fe400078e0057 */
[----:B------:R-:W-:Y:S02]  /*32030*/  IMAD.MOV.U32 R12, RZ, RZ, 0x1 ;  /* 0x00000001ff0c7424 */ /* 0x000fe400078e00ff */
[----:B------:R-:W-:Y:S02]  /*32040*/  IMAD.MOV.U32 R11, RZ, RZ, 0x1c1f ;  /* 0x00001c1fff0b7424 */ /* 0x000fe400078e00ff */
[----:B------:R-:W-:-:S07]  /*32050*/  IMAD.MOV.U32 R15, RZ, RZ, -0x1 ;  /* 0xffffffffff0f7424 */ /* 0x000fce00078e00ff */
[----:B0----5:R-:W-:Y:S05]  /*32060*/  WARPSYNC.COLLECTIVE R15, `(.L_x_5457) ;  /* 0x000000000f087348 */ /* 0x021fea0003c00000 */
[----:B------:R1:W2:Y:S02]  /*32070*/  SHFL.IDX P6, R14, R13, R12, R11 ;  /* 0x0000000c0d0e7389 */ /* 0x0002a400000c000b */
[----:B012--5:R-:W-:Y:S01]  /*32080*/  ENDCOLLECTIVE ;  /* 0x000000000000791b */ /* 0x027fe20003800000 */
.L_x_5457:
[----:B------:R-:W-:Y:S05]  /*32090*/  BSYNC B2 ;  /* 0x0000000000027941 */ /* 0x000fea0003800000 */
.L_x_5456:
        /* <DEDUP_REMOVED lines=8> */
.L_x_5458:
[----:B------:R-:W-:Y:S05]  /*32120*/  BRA `(.L_x_5459) ;  /* 0xffffffc800ec7947 */ /* 0x000fea000383ffff */
.L_x_5436:
[----:B0-----:R0:W1:Y:S02]  /*32130*/  SYNCS.PHASECHK.TRANS64.TRYWAIT P1, [R6+URZ], R7 ;  /* 0x00000007060075a7 */ /* 0x001064000802017f */
[----:B-1----:R-:W-:Y:S05]  /*32140*/  @!P1 NANOSLEEP.SYNCS 0x989680 ;  /* 0x009896800000995d */ /* 0x002fea0003900000 */
[----:B------:R-:W1:Y:S02]  /*32150*/  @!P1 SYNCS.PHASECHK.TRANS64 P1, [R6+URZ], R7 ;  /* 0x00000007060095a7 */ /* 0x000e64000802007f */
[----:B-1----:R-:W-:Y:S05]  /*32160*/  @!P1 BRA `(.L_x_5436) ;  /* 0xfffffffc00f09947 */ /* 0x002fea000383ffff */
[----:B------:R-:W-:Y:S05]  /*32170*/  BRA `(.L_x_5460) ;  /* 0xffffffe800e07947 */ /* 0x000fea000383ffff */
.L_x_5437:
        /* <DEDUP_REMOVED lines=8> */
.L_x_5462:
[----:B------:R-:W-:Y:S05]  /*32200*/  BSYNC B2 ;  /* 0x0000000000027941 */ /* 0x000fea0003800000 */
.L_x_5461:
        /* <DEDUP_REMOVED lines=8> */
.L_x_5463:
[----:B------:R-:W-:Y:S05]  /*32290*/  BRA `(.L_x_5464) ;  /* 0xffffffec00607947 */ /* 0x000fea000383ffff */
.L_x_5440:
[----:B------:R-:W-:Y:S01]  /*322a0*/  BSSY B2, `(.L_x_5465) ;  /* 0x0000008000027945 */ /* 0x000fe20003800000 */
[----:B------:R-:W-:Y:S02]  /*322b0*/  IMAD.MOV.U32 R13, RZ, RZ, R9 ;  /* 0x000000ffff0d7224 */ /* 0x000fe400078e0009 */
[----:B------:R-:W-:Y:S02]  /*322c0*/  IMAD.MOV.U32 R12, RZ, RZ, 0x1 ;  /* 0x00000001ff0c7424 */ /* 0x000fe400078e00ff */
[----:B------:R-:W-:Y:S02]  /*322d0*/  IMAD.MOV.U32 R11, RZ, RZ, 0x1c1f ;  /* 0x00001c1fff0b7424 */ /* 0x000fe400078e00ff */
[----:B-1----:R-:W-:-:S07]  /*322e0*/  IMAD.MOV.U32 R15, RZ, RZ, -0x1 ;  /* 0xffffffffff0f7424 */ /* 0x002fce00078e00ff */
[----:B0-2---:R-:W-:Y:S05]  /*322f0*/  WARPSYNC.COLLECTIVE R15, `(.L_x_5466) ;  /* 0x000000000f087348 */ /* 0x005fea0003c00000 */
[----:B--2---:R1:W2:Y:S02]  /*32300*/  SHFL.IDX P6, R14, R13, R12, R11 ;  /* 0x0000000c0d0e7389 */ /* 0x0042a400000c000b */
[----:B012---:R-:W-:Y:S01]  /*32310*/  ENDCOLLECTIVE ;  /* 0x000000000000791b */ /* 0x007fe20003800000 */
.L_x_5466:
[----:B------:R-:W-:Y:S05]  /*32320*/  BSYNC B2 ;  /* 0x0000000000027941 */ /* 0x000fea0003800000 */
.L_x_5465:
        /* <DEDUP_REMOVED lines=8> */
.L_x_5467:
[----:B------:R-:W-:Y:S05]  /*323b0*/  BRA `(.L_x_5468) ;  /* 0xfffffff000787947 */ /* 0x000fea000383ffff */
.L_x_5469:
        /* <DEDUP_REMOVED lines=12> */
.L_x_15838:


//--------------------- .text._ZN7cutlass13device_kernelIN5flash11enable_sm90INS1_16FlashAttnFwdSm90INS1_25CollectiveMainloopFwdSm90ILi2EN4cute5tupleIJNS5_1CILi1EEES8_S8_EEENS6_IJNS7_ILi128EEENS7_ILi96EEENS7_ILi192EEEEEELi192ENS_10bfloat16_tEfNS_4arch4Sm90ELb1ELb0ELb0ELb0ELb1ELb0ELb0ELb1ELb1ELb1ELb0ELb0EEENS1_21CollectiveEpilogueFwdINS6_IJSA_SC_SB_EEES9_SE_SG_Li256ELb0ELb1ELb0ELb0EEENS1_30DynamicPersistentTileSchedulerILi256ELi128ELb0ELb1ELb1EEEEEEEEEvNT_6ParamsE --------------------------
	.section	.text._ZN7cutlass13device_kernelIN5flash11enable_sm90INS1_16FlashAttnFwdSm90INS1_25CollectiveMainloopFwdSm90ILi2EN4cute5tupleIJNS5_1CILi1EEES8_S8_EEENS6_IJNS7_ILi128EEENS7_ILi96EEENS7_ILi192EEEEEELi192ENS_10bfloat16_tEfNS_4arch4Sm90ELb1ELb0ELb0ELb0ELb1ELb0ELb0ELb1ELb1ELb1ELb0ELb0EEENS1_21CollectiveEpilogueFwdINS6_IJSA_SC_SB_EEES9_SE_SG_Li256ELb0ELb1ELb0ELb0EEENS1_30DynamicPersistentTileSchedulerILi256ELi128ELb0ELb1ELb1EEEEEEEEEvNT_6ParamsE,"ax",@progbits
	.align	128
.text._ZN7cutlass13device_kernelIN5flash11enable_sm90INS1_16FlashAttnFwdSm90INS1_25CollectiveMainloopFwdSm90ILi2EN4cute5tupleIJNS5_1CILi1EEES8_S8_EEENS6_IJNS7_ILi128EEENS7_ILi96EEENS7_ILi192EEEEEELi192ENS_10bfloat16_tEfNS_4arch4Sm90ELb1ELb0ELb0ELb0ELb1ELb0ELb0ELb1ELb1ELb1ELb0ELb0EEENS1_21CollectiveEpilogueFwdINS6_IJSA_SC_SB_EEES9_SE_SG_Li256ELb0ELb1ELb0ELb0EEENS1_30DynamicPersistentTileSchedulerILi256ELi128ELb0ELb1ELb1EEEEEEEEEvNT_6ParamsE:
        .type           _ZN7cutlass13device_kernelIN5flash11enable_sm90INS1_16FlashAttnFwdSm90INS1_25CollectiveMainloopFwdSm90ILi2EN4cute5tupleIJNS5_1CILi1EEES8_S8_EEENS6_IJNS7_ILi128EEENS7_ILi96EEENS7_ILi192EEEEEELi192ENS_10bfloat16_tEfNS_4arch4Sm90ELb1ELb0ELb0ELb0ELb1ELb0ELb0ELb1ELb1ELb1ELb0ELb0EEENS1_21CollectiveEpilogueFwdINS6_IJSA_SC_SB_EEES9_SE_SG_Li256ELb0ELb1ELb0ELb0EEENS1_30DynamicPersistentTileSchedulerILi256ELi128ELb0ELb1ELb1EEEEEEEEEvNT_6ParamsE,@function
        .size           _ZN7cutlass13device_kernelIN5flash11enable_sm90INS1_16FlashAttnFwdSm90INS1_25CollectiveMainloopFwdSm90ILi2EN4cute5tupleIJNS5_1CILi1EEES8_S8_EEENS6_IJNS7_ILi128EEENS7_ILi96EEENS7_ILi192EEEEEELi192ENS_10bfloat16_tEfNS_4arch4Sm90ELb1ELb0ELb0ELb0ELb1ELb0ELb0ELb1ELb1ELb1ELb0ELb0EEENS1_21CollectiveEpilogueFwdINS6_IJSA_SC_SB_EEES9_SE_SG_Li256ELb0ELb1ELb0ELb0EEENS1_30DynamicPersistentTileSchedulerILi256ELi128ELb0ELb1ELb1EEEEEEEEEvNT_6ParamsE,(.L_x_15840 - _ZN7cutlass13device_kernelIN5flash11enable_sm90INS1_16FlashAttnFwdSm90INS1_25CollectiveMainloopFwdSm90ILi2EN4cute5tupleIJNS5_1CILi1EEES8_S8_EEENS6_IJNS7_ILi128EEENS7_ILi96EEENS7_ILi192EEEEEELi192ENS_10bfloat16_tEfNS_4arch4Sm90ELb1ELb0ELb0ELb0ELb1ELb0ELb0ELb1ELb1ELb1ELb0ELb0EEENS1_21CollectiveEpilogueFwdINS6_IJSA_SC_SB_EEES9_SE_SG_Li256ELb0ELb1ELb0ELb0EEENS1_30DynamicPersistentTileSchedulerILi256ELi128ELb0ELb1ELb1EEEEEEEEEvNT_6ParamsE)
        .other          _ZN7cutlass13device_kernelIN5flash11enable_sm90INS1_16FlashAttnFwdSm90INS1_25CollectiveMainloopFwdSm90ILi2EN4cute5tupleIJNS5_1CILi1EEES8_S8_EEENS6_IJNS7_ILi128EEENS7_ILi96EEENS7_ILi192EEEEEELi192ENS_10bfloat16_tEfNS_4arch4Sm90ELb1ELb0ELb0ELb0ELb1ELb0ELb0ELb1ELb1ELb1ELb0ELb0EEENS1_21CollectiveEpilogueFwdINS6_IJSA_SC_SB_EEES9_SE_SG_Li256ELb0ELb1ELb0ELb0EEENS1_30DynamicPersistentTileSchedulerILi256ELi128ELb0ELb1ELb1EEEEEEEEEvNT_6ParamsE,@"STO_CUDA_ENTRY STV_DEFAULT"
_ZN7cutlass13device_kernelIN5flash11enable_sm90INS1_16FlashAttnFwdSm90INS1_25CollectiveMainloopFwdSm90ILi2EN4cute5tupleIJNS5_1CILi1EEES8_S8_EEENS6_IJNS7_ILi128EEENS7_ILi96EEENS7_ILi192EEEEEELi192ENS_10bfloat16_tEfNS_4arch4Sm90ELb1ELb0ELb0ELb0ELb1ELb0ELb0ELb1ELb1ELb1ELb0ELb0EEENS1_21CollectiveEpilogueFwdINS6_IJSA_SC_SB_EEES9_SE_SG_Li256ELb0ELb1ELb0ELb0EEENS1_30DynamicPersistentTileSchedulerILi256ELi128ELb0ELb1ELb1EEEEEEEEEvNT_6ParamsE:
        /* <DEDUP_REMOVED lines=45> */
.L_x_5470:
        /* <DEDUP_REMOVED lines=22> */
.L_x_5471:
        /* <DEDUP_REMOVED lines=18> */
.L_x_5472:
        /* <DEDUP_REMOVED lines=22> */
.L_x_5473:
        /* <DEDUP_REMOVED lines=23> */
.L_x_5474:
        /* <DEDUP_REMOVED lines=10> */
.L_x_5476:
        /* <DEDUP_REMOVED lines=12> */
[----:B------:R-:W-:Y:S01]  /*0980*/  UMOV UR39, URZ ;  /* 0x0000003f00277c82 */ /* 0x000fe20008000000 */
[----:B0-----:R-:W0:Y:S02]  /*0990*/  S2R R2, SR_TID.X ;  /* 0x0000000000027919 */ /* 0x001e240000002100 */
[----:B0-----:R-:W-:-:S05]  /*09a0*/  VIADD R203, R2, 0xffffff80 ;  /* 0xffffff8002cb7836 */ /* 0x001fca0000000000 */
[----:B------:R-:W-:-:S04]  /*09b0*/  SHF.R.S32.HI R0, RZ, 0x1f, R203 ;  /* 0x0000001fff007819 */ /* 0x000fc800000114cb */
[----:B------:R-:W-:-:S05]  /*09c0*/  LEA.HI R4, R0, R203, RZ, 0x5 ;  /* 0x000000cb00047211 */ /* 0x000fca00078f28ff */
[----:B------:R-:W-:-:S05]  /*09d0*/  IMAD.SHL.U32 R6, R4, 0x20, RZ ;  /* 0x0000002004067824 */ /* 0x000fca00078e00ff */
[----:B------:R-:W-:Y:S02]  /*09e0*/  LOP3.LUT R7, R6, 0xfffffc00, RZ, 0xc0, !PT ;  /* 0xfffffc0006077812 */ /* 0x000fe400078ec0ff */
[----:B------:R-:W-:-:S04]  /*09f0*/  LEA.HI R6, R0, R203, RZ, 0x2 ;  /* 0x000000cb00067211 */ /* 0x000fc800078f10ff */
[----:B------:R-:W-:-:S05]  /*0a00*/  LOP3.LUT R6, R6, 0xfffffffc, RZ, 0xc0, !PT ;  /* 0xfffffffc06067812 */ /* 0x000fca00078ec0ff */
[----:B------:R-:W-:Y:S01]  /*0a10*/  IMAD.IADD R6, R203, 0x1, -R6 ;  /* 0x00000001cb067824 */ /* 0x000fe200078e0a06 */
[----:B--2---:R-:W-:Y:S02]  /*0a20*/  R2UR UR5, R3 ;  /* 0x00000000030572ca */ /* 0x004fe400000e0000 */
[----:B------:R-:W-:-:S04]  /*0a30*/  LEA.HI R3, R0, R203, RZ, 0x7 ;  /* 0x000000cb00037211 */ /* 0x000fc800078f38ff */
[----:B------:R-:W-:Y:S02]  /*0a40*/  LOP3.LUT R2, R3, 0xffffff80, RZ, 0xc0, !PT ;  /* 0xffffff8003027812 */ /* 0x000fe400078ec0ff */
[----:B------:R-:W-:-:S03]  /*0a50*/  SHF.R.S32.HI R196, RZ, 0x7, R3 ;  /* 0x00000007ffc47819 */ /* 0x000fc60000011403 */
[C---:B------:R-:W-:Y:S01]  /*0a60*/  IMAD.IADD R195, R203.reuse, 0x1, -R2 ;  /* 0x00000001cbc37824 */ /* 0x040fe200078e0a02 */
[CC--:B------:R-:W-:Y:S01]  /*0a70*/  LEA.HI R2, R0.reuse, R203.reuse, RZ, 0x4 ;  /* 0x000000cb00027211 */ /* 0x0c0fe200078f20ff */
[----:B------:R-:W-:Y:S01]  /*0a80*/  ULOP3.LUT UR6, UR5, 0x1, URZ, 0xfc, !UPT ;  /* 0x0000000105067892 */ /* 0x000fe2000f8efc3f */
[----:B------:R-:W-:Y:S02]  /*0a90*/  LEA.HI R0, R0, R203, RZ, 0x3 ;  /* 0x000000cb00007211 */ /* 0x000fe400078f18ff */
[----:B------:R-:W-:Y:S01]  /*0aa0*/  SHF.R.S32.HI R8, RZ, 0x1f, R195 ;  /* 0x0000001fff087819 */ /* 0x000fe200000114c3 */
[----:B------:R-:W-:Y:S01]  /*0ab0*/  UMOV UR5, URZ ;  /* 0x0000003f00057c82 */ /* 0x000fe20008000000 */
[----:B------:R-:W-:Y:S01]  /*0ac0*/  LOP3.LUT R4, R2, 0x3fffff0, RZ, 0xc0, !PT ;  /* 0x03fffff002047812 */ /* 0x000fe200078ec0ff */
[----:B------:R-:W-:Y:S01]  /*0ad0*/  IMAD.U32 R194, RZ, RZ, UR5 ;  /* 0x00000005ffc27e24 */ /* 0x000fe2000f8e00ff */
[----:B------:R-:W-:Y:S02]  /*0ae0*/  LEA.HI R9, R8, R195, RZ, 0x2 ;  /* 0x000000c308097211 */ /* 0x000fe400078f10ff */
[----:B------:R-:W-:Y:S01]  /*0af0*/  SHF.R.S32.HI R5, RZ, 0x4, R2 ;  /* 0x00000004ff057819 */ /* 0x000fe20000011402 */
[----:B------:R-:W-:Y:S01]  /*0b00*/  IMAD.IADD R4, R203, 0x1, -R4 ;  /* 0x00000001cb047824 */ /* 0x000fe200078e0a04 */
[----:B------:R-:W-:-:S02]  /*0b10*/  SHF.R.S32.HI R10, RZ, 0x2, R9 ;  /* 0x00000002ff0a7819 */ /* 0x000fc40000011409 */
[----:B------:R-:W-:Y:S01]  /*0b20*/  SHF.R.S32.HI R11, RZ, 0x1f, R9 ;  /* 0x0000001fff0b7819 */ /* 0x000fe20000011409 */
[----:B------:R-:W-:Y:S01]  /*0b30*/  IMAD R7, R4, 0x40, R7 ;  /* 0x0000004004077824 */ /* 0x000fe200078e0207 */
[----:B------:R-:W-:Y:S02]  /*0b40*/  LEA.HI R2, R2, R5, RZ, 0x1 ;  /* 0x0000000502027211 */ /* 0x000fe400078f08ff */
[----:B------:R-:W-:Y:S02]  /*0b50*/  LEA.HI R11, R11, R10, RZ, 0x3 ;  /* 0x0000000a0b0b7211 */ /* 0x000fe400078f18ff */
[----:B------:R-:W-:Y:S02]  /*0b60*/  LOP3.LUT R2, R2, 0x1ffffffe, RZ, 0xc0, !PT ;  /* 0x1ffffffe02027812 */ /* 0x000fe400078ec0ff */
[----:B------:R-:W-:Y:S02]  /*0b70*/  LOP3.LUT R4, R0, 0xfffffff8, RZ, 0xc0, !PT ;  /* 0xfffffff800047812 */ /* 0x000fe400078ec0ff */
[----:B------:R-:W-:Y:S01]  /*0b80*/  LOP3.LUT R11, R11, 0xfffffff8, RZ, 0xc0, !PT ;  /* 0xfffffff80b0b7812 */ /* 0x000fe200078ec0ff */
[----:B------:R-:W-:Y:S01]  /*0b90*/  IMAD.IADD R2, R5, 0x1, -R2 ;  /* 0x0000000105027824 */ /* 0x000fe200078e0a02 */
[----:B------:R-:W-:Y:S01]  /*0ba0*/  LEA.HI R8, R8, R195, RZ, 0x5 ;  /* 0x000000c308087211 */ /* 0x000fe200078f28ff */
[----:B------:R-:W-:Y:S01]  /*0bb0*/  IMAD.IADD R23, R203, 0x1, -R4 ;  /* 0x00000001cb177824 */ /* 0x000fe200078e0a04 */
[----:B------:R-:W-:Y:S01]  /*0bc0*/  LEA.HI R3, R3, R196, RZ, 0x1 ;  /* 0x000000c403037211 */ /* 0x000fe200078f08ff */
[----:B------:R-:W-:Y:S01]  /*0bd0*/  IMAD R198, R2, 0x8, R7 ;  /* 0x0000000802c67824 */ /* 0x000fe200078e0207 */
[----:B------:R-:W-:Y:S01]  /*0be0*/  IADD3 R11, R10, -R11, RZ ;  /* 0x8000000b0a0b7210 */ /* 0x000fe20007ffe0ff */
[----:B------:R-:W-:Y:S01]  /*0bf0*/  IMAD.SHL.U32 R16, R23, 0x8, RZ ;  /* 0x0000000817107824 */ /* 0x000fe200078e00ff */
[----:B------:R-:W-:-:S02]  /*0c00*/  SHF.R.S32.HI R8, RZ, 0x5, R8 ;  /* 0x00000005ff087819 */ /* 0x000fc40000011408 */
[----:B------:R-:W-:Y:S01]  /*0c10*/  LEA.HI R5, R6, R6, RZ, 0x1 ;  /* 0x0000000606057211 */ /* 0x000fe200078f08ff */
[----:B------:R-:W-:Y:S01]  /*0c20*/  VIADD R19, R16, 0x40 ;  /* 0x0000004010137836 */ /* 0x000fe20000000000 */
[----:B------:R-:W-:Y:S01]  /*0c30*/  LOP3.LUT R3, R3, 0x3fffffe, RZ, 0xc0, !PT ;  /* 0x03fffffe03037812 */ /* 0x000fe200078ec0ff */
[----:B------:R-:W-:Y:S01]  /*0c40*/  IMAD R8, R8, 0x10, R11 ;  /* 0x0000001008087824 */ /* 0x000fe200078e020b */
[----:B------:R-:W-:Y:S01]  /*0c50*/  LOP3.LUT R5, R5, 0x1ffffffe, RZ, 0xc0, !PT ;  /* 0x1ffffffe05057812 */ /* 0x000fe200078ec0ff */
[----:B------:R-:W-:Y:S01]  /*0c60*/  VIADD R22, R16, 0x80 ;  /* 0x0000008010167836 */ /* 0x000fe20000000000 */
[----:B------:R-:W-:Y:S01]  /*0c70*/  SHF.R.S32.HI R193, RZ, 0x3, R0 ;  /* 0x00000003ffc17819 */ /* 0x000fe20000011400 */
[----:B------:R-:W-:Y:S01]  /*0c80*/  IMAD.IADD R3, R196, 0x1, -R3 ;  /* 0x00000001c4037824 */ /* 0x000fe200078e0a03 */
[----:B------:R-:W-:Y:S01]  /*0c90*/  LOP3.LUT R0, R9, 0x7ffffffc, RZ, 0xc0, !PT ;  /* 0x7ffffffc09007812 */ /* 0x000fe200078ec0ff */
[----:B------:R-:W-:Y:S01]  /*0ca0*/  IMAD.IADD R18, R6, 0x1, -R5 ;  /* 0x0000000106127824 */ /* 0x000fe200078e0a05 */
[----:B------:R-:W-:Y:S01]  /*0cb0*/  MOV R199, UR6 ;  /* 0x0000000600c77c02 */ /* 0x000fe20008000f00 */
[----:B------:R-:W-:Y:S01]  /*0cc0*/  IMAD R197, R3, 0x40, R8 ;  /* 0x0000004003c57824 */ /* 0x000fe200078e0208 */
[----:B------:R-:W-:Y:S01]  /*0cd0*/  SHF.R.S32.HI R202, RZ, 0x1f, R16 ;  /* 0x0000001fffca7819 */ /* 0x000fe20000011410 */
[----:B------:R-:W-:Y:S01]  /*0ce0*/  IMAD.IADD R17, R195, 0x1, -R0 ;  /* 0x00000001c3117824 */ /* 0x000fe200078e0a00 */
[----:B------:R-:W-:Y:S01]  /*0cf0*/  SHF.R.S32.HI R201, RZ, 0x1f, R19 ;  /* 0x0000001fffc97819 */ /* 0x000fe20000011413 */
[----:B------:R-:W-:Y:S01]  /*0d00*/  IMAD R18, R18, 0x8, R197 ;  /* 0x0000000812127824 */ /* 0x000fe200078e02c5 */
[----:B------:R-:W-:-:S07]  /*0d10*/  SHF.R.S32.HI R200, RZ, 0x1f, R22 ;  /* 0x0000001fffc87819 */ /* 0x000fce0000011416 */
.L_x_5533:
        /* <DEDUP_REMOVED lines=21> */
.L_x_5477:
[----:B------:R-:W-:Y:S01]  /*0e70*/  ULDC UR8, c[0x0][0xc54] ;  /* 0x0003150000087ab9 */ /* 0x000fe20000000800 */
[----:B------:R-:W-:Y:S01]  /*0e80*/  UMOV UR4, UR9 ;  /* 0x0000000900047c82 */ /* 0x000fe20008000000 */
[----:B------:R-:W-:-:S11]  /*0e90*/  UISETP.NE.AND UP0, UPT, UR8, 0x1, UPT ;  /* 0x000000010800788c */ /* 0x000fd6000bf05270 */
[----:B------:R-:W-:Y:S02]  /*0ea0*/  @UP0 ULDC.64 UR10, c[0x0][0xc58] ;  /* 0x00031600000a0ab9 */ /* 0x000fe40000000a00 */
[----:B------:R-:W-:-:S04]  /*0eb0*/  UIMAD.WIDE.U32 UR6, UR9, UR10, URZ ;  /* 0x0000000a090672a5 */ /* 0x000fc8000f8e003f */
[----:B------:R-:W-:-:S04]  /*0ec0*/  @UP0 USHF.R.U32.HI UR4, URZ, UR11, UR7 ;  /* 0x0000000b3f040299 */ /* 0x000fc80008011607 */
[----:B------:R-:W-:-:S12]  /*0ed0*/  UIMAD UR6, UR4, UR8, URZ ;  /* 0x00000008040672a4 */ /* 0x000fd8000f8e023f */
.L_x_5478:
        /* <DEDUP_REMOVED lines=13> */
[----:B------:R-:W-:Y:S01]  /*0fb0*/  UISETP.NE.AND.EX UP0, UPT, UR11, URZ, UPT, UP0 ;  /* 0x0000003f0b00728c */ /* 0x000fe2000bf05300 */
[----:B------:R-:W-:Y:S01]  /*0fc0*/  CS2R R114, SRZ ;  /* 0x0000000000727805 */ /* 0x000fe2000001ff00 */
[----:B------:R-:W-:Y:S01]  /*0fd0*/  USHF.L.U32 UR42, UR4, 0x7, URZ ;  /* 0x00000007042a7899 */ /* 0x000fe2000800063f */
[----:B------:R-:W-:Y:S01]  /*0fe0*/  CS2R R112, SRZ ;  /* 0x0000000000707805 */ /* 0x000fe2000001ff00 */
[----:B------:R-:W-:Y:S01]  /*0ff0*/  ULDC UR43, c[0x0][0x424] ;  /* 0x00010900002b7ab9 */ /* 0x000fe20000000800 */
[----:B------:R-:W-:Y:S01]  /*1000*/  ULDC UR8, c[0x0][0x288] ;  /* 0x0000a20000087ab9 */ /* 0x000fe20000000800 */
[----:B------:R-:W-:Y:S01]  /*1010*/  UIADD3 UR4, UR42, 0x7f, URZ ;  /* 0x0000007f2a047890 */ /* 0x000fe2000fffe03f */
[----:B------:R-:W-:Y:S01]  /*1020*/  CS2R R110, SRZ ;  /* 0x00000000006e7805 */ /* 0x000fe2000001ff00 */
        /* <DEDUP_REMOVED lines=12> */
[----:B------:R-:W-:Y:S01]  /*10f0*/  CS2R R100, SRZ ;  /* 0x0000000000647805 */ /* 0x000fe2000001ff00 */
        /* <DEDUP_REMOVED lines=23> */
[----:B------:R-:W-:Y:S01]  /*1270*/  UP2UR UR60, UPR, URZ, 0x4 ;  /* 0x000000043f3c7883 */ /* 0x000fe20008000000 */
        /* <DEDUP_REMOVED lines=11> */
[----:B------:R-:W-:Y:S02]  /*1330*/  UISETP.GE.AND UP0, UPT, UR14, 0x1, UPT ;  /* 0x000000010e00788c */ /* 0x000fe4000bf06270 */
[----:B------:R-:W-:Y:S01]  /*1340*/  IMAD.U32 R74, RZ, RZ, UR14 ;  /* 0x0000000eff4a7e24 */ /* 0x000fe2000f8e00ff */
[----:B------:R-:W-:Y:S01]  /*1350*/  @UP1 USHF.R.U32.HI UR61, URZ, UR6, UR5 ;  /* 0x000000063f3d1299 */ /* 0x000fe20008011605 */
[----:B------:R-:W-:-:S02]  /*1360*/  CS2R R132, SRZ ;  /* 0x0000000000847805 */ /* 0x000fc4000001ff00 */
[----:B------:R-:W-:Y:S02]  /*1370*/  CS2R R68, SRZ ;  /* 0x0000000000447805 */ /* 0x000fe4000001ff00 */
[----:B------:R-:W-:Y:S02]  /*1380*/  CS2R R140, SRZ ;  /* 0x00000000008c7805 */ /* 0x000fe4000001ff00 */
[----:B------:R-:W-:Y:S01]  /*1390*/  PLOP3.LUT P1, PT, PT, PT, UP0, 0x80, 0x0 ;  /* 0x000000000000781c */ /* 0x000fe20003f2f008 */
[----:B------:R-:W-:Y:S01]  /*13a0*/  UIADD3 UR4, -UR61, URZ, URZ ;  /* 0x0000003f3d047290 */ /* 0x000fe2000fffe13f */
[----:B------:R-:W-:Y:S02]  /*13b0*/  CS2R R64, SRZ ;  /* 0x0000000000407805 */ /* 0x000fe4000001ff00 */
[----:B------:R-:W-:Y:S02]  /*13c0*/  CS2R R142, SRZ ;  /* 0x00000000008e7805 */ /* 0x000fe4000001ff00 */
[----:B------:R-:W-:Y:S01]  /*13d0*/  CS2R R60, SRZ ;  /* 0x00000000003c7805 */ /* 0x000fe2000001ff00 */
[----:B------:R-:W-:Y:S01]  /*13e0*/  UIMAD UR4, UR11, UR4, UR12 ;  /* 0x000000040b0472a4 */ /* 0x000fe2000f8e020c */
[----:B------:R-:W-:Y:S01]  /*13f0*/  CS2R R134, SRZ ;  /* 0x0000000000867805 */ /* 0x000fe2000001ff00 */
[----:B------:R-:W-:Y:S01]  /*1400*/  IMAD.MOV.U32 R57, RZ, RZ, RZ ;  /* 0x000000ffff397224 */ /* 0x000fe200078e00ff */
[----:B------:R-:W-:Y:S01]  /*1410*/  CS2R R24, SRZ ;  /* 0x0000000000187805 */ /* 0x000fe2000001ff00 */
[----:B------:R-:W-:Y:S01]  /*1420*/  IMAD.MOV.U32 R148, RZ, RZ, RZ ;  /* 0x000000ffff947224 */ /* 0x000fe200078e00ff */
[----:B------:R-:W-:Y:S01]  /*1430*/  CS2R R138, SRZ ;  /* 0x00000000008a7805 */ /* 0x000fe2000001ff00 */
[----:B------:R-:W-:Y:S01]  /*1440*/  IMAD.U32 R192, RZ, RZ, UR4 ;  /* 0x00000004ffc07e24 */ /* 0x000fe2000f8e00ff */
[----:B------:R-:W-:-:S02]  /*1450*/  MOV R53, RZ ;  /* 0x000000ff00357202 */ /* 0x000fc40000000f00 */
[----:B------:R-:W-:Y:S02]  /*1460*/  CS2R R14, SRZ ;  /* 0x00000000000e7805 */ /* 0x000fe4000001ff00 */
[----:B------:R-:W-:Y:S02]  /*1470*/  CS2R R146, SRZ ;  /* 0x0000000000927805 */ /* 0x000fe4000001ff00 */
[----:B------:R-:W-:Y:S02]  /*1480*/  CS2R R136, SRZ ;  /* 0x0000000000887805 */ /* 0x000fe4000001ff00 */
[----:B------:R-:W-:Y:S02]  /*1490*/  CS2R R12, SRZ ;  /* 0x00000000000c7805 */ /* 0x000fe4000001ff00 */
[----:B------:R-:W-:Y:S01]  /*14a0*/  CS2R R10, SRZ ;  /* 0x00000000000a7805 */ /* 0x000fe2000001ff00 */
[----:B------:R-:W-:Y:S01]  /*14b0*/  IMAD.MOV.U32 R150, RZ, RZ, RZ ;  /* 0x000000ffff967224 */ /* 0x000fe200078e00ff */
[----:B------:R-:W-:-:S02]  /*14c0*/  CS2R R8, SRZ ;  /* 0x0000000000087805 */ /* 0x000fc4000001ff00 */
        /* <DEDUP_REMOVED lines=38> */
.L_x_5480:
        /* <DEDUP_REMOVED lines=11> */
.L_x_5597:
[----:B------:R-:W-:Y:S05]  /*17e0*/  @!P0 BRA `(.L_x_5482) ;  /* 0x0000000000048947 */ /* 0x000fea0003800000 */
[----:B------:R-:W-:Y:S01]  /*17f0*/  BPT.TRAP 0x1 ;  /* 0x000000040000795c */ /* 0x000fe20000300000 */
.L_x_5482:
[----:B0-----:R-:W-:Y:S01]  /*1800*/  IMAD.U32 R3, RZ, RZ, UR38 ;  /* 0x00000026ff037e24 */ /* 0x001fe2000f8e00ff */
[----:B------:R-:W-:-:S04]  /*1810*/  MOV R0, UR39 ;  /* 0x0000002700007c02 */ /* 0x000fc80008000f00 */
[----:B------:R-:W-:Y:S02]  /*1820*/  LEA R0, R0, UR40, 0x3 ;  /* 0x0000002800007c11 */ /* 0x000fe4000f8e18ff */
[----:B------:R-:W-:-:S04]  /*1830*/  SHF.L.U32 R3, R3, 0x1f, RZ ;  /* 0x0000001f03037819 */ /* 0x000fc800000006ff */
[----:B------:R0:W1:Y:S01]  /*1840*/  SYNCS.PHASECHK.TRANS64.TRYWAIT P1, [R0+URZ+0x30830], R3 ;  /* 0x03083003000075a7 */ /* 0x000062000802017f */
[----:B------:R-:W-:Y:S05]  /*1850*/  @!P0 BRA `(.L_x_5483) ;  /* 0x0000000000048947 */ /* 0x000fea0003800000 */
[----:B------:R-:W-:Y:S01]  /*1860*/  BPT.TRAP 0x1 ;  /* 0x000000040000795c */ /* 0x000fe20000300000 */
.L_x_5483:
[----:B-1----:R-:W-:Y:S05]  /*1870*/  @P1 BRA `(.L_x_5484) ;  /* 0x0000000000081947 */ /* 0x002fea0003800000 */
[----:B------:R-:W1:Y:S02]  /*1880*/  SYNCS.PHASECHK.TRANS64.TRYWAIT P1, [R0+URZ+0x30830], R3 ;  /* 0x03083003000075a7 */ /* 0x000e64000802017f */
[----:B-1----:R-:W-:Y:S05]  /*1890*/  @!P1 BRA `(.L_x_5485) ;  /* 0x000000dc00789947 */ /* 0x002fea0003800000 */
.L_x_5484:
        /* <DEDUP_REMOVED lines=99> */
.L_x_5486:
[----:B------:R-:W-:Y:S01]  /*1ed0*/  UISETP.NE.AND UP0, UPT, UR60, URZ, UPT ;  /* 0x0000003f3c00728c */ /* 0x000fe2000bf05270 */
[----:B------:R-:W-:Y:S01]  /*1ee0*/  VIADD R2, R18, UR42 ;  /* 0x0000002a12027c36 */ /* 0x000fe20008000000 */
[----:B------:R-:W-:Y:S01]  /*1ef0*/  R2UR UR6, R74 ;  /* 0x000000004a0672ca */ /* 0x000fe200000e0000 */
[----:B------:R-:W-:Y:S01]  /*1f00*/  ULDC UR10, c[0x0][0x2f0] ;  /* 0x0000bc00000a7ab9 */ /* 0x000fe20000000800 */
[----:B------:R-:W-:Y:S01]  /*1f10*/  ULDC UR11, c[0x0][0x288] ;  /* 0x0000a200000b7ab9 */ /* 0x000fe20000000800 */
[----:B------:R-:W-:Y:S01]  /*1f20*/  IMAD.U32 R12, RZ, RZ, UR10 ;  /* 0x0000000aff0c7e24 */ /* 0x000fe2000f8e00ff */
[----:B------:R-:W-:Y:S01]  /*1f30*/  PLOP3.LUT P1, PT, PT, PT, UP0, 0x80, 0x0 ;  /* 0x000000000000781c */ /* 0x000fe20003f2f008 */
[----:B------:R-:W-:Y:S01]  /*1f40*/  ULDC UR35, c[0x0][0x988] ;  /* 0x0002620000237ab9 */ /* 0x000fe20000000800 */
[----:B------:R-:W-:Y:S01]  /*1f50*/  PLOP3.LUT P2, PT, PT, PT, UP0, 0x80, 0x0 ;  /* 0x000000000000781c */ /* 0x000fe20003f4f008 */
[----:B------:R-:W2:Y:S01]  /*1f60*/  S2UR UR18, SR_CgaCtaId ;  /* 0x00000000001279c3 */ /* 0x000ea20000008800 */
[----:B------:R-:W-:Y:S01]  /*1f70*/  R2UR UR14, R0 ;  /* 0x00000000000e72ca */ /* 0x000fe200000e0000 */
[----:B------:R-:W-:Y:S01]  /*1f80*/  @UP0 ULDC UR4, c[0x0][0x44c] ;  /* 0x0001130000040ab9 */ /* 0x000fe20000000800 */
[----:B------:R-:W-:Y:S01]  /*1f90*/  @UP0 ULDC UR15, c[0x0][0x450] ;  /* 0x00011400000f0ab9 */ /* 0x000fe20000000800 */
[----:B------:R-:W-:-:S02]  /*1fa0*/  CS2R R118, SRZ ;  /* 0x0000000000767805 */ /* 0x000fc4000001ff00 */
[----:B------:R-:W-:Y:S02]  /*1fb0*/  CS2R R116, SRZ ;  /* 0x0000000000747805 */ /* 0x000fe4000001ff00 */
[----:B------:R-:W-:Y:S02]  /*1fc0*/  CS2R R114, SRZ ;  /* 0x0000000000727805 */ /* 0x000fe4000001ff00 */
[----:B------:R-:W-:Y:S02]  /*1fd0*/  CS2R R112, SRZ ;  /* 0x0000000000707805 */ /* 0x000fe4000001ff00 */
[----:B------:R-:W-:Y:S02]  /*1fe0*/  CS2R R110, SRZ ;  /* 0x00000000006e7805 */ /* 0x000fe4000001ff00 */
[----:B------:R-:W-:Y:S01]  /*1ff0*/  CS2R R108, SRZ ;  /* 0x00000000006c7805 */ /* 0x000fe2000001ff00 */
[----:B01----:R-:W-:Y:S01]  /*2000*/  @P1 IMAD.HI.U32 R3, R2, UR4, RZ ;  /* 0x0000000402031c27 */ /* 0x003fe2000f8e00ff */
[----:B------:R-:W-:Y:S01]  /*2010*/  @UP0 ULDC UR4, c[0x0][0x450] ;  /* 0x0001140000040ab9 */ /* 0x000fe20000000800 */
[----:B------:R-:W-:-:S02]  /*2020*/  CS2R R106, SRZ ;  /* 0x00000000006a7805 */ /* 0x000fc4000001ff00 */
[----:B------:R-:W-:Y:S02]  /*2030*/  CS2R R104, SRZ ;  /* 0x0000000000687805 */ /* 0x000fe4000001ff00 */
[----:B------:R-:W-:Y:S02]  /*2040*/  CS2R R102, SRZ ;  /* 0x0000000000667805 */ /* 0x000fe4000001ff00 */
[----:B------:R-:W-:Y:S01]  /*2050*/  @P2 SHF.R.U32.HI R2, RZ, UR4, R3 ;  /* 0x00000004ff022c19 */ /* 0x000fe20008011603 */
[----:B------:R-:W-:Y:S01]  /*2060*/  UIMAD UR4, UR6, -0x60, URZ ;  /* 0xffffffa0060478a4 */ /* 0x000fe2000f8e023f */
[----:B------:R-:W-:Y:S02]  /*2070*/  CS2R R100, SRZ ;  /* 0x0000000000647805 */ /* 0x000fe4000001ff00 */
[----:B------:R-:W-:Y:S02]  /*2080*/  CS2R R98, SRZ ;  /* 0x0000000000627805 */ /* 0x000fe4000001ff00 */
        /* <DEDUP_REMOVED lines=11> */
[----:B------:R-:W-:Y:S01]  /*2140*/  UMOV UR5, UR42 ;  /* 0x0000002a00057c82 */ /* 0x000fe20008000000 */
[----:B------:R-:W-:Y:S01]  /*2150*/  IMAD R3, R17, -0x2, R4 ;  /* 0xfffffffe11037824 */ /* 0x000fe200078e0204 */
[----:B------:R-:W-:-:S02]  /*2160*/  CS2R R88, SRZ ;  /* 0x0000000000587805 */ /* 0x000fc4000001ff00 */
[----:B------:R-:W-:Y:S02]  /*2170*/  CS2R R86, SRZ ;  /* 0x0000000000567805 */ /* 0x000fe4000001ff00 */
[----:B------:R-:W-:Y:S01]  /*2180*/  MOV R10, UR4 ;  /* 0x00000004000a7c02 */ /* 0x000fe20008000f00 */
[----:B------:R-:W-:Y:S01]  /*2190*/  IMAD R4, R12, UR43, R3 ;  /* 0x0000002b0c047c24 */ /* 0x000fe2000f8e0203 */
[----:B------:R-:W-:Y:S01]  /*21a0*/  UIADD3 UR4, UR6, -0x2, URZ ;  /* 0xfffffffe06047890 */ /* 0x000fe2000fffe03f */
[----:B------:R-:W-:Y:S02]  /*21b0*/  CS2R R84, SRZ ;  /* 0x0000000000547805 */ /* 0x000fe4000001ff00 */
[----:B------:R-:W-:Y:S01]  /*21c0*/  CS2R R82, SRZ ;  /* 0x0000000000527805 */ /* 0x000fe2000001ff00 */
[----:B------:R-:W-:Y:S01]  /*21d0*/  IMAD R3, R17, -0x2, R10 ;  /* 0xfffffffe11037824 */ /* 0x000fe200078e020a */
[----:B------:R-:W-:Y:S01]  /*21e0*/  @UP0 ULDC UR6, c[0x0][0x44c] ;  /* 0x0001130000060ab9 */ /* 0x000fe20000000800 */
[----:B------:R-:W-:Y:S01]  /*21f0*/  CS2R R80, SRZ ;  /* 0x0000000000507805 */ /* 0x000fe2000001ff00 */
[----:B------:R-:W-:Y:S01]  /*2200*/  UIMAD.WIDE.U32 UR6, UR42, UR6, URZ ;  /* 0x000000062a0672a5 */ /* 0x000fe2000f8e003f */
[----:B------:R-:W-:-:S02]  /*2210*/  CS2R R78, SRZ ;  /* 0x00000000004e7805 */ /* 0x000fc4000001ff00 */
[----:B0-----:R-:W-:Y:S01]  /*2220*/  IADD3 R10, R5, -UR11, R4 ;  /* 0x8000000b050a7c10 */ /* 0x001fe2000fffe004 */
[----:B------:R-:W-:Y:S01]  /*2230*/  VIADD R4, R4, -UR11 ;  /* 0x8000000b04047c36 */ /* 0x000fe20008000000 */
[----:B------:R-:W-:Y:S01]  /*2240*/  @UP0 USHF.R.U32.HI UR5, URZ, UR15, UR7 ;  /* 0x0000000f3f050299 */ /* 0x000fe20008011607 */
[----:B------:R-:W-:Y:S02]  /*2250*/  CS2R R76, SRZ ;  /* 0x00000000004c7805 */ /* 0x000fe4000001ff00 */
[----:B------:R-:W-:Y:S02]  /*2260*/  VIMNMX R10, R3, R10, PT ;  /* 0x0000000a030a7248 */ /* 0x000fe40003fe0100 */
[----:B------:R-:W-:Y:S02]  /*2270*/  CS2R R74, SRZ ;  /* 0x00000000004a7805 */ /* 0x000fe4000001ff00 */
[----:B-1----:R-:W-:Y:S01]  /*2280*/  VIADDMNMX R4, R2, R4, R3, PT ;  /* 0x0000000402047246 */ /* 0x002fe20003800103 */
[----:B------:R-:W-:Y:S01]  /*2290*/  UIADD3 UR6, UR10, UR5, URZ ;  /* 0x000000050a067290 */ /* 0x000fe2000fffe03f */
[C---:B------:R-:W-:Y:S01]  /*22a0*/  ISETP.GT.AND P1, PT, R10.reuse, RZ, PT ;  /* 0x000000ff0a00720c */ /* 0x040fe20003f24270 */
[----:B------:R-:W-:Y:S01]  /*22b0*/  UIADD3 UR5, UR14, 0x30840, URZ ;  /* 0x000308400e057890 */ /* 0x000fe2000fffe03f */
[C---:B------:R-:W-:Y:S01]  /*22c0*/  ISETP.GT.AND P2, PT, R10.reuse, 0x1, PT ;  /* 0x000000010a00780c */ /* 0x040fe20003f44270 */
[----:B------:R-:W-:Y:S01]  /*22d0*/  UIMAD.WIDE UR6, UR6, 0x2aaaaaab, URZ ;  /* 0x2aaaaaab060678a5 */ /* 0x000fe2000f8e023f */
[----:B------:R-:W-:Y:S01]  /*22e0*/  ISETP.GT.AND P3, PT, R10, 0x8, PT ;  /* 0x000000080a00780c */ /* 0x000fe20003f64270 */
[----:B--2---:R-:W-:Y:S01]  /*22f0*/  UPRMT UR5, UR18, 0x654, UR5 ;  /* 0x0000065412057896 */ /* 0x004fe20008000005 */
[----:B------:R-:W-:Y:S01]  /*2300*/  FSEL R26, R26, -INF , P1 ;  /* 0xff8000001a1a7808 */ /* 0x000fe20000800000 */
[----:B------:R-:W-:Y:S01]  /*2310*/  USHF.R.U32.HI UR6, URZ, 0x1f, UR7 ;  /* 0x0000001f3f067899 */ /* 0x000fe20008011607 */
[----:B------:R-:W-:-:S02]  /*2320*/  FSEL R27, R27, -INF , P2 ;  /* 0xff8000001b1b7808 */ /* 0x000fc40001000000 */
[----:B------:R-:W-:Y:S02]  /*2330*/  CS2R R72, SRZ ;  /* 0x0000000000487805 */ /* 0x000fe4000001ff00 */
[----:B------:R-:W-:Y:S01]  /*2340*/  ISETP.GT.AND P1, PT, R10, 0x9, PT ;  /* 0x000000090a00780c */ /* 0x000fe20003f24270 */
[----:B------:R-:W-:Y:S01]  /*2350*/  ULEA.HI.SX32 UR6, UR7, UR6, 0x1c ;  /* 0x0000000607067291 */ /* 0x000fe2000f8fe23f */
[----:B------:R-:W-:Y:S02]  /*2360*/  FSEL R30, R30, -INF , P3 ;  /* 0xff8000001e1e7808 */ /* 0x000fe40001800000 */
[----:B------:R-:W-:Y:S01]  /*2370*/  FMNMX.FTZ R5, R26, R27, !PT ;  /* 0x0000001b1a057209 */ /* 0x000fe20007810000 */
[----:B------:R-:W-:Y:S01]  /*2380*/  UISETP.LT.AND UP0, UPT, URZ, UR6, UPT ;  /* 0x000000063f00728c */ /* 0x000fe2000bf01270 */
[----:B------:R-:W-:Y:S01]  /*2390*/  ISETP.GT.AND P2, PT, R10, 0x10, PT ;  /* 0x000000100a00780c */ /* 0x000fe20003f44270 */
[----:B------:R-:W-:Y:S01]  /*23a0*/  SYNCS.ARRIVE.TRANS64.RED.A1T0 RZ, [UR5], RZ ;  /* 0x000000ffffff79a7 */ /* 0x000fe20008100405 */
[----:B------:R-:W-:Y:S01]  /*23b0*/  FSEL R31, R31, -INF , P1 ;  /* 0xff8000001f1f7808 */ /* 0x000fe20000800000 */
[----:B------:R-:W-:Y:S01]  /*23c0*/  USEL UR11, URZ, UR6, !UP0 ;  /* 0x000000063f0b7287 */ /* 0x000fe2000c000000 */
[----:B------:R-:W-:-:S02]  /*23d0*/  FMNMX.FTZ R12, R30, R5, !PT ;  /* 0x000000051e0c7209 */ /* 0x000fc40007810000 */
[----:B------:R-:W-:Y:S01]  /*23e0*/  ISETP.GT.AND P1, PT, R10, 0x11, PT ;  /* 0x000000110a00780c */ /* 0x000fe20003f24270 */
[----:B------:R-:W-:Y:S01]  /*23f0*/  UISETP.GE.AND UP0, UPT, UR4, UR11, UPT ;  /* 0x0000000b0400728c */ /* 0x000fe2000bf06270 */
        /* <DEDUP_REMOVED lines=67> */
[C---:B------:R-:W-:Y:S02]  /*2830*/  ISETP.GT.AND P2, PT, R4.reuse, 0x10, PT ;  /* 0x000000100400780c */ /* 0x040fe40003f44270 */
[----:B------:R-:W-:Y:S02]  /*2840*/  FSEL R29, R29, -INF , P1 ;  /* 0xff8000001d1d7808 */ /* 0x000fe40000800000 */
[----:B------:R-:W-:Y:S02]  /*2850*/  ISETP.GT.AND P1, PT, R4, 0x11, PT ;  /* 0x000000110400780c */ /* 0x000fe40003f24270 */
[----:B------:R-:W-:Y:S02]  /*2860*/  FSEL R32, R32, -INF , P2 ;  /* 0xff80000020207808 */ /* 0x000fe40001000000 */
[----:B------:R-:W-:-:S02]  /*2870*/  ISETP.GT.AND P3, PT, R4, 0x18, PT ;  /* 0x000000180400780c */ /* 0x000fc40003f64270 */
[----:B------:R-:W-:Y:S02]  /*2880*/  FSEL R33, R33, -INF , P1 ;  /* 0xff80000021217808 */ /* 0x000fe40000800000 */
[----:B------:R-:W-:Y:S02]  /*2890*/  ISETP.GT.AND P1, PT, R4, 0x19, PT ;  /* 0x000000190400780c */ /* 0x000fe40003f24270 */
[----:B------:R-:W-:Y:S02]  /*28a0*/  FSEL R36, R36, -INF , P3 ;  /* 0xff80000024247808 */ /* 0x000fe40001800000 */
[----:B0-----:R-:W-:Y:S02]  /*28b0*/  FMNMX.FTZ R5, R10, R5, !PT ;  /* 0x000000050a057209 */ /* 0x001fe40007810000 */
[----:B------:R-:W-:Y:S02]  /*28c0*/  FSEL R37, R37, -INF , P1 ;  /* 0xff80000025257808 */ /* 0x000fe40000800000 */
[----:B------:R-:W-:Y:S01]  /*28d0*/  ISETP.GT.AND P1, PT, R4, 0x21, PT ;  /* 0x000000210400780c */ /* 0x000fe20003f24270 */
[----:B------:R-:W0:Y:S03]  /*28e0*/  SHFL.BFLY PT, R12, R5, 0x1, 0x1f ;  /* 0x0c201f00050c7f89 */ /* 0x000e2600000e0000 */
[----:B------:R-:W-:-:S02]  /*28f0*/  FSEL R41, R41, -INF , P1 ;  /* 0xff80000029297808 */ /* 0x000fc40000800000 */
[----:B------:R-:W-:-:S04]  /*2900*/  ISETP.GT.AND P1, PT, R4, 0x29, PT ;  /* 0x000000290400780c */ /* 0x000fc80003f24270 */
[----:B------:R-:W-:Y:S02]  /*2910*/  FSEL R45, R45, -INF , P1 ;  /* 0xff8000002d2d7808 */ /* 0x000fe40000800000 */
[----:B------:R-:W-:-:S04]  /*2920*/  ISETP.GT.AND P1, PT, R4, 0x31, PT ;  /* 0x000000310400780c */ /* 0x000fc80003f24270 */
[----:B------:R-:W-:Y:S02]  /*2930*/  FSEL R49, R49, -INF , P1 ;  /* 0xff80000031317808 */ /* 0x000fe40000800000 */
[----:B------:R-:W-:-:S04]  /*2940*/  ISETP.GT.AND P1, PT, R4, 0x39, PT ;  /* 0x000000390400780c */ /* 0x000fc80003f24270 */
[----:B------:R-:W-:Y:S02]  /*2950*/  FSEL R53, R53, -INF , P1 ;  /* 0xff80000035357808 */ /* 0x000fe40000800000 */
[----:B------:R-:W-:Y:S02]  /*2960*/  ISETP.GT.AND P1, PT, R4, 0x41, PT ;  /* 0x000000410400780c */ /* 0x000fe40003f24270 */
[----:B0-----:R-:W-:Y:S02]  /*2970*/  FMNMX.FTZ R3, R5, R12, !PT ;  /* 0x0000000c05037209 */ /* 0x001fe40007810000 */
[----:B------:R-:W-:Y:S02]  /*2980*/  FMNMX.FTZ R5, R24, R25, !PT ;  /* 0x0000001918057209 */ /* 0x000fe40007810000 */
[C---:B------:R-:W-:Y:S01]  /*2990*/  FSETP.NEU.FTZ.AND P2, PT, R3.reuse, -INF , PT ;  /* 0xff8000000300780b */ /* 0x040fe20003f5d000 */
[----:B------:R-:W-:Y:S01]  /*29a0*/  FMUL.FTZ R10, R3, UR35 ;  /* 0x00000023030a7c20 */ /* 0x000fe20008410000 */
[----:B------:R-:W-:-:S02]  /*29b0*/  FMNMX.FTZ R2, R28, R5, !PT ;  /* 0x000000051c027209 */ /* 0x000fc40007810000 */
[----:B------:R-:W-:Y:S02]  /*29c0*/  FSEL R57, R57, -INF , P1 ;  /* 0xff80000039397808 */ /* 0x000fe40000800000 */
[----:B------:R-:W-:Y:S02]  /*29d0*/  FMNMX.FTZ R5, R29, R2, !PT ;  /* 0x000000021d057209 */ /* 0x000fe40007810000 */
[----:B------:R-:W-:Y:S02]  /*29e0*/  FSEL R10, R10, RZ, P2 ;  /* 0x000000ff0a0a7208 */ /* 0x000fe40001000000 */
[----:B------:R-:W-:Y:S02]  /*29f0*/  FMNMX.FTZ R2, R32, R5, !PT ;  /* 0x0000000520027209 */ /* 0x000fe40007810000 */
[----:B------:R-:W-:Y:S01]  /*2a00*/  ISETP.GT.AND P2, PT, R4, 0x20, PT ;  /* 0x000000200400780c */ /* 0x000fe20003f44270 */
[--C-:B------:R-:W-:Y:S01]  /*2a10*/  FFMA.FTZ R26, R26, UR35, -R10.reuse ;  /* 0x000000231a1a7c23 */ /* 0x100fe2000801080a */
[----:B------:R-:W-:Y:S01]  /*2a20*/  FMNMX.FTZ R5, R33, R2, !PT ;  /* 0x0000000221057209 */ /* 0x000fe20007810000 */
[--C-:B------:R-:W-:Y:S01]  /*2a30*/  FFMA.FTZ R27, R27, UR35, -R10.reuse ;  /* 0x000000231b1b7c23 */ /* 0x100fe2000801080a */
[----:B------:R-:W-:Y:S01]  /*2a40*/  FSEL R40, R40, -INF , P2 ;  /* 0xff80000028287808 */ /* 0x000fe20001000000 */
[--C-:B------:R-:W-:Y:S01]  /*2a50*/  FFMA.FTZ R30, R30, UR35, -R10.reuse ;  /* 0x000000231e1e7c23 */ /* 0x100fe2000801080a */
[----:B------:R-:W-:Y:S01]  /*2a60*/  FMNMX.FTZ R2, R36, R5, !PT ;  /* 0x0000000524027209 */ /* 0x000fe20007810000 */
[----:B------:R-:W-:Y:S01]  /*2a70*/  MUFU.EX2 R26, R26 ;  /* 0x0000001a001a7308 */ /* 0x000fe20000000800 */
[----:B------:R-:W-:Y:S01]  /*2a80*/  ISETP.GT.AND P2, PT, R4, 0x28, PT ;  /* 0x000000280400780c */ /* 0x000fe20003f44270 */
[--C-:B------:R-:W-:Y:S01]  /*2a90*/  FFMA.FTZ R31, R31, UR35, -R10.reuse ;  /* 0x000000231f1f7c23 */ /* 0x100fe2000801080a */
[----:B------:R-:W-:Y:S01]  /*2aa0*/  FMNMX.FTZ R5, R37, R2, !PT ;  /* 0x0000000225057209 */ /* 0x000fe20007810000 */
[--C-:B------:R-:W-:Y:S01]  /*2ab0*/  FFMA.FTZ R34, R34, UR35, -R10.reuse ;  /* 0x0000002322227c23 */ /* 0x100fe2000801080a */
[----:B------:R-:W-:Y:S01]  /*2ac0*/  FSEL R44, R44, -INF , P2 ;  /* 0xff8000002c2c7808 */ /* 0x000fe20001000000 */
[--C-:B------:R-:W-:Y:S01]  /*2ad0*/  FFMA.FTZ R35, R35, UR35, -R10.reuse ;  /* 0x0000002323237c23 */ /* 0x100fe2000801080a */
[----:B------:R-:W-:Y:S01]  /*2ae0*/  FMNMX.FTZ R2, R40, R5, !PT ;  /* 0x0000000528027209 */ /* 0x000fe20007810000 */
[----:B------:R-:W0:Y:S01]  /*2af0*/  MUFU.EX2 R27, R27 ;  /* 0x0000001b001b7308 */ /* 0x000e220000000800 */
[----:B------:R-:W-:Y:S01]  /*2b00*/  ISETP.GT.AND P2, PT, R4, 0x30, PT ;  /* 0x000000300400780c */ /* 0x000fe20003f44270 */
[--C-:B------:R-:W-:Y:S01]  /*2b10*/  FFMA.FTZ R38, R38, UR35, -R10.reuse ;  /* 0x0000002326267c23 */ /* 0x100fe2000801080a */
[----:B------:R-:W-:Y:S01]  /*2b20*/  FMNMX.FTZ R5, R41, R2, !PT ;  /* 0x0000000229057209 */ /* 0x000fe20007810000 */
[--C-:B------:R-:W-:Y:S01]  /*2b30*/  FFMA.FTZ R39, R39, UR35, -R10.reuse ;  /* 0x0000002327277c23 */ /* 0x100fe2000801080a */
[----:B------:R-:W-:Y:S01]  /*2b40*/  FSEL R48, R48, -INF , P2 ;  /* 0xff80000030307808 */ /* 0x000fe20001000000 */
[--C-:B------:R-:W-:Y:S01]  /*2b50*/  FFMA.FTZ R42, R42, UR35, -R10.reuse ;  /* 0x000000232a2a7c23 */ /* 0x100fe2000801080a */
[----:B------:R-:W-:Y:S01]  /*2b60*/  FMNMX.FTZ R2, R44, R5, !PT ;  /* 0x000000052c027209 */ /* 0x000fe20007810000 */
[----:B------:R-:W1:Y:S01]  /*2b70*/  MUFU.EX2 R30, R30 ;  /* 0x0000001e001e7308 */ /* 0x000e620000000800 */
[----:B------:R-:W-:Y:S01]  /*2b80*/  ISETP.GT.AND P2, PT, R4, 0x38, PT ;  /* 0x000000380400780c */ /* 0x000fe20003f44270 */
[--C-:B------:R-:W-:Y:S01]  /*2b90*/  FFMA.FTZ R43, R43, UR35, -R10.reuse ;  /* 0x000000232b2b7c23 */ /* 0x100fe2000801080a */
[----:B------:R-:W-:Y:S01]  /*2ba0*/  FMNMX.FTZ R5, R45, R2, !PT ;  /* 0x000000022d057209 */ /* 0x000fe20007810000 */
[--C-:B------:R-:W-:Y:S01]  /*2bb0*/  FFMA.FTZ R46, R46, UR35, -R10.reuse ;  /* 0x000000232e2e7c23 */ /* 0x100fe2000801080a */
[----:B------:R-:W-:Y:S01]  /*2bc0*/  FSEL R52, R52, -INF , P2 ;  /* 0xff80000034347808 */ /* 0x000fe20001000000 */
[--C-:B------:R-:W-:Y:S01]  /*2bd0*/  FFMA.FTZ R47, R47, UR35, -R10.reuse ;  /* 0x000000232f2f7c23 */ /* 0x100fe2000801080a */
[----:B------:R-:W-:Y:S01]  /*2be0*/  FMNMX.FTZ R2, R48, R5, !PT ;  /* 0x0000000530027209 */ /* 0x000fe20007810000 */
[----:B------:R-:W2:Y:S01]  /*2bf0*/  MUFU.EX2 R31, R31 ;  /* 0x0000001f001f7308 */ /* 0x000ea20000000800 */
[----:B------:R-:W-:Y:S01]  /*2c00*/  ISETP.GT.AND P2, PT, R4, 0x40, PT ;  /* 0x000000400400780c */ /* 0x000fe20003f44270 */
[----:B0-----:R-:W-:Y:S01]  /*2c10*/  FADD.FTZ R11, R26, R27 ;  /* 0x0000001b1a0b7221 */ /* 0x001fe20000010000 */
[----:B------:R-:W-:Y:S01]  /*2c20*/  FMNMX.FTZ R5, R49, R2, !PT ;  /* 0x0000000231057209 */ /* 0x000fe20007810000 */
[--C-:B------:R-:W-:Y:S01]  /*2c30*/  FFMA.FTZ R50, R50, UR35, -R10.reuse ;  /* 0x0000002332327c23 */ /* 0x100fe2000801080a */
[----:B------:R-:W-:Y:S01]  /*2c40*/  FSEL R56, R56, -INF , P2 ;  /* 0xff80000038387808 */ /* 0x000fe20001000000 */
[--C-:B------:R-:W-:Y:S01]  /*2c50*/  FFMA.FTZ R51, R51, UR35, -R10.reuse ;  /* 0x0000002333337c23 */ /* 0x100fe2000801080a */
[----:B------:R-:W-:Y:S01]  /*2c60*/  FMNMX.FTZ R2, R52, R5, !PT ;  /* 0x0000000534027209 */ /* 0x000fe20007810000 */
[----:B------:R-:W-:Y:S01]  /*2c70*/  MUFU.EX2 R34, R34 ;  /* 0x0000002200227308 */ /* 0x000fe20000000800 */
[----:B------:R-:W-:Y:S01]  /*2c80*/  ISETP.GT.AND P2, PT, R4, 0x48, PT ;  /* 0x000000480400780c */ /* 0x000fe20003f44270 */
[----:B-1----:R-:W-:Y:S01]  /*2c90*/  FADD.FTZ R14, R30, R11 ;  /* 0x0000000b1e0e7221 */ /* 0x002fe20000010000 */
[----:B------:R-:W-:Y:S01]  /*2ca0*/  FMNMX.FTZ R5, R53, R2, !PT ;  /* 0x0000000235057209 */ /* 0x000fe20007810000 */
[--C-:B------:R-:W-:Y:S01]  /*2cb0*/  FFMA.FTZ R54, R54, UR35, -R10.reuse ;  /* 0x0000002336367c23 */ /* 0x100fe2000801080a */
[----:B------:R-:W-:Y:S01]  /*2cc0*/  ISETP.GT.AND P1, PT, R4, 0x49, PT ;  /* 0x000000490400780c */ /* 0x000fe20003f24270 */
[----:B------:R-:W-:Y:S01]  /*2cd0*/  FFMA.FTZ R55, R55, UR35, -R10 ;  /* 0x0000002337377c23 */ /* 0x000fe2000801080a */
[----:B------:R-:W-:Y:S01]  /*2ce0*/  FMNMX.FTZ R2, R56, R5, !PT ;  /* 0x0000000538027209 */ /* 0x000fe20007810000 */
[----:B------:R-:W0:Y:S01]  /*2cf0*/  MUFU.EX2 R35, R35 ;  /* 0x0000002300237308 */ /* 0x000e220000000800 */
[----:B------:R-:W-:Y:S01]  /*2d00*/  FSEL R60, R60, -INF , P2 ;  /* 0xff8000003c3c7808 */ /* 0x000fe20001000000 */
[----:B--2---:R-:W-:Y:S01]  /*2d10*/  FADD.FTZ R11, R31, R14 ;  /* 0x0000000e1f0b7221 */ /* 0x004fe20000010000 */
[----:B------:R-:W-:Y:S01]  /*2d20*/  FMNMX.FTZ R5, R57, R2, !PT ;  /* 0x0000000239057209 */ /* 0x000fe20007810000 */
[--C-:B------:R-:W-:Y:S01]  /*2d30*/  FFMA.FTZ R58, R58, UR35, -R10.reuse ;  /* 0x000000233a3a7c23 */ /* 0x100fe2000801080a */
[----:B------:R-:W-:Y:S01]  /*2d40*/  ISETP.GT.AND P2, PT, R4, 0x50, PT ;  /* 0x000000500400780c */ /* 0x000fe20003f44270 */
[--C-:B------:R-:W-:Y:S01]  /*2d50*/  FFMA.FTZ R59, R59, UR35, -R10.reuse ;  /* 0x000000233b3b7c23 */ /* 0x100fe2000801080a */
[----:B------:R-:W-:Y:S01]  /*2d60*/  FSEL R61, R61, -INF , P1 ;  /* 0xff8000003d3d7808 */ /* 0x000fe20000800000 */
[----:B------:R-:W-:Y:S01]  /*2d70*/  MUFU.EX2 R38, R38 ;  /* 0x0000002600267308 */ /* 0x000fe20000000800 */
[----:B------:R-:W-:Y:S01]  /*2d80*/  FMNMX.FTZ R2, R60, R5, !PT ;  /* 0x000000053c027209 */ /* 0x000fe20007810000 */
[--C-:B------:R-:W-:Y:S01]  /*2d90*/  FFMA.FTZ R62, R62, UR35, -R10.reuse ;  /* 0x000000233e3e7c23 */ /* 0x100fe2000801080a */
[----:B------:R-:W-:Y:S01]  /*2da0*/  ISETP.GT.AND P1, PT, R4, 0x51, PT ;  /* 0x000000510400780c */ /* 0x000fe20003f24270 */
[--C-:B------:R-:W-:Y:S01]  /*2db0*/  FFMA.FTZ R63, R63, UR35, -R10.reuse ;  /* 0x000000233f3f7c23 */ /* 0x100fe2000801080a */
[----:B------:R-:W-:Y:S01]  /*2dc0*/  FSEL R64, R64, -INF , P2 ;  /* 0xff80000040407808 */ /* 0x000fe20001000000 */
[--C-:B------:R-:W-:Y:S01]  /*2dd0*/  FFMA.FTZ R66, R66, UR35, -R10.reuse ;  /* 0x0000002342427c23 */ /* 0x100fe2000801080a */
[----:B------:R-:W-:Y:S01]  /*2de0*/  FMNMX.FTZ R5, R61, R2, !PT ;  /* 0x000000023d057209 */ /* 0x000fe20007810000 */
[----:B------:R-:W1:Y:S01]  /*2df0*/  MUFU.EX2 R39, R39 ;  /* 0x0000002700277308 */ /* 0x000e620000000800 */
        /* <DEDUP_REMOVED lines=10> */
[----:B------:R-:W-:Y:S02]  /*2ea0*/  FSEL R69, R69, -INF , P1 ;  /* 0xff80000045457808 */ /* 0x000fe40000800000 */
[----:B------:R-:W-:Y:S01]  /*2eb0*/  FMNMX.FTZ R2, R68, R5, !PT ;  /* 0x0000000544027209 */ /* 0x000fe20007810000 */
[----:B------:R-:W2:Y:S01]  /*2ec0*/  MUFU.EX2 R43, R43 ;  /* 0x0000002b002b7308 */ /* 0x000ea20000000800 */
[----:B------:R-:W-:Y:S02]  /*2ed0*/  F2FP.BF16.F32.PACK_AB R189, R27, R26 ;  /* 0x0000001a1bbd723e */ /* 0x000fe400000010ff */
[----:B------:R-:W-:Y:S02]  /*2ee0*/  CS2R R26, SRZ ;  /* 0x00000000001a7805 */ /* 0x000fe4000001ff00 */
[----:B------:R-:W-:-:S02]  /*2ef0*/  FMNMX.FTZ R2, R69, R2, !PT ;  /* 0x0000000245027209 */ /* 0x000fc40007810000 */
[----:B------:R-:W-:Y:S02]  /*2f00*/  F2FP.BF16.F32.PACK_AB R191, R31, R30 ;  /* 0x0000001e1fbf723e */ /* 0x000fe400000010ff */
[----:B------:R-:W-:Y:S02]  /*2f10*/  CS2R R30, SRZ ;  /* 0x00000000001e7805 */ /* 0x000fe4000001ff00 */
[----:B0-----:R-:W-:Y:S01]  /*2f20*/  F2FP.BF16.F32.PACK_AB R185, R35, R34 ;  /* 0x0000002223b9723e */ /* 0x001fe200000010ff */
[----:B------:R-:W0:Y:S01]  /*2f30*/  SHFL.BFLY PT, R5, R2, 0x2, 0x1f ;  /* 0x0c401f0002057f89 */ /* 0x000e2200000e0000 */
[----:B------:R-:W-:Y:S01]  /*2f40*/  MUFU.EX2 R46, R46 ;  /* 0x0000002e002e7308 */ /* 0x000fe20000000800 */
[----:B-1----:R-:W-:-:S07]  /*2f50*/  F2FP.BF16.F32.PACK_AB R187, R39, R38 ;  /* 0x0000002627bb723e */ /* 0x002fce00000010ff */
[----:B------:R-:W1:Y:S01]  /*2f60*/  MUFU.EX2 R47, R47 ;  /* 0x0000002f002f7308 */ /* 0x000e620000000800 */
[----:B--2---:R-:W-:-:S07]  /*2f70*/  F2FP.BF16.F32.PACK_AB R181, R43, R42 ;  /* 0x0000002a2bb5723e */ /* 0x004fce00000010ff */
[----:B------:R-:W-:Y:S01]  /*2f80*/  MUFU.EX2 R50, R50 ;  /* 0x0000003200327308 */ /* 0x000fe20000000800 */
[----:B0-----:R-:W-:-:S07]  /*2f90*/  FMNMX.FTZ R5, R2, R5, !PT ;  /* 0x0000000502057209 */ /* 0x001fce0007810000 */
[----:B------:R-:W0:Y:S01]  /*2fa0*/  MUFU.EX2 R51, R51 ;  /* 0x0000003300337308 */ /* 0x000e220000000800 */
[----:B-1----:R-:W-:Y:S01]  /*2fb0*/  F2FP.BF16.F32.PACK_AB R183, R47, R46 ;  /* 0x0000002e2fb7723e */ /* 0x002fe200000010ff */
        /* <DEDUP_REMOVED lines=8> */
[----:B------:R-:W0:Y:S01]  /*3040*/  MUFU.EX2 R59, R59 ;  /* 0x0000003b003b7308 */ /* 0x000e220000000800 */
[----:B--2---:R-:W-:Y:S02]  /*3050*/  F2FP.BF16.F32.PACK_AB R179, R55, R54 ;  /* 0x0000003637b3723e */ /* 0x004fe400000010ff */
[----:B------:R-:W-:Y:S02]  /*3060*/  FSEL R2, R2, RZ, P1 ;  /* 0x000000ff02027208 */ /* 0x000fe40000800000 */
[----:B------:R-:W-:-:S03]  /*3070*/  PLOP3.LUT P1, PT, PT, PT, UP0, 0x80, 0x0 ;  /* 0x000000000000781c */ /* 0x000fc60003f2f008 */
        /* <DEDUP_REMOVED lines=25> */
[--C-:B------:R-:W-:Y:S01]  /*3210*/  FFMA.FTZ R65, R65, UR35, -R2.reuse ;  /* 0x0000002341417c23 */ /* 0x100fe20008010802 */
[--C-:B------:R-:W-:Y:S01]  /*3220*/  FFMA.FTZ R68, R68, UR35, -R2.reuse ;  /* 0x0000002344447c23 */ /* 0x100fe20008010802 */
[----:B------:R-:W-:Y:S01]  /*3230*/  FFMA.FTZ R2, R69, UR35, -R2 ;  /* 0x0000002345027c23 */ /* 0x000fe20008010802 */
[----:B0-----:R-:W-:-:S04]  /*3240*/  F2FP.BF16.F32.PACK_AB R173, R59, R58 ;  /* 0x0000003a3bad723e */ /* 0x001fc800000010ff */
        /* <DEDUP_REMOVED lines=15> */
[----:B------:R-:W-:-:S04]  /*3340*/  FADD.FTZ R12, R38, R11 ;  /* 0x0000000b260c7221 */ /* 0x000fc80000010000 */
[----:B------:R-:W-:Y:S01]  /*3350*/  FADD.FTZ R11, R39, R12 ;  /* 0x0000000c270b7221 */ /* 0x000fe20000010000 */
[----:B------:R-:W-:Y:S01]  /*3360*/  CS2R R38, SRZ ;  /* 0x0000000000267805 */ /* 0x000fe2000001ff00 */
[----:B------:R-:W1:Y:S01]  /*3370*/  MUFU.EX2 R37, R37 ;  /* 0x0000002500257308 */ /* 0x000e620000000800 */
[C---:B--2---:R-:W-:Y:S01]  /*3380*/  FADD.FTZ R5, R33.reuse, R0 ;  /* 0x0000000021057221 */ /* 0x044fe20000010000 */
[----:B------:R-:W-:Y:S01]  /*3390*/  FADD.FTZ R12, R42, R11 ;  /* 0x0000000b2a0c7221 */ /* 0x000fe20000010000 */
[----:B------:R-:W-:Y:S02]  /*33a0*/  F2FP.BF16.F32.PACK_AB R184, R33, R32 ;  /* 0x0000002021b8723e */ /* 0x000fe400000010ff */
[----:B------:R-:W-:Y:S01]  /*33b0*/  CS2R R32, SRZ ;  /* 0x0000000000207805 */ /* 0x000fe2000001ff00 */
[----:B------:R-:W-:Y:S01]  /*33c0*/  FADD.FTZ R11, R43, R12 ;  /* 0x0000000c2b0b7221 */ /* 0x000fe20000010000 */
[----:B------:R-:W-:Y:S01]  /*33d0*/  CS2R R42, SRZ ;  /* 0x00000000002a7805 */ /* 0x000fe2000001ff00 */
[----:B------:R-:W2:Y:S01]  /*33e0*/  MUFU.EX2 R40, R40 ;  /* 0x0000002800287308 */ /* 0x000ea20000000800 */
[----:B0-----:R-:W-:Y:S01]  /*33f0*/  FADD.FTZ R0, R36, R5 ;  /* 0x0000000524007221 */ /* 0x001fe20000010000 */
[----:B------:R-:W-:-:S04]  /*3400*/  FADD.FTZ R12, R46, R11 ;  /* 0x0000000b2e0c7221 */ /* 0x000fc80000010000 */
[----:B------:R-:W-:Y:S01]  /*3410*/  FADD.FTZ R11, R47, R12 ;  /* 0x0000000c2f0b7221 */ /* 0x000fe20000010000 */
[----:B------:R-:W-:Y:S01]  /*3420*/  CS2R R46, SRZ ;  /* 0x00000000002e7805 */ /* 0x000fe2000001ff00 */
[----:B------:R-:W0:Y:S01]  /*3430*/  MUFU.EX2 R41, R41 ;  /* 0x0000002900297308 */ /* 0x000e220000000800 */
[C---:B-1----:R-:W-:Y:S01]  /*3440*/  FADD.FTZ R5, R37.reuse, R0 ;  /* 0x0000000025057221 */ /* 0x042fe20000010000 */
[----:B------:R-:W-:Y:S01]  /*3450*/  FADD.FTZ R12, R50, R11 ;  /* 0x0000000b320c7221 */ /* 0x000fe20000010000 */
[----:B------:R-:W-:Y:S02]  /*3460*/  F2FP.BF16.F32.PACK_AB R186, R37, R36 ;  /* 0x0000002425ba723e */ /* 0x000fe400000010ff */
[----:B------:R-:W-:Y:S01]  /*3470*/  CS2R R36, SRZ ;  /* 0x0000000000247805 */ /* 0x000fe2000001ff00 */
[----:B------:R-:W-:Y:S01]  /*3480*/  FADD.FTZ R11, R51, R12 ;  /* 0x0000000c330b7221 */ /* 0x000fe20000010000 */
[----:B------:R-:W-:Y:S01]  /*3490*/  CS2R R50, SRZ ;  /* 0x0000000000327805 */ /* 0x000fe2000001ff00 */
[----:B------:R-:W1:Y:S01]  /*34a0*/  MUFU.EX2 R44, R44 ;  /* 0x0000002c002c7308 */ /* 0x000e620000000800 */
[----:B--2---:R-:W-:Y:S01]  /*34b0*/  FADD.FTZ R0, R40, R5 ;  /* 0x0000000528007221 */ /* 0x004fe20000010000 */
[----:B------:R-:W-:-:S04]  /*34c0*/  FADD.FTZ R12, R54, R11 ;  /* 0x0000000b360c7221 */ /* 0x000fc80000010000 */
[----:B------:R-:W-:Y:S01]  /*34d0*/  FADD.FTZ R11, R55, R12 ;  /* 0x0000000c370b7221 */ /* 0x000fe20000010000 */
[----:B------:R-:W-:Y:S01]  /*34e0*/  CS2R R54, SRZ ;  /* 0x0000000000367805 */ /* 0x000fe2000001ff00 */
        /* <DEDUP_REMOVED lines=21> */
[----:B--2---:R-:W-:-:S07]  /*3640*/  FADD.FTZ R0, R52, R5 ;  /* 0x0000000534007221 */ /* 0x004fce0000010000 */
[----:B------:R-:W2:Y:S01]  /*3650*/  MUFU.EX2 R57, R57 ;  /* 0x0000003900397308 */ /* 0x000ea20000000800 */
[C---:B0-----:R-:W-:Y:S01]  /*3660*/  FADD.FTZ R5, R53.reuse, R0 ;  /* 0x0000000035057221 */ /* 0x041fe20000010000 */
[----:B------:R-:W-:Y:S02]  /*3670*/  F2FP.BF16.F32.PACK_AB R178, R53, R52 ;  /* 0x0000003435b2723e */ /* 0x000fe400000010ff */
[----:B------:R-:W-:-:S04]  /*3680*/  CS2R R52, SRZ ;  /* 0x0000000000347805 */ /* 0x000fc8000001ff00 */
[----:B------:R-:W0:Y:S01]  /*3690*/  MUFU.EX2 R60, R60 ;  /* 0x0000003c003c7308 */ /* 0x000e220000000800 */
[----:B-1----:R-:W-:-:S07]  /*36a0*/  FADD.FTZ R0, R56, R5 ;  /* 0x0000000538007221 */ /* 0x002fce0000010000 */
        /* <DEDUP_REMOVED lines=10> */
[----:B------:R-:W-:Y:S01]  /*3750*/  MUFU.EX2 R66, R66 ;  /* 0x0000004200427308 */ /* 0x000fe20000000800 */
[C---:B--2---:R-:W-:Y:S01]  /*3760*/  FADD.FTZ R13, R63.reuse, R12 ;  /* 0x0000000c3f0d7221 */ /* 0x044fe20000010000 */
[----:B------:R-:W-:Y:S02]  /*3770*/  F2FP.BF16.F32.PACK_AB R175, R63, R62 ;  /* 0x0000003e3faf723e */ /* 0x000fe400000010ff */
[----:B------:R-:W-:-:S04]  /*3780*/  CS2R R62, SRZ ;  /* 0x00000000003e7805 */ /* 0x000fc8000001ff00 */
[----:B------:R-:W1:Y:S01]  /*3790*/  MUFU.EX2 R65, R65 ;  /* 0x0000004100417308 */ /* 0x000e620000000800 */
[----:B0-----:R-:W-:-:S07]  /*37a0*/  FADD.FTZ R0, R64, R11 ;  /* 0x0000000b40007221 */ /* 0x001fce0000010000 */
[----:B------:R-:W0:Y:S08]  /*37b0*/  MUFU.EX2 R67, R67 ;  /* 0x0000004300437308 */ /* 0x000e300000000800 */
[----:B------:R-:W2:Y:S01]  /*37c0*/  MUFU.EX2 R68, R68 ;  /* 0x0000004400447308 */ /* 0x000ea20000000800 */
[C---:B-1----:R-:W-:Y:S01]  /*37d0*/  FADD.FTZ R11, R65.reuse, R0 ;  /* 0x00000000410b7221 */ /* 0x042fe20000010000 */
[----:B------:R-:W-:-:S02]  /*37e0*/  F2FP.BF16.F32.PACK_AB R168, R65, R64 ;  /* 0x0000004041a8723e */ /* 0x000fc400000010ff */
[----:B------:R-:W-:-:S04]  /*37f0*/  CS2R R64, SRZ ;  /* 0x0000000000407805 */ /* 0x000fc8000001ff00 */
[----:B------:R-:W1:Y:S01]  /*3800*/  MUFU.EX2 R70, R70 ;  /* 0x0000004600467308 */ /* 0x000e620000000800 */
[----:B0-----:R-:W-:-:S07]  /*3810*/  F2FP.BF16.F32.PACK_AB R169, R67, R66 ;  /* 0x0000004243a9723e */ /* 0x001fce00000010ff */
[----:B------:R0:W3:Y:S08]  /*3820*/  MUFU.EX2 R5, R2 ;  /* 0x0000000200057308 */ /* 0x0000f00000000800 */
[----:B------:R2:W4:Y:S01]  /*3830*/  MUFU.EX2 R171, R10 ;  /* 0x0000000a00ab7308 */ /* 0x0005220000000800 */
[----:B0-----:R-:W-:-:S04]  /*3840*/  FADD.FTZ R2, R66, R13 ;  /* 0x0000000d42027221 */ /* 0x001fc80000010000 */
[----:B------:R-:W-:Y:S01]  /*3850*/  FADD.FTZ R13, R67, R2 ;  /* 0x00000002430d7221 */ /* 0x000fe20000010000 */
[----:B------:R-:W-:Y:S01]  /*3860*/  IMAD.MOV.U32 R2, RZ, RZ, 0x3f800000 ;  /* 0x3f800000ff027424 */ /* 0x000fe200078e00ff */
[----:B------:R-:W-:Y:S01]  /*3870*/  CS2R R66, SRZ ;  /* 0x0000000000427805 */ /* 0x000fe2000001ff00 */
[----:B--2---:R-:W-:Y:S01]  /*3880*/  FADD.FTZ R10, R68, R11 ;  /* 0x0000000b440a7221 */ /* 0x004fe20000010000 */
[----:B-1----:R-:W-:Y:S01]  /*3890*/  FADD.FTZ R0, R70, R13 ;  /* 0x0000000d46007221 */ /* 0x002fe20000010000 */
        /* <DEDUP_REMOVED lines=15> */
[----:B------:R-:W-:-:S06]  /*3990*/  ULDC UR35, c[0x0][0x988] ;  /* 0x0002620000237ab9 */ /* 0x000fcc0000000800 */
.L_x_5498:
[----:B------:R-:W-:-:S04]  /*39a0*/  UISETP.NE.AND UP0, UPT, UR6, 0x1, UPT ;  /* 0x000000010600788c */ /* 0x000fc8000bf05270 */
[----:B------:R-:W-:-:S04]  /*39b0*/  USEL UR38, URZ, 0x1, UP0 ;  /* 0x000000013f267887 */ /* 0x000fc80008000000 */
[----:B------:R-:W-:Y:S01]  /*39c0*/  ULOP3.LUT UR38, UR5, UR38, URZ, 0x3c, !UPT ;  /* 0x0000002605267292 */ /* 0x000fe2000f8e3c3f */
[----:B------:R-:W-:Y:S11]  /*39d0*/  @!P0 BRA `(.L_x_5488) ;  /* 0x0000000000048947 */ /* 0x000ff60003800000 */
[----:B------:R-:W-:Y:S01]  /*39e0*/  BPT.TRAP 0x1 ;  /* 0x000000040000795c */ /* 0x000fe20000300000 */
.L_x_5488:
        /* <DEDUP_REMOVED lines=9> */
.L_x_5489:
[----:B-1----:R-:W-:Y:S05]  /*3a80*/  @P1 BRA `(.L_x_5490) ;  /* 0x0000000000081947 */ /* 0x002fea0003800000 */
[----:B------:R-:W1:Y:S02]  /*3a90*/  SYNCS.PHASECHK.TRANS64.TRYWAIT P1, [UR7+0x30830], R3 ;  /* 0x03083003ff0075a7 */ /* 0x000e640008020147 */
[----:B-1----:R-:W-:Y:S05]  /*3aa0*/  @!P1 BRA `(.L_x_5491) ;  /* 0x000000bc00089947 */ /* 0x002fea0003800000 */
.L_x_5490:
        /* <DEDUP_REMOVED lines=175> */
.L_x_5492:
[----:B------:R-:W-:Y:S01]  /*45a0*/  ULEA UR10, UR6, UR40, 0x3 ;  /* 0x00000028060a7291 */ /* 0x000fe2000f8e183f */
[----:B------:R-:W-:-:S04]  /*45b0*/  MOV R0, UR5 ;  /* 0x0000000500007c02 */ /* 0x000fc80008000f00 */
[----:B------:R-:W-:-:S04]  /*45c0*/  SHF.L.U32 R0, R0, 0x1f, RZ ;  /* 0x0000001f00007819 */ /* 0x000fc800000006ff */
[----:B------:R2:W3:Y:S01]  /*45d0*/  SYNCS.PHASECHK.TRANS64.TRYWAIT P1, [UR10+0x30850], R0 ;  /* 0x03085000ff0075a7 */ /* 0x0004e2000802014a */
[----:B------:R-:W-:Y:S05]  /*45e0*/  @!P0 BRA `(.L_x_5493) ;  /* 0x0000000000048947 */ /* 0x000fea0003800000 */
[----:B------:R-:W-:Y:S01]  /*45f0*/  BPT.TRAP 0x1 ;  /* 0x000000040000795c */ /* 0x000fe20000300000 */
.L_x_5493:
[----:B---3--:R-:W-:Y:S05]  /*4600*/  @P1 BRA `(.L_x_5494) ;  /* 0x0000000000081947 */ /* 0x008fea0003800000 */
[----:B------:R-:W3:Y:S02]  /*4610*/  SYNCS.PHASECHK.TRANS64.TRYWAIT P1, [UR10+0x30850], R0 ;  /* 0x03085000ff0075a7 */ /* 0x000ee4000802014a */
[----:B---3--:R-:W-:Y:S05]  /*4620*/  @!P1 BRA `(.L_x_5495) ;  /* 0x000000b000409947 */ /* 0x008fea0003800000 */
.L_x_5494:
        /* <DEDUP_REMOVED lines=37> */
.L_x_5496:
[----:B------:R-:W-:Y:S01]  /*4880*/  UISETP.NE.AND UP0, UPT, UR60, URZ, UPT ;  /* 0x0000003f3c00728c */ /* 0x000fe2000bf05270 */
[----:B0-2---:R-:W-:Y:S01]  /*4890*/  VIADD R0, R18, UR42 ;  /* 0x0000002a12007c36 */ /* 0x005fe20008000000 */
[----:B------:R-:W0:Y:S01]  /*48a0*/  LDC R13, c[0x0][0x2f0] ;  /* 0x0000bc00ff0d7b82 */ /* 0x000e220000000800 */
[----:B------:R-:W-:-:S03]  /*48b0*/  UIADD3 UR7, UR7, 0x30840, URZ ;  /* 0x0003084007077890 */ /* 0x000fc6000fffe03f */
[----:B------:R-:W-:Y:S02]  /*48c0*/  PLOP3.LUT P1, PT, PT, PT, UP0, 0x80, 0x0 ;  /* 0x000000000000781c */ /* 0x000fe40003f2f008 */
[----:B------:R-:W-:Y:S02]  /*48d0*/  PLOP3.LUT P2, PT, PT, PT, UP0, 0x80, 0x0 ;  /* 0x000000000000781c */ /* 0x000fe40003f4f008 */
[----:B------:R-:W2:Y:S01]  /*48e0*/  S2UR UR6, SR_CgaCtaId ;  /* 0x00000000000679c3 */ /* 0x000ea20000008800 */
[----:B------:R-:W-:-:S08]  /*48f0*/  @UP0 ULDC UR5, c[0x0][0x44c] ;  /* 0x0001130000050ab9 */ /* 0x000fd00000000800 */
[----:B------:R-:W-:Y:S01]  /*4900*/  @P1 IMAD.HI.U32 R2, R0, UR5, RZ ;  /* 0x0000000500021c27 */ /* 0x000fe2000f8e00ff */
[----:B------:R-:W-:-:S04]  /*4910*/  @UP0 ULDC UR5, c[0x0][0x450] ;  /* 0x0001140000050ab9 */ /* 0x000fc80000000800 */
[----:B------:R-:W-:Y:S01]  /*4920*/  @P2 SHF.R.U32.HI R0, RZ, UR5, R2 ;  /* 0x00000005ff002c19 */ /* 0x000fe20008011602 */
[----:B------:R-:W-:Y:S02]  /*4930*/  UMOV UR5, 0x1 ;  /* 0x0000000100057882 */ /* 0x000fe40000000000 */
[----:B------:R-:W-:Y:S02]  /*4940*/  UIMAD UR5, UR4, -0x60, UR5 ;  /* 0xffffffa0040578a4 */ /* 0x000fe4000f8e0205 */
[----:B-1----:R-:W1:Y:S04]  /*4950*/  SHFL.IDX PT, R3, R0, RZ, 0x1c1f ;  /* 0x001c1fff00037589 */ /* 0x002e6800000e0000 */
[----:B------:R-:W-:Y:S01]  /*4960*/  IMAD.U32 R2, RZ, RZ, UR5 ;  /* 0x00000005ff027e24 */ /* 0x000fe2000f8e00ff */
[----:B--2---:R-:W-:-:S03]  /*4970*/  UPRMT UR7, UR6, 0x654, UR7 ;  /* 0x0000065406077896 */ /* 0x004fc60008000007 */
[----:B------:R-:W-:-:S04]  /*4980*/  IMAD R2, R17, -0x2, R2 ;  /* 0xfffffffe11027824 */ /* 0x000fc800078e0202 */
[----:B0-----:R-:W-:Y:S02]  /*4990*/  IMAD R2, R13, UR43, R2 ;  /* 0x0000002b0d027c24 */ /* 0x001fe4000f8e0202 */
[----:B------:R-:W-:Y:S03]  /*49a0*/  SYNCS.ARRIVE.TRANS64.RED.A1T0 RZ, [UR7], RZ ;  /* 0x000000ffffff79a7 */ /* 0x000fe60008100407 */
[----:B-1----:R-:W-:-:S04]  /*49b0*/  IADD3 R4, R3, -UR34, R2 ;  /* 0x8000002203047c10 */ /* 0x002fc8000fffe002 */
[C---:B------:R-:W-:Y:S02]  /*49c0*/  ISETP.GT.AND P1, PT, R4.reuse, RZ, PT ;  /* 0x000000ff0400720c */ /* 0x040fe40003f24270 */
[----:B------:R-:W-:Y:S02]  /*49d0*/  ISETP.GT.AND P2, PT, R4, 0x1, PT ;  /* 0x000000010400780c */ /* 0x000fe40003f44270 */
        /* <DEDUP_REMOVED lines=72> */
[----:B0-----:R-:W-:-:S04]  /*4e60*/  IADD3 R2, R15, -UR34, R2 ;  /* 0x800000220f027c10 */ /* 0x001fc8000fffe002 */
[C---:B------:R-:W-:Y:S02]  /*4e70*/  ISETP.GT.AND P1, PT, R2.reuse, RZ, PT ;  /* 0x000000ff0200720c */ /* 0x040fe40003f24270 */
[----:B------:R-:W-:Y:S02]  /*4e80*/  ISETP.GT.AND P2, PT, R2, 0x1, PT ;  /* 0x000000010200780c */ /* 0x000fe40003f44270 */
[----:B-1----:R-:W-:Y:S02]  /*4e90*/  FMNMX.FTZ R21, R14, R21, !PT ;  /* 0x000000150e157209 */ /* 0x002fe40007810000 */
[----:B------:R-:W-:Y:S02]  /*4ea0*/  FSEL R122, R122, -INF , P1 ;  /* 0xff8000007a7a7808 */ /* 0x000fe40000800000 */
[----:B------:R-:W-:Y:S01]  /*4eb0*/  ISETP.GT.AND P3, PT, R2, 0x8, PT ;  /* 0x000000080200780c */ /* 0x000fe20003f64270 */
[----:B------:R-:W0:Y:S01]  /*4ec0*/  SHFL.BFLY PT, R4, R21, 0x1, 0x1f ;  /* 0x0c201f0015047f89 */ /* 0x000e2200000e0000 */
[----:B------:R-:W-:-:S02]  /*4ed0*/  FSEL R123, R123, -INF , P2 ;  /* 0xff8000007b7b7808 */ /* 0x000fc40001000000 */
[----:B------:R-:W-:Y:S02]  /*4ee0*/  FMNMX.FTZ R0, R122, R11, !PT ;  /* 0x0000000b7a007209 */ /* 0x000fe40007810000 */
[----:B------:R-:W-:Y:S02]  /*4ef0*/  ISETP.GT.AND P4, PT, R2, 0x9, PT ;  /* 0x000000090200780c */ /* 0x000fe40003f84270 */
[----:B------:R-:W-:Y:S02]  /*4f00*/  FSEL R126, R126, -INF , P3 ;  /* 0xff8000007e7e7808 */ /* 0x000fe40001800000 */
[----:B------:R-:W-:Y:S02]  /*4f10*/  FMNMX.FTZ R15, R123, R0, !PT ;  /* 0x000000007b0f7209 */ /* 0x000fe40007810000 */
[----:B------:R-:W-:Y:S02]  /*4f20*/  ISETP.GT.AND P2, PT, R2, 0x10, PT ;  /* 0x000000100200780c */ /* 0x000fe40003f44270 */
[----:B------:R-:W-:-:S02]  /*4f30*/  FSEL R127, R127, -INF , P4 ;  /* 0xff8000007f7f7808 */ /* 0x000fc40002000000 */
[----:B------:R-:W-:Y:S02]  /*4f40*/  ISETP.GT.AND P3, PT, R2, 0x11, PT ;  /* 0x000000110200780c */ /* 0x000fe40003f64270 */
[----:B------:R-:W-:Y:S02]  /*4f50*/  FSEL R130, R130, -INF , P2 ;  /* 0xff80000082827808 */ /* 0x000fe40001000000 */
[C---:B------:R-:W-:Y:S02]  /*4f60*/  ISETP.GT.AND P2, PT, R2.reuse, 0x18, PT ;  /* 0x000000180200780c */ /* 0x040fe40003f44270 */
[----:B------:R-:W-:Y:S02]  /*4f70*/  FSEL R131, R131, -INF , P3 ;  /* 0xff80000083837808 */ /* 0x000fe40001800000 */
[----:B------:R-:W-:Y:S02]  /*4f80*/  ISETP.GT.AND P3, PT, R2, 0x19, PT ;  /* 0x000000190200780c */ /* 0x000fe40003f64270 */
[----:B0-----:R-:W-:-:S02]  /*4f90*/  FMNMX.FTZ R4, R21, R4, !PT ;  /* 0x0000000415047209 */ /* 0x001fc40007810000 */
[----:B------:R-:W-:Y:S02]  /*4fa0*/  FSEL R134, R134, -INF , P2 ;  /* 0xff80000086867808 */ /* 0x000fe40001000000 */
[C---:B------:R-:W-:Y:S01]  /*4fb0*/  FSETP.NEU.FTZ.AND P1, PT, R4.reuse, -INF , PT ;  /* 0xff8000000400780b */ /* 0x040fe20003f3d000 */
[----:B------:R-:W-:Y:S01]  /*4fc0*/  FMUL.FTZ R14, R4, UR35 ;  /* 0x00000023040e7c20 */ /* 0x000fe20008410000 */
[----:B------:R-:W-:Y:S02]  /*4fd0*/  ISETP.GT.AND P2, PT, R2, 0x20, PT ;  /* 0x000000200200780c */ /* 0x000fe40003f44270 */
[----:B------:R-:W-:Y:S02]  /*4fe0*/  FSEL R135, R135, -INF , P3 ;  /* 0xff80000087877808 */ /* 0x000fe40001800000 */
[----:B------:R-:W-:Y:S02]  /*4ff0*/  FSEL R0, R14, RZ, P1 ;  /* 0x000000ff0e007208 */ /* 0x000fe40000800000 */
[----:B------:R-:W-:-:S02]  /*5000*/  FMNMX.FTZ R14, R126, R15, !PT ;  /* 0x0000000f7e0e7209 */ /* 0x000fc40007810000 */
[----:B------:R-:W-:Y:S01]  /*5010*/  ISETP.GT.AND P3, PT, R2, 0x21, PT ;  /* 0x000000210200780c */ /* 0x000fe20003f64270 */
[--C-:B------:R-:W-:Y:S01]  /*5020*/  FFMA.FTZ R190, R3, UR35, -R0.reuse ;  /* 0x0000002303be7c23 */ /* 0x100fe20008010800 */
[----:B------:R-:W-:Y:S01]  /*5030*/  FMNMX.FTZ R15, R127, R14, !PT ;  /* 0x0000000e7f0f7209 */ /* 0x000fe20007810000 */
[--C-:B------:R-:W-:Y:S01]  /*5040*/  FFMA.FTZ R188, R121, UR35, -R0.reuse ;  /* 0x0000002379bc7c23 */ /* 0x100fe20008010800 */
[----:B------:R-:W-:Y:S01]  /*5050*/  FSEL R138, R138, -INF , P2 ;  /* 0xff8000008a8a7808 */ /* 0x000fe20001000000 */
[--C-:B------:R-:W-:Y:S01]  /*5060*/  FFMA.FTZ R21, R129, UR35, -R0.reuse ;  /* 0x0000002381157c23 */ /* 0x100fe20008010800 */
[----:B------:R-:W-:Y:S01]  /*5070*/  FMNMX.FTZ R14, R130, R15, !PT ;  /* 0x0000000f820e7209 */ /* 0x000fe20007810000 */
[--C-:B------:R-:W-:Y:S01]  /*5080*/  FFMA.FTZ R121, R133, UR35, -R0.reuse ;  /* 0x0000002385797c23 */ /* 0x100fe20008010800 */
        /* <DEDUP_REMOVED lines=39> */
[----:B------:R-:W-:Y:S01]  /*5300*/  FFMA.FTZ R153, R165, UR35, -R0 ;  /* 0x00000023a5997c23 */ /* 0x000fe20008010800 */
[----:B------:R-:W-:Y:S01]  /*5310*/  FMNMX.FTZ R3, R147, R14, !PT ;  /* 0x0000000e93037209 */ /* 0x000fe20007810000 */
[----:B------:R-:W-:Y:S01]  /*5320*/  MUFU.EX2 R13, R13 ;  /* 0x0000000d000d7308 */ /* 0x000fe20000000800 */
[----:B------:R-:W-:-:S02]  /*5330*/  ISETP.GT.AND P2, PT, R2, 0x40, PT ;  /* 0x000000400200780c */ /* 0x000fc40003f44270 */
[----:B------:R-:W-:Y:S02]  /*5340*/  FSEL R151, R151, -INF , P3 ;  /* 0xff80000097977808 */ /* 0x000fe40001800000 */
[----:B------:R-:W-:Y:S02]  /*5350*/  FMNMX.FTZ R14, R150, R3, !PT ;  /* 0x00000003960e7209 */ /* 0x000fe40007810000 */
[----:B------:R-:W-:Y:S01]  /*5360*/  ISETP.GT.AND P3, PT, R2, 0x41, PT ;  /* 0x000000410200780c */ /* 0x000fe20003f64270 */
[----:B------:R-:W-:Y:S01]  /*5370*/  MUFU.EX2 R188, R188 ;  /* 0x000000bc00bc7308 */ /* 0x000fe20000000800 */
[----:B------:R-:W-:Y:S02]  /*5380*/  FSEL R154, R154, -INF , P2 ;  /* 0xff8000009a9a7808 */ /* 0x000fe40001000000 */
[----:B------:R-:W-:Y:S02]  /*5390*/  FMNMX.FTZ R3, R151, R14, !PT ;  /* 0x0000000e97037209 */ /* 0x000fe40007810000 */
[----:B------:R-:W-:-:S02]  /*53a0*/  ISETP.GT.AND P2, PT, R2, 0x48, PT ;  /* 0x000000480200780c */ /* 0x000fc40003f44270 */
[----:B------:R-:W-:Y:S01]  /*53b0*/  FSEL R155, R155, -INF , P3 ;  /* 0xff8000009b9b7808 */ /* 0x000fe20001800000 */
[----:B------:R-:W-:Y:S01]  /*53c0*/  MUFU.EX2 R190, R190 ;  /* 0x000000be00be7308 */ /* 0x000fe20000000800 */
[----:B------:R-:W-:Y:S02]  /*53d0*/  FMNMX.FTZ R14, R154, R3, !PT ;  /* 0x000000039a0e7209 */ /* 0x000fe40007810000 */
[----:B------:R-:W-:Y:S02]  /*53e0*/  ISETP.GT.AND P3, PT, R2, 0x49, PT ;  /* 0x000000490200780c */ /* 0x000fe40003f64270 */
[----:B------:R-:W-:Y:S02]  /*53f0*/  FSEL R158, R158, -INF , P2 ;  /* 0xff8000009e9e7808 */ /* 0x000fe40001000000 */
        /* <DEDUP_REMOVED lines=17> */
[----:B------:R-:W-:-:S02]  /*5510*/  FSEL R167, R167, -INF , P3 ;  /* 0xff800000a7a77808 */ /* 0x000fc40001800000 */
[----:B------:R-:W-:-:S04]  /*5520*/  FMNMX.FTZ R2, R166, R3, !PT ;  /* 0x00000003a6027209 */ /* 0x000fc80007810000 */
        /* <DEDUP_REMOVED lines=18> */
[----:B------:R-:W-:Y:S02]  /*5650*/  FADD.FTZ R2, -R0, R11 ;  /* 0x0000000b00027221 */ /* 0x000fe40000010100 */
[--C-:B------:R-:W-:Y:S01]  /*5660*/  FFMA.FTZ R20, R123, UR35, -R14.reuse ;  /* 0x000000237b147c23 */ /* 0x100fe2000801080e */
[----:B------:R-:W-:Y:S01]  /*5670*/  FSEL R123, R4, RZ, P1 ;  /* 0x000000ff047b7208 */ /* 0x000fe20000800000 */
[--C-:B------:R-:W-:Y:S01]  /*5680*/  FFMA.FTZ R189, R122, UR35, -R14.reuse ;  /* 0x000000237abd7c23 */ /* 0x100fe2000801080e */
[----:B------:R-:W-:Y:S01]  /*5690*/  FMUL.FTZ R2, R2, UR35 ;  /* 0x0000002302027c20 */ /* 0x000fe20008410000 */
        /* <DEDUP_REMOVED lines=24> */
[----:B------:R-:W-:-:S03]  /*5820*/  FFMA.FTZ R166, R166, UR35, -R14 ;  /* 0x00000023a6a67c23 */ /* 0x000fc6000801080e */
[----:B------:R-:W1:Y:S01]  /*5830*/  MUFU.EX2 R2, R2 ;  /* 0x0000000200027308 */ /* 0x000e620000000800 */
[----:B0-----:R-:W-:-:S04]  /*5840*/  FFMA.FTZ R11, R0, R10, R13 ;  /* 0x0000000a000b7223 */ /* 0x001fc8000001000d */
[----:B------:R-:W-:-:S03]  /*5850*/  FADD.FTZ R11, R188, R11 ;  /* 0x0000000bbc0b7221 */ /* 0x000fc60000010000 */
[----:B------:R-:W0:Y:S01]  /*5860*/  MUFU.EX2 R191, R191 ;  /* 0x000000bf00bf7308 */ /* 0x000e220000000800 */
[----:B------:R-:W-:-:S04]  /*5870*/  FADD.FTZ R132, R190, R11 ;  /* 0x0000000bbe847221 */ /* 0x000fc80000010000 */
[----:B------:R-:W-:-:S03]  /*5880*/  FADD.FTZ R11, R15, R132 ;  /* 0x000000840f0b7221 */ /* 0x000fc60000010000 */
[----:B------:R-:W2:Y:S01]  /*5890*/  MUFU.EX2 R120, R120 ;  /* 0x0000007800787308 */ /* 0x000ea20000000800 */
[----:B-1----:R-:W-:Y:S01]  /*58a0*/  FFMA.FTZ R5, R2, R5, R189 ;  /* 0x0000000502057223 */ /* 0x002fe200000100bd */
[----:B------:R-:W-:-:S03]  /*58b0*/  FADD.FTZ R132, R184, R11 ;  /* 0x0000000bb8847221 */ /* 0x000fc60000010000 */
[----:B------:R-:W-:Y:S01]  /*58c0*/  FADD.FTZ R10, R20, R5 ;  /* 0x00000005140a7221 */ /* 0x000fe20000010000 */
        /* <DEDUP_REMOVED lines=70> */
[----:B-1----:R-:W-:Y:S01]  /*5d30*/  FADD.FTZ R5, R14, R5 ;  /* 0x000000050e057221 */ /* 0x002fe20000010000 */
[----:B------:R-:W-:Y:S06]  /*5d40*/  @!P0 BRA `(.L_x_5497) ;  /* 0x0000000000048947 */ /* 0x000fec0003800000 */
[----:B------:R-:W-:Y:S01]  /*5d50*/  BPT.TRAP 0x1 ;  /* 0x000000040000795c */ /* 0x000fe20000300000 */
.L_x_5497:
[----:B------:R-:W0:Y:S01]  /*5d60*/  S2UR UR5, SR_CgaCtaId ;  /* 0x00000000000579c3 */ /* 0x000e220000008800 */
[----:B------:R-:W-:Y:S01]  /*5d70*/  UISETP.GT.AND UP0, UPT, UR4, UR11, UPT ;  /* 0x0000000b0400728c */ /* 0x000fe2000bf04270 */
[----:B------:R-:W-:Y:S01]  /*5d80*/  F2FP.BF16.F32.PACK_AB R183, R12, R183 ;  /* 0x000000b70cb7723e */ /* 0x000fe200000010ff */
[----:B------:R-:W-:Y:S01]  /*5d90*/  UIADD3 UR10, UR10, 0x30860, URZ ;  /* 0x000308600a0a7890 */ /* 0x000fe2000fffe03f */
[----:B------:R-:W-:Y:S01]  /*5da0*/  F2FP.BF16.F32.PACK_AB R188, R188, R13 ;  /* 0x0000000dbcbc723e */ /* 0x000fe200000010ff */
[----:B------:R-:W-:Y:S01]  /*5db0*/  UIADD3 UR4, UR4, -0x1, URZ ;  /* 0xffffffff04047890 */ /* 0x000fe2000fffe03f */
[----:B------:R-:W-:Y:S01]  /*5dc0*/  F2FP.BF16.F32.PACK_AB R189, R20, R189 ;  /* 0x000000bd14bd723e */ /* 0x000fe200000010ff */
[----:B------:R-:W-:Y:S01]  /*5dd0*/  UMOV UR6, UR39 ;  /* 0x0000002700067c82 */ /* 0x000fe20008000000 */
[----:B------:R-:W-:Y:S01]  /*5de0*/  PLOP3.LUT P1, PT, PT, PT, UP0, 0x80, 0x0 ;  /* 0x000000000000781c */ /* 0x000fe20003f2f008 */
        /* <DEDUP_REMOVED lines=27> */
.L_x_5487:
[----:B------:R-:W-:-:S13]  /*5fa0*/  ISETP.LE.AND P1, PT, RZ, UR4, PT ;  /* 0x00000004ff007c0c */ /* 0x000fda000bf23270 */
[----:B------:R-:W-:Y:S05]  /*5fb0*/  @!P1 BRA `(.L_x_5499) ;  /* 0x0000001c00b89947 */ /* 0x000fea0003800000 */
[----:B------:R-:W-:Y:S01]  /*5fc0*/  IMAD.MOV.U32 R12, RZ, RZ, R3 ;  /* 0x000000ffff0c7224 */ /* 0x000fe200078e0003 */
[----:B------:R-:W-:Y:S01]  /*5fd0*/  UMOV UR5, UR38 ;  /* 0x0000002600057c82 */ /* 0x000fe20008000000 */
[----:B------:R-:W-:Y:S01]  /*5fe0*/  IMAD.MOV.U32 R11, RZ, RZ, R4 ;  /* 0x000000ffff0b7224 */ /* 0x000fe200078e0004 */
[----:B------:R-:W-:Y:S01]  /*5ff0*/  UMOV UR6, UR39 ;  /* 0x0000002700067c82 */ /* 0x000fe20008000000 */
[----:B------:R-:W-:-:S05]  /*6000*/  ULDC UR11, c[0x0][0x988] ;  /* 0x00026200000b7ab9 */ /* 0x000fca0000000800 */
.L_x_5510:
        /* <DEDUP_REMOVED lines=8> */
.L_x_5500:
[----:B------:R-:W-:Y:S01]  /*6090*/  ULEA UR7, UR39, UR40, 0x3 ;  /* 0x0000002827077291 */ /* 0x000fe2000f8e183f */
[----:B------:R-:W-:-:S05]  /*60a0*/  IMAD.U32 R3, RZ, RZ, UR38 ;  /* 0x00000026ff037e24 */ /* 0x000fca000f8e00ff */
[----:B------:R-:W-:-:S04]  /*60b0*/  SHF.L.U32 R3, R3, 0x1f, RZ ;  /* 0x0000001f03037819 */ /* 0x000fc800000006ff */
[----:B------:R0:W1:Y:S01]  /*60c0*/  SYNCS.PHASECHK.TRANS64.TRYWAIT P1, [UR7+0x30830], R3 ;  /* 0x03083003ff0075a7 */ /* 0x0000620008020147 */
[----:B------:R-:W-:Y:S05]  /*60d0*/  @!P0 BRA `(.L_x_5501) ;  /* 0x0000000000048947 */ /* 0x000fea0003800000 */
[----:B------:R-:W-:Y:S01]  /*60e0*/  BPT.TRAP 0x1 ;  /* 0x000000040000795c */ /* 0x000fe20000300000 */
.L_x_5501:
[----:B-1----:R-:W-:Y:S05]  /*60f0*/  @P1 BRA `(.L_x_5502) ;  /* 0x0000000000081947 */ /* 0x002fea0003800000 */
[----:B------:R-:W1:Y:S02]  /*6100*/  SYNCS.PHASECHK.TRANS64.TRYWAIT P1, [UR7+0x30830], R3 ;  /* 0x03083003ff0075a7 */ /* 0x000e640008020147 */
[----:B-1----:R-:W-:Y:S05]  /*6110*/  @!P1 BRA `(.L_x_5503) ;  /* 0x00000094009c9947 */ /* 0x002fea0003800000 */
.L_x_5502:
        /* <DEDUP_REMOVED lines=175> */
.L_x_5504:
[----:B------:R-:W-:Y:S01]  /*6c10*/  ULEA UR14, UR6, UR40, 0x3 ;  /* 0x00000028060e7291 */ /* 0x000fe2000f8e183f */
[----:B------:R-:W-:-:S05]  /*6c20*/  IMAD.U32 R0, RZ, RZ, UR5 ;  /* 0x00000005ff007e24 */ /* 0x000fca000f8e00ff */
[----:B------:R-:W-:-:S04]  /*6c30*/  SHF.L.U32 R0, R0, 0x1f, RZ ;  /* 0x0000001f00007819 */ /* 0x000fc800000006ff */
[----:B------:R2:W3:Y:S01]  /*6c40*/  SYNCS.PHASECHK.TRANS64.TRYWAIT P1, [UR14+0x30850], R0 ;  /* 0x03085000ff0075a7 */ /* 0x0004e2000802014e */
[----:B------:R-:W-:Y:S05]  /*6c50*/  @!P0 BRA `(.L_x_5505) ;  /* 0x0000000000048947 */ /* 0x000fea0003800000 */
[----:B------:R-:W-:Y:S01]  /*6c60*/  BPT.TRAP 0x1 ;  /* 0x000000040000795c */ /* 0x000fe20000300000 */
.L_x_5505:
[----:B---3--:R-:W-:Y:S05]  /*6c70*/  @P1 BRA `(.L_x_5506) ;  /* 0x0000000000081947 */ /* 0x008fea0003800000 */
[----:B------:R-:W3:Y:S02]  /*6c80*/  SYNCS.PHASECHK.TRANS64.TRYWAIT P1, [UR14+0x30850], R0 ;  /* 0x03085000ff0075a7 */ /* 0x000ee4000802014e */
[----:B---3--:R-:W-:Y:S05]  /*6c90*/  @!P1 BRA `(.L_x_5507) ;  /* 0x0000008800d49947 */ /* 0x008fea0003800000 */
.L_x_5506:
        /* <DEDUP_REMOVED lines=37> */
.L_x_5508:
[----:B0-2---:R-:W-:Y:S01]  /*6ef0*/  FMNMX.FTZ R0, R120, R11, !PT ;  /* 0x0000000b78007209 */ /* 0x005fe20007810000 */
[----:B------:R-:W-:Y:S01]  /*6f00*/  UMOV UR35, UR11 ;  /* 0x0000000b00237c82 */ /* 0x000fe20008000000 */
[----:B------:R-:W-:Y:S01]  /*6f10*/  FMNMX.FTZ R2, R122, R12, !PT ;  /* 0x0000000c7a027209 */ /* 0x000fe20007810000 */
[----:B------:R-:W0:Y:S01]  /*6f20*/  S2UR UR6, SR_CgaCtaId ;  /* 0x00000000000679c3 */ /* 0x000e220000008800 */
[----:B-1----:R-:W-:Y:S01]  /*6f30*/  FMNMX.FTZ R3, R121, R0, !PT ;  /* 0x0000000079037209 */ /* 0x002fe20007810000 */
[----:B------:R-:W-:Y:S01]  /*6f40*/  ULEA UR5, UR10, UR40, 0x3 ;  /* 0x000000280a057291 */ /* 0x000fe2000f8e183f */
[----:B------:R-:W-:Y:S02]  /*6f50*/  FMNMX.FTZ R13, R123, R2, !PT ;  /* 0x000000027b0d7209 */ /* 0x000fe40007810000 */
[----:B------:R-:W-:Y:S01]  /*6f60*/  FMNMX.FTZ R0, R124, R3, !PT ;  /* 0x000000037c007209 */ /* 0x000fe20007810000 */
[----:B------:R-:W-:Y:S01]  /*6f70*/  UIADD3 UR5, UR5, 0x30840, URZ ;  /* 0x0003084005057890 */ /* 0x000fe2000fffe03f */
        /* <DEDUP_REMOVED lines=84> */
[----:B------:R-:W1:Y:S03]  /*74c0*/  MUFU.EX2 R11, R11 ;  /* 0x0000000b000b7308 */ /* 0x000e660000000800 */
[--C-:B------:R-:W-:Y:S01]  /*74d0*/  FFMA.FTZ R189, R122, UR35, -R12.reuse ;  /* 0x000000237abd7c23 */ /* 0x100fe2000801080c */
[--C-:B0-----:R-:W-:Y:S01]  /*74e0*/  FFMA.FTZ R14, R123, UR35, -R12.reuse ;  /* 0x000000237b0e7c23 */ /* 0x101fe2000801080c */
        /* <DEDUP_REMOVED lines=120> */
.L_x_5509:
[----:B------:R-:W0:Y:S01]  /*7c70*/  S2UR UR5, SR_CgaCtaId ;  /* 0x00000000000579c3 */ /* 0x000e220000008800 */
[----:B------:R-:W-:Y:S01]  /*7c80*/  UIADD3 UR14, UR14, 0x30860, URZ ;  /* 0x000308600e0e7890 */ /* 0x000fe2000fffe03f */
[----:B------:R-:W-:Y:S01]  /*7c90*/  ISETP.LT.AND P1, PT, RZ, UR4, PT ;  /* 0x00000004ff007c0c */ /* 0x000fe2000bf21270 */
[----:B------:R-:W-:Y:S01]  /*7ca0*/  UIADD3 UR4, UR4, -0x1, URZ ;  /* 0xffffffff04047890 */ /* 0x000fe2000fffe03f */
[----:B------:R-:W-:Y:S01]  /*7cb0*/  F2FP.BF16.F32.PACK_AB R188, R188, R11 ;  /* 0x0000000bbcbc723e */ /* 0x000fe200000010ff */
        /* <DEDUP_REMOVED lines=28> */
[----:B------:R-:W-:Y:S01]  /*7e80*/  MOV R12, R3 ;  /* 0x00000003000c7202 */ /* 0x000fe20000000f00 */
[----:B------:R-:W-:Y:S06]  /*7e90*/  @P1 BRA `(.L_x_5510) ;  /* 0xffffffe0005c1947 */ /* 0x000fec000383ffff */
.L_x_5499:
        /* <DEDUP_REMOVED lines=99> */
.L_x_5511:
[----:B------:R-:W-:Y:S01]  /*84d0*/  ULEA UR5, UR39, UR40, 0x3 ;  /* 0x0000002827057291 */ /* 0x000fe2000f8e183f */
[----:B------:R-:W-:-:S05]  /*84e0*/  IMAD.U32 R0, RZ, RZ, UR38 ;  /* 0x00000026ff007e24 */ /* 0x000fca000f8e00ff */
[----:B------:R-:W-:-:S04]  /*84f0*/  SHF.L.U32 R0, R0, 0x1f, RZ ;  /* 0x0000001f00007819 */ /* 0x000fc800000006ff */
[----:B------:R0:W1:Y:S01]  /*8500*/  SYNCS.PHASECHK.TRANS64.TRYWAIT P1, [UR5+0x30850], R0 ;  /* 0x03085000ff0075a7 */ /* 0x0000620008020145 */
[----:B------:R-:W-:Y:S05]  /*8510*/  @!P0 BRA `(.L_x_5512) ;  /* 0x0000000000048947 */ /* 0x000fea0003800000 */
[----:B------:R-:W-:Y:S01]  /*8520*/  BPT.TRAP 0x1 ;  /* 0x000000040000795c */ /* 0x000fe20000300000 */
.L_x_5512:
[----:B-1----:R-:W-:Y:S05]  /*8530*/  @P1 BRA `(.L_x_5513) ;  /* 0x0000000000081947 */ /* 0x002fea0003800000 */
[----:B------:R-:W1:Y:S02]  /*8540*/  SYNCS.PHASECHK.TRANS64.TRYWAIT P1, [UR5+0x30850], R0 ;  /* 0x03085000ff0075a7 */ /* 0x000e640008020145 */
[----:B-1----:R-:W-:Y:S05]  /*8550*/  @!P1 BRA `(.L_x_5514) ;  /* 0x0000007000bc9947 */ /* 0x002fea0003800000 */
.L_x_5513:
        /* <DEDUP_REMOVED lines=64> */
.L_x_5515:
        /* <DEDUP_REMOVED lines=109> */
.L_x_5479:
        /* <DEDUP_REMOVED lines=10> */
[----:B------:R-:W1:Y:S01]  /*90d0*/  LDC R56, c[0x0][0xbe8] ;  /* 0x0002fa00ff387b82 */ /* 0x000e620000000800 */
[----:B------:R-:W-:Y:S01]  /*90e0*/  F2FP.BF16.F32.PACK_AB R6, R7, R6 ;  /* 0x000000060706723e */ /* 0x000fe200000010ff */
[----:B------:R-:W-:Y:S01]  /*90f0*/  ULDC.64 UR8, c[0x0][0xb90] ;  /* 0x0002e40000087ab9 */ /* 0x000fe20000000a00 */
[----:B------:R-:W-:Y:S01]  /*9100*/  F2FP.BF16.F32.PACK_AB R7, R154, R33 ;  /* 0x000000219a07723e */ /* 0x000fe200000010ff */
[----:B------:R-:W-:Y:S01]  /*9110*/  USHF.R.S32.HI UR12, URZ, 0x1f, UR61 ;  /* 0x0000001f3f0c7899 */ /* 0x000fe2000801143d */
[----:B------:R-:W-:Y:S02]  /*9120*/  F2FP.BF16.F32.PACK_AB R4, R25, R4 ;  /* 0x000000041904723e */ /* 0x000fe400000010ff */
[----:B------:R-:W-:Y:S02]  /*9130*/  R2UR UR11, R192 ;  /* 0x00000000c00b72ca */ /* 0x000fe400000e0000 */
[----:B------:R-:W-:-:S02]  /*9140*/  F2FP.BF16.F32.PACK_AB R5, R152, R5 ;  /* 0x000000059805723e */ /* 0x000fc400000010ff */
        /* <DEDUP_REMOVED lines=10> */
[----:B------:R-:W-:-:S02]  /*91f0*/  F2FP.BF16.F32.PACK_AB R24, R57, R24 ;  /* 0x000000183918723e */ /* 0x000fc400000010ff */
[----:B------:R-:W-:Y:S01]  /*9200*/  F2FP.BF16.F32.PACK_AB R96, R97, R96 ;  /* 0x000000606160723e */ /* 0x000fe200000010ff */
[----:B------:R-:W-:Y:S01]  /*9210*/  UIMAD UR5, UR11, UR9, UR5 ;  /* 0x000000090b0572a4 */ /* 0x000fe2000f8e0205 */
[----:B------:R-:W-:Y:S02]  /*9220*/  F2FP.BF16.F32.PACK_AB R97, R99, R98 ;  /* 0x000000626361723e */ /* 0x000fe400000010ff */
[----:B------:R-:W-:Y:S02]  /*9230*/  MOV R48, R52 ;  /* 0x0000003400307202 */ /* 0x000fe40000000f00 */
[----:B0-----:R-:W-:Y:S01]  /*9240*/  MOV R49, R21 ;  /* 0x0000001500317202 */ /* 0x001fe20000000f00 */
[----:B------:R-:W-:Y:S01]  /*9250*/  IMAD R21, R193, 0x40, R16 ;  /* 0x00000040c1157824 */ /* 0x000fe200078e0210 */
[----:B------:R-:W-:Y:S01]  /*9260*/  ULDC.64 UR8, c[0x0][0xb98] ;  /* 0x0002e60000087ab9 */ /* 0x000fe20000000a00 */
[----:B------:R-:W-:Y:S01]  /*9270*/  UIADD3 UR7, UR7, UR5, URZ ;  /* 0x0000000507077290 */ /* 0x000fe2000fffe03f */
[----:B------:R-:W-:Y:S01]  /*9280*/  F2FP.BF16.F32.PACK_AB R104, R105, R104 ;  /* 0x000000686968723e */ /* 0x000fe200000010ff */
[--C-:B------:R-:W-:Y:S01]  /*9290*/  IMAD.WIDE R46, R198, 0x2, R48.reuse ;  /* 0x00000002c62e7825 */ /* 0x100fe200078e0230 */
[----:B------:R-:W-:Y:S01]  /*92a0*/  UIMAD UR5, UR12, UR8, URZ ;  /* 0x000000080c0572a4 */ /* 0x000fe2000f8e023f */
[----:B------:R-:W-:Y:S01]  /*92b0*/  F2FP.BF16.F32.PACK_AB R98, R101, R100 ;  /* 0x000000646562723e */ /* 0x000fe200000010ff */
[----:B------:R-:W-:Y:S01]  /*92c0*/  UIMAD.WIDE.U32 UR6, UR61, UR8, UR6 ;  /* 0x000000083d0672a5 */ /* 0x000fe2000f8e0006 */
[----:B------:R-:W-:Y:S01]  /*92d0*/  IMAD.WIDE R48, R21, 0x2, R48 ;  /* 0x0000000215307825 */ /* 0x000fe200078e0230 */
[C---:B------:R-:W-:Y:S01]  /*92e0*/  IADD3 R27, P5, R46.reuse, 0x8060, RZ ;  /* 0x000080602e1b7810 */ /* 0x040fe20007fbe0ff */
[----:B------:R-:W-:Y:S01]  /*92f0*/  UIMAD UR5, UR61, UR9, UR5 ;  /* 0x000000093d0572a4 */ /* 0x000fe2000f8e0205 */
[----:B------:R-:W-:-:S02]  /*9300*/  LOP3.LUT R21, R46, 0x380, RZ, 0xc0, !PT ;  /* 0x000003802e157812 */ /* 0x000fc400078ec0ff */
[----:B------:R-:W-:Y:S01]  /*9310*/  LOP3.LUT R26, R27, 0x380, RZ, 0xc0, !PT ;  /* 0x000003801b1a7812 */ /* 0x000fe200078ec0ff */
[----:B------:R-:W-:Y:S01]  /*9320*/  ULDC.64 UR8, c[0x0][0xae8] ;  /* 0x0002ba0000087ab9 */ /* 0x000fe20000000a00 */
        /* <DEDUP_REMOVED lines=19> */
[C---:B------:R-:W-:Y:S02]  /*9460*/  IADD3 R35, P0, R46.reuse, 0x60, RZ ;  /* 0x000000602e237810 */ /* 0x040fe40007f1e0ff */
        /* <DEDUP_REMOVED lines=43> */
[----:B------:R-:W-:Y:S02]  /*9720*/  LOP3.LUT R25, R46, 0x380, RZ, 0xc0, !PT ;  /* 0x000003802e197812 */ /* 0x000fe400078ec0ff */
        /* <DEDUP_REMOVED lines=17> */
[----:B------:R-:W-:Y:S01]  /*9840*/  IADD3.X R75, RZ, R47, RZ, P5, !PT ;  /* 0x0000002fff4b7210 */ /* 0x000fe20002ffe4ff */
[----:B------:R-:W-:Y:S01]  /*9850*/  IMAD.X R47, RZ, RZ, R49, P0 ;  /* 0x000000ffff2f7224 */ /* 0x000fe200000e0631 */
[----:B------:R-:W-:Y:S01]  /*9860*/  MOV R86, R86 ;  /* 0x0000005600567202 */ /* 0x000fe20000000f00 */
[----:B------:R-:W2:Y:S01]  /*9870*/  @P1 LDC R53, c[0x0][0xbf0] ;  /* 0x0002fc00ff351b82 */ /* 0x000ea20000000800 */
[----:B------:R-:W-:-:S02]  /*9880*/  IADD3 R39, P3, R48, 0x7000, RZ ;  /* 0x0000700030277810 */ /* 0x000fc40007f7e0ff */
[----:B------:R-:W-:Y:S02]  /*9890*/  IADD3 R37, P2, R48, 0x6000, RZ ;  /* 0x0000600030257810 */ /* 0x000fe40007f5e0ff */
[----:B------:R-:W-:Y:S02]  /*98a0*/  LOP3.LUT R38, R39, 0x380, RZ, 0xc0, !PT ;  /* 0x0000038027267812 */ /* 0x000fe400078ec0ff */
[----:B------:R-:W-:Y:S01]  /*98b0*/  MOV R78, R78 ;  /* 0x0000004e004e7202 */ /* 0x000fe20000000f00 */
[----:B0-----:R-:W-:Y:S01]  /*98c0*/  @P1 IMAD.HI.U32 R4, R26, R25, RZ ;  /* 0x000000191a041227 */ /* 0x001fe200078e00ff */
[----:B------:R-:W-:Y:S02]  /*98d0*/  F2FP.BF16.F32.PACK_AB R5, R144, R135 ;  /* 0x000000879005723e */ /* 0x000fe400000010ff */
[----:B------:R-:W-:Y:S02]  /*98e0*/  F2FP.BF16.F32.PACK_AB R6, R120, R3 ;  /* 0x000000037806723e */ /* 0x000fe400000010ff */
[----:B------:R-:W-:-:S02]  /*98f0*/  F2FP.BF16.F32.PACK_AB R7, R145, R136 ;  /* 0x000000889107723e */ /* 0x000fc400000010ff */
        /* <DEDUP_REMOVED lines=10> */
[----:B------:R-:W-:-:S02]  /*99a0*/  LOP3.LUT R36, R37, 0x380, RZ, 0xc0, !PT ;  /* 0x0000038025247812 */ /* 0x000fc400078ec0ff */
[----:B------:R-:W-:Y:S01]  /*99b0*/  MOV R74, R74 ;  /* 0x0000004a004a7202 */ /* 0x000fe20000000f00 */
[----:B------:R3:W-:Y:S01]  /*99c0*/  STSM.16.M88.4 [R82], R12 ;  /* 0x0000000c52007844 */ /* 0x0007e20000000200 */
[----:B------:R-:W-:Y:S02]  /*99d0*/  SHF.R.U64 R38, R38, 0x3, RZ ;  /* 0x0000000326267819 */ /* 0x000fe400000012ff */
[----:B------:R-:W-:Y:S01]  /*99e0*/  SHF.R.U64 R36, R36, 0x3, RZ ;  /* 0x0000000324247819 */ /* 0x000fe200000012ff */
[----:B------:R4:W-:Y:S01]  /*99f0*/  STSM.16.M88.4 [R78], R24 ;  /* 0x000000184e007844 */ /* 0x0009e20000000200 */
[----:B------:R-:W-:Y:S01]  /*9a00*/  LOP3.LUT R38, R38, R39, RZ, 0x3c, !PT ;  /* 0x0000002726267212 */ /* 0x000fe200078e3cff */
[----:B------:R-:W-:Y:S01]  /*9a10*/  IMAD.X R39, RZ, RZ, R49, P3 ;  /* 0x000000ffff277224 */ /* 0x000fe200018e0631 */
[----:B------:R-:W-:Y:S02]  /*9a20*/  LOP3.LUT R36, R36, R37, RZ, 0x3c, !PT ;  /* 0x0000002524247212 */ /* 0x000fe400078e3cff */
[----:B0-----:R-:W-:-:S02]  /*9a30*/  F2FP.BF16.F32.PACK_AB R4, R65, R64 ;  /* 0x000000404104723e */ /* 0x001fc400000010ff */
[----:B------:R-:W-:Y:S02]  /*9a40*/  F2FP.BF16.F32.PACK_AB R5, R140, R131 ;  /* 0x000000838c05723e */ /* 0x000fe400000010ff */
[----:B-1----:R-:W-:Y:S01]  /*9a50*/  MOV R10, UR5 ;  /* 0x00000005000a7c02 */ /* 0x002fe20008000f00 */
[----:B------:R-:W-:Y:S01]  /*9a60*/  ULDC UR5, c[0x0][0xa88] ;  /* 0x0002a20000057ab9 */ /* 0x000fe20000000800 */
[----:B------:R-:W-:Y:S01]  /*9a70*/  SHF.R.S32.HI R9, RZ, 0x1f, R50 ;  /* 0x0000001fff097819 */ /* 0x000fe20000011432 */
[----:B---3--:R-:W-:Y:S01]  /*9a80*/  VIADD R14, R197, UR42 ;  /* 0x0000002ac50e7c36 */ /* 0x008fe20008000000 */
[----:B------:R-:W-:Y:S02]  /*9a90*/  IADD3 R12, P0, R50, UR6, RZ ;  /* 0x00000006320c7c10 */ /* 0x000fe4000ff1e0ff */
[----:B------:R-:W-:Y:S02]  /*9aa0*/  SHF.R.S32.HI R8, RZ, 0x1f, R3 ;  /* 0x0000001fff087819 */ /* 0x000fe40000011403 */
[----:B------:R-:W-:Y:S01]  /*9ab0*/  IADD3.X R13, R9, UR7, R10, P0, !PT ;  /* 0x00000007090d7c10 */ /* 0x000fe200087fe40a */
[----:B------:R-:W-:Y:S01]  /*9ac0*/  ULDC.64 UR6, c[0x0][0xb88] ;  /* 0x0002e20000067ab9 */ /* 0x000fe20000000a00 */
[----:B------:R-:W-:Y:S01]  /*9ad0*/  F2FP.BF16.F32.PACK_AB R6, R69, R68 ;  /* 0x000000444506723e */ /* 0x000fe200000010ff */
[----:B------:R-:W-:Y:S01]  /*9ae0*/  IMAD R8, R8, UR6, RZ ;  /* 0x0000000608087c24 */ /* 0x000fe2000f8e02ff */
[----:B------:R-:W-:Y:S01]  /*9af0*/  F2FP.BF16.F32.PACK_AB R7, R132, R129 ;  /* 0x000000818407723e */ /* 0x000fe200000010ff */
[----:B------:R-:W-:Y:S01]  /*9b00*/  IMAD.WIDE.U32 R12, R3, UR6, R12 ;  /* 0x00000006030c7c25 */ /* 0x000fe2000f8e000c */
[----:B------:R-:W-:-:S02]  /*9b10*/  LOP3.LUT P0, RZ, R195, 0x3, RZ, 0xc0, !PT ;  /* 0x00000003c3ff7812 */ /* 0x000fc4000780c0ff */
[----:B------:R-:W-:Y:S01]  /*9b20*/  IADD3.X R37, RZ, R49, RZ, P2, !PT ;  /* 0x00000031ff257210 */ /* 0x000fe200017fe4ff */
[----:B------:R-:W-:Y:S01]  /*9b30*/  IMAD R15, R3, UR7, R8 ;  /* 0x00000007030f7c24 */ /* 0x000fe2000f8e0208 */
[----:B------:R0:W-:Y:S01]  /*9b40*/  STSM.16.M88.4 [R74], R4 ;  /* 0x000000044a007844 */ /* 0x0001e20000000200 */
[----:B------:R-:W-:Y:S01]  /*9b50*/  ULDC.64 UR6, c[0x0][0xb50] ;  /* 0x0002d40000067ab9 */ /* 0x000fe20000000a00 */
[----:B------:R-:W-:Y:S01]  /*9b60*/  IMAD R3, R56, UR5, RZ ;  /* 0x0000000538037c24 */ /* 0x000fe2000f8e02ff */
[----:B----4-:R-:W-:Y:S02]  /*9b70*/  LEA R24, P3, R12, UR6, 0x2 ;  /* 0x000000060c187c11 */ /* 0x010fe4000f8610ff */
[----:B------:R-:W-:Y:S02]  /*9b80*/  MOV R70, R70 ;  /* 0x0000004600467202 */ /* 0x000fe40000000f00 */
[----:B------:R-:W-:Y:S01]  /*9b90*/  ISETP.GE.OR P2, PT, R14, R3, P0 ;  /* 0x000000030e00720c */ /* 0x000fe20000746670 */
[----:B------:R-:W-:Y:S01]  /*9ba0*/  SHFL.IDX PT, R68, R24, RZ, 0x1c1f ;  /* 0x001c1fff18447589 */ /* 0x000fe200000e0000 */
[----:B------:R-:W-:-:S02]  /*9bb0*/  F2FP.BF16.F32.PACK_AB R8, R73, R72 ;  /* 0x000000484908723e */ /* 0x000fc400000010ff */
[----:B------:R-:W-:Y:S02]  /*9bc0*/  F2FP.BF16.F32.PACK_AB R9, R128, R127 ;  /* 0x0000007f8009723e */ /* 0x000fe400000010ff */
[----:B------:R-:W-:Y:S02]  /*9bd0*/  F2FP.BF16.F32.PACK_AB R10, R77, R76 ;  /* 0x0000004c4d0a723e */ /* 0x000fe400000010ff */
[----:B------:R-:W-:Y:S01]  /*9be0*/  F2FP.BF16.F32.PACK_AB R11, R130, R125 ;  /* 0x0000007d820b723e */ /* 0x000fe200000010ff */
[----:B0-----:R-:W-:Y:S01]  /*9bf0*/  VIADD R4, R14, 0x8 ;  /* 0x000000080e047836 */ /* 0x001fe20000000000 */
[----:B------:R-:W-:Y:S01]  /*9c00*/  MOV R62, R62 ;  /* 0x0000003e003e7202 */ /* 0x000fe20000000f00 */
[----:B------:R-:W-:Y:S01]  /*9c10*/  IMAD.IADD R5, R13, 0x1, R15 ;  /* 0x000000010d057824 */ /* 0x000fe200078e020f */
[----:B------:R-:W-:Y:S01]  /*9c20*/  F2FP.BF16.F32.PACK_AB R6, R85, R84 ;  /* 0x000000545506723e */ /* 0x000fe200000010ff */
[----:B------:R-:W-:Y:S01]  /*9c30*/  STSM.16.M88.4 [R70], R8 ;  /* 0x0000000846007844 */ /* 0x000fe20000000200 */
[----:B------:R-:W-:-:S02]  /*9c40*/  ISETP.GE.OR P0, PT, R4, R3, P0 ;  /* 0x000000030400720c */ /* 0x000fc40000706670 */
[----:B------:R-:W-:Y:S01]  /*9c50*/  LEA.HI.X R25, R12, UR7, R5, 0x2, P3 ;  /* 0x000000070c197c11 */ /* 0x000fe200098f1405 */
[----:B------:R-:W-:Y:S01]  /*9c60*/  SHFL.IDX PT, R70, R24, 0x1, 0x1c1f ;  /* 0x003c1f0018467f89 */ /* 0x000fe200000e0000 */
[----:B------:R-:W-:Y:S02]  /*9c70*/  F2FP.BF16.F32.PACK_AB R4, R81, R80 ;  /* 0x000000505104723e */ /* 0x000fe400000010ff */
[----:B------:R-:W-:Y:S01]  /*9c80*/  F2FP.BF16.F32.PACK_AB R5, R121, R126 ;  /* 0x0000007e7905723e */ /* 0x000fe200000010ff */
[----:B------:R-:W0:Y:S01]  /*9c90*/  SHFL.IDX PT, R69, R25, RZ, 0x1c1f ;  /* 0x001c1fff19457589 */ /* 0x000e2200000e0000 */
[----:B------:R-:W-:Y:S02]  /*9ca0*/  F2FP.BF16.F32.PACK_AB R7, R123, R124 ;  /* 0x0000007c7b07723e */ /* 0x000fe400000010ff */
[----:B------:R-:W-:Y:S01]  /*9cb0*/  MOV R58, R58 ;  /* 0x0000003a003a7202 */ /* 0x000fe20000000f00 */
[----:B------:R-:W1:Y:S01]  /*9cc0*/  SHFL.IDX PT, R71, R25, 0x1, 0x1c1f ;  /* 0x003c1f0019477f89 */ /* 0x000e6200000e0000 */
[----:B------:R-:W-:-:S02]  /*9cd0*/  F2FP.BF16.F32.PACK_AB R12, R89, R88 ;  /* 0x00000058590c723e */ /* 0x000fc400000010ff */
[----:B------:R-:W-:Y:S01]  /*9ce0*/  F2FP.BF16.F32.PACK_AB R13, R91, R90 ;  /* 0x0000005a5b0d723e */ /* 0x000fe200000010ff */
[----:B------:R-:W-:Y:S01]  /*9cf0*/  STSM.16.M88.4 [R62], R4 ;  /* 0x000000043e007844 */ /* 0x000fe20000000200 */
[----:B------:R-:W-:Y:S02]  /*9d00*/  F2FP.BF16.F32.PACK_AB R14, R93, R92 ;  /* 0x0000005c5d0e723e */ /* 0x000fe400000010ff */
[----:B------:R-:W-:Y:S02]  /*9d10*/  F2FP.BF16.F32.PACK_AB R15, R95, R94 ;  /* 0x0000005e5f0f723e */ /* 0x000fe400000010ff */
[----:B------:R-:W-:Y:S02]  /*9d20*/  MOV R54, R54 ;  /* 0x0000003600367202 */ /* 0x000fe40000000f00 */
[----:B------:R-:W-:Y:S01]  /*9d30*/  F2FP.BF16.F32.PACK_AB R99, R103, R102 ;  /* 0x000000666763723e */ /* 0x000fe200000010ff */
[----:B------:R-:W-:Y:S01]  /*9d40*/  STSM.16.M88.4 [R58], R12 ;  /* 0x0000000c3a007844 */ /* 0x000fe20000000200 */
        /* <DEDUP_REMOVED lines=20> */
[--C-:B------:R-:W-:Y:S01]  /*9e90*/  IMAD.X R29, RZ, RZ, R49.reuse, P5 ;  /* 0x000000ffff1d7224 */ /* 0x100fe200028e0631 */
[----:B------:R-:W-:Y:S02]  /*9ea0*/  LOP3.LUT R30, R31, 0x380, RZ, 0xc0, !PT ;  /* 0x000003801f1e7812 */ /* 0x000fe400078ec0ff */
[----:B------:R-:W-:Y:S01]  /*9eb0*/  IADD3 R43, P5, R48, 0x9000, RZ ;  /* 0x00009000302b7810 */ /* 0x000fe20007fbe0ff */
[----:B------:R-:W-:Y:S01]  /*9ec0*/  UIMAD UR5, UR10, UR8, URZ ;  /* 0x000000080a0572a4 */ /* 0x000fe2000f8e023f */
[----:B------:R-:W-:Y:S02]  /*9ed0*/  SHF.R.U64 R30, R30, 0x3, RZ ;  /* 0x000000031e1e7819 */ /* 0x000fe400000012ff */
[----:B------:R-:W-:Y:S01]  /*9ee0*/  LOP3.LUT R42, R43, 0x380, RZ, 0xc0, !PT ;  /* 0x000003802b2a7812 */ /* 0x000fe200078ec0ff */
[----:B0-----:R0:W-:Y:S01]  /*9ef0*/  @!P2 ST.E desc[UR36][R68.64], R0 ;  /* 0x000000004400a985 */ /* 0x0011e2000c101924 */
[----:B------:R-:W-:Y:S01]  /*9f00*/  LOP3.LUT R30, R30, R31, RZ, 0x3c, !PT ;  /* 0x0000001f1e1e7212 */ /* 0x000fe200078e3cff */
[----:B------:R-:W-:Y:S01]  /*9f10*/  IMAD.X R31, RZ, RZ, R49, P6 ;  /* 0x000000ffff1f7224 */ /* 0x000fe200030e0631 */
[----:B------:R-:W-:Y:S01]  /*9f20*/  SHF.R.U64 R42, R42, 0x3, RZ ;  /* 0x000000032a2a7819 */ /* 0x000fe200000012ff */
[----:B-1----:R1:W-:Y:S01]  /*9f30*/  @!P0 ST.E desc[UR36][R70.64], R2 ;  /* 0x0000000246008985 */ /* 0x0023e2000c101924 */
[----:B------:R-:W-:Y:S01]  /*9f40*/  UIMAD.WIDE.U32 UR6, UR11, UR8, URZ ;  /* 0x000000080b0672a5 */ /* 0x000fe2000f8e003f */
[----:B------:R-:W-:-:S02]  /*9f50*/  IADD3 R41, P4, R48, 0x8000, RZ ;  /* 0x0000800030297810 */ /* 0x000fc40007f9e0ff */
[----:B------:R3:W5:Y:S01]  /*9f60*/  LD.E.128 R24, desc[UR36][R20.64] ;  /* 0x0000002414187980 */ /* 0x000762000c101d00 */
[----:B------:R-:W-:Y:S01]  /*9f70*/  UIMAD UR5, UR11, UR9, UR5 ;  /* 0x000000090b0572a4 */ /* 0x000fe2000f8e0205 */
[----:B------:R-:W-:Y:S01]  /*9f80*/  IADD3 R45, P6, R48, 0xa000, RZ ;  /* 0x0000a000302d7810 */ /* 0x000fe20007fde0ff */
[----:B0-----:R-:W-:Y:S01]  /*9f90*/  IMAD R0, R23, 0x20, R193 ;  /* 0x0000002017007824 */ /* 0x001fe200078e02c1 */
[----:B------:R-:W-:Y:S01]  /*9fa0*/  ULDC.64 UR10, c[0x0][0xaf0] ;  /* 0x0002bc00000a7ab9 */ /* 0x000fe20000000a00 */
[----:B------:R-:W-:Y:S01]  /*9fb0*/  LOP3.LUT R42, R42, R43, RZ, 0x3c, !PT ;  /* 0x0000002b2a2a7212 */ /* 0x000fe200078e3cff */
[----:B------:R0:W5:Y:S01]  /*9fc0*/  LD.E.128 R8, desc[UR36][R28.64] ;  /* 0x000000241c087980 */ /* 0x000162000c101d00 */
[----:B------:R-:W-:Y:S01]  /*9fd0*/  LOP3.LUT R40, R41, 0x380, RZ, 0xc0, !PT ;  /* 0x0000038029287812 */ /* 0x000fe200078ec0ff */
[----:B---3--:R-:W3:Y:S01]  /*9fe0*/  @P1 LDC R21, c[0x0][0xbec] ;  /* 0x0002fb00ff151b82 */ /* 0x008ee20000000800 */
[----:B-1----:R-:W-:Y:S01]  /*9ff0*/  VIADD R2, R0, UR42 ;  /* 0x0000002a00027c36 */ /* 0x002fe20008000000 */
[----:B------:R-:W-:Y:S01]  /*a000*/  UIMAD UR8, UR12, UR10, URZ ;  /* 0x0000000a0c0872a4 */ /* 0x000fe2000f8e023f */
[----:B------:R-:W-:Y:S01]  /*a010*/  LOP3.LUT R44, R45, 0x380, RZ, 0xc0, !PT ;  /* 0x000003802d2c7812 */ /* 0x000fe200078ec0ff */
[----:B------:R-:W-:Y:S01]  /*a020*/  UIADD3 UR7, UR7, UR5, URZ ;  /* 0x0000000507077290 */ /* 0x000fe2000fffe03f */
[----:B------:R-:W-:Y:S01]  /*a030*/  LOP3.LUT R43, R48, 0x380, RZ, 0xc0, !PT ;  /* 0x00000380302b7812 */ /* 0x000fe200078ec0ff */
[----:B------:R1:W5:Y:S01]  /*a040*/  LD.E.128 R4, desc[UR36][R30.64] ;  /* 0x000000241e047980 */ /* 0x000362000c101d00 */
[----:B0-----:R-:W-:Y:S01]  /*a050*/  IMAD.MOV.U32 R29, RZ, RZ, R2 ;  /* 0x000000ffff1d7224 */ /* 0x001fe200078e0002 */
[----:B------:R-:W-:Y:S01]  /*a060*/  UIMAD UR5, UR61, UR11, UR8 ;  /* 0x0000000b3d0572a4 */ /* 0x000fe2000f8e0208 */
[----:B------:R-:W-:Y:S01]  /*a070*/  SHF.R.U64 R40, R40, 0x3, RZ ;  /* 0x0000000328287819 */ /* 0x000fe200000012ff */
[----:B------:R-:W-:Y:S01]  /*a080*/  UIMAD.WIDE.U32 UR6, UR61, UR10, UR6 ;  /* 0x0000000a3d0672a5 */ /* 0x000fe2000f8e0006 */
[----:B------:R-:W-:Y:S01]  /*a090*/  SHF.R.U64 R44, R44, 0x3, RZ ;  /* 0x000000032c2c7819 */ /* 0x000fe200000012ff */
[----:B------:R-:W-:Y:S01]  /*a0a0*/  ULDC.64 UR8, c[0x0][0xae0] ;  /* 0x0002b80000087ab9 */ /* 0x000fe20000000a00 */
[----:B------:R-:W-:Y:S01]  /*a0b0*/  SHF.R.U64 R43, R43, 0x3, RZ ;  /* 0x000000032b2b7819 */ /* 0x000fe200000012ff */
[----:B------:R-:W-:Y:S01]  /*a0c0*/  UIADD3 UR5, UR7, UR5, URZ ;  /* 0x0000000507057290 */ /* 0x000fe2000fffe03f */
[----:B------:R-:W-:Y:S01]  /*a0d0*/  LOP3.LUT R40, R40, R41, RZ, 0x3c, !PT ;  /* 0x0000002928287212 */ /* 0x000fe200078e3cff */
[--C-:B------:R-:W-:Y:S01]  /*a0e0*/  IMAD.X R41, RZ, RZ, R49.reuse, P4 ;  /* 0x000000ffff297224 */ /* 0x100fe200020e0631 */
[----:B------:R-:W-:Y:S01]  /*a0f0*/  LOP3.LUT R44, R44, R45, RZ, 0x3c, !PT ;  /* 0x0000002d2c2c7212 */ /* 0x000fe200078e3cff */
[--C-:B------:R-:W-:Y:S01]  /*a100*/  IMAD.X R45, RZ, RZ, R49.reuse, P6 ;  /* 0x000000ffff2d7224 */ /* 0x100fe200030e0631 */
[----:B------:R-:W-:Y:S01]  /*a110*/  LOP3.LUT R48, R43, R48, RZ, 0x3c, !PT ;  /* 0x000000302b307212 */ /* 0x000fe200078e3cff */
[----:B------:R-:W-:Y:S01]  /*a120*/  IMAD.X R43, RZ, RZ, R49, P5 ;  /* 0x000000ffff2b7224 */ /* 0x000fe200028e0631 */
[----:B------:R0:W5:Y:S01]  /*a130*/  LD.E.128 R72, desc[UR36][R32.64] ;  /* 0x0000002420487980 */ /* 0x000162000c101d00 */
[----:B---3--:R-:W-:-:S03]  /*a140*/  @P1 IMAD.HI.U32 R0, R2, R21, RZ ;  /* 0x0000001502001227 */ /* 0x008fc600078e00ff */
[----:B------:R-:W5:Y:S02]  /*a150*/  LD.E.128 R48, desc[UR36][R48.64] ;  /* 0x0000002430307980 */ /* 0x000f64000c101d00 */
[----:B--2---:R-:W-:Y:S01]  /*a160*/  @P1 SHF.R.U32.HI R29, RZ, R53, R0 ;  /* 0x00000035ff1d1219 */ /* 0x004fe20000011600 */
[----:B------:R-:W-:Y:S01]  /*a170*/  IMAD.U32 R20, RZ, RZ, UR6 ;  /* 0x00000006ff147e24 */ /* 0x000fe2000f8e00ff */
[----:B------:R2:W5:Y:S02]  /*a180*/  LD.E.128 R64, desc[UR36][R34.64] ;  /* 0x0000002422407980 */ /* 0x000564000c101d00 */
[--C-:B------:R-:W-:Y:S01]  /*a190*/  SHF.R.S32.HI R0, RZ, 0x1f, R29.reuse ;  /* 0x0000001fff007819 */ /* 0x100fe2000001141d */
[----:B-1----:R-:W-:Y:S01]  /*a1a0*/  IMAD.MOV R31, RZ, RZ, -R29 ;  /* 0x000000ffff1f7224 */ /* 0x002fe200078e0a1d */
[----:B------:R-:W-:Y:S01]  /*a1b0*/  MOV R21, UR7 ;  /* 0x0000000700157c02 */ /* 0x000fe20008000f00 */
[----:B------:R-:W-:Y:S01]  /*a1c0*/  IMAD.U32 R21, RZ, RZ, UR5 ;  /* 0x00000005ff157e24 */ /* 0x000fe2000f8e00ff */
[----:B------:R1:W5:Y:S01]  /*a1d0*/  LD.E.128 R60, desc[UR36][R36.64] ;  /* 0x00000024243c7980 */ /* 0x000362000c101d00 */
[----:B------:R-:W-:Y:S01]  /*a1e0*/  IMAD R0, R0, UR8, RZ ;  /* 0x0000000800007c24 */ /* 0x000fe2000f8e02ff */
[----:B------:R-:W-:Y:S01]  /*a1f0*/  ULDC.64 UR6, c[0x0][0xad8] ;  /* 0x0002b60000067ab9 */ /* 0x000fe20000000a00 */
[----:B------:R-:W-:Y:S01]  /*a200*/  IMAD R31, R56, R31, R2 ;  /* 0x0000001f381f7224 */ /* 0x000fe200078e0202 */
[----:B------:R1:W5:Y:S01]  /*a210*/  LD.E.128 R12, desc[UR36][R38.64] ;  /* 0x00000024260c7980 */ /* 0x000362000c101d00 */
[----:B0-----:R-:W-:-:S03]  /*a220*/  IMAD R33, R29, UR9, R0 ;  /* 0x000000091d217c24 */ /* 0x001fc6000f8e0200 */
[----:B------:R1:W5:Y:S01]  /*a230*/  LD.E.128 R84, desc[UR36][R40.64] ;  /* 0x0000002428547980 */ /* 0x000362000c101d00 */
[----:B------:R-:W-:-:S03]  /*a240*/  SHF.R.S32.HI R0, RZ, 0x1f, R31 ;  /* 0x0000001fff007819 */ /* 0x000fc6000001141f */
[----:B------:R1:W5:Y:S01]  /*a250*/  LD.E.128 R80, desc[UR36][R42.64] ;  /* 0x000000242a507980 */ /* 0x000362000c101d00 */
[----:B------:R-:W-:-:S03]  /*a260*/  IMAD.WIDE.U32 R20, R29, UR8, R20 ;  /* 0x000000081d147c25 */ /* 0x000fc6000f8e0014 */
[----:B------:R1:W5:Y:S04]  /*a270*/  LD.E.128 R76, desc[UR36][R44.64] ;  /* 0x000000242c4c7980 */ /* 0x000368000c101d00 */
[----:B------:R1:W5:Y:S01]  /*a280*/  LD.E.128 R68, desc[UR36][R46.64] ;  /* 0x000000242e447980 */ /* 0x000362000c101d00 */
        /* <DEDUP_REMOVED lines=8> */
[----:B--2---:R-:W-:Y:S02]  /*a310*/  VIADD R34, R193, UR42 ;  /* 0x0000002ac1227c36 */ /* 0x004fe40008000000 */
[C---:B------:R-:W-:Y:S02]  /*a320*/  IMAD R29, R31.reuse, UR7, R2 ;  /* 0x000000071f1d7c24 */ /* 0x040fe4000f8e0202 */
[----:B------:R-:W-:Y:S01]  /*a330*/  IMAD.WIDE.U32 R20, R31, UR6, R20 ;  /* 0x000000061f147c25 */ /* 0x000fe2000f8e0014 */
[----:B------:R-:W-:Y:S01]  /*a340*/  ISETP.GE.AND P2, PT, R34, R3, PT ;  /* 0x000000032200720c */ /* 0x000fe20003f46270 */
[----:B------:R-:W-:Y:S02]  /*a350*/  ULDC.64 UR6, c[0x0][0xa80] ;  /* 0x0002a00000067ab9 */ /* 0x000fe40000000a00 */
[----:B------:R-:W-:Y:S01]  /*a360*/  IMAD.IADD R21, R21, 0x1, R29 ;  /* 0x0000000115157824 */ /* 0x000fe200078e021d */
[----:B------:R-:W-:Y:S01]  /*a370*/  LEA R2, P3, R20, UR6, 0x1 ;  /* 0x0000000614027c11 */ /* 0x000fe2000f8608ff */
[----:B------:R-:W-:-:S02]  /*a380*/  VIADD R52, R52, 0x30820 ;  /* 0x0003082034347836 */ /* 0x000fc40000000000 */
[----:B------:R-:W-:Y:S01]  /*a390*/  VIADD R0, R34, 0x20 ;  /* 0x0000002022007836 */ /* 0x000fe20000000000 */
[----:B------:R-:W-:Y:S02]  /*a3a0*/  LEA.HI.X R32, R20, UR7, R21, 0x1, P3 ;  /* 0x0000000714207c11 */ /* 0x000fe400098f0c15 */
[----:B------:R-:W-:Y:S02]  /*a3b0*/  PRMT R52, RZ, 0x654, R52 ;  /* 0x00000654ff347816 */ /* 0x000fe40000000034 */
[-C--:B------:R-:W-:Y:S01]  /*a3c0*/  ISETP.GE.AND P1, PT, R0, R3.reuse, PT ;  /* 0x000000030000720c */ /* 0x080fe20003f26270 */
[----:B------:R-:W-:Y:S01]  /*a3d0*/  VIADD R0, R34, 0x40 ;  /* 0x0000004022007836 */ /* 0x000fe20000000000 */
[----:B0-----:R1:W-:Y:S01]  /*a3e0*/  SYNCS.ARRIVE.TRANS64.RED.A1T0 RZ, [R52+URZ], RZ ;  /* 0x000000ff34ff79a7 */ /* 0x0013e2000810043f */
[----:B------:R1:W0:Y:S01]  /*a3f0*/  SHFL.IDX PT, R29, R2, RZ, 0x181f ;  /* 0x00181fff021d7589 */ /* 0x00022200000e0000 */
[----:B------:R-:W-:Y:S03]  /*a400*/  BSSY B1, `(.L_x_5518) ;  /* 0x0000011000017945 */ /* 0x000fe60003800000 */
[----:B------:R1:W2:Y:S01]  /*a410*/  SHFL.IDX PT, R31, R32, RZ, 0x181f ;  /* 0x00181fff201f7589 */ /* 0x0002a200000e0000 */
[----:B------:R-:W-:Y:S01]  /*a420*/  ISETP.GE.AND P0, PT, R0, R3, PT ;  /* 0x000000030000720c */ /* 0x000fe20003f06270 */
[----:B------:R-:W-:-:S12]  /*a430*/  @P2 BRA `(.L_x_5519) ;  /* 0x0000000000342947 */ /* 0x000fd80003800000 */
[----:B------:R-:W-:Y:S02]  /*a440*/  ULDC UR5, c[0x0][0xac8] ;  /* 0x0002b20000057ab9 */ /* 0x000fe40000000800 */
[----:B------:R-:W-:Y:S02]  /*a450*/  ISETP.GE.AND P4, PT, R16, UR5, PT ;  /* 0x0000000510007c0c */ /* 0x000fe4000bf86270 */
[----:B------:R-:W-:Y:S02]  /*a460*/  ISETP.GE.AND P3, PT, R19, UR5, PT ;  /* 0x0000000513007c0c */ /* 0x000fe4000bf66270 */
[----:B------:R-:W-:-:S09]  /*a470*/  ISETP.GE.AND P2, PT, R22, UR5, PT ;  /* 0x0000000516007c0c */ /* 0x000fd2000bf46270 */
[CC--:B0-----:R-:W-:Y:S02]  /*a480*/  @!P4 LEA R20, P6, R16.reuse, R29.reuse, 0x1 ;  /* 0x0000001d1014c211 */ /* 0x0c1fe400078c08ff */
        /* <DEDUP_REMOVED lines=8> */
.L_x_5519:
[----:B------:R-:W-:Y:S05]  /*a510*/  BSYNC B1 ;  /* 0x0000000000017941 */ /* 0x000fea0003800000 */
.L_x_5518:
[----:B--23--:R2:W3:Y:S01]  /*a520*/  SHFL.IDX PT, R31, R32, 0x1, 0x181f ;  /* 0x00381f00201f7f89 */ /* 0x00c4e200000e0000 */
[----:B------:R-:W-:Y:S03]  /*a530*/  BSSY B1, `(.L_x_5520) ;  /* 0x0000010000017945 */ /* 0x000fe60003800000 */
[----:B------:R2:W4:Y:S01]  /*a540*/  SHFL.IDX PT, R21, R2, 0x1, 0x181f ;  /* 0x00381f0002157f89 */ /* 0x00052200000e0000 */
[----:B------:R-:W-:Y:S05]  /*a550*/  @P1 BRA `(.L_x_5521) ;  /* 0x0000000000341947 */ /* 0x000fea0003800000 */
[----:B------:R-:W-:Y:S02]  /*a560*/  ULDC UR5, c[0x0][0xac8] ;  /* 0x0002b20000057ab9 */ /* 0x000fe40000000800 */
[----:B------:R-:W-:Y:S02]  /*a570*/  ISETP.GE.AND P4, PT, R16, UR5, PT ;  /* 0x0000000510007c0c */ /* 0x000fe4000bf86270 */
[----:B------:R-:W-:Y:S02]  /*a580*/  ISETP.GE.AND P5, PT, R19, UR5, PT ;  /* 0x0000000513007c0c */ /* 0x000fe4000bfa6270 */
[----:B------:R-:W-:-:S09]  /*a590*/  ISETP.GE.AND P6, PT, R22, UR5, PT ;  /* 0x0000000516007c0c */ /* 0x000fd2000bfc6270 */
[-C--:B----4-:R-:W-:Y:S02]  /*a5a0*/  @!P4 LEA R20, P1, R16, R21.reuse, 0x1 ;  /* 0x000000151014c211 */ /* 0x090fe400078208ff */
[CC--:B------:R-:W-:Y:S02]  /*a5b0*/  @!P5 LEA R28, P2, R19.reuse, R21.reuse, 0x1 ;  /* 0x00000015131cd211 */ /* 0x0c0fe400078408ff */
[----:B------:R-:W-:Y:S02]  /*a5c0*/  @!P6 LEA R30, P3, R22, R21, 0x1 ;  /* 0x00000015161ee211 */ /* 0x000fe400078608ff */
[-C--:B---3--:R-:W-:Y:S02]  /*a5d0*/  @!P4 LEA.HI.X R21, R16, R31.reuse, R202, 0x1, P1 ;  /* 0x0000001f1015c211 */ /* 0x088fe400008f0cca */
[-C--:B0-----:R-:W-:Y:S02]  /*a5e0*/  @!P5 LEA.HI.X R29, R19, R31.reuse, R201, 0x1, P2 ;  /* 0x0000001f131dd211 */ /* 0x081fe400010f0cc9 */
[----:B------:R-:W-:Y:S01]  /*a5f0*/  @!P6 LEA.HI.X R31, R22, R31, R200, 0x1, P3 ;  /* 0x0000001f161fe211 */ /* 0x000fe200018f0cc8 */
[----:B-----5:R0:W-:Y:S04]  /*a600*/  @!P4 ST.E.128 desc[UR36][R20.64], R24 ;  /* 0x000000181400c985 */ /* 0x0201e8000c101d24 */
[----:B------:R0:W-:Y:S04]  /*a610*/  @!P5 ST.E.128 desc[UR36][R28.64], R64 ;  /* 0x000000401c00d985 */ /* 0x0001e8000c101d24 */
[----:B------:R0:W-:Y:S02]  /*a620*/  @!P6 ST.E.128 desc[UR36][R30.64], R80 ;  /* 0x000000501e00e985 */ /* 0x0001e4000c101d24 */
.L_x_5521:
[----:B------:R-:W-:Y:S05]  /*a630*/  BSYNC B1 ;  /* 0x0000000000017941 */ /* 0x000fea0003800000 */
.L_x_5520:
[----:B0----5:R0:W0:Y:S01]  /*a640*/  SHFL.IDX PT, R27, R32, 0x2, 0x181f ;  /* 0x00581f00201b7f89 */ /* 0x02102200000e0000 */
[----:B------:R-:W-:Y:S03]  /*a650*/  BSSY B1, `(.L_x_5522) ;  /* 0x0000010000017945 */ /* 0x000fe60003800000 */
[----:B----4-:R4:W0:Y:S01]  /*a660*/  SHFL.IDX PT, R21, R2, 0x2, 0x181f ;  /* 0x00581f0002157f89 */ /* 0x01082200000e0000 */
        /* <DEDUP_REMOVED lines=11> */
[----:B------:R0:W-:Y:S04]  /*a720*/  @!P3 ST.E.128 desc[UR36][R20.64], R8 ;  /* 0x000000081400b985 */ /* 0x0001e8000c101d24 */
[----:B------:R0:W-:Y:S04]  /*a730*/  @!P4 ST.E.128 desc[UR36][R24.64], R60 ;  /* 0x0000003c1800c985 */ /* 0x0001e8000c101d24 */
[----:B------:R0:W-:Y:S02]  /*a740*/  @!P5 ST.E.128 desc[UR36][R26.64], R76 ;  /* 0x0000004c1a00d985 */ /* 0x0001e4000c101d24 */
.L_x_5523:
[----:B------:R-:W-:Y:S05]  /*a750*/  BSYNC B1 ;  /* 0x0000000000017941 */ /* 0x000fea0003800000 */
.L_x_5522:
[----:B------:R-:W-:Y:S01]  /*a760*/  VIADD R0, R34, 0x60 ;  /* 0x0000006022007836 */ /* 0x000fe20000000000 */
[----:B0-----:R0:W0:Y:S04]  /*a770*/  SHFL.IDX PT, R11, R32, 0x3, 0x181f ;  /* 0x00781f00200b7f89 */ /* 0x00102800000e0000 */
[----:B------:R-:W-:Y:S01]  /*a780*/  ISETP.GE.AND P0, PT, R0, R3, PT ;  /* 0x000000030000720c */ /* 0x000fe20003f06270 */
[----:B------:R0:W0:-:S12]  /*a790*/  SHFL.IDX PT, R21, R2, 0x3, 0x181f ;  /* 0x00781f0002157f89 */ /* 0x00001800000e0000 */
[----:B------:R-:W-:Y:S05]  /*a7a0*/  @P0 BRA `(.L_x_5524) ;  /* 0x0000000800dc0947 */ /* 0x000fea0003800000 */
[----:B------:R-:W-:Y:S02]  /*a7b0*/  ULDC UR5, c[0x0][0xac8] ;  /* 0x0002b20000057ab9 */ /* 0x000fe40000000800 */
[----:B------:R-:W-:Y:S02]  /*a7c0*/  ISETP.GE.AND P2, PT, R16, UR5, PT ;  /* 0x0000000510007c0c */ /* 0x000fe4000bf46270 */
[----:B------:R-:W-:-:S11]  /*a7d0*/  ISETP.GE.AND P3, PT, R19, UR5, PT ;  /* 0x0000000513007c0c */ /* 0x000fd6000bf66270 */
[CC--:B012-4-:R-:W-:Y:S02]  /*a7e0*/  @!P2 LEA R2, P0, R16.reuse, R21.reuse, 0x1 ;  /* 0x000000151002a211 */ /* 0x0d7fe400078008ff */
        /* <DEDUP_REMOVED lines=11> */
.L_x_5517:
[----:B------:R-:W0:Y:S01]  /*a8a0*/  LDC R8, c[0x0][0xbe8] ;  /* 0x0002fa00ff087b82 */ /* 0x000e220000000800 */
[----:B------:R-:W-:Y:S01]  /*a8b0*/  R2UR UR5, R192 ;  /* 0x00000000c00572ca */ /* 0x000fe200000e0000 */
[----:B------:R-:W-:Y:S01]  /*a8c0*/  USHF.R.S32.HI UR9, URZ, 0x1f, UR61 ;  /* 0x0000001f3f097899 */ /* 0x000fe2000801143d */
[----:B------:R-:W-:Y:S01]  /*a8d0*/  ISETP.GE.AND P0, PT, R203, 0x80, PT ;  /* 0x00000080cb00780c */ /* 0x000fe20003f06270 */
[----:B------:R-:W-:Y:S01]  /*a8e0*/  BSSY B1, `(.L_x_5525) ;  /* 0x0000030000017945 */ /* 0x000fe20003800000 */
[----:B------:R-:W-:-:S09]  /*a8f0*/  LEA R6, R23, R193, 0x5 ;  /* 0x000000c117067211 */ /* 0x000fd200078e28ff */
        /* <DEDUP_REMOVED lines=17> */
[----:B------:R-:W-:-:S09]  /*aa10*/  IMAD.MOV.U32 R2, RZ, RZ, R4 ;  /* 0x000000ffff027224 */ /* 0x000fd200078e0004 */
        /* <DEDUP_REMOVED lines=28> */
.L_x_5526:
[----:B------:R-:W-:Y:S05]  /*abe0*/  BSYNC B1 ;  /* 0x0000000000017941 */ /* 0x000fea0003800000 */
.L_x_5525:
[----:B------:R-:W-:Y:S01]  /*abf0*/  R2UR UR12, R192 ;  /* 0x00000000c00c72ca */ /* 0x000fe200000e0000 */
[----:B------:R-:W-:Y:S01]  /*ac00*/  ULDC.64 UR10, c[0x0][0xae8] ;  /* 0x0002ba00000a7ab9 */ /* 0x000fe20000000a00 */
[----:B------:R-:W-:Y:S01]  /*ac10*/  VIADD R6, R6, UR42 ;  /* 0x0000002a06067c36 */ /* 0x000fe20008000000 */
[----:B------:R-:W-:Y:S01]  /*ac20*/  UIMAD UR5, UR8, UR10, URZ ;  /* 0x0000000a080572a4 */ /* 0x000fe2000f8e023f */
[----:B------:R-:W-:Y:S02]  /*ac30*/  BSSY B1, `(.L_x_5527) ;  /* 0x0000038000017945 */ /* 0x000fe40003800000 */
[----:B0-----:R-:W-:-:S04]  /*ac40*/  @P1 IMAD.HI.U32 R0, R6, R9, RZ ;  /* 0x0000000906001227 */ /* 0x001fc800078e00ff */
[----:B--2---:R-:W-:Y:S01]  /*ac50*/  IMAD.MOV.U32 R5, RZ, RZ, R6 ;  /* 0x000000ffff057224 */ /* 0x004fe200078e0006 */
[----:B-1----:R-:W-:Y:S02]  /*ac60*/  @P1 SHF.R.U32.HI R5, RZ, R11, R0 ;  /* 0x0000000bff051219 */ /* 0x002fe40000011600 */
[----:B------:R-:W-:Y:S02]  /*ac70*/  UIMAD.WIDE.U32 UR6, UR12, UR10, URZ ;  /* 0x0000000a0c0672a5 */ /* 0x000fe4000f8e003f */
[----:B------:R-:W-:Y:S01]  /*ac80*/  UIMAD UR5, UR12, UR11, UR5 ;  /* 0x0000000b0c0572a4 */ /* 0x000fe2000f8e0205 */
[----:B------:R-:W-:Y:S02]  /*ac90*/  SHF.R.S32.HI R0, RZ, 0x1f, R5 ;  /* 0x0000001fff007819 */ /* 0x000fe40000011405 */
[----:B------:R-:W-:Y:S01]  /*aca0*/  ULDC.64 UR10, c[0x0][0xaf0] ;  /* 0x0002bc00000a7ab9 */ /* 0x000fe20000000a00 */
[----:B------:R-:W-:Y:S01]  /*acb0*/  UIADD3 UR7, UR7, UR5, URZ ;  /* 0x0000000507077290 */ /* 0x000fe2000fffe03f */
[----:B------:R-:W-:Y:S01]  /*acc0*/  IADD3 R7, -R5, RZ, RZ ;  /* 0x000000ff05077210 */ /* 0x000fe20007ffe1ff */
[----:B------:R-:W-:-:S02]  /*acd0*/  UIMAD UR5, UR9, UR10, URZ ;  /* 0x0000000a090572a4 */ /* 0x000fc4000f8e023f */
[----:B------:R-:W-:Y:S02]  /*ace0*/  UIMAD.WIDE.U32 UR6, UR61, UR10, UR6 ;  /* 0x0000000a3d0672a5 */ /* 0x000fe4000f8e0006 */
[----:B------:R-:W-:Y:S01]  /*acf0*/  UIMAD UR5, UR61, UR11, UR5 ;  /* 0x0000000b3d0572a4 */ /* 0x000fe2000f8e0205 */
[----:B------:R-:W-:Y:S01]  /*ad00*/  IMAD R7, R8, R7, R6 ;  /* 0x0000000708077224 */ /* 0x000fe200078e0206 */
[----:B------:R-:W-:Y:S01]  /*ad10*/  ULDC.64 UR8, c[0x0][0xae0] ;  /* 0x0002b80000087ab9 */ /* 0x000fe20000000a00 */
[----:B------:R-:W-:Y:S01]  /*ad20*/  VIADD R6, R193, UR42 ;  /* 0x0000002ac1067c36 */ /* 0x000fe20008000000 */
[----:B------:R-:W-:Y:S01]  /*ad30*/  UIADD3 UR5, UR7, UR5, URZ ;  /* 0x0000000507057290 */ /* 0x000fe2000fffe03f */
[----:B------:R-:W-:Y:S02]  /*ad40*/  IMAD R0, R0, UR8, RZ ;  /* 0x0000000800007c24 */ /* 0x000fe4000f8e02ff */
        /* <DEDUP_REMOVED lines=38> */
.L_x_5528:
[----:B------:R-:W-:Y:S05]  /*afb0*/  BSYNC B1 ;  /* 0x0000000000017941 */ /* 0x000fea0003800000 */
.L_x_5527:
        /* <DEDUP_REMOVED lines=17> */
.L_x_5530:
[----:B------:R-:W-:Y:S05]  /*b0d0*/  BSYNC B1 ;  /* 0x0000000000017941 */ /* 0x000fea0003800000 */
.L_x_5529:
        /* <DEDUP_REMOVED lines=17> */
.L_x_5532:
[----:B------:R-:W-:Y:S05]  /*b1f0*/  BSYNC B1 ;  /* 0x0000000000017941 */ /* 0x000fea0003800000 */
.L_x_5531:
[----:B------:R-:W-:Y:S01]  /*b200*/  IADD3 R0, R6, 0x60, RZ ;  /* 0x0000006006007810 */ /* 0x000fe20007ffe0ff */
[----:B0-23--:R-:W0:Y:S03]  /*b210*/  SHFL.IDX PT, R5, R5, 0x3, 0x181f ;  /* 0x00781f0005057f89 */ /* 0x00de2600000e0000 */
        /* <DEDUP_REMOVED lines=16> */
.L_x_5524:
[----:B------:R-:W-:Y:S05]  /*b320*/  BSYNC B0 ;  /* 0x0000000000007941 */ /* 0x000fea0003800000 */
.L_x_5516:
[----:B------:R-:W-:Y:S02]  /*b330*/  ULDC UR5, c[0x0][0xc38] ;  /* 0x00030e0000057ab9 */ /* 0x000fe40000000800 */
[----:B------:R-:W-:-:S06]  /*b340*/  UISETP.GE.AND UP0, UPT, UR4, UR5, UPT ;  /* 0x000000050400728c */ /* 0x000fcc000bf06270 */
[----:B------:R-:W-:-:S13]  /*b350*/  PLOP3.LUT P0, PT, PT, PT, UP0, 0x80, 0x0 ;  /* 0x000000000000781c */ /* 0x000fda0003f0f008 */
[----:B------:R-:W-:Y:S05]  /*b360*/  @!P0 BRA `(.L_x_5533) ;  /* 0xffffff58006c8947 */ /* 0x000fea000383ffff */
[----:B------:R-:W-:Y:S05]  /*b370*/  EXIT ;  /* 0x000000000000794d */ /* 0x000fea0003800000 */
.L_x_5475:
        /* <DEDUP_REMOVED lines=40> */
[----:B------:R-:W-:Y:S02]  /*b600*/  LOP3.LUT R37, R37, 0x38, RZ, 0xc0, !PT ;  /* 0x0000003825257812 */ /* 0x000fe400078ec0ff */
[----:B------:R-:W-:Y:S02]  /*b610*/  LEA R31, R30, R17, 0x1 ;  /* 0x000000111e1f7211 */ /* 0x000fe400078e08ff */
[C---:B------:R-:W-:Y:S02]  /*b620*/  LOP3.LUT R0, R37.reuse, 0x40, RZ, 0xfc, !PT ;  /* 0x0000004025007812 */ /* 0x040fe400078efcff */
[----:B------:R-:W-:Y:S02]  /*b630*/  LOP3.LUT R2, R37, 0x80, RZ, 0xfc, !PT ;  /* 0x0000008025027812 */ /* 0x000fe400078efcff */
[----:B------:R-:W-:-:S02]  /*b640*/  ISETP.GE.AND P1, PT, R0, UR9, PT ;  /* 0x0000000900007c0c */ /* 0x000fc4000bf26270 */
        /* <DEDUP_REMOVED lines=11> */
[----:B------:R-:W-:-:S04]  /*b700*/  UIMAD.WIDE UR4, UR4, 0x2aaaaaab, URZ ;  /* 0x2aaaaaab040478a5 */ /* 0x000fc8000f8e023f */
[----:B------:R-:W-:Y:S01]  /*b710*/  @P0 LOP3.LUT R16, R16, 0x2, RZ, 0xfc, !PT ;  /* 0x0000000210100812 */ /* 0x000fe200078efcff */
[----:B------:R-:W-:Y:S01]  /*b720*/  USHF.R.U32.HI UR41, URZ, 0x1f, UR5 ;  /* 0x0000001f3f297899 */ /* 0x000fe20008011605 */
[----:B------:R-:W-:Y:S02]  /*b730*/  ISETP.GE.AND P0, PT, R0, UR7, PT ;  /* 0x0000000700007c0c */ /* 0x000fe4000bf06270 */
[----:B------:R-:W-:Y:S01]  /*b740*/  LOP3.LUT R16, R16, 0xfffffbff, RZ, 0xc0, !PT ;  /* 0xfffffbff10107812 */ /* 0x000fe200078ec0ff */
[----:B------:R-:W-:Y:S01]  /*b750*/  ULEA.HI.SX32 UR41, UR5, UR41, 0x1c ;  /* 0x0000002905297291 */ /* 0x000fe2000f8fe23f */
[----:B------:R-:W-:Y:S02]  /*b760*/  LOP3.LUT R0, R36, 0x70, R3, 0xf8, !PT ;  /* 0x0000007024007812 */ /* 0x000fe400078ef803 */
[----:B------:R-:W-:Y:S02]  /*b770*/  @P1 LOP3.LUT R16, R16, 0x400, RZ, 0xfc, !PT ;  /* 0x0000040010101812 */ /* 0x000fe400078efcff */
[----:B------:R-:W-:-:S02]  /*b780*/  ISETP.GE.AND P1, PT, R2, UR9, PT ;  /* 0x0000000902007c0c */ /* 0x000fc4000bf26270 */
        /* <DEDUP_REMOVED lines=18> */
.L_x_5583:
        /* <DEDUP_REMOVED lines=22> */
.L_x_5535:
[----:B------:R-:W-:Y:S01]  /*ba10*/  ULDC UR8, c[0x0][0xc54] ;  /* 0x0003150000087ab9 */ /* 0x000fe20000000800 */
[----:B------:R-:W-:Y:S01]  /*ba20*/  UMOV UR6, UR7 ;  /* 0x0000000700067c82 */ /* 0x000fe20008000000 */
[----:B------:R-:W-:-:S11]  /*ba30*/  UISETP.NE.AND UP0, UPT, UR8, 0x1, UPT ;  /* 0x000000010800788c */ /* 0x000fd6000bf05270 */
[----:B------:R-:W-:Y:S02]  /*ba40*/  @UP0 ULDC.64 UR10, c[0x0][0xc58] ;  /* 0x00031600000a0ab9 */ /* 0x000fe40000000a00 */
[----:B------:R-:W-:-:S04]  /*ba50*/  UIMAD.WIDE.U32 UR4, UR7, UR10, URZ ;  /* 0x0000000a070472a5 */ /* 0x000fc8000f8e003f */
[----:B------:R-:W-:-:S04]  /*ba60*/  @UP0 USHF.R.U32.HI UR6, URZ, UR11, UR5 ;  /* 0x0000000b3f060299 */ /* 0x000fc80008011605 */
[----:B------:R-:W-:-:S12]  /*ba70*/  UIMAD UR4, UR6, UR8, URZ ;  /* 0x00000008060472a4 */ /* 0x000fd8000f8e023f */
.L_x_5536:
        /* <DEDUP_REMOVED lines=58> */
.L_x_5538:
        /* <DEDUP_REMOVED lines=20> */
.L_x_5541:
[----:B------:R-:W-:Y:S05]  /*bf60*/  BSYNC B6 ;  /* 0x0000000000067941 */ /* 0x000fea0003800000 */
.L_x_5540:
        /* <DEDUP_REMOVED lines=20> */
.L_x_5544:
[----:B------:R0:W1:Y:S01]  /*c0b0*/  LDC.64 R2, c[0x4][R18] ;  /* 0x0100000012027b82 */ /* 0x0000620000000a00 */
[----:B------:R-:W-:Y:S01]  /*c0c0*/  ULDC.64 UR4, c[0x4][0x138] ;  /* 0x01004e0000047ab9 */ /* 0x000fe20000000a00 */
[----:B------:R-:W-:Y:S01]  /*c0d0*/  ULDC.64 UR6, c[0x4][0x140] ;  /* 0x0100500000067ab9 */ /* 0x000fe20000000a00 */
[----:B------:R-:W-:Y:S01]  /*c0e0*/  IMAD.U32 R4, RZ, RZ, UR4 ;  /* 0x00000004ff047e24 */ /* 0x000fe2000f8e00ff */
[----:B------:R-:W-:Y:S01]  /*c0f0*/  MOV R7, UR7 ;  /* 0x0000000700077c02 */ /* 0x000fe20008000f00 */
[----:B------:R-:W-:Y:S01]  /*c100*/  IMAD.U32 R5, RZ, RZ, UR5 ;  /* 0x00000005ff057e24 */ /* 0x000fe2000f8e00ff */
[----:B------:R-:W-:Y:S01]  /*c110*/  ULDC.64 UR4, c[0x4][0x80] ;  /* 0x0100200000047ab9 */ /* 0x000fe20000000a00 */
[----:B------:R-:W-:Y:S02]  /*c120*/  IMAD.U32 R6, RZ, RZ, UR6 ;  /* 0x00000006ff067e24 */ /* 0x000fe4000f8e00ff */
[----:B------:R-:W-:Y:S02]  /*c130*/  IMAD.U32 R10, RZ, RZ, UR4 ;  /* 0x00000004ff0a7e24 */ /* 0x000fe4000f8e00ff */
[----:B------:R-:W-:-:S02]  /*c140*/  IMAD.U32 R11, RZ, RZ, UR5 ;  /* 0x00000005ff0b7e24 */ /* 0x000fc4000f8e00ff */
[----:B------:R-:W-:Y:S02]  /*c150*/  IMAD.MOV.U32 R8, RZ, RZ, 0x70 ;  /* 0x00000070ff087424 */ /* 0x000fe400078e00ff */
[----:B------:R-:W-:Y:S02]  /*c160*/  IMAD.MOV.U32 R12, RZ, RZ, 0x1 ;  /* 0x00000001ff0c7424 */ /* 0x000fe400078e00ff */
[----:B0-----:R-:W-:-:S07]  /*c170*/  IMAD.MOV.U32 R13, RZ, RZ, RZ ;  /* 0x000000ffff0d7224 */ /* 0x001fce00078e00ff */
[----:B------:R-:W-:-:S07]  /*c180*/  LEPC R20, `(.L_x_5543) ;  /* 0x000000001014794e */ /* 0x000fce0000000000 */
[----:B-1----:R-:W-:Y:S05]  /*c190*/  CALL.ABS.NOINC R2 ;  /* 0x0000000002007343 */ /* 0x002fea0003c00000 */
.L_x_5543:
[----:B------:R-:W-:Y:S05]  /*c1a0*/  BSYNC B6 ;  /* 0x0000000000067941 */ /* 0x000fea0003800000 */
.L_x_5542:
        /* <DEDUP_REMOVED lines=13> */
[----:B------:R-:W-:Y:S02]  /*c280*/  MOV R22, UR4 ;  /* 0x0000000400167c02 */ /* 0x000fe40008000f00 */
[----:B------:R-:W-:Y:S05]  /*c290*/  BRA.DIV UR5, `(.L_x_5545) ;  /* 0x0000003605847947 */ /* 0x000fea000b800000 */
.L_x_5599:
        /* <DEDUP_REMOVED lines=26> */
[C---:B-1----:R-:W-:Y:S01]  /*c440*/  @!P0 LEA R4, P1, R2.reuse, R4, 0x2 ;  /* 0x0000000402048211 */ /* 0x042fe200078210ff */
[----:B------:R-:W-:Y:S01]  /*c450*/  IMAD.MOV.U32 R6, RZ, RZ, RZ ;  /* 0x000000ffff067224 */ /* 0x000fe200078e00ff */
[----:B------:R-:W-:Y:S02]  /*c460*/  IADD3 R7, -R9, RZ, RZ ;  /* 0x000000ff09077210 */ /* 0x000fe40007ffe1ff */
[----:B------:R-:W-:-:S05]  /*c470*/  @!P0 LEA.HI.X R5, R2, R5, R3, 0x2, P1 ;  /* 0x0000000502058211 */ /* 0x000fca00008f1403 */
        /* <DEDUP_REMOVED lines=15> */
.L_x_5546:
        /* <DEDUP_REMOVED lines=25> */
.L_x_5600:
[----:B------:R-:W-:Y:S05]  /*c700*/  BSYNC B0 ;  /* 0x0000000000007941 */ /* 0x000fea0003800000 */
.L_x_5547:
        /* <DEDUP_REMOVED lines=21> */
[----:B------:R-:W-:Y:S01]  /*c860*/  UMOV UR4, 0xffffffff ;  /* 0xffffffff00047882 */ /* 0x000fe20000000000 */
[----:B------:R-:W-:Y:S01]  /*c870*/  IADD3 R3, R3, R5, RZ ;  /* 0x0000000503037210 */ /* 0x000fe20007ffe0ff */
        /* <DEDUP_REMOVED lines=54> */
[----:B------:R0:W1:Y:S03]  /*cbe0*/  SHFL.IDX PT, R8, R6, 0x5, 0x181f ;  /* 0x00b81f0006087f89 */ /* 0x00006600000e0000 */
[----:B------:R-:W-:Y:S01]  /*cbf0*/  @P0 IMAD.MOV.U32 R3, RZ, RZ, R9 ;  /* 0x000000ffff030224 */ /* 0x000fe200078e0009 */
[----:B------:R0:W2:Y:S04]  /*cc00*/  SHFL.IDX PT, R14, R4, 0x5, 0x181f ;  /* 0x00b81f00040e7f89 */ /* 0x0000a800000e0000 */
[----:B------:R0:W-:Y:S04]  /*cc10*/  @P0 LDGSTS.E.BYPASS.LTC128B.128 [R21+0x20400], desc[UR36][R2.64], !P4 ;  /* 0x2040000002150fae */ /* 0x0001e8000e101d64 */
[----:B------:R0:W-:Y:S04]  /*cc20*/  @P0 LDGSTS.E.BYPASS.LTC128B.128 [R21+0x23400], desc[UR36][R2.64+0x80], !P3 ;  /* 0x2340008002150fae */ /* 0x0001e8000d901d64 */
[----:B------:R0:W-:Y:S02]  /*cc30*/  @P0 LDGSTS.E.BYPASS.LTC128B.128 [R21+0x26400], desc[UR36][R2.64+0x100], !P2 ;  /* 0x2640010002150fae */ /* 0x0001e4000d101d64 */
.L_x_5614:
        /* <DEDUP_REMOVED lines=12> */
.L_x_5550:
        /* <DEDUP_REMOVED lines=10> */
.L_x_5551:
        /* <DEDUP_REMOVED lines=23> */
.L_x_5553:
[----:B------:R-:W-:Y:S05]  /*cf10*/  BSYNC B6 ;  /* 0x0000000000067941 */ /* 0x000fea0003800000 */
.L_x_5552:
[----:B0-----:R-:W0:Y:S01]  /*cf20*/  S2R R2, SR_TID.X ;  /* 0x0000000000027919 */ /* 0x001e220000002100 */
        /* <DEDUP_REMOVED lines=9> */
[----:B------:R-:W-:-:S03]  /*cfc0*/  LOP3.LUT P5, RZ, R16, 0x200, RZ, 0xc0, !PT ;  /* 0x0000020010ff7812 */ /* 0x000fc600078ac0ff */
[----:B------:R-:W-:-:S04]  /*cfd0*/  UIMAD UR6, UR6, UR8, URZ ;  /* 0x00000008060672a4 */ /* 0x000fc8000f8e023f */
[----:B------:R-:W-:Y:S02]  /*cfe0*/  UIMAD UR7, UR7, UR9, UR6 ;  /* 0x00000009070772a4 */ /* 0x000fe4000f8e0206 */
[----:B------:R-:W-:Y:S01]  /*cff0*/  USHF.R.S32.HI UR6, URZ, 0x1f, UR43 ;  /* 0x0000001f3f067899 */ /* 0x000fe2000801142b */
[----:B0-----:R-:W-:-:S05]  /*d000*/  IMAD.SHL.U32 R2, R2, 0x10, RZ ;  /* 0x0000001002027824 */ /* 0x001fca00078e00ff */
[----:B------:R-:W-:-:S04]  /*d010*/  LOP3.LUT R2, R36, 0x70, R2, 0xf8, !PT ;  /* 0x0000007024027812 */ /* 0x000fc800078ef802 */
[----:B------:R-:W-:-:S05]  /*d020*/  LEA R0, R0, R2, 0x7 ;  /* 0x0000000200007211 */ /* 0x000fca00078e38ff */
        /* <DEDUP_REMOVED lines=35> */
[----:B------:R-:W-:-:S03]  /*d260*/  IMAD.U32 R3, RZ, RZ, UR44 ;  /* 0x0000002cff037e24 */ /* 0x000fc6000f8e00ff */
[----:B------:R-:W1:Y:S01]  /*d270*/  SHFL.IDX PT, R2, R5, RZ, 0x181f ;  /* 0x00181fff05027589 */ /* 0x000e6200000e0000 */
[----:B------:R-:W-:-:S03]  /*d280*/  IMAD R4, R3, 0x80, R36 ;  /* 0x0000008003047824 */ /* 0x000fc600078e0224 */
[----:B------:R-:W-:Y:S01]  /*d290*/  SHFL.IDX PT, R6, R5, 0x1, 0x181f ;  /* 0x00381f0005067f89 */ /* 0x000fe200000e0000 */
[C---:B------:R-:W-:Y:S01]  /*d2a0*/  VIADD R7, R4.reuse, 0x10 ;  /* 0x0000001004077836 */ /* 0x040fe20000000000 */
[----:B------:R-:W-:-:S13]  /*d2b0*/  ISETP.GE.AND P0, PT, R4, UR39, PT ;  /* 0x0000002704007c0c */ /* 0x000fda000bf06270 */
        /* <DEDUP_REMOVED lines=72> */
.L_x_5631:
        /* <DEDUP_REMOVED lines=12> */
.L_x_5555:
        /* <DEDUP_REMOVED lines=18> */
.L_x_5632:
[----:B------:R-:W-:Y:S05]  /*d920*/  BSYNC B0 ;  /* 0x0000000000007941 */ /* 0x000fea0003800000 */
.L_x_5556:
[----:B------:R-:W-:-:S06]  /*d930*/  UISETP.GE.AND UP0, UPT, UR45, 0x2, UPT ;  /* 0x000000022d00788c */ /* 0x000fcc000bf06270 */
[----:B------:R-:W-:-:S13]  /*d940*/  PLOP3.LUT P0, PT, PT, PT, UP0, 0x40, 0x0 ;  /* 0x000000000000781c */ /* 0x000fda0003f0e808 */
[----:B------:R-:W-:Y:S05]  /*d950*/  @P0 BRA `(.L_x_5558) ;  /* 0x0000000c00fc0947 */ /* 0x000fea0003800000 */
[----:B------:R-:W-:Y:S01]  /*d960*/  UIADD3 UR4, UR45, -0x2, URZ ;  /* 0xfffffffe2d047890 */ /* 0x000fe2000fffe03f */
[----:B------:R-:W-:Y:S01]  /*d970*/  BSSY B0, `(.L_x_5558) ;  /* 0x00000fd000007945 */ /* 0x000fe20003800000 */
[----:B------:R-:W-:Y:S02]  /*d980*/  IMAD.MOV.U32 R20, RZ, RZ, R26 ;  /* 0x000000ffff147224 */ /* 0x000fe400078e001a */
[----:B------:R-:W-:Y:S02]  /*d990*/  IMAD.MOV.U32 R9, RZ, RZ, R23 ;  /* 0x000000ffff097224 */ /* 0x000fe400078e0017 */
[----:B------:R-:W-:Y:S01]  /*d9a0*/  IMAD.MOV.U32 R27, RZ, RZ, R24 ;  /* 0x000000ffff1b7224 */ /* 0x000fe200078e0018 */
[----:B------:R-:W-:-:S07]  /*d9b0*/  MOV R8, UR4 ;  /* 0x0000000400087c02 */ /* 0x000fce0008000f00 */
.L_x_5571:
        /* <DEDUP_REMOVED lines=26> */
[----:B------:R-:W-:Y:S02]  /*db60*/  ISETP.NE.AND P0, PT, R23, 0x2, PT ;  /* 0x000000021700780c */ /* 0x000fe40003f05270 */
[----:B------:R-:W-:Y:S01]  /*db70*/  IADD3 R7, -R11, RZ, RZ ;  /* 0x000000ff0b077210 */ /* 0x000fe20007ffe1ff */
        /* <DEDUP_REMOVED lines=10> */
.L_x_5559:
[----:B------:R-:W-:Y:S01]  /*dc20*/  IMAD R6, R23, 0x8, R17 ;  /* 0x0000000817067824 */ /* 0x000fe200078e0211 */
[----:B------:R-:W-:Y:S01]  /*dc30*/  SHF.L.U32 R3, R26, 0x1f, RZ ;  /* 0x0000001f1a037819 */ /* 0x000fe200000006ff */
[----:B------:R-:W-:Y:S03]  /*dc40*/  BSSY B1, `(.L_x_5560) ;  /* 0x0000003000017945 */ /* 0x000fe60003800000 */
[----:B------:R-:W0:Y:S02]  /*dc50*/  SYNCS.PHASECHK.TRANS64.TRYWAIT P0, [R6+URZ+0x30840], R3 ;  /* 0x03084003060075a7 */ /* 0x000e24000800017f */
[----:B0-----:R-:W-:Y:S05]  /*dc60*/  @!P0 BRA `(.L_x_5561) ;  /* 0x0000002c00f88947 */ /* 0x001fea0003800000 */
.L_x_5633:
[----:B------:R-:W-:Y:S05]  /*dc70*/  BSYNC B1 ;  /* 0x0000000000017941 */ /* 0x000fea0003800000 */
.L_x_5560:
        /* <DEDUP_REMOVED lines=27> */
[----:B------:R-:W-:Y:S01]  /*de30*/  IMAD.SHL.U32 R4, R37, 0x2, RZ ;  /* 0x0000000225047824 */ /* 0x000fe200078e00ff */
[----:B------:R-:W-:Y:S02]  /*de40*/  LEA R8, R8, R17, 0x1 ;  /* 0x0000001108087211 */ /* 0x000fe400078e08ff */
        /* <DEDUP_REMOVED lines=36> */
.L_x_5647:
        /* <DEDUP_REMOVED lines=10> */
.L_x_5563:
        /* <DEDUP_REMOVED lines=10> */
.L_x_5564:
[----:B------:R1:W-:Y:S01]  /*e1d0*/  SYNCS.ARRIVE.TRANS64.A1T0 RZ, [R6+URZ+0x30830], RZ ;  /* 0x030830ff06ff79a7 */ /* 0x0003e2000810003f */
[----:B------:R-:W-:Y:S05]  /*e1e0*/  @!P2 BRA `(.L_x_5565) ;  /* 0x000000000004a947 */ /* 0x000fea0003800000 */
[----:B------:R-:W-:Y:S01]  /*e1f0*/  BPT.TRAP 0x1 ;  /* 0x000000040000795c */ /* 0x000fe20000300000 */
.L_x_5565:
[----:B0-----:R-:W-:Y:S01]  /*e200*/  SHF.L.U32 R3, R20, 0x1f, RZ ;  /* 0x0000001f14037819 */ /* 0x001fe200000006ff */
[----:B-1----:R-:W-:Y:S01]  /*e210*/  IMAD R6, R9, 0x8, R17 ;  /* 0x0000000809067824 */ /* 0x002fe200078e0211 */
[----:B------:R-:W-:Y:S03]  /*e220*/  BSSY B1, `(.L_x_5566) ;  /* 0x0000003000017945 */ /* 0x000fe60003800000 */
[----:B------:R-:W0:Y:S02]  /*e230*/  SYNCS.PHASECHK.TRANS64.TRYWAIT P0, [R6+URZ+0x30860], R3 ;  /* 0x03086003060075a7 */ /* 0x000e24000800017f */
[----:B0-----:R-:W-:Y:S05]  /*e240*/  @!P0 BRA `(.L_x_5567) ;  /* 0x00000030004c8947 */ /* 0x001fea0003800000 */
.L_x_5648:
[----:B------:R-:W-:Y:S05]  /*e250*/  BSYNC B1 ;  /* 0x0000000000017941 */ /* 0x000fea0003800000 */
.L_x_5566:
[----:B------:R-:W-:Y:S01]  /*e260*/  IMAD.MOV.U32 R2, RZ, RZ, -0x60 ;  /* 0xffffffa0ff027424 */ /* 0x000fe200078e00ff */
[----:B------:R-:W-:Y:S01]  /*e270*/  UMOV UR4, 0xffffffff ;  /* 0xffffffff00047882 */ /* 0x000fe20000000000 */
[C---:B------:R-:W-:Y:S01]  /*e280*/  LOP3.LUT P3, RZ, R16.reuse, 0x20, RZ, 0xc0, !PT ;  /* 0x0000002010ff7812 */ /* 0x040fe2000786c0ff */
[----:B------:R-:W-:Y:S01]  /*e290*/  IMAD R7, R9, 0x4800, R30 ;  /* 0x0000480009077824 */ /* 0x000fe200078e021e */
[C---:B------:R-:W-:Y:S01]  /*e2a0*/  LOP3.LUT P2, RZ, R16.reuse, 0x10, RZ, 0xc0, !PT ;  /* 0x0000001010ff7812 */ /* 0x040fe2000784c0ff */
[----:B0-----:R-:W-:Y:S01]  /*e2b0*/  IMAD R3, R27, R2, UR38 ;  /* 0x000000261b037e24 */ /* 0x001fe2000f8e0202 */
[----:B------:R-:W-:-:S04]  /*e2c0*/  LOP3.LUT P1, RZ, R16, 0x8, RZ, 0xc0, !PT ;  /* 0x0000000810ff7812 */ /* 0x000fc8000782c0ff */
[----:B------:R-:W-:Y:S01]  /*e2d0*/  IADD3 R8, -R36, R3, RZ ;  /* 0x0000000324087210 */ /* 0x000fe20007ffe1ff */
[----:B------:R-:W-:Y:S08]  /*e2e0*/  BRA.DIV UR4, `(.L_x_5568) ;  /* 0x0000003204387947 */ /* 0x000ff0000b800000 */
        /* <DEDUP_REMOVED lines=44> */
[----:B------:R-:W0:Y:S04]  /*e5b0*/  SHFL.IDX PT, R19, R19, 0x5, 0x181f ;  /* 0x00b81f0013137f89 */ /* 0x000e2800000e0000 */
[----:B------:R2:W3:Y:S01]  /*e5c0*/  SHFL.IDX PT, R14, R18, 0x5, 0x181f ;  /* 0x00b81f00120e7f89 */ /* 0x0004e200000e0000 */
[----:B-1----:R-:W-:Y:S01]  /*e5d0*/  IMAD.X R3, RZ, RZ, R3, P0 ;  /* 0x000000ffff037224 */ /* 0x002fe200000e0603 */
[----:B------:R-:W-:-:S13]  /*e5e0*/  ISETP.LT.OR P0, PT, R8, 0x41, P3 ;  /* 0x000000410800780c */ /* 0x000fda0001f01670 */
[----:B------:R2:W-:Y:S01]  /*e5f0*/  LDGSTS.E.BYPASS.LTC128B.128 [R7+0x2400], desc[UR36][R2.64], !P0 ;  /* 0x0240000002077fae */ /* 0x0005e2000c101d64 */
[----:B------:R-:W-:-:S13]  /*e600*/  ISETP.LT.OR P0, PT, R8, 0x41, P2 ;  /* 0x000000410800780c */ /* 0x000fda0001701670 */
[----:B------:R2:W-:Y:S01]  /*e610*/  LDGSTS.E.BYPASS.LTC128B.128 [R7+0x5400], desc[UR36][R2.64+0x80], !P0 ;  /* 0x0540008002077fae */ /* 0x0005e2000c101d64 */
[----:B------:R-:W-:-:S13]  /*e620*/  ISETP.LT.OR P0, PT, R8, 0x41, P1 ;  /* 0x000000410800780c */ /* 0x000fda0000f01670 */
[----:B0--3--:R2:W-:Y:S02]  /*e630*/  LDGSTS.E.BYPASS.LTC128B.128 [R7+0x8400], desc[UR36][R2.64+0x100], !P0 ;  /* 0x0840010002077fae */ /* 0x0095e4000c101d64 */
.L_x_5662:
[----:B0-2---:R-:W-:Y:S01]  /*e640*/  IADD3 R2, P0, R14, R4, RZ ;  /* 0x000000040e027210 */ /* 0x005fe20007f1e0ff */
        /* <DEDUP_REMOVED lines=15> */
[----:B------:R-:W-:Y:S01]  /*e740*/  IMAD R25, R25, UR4, RZ ;  /* 0x0000000419197c24 */ /* 0x000fe2000f8e02ff */
[----:B------:R-:W-:-:S03]  /*e750*/  IADD3 R3, R3, R9, RZ ;  /* 0x0000000903037210 */ /* 0x000fc60007ffe0ff */
[C---:B------:R-:W-:Y:S02]  /*e760*/  IMAD R25, R0.reuse, UR5, R25 ;  /* 0x0000000500197c24 */ /* 0x040fe4000f8e0219 */
[----:B------:R-:W-:Y:S01]  /*e770*/  IMAD.WIDE.U32 R2, R0, UR4, R2 ;  /* 0x0000000400027c25 */ /* 0x000fe2000f8e0002 */
[----:B------:R-:W-:Y:S01]  /*e780*/  ULDC.64 UR4, c[0x0][0x330] ;  /* 0x0000cc0000047ab9 */ /* 0x000fe20000000a00 */
[----:B------:R-:W-:Y:S02]  /*e790*/  NOP ;  /* 0x0000000000007918 */ /* 0x000fe40000000000 */
        /* <DEDUP_REMOVED lines=8> */
[----:B------:R-:W-:-:S13]  /*e820*/  PLOP3.LUT P0, PT, PT, PT, PT, 0x80, 0x0 ;  /* 0x000000000000781c */ /* 0x000fda0003f0f070 */
.L_x_5569:
        /* <DEDUP_REMOVED lines=10> */
.L_x_5570:
[C---:B------:R-:W-:Y:S01]  /*e8d0*/  ISETP.GT.AND P0, PT, R24.reuse, RZ, PT ;  /* 0x000000ff1800720c */ /* 0x040fe20003f04270 */
[----:B------:R1:W-:Y:S01]  /*e8e0*/  SYNCS.ARRIVE.TRANS64.A1T0 RZ, [R6+URZ+0x30850], RZ ;  /* 0x030850ff06ff79a7 */ /* 0x0003e2000810003f */
[----:B------:R-:W-:Y:S02]  /*e8f0*/  VIADD R8, R24, 0xffffffff ;  /* 0xffffffff18087836 */ /* 0x000fe40000000000 */
[----:B------:R-:W-:Y:S02]  /*e900*/  IMAD.MOV.U32 R20, RZ, RZ, R26 ;  /* 0x000000ffff147224 */ /* 0x000fe400078e001a */
[----:B------:R-:W-:Y:S02]  /*e910*/  IMAD.MOV.U32 R9, RZ, RZ, R23 ;  /* 0x000000ffff097224 */ /* 0x000fe400078e0017 */
[----:B------:R-:W-:-:S05]  /*e920*/  IMAD.MOV.U32 R27, RZ, RZ, R24 ;  /* 0x000000ffff1b7224 */ /* 0x000fca00078e0018 */
[----:B-1----:R-:W-:Y:S05]  /*e930*/  @P0 BRA `(.L_x_5571) ;  /* 0xfffffff000200947 */ /* 0x002fea000383ffff */
[----:B------:R-:W-:Y:S05]  /*e940*/  BSYNC B0 ;  /* 0x0000000000007941 */ /* 0x000fea0003800000 */
.L_x_5558:
        /* <DEDUP_REMOVED lines=17> */
.L_x_5573:
[----:B------:R-:W-:Y:S05]  /*ea60*/  BSYNC B0 ;  /* 0x0000000000007941 */ /* 0x000fea0003800000 */
.L_x_5572:
[----:B------:R-:W-:-:S13]  /*ea70*/  LOP3.LUT P0, RZ, R16, 0x80, RZ, 0xc0, !PT ;  /* 0x0000008010ff7812 */ /* 0x000fda000780c0ff */
[----:B------:R-:W-:Y:S05]  /*ea80*/  @!P0 BRA `(.L_x_5574) ;  /* 0x0000000000048947 */ /* 0x000fea0003800000 */
[----:B------:R-:W-:Y:S01]  /*ea90*/  BPT.TRAP 0x1 ;  /* 0x000000040000795c */ /* 0x000fe20000300000 */
.L_x_5574:
[----:B------:R-:W-:Y:S01]  /*eaa0*/  LEA R4, R23, R17, 0x3 ;  /* 0x0000001117047211 */ /* 0x000fe200078e18ff */
[----:B------:R-:W-:Y:S01]  /*eab0*/  IMAD.MOV.U32 R5, RZ, RZ, -0x60 ;  /* 0xffffffa0ff057424 */ /* 0x000fe200078e00ff */
[----:B------:R-:W-:Y:S01]  /*eac0*/  SHF.L.U32 R3, R26, 0x1f, RZ ;  /* 0x0000001f1a037819 */ /* 0x000fe200000006ff */
[----:B------:R-:W-:Y:S02]  /*ead0*/  BSSY B0, `(.L_x_5575) ;  /* 0x0000004000007945 */ /* 0x000fe40003800000 */
[----:B------:R-:W-:Y:S01]  /*eae0*/  IMAD R5, R24, R5, UR38 ;  /* 0x0000002618057e24 */ /* 0x000fe2000f8e0205 */
[----:B------:R-:W0:Y:S02]  /*eaf0*/  SYNCS.PHASECHK.TRANS64.TRYWAIT P0, [R4+URZ+0x30860], R3 ;  /* 0x03086003040075a7 */ /* 0x000e24000800017f */
[----:B0-----:R-:W-:Y:S05]  /*eb00*/  @!P0 BRA `(.L_x_5576) ;  /* 0x00000030002c8947 */ /* 0x001fea0003800000 */
.L_x_5663:
[----:B------:R-:W-:Y:S05]  /*eb10*/  BSYNC B0 ;  /* 0x0000000000007941 */ /* 0x000fea0003800000 */
.L_x_5575:
        /* <DEDUP_REMOVED lines=52> */
[----:B------:R0:W2:Y:S02]  /*ee60*/  SHFL.IDX PT, R14, R18, 0x5, 0x181f ;  /* 0x00b81f00120e7f89 */ /* 0x0000a400000e0000 */
[----:B-1----:R-:W-:Y:S02]  /*ee70*/  IADD3.X R3, RZ, R7, RZ, P0, !PT ;  /* 0x00000007ff037210 */ /* 0x002fe400007fe4ff */
[----:B------:R-:W-:Y:S01]  /*ee80*/  ISETP.LT.OR P0, PT, R5, 0x41, P4 ;  /* 0x000000410500780c */ /* 0x000fe20002701670 */
[----:B------:R0:W1:-:S12]  /*ee90*/  SHFL.IDX PT, R7, R19, 0x5, 0x181f ;  /* 0x00b81f0013077f89 */ /* 0x00005800000e0000 */
[----:B------:R0:W-:Y:S01]  /*eea0*/  LDGSTS.E.BYPASS.LTC128B.128 [R0+0x2400], desc[UR36][R2.64], !P0 ;  /* 0x0240000002007fae */ /* 0x0001e2000c101d64 */
[----:B------:R-:W-:-:S13]  /*eeb0*/  ISETP.LT.OR P0, PT, R5, 0x41, P3 ;  /* 0x000000410500780c */ /* 0x000fda0001f01670 */
[----:B------:R0:W-:Y:S01]  /*eec0*/  LDGSTS.E.BYPASS.LTC128B.128 [R0+0x5400], desc[UR36][R2.64+0x80], !P0 ;  /* 0x0540008002007fae */ /* 0x0001e2000c101d64 */
[----:B------:R-:W-:-:S13]  /*eed0*/  ISETP.LT.OR P0, PT, R5, 0x41, P1 ;  /* 0x000000410500780c */ /* 0x000fda0000f01670 */
[----:B-12---:R0:W-:Y:S02]  /*eee0*/  LDGSTS.E.BYPASS.LTC128B.128 [R0+0x8400], desc[UR36][R2.64+0x100], !P0 ;  /* 0x0840010002007fae */ /* 0x0061e4000c101d64 */
.L_x_5677:
        /* <DEDUP_REMOVED lines=13> */
.L_x_5578:
        /* <DEDUP_REMOVED lines=10> */
.L_x_5579:
[----:B------:R1:W-:Y:S01]  /*f060*/  SYNCS.ARRIVE.TRANS64.A1T0 RZ, [R4+URZ+0x30850], RZ ;  /* 0x030850ff04ff79a7 */ /* 0x0003e2000810003f */
[----:B------:R-:W-:-:S05]  /*f070*/  VIADD R23, R23, 0x1 ;  /* 0x0000000117177836 */ /* 0x000fca0000000000 */
[----:B------:R-:W-:-:S04]  /*f080*/  ISETP.NE.AND P0, PT, R23, 0x2, PT ;  /* 0x000000021700780c */ /* 0x000fc80003f05270 */
[----:B0-----:R-:W-:Y:S02]  /*f090*/  SEL R3, RZ, 0x1, P0 ;  /* 0x00000001ff037807 */ /* 0x001fe40000000000 */
[----:B------:R-:W-:Y:S02]  /*f0a0*/  SEL R23, R23, RZ, P0 ;  /* 0x000000ff17177207 */ /* 0x000fe40000000000 */
[----:B-1----:R-:W-:-:S07]  /*f0b0*/  LOP3.LUT R26, R26, R3, RZ, 0x3c, !PT ;  /* 0x000000031a1a7212 */ /* 0x002fce00078e3cff */
.L_x_5539:
[----:B------:R-:W-:Y:S05]  /*f0c0*/  BSYNC B7 ;  /* 0x0000000000077941 */ /* 0x000fea0003800000 */
.L_x_5537:
        /* <DEDUP_REMOVED lines=11> */
.L_x_5580:
[----:B------:R-:W-:-:S03]  /*f180*/  UMOV UR4, 0xffffffff ;  /* 0xffffffff00047882 */ /* 0x000fc60000000000 */
[----:B------:R-:W-:Y:S05]  /*f190*/  BRA.DIV UR4, `(.L_x_5582) ;  /* 0x0000003204cc7947 */ /* 0x000fea000b800000 */
[----:B------:R0:W1:Y:S02]  /*f1a0*/  SHFL.IDX PT, R14, R34, RZ, 0x1f ;  /* 0x00001fff220e7589 */ /* 0x00006400000e0000 */
.L_x_5680:
        /* <DEDUP_REMOVED lines=8> */
.L_x_5581:
[----:B------:R-:W-:Y:S02]  /*f230*/  ULDC UR4, c[0x0][0xc38] ;  /* 0x00030e0000047ab9 */ /* 0x000fe40000000800 */
[----:B-1----:R-:W-:-:S13]  /*f240*/  ISETP.GE.AND P0, PT, R34, UR4, PT ;  /* 0x0000000422007c0c */ /* 0x002fda000bf06270 */
[----:B------:R-:W-:Y:S05]  /*f250*/  @!P0 BRA `(.L_x_5583) ;  /* 0xffffffc400948947 */ /* 0x000fea000383ffff */
.L_x_5534:
        /* <DEDUP_REMOVED lines=12> */
.L_x_5681:
[----:B------:R-:W-:Y:S05]  /*f320*/  BSYNC B0 ;  /* 0x0000000000007941 */ /* 0x000fea0003800000 */
.L_x_5584:
[----:B------:R-:W-:-:S03]  /*f330*/  UMOV UR4, 0xffffffff ;  /* 0xffffffff00047882 */ /* 0x000fc60000000000 */
[----:B------:R-:W-:Y:S05]  /*f340*/  BRA.DIV UR4, `(.L_x_5586) ;  /* 0x00000032049c7947 */ /* 0x000fea000b800000 */
[----:B-1----:R-:W1:Y:S02]  /*f350*/  S2R R0, SR_TID.X ;  /* 0x0000000000007919 */ /* 0x002e640000002100 */
[----:B-1----:R-:W-:-:S04]  /*f360*/  SHF.R.U32.HI R0, RZ, 0x5, R0 ;  /* 0x00000005ff007819 */ /* 0x002fc80000011600 */
[----:B------:R-:W-:-:S05]  /*f370*/  LOP3.LUT R0, R0, 0x3, RZ, 0xc0, !PT ;  /* 0x0000000300007812 */ /* 0x000fca00078ec0ff */
[----:B------:R1:W2:Y:S02]  /*f380*/  SHFL.IDX PT, R14, R0, RZ, 0x1f ;  /* 0x00001fff000e7589 */ /* 0x0002a400000e0000 */
.L_x_5684:
[----:B--2---:R-:W-:Y:S01]  /*f390*/  ISETP.NE.AND P0, PT, R14, RZ, PT ;  /* 0x000000ff0e00720c */ /* 0x004fe20003f05270 */
[----:B------:R-:W-:-:S12]  /*f3a0*/  BSSY B0, `(.L_x_5587) ;  /* 0x0000026000007945 */ /* 0x000fd80003800000 */
[----:B------:R-:W-:Y:S05]  /*f3b0*/  @P0 BRA `(.L_x_5588) ;  /* 0x0000000000900947 */ /* 0x000fea0003800000 */
[----:B------:R-:W-:-:S03]  /*f3c0*/  UMOV UR4, 0xffffffff ;  /* 0xffffffff00047882 */ /* 0x000fc60000000000 */
[----:B------:R-:W-:Y:S05]  /*f3d0*/  BRA.DIV UR4, `(.L_x_5589) ;  /* 0x0000003204ac7947 */ /* 0x000fea000b800000 */
[----:B------:R-:W-:-:S13]  /*f3e0*/  ELECT P6, URZ, PT ;  /* 0x00000000003f782f */ /* 0x000fda00038c0000 */
.L_x_5687:
        /* <DEDUP_REMOVED lines=8> */
.L_x_5590:
[C---:B------:R-:W-:Y:S01]  /*f470*/  LEA R5, R23.reuse, R4, 0x3 ;  /* 0x0000000417057211 */ /* 0x040fe200078e18ff */
[----:B------:R-:W-:Y:S01]  /*f480*/  VIADD R23, R23, 0x1 ;  /* 0x0000000117177836 */ /* 0x000fe20000000000 */
[----:B------:R-:W-:-:S04]  /*f490*/  SHF.L.U32 R0, R26, 0x1f, RZ ;  /* 0x0000001f1a007819 */ /* 0x000fc800000006ff */
[----:B------:R-:W1:Y:S01]  /*f4a0*/  SYNCS.PHASECHK.TRANS64.TRYWAIT P1, [R5+URZ+0x30840], R0 ;  /* 0x03084000050075a7 */ /* 0x000e62000802017f */
[----:B------:R-:W-:-:S04]  /*f4b0*/  ISETP.NE.AND P2, PT, R23, 0x2, PT ;  /* 0x000000021700780c */ /* 0x000fc80003f45270 */
[----:B------:R-:W-:Y:S01]  /*f4c0*/  SEL R3, RZ, 0x1, P2 ;  /* 0x00000001ff037807 */ /* 0x000fe20001000000 */
[----:B-1----:R-:W-:Y:S08]  /*f4d0*/  @!P1 BRA `(.L_x_5591) ;  /* 0x00000030008c9947 */ /* 0x002ff00003800000 */
.L_x_5688:
[----:B------:R-:W-:Y:S02]  /*f4e0*/  SEL R23, R23, RZ, P2 ;  /* 0x000000ff17177207 */ /* 0x000fe40001000000 */
[----:B------:R-:W-:Y:S01]  /*f4f0*/  LOP3.LUT R2, R26, R3, RZ, 0x3c, !PT ;  /* 0x000000031a027212 */ /* 0x000fe200078e3cff */
[----:B------:R-:W-:Y:S06]  /*f500*/  @!P0 BRA `(.L_x_5592) ;  /* 0x0000000000048947 */ /* 0x000fec0003800000 */
[----:B------:R-:W-:Y:S01]  /*f510*/  BPT.TRAP 0x1 ;  /* 0x000000040000795c */ /* 0x000fe20000300000 */
.L_x_5592:
[----:B------:R-:W-:Y:S01]  /*f520*/  IMAD R23, R23, 0x8, R4 ;  /* 0x0000000817177824 */ /* 0x000fe200078e0204 */
[----:B------:R-:W-:-:S04]  /*f530*/  SHF.L.U32 R2, R2, 0x1f, RZ ;  /* 0x0000001f02027819 */ /* 0x000fc800000006ff */
[----:B------:R-:W2:Y:S02]  /*f540*/  SYNCS.PHASECHK.TRANS64.TRYWAIT P1, [R23+URZ+0x30840], R2 ;  /* 0x03084002170075a7 */ /* 0x000ea4000802017f */
[----:B--2---:R-:W-:Y:S05]  /*f550*/  @!P1 BRA `(.L_x_5593) ;  /* 0x0000003000809947 */ /* 0x004fea0003800000 */
.L_x_5689:
[----:B------:R-:W-:Y:S05]  /*f560*/  @!P0 BRA `(.L_x_5594) ;  /* 0x0000000000048947 */ /* 0x000fea0003800000 */
[----:B------:R-:W-:Y:S01]  /*f570*/  BPT.TRAP 0x1 ;  /* 0x000000040000795c */ /* 0x000fe20000300000 */
.L_x_5594:
[----:B------:R-:W3:Y:S02]  /*f580*/  SYNCS.PHASECHK.TRANS64.TRYWAIT P1, [R5+URZ+0x30860], R0 ;  /* 0x03086000050075a7 */ /* 0x000ee4000802017f */
[----:B---3--:R-:W-:Y:S05]  /*f590*/  @!P1 BRA `(.L_x_5595) ;  /* 0x0000003000849947 */ /* 0x008fea0003800000 */
.L_x_5690:
[----:B------:R-:W-:Y:S05]  /*f5a0*/  @!P0 BRA `(.L_x_5596) ;  /* 0x0000000000048947 */ /* 0x000fea0003800000 */
[----:B------:R-:W-:Y:S01]  /*f5b0*/  BPT.TRAP 0x1 ;  /* 0x000000040000795c */ /* 0x000fe20000300000 */
.L_x_5596:
[----:B----4-:R4:W0:Y:S02]  /*f5c0*/  SYNCS.PHASECHK.TRANS64.TRYWAIT P0, [R23+URZ+0x30860], R2 ;  /* 0x03086002170075a7 */ /* 0x010824000800017f */
[----:B0-----:R-:W-:Y:S05]  /*f5d0*/  @!P0 NANOSLEEP.SYNCS 0x989680 ;  /* 0x009896800000895d */ /* 0x001fea0003900000 */
[----:B------:R-:W0:Y:S02]  /*f5e0*/  @!P0 SYNCS.PHASECHK.TRANS64 P0, [R23+URZ+0x30860], R2 ;  /* 0x03086002170085a7 */ /* 0x000e24000800007f */
[----:B0-----:R-:W-:Y:S05]  /*f5f0*/  @!P0 BRA `(.L_x_5596) ;  /* 0xfffffffc00f08947 */ /* 0x001fea000383ffff */
.L_x_5588:
[----:B------:R-:W-:Y:S05]  /*f600*/  BSYNC B0 ;  /* 0x0000000000007941 */ /* 0x000fea0003800000 */
.L_x_5587:
[----:B------:R-:W-:Y:S05]  /*f610*/  EXIT ;  /* 0x000000000000794d */ /* 0x000fea0003800000 */
.L_x_5481:
[----:B0-----:R-:W-:-:S04]  /*f620*/  IMAD.U32 R3, RZ, RZ, UR40 ;  /* 0x00000028ff037e24 */ /* 0x001fc8000f8e00ff */
[----:B------:R0:W1:Y:S03]  /*f630*/  SYNCS.PHASECHK.TRANS64.TRYWAIT P1, [R3+URZ+0x30800], R0 ;  /* 0x03080000030075a7 */ /* 0x000066000802017f */
[----:B-1----:R-:W-:Y:S05]  /*f640*/  @!P1 NANOSLEEP.SYNCS 0x989680 ;  /* 0x009896800000995d */ /* 0x002fea0003900000 */
[----:B------:R-:W1:Y:S02]  /*f650*/  @!P1 SYNCS.PHASECHK.TRANS64 P1, [R3+URZ+0x30800], R0 ;  /* 0x03080000030095a7 */ /* 0x000e64000802007f */
[----:B-1----:R-:W-:Y:S05]  /*f660*/  @!P1 BRA `(.L_x_5481) ;  /* 0xfffffffc00ec9947 */ /* 0x002fea000383ffff */
[----:B------:R-:W-:Y:S05]  /*f670*/  BRA `(.L_x_5597) ;  /* 0xffffff2000587947 */ /* 0x000fea000383ffff */
.L_x_5485:
[----:B-1----:R1:W2:Y:S02]  /*f680*/  SYNCS.PHASECHK.TRANS64.TRYWAIT P1, [R0+URZ+0x30830], R3 ;  /* 0x03083003000075a7 */ /* 0x0022a4000802017f */
[----:B--2---:R-:W-:Y:S05]  /*f690*/  @!P1 NANOSLEEP.SYNCS 0x989680 ;  /* 0x009896800000995d */ /* 0x004fea0003900000 */
[----:B------:R-:W2:Y:S02]  /*f6a0*/  @!P1 SYNCS.PHASECHK.TRANS64 P1, [R0+URZ+0x30830], R3 ;  /* 0x03083003000095a7 */ /* 0x000ea4000802007f */
[----:B--2---:R-:W-:Y:S05]  /*f6b0*/  @!P1 BRA `(.L_x_5485) ;  /* 0xfffffffc00f09947 */ /* 0x004fea000383ffff */
[----:B------:R-:W-:Y:S05]  /*f6c0*/  BRA `(.L_x_5484) ;  /* 0xffffff2000747947 */ /* 0x000fea000383ffff */
.L_x_5491:
[----:B-1----:R-:W-:-:S04]  /*f6d0*/  IMAD.U32 R4, RZ, RZ, UR7 ;  /* 0x00000007ff047e24 */ /* 0x002fc8000f8e00ff */
[----:B------:R1:W2:Y:S03]  /*f6e0*/  SYNCS.PHASECHK.TRANS64.TRYWAIT P1, [R4+URZ+0x30830], R3 ;  /* 0x03083003040075a7 */ /* 0x0002a6000802017f */
[----:B--2---:R-:W-:Y:S05]  /*f6f0*/  @!P1 NANOSLEEP.SYNCS 0x989680 ;  /* 0x009896800000995d */ /* 0x004fea0003900000 */
[----:B------:R-:W2:Y:S02]  /*f700*/  @!P1 SYNCS.PHASECHK.TRANS64 P1, [R4+URZ+0x30830], R3 ;  /* 0x03083003040095a7 */ /* 0x000ea4000802007f */
[----:B--2---:R-:W-:Y:S05]  /*f710*/  @!P1 BRA `(.L_x_5491) ;  /* 0xfffffffc00ec9947 */ /* 0x004fea000383ffff */
[----:B------:R-:W-:Y:S05]  /*f720*/  BRA `(.L_x_5490) ;  /* 0xffffff4000e07947 */ /* 0x000fea000383ffff */
.L_x_5495:
[----:B01----:R-:W-:-:S04]  /*f730*/  IMAD.U32 R3, RZ, RZ, UR10 ;  /* 0x0000000aff037e24 */ /* 0x003fc8000f8e00ff */
[----:B------:R0:W1:Y:S03]  /*f740*/  SYNCS.PHASECHK.TRANS64.TRYWAIT P1, [R3+URZ+0x30850], R0 ;  /* 0x03085000030075a7 */ /* 0x000066000802017f */
[----:B-1----:R-:W-:Y:S05]  /*f750*/  @!P1 NANOSLEEP.SYNCS 0x989680 ;  /* 0x009896800000995d */ /* 0x002fea0003900000 */
[----:B------:R-:W1:Y:S02]  /*f760*/  @!P1 SYNCS.PHASECHK.TRANS64 P1, [R3+URZ+0x30850], R0 ;  /* 0x03085000030095a7 */ /* 0x000e64000802007f */
[----:B-1----:R-:W-:Y:S05]  /*f770*/  @!P1 BRA `(.L_x_5495) ;  /* 0xfffffffc00ec9947 */ /* 0x002fea000383ffff */
[----:B------:R-:W-:Y:S05]  /*f780*/  BRA `(.L_x_5494) ;  /* 0xffffff4c00a87947 */ /* 0x000fea000383ffff */
.L_x_5503:
[----:B-1----:R-:W-:-:S04]  /*f790*/  IMAD.U32 R4, RZ, RZ, UR7 ;  /* 0x00000007ff047e24 */ /* 0x002fc8000f8e00ff */
[----:B------:R1:W2:Y:S03]  /*f7a0*/  SYNCS.PHASECHK.TRANS64.TRYWAIT P1, [R4+URZ+0x30830], R3 ;  /* 0x03083003040075a7 */ /* 0x0002a6000802017f */
[----:B--2---:R-:W-:Y:S05]  /*f7b0*/  @!P1 NANOSLEEP.SYNCS 0x989680 ;  /* 0x009896800000995d */ /* 0x004fea0003900000 */
[----:B------:R-:W2:Y:S02]  /*f7c0*/  @!P1 SYNCS.PHASECHK.TRANS64 P1, [R4+URZ+0x30830], R3 ;  /* 0x03083003040095a7 */ /* 0x000ea4000802007f */
[----:B--2---:R-:W-:Y:S05]  /*f7d0*/  @!P1 BRA `(.L_x_5503) ;  /* 0xfffffffc00ec9947 */ /* 0x004fea000383ffff */
[----:B------:R-:W-:Y:S05]  /*f7e0*/  BRA `(.L_x_5502) ;  /* 0xffffff68004c7947 */ /* 0x000fea000383ffff */
.L_x_5507:
[----:B01----:R-:W-:-:S04]  /*f7f0*/  IMAD.U32 R3, RZ, RZ, UR14 ;  /* 0x0000000eff037e24 */ /* 0x003fc8000f8e00ff */
[----:B------:R0:W1:Y:S03]  /*f800*/  SYNCS.PHASECHK.TRANS64.TRYWAIT P1, [R3+URZ+0x30850], R0 ;  /* 0x03085000030075a7 */ /* 0x000066000802017f */
[----:B-1----:R-:W-:Y:S05]  /*f810*/  @!P1 NANOSLEEP.SYNCS 0x989680 ;  /* 0x009896800000995d */ /* 0x002fea0003900000 */
[----:B------:R-:W1:Y:S02]  /*f820*/  @!P1 SYNCS.PHASECHK.TRANS64 P1, [R3+URZ+0x30850], R0 ;  /* 0x03085000030095a7 */ /* 0x000e64000802007f */
[----:B-1----:R-:W-:Y:S05]  /*f830*/  @!P1 BRA `(.L_x_5507) ;  /* 0xfffffffc00ec9947 */ /* 0x002fea000383ffff */
[----:B------:R-:W-:Y:S05]  /*f840*/  BRA `(.L_x_5506) ;  /* 0xffffff7400147947 */ /* 0x000fea000383ffff */
.L_x_5514:
[----:B-1----:R-:W-:-:S04]  /*f850*/  MOV R7, UR5 ;  /* 0x0000000500077c02 */ /* 0x002fc80008000f00 */
[----:B------:R1:W2:Y:S03]  /*f860*/  SYNCS.PHASECHK.TRANS64.TRYWAIT P1, [R7+URZ+0x30850], R0 ;  /* 0x03085000070075a7 */ /* 0x0002a6000802017f */
[----:B--2---:R-:W-:Y:S05]  /*f870*/  @!P1 NANOSLEEP.SYNCS 0x989680 ;  /* 0x009896800000995d */ /* 0x004fea0003900000 */
[----:B------:R-:W2:Y:S02]  /*f880*/  @!P1 SYNCS.PHASECHK.TRANS64 P1, [R7+URZ+0x30850], R0 ;  /* 0x03085000070095a7 */ /* 0x000ea4000802007f */
[----:B--2---:R-:W-:Y:S05]  /*f890*/  @!P1 BRA `(.L_x_5514) ;  /* 0xfffffffc00ec9947 */ /* 0x004fea000383ffff */
[----:B------:R-:W-:Y:S05]  /*f8a0*/  BRA `(.L_x_5513) ;  /* 0xffffff8c002c7947 */ /* 0x000fea000383ffff */
.L_x_5545:
        /* <DEDUP_REMOVED lines=10> */
.L_x_5598:
[----:B------:R-:W-:Y:S05]  /*f950*/  BRA `(.L_x_5599) ;  /* 0xffffffc800507947 */ /* 0x000fea000383ffff */
.L_x_5548:
[----:B0-----:R0:W1:Y:S02]  /*f960*/  SYNCS.PHASECHK.TRANS64.TRYWAIT P0, [R0+URZ+0x30840], R3 ;  /* 0x03084003000075a7 */ /* 0x001064000800017f */
[----:B-1----:R-:W-:Y:S05]  /*f970*/  @!P0 NANOSLEEP.SYNCS 0x989680 ;  /* 0x009896800000895d */ /* 0x002fea0003900000 */
[----:B------:R-:W1:Y:S02]  /*f980*/  @!P0 SYNCS.PHASECHK.TRANS64 P0, [R0+URZ+0x30840], R3 ;  /* 0x03084003000085a7 */ /* 0x000e64000800007f */
[----:B-1----:R-:W-:Y:S05]  /*f990*/  @!P0 BRA `(.L_x_5548) ;  /* 0xfffffffc00f08947 */ /* 0x002fea000383ffff */
[----:B------:R-:W-:Y:S05]  /*f9a0*/  BRA `(.L_x_5600) ;  /* 0xffffffcc00547947 */ /* 0x000fea000383ffff */
.L_x_5549:
        /* <DEDUP_REMOVED lines=8> */
.L_x_5602:
[----:B------:R-:W-:Y:S05]  /*fa30*/  BSYNC B0 ;  /* 0x0000000000007941 */ /* 0x000fea0003800000 */
.L_x_5601:
        /* <DEDUP_REMOVED lines=9> */
.L_x_5603:
[----:B------:R-:W-:Y:S02]  /*fad0*/  IMAD.MOV.U32 R13, RZ, RZ, R6 ;  /* 0x000000ffff0d7224 */ /* 0x000fe400078e0006 */
[----:B------:R-:W-:Y:S01]  /*fae0*/  IMAD.MOV.U32 R12, RZ, RZ, 0x1 ;  /* 0x00000001ff0c7424 */ /* 0x000fe200078e00ff */
[----:B------:R-:W-:-:S05]  /*faf0*/  @P0 LEA R14, P1, R37, R14, 0x1 ;  /* 0x0000000e250e0211 */ /* 0x000fca00078208ff */
[----:B------:R-:W-:Y:S01]  /*fb00*/  @P0 IMAD.X R3, RZ, RZ, R2, P1 ;  /* 0x000000ffff030224 */ /* 0x000fe200008e0602 */
[----:B------:R-:W-:-:S07]  /*fb10*/  @P0 MOV R2, R14 ;  /* 0x0000000e00020202 */ /* 0x000fce0000000f00 */
[----:B------:R-:W-:Y:S05]  /*fb20*/  WARPSYNC.COLLECTIVE R15, `(.L_x_5604) ;  /* 0x000000000f087348 */ /* 0x000fea0003c00000 */
[----:B------:R0:W1:Y:S02]  /*fb30*/  SHFL.IDX P6, R14, R13, R12, R11 ;  /* 0x0000000c0d0e7389 */ /* 0x00006400000c000b */
[----:B01----:R-:W-:Y:S01]  /*fb40*/  ENDCOLLECTIVE ;  /* 0x000000000000791b */ /* 0x003fe20003800000 */
.L_x_5604:
        /* <DEDUP_REMOVED lines=12> */
.L_x_5605:
        /* <DEDUP_REMOVED lines=8> */
.L_x_5606:
        /* <DEDUP_REMOVED lines=14> */
.L_x_5607:
        /* <DEDUP_REMOVED lines=8> */
.L_x_5608:
        /* <DEDUP_REMOVED lines=14> */
.L_x_5609:
        /* <DEDUP_REMOVED lines=8> */
.L_x_5610:
        /* <DEDUP_REMOVED lines=14> */
.L_x_5611:
        /* <DEDUP_REMOVED lines=8> */
.L_x_5612:
        /* <DEDUP_REMOVED lines=13> */
.L_x_5613:
[----:B------:R-:W-:Y:S05]  /*10180*/  BRA `(.L_x_5614) ;  /* 0xffffffc800ac7947 */ /* 0x000fea000383ffff */
.L_x_5554:
[----:B------:R-:W-:Y:S01]  /*10190*/  IMAD.MOV.U32 R13, RZ, RZ, R5 ;  /* 0x000000ffff0d7224 */ /* 0x000fe200078e0005 */
[----:B------:R-:W-:Y:S01]  /*101a0*/  MOV R15, 0xffffffff ;  /* 0xffffffff000f7802 */ /* 0x000fe20000000f00 */
[----:B------:R-:W-:Y:S02]  /*101b0*/  IMAD.MOV.U32 R12, RZ, RZ, RZ ;  /* 0x000000ffff0c7224 */ /* 0x000fe400078e00ff */
[----:B------:R-:W-:Y:S02]  /*101c0*/  IMAD.MOV.U32 R11, RZ, RZ, 0x181f ;  /* 0x0000181fff0b7424 */ /* 0x000fe400078e00ff */
[----:B------:R-:W-:-:S07]  /*101d0*/  IMAD.U32 R3, RZ, RZ, UR44 ;  /* 0x0000002cff037e24 */ /* 0x000fce000f8e00ff */
[----:B------:R-:W-:Y:S05]  /*101e0*/  WARPSYNC.COLLECTIVE R15, `(.L_x_5615) ;  /* 0x000000000f087348 */ /* 0x000fea0003c00000 */
[----:B------:R0:W1:Y:S02]  /*101f0*/  SHFL.IDX P6, R14, R13, R12, R11 ;  /* 0x0000000c0d0e7389 */ /* 0x00006400000c000b */
[----:B01----:R-:W-:Y:S01]  /*10200*/  ENDCOLLECTIVE ;  /* 0x000000000000791b */ /* 0x003fe20003800000 */
.L_x_5615:
        /* <DEDUP_REMOVED lines=8> */
.L_x_5616:
        /* <DEDUP_REMOVED lines=8> */
.L_x_5617:
        /* <DEDUP_REMOVED lines=12> */
.L_x_5618:
[----:B------:R-:W-:Y:S01]  /*103d0*/  MOV R13, R5 ;  /* 0x00000005000d7202 */ /* 0x000fe20000000f00 */
[----:B------:R-:W-:Y:S01]  /*103e0*/  IMAD.MOV.U32 R12, RZ, RZ, 0x2 ;  /* 0x00000002ff0c7424 */ /* 0x000fe200078e00ff */
[----:B------:R-:W-:-:S05]  /*103f0*/  @!P0 LEA R14, P1, R37, R14, 0x1 ;  /* 0x0000000e250e8211 */ /* 0x000fca00078208ff */
[----:B------:R-:W-:-:S08]  /*10400*/  @!P0 IMAD.MOV.U32 R2, RZ, RZ, R14 ;  /* 0x000000ffff028224 */ /* 0x000fd000078e000e */
[----:B------:R-:W-:Y:S05]  /*10410*/  WARPSYNC.COLLECTIVE R15, `(.L_x_5619) ;  /* 0x000000000f087348 */ /* 0x000fea0003c00000 */
[----:B------:R0:W1:Y:S02]  /*10420*/  SHFL.IDX P6, R14, R13, R12, R11 ;  /* 0x0000000c0d0e7389 */ /* 0x00006400000c000b */
[----:B01----:R-:W-:Y:S01]  /*10430*/  ENDCOLLECTIVE ;  /* 0x000000000000791b */ /* 0x003fe20003800000 */
.L_x_5619:
        /* <DEDUP_REMOVED lines=15> */
.L_x_5620:
[----:B------:R-:W-:Y:S01]  /*10530*/  MOV R13, R5 ;  /* 0x00000005000d7202 */ /* 0x000fe20000000f00 */
[----:B------:R-:W-:Y:S01]  /*10540*/  IMAD.MOV.U32 R12, RZ, RZ, 0x3 ;  /* 0x00000003ff0c7424 */ /* 0x000fe200078e00ff */
[----:B------:R-:W-:-:S05]  /*10550*/  @!P0 LEA R14, P1, R37, R14, 0x1 ;  /* 0x0000000e250e8211 */ /* 0x000fca00078208ff */
[----:B------:R-:W-:-:S08]  /*10560*/  @!P0 IMAD.MOV.U32 R2, RZ, RZ, R14 ;  /* 0x000000ffff028224 */ /* 0x000fd000078e000e */
[----:B------:R-:W-:Y:S05]  /*10570*/  WARPSYNC.COLLECTIVE R15, `(.L_x_5621) ;  /* 0x000000000f087348 */ /* 0x000fea0003c00000 */
[----:B------:R0:W1:Y:S02]  /*10580*/  SHFL.IDX P6, R14, R13, R12, R11 ;  /* 0x0000000c0d0e7389 */ /* 0x00006400000c000b */
[----:B01----:R-:W-:Y:S01]  /*10590*/  ENDCOLLECTIVE ;  /* 0x000000000000791b */ /* 0x003fe20003800000 */
.L_x_5621:
        /* <DEDUP_REMOVED lines=15> */
.L_x_5622:
[----:B------:R-:W-:Y:S01]  /*10690*/  MOV R13, R5 ;  /* 0x00000005000d7202 */ /* 0x000fe20000000f00 */
[----:B------:R-:W-:Y:S01]  /*106a0*/  IMAD.MOV.U32 R12, RZ, RZ, 0x4 ;  /* 0x00000004ff0c7424 */ /* 0x000fe200078e00ff */
[----:B------:R-:W-:-:S05]  /*106b0*/  @!P0 LEA R14, P1, R37, R14, 0x1 ;  /* 0x0000000e250e8211 */ /* 0x000fca00078208ff */
[----:B------:R-:W-:-:S08]  /*106c0*/  @!P0 IMAD.MOV.U32 R2, RZ, RZ, R14 ;  /* 0x000000ffff028224 */ /* 0x000fd000078e000e */
[----:B------:R-:W-:Y:S05]  /*106d0*/  WARPSYNC.COLLECTIVE R15, `(.L_x_5623) ;  /* 0x000000000f087348 */ /* 0x000fea0003c00000 */
[----:B------:R0:W1:Y:S02]  /*106e0*/  SHFL.IDX P6, R14, R13, R12, R11 ;  /* 0x0000000c0d0e7389 */ /* 0x00006400000c000b */
[----:B01----:R-:W-:Y:S01]  /*106f0*/  ENDCOLLECTIVE ;  /* 0x000000000000791b */ /* 0x003fe20003800000 */
.L_x_5623:
        /* <DEDUP_REMOVED lines=15> */
.L_x_5624:
[----:B------:R-:W-:Y:S01]  /*107f0*/  MOV R13, R5 ;  /* 0x00000005000d7202 */ /* 0x000fe20000000f00 */
[----:B------:R-:W-:Y:S01]  /*10800*/  IMAD.MOV.U32 R12, RZ, RZ, 0x5 ;  /* 0x00000005ff0c7424 */ /* 0x000fe200078e00ff */
[----:B------:R-:W-:-:S05]  /*10810*/  @!P0 LEA R14, P1, R37, R14, 0x1 ;  /* 0x0000000e250e8211 */ /* 0x000fca00078208ff */
[----:B------:R-:W-:-:S08]  /*10820*/  @!P0 IMAD.MOV.U32 R2, RZ, RZ, R14 ;  /* 0x000000ffff028224 */ /* 0x000fd000078e000e */
[----:B------:R-:W-:Y:S05]  /*10830*/  WARPSYNC.COLLECTIVE R15, `(.L_x_5625) ;  /* 0x000000000f087348 */ /* 0x000fea0003c00000 */
[----:B------:R0:W1:Y:S02]  /*10840*/  SHFL.IDX P6, R14, R13, R12, R11 ;  /* 0x0000000c0d0e7389 */ /* 0x00006400000c000b */
[----:B01----:R-:W-:Y:S01]  /*10850*/  ENDCOLLECTIVE ;  /* 0x000000000000791b */ /* 0x003fe20003800000 */
.L_x_5625:
        /* <DEDUP_REMOVED lines=15> */
.L_x_5626:
[----:B------:R-:W-:Y:S01]  /*10950*/  MOV R13, R5 ;  /* 0x00000005000d7202 */ /* 0x000fe20000000f00 */
[----:B------:R-:W-:Y:S01]  /*10960*/  IMAD.MOV.U32 R12, RZ, RZ, 0x6 ;  /* 0x00000006ff0c7424 */ /* 0x000fe200078e00ff */
[----:B------:R-:W-:-:S05]  /*10970*/  @!P0 LEA R14, P1, R37, R14, 0x1 ;  /* 0x0000000e250e8211 */ /* 0x000fca00078208ff */
[----:B------:R-:W-:-:S08]  /*10980*/  @!P0 IMAD.MOV.U32 R2, RZ, RZ, R14 ;  /* 0x000000ffff028224 */ /* 0x000fd000078e000e */
[----:B------:R-:W-:Y:S05]  /*10990*/  WARPSYNC.COLLECTIVE R15, `(.L_x_5627) ;  /* 0x000000000f087348 */ /* 0x000fea0003c00000 */
[----:B------:R0:W1:Y:S02]  /*109a0*/  SHFL.IDX P6, R14, R13, R12, R11 ;  /* 0x0000000c0d0e7389 */ /* 0x00006400000c000b */
[----:B01----:R-:W-:Y:S01]  /*109b0*/  ENDCOLLECTIVE ;  /* 0x000000000000791b */ /* 0x003fe20003800000 */
.L_x_5627:
        /* <DEDUP_REMOVED lines=15> */
.L_x_5628:
[----:B------:R-:W-:Y:S01]  /*10ab0*/  IMAD.MOV.U32 R13, RZ, RZ, R5 ;  /* 0x000000ffff0d7224 */ /* 0x000fe200078e0005 */
[----:B------:R-:W-:Y:S02]  /*10ac0*/  MOV R12, 0x7 ;  /* 0x00000007000c7802 */ /* 0x000fe40000000f00 */
[----:B------:R-:W-:-:S05]  /*10ad0*/  @!P0 LEA R14, P1, R37, R14, 0x1 ;  /* 0x0000000e250e8211 */ /* 0x000fca00078208ff */
[----:B------:R-:W-:-:S08]  /*10ae0*/  @!P0 IMAD.MOV.U32 R2, RZ, RZ, R14 ;  /* 0x000000ffff028224 */ /* 0x000fd000078e000e */
[----:B------:R-:W-:Y:S05]  /*10af0*/  WARPSYNC.COLLECTIVE R15, `(.L_x_5629) ;  /* 0x000000000f087348 */ /* 0x000fea0003c00000 */
[----:B------:R0:W1:Y:S02]  /*10b00*/  SHFL.IDX P6, R14, R13, R12, R11 ;  /* 0x0000000c0d0e7389 */ /* 0x00006400000c000b */
[----:B01----:R-:W-:Y:S01]  /*10b10*/  ENDCOLLECTIVE ;  /* 0x000000000000791b */ /* 0x003fe20003800000 */
.L_x_5629:
        /* <DEDUP_REMOVED lines=13> */
.L_x_5630:
[----:B------:R-:W-:Y:S05]  /*10bf0*/  BRA `(.L_x_5631) ;  /* 0xffffffc800d07947 */ /* 0x000fea000383ffff */
.L_x_5557:
[----:B0-----:R0:W1:Y:S02]  /*10c00*/  SYNCS.PHASECHK.TRANS64.TRYWAIT P0, [R17+URZ+0x30820], R0 ;  /* 0x03082000110075a7 */ /* 0x001064000800017f */
[----:B-1----:R-:W-:Y:S05]  /*10c10*/  @!P0 NANOSLEEP.SYNCS 0x989680 ;  /* 0x009896800000895d */ /* 0x002fea0003900000 */
[----:B------:R-:W1:Y:S02]  /*10c20*/  @!P0 SYNCS.PHASECHK.TRANS64 P0, [R17+URZ+0x30820], R0 ;  /* 0x03082000110085a7 */ /* 0x000e64000800007f */
[----:B-1----:R-:W-:Y:S05]  /*10c30*/  @!P0 BRA `(.L_x_5557) ;  /* 0xfffffffc00f08947 */ /* 0x002fea000383ffff */
[----:B------:R-:W-:Y:S05]  /*10c40*/  BRA `(.L_x_5632) ;  /* 0xffffffcc00347947 */ /* 0x000fea000383ffff */
.L_x_5561:
[----:B0-----:R0:W1:Y:S02]  /*10c50*/  SYNCS.PHASECHK.TRANS64.TRYWAIT P0, [R6+URZ+0x30840], R3 ;  /* 0x03084003060075a7 */ /* 0x001064000800017f */
[----:B-1----:R-:W-:Y:S05]  /*10c60*/  @!P0 NANOSLEEP.SYNCS 0x989680 ;  /* 0x009896800000895d */ /* 0x002fea0003900000 */
[----:B------:R-:W1:Y:S02]  /*10c70*/  @!P0 SYNCS.PHASECHK.TRANS64 P0, [R6+URZ+0x30840], R3 ;  /* 0x03084003060085a7 */ /* 0x000e64000800007f */
[----:B-1----:R-:W-:Y:S05]  /*10c80*/  @!P0 BRA `(.L_x_5561) ;  /* 0xfffffffc00f08947 */ /* 0x002fea000383ffff */
[----:B------:R-:W-:Y:S05]  /*10c90*/  BRA `(.L_x_5633) ;  /* 0xffffffcc00f47947 */ /* 0x000fea000383ffff */
.L_x_5562:
        /* <DEDUP_REMOVED lines=8> */
.L_x_5635:
[----:B------:R-:W-:Y:S05]  /*10d20*/  BSYNC B1 ;  /* 0x0000000000017941 */ /* 0x000fea0003800000 */
.L_x_5634:
[----:B------:R-:W-:Y:S01]  /*10d30*/  MOV R13, R7 ;  /* 0x00000007000d7202 */ /* 0x000fe20000000f00 */
        /* <DEDUP_REMOVED lines=8> */
.L_x_5636:
[----:B------:R-:W-:Y:S02]  /*10dc0*/  IMAD R8, R8, 0x2, R17 ;  /* 0x0000000208087824 */ /* 0x000fe400078e0211 */
[----:B------:R-:W-:Y:S01]  /*10dd0*/  IMAD.MOV.U32 R13, RZ, RZ, R10 ;  /* 0x000000ffff0d7224 */ /* 0x000fe200078e000a */
[----:B------:R-:W-:Y:S02]  /*10de0*/  MOV R12, 0x1 ;  /* 0x00000001000c7802 */ /* 0x000fe40000000f00 */
[----:B------:R-:W-:-:S13]  /*10df0*/  IADD3 R2, P0, R14, R4, RZ ;  /* 0x000000040e027210 */ /* 0x000fda0007f1e0ff */
[----:B------:R-:W-:Y:S05]  /*10e00*/  WARPSYNC.COLLECTIVE R15, `(.L_x_5637) ;  /* 0x000000000f087348 */ /* 0x000fea0003c00000 */
[----:B------:R0:W1:Y:S02]  /*10e10*/  SHFL.IDX P6, R14, R13, R12, R11 ;  /* 0x0000000c0d0e7389 */ /* 0x00006400000c000b */
[----:B01----:R-:W-:Y:S01]  /*10e20*/  ENDCOLLECTIVE ;  /* 0x000000000000791b */ /* 0x003fe20003800000 */
.L_x_5637:
        /* <DEDUP_REMOVED lines=12> */
.L_x_5638:
[----:B------:R-:W-:Y:S02]  /*10ef0*/  IMAD.MOV.U32 R13, RZ, RZ, R10 ;  /* 0x000000ffff0d7224 */ /* 0x000fe400078e000a */
[----:B------:R-:W-:Y:S01]  /*10f00*/  IMAD.MOV.U32 R12, RZ, RZ, 0x2 ;  /* 0x00000002ff0c7424 */ /* 0x000fe200078e00ff */
[----:B------:R-:W-:-:S13]  /*10f10*/  IADD3 R2, P0, R14, R4, RZ ;  /* 0x000000040e027210 */ /* 0x000fda0007f1e0ff */
[----:B------:R-:W-:Y:S05]  /*10f20*/  WARPSYNC.COLLECTIVE R15, `(.L_x_5639) ;  /* 0x000000000f087348 */ /* 0x000fea0003c00000 */
[----:B------:R0:W1:Y:S02]  /*10f30*/  SHFL.IDX P6, R14, R13, R12, R11 ;  /* 0x0000000c0d0e7389 */ /* 0x00006400000c000b */
[----:B01----:R-:W-:Y:S01]  /*10f40*/  ENDCOLLECTIVE ;  /* 0x000000000000791b */ /* 0x003fe20003800000 */
.L_x_5639:
        /* <DEDUP_REMOVED lines=12> */
.L_x_5640:
[----:B------:R-:W-:Y:S02]  /*11010*/  IMAD.MOV.U32 R13, RZ, RZ, R10 ;  /* 0x000000ffff0d7224 */ /* 0x000fe400078e000a */
[----:B------:R-:W-:Y:S01]  /*11020*/  IMAD.MOV.U32 R12, RZ, RZ, 0x3 ;  /* 0x00000003ff0c7424 */ /* 0x000fe200078e00ff */
[----:B------:R-:W-:-:S13]  /*11030*/  IADD3 R2, P0, R14, R4, RZ ;  /* 0x000000040e027210 */ /* 0x000fda0007f1e0ff */
[----:B------:R-:W-:Y:S05]  /*11040*/  WARPSYNC.COLLECTIVE R15, `(.L_x_5641) ;  /* 0x000000000f087348 */ /* 0x000fea0003c00000 */
[----:B------:R0:W1:Y:S02]  /*11050*/  SHFL.IDX P6, R14, R13, R12, R11 ;  /* 0x0000000c0d0e7389 */ /* 0x00006400000c000b */
[----:B01----:R-:W-:Y:S01]  /*11060*/  ENDCOLLECTIVE ;  /* 0x000000000000791b */ /* 0x003fe20003800000 */
.L_x_5641:
[----:B------:R-:W-:-:S05]  /*11070*/  IADD3.X R3, RZ, R35, RZ, P0, !PT ;  /* 0x00000023ff037210 */ /* 0x000fca00007fe4ff */
        /* <DEDUP_REMOVED lines=11> */
.L_x_5642:
[----:B------:R-:W-:Y:S02]  /*11130*/  IMAD.MOV.U32 R13, RZ, RZ, R10 ;  /* 0x000000ffff0d7224 */ /* 0x000fe400078e000a */
[----:B------:R-:W-:Y:S01]  /*11140*/  IMAD.MOV.U32 R12, RZ, RZ, 0x4 ;  /* 0x00000004ff0c7424 */ /* 0x000fe200078e00ff */
[----:B------:R-:W-:-:S13]  /*11150*/  IADD3 R2, P0, R14, R4, RZ ;  /* 0x000000040e027210 */ /* 0x000fda0007f1e0ff */
[----:B------:R-:W-:Y:S05]  /*11160*/  WARPSYNC.COLLECTIVE R15, `(.L_x_5643) ;  /* 0x000000000f087348 */ /* 0x000fea0003c00000 */
[----:B------:R0:W1:Y:S02]  /*11170*/  SHFL.IDX P6, R14, R13, R12, R11 ;  /* 0x0000000c0d0e7389 */ /* 0x00006400000c000b */
[----:B01----:R-:W-:Y:S01]  /*11180*/  ENDCOLLECTIVE ;  /* 0x000000000000791b */ /* 0x003fe20003800000 */
.L_x_5643:
        /* <DEDUP_REMOVED lines=12> */
.L_x_5644:
[----:B------:R-:W-:Y:S02]  /*11250*/  IMAD.MOV.U32 R13, RZ, RZ, R10 ;  /* 0x000000ffff0d7224 */ /* 0x000fe400078e000a */
[----:B------:R-:W-:Y:S01]  /*11260*/  IMAD.MOV.U32 R12, RZ, RZ, 0x5 ;  /* 0x00000005ff0c7424 */ /* 0x000fe200078e00ff */
[----:B------:R-:W-:-:S13]  /*11270*/  IADD3 R2, P0, R14, R4, RZ ;  /* 0x000000040e027210 */ /* 0x000fda0007f1e0ff */
[----:B------:R-:W-:Y:S05]  /*11280*/  WARPSYNC.COLLECTIVE R15, `(.L_x_5645) ;  /* 0x000000000f087348 */ /* 0x000fea0003c00000 */
[----:B------:R0:W1:Y:S02]  /*11290*/  SHFL.IDX P6, R14, R13, R12, R11 ;  /* 0x0000000c0d0e7389 */ /* 0x00006400000c000b */
[----:B01----:R-:W-:Y:S01]  /*112a0*/  ENDCOLLECTIVE ;  /* 0x000000000000791b */ /* 0x003fe20003800000 */
.L_x_5645:
        /* <DEDUP_REMOVED lines=12> */
.L_x_5646:
[----:B------:R-:W-:Y:S05]  /*11370*/  BRA `(.L_x_5647) ;  /* 0xffffffcc00447947 */ /* 0x000fea000383ffff */
.L_x_5567:
[----:B0-----:R0:W1:Y:S02]  /*11380*/  SYNCS.PHASECHK.TRANS64.TRYWAIT P0, [R6+URZ+0x30860], R3 ;  /* 0x03086003060075a7 */ /* 0x001064000800017f */
[----:B-1----:R-:W-:Y:S05]  /*11390*/  @!P0 NANOSLEEP.SYNCS 0x989680 ;  /* 0x009896800000895d */ /* 0x002fea0003900000 */
[----:B------:R-:W1:Y:S02]  /*113a0*/  @!P0 SYNCS.PHASECHK.TRANS64 P0, [R6+URZ+0x30860], R3 ;  /* 0x03086003060085a7 */ /* 0x000e64000800007f */
[----:B-1----:R-:W-:Y:S05]  /*113b0*/  @!P0 BRA `(.L_x_5567) ;  /* 0xfffffffc00f08947 */ /* 0x002fea000383ffff */
[----:B------:R-:W-:Y:S05]  /*113c0*/  BRA `(.L_x_5648) ;  /* 0xffffffcc00a07947 */ /* 0x000fea000383ffff */
.L_x_5568:
        /* <DEDUP_REMOVED lines=8> */
.L_x_5650:
[----:B------:R-:W-:Y:S05]  /*11450*/  BSYNC B1 ;  /* 0x0000000000017941 */ /* 0x000fea0003800000 */
.L_x_5649:
        /* <DEDUP_REMOVED lines=9> */
.L_x_5651:
[----:B------:R-:W-:Y:S02]  /*114f0*/  IMAD.MOV.U32 R13, RZ, RZ, R19 ;  /* 0x000000ffff0d7224 */ /* 0x000fe400078e0013 */
[----:B------:R-:W-:Y:S01]  /*11500*/  IMAD.MOV.U32 R12, RZ, RZ, 0x1 ;  /* 0x00000001ff0c7424 */ /* 0x000fe200078e00ff */
[----:B------:R-:W-:-:S13]  /*11510*/  IADD3 R2, P0, R14, R4, RZ ;  /* 0x000000040e027210 */ /* 0x000fda0007f1e0ff */
[----:B------:R-:W-:Y:S05]  /*11520*/  WARPSYNC.COLLECTIVE R15, `(.L_x_5652) ;  /* 0x000000000f087348 */ /* 0x000fea0003c00000 */
[----:B------:R0:W1:Y:S02]  /*11530*/  SHFL.IDX P6, R14, R13, R12, R11 ;  /* 0x0000000c0d0e7389 */ /* 0x00006400000c000b */
[----:B01----:R-:W-:Y:S01]  /*11540*/  ENDCOLLECTIVE ;  /* 0x000000000000791b */ /* 0x003fe20003800000 */
.L_x_5652:
[----:B------:R-:W-:Y:S02]  /*11550*/  IADD3.X R3, RZ, R3, RZ, P0, !PT ;  /* 0x00000003ff037210 */ /* 0x000fe400007fe4ff */
        /* <DEDUP_REMOVED lines=14> */
.L_x_5653:
[----:B------:R-:W-:Y:S01]  /*11640*/  IMAD.MOV.U32 R13, RZ, RZ, R19 ;  /* 0x000000ffff0d7224 */ /* 0x000fe200078e0013 */
[----:B------:R-:W-:Y:S02]  /*11650*/  MOV R12, 0x2 ;  /* 0x00000002000c7802 */ /* 0x000fe40000000f00 */
[----:B------:R-:W-:-:S13]  /*11660*/  IADD3 R2, P0, R14, R4, RZ ;  /* 0x000000040e027210 */ /* 0x000fda0007f1e0ff */
[----:B------:R-:W-:Y:S05]  /*11670*/  WARPSYNC.COLLECTIVE R15, `(.L_x_5654) ;  /* 0x000000000f087348 */ /* 0x000fea0003c00000 */
[----:B------:R0:W1:Y:S02]  /*11680*/  SHFL.IDX P6, R14, R13, R12, R11 ;  /* 0x0000000c0d0e7389 */ /* 0x00006400000c000b */
[----:B01----:R-:W-:Y:S01]  /*11690*/  ENDCOLLECTIVE ;  /* 0x000000000000791b */ /* 0x003fe20003800000 */
.L_x_5654:
        /* <DEDUP_REMOVED lines=15> */
.L_x_5655:
[----:B------:R-:W-:Y:S02]  /*11790*/  IMAD.MOV.U32 R13, RZ, RZ, R19 ;  /* 0x000000ffff0d7224 */ /* 0x000fe400078e0013 */
[----:B------:R-:W-:Y:S01]  /*117a0*/  IMAD.MOV.U32 R12, RZ, RZ, 0x3 ;  /* 0x00000003ff0c7424 */ /* 0x000fe200078e00ff */
[----:B------:R-:W-:-:S13]  /*117b0*/  IADD3 R2, P0, R14, R4, RZ ;  /* 0x000000040e027210 */ /* 0x000fda0007f1e0ff */
[----:B------:R-:W-:Y:S05]  /*117c0*/  WARPSYNC.COLLECTIVE R15, `(.L_x_5656) ;  /* 0x000000000f087348 */ /* 0x000fea0003c00000 */
[----:B------:R0:W1:Y:S02]  /*117d0*/  SHFL.IDX P6, R14, R13, R12, R11 ;  /* 0x0000000c0d0e7389 */ /* 0x00006400000c000b */
[----:B01----:R-:W-:Y:S01]  /*117e0*/  ENDCOLLECTIVE ;  /* 0x000000000000791b */ /* 0x003fe20003800000 */
.L_x_5656:
        /* <DEDUP_REMOVED lines=15> */
.L_x_5657:
[----:B------:R-:W-:Y:S02]  /*118e0*/  IMAD.MOV.U32 R13, RZ, RZ, R19 ;  /* 0x000000ffff0d7224 */ /* 0x000fe400078e0013 */
[----:B------:R-:W-:Y:S01]  /*118f0*/  IMAD.MOV.U32 R12, RZ, RZ, 0x4 ;  /* 0x00000004ff0c7424 */ /* 0x000fe200078e00ff */
[----:B------:R-:W-:-:S13]  /*11900*/  IADD3 R2, P0, R14, R4, RZ ;  /* 0x000000040e027210 */ /* 0x000fda0007f1e0ff */
[----:B------:R-:W-:Y:S05]  /*11910*/  WARPSYNC.COLLECTIVE R15, `(.L_x_5658) ;  /* 0x000000000f087348 */ /* 0x000fea0003c00000 */
[----:B------:R0:W1:Y:S02]  /*11920*/  SHFL.IDX P6, R14, R13, R12, R11 ;  /* 0x0000000c0d0e7389 */ /* 0x00006400000c000b */
[----:B01----:R-:W-:Y:S01]  /*11930*/  ENDCOLLECTIVE ;  /* 0x000000000000791b */ /* 0x003fe20003800000 */
.L_x_5658:
        /* <DEDUP_REMOVED lines=15> */
.L_x_5659:
[----:B------:R-:W-:Y:S02]  /*11a30*/  IMAD.MOV.U32 R13, RZ, RZ, R19 ;  /* 0x000000ffff0d7224 */ /* 0x000fe400078e0013 */
[----:B------:R-:W-:Y:S01]  /*11a40*/  IMAD.MOV.U32 R12, RZ, RZ, 0x5 ;  /* 0x00000005ff0c7424 */ /* 0x000fe200078e00ff */
[----:B------:R-:W-:-:S13]  /*11a50*/  IADD3 R2, P0, R14, R4, RZ ;  /* 0x000000040e027210 */ /* 0x000fda0007f1e0ff */
[----:B------:R-:W-:Y:S05]  /*11a60*/  WARPSYNC.COLLECTIVE R15, `(.L_x_5660) ;  /* 0x000000000f087348 */ /* 0x000fea0003c00000 */
[----:B------:R0:W1:Y:S02]  /*11a70*/  SHFL.IDX P6, R14, R13, R12, R11 ;  /* 0x0000000c0d0e7389 */ /* 0x00006400000c000b */
[----:B01----:R-:W-:Y:S01]  /*11a80*/  ENDCOLLECTIVE ;  /* 0x000000000000791b */ /* 0x003fe20003800000 */
.L_x_5660:
        /* <DEDUP_REMOVED lines=12> */
.L_x_5661:
[----:B------:R-:W-:Y:S01]  /*11b50*/  @!PT LDS RZ, [RZ] ;  /* 0x00000000fffff984 */ /* 0x000fe20000000800 */
[----:B------:R-:W-:Y:S01]  /*11b60*/  @!PT LDS RZ, [RZ] ;  /* 0x00000000fffff984 */ /* 0x000fe20000000800 */
[----:B------:R-:W-:Y:S01]  /*11b70*/  @!PT LDS RZ, [RZ] ;  /* 0x00000000fffff984 */ /* 0x000fe20000000800 */
[----:B------:R0:W-:Y:S01]  /*11b80*/  LDGSTS.E.BYPASS.LTC128B.128 [R7+0x5400], desc[UR36][R2.64+0x80], !P0 ;  /* 0x0540008002077fae */ /* 0x0001e2000c101d64 */
[----:B------:R-:W-:-:S13]  /*11b90*/  ISETP.LT.OR P0, PT, R8, 0x41, P1 ;  /* 0x000000410800780c */ /* 0x000fda0000f01670 */
[----:B------:R0:W-:Y:S01]  /*11ba0*/  LDGSTS.E.BYPASS.LTC128B.128 [R7+0x8400], desc[UR36][R2.64+0x100], !P0 ;  /* 0x0840010002077fae */ /* 0x0001e2000c101d64 */
[----:B------:R-:W-:Y:S05]  /*11bb0*/  BRA `(.L_x_5662) ;  /* 0xffffffc800a07947 */ /* 0x000fea000383ffff */
.L_x_5576:
[----:B0-----:R0:W1:Y:S02]  /*11bc0*/  SYNCS.PHASECHK.TRANS64.TRYWAIT P0, [R4+URZ+0x30860], R3 ;  /* 0x03086003040075a7 */ /* 0x001064000800017f */
[----:B-1----:R-:W-:Y:S05]  /*11bd0*/  @!P0 NANOSLEEP.SYNCS 0x989680 ;  /* 0x009896800000895d */ /* 0x002fea0003900000 */
[----:B------:R-:W1:Y:S02]  /*11be0*/  @!P0 SYNCS.PHASECHK.TRANS64 P0, [R4+URZ+0x30860], R3 ;  /* 0x03086003040085a7 */ /* 0x000e64000800007f */
[----:B-1----:R-:W-:Y:S05]  /*11bf0*/  @!P0 BRA `(.L_x_5576) ;  /* 0xfffffffc00f08947 */ /* 0x002fea000383ffff */
[----:B------:R-:W-:Y:S05]  /*11c00*/  BRA `(.L_x_5663) ;  /* 0xffffffcc00c07947 */ /* 0x000fea000383ffff */
.L_x_5577:
        /* <DEDUP_REMOVED lines=8> */
.L_x_5665:
[----:B------:R-:W-:Y:S05]  /*11c90*/  BSYNC B0 ;  /* 0x0000000000007941 */ /* 0x000fea0003800000 */
.L_x_5664:
[----:B------:R-:W-:Y:S01]  /*11ca0*/  IMAD.MOV.U32 R13, RZ, RZ, R18 ;  /* 0x000000ffff0d7224 */ /* 0x000fe200078e0012 */
[----:B------:R-:W-:Y:S01]  /*11cb0*/  MOV R12, RZ ;  /* 0x000000ff000c7202 */ /* 0x000fe20000000f00 */
[----:B------:R-:W-:Y:S02]  /*11cc0*/  IMAD.MOV.U32 R11, RZ, RZ, 0x181f ;  /* 0x0000181fff0b7424 */ /* 0x000fe400078e00ff */
[----:B------:R-:W-:Y:S02]  /*11cd0*/  IMAD.MOV.U32 R15, RZ, RZ, -0x1 ;  /* 0xffffffffff0f7424 */ /* 0x000fe400078e00ff */
[----:B------:R-:W-:Y:S02]  /*11ce0*/  IMAD.MOV.U32 R0, RZ, RZ, R14 ;  /* 0x000000ffff007224 */ /* 0x000fe400078e000e */
[----:B------:R-:W-:-:S07]  /*11cf0*/  IMAD.SHL.U32 R6, R37, 0x2, RZ ;  /* 0x0000000225067824 */ /* 0x000fce00078e00ff */
[----:B------:R-:W-:Y:S05]  /*11d00*/  WARPSYNC.COLLECTIVE R15, `(.L_x_5666) ;  /* 0x000000000f087348 */ /* 0x000fea0003c00000 */
[----:B------:R0:W1:Y:S02]  /*11d10*/  SHFL.IDX P6, R14, R13, R12, R11 ;  /* 0x0000000c0d0e7389 */ /* 0x00006400000c000b */
[----:B01----:R-:W-:Y:S01]  /*11d20*/  ENDCOLLECTIVE ;  /* 0x000000000000791b */ /* 0x003fe20003800000 */
.L_x_5666:
[----:B------:R-:W-:Y:S02]  /*11d30*/  IMAD.MOV.U32 R13, RZ, RZ, R19 ;  /* 0x000000ffff0d7224 */ /* 0x000fe400078e0013 */
[----:B------:R-:W-:Y:S01]  /*11d40*/  IMAD.MOV.U32 R12, RZ, RZ, 0x1 ;  /* 0x00000001ff0c7424 */ /* 0x000fe200078e00ff */
[----:B------:R-:W-:-:S13]  /*11d50*/  IADD3 R2, P0, R14, R6, RZ ;  /* 0x000000060e027210 */ /* 0x000fda0007f1e0ff */
[----:B------:R-:W-:Y:S05]  /*11d60*/  WARPSYNC.COLLECTIVE R15, `(.L_x_5667) ;  /* 0x000000000f087348 */ /* 0x000fea0003c00000 */
[----:B------:R0:W1:Y:S02]  /*11d70*/  SHFL.IDX P6, R14, R13, R12, R11 ;  /* 0x0000000c0d0e7389 */ /* 0x00006400000c000b */
[----:B01----:R-:W-:Y:S01]  /*11d80*/  ENDCOLLECTIVE ;  /* 0x000000000000791b */ /* 0x003fe20003800000 */
.L_x_5667:
        /* <DEDUP_REMOVED lines=13> */
.L_x_5668:
        /* <DEDUP_REMOVED lines=12> */
.L_x_5669:
        /* <DEDUP_REMOVED lines=12> */
.L_x_5670:
        /* <DEDUP_REMOVED lines=12> */
.L_x_5671:
        /* <DEDUP_REMOVED lines=12> */
.L_x_5672:
        /* <DEDUP_REMOVED lines=12> */
.L_x_5673:
        /* <DEDUP_REMOVED lines=12> */
.L_x_5674:
        /* <DEDUP_REMOVED lines=12> */
.L_x_5675:
        /* <DEDUP_REMOVED lines=12> */
.L_x_5676:
[----:B------:R-:W-:Y:S01]  /*12460*/  @!PT LDS RZ, [RZ] ;  /* 0x00000000fffff984 */ /* 0x000fe20000000800 */
[----:B------:R-:W-:Y:S01]  /*12470*/  @!PT LDS RZ, [RZ] ;  /* 0x00000000fffff984 */ /* 0x000fe20000000800 */
[----:B------:R-:W-:Y:S01]  /*12480*/  @!PT LDS RZ, [RZ] ;  /* 0x00000000fffff984 */ /* 0x000fe20000000800 */
[----:B------:R1:W-:Y:S01]  /*12490*/  LDGSTS.E.BYPASS.LTC128B.128 [R0+0x5400], desc[UR36][R2.64+0x80], !P0 ;  /* 0x0540008002007fae */ /* 0x0003e2000c101d64 */
[----:B------:R-:W-:-:S13]  /*124a0*/  ISETP.LT.OR P0, PT, R5, 0x41, P1 ;  /* 0x000000410500780c */ /* 0x000fda0000f01670 */
[----:B------:R1:W-:Y:S01]  /*124b0*/  LDGSTS.E.BYPASS.LTC128B.128 [R0+0x8400], desc[UR36][R2.64+0x100], !P0 ;  /* 0x0840010002007fae */ /* 0x0003e2000c101d64 */
[----:B------:R-:W-:Y:S05]  /*124c0*/  BRA `(.L_x_5677) ;  /* 0xffffffc800887947 */ /* 0x000fea000383ffff */
.L_x_5582:
[----:B------:R-:W-:Y:S01]  /*124d0*/  BSSY B0, `(.L_x_5678) ;  /* 0x0000008000007945 */ /* 0x000fe20003800000 */
[----:B------:R-:W-:Y:S01]  /*124e0*/  IMAD.MOV.U32 R13, RZ, RZ, R34 ;  /* 0x000000ffff0d7224 */ /* 0x000fe200078e0022 */
[----:B------:R-:W-:Y:S01]  /*124f0*/  MOV R11, 0x1f ;  /* 0x0000001f000b7802 */ /* 0x000fe20000000f00 */
[----:B------:R-:W-:Y:S02]  /*12500*/  IMAD.MOV.U32 R12, RZ, RZ, RZ ;  /* 0x000000ffff0c7224 */ /* 0x000fe400078e00ff */
[----:B------:R-:W-:-:S07]  /*12510*/  IMAD.MOV.U32 R15, RZ, RZ, -0x1 ;  /* 0xffffffffff0f7424 */ /* 0x000fce00078e00ff */
[----:B-----5:R-:W-:Y:S05]  /*12520*/  WARPSYNC.COLLECTIVE R15, `(.L_x_5679) ;  /* 0x000000000f087348 */ /* 0x020fea0003c00000 */
[----:B------:R0:W1:Y:S02]  /*12530*/  SHFL.IDX P6, R14, R13, R12, R11 ;  /* 0x0000000c0d0e7389 */ /* 0x00006400000c000b */
[----:B01---5:R-:W-:Y:S01]  /*12540*/  ENDCOLLECTIVE ;  /* 0x000000000000791b */ /* 0x023fe20003800000 */
.L_x_5679:
[----:B------:R-:W-:Y:S05]  /*12550*/  BSYNC B0 ;  /* 0x0000000000007941 */ /* 0x000fea0003800000 */
.L_x_5678:
[----:B------:R-:W-:Y:S05]  /*12560*/  BRA `(.L_x_5680) ;  /* 0xffffffcc00107947 */ /* 0x000fea000383ffff */
.L_x_5585:
[----:B-1----:R1:W2:Y:S02]  /*12570*/  SYNCS.PHASECHK.TRANS64.TRYWAIT P0, [R4+URZ+0x30820], R0 ;  /* 0x03082000040075a7 */ /* 0x0022a4000800017f */
[----:B--2---:R-:W-:Y:S05]  /*12580*/  @!P0 NANOSLEEP.SYNCS 0x989680 ;  /* 0x009896800000895d */ /* 0x004fea0003900000 */
[----:B------:R-:W2:Y:S02]  /*12590*/  @!P0 SYNCS.PHASECHK.TRANS64 P0, [R4+URZ+0x30820], R0 ;  /* 0x03082000040085a7 */ /* 0x000ea4000800007f */
[----:B--2---:R-:W-:Y:S05]  /*125a0*/  @!P0 BRA `(.L_x_5585) ;  /* 0xfffffffc00f08947 */ /* 0x004fea000383ffff */
[----:B------:R-:W-:Y:S05]  /*125b0*/  BRA `(.L_x_5681) ;  /* 0xffffffcc00587947 */ /* 0x000fea000383ffff */
.L_x_5586:
        /* <DEDUP_REMOVED lines=11> */
.L_x_5683:
[----:B------:R-:W-:Y:S05]  /*12670*/  BSYNC B0 ;  /* 0x0000000000007941 */ /* 0x000fea0003800000 */
.L_x_5682:
[----:B------:R-:W-:Y:S05]  /*12680*/  BRA `(.L_x_5684) ;  /* 0xffffffcc00407947 */ /* 0x000fea000383ffff */
.L_x_5589:
[----:B------:R-:W-:Y:S01]  /*12690*/  BSSY B1, `(.L_x_5685) ;  /* 0x0000006000017945 */ /* 0x000fe20003800000 */
[----:B------:R-:W-:-:S07]  /*126a0*/  IMAD.MOV.U32 R15, RZ, RZ, -0x1 ;  /* 0xffffffffff0f7424 */ /* 0x000fce00078e00ff */
[----:B01---5:R-:W-:Y:S05]  /*126b0*/  WARPSYNC.COLLECTIVE R15, `(.L_x_5686) ;  /* 0x000000000f0c7348 */ /* 0x023fea0003c00000 */
[----:B------:R-:W-:Y:S02]  /*126c0*/  ELECT P6, UR62, PT ;  /* 0x00000000003e782f */ /* 0x000fe400038c0000 */
[----:B------:R-:W-:Y:S01]  /*126d0*/  MOV R14, UR62 ;  /* 0x0000003e000e7c02 */ /* 0x000fe20008000f00 */
[----:B01---5:R-:W-:Y:S10]  /*126e0*/  ENDCOLLECTIVE ;  /* 0x000000000000791b */ /* 0x023ff40003800000 */
.L_x_5686:
[----:B------:R-:W-:Y:S05]  /*126f0*/  BSYNC B1 ;  /* 0x0000000000017941 */ /* 0x000fea0003800000 */
.L_x_5685:
[----:B------:R-:W-:Y:S05]  /*12700*/  BRA `(.L_x_5687) ;  /* 0xffffffcc00387947 */ /* 0x000fea000383ffff */
.L_x_5591:
[----:B-1----:R1:W2:Y:S02]  /*12710*/  SYNCS.PHASECHK.TRANS64.TRYWAIT P1, [R5+URZ+0x30840], R0 ;  /* 0x03084000050075a7 */ /* 0x0022a4000802017f */
[----:B--2---:R-:W-:Y:S05]  /*12720*/  @!P1 NANOSLEEP.SYNCS 0x989680 ;  /* 0x009896800000995d */ /* 0x004fea0003900000 */
[----:B------:R-:W2:Y:S02]  /*12730*/  @!P1 SYNCS.PHASECHK.TRANS64 P1, [R5+URZ+0x30840], R0 ;  /* 0x03084000050095a7 */ /* 0x000ea4000802007f */
[----:B--2---:R-:W-:Y:S05]  /*12740*/  @!P1 BRA `(.L_x_5591) ;  /* 0xfffffffc00f09947 */ /* 0x004fea000383ffff */
[----:B------:R-:W-:Y:S05]  /*12750*/  BRA `(.L_x_5688) ;  /* 0xffffffcc00607947 */ /* 0x000fea000383ffff */
.L_x_5593:
[----:B--2---:R2:W3:Y:S02]  /*12760*/  SYNCS.PHASECHK.TRANS64.TRYWAIT P1, [R23+URZ+0x30840], R2 ;  /* 0x03084002170075a7 */ /* 0x0044e4000802017f */
[----:B---3--:R-:W-:Y:S05]  /*12770*/  @!P1 NANOSLEEP.SYNCS 0x989680 ;  /* 0x009896800000995d */ /* 0x008fea0003900000 */
[----:B------:R-:W3:Y:S02]  /*12780*/  @!P1 SYNCS.PHASECHK.TRANS64 P1, [R23+URZ+0x30840], R2 ;  /* 0x03084002170095a7 */ /* 0x000ee4000802007f */
[----:B---3--:R-:W-:Y:S05]  /*12790*/  @!P1 BRA `(.L_x_5593) ;  /* 0xfffffffc00f09947 */ /* 0x008fea000383ffff */
[----:B------:R-:W-:Y:S05]  /*127a0*/  BRA `(.L_x_5689) ;  /* 0xffffffcc006c7947 */ /* 0x000fea000383ffff */
.L_x_5595:
[----:B---3--:R3:W4:Y:S02]  /*127b0*/  SYNCS.PHASECHK.TRANS64.TRYWAIT P1, [R5+URZ+0x30860], R0 ;  /* 0x03086000050075a7 */ /* 0x008724000802017f */
[----:B----4-:R-:W-:Y:S05]  /*127c0*/  @!P1 NANOSLEEP.SYNCS 0x989680 ;  /* 0x009896800000995d */ /* 0x010fea0003900000 */
[----:B------:R-:W4:Y:S02]  /*127d0*/  @!P1 SYNCS.PHASECHK.TRANS64 P1, [R5+URZ+0x30860], R0 ;  /* 0x03086000050095a7 */ /* 0x000f24000802007f */
[----:B----4-:R-:W-:Y:S05]  /*127e0*/  @!P1 BRA `(.L_x_5595) ;  /* 0xfffffffc00f09947 */ /* 0x010fea000383ffff */
[----:B------:R-:W-:Y:S05]  /*127f0*/  BRA `(.L_x_5690) ;  /* 0xffffffcc00687947 */ /* 0x000fea000383ffff */
.L_x_5691:
        /* <DEDUP_REMOVED lines=16> */
.L_x_15840:


//--------------------- .text._ZN7cutlass13device_kernelIN5flash11enable_sm90INS1_16FlashAttnFwdSm90INS1_25CollectiveMainloopFwdSm90ILi2EN4cute5tupleIJNS5_1CILi1EEES8_S8_EEENS6_IJNS7_ILi128EEENS7_ILi96EEENS7_ILi192EEEEEELi192ENS_10bfloat16_tEfNS_4arch4Sm90ELb1ELb0ELb0ELb1ELb1ELb0ELb0ELb1ELb1ELb1ELb0ELb0EEENS1_21CollectiveEpilogueFwdINS6_IJSA_SC_SB_EEES9_SE_SG_Li256ELb1ELb1ELb0ELb0EEENS1_36VarlenDynamicPersistentTileSchedulerILi128ELi96ELi256ELi128ELb0ELb1ELb1ELb1ELb1ELb1EEEEEEEEEvNT_6ParamsE --------------------------
	.section	.text._ZN7cutlass13device_kernelIN5flash11enable_sm90INS1_16FlashAttnFwdSm90INS1_25CollectiveMainloopFwdSm90ILi2EN4cute5tupleIJNS5_1CILi1EEES8_S8_EEENS6_IJNS7_ILi128EEENS7_ILi96EEENS7_ILi192EEEEEELi192ENS_10bfloat16_tEfNS_4arch4Sm90ELb1ELb0ELb0ELb1ELb1ELb0ELb0ELb1ELb1ELb1ELb0ELb0EEENS1_21CollectiveEpilogueFwdINS6_IJSA_SC_SB_EEES9_SE_SG_Li256ELb1ELb1ELb0ELb0EEENS1_36VarlenDynamicPersistentTileSchedulerILi128ELi96ELi256ELi128ELb0ELb1ELb1ELb1ELb1ELb1EEEEEEEEEvNT_6ParamsE,"ax",@progbits
	.align	128
.text._ZN7cutlass13device_kernelIN5flash11enable_sm90INS1_16FlashAttnFwdSm90INS1_25CollectiveMainloopFwdSm90ILi2EN4cute5tupleIJNS5_1CILi1EEES8_S8_EEENS6_IJNS7_ILi128EEENS7_ILi96EEENS7_ILi192EEEEEELi192ENS_10bfloat16_tEfNS_4arch4Sm90ELb1ELb0ELb0ELb1ELb1ELb0ELb0ELb1ELb1ELb1ELb0ELb0EEENS1_21CollectiveEpilogueFwdINS6_IJSA_SC_SB_EEES9_SE_SG_Li256ELb1ELb1ELb0ELb0EEENS1_36VarlenDynamicPersistentTileSchedulerILi128ELi96ELi256ELi128ELb0ELb1ELb1ELb1ELb1ELb1EEEEEEEEEvNT_6ParamsE:
        .type           _ZN7cutlass13device_kernelIN5flash11enable_sm90INS1_16FlashAttnFwdSm90INS1_25CollectiveMainloopFwdSm90ILi2EN4cute5tupleIJNS5_1CILi1EEES8_S8_EEENS6_IJNS7_ILi128EEENS7_ILi96EEENS7_ILi192EEEEEELi192ENS_10bfloat16_tEfNS_4arch4Sm90ELb1ELb0ELb0ELb1ELb1ELb0ELb0ELb1ELb1ELb1ELb0ELb0EEENS1_21CollectiveEpilogueFwdINS6_IJSA_SC_SB_EEES9_SE_SG_Li256ELb1ELb1ELb0ELb0EEENS1_36VarlenDynamicPersistentTileSchedulerILi128ELi96ELi256ELi128ELb0ELb1ELb1ELb1ELb1ELb1EEEEEEEEEvNT_6ParamsE,@function
        .size           _ZN7cutlass13device_kernelIN5flash11enable_sm90INS1_16FlashAttnFwdSm90INS1_25CollectiveMainloopFwdSm90ILi2EN4cute5tupleIJNS5_1CILi1EEES8_S8_EEENS6_IJNS7_ILi128EEENS7_ILi96EEENS7_ILi192EEEEEELi192ENS_10bfloat16_tEfNS_4arch4Sm90ELb1ELb0ELb0ELb1ELb1ELb0ELb0ELb1ELb1ELb1ELb0ELb0EEENS1_21CollectiveEpilogueFwdINS6_IJSA_SC_SB_EEES9_SE_SG_Li256ELb1ELb1ELb0ELb0EEENS1_36VarlenDynamicPersistentTileSchedulerILi128ELi96ELi256ELi128ELb0ELb1ELb1ELb1ELb1ELb1EEEEEEEEEvNT_6ParamsE,(.L_x_15841 - _ZN7cutlass13device_kernelIN5flash11enable_sm90INS1_16FlashAttnFwdSm90INS1_25CollectiveMainloopFwdSm90ILi2EN4cute5tupleIJNS5_1CILi1EEES8_S8_EEENS6_IJNS7_ILi128EEENS7_ILi96EEENS7_ILi192EEEEEELi192ENS_10bfloat16_tEfNS_4arch4Sm90ELb1ELb0ELb0ELb1ELb1ELb0ELb0ELb1ELb1ELb1ELb0ELb0EEENS1_21CollectiveEpilogueFwdINS6_IJSA_SC_SB_EEES9_SE_SG_Li256ELb1ELb1ELb0ELb0EEENS1_36VarlenDynamicPersistentTileSchedulerILi128ELi96ELi256ELi128ELb0ELb1ELb1ELb1ELb1ELb1EEEEEEEEEvNT_6ParamsE)
        .other          _ZN7cutlass13device_kernelIN5flash11enable_sm90INS1_16FlashAttnFwdSm90INS1_25CollectiveMainloopFwdSm90ILi2EN4cute5tupleIJNS5_1CILi1EEES8_S8_EEENS6_IJNS7_ILi128EEENS7_ILi96EEENS7_ILi192EEEEEELi192ENS_10bfloat16_tEfNS_4arch4Sm90ELb1ELb0ELb0ELb1ELb1ELb0ELb0ELb1ELb1ELb1ELb0ELb0EEENS1_21CollectiveEpilogueFwdINS6_IJSA_SC_SB_EEES9_SE_SG_Li256ELb1ELb1ELb0ELb0EEENS1_36VarlenDynamicPersistentTileSchedulerILi128ELi96ELi256ELi128ELb0ELb1ELb1ELb1ELb1ELb1EEEEEEEEEvNT_6ParamsE,@"STO_CUDA_ENTRY STV_DEFAULT"
_ZN7cutlass13device_kernelIN5flash11enable_sm90INS1_16FlashAttnFwdSm90INS1_25CollectiveMainloopFwdSm90ILi2EN4cute5tupleIJNS5_1CILi1EEES8_S8_EEENS6_IJNS7_ILi128EEENS7_ILi96EEENS7_ILi192EEEEEELi192ENS_10bfloat16_tEfNS_4arch4Sm90ELb1ELb0ELb0ELb1ELb1ELb0ELb0ELb1ELb1ELb1ELb0ELb0EEENS1_21CollectiveEpilogueFwdINS6_IJSA_SC_SB_EEES9_SE_SG_Li256ELb1ELb1ELb0ELb0EEENS1_36VarlenDynamicPersistentTileSchedulerILi128ELi96ELi256ELi128ELb0ELb1ELb1ELb1ELb1ELb1EEEEEEEEEvNT_6ParamsE:
        /* <DEDUP_REMOVED lines=45> */
.L_x_5692:
        /* <DEDUP_REMOVED lines=22> */
.L_x_5693:
        /* <DEDUP_REMOVED lines=18> */
.L_x_5694:
        /* <DEDUP_REMOVED lines=22> */
.L_x_5695:
        /* <DEDUP_REMOVED lines=23> */
.L_x_5696:
        /* <DEDUP_REMOVED lines=10> */
.L_x_5698:
        /* <DEDUP_REMOVED lines=24> */
[----:B------:R-:W-:-:S03]  /*0a40*/  SHF.R.S32.HI R198, RZ, 0x7, R3 ;  /* 0x00000007ffc67819 */ /* 0x000fc60000011403 */
[----:B------:R-:W-:-:S05]  /*0a50*/  IMAD.SHL.U32 R6, R4, 0x20, RZ ;  /* 0x0000002004067824 */ /* 0x000fca00078e00ff */
[----:B------:R-:W-:Y:S02]  /*0a60*/  LOP3.LUT R7, R6, 0xfffffc00, RZ, 0xc0, !PT ;  /* 0xfffffc0006077812 */ /* 0x000fe400078ec0ff */
[----:B------:R-:W-:-:S04]  /*0a70*/  LEA.HI R6, R0, R205, RZ, 0x2 ;  /* 0x000000cd00067211 */ /* 0x000fc800078f10ff */
[----:B------:R-:W-:-:S05]  /*0a80*/  LOP3.LUT R6, R6, 0xfffffffc, RZ, 0xc0, !PT ;  /* 0xfffffffc06067812 */ /* 0x000fca00078ec0ff */
[----:B------:R-:W-:Y:S01]  /*0a90*/  IMAD.IADD R6, R205, 0x1, -R6 ;  /* 0x00000001cd067824 */ /* 0x000fe200078e0a06 */
[----:B--2---:R-:W-:Y:S02]  /*0aa0*/  R2UR UR4, R2 ;  /* 0x00000000020472ca */ /* 0x004fe400000e0000 */
[C---:B------:R-:W-:Y:S02]  /*0ab0*/  LOP3.LUT R2, R3.reuse, 0xffffff80, RZ, 0xc0, !PT ;  /* 0xffffff8003027812 */ /* 0x040fe400078ec0ff */
[----:B------:R-:W-:-:S03]  /*0ac0*/  LEA.HI R3, R3, R198, RZ, 0x1 ;  /* 0x000000c603037211 */ /* 0x000fc600078f08ff */
[C---:B------:R-:W-:Y:S01]  /*0ad0*/  IMAD.IADD R197, R205.reuse, 0x1, -R2 ;  /* 0x00000001cdc57824 */ /* 0x040fe200078e0a02 */
[CC--:B------:R-:W-:Y:S02]  /*0ae0*/  LEA.HI R2, R0.reuse, R205.reuse, RZ, 0x4 ;  /* 0x000000cd00027211 */ /* 0x0c0fe400078f20ff */
[----:B------:R-:W-:Y:S02]  /*0af0*/  LEA.HI R0, R0, R205, RZ, 0x3 ;  /* 0x000000cd00007211 */ /* 0x000fe400078f18ff */
[----:B------:R-:W-:Y:S01]  /*0b00*/  SHF.R.S32.HI R8, RZ, 0x1f, R197 ;  /* 0x0000001fff087819 */ /* 0x000fe200000114c5 */
[----:B------:R-:W-:Y:S01]  /*0b10*/  ULOP3.LUT UR7, UR4, 0x1, URZ, 0xfc, !UPT ;  /* 0x0000000104077892 */ /* 0x000fe2000f8efc3f */
[----:B------:R-:W-:Y:S02]  /*0b20*/  LOP3.LUT R4, R2, 0x3fffff0, RZ, 0xc0, !PT ;  /* 0x03fffff002047812 */ /* 0x000fe400078ec0ff */
[----:B------:R-:W-:Y:S01]  /*0b30*/  LEA.HI R9, R8, R197, RZ, 0x2 ;  /* 0x000000c508097211 */ /* 0x000fe200078f10ff */
[----:B------:R-:W-:Y:S01]  /*0b40*/  UMOV UR4, URZ ;  /* 0x0000003f00047c82 */ /* 0x000fe20008000000 */
[----:B------:R-:W-:Y:S01]  /*0b50*/  SHF.R.S32.HI R5, RZ, 0x4, R2 ;  /* 0x00000004ff057819 */ /* 0x000fe20000011402 */
[----:B------:R-:W-:Y:S01]  /*0b60*/  IMAD.IADD R4, R205, 0x1, -R4 ;  /* 0x00000001cd047824 */ /* 0x000fe200078e0a04 */
[--C-:B------:R-:W-:Y:S01]  /*0b70*/  SHF.R.S32.HI R10, RZ, 0x2, R9.reuse ;  /* 0x00000002ff0a7819 */ /* 0x100fe20000011409 */
[----:B------:R-:W-:Y:S01]  /*0b80*/  IMAD.U32 R201, RZ, RZ, UR7 ;  /* 0x00000007ffc97e24 */ /* 0x000fe2000f8e00ff */
[----:B------:R-:W-:Y:S01]  /*0b90*/  SHF.R.S32.HI R11, RZ, 0x1f, R9 ;  /* 0x0000001fff0b7819 */ /* 0x000fe20000011409 */
[----:B------:R-:W-:Y:S01]  /*0ba0*/  IMAD R7, R4, 0x40, R7 ;  /* 0x0000004004077824 */ /* 0x000fe200078e0207 */
[----:B------:R-:W-:Y:S01]  /*0bb0*/  LEA.HI R2, R2, R5, RZ, 0x1 ;  /* 0x0000000502027211 */ /* 0x000fe200078f08ff */
[----:B------:R-:W-:Y:S01]  /*0bc0*/  IMAD.U32 R196, RZ, RZ, UR4 ;  /* 0x00000004ffc47e24 */ /* 0x000fe2000f8e00ff */
[----:B------:R-:W-:-:S02]  /*0bd0*/  LEA.HI R11, R11, R10, RZ, 0x3 ;  /* 0x0000000a0b0b7211 */ /* 0x000fc400078f18ff */
[----:B------:R-:W-:Y:S02]  /*0be0*/  LOP3.LUT R2, R2, 0x1ffffffe, RZ, 0xc0, !PT ;  /* 0x1ffffffe02027812 */ /* 0x000fe400078ec0ff */
[----:B------:R-:W-:Y:S02]  /*0bf0*/  LOP3.LUT R11, R11, 0xfffffff8, RZ, 0xc0, !PT ;  /* 0xfffffff80b0b7812 */ /* 0x000fe400078ec0ff */
[----:B------:R-:W-:Y:S01]  /*0c00*/  LOP3.LUT R4, R0, 0xfffffff8, RZ, 0xc0, !PT ;  /* 0xfffffff800047812 */ /* 0x000fe200078ec0ff */
[----:B------:R-:W-:Y:S01]  /*0c10*/  IMAD.IADD R2, R5, 0x1, -R2 ;  /* 0x0000000105027824 */ /* 0x000fe200078e0a02 */
[----:B------:R-:W-:Y:S01]  /*0c20*/  LEA.HI R8, R8, R197, RZ, 0x5 ;  /* 0x000000c508087211 */ /* 0x000fe200078f28ff */
[----:B------:R-:W-:Y:S01]  /*0c30*/  IMAD.IADD R11, R10, 0x1, -R11 ;  /* 0x000000010a0b7824 */ /* 0x000fe200078e0a0b */
[----:B------:R-:W-:Y:S01]  /*0c40*/  LEA.HI R5, R6, R6, RZ, 0x1 ;  /* 0x0000000606057211 */ /* 0x000fe200078f08ff */
[----:B------:R-:W-:Y:S01]  /*0c50*/  IMAD.IADD R23, R205, 0x1, -R4 ;  /* 0x00000001cd177824 */ /* 0x000fe200078e0a04 */
[----:B------:R-:W-:Y:S01]  /*0c60*/  SHF.R.S32.HI R8, RZ, 0x5, R8 ;  /* 0x00000005ff087819 */ /* 0x000fe20000011408 */
[----:B------:R-:W-:Y:S01]  /*0c70*/  IMAD R200, R2, 0x8, R7 ;  /* 0x0000000802c87824 */ /* 0x000fe200078e0207 */
[----:B------:R-:W-:Y:S01]  /*0c80*/  LOP3.LUT R3, R3, 0x3fffffe, RZ, 0xc0, !PT ;  /* 0x03fffffe03037812 */ /* 0x000fe200078ec0ff */
[----:B------:R-:W-:Y:S01]  /*0c90*/  IMAD.SHL.U32 R16, R23, 0x8, RZ ;  /* 0x0000000817107824 */ /* 0x000fe200078e00ff */
[----:B------:R-:W-:-:S02]  /*0ca0*/  LEA R8, R8, R11, 0x4 ;  /* 0x0000000b08087211 */ /* 0x000fc400078e20ff */
[----:B------:R-:W-:Y:S01]  /*0cb0*/  LOP3.LUT R5, R5, 0x1ffffffe, RZ, 0xc0, !PT ;  /* 0x1ffffffe05057812 */ /* 0x000fe200078ec0ff */
[----:B------:R-:W-:Y:S01]  /*0cc0*/  IMAD.IADD R3, R198, 0x1, -R3 ;  /* 0x00000001c6037824 */ /* 0x000fe200078e0a03 */
[----:B------:R-:W-:Y:S01]  /*0cd0*/  SHF.R.S32.HI R195, RZ, 0x3, R0 ;  /* 0x00000003ffc37819 */ /* 0x000fe20000011400 */
[C---:B------:R-:W-:Y:S01]  /*0ce0*/  VIADD R19, R16.reuse, 0x40 ;  /* 0x0000004010137836 */ /* 0x040fe20000000000 */
[----:B------:R-:W-:Y:S01]  /*0cf0*/  LOP3.LUT R0, R9, 0x7ffffffc, RZ, 0xc0, !PT ;  /* 0x7ffffffc09007812 */ /* 0x000fe200078ec0ff */
[----:B------:R-:W-:Y:S01]  /*0d00*/  VIADD R22, R16, 0x80 ;  /* 0x0000008010167836 */ /* 0x000fe20000000000 */
[----:B------:R-:W-:Y:S01]  /*0d10*/  SHF.R.S32.HI R204, RZ, 0x1f, R16 ;  /* 0x0000001fffcc7819 */ /* 0x000fe20000011410 */
[----:B------:R-:W-:Y:S01]  /*0d20*/  IMAD.IADD R18, R6, 0x1, -R5 ;  /* 0x0000000106127824 */ /* 0x000fe200078e0a05 */
[----:B------:R-:W-:Y:S01]  /*0d30*/  SHF.R.S32.HI R203, RZ, 0x1f, R19 ;  /* 0x0000001fffcb7819 */ /* 0x000fe20000011413 */
[----:B------:R-:W-:Y:S01]  /*0d40*/  IMAD R199, R3, 0x40, R8 ;  /* 0x0000004003c77824 */ /* 0x000fe200078e0208 */
[----:B------:R-:W-:-:S02]  /*0d50*/  SHF.R.S32.HI R202, RZ, 0x1f, R22 ;  /* 0x0000001fffca7819 */ /* 0x000fc40000011416 */
[----:B------:R-:W-:Y:S01]  /*0d60*/  IADD3 R17, R197, -R0, RZ ;  /* 0x80000000c5117210 */ /* 0x000fe20007ffe0ff */
[----:B------:R-:W-:-:S07]  /*0d70*/  IMAD R18, R18, 0x8, R199 ;  /* 0x0000000812127824 */ /* 0x000fce00078e02c7 */
.L_x_5758:
        /* <DEDUP_REMOVED lines=16> */
[----:B------:R-:W-:Y:S01]  /*0e80*/  IMAD.U32 R194, RZ, RZ, UR7 ;  /* 0x00000007ffc27e24 */ /* 0x000fe2000f8e00ff */
[----:B------:R-:W-:Y:S01]  /*0e90*/  @UP1 ULEA UR10, UP0, UR4, UR10, 0x2 ;  /* 0x0000000a040a1291 */ /* 0x000fe2000f80103f */
[----:B------:R-:W-:-:S03]  /*0ea0*/  IMAD.U32 R2, RZ, RZ, UR8 ;  /* 0x00000008ff027e24 */ /* 0x000fc6000f8e00ff */
[----:B------:R-:W-:Y:S01]  /*0eb0*/  @UP1 ULEA.HI.X UR11, UR4, UR11, UR7, 0x2, UP0 ;  /* 0x0000000b040b1291 */ /* 0x000fe200080f1407 */
[----:B------:R-:W-:Y:S01]  /*0ec0*/  IMAD.U32 R3, RZ, RZ, UR9 ;  /* 0x00000009ff037e24 */ /* 0x000fe2000f8e00ff */
[----:B------:R-:W-:Y:S01]  /*0ed0*/  ULDC.64 UR8, c[0x0][0x418] ;  /* 0x0001060000087ab9 */ /* 0x000fe20000000a00 */
[----:B------:R-:W-:Y:S01]  /*0ee0*/  IMAD.U32 R4, RZ, RZ, UR10 ;  /* 0x0000000aff047e24 */ /* 0x000fe2000f8e00ff */
[----:B------:R-:W-:Y:S01]  /*0ef0*/  ULDC UR4, c[0x0][0x424] ;  /* 0x0001090000047ab9 */ /* 0x000fe20000000800 */
[----:B------:R-:W-:Y:S01]  /*0f00*/  ULDC UR7, c[0x0][0x2f0] ;  /* 0x0000bc0000077ab9 */ /* 0x000fe20000000800 */
[----:B------:R-:W-:Y:S01]  /*0f10*/  IMAD.U32 R5, RZ, RZ, UR11 ;  /* 0x0000000bff057e24 */ /* 0x000fe2000f8e00ff */
[----:B------:R-:W2:Y:S04]  /*0f20*/  @P0 LDG.E R2, desc[UR36][R2.64] ;  /* 0x0000002402020981 */ /* 0x000ea8000c1e1900 */
[----:B---3--:R-:W3:Y:S01]  /*0f30*/  @P2 LDG.E R4, desc[UR36][R4.64] ;  /* 0x0000002404042981 */ /* 0x008ee2000c1e1900 */
[----:B------:R-:W-:Y:S01]  /*0f40*/  UISETP.NE.U32.AND UP0, UPT, UR8, URZ, UPT ;  /* 0x0000003f0800728c */ /* 0x000fe2000bf05070 */
[----:B------:R-:W-:Y:S01]  /*0f50*/  IMAD.U32 R193, RZ, RZ, UR6 ;  /* 0x00000006ffc17e24 */ /* 0x000fe2000f8e00ff */
[----:B------:R-:W-:-:S02]  /*0f60*/  UMOV UR60, URZ ;  /* 0x0000003f003c7c82 */ /* 0x000fc40008000000 */
[----:B------:R-:W-:-:S03]  /*0f70*/  UISETP.NE.AND.EX UP0, UPT, UR9, URZ, UPT, UP0 ;  /* 0x0000003f0900728c */ /* 0x000fc6000bf05300 */
[----:B------:R-:W-:Y:S01]  /*0f80*/  ULDC.64 UR8, c[0x0][0xa20] ;  /* 0x0002880000087ab9 */ /* 0x000fe20000000a00 */
[----:B------:R-:W-:Y:S01]  /*0f90*/  USEL UR4, UR4, 0x1, UP0 ;  /* 0x0000000104047887 */ /* 0x000fe20008000000 */
[----:B------:R-:W-:-:S03]  /*0fa0*/  ISETP.NE.U32.AND P1, PT, RZ, UR8, PT ;  /* 0x00000008ff007c0c */ /* 0x000fc6000bf25070 */
[----:B------:R-:W-:Y:S01]  /*0fb0*/  UIMAD UR4, UR4, UR7, URZ ;  /* 0x00000007040472a4 */ /* 0x000fe2000f8e023f */
[----:B------:R-:W-:Y:S02]  /*0fc0*/  ISETP.NE.AND.EX P1, PT, RZ, UR9, PT, P1 ;  /* 0x00000009ff007c0c */ /* 0x000fe4000bf25310 */
[----:B--2---:R-:W-:Y:S02]  /*0fd0*/  @P0 R2UR UR60, R2 ;  /* 0x00000000023c02ca */ /* 0x004fe400000e0000 */
[----:B---3--:R-:W-:Y:S01]  /*0fe0*/  @P2 R2UR UR43, R4 ;  /* 0x00000000042b22ca */ /* 0x008fe200000e0000 */
[----:B----4-:R-:W-:-:S14]  /*0ff0*/  @P2 BRA `(.L_x_5699) ;  /* 0x00000000003c2947 */ /* 0x010fdc0003800000 */
[----:B------:R-:W-:Y:S01]  /*1000*/  ULDC.64 UR6, c[0x0][0xa00] ;  /* 0x0002800000067ab9 */ /* 0x000fe20000000a00 */
[----:B------:R-:W-:Y:S01]  /*1010*/  ULDC UR43, c[0x0][0x288] ;  /* 0x0000a200002b7ab9 */ /* 0x000fe20000000800 */
[----:B------:R-:W-:-:S04]  /*1020*/  ISETP.NE.U32.AND P0, PT, RZ, UR6, PT ;  /* 0x00000006ff007c0c */ /* 0x000fc8000bf05070 */
        /* <DEDUP_REMOVED lines=12> */
.L_x_5699:
[----:B------:R-:W-:Y:S05]  /*10f0*/  @!P1 BRA `(.L_x_5700) ;  /* 0x0000000000249947 */ /* 0x000fea0003800000 */
[----:B------:R-:W-:Y:S02]  /*1100*/  R2UR UR6, R192 ;  /* 0x00000000c00672ca */ /* 0x000fe400000e0000 */
[----:B------:R-:W-:-:S11]  /*1110*/  R2UR UR7, R194 ;  /* 0x00000000c20772ca */ /* 0x000fd600000e0000 */
[----:B------:R-:W-:-:S04]  /*1120*/  ULEA UR4, UP0, UR6, UR8, 0x2 ;  /* 0x0000000806047291 */ /* 0x000fc8000f80103f */
[----:B------:R-:W-:Y:S02]  /*1130*/  ULEA.HI.X UR6, UR6, UR9, UR7, 0x2, UP0 ;  /* 0x0000000906067291 */ /* 0x000fe400080f1407 */
[----:B------:R-:W-:-:S04]  /*1140*/  MOV R2, UR4 ;  /* 0x0000000400027c02 */ /* 0x000fc80008000f00 */
[----:B------:R-:W-:-:S05]  /*1150*/  IMAD.U32 R3, RZ, RZ, UR6 ;  /* 0x00000006ff037e24 */ /* 0x000fca000f8e00ff */
[----:B------:R-:W2:Y:S02]  /*1160*/  LDG.E R2, desc[UR36][R2.64] ;  /* 0x0000002402027981 */ /* 0x000ea4000c1e1900 */
[----:B--2---:R-:W-:Y:S01]  /*1170*/  R2UR UR4, R2 ;  /* 0x00000000020472ca */ /* 0x004fe200000e0000 */
[----:B------:R-:W-:-:S14]  /*1180*/  BRA `(.L_x_5701) ;  /* 0x0000000000387947 */ /* 0x000fdc0003800000 */
.L_x_5700:
[----:B------:R-:W-:Y:S02]  /*1190*/  ULDC.64 UR6, c[0x0][0xa08] ;  /* 0x0002820000067ab9 */ /* 0x000fe40000000a00 */
        /* <DEDUP_REMOVED lines=13> */
.L_x_5701:
[----:B------:R-:W-:Y:S01]  /*1270*/  UIADD3 UR60, -UR60, UR4, URZ ;  /* 0x000000043c3c7290 */ /* 0x000fe2000fffe13f */
[----:B------:R-:W-:Y:S01]  /*1280*/  PLOP3.LUT P0, PT, PT, PT, PT, 0x80, 0x0 ;  /* 0x000000000000781c */ /* 0x000fe20003f0f070 */
[----:B------:R-:W-:Y:S01]  /*1290*/  USHF.L.U32 UR42, UR5, 0x7, URZ ;  /* 0x00000007052a7899 */ /* 0x000fe2000800063f */
[----:B------:R-:W-:Y:S01]  /*12a0*/  CS2R R2, SRZ ;  /* 0x0000000000027805 */ /* 0x000fe2000001ff00 */
[----:B------:R-:W-:Y:S01]  /*12b0*/  ULDC UR4, c[0x0][0x448] ;  /* 0x0001120000047ab9 */ /* 0x000fe20000000800 */
[----:B------:R-:W-:Y:S01]  /*12c0*/  UIADD3 UR7, UR60, 0x60, -UR43 ;  /* 0x000000603c077890 */ /* 0x000fe2000fffe82b */
[----:B------:R-:W-:Y:S01]  /*12d0*/  IMAD.MOV.U32 R0, RZ, RZ, RZ ;  /* 0x000000ffff007224 */ /* 0x000fe200078e00ff */
[----:B------:R-:W-:Y:S01]  /*12e0*/  UISETP.NE.AND UP0, UPT, UR4, 0x1, UPT ;  /* 0x000000010400788c */ /* 0x000fe2000bf05270 */
[----:B------:R-:W-:Y:S01]  /*12f0*/  CS2R R118, SRZ ;  /* 0x0000000000767805 */ /* 0x000fe2000001ff00 */
[----:B------:R-:W-:Y:S01]  /*1300*/  UIADD3 UR6, UR42, 0x7f, URZ ;  /* 0x0000007f2a067890 */ /* 0x000fe2000fffe03f */
[----:B------:R-:W-:Y:S01]  /*1310*/  CS2R R116, SRZ ;  /* 0x0000000000747805 */ /* 0x000fe2000001ff00 */
[----:B------:R-:W-:Y:S01]  /*1320*/  UP2UR UR61, UPR, URZ, 0x1 ;  /* 0x000000013f3d7883 */ /* 0x000fe20008000000 */
[----:B------:R-:W-:-:S02]  /*1330*/  CS2R R114, SRZ ;  /* 0x0000000000727805 */ /* 0x000fc4000001ff00 */
[----:B------:R-:W-:Y:S02]  /*1340*/  CS2R R112, SRZ ;  /* 0x0000000000707805 */ /* 0x000fe4000001ff00 */
[----:B------:R-:W-:Y:S02]  /*1350*/  CS2R R110, SRZ ;  /* 0x00000000006e7805 */ /* 0x000fe4000001ff00 */
[----:B------:R-:W-:Y:S02]  /*1360*/  CS2R R108, SRZ ;  /* 0x00000000006c7805 */ /* 0x000fe4000001ff00 */
[----:B------:R-:W-:Y:S02]  /*1370*/  CS2R R106, SRZ ;  /* 0x00000000006a7805 */ /* 0x000fe4000001ff00 */
[----:B------:R-:W-:Y:S01]  /*1380*/  CS2R R104, SRZ ;  /* 0x0000000000687805 */ /* 0x000fe2000001ff00 */
        /* <DEDUP_REMOVED lines=9> */
[----:B------:R-:W-:Y:S01]  /*1420*/  IMAD.MOV.U32 R43, RZ, RZ, RZ ;  /* 0x000000ffff2b7224 */ /* 0x000fe200078e00ff */
        /* <DEDUP_REMOVED lines=25> */
[----:B------:R-:W-:Y:S01]  /*15c0*/  CS2R R64, SRZ ;  /* 0x0000000000407805 */ /* 0x000fe2000001ff00 */
[----:B------:R-:W-:Y:S01]  /*15d0*/  IMAD.U32 R102, RZ, RZ, UR9 ;  /* 0x00000009ff667e24 */ /* 0x000fe2000f8e00ff */
[----:B------:R-:W-:-:S02]  /*15e0*/  CS2R R62, SRZ ;  /* 0x00000000003e7805 */ /* 0x000fc4000001ff00 */
[----:B------:R-:W-:Y:S02]  /*15f0*/  CS2R R60, SRZ ;  /* 0x00000000003c7805 */ /* 0x000fe4000001ff00 */
[----:B------:R-:W-:Y:S02]  /*1600*/  CS2R R58, SRZ ;  /* 0x00000000003a7805 */ /* 0x000fe4000001ff00 */
[----:B------:R-:W-:Y:S02]  /*1610*/  PLOP3.LUT P1, PT, PT, PT, UP0, 0x80, 0x0 ;  /* 0x000000000000781c */ /* 0x000fe40003f2f008 */
        /* <DEDUP_REMOVED lines=49> */
.L_x_5703:
        /* <DEDUP_REMOVED lines=11> */
.L_x_5845:
[----:B------:R-:W-:Y:S05]  /*19e0*/  @!P0 BRA `(.L_x_5705) ;  /* 0x0000000000048947 */ /* 0x000fea0003800000 */
[----:B------:R-:W-:Y:S01]  /*19f0*/  BPT.TRAP 0x1 ;  /* 0x000000040000795c */ /* 0x000fe20000300000 */
.L_x_5705:
[----:B0-----:R-:W-:Y:S02]  /*1a00*/  IMAD.U32 R0, RZ, RZ, UR39 ;  /* 0x00000027ff007e24 */ /* 0x001fe4000f8e00ff */
[----:B------:R-:W-:-:S03]  /*1a10*/  IMAD.U32 R3, RZ, RZ, UR38 ;  /* 0x00000026ff037e24 */ /* 0x000fc6000f8e00ff */
[----:B------:R-:W-:Y:S02]  /*1a20*/  LEA R0, R0, UR40, 0x3 ;  /* 0x0000002800007c11 */ /* 0x000fe4000f8e18ff */
[----:B------:R-:W-:-:S04]  /*1a30*/  SHF.L.U32 R3, R3, 0x1f, RZ ;  /* 0x0000001f03037819 */ /* 0x000fc800000006ff */
[----:B------:R0:W1:Y:S01]  /*1a40*/  SYNCS.PHASECHK.TRANS64.TRYWAIT P1, [R0+URZ+0x30830], R3 ;  /* 0x03083003000075a7 */ /* 0x000062000802017f */
[----:B------:R-:W-:Y:S05]  /*1a50*/  @!P0 BRA `(.L_x_5706) ;  /* 0x0000000000048947 */ /* 0x000fea0003800000 */
[----:B------:R-:W-:Y:S01]  /*1a60*/  BPT.TRAP 0x1 ;  /* 0x000000040000795c */ /* 0x000fe20000300000 */
.L_x_5706:
[----:B-1----:R-:W-:Y:S05]  /*1a70*/  @P1 BRA `(.L_x_5707) ;  /* 0x0000000000081947 */ /* 0x002fea0003800000 */
[----:B------:R-:W1:Y:S02]  /*1a80*/  SYNCS.PHASECHK.TRANS64.TRYWAIT P1, [R0+URZ+0x30830], R3 ;  /* 0x03083003000075a7 */ /* 0x000e64000802017f */
[----:B-1----:R-:W-:Y:S05]  /*1a90*/  @!P1 BRA `(.L_x_5708) ;  /* 0x000000f800549947 */ /* 0x002fea0003800000 */
.L_x_5707:
        /* <DEDUP_REMOVED lines=19> */
[----:B------:R-:W-:Y:S01]  /*1bd0*/  MOV R8, UR8 ;  /* 0x0000000800087c02 */ /* 0x000fe20008000f00 */
        /* <DEDUP_REMOVED lines=79> */
.L_x_5709:
[----:B------:R-:W-:Y:S01]  /*20d0*/  UISETP.NE.AND UP0, UPT, UR61, URZ, UPT ;  /* 0x0000003f3d00728c */ /* 0x000fe2000bf05270 */
[----:B------:R-:W-:Y:S01]  /*20e0*/  VIADD R2, R18, UR42 ;  /* 0x0000002a12027c36 */ /* 0x000fe20008000000 */
[----:B------:R-:W-:Y:S01]  /*20f0*/  R2UR UR6, R102 ;  /* 0x00000000660672ca */ /* 0x000fe200000e0000 */
[----:B------:R-:W-:Y:S01]  /*2100*/  UMOV UR5, 0xffffffa0 ;  /* 0xffffffa000057882 */ /* 0x000fe20000000000 */
[----:B------:R-:W-:Y:S01]  /*2110*/  IMAD.U32 R11, RZ, RZ, UR43 ;  /* 0x0000002bff0b7e24 */ /* 0x000fe2000f8e00ff */
[----:B------:R-:W-:Y:S01]  /*2120*/  ULDC UR34, c[0x0][0x988] ;  /* 0x0002620000227ab9 */ /* 0x000fe20000000800 */
[----:B------:R-:W-:Y:S01]  /*2130*/  PLOP3.LUT P1, PT, PT, PT, UP0, 0x80, 0x0 ;  /* 0x000000000000781c */ /* 0x000fe20003f2f008 */
[----:B------:R-:W2:Y:S01]  /*2140*/  S2UR UR14, SR_CgaCtaId ;  /* 0x00000000000e79c3 */ /* 0x000ea20000008800 */
[----:B------:R-:W-:Y:S02]  /*2150*/  PLOP3.LUT P2, PT, PT, PT, UP0, 0x80, 0x0 ;  /* 0x000000000000781c */ /* 0x000fe40003f4f008 */
[----:B------:R-:W-:-:S02]  /*2160*/  CS2R R118, SRZ ;  /* 0x0000000000767805 */ /* 0x000fc4000001ff00 */
[----:B------:R-:W-:Y:S01]  /*2170*/  R2UR UR10, R0 ;  /* 0x00000000000a72ca */ /* 0x000fe200000e0000 */
[----:B------:R-:W-:Y:S01]  /*2180*/  @UP0 ULDC UR4, c[0x0][0x44c] ;  /* 0x0001130000040ab9 */ /* 0x000fe20000000800 */
[----:B------:R-:W-:Y:S01]  /*2190*/  @UP0 ULDC UR11, c[0x0][0x450] ;  /* 0x00011400000b0ab9 */ /* 0x000fe20000000800 */
[----:B------:R-:W-:Y:S02]  /*21a0*/  CS2R R116, SRZ ;  /* 0x0000000000747805 */ /* 0x000fe4000001ff00 */
[----:B------:R-:W-:Y:S01]  /*21b0*/  CS2R R114, SRZ ;  /* 0x0000000000727805 */ /* 0x000fe2000001ff00 */
[----:B------:R-:W-:Y:S01]  /*21c0*/  UIMAD UR5, UR6, UR5, 0x61 ;  /* 0x00000061060574a4 */ /* 0x000fe2000f8e0205 */
[----:B------:R-:W-:Y:S02]  /*21d0*/  CS2R R112, SRZ ;  /* 0x0000000000707805 */ /* 0x000fe4000001ff00 */
[----:B------:R-:W-:Y:S02]  /*21e0*/  CS2R R110, SRZ ;  /* 0x00000000006e7805 */ /* 0x000fe4000001ff00 */
[----:B------:R-:W-:Y:S01]  /*21f0*/  CS2R R108, SRZ ;  /* 0x00000000006c7805 */ /* 0x000fe2000001ff00 */
[----:B01----:R-:W-:Y:S01]  /*2200*/  @P1 IMAD.HI.U32 R3, R2, UR4, RZ ;  /* 0x0000000402031c27 */ /* 0x003fe2000f8e00ff */
[----:B------:R-:W-:Y:S01]  /*2210*/  @UP0 ULDC UR4, c[0x0][0x450] ;  /* 0x0001140000040ab9 */ /* 0x000fe20000000800 */
[----:B------:R-:W-:-:S02]  /*2220*/  CS2R R106, SRZ ;  /* 0x00000000006a7805 */ /* 0x000fc4000001ff00 */
[----:B------:R-:W-:Y:S01]  /*2230*/  CS2R R104, SRZ ;  /* 0x0000000000687805 */ /* 0x000fe2000001ff00 */
[----:B------:R-:W-:Y:S01]  /*2240*/  IMAD.U32 R4, RZ, RZ, UR5 ;  /* 0x00000005ff047e24 */ /* 0x000fe2000f8e00ff */
[----:B------:R-:W-:Y:S01]  /*2250*/  @P2 SHF.R.U32.HI R2, RZ, UR4, R3 ;  /* 0x00000004ff022c19 */ /* 0x000fe20008011603 */
[----:B------:R-:W-:Y:S01]  /*2260*/  UIMAD UR4, UR6, -0x60, UR60 ;  /* 0xffffffa0060478a4 */ /* 0x000fe2000f8e023c */
[----:B------:R-:W-:Y:S01]  /*2270*/  CS2R R102, SRZ ;  /* 0x0000000000667805 */ /* 0x000fe2000001ff00 */
[----:B------:R-:W-:Y:S01]  /*2280*/  IMAD R4, R17, -0x2, R4 ;  /* 0xfffffffe11047824 */ /* 0x000fe200078e0204 */
[----:B------:R-:W-:Y:S01]  /*2290*/  UMOV UR5, UR42 ;  /* 0x0000002a00057c82 */ /* 0x000fe20008000000 */
[----:B------:R-:W0:Y:S01]  /*22a0*/  SHFL.IDX PT, R5, R2, 0x1, 0x1c1f ;  /* 0x003c1f0002057f89 */ /* 0x000e2200000e0000 */
[----:B------:R-:W-:Y:S01]  /*22b0*/  UIADD3 UR4, UR4, 0x60, URZ ;  /* 0x0000006004047890 */ /* 0x000fe2000fffe03f */
[----:B------:R-:W-:Y:S02]  /*22c0*/  CS2R R100, SRZ ;  /* 0x0000000000647805 */ /* 0x000fe4000001ff00 */
[----:B------:R-:W-:Y:S01]  /*22d0*/  IADD3 R4, -R11, UR60, R4 ;  /* 0x0000003c0b047c10 */ /* 0x000fe2000fffe104 */
[----:B------:R-:W1:Y:S01]  /*22e0*/  SHFL.IDX PT, R2, R2, RZ, 0x1c1f ;  /* 0x001c1fff02027589 */ /* 0x000e6200000e0000 */
[----:B------:R-:W-:-:S02]  /*22f0*/  CS2R R98, SRZ ;  /* 0x0000000000627805 */ /* 0x000fc4000001ff00 */
[----:B------:R-:W-:Y:S01]  /*2300*/  CS2R R96, SRZ ;  /* 0x0000000000607805 */ /* 0x000fe2000001ff00 */
[----:B------:R-:W-:Y:S01]  /*2310*/  IMAD.U32 R10, RZ, RZ, UR4 ;  /* 0x00000004ff0a7e24 */ /* 0x000fe2000f8e00ff */
        /* <DEDUP_REMOVED lines=8> */
[----:B------:R-:W-:Y:S02]  /*23a0*/  CS2R R86, SRZ ;  /* 0x0000000000567805 */ /* 0x000fe4000001ff00 */
[----:B------:R-:W-:Y:S01]  /*23b0*/  CS2R R84, SRZ ;  /* 0x0000000000547805 */ /* 0x000fe2000001ff00 */
[----:B------:R-:W-:Y:S01]  /*23c0*/  @UP0 USHF.R.U32.HI UR5, URZ, UR11, UR7 ;  /* 0x0000000b3f050299 */ /* 0x000fe20008011607 */
[----:B------:R-:W-:Y:S02]  /*23d0*/  CS2R R82, SRZ ;  /* 0x0000000000527805 */ /* 0x000fe4000001ff00 */
[----:B------:R-:W-:Y:S02]  /*23e0*/  CS2R R80, SRZ ;  /* 0x0000000000507805 */ /* 0x000fe4000001ff00 */
[----:B------:R-:W-:Y:S01]  /*23f0*/  CS2R R78, SRZ ;  /* 0x00000000004e7805 */ /* 0x000fe2000001ff00 */
[----:B------:R-:W-:Y:S01]  /*2400*/  UIADD3 UR6, UR5, UR60, -UR43 ;  /* 0x0000003c05067290 */ /* 0x000fe2000fffe82b */
[----:B------:R-:W-:-:S02]  /*2410*/  CS2R R76, SRZ ;  /* 0x00000000004c7805 */ /* 0x000fc4000001ff00 */
[----:B0-----:R-:W-:Y:S01]  /*2420*/  VIADDMNMX R5, R5, R4, R3, PT ;  /* 0x0000000405057246 */ /* 0x001fe20003800103 */
[----:B------:R-:W-:Y:S01]  /*2430*/  UIADD3 UR5, UR10, 0x30840, URZ ;  /* 0x000308400a057890 */ /* 0x000fe2000fffe03f */
[----:B------:R-:W-:Y:S01]  /*2440*/  CS2R R74, SRZ ;  /* 0x00000000004a7805 */ /* 0x000fe2000001ff00 */
[----:B------:R-:W-:Y:S01]  /*2450*/  UIMAD.WIDE UR6, UR6, 0x2aaaaaab, URZ ;  /* 0x2aaaaaab060678a5 */ /* 0x000fe2000f8e023f */
[C---:B------:R-:W-:Y:S01]  /*2460*/  ISETP.GT.AND P1, PT, R5.reuse, RZ, PT ;  /* 0x000000ff0500720c */ /* 0x040fe20003f24270 */
[----:B--2---:R-:W-:Y:S01]  /*2470*/  UPRMT UR5, UR14, 0x654, UR5 ;  /* 0x000006540e057896 */ /* 0x004fe20008000005 */
[C---:B------:R-:W-:Y:S01]  /*2480*/  ISETP.GT.AND P2, PT, R5.reuse, 0x1, PT ;  /* 0x000000010500780c */ /* 0x040fe20003f44270 */
[----:B------:R-:W-:Y:S01]  /*2490*/  USHF.R.U32.HI UR6, URZ, 0x1f, UR7 ;  /* 0x0000001f3f067899 */ /* 0x000fe20008011607 */
[----:B------:R-:W-:Y:S02]  /*24a0*/  ISETP.GT.AND P3, PT, R5, 0x8, PT ;  /* 0x000000080500780c */ /* 0x000fe40003f64270 */
[----:B------:R-:W-:-:S02]  /*24b0*/  CS2R R72, SRZ ;  /* 0x0000000000487805 */ /* 0x000fc4000001ff00 */
[----:B------:R-:W-:Y:S01]  /*24c0*/  FSEL R26, R26, -INF , P1 ;  /* 0xff8000001a1a7808 */ /* 0x000fe20000800000 */
[----:B------:R-:W-:Y:S01]  /*24d0*/  ULEA.HI.SX32 UR6, UR7, UR6, 0x1c ;  /* 0x0000000607067291 */ /* 0x000fe2000f8fe23f */
[----:B------:R-:W-:Y:S02]  /*24e0*/  FSEL R27, R27, -INF , P2 ;  /* 0xff8000001b1b7808 */ /* 0x000fe40001000000 */
[C---:B------:R-:W-:Y:S01]  /*24f0*/  ISETP.GT.AND P1, PT, R5.reuse, 0x9, PT ;  /* 0x000000090500780c */ /* 0x040fe20003f24270 */
[----:B------:R-:W-:Y:S01]  /*2500*/  UISETP.LT.AND UP0, UPT, URZ, UR6, UPT ;  /* 0x000000063f00728c */ /* 0x000fe2000bf01270 */
[----:B------:R-:W-:Y:S01]  /*2510*/  FSEL R30, R30, -INF , P3 ;  /* 0xff8000001e1e7808 */ /* 0x000fe20001800000 */
[----:B------:R-:W-:Y:S01]  /*2520*/  SYNCS.ARRIVE.TRANS64.RED.A1T0 RZ, [UR5], RZ ;  /* 0x000000ffffff79a7 */ /* 0x000fe20008100405 */
[----:B------:R-:W-:Y:S01]  /*2530*/  FMNMX.FTZ R11, R26, R27, !PT ;  /* 0x0000001b1a0b7209 */ /* 0x000fe20007810000 */
[----:B------:R-:W-:Y:S01]  /*2540*/  USEL UR11, URZ, UR6, !UP0 ;  /* 0x000000063f0b7287 */ /* 0x000fe2000c000000 */
[----:B------:R-:W-:-:S02]  /*2550*/  ISETP.GT.AND P2, PT, R5, 0x10, PT ;  /* 0x000000100500780c */ /* 0x000fc40003f44270 */
[----:B------:R-:W-:Y:S01]  /*2560*/  FSEL R31, R31, -INF , P1 ;  /* 0xff8000001f1f7808 */ /* 0x000fe20000800000 */
[----:B------:R-:W-:Y:S01]  /*2570*/  UISETP.GE.AND UP0, UPT, UR4, UR11, UPT ;  /* 0x0000000b0400728c */ /* 0x000fe2000bf06270 */
        /* <DEDUP_REMOVED lines=60> */
[----:B-1----:R-:W-:Y:S02]  /*2940*/  VIADDMNMX R4, R2, R4, R3, PT ;  /* 0x0000000402047246 */ /* 0x002fe40003800103 */
        /* <DEDUP_REMOVED lines=17> */
[----:B------:R-:W-:Y:S02]  /*2a60*/  FMNMX.FTZ R5, R24, R25, !PT ;  /* 0x0000001918057209 */ /* 0x000fe40007810000 */
[----:B------:R-:W-:Y:S01]  /*2a70*/  FSEL R36, R36, -INF , P3 ;  /* 0xff80000024247808 */ /* 0x000fe20001800000 */
[----:B------:R-:W0:Y:S01]  /*2a80*/  SHFL.BFLY PT, R12, R11, 0x1, 0x1f ;  /* 0x0c201f000b0c7f89 */ /* 0x000e2200000e0000 */
[----:B------:R-:W-:Y:S02]  /*2a90*/  FMNMX.FTZ R2, R28, R5, !PT ;  /* 0x000000051c027209 */ /* 0x000fe40007810000 */
[----:B------:R-:W-:Y:S02]  /*2aa0*/  FSEL R37, R37, -INF , P1 ;  /* 0xff80000025257808 */ /* 0x000fe40000800000 */
[----:B------:R-:W-:Y:S02]  /*2ab0*/  FMNMX.FTZ R5, R29, R2, !PT ;  /* 0x000000021d057209 */ /* 0x000fe40007810000 */
[----:B------:R-:W-:-:S02]  /*2ac0*/  ISETP.GT.AND P1, PT, R4, 0x21, PT ;  /* 0x000000210400780c */ /* 0x000fc40003f24270 */
[----:B------:R-:W-:Y:S02]  /*2ad0*/  FMNMX.FTZ R2, R32, R5, !PT ;  /* 0x0000000520027209 */ /* 0x000fe40007810000 */
[----:B------:R-:W-:Y:S02]  /*2ae0*/  FSEL R41, R41, -INF , P1 ;  /* 0xff80000029297808 */ /* 0x000fe40000800000 */
[----:B------:R-:W-:Y:S02]  /*2af0*/  FMNMX.FTZ R5, R33, R2, !PT ;  /* 0x0000000221057209 */ /* 0x000fe40007810000 */
[----:B------:R-:W-:Y:S02]  /*2b00*/  ISETP.GT.AND P1, PT, R4, 0x29, PT ;  /* 0x000000290400780c */ /* 0x000fe40003f24270 */
[----:B------:R-:W-:Y:S02]  /*2b10*/  FMNMX.FTZ R2, R36, R5, !PT ;  /* 0x0000000524027209 */ /* 0x000fe40007810000 */
[----:B------:R-:W-:-:S02]  /*2b20*/  FSEL R45, R45, -INF , P1 ;  /* 0xff8000002d2d7808 */ /* 0x000fc40000800000 */
[----:B------:R-:W-:Y:S02]  /*2b30*/  FMNMX.FTZ R5, R37, R2, !PT ;  /* 0x0000000225057209 */ /* 0x000fe40007810000 */
[C---:B------:R-:W-:Y:S02]  /*2b40*/  ISETP.GT.AND P1, PT, R4.reuse, 0x31, PT ;  /* 0x000000310400780c */ /* 0x040fe40003f24270 */
[----:B0-----:R-:W-:Y:S02]  /*2b50*/  FMNMX.FTZ R3, R11, R12, !PT ;  /* 0x0000000c0b037209 */ /* 0x001fe40007810000 */
[----:B------:R-:W-:Y:S02]  /*2b60*/  FSEL R49, R49, -INF , P1 ;  /* 0xff80000031317808 */ /* 0x000fe40000800000 */
[C---:B------:R-:W-:Y:S01]  /*2b70*/  FSETP.NEU.FTZ.AND P2, PT, R3.reuse, -INF , PT ;  /* 0xff8000000300780b */ /* 0x040fe20003f5d000 */
[----:B------:R-:W-:Y:S01]  /*2b80*/  FMUL.FTZ R10, R3, UR34 ;  /* 0x00000022030a7c20 */ /* 0x000fe20008410000 */
[----:B------:R-:W-:-:S04]  /*2b90*/  ISETP.GT.AND P1, PT, R4, 0x39, PT ;  /* 0x000000390400780c */ /* 0x000fc80003f24270 */
[----:B------:R-:W-:Y:S02]  /*2ba0*/  FSEL R10, R10, RZ, P2 ;  /* 0x000000ff0a0a7208 */ /* 0x000fe40001000000 */
[----:B------:R-:W-:Y:S02]  /*2bb0*/  ISETP.GT.AND P2, PT, R4, 0x20, PT ;  /* 0x000000200400780c */ /* 0x000fe40003f44270 */
[----:B------:R-:W-:Y:S01]  /*2bc0*/  FSEL R53, R53, -INF , P1 ;  /* 0xff80000035357808 */ /* 0x000fe20000800000 */
[--C-:B------:R-:W-:Y:S01]  /*2bd0*/  FFMA.FTZ R26, R26, UR34, -R10.reuse ;  /* 0x000000221a1a7c23 */ /* 0x100fe2000801080a */
[----:B------:R-:W-:Y:S01]  /*2be0*/  FSEL R40, R40, -INF , P2 ;  /* 0xff80000028287808 */ /* 0x000fe20001000000 */
[--C-:B------:R-:W-:Y:S01]  /*2bf0*/  FFMA.FTZ R27, R27, UR34, -R10.reuse ;  /* 0x000000221b1b7c23 */ /* 0x100fe2000801080a */
[----:B------:R-:W-:Y:S01]  /*2c00*/  ISETP.GT.AND P2, PT, R4, 0x28, PT ;  /* 0x000000280400780c */ /* 0x000fe20003f44270 */
[--C-:B------:R-:W-:Y:S01]  /*2c10*/  FFMA.FTZ R30, R30, UR34, -R10.reuse ;  /* 0x000000221e1e7c23 */ /* 0x100fe2000801080a */
[----:B------:R-:W-:Y:S01]  /*2c20*/  FMNMX.FTZ R2, R40, R5, !PT ;  /* 0x0000000528027209 */ /* 0x000fe20007810000 */
[----:B------:R-:W-:Y:S01]  /*2c30*/  MUFU.EX2 R26, R26 ;  /* 0x0000001a001a7308 */ /* 0x000fe20000000800 */
[----:B------:R-:W-:Y:S01]  /*2c40*/  FSEL R44, R44, -INF , P2 ;  /* 0xff8000002c2c7808 */ /* 0x000fe20001000000 */
[--C-:B------:R-:W-:Y:S01]  /*2c50*/  FFMA.FTZ R31, R31, UR34, -R10.reuse ;  /* 0x000000221f1f7c23 */ /* 0x100fe2000801080a */
[----:B------:R-:W-:Y:S01]  /*2c60*/  FMNMX.FTZ R5, R41, R2, !PT ;  /* 0x0000000229057209 */ /* 0x000fe20007810000 */
[--C-:B------:R-:W-:Y:S01]  /*2c70*/  FFMA.FTZ R34, R34, UR34, -R10.reuse ;  /* 0x0000002222227c23 */ /* 0x100fe2000801080a */
[----:B------:R-:W-:Y:S01]  /*2c80*/  ISETP.GT.AND P2, PT, R4, 0x30, PT ;  /* 0x000000300400780c */ /* 0x000fe20003f44270 */
[--C-:B------:R-:W-:Y:S01]  /*2c90*/  FFMA.FTZ R35, R35, UR34, -R10.reuse ;  /* 0x0000002223237c23 */ /* 0x100fe2000801080a */
[----:B------:R-:W-:Y:S01]  /*2ca0*/  FMNMX.FTZ R2, R44, R5, !PT ;  /* 0x000000052c027209 */ /* 0x000fe20007810000 */
[----:B------:R-:W0:Y:S01]  /*2cb0*/  MUFU.EX2 R27, R27 ;  /* 0x0000001b001b7308 */ /* 0x000e220000000800 */
[----:B------:R-:W-:Y:S01]  /*2cc0*/  FSEL R48, R48, -INF , P2 ;  /* 0xff80000030307808 */ /* 0x000fe20001000000 */
[--C-:B------:R-:W-:Y:S01]  /*2cd0*/  FFMA.FTZ R38, R38, UR34, -R10.reuse ;  /* 0x0000002226267c23 */ /* 0x100fe2000801080a */
[----:B------:R-:W-:Y:S01]  /*2ce0*/  FMNMX.FTZ R5, R45, R2, !PT ;  /* 0x000000022d057209 */ /* 0x000fe20007810000 */
[--C-:B------:R-:W-:Y:S01]  /*2cf0*/  FFMA.FTZ R39, R39, UR34, -R10.reuse ;  /* 0x0000002227277c23 */ /* 0x100fe2000801080a */
[----:B------:R-:W-:Y:S01]  /*2d00*/  ISETP.GT.AND P2, PT, R4, 0x38, PT ;  /* 0x000000380400780c */ /* 0x000fe20003f44270 */
[--C-:B------:R-:W-:Y:S01]  /*2d10*/  FFMA.FTZ R42, R42, UR34, -R10.reuse ;  /* 0x000000222a2a7c23 */ /* 0x100fe2000801080a */
[----:B------:R-:W-:Y:S01]  /*2d20*/  FMNMX.FTZ R2, R48, R5, !PT ;  /* 0x0000000530027209 */ /* 0x000fe20007810000 */
[----:B------:R-:W1:Y:S01]  /*2d30*/  MUFU.EX2 R30, R30 ;  /* 0x0000001e001e7308 */ /* 0x000e620000000800 */
[----:B------:R-:W-:Y:S01]  /*2d40*/  FSEL R52, R52, -INF , P2 ;  /* 0xff80000034347808 */ /* 0x000fe20001000000 */
[--C-:B------:R-:W-:Y:S01]  /*2d50*/  FFMA.FTZ R43, R43, UR34, -R10.reuse ;  /* 0x000000222b2b7c23 */ /* 0x100fe2000801080a */
[----:B------:R-:W-:Y:S01]  /*2d60*/  FMNMX.FTZ R5, R49, R2, !PT ;  /* 0x0000000231057209 */ /* 0x000fe20007810000 */
[--C-:B------:R-:W-:Y:S01]  /*2d70*/  FFMA.FTZ R46, R46, UR34, -R10.reuse ;  /* 0x000000222e2e7c23 */ /* 0x100fe2000801080a */
[----:B------:R-:W-:Y:S01]  /*2d80*/  ISETP.GT.AND P2, PT, R4, 0x40, PT ;  /* 0x000000400400780c */ /* 0x000fe20003f44270 */
[--C-:B------:R-:W-:Y:S01]  /*2d90*/  FFMA.FTZ R47, R47, UR34, -R10.reuse ;  /* 0x000000222f2f7c23 */ /* 0x100fe2000801080a */
[----:B------:R-:W-:Y:S01]  /*2da0*/  FMNMX.FTZ R2, R52, R5, !PT ;  /* 0x0000000534027209 */ /* 0x000fe20007810000 */
[----:B------:R-:W2:Y:S01]  /*2db0*/  MUFU.EX2 R31, R31 ;  /* 0x0000001f001f7308 */ /* 0x000ea20000000800 */
[----:B------:R-:W-:Y:S01]  /*2dc0*/  ISETP.GT.AND P1, PT, R4, 0x41, PT ;  /* 0x000000410400780c */ /* 0x000fe20003f24270 */
[----:B0-----:R-:W-:Y:S01]  /*2dd0*/  FADD.FTZ R11, R26, R27 ;  /* 0x0000001b1a0b7221 */ /* 0x001fe20000010000 */
[----:B------:R-:W-:Y:S01]  /*2de0*/  FSEL R56, R56, -INF , P2 ;  /* 0xff80000038387808 */ /* 0x000fe20001000000 */
[--C-:B------:R-:W-:Y:S01]  /*2df0*/  FFMA.FTZ R50, R50, UR34, -R10.reuse ;  /* 0x0000002232327c23 */ /* 0x100fe2000801080a */
[----:B------:R-:W-:Y:S01]  /*2e00*/  FMNMX.FTZ R5, R53, R2, !PT ;  /* 0x0000000235057209 */ /* 0x000fe20007810000 */
[--C-:B------:R-:W-:Y:S01]  /*2e10*/  FFMA.FTZ R51, R51, UR34, -R10.reuse ;  /* 0x0000002233337c23 */ /* 0x100fe2000801080a */
[----:B------:R-:W-:Y:S01]  /*2e20*/  ISETP.GT.AND P2, PT, R4, 0x48, PT ;  /* 0x000000480400780c */ /* 0x000fe20003f44270 */
[----:B------:R-:W-:Y:S01]  /*2e30*/  MUFU.EX2 R34, R34 ;  /* 0x0000002200227308 */ /* 0x000fe20000000800 */
[----:B------:R-:W-:Y:S01]  /*2e40*/  FSEL R57, R57, -INF , P1 ;  /* 0xff80000039397808 */ /* 0x000fe20000800000 */
[----:B-1----:R-:W-:Y:S01]  /*2e50*/  FADD.FTZ R14, R30, R11 ;  /* 0x0000000b1e0e7221 */ /* 0x002fe20000010000 */
[----:B------:R-:W-:Y:S01]  /*2e60*/  FMNMX.FTZ R2, R56, R5, !PT ;  /* 0x0000000538027209 */ /* 0x000fe20007810000 */
[--C-:B------:R-:W-:Y:S01]  /*2e70*/  FFMA.FTZ R54, R54, UR34, -R10.reuse ;  /* 0x0000002236367c23 */ /* 0x100fe2000801080a */
[----:B------:R-:W-:Y:S01]  /*2e80*/  ISETP.GT.AND P1, PT, R4, 0x49, PT ;  /* 0x000000490400780c */ /* 0x000fe20003f24270 */
[----:B------:R-:W-:Y:S01]  /*2e90*/  FFMA.FTZ R55, R55, UR34, -R10 ;  /* 0x0000002237377c23 */ /* 0x000fe2000801080a */
[----:B------:R-:W-:Y:S01]  /*2ea0*/  FSEL R60, R60, -INF , P2 ;  /* 0xff8000003c3c7808 */ /* 0x000fe20001000000 */
[----:B------:R-:W0:Y:S01]  /*2eb0*/  MUFU.EX2 R35, R35 ;  /* 0x0000002300237308 */ /* 0x000e220000000800 */
[----:B------:R-:W-:Y:S01]  /*2ec0*/  FMNMX.FTZ R5, R57, R2, !PT ;  /* 0x0000000239057209 */ /* 0x000fe20007810000 */
[----:B--2---:R-:W-:Y:S01]  /*2ed0*/  FADD.FTZ R11, R31, R14 ;  /* 0x0000000e1f0b7221 */ /* 0x004fe20000010000 */
[----:B------:R-:W-:Y:S01]  /*2ee0*/  ISETP.GT.AND P2, PT, R4, 0x50, PT ;  /* 0x000000500400780c */ /* 0x000fe20003f44270 */
[--C-:B------:R-:W-:Y:S01]  /*2ef0*/  FFMA.FTZ R58, R58, UR34, -R10.reuse ;  /* 0x000000223a3a7c23 */ /* 0x100fe2000801080a */
[----:B------:R-:W-:Y:S01]  /*2f00*/  FSEL R61, R61, -INF , P1 ;  /* 0xff8000003d3d7808 */ /* 0x000fe20000800000 */
[--C-:B------:R-:W-:Y:S01]  /*2f10*/  FFMA.FTZ R59, R59, UR34, -R10.reuse ;  /* 0x000000223b3b7c23 */ /* 0x100fe2000801080a */
[----:B------:R-:W-:Y:S01]  /*2f20*/  FMNMX.FTZ R2, R60, R5, !PT ;  /* 0x000000053c027209 */ /* 0x000fe20007810000 */
[----:B------:R-:W-:Y:S01]  /*2f30*/  MUFU.EX2 R38, R38 ;  /* 0x0000002600267308 */ /* 0x000fe20000000800 */
[----:B------:R-:W-:Y:S01]  /*2f40*/  ISETP.GT.AND P1, PT, R4, 0x51, PT ;  /* 0x000000510400780c */ /* 0x000fe20003f24270 */
[--C-:B------:R-:W-:Y:S01]  /*2f50*/  FFMA.FTZ R62, R62, UR34, -R10.reuse ;  /* 0x000000223e3e7c23 */ /* 0x100fe2000801080a */
[----:B------:R-:W-:Y:S01]  /*2f60*/  FSEL R64, R64, -INF , P2 ;  /* 0xff80000040407808 */ /* 0x000fe20001000000 */
[--C-:B------:R-:W-:Y:S01]  /*2f70*/  FFMA.FTZ R63, R63, UR34, -R10.reuse ;  /* 0x000000223f3f7c23 */ /* 0x100fe2000801080a */
[----:B------:R-:W-:Y:S01]  /*2f80*/  FMNMX.FTZ R5, R61, R2, !PT ;  /* 0x000000023d057209 */ /* 0x000fe20007810000 */
[--C-:B------:R-:W-:Y:S01]  /*2f90*/  FFMA.FTZ R66, R66, UR34, -R10.reuse ;  /* 0x0000002242427c23 */ /* 0x100fe2000801080a */
[----:B------:R-:W-:Y:S01]  /*2fa0*/  ISETP.GT.AND P2, PT, R4, 0x58, PT ;  /* 0x000000580400780c */ /* 0x000fe20003f44270 */
[----:B------:R-:W1:Y:S01]  /*2fb0*/  MUFU.EX2 R39, R39 ;  /* 0x0000002700277308 */ /* 0x000e620000000800 */
[----:B------:R-:W-:Y:S01]  /*2fc0*/  FSEL R65, R65, -INF , P1 ;  /* 0xff80000041417808 */ /* 0x000fe20000800000 */
[--C-:B------:R-:W-:Y:S01]  /*2fd0*/  FFMA.FTZ R67, R67, UR34, -R10.reuse ;  /* 0x0000002243437c23 */ /* 0x100fe2000801080a */
[----:B------:R-:W-:Y:S01]  /*2fe0*/  FMNMX.FTZ R2, R64, R5, !PT ;  /* 0x0000000540027209 */ /* 0x000fe20007810000 */
[--C-:B------:R-:W-:Y:S01]  /*2ff0*/  FFMA.FTZ R70, R70, UR34, -R10.reuse ;  /* 0x0000002246467c23 */ /* 0x100fe2000801080a */
[----:B------:R-:W-:Y:S01]  /*3000*/  ISETP.GT.AND P1, PT, R4, 0x59, PT ;  /* 0x000000590400780c */ /* 0x000fe20003f24270 */
[----:B------:R-:W-:Y:S01]  /*3010*/  FFMA.FTZ R10, R71, UR34, -R10 ;  /* 0x00000022470a7c23 */ /* 0x000fe2000801080a */
[----:B------:R-:W-:Y:S01]  /*3020*/  FSEL R68, R68, -INF , P2 ;  /* 0xff80000044447808 */ /* 0x000fe20001000000 */
[----:B------:R-:W-:Y:S01]  /*3030*/  MUFU.EX2 R42, R42 ;  /* 0x0000002a002a7308 */ /* 0x000fe20000000800 */
[----:B------:R-:W-:-:S02]  /*3040*/  FMNMX.FTZ R5, R65, R2, !PT ;  /* 0x0000000241057209 */ /* 0x000fc40007810000 */
[----:B------:R-:W-:Y:S02]  /*3050*/  FSEL R69, R69, -INF , P1 ;  /* 0xff80000045457808 */ /* 0x000fe40000800000 */
[----:B------:R-:W-:Y:S02]  /*3060*/  FMNMX.FTZ R2, R68, R5, !PT ;  /* 0x0000000544027209 */ /* 0x000fe40007810000 */
[----:B------:R-:W-:Y:S01]  /*3070*/  F2FP.BF16.F32.PACK_AB R189, R27, R26 ;  /* 0x0000001a1bbd723e */ /* 0x000fe200000010ff */
[----:B------:R-:W2:Y:S01]  /*3080*/  MUFU.EX2 R43, R43 ;  /* 0x0000002b002b7308 */ /* 0x000ea20000000800 */
[----:B------:R-:W-:Y:S02]  /*3090*/  FMNMX.FTZ R2, R69, R2, !PT ;  /* 0x0000000245027209 */ /* 0x000fe40007810000 */
[----:B------:R-:W-:Y:S02]  /*30a0*/  CS2R R26, SRZ ;  /* 0x00000000001a7805 */ /* 0x000fe4000001ff00 */
[----:B------:R-:W-:-:S02]  /*30b0*/  F2FP.BF16.F32.PACK_AB R191, R31, R30 ;  /* 0x0000001e1fbf723e */ /* 0x000fc400000010ff */
[----:B------:R-:W-:Y:S02]  /*30c0*/  CS2R R30, SRZ ;  /* 0x00000000001e7805 */ /* 0x000fe4000001ff00 */
[----:B0-----:R-:W-:Y:S01]  /*30d0*/  F2FP.BF16.F32.PACK_AB R185, R35, R34 ;  /* 0x0000002223b9723e */ /* 0x001fe200000010ff */
[----:B------:R-:W0:Y:S01]  /*30e0*/  SHFL.BFLY PT, R5, R2, 0x2, 0x1f ;  /* 0x0c401f0002057f89 */ /* 0x000e2200000e0000 */
[----:B-1----:R-:W-:Y:S01]  /*30f0*/  F2FP.BF16.F32.PACK_AB R187, R39, R38 ;  /* 0x0000002627bb723e */ /* 0x002fe200000010ff */
[----:B------:R-:W-:Y:S08]  /*3100*/  MUFU.EX2 R46, R46 ;  /* 0x0000002e002e7308 */ /* 0x000ff00000000800 */
        /* <DEDUP_REMOVED lines=157> */
[----:B------:R-:W-:Y:S01]  /*3ae0*/  MOV R12, R4 ;  /* 0x00000004000c7202 */ /* 0x000fe20000000f00 */
[----:B------:R-:W-:Y:S01]  /*3af0*/  IMAD.MOV.U32 R2, RZ, RZ, 0x3f800000 ;  /* 0x3f800000ff027424 */ /* 0x000fe200078e00ff */
[----:B------:R-:W-:Y:S01]  /*3b00*/  UMOV UR5, UR38 ;  /* 0x0000002600057c82 */ /* 0x000fe20008000000 */
[----:B------:R-:W-:Y:S01]  /*3b10*/  IMAD.MOV.U32 R119, RZ, RZ, RZ ;  /* 0x000000ffff777224 */ /* 0x000fe200078e00ff */
[----:B------:R-:W-:Y:S01]  /*3b20*/  UMOV UR6, UR39 ;  /* 0x0000002700067c82 */ /* 0x000fe20008000000 */
[----:B------:R-:W-:-:S05]  /*3b30*/  ULDC UR34, c[0x0][0x988] ;  /* 0x0002620000227ab9 */ /* 0x000fca0000000800 */
.L_x_5721:
[----:B------:R-:W-:-:S04]  /*3b40*/  UISETP.NE.AND UP0, UPT, UR6, 0x1, UPT ;  /* 0x000000010600788c */ /* 0x000fc8000bf05270 */
[----:B------:R-:W-:-:S04]  /*3b50*/  USEL UR38, URZ, 0x1, UP0 ;  /* 0x000000013f267887 */ /* 0x000fc80008000000 */
[----:B------:R-:W-:Y:S01]  /*3b60*/  ULOP3.LUT UR38, UR5, UR38, URZ, 0x3c, !UPT ;  /* 0x0000002605267292 */ /* 0x000fe2000f8e3c3f */
[----:B------:R-:W-:Y:S11]  /*3b70*/  @!P0 BRA `(.L_x_5711) ;  /* 0x0000000000048947 */ /* 0x000ff60003800000 */
[----:B------:R-:W-:Y:S01]  /*3b80*/  BPT.TRAP 0x1 ;  /* 0x000000040000795c */ /* 0x000fe20000300000 */
.L_x_5711:
        /* <DEDUP_REMOVED lines=9> */
.L_x_5712:
[----:B-1----:R-:W-:Y:S05]  /*3c20*/  @P1 BRA `(.L_x_5713) ;  /* 0x0000000000081947 */ /* 0x002fea0003800000 */
[----:B------:R-:W1:Y:S02]  /*3c30*/  SYNCS.PHASECHK.TRANS64.TRYWAIT P1, [UR7+0x30830], R3 ;  /* 0x03083003ff0075a7 */ /* 0x000e640008020147 */
[----:B-1----:R-:W-:Y:S05]  /*3c40*/  @!P1 BRA `(.L_x_5714) ;  /* 0x000000d400fc9947 */ /* 0x002fea0003800000 */
.L_x_5713:
        /* <DEDUP_REMOVED lines=175> */
.L_x_5715:
[----:B------:R-:W-:Y:S01]  /*4740*/  ULEA UR10, UR6, UR40, 0x3 ;  /* 0x00000028060a7291 */ /* 0x000fe2000f8e183f */
[----:B------:R-:W-:-:S05]  /*4750*/  IMAD.U32 R0, RZ, RZ, UR5 ;  /* 0x00000005ff007e24 */ /* 0x000fca000f8e00ff */
[----:B------:R-:W-:-:S04]  /*4760*/  SHF.L.U32 R0, R0, 0x1f, RZ ;  /* 0x0000001f00007819 */ /* 0x000fc800000006ff */
[----:B------:R2:W3:Y:S01]  /*4770*/  SYNCS.PHASECHK.TRANS64.TRYWAIT P1, [UR10+0x30850], R0 ;  /* 0x03085000ff0075a7 */ /* 0x0004e2000802014a */
[----:B------:R-:W-:Y:S05]  /*4780*/  @!P0 BRA `(.L_x_5716) ;  /* 0x0000000000048947 */ /* 0x000fea0003800000 */
[----:B------:R-:W-:Y:S01]  /*4790*/  BPT.TRAP 0x1 ;  /* 0x000000040000795c */ /* 0x000fe20000300000 */
.L_x_5716:
[----:B---3--:R-:W-:Y:S05]  /*47a0*/  @P1 BRA `(.L_x_5717) ;  /* 0x0000000000081947 */ /* 0x008fea0003800000 */
[----:B------:R-:W3:Y:S02]  /*47b0*/  SYNCS.PHASECHK.TRANS64.TRYWAIT P1, [UR10+0x30850], R0 ;  /* 0x03085000ff0075a7 */ /* 0x000ee4000802014a */
[----:B---3--:R-:W-:Y:S05]  /*47c0*/  @!P1 BRA `(.L_x_5718) ;  /* 0x000000cc00349947 */ /* 0x008fea0003800000 */
.L_x_5717:
        /* <DEDUP_REMOVED lines=37> */
.L_x_5719:
[----:B------:R-:W-:Y:S01]  /*4a20*/  UISETP.NE.AND UP0, UPT, UR61, URZ, UPT ;  /* 0x0000003f3d00728c */ /* 0x000fe2000bf05270 */
[----:B0-2---:R-:W-:Y:S01]  /*4a30*/  VIADD R0, R18, UR42 ;  /* 0x0000002a12007c36 */ /* 0x005fe20008000000 */
[----:B------:R-:W0:Y:S01]  /*4a40*/  S2UR UR6, SR_CgaCtaId ;  /* 0x00000000000679c3 */ /* 0x000e220000008800 */
[----:B------:R-:W-:Y:S01]  /*4a50*/  IMAD.U32 R13, RZ, RZ, UR43 ;  /* 0x0000002bff0d7e24 */ /* 0x000fe2000f8e00ff */
[----:B------:R-:W-:Y:S02]  /*4a60*/  UIADD3 UR7, UR7, 0x30840, URZ ;  /* 0x0003084007077890 */ /* 0x000fe4000fffe03f */
[----:B------:R-:W-:Y:S02]  /*4a70*/  PLOP3.LUT P1, PT, PT, PT, UP0, 0x80, 0x0 ;  /* 0x000000000000781c */ /* 0x000fe40003f2f008 */
[----:B------:R-:W-:-:S03]  /*4a80*/  PLOP3.LUT P2, PT, PT, PT, UP0, 0x80, 0x0 ;  /* 0x000000000000781c */ /* 0x000fc60003f4f008 */
[----:B------:R-:W-:-:S08]  /*4a90*/  @UP0 ULDC UR5, c[0x0][0x44c] ;  /* 0x0001130000050ab9 */ /* 0x000fd00000000800 */
[----:B------:R-:W-:Y:S01]  /*4aa0*/  @P1 IMAD.HI.U32 R2, R0, UR5, RZ ;  /* 0x0000000500021c27 */ /* 0x000fe2000f8e00ff */
[----:B------:R-:W-:-:S04]  /*4ab0*/  @UP0 ULDC UR5, c[0x0][0x450] ;  /* 0x0001140000050ab9 */ /* 0x000fc80000000800 */
[----:B------:R-:W-:Y:S01]  /*4ac0*/  @P2 SHF.R.U32.HI R0, RZ, UR5, R2 ;  /* 0x00000005ff002c19 */ /* 0x000fe20008011602 */
[----:B------:R-:W-:Y:S01]  /*4ad0*/  UMOV UR5, 0x1 ;  /* 0x0000000100057882 */ /* 0x000fe20000000000 */
[----:B0-----:R-:W-:Y:S02]  /*4ae0*/  UPRMT UR7, UR6, 0x654, UR7 ;  /* 0x0000065406077896 */ /* 0x001fe40008000007 */
[----:B------:R-:W-:Y:S01]  /*4af0*/  UIMAD UR5, UR4, -0x60, UR5 ;  /* 0xffffffa0040578a4 */ /* 0x000fe2000f8e0205 */
[----:B-1----:R-:W0:Y:S05]  /*4b00*/  SHFL.IDX PT, R3, R0, RZ, 0x1c1f ;  /* 0x001c1fff00037589 */ /* 0x002e2a00000e0000 */
[----:B------:R-:W-:Y:S01]  /*4b10*/  IMAD.U32 R2, RZ, RZ, UR5 ;  /* 0x00000005ff027e24 */ /* 0x000fe2000f8e00ff */
[----:B------:R-:W-:Y:S03]  /*4b20*/  SYNCS.ARRIVE.TRANS64.RED.A1T0 RZ, [UR7], RZ ;  /* 0x000000ffffff79a7 */ /* 0x000fe60008100407 */
[----:B------:R-:W-:-:S05]  /*4b30*/  IMAD R2, R17, -0x2, R2 ;  /* 0xfffffffe11027824 */ /* 0x000fca00078e0202 */
[----:B------:R-:W-:-:S05]  /*4b40*/  IADD3 R2, -R13, UR60, R2 ;  /* 0x0000003c0d027c10 */ /* 0x000fca000fffe102 */
[----:B0-----:R-:W-:-:S05]  /*4b50*/  IMAD.IADD R4, R2, 0x1, R3 ;  /* 0x0000000102047824 */ /* 0x001fca00078e0203 */
        /* <DEDUP_REMOVED lines=92> */
[----:B0-----:R-:W-:Y:S02]  /*5120*/  FMNMX.FTZ R4, R21, R4, !PT ;  /* 0x0000000415047209 */ /* 0x001fe40007810000 */
[----:B------:R-:W-:-:S02]  /*5130*/  ISETP.GT.AND P3, PT, R2, 0x19, PT ;  /* 0x000000190200780c */ /* 0x000fc40003f64270 */
[C---:B------:R-:W-:Y:S01]  /*5140*/  FSETP.NEU.FTZ.AND P1, PT, R4.reuse, -INF , PT ;  /* 0xff8000000400780b */ /* 0x040fe20003f3d000 */
[----:B------:R-:W-:Y:S01]  /*5150*/  FMUL.FTZ R14, R4, UR34 ;  /* 0x00000022040e7c20 */ /* 0x000fe20008410000 */
[----:B------:R-:W-:Y:S02]  /*5160*/  FSEL R134, R134, -INF , P2 ;  /* 0xff80000086867808 */ /* 0x000fe40001000000 */
[----:B------:R-:W-:Y:S02]  /*5170*/  ISETP.GT.AND P2, PT, R2, 0x20, PT ;  /* 0x000000200200780c */ /* 0x000fe40003f44270 */
[----:B------:R-:W-:Y:S02]  /*5180*/  FSEL R0, R14, RZ, P1 ;  /* 0x000000ff0e007208 */ /* 0x000fe40000800000 */
[----:B------:R-:W-:Y:S02]  /*5190*/  FMNMX.FTZ R14, R126, R15, !PT ;  /* 0x0000000f7e0e7209 */ /* 0x000fe40007810000 */
        /* <DEDUP_REMOVED lines=51> */
[----:B------:R-:W-:Y:S02]  /*54d0*/  ISETP.GT.AND P2, PT, R2, 0x40, PT ;  /* 0x000000400200780c */ /* 0x000fe40003f44270 */
[----:B------:R-:W-:Y:S02]  /*54e0*/  FSEL R151, R151, -INF , P3 ;  /* 0xff80000097977808 */ /* 0x000fe40001800000 */
[----:B------:R-:W-:Y:S01]  /*54f0*/  FMNMX.FTZ R14, R150, R3, !PT ;  /* 0x00000003960e7209 */ /* 0x000fe20007810000 */
[----:B------:R-:W-:Y:S01]  /*5500*/  MUFU.EX2 R188, R188 ;  /* 0x000000bc00bc7308 */ /* 0x000fe20000000800 */
[----:B------:R-:W-:Y:S02]  /*5510*/  ISETP.GT.AND P3, PT, R2, 0x41, PT ;  /* 0x000000410200780c */ /* 0x000fe40003f64270 */
[----:B------:R-:W-:Y:S02]  /*5520*/  FSEL R154, R154, -INF , P2 ;  /* 0xff8000009a9a7808 */ /* 0x000fe40001000000 */
[----:B------:R-:W-:-:S02]  /*5530*/  FMNMX.FTZ R3, R151, R14, !PT ;  /* 0x0000000e97037209 */ /* 0x000fc40007810000 */
[----:B------:R-:W-:Y:S01]  /*5540*/  ISETP.GT.AND P2, PT, R2, 0x48, PT ;  /* 0x000000480200780c */ /* 0x000fe20003f44270 */
[----:B------:R-:W-:Y:S01]  /*5550*/  MUFU.EX2 R190, R190 ;  /* 0x000000be00be7308 */ /* 0x000fe20000000800 */
[----:B------:R-:W-:Y:S02]  /*5560*/  FSEL R155, R155, -INF , P3 ;  /* 0xff8000009b9b7808 */ /* 0x000fe40001800000 */
[----:B------:R-:W-:Y:S02]  /*5570*/  FMNMX.FTZ R14, R154, R3, !PT ;  /* 0x000000039a0e7209 */ /* 0x000fe40007810000 */
[----:B------:R-:W-:Y:S02]  /*5580*/  ISETP.GT.AND P3, PT, R2, 0x49, PT ;  /* 0x000000490200780c */ /* 0x000fe40003f64270 */
        /* <DEDUP_REMOVED lines=18> */
[----:B------:R-:W-:Y:S02]  /*56b0*/  FSEL R167, R167, -INF , P3 ;  /* 0xff800000a7a77808 */ /* 0x000fe40001800000 */
[----:B------:R-:W-:-:S03]  /*56c0*/  FMNMX.FTZ R2, R166, R3, !PT ;  /* 0x00000003a6027209 */ /* 0x000fc60007810000 */
[----:B------:R-:W-:Y:S01]  /*56d0*/  MUFU.EX2 R121, R121 ;  /* 0x0000007900797308 */ /* 0x000fe20000000800 */
[----:B------:R-:W-:-:S05]  /*56e0*/  FMNMX.FTZ R2, R167, R2, !PT ;  /* 0x00000002a7027209 */ /* 0x000fca0007810000 */
[----:B------:R-:W0:Y:S02]  /*56f0*/  SHFL.BFLY PT, R3, R2, 0x2, 0x1f ;  /* 0x0c401f0002037f89 */ /* 0x000e2400000e0000 */
        /* <DEDUP_REMOVED lines=16> */
[----:B------:R-:W-:Y:S01]  /*5800*/  MUFU.EX2 R172, R172 ;  /* 0x000000ac00ac7308 */ /* 0x000fe20000000800 */
        /* <DEDUP_REMOVED lines=27> */
[----:B------:R-:W-:-:S04]  /*59c0*/  FFMA.FTZ R166, R166, UR34, -R14 ;  /* 0x00000022a6a67c23 */ /* 0x000fc8000801080e */
[----:B------:R-:W1:Y:S08]  /*59d0*/  MUFU.EX2 R2, R2 ;  /* 0x0000000200027308 */ /* 0x000e700000000800 */
[----:B------:R-:W2:Y:S01]  /*59e0*/  MUFU.EX2 R191, R191 ;  /* 0x000000bf00bf7308 */ /* 0x000ea20000000800 */
[----:B0-----:R-:W-:-:S04]  /*59f0*/  FFMA.FTZ R11, R0, R10, R13 ;  /* 0x0000000a000b7223 */ /* 0x001fc8000001000d */
[----:B------:R-:W-:-:S03]  /*5a00*/  FADD.FTZ R11, R188, R11 ;  /* 0x0000000bbc0b7221 */ /* 0x000fc60000010000 */
[----:B------:R-:W0:Y:S01]  /*5a10*/  MUFU.EX2 R120, R120 ;  /* 0x0000007800787308 */ /* 0x000e220000000800 */
[----:B-1----:R-:W-:Y:S01]  /*5a20*/  FFMA.FTZ R5, R2, R5, R189 ;  /* 0x0000000502057223 */ /* 0x002fe200000100bd */
[----:B------:R-:W-:-:S03]  /*5a30*/  FADD.FTZ R132, R190, R11 ;  /* 0x0000000bbe847221 */ /* 0x000fc60000010000 */
[----:B------:R-:W-:Y:S01]  /*5a40*/  FADD.FTZ R10, R20, R5 ;  /* 0x00000005140a7221 */ /* 0x000fe20000010000 */
[----:B------:R-:W-:Y:S02]  /*5a50*/  FADD.FTZ R11, R15, R132 ;  /* 0x000000840f0b7221 */ /* 0x000fe40000010000 */
[----:B------:R-:W1:Y:S01]  /*5a60*/  MUFU.EX2 R185, R185 ;  /* 0x000000b900b97308 */ /* 0x000e620000000800 */
[----:B--2---:R-:W-:Y:S01]  /*5a70*/  FADD.FTZ R5, R191, R10 ;  /* 0x0000000abf057221 */ /* 0x004fe20000010000 */
[----:B------:R-:W-:-:S04]  /*5a80*/  FADD.FTZ R132, R184, R11 ;  /* 0x0000000bb8847221 */ /* 0x000fc80000010000 */
[----:B------:R-:W-:Y:S01]  /*5a90*/  FADD.FTZ R11, R21, R132 ;  /* 0x00000084150b7221 */ /* 0x000fe20000010000 */
[----:B------:R-:W-:Y:S01]  /*5aa0*/  FFMA.FTZ R132, R155, UR34, -R14 ;  /* 0x000000229b847c23 */ /* 0x000fe2000801080e */
[----:B------:R-:W2:Y:S01]  /*5ab0*/  MUFU.EX2 R122, R122 ;  /* 0x0000007a007a7308 */ /* 0x000ea20000000800 */
[----:B0-----:R-:W-:Y:S01]  /*5ac0*/  FADD.FTZ R10, R120, R5 ;  /* 0x00000005780a7221 */ /* 0x001fe20000010000 */
[----:B------:R-:W-:-:S04]  /*5ad0*/  FADD.FTZ R134, R186, R11 ;  /* 0x0000000bba867221 */ /* 0x000fc80000010000 */
[----:B------:R-:W-:Y:S02]  /*5ae0*/  FADD.FTZ R11, R121, R134 ;  /* 0x00000086790b7221 */ /* 0x000fe40000010000 */
[----:B------:R-:W0:Y:S01]  /*5af0*/  MUFU.EX2 R187, R187 ;  /* 0x000000bb00bb7308 */ /* 0x000e220000000800 */
[----:B-1----:R-:W-:Y:S01]  /*5b00*/  FADD.FTZ R5, R185, R10 ;  /* 0x0000000ab9057221 */ /* 0x002fe20000010000 */
[----:B------:R-:W-:-:S04]  /*5b10*/  FADD.FTZ R134, R180, R11 ;  /* 0x0000000bb4867221 */ /* 0x000fc80000010000 */
[----:B------:R-:W-:Y:S01]  /*5b20*/  FADD.FTZ R11, R125, R134 ;  /* 0x000000867d0b7221 */ /* 0x000fe20000010000 */
[--C-:B------:R-:W-:Y:S01]  /*5b30*/  FFMA.FTZ R134, R159, UR34, -R14.reuse ;  /* 0x000000229f867c23 */ /* 0x100fe2000801080e */
[----:B------:R-:W1:Y:S01]  /*5b40*/  MUFU.EX2 R124, R124 ;  /* 0x0000007c007c7308 */ /* 0x000e620000000800 */
[----:B--2---:R-:W-:Y:S01]  /*5b50*/  FADD.FTZ R10, R122, R5 ;  /* 0x000000057a0a7221 */ /* 0x004fe20000010000 */
[----:B------:R-:W-:Y:S01]  /*5b60*/  FADD.FTZ R136, R182, R11 ;  /* 0x0000000bb6887221 */ /* 0x000fe20000010000 */
[----:B------:R-:W-:-:S03]  /*5b70*/  FFMA.FTZ R14, R167, UR34, -R14 ;  /* 0x00000022a70e7c23 */ /* 0x000fc6000801080e */
        /* <DEDUP_REMOVED lines=56> */
.L_x_5720:
        /* <DEDUP_REMOVED lines=36> */
.L_x_5710:
[----:B------:R-:W-:-:S13]  /*6140*/  ISETP.LE.AND P1, PT, RZ, UR4, PT ;  /* 0x00000004ff007c0c */ /* 0x000fda000bf23270 */
[----:B------:R-:W-:Y:S05]  /*6150*/  @!P1 BRA `(.L_x_5722) ;  /* 0x0000001c00b89947 */ /* 0x000fea0003800000 */
[----:B------:R-:W-:Y:S01]  /*6160*/  IMAD.MOV.U32 R12, RZ, RZ, R3 ;  /* 0x000000ffff0c7224 */ /* 0x000fe200078e0003 */
[----:B------:R-:W-:Y:S01]  /*6170*/  UMOV UR5, UR38 ;  /* 0x0000002600057c82 */ /* 0x000fe20008000000 */
[----:B------:R-:W-:Y:S01]  /*6180*/  IMAD.MOV.U32 R11, RZ, RZ, R4 ;  /* 0x000000ffff0b7224 */ /* 0x000fe200078e0004 */
[----:B------:R-:W-:Y:S01]  /*6190*/  UMOV UR6, UR39 ;  /* 0x0000002700067c82 */ /* 0x000fe20008000000 */
[----:B------:R-:W-:-:S05]  /*61a0*/  ULDC UR11, c[0x0][0x988] ;  /* 0x00026200000b7ab9 */ /* 0x000fca0000000800 */
.L_x_5733:
        /* <DEDUP_REMOVED lines=8> */
.L_x_5723:
[----:B------:R-:W-:Y:S01]  /*6230*/  ULEA UR7, UR39, UR40, 0x3 ;  /* 0x0000002827077291 */ /* 0x000fe2000f8e183f */
[----:B------:R-:W-:-:S05]  /*6240*/  IMAD.U32 R3, RZ, RZ, UR38 ;  /* 0x00000026ff037e24 */ /* 0x000fca000f8e00ff */
[----:B------:R-:W-:-:S04]  /*6250*/  SHF.L.U32 R3, R3, 0x1f, RZ ;  /* 0x0000001f03037819 */ /* 0x000fc800000006ff */
[----:B------:R0:W1:Y:S01]  /*6260*/  SYNCS.PHASECHK.TRANS64.TRYWAIT P1, [UR7+0x30830], R3 ;  /* 0x03083003ff0075a7 */ /* 0x0000620008020147 */
[----:B------:R-:W-:Y:S05]  /*6270*/  @!P0 BRA `(.L_x_5724) ;  /* 0x0000000000048947 */ /* 0x000fea0003800000 */
[----:B------:R-:W-:Y:S01]  /*6280*/  BPT.TRAP 0x1 ;  /* 0x000000040000795c */ /* 0x000fe20000300000 */
.L_x_5724:
[----:B-1----:R-:W-:Y:S05]  /*6290*/  @P1 BRA `(.L_x_5725) ;  /* 0x0000000000081947 */ /* 0x002fea0003800000 */
[----:B------:R-:W1:Y:S02]  /*62a0*/  SYNCS.PHASECHK.TRANS64.TRYWAIT P1, [UR7+0x30830], R3 ;  /* 0x03083003ff0075a7 */ /* 0x000e640008020147 */
[----:B-1----:R-:W-:Y:S05]  /*62b0*/  @!P1 BRA `(.L_x_5726) ;  /* 0x000000b000909947 */ /* 0x002fea0003800000 */
.L_x_5725:
        /* <DEDUP_REMOVED lines=175> */
.L_x_5727:
[----:B------:R-:W-:Y:S01]  /*6db0*/  ULEA UR14, UR6, UR40, 0x3 ;  /* 0x00000028060e7291 */ /* 0x000fe2000f8e183f */
[----:B------:R-:W-:-:S05]  /*6dc0*/  IMAD.U32 R0, RZ, RZ, UR5 ;  /* 0x00000005ff007e24 */ /* 0x000fca000f8e00ff */
[----:B------:R-:W-:-:S04]  /*6dd0*/  SHF.L.U32 R0, R0, 0x1f, RZ ;  /* 0x0000001f00007819 */ /* 0x000fc800000006ff */
[----:B------:R2:W3:Y:S01]  /*6de0*/  SYNCS.PHASECHK.TRANS64.TRYWAIT P1, [UR14+0x30850], R0 ;  /* 0x03085000ff0075a7 */ /* 0x0004e2000802014e */
[----:B------:R-:W-:Y:S05]  /*6df0*/  @!P0 BRA `(.L_x_5728) ;  /* 0x0000000000048947 */ /* 0x000fea0003800000 */
[----:B------:R-:W-:Y:S01]  /*6e00*/  BPT.TRAP 0x1 ;  /* 0x000000040000795c */ /* 0x000fe20000300000 */
.L_x_5728:
[----:B---3--:R-:W-:Y:S05]  /*6e10*/  @P1 BRA `(.L_x_5729) ;  /* 0x0000000000081947 */ /* 0x008fea0003800000 */
[----:B------:R-:W3:Y:S02]  /*6e20*/  SYNCS.PHASECHK.TRANS64.TRYWAIT P1, [UR14+0x30850], R0 ;  /* 0x03085000ff0075a7 */ /* 0x000ee4000802014e */
[----:B---3--:R-:W-:Y:S05]  /*6e30*/  @!P1 BRA `(.L_x_5730) ;  /* 0x000000a400c89947 */ /* 0x008fea0003800000 */
.L_x_5729:
        /* <DEDUP_REMOVED lines=37> */
.L_x_5731:
        /* <DEDUP_REMOVED lines=216> */
.L_x_5732:
        /* <DEDUP_REMOVED lines=35> */
.L_x_5722:
        /* <DEDUP_REMOVED lines=99> */
.L_x_5734:
[----:B------:R-:W-:Y:S01]  /*8670*/  ULEA UR5, UR39, UR40, 0x3 ;  /* 0x0000002827057291 */ /* 0x000fe2000f8e183f */
[----:B------:R-:W-:-:S05]  /*8680*/  IMAD.U32 R0, RZ, RZ, UR38 ;  /* 0x00000026ff007e24 */ /* 0x000fca000f8e00ff */
[----:B------:R-:W-:-:S04]  /*8690*/  SHF.L.U32 R0, R0, 0x1f, RZ ;  /* 0x0000001f00007819 */ /* 0x000fc800000006ff */
[----:B------:R0:W1:Y:S01]  /*86a0*/  SYNCS.PHASECHK.TRANS64.TRYWAIT P1, [UR5+0x30850], R0 ;  /* 0x03085000ff0075a7 */ /* 0x0000620008020145 */
[----:B------:R-:W-:Y:S05]  /*86b0*/  @!P0 BRA `(.L_x_5735) ;  /* 0x0000000000048947 */ /* 0x000fea0003800000 */
[----:B------:R-:W-:Y:S01]  /*86c0*/  BPT.TRAP 0x1 ;  /* 0x000000040000795c */ /* 0x000fe20000300000 */
.L_x_5735:
[----:B-1----:R-:W-:Y:S05]  /*86d0*/  @P1 BRA `(.L_x_5736) ;  /* 0x0000000000081947 */ /* 0x002fea0003800000 */
[----:B------:R-:W1:Y:S02]  /*86e0*/  SYNCS.PHASECHK.TRANS64.TRYWAIT P1, [UR5+0x30850], R0 ;  /* 0x03085000ff0075a7 */ /* 0x000e640008020145 */
[----:B-1----:R-:W-:Y:S05]  /*86f0*/  @!P1 BRA `(.L_x_5737) ;  /* 0x0000008c00b09947 */ /* 0x002fea0003800000 */
.L_x_5736:
[----:B------:R-:W-:Y:S01]  /*8700*/  UIADD3 UR40, UR40, 0x400, URZ ;  /* 0x0000040028287890 */ /* 0x000fe2000fffe03f */
[----:B------:R-:W-:Y:S01]  /*8710*/  WARPGROUP.ARRIVE ;  /* 0x00000000000079c5 */ /* 0x000fe20000000000 */
[----:B------:R-:W-:Y:S01]  /*8720*/  UMOV UR7, 0x40000040 ;  /* 0x4000004000077882 */ /* 0x000fe20000000000 */
[----:B-1----:R-:W1:Y:S01]  /*8730*/  SHFL.BFLY PT, R7, R10, 0x2, 0x1f ;  /* 0x0c401f000a077f89 */ /* 0x002e6200000e0000 */
[----:B------:R-:W-:Y:S01]  /*8740*/  USHF.R.U32.HI UR40, URZ, 0x4, UR40 ;  /* 0x000000043f287899 */ /* 0x000fe20008011628 */
[----:B------:R-:W-:Y:S01]  /*8750*/  IMAD.MOV.U32 R8, RZ, RZ, RZ ;  /* 0x000000ffff087224 */ /* 0x000fe200078e00ff */
[----:B------:R-:W-:Y:S01]  /*8760*/  MOV R13, UR34 ;  /* 0x00000022000d7c02 */ /* 0x000fe20008000f00 */
[----:B0-----:R-:W0:Y:S01]  /*8770*/  SHFL.BFLY PT, R0, R5, 0x2, 0x1f ;  /* 0x0c401f0005007f89 */ /* 0x001e2200000e0000 */
[----:B------:R-:W-:-:S04]  /*8780*/  ULOP3.LUT UR40, UR40, 0x3fff, URZ, 0xc0, !UPT ;  /* 0x00003fff28287892 */ /* 0x000fc8000f8ec03f */
        /* <DEDUP_REMOVED lines=55> */
.L_x_5738:
        /* <DEDUP_REMOVED lines=109> */
.L_x_5702:
        /* <DEDUP_REMOVED lines=30> */
[----:B------:R-:W-:Y:S02]  /*93b0*/  R2UR UR7, R194 ;  /* 0x00000000c20772ca */ /* 0x000fe400000e0000 */
[----:B------:R-:W-:Y:S02]  /*93c0*/  MOV R20, R42 ;  /* 0x0000002a00147202 */ /* 0x000fe40000000f00 */
[----:B0-----:R-:W-:-:S03]  /*93d0*/  MOV R21, R5 ;  /* 0x0000000500157202 */ /* 0x001fc60000000f00 */
[----:B------:R-:W-:-:S04]  /*93e0*/  IMAD.WIDE R4, R200, 0x2, R20 ;  /* 0x00000002c8047825 */ /* 0x000fc800078e0214 */
[----:B------:R-:W-:Y:S01]  /*93f0*/  UIMAD.WIDE UR8, UR4, 0x4, UR8 ;  /* 0x00000004040878a5 */ /* 0x000fe2000f8e0208 */
[C---:B------:R-:W-:Y:S02]  /*9400*/  IADD3 R135, P1, R4.reuse, 0x40, RZ ;  /* 0x0000004004877810 */ /* 0x040fe40007f3e0ff */
[C---:B------:R-:W-:Y:S02]  /*9410*/  LOP3.LUT R25, R4.reuse, 0x380, RZ, 0xc0, !PT ;  /* 0x0000038004197812 */ /* 0x040fe400078ec0ff */
[C---:B------:R-:W-:Y:S01]  /*9420*/  IADD3 R103, P2, R4.reuse, 0x20, RZ ;  /* 0x0000002004677810 */ /* 0x040fe20007f5e0ff */
[--C-:B------:R-:W-:Y:S01]  /*9430*/  IMAD.X R11, RZ, RZ, R5.reuse, P1 ;  /* 0x000000ffff0b7224 */ /* 0x100fe200008e0605 */
[C---:B------:R-:W-:Y:S02]  /*9440*/  IADD3 R137, P6, R4.reuse, 0x60, RZ ;  /* 0x0000006004897810 */ /* 0x040fe40007fde0ff */
[C---:B------:R-:W-:Y:S01]  /*9450*/  IADD3 R139, P5, R4.reuse, 0x4000, RZ ;  /* 0x00004000048b7810 */ /* 0x040fe20007fbe0ff */
[--C-:B------:R-:W-:Y:S01]  /*9460*/  IMAD.X R9, RZ, RZ, R5.reuse, P2 ;  /* 0x000000ffff097224 */ /* 0x100fe200010e0605 */
[----:B------:R-:W-:Y:S01]  /*9470*/  LOP3.LUT R10, R135, 0x380, RZ, 0xc0, !PT ;  /* 0x00000380870a7812 */ /* 0x000fe200078ec0ff */
[--C-:B------:R-:W-:Y:S01]  /*9480*/  IMAD.X R13, RZ, RZ, R5.reuse, P6 ;  /* 0x000000ffff0d7224 */ /* 0x100fe200030e0605 */
[----:B------:R-:W-:Y:S01]  /*9490*/  SHF.R.U64 R25, R25, 0x3, RZ ;  /* 0x0000000319197819 */ /* 0x000fe200000012ff */
        /* <DEDUP_REMOVED lines=12> */
[----:B------:R-:W-:Y:S01]  /*9560*/  SHF.R.U64 R10, R10, 0x3, RZ ;  /* 0x000000030a0a7819 */ /* 0x000fe200000012ff */
[--C-:B------:R-:W-:Y:S01]  /*9570*/  IMAD.X R37, RZ, RZ, R5.reuse, P6 ;  /* 0x000000ffff257224 */ /* 0x100fe200030e0605 */
[----:B------:R-:W-:Y:S01]  /*9580*/  LOP3.LUT R4, R25, R4, RZ, 0x3c, !PT ;  /* 0x0000000419047212 */ /* 0x000fe200078e3cff */
[----:B------:R-:W-:Y:S01]  /*9590*/  IMAD.X R25, RZ, RZ, R5, P5 ;  /* 0x000000ffff197224 */ /* 0x000fe200028e0605 */
[----:B------:R-:W-:-:S02]  /*95a0*/  LOP3.LUT R10, R10, R135, RZ, 0x3c, !PT ;  /* 0x000000870a0a7212 */ /* 0x000fc400078e3cff */
[----:B------:R-:W-:Y:S02]  /*95b0*/  LOP3.LUT R8, R103, 0x380, RZ, 0xc0, !PT ;  /* 0x0000038067087812 */ /* 0x000fe400078ec0ff */
[----:B------:R-:W-:Y:S02]  /*95c0*/  MOV R135, R4 ;  /* 0x0000000400877202 */ /* 0x000fe40000000f00 */
[----:B------:R-:W-:Y:S02]  /*95d0*/  LOP3.LUT R12, R137, 0x380, RZ, 0xc0, !PT ;  /* 0x00000380890c7812 */ /* 0x000fe400078ec0ff */
[----:B------:R-:W-:Y:S02]  /*95e0*/  LOP3.LUT R14, R139, 0x380, RZ, 0xc0, !PT ;  /* 0x000003808b0e7812 */ /* 0x000fe400078ec0ff */
[----:B------:R-:W-:Y:S02]  /*95f0*/  F2FP.BF16.F32.PACK_AB R4, R123, R24 ;  /* 0x000000187b04723e */ /* 0x000fe400000010ff */
[----:B------:R-:W-:-:S02]  /*9600*/  LOP3.LUT R32, R147, 0x380, RZ, 0xc0, !PT ;  /* 0x0000038093207812 */ /* 0x000fc400078ec0ff */
[----:B------:R-:W-:Y:S02]  /*9610*/  LOP3.LUT R24, R149, 0x380, RZ, 0xc0, !PT ;  /* 0x0000038095187812 */ /* 0x000fe400078ec0ff */
[----:B------:R-:W-:Y:S02]  /*9620*/  LOP3.LUT R26, R141, 0x380, RZ, 0xc0, !PT ;  /* 0x000003808d1a7812 */ /* 0x000fe400078ec0ff */
[----:B------:R-:W-:Y:S02]  /*9630*/  LOP3.LUT R38, R153, 0x380, RZ, 0xc0, !PT ;  /* 0x0000038099267812 */ /* 0x000fe400078ec0ff */
[----:B------:R-:W-:Y:S02]  /*9640*/  SHF.R.U64 R8, R8, 0x3, RZ ;  /* 0x0000000308087819 */ /* 0x000fe400000012ff */
[----:B------:R-:W-:Y:S02]  /*9650*/  LOP3.LUT R28, R143, 0x380, RZ, 0xc0, !PT ;  /* 0x000003808f1c7812 */ /* 0x000fe400078ec0ff */
[----:B------:R-:W-:-:S02]  /*9660*/  LOP3.LUT R30, R145, 0x380, RZ, 0xc0, !PT ;  /* 0x00000380911e7812 */ /* 0x000fc400078ec0ff */
[----:B------:R-:W-:Y:S02]  /*9670*/  IADD3.X R33, RZ, R5, RZ, P2, !PT ;  /* 0x00000005ff217210 */ /* 0x000fe400017fe4ff */
[----:B------:R-:W-:Y:S02]  /*9680*/  SHF.R.U64 R12, R12, 0x3, RZ ;  /* 0x000000030c0c7819 */ /* 0x000fe400000012ff */
[----:B------:R-:W-:Y:S02]  /*9690*/  SHF.R.U64 R14, R14, 0x3, RZ ;  /* 0x000000030e0e7819 */ /* 0x000fe400000012ff */
[----:B------:R-:W-:Y:S02]  /*96a0*/  SHF.R.U64 R32, R32, 0x3, RZ ;  /* 0x0000000320207819 */ /* 0x000fe400000012ff */
[----:B------:R-:W-:Y:S01]  /*96b0*/  F2FP.BF16.F32.PACK_AB R5, R133, R132 ;  /* 0x000000848505723e */ /* 0x000fe200000010ff */
[----:B------:R-:W-:Y:S01]  /*96c0*/  BAR.SYNC.DEFER_BLOCKING 0x1, 0x100 ;  /* 0x0044000000007b1d */ /* 0x000fe20000010000 */
[----:B------:R-:W-:-:S02]  /*96d0*/  SHF.R.U64 R24, R24, 0x3, RZ ;  /* 0x0000000318187819 */ /* 0x000fc400000012ff */
[----:B------:R-:W-:Y:S02]  /*96e0*/  SHF.R.U64 R26, R26, 0x3, RZ ;  /* 0x000000031a1a7819 */ /* 0x000fe400000012ff */
[----:B------:R-:W-:Y:S02]  /*96f0*/  SHF.R.U64 R38, R38, 0x3, RZ ;  /* 0x0000000326267819 */ /* 0x000fe400000012ff */
[----:B------:R-:W-:Y:S02]  /*9700*/  LOP3.LUT R8, R8, R103, RZ, 0x3c, !PT ;  /* 0x0000006708087212 */ /* 0x000fe400078e3cff */
[----:B------:R-:W-:Y:S02]  /*9710*/  SHF.R.U64 R28, R28, 0x3, RZ ;  /* 0x000000031c1c7819 */ /* 0x000fe400000012ff */
[----:B------:R-:W-:Y:S02]  /*9720*/  SHF.R.U64 R30, R30, 0x3, RZ ;  /* 0x000000031e1e7819 */ /* 0x000fe400000012ff */
[----:B------:R-:W-:-:S02]  /*9730*/  LOP3.LUT R12, R12, R137, RZ, 0x3c, !PT ;  /* 0x000000890c0c7212 */ /* 0x000fc400078e3cff */
[----:B------:R-:W-:Y:S02]  /*9740*/  LOP3.LUT R14, R14, R139, RZ, 0x3c, !PT ;  /* 0x0000008b0e0e7212 */ /* 0x000fe400078e3cff */
[----:B------:R-:W-:Y:S02]  /*9750*/  LOP3.LUT R32, R32, R147, RZ, 0x3c, !PT ;  /* 0x0000009320207212 */ /* 0x000fe400078e3cff */
[----:B------:R-:W-:Y:S02]  /*9760*/  LOP3.LUT R36, R151, 0x380, RZ, 0xc0, !PT ;  /* 0x0000038097247812 */ /* 0x000fe400078ec0ff */
[----:B------:R-:W-:Y:S02]  /*9770*/  LOP3.LUT R34, R24, R149, RZ, 0x3c, !PT ;  /* 0x0000009518227212 */ /* 0x000fe400078e3cff */
[----:B------:R-:W-:Y:S01]  /*9780*/  LOP3.LUT R26, R26, R141, RZ, 0x3c, !PT ;  /* 0x0000008d1a1a7212 */ /* 0x000fe200078e3cff */
[----:B------:R0:W-:Y:S01]  /*9790*/  STSM.16.M88.4 [R135], R4 ;  /* 0x0000000487007844 */ /* 0x0001e20000000200 */
[----:B------:R-:W-:-:S02]  /*97a0*/  LOP3.LUT R24, R38, R153, RZ, 0x3c, !PT ;  /* 0x0000009926187212 */ /* 0x000fc400078e3cff */
[----:B------:R-:W-:Y:S02]  /*97b0*/  LOP3.LUT R28, R28, R143, RZ, 0x3c, !PT ;  /* 0x0000008f1c1c7212 */ /* 0x000fe400078e3cff */
[----:B------:R-:W-:Y:S02]  /*97c0*/  LOP3.LUT R30, R30, R145, RZ, 0x3c, !PT ;  /* 0x000000911e1e7212 */ /* 0x000fe400078e3cff */
[----:B------:R-:W-:Y:S02]  /*97d0*/  MOV R133, R8 ;  /* 0x0000000800857202 */ /* 0x000fe40000000f00 */
[----:B------:R-:W-:Y:S02]  /*97e0*/  MOV R132, R10 ;  /* 0x0000000a00847202 */ /* 0x000fe40000000f00 */
[----:B------:R-:W-:Y:S02]  /*97f0*/  MOV R131, R12 ;  /* 0x0000000c00837202 */ /* 0x000fe40000000f00 */
[----:B------:R-:W-:-:S02]  /*9800*/  MOV R123, R14 ;  /* 0x0000000e007b7202 */ /* 0x000fc40000000f00 */
[----:B------:R-:W-:Y:S02]  /*9810*/  F2FP.BF16.F32.PACK_AB R8, R41, R40 ;  /* 0x000000282908723e */ /* 0x000fe400000010ff */
[----:B0-----:R-:W-:Y:S02]  /*9820*/  F2FP.BF16.F32.PACK_AB R4, R121, R120 ;  /* 0x000000787904723e */ /* 0x001fe400000010ff */
[----:B------:R-:W-:Y:S02]  /*9830*/  F2FP.BF16.F32.PACK_AB R5, R130, R127 ;  /* 0x0000007f8205723e */ /* 0x000fe400000010ff */
[----:B------:R-:W-:Y:S02]  /*9840*/  F2FP.BF16.F32.PACK_AB R6, R122, R3 ;  /* 0x000000037a06723e */ /* 0x000fe400000010ff */
[----:B------:R-:W-:Y:S02]  /*9850*/  F2FP.BF16.F32.PACK_AB R7, R129, R126 ;  /* 0x0000007e8107723e */ /* 0x000fe400000010ff */
[----:B------:R-:W-:-:S02]  /*9860*/  F2FP.BF16.F32.PACK_AB R9, R128, R125 ;  /* 0x0000007d8009723e */ /* 0x000fc400000010ff */
[----:B------:R-:W-:Y:S01]  /*9870*/  F2FP.BF16.F32.PACK_AB R10, R45, R44 ;  /* 0x0000002c2d0a723e */ /* 0x000fe200000010ff */
[----:B------:R0:W-:Y:S01]  /*9880*/  STSM.16.M88.4 [R133], R4 ;  /* 0x0000000485007844 */ /* 0x0001e20000000200 */
[----:B------:R-:W-:Y:S02]  /*9890*/  F2FP.BF16.F32.PACK_AB R11, R47, R124 ;  /* 0x0000007c2f0b723e */ /* 0x000fe400000010ff */
[----:B------:R-:W-:Y:S02]  /*98a0*/  SHF.R.U64 R36, R36, 0x3, RZ ;  /* 0x0000000324247819 */ /* 0x000fe400000012ff */
[----:B------:R-:W-:Y:S01]  /*98b0*/  MOV R33, R32 ;  /* 0x0000002000217202 */ /* 0x000fe20000000f00 */
[----:B------:R1:W-:Y:S01]  /*98c0*/  STSM.16.M88.4 [R132], R8 ;  /* 0x0000000884007844 */ /* 0x0003e20000000200 */
[----:B------:R-:W-:Y:S02]  /*98d0*/  F2FP.BF16.F32.PACK_AB R12, R49, R48 ;  /* 0x00000030310c723e */ /* 0x000fe400000010ff */
[----:B------:R-:W-:-:S02]  /*98e0*/  F2FP.BF16.F32.PACK_AB R13, R51, R50 ;  /* 0x00000032330d723e */ /* 0x000fc400000010ff */
[----:B------:R-:W-:Y:S02]  /*98f0*/  F2FP.BF16.F32.PACK_AB R14, R53, R52 ;  /* 0x00000034350e723e */ /* 0x000fe400000010ff */
[----:B------:R-:W-:Y:S02]  /*9900*/  F2FP.BF16.F32.PACK_AB R15, R55, R54 ;  /* 0x00000036370f723e */ /* 0x000fe400000010ff */
[----:B------:R-:W-:Y:S02]  /*9910*/  MOV R103, R26 ;  /* 0x0000001a00677202 */ /* 0x000fe40000000f00 */
[----:B------:R-:W-:Y:S01]  /*9920*/  MOV R32, R24 ;  /* 0x0000001800207202 */ /* 0x000fe20000000f00 */
[----:B------:R2:W-:Y:S01]  /*9930*/  STSM.16.M88.4 [R131], R12 ;  /* 0x0000000c83007844 */ /* 0x0005e20000000200 */
        /* <DEDUP_REMOVED lines=17> */
[----:B-1----:R-:W-:Y:S02]  /*9a50*/  F2FP.BF16.F32.PACK_AB R8, R81, R80 ;  /* 0x000000505108723e */ /* 0x002fe400000010ff */
[----:B------:R-:W-:Y:S01]  /*9a60*/  F2FP.BF16.F32.PACK_AB R9, R83, R82 ;  /* 0x000000525309723e */ /* 0x000fe200000010ff */
[----:B------:R0:W-:Y:S01]  /*9a70*/  STSM.16.M88.4 [R102], R4 ;  /* 0x0000000466007844 */ /* 0x0001e20000000200 */
[----:B------:R-:W-:Y:S02]  /*9a80*/  F2FP.BF16.F32.PACK_AB R10, R85, R84 ;  /* 0x00000054550a723e */ /* 0x000fe400000010ff */
[----:B------:R-:W-:Y:S02]  /*9a90*/  F2FP.BF16.F32.PACK_AB R11, R87, R86 ;  /* 0x00000056570b723e */ /* 0x000fe400000010ff */
[----:B--2---:R-:W-:Y:S02]  /*9aa0*/  F2FP.BF16.F32.PACK_AB R12, R89, R88 ;  /* 0x00000058590c723e */ /* 0x004fe400000010ff */
[----:B------:R-:W-:Y:S01]  /*9ab0*/  F2FP.BF16.F32.PACK_AB R13, R91, R90 ;  /* 0x0000005a5b0d723e */ /* 0x000fe200000010ff */
[----:B------:R1:W-:Y:S01]  /*9ac0*/  STSM.16.M88.4 [R38], R8 ;  /* 0x0000000826007844 */ /* 0x0003e20000000200 */
[----:B------:R-:W-:-:S02]  /*9ad0*/  F2FP.BF16.F32.PACK_AB R14, R93, R92 ;  /* 0x0000005c5d0e723e */ /* 0x000fc400000010ff */
[----:B------:R-:W-:Y:S02]  /*9ae0*/  F2FP.BF16.F32.PACK_AB R15, R95, R94 ;  /* 0x0000005e5f0f723e */ /* 0x000fe400000010ff */
[----:B------:R-:W-:Y:S02]  /*9af0*/  MOV R34, R34 ;  /* 0x0000002200227202 */ /* 0x000fe40000000f00 */
[----:B------:R-:W-:Y:S01]  /*9b00*/  MOV R36, R36 ;  /* 0x0000002400247202 */ /* 0x000fe20000000f00 */
[----:B------:R2:W-:Y:S01]  /*9b10*/  STSM.16.M88.4 [R33], R12 ;  /* 0x0000000c21007844 */ /* 0x0005e20000000200 */
[----:B------:R-:W-:Y:S01]  /*9b20*/  PLOP3.LUT P0, PT, PT, PT, UP0, 0x80, 0x0 ;  /* 0x000000000000781c */ /* 0x000fe20003f0f008 */
[----:B0-----:R-:W-:Y:S02]  /*9b30*/  IMAD.U32 R4, RZ, RZ, UR8 ;  /* 0x00000008ff047e24 */ /* 0x001fe4000f8e00ff */
[----:B------:R2:W-:Y:S01]  /*9b40*/  STSM.16.M88.4 [R34], R96 ;  /* 0x0000006022007844 */ /* 0x0005e20000000200 */
[----:B------:R-:W-:Y:S01]  /*9b50*/  IMAD.U32 R5, RZ, RZ, UR9 ;  /* 0x00000009ff057e24 */ /* 0x000fe2000f8e00ff */
[----:B------:R-:W-:-:S02]  /*9b60*/  ULDC.64 UR8, c[0x0][0xc08] ;  /* 0x0003020000087ab9 */ /* 0x000fc40000000a00 */
[----:B------:R2:W-:Y:S01]  /*9b70*/  STSM.16.M88.4 [R36], R104 ;  /* 0x0000006824007844 */ /* 0x0005e20000000200 */
[----:B-1----:R-:W0:Y:S03]  /*9b80*/  LDC R38, c[0x0][0xbe8] ;  /* 0x0002fa00ff267b82 */ /* 0x002e260000000800 */
[----:B------:R2:W-:Y:S05]  /*9b90*/  STSM.16.M88.4 [R32], R112 ;  /* 0x0000007020007844 */ /* 0x0005ea0000000200 */
[----:B------:R-:W-:Y:S06]  /*9ba0*/  BAR.SYNC.DEFER_BLOCKING 0x1, 0x100 ;  /* 0x0044000000007b1d */ /* 0x000fec0000010000 */
[----:B------:R-:W3:Y:S01]  /*9bb0*/  @P0 LDG.E R3, desc[UR36][R4.64] ;  /* 0x0000002404030981 */ /* 0x000ee2000c1e1900 */
[----:B------:R-:W-:Y:S01]  /*9bc0*/  UISETP.NE.U32.AND UP1, UPT, UR8, URZ, UPT ;  /* 0x0000003f0800728c */ /* 0x000fe2000bf25070 */
[----:B0-----:R-:W-:-:S03]  /*9bd0*/  ISETP.NE.AND P1, PT, R38, 0x1, PT ;  /* 0x000000012600780c */ /* 0x001fc60003f25270 */
[----:B------:R-:W-:-:S06]  /*9be0*/  UISETP.NE.AND.EX UP1, UPT, UR9, URZ, UPT, UP1 ;  /* 0x0000003f0900728c */ /* 0x000fcc000bf25310 */
[----:B------:R-:W-:-:S04]  /*9bf0*/  PLOP3.LUT P2, PT, PT, PT, UP1, 0x80, 0x0 ;  /* 0x000000000000781c */ /* 0x000fc80003f4f018 */
[----:B------:R-:W0:Y:S01]  /*9c00*/  @P1 LDC R6, c[0x0][0xbec] ;  /* 0x0002fb00ff061b82 */ /* 0x000e220000000800 */
[----:B------:R-:W-:-:S04]  /*9c10*/  @UP1 ULEA UR8, UP2, UR4, UR8, 0x2 ;  /* 0x0000000804081291 */ /* 0x000fc8000f84103f */
[----:B------:R-:W-:Y:S02]  /*9c20*/  @UP1 ULEA.HI.X UR9, UR4, UR9, UR7, 0x2, UP2 ;  /* 0x0000000904091291 */ /* 0x000fe400090f1407 */
[----:B------:R-:W-:Y:S01]  /*9c30*/  IMAD.U32 R10, RZ, RZ, UR8 ;  /* 0x00000008ff0a7e24 */ /* 0x000fe2000f8e00ff */
[----:B------:R-:W-:Y:S01]  /*9c40*/  ULDC UR7, c[0x0][0xa88] ;  /* 0x0002a20000077ab9 */ /* 0x000fe20000000800 */
[----:B------:R-:W-:Y:S01]  /*9c50*/  UMOV UR4, URZ ;  /* 0x0000003f00047c82 */ /* 0x000fe20008000000 */
[----:B------:R-:W1:Y:S01]  /*9c60*/  @P1 LDC R8, c[0x0][0xbf0] ;  /* 0x0002fc00ff081b82 */ /* 0x000e620000000800 */
[----:B------:R-:W-:Y:S01]  /*9c70*/  IMAD.U32 R11, RZ, RZ, UR9 ;  /* 0x00000009ff0b7e24 */ /* 0x000fe2000f8e00ff */
[----:B---3--:R-:W-:Y:S01]  /*9c80*/  @P0 R2UR UR4, R3 ;  /* 0x00000000030402ca */ /* 0x008fe200000e0000 */
[----:B------:R-:W-:-:S06]  /*9c90*/  IMAD.U32 R3, RZ, RZ, UR7 ;  /* 0x00000007ff037e24 */ /* 0x000fcc000f8e00ff */
[----:B------:R2:W5:Y:S01]  /*9ca0*/  @P2 LDG.E R3, desc[UR36][R10.64] ;  /* 0x000000240a032981 */ /* 0x000562000c1e1900 */
[----:B01----:R-:W-:Y:S07]  /*9cb0*/  @P2 BRA `(.L_x_5741) ;  /* 0x0000000000102947 */ /* 0x003fee0003800000 */
[----:B------:R-:W-:Y:S05]  /*9cc0*/  @!P0 BRA `(.L_x_5741) ;  /* 0x00000000000c8947 */ /* 0x000fea0003800000 */
[----:B--2---:R-:W2:Y:S04]  /*9cd0*/  LDG.E R10, desc[UR36][R4.64] ;  /* 0x00000024040a7981 */ /* 0x004ea8000c1e1900 */
[----:B-----5:R-:W2:Y:S02]  /*9ce0*/  LDG.E R3, desc[UR36][R4.64+0x4] ;  /* 0x0000042404037981 */ /* 0x020ea4000c1e1900 */
[----:B--2---:R-:W-:-:S07]  /*9cf0*/  IMAD.IADD R3, R3, 0x1, -R10 ;  /* 0x0000000103037824 */ /* 0x004fce00078e0a0a */
.L_x_5741:
[----:B------:R-:W-:Y:S01]  /*9d00*/  R2UR UR17, R193 ;  /* 0x00000000c11172ca */ /* 0x000fe200000e0000 */
[----:B------:R-:W-:Y:S01]  /*9d10*/  ULDC.64 UR12, c[0x0][0xb90] ;  /* 0x0002e400000c7ab9 */ /* 0x000fe20000000a00 */
[----:B------:R-:W-:Y:S01]  /*9d20*/  R2UR UR16, R194 ;  /* 0x00000000c21072ca */ /* 0x000fe200000e0000 */
[----:B------:R-:W-:Y:S01]  /*9d30*/  VIADD R9, R18, UR42 ;  /* 0x0000002a12097c36 */ /* 0x000fe20008000000 */
[----:B------:R-:W-:Y:S01]  /*9d40*/  R2UR UR15, R192 ;  /* 0x00000000c00f72ca */ /* 0x000fe200000e0000 */
[----:B------:R-:W-:Y:S01]  /*9d50*/  USHF.R.S32.HI UR11, URZ, 0x1f, UR4 ;  /* 0x0000001f3f0b7899 */ /* 0x000fe20008011404 */
[----:B------:R-:W-:Y:S01]  /*9d60*/  VIADD R26, R199, UR42 ;  /* 0x0000002ac71a7c36 */ /* 0x000fe20008000000 */
[----:B------:R-:W-:Y:S01]  /*9d70*/  UMOV UR10, UR4 ;  /* 0x00000004000a7c82 */ /* 0x000fe20008000000 */
[----:B------:R-:W-:Y:S01]  /*9d80*/  @P1 IMAD.HI.U32 R5, R9, R6, RZ ;  /* 0x0000000609051227 */ /* 0x000fe200078e00ff */
[----:B------:R-:W-:-:S03]  /*9d90*/  MOV R4, R9 ;  /* 0x0000000900047202 */ /* 0x000fc60000000f00 */
[----:B-----5:R-:W-:Y:S01]  /*9da0*/  IMAD R43, R3, R38, RZ ;  /* 0x00000026032b7224 */ /* 0x020fe200078e02ff */
[----:B------:R-:W-:Y:S01]  /*9db0*/  USHF.R.S32.HI UR14, URZ, 0x1f, UR17 ;  /* 0x0000001f3f0e7899 */ /* 0x000fe20008011411 */
[----:B------:R-:W-:Y:S01]  /*9dc0*/  @P1 SHF.R.U32.HI R4, RZ, R8, R5 ;  /* 0x00000008ff041219 */ /* 0x000fe20000011605 */
[----:B------:R-:W-:Y:S01]  /*9dd0*/  UIMAD.WIDE.U32 UR8, UR17, UR12, UR10 ;  /* 0x0000000c110872a5 */ /* 0x000fe2000f8e000a */
[----:B------:R-:W-:Y:S01]  /*9de0*/  IMAD R5, R195, 0x40, R16 ;  /* 0x00000040c3057824 */ /* 0x000fe200078e0210 */
[----:B------:R-:W-:Y:S02]  /*9df0*/  UIMAD UR7, UR14, UR12, URZ ;  /* 0x0000000c0e0772a4 */ /* 0x000fe4000f8e023f */
        /* <DEDUP_REMOVED lines=10> */
[C---:B--2---:R-:W-:Y:S01]  /*9ea0*/  IADD3 R13, P2, R20.reuse, 0x1000, RZ ;  /* 0x00001000140d7810 */ /* 0x044fe20007f5e0ff */
[----:B------:R-:W-:Y:S01]  /*9eb0*/  UIMAD.WIDE.U32 UR8, UR15, UR12, UR8 ;  /* 0x0000000c0f0872a5 */ /* 0x000fe2000f8e0008 */
[----:B------:R-:W-:Y:S01]  /*9ec0*/  IADD3 R33, P3, R20, 0x6000, RZ ;  /* 0x0000600014217810 */ /* 0x000fe20007f7e0ff */
[----:B------:R-:W-:Y:S01]  /*9ed0*/  UIMAD UR7, UR15, UR13, UR7 ;  /* 0x0000000d0f0772a4 */ /* 0x000fe2000f8e0207 */
[----:B------:R-:W-:-:S02]  /*9ee0*/  SHF.R.S32.HI R6, RZ, 0x1f, R7 ;  /* 0x0000001fff067819 */ /* 0x000fc40000011407 */
[----:B------:R-:W-:Y:S01]  /*9ef0*/  LOP3.LUT R12, R13, 0x380, RZ, 0xc0, !PT ;  /* 0x000003800d0c7812 */ /* 0x000fe200078ec0ff */
[----:B------:R-:W-:Y:S01]  /*9f00*/  ULDC.64 UR12, c[0x0][0xaa0] ;  /* 0x0002a800000c7ab9 */ /* 0x000fe20000000a00 */
[----:B------:R-:W-:Y:S01]  /*9f10*/  IADD3 R4, P0, R4, UR8, RZ ;  /* 0x0000000804047c10 */ /* 0x000fe2000ff1e0ff */
[----:B------:R-:W-:Y:S01]  /*9f20*/  IMAD.U32 R8, RZ, RZ, UR7 ;  /* 0x00000007ff087e24 */ /* 0x000fe2000f8e00ff */
[----:B------:R-:W-:Y:S02]  /*9f30*/  SHF.R.U64 R12, R12, 0x3, RZ ;  /* 0x000000030c0c7819 */ /* 0x000fe400000012ff */
[----:B------:R-:W-:Y:S02]  /*9f40*/  LOP3.LUT R32, R33, 0x380, RZ, 0xc0, !PT ;  /* 0x0000038021207812 */ /* 0x000fe400078ec0ff */
[----:B------:R-:W-:Y:S01]  /*9f50*/  IADD3.X R5, R5, UR9, R8, P0, !PT ;  /* 0x0000000905057c10 */ /* 0x000fe200087fe408 */
[----:B------:R-:W-:Y:S01]  /*9f60*/  ULDC.64 UR8, c[0x0][0xb88] ;  /* 0x0002e20000087ab9 */ /* 0x000fe20000000a00 */
[----:B------:R-:W-:Y:S01]  /*9f70*/  LOP3.LUT R12, R12, R13, RZ, 0x3c, !PT ;  /* 0x0000000d0c0c7212 */ /* 0x000fe200078e3cff */
[----:B------:R-:W-:Y:S01]  /*9f80*/  IMAD R6, R6, UR8, RZ ;  /* 0x0000000806067c24 */ /* 0x000fe2000f8e02ff */
[----:B------:R-:W-:Y:S01]  /*9f90*/  SHF.R.U64 R32, R32, 0x3, RZ ;  /* 0x0000000320207819 */ /* 0x000fe200000012ff */
[----:B------:R-:W-:Y:S01]  /*9fa0*/  IMAD.WIDE.U32 R4, R7, UR8, R4 ;  /* 0x0000000807047c25 */ /* 0x000fe2000f8e0004 */
[----:B------:R-:W-:-:S02]  /*9fb0*/  IADD3 R9, P6, R20, 0x2000, RZ ;  /* 0x0000200014097810 */ /* 0x000fc40007fde0ff */
[----:B------:R-:W-:Y:S01]  /*9fc0*/  LOP3.LUT R32, R32, R33, RZ, 0x3c, !PT ;  /* 0x0000002120207212 */ /* 0x000fe200078e3cff */
[----:B------:R-:W-:Y:S01]  /*9fd0*/  IMAD R11, R7, UR9, R6 ;  /* 0x00000009070b7c24 */ /* 0x000fe2000f8e0206 */
[----:B------:R-:W-:Y:S01]  /*9fe0*/  ULDC.64 UR8, c[0x0][0xb50] ;  /* 0x0002d40000087ab9 */ /* 0x000fe20000000a00 */
[----:B------:R-:W-:Y:S01]  /*9ff0*/  IMAD.X R13, RZ, RZ, R21, P2 ;  /* 0x000000ffff0d7224 */ /* 0x000fe200010e0615 */
[----:B------:R-:W-:Y:S01]  /*a000*/  IADD3 R25, P2, R20, 0x7000, RZ ;  /* 0x0000700014197810 */ /* 0x000fe20007f5e0ff */
[----:B------:R-:W-:Y:S01]  /*a010*/  IMAD.IADD R5, R5, 0x1, R11 ;  /* 0x0000000105057824 */ /* 0x000fe200078e020b */
[C---:B------:R-:W-:Y:S01]  /*a020*/  LEA R11, P0, R4.reuse, UR8, 0x2 ;  /* 0x00000008040b7c11 */ /* 0x040fe2000f8010ff */
[----:B------:R-:W-:Y:S01]  /*a030*/  IMAD.X R33, RZ, RZ, R21, P3 ;  /* 0x000000ffff217224 */ /* 0x000fe200018e0615 */
[----:B------:R-:W-:Y:S02]  /*a040*/  LOP3.LUT R24, R25, 0x380, RZ, 0xc0, !PT ;  /* 0x0000038019187812 */ /* 0x000fe400078ec0ff */
[----:B------:R-:W-:Y:S01]  /*a050*/  LEA.HI.X R14, R4, UR9, R5, 0x2, P0 ;  /* 0x00000009040e7c11 */ /* 0x000fe200080f1405 */
[----:B------:R-:W-:Y:S01]  /*a060*/  SHFL.IDX PT, R36, R11, RZ, 0x1c1f ;  /* 0x001c1fff0b247589 */ /* 0x000fe200000e0000 */
[----:B------:R-:W-:-:S02]  /*a070*/  IADD3 R45, P0, R20, 0x5000, RZ ;  /* 0x00005000142d7810 */ /* 0x000fc40007f1e0ff */
[----:B------:R-:W-:Y:S01]  /*a080*/  SHF.R.U64 R24, R24, 0x3, RZ ;  /* 0x0000000318187819 */ /* 0x000fe200000012ff */
[----:B------:R-:W0:Y:S01]  /*a090*/  SHFL.IDX PT, R37, R14, RZ, 0x1c1f ;  /* 0x001c1fff0e257589 */ /* 0x000e2200000e0000 */
[----:B------:R-:W-:Y:S02]  /*a0a0*/  LOP3.LUT R44, R45, 0x380, RZ, 0xc0, !PT ;  /* 0x000003802d2c7812 */ /* 0x000fe400078ec0ff */
[----:B------:R-:W-:Y:S01]  /*a0b0*/  IADD3 R10, P3, R20, 0xb000, RZ ;  /* 0x0000b000140a7810 */ /* 0x000fe20007f7e0ff */
[----:B------:R-:W-:Y:S01]  /*a0c0*/  SHFL.IDX PT, R40, R11, 0x1, 0x1c1f ;  /* 0x003c1f000b287f89 */ /* 0x000fe200000e0000 */
[----:B------:R-:W-:Y:S02]  /*a0d0*/  SHF.R.U64 R44, R44, 0x3, RZ ;  /* 0x000000032c2c7819 */ /* 0x000fe400000012ff */
[----:B------:R-:W-:Y:S01]  /*a0e0*/  LOP3.LUT R24, R24, R25, RZ, 0x3c, !PT ;  /* 0x0000001918187212 */ /* 0x000fe200078e3cff */
[--C-:B------:R-:W-:Y:S01]  /*a0f0*/  IMAD.X R25, RZ, RZ, R21.reuse, P2 ;  /* 0x000000ffff197224 */ /* 0x100fe200010e0615 */
[----:B------:R-:W-:Y:S01]  /*a100*/  LOP3.LUT R44, R44, R45, RZ, 0x3c, !PT ;  /* 0x0000002d2c2c7212 */ /* 0x000fe200078e3cff */
[----:B------:R-:W-:Y:S01]  /*a110*/  IMAD.X R45, RZ, RZ, R21, P0 ;  /* 0x000000ffff2d7224 */ /* 0x000fe200000e0615 */
[----:B------:R-:W-:Y:S01]  /*a120*/  LOP3.LUT P0, RZ, R197, 0x3, RZ, 0xc0, !PT ;  /* 0x00000003c5ff7812 */ /* 0x000fe2000780c0ff */
[----:B------:R-:W1:Y:S01]  /*a130*/  SHFL.IDX PT, R41, R14, 0x1, 0x1c1f ;  /* 0x003c1f000e297f89 */ /* 0x000e6200000e0000 */
[----:B------:R-:W-:-:S02]  /*a140*/  LOP3.LUT R3, R10, 0x380, RZ, 0xc0, !PT ;  /* 0x000003800a037812 */ /* 0x000fc400078ec0ff */
[----:B------:R-:W-:Y:S02]  /*a150*/  IADD3 R53, P4, R20, 0x4000, RZ ;  /* 0x0000400014357810 */ /* 0x000fe40007f9e0ff */
[----:B------:R-:W-:Y:S02]  /*a160*/  IADD3 R6, R26, 0x8, RZ ;  /* 0x000000081a067810 */ /* 0x000fe40007ffe0ff */
[----:B------:R-:W-:Y:S02]  /*a170*/  LOP3.LUT R8, R9, 0x380, RZ, 0xc0, !PT ;  /* 0x0000038009087812 */ /* 0x000fe400078ec0ff */
[----:B------:R-:W-:Y:S01]  /*a180*/  LOP3.LUT R7, R20, 0x380, RZ, 0xc0, !PT ;  /* 0x0000038014077812 */ /* 0x000fe200078ec0ff */
[----:B------:R-:W-:Y:S01]  /*a190*/  UIMAD UR7, UR11, UR12, URZ ;  /* 0x0000000c0b0772a4 */ /* 0x000fe2000f8e023f */
[----:B------:R-:W-:Y:S01]  /*a1a0*/  ISETP.GE.OR P2, PT, R26, R43, P0 ;  /* 0x0000002b1a00720c */ /* 0x000fe20000746670 */
[----:B------:R-:W-:Y:S01]  /*a1b0*/  UIMAD.WIDE.U32 UR8, UR4, UR12, URZ ;  /* 0x0000000c040872a5 */ /* 0x000fe2000f8e003f */
[----:B------:R-:W-:Y:S01]  /*a1c0*/  SHF.R.U64 R3, R3, 0x3, RZ ;  /* 0x0000000303037819 */ /* 0x000fe200000012ff */
[----:B------:R-:W-:Y:S01]  /*a1d0*/  ULDC.64 UR10, c[0x0][0xae8] ;  /* 0x0002ba00000a7ab9 */ /* 0x000fe20000000a00 */
[----:B------:R-:W-:Y:S01]  /*a1e0*/  IADD3 R5, P5, R20, 0x3000, RZ ;  /* 0x0000300014057810 */ /* 0x000fe20007fbe0ff */
[----:B------:R-:W-:Y:S01]  /*a1f0*/  IMAD.X R49, RZ, RZ, R21, P3 ;  /* 0x000000ffff317224 */ /* 0x000fe200018e0615 */
[----:B------:R-:W-:-:S02]  /*a200*/  LOP3.LUT R48, R3, R10, RZ, 0x3c, !PT ;  /* 0x0000000a03307212 */ /* 0x000fc400078e3cff */
[----:B------:R-:W2:Y:S01]  /*a210*/  @P1 LDC R3, c[0x0][0xbec] ;  /* 0x0002fb00ff031b82 */ /* 0x000ea20000000800 */
[----:B------:R-:W-:Y:S02]  /*a220*/  LOP3.LUT R4, R5, 0x380, RZ, 0xc0, !PT ;  /* 0x0000038005047812 */ /* 0x000fe400078ec0ff */
[----:B------:R-:W-:Y:S02]  /*a230*/  LOP3.LUT R52, R53, 0x380, RZ, 0xc0, !PT ;  /* 0x0000038035347812 */ /* 0x000fe400078ec0ff */
[----:B0-----:R0:W-:Y:S01]  /*a240*/  @!P2 ST.E desc[UR36][R36.64], R0 ;  /* 0x000000002400a985 */ /* 0x0011e2000c101924 */
[----:B------:R-:W-:Y:S02]  /*a250*/  ISETP.GE.OR P0, PT, R6, R43, P0 ;  /* 0x0000002b0600720c */ /* 0x000fe40000706670 */
[----:B------:R-:W-:Y:S02]  /*a260*/  SHF.R.U64 R8, R8, 0x3, RZ ;  /* 0x0000000308087819 */ /* 0x000fe400000012ff */
[----:B------:R-:W-:-:S02]  /*a270*/  SHF.R.U64 R4, R4, 0x3, RZ ;  /* 0x0000000304047819 */ /* 0x000fc400000012ff */
[----:B------:R-:W-:Y:S02]  /*a280*/  SHF.R.U64 R52, R52, 0x3, RZ ;  /* 0x0000000334347819 */ /* 0x000fe400000012ff */
[----:B------:R-:W-:Y:S02]  /*a290*/  SHF.R.U64 R7, R7, 0x3, RZ ;  /* 0x0000000307077819 */ /* 0x000fe400000012ff */
[----:B------:R-:W-:Y:S01]  /*a2a0*/  LOP3.LUT R8, R8, R9, RZ, 0x3c, !PT ;  /* 0x0000000908087212 */ /* 0x000fe200078e3cff */
[----:B0-----:R-:W0:Y:S01]  /*a2b0*/  @P1 LDC R37, c[0x0][0xbf0] ;  /* 0x0002fc00ff251b82 */ /* 0x001e220000000800 */
[----:B------:R-:W-:Y:S01]  /*a2c0*/  LOP3.LUT R4, R4, R5, RZ, 0x3c, !PT ;  /* 0x0000000504047212 */ /* 0x000fe200078e3cff */
[--C-:B------:R-:W-:Y:S01]  /*a2d0*/  IMAD.X R9, RZ, RZ, R21.reuse, P6 ;  /* 0x000000ffff097224 */ /* 0x100fe200030e0615 */
[----:B------:R-:W-:Y:S01]  /*a2e0*/  LOP3.LUT R52, R52, R53, RZ, 0x3c, !PT ;  /* 0x0000003534347212 */ /* 0x000fe200078e3cff */
[--C-:B------:R-:W-:Y:S01]  /*a2f0*/  IMAD.X R5, RZ, RZ, R21.reuse, P5 ;  /* 0x000000ffff057224 */ /* 0x100fe200028e0615 */
[C---:B------:R-:W-:Y:S01]  /*a300*/  IADD3 R65, P6, R20.reuse, 0x8000, RZ ;  /* 0x0000800014417810 */ /* 0x040fe20007fde0ff */
[----:B------:R-:W-:Y:S01]  /*a310*/  IMAD.X R53, RZ, RZ, R21, P4 ;  /* 0x000000ffff357224 */ /* 0x000fe200020e0615 */
[C---:B------:R-:W-:Y:S01]  /*a320*/  IADD3 R61, P5, R20.reuse, 0x9000, RZ ;  /* 0x00009000143d7810 */ /* 0x040fe20007fbe0ff */
[----:B------:R-:W-:Y:S01]  /*a330*/  UIMAD UR7, UR4, UR13, UR7 ;  /* 0x0000000d040772a4 */ /* 0x000fe2000f8e0207 */
[----:B------:R-:W-:Y:S01]  /*a340*/  IADD3 R57, P4, R20, 0xa000, RZ ;  /* 0x0000a00014397810 */ /* 0x000fe20007f9e0ff */
[----:B------:R-:W-:Y:S01]  /*a350*/  IMAD R0, R23, 0x20, R195 ;  /* 0x0000002017007824 */ /* 0x000fe200078e02c3 */
[----:B------:R-:W-:Y:S01]  /*a360*/  LOP3.LUT R20, R7, R20, RZ, 0x3c, !PT ;  /* 0x0000001407147212 */ /* 0x000fe200078e3cff */
[----:B------:R-:W-:Y:S01]  /*a370*/  UIADD3 UR9, UR9, UR7, URZ ;  /* 0x0000000709097290 */ /* 0x000fe2000fffe03f */
[----:B------:R-:W-:Y:S01]  /*a380*/  LOP3.LUT R64, R65, 0x380, RZ, 0xc0, !PT ;  /* 0x0000038041407812 */ /* 0x000fe200078ec0ff */
[----:B------:R-:W-:Y:S01]  /*a390*/  UIMAD UR4, UR14, UR10, URZ ;  /* 0x0000000a0e0472a4 */ /* 0x000fe2000f8e023f */
[----:B------:R-:W-:Y:S01]  /*a3a0*/  LOP3.LUT R60, R61, 0x380, RZ, 0xc0, !PT ;  /* 0x000003803d3c7812 */ /* 0x000fe200078ec0ff */
[----:B-1----:R1:W-:Y:S01]  /*a3b0*/  @!P0 ST.E desc[UR36][R40.64], R2 ;  /* 0x0000000228008985 */ /* 0x0023e2000c101924 */
[----:B------:R-:W-:Y:S01]  /*a3c0*/  LOP3.LUT R56, R57, 0x380, RZ, 0xc0, !PT ;  /* 0x0000038039387812 */ /* 0x000fe200078ec0ff */
[----:B------:R-:W-:Y:S01]  /*a3d0*/  UIMAD UR4, UR17, UR11, UR4 ;  /* 0x0000000b110472a4 */ /* 0x000fe2000f8e0204 */
[----:B------:R-:W-:Y:S01]  /*a3e0*/  SHF.R.U64 R64, R64, 0x3, RZ ;  /* 0x0000000340407819 */ /* 0x000fe200000012ff */
[----:B------:R3:W5:Y:S01]  /*a3f0*/  LD.E.128 R28, desc[UR36][R20.64] ;  /* 0x00000024141c7980 */ /* 0x000762000c101d00 */
[----:B------:R-:W-:Y:S01]  /*a400*/  UIMAD.WIDE.U32 UR8, UR17, UR10, UR8 ;  /* 0x0000000a110872a5 */ /* 0x000fe2000f8e0008 */
[----:B------:R-:W-:-:S02]  /*a410*/  SHF.R.U64 R60, R60, 0x3, RZ ;  /* 0x000000033c3c7819 */ /* 0x000fc400000012ff */
[----:B------:R-:W-:Y:S01]  /*a420*/  SHF.R.U64 R56, R56, 0x3, RZ ;  /* 0x0000000338387819 */ /* 0x000fe200000012ff */
[----:B------:R-:W-:Y:S01]  /*a430*/  ULDC.64 UR10, c[0x0][0xaf0] ;  /* 0x0002bc00000a7ab9 */ /* 0x000fe20000000a00 */
[----:B------:R-:W-:Y:S01]  /*a440*/  LOP3.LUT R64, R64, R65, RZ, 0x3c, !PT ;  /* 0x0000004140407212 */ /* 0x000fe200078e3cff */
[----:B------:R-:W5:Y:S01]  /*a450*/  LD.E.128 R12, desc[UR36][R12.64] ;  /* 0x000000240c0c7980 */ /* 0x000f62000c101d00 */
[----:B---3--:R-:W-:Y:S01]  /*a460*/  VIADD R20, R0, UR42 ;  /* 0x0000002a00147c36 */ /* 0x008fe20008000000 */
[----:B------:R-:W-:Y:S01]  /*a470*/  UIADD3 UR9, UR9, UR4, URZ ;  /* 0x0000000409097290 */ /* 0x000fe2000fffe03f */
[----:B------:R-:W-:Y:S01]  /*a480*/  LOP3.LUT R60, R60, R61, RZ, 0x3c, !PT ;  /* 0x0000003d3c3c7212 */ /* 0x000fe200078e3cff */
[--C-:B------:R-:W-:Y:S01]  /*a490*/  IMAD.X R65, RZ, RZ, R21.reuse, P6 ;  /* 0x000000ffff417224 */ /* 0x100fe200030e0615 */
[----:B------:R-:W-:Y:S01]  /*a4a0*/  LOP3.LUT R56, R56, R57, RZ, 0x3c, !PT ;  /* 0x0000003938387212 */ /* 0x000fe200078e3cff */
[----:B--2---:R-:W-:Y:S01]  /*a4b0*/  @P1 IMAD.HI.U32 R0, R20, R3, RZ ;  /* 0x0000000314001227 */ /* 0x004fe200078e00ff */
[----:B------:R-:W-:Y:S01]  /*a4c0*/  UIMAD UR4, UR16, UR10, URZ ;  /* 0x0000000a100472a4 */ /* 0x000fe2000f8e023f */
[----:B------:R-:W5:Y:S02]  /*a4d0*/  LD.E.128 R8, desc[UR36][R8.64] ;  /* 0x0000002408087980 */ /* 0x000f64000c101d00 */
[----:B------:R-:W-:-:S02]  /*a4e0*/  IMAD.X R61, RZ, RZ, R21, P5 ;  /* 0x000000ffff3d7224 */ /* 0x000fc400028e0615 */
[----:B------:R-:W-:Y:S01]  /*a4f0*/  IMAD.X R57, RZ, RZ, R21, P4 ;  /* 0x000000ffff397224 */ /* 0x000fe200020e0615 */
[----:B------:R-:W-:Y:S01]  /*a500*/  UIMAD.WIDE.U32 UR8, UR15, UR10, UR8 ;  /* 0x0000000a0f0872a5 */ /* 0x000fe2000f8e0008 */
[----:B------:R-:W-:Y:S01]  /*a510*/  IMAD.MOV.U32 R21, RZ, RZ, R20 ;  /* 0x000000ffff157224 */ /* 0x000fe200078e0014 */
[----:B0-----:R-:W-:Y:S01]  /*a520*/  @P1 SHF.R.U32.HI R21, RZ, R37, R0 ;  /* 0x00000025ff151219 */ /* 0x001fe20000011600 */
[----:B------:R-:W-:Y:S01]  /*a530*/  UIMAD UR4, UR15, UR11, UR4 ;  /* 0x0000000b0f0472a4 */ /* 0x000fe2000f8e0204 */
[----:B------:R-:W5:Y:S02]  /*a540*/  LD.E.128 R4, desc[UR36][R4.64] ;  /* 0x0000002404047980 */ /* 0x000f64000c101d00 */
[--C-:B------:R-:W-:Y:S01]  /*a550*/  SHF.R.S32.HI R0, RZ, 0x1f, R21.reuse ;  /* 0x0000001fff007819 */ /* 0x100fe20000011415 */
[----:B------:R-:W-:Y:S01]  /*a560*/  UIADD3 UR4, UR9, UR4, URZ ;  /* 0x0000000409047290 */ /* 0x000fe2000fffe03f */
[----:B------:R-:W-:Y:S01]  /*a570*/  IMAD.MOV R37, RZ, RZ, -R21 ;  /* 0x000000ffff257224 */ /* 0x000fe200078e0a15 */
[----:B------:R-:W-:Y:S01]  /*a580*/  ULDC.64 UR10, c[0x0][0xae0] ;  /* 0x0002b800000a7ab9 */ /* 0x000fe20000000a00 */
[----:B-1----:R-:W-:Y:S01]  /*a590*/  MOV R2, UR8 ;  /* 0x0000000800027c02 */ /* 0x002fe20008000f00 */
[----:B------:R-:W-:Y:S01]  /*a5a0*/  IMAD R0, R0, UR10, RZ ;  /* 0x0000000a00007c24 */ /* 0x000fe2000f8e02ff */
[----:B------:R-:W5:Y:S01]  /*a5b0*/  LD.E.128 R52, desc[UR36][R52.64] ;  /* 0x0000002434347980 */ /* 0x000f62000c101d00 */
[----:B------:R-:W-:-:S02]  /*a5c0*/  IMAD R37, R38, R37, R20 ;  /* 0x0000002526257224 */ /* 0x000fc400078e0214 */
[----:B------:R-:W-:Y:S01]  /*a5d0*/  IMAD.U32 R3, RZ, RZ, UR9 ;  /* 0x00000009ff037e24 */ /* 0x000fe2000f8e00ff */
[----:B------:R-:W5:Y:S01]  /*a5e0*/  LD.E.128 R44, desc[UR36][R44.64] ;  /* 0x000000242c2c7980 */ /* 0x000f62000c101d00 */
[----:B------:R-:W-:Y:S01]  /*a5f0*/  IMAD.U32 R3, RZ, RZ, UR4 ;  /* 0x00000004ff037e24 */ /* 0x000fe2000f8e00ff */
[----:B------:R-:W-:Y:S01]  /*a600*/  ULDC.64 UR8, c[0x0][0xad8] ;  /* 0x0002b60000087ab9 */ /* 0x000fe20000000a00 */
[----:B------:R-:W-:Y:S01]  /*a610*/  IMAD R41, R21, UR11, R0 ;  /* 0x0000000b15297c24 */ /* 0x000fe2000f8e0200 */
[----:B------:R-:W5:Y:S01]  /*a620*/  LD.E.128 R32, desc[UR36][R32.64] ;  /* 0x0000002420207980 */ /* 0x000f62000c101d00 */
[----:B------:R-:W-:-:S03]  /*a630*/  SHF.R.S32.HI R0, RZ, 0x1f, R37 ;  /* 0x0000001fff007819 */ /* 0x000fc60000011425 */
[----:B------:R-:W5:Y:S01]  /*a640*/  LD.E.128 R24, desc[UR36][R24.64] ;  /* 0x0000002418187980 */ /* 0x000f62000c101d00 */
[----:B------:R-:W-:-:S03]  /*a650*/  IMAD.WIDE.U32 R2, R21, UR10, R2 ;  /* 0x0000000a15027c25 */ /* 0x000fc6000f8e0002 */
        /* <DEDUP_REMOVED lines=26> */
[----:B------:R0:W1:Y:S01]  /*a800*/  SHFL.IDX PT, R21, R38, RZ, 0x181f ;  /* 0x00181fff26157589 */ /* 0x00006200000e0000 */
        /* <DEDUP_REMOVED lines=17> */
.L_x_5743:
[----:B------:R-:W-:Y:S05]  /*a920*/  BSYNC B1 ;  /* 0x0000000000017941 */ /* 0x000fea0003800000 */
.L_x_5742:
        /* <DEDUP_REMOVED lines=11> */
[-C--:B----4-:R-:W-:Y:S02]  /*a9e0*/  @!P4 LEA.HI.X R3, R16, R29.reuse, R204, 0x1, P1 ;  /* 0x0000001d1003c211 */ /* 0x090fe400008f0ccc */
[-C--:B-1----:R-:W-:Y:S02]  /*a9f0*/  @!P5 LEA.HI.X R21, R19, R29.reuse, R203, 0x1, P2 ;  /* 0x0000001d1315d211 */ /* 0x082fe400010f0ccb */
[----:B------:R-:W-:Y:S01]  /*aa00*/  @!P6 LEA.HI.X R29, R22, R29, R202, 0x1, P3 ;  /* 0x0000001d161de211 */ /* 0x000fe200018f0cca */
[----:B------:R0:W-:Y:S04]  /*aa10*/  @!P4 ST.E.128 desc[UR36][R2.64], R12 ;  /* 0x0000000c0200c985 */ /* 0x0001e8000c101d24 */
[----:B------:R0:W-:Y:S04]  /*aa20*/  @!P5 ST.E.128 desc[UR36][R20.64], R44 ;  /* 0x0000002c1400d985 */ /* 0x0001e8000c101d24 */
[----:B------:R0:W-:Y:S02]  /*aa30*/  @!P6 ST.E.128 desc[UR36][R28.64], R60 ;  /* 0x0000003c1c00e985 */ /* 0x0001e4000c101d24 */
.L_x_5745:
[----:B------:R-:W-:Y:S05]  /*aa40*/  BSYNC B1 ;  /* 0x0000000000017941 */ /* 0x000fea0003800000 */
.L_x_5744:
[----:B0-----:R0:W0:Y:S01]  /*aa50*/  SHFL.IDX PT, R15, R40, 0x2, 0x181f ;  /* 0x00581f00280f7f89 */ /* 0x00102200000e0000 */
        /* <DEDUP_REMOVED lines=16> */
.L_x_5747:
[----:B------:R-:W-:Y:S05]  /*ab60*/  BSYNC B1 ;  /* 0x0000000000017941 */ /* 0x000fea0003800000 */
.L_x_5746:
        /* <DEDUP_REMOVED lines=8> */
[CC--:B0-----:R-:W-:Y:S02]  /*abf0*/  @!P2 LEA R2, P0, R16.reuse, R13.reuse, 0x1 ;  /* 0x0000000d1002a211 */ /* 0x0c1fe400078008ff */
        /* <DEDUP_REMOVED lines=11> */
.L_x_5740:
        /* <DEDUP_REMOVED lines=15> */
[----:B------:R-:W-:-:S03]  /*ada0*/  MOV R3, UR7 ;  /* 0x0000000700037c02 */ /* 0x000fc60008000f00 */
        /* <DEDUP_REMOVED lines=22> */
.L_x_5749:
        /* <DEDUP_REMOVED lines=48> */
.L_x_5751:
[----:B------:R-:W-:Y:S05]  /*b210*/  BSYNC B1 ;  /* 0x0000000000017941 */ /* 0x000fea0003800000 */
.L_x_5750:
[----:B0-----:R-:W0:Y:S01]  /*b220*/  @P0 LDC R3, c[0x0][0xbf0] ;  /* 0x0002fc00ff030b82 */ /* 0x001e220000000800 */
[----:B------:R-:W-:Y:S01]  /*b230*/  ULDC.64 UR14, c[0x0][0xaa0] ;  /* 0x0002a800000e7ab9 */ /* 0x000fe20000000a00 */
[----:B------:R-:W-:Y:S01]  /*b240*/  R2UR UR16, R193 ;  /* 0x00000000c11072ca */ /* 0x000fe200000e0000 */
[----:B------:R-:W-:Y:S01]  /*b250*/  UIMAD UR7, UR10, UR14, URZ ;  /* 0x0000000e0a0772a4 */ /* 0x000fe2000f8e023f */
[----:B------:R-:W-:Y:S01]  /*b260*/  LEA R2, R23, R195, 0x5 ;  /* 0x000000c317027211 */ /* 0x000fe200078e28ff */
[----:B------:R-:W-:Y:S01]  /*b270*/  UIMAD.WIDE.U32 UR8, UR4, UR14, URZ ;  /* 0x0000000e040872a5 */ /* 0x000fe2000f8e003f */
[----:B------:R-:W-:Y:S01]  /*b280*/  BSSY B1, `(.L_x_5752) ;  /* 0x000003c000017945 */ /* 0x000fe20003800000 */
[----:B------:R-:W-:Y:S02]  /*b290*/  UIMAD UR7, UR4, UR15, UR7 ;  /* 0x0000000f040772a4 */ /* 0x000fe4000f8e0207 */
[----:B------:R-:W-:Y:S01]  /*b2a0*/  VIADD R6, R2, UR42 ;  /* 0x0000002a02067c36 */ /* 0x000fe20008000000 */
        /* <DEDUP_REMOVED lines=57> */
.L_x_5753:
[----:B------:R-:W-:Y:S05]  /*b640*/  BSYNC B1 ;  /* 0x0000000000017941 */ /* 0x000fea0003800000 */
.L_x_5752:
        /* <DEDUP_REMOVED lines=17> */
.L_x_5755:
[----:B------:R-:W-:Y:S05]  /*b760*/  BSYNC B1 ;  /* 0x0000000000017941 */ /* 0x000fea0003800000 */
.L_x_5754:
        /* <DEDUP_REMOVED lines=17> */
.L_x_5757:
[----:B------:R-:W-:Y:S05]  /*b880*/  BSYNC B1 ;  /* 0x0000000000017941 */ /* 0x000fea0003800000 */
.L_x_5756:
        /* <DEDUP_REMOVED lines=18> */
.L_x_5748:
[----:B------:R-:W-:Y:S05]  /*b9b0*/  BSYNC B0 ;  /* 0x0000000000007941 */ /* 0x000fea0003800000 */
.L_x_5739:
[----:B------:R-:W-:Y:S02]  /*b9c0*/  ULDC UR4, c[0x0][0xc3c] ;  /* 0x00030f0000047ab9 */ /* 0x000fe40000000800 */
[----:B------:R-:W-:-:S13]  /*b9d0*/  ISETP.GE.AND P0, PT, R39, UR4, PT ;  /* 0x0000000427007c0c */ /* 0x000fda000bf06270 */
[----:B------:R-:W-:Y:S05]  /*b9e0*/  @!P0 BRA `(.L_x_5758) ;  /* 0xffffff5000e48947 */ /* 0x000fea000383ffff */
[----:B------:R-:W-:Y:S05]  /*b9f0*/  EXIT ;  /* 0x000000000000794d */ /* 0x000fea0003800000 */
.L_x_5697:
        /* <DEDUP_REMOVED lines=16> */
.L_x_5759:
        /* <DEDUP_REMOVED lines=37> */
[----:B------:R-:W-:Y:S01]  /*bd50*/  MOV R4, R3 ;  /* 0x0000000300047202 */ /* 0x000fe20000000f00 */
[----:B------:R-:W-:Y:S01]  /*bd60*/  UMOV UR4, URZ ;  /* 0x0000003f00047c82 */ /* 0x000fe20008000000 */
[----:B------:R-:W-:-:S05]  /*bd70*/  ULDC UR5, c[0x0][0xc38] ;  /* 0x00030e0000057ab9 */ /* 0x000fca0000000800 */
.L_x_5765:
        /* <DEDUP_REMOVED lines=12> */
.L_x_5764:
[----:B------:R-:W-:Y:S05]  /*be40*/  BSYNC B0 ;  /* 0x0000000000007941 */ /* 0x000fea0003800000 */
.L_x_5763:
        /* <DEDUP_REMOVED lines=20> */
.L_x_5761:
[----:B------:R-:W-:-:S04]  /*bf90*/  IMAD.IADD R11, R4, 0x1, -R3 ;  /* 0x00000001040b7824 */ /* 0x000fc800078e0a03 */
[----:B------:R-:W-:-:S05]  /*bfa0*/  IMAD R2, R6, UR5, R11 ;  /* 0x0000000506027c24 */ /* 0x000fca000f8e020b */
[----:B------:R-:W-:Y:S02]  /*bfb0*/  ISETP.GT.AND P0, PT, R2, UR6, PT ;  /* 0x0000000602007c0c */ /* 0x000fe4000bf04270 */
[----:B------:R-:W0:Y:S11]  /*bfc0*/  LDC.64 R2, c[0x0][0xc90] ;  /* 0x00032400ff027b82 */ /* 0x000e360000000a00 */
[----:B------:R-:W-:-:S04]  /*bfd0*/  VOTE.ANY R8, PT, !P0 ;  /* 0x0000000000087806 */ /* 0x000fc800040e0100 */
[----:B------:R-:W1:Y:S02]  /*bfe0*/  POPC R13, R8 ;  /* 0x00000008000d7309 */ /* 0x000e640000000000 */
[----:B-1----:R-:W-:-:S05]  /*bff0*/  IADD3 R19, R13, UR4, RZ ;  /* 0x000000040d137c10 */ /* 0x002fca000fffe0ff */
        /* <DEDUP_REMOVED lines=13> */
.L_x_5766:
        /* <DEDUP_REMOVED lines=15> */
[----:B------:R-:W-:Y:S01]  /*c1c0*/  @!P1 IMAD.IADD R3, R3, 0x1, -R12 ;  /* 0x0000000103039824 */ /* 0x000fe200078e0a0c */
[----:B------:R-:W-:Y:S02]  /*c1d0*/  @!P1 IADD3 R2, R2, 0x1, RZ ;  /* 0x0000000102029810 */ /* 0x000fe40007ffe0ff */
        /* <DEDUP_REMOVED lines=42> */
.L_x_5762:
[----:B------:R-:W-:Y:S01]  /*c480*/  ULDC UR4, c[0x0][0xc3c] ;  /* 0x00030f0000047ab9 */ /* 0x000fe20000000800 */
[----:B------:R-:W-:Y:S02]  /*c490*/  IMAD.MOV.U32 R17, RZ, RZ, RZ ;  /* 0x000000ffff117224 */ /* 0x000fe400078e00ff */
[----:B------:R-:W-:Y:S02]  /*c4a0*/  IMAD.U32 R16, RZ, RZ, UR6 ;  /* 0x00000006ff107e24 */ /* 0x000fe4000f8e00ff */
[----:B------:R-:W-:Y:S02]  /*c4b0*/  IMAD.MOV.U32 R18, RZ, RZ, RZ ;  /* 0x000000ffff127224 */ /* 0x000fe400078e00ff */
[----:B------:R-:W-:-:S07]  /*c4c0*/  IMAD.U32 R19, RZ, RZ, UR4 ;  /* 0x00000004ff137e24 */ /* 0x000fce000f8e00ff */
.L_x_5767:
[----:B------:R-:W-:-:S13]  /*c4d0*/  ISETP.NE.AND P0, PT, R5, RZ, PT ;  /* 0x000000ff0500720c */ /* 0x000fda0003f05270 */
[----:B------:R-:W0:Y:S01]  /*c4e0*/  @!P0 S2R R3, SR_CgaCtaId ;  /* 0x0000000000038919 */ /* 0x000e220000008800 */
[----:B------:R-:W-:-:S04]  /*c4f0*/  @!P0 MOV R0, 0x400 ;  /* 0x0000040000008802 */ /* 0x000fc80000000f00 */
[----:B0-----:R-:W-:-:S05]  /*c500*/  @!P0 LEA R0, R3, R0, 0x18 ;  /* 0x0000000003008211 */ /* 0x001fca00078ec0ff */
[----:B------:R1:W-:Y:S01]  /*c510*/  @!P0 STS.128 [R0+0x308d0], R16 ;  /* 0x0308d01000008388 */ /* 0x0003e20000000c00 */
[----:B------:R-:W-:Y:S06]  /*c520*/  BAR.ARV 0x5, 0x180 ;  /* 0x0146000000007b1d */ /* 0x000fec0000002000 */
.L_x_5760:
[----:B------:R2:W-:Y:S01]  /*c530*/  STL [R1+0x20], RZ ;  /* 0x000020ff01007387 */ /* 0x0005e20000100800 */
[----:B------:R-:W-:Y:S01]  /*c540*/  ULDC UR4, c[0x0][0xc3c] ;  /* 0x00030f0000047ab9 */ /* 0x000fe20000000800 */
[----:B------:R-:W-:Y:S01]  /*c550*/  MOV R28, 0x1 ;  /* 0x00000001001c7802 */ /* 0x000fe20000000f00 */
[----:B------:R-:W-:Y:S01]  /*c560*/  IMAD.MOV.U32 R27, RZ, RZ, RZ ;  /* 0x000000ffff1b7224 */ /* 0x000fe200078e00ff */
[----:B0-----:R-:W-:-:S13]  /*c570*/  ISETP.GE.AND P0, PT, R19, UR4, PT ;  /* 0x0000000413007c0c */ /* 0x001fda000bf06270 */
[----:B--2---:R-:W-:Y:S05]  /*c580*/  @P0 BRA `(.L_x_5768) ;  /* 0x0000004800900947 */ /* 0x004fea0003800000 */
[----:B-1----:R-:W2:Y:S01]  /*c590*/  LDL R0, [R1+0x28] ;  /* 0x0000280001007983 */ /* 0x002ea20000100800 */
        /* <DEDUP_REMOVED lines=24> */
.L_x_5831:
        /* <DEDUP_REMOVED lines=49> */
.L_x_5769:
        /* <DEDUP_REMOVED lines=9> */
.L_x_5770:
        /* <DEDUP_REMOVED lines=9> */
.L_x_5771:
[----:B------:R-:W3:Y:S01]  /*cb50*/  LDL R5, [R1+0xc] ;  /* 0x00000c0001057983 */ /* 0x000ee20000100800 */
[----:B-12---:R-:W1:Y:S01]  /*cb60*/  LDC R2, c[0x0][0x448] ;  /* 0x00011200ff027b82 */ /* 0x006e620000000800 */
[----:B-----5:R-:W-:Y:S01]  /*cb70*/  IMAD.IADD R0, R0, 0x1, -R30 ;  /* 0x0000000100007824 */ /* 0x020fe200078e0a1e */
[----:B------:R-:W-:Y:S01]  /*cb80*/  LOP3.LUT R23, R23, 0xffffff7f, RZ, 0xc0, !PT ;  /* 0xffffff7f17177812 */ /* 0x000fe200078ec0ff */
[----:B------:R-:W-:Y:S03]  /*cb90*/  BSSY B7, `(.L_x_5772) ;  /* 0x0000381000077945 */ /* 0x000fe60003800000 */
[----:B------:R2:W-:Y:S01]  /*cba0*/  STL [R1], R0 ;  /* 0x0000000001007387 */ /* 0x0005e20000100800 */
        /* <DEDUP_REMOVED lines=8> */
[C---:B---3--:R-:W-:Y:S01]  /*cc30*/  IADD3 R3, R0.reuse, 0x60, -R5 ;  /* 0x0000006000037810 */ /* 0x048fe20007ffe805 */
[----:B--2---:R-:W-:-:S03]  /*cc40*/  VIADD R0, R0, 0x5f ;  /* 0x0000005f00007836 */ /* 0x004fc60000000000 */
[----:B------:R-:W-:Y:S01]  /*cc50*/  IADD3 R2, R3, R2, RZ ;  /* 0x0000000203027210 */ /* 0x000fe20007ffe0ff */
        /* <DEDUP_REMOVED lines=27> */
.L_x_5773:
        /* <DEDUP_REMOVED lines=10> */
[----:B------:R-:W0:Y:S01]  /*ceb0*/  LDC.64 R2, c[0x4][R2] ;  /* 0x0100000002027b82 */ /* 0x000e220000000a00 */
[----:B------:R-:W-:Y:S02]  /*cec0*/  IMAD.U32 R5, RZ, RZ, UR7 ;  /* 0x00000007ff057e24 */ /* 0x000fe4000f8e00ff */
[----:B------:R-:W-:Y:S02]  /*ced0*/  IMAD.U32 R6, RZ, RZ, UR8 ;  /* 0x00000008ff067e24 */ /* 0x000fe4000f8e00ff */
[----:B------:R-:W-:-:S02]  /*cee0*/  IMAD.U32 R7, RZ, RZ, UR9 ;  /* 0x00000009ff077e24 */ /* 0x000fc4000f8e00ff */
[----:B------:R-:W-:Y:S02]  /*cef0*/  IMAD.U32 R10, RZ, RZ, UR4 ;  /* 0x00000004ff0a7e24 */ /* 0x000fe4000f8e00ff */
[----:B------:R-:W-:Y:S02]  /*cf00*/  IMAD.U32 R11, RZ, RZ, UR5 ;  /* 0x00000005ff0b7e24 */ /* 0x000fe4000f8e00ff */
[----:B------:R-:W-:Y:S02]  /*cf10*/  IMAD.MOV.U32 R8, RZ, RZ, 0x70 ;  /* 0x00000070ff087424 */ /* 0x000fe400078e00ff */
[----:B------:R-:W-:-:S07]  /*cf20*/  IMAD.MOV.U32 R12, RZ, RZ, 0x1 ;  /* 0x00000001ff0c7424 */ /* 0x000fce00078e00ff */
[----:B------:R-:W-:-:S07]  /*cf30*/  LEPC R20, `(.L_x_5776) ;  /* 0x000000001014794e */ /* 0x000fce0000000000 */
[----:B0-----:R-:W-:Y:S05]  /*cf40*/  CALL.ABS.NOINC R2 ;  /* 0x0000000002007343 */ /* 0x001fea0003c00000 */
.L_x_5776:
[----:B------:R-:W-:Y:S05]  /*cf50*/  BSYNC B6 ;  /* 0x0000000000067941 */ /* 0x000fea0003800000 */
.L_x_5775:
        /* <DEDUP_REMOVED lines=10> */
[----:B------:R-:W-:Y:S01]  /*d000*/  MOV R13, RZ ;  /* 0x000000ff000d7202 */ /* 0x000fe20000000f00 */
[----:B------:R-:W-:Y:S02]  /*d010*/  IMAD.U32 R5, RZ, RZ, UR7 ;  /* 0x00000007ff057e24 */ /* 0x000fe4000f8e00ff */
[----:B------:R-:W-:Y:S02]  /*d020*/  IMAD.U32 R6, RZ, RZ, UR8 ;  /* 0x00000008ff067e24 */ /* 0x000fe4000f8e00ff */
[----:B------:R-:W-:-:S02]  /*d030*/  IMAD.U32 R7, RZ, RZ, UR9 ;  /* 0x00000009ff077e24 */ /* 0x000fc4000f8e00ff */
[----:B------:R-:W-:Y:S02]  /*d040*/  IMAD.U32 R10, RZ, RZ, UR4 ;  /* 0x00000004ff0a7e24 */ /* 0x000fe4000f8e00ff */
[----:B------:R-:W-:Y:S02]  /*d050*/  IMAD.U32 R11, RZ, RZ, UR5 ;  /* 0x00000005ff0b7e24 */ /* 0x000fe4000f8e00ff */
[----:B------:R-:W-:Y:S02]  /*d060*/  IMAD.MOV.U32 R8, RZ, RZ, 0x70 ;  /* 0x00000070ff087424 */ /* 0x000fe400078e00ff */
[----:B0-----:R-:W-:-:S07]  /*d070*/  IMAD.MOV.U32 R12, RZ, RZ, 0x1 ;  /* 0x00000001ff0c7424 */ /* 0x001fce00078e00ff */
[----:B------:R-:W-:-:S07]  /*d080*/  LEPC R20, `(.L_x_5779) ;  /* 0x000000001014794e */ /* 0x000fce0000000000 */
[----:B-1----:R-:W-:Y:S05]  /*d090*/  CALL.ABS.NOINC R2 ;  /* 0x0000000002007343 */ /* 0x002fea0003c00000 */
.L_x_5779:
        /* <DEDUP_REMOVED lines=15> */
.L_x_5778:
[----:B------:R-:W-:Y:S05]  /*d190*/  BSYNC B6 ;  /* 0x0000000000067941 */ /* 0x000fea0003800000 */
.L_x_5777:
[----:B------:R-:W2:Y:S01]  /*d1a0*/  LDL R26, [R1+0x10] ;  /* 0x00001000011a7983 */ /* 0x000ea20000100800 */
[----:B------:R-:W-:Y:S01]  /*d1b0*/  ULDC.64 UR4, c[0x0][0x9f8] ;  /* 0x00027e0000047ab9 */ /* 0x000fe20000000a00 */
[----:B------:R-:W0:Y:S02]  /*d1c0*/  LDC R6, c[0x0][0x430] ;  /* 0x00010c00ff067b82 */ /* 0x000e240000000800 */
[----:B------:R-:W3:Y:S01]  /*d1d0*/  LDL R2, [R1] ;  /* 0x0000000001027983 */ /* 0x000ee20000100800 */
[----:B------:R-:W-:Y:S01]  /*d1e0*/  ISETP.NE.U32.AND P0, PT, RZ, UR4, PT ;  /* 0x00000004ff007c0c */ /* 0x000fe2000bf05070 */
[----:B------:R-:W1:Y:S03]  /*d1f0*/  S2R R20, SR_TID.X ;  /* 0x0000000000147919 */ /* 0x000e660000002100 */
[----:B------:R-:W-:-:S13]  /*d200*/  ISETP.NE.AND.EX P0, PT, RZ, UR5, PT, P0 ;  /* 0x00000005ff007c0c */ /* 0x000fda000bf05300 */
[----:B------:R-:W-:Y:S01]  /*d210*/  @P0 IADD3 R24, P1, R24, UR4, RZ ;  /* 0x0000000418180c10 */ /* 0x000fe2000ff3e0ff */
[----:B------:R-:W4:Y:S01]  /*d220*/  S2R R21, SR_TID.X ;  /* 0x0000000000157919 */ /* 0x000f220000002100 */
[----:B------:R-:W-:Y:S01]  /*d230*/  LOP3.LUT R23, R23, 0xffffffdf, RZ, 0xc0, !PT ;  /* 0xffffffdf17177812 */ /* 0x000fe200078ec0ff */
[----:B------:R-:W-:Y:S01]  /*d240*/  ULDC UR4, c[0x0][0x2f4] ;  /* 0x0000bd0000047ab9 */ /* 0x000fe20000000800 */
[----:B------:R-:W-:-:S05]  /*d250*/  @P0 IADD3.X R25, R25, UR5, RZ, P1, !PT ;  /* 0x0000000519190c10 */ /* 0x000fca0008ffe4ff */
[----:B------:R-:W3:Y:S01]  /*d260*/  @P0 LDG.E R31, desc[UR36][R24.64] ;  /* 0x00000024181f0981 */ /* 0x000ee2000c1e1900 */
[----:B0-----:R-:W-:Y:S02]  /*d270*/  ISETP.NE.AND P2, PT, R6, 0x1, PT ;  /* 0x000000010600780c */ /* 0x001fe40003f45270 */
[----:B-1----:R-:W-:-:S04]  /*d280*/  LOP3.LUT R20, R20, 0x7f, RZ, 0xc0, !PT ;  /* 0x0000007f14147812 */ /* 0x002fc800078ec0ff */
[----:B------:R-:W-:-:S07]  /*d290*/  SHF.R.U32.HI R0, RZ, 0x3, R20 ;  /* 0x00000003ff007819 */ /* 0x000fce0000011614 */
[----:B------:R-:W0:Y:S01]  /*d2a0*/  @P2 LDC R4, c[0x0][0x434] ;  /* 0x00010d00ff042b82 */ /* 0x000e220000000800 */
[----:B----4-:R-:W-:-:S04]  /*d2b0*/  SHF.L.U32 R20, R21, 0x4, RZ ;  /* 0x0000000415147819 */ /* 0x010fc800000006ff */
[----:B------:R-:W-:-:S03]  /*d2c0*/  LOP3.LUT R20, R0, 0x70, R20, 0xf8, !PT ;  /* 0x0000007000147812 */ /* 0x000fc600078ef814 */
[----:B------:R-:W1:Y:S01]  /*d2d0*/  @P2 LDC R0, c[0x0][0x438] ;  /* 0x00010e00ff002b82 */ /* 0x000e620000000800 */
        /* <DEDUP_REMOVED lines=20> */
[----:B------:R-:W0:Y:S01]  /*d420*/  @!P0 LDC.64 R2, c[0x0][0x418] ;  /* 0x00010600ff028b82 */ /* 0x000e220000000a00 */
[----:B------:R-:W-:Y:S01]  /*d430*/  ISETP.GE.AND P2, PT, R32, UR4, PT ;  /* 0x0000000420007c0c */ /* 0x000fe2000bf46270 */
[----:B------:R-:W-:-:S12]  /*d440*/  @!P0 IMAD.IADD R6, R5, 0x1, R6 ;  /* 0x0000000105068824 */ /* 0x000fd800078e0206 */
[----:B------:R-:W-:Y:S02]  /*d450*/  @P2 LOP3.LUT R23, R23, 0x4, RZ, 0xfc, !PT ;  /* 0x0000000417172812 */ /* 0x000fe400078efcff */
[----:B0-----:R-:W-:-:S04]  /*d460*/  @!P0 LEA R2, P1, R4, R2, 0x2 ;  /* 0x0000000204028211 */ /* 0x001fc800078210ff */
[----:B------:R-:W-:Y:S01]  /*d470*/  @!P0 LEA.HI.X R3, R4, R3, R6, 0x2, P1 ;  /* 0x0000000304038211 */ /* 0x000fe200008f1406 */
[----:B------:R-:W-:Y:S01]  /*d480*/  IMAD.MOV.U32 R4, RZ, RZ, RZ ;  /* 0x000000ffff047224 */ /* 0x000fe200078e00ff */
[----:B------:R-:W-:Y:S02]  /*d490*/  ISETP.GE.AND P1, PT, R34, UR4, PT ;  /* 0x0000000422007c0c */ /* 0x000fe4000bf26270 */
[----:B------:R-:W-:-:S03]  /*d4a0*/  LOP3.LUT R23, R23, 0xfffffffd, RZ, 0xc0, !PT ;  /* 0xfffffffd17177812 */ /* 0x000fc600078ec0ff */
[----:B------:R0:W5:Y:S01]  /*d4b0*/  @!P0 LDG.E R4, desc[UR36][R2.64] ;  /* 0x0000002402048981 */ /* 0x000162000c1e1900 */
[----:B------:R-:W-:-:S07]  /*d4c0*/  ISETP.GE.AND P0, PT, R33, UR4, PT ;  /* 0x0000000421007c0c */ /* 0x000fce000bf06270 */
[----:B------:R-:W-:-:S04]  /*d4d0*/  @P1 LOP3.LUT R23, R23, 0x2, RZ, 0xfc, !PT ;  /* 0x0000000217171812 */ /* 0x000fc800078efcff */
[----:B------:R-:W-:Y:S01]  /*d4e0*/  LOP3.LUT R23, R23, 0xfffffffe, RZ, 0xc0, !PT ;  /* 0xfffffffe17177812 */ /* 0x000fe200078ec0ff */
[----:B0-----:R-:W-:-:S03]  /*d4f0*/  IMAD.U32 R2, RZ, RZ, UR38 ;  /* 0x00000026ff027e24 */ /* 0x001fc6000f8e00ff */
[----:B------:R-:W-:Y:S01]  /*d500*/  @P0 LOP3.LUT R23, R23, 0x1, RZ, 0xfc, !PT ;  /* 0x0000000117170812 */ /* 0x000fe200078efcff */
[----:B------:R-:W-:Y:S06]  /*d510*/  BRA.DIV UR5, `(.L_x_5780) ;  /* 0x0000004205407947 */ /* 0x000fec000b800000 */
.L_x_5848:
        /* <DEDUP_REMOVED lines=9> */
.L_x_5781:
        /* <DEDUP_REMOVED lines=25> */
.L_x_5849:
[----:B------:R-:W-:Y:S05]  /*d740*/  BSYNC B0 ;  /* 0x0000000000007941 */ /* 0x000fea0003800000 */
.L_x_5782:
        /* <DEDUP_REMOVED lines=93> */
.L_x_5863:
        /* <DEDUP_REMOVED lines=12> */
.L_x_5785:
        /* <DEDUP_REMOVED lines=10> */
.L_x_5786:
        /* <DEDUP_REMOVED lines=23> */
[----:B------:R-:W-:Y:S01]  /*dff0*/  MOV R4, UR6 ;  /* 0x0000000600047c02 */ /* 0x000fe20008000f00 */
[----:B------:R-:W-:Y:S01]  /*e000*/  IMAD.U32 R5, RZ, RZ, UR7 ;  /* 0x00000007ff057e24 */ /* 0x000fe2000f8e00ff */
        /* <DEDUP_REMOVED lines=10> */
.L_x_5788:
[----:B------:R-:W-:Y:S05]  /*e0b0*/  BSYNC B6 ;  /* 0x0000000000067941 */ /* 0x000fea0003800000 */
.L_x_5787:
[----:B------:R-:W3:Y:S01]  /*e0c0*/  LDL.LU.64 R2, [R1+0x18] ;  /* 0x0000180001027983 */ /* 0x000ee20000300a00 */
[----:B------:R-:W0:Y:S01]  /*e0d0*/  LDC R21, c[0x0][0x448] ;  /* 0x00011200ff157b82 */ /* 0x000e220000000800 */
[----:B------:R-:W-:Y:S02]  /*e0e0*/  ULDC.64 UR4, c[0x0][0x2d8] ;  /* 0x0000b60000047ab9 */ /* 0x000fe40000000a00 */
[----:B------:R-:W4:Y:S01]  /*e0f0*/  LDL.LU R20, [R1+0x24] ;  /* 0x0000240001147983 */ /* 0x000f220000300800 */
[----:B------:R-:W-:-:S03]  /*e100*/  IMAD R0, R30, UR4, RZ ;  /* 0x000000041e007c24 */ /* 0x000fc6000f8e02ff */
[----:B------:R1:W5:Y:S01]  /*e110*/  LDL R9, [R1+0xc] ;  /* 0x00000c0001097983 */ /* 0x0003620000100800 */
[----:B------:R-:W-:Y:S01]  /*e120*/  IMAD R5, R18, UR5, R0 ;  /* 0x0000000512057c24 */ /* 0x000fe2000f8e0200 */
[----:B------:R-:W2:Y:S01]  /*e130*/  S2R R4, SR_TID.X ;  /* 0x0000000000047919 */ /* 0x000ea20000002100 */
[----:B0-----:R-:W-:Y:S02]  /*e140*/  ISETP.NE.AND P6, PT, R21, 0x1, PT ;  /* 0x000000011500780c */ /* 0x001fe40003fc5270 */
[----:B------:R-:W0:Y:S11]  /*e150*/  S2R R21, SR_TID.X ;  /* 0x0000000000157919 */ /* 0x000e360000002100 */
[----:B------:R-:W1:Y:S01]  /*e160*/  @P6 LDC R6, c[0x0][0x44c] ;  /* 0x00011300ff066b82 */ /* 0x000e620000000800 */
[----:B--2---:R-:W-:-:S04]  /*e170*/  LOP3.LUT R4, R4, 0x7f, RZ, 0xc0, !PT ;  /* 0x0000007f04047812 */ /* 0x004fc800078ec0ff */
[----:B------:R-:W-:Y:S01]  /*e180*/  SHF.R.U32.HI R4, RZ, 0x3, R4 ;  /* 0x00000003ff047819 */ /* 0x000fe20000011604 */
[----:B0-----:R-:W-:-:S05]  /*e190*/  IMAD.SHL.U32 R21, R21, 0x10, RZ ;  /* 0x0000001015157824 */ /* 0x001fca00078e00ff */
[----:B------:R-:W-:-:S05]  /*e1a0*/  LOP3.LUT R21, R4, 0x70, R21, 0xf8, !PT ;  /* 0x0000007004157812 */ /* 0x000fca00078ef815 */
[----:B------:R-:W-:-:S04]  /*e1b0*/  IMAD R0, R17, 0x80, R21 ;  /* 0x0000008011007824 */ /* 0x000fc800078e0215 */
[----:B-1----:R-:W-:-:S04]  /*e1c0*/  @P6 IMAD.HI.U32 R6, R0, R6, RZ ;  /* 0x0000000600066227 */ /* 0x002fc800078e00ff */
[----:B------:R-:W-:Y:S02]  /*e1d0*/  IMAD.MOV.U32 R4, RZ, RZ, R0 ;  /* 0x000000ffff047224 */ /* 0x000fe400078e0000 */
[----:B---3--:R-:W-:Y:S02]  /*e1e0*/  IMAD.MOV.U32 R3, RZ, RZ, R35 ;  /* 0x000000ffff037224 */ /* 0x008fe400078e0023 */
[----:B------:R-:W-:Y:S01]  /*e1f0*/  IMAD.WIDE.U32 R2, R18, UR4, R2 ;  /* 0x0000000412027c25 */ /* 0x000fe2000f8e0002 */
[----:B------:R-:W-:-:S04]  /*e200*/  ULDC.64 UR4, c[0x0][0x2e0] ;  /* 0x0000b80000047ab9 */ /* 0x000fc80000000a00 */
[----:B------:R-:W-:Y:S02]  /*e210*/  IADD3 R3, R3, R5, RZ ;  /* 0x0000000503037210 */ /* 0x000fe40007ffe0ff */
[----:B------:R-:W0:Y:S01]  /*e220*/  @P6 LDC R5, c[0x0][0x450] ;  /* 0x00011400ff056b82 */ /* 0x000e220000000800 */
[----:B------:R-:W-:Y:S01]  /*e230*/  IMAD.WIDE.U32 R2, R29, UR4, R2 ;  /* 0x000000041d027c25 */ /* 0x000fe2000f8e0002 */
[----:B0-----:R-:W-:-:S03]  /*e240*/  @P6 SHF.R.U32.HI R4, RZ, R5, R6 ;  /* 0x00000005ff046219 */ /* 0x001fc60000011606 */
[----:B----4-:R-:W-:-:S04]  /*e250*/  IMAD R5, R20, UR4, RZ ;  /* 0x0000000414057c24 */ /* 0x010fc8000f8e02ff */
[----:B------:R-:W-:Y:S02]  /*e260*/  IMAD R5, R29, UR5, R5 ;  /* 0x000000051d057c24 */ /* 0x000fe4000f8e0205 */
[----:B------:R-:W-:Y:S01]  /*e270*/  IMAD.MOV R6, RZ, RZ, -R4 ;  /* 0x000000ffff067224 */ /* 0x000fe200078e0a04 */
[----:B------:R-:W0:Y:S01]  /*e280*/  S2R R20, SR_TID.X ;  /* 0x0000000000147919 */ /* 0x000e220000002100 */
[----:B------:R-:W-:Y:S01]  /*e290*/  IMAD.IADD R3, R3, 0x1, R5 ;  /* 0x0000000103037824 */ /* 0x000fe200078e0205 */
[----:B------:R-:W-:Y:S01]  /*e2a0*/  ULDC.64 UR4, c[0x0][0x2d0] ;  /* 0x0000b40000047ab9 */ /* 0x000fe20000000a00 */
[----:B------:R-:W1:Y:S01]  /*e2b0*/  LDC R5, c[0x0][0x448] ;  /* 0x00011200ff057b82 */ /* 0x000e620000000800 */
        /* <DEDUP_REMOVED lines=24> */
[----:B-----5:R-:W-:Y:S02]  /*e440*/  IMAD R5, R9, R5, RZ ;  /* 0x0000000509057224 */ /* 0x020fe400078e02ff */
[----:B------:R-:W-:Y:S01]  /*e450*/  IMAD R17, R17, 0x80, R8 ;  /* 0x0000008011117824 */ /* 0x000fe200078e0208 */
[----:B------:R-:W1:Y:S03]  /*e460*/  SHFL.IDX PT, R2, R4, RZ, 0x181f ;  /* 0x00181fff04027589 */ /* 0x000e6600000e0000 */
[C---:B------:R-:W-:Y:S01]  /*e470*/  VIADD R6, R17.reuse, 0x10 ;  /* 0x0000001011067836 */ /* 0x040fe20000000000 */
[----:B------:R-:W-:-:S13]  /*e480*/  ISETP.GE.AND P1, PT, R17, R5, PT ;  /* 0x000000051100720c */ /* 0x000fda0003f26270 */
[----:B0-----:R-:W-:-:S05]  /*e490*/  @!P1 LEA R14, P4, R32, R14, 0x1 ;  /* 0x0000000e200e9211 */ /* 0x001fca00078808ff */
[----:B-1----:R-:W-:Y:S01]  /*e4a0*/  @!P1 IMAD.X R3, RZ, RZ, R2, P4 ;  /* 0x000000ffff039224 */ /* 0x002fe200020e0602 */
[----:B------:R-:W-:Y:S02]  /*e4b0*/  @!P1 MOV R2, R14 ;  /* 0x0000000e00029202 */ /* 0x000fe40000000f00 */
[----:B------:R-:W0:Y:S04]  /*e4c0*/  SHFL.IDX PT, R14, R0, 0x1, 0x181f ;  /* 0x00381f00000e7f89 */ /* 0x000e2800000e0000 */
        /* <DEDUP_REMOVED lines=53> */
[----:B------:R-:W0:Y:S01]  /*e820*/  SHFL.IDX PT, R14, R0, 0x6, 0x181f ;  /* 0x00d81f00000e7f89 */ /* 0x000e2200000e0000 */
[----:B------:R-:W-:-:S05]  /*e830*/  @!P1 MOV R3, R7 ;  /* 0x0000000700039202 */ /* 0x000fca0000000f00 */
        /* <DEDUP_REMOVED lines=14> */
.L_x_5880:
        /* <DEDUP_REMOVED lines=12> */
.L_x_5791:
[----:B------:R-:W-:Y:S05]  /*e9e0*/  BSYNC B0 ;  /* 0x0000000000007941 */ /* 0x000fea0003800000 */
.L_x_5790:
[----:B------:R-:W-:Y:S01]  /*e9f0*/  NOP ;  /* 0x0000000000007918 */ /* 0x000fe20000000000 */
[----:B------:R-:W-:-:S13]  /*ea00*/  PLOP3.LUT P0, PT, PT, PT, PT, 0x80, 0x0 ;  /* 0x000000000000781c */ /* 0x000fda0003f0f070 */
.L_x_5792:
        /* <DEDUP_REMOVED lines=18> */
.L_x_5881:
[----:B------:R-:W-:Y:S05]  /*eb30*/  BSYNC B0 ;  /* 0x0000000000007941 */ /* 0x000fea0003800000 */
.L_x_5793:
[----:B------:R-:W3:Y:S01]  /*eb40*/  LDL R0, [R1+0x10] ;  /* 0x0000100001007983 */ /* 0x000ee20000100800 */
[----:B------:R-:W-:Y:S01]  /*eb50*/  BSSY B0, `(.L_x_5795) ;  /* 0x0000109000007945 */ /* 0x000fe20003800000 */
[----:B---3--:R-:W-:-:S13]  /*eb60*/  ISETP.GE.AND P0, PT, R0, 0x2, PT ;  /* 0x000000020000780c */ /* 0x008fda0003f06270 */
[----:B------:R-:W-:Y:S05]  /*eb70*/  @!P0 BRA `(.L_x_5796) ;  /* 0x0000001000188947 */ /* 0x000fea0003800000 */
[----:B------:R-:W-:Y:S01]  /*eb80*/  ULDC UR4, c[0x0][0x2f4] ;  /* 0x0000bd0000047ab9 */ /* 0x000fe20000000800 */
[----:B------:R-:W-:Y:S01]  /*eb90*/  VIADD R8, R0, 0xfffffffe ;  /* 0xfffffffe00087836 */ /* 0x000fe20000000000 */
[----:B------:R-:W-:Y:S01]  /*eba0*/  MOV R17, R28 ;  /* 0x0000001c00117202 */ /* 0x000fe20000000f00 */
[----:B------:R-:W-:Y:S01]  /*ebb0*/  IMAD.MOV.U32 R10, RZ, RZ, R27 ;  /* 0x000000ffff0a7224 */ /* 0x000fe200078e001b */
[----:B------:R-:W-:Y:S01]  /*ebc0*/  ISETP.GE.AND P3, PT, R32, UR4, PT ;  /* 0x0000000420007c0c */ /* 0x000fe2000bf66270 */
[----:B------:R-:W-:Y:S01]  /*ebd0*/  IMAD.MOV.U32 R29, RZ, RZ, R26 ;  /* 0x000000ffff1d7224 */ /* 0x000fe200078e001a */
[----:B------:R-:W-:Y:S02]  /*ebe0*/  ISETP.GE.AND P2, PT, R34, UR4, PT ;  /* 0x0000000422007c0c */ /* 0x000fe4000bf46270 */
[----:B------:R-:W-:-:S13]  /*ebf0*/  ISETP.GE.AND P1, PT, R33, UR4, PT ;  /* 0x0000000421007c0c */ /* 0x000fda000bf26270 */
.L_x_5809:
        /* <DEDUP_REMOVED lines=24> */
[----:B------:R-:W-:-:S04]  /*ed80*/  @!P5 IMAD.WIDE.U32 R2, R31, R6, R2 ;  /* 0x000000061f02d225 */ /* 0x000fc800078e0002 */
[----:B------:R-:W-:Y:S01]  /*ed90*/  @!P5 IMAD.IADD R7, R7, 0x1, R3 ;  /* 0x000000010707d824 */ /* 0x000fe200078e0203 */
[----:B--2---:R-:W-:Y:S01]  /*eda0*/  @!P5 LEA R4, P0, R2, R4, 0x2 ;  /* 0x000000040204d211 */ /* 0x004fe200078010ff */
[----:B------:R-:W-:-:S03]  /*edb0*/  IMAD.MOV.U32 R0, RZ, RZ, RZ ;  /* 0x000000ffff007224 */ /* 0x000fc600078e00ff */
[----:B------:R-:W-:-:S05]  /*edc0*/  @!P5 LEA.HI.X R5, R2, R5, R7, 0x2, P0 ;  /* 0x000000050205d211 */ /* 0x000fca00000f1407 */
[----:B------:R0:W5:Y:S01]  /*edd0*/  @!P5 LDG.E R0, desc[UR36][R4.64] ;  /* 0x000000240400d981 */ /* 0x000162000c1e1900 */
[----:B------:R-:W-:Y:S01]  /*ede0*/  LOP3.LUT P4, RZ, R23, 0x10, RZ, 0xc0, !PT ;  /* 0x0000001017ff7812 */ /* 0x000fe2000788c0ff */
[----:B------:R-:W-:Y:S01]  /*edf0*/  VIADD R27, R10, 0x1 ;  /* 0x000000010a1b7836 */ /* 0x000fe20000000000 */
[----:B------:R-:W-:Y:S01]  /*ee00*/  IADD3 R2, -R11, RZ, RZ ;  /* 0x000000ff0b027210 */ /* 0x000fe20007ffe1ff */
[----:B------:R-:W-:Y:S05]  /*ee10*/  YIELD ;  /* 0x0000000000007946 */ /* 0x000fea0003800000 */
[----:B------:R-:W-:Y:S01]  /*ee20*/  ISETP.NE.AND P0, PT, R27, 0x2, PT ;  /* 0x000000021b00780c */ /* 0x000fe20003f05270 */
[----:B------:R-:W-:-:S02]  /*ee30*/  ULDC UR4, c[0x0][0x430] ;  /* 0x00010c0000047ab9 */ /* 0x000fc40000000800 */
[----:B------:R-:W-:Y:S01]  /*ee40*/  IMAD R9, R2, UR4, R9 ;  /* 0x0000000402097c24 */ /* 0x000fe2000f8e0209 */
[----:B------:R-:W-:Y:S01]  /*ee50*/  SEL R28, RZ, 0x1, P0 ;  /* 0x00000001ff1c7807 */ /* 0x000fe20000000000 */
[----:B------:R-:W-:Y:S01]  /*ee60*/  IMAD.MOV.U32 R26, RZ, RZ, R8 ;  /* 0x000000ffff1a7224 */ /* 0x000fe200078e0008 */
[----:B------:R-:W-:Y:S02]  /*ee70*/  SEL R27, R27, RZ, P0 ;  /* 0x000000ff1b1b7207 */ /* 0x000fe40000000000 */
[----:B------:R-:W-:Y:S01]  /*ee80*/  LOP3.LUT R28, R17, R28, RZ, 0x3c, !PT ;  /* 0x0000001c111c7212 */ /* 0x000fe200078e3cff */
[----:B0-----:R-:W-:Y:S06]  /*ee90*/  @!P4 BRA `(.L_x_5797) ;  /* 0x000000000004c947 */ /* 0x001fec0003800000 */
[----:B------:R-:W-:Y:S01]  /*eea0*/  BPT.TRAP 0x1 ;  /* 0x000000040000795c */ /* 0x000fe20000300000 */
.L_x_5797:
[----:B------:R-:W-:Y:S01]  /*eeb0*/  IMAD R7, R27, 0x8, R22 ;  /* 0x000000081b077824 */ /* 0x000fe200078e0216 */
[----:B------:R-:W-:Y:S01]  /*eec0*/  SHF.L.U32 R2, R28, 0x1f, RZ ;  /* 0x0000001f1c027819 */ /* 0x000fe200000006ff */
[----:B------:R-:W-:Y:S03]  /*eed0*/  BSSY B1, `(.L_x_5798) ;  /* 0x0000003000017945 */ /* 0x000fe60003800000 */
[----:B------:R-:W0:Y:S02]  /*eee0*/  SYNCS.PHASECHK.TRANS64.TRYWAIT P0, [R7+URZ+0x30840], R2 ;  /* 0x03084002070075a7 */ /* 0x000e24000800017f */
[----:B0-----:R-:W-:Y:S05]  /*eef0*/  @!P0 BRA `(.L_x_5799) ;  /* 0x0000003800e48947 */ /* 0x001fea0003800000 */
.L_x_5882:
[----:B------:R-:W-:Y:S05]  /*ef00*/  BSYNC B1 ;  /* 0x0000000000017941 */ /* 0x000fea0003800000 */
.L_x_5798:
        /* <DEDUP_REMOVED lines=65> */
.L_x_5896:
        /* <DEDUP_REMOVED lines=11> */
.L_x_5801:
        /* <DEDUP_REMOVED lines=10> */
.L_x_5802:
[----:B------:R2:W-:Y:S01]  /*f470*/  SYNCS.ARRIVE.TRANS64.A1T0 RZ, [R7+URZ+0x30830], RZ ;  /* 0x030830ff07ff79a7 */ /* 0x0005e2000810003f */
[----:B------:R-:W-:Y:S05]  /*f480*/  @!P5 BRA `(.L_x_5803) ;  /* 0x000000000004d947 */ /* 0x000fea0003800000 */
[----:B------:R-:W-:Y:S01]  /*f490*/  BPT.TRAP 0x1 ;  /* 0x000000040000795c */ /* 0x000fe20000300000 */
.L_x_5803:
[----:B-1----:R-:W2:Y:S01]  /*f4a0*/  LDL R3, [R1] ;  /* 0x0000000001037983 */ /* 0x002ea20000100800 */
[----:B------:R-:W-:Y:S01]  /*f4b0*/  SHF.L.U32 R2, R17, 0x1f, RZ ;  /* 0x0000001f11027819 */ /* 0x000fe200000006ff */
[----:B0-----:R-:W-:Y:S01]  /*f4c0*/  IMAD R6, R10, 0x8, R22 ;  /* 0x000000080a067824 */ /* 0x001fe200078e0216 */
[----:B------:R-:W-:Y:S03]  /*f4d0*/  BSSY B1, `(.L_x_5804) ;  /* 0x0000004000017945 */ /* 0x000fe60003800000 */
[----:B------:R-:W0:Y:S01]  /*f4e0*/  SYNCS.PHASECHK.TRANS64.TRYWAIT P0, [R6+URZ+0x30860], R2 ;  /* 0x03086002060075a7 */ /* 0x000e22000800017f */
[----:B--2---:R-:W-:Y:S01]  /*f4f0*/  IMAD R7, R29, -0x60, R3 ;  /* 0xffffffa01d077824 */ /* 0x004fe200078e0203 */
[----:B0-----:R-:W-:Y:S06]  /*f500*/  @!P0 BRA `(.L_x_5805) ;  /* 0x0000003c00548947 */ /* 0x001fec0003800000 */
.L_x_5897:
[----:B------:R-:W-:Y:S05]  /*f510*/  BSYNC B1 ;  /* 0x0000000000017941 */ /* 0x000fea0003800000 */
.L_x_5804:
[----:B------:R-:W1:Y:S01]  /*f520*/  S2R R3, SR_TID.X ;  /* 0x0000000000037919 */ /* 0x000e620000002100 */
[----:B------:R-:W-:Y:S01]  /*f530*/  UMOV UR4, 0xffffffff ;  /* 0xffffffff00047882 */ /* 0x000fe20000000000 */
[----:B------:R-:W-:Y:S01]  /*f540*/  IMAD R5, R10, 0x4800, R36 ;  /* 0x000048000a057824 */ /* 0x000fe200078e0224 */
[----:B-1----:R-:W-:-:S04]  /*f550*/  LOP3.LUT R3, R3, 0x7f, RZ, 0xc0, !PT ;  /* 0x0000007f03037812 */ /* 0x002fc800078ec0ff */
[----:B------:R-:W-:-:S05]  /*f560*/  SHF.R.U32.HI R3, RZ, 0x3, R3 ;  /* 0x00000003ff037819 */ /* 0x000fca0000011603 */
        /* <DEDUP_REMOVED lines=55> */
.L_x_5911:
        /* <DEDUP_REMOVED lines=31> */
.L_x_5807:
        /* <DEDUP_REMOVED lines=10> */
.L_x_5808:
[C---:B------:R-:W-:Y:S01]  /*fb70*/  ISETP.GT.AND P0, PT, R26.reuse, RZ, PT ;  /* 0x000000ff1a00720c */ /* 0x040fe20003f04270 */
[----:B------:R1:W-:Y:S01]  /*fb80*/  SYNCS.ARRIVE.TRANS64.A1T0 RZ, [R6+URZ+0x30850], RZ ;  /* 0x030850ff06ff79a7 */ /* 0x0003e2000810003f */
[----:B------:R-:W-:Y:S02]  /*fb90*/  VIADD R8, R26, 0xffffffff ;  /* 0xffffffff1a087836 */ /* 0x000fe40000000000 */
[----:B------:R-:W-:Y:S02]  /*fba0*/  IMAD.MOV.U32 R17, RZ, RZ, R28 ;  /* 0x000000ffff117224 */ /* 0x000fe400078e001c */
[----:B------:R-:W-:Y:S02]  /*fbb0*/  IMAD.MOV.U32 R10, RZ, RZ, R27 ;  /* 0x000000ffff0a7224 */ /* 0x000fe400078e001b */
[----:B------:R-:W-:-:S05]  /*fbc0*/  IMAD.MOV.U32 R29, RZ, RZ, R26 ;  /* 0x000000ffff1d7224 */ /* 0x000fca00078e001a */
[----:B-1----:R-:W-:Y:S05]  /*fbd0*/  @P0 BRA `(.L_x_5809) ;  /* 0xfffffff000080947 */ /* 0x002fea000383ffff */
.L_x_5796:
[----:B------:R-:W-:Y:S05]  /*fbe0*/  BSYNC B0 ;  /* 0x0000000000007941 */ /* 0x000fea0003800000 */
.L_x_5795:
        /* <DEDUP_REMOVED lines=17> */
.L_x_5811:
[----:B------:R-:W-:Y:S05]  /*fd00*/  BSYNC B0 ;  /* 0x0000000000007941 */ /* 0x000fea0003800000 */
.L_x_5810:
[----:B------:R-:W-:-:S13]  /*fd10*/  LOP3.LUT P0, RZ, R23, 0x10, RZ, 0xc0, !PT ;  /* 0x0000001017ff7812 */ /* 0x000fda000780c0ff */
[----:B------:R-:W-:Y:S05]  /*fd20*/  @!P0 BRA `(.L_x_5812) ;  /* 0x0000000000048947 */ /* 0x000fea0003800000 */
[----:B------:R-:W-:Y:S01]  /*fd30*/  BPT.TRAP 0x1 ;  /* 0x000000040000795c */ /* 0x000fe20000300000 */
.L_x_5812:
[----:B------:R-:W3:Y:S01]  /*fd40*/  LDL.LU R2, [R1] ;  /* 0x0000000001027983 */ /* 0x000ee20000300800 */
[----:B------:R-:W-:Y:S01]  /*fd50*/  LEA R0, R27, R22, 0x3 ;  /* 0x000000161b007211 */ /* 0x000fe200078e18ff */
[----:B------:R-:W-:Y:S01]  /*fd60*/  BSSY B0, `(.L_x_5813) ;  /* 0x0000005000007945 */ /* 0x000fe20003800000 */
[----:B0-----:R-:W-:-:S04]  /*fd70*/  SHF.L.U32 R3, R28, 0x1f, RZ ;  /* 0x0000001f1c037819 */ /* 0x001fc800000006ff */
[----:B------:R-:W0:Y:S01]  /*fd80*/  SYNCS.PHASECHK.TRANS64.TRYWAIT P0, [R0+URZ+0x30860], R3 ;  /* 0x03086003000075a7 */ /* 0x000e22000800017f */
[----:B---3--:R-:W-:Y:S01]  /*fd90*/  IMAD R6, R26, -0x60, R2 ;  /* 0xffffffa01a067824 */ /* 0x008fe200078e0202 */
[----:B0-----:R-:W-:Y:S06]  /*fda0*/  @!P0 BRA `(.L_x_5814) ;  /* 0x0000003c00508947 */ /* 0x001fec0003800000 */
.L_x_5912:
[----:B------:R-:W-:Y:S05]  /*fdb0*/  BSYNC B0 ;  /* 0x0000000000007941 */ /* 0x000fea0003800000 */
.L_x_5813:
        /* <DEDUP_REMOVED lines=65> */
.L_x_5926:
        /* <DEDUP_REMOVED lines=13> */
.L_x_5816:
        /* <DEDUP_REMOVED lines=10> */
.L_x_5817:
[----:B------:R1:W-:Y:S01]  /*10340*/  SYNCS.ARRIVE.TRANS64.A1T0 RZ, [R0+URZ+0x30850], RZ ;  /* 0x030850ff00ff79a7 */ /* 0x0003e2000810003f */
[----:B------:R-:W-:-:S04]  /*10350*/  IADD3 R27, R27, 0x1, RZ ;  /* 0x000000011b1b7810 */ /* 0x000fc80007ffe0ff */
[----:B------:R-:W-:-:S04]  /*10360*/  ISETP.NE.AND P0, PT, R27, 0x2, PT ;  /* 0x000000021b00780c */ /* 0x000fc80003f05270 */
[----:B0-----:R-:W-:Y:S02]  /*10370*/  SEL R3, RZ, 0x1, P0 ;  /* 0x00000001ff037807 */ /* 0x001fe40000000000 */
[----:B------:R-:W-:Y:S02]  /*10380*/  SEL R27, R27, RZ, P0 ;  /* 0x000000ff1b1b7207 */ /* 0x000fe40000000000 */
[----:B-1----:R-:W-:-:S07]  /*10390*/  LOP3.LUT R28, R28, R3, RZ, 0x3c, !PT ;  /* 0x000000031c1c7212 */ /* 0x002fce00078e3cff */
.L_x_5774:
[----:B------:R-:W-:Y:S05]  /*103a0*/  BSYNC B7 ;  /* 0x0000000000077941 */ /* 0x000fea0003800000 */
.L_x_5772:
        /* <DEDUP_REMOVED lines=11> */
.L_x_5818:
        /* <DEDUP_REMOVED lines=36> */
.L_x_5936:
[----:B------:R-:W-:Y:S02]  /*106a0*/  ULDC UR4, c[0x0][0xc38] ;  /* 0x00030e0000047ab9 */ /* 0x000fe40000000800 */
[----:B------:R-:W-:-:S05]  /*106b0*/  MOV R7, UR4 ;  /* 0x0000000400077c02 */ /* 0x000fca0008000f00 */
[----:B-1----:R-:W-:-:S04]  /*106c0*/  IMAD R14, R14, R7, RZ ;  /* 0x000000070e0e7224 */ /* 0x002fc800078e02ff */
[----:B------:R-:W-:-:S05]  /*106d0*/  IMAD.IADD R9, R4, 0x1, R14 ;  /* 0x0000000104097824 */ /* 0x000fca00078e020e */
[----:B------:R-:W-:-:S13]  /*106e0*/  ISETP.GT.AND P6, PT, R9, R0, PT ;  /* 0x000000000900720c */ /* 0x000fda0003fc4270 */
[----:B------:R-:W-:Y:S05]  /*106f0*/  @P6 BRA `(.L_x_5821) ;  /* 0x00000000009c6947 */ /* 0x000fea0003800000 */
.L_x_5826:
        /* <DEDUP_REMOVED lines=14> */
.L_x_5824:
[----:B------:R-:W-:Y:S05]  /*107e0*/  BSYNC B0 ;  /* 0x0000000000007941 */ /* 0x000fea0003800000 */
.L_x_5823:
        /* <DEDUP_REMOVED lines=18> */
.L_x_5944:
[----:B------:R-:W-:Y:S02]  /*10910*/  ULDC UR4, c[0x0][0xc38] ;  /* 0x00030e0000047ab9 */ /* 0x000fe40000000800 */
[----:B------:R-:W-:-:S05]  /*10920*/  MOV R7, UR4 ;  /* 0x0000000400077c02 */ /* 0x000fca0008000f00 */
[----:B-1----:R-:W-:-:S04]  /*10930*/  IMAD R14, R14, R7, RZ ;  /* 0x000000070e0e7224 */ /* 0x002fc800078e02ff */
[----:B------:R-:W-:-:S05]  /*10940*/  IMAD.IADD R9, R14, 0x1, R9 ;  /* 0x000000010e097824 */ /* 0x000fca00078e0209 */
[----:B------:R-:W-:-:S13]  /*10950*/  ISETP.GT.AND P6, PT, R9, R0, PT ;  /* 0x000000000900720c */ /* 0x000fda0003fc4270 */
[----:B------:R-:W-:Y:S05]  /*10960*/  @!P6 BRA `(.L_x_5826) ;  /* 0xfffffffc0064e947 */ /* 0x000fea000383ffff */
.L_x_5821:
        /* <DEDUP_REMOVED lines=8> */
.L_x_5948:
[----:B------:R-:W-:Y:S01]  /*109f0*/  ISETP.NE.AND P0, PT, R2, RZ, PT ;  /* 0x000000ff0200720c */ /* 0x000fe20003f05270 */
[----:B------:R-:W-:-:S12]  /*10a00*/  IMAD.MOV.U32 R14, RZ, RZ, RZ ;  /* 0x000000ffff0e7224 */ /* 0x000fd800078e00ff */
[----:B------:R-:W-:Y:S05]  /*10a10*/  @!P0 BRA `(.L_x_5828) ;  /* 0x0000000000108947 */ /* 0x000fea0003800000 */
[----:B------:R-:W-:Y:S01]  /*10a20*/  UMOV UR4, 0xffffffff ;  /* 0xffffffff00047882 */ /* 0x000fe20000000000 */
[----:B------:R-:W-:Y:S02]  /*10a30*/  VIADD R12, R4, 0xffffffff ;  /* 0xffffffff040c7836 */ /* 0x000fe40000000000 */
[----:B------:R-:W-:Y:S05]  /*10a40*/  BRA.DIV UR4, `(.L_x_5829) ;  /* 0x0000004204687947 */ /* 0x000fea000b800000 */
[----:B------:R3:W4:Y:S02]  /*10a50*/  SHFL.IDX PT, R14, R6, R12, 0x1f ;  /* 0x00001f0c060e7589 */ /* 0x00072400000e0000 */
.L_x_5828:
        /* <DEDUP_REMOVED lines=38> */
[----:B------:R-:W0:Y:S02]  /*10cc0*/  I2F.RP R8, R7 ;  /* 0x0000000700087306 */ /* 0x000e240000209400 */
[----:B------:R-:W-:-:S06]  /*10cd0*/  IADD3 R4, RZ, -R4, RZ ;  /* 0x80000004ff047210 */ /* 0x000fcc0007ffe0ff */
        /* <DEDUP_REMOVED lines=26> */
.L_x_5822:
[----:B------:R-:W-:Y:S01]  /*10e80*/  UMOV UR4, URZ ;  /* 0x0000003f00047c82 */ /* 0x000fe20008000000 */
[----:B------:R-:W-:Y:S01]  /*10e90*/  UMOV UR5, URZ ;  /* 0x0000003f00057c82 */ /* 0x000fe20008000000 */
[----:B------:R-:W-:Y:S01]  /*10ea0*/  ULDC UR6, c[0x0][0xc3c] ;  /* 0x00030f0000067ab9 */ /* 0x000fe20000000800 */
[----:B------:R-:W-:Y:S01]  /*10eb0*/  IMAD.MOV.U32 R16, RZ, RZ, R0 ;  /* 0x000000ffff107224 */ /* 0x000fe200078e0000 */
[----:B------:R-:W-:Y:S01]  /*10ec0*/  MOV R18, UR5 ;  /* 0x0000000500127c02 */ /* 0x000fe20008000f00 */
[----:B------:R-:W-:Y:S02]  /*10ed0*/  IMAD.U32 R17, RZ, RZ, UR4 ;  /* 0x00000004ff117e24 */ /* 0x000fe4000f8e00ff */
[----:B------:R-:W-:-:S07]  /*10ee0*/  IMAD.U32 R19, RZ, RZ, UR6 ;  /* 0x00000006ff137e24 */ /* 0x000fce000f8e00ff */
.L_x_5830:
        /* <DEDUP_REMOVED lines=10> */
.L_x_5819:
[----:B------:R-:W-:Y:S02]  /*10f90*/  ULDC UR4, c[0x0][0xc3c] ;  /* 0x00030f0000047ab9 */ /* 0x000fe40000000800 */
[----:B-1----:R-:W-:-:S13]  /*10fa0*/  ISETP.GE.AND P0, PT, R19, UR4, PT ;  /* 0x0000000413007c0c */ /* 0x002fda000bf06270 */
[----:B------:R-:W-:Y:S05]  /*10fb0*/  @!P0 BRA `(.L_x_5831) ;  /* 0xffffffb400d88947 */ /* 0x000fea000383ffff */
[----:B------:R-:W-:Y:S05]  /*10fc0*/  BSYNC B8 ;  /* 0x0000000000087941 */ /* 0x000fea0003800000 */
.L_x_5768:
        /* <DEDUP_REMOVED lines=12> */
.L_x_5951:
[----:B------:R-:W-:Y:S05]  /*11090*/  BSYNC B0 ;  /* 0x0000000000007941 */ /* 0x000fea0003800000 */
.L_x_5832:
[----:B------:R-:W-:-:S03]  /*110a0*/  UMOV UR4, 0xffffffff ;  /* 0xffffffff00047882 */ /* 0x000fc60000000000 */
[----:B------:R-:W-:Y:S05]  /*110b0*/  BRA.DIV UR4, `(.L_x_5834) ;  /* 0x0000003e04047947 */ /* 0x000fea000b800000 */
[----:B-1----:R-:W1:Y:S02]  /*110c0*/  S2R R0, SR_TID.X ;  /* 0x0000000000007919 */ /* 0x002e640000002100 */
[----:B-1----:R-:W-:-:S04]  /*110d0*/  SHF.R.U32.HI R0, RZ, 0x5, R0 ;  /* 0x00000005ff007819 */ /* 0x002fc80000011600 */
[----:B------:R-:W-:-:S05]  /*110e0*/  LOP3.LUT R0, R0, 0x3, RZ, 0xc0, !PT ;  /* 0x0000000300007812 */ /* 0x000fca00078ec0ff */
[----:B------:R1:W3:Y:S02]  /*110f0*/  SHFL.IDX PT, R14, R0, RZ, 0x1f ;  /* 0x00001fff000e7589 */ /* 0x0002e400000e0000 */
.L_x_5954:
[----:B---3--:R-:W-:Y:S01]  /*11100*/  ISETP.NE.AND P0, PT, R14, RZ, PT ;  /* 0x000000ff0e00720c */ /* 0x008fe20003f05270 */
[----:B------:R-:W-:-:S12]  /*11110*/  BSSY B0, `(.L_x_5835) ;  /* 0x0000026000007945 */ /* 0x000fd80003800000 */
[----:B------:R-:W-:Y:S05]  /*11120*/  @P0 BRA `(.L_x_5836) ;  /* 0x0000000000900947 */ /* 0x000fea0003800000 */
[----:B------:R-:W-:-:S03]  /*11130*/  UMOV UR4, 0xffffffff ;  /* 0xffffffff00047882 */ /* 0x000fc60000000000 */
[----:B------:R-:W-:Y:S05]  /*11140*/  BRA.DIV UR4, `(.L_x_5837) ;  /* 0x0000003e04147947 */ /* 0x000fea000b800000 */
[----:B------:R-:W-:-:S13]  /*11150*/  ELECT P6, URZ, PT ;  /* 0x00000000003f782f */ /* 0x000fda00038c0000 */
.L_x_5957:
        /* <DEDUP_REMOVED lines=8> */
.L_x_5838:
[C---:B------:R-:W-:Y:S01]  /*111e0*/  IMAD R5, R27.reuse, 0x8, R4 ;  /* 0x000000081b057824 */ /* 0x040fe200078e0204 */
[----:B------:R-:W-:Y:S01]  /*111f0*/  SHF.L.U32 R0, R28, 0x1f, RZ ;  /* 0x0000001f1c007819 */ /* 0x000fe200000006ff */
[----:B------:R-:W-:-:S03]  /*11200*/  VIADD R27, R27, 0x1 ;  /* 0x000000011b1b7836 */ /* 0x000fc60000000000 */
[----:B------:R-:W1:Y:S02]  /*11210*/  SYNCS.PHASECHK.TRANS64.TRYWAIT P1, [R5+URZ+0x30840], R0 ;  /* 0x03084000050075a7 */ /* 0x000e64000802017f */
[----:B------:R-:W-:-:S04]  /*11220*/  ISETP.NE.AND P2, PT, R27, 0x2, PT ;  /* 0x000000021b00780c */ /* 0x000fc80003f45270 */
[----:B------:R-:W-:Y:S01]  /*11230*/  SEL R3, RZ, 0x1, P2 ;  /* 0x00000001ff037807 */ /* 0x000fe20001000000 */
[----:B-1----:R-:W-:Y:S08]  /*11240*/  @!P1 BRA `(.L_x_5839) ;  /* 0x0000003800f49947 */ /* 0x002ff00003800000 */
.L_x_5958:
[----:B------:R-:W-:Y:S02]  /*11250*/  SEL R27, R27, RZ, P2 ;  /* 0x000000ff1b1b7207 */ /* 0x000fe40001000000 */
[----:B------:R-:W-:Y:S01]  /*11260*/  LOP3.LUT R2, R28, R3, RZ, 0x3c, !PT ;  /* 0x000000031c027212 */ /* 0x000fe200078e3cff */
[----:B------:R-:W-:Y:S06]  /*11270*/  @!P0 BRA `(.L_x_5840) ;  /* 0x0000000000048947 */ /* 0x000fec0003800000 */
[----:B------:R-:W-:Y:S01]  /*11280*/  BPT.TRAP 0x1 ;  /* 0x000000040000795c */ /* 0x000fe20000300000 */
.L_x_5840:
[----:B------:R-:W-:Y:S01]  /*11290*/  IMAD R27, R27, 0x8, R4 ;  /* 0x000000081b1b7824 */ /* 0x000fe200078e0204 */
[----:B------:R-:W-:-:S04]  /*112a0*/  SHF.L.U32 R2, R2, 0x1f, RZ ;  /* 0x0000001f02027819 */ /* 0x000fc800000006ff */
[----:B------:R-:W3:Y:S02]  /*112b0*/  SYNCS.PHASECHK.TRANS64.TRYWAIT P1, [R27+URZ+0x30840], R2 ;  /* 0x030840021b0075a7 */ /* 0x000ee4000802017f */
[----:B---3--:R-:W-:Y:S05]  /*112c0*/  @!P1 BRA `(.L_x_5841) ;  /* 0x0000003800e89947 */ /* 0x008fea0003800000 */
.L_x_5959:
[----:B------:R-:W-:Y:S05]  /*112d0*/  @!P0 BRA `(.L_x_5842) ;  /* 0x0000000000048947 */ /* 0x000fea0003800000 */
[----:B------:R-:W-:Y:S01]  /*112e0*/  BPT.TRAP 0x1 ;  /* 0x000000040000795c */ /* 0x000fe20000300000 */
.L_x_5842:
[----:B------:R-:W4:Y:S02]  /*112f0*/  SYNCS.PHASECHK.TRANS64.TRYWAIT P1, [R5+URZ+0x30860], R0 ;  /* 0x03086000050075a7 */ /* 0x000f24000802017f */
[----:B----4-:R-:W-:Y:S05]  /*11300*/  @!P1 BRA `(.L_x_5843) ;  /* 0x0000003800ec9947 */ /* 0x010fea0003800000 */
.L_x_5960:
[----:B------:R-:W-:Y:S05]  /*11310*/  @!P0 BRA `(.L_x_5844) ;  /* 0x0000000000048947 */ /* 0x000fea0003800000 */
[----:B------:R-:W-:Y:S01]  /*11320*/  BPT.TRAP 0x1 ;  /* 0x000000040000795c */ /* 0x000fe20000300000 */
.L_x_5844:
[----:B------:R0:W0:Y:S02]  /*11330*/  SYNCS.PHASECHK.TRANS64.TRYWAIT P0, [R27+URZ+0x30860], R2 ;  /* 0x030860021b0075a7 */ /* 0x000024000800017f */
[----:B0-----:R-:W-:Y:S05]  /*11340*/  @!P0 NANOSLEEP.SYNCS 0x989680 ;  /* 0x009896800000895d */ /* 0x001fea0003900000 */
[----:B------:R-:W0:Y:S02]  /*11350*/  @!P0 SYNCS.PHASECHK.TRANS64 P0, [R27+URZ+0x30860], R2 ;  /* 0x030860021b0085a7 */ /* 0x000e24000800007f */
[----:B0-----:R-:W-:Y:S05]  /*11360*/  @!P0 BRA `(.L_x_5844) ;  /* 0xfffffffc00f08947 */ /* 0x001fea000383ffff */
.L_x_5836:
[----:B------:R-:W-:Y:S05]  /*11370*/  BSYNC B0 ;  /* 0x0000000000007941 */ /* 0x000fea0003800000 */
.L_x_5835:
[----:B------:R-:W-:Y:S05]  /*11380*/  EXIT ;  /* 0x000000000000794d */ /* 0x000fea0003800000 */
.L_x_5704:
[----:B0-----:R-:W-:-:S04]  /*11390*/  IMAD.U32 R3, RZ, RZ, UR40 ;  /* 0x00000028ff037e24 */ /* 0x001fc8000f8e00ff */
[----:B------:R0:W1:Y:S03]  /*113a0*/  SYNCS.PHASECHK.TRANS64.TRYWAIT P1, [R3+URZ+0x30800], R0 ;  /* 0x03080000030075a7 */ /* 0x000066000802017f */
[----:B-1----:R-:W-:Y:S05]  /*113b0*/  @!P1 NANOSLEEP.SYNCS 0x989680 ;  /* 0x009896800000995d */ /* 0x002fea0003900000 */
[----:B------:R-:W1:Y:S02]  /*113c0*/  @!P1 SYNCS.PHASECHK.TRANS64 P1, [R3+URZ+0x30800], R0 ;  /* 0x03080000030095a7 */ /* 0x000e64000802007f */
[----:B-1----:R-:W-:Y:S05]  /*113d0*/  @!P1 BRA `(.L_x_5704) ;  /* 0xfffffffc00ec9947 */ /* 0x002fea000383ffff */
[----:B------:R-:W-:Y:S05]  /*113e0*/  BRA `(.L_x_5845) ;  /* 0xffffff04007c7947 */ /* 0x000fea000383ffff */
.L_x_5708:
[----:B-1----:R1:W2:Y:S02]  /*113f0*/  SYNCS.PHASECHK.TRANS64.TRYWAIT P1, [R0+URZ+0x30830], R3 ;  /* 0x03083003000075a7 */ /* 0x0022a4000802017f */
[----:B--2---:R-:W-:Y:S05]  /*11400*/  @!P1 NANOSLEEP.SYNCS 0x989680 ;  /* 0x009896800000995d */ /* 0x004fea0003900000 */
[----:B------:R-:W2:Y:S02]  /*11410*/  @!P1 SYNCS.PHASECHK.TRANS64 P1, [R0+URZ+0x30830], R3 ;  /* 0x03083003000095a7 */ /* 0x000ea4000802007f */
[----:B--2---:R-:W-:Y:S05]  /*11420*/  @!P1 BRA `(.L_x_5708) ;  /* 0xfffffffc00f09947 */ /* 0x004fea000383ffff */
[----:B------:R-:W-:Y:S05]  /*11430*/  BRA `(.L_x_5707) ;  /* 0xffffff0400987947 */ /* 0x000fea000383ffff */
.L_x_5714:
[----:B-1----:R-:W-:-:S04]  /*11440*/  IMAD.U32 R4, RZ, RZ, UR7 ;  /* 0x00000007ff047e24 */ /* 0x002fc8000f8e00ff */
[----:B------:R1:W2:Y:S03]  /*11450*/  SYNCS.PHASECHK.TRANS64.TRYWAIT P1, [R4+URZ+0x30830], R3 ;  /* 0x03083003040075a7 */ /* 0x0002a6000802017f */
[----:B--2---:R-:W-:Y:S05]  /*11460*/  @!P1 NANOSLEEP.SYNCS 0x989680 ;  /* 0x009896800000995d */ /* 0x004fea0003900000 */
[----:B------:R-:W2:Y:S02]  /*11470*/  @!P1 SYNCS.PHASECHK.TRANS64 P1, [R4+URZ+0x30830], R3 ;  /* 0x03083003040095a7 */ /* 0x000ea4000802007f */
[----:B--2---:R-:W-:Y:S05]  /*11480*/  @!P1 BRA `(.L_x_5714) ;  /* 0xfffffffc00ec9947 */ /* 0x004fea000383ffff */
[----:B------:R-:W-:Y:S05]  /*11490*/  BRA `(.L_x_5713) ;  /* 0xffffff2400ec7947 */ /* 0x000fea000383ffff */
.L_x_5718:
[----:B01----:R-:W-:-:S04]  /*114a0*/  MOV R3, UR10 ;  /* 0x0000000a00037c02 */ /* 0x003fc80008000f00 */
[----:B------:R0:W1:Y:S03]  /*114b0*/  SYNCS.PHASECHK.TRANS64.TRYWAIT P1, [R3+URZ+0x30850], R0 ;  /* 0x03085000030075a7 */ /* 0x000066000802017f */
[----:B-1----:R-:W-:Y:S05]  /*114c0*/  @!P1 NANOSLEEP.SYNCS 0x989680 ;  /* 0x009896800000995d */ /* 0x002fea0003900000 */
[----:B------:R-:W1:Y:S02]  /*114d0*/  @!P1 SYNCS.PHASECHK.TRANS64 P1, [R3+URZ+0x30850], R0 ;  /* 0x03085000030095a7 */ /* 0x000e64000802007f */
[----:B-1----:R-:W-:Y:S05]  /*114e0*/  @!P1 BRA `(.L_x_5718) ;  /* 0xfffffffc00ec9947 */ /* 0x002fea000383ffff */
[----:B------:R-:W-:Y:S05]  /*114f0*/  BRA `(.L_x_5717) ;  /* 0xffffff3000b47947 */ /* 0x000fea000383ffff */
.L_x_5726:
[----:B-1----:R-:W-:-:S04]  /*11500*/  IMAD.U32 R4, RZ, RZ, UR7 ;  /* 0x00000007ff047e24 */ /* 0x002fc8000f8e00ff */
[----:B------:R1:W2:Y:S03]  /*11510*/  SYNCS.PHASECHK.TRANS64.TRYWAIT P1, [R4+URZ+0x30830], R3 ;  /* 0x03083003040075a7 */ /* 0x0002a6000802017f */
[----:B--2---:R-:W-:Y:S05]  /*11520*/  @!P1 NANOSLEEP.SYNCS 0x989680 ;  /* 0x009896800000995d */ /* 0x004fea0003900000 */
[----:B------:R-:W2:Y:S02]  /*11530*/  @!P1 SYNCS.PHASECHK.TRANS64 P1, [R4+URZ+0x30830], R3 ;  /* 0x03083003040095a7 */ /* 0x000ea4000802007f */
[----:B--2---:R-:W-:Y:S05]  /*11540*/  @!P1 BRA `(.L_x_5726) ;  /* 0xfffffffc00ec9947 */ /* 0x004fea000383ffff */
[----:B------:R-:W-:Y:S05]  /*11550*/  BRA `(.L_x_5725) ;  /* 0xffffff4c00587947 */ /* 0x000fea000383ffff */
.L_x_5730:
[----:B01----:R-:W-:-:S04]  /*11560*/  IMAD.U32 R3, RZ, RZ, UR14 ;  /* 0x0000000eff037e24 */ /* 0x003fc8000f8e00ff */
[----:B------:R0:W1:Y:S03]  /*11570*/  SYNCS.PHASECHK.TRANS64.TRYWAIT P1, [R3+URZ+0x30850], R0 ;  /* 0x03085000030075a7 */ /* 0x000066000802017f */
[----:B-1----:R-:W-:Y:S05]  /*11580*/  @!P1 NANOSLEEP.SYNCS 0x989680 ;  /* 0x009896800000995d */ /* 0x002fea0003900000 */
[----:B------:R-:W1:Y:S02]  /*11590*/  @!P1 SYNCS.PHASECHK.TRANS64 P1, [R3+URZ+0x30850], R0 ;  /* 0x03085000030095a7 */ /* 0x000e64000802007f */
[----:B-1----:R-:W-:Y:S05]  /*115a0*/  @!P1 BRA `(.L_x_5730) ;  /* 0xfffffffc00ec9947 */ /* 0x002fea000383ffff */
[----:B------:R-:W-:Y:S05]  /*115b0*/  BRA `(.L_x_5729) ;  /* 0xffffff5800207947 */ /* 0x000fea000383ffff */
.L_x_5737:
[----:B-1----:R-:W-:-:S04]  /*115c0*/  IMAD.U32 R7, RZ, RZ, UR5 ;  /* 0x00000005ff077e24 */ /* 0x002fc8000f8e00ff */
[----:B------:R1:W2:Y:S03]  /*115d0*/  SYNCS.PHASECHK.TRANS64.TRYWAIT P1, [R7+URZ+0x30850], R0 ;  /* 0x03085000070075a7 */ /* 0x0002a6000802017f */
[----:B--2---:R-:W-:Y:S05]  /*115e0*/  @!P1 NANOSLEEP.SYNCS 0x989680 ;  /* 0x009896800000995d */ /* 0x004fea0003900000 */
[----:B------:R-:W2:Y:S02]  /*115f0*/  @!P1 SYNCS.PHASECHK.TRANS64 P1, [R7+URZ+0x30850], R0 ;  /* 0x03085000070095a7 */ /* 0x000ea4000802007f */
[----:B--2---:R-:W-:Y:S05]  /*11600*/  @!P1 BRA `(.L_x_5737) ;  /* 0xfffffffc00ec9947 */ /* 0x004fea000383ffff */
[----:B------:R-:W-:Y:S05]  /*11610*/  BRA `(.L_x_5736) ;  /* 0xffffff7000387947 */ /* 0x000fea000383ffff */
.L_x_5780:
[----:B------:R-:W-:Y:S01]  /*11620*/  SHF.R.U32.HI R8, RZ, 0x5, R21 ;  /* 0x00000005ff087819 */ /* 0x000fe20000011615 */
[----:B------:R-:W-:Y:S01]  /*11630*/  BSSY B0, `(.L_x_5846) ;  /* 0x0000009000007945 */ /* 0x000fe20003800000 */
[----:B------:R-:W-:Y:S02]  /*11640*/  IMAD.MOV.U32 R12, RZ, RZ, RZ ;  /* 0x000000ffff0c7224 */ /* 0x000fe400078e00ff */
[----:B------:R-:W-:Y:S01]  /*11650*/  LOP3.LUT R8, R8, 0x3, RZ, 0xc0, !PT ;  /* 0x0000000308087812 */ /* 0x000fe200078ec0ff */
[----:B------:R-:W-:Y:S02]  /*11660*/  IMAD.MOV.U32 R11, RZ, RZ, 0x1f ;  /* 0x0000001fff0b7424 */ /* 0x000fe400078e00ff */
[----:B------:R-:W-:Y:S02]  /*11670*/  IMAD.MOV.U32 R15, RZ, RZ, -0x1 ;  /* 0xffffffffff0f7424 */ /* 0x000fe400078e00ff */
[----:B------:R-:W-:-:S07]  /*11680*/  IMAD.MOV.U32 R13, RZ, RZ, R8 ;  /* 0x000000ffff0d7224 */ /* 0x000fce00078e0008 */
[----:B-----5:R-:W-:Y:S05]  /*11690*/  WARPSYNC.COLLECTIVE R15, `(.L_x_5847) ;  /* 0x000000000f087348 */ /* 0x020fea0003c00000 */
[----:B------:R0:W1:Y:S02]  /*116a0*/  SHFL.IDX P6, R14, R13, R12, R11 ;  /* 0x0000000c0d0e7389 */ /* 0x00006400000c000b */
[----:B01---5:R-:W-:Y:S01]  /*116b0*/  ENDCOLLECTIVE ;  /* 0x000000000000791b */ /* 0x023fe20003800000 */
.L_x_5847:
[----:B------:R-:W-:Y:S05]  /*116c0*/  BSYNC B0 ;  /* 0x0000000000007941 */ /* 0x000fea0003800000 */
.L_x_5846:
[----:B------:R-:W-:Y:S05]  /*116d0*/  BRA `(.L_x_5848) ;  /* 0xffffffbc00907947 */ /* 0x000fea000383ffff */
.L_x_5783:
[----:B0-----:R0:W1:Y:S02]  /*116e0*/  SYNCS.PHASECHK.TRANS64.TRYWAIT P0, [R7+URZ+0x30840], R2 ;  /* 0x03084002070075a7 */ /* 0x001064000800017f */
[----:B-1----:R-:W-:Y:S05]  /*116f0*/  @!P0 NANOSLEEP.SYNCS 0x989680 ;  /* 0x009896800000895d */ /* 0x002fea0003900000 */
[----:B------:R-:W1:Y:S02]  /*11700*/  @!P0 SYNCS.PHASECHK.TRANS64 P0, [R7+URZ+0x30840], R2 ;  /* 0x03084002070085a7 */ /* 0x000e64000800007f */
[----:B-1----:R-:W-:Y:S05]  /*11710*/  @!P0 BRA `(.L_x_5783) ;  /* 0xfffffffc00f08947 */ /* 0x002fea000383ffff */
[----:B------:R-:W-:Y:S05]  /*11720*/  BRA `(.L_x_5849) ;  /* 0xffffffc000047947 */ /* 0x000fea000383ffff */
.L_x_5784:
        /* <DEDUP_REMOVED lines=8> */
.L_x_5851:
[----:B------:R-:W-:Y:S05]  /*117b0*/  BSYNC B0 ;  /* 0x0000000000007941 */ /* 0x000fea0003800000 */
.L_x_5850:
        /* <DEDUP_REMOVED lines=9> */
.L_x_5852:
[----:B------:R-:W-:Y:S01]  /*11850*/  MOV R13, R0 ;  /* 0x00000000000d7202 */ /* 0x000fe20000000f00 */
[----:B------:R-:W-:Y:S02]  /*11860*/  IMAD.MOV.U32 R12, RZ, RZ, 0x1 ;  /* 0x00000001ff0c7424 */ /* 0x000fe400078e00ff */
[----:B------:R-:W-:-:S07]  /*11870*/  IMAD.MOV.U32 R3, RZ, RZ, R14 ;  /* 0x000000ffff037224 */ /* 0x000fce00078e000e */
[----:B------:R-:W-:Y:S05]  /*11880*/  WARPSYNC.COLLECTIVE R15, `(.L_x_5853) ;  /* 0x000000000f087348 */ /* 0x000fea0003c00000 */
[----:B------:R0:W1:Y:S02]  /*11890*/  SHFL.IDX P6, R14, R13, R12, R11 ;  /* 0x0000000c0d0e7389 */ /* 0x00006400000c000b */
[----:B01----:R-:W-:Y:S01]  /*118a0*/  ENDCOLLECTIVE ;  /* 0x000000000000791b */ /* 0x003fe20003800000 */
.L_x_5853:
        /* <DEDUP_REMOVED lines=17> */
.L_x_5854:
[----:B------:R-:W-:Y:S02]  /*119c0*/  @P1 IMAD R8, R5, 0x2, R22 ;  /* 0x0000000205081824 */ /* 0x000fe400078e0216 */
[----:B------:R-:W-:Y:S02]  /*119d0*/  IMAD.MOV.U32 R13, RZ, RZ, R0 ;  /* 0x000000ffff0d7224 */ /* 0x000fe400078e0000 */
[----:B------:R-:W-:Y:S02]  /*119e0*/  IMAD.MOV.U32 R12, RZ, RZ, 0x2 ;  /* 0x00000002ff0c7424 */ /* 0x000fe400078e00ff */
[----:B------:R-:W-:-:S07]  /*119f0*/  IMAD.MOV.U32 R3, RZ, RZ, R14 ;  /* 0x000000ffff037224 */ /* 0x000fce00078e000e */
[----:B------:R-:W-:Y:S05]  /*11a00*/  WARPSYNC.COLLECTIVE R15, `(.L_x_5855) ;  /* 0x000000000f087348 */ /* 0x000fea0003c00000 */
[----:B------:R0:W1:Y:S02]  /*11a10*/  SHFL.IDX P6, R14, R13, R12, R11 ;  /* 0x0000000c0d0e7389 */ /* 0x00006400000c000b */
[----:B01----:R-:W-:Y:S01]  /*11a20*/  ENDCOLLECTIVE ;  /* 0x000000000000791b */ /* 0x003fe20003800000 */
.L_x_5855:
        /* <DEDUP_REMOVED lines=17> */
.L_x_5856:
[----:B------:R-:W-:Y:S02]  /*11b40*/  @P1 IMAD R8, R5, 0x2, R22 ;  /* 0x0000000205081824 */ /* 0x000fe400078e0216 */
[----:B------:R-:W-:Y:S02]  /*11b50*/  IMAD.MOV.U32 R13, RZ, RZ, R0 ;  /* 0x000000ffff0d7224 */ /* 0x000fe400078e0000 */
[----:B------:R-:W-:Y:S02]  /*11b60*/  IMAD.MOV.U32 R12, RZ, RZ, 0x3 ;  /* 0x00000003ff0c7424 */ /* 0x000fe400078e00ff */
[----:B------:R-:W-:-:S07]  /*11b70*/  IMAD.MOV.U32 R3, RZ, RZ, R14 ;  /* 0x000000ffff037224 */ /* 0x000fce00078e000e */
[----:B------:R-:W-:Y:S05]  /*11b80*/  WARPSYNC.COLLECTIVE R15, `(.L_x_5857) ;  /* 0x000000000f087348 */ /* 0x000fea0003c00000 */
[----:B------:R0:W1:Y:S02]  /*11b90*/  SHFL.IDX P6, R14, R13, R12, R11 ;  /* 0x0000000c0d0e7389 */ /* 0x00006400000c000b */
[----:B01----:R-:W-:Y:S01]  /*11ba0*/  ENDCOLLECTIVE ;  /* 0x000000000000791b */ /* 0x003fe20003800000 */
.L_x_5857:
        /* <DEDUP_REMOVED lines=17> */
.L_x_5858:
[----:B------:R-:W-:Y:S01]  /*11cc0*/  @P1 LEA R8, R5, R22, 0x1 ;  /* 0x0000001605081211 */ /* 0x000fe200078e08ff */
[----:B------:R-:W-:Y:S02]  /*11cd0*/  IMAD.MOV.U32 R13, RZ, RZ, R0 ;  /* 0x000000ffff0d7224 */ /* 0x000fe400078e0000 */
[----:B------:R-:W-:Y:S02]  /*11ce0*/  IMAD.MOV.U32 R12, RZ, RZ, 0x4 ;  /* 0x00000004ff0c7424 */ /* 0x000fe400078e00ff */
[----:B------:R-:W-:-:S07]  /*11cf0*/  IMAD.MOV.U32 R3, RZ, RZ, R14 ;  /* 0x000000ffff037224 */ /* 0x000fce00078e000e */
[----:B------:R-:W-:Y:S05]  /*11d00*/  WARPSYNC.COLLECTIVE R15, `(.L_x_5859) ;  /* 0x000000000f087348 */ /* 0x000fea0003c00000 */
[----:B------:R0:W1:Y:S02]  /*11d10*/  SHFL.IDX P6, R14, R13, R12, R11 ;  /* 0x0000000c0d0e7389 */ /* 0x00006400000c000b */
[----:B01----:R-:W-:Y:S01]  /*11d20*/  ENDCOLLECTIVE ;  /* 0x000000000000791b */ /* 0x003fe20003800000 */
.L_x_5859:
        /* <DEDUP_REMOVED lines=17> */
.L_x_5860:
[----:B------:R-:W-:Y:S02]  /*11e40*/  @P1 IMAD R8, R5, 0x2, R22 ;  /* 0x0000000205081824 */ /* 0x000fe400078e0216 */
[----:B------:R-:W-:Y:S02]  /*11e50*/  IMAD.MOV.U32 R13, RZ, RZ, R0 ;  /* 0x000000ffff0d7224 */ /* 0x000fe400078e0000 */
[----:B------:R-:W-:Y:S02]  /*11e60*/  IMAD.MOV.U32 R12, RZ, RZ, 0x5 ;  /* 0x00000005ff0c7424 */ /* 0x000fe400078e00ff */
[----:B------:R-:W-:-:S07]  /*11e70*/  IMAD.MOV.U32 R3, RZ, RZ, R14 ;  /* 0x000000ffff037224 */ /* 0x000fce00078e000e */
[----:B------:R-:W-:Y:S05]  /*11e80*/  WARPSYNC.COLLECTIVE R15, `(.L_x_5861) ;  /* 0x000000000f087348 */ /* 0x000fea0003c00000 */
[----:B------:R0:W1:Y:S02]  /*11e90*/  SHFL.IDX P6, R14, R13, R12, R11 ;  /* 0x0000000c0d0e7389 */ /* 0x00006400000c000b */
[----:B01----:R-:W-:Y:S01]  /*11ea0*/  ENDCOLLECTIVE ;  /* 0x000000000000791b */ /* 0x003fe20003800000 */
.L_x_5861:
        /* <DEDUP_REMOVED lines=10> */
.L_x_5862:
        /* <DEDUP_REMOVED lines=8> */
.L_x_5789:
        /* <DEDUP_REMOVED lines=9> */
.L_x_5864:
[C---:B------:R-:W-:Y:S01]  /*12060*/  VIADD R6, R17.reuse, 0x10 ;  /* 0x0000001011067836 */ /* 0x040fe20000000000 */
[----:B------:R-:W-:Y:S01]  /*12070*/  ISETP.GE.AND P1, PT, R17, R5, PT ;  /* 0x000000051100720c */ /* 0x000fe20003f26270 */
[----:B------:R-:W-:Y:S02]  /*12080*/  IMAD.MOV.U32 R13, RZ, RZ, R0 ;  /* 0x000000ffff0d7224 */ /* 0x000fe400078e0000 */
[----:B------:R-:W-:-:S10]  /*12090*/  IMAD.MOV.U32 R2, RZ, RZ, R14 ;  /* 0x000000ffff027224 */ /* 0x000fd400078e000e */
[----:B------:R-:W-:Y:S05]  /*120a0*/  WARPSYNC.COLLECTIVE R15, `(.L_x_5865) ;  /* 0x000000000f087348 */ /* 0x000fea0003c00000 */
[----:B------:R0:W1:Y:S02]  /*120b0*/  SHFL.IDX P6, R14, R13, R12, R11 ;  /* 0x0000000c0d0e7389 */ /* 0x00006400000c000b */
[----:B01----:R-:W-:Y:S01]  /*120c0*/  ENDCOLLECTIVE ;  /* 0x000000000000791b */ /* 0x003fe20003800000 */
.L_x_5865:
        /* <DEDUP_REMOVED lines=8> */
.L_x_5866:
[----:B------:R-:W-:Y:S01]  /*12150*/  @!PT LDS RZ, [RZ] ;  /* 0x00000000fffff984 */ /* 0x000fe20000000800 */
[----:B------:R-:W-:Y:S01]  /*12160*/  @!PT LDS RZ, [RZ] ;  /* 0x00000000fffff984 */ /* 0x000fe20000000800 */
[----:B------:R-:W-:Y:S01]  /*12170*/  @!PT LDS RZ, [RZ] ;  /* 0x00000000fffff984 */ /* 0x000fe20000000800 */
[----:B------:R-:W-:Y:S04]  /*12180*/  @!P1 LDGSTS.E.BYPASS.LTC128B.128 [R37+0x12400], desc[UR36][R2.64], !P3 ;  /* 0x1240000002259fae */ /* 0x000fe8000d901d64 */
[----:B------:R-:W-:Y:S04]  /*12190*/  @!P1 LDGSTS.E.BYPASS.LTC128B.128 [R37+0x16400], desc[UR36][R2.64+0x80], !P2 ;  /* 0x1640008002259fae */ /* 0x000fe8000d101d64 */
[----:B------:R0:W-:Y:S01]  /*121a0*/  @!P1 LDGSTS.E.BYPASS.LTC128B.128 [R37+0x1a400], desc[UR36][R2.64+0x100], !P0 ;  /* 0x1a40010002259fae */ /* 0x0001e2000c101d64 */
[----:B------:R-:W-:Y:S01]  /*121b0*/  ISETP.GE.AND P1, PT, R6, R5, PT ;  /* 0x000000050600720c */ /* 0x000fe20003f26270 */
[----:B------:R-:W-:Y:S01]  /*121c0*/  IMAD.MOV.U32 R13, RZ, RZ, R0 ;  /* 0x000000ffff0d7224 */ /* 0x000fe200078e0000 */
[----:B------:R-:W-:Y:S01]  /*121d0*/  IADD3 R6, R17, 0x20, RZ ;  /* 0x0000002011067810 */ /* 0x000fe20007ffe0ff */
[----:B0-----:R-:W-:-:S10]  /*121e0*/  IMAD.MOV.U32 R2, RZ, RZ, R14 ;  /* 0x000000ffff027224 */ /* 0x001fd400078e000e */
[----:B------:R-:W-:Y:S05]  /*121f0*/  WARPSYNC.COLLECTIVE R15, `(.L_x_5867) ;  /* 0x000000000f087348 */ /* 0x000fea0003c00000 */
[----:B------:R0:W1:Y:S02]  /*12200*/  SHFL.IDX P6, R14, R13, R12, R11 ;  /* 0x0000000c0d0e7389 */ /* 0x00006400000c000b */
[----:B01----:R-:W-:Y:S01]  /*12210*/  ENDCOLLECTIVE ;  /* 0x000000000000791b */ /* 0x003fe20003800000 */
.L_x_5867:
        /* <DEDUP_REMOVED lines=8> */
.L_x_5868:
[----:B------:R-:W-:-:S05]  /*122a0*/  @!P1 IMAD.MOV.U32 R3, RZ, RZ, R7 ;  /* 0x000000ffff039224 */ /* 0x000fca00078e0007 */
        /* <DEDUP_REMOVED lines=13> */
.L_x_5869:
        /* <DEDUP_REMOVED lines=8> */
.L_x_5870:
        /* <DEDUP_REMOVED lines=14> */
.L_x_5871:
        /* <DEDUP_REMOVED lines=8> */
.L_x_5872:
[----:B------:R-:W-:-:S05]  /*12560*/  @!P1 IMAD.MOV.U32 R3, RZ, RZ, R7 ;  /* 0x000000ffff039224 */ /* 0x000fca00078e0007 */
        /* <DEDUP_REMOVED lines=8> */
[----:B------:R-:W-:Y:S02]  /*125f0*/  VIADD R6, R17, 0x50 ;  /* 0x0000005011067836 */ /* 0x000fe40000000000 */
[----:B0-----:R-:W-:-:S10]  /*12600*/  IMAD.MOV.U32 R2, RZ, RZ, R14 ;  /* 0x000000ffff027224 */ /* 0x001fd400078e000e */
[----:B------:R-:W-:Y:S05]  /*12610*/  WARPSYNC.COLLECTIVE R15, `(.L_x_5873) ;  /* 0x000000000f087348 */ /* 0x000fea0003c00000 */
[----:B------:R0:W1:Y:S02]  /*12620*/  SHFL.IDX P6, R14, R13, R12, R11 ;  /* 0x0000000c0d0e7389 */ /* 0x00006400000c000b */
[----:B01----:R-:W-:Y:S01]  /*12630*/  ENDCOLLECTIVE ;  /* 0x000000000000791b */ /* 0x003fe20003800000 */
.L_x_5873:
        /* <DEDUP_REMOVED lines=8> */
.L_x_5874:
        /* <DEDUP_REMOVED lines=14> */
.L_x_5875:
        /* <DEDUP_REMOVED lines=8> */
.L_x_5876:
        /* <DEDUP_REMOVED lines=13> */
.L_x_5877:
        /* <DEDUP_REMOVED lines=8> */
.L_x_5878:
        /* <DEDUP_REMOVED lines=12> */
.L_x_5879:
[----:B------:R-:W-:Y:S05]  /*12a30*/  BRA `(.L_x_5880) ;  /* 0xffffffbc00b87947 */ /* 0x000fea000383ffff */
.L_x_5794:
[----:B0-----:R0:W1:Y:S02]  /*12a40*/  SYNCS.PHASECHK.TRANS64.TRYWAIT P0, [R22+URZ+0x30820], R3 ;  /* 0x03082003160075a7 */ /* 0x001064000800017f */
[----:B-1----:R-:W-:Y:S05]  /*12a50*/  @!P0 NANOSLEEP.SYNCS 0x989680 ;  /* 0x009896800000895d */ /* 0x002fea0003900000 */
[----:B------:R-:W1:Y:S02]  /*12a60*/  @!P0 SYNCS.PHASECHK.TRANS64 P0, [R22+URZ+0x30820], R3 ;  /* 0x03082003160085a7 */ /* 0x000e64000800007f */
[----:B-1----:R-:W-:Y:S05]  /*12a70*/  @!P0 BRA `(.L_x_5794) ;  /* 0xfffffffc00f08947 */ /* 0x002fea000383ffff */
[----:B------:R-:W-:Y:S05]  /*12a80*/  BRA `(.L_x_5881) ;  /* 0xffffffc000287947 */ /* 0x000fea000383ffff */
.L_x_5799:
[----:B0-----:R0:W1:Y:S02]  /*12a90*/  SYNCS.PHASECHK.TRANS64.TRYWAIT P0, [R7+URZ+0x30840], R2 ;  /* 0x03084002070075a7 */ /* 0x001064000800017f */
[----:B-1----:R-:W-:Y:S05]  /*12aa0*/  @!P0 NANOSLEEP.SYNCS 0x989680 ;  /* 0x009896800000895d */ /* 0x002fea0003900000 */
[----:B------:R-:W1:Y:S02]  /*12ab0*/  @!P0 SYNCS.PHASECHK.TRANS64 P0, [R7+URZ+0x30840], R2 ;  /* 0x03084002070085a7 */ /* 0x000e64000800007f */
[----:B-1----:R-:W-:Y:S05]  /*12ac0*/  @!P0 BRA `(.L_x_5799) ;  /* 0xfffffffc00f08947 */ /* 0x002fea000383ffff */
[----:B------:R-:W-:Y:S05]  /*12ad0*/  BRA `(.L_x_5882) ;  /* 0xffffffc400087947 */ /* 0x000fea000383ffff */
.L_x_5800:
        /* <DEDUP_REMOVED lines=8> */
.L_x_5884:
[----:B------:R-:W-:Y:S05]  /*12b60*/  BSYNC B1 ;  /* 0x0000000000017941 */ /* 0x000fea0003800000 */
.L_x_5883:
[----:B------:R-:W-:Y:S01]  /*12b70*/  IMAD.MOV.U32 R13, RZ, RZ, R8 ;  /* 0x000000ffff0d7224 */ /* 0x000fe200078e0008 */
[----:B------:R-:W-:Y:S01]  /*12b80*/  MOV R12, RZ ;  /* 0x000000ff000c7202 */ /* 0x000fe20000000f00 */
[----:B------:R-:W-:Y:S01]  /*12b90*/  IMAD.MOV.U32 R11, RZ, RZ, 0x181f ;  /* 0x0000181fff0b7424 */ /* 0x000fe200078e00ff */
[----:B------:R-:W-:Y:S01]  /*12ba0*/  LOP3.LUT R23, R23, 0xfffffdff, RZ, 0xc0, !PT ;  /* 0xfffffdff17177812 */ /* 0x000fe200078ec0ff */
[----:B------:R-:W-:Y:S02]  /*12bb0*/  IMAD.MOV.U32 R15, RZ, RZ, -0x1 ;  /* 0xffffffffff0f7424 */ /* 0x000fe400078e00ff */
[----:B------:R-:W-:Y:S01]  /*12bc0*/  IMAD.MOV.U32 R3, RZ, RZ, R14 ;  /* 0x000000ffff037224 */ /* 0x000fe200078e000e */
[----:B------:R-:W-:Y:S01]  /*12bd0*/  @P1 LOP3.LUT R23, R23, 0x200, RZ, 0xfc, !PT ;  /* 0x0000020017171812 */ /* 0x000fe200078efcff */
[----:B------:R-:W-:-:S07]  /*12be0*/  IMAD.SHL.U32 R4, R32, 0x2, RZ ;  /* 0x0000000220047824 */ /* 0x000fce00078e00ff */
[----:B------:R-:W-:Y:S05]  /*12bf0*/  WARPSYNC.COLLECTIVE R15, `(.L_x_5885) ;  /* 0x000000000f087348 */ /* 0x000fea0003c00000 */
[----:B------:R0:W1:Y:S02]  /*12c00*/  SHFL.IDX P6, R14, R13, R12, R11 ;  /* 0x0000000c0d0e7389 */ /* 0x00006400000c000b */
[----:B01----:R-:W-:Y:S01]  /*12c10*/  ENDCOLLECTIVE ;  /* 0x000000000000791b */ /* 0x003fe20003800000 */
.L_x_5885:
[----:B------:R-:W-:Y:S01]  /*12c20*/  IMAD R5, R5, 0x2, R22 ;  /* 0x0000000205057824 */ /* 0x000fe200078e0216 */
[----:B------:R-:W-:Y:S01]  /*12c30*/  LOP3.LUT P1, RZ, R23, 0x4, RZ, 0xc0, !PT ;  /* 0x0000000417ff7812 */ /* 0x000fe2000782c0ff */
[----:B------:R-:W-:Y:S02]  /*12c40*/  IMAD.MOV.U32 R13, RZ, RZ, R6 ;  /* 0x000000ffff0d7224 */ /* 0x000fe400078e0006 */
[----:B------:R-:W-:Y:S02]  /*12c50*/  IMAD.MOV.U32 R12, RZ, RZ, 0x1 ;  /* 0x00000001ff0c7424 */ /* 0x000fe400078e00ff */
[----:B------:R-:W-:-:S08]  /*12c60*/  IMAD.MOV.U32 R2, RZ, RZ, R14 ;  /* 0x000000ffff027224 */ /* 0x000fd000078e000e */
[----:B------:R-:W-:Y:S05]  /*12c70*/  WARPSYNC.COLLECTIVE R15, `(.L_x_5886) ;  /* 0x000000000f087348 */ /* 0x000fea0003c00000 */
[----:B------:R0:W1:Y:S02]  /*12c80*/  SHFL.IDX P6, R14, R13, R12, R11 ;  /* 0x0000000c0d0e7389 */ /* 0x00006400000c000b */
[----:B01----:R-:W-:Y:S01]  /*12c90*/  ENDCOLLECTIVE ;  /* 0x000000000000791b */ /* 0x003fe20003800000 */
.L_x_5886:
[----:B------:R-:W-:-:S05]  /*12ca0*/  IADD3 R2, P0, R2, R4, RZ ;  /* 0x0000000402027210 */ /* 0x000fca0007f1e0ff */
[----:B------:R-:W-:-:S05]  /*12cb0*/  IMAD.X R3, RZ, RZ, R3, P0 ;  /* 0x000000ffff037224 */ /* 0x000fca00000e0603 */
[----:B------:R-:W-:Y:S01]  /*12cc0*/  @!PT LDS RZ, [RZ] ;  /* 0x00000000fffff984 */ /* 0x000fe20000000800 */
[----:B------:R-:W-:Y:S01]  /*12cd0*/  @!PT LDS RZ, [RZ] ;  /* 0x00000000fffff984 */ /* 0x000fe20000000800 */
[----:B------:R-:W-:Y:S01]  /*12ce0*/  @!PT LDS RZ, [RZ] ;  /* 0x00000000fffff984 */ /* 0x000fe20000000800 */
[----:B------:R-:W-:Y:S01]  /*12cf0*/  LDGSTS.E.BYPASS.LTC128B.128 [R5+0x1e400], desc[UR36][R2.64], !P1 ;  /* 0x1e40000002057fae */ /* 0x000fe2000c901d64 */
[----:B------:R-:W-:-:S03]  /*12d00*/  MOV R13, R8 ;  /* 0x00000008000d7202 */ /* 0x000fc60000000f00 */
[----:B------:R-:W-:Y:S04]  /*12d10*/  LDGSTS.E.BYPASS.LTC128B.128 [R5+0x21400], desc[UR36][R2.64+0x80], !P5 ;  /* 0x2140008002057fae */ /* 0x000fe8000e901d64 */
[----:B------:R0:W-:Y:S02]  /*12d20*/  LDGSTS.E.BYPASS.LTC128B.128 [R5+0x24400], desc[UR36][R2.64+0x100], !P4 ;  /* 0x2440010002057fae */ /* 0x0001e4000e101d64 */
[----:B0-----:R-:W-:-:S07]  /*12d30*/  IMAD.MOV.U32 R3, RZ, RZ, R14 ;  /* 0x000000ffff037224 */ /* 0x001fce00078e000e */
[----:B------:R-:W-:Y:S05]  /*12d40*/  WARPSYNC.COLLECTIVE R15, `(.L_x_5887) ;  /* 0x000000000f087348 */ /* 0x000fea0003c00000 */
[----:B------:R0:W1:Y:S02]  /*12d50*/  SHFL.IDX P6, R14, R13, R12, R11 ;  /* 0x0000000c0d0e7389 */ /* 0x00006400000c000b */
[----:B01----:R-:W-:Y:S01]  /*12d60*/  ENDCOLLECTIVE ;  /* 0x000000000000791b */ /* 0x003fe20003800000 */
.L_x_5887:
[----:B------:R-:W-:Y:S02]  /*12d70*/  IMAD.MOV.U32 R13, RZ, RZ, R6 ;  /* 0x000000ffff0d7224 */ /* 0x000fe400078e0006 */
[----:B------:R-:W-:Y:S02]  /*12d80*/  IMAD.MOV.U32 R12, RZ, RZ, 0x2 ;  /* 0x00000002ff0c7424 */ /* 0x000fe400078e00ff */
[----:B------:R-:W-:-:S07]  /*12d90*/  IMAD.MOV.U32 R2, RZ, RZ, R14 ;  /* 0x000000ffff027224 */ /* 0x000fce00078e000e */
[----:B------:R-:W-:Y:S05]  /*12da0*/  WARPSYNC.COLLECTIVE R15, `(.L_x_5888) ;  /* 0x000000000f087348 */ /* 0x000fea0003c00000 */
[----:B------:R0:W1:Y:S02]  /*12db0*/  SHFL.IDX P6, R14, R13, R12, R11 ;  /* 0x0000000c0d0e7389 */ /* 0x00006400000c000b */
[----:B01----:R-:W-:Y:S01]  /*12dc0*/  ENDCOLLECTIVE ;  /* 0x000000000000791b */ /* 0x003fe20003800000 */
.L_x_5888:
        /* <DEDUP_REMOVED lines=13> */
.L_x_5889:
[----:B------:R-:W-:Y:S01]  /*12ea0*/  IMAD.MOV.U32 R13, RZ, RZ, R6 ;  /* 0x000000ffff0d7224 */ /* 0x000fe200078e0006 */
[----:B------:R-:W-:Y:S01]  /*12eb0*/  MOV R12, 0x3 ;  /* 0x00000003000c7802 */ /* 0x000fe20000000f00 */
[----:B------:R-:W-:-:S07]  /*12ec0*/  IMAD.MOV.U32 R2, RZ, RZ, R14 ;  /* 0x000000ffff027224 */ /* 0x000fce00078e000e */
[----:B------:R-:W-:Y:S05]  /*12ed0*/  WARPSYNC.COLLECTIVE R15, `(.L_x_5890) ;  /* 0x000000000f087348 */ /* 0x000fea0003c00000 */
[----:B------:R0:W1:Y:S02]  /*12ee0*/  SHFL.IDX P6, R14, R13, R12, R11 ;  /* 0x0000000c0d0e7389 */ /* 0x00006400000c000b */
[----:B01----:R-:W-:Y:S01]  /*12ef0*/  ENDCOLLECTIVE ;  /* 0x000000000000791b */ /* 0x003fe20003800000 */
.L_x_5890:
        /* <DEDUP_REMOVED lines=13> */
.L_x_5891:
[----:B------:R-:W-:Y:S02]  /*12fd0*/  IMAD.MOV.U32 R13, RZ, RZ, R6 ;  /* 0x000000ffff0d7224 */ /* 0x000fe400078e0006 */
[----:B------:R-:W-:Y:S02]  /*12fe0*/  IMAD.MOV.U32 R12, RZ, RZ, 0x4 ;  /* 0x00000004ff0c7424 */ /* 0x000fe400078e00ff */
[----:B------:R-:W-:-:S07]  /*12ff0*/  IMAD.MOV.U32 R2, RZ, RZ, R14 ;  /* 0x000000ffff027224 */ /* 0x000fce00078e000e */
[----:B------:R-:W-:Y:S05]  /*13000*/  WARPSYNC.COLLECTIVE R15, `(.L_x_5892) ;  /* 0x000000000f087348 */ /* 0x000fea0003c00000 */
[----:B------:R0:W1:Y:S02]  /*13010*/  SHFL.IDX P6, R14, R13, R12, R11 ;  /* 0x0000000c0d0e7389 */ /* 0x00006400000c000b */
[----:B01----:R-:W-:Y:S01]  /*13020*/  ENDCOLLECTIVE ;  /* 0x000000000000791b */ /* 0x003fe20003800000 */
.L_x_5892:
        /* <DEDUP_REMOVED lines=13> */
.L_x_5893:
[----:B------:R-:W-:Y:S02]  /*13100*/  IMAD.MOV.U32 R13, RZ, RZ, R6 ;  /* 0x000000ffff0d7224 */ /* 0x000fe400078e0006 */
[----:B------:R-:W-:Y:S02]  /*13110*/  IMAD.MOV.U32 R12, RZ, RZ, 0x5 ;  /* 0x00000005ff0c7424 */ /* 0x000fe400078e00ff */
[----:B------:R-:W-:-:S07]  /*13120*/  IMAD.MOV.U32 R2, RZ, RZ, R14 ;  /* 0x000000ffff027224 */ /* 0x000fce00078e000e */
[----:B------:R-:W-:Y:S05]  /*13130*/  WARPSYNC.COLLECTIVE R15, `(.L_x_5894) ;  /* 0x000000000f087348 */ /* 0x000fea0003c00000 */
[----:B------:R0:W1:Y:S02]  /*13140*/  SHFL.IDX P6, R14, R13, R12, R11 ;  /* 0x0000000c0d0e7389 */ /* 0x00006400000c000b */
[----:B01----:R-:W-:Y:S01]  /*13150*/  ENDCOLLECTIVE ;  /* 0x000000000000791b */ /* 0x003fe20003800000 */
.L_x_5894:
        /* <DEDUP_REMOVED lines=14> */
.L_x_5895:
[----:B------:R-:W-:Y:S01]  /*13240*/  IMAD.MOV.U32 R2, RZ, RZ, R14 ;  /* 0x000000ffff027224 */ /* 0x000fe200078e000e */
[----:B------:R-:W-:Y:S06]  /*13250*/  BRA `(.L_x_5896) ;  /* 0xffffffc000307947 */ /* 0x000fec000383ffff */
.L_x_5805:
[----:B0-----:R0:W1:Y:S02]  /*13260*/  SYNCS.PHASECHK.TRANS64.TRYWAIT P0, [R6+URZ+0x30860], R2 ;  /* 0x03086002060075a7 */ /* 0x001064000800017f */
[----:B-1----:R-:W-:Y:S05]  /*13270*/  @!P0 NANOSLEEP.SYNCS 0x989680 ;  /* 0x009896800000895d */ /* 0x002fea0003900000 */
[----:B------:R-:W1:Y:S02]  /*13280*/  @!P0 SYNCS.PHASECHK.TRANS64 P0, [R6+URZ+0x30860], R2 ;  /* 0x03086002060085a7 */ /* 0x000e64000800007f */
[----:B-1----:R-:W-:Y:S05]  /*13290*/  @!P0 BRA `(.L_x_5805) ;  /* 0xfffffffc00f08947 */ /* 0x002fea000383ffff */
[----:B------:R-:W-:Y:S05]  /*132a0*/  BRA `(.L_x_5897) ;  /* 0xffffffc000987947 */ /* 0x000fea000383ffff */
.L_x_5806:
        /* <DEDUP_REMOVED lines=8> */
.L_x_5899:
[----:B------:R-:W-:Y:S05]  /*13330*/  BSYNC B1 ;  /* 0x0000000000017941 */ /* 0x000fea0003800000 */
.L_x_5898:
[----:B------:R-:W-:Y:S01]  /*13340*/  IMAD.MOV.U32 R13, RZ, RZ, R24 ;  /* 0x000000ffff0d7224 */ /* 0x000fe200078e0018 */
[----:B------:R-:W-:Y:S01]  /*13350*/  MOV R3, R14 ;  /* 0x0000000e00037202 */ /* 0x000fe20000000f00 */
[----:B------:R-:W-:Y:S02]  /*13360*/  IMAD.MOV.U32 R12, RZ, RZ, RZ ;  /* 0x000000ffff0c7224 */ /* 0x000fe400078e00ff */
[----:B------:R-:W-:Y:S02]  /*13370*/  IMAD.MOV.U32 R11, RZ, RZ, 0x181f ;  /* 0x0000181fff0b7424 */ /* 0x000fe400078e00ff */
[----:B------:R-:W-:Y:S02]  /*13380*/  IMAD.MOV.U32 R15, RZ, RZ, -0x1 ;  /* 0xffffffffff0f7424 */ /* 0x000fe400078e00ff */
[----:B------:R-:W-:-:S07]  /*13390*/  IMAD R5, R5, 0x2, R22 ;  /* 0x0000000205057824 */ /* 0x000fce00078e0216 */
[----:B------:R-:W-:Y:S05]  /*133a0*/  WARPSYNC.COLLECTIVE R15, `(.L_x_5900) ;  /* 0x000000000f087348 */ /* 0x000fea0003c00000 */
[----:B------:R0:W1:Y:S02]  /*133b0*/  SHFL.IDX P6, R14, R13, R12, R11 ;  /* 0x0000000c0d0e7389 */ /* 0x00006400000c000b */
[----:B01----:R-:W-:Y:S01]  /*133c0*/  ENDCOLLECTIVE ;  /* 0x000000000000791b */ /* 0x003fe20003800000 */
.L_x_5900:
[----:B------:R-:W-:Y:S02]  /*133d0*/  IMAD.MOV.U32 R13, RZ, RZ, R25 ;  /* 0x000000ffff0d7224 */ /* 0x000fe400078e0019 */
[----:B------:R-:W-:Y:S02]  /*133e0*/  IMAD.MOV.U32 R12, RZ, RZ, 0x1 ;  /* 0x00000001ff0c7424 */ /* 0x000fe400078e00ff */
[----:B------:R-:W-:-:S07]  /*133f0*/  IMAD.MOV.U32 R2, RZ, RZ, R14 ;  /* 0x000000ffff027224 */ /* 0x000fce00078e000e */
[----:B------:R-:W-:Y:S05]  /*13400*/  WARPSYNC.COLLECTIVE R15, `(.L_x_5901) ;  /* 0x000000000f087348 */ /* 0x000fea0003c00000 */
[----:B------:R0:W1:Y:S02]  /*13410*/  SHFL.IDX P6, R14, R13, R12, R11 ;  /* 0x0000000c0d0e7389 */ /* 0x00006400000c000b */
[----:B01----:R-:W-:Y:S01]  /*13420*/  ENDCOLLECTIVE ;  /* 0x000000000000791b */ /* 0x003fe20003800000 */
.L_x_5901:
        /* <DEDUP_REMOVED lines=16> */
.L_x_5902:
[----:B------:R-:W-:Y:S02]  /*13530*/  IMAD.MOV.U32 R13, RZ, RZ, R25 ;  /* 0x000000ffff0d7224 */ /* 0x000fe400078e0019 */
[----:B------:R-:W-:Y:S02]  /*13540*/  IMAD.MOV.U32 R12, RZ, RZ, 0x2 ;  /* 0x00000002ff0c7424 */ /* 0x000fe400078e00ff */
[----:B------:R-:W-:-:S07]  /*13550*/  IMAD.MOV.U32 R2, RZ, RZ, R14 ;  /* 0x000000ffff027224 */ /* 0x000fce00078e000e */
[----:B------:R-:W-:Y:S05]  /*13560*/  WARPSYNC.COLLECTIVE R15, `(.L_x_5903) ;  /* 0x000000000f087348 */ /* 0x000fea0003c00000 */
[----:B------:R0:W1:Y:S02]  /*13570*/  SHFL.IDX P6, R14, R13, R12, R11 ;  /* 0x0000000c0d0e7389 */ /* 0x00006400000c000b */
[----:B01----:R-:W-:Y:S01]  /*13580*/  ENDCOLLECTIVE ;  /* 0x000000000000791b */ /* 0x003fe20003800000 */
.L_x_5903:
        /* <DEDUP_REMOVED lines=16> */
.L_x_5904:
[----:B------:R-:W-:Y:S01]  /*13690*/  MOV R13, R25 ;  /* 0x00000019000d7202 */ /* 0x000fe20000000f00 */
[----:B------:R-:W-:Y:S02]  /*136a0*/  IMAD.MOV.U32 R12, RZ, RZ, 0x3 ;  /* 0x00000003ff0c7424 */ /* 0x000fe400078e00ff */
[----:B------:R-:W-:-:S07]  /*136b0*/  IMAD.MOV.U32 R2, RZ, RZ, R14 ;  /* 0x000000ffff027224 */ /* 0x000fce00078e000e */
[----:B------:R-:W-:Y:S05]  /*136c0*/  WARPSYNC.COLLECTIVE R15, `(.L_x_5905) ;  /* 0x000000000f087348 */ /* 0x000fea0003c00000 */
[----:B------:R0:W1:Y:S02]  /*136d0*/  SHFL.IDX P6, R14, R13, R12, R11 ;  /* 0x0000000c0d0e7389 */ /* 0x00006400000c000b */
[----:B01----:R-:W-:Y:S01]  /*136e0*/  ENDCOLLECTIVE ;  /* 0x000000000000791b */ /* 0x003fe20003800000 */
.L_x_5905:
        /* <DEDUP_REMOVED lines=16> */
.L_x_5906:
[----:B------:R-:W-:Y:S02]  /*137f0*/  IMAD.MOV.U32 R13, RZ, RZ, R25 ;  /* 0x000000ffff0d7224 */ /* 0x000fe400078e0019 */
[----:B------:R-:W-:Y:S02]  /*13800*/  IMAD.MOV.U32 R12, RZ, RZ, 0x4 ;  /* 0x00000004ff0c7424 */ /* 0x000fe400078e00ff */
[----:B------:R-:W-:-:S07]  /*13810*/  IMAD.MOV.U32 R2, RZ, RZ, R14 ;  /* 0x000000ffff027224 */ /* 0x000fce00078e000e */
[----:B------:R-:W-:Y:S05]  /*13820*/  WARPSYNC.COLLECTIVE R15, `(.L_x_5907) ;  /* 0x000000000f087348 */ /* 0x000fea0003c00000 */
[----:B------:R0:W1:Y:S02]  /*13830*/  SHFL.IDX P6, R14, R13, R12, R11 ;  /* 0x0000000c0d0e7389 */ /* 0x00006400000c000b */
[----:B01----:R-:W-:Y:S01]  /*13840*/  ENDCOLLECTIVE ;  /* 0x000000000000791b */ /* 0x003fe20003800000 */
.L_x_5907:
        /* <DEDUP_REMOVED lines=16> */
.L_x_5908:
[----:B------:R-:W-:Y:S02]  /*13950*/  IMAD.MOV.U32 R13, RZ, RZ, R25 ;  /* 0x000000ffff0d7224 */ /* 0x000fe400078e0019 */
[----:B------:R-:W-:Y:S01]  /*13960*/  IMAD.MOV.U32 R12, RZ, RZ, 0x5 ;  /* 0x00000005ff0c7424 */ /* 0x000fe200078e00ff */
[----:B------:R-:W-:-:S07]  /*13970*/  MOV R2, R14 ;  /* 0x0000000e00027202 */ /* 0x000fce0000000f00 */
[----:B------:R-:W-:Y:S05]  /*13980*/  WARPSYNC.COLLECTIVE R15, `(.L_x_5909) ;  /* 0x000000000f087348 */ /* 0x000fea0003c00000 */
[----:B------:R0:W1:Y:S02]  /*13990*/  SHFL.IDX P6, R14, R13, R12, R11 ;  /* 0x0000000c0d0e7389 */ /* 0x00006400000c000b */
[----:B01----:R-:W-:Y:S01]  /*139a0*/  ENDCOLLECTIVE ;  /* 0x000000000000791b */ /* 0x003fe20003800000 */
.L_x_5909:
        /* <DEDUP_REMOVED lines=13> */
.L_x_5910:
[----:B------:R-:W-:Y:S01]  /*13a80*/  @!PT LDS RZ, [RZ] ;  /* 0x00000000fffff984 */ /* 0x000fe20000000800 */
[----:B------:R-:W-:Y:S01]  /*13a90*/  @!PT LDS RZ, [RZ] ;  /* 0x00000000fffff984 */ /* 0x000fe20000000800 */
[----:B------:R-:W-:Y:S01]  /*13aa0*/  @!PT LDS RZ, [RZ] ;  /* 0x00000000fffff984 */ /* 0x000fe20000000800 */
[----:B------:R1:W-:Y:S01]  /*13ab0*/  LDGSTS.E.BYPASS.LTC128B.128 [R5+0x5400], desc[UR36][R2.64+0x80], !P0 ;  /* 0x0540008002057fae */ /* 0x0003e2000c101d64 */
[----:B------:R-:W-:-:S13]  /*13ac0*/  ISETP.LT.OR P0, PT, R7, 0x41, P1 ;  /* 0x000000410700780c */ /* 0x000fda0000f01670 */
[----:B------:R1:W-:Y:S01]  /*13ad0*/  LDGSTS.E.BYPASS.LTC128B.128 [R5+0x8400], desc[UR36][R2.64+0x100], !P0 ;  /* 0x0840010002057fae */ /* 0x0003e2000c101d64 */
[----:B------:R-:W-:Y:S05]  /*13ae0*/  BRA `(.L_x_5911) ;  /* 0xffffffbc007c7947 */ /* 0x000fea000383ffff */
.L_x_5814:
[----:B0-----:R0:W1:Y:S02]  /*13af0*/  SYNCS.PHASECHK.TRANS64.TRYWAIT P0, [R0+URZ+0x30860], R3 ;  /* 0x03086003000075a7 */ /* 0x001064000800017f */
[----:B-1----:R-:W-:Y:S05]  /*13b00*/  @!P0 NANOSLEEP.SYNCS 0x989680 ;  /* 0x009896800000895d */ /* 0x002fea0003900000 */
[----:B------:R-:W1:Y:S02]  /*13b10*/  @!P0 SYNCS.PHASECHK.TRANS64 P0, [R0+URZ+0x30860], R3 ;  /* 0x03086003000085a7 */ /* 0x000e64000800007f */
[----:B-1----:R-:W-:Y:S05]  /*13b20*/  @!P0 BRA `(.L_x_5814) ;  /* 0xfffffffc00f08947 */ /* 0x002fea000383ffff */
[----:B------:R-:W-:Y:S05]  /*13b30*/  BRA `(.L_x_5912) ;  /* 0xffffffc0009c7947 */ /* 0x000fea000383ffff */
.L_x_5815:
        /* <DEDUP_REMOVED lines=8> */
.L_x_5914:
[----:B------:R-:W-:Y:S05]  /*13bc0*/  BSYNC B0 ;  /* 0x0000000000007941 */ /* 0x000fea0003800000 */
.L_x_5913:
[----:B------:R-:W-:Y:S01]  /*13bd0*/  IMAD.MOV.U32 R13, RZ, RZ, R24 ;  /* 0x000000ffff0d7224 */ /* 0x000fe200078e0018 */
[----:B------:R-:W-:Y:S01]  /*13be0*/  MOV R3, R14 ;  /* 0x0000000e00037202 */ /* 0x000fe20000000f00 */
[----:B------:R-:W-:Y:S02]  /*13bf0*/  IMAD.MOV.U32 R12, RZ, RZ, RZ ;  /* 0x000000ffff0c7224 */ /* 0x000fe400078e00ff */
[----:B------:R-:W-:Y:S02]  /*13c00*/  IMAD.MOV.U32 R11, RZ, RZ, 0x181f ;  /* 0x0000181fff0b7424 */ /* 0x000fe400078e00ff */
[----:B------:R-:W-:Y:S02]  /*13c10*/  IMAD.MOV.U32 R15, RZ, RZ, -0x1 ;  /* 0xffffffffff0f7424 */ /* 0x000fe400078e00ff */
[----:B------:R-:W-:Y:S02]  /*13c20*/  IMAD.SHL.U32 R5, R32, 0x2, RZ ;  /* 0x0000000220057824 */ /* 0x000fe400078e00ff */
[----:B------:R-:W-:-:S07]  /*13c30*/  IMAD R4, R7, 0x2, R22 ;  /* 0x0000000207047824 */ /* 0x000fce00078e0216 */
[----:B------:R-:W-:Y:S05]  /*13c40*/  WARPSYNC.COLLECTIVE R15, `(.L_x_5915) ;  /* 0x000000000f087348 */ /* 0x000fea0003c00000 */
[----:B------:R0:W1:Y:S02]  /*13c50*/  SHFL.IDX P6, R14, R13, R12, R11 ;  /* 0x0000000c0d0e7389 */ /* 0x00006400000c000b */
[----:B01----:R-:W-:Y:S01]  /*13c60*/  ENDCOLLECTIVE ;  /* 0x000000000000791b */ /* 0x003fe20003800000 */
.L_x_5915:
[----:B------:R-:W-:Y:S02]  /*13c70*/  ULDC UR4, c[0x0][0x2f4] ;  /* 0x0000bd0000047ab9 */ /* 0x000fe40000000800 */
        /* <DEDUP_REMOVED lines=12> */
.L_x_5916:
        /* <DEDUP_REMOVED lines=13> */
.L_x_5917:
[----:B------:R-:W-:Y:S02]  /*13e10*/  IMAD.MOV.U32 R13, RZ, RZ, R25 ;  /* 0x000000ffff0d7224 */ /* 0x000fe400078e0019 */
[----:B------:R-:W-:Y:S01]  /*13e20*/  IMAD.MOV.U32 R12, RZ, RZ, 0x2 ;  /* 0x00000002ff0c7424 */ /* 0x000fe200078e00ff */
[----:B------:R-:W-:-:S13]  /*13e30*/  IADD3 R2, P4, R14, R5, RZ ;  /* 0x000000050e027210 */ /* 0x000fda0007f9e0ff */
[----:B------:R-:W-:Y:S05]  /*13e40*/  WARPSYNC.COLLECTIVE R15, `(.L_x_5918) ;  /* 0x000000000f087348 */ /* 0x000fea0003c00000 */
[----:B------:R0:W1:Y:S02]  /*13e50*/  SHFL.IDX P6, R14, R13, R12, R11 ;  /* 0x0000000c0d0e7389 */ /* 0x00006400000c000b */
[----:B01----:R-:W-:Y:S01]  /*13e60*/  ENDCOLLECTIVE ;  /* 0x000000000000791b */ /* 0x003fe20003800000 */
.L_x_5918:
        /* <DEDUP_REMOVED lines=15> */
.L_x_5919:
[----:B------:R-:W-:Y:S02]  /*13f60*/  IMAD.MOV.U32 R13, RZ, RZ, R25 ;  /* 0x000000ffff0d7224 */ /* 0x000fe400078e0019 */
[----:B------:R-:W-:Y:S01]  /*13f70*/  IMAD.MOV.U32 R12, RZ, RZ, 0x3 ;  /* 0x00000003ff0c7424 */ /* 0x000fe200078e00ff */
[----:B------:R-:W-:-:S13]  /*13f80*/  IADD3 R2, P4, R14, R5, RZ ;  /* 0x000000050e027210 */ /* 0x000fda0007f9e0ff */
[----:B------:R-:W-:Y:S05]  /*13f90*/  WARPSYNC.COLLECTIVE R15, `(.L_x_5920) ;  /* 0x000000000f087348 */ /* 0x000fea0003c00000 */
[----:B------:R0:W1:Y:S02]  /*13fa0*/  SHFL.IDX P6, R14, R13, R12, R11 ;  /* 0x0000000c0d0e7389 */ /* 0x00006400000c000b */
[----:B01----:R-:W-:Y:S01]  /*13fb0*/  ENDCOLLECTIVE ;  /* 0x000000000000791b */ /* 0x003fe20003800000 */
.L_x_5920:
        /* <DEDUP_REMOVED lines=15> */
.L_x_5921:
[----:B------:R-:W-:Y:S02]  /*140b0*/  IMAD.MOV.U32 R13, RZ, RZ, R25 ;  /* 0x000000ffff0d7224 */ /* 0x000fe400078e0019 */
[----:B------:R-:W-:Y:S01]  /*140c0*/  IMAD.MOV.U32 R12, RZ, RZ, 0x4 ;  /* 0x00000004ff0c7424 */ /* 0x000fe200078e00ff */
[----:B------:R-:W-:-:S13]  /*140d0*/  IADD3 R2, P4, R14, R5, RZ ;  /* 0x000000050e027210 */ /* 0x000fda0007f9e0ff */
[----:B------:R-:W-:Y:S05]  /*140e0*/  WARPSYNC.COLLECTIVE R15, `(.L_x_5922) ;  /* 0x000000000f087348 */ /* 0x000fea0003c00000 */
[----:B------:R0:W1:Y:S02]  /*140f0*/  SHFL.IDX P6, R14, R13, R12, R11 ;  /* 0x0000000c0d0e7389 */ /* 0x00006400000c000b */
[----:B01----:R-:W-:Y:S01]  /*14100*/  ENDCOLLECTIVE ;  /* 0x000000000000791b */ /* 0x003fe20003800000 */
.L_x_5922:
        /* <DEDUP_REMOVED lines=15> */
.L_x_5923:
[----:B------:R-:W-:Y:S02]  /*14200*/  IMAD.MOV.U32 R13, RZ, RZ, R25 ;  /* 0x000000ffff0d7224 */ /* 0x000fe400078e0019 */
[----:B------:R-:W-:Y:S01]  /*14210*/  IMAD.MOV.U32 R12, RZ, RZ, 0x5 ;  /* 0x00000005ff0c7424 */ /* 0x000fe200078e00ff */
[----:B------:R-:W-:-:S13]  /*14220*/  IADD3 R2, P4, R14, R5, RZ ;  /* 0x000000050e027210 */ /* 0x000fda0007f9e0ff */
[----:B------:R-:W-:Y:S05]  /*14230*/  WARPSYNC.COLLECTIVE R15, `(.L_x_5924) ;  /* 0x000000000f087348 */ /* 0x000fea0003c00000 */
[----:B------:R0:W1:Y:S02]  /*14240*/  SHFL.IDX P6, R14, R13, R12, R11 ;  /* 0x0000000c0d0e7389 */ /* 0x00006400000c000b */
[----:B01----:R-:W-:Y:S01]  /*14250*/  ENDCOLLECTIVE ;  /* 0x000000000000791b */ /* 0x003fe20003800000 */
.L_x_5924:
        /* <DEDUP_REMOVED lines=10> */
[----:B------:R-:W-:-:S07]  /*14300*/  MOV R25, R14 ;  /* 0x0000000e00197202 */ /* 0x000fce0000000f00 */
[----:B0-----:R-:W-:Y:S05]  /*14310*/  WARPSYNC.COLLECTIVE R15, `(.L_x_5925) ;  /* 0x000000000f087348 */ /* 0x001fea0003c00000 */
[----:B------:R1:W2:Y:S02]  /*14320*/  SHFL.IDX P6, R14, R13, R12, R11 ;  /* 0x0000000c0d0e7389 */ /* 0x0002a400000c000b */
[----:B012---:R-:W-:Y:S01]  /*14330*/  ENDCOLLECTIVE ;  /* 0x000000000000791b */ /* 0x007fe20003800000 */
.L_x_5925:
[----:B------:R-:W-:Y:S05]  /*14340*/  BRA `(.L_x_5926) ;  /* 0xffffffbc00a07947 */ /* 0x000fea000383ffff */
.L_x_5820:
        /* <DEDUP_REMOVED lines=8> */
.L_x_5928:
[----:B------:R-:W-:Y:S05]  /*143d0*/  BSYNC B0 ;  /* 0x0000000000007941 */ /* 0x000fea0003800000 */
.L_x_5927:
        /* <DEDUP_REMOVED lines=9> */
.L_x_5929:
        /* <DEDUP_REMOVED lines=18> */
.L_x_5930:
[----:B------:R-:W-:Y:S01]  /*14590*/  IMAD.MOV.U32 R12, RZ, RZ, 0x2 ;  /* 0x00000002ff0c7424 */ /* 0x000fe200078e00ff */
[----:B------:R-:W-:-:S05]  /*145a0*/  SEL R6, R14, RZ, P1 ;  /* 0x000000ff0e067207 */ /* 0x000fca0000800000 */
[----:B------:R-:W-:-:S04]  /*145b0*/  IMAD.IADD R6, R5, 0x1, R6 ;  /* 0x0000000105067824 */ /* 0x000fc800078e0206 */
[----:B------:R-:W-:-:S07]  /*145c0*/  IMAD.MOV.U32 R13, RZ, RZ, R6 ;  /* 0x000000ffff0d7224 */ /* 0x000fce00078e0006 */
[----:B------:R-:W-:Y:S05]  /*145d0*/  WARPSYNC.COLLECTIVE R15, `(.L_x_5931) ;  /* 0x000000000f087348 */ /* 0x000fea0003c00000 */
[----:B------:R0:W1:Y:S02]  /*145e0*/  SHFL.UP P6, R14, R13, R12, R11 ;  /* 0x0400000c0d0e7389 */ /* 0x00006400000c000b */
[----:B01----:R-:W-:Y:S01]  /*145f0*/  ENDCOLLECTIVE ;  /* 0x000000000000791b */ /* 0x003fe20003800000 */
.L_x_5931:
[----:B------:R-:W-:Y:S01]  /*14600*/  IMAD.MOV.U32 R12, RZ, RZ, 0x4 ;  /* 0x00000004ff0c7424 */ /* 0x000fe200078e00ff */
[----:B------:R-:W-:-:S04]  /*14610*/  SEL R7, R14, RZ, P2 ;  /* 0x000000ff0e077207 */ /* 0x000fc80001000000 */
[----:B------:R-:W-:-:S05]  /*14620*/  IADD3 R7, R6, R7, RZ ;  /* 0x0000000706077210 */ /* 0x000fca0007ffe0ff */
[----:B------:R-:W-:-:S07]  /*14630*/  IMAD.MOV.U32 R13, RZ, RZ, R7 ;  /* 0x000000ffff0d7224 */ /* 0x000fce00078e0007 */
[----:B------:R-:W-:Y:S05]  /*14640*/  WARPSYNC.COLLECTIVE R15, `(.L_x_5932) ;  /* 0x000000000f087348 */ /* 0x000fea0003c00000 */
[----:B------:R0:W1:Y:S02]  /*14650*/  SHFL.UP P6, R14, R13, R12, R11 ;  /* 0x0400000c0d0e7389 */ /* 0x00006400000c000b */
[----:B01----:R-:W-:Y:S01]  /*14660*/  ENDCOLLECTIVE ;  /* 0x000000000000791b */ /* 0x003fe20003800000 */
.L_x_5932:
[----:B------:R-:W-:Y:S01]  /*14670*/  IMAD.MOV.U32 R12, RZ, RZ, 0x8 ;  /* 0x00000008ff0c7424 */ /* 0x000fe200078e00ff */
[----:B------:R-:W-:-:S05]  /*14680*/  SEL R2, R14, RZ, P3 ;  /* 0x000000ff0e027207 */ /* 0x000fca0001800000 */
[----:B------:R-:W-:-:S04]  /*14690*/  IMAD.IADD R2, R7, 0x1, R2 ;  /* 0x0000000107027824 */ /* 0x000fc800078e0202 */
[----:B------:R-:W-:-:S07]  /*146a0*/  IMAD.MOV.U32 R13, RZ, RZ, R2 ;  /* 0x000000ffff0d7224 */ /* 0x000fce00078e0002 */
[----:B------:R-:W-:Y:S05]  /*146b0*/  WARPSYNC.COLLECTIVE R15, `(.L_x_5933) ;  /* 0x000000000f087348 */ /* 0x000fea0003c00000 */
[----:B------:R0:W1:Y:S02]  /*146c0*/  SHFL.UP P6, R14, R13, R12, R11 ;  /* 0x0400000c0d0e7389 */ /* 0x00006400000c000b */
[----:B01----:R-:W-:Y:S01]  /*146d0*/  ENDCOLLECTIVE ;  /* 0x000000000000791b */ /* 0x003fe20003800000 */
.L_x_5933:
[----:B------:R-:W-:Y:S01]  /*146e0*/  IMAD.MOV.U32 R12, RZ, RZ, 0x10 ;  /* 0x00000010ff0c7424 */ /* 0x000fe200078e00ff */
[----:B------:R-:W-:-:S05]  /*146f0*/  SEL R3, R14, RZ, P4 ;  /* 0x000000ff0e037207 */ /* 0x000fca0002000000 */
[----:B------:R-:W-:-:S04]  /*14700*/  IMAD.IADD R3, R2, 0x1, R3 ;  /* 0x0000000102037824 */ /* 0x000fc800078e0203 */
[----:B------:R-:W-:-:S07]  /*14710*/  IMAD.MOV.U32 R13, RZ, RZ, R3 ;  /* 0x000000ffff0d7224 */ /* 0x000fce00078e0003 */
[----:B------:R-:W-:Y:S05]  /*14720*/  WARPSYNC.COLLECTIVE R15, `(.L_x_5934) ;  /* 0x000000000f087348 */ /* 0x000fea0003c00000 */
[----:B------:R0:W1:Y:S02]  /*14730*/  SHFL.UP P6, R14, R13, R12, R11 ;  /* 0x0400000c0d0e7389 */ /* 0x00006400000c000b */
[----:B01----:R-:W-:Y:S01]  /*14740*/  ENDCOLLECTIVE ;  /* 0x000000000000791b */ /* 0x003fe20003800000 */
.L_x_5934:
[----:B------:R-:W-:Y:S02]  /*14750*/  IMAD.MOV.U32 R12, RZ, RZ, 0x1f ;  /* 0x0000001fff0c7424 */ /* 0x000fe400078e00ff */
[----:B------:R-:W-:Y:S01]  /*14760*/  IMAD.MOV.U32 R11, RZ, RZ, 0x1f ;  /* 0x0000001fff0b7424 */ /* 0x000fe200078e00ff */
[----:B------:R-:W-:-:S05]  /*14770*/  SEL R6, R14, RZ, P5 ;  /* 0x000000ff0e067207 */ /* 0x000fca0002800000 */
[----:B------:R-:W-:-:S05]  /*14780*/  IMAD.IADD R6, R3, 0x1, R6 ;  /* 0x0000000103067824 */ /* 0x000fca00078e0206 */
[----:B------:R-:W-:-:S07]  /*14790*/  MOV R13, R6 ;  /* 0x00000006000d7202 */ /* 0x000fce0000000f00 */
[----:B------:R-:W-:Y:S05]  /*147a0*/  WARPSYNC.COLLECTIVE R15, `(.L_x_5935) ;  /* 0x000000000f087348 */ /* 0x000fea0003c00000 */
[----:B------:R0:W1:Y:S02]  /*147b0*/  SHFL.IDX P6, R14, R13, R12, R11 ;  /* 0x0000000c0d0e7389 */ /* 0x00006400000c000b */
[----:B01----:R-:W-:Y:S01]  /*147c0*/  ENDCOLLECTIVE ;  /* 0x000000000000791b */ /* 0x003fe20003800000 */
.L_x_5935:
[----:B------:R-:W-:Y:S05]  /*147d0*/  BRA `(.L_x_5936) ;  /* 0xffffffbc00b07947 */ /* 0x000fea000383ffff */
.L_x_5825:
        /* <DEDUP_REMOVED lines=8> */
.L_x_5938:
[----:B------:R-:W-:Y:S05]  /*14860*/  BSYNC B0 ;  /* 0x0000000000007941 */ /* 0x000fea0003800000 */
.L_x_5937:
        /* <DEDUP_REMOVED lines=8> */
.L_x_5939:
[----:B------:R-:W-:Y:S01]  /*148f0*/  IMAD.MOV.U32 R12, RZ, RZ, 0x4 ;  /* 0x00000004ff0c7424 */ /* 0x000fe200078e00ff */
[----:B------:R-:W-:-:S05]  /*14900*/  SEL R2, R14, RZ, P2 ;  /* 0x000000ff0e027207 */ /* 0x000fca0001000000 */
[----:B------:R-:W-:-:S04]  /*14910*/  IMAD.IADD R2, R13, 0x1, R2 ;  /* 0x000000010d027824 */ /* 0x000fc800078e0202 */
[----:B------:R-:W-:-:S07]  /*14920*/  IMAD.MOV.U32 R13, RZ, RZ, R2 ;  /* 0x000000ffff0d7224 */ /* 0x000fce00078e0002 */
[----:B------:R-:W-:Y:S05]  /*14930*/  WARPSYNC.COLLECTIVE R15, `(.L_x_5940) ;  /* 0x000000000f087348 */ /* 0x000fea0003c00000 */
[----:B------:R0:W1:Y:S02]  /*14940*/  SHFL.UP P6, R14, R13, R12, R11 ;  /* 0x0400000c0d0e7389 */ /* 0x00006400000c000b */
[----:B01----:R-:W-:Y:S01]  /*14950*/  ENDCOLLECTIVE ;  /* 0x000000000000791b */ /* 0x003fe20003800000 */
.L_x_5940:
[----:B------:R-:W-:Y:S01]  /*14960*/  IMAD.MOV.U32 R12, RZ, RZ, 0x8 ;  /* 0x00000008ff0c7424 */ /* 0x000fe200078e00ff */
[----:B------:R-:W-:-:S05]  /*14970*/  SEL R3, R14, RZ, P3 ;  /* 0x000000ff0e037207 */ /* 0x000fca0001800000 */
[----:B------:R-:W-:-:S04]  /*14980*/  IMAD.IADD R3, R2, 0x1, R3 ;  /* 0x0000000102037824 */ /* 0x000fc800078e0203 */
[----:B------:R-:W-:-:S07]  /*14990*/  IMAD.MOV.U32 R13, RZ, RZ, R3 ;  /* 0x000000ffff0d7224 */ /* 0x000fce00078e0003 */
[----:B------:R-:W-:Y:S05]  /*149a0*/  WARPSYNC.COLLECTIVE R15, `(.L_x_5941) ;  /* 0x000000000f087348 */ /* 0x000fea0003c00000 */
[----:B------:R0:W1:Y:S02]  /*149b0*/  SHFL.UP P6, R14, R13, R12, R11 ;  /* 0x0400000c0d0e7389 */ /* 0x00006400000c000b */
[----:B01----:R-:W-:Y:S01]  /*149c0*/  ENDCOLLECTIVE ;  /* 0x000000000000791b */ /* 0x003fe20003800000 */
.L_x_5941:
[----:B------:R-:W-:Y:S01]  /*149d0*/  IMAD.MOV.U32 R12, RZ, RZ, 0x10 ;  /* 0x00000010ff0c7424 */ /* 0x000fe200078e00ff */
[----:B------:R-:W-:-:S05]  /*149e0*/  SEL R4, R14, RZ, P4 ;  /* 0x000000ff0e047207 */ /* 0x000fca0002000000 */
[----:B------:R-:W-:-:S04]  /*149f0*/  IMAD.IADD R4, R3, 0x1, R4 ;  /* 0x0000000103047824 */ /* 0x000fc800078e0204 */
[----:B------:R-:W-:-:S07]  /*14a00*/  IMAD.MOV.U32 R13, RZ, RZ, R4 ;  /* 0x000000ffff0d7224 */ /* 0x000fce00078e0004 */
[----:B------:R-:W-:Y:S05]  /*14a10*/  WARPSYNC.COLLECTIVE R15, `(.L_x_5942) ;  /* 0x000000000f087348 */ /* 0x000fea0003c00000 */
[----:B------:R0:W1:Y:S02]  /*14a20*/  SHFL.UP P6, R14, R13, R12, R11 ;  /* 0x0400000c0d0e7389 */ /* 0x00006400000c000b */
[----:B01----:R-:W-:Y:S01]  /*14a30*/  ENDCOLLECTIVE ;  /* 0x000000000000791b */ /* 0x003fe20003800000 */
.L_x_5942:
[----:B------:R-:W-:Y:S02]  /*14a40*/  IMAD.MOV.U32 R12, RZ, RZ, 0x1f ;  /* 0x0000001fff0c7424 */ /* 0x000fe400078e00ff */
[----:B------:R-:W-:Y:S01]  /*14a50*/  IMAD.MOV.U32 R11, RZ, RZ, 0x1f ;  /* 0x0000001fff0b7424 */ /* 0x000fe200078e00ff */
[----:B------:R-:W-:-:S04]  /*14a60*/  SEL R3, R14, RZ, P5 ;  /* 0x000000ff0e037207 */ /* 0x000fc80002800000 */
[----:B------:R-:W-:-:S05]  /*14a70*/  IADD3 R6, R4, R3, RZ ;  /* 0x0000000304067210 */ /* 0x000fca0007ffe0ff */
[----:B------:R-:W-:-:S07]  /*14a80*/  IMAD.MOV.U32 R13, RZ, RZ, R6 ;  /* 0x000000ffff0d7224 */ /* 0x000fce00078e0006 */
[----:B------:R-:W-:Y:S05]  /*14a90*/  WARPSYNC.COLLECTIVE R15, `(.L_x_5943) ;  /* 0x000000000f087348 */ /* 0x000fea0003c00000 */
[----:B------:R0:W1:Y:S02]  /*14aa0*/  SHFL.IDX P6, R14, R13, R12, R11 ;  /* 0x0000000c0d0e7389 */ /* 0x00006400000c000b */
[----:B01----:R-:W-:Y:S01]  /*14ab0*/  ENDCOLLECTIVE ;  /* 0x000000000000791b */ /* 0x003fe20003800000 */
.L_x_5943:
[----:B------:R-:W-:Y:S05]  /*14ac0*/  BRA `(.L_x_5944) ;  /* 0xffffffbc00907947 */ /* 0x000fea000383ffff */
.L_x_5827:
[----:B------:R-:W-:Y:S01]  /*14ad0*/  BSSY B0, `(.L_x_5945) ;  /* 0x0000006000007945 */ /* 0x000fe20003800000 */
[----:B------:R-:W-:Y:S01]  /*14ae0*/  PLOP3.LUT P6, PT, P6, PT, PT, 0x8, 0x0 ;  /* 0x000000000000781c */ /* 0x000fe200037ce170 */
[----:B------:R-:W-:-:S12]  /*14af0*/  IMAD.MOV.U32 R15, RZ, RZ, -0x1 ;  /* 0xffffffffff0f7424 */ /* 0x000fd800078e00ff */
[----:B0-----:R-:W-:Y:S05]  /*14b00*/  WARPSYNC.COLLECTIVE R15, `(.L_x_5946) ;  /* 0x000000000f087348 */ /* 0x001fea0003c00000 */
[----:B------:R-:W-:Y:S01]  /*14b10*/  VOTE.ANY R14, PT, P6 ;  /* 0x00000000000e7806 */ /* 0x000fe200030e0100 */
[----:B0-----:R-:W-:Y:S06]  /*14b20*/  ENDCOLLECTIVE ;  /* 0x000000000000791b */ /* 0x001fec0003800000 */
.L_x_5946:
[----:B------:R-:W-:Y:S05]  /*14b30*/  BSYNC B0 ;  /* 0x0000000000007941 */ /* 0x000fea0003800000 */
.L_x_5945:
        /* <DEDUP_REMOVED lines=9> */
.L_x_5947:
[----:B------:R-:W-:Y:S01]  /*14bd0*/  MOV R5, R14 ;  /* 0x0000000e00057202 */ /* 0x000fe20000000f00 */
[----:B------:R-:W-:Y:S06]  /*14be0*/  BRA `(.L_x_5948) ;  /* 0xffffffbc00807947 */ /* 0x000fec000383ffff */
.L_x_5829:
[----:B------:R-:W-:Y:S01]  /*14bf0*/  BSSY B0, `(.L_x_5949) ;  /* 0x0000007000007945 */ /* 0x000fe20003800000 */
[----:B------:R-:W-:Y:S02]  /*14c00*/  IMAD.MOV.U32 R13, RZ, RZ, R6 ;  /* 0x000000ffff0d7224 */ /* 0x000fe400078e0006 */
[----:B------:R-:W-:Y:S02]  /*14c10*/  IMAD.MOV.U32 R11, RZ, RZ, 0x1f ;  /* 0x0000001fff0b7424 */ /* 0x000fe400078e00ff */
[----:B------:R-:W-:-:S07]  /*14c20*/  IMAD.MOV.U32 R15, RZ, RZ, -0x1 ;  /* 0xffffffffff0f7424 */ /* 0x000fce00078e00ff */
[----:B012---:R-:W-:Y:S05]  /*14c30*/  WARPSYNC.COLLECTIVE R15, `(.L_x_5950) ;  /* 0x000000000f087348 */ /* 0x007fea0003c00000 */
[----:B------:R3:W4:Y:S02]  /*14c40*/  SHFL.IDX P6, R14, R13, R12, R11 ;  /* 0x0000000c0d0e7389 */ /* 0x00072400000c000b */
[----:B01234-:R-:W-:Y:S01]  /*14c50*/  ENDCOLLECTIVE ;  /* 0x000000000000791b */ /* 0x01ffe20003800000 */
.L_x_5950:
[----:B------:R-:W-:Y:S05]  /*14c60*/  BSYNC B0 ;  /* 0x0000000000007941 */ /* 0x000fea0003800000 */
.L_x_5949:
[----:B------:R-:W-:Y:S05]  /*14c70*/  BRA `(.L_x_5828) ;  /* 0xffffffbc00787947 */ /* 0x000fea000383ffff */
.L_x_5833:
[----:B-1----:R1:W3:Y:S02]  /*14c80*/  SYNCS.PHASECHK.TRANS64.TRYWAIT P0, [R4+URZ+0x30820], R0 ;  /* 0x03082000040075a7 */ /* 0x0022e4000800017f */
[----:B---3--:R-:W-:Y:S05]  /*14c90*/  @!P0 NANOSLEEP.SYNCS 0x989680 ;  /* 0x009896800000895d */ /* 0x008fea0003900000 */
[----:B------:R-:W3:Y:S02]  /*14ca0*/  @!P0 SYNCS.PHASECHK.TRANS64 P0, [R4+URZ+0x30820], R0 ;  /* 0x03082000040085a7 */ /* 0x000ee4000800007f */
[----:B---3--:R-:W-:Y:S05]  /*14cb0*/  @!P0 BRA `(.L_x_5833) ;  /* 0xfffffffc00f08947 */ /* 0x008fea000383ffff */
[----:B------:R-:W-:Y:S05]  /*14cc0*/  BRA `(.L_x_5951) ;  /* 0xffffffc000f07947 */ /* 0x000fea000383ffff */
.L_x_5834:
        /* <DEDUP_REMOVED lines=11> */
.L_x_5953:
[----:B------:R-:W-:Y:S05]  /*14d80*/  BSYNC B0 ;  /* 0x0000000000007941 */ /* 0x000fea0003800000 */
.L_x_5952:
[----:B------:R-:W-:Y:S05]  /*14d90*/  BRA `(.L_x_5954) ;  /* 0xffffffc000d87947 */ /* 0x000fea000383ffff */
.L_x_5837:
[----:B------:R-:W-:Y:S01]  /*14da0*/  BSSY B1, `(.L_x_5955) ;  /* 0x0000006000017945 */ /* 0x000fe20003800000 */
[----:B------:R-:W-:-:S07]  /*14db0*/  IMAD.MOV.U32 R15, RZ, RZ, -0x1 ;  /* 0xffffffffff0f7424 */ /* 0x000fce00078e00ff */
[----:B012---:R-:W-:Y:S05]  /*14dc0*/  WARPSYNC.COLLECTIVE R15, `(.L_x_5956) ;  /* 0x000000000f0c7348 */ /* 0x007fea0003c00000 */
[----:B------:R-:W-:Y:S02]  /*14dd0*/  ELECT P6, UR62, PT ;  /* 0x00000000003e782f */ /* 0x000fe400038c0000 */
[----:B------:R-:W-:Y:S01]  /*14de0*/  MOV R14, UR62 ;  /* 0x0000003e000e7c02 */ /* 0x000fe20008000f00 */
[----:B012---:R-:W-:Y:S10]  /*14df0*/  ENDCOLLECTIVE ;  /* 0x000000000000791b */ /* 0x007ff40003800000 */
.L_x_5956:
[----:B------:R-:W-:Y:S05]  /*14e00*/  BSYNC B1 ;  /* 0x0000000000017941 */ /* 0x000fea0003800000 */
.L_x_5955:
[----:B------:R-:W-:Y:S05]  /*14e10*/  BRA `(.L_x_5957) ;  /* 0xffffffc000d07947 */ /* 0x000fea000383ffff */
.L_x_5839:
[----:B-1----:R1:W3:Y:S02]  /*14e20*/  SYNCS.PHASECHK.TRANS64.TRYWAIT P1, [R5+URZ+0x30840], R0 ;  /* 0x03084000050075a7 */ /* 0x0022e4000802017f */
[----:B---3--:R-:W-:Y:S05]  /*14e30*/  @!P1 NANOSLEEP.SYNCS 0x989680 ;  /* 0x009896800000995d */ /* 0x008fea0003900000 */
[----:B------:R-:W3:Y:S02]  /*14e40*/  @!P1 SYNCS.PHASECHK.TRANS64 P1, [R5+URZ+0x30840], R0 ;  /* 0x03084000050095a7 */ /* 0x000ee4000802007f */
[----:B---3--:R-:W-:Y:S05]  /*14e50*/  @!P1 BRA `(.L_x_5839) ;  /* 0xfffffffc00f09947 */ /* 0x008fea000383ffff */
[----:B------:R-:W-:Y:S05]  /*14e60*/  BRA `(.L_x_5958) ;  /* 0xffffffc000f87947 */ /* 0x000fea000383ffff */
.L_x_5841:
[----:B---3--:R3:W4:Y:S02]  /*14e70*/  SYNCS.PHASECHK.TRANS64.TRYWAIT P1, [R27+URZ+0x30840], R2 ;  /* 0x030840021b0075a7 */ /* 0x008724000802017f */
[----:B----4-:R-:W-:Y:S05]  /*14e80*/  @!P1 NANOSLEEP.SYNCS 0x989680 ;  /* 0x009896800000995d */ /* 0x010fea0003900000 */
[----:B------:R-:W4:Y:S02]  /*14e90*/  @!P1 SYNCS.PHASECHK.TRANS64 P1, [R27+URZ+0x30840], R2 ;  /* 0x030840021b0095a7 */ /* 0x000f24000802007f */
[----:B----4-:R-:W-:Y:S05]  /*14ea0*/  @!P1 BRA `(.L_x_5841) ;  /* 0xfffffffc00f09947 */ /* 0x010fea000383ffff */
[----:B------:R-:W-:Y:S05]  /*14eb0*/  BRA `(.L_x_5959) ;  /* 0xffffffc400047947 */ /* 0x000fea000383ffff */
.L_x_5843:
[----:B----4-:R4:W0:Y:S02]  /*14ec0*/  SYNCS.PHASECHK.TRANS64.TRYWAIT P1, [R5+URZ+0x30860], R0 ;  /* 0x03086000050075a7 */ /* 0x010824000802017f */
[----:B0-----:R-:W-:Y:S05]  /*14ed0*/  @!P1 NANOSLEEP.SYNCS 0x989680 ;  /* 0x009896800000995d */ /* 0x001fea0003900000 */
[----:B------:R-:W0:Y:S02]  /*14ee0*/  @!P1 SYNCS.PHASECHK.TRANS64 P1, [R5+URZ+0x30860], R0 ;  /* 0x03086000050095a7 */ /* 0x000e24000802007f */
[----:B0-----:R-:W-:Y:S05]  /*14ef0*/  @!P1 BRA `(.L_x_5843) ;  /* 0xfffffffc00f09947 */ /* 0x001fea000383ffff */
[----:B------:R-:W-:Y:S05]  /*14f00*/  BRA `(.L_x_5960) ;  /* 0xffffffc400007947 */ /* 0x000fea000383ffff */
.L_x_5961:
        /* <DEDUP_REMOVED lines=15> */
.L_x_15841:


//--------------------- .text._ZN7cutlass13device_kernelIN5flash11enable_sm90INS1_16FlashAttnFwdSm90INS1_25CollectiveMainloopFwdSm90ILi2EN4cute5tupleIJNS5_1CILi1EEES8_S8_EEENS6_IJNS7_ILi128EEENS7_ILi96EEENS7_ILi192EEEEEELi192ENS_10bfloat16_tEfNS_4arch4Sm90ELb1ELb0ELb0ELb1ELb1ELb1ELb0ELb1ELb1ELb1ELb0ELb0EEENS1_21CollectiveEpilogueFwdINS6_IJSA_SC_SB_EEES9_SE_SG_Li256ELb1ELb1ELb0ELb0EEENS1_36VarlenDynamicPersistentTileSchedulerILi128ELi96ELi256ELi128ELb0ELb1ELb1ELb1ELb1ELb1EEEEEEEEEvNT_6ParamsE --------------------------
	.section	.text._ZN7cutlass13device_kernelIN5flash11enable_sm90INS1_16FlashAttnFwdSm90INS1_25CollectiveMainloopFwdSm90ILi2EN4cute5tupleIJNS5_1CILi1EEES8_S8_EEENS6_IJNS7_ILi128EEENS7_ILi96EEENS7_ILi192EEEEEELi192ENS_10bfloat16_tEfNS_4arch4Sm90ELb1ELb0ELb0ELb1ELb1ELb1ELb0ELb1ELb1ELb1ELb0ELb0EEENS1_21CollectiveEpilogueFwdINS6_IJSA_SC_SB_EEES9_SE_SG_Li256ELb1ELb1ELb0ELb0EEENS1_36VarlenDynamicPersistentTileSchedulerILi128ELi96ELi256ELi128ELb0ELb1ELb1ELb1ELb1ELb1EEEEEEEEEvNT_6ParamsE,"ax",@progbits
	.align	128
.text._ZN7cutlass13device_kernelIN5flash11enable_sm90INS1_16FlashAttnFwdSm90INS1_25CollectiveMainloopFwdSm90ILi2EN4cute5tupleIJNS5_1CILi1EEES8_S8_EEENS6_IJNS7_ILi128EEENS7_ILi96EEENS7_ILi192EEEEEELi192ENS_10bfloat16_tEfNS_4arch4Sm90ELb1ELb0ELb0ELb1ELb1ELb1ELb0ELb1ELb1ELb1ELb0ELb0EEENS1_21CollectiveEpilogueFwdINS6_IJSA_SC_SB_EEES9_SE_SG_Li256ELb1ELb1ELb0ELb0EEENS1_36VarlenDynamicPersistentTileSchedulerILi128ELi96ELi256ELi128ELb0ELb1ELb1ELb1ELb1ELb1EEEEEEEEEvNT_6ParamsE:
        .type           _ZN7cutlass13device_kernelIN5flash11enable_sm90INS1_16FlashAttnFwdSm90INS1_25CollectiveMainloopFwdSm90ILi2EN4cute5tupleIJNS5_1CILi1EEES8_S8_EEENS6_IJNS7_ILi128EEENS7_ILi96EEENS7_ILi192EEEEEELi192ENS_10bfloat16_tEfNS_4arch4Sm90ELb1ELb0ELb0ELb1ELb1ELb1ELb0ELb1ELb1ELb1ELb0ELb0EEENS1_21CollectiveEpilogueFwdINS6_IJSA_SC_SB_EEES9_SE_SG_Li256ELb1ELb1ELb0ELb0EEENS1_36VarlenDynamicPersistentTileSchedulerILi128ELi96ELi256ELi128ELb0ELb1ELb1ELb1ELb1ELb1EEEEEEEEEvNT_6ParamsE,@function
        .size           _ZN7cutlass13device_kernelIN5flash11enable_sm90INS1_16FlashAttnFwdSm90INS1_25CollectiveMainloopFwdSm90ILi2EN4cute5tupleIJNS5_1CILi1EEES8_S8_EEENS6_IJNS7_ILi128EEENS7_ILi96EEENS7_ILi192EEEEEELi192ENS_10bfloat16_tEfNS_4arch4Sm90ELb1ELb0ELb0ELb1ELb1ELb1ELb0ELb1ELb1ELb1ELb0ELb0EEENS1_21CollectiveEpilogueFwdINS6_IJSA_SC_SB_EEES9_SE_SG_Li256ELb1ELb1ELb0ELb0EEENS1_36VarlenDynamicPersistentTileSchedulerILi128ELi96ELi256ELi128ELb0ELb1ELb1ELb1ELb1ELb1EEEEEEEEEvNT_6ParamsE,(.L_x_15842 - _ZN7cutlass13device_kernelIN5flash11enable_sm90INS1_16FlashAttnFwdSm90INS1_25CollectiveMainloopFwdSm90ILi2EN4cute5tupleIJNS5_1CILi1EEES8_S8_EEENS6_IJNS7_ILi128EEENS7_ILi96EEENS7_ILi192EEEEEELi192ENS_10bfloat16_tEfNS_4arch4Sm90ELb1ELb0ELb0ELb1ELb1ELb1ELb0ELb1ELb1ELb1ELb0ELb0EEENS1_21CollectiveEpilogueFwdINS6_IJSA_SC_SB_EEES9_SE_SG_Li256ELb1ELb1ELb0ELb0EEENS1_36VarlenDynamicPersistentTileSchedulerILi128ELi96ELi256ELi128ELb0ELb1ELb1ELb1ELb1ELb1EEEEEEEEEvNT_6ParamsE)
        .other          _ZN7cutlass13device_kernelIN5flash11enable_sm90INS1_16FlashAttnFwdSm90INS1_25CollectiveMainloopFwdSm90ILi2EN4cute5tupleIJNS5_1CILi1EEES8_S8_EEENS6_IJNS7_ILi128EEENS7_ILi96EEENS7_ILi192EEEEEELi192ENS_10bfloat16_tEfNS_4arch4Sm90ELb1ELb0ELb0ELb1ELb1ELb1ELb0ELb1ELb1ELb1ELb0ELb0EEENS1_21CollectiveEpilogueFwdINS6_IJSA_SC_SB_EEES9_SE_SG_Li256ELb1ELb1ELb0ELb0EEENS1_36VarlenDynamicPersistentTileSchedulerILi128ELi96ELi256ELi128ELb0ELb1ELb1ELb1ELb1ELb1EEEEEEEEEvNT_6ParamsE,@"STO_CUDA_ENTRY STV_DEFAULT"
_ZN7cutlass13device_kernelIN5flash11enable_sm90INS1_16FlashAttnFwdSm90INS1_25CollectiveMainloopFwdSm90ILi2EN4cute5tupleIJNS5_1CILi1EEES8_S8_EEENS6_IJNS7_ILi128EEENS7_ILi96EEENS7_ILi192EEEEEELi192ENS_10bfloat16_tEfNS_4arch4Sm90ELb1ELb0ELb0ELb1ELb1ELb1ELb0ELb1ELb1ELb1ELb0ELb0EEENS1_21CollectiveEpilogueFwdINS6_IJSA_SC_SB_EEES9_SE_SG_Li256ELb1ELb1ELb0ELb0EEENS1_36VarlenDynamicPersistentTileSchedulerILi128ELi96ELi256ELi128ELb0ELb1ELb1ELb1ELb1ELb1EEEEEEEEEvNT_6ParamsE:
        /* <DEDUP_REMOVED lines=18> */
.L_x_5963:
[----:B------:R-:W-:Y:S05]  /*0120*/  BSYNC B0 ;  /* 0x0000000000007941 */ /* 0x000fea0003800000 */
.L_x_5962:
        /* <DEDUP_REMOVED lines=41> */
.L_x_5964:
        /* <DEDUP_REMOVED lines=22> */
.L_x_5965:
        /* <DEDUP_REMOVED lines=18> */
.L_x_5966:
        /* <DEDUP_REMOVED lines=22> */
.L_x_5967:
        /* <DEDUP_REMOVED lines=22> */
.L_x_5968:
[----:B------:R-:W-:Y:S01]  /*0900*/  PLOP3.LUT P0, PT, PT, PT, UP0, 0x80, 0x0 ;  /* 0x000000000000781c */ /* 0x000fe20003f0f008 */
[----:B------:R-:W-:Y:S01]  /*0910*/  UMOV UR60, 0x1 ;  /* 0x00000001003c7882 */ /* 0x000fe20000000000 */
[----:B------:R-:W-:Y:S01]  /*0920*/  NOP ;  /* 0x0000000000007918 */ /* 0x000fe20000000000 */
[----:B------:R-:W-:Y:S01]  /*0930*/  USEL UR60, UR60, 0x2, !UP0 ;  /* 0x000000023c3c7887 */ /* 0x000fe2000c000000 */
[----:B------:R-:W-:Y:S01]  /*0940*/  BSSY B9, `(.L_x_5969) ;  /* 0x00023eb000097945 */ /* 0x000fe20003800000 */
[----:B012-4-:R-:W-:Y:S08]  /*0950*/  BAR.SYNC.DEFER_BLOCKING 0x0 ;  /* 0x0000000000007b1d */ /* 0x017ff00000010000 */
[----:B------:R-:W-:Y:S05]  /*0960*/  @!P0 BRA `(.L_x_5970) ;  /* 0x000001cc000c8947 */ /* 0x000fea0003800000 */
.L_x_5971:
        /* <DEDUP_REMOVED lines=27> */
[----:B------:R-:W-:-:S03]  /*0b20*/  SHF.R.S32.HI R12, RZ, 0x7, R2 ;  /* 0x00000007ff0c7819 */ /* 0x000fc60000011402 */
[----:B------:R-:W-:Y:S01]  /*0b30*/  IMAD.IADD R15, R0, 0x1, -R5 ;  /* 0x00000001000f7824 */ /* 0x000fe200078e0a05 */
[----:B------:R-:W-:Y:S02]  /*0b40*/  SHF.R.S32.HI R5, RZ, 0x4, R4 ;  /* 0x00000004ff057819 */ /* 0x000fe40000011404 */
[----:B------:R-:W-:Y:S02]  /*0b50*/  LEA.HI R2, R2, R12, RZ, 0x1 ;  /* 0x0000000c02027211 */ /* 0x000fe400078f08ff */
[----:B------:R-:W-:Y:S01]  /*0b60*/  SHF.R.S32.HI R7, RZ, 0x1f, R15 ;  /* 0x0000001fff077819 */ /* 0x000fe2000001140f */
[----:B------:R-:W-:Y:S01]  /*0b70*/  STL [R1+0x48], R15 ;  /* 0x0000480f01007387 */ /* 0x000fe20000100800 */
[----:B------:R-:W-:Y:S02]  /*0b80*/  LOP3.LUT R2, R2, 0x3fffffe, RZ, 0xc0, !PT ;  /* 0x03fffffe02027812 */ /* 0x000fe400078ec0ff */
[CC--:B------:R-:W-:Y:S01]  /*0b90*/  LEA.HI R8, R7.reuse, R15.reuse, RZ, 0x2 ;  /* 0x0000000f07087211 */ /* 0x0c0fe200078f10ff */
[----:B------:R0:W-:Y:S01]  /*0ba0*/  STL [R1+0x64], R12 ;  /* 0x0000640c01007387 */ /* 0x0001e20000100800 */
[----:B------:R-:W-:Y:S01]  /*0bb0*/  LEA.HI R7, R7, R15, RZ, 0x5 ;  /* 0x0000000f07077211 */ /* 0x000fe200078f28ff */
[----:B------:R-:W-:Y:S01]  /*0bc0*/  IMAD.IADD R2, R12, 0x1, -R2 ;  /* 0x000000010c027824 */ /* 0x000fe200078e0a02 */
[----:B------:R-:W-:-:S02]  /*0bd0*/  SHF.R.S32.HI R9, RZ, 0x2, R8 ;  /* 0x00000002ff097819 */ /* 0x000fc40000011408 */
[----:B------:R-:W-:Y:S02]  /*0be0*/  SHF.R.S32.HI R6, RZ, 0x1f, R8 ;  /* 0x0000001fff067819 */ /* 0x000fe40000011408 */
[----:B------:R-:W-:Y:S02]  /*0bf0*/  SHF.R.S32.HI R7, RZ, 0x5, R7 ;  /* 0x00000005ff077819 */ /* 0x000fe40000011407 */
[----:B------:R-:W-:Y:S02]  /*0c00*/  LEA.HI R10, R6, R9, RZ, 0x3 ;  /* 0x00000009060a7211 */ /* 0x000fe400078f18ff */
[----:B------:R-:W-:Y:S02]  /*0c10*/  LEA.HI R6, R4, R5, RZ, 0x1 ;  /* 0x0000000504067211 */ /* 0x000fe400078f08ff */
[----:B------:R-:W-:Y:S02]  /*0c20*/  LOP3.LUT R10, R10, 0xfffffff8, RZ, 0xc0, !PT ;  /* 0xfffffff80a0a7812 */ /* 0x000fe400078ec0ff */
[----:B------:R-:W-:-:S02]  /*0c30*/  LOP3.LUT R6, R6, 0x1ffffffe, RZ, 0xc0, !PT ;  /* 0x1ffffffe06067812 */ /* 0x000fc400078ec0ff */
[----:B------:R-:W-:Y:S01]  /*0c40*/  LOP3.LUT R222, R8, 0x7ffffffc, RZ, 0xc0, !PT ;  /* 0x7ffffffc08de7812 */ /* 0x000fe200078ec0ff */
[----:B------:R-:W-:Y:S02]  /*0c50*/  IMAD.IADD R10, R9, 0x1, -R10 ;  /* 0x00000001090a7824 */ /* 0x000fe400078e0a0a */
[----:B------:R-:W-:Y:S01]  /*0c60*/  IMAD.IADD R6, R5, 0x1, -R6 ;  /* 0x0000000105067824 */ /* 0x000fe200078e0a06 */
[-C--:B------:R-:W-:Y:S01]  /*0c70*/  LEA.HI R5, R3, R0.reuse, RZ, 0x5 ;  /* 0x0000000003057211 */ /* 0x080fe200078f28ff */
[----:B------:R-:W-:Y:S01]  /*0c80*/  IMAD R9, R7, 0x10, R10 ;  /* 0x0000001007097824 */ /* 0x000fe200078e020a */
[-C--:B------:R-:W-:Y:S01]  /*0c90*/  LEA.HI R10, R3, R0.reuse, RZ, 0x2 ;  /* 0x00000000030a7211 */ /* 0x080fe200078f10ff */
[----:B------:R-:W-:Y:S01]  /*0ca0*/  IMAD.IADD R222, R15, 0x1, -R222 ;  /* 0x000000010fde7824 */ /* 0x000fe200078e0ade */
[----:B------:R-:W-:Y:S01]  /*0cb0*/  LEA.HI R7, R3, R0, RZ, 0x3 ;  /* 0x0000000003077211 */ /* 0x000fe200078f18ff */
[----:B------:R-:W-:Y:S01]  /*0cc0*/  IMAD R14, R2, 0x40, R9 ;  /* 0x00000040020e7824 */ /* 0x000fe200078e0209 */
[----:B------:R-:W-:-:S02]  /*0cd0*/  SHF.R.S32.HI R204, RZ, 0x2, R10 ;  /* 0x00000002ffcc7819 */ /* 0x000fc4000001140a */
[----:B------:R-:W-:Y:S02]  /*0ce0*/  LOP3.LUT R3, R4, 0x3fffff0, RZ, 0xc0, !PT ;  /* 0x03fffff004037812 */ /* 0x000fe400078ec0ff */
[----:B------:R-:W-:Y:S02]  /*0cf0*/  SHF.R.S32.HI R4, RZ, 0x5, R5 ;  /* 0x00000005ff047819 */ /* 0x000fe40000011405 */
[----:B------:R-:W-:Y:S01]  /*0d00*/  LOP3.LUT R11, R10, 0xfffffffc, RZ, 0xc0, !PT ;  /* 0xfffffffc0a0b7812 */ /* 0x000fe200078ec0ff */
[----:B------:R-:W-:Y:S01]  /*0d10*/  IMAD.IADD R3, R0, 0x1, -R3 ;  /* 0x0000000100037824 */ /* 0x000fe200078e0a03 */
[----:B------:R-:W-:Y:S01]  /*0d20*/  LOP3.LUT R5, R7, 0xfffffff8, RZ, 0xc0, !PT ;  /* 0xfffffff807057812 */ /* 0x000fe200078ec0ff */
[----:B------:R-:W-:Y:S01]  /*0d30*/  IMAD.SHL.U32 R215, R4, 0x200, RZ ;  /* 0x0000020004d77824 */ /* 0x000fe200078e00ff */
[----:B------:R-:W-:Y:S01]  /*0d40*/  SHF.R.S32.HI R13, RZ, 0x1f, R10 ;  /* 0x0000001fff0d7819 */ /* 0x000fe2000001140a */
[----:B------:R-:W-:Y:S02]  /*0d50*/  VIADD R10, R204, 0x40 ;  /* 0x00000040cc0a7836 */ /* 0x000fe40000000000 */
[C---:B------:R-:W-:Y:S01]  /*0d60*/  IMAD.IADD R20, R0.reuse, 0x1, -R11 ;  /* 0x0000000100147824 */ /* 0x040fe200078e0a0b */
[----:B------:R-:W-:Y:S01]  /*0d70*/  LEA.HI R13, R13, R204, RZ, 0x3 ;  /* 0x000000cc0d0d7211 */ /* 0x000fe200078f18ff */
[----:B------:R-:W-:Y:S01]  /*0d80*/  IMAD.IADD R226, R0, 0x1, -R5 ;  /* 0x0000000100e27824 */ /* 0x000fe200078e0a05 */
[----:B------:R-:W-:Y:S01]  /*0d90*/  SHF.R.S32.HI R0, RZ, 0x1f, R10 ;  /* 0x0000001fff007819 */ /* 0x000fe2000001140a */
[----:B------:R-:W-:Y:S01]  /*0da0*/  IMAD.SHL.U32 R194, R20, 0x4, RZ ;  /* 0x0000000414c27824 */ /* 0x000fe200078e00ff */
[----:B------:R-:W-:Y:S01]  /*0db0*/  LOP3.LUT R13, R13, 0xfffffff8, RZ, 0xc0, !PT ;  /* 0xfffffff80d0d7812 */ /* 0x000fe200078ec0ff */
[----:B------:R-:W-:Y:S01]  /*0dc0*/  IMAD R3, R4, 0x10, R3 ;  /* 0x0000001004037824 */ /* 0x000fe200078e0203 */
[----:B------:R-:W-:Y:S01]  /*0dd0*/  LEA.HI R0, R0, R10, RZ, 0x3 ;  /* 0x0000000a00007211 */ /* 0x000fe200078f18ff */
[C---:B------:R-:W-:Y:S01]  /*0de0*/  VIADD R206, R194.reuse, 0x40 ;  /* 0x00000040c2ce7836 */ /* 0x040fe20000000000 */
[----:B------:R-:W-:Y:S01]  /*0df0*/  STL [R1+0x3c], R20 ;  /* 0x00003c1401007387 */ /* 0x000fe20000100800 */
[----:B------:R-:W-:-:S02]  /*0e00*/  VIADD R207, R194, 0x20 ;  /* 0x00000020c2cf7836 */ /* 0x000fc40000000000 */
[----:B------:R-:W-:Y:S01]  /*0e10*/  IMAD.SHL.U32 R0, R0, 0x40, RZ ;  /* 0x0000004000007824 */ /* 0x000fe200078e00ff */
[----:B------:R-:W-:Y:S01]  /*0e20*/  STL [R1+0x68], R14 ;  /* 0x0000680e01007387 */ /* 0x000fe20000100800 */
[----:B------:R-:W-:Y:S02]  /*0e30*/  IMAD.IADD R193, R194, 0x1, R206 ;  /* 0x00000001c2c17824 */ /* 0x000fe400078e02ce */
[----:B------:R-:W-:Y:S01]  /*0e40*/  IMAD.IADD R221, R204, 0x1, -R13 ;  /* 0x00000001ccdd7824 */ /* 0x000fe200078e0a0d */
[----:B------:R-:W-:Y:S01]  /*0e50*/  LOP3.LUT R216, R0, 0xfffffe00, RZ, 0xc0, !PT ;  /* 0xfffffe0000d87812 */ /* 0x000fe200078ec0ff */
[----:B------:R-:W-:Y:S01]  /*0e60*/  IMAD.IADD R196, R194, 0x1, R207 ;  /* 0x00000001c2c47824 */ /* 0x000fe200078e02cf */
[----:B------:R-:W-:Y:S01]  /*0e70*/  SHF.R.S32.HI R0, RZ, 0x1f, R193 ;  /* 0x0000001fff007819 */ /* 0x000fe200000114c1 */
[----:B------:R-:W-:Y:S01]  /*0e80*/  IMAD.SHL.U32 R213, R221, 0x40, RZ ;  /* 0x00000040ddd57824 */ /* 0x000fe200078e00ff */
[----:B------:R-:W-:Y:S01]  /*0e90*/  STL [R1+0x38], RZ ;  /* 0x000038ff01007387 */ /* 0x000fe20000100800 */
[----:B------:R-:W-:Y:S01]  /*0ea0*/  IMAD.SHL.U32 R211, R10, 0x40, RZ ;  /* 0x000000400ad37824 */ /* 0x000fe200078e00ff */
[-C--:B------:R-:W-:Y:S01]  /*0eb0*/  LEA.HI R4, R0, R193.reuse, RZ, 0x6 ;  /* 0x000000c100047211 */ /* 0x080fe200078f30ff */
[----:B0-----:R-:W-:Y:S01]  /*0ec0*/  IMAD R12, R3, 0x8, R6 ;  /* 0x00000008030c7824 */ /* 0x001fe200078e0206 */
[----:B------:R-:W-:Y:S01]  /*0ed0*/  SHF.R.S32.HI R3, RZ, 0x1f, R196 ;  /* 0x0000001fff037819 */ /* 0x000fe200000114c4 */
[----:B------:R-:W-:Y:S01]  /*0ee0*/  IMAD.SHL.U32 R217, R226, 0x8, RZ ;  /* 0x00000008e2d97824 */ /* 0x000fe200078e00ff */
[----:B------:R-:W-:Y:S01]  /*0ef0*/  LOP3.LUT R213, R213, 0x1c0, RZ, 0xc0, !PT ;  /* 0x000001c0d5d57812 */ /* 0x000fe200078ec0ff */
[----:B------:R-:W-:Y:S01]  /*0f00*/  IMAD.SHL.U32 R4, R4, 0x80, RZ ;  /* 0x0000008004047824 */ /* 0x000fe200078e00ff */
[----:B------:R-:W-:Y:S01]  /*0f10*/  LEA.HI R2, R0, R193, RZ, 0x3 ;  /* 0x000000c100027211 */ /* 0x000fe200078f18ff */
[----:B------:R-:W-:Y:S01]  /*0f20*/  IMAD.SHL.U32 R16, R20, 0x8, RZ ;  /* 0x0000000814107824 */ /* 0x000fe200078e00ff */
[----:B------:R-:W-:Y:S01]  /*0f30*/  LOP3.LUT R211, R211, 0x1c0, RZ, 0xc0, !PT ;  /* 0x000001c0d3d37812 */ /* 0x000fe200078ec0ff */
[----:B------:R-:W-:Y:S01]  /*0f40*/  VIADD R225, R217, 0x80 ;  /* 0x00000080d9e17836 */ /* 0x000fe20000000000 */
[-C--:B------:R-:W-:Y:S01]  /*0f50*/  LEA.HI R198, R3, R196.reuse, RZ, 0x3 ;  /* 0x000000c403c67211 */ /* 0x080fe200078f18ff */
[C---:B------:R-:W-:Y:S01]  /*0f60*/  VIADD R23, R16.reuse, 0x60 ;  /* 0x0000006010177836 */ /* 0x040fe20000000000 */
[----:B------:R-:W-:Y:S01]  /*0f70*/  SHF.R.U32.HI R214, RZ, 0x3, R213 ;  /* 0x00000003ffd67819 */ /* 0x000fe200000116d5 */
[C---:B------:R-:W-:Y:S01]  /*0f80*/  VIADD R22, R16.reuse, 0x80 ;  /* 0x0000008010167836 */ /* 0x040fe20000000000 */
[--C-:B------:R-:W-:Y:S01]  /*0f90*/  LOP3.LUT R5, R213, 0x38, R2.reuse, 0xf8, !PT ;  /* 0x00000038d5057812 */ /* 0x100fe200078ef802 */
[----:B------:R-:W-:Y:S01]  /*0fa0*/  VIADD R192, R16, 0xa0 ;  /* 0x000000a010c07836 */ /* 0x000fe20000000000 */
[----:B------:R-:W-:Y:S01]  /*0fb0*/  SHF.R.U32.HI R13, RZ, 0x3, R211 ;  /* 0x00000003ff0d7819 */ /* 0x000fe200000116d3 */
[C---:B------:R-:W-:Y:S01]  /*0fc0*/  VIADD R209, R194.reuse, 0x10 ;  /* 0x00000010c2d17836 */ /* 0x040fe20000000000 */
[----:B------:R-:W-:Y:S01]  /*0fd0*/  LOP3.LUT R10, R211, 0x38, R2, 0xf8, !PT ;  /* 0x00000038d30a7812 */ /* 0x000fe200078ef802 */
[----:B------:R-:W-:Y:S01]  /*0fe0*/  VIADD R224, R217, 0x40 ;  /* 0x00000040d9e07836 */ /* 0x000fe20000000000 */
[----:B------:R-:W-:Y:S01]  /*0ff0*/  LOP3.LUT R6, R211, 0x38, R198, 0xf8, !PT ;  /* 0x00000038d3067812 */ /* 0x000fe200078ef8c6 */
[C---:B------:R-:W-:Y:S01]  /*1000*/  VIADD R208, R194.reuse, 0x30 ;  /* 0x00000030c2d07836 */ /* 0x040fe20000000000 */
[----:B------:R-:W-:Y:S01]  /*1010*/  LEA.HI R3, R3, R196, RZ, 0x6 ;  /* 0x000000c403037211 */ /* 0x000fe200078f30ff */
[----:B------:R-:W-:Y:S01]  /*1020*/  VIADD R210, R194, 0x50 ;  /* 0x00000050c2d27836 */ /* 0x000fe20000000000 */
[----:B------:R-:W-:-:S02]  /*1030*/  LOP3.LUT R4, R4, 0xffffe000, RZ, 0xc0, !PT ;  /* 0xffffe00004047812 */ /* 0x000fc400078ec0ff */
[----:B------:R-:W-:Y:S01]  /*1040*/  LOP3.LUT R5, R5, R214, RZ, 0x3c, !PT ;  /* 0x000000d605057212 */ /* 0x000fe200078e3cff */
[----:B------:R-:W-:Y:S01]  /*1050*/  IMAD.SHL.U32 R0, R3, 0x80, RZ ;  /* 0x0000008003007824 */ /* 0x000fe200078e00ff */
[-C--:B------:R-:W-:Y:S02]  /*1060*/  LOP3.LUT R11, R10, R13.reuse, RZ, 0x3c, !PT ;  /* 0x0000000d0a0b7212 */ /* 0x080fe400078e3cff */
[----:B------:R-:W-:Y:S02]  /*1070*/  LOP3.LUT R9, R6, R13, RZ, 0x3c, !PT ;  /* 0x0000000d06097212 */ /* 0x000fe400078e3cff */
[-C--:B------:R-:W-:Y:S02]  /*1080*/  IADD3 R6, R5, R4.reuse, R215 ;  /* 0x0000000405067210 */ /* 0x080fe40007ffe0d7 */
[----:B------:R-:W-:Y:S01]  /*1090*/  IADD3 R11, R11, R4, R216 ;  /* 0x000000040b0b7210 */ /* 0x000fe20007ffe0d8 */
[----:B------:R-:W-:Y:S01]  /*10a0*/  IMAD.U32 R4, RZ, RZ, UR4 ;  /* 0x00000004ff047e24 */ /* 0x000fe2000f8e00ff */
[----:B------:R-:W-:-:S02]  /*10b0*/  SHF.R.S32.HI R5, RZ, 0x3, R7 ;  /* 0x00000003ff057819 */ /* 0x000fc40000011407 */
[----:B------:R-:W-:Y:S02]  /*10c0*/  LOP3.LUT R3, R213, 0x38, R198, 0xf8, !PT ;  /* 0x00000038d5037812 */ /* 0x000fe400078ef8c6 */
[----:B------:R-:W-:Y:S01]  /*10d0*/  LOP3.LUT R0, R0, 0xffffe000, RZ, 0xc0, !PT ;  /* 0xffffe00000007812 */ /* 0x000fe200078ec0ff */
[----:B------:R0:W-:Y:S01]  /*10e0*/  STL [R1+0x44], R5 ;  /* 0x0000440501007387 */ /* 0x0001e20000100800 */
[----:B------:R-:W-:Y:S02]  /*10f0*/  LOP3.LUT R3, R3, R214, RZ, 0x3c, !PT ;  /* 0x000000d603037212 */ /* 0x000fe400078e3cff */
[----:B------:R-:W-:Y:S01]  /*1100*/  SHF.R.S32.HI R199, RZ, 0x3, R2 ;  /* 0x00000003ffc77819 */ /* 0x000fe20000011402 */
[----:B------:R1:W-:Y:S01]  /*1110*/  STL [R1+0x60], R4 ;  /* 0x0000600401007387 */ /* 0x0003e20000100800 */
[-C--:B------:R-:W-:Y:S02]  /*1120*/  IADD3 R3, R3, R0.reuse, R215 ;  /* 0x0000000003037210 */ /* 0x080fe40007ffe0d7 */
[----:B------:R-:W-:Y:S01]  /*1130*/  IADD3 R9, R9, R0, R216 ;  /* 0x0000000009097210 */ /* 0x000fe20007ffe0d8 */
[----:B------:R-:W-:Y:S01]  /*1140*/  IMAD.U32 R0, RZ, RZ, UR5 ;  /* 0x00000005ff007e24 */ /* 0x000fe2000f8e00ff */
[----:B------:R-:W-:-:S02]  /*1150*/  LEA R2, R3, UR4, 0x1 ;  /* 0x0000000403027c11 */ /* 0x000fc4000f8e08ff */
[--C-:B0-----:R-:W-:Y:S02]  /*1160*/  LOP3.LUT R5, R211, 0x38, R16.reuse, 0xf8, !PT ;  /* 0x00000038d3057812 */ /* 0x101fe400078ef810 */
[----:B------:R-:W-:Y:S02]  /*1170*/  LEA R3, R6, UR4, 0x1 ;  /* 0x0000000406037c11 */ /* 0x000fe4000f8e08ff */
[----:B-1----:R-:W-:Y:S01]  /*1180*/  SHF.R.S32.HI R4, RZ, 0x1f, R225 ;  /* 0x0000001fff047819 */ /* 0x002fe200000114e1 */
[----:B------:R-:W-:Y:S01]  /*1190*/  IMAD.SHL.U32 R4, R12, 0x8, RZ ;  /* 0x000000080c047824 */ /* 0x000fe200078e00ff */
[----:B------:R-:W-:Y:S02]  /*11a0*/  LOP3.LUT R5, R216, R5, R13, 0xf6, !PT ;  /* 0x00000005d8057212 */ /* 0x000fe400078ef60d */
[----:B------:R-:W-:Y:S02]  /*11b0*/  LEA.HI R0, R20, R20, RZ, 0x1 ;  /* 0x0000001414007211 */ /* 0x000fe400078f08ff */
[----:B------:R0:W-:Y:S01]  /*11c0*/  STL [R1+0x6c], R4 ;  /* 0x00006c0401007387 */ /* 0x0001e20000100800 */
[----:B------:R-:W-:-:S02]  /*11d0*/  SHF.R.S32.HI R17, RZ, 0x1f, R16 ;  /* 0x0000001fff117819 */ /* 0x000fc40000011410 */
[----:B------:R-:W-:Y:S01]  /*11e0*/  LOP3.LUT R0, R0, 0x1ffffffe, RZ, 0xc0, !PT ;  /* 0x1ffffffe00007812 */ /* 0x000fe200078ec0ff */
[----:B------:R1:W-:Y:S01]  /*11f0*/  STL [R1+0x5c], R2 ;  /* 0x00005c0201007387 */ /* 0x0003e20000100800 */
[----:B------:R-:W-:Y:S02]  /*1200*/  SHF.R.S32.HI R203, RZ, 0x1f, R23 ;  /* 0x0000001fffcb7819 */ /* 0x000fe40000011417 */
[----:B------:R-:W-:Y:S01]  /*1210*/  SHF.R.S32.HI R202, RZ, 0x1f, R22 ;  /* 0x0000001fffca7819 */ /* 0x000fe20000011416 */
[----:B------:R-:W-:Y:S01]  /*1220*/  IMAD.IADD R0, R20, 0x1, -R0 ;  /* 0x0000000114007824 */ /* 0x000fe200078e0a00 */
[----:B------:R-:W-:Y:S02]  /*1230*/  SHF.R.S32.HI R201, RZ, 0x1f, R192 ;  /* 0x0000001fffc97819 */ /* 0x000fe400000114c0 */
[----:B0-----:R-:W-:Y:S01]  /*1240*/  LEA R4, R5, UR4, 0x1 ;  /* 0x0000000405047c11 */ /* 0x001fe2000f8e08ff */
[----:B------:R-:W-:Y:S01]  /*1250*/  IMAD R223, R0, 0x8, R14 ;  /* 0x0000000800df7824 */ /* 0x000fe200078e020e */
[----:B------:R-:W-:-:S02]  /*1260*/  SHF.R.S32.HI R198, RZ, 0x3, R198 ;  /* 0x00000003ffc67819 */ /* 0x000fc400000114c6 */
[----:B-1----:R-:W-:Y:S01]  /*1270*/  LEA R2, R11, UR4, 0x1 ;  /* 0x000000040b027c11 */ /* 0x002fe2000f8e08ff */
[----:B------:R0:W-:Y:S02]  /*1280*/  STL [R1+0x58], R4 ;  /* 0x0000580401007387 */ /* 0x0001e40000100800 */
[----:B0-----:R-:W-:-:S05]  /*1290*/  LEA R4, R9, UR4, 0x1 ;  /* 0x0000000409047c11 */ /* 0x001fca000f8e08ff */
[----:B------:R0:W-:Y:S04]  /*12a0*/  STL [R1+0x50], R4 ;  /* 0x0000500401007387 */ /* 0x0001e80000100800 */
[----:B------:R0:W-:Y:S04]  /*12b0*/  STL [R1+0x54], R3 ;  /* 0x0000540301007387 */ /* 0x0001e80000100800 */
[----:B------:R0:W-:Y:S02]  /*12c0*/  STL [R1+0x4c], R2 ;  /* 0x00004c0201007387 */ /* 0x0001e40000100800 */
.L_x_6208:
[----:B0---4-:R-:W0:Y:S01]  /*12d0*/  LDC.64 R2, c[0x0][0xc88] ;  /* 0x00032200ff027b82 */ /* 0x011e220000000a00 */
[----:B------:R-:W-:Y:S01]  /*12e0*/  ULDC.64 UR10, c[0x0][0x208] ;  /* 0x00008200000a7ab9 */ /* 0x000fe20000000a00 */
[----:B------:R-:W-:Y:S01]  /*12f0*/  ULDC.64 UR4, c[0x0][0xa28] ;  /* 0x00028a0000047ab9 */ /* 0x000fe20000000a00 */
[----:B------:R-:W-:Y:S01]  /*1300*/  ULDC.64 UR8, c[0x0][0xa18] ;  /* 0x0002860000087ab9 */ /* 0x000fe20000000a00 */
[----:B------:R-:W-:Y:S01]  /*1310*/  ULDC.64 UR6, c[0x0][0xa08] ;  /* 0x0002820000067ab9 */ /* 0x000fe20000000a00 */
[----:B0-----:R-:W-:-:S05]  /*1320*/  IMAD.WIDE R2, R31, 0x4, R2 ;  /* 0x000000041f027825 */ /* 0x001fca00078e0202 */
[----:B--2---:R-:W2:Y:S01]  /*1330*/  LDG.E R8, desc[UR10][R2.64] ;  /* 0x0000000a02087981 */ /* 0x004ea2000c1e1900 */
[----:B------:R-:W-:Y:S01]  /*1340*/  ISETP.NE.U32.AND P2, PT, RZ, UR4, PT ;  /* 0x00000004ff007c0c */ /* 0x000fe2000bf45070 */
[----:B------:R-:W-:Y:S01]  /*1350*/  IMAD.MOV.U32 R26, RZ, RZ, RZ ;  /* 0x000000ffff1a7224 */ /* 0x000fe200078e00ff */
[----:B------:R-:W-:Y:S02]  /*1360*/  ISETP.NE.U32.AND P1, PT, RZ, UR8, PT ;  /* 0x00000008ff007c0c */ /* 0x000fe4000bf25070 */
[----:B------:R-:W-:Y:S02]  /*1370*/  ISETP.NE.AND.EX P2, PT, RZ, UR5, PT, P2 ;  /* 0x00000005ff007c0c */ /* 0x000fe4000bf45320 */
[----:B------:R-:W-:Y:S02]  /*1380*/  ISETP.NE.AND.EX P1, PT, RZ, UR9, PT, P1 ;  /* 0x00000009ff007c0c */ /* 0x000fe4000bf25310 */
[----:B------:R-:W-:-:S04]  /*1390*/  ISETP.NE.U32.AND P0, PT, RZ, UR6, PT ;  /* 0x00000006ff007c0c */ /* 0x000fc8000bf05070 */
[----:B------:R-:W-:Y:S01]  /*13a0*/  ISETP.NE.AND.EX P0, PT, RZ, UR7, PT, P0 ;  /* 0x00000007ff007c0c */ /* 0x000fe2000bf05300 */
[----:B------:R-:W-:Y:S01]  /*13b0*/  IMAD.MOV.U32 R227, RZ, RZ, R30 ;  /* 0x000000ffffe37224 */ /* 0x000fe200078e001e */
[----:B--2---:R-:W-:Y:S01]  /*13c0*/  SHF.R.S32.HI R0, RZ, 0x1f, R8 ;  /* 0x0000001fff007819 */ /* 0x004fe20000011408 */
[----:B------:R-:W-:Y:S02]  /*13d0*/  STL [R1+0x4], R8 ;  /* 0x0000040801007387 */ /* 0x000fe40000100800 */
[C---:B------:R-:W-:Y:S01]  /*13e0*/  @P2 LEA R2, P3, R8.reuse, UR4, 0x2 ;  /* 0x0000000408022c11 */ /* 0x040fe2000f8610ff */
[----:B------:R-:W-:Y:S01]  /*13f0*/  ULDC UR4, c[0x0][0x288] ;  /* 0x0000a20000047ab9 */ /* 0x000fe20000000800 */
[C-C-:B------:R-:W-:Y:S01]  /*1400*/  SHF.L.U64.HI R229, R8.reuse, 0x2, R0.reuse ;  /* 0x0000000208e57819 */ /* 0x140fe20000010200 */
[----:B------:R0:W-:Y:S01]  /*1410*/  STL [R1+0x40], R0 ;  /* 0x0000400001007387 */ /* 0x0001e20000100800 */
[C---:B------:R-:W-:Y:S01]  /*1420*/  @P2 LEA.HI.X R3, R8.reuse, UR5, R0, 0x2, P3 ;  /* 0x0000000508032c11 */ /* 0x040fe200098f1400 */
[----:B------:R-:W-:-:S02]  /*1430*/  IMAD.SHL.U32 R228, R8, 0x4, RZ ;  /* 0x0000000408e47824 */ /* 0x000fc400078e00ff */
[----:B------:R-:W-:Y:S01]  /*1440*/  IMAD.U32 R219, RZ, RZ, UR4 ;  /* 0x00000004ffdb7e24 */ /* 0x000fe2000f8e00ff */
[----:B------:R-:W-:Y:S01]  /*1450*/  ULDC.64 UR4, c[0x0][0x418] ;  /* 0x0001060000047ab9 */ /* 0x000fe20000000a00 */
[----:B0-----:R-:W-:Y:S01]  /*1460*/  IMAD.MOV.U32 R0, RZ, RZ, RZ ;  /* 0x000000ffff007224 */ /* 0x001fe200078e00ff */
[----:B------:R-:W-:Y:S01]  /*1470*/  UISETP.NE.U32.AND UP0, UPT, UR4, URZ, UPT ;  /* 0x0000003f0400728c */ /* 0x000fe2000bf05070 */
[C---:B---3--:R-:W-:Y:S02]  /*1480*/  IADD3 R6, P4, R228.reuse, UR6, RZ ;  /* 0x00000006e4067c10 */ /* 0x048fe4000ff9e0ff */
[----:B------:R-:W-:Y:S02]  /*1490*/  ULDC UR4, c[0x0][0x424] ;  /* 0x0001090000047ab9 */ /* 0x000fe40000000800 */
[----:B------:R0:W5:Y:S01]  /*14a0*/  @P2 LDG.E R0, desc[UR10][R2.64] ;  /* 0x0000000a02002981 */ /* 0x000162000c1e1900 */
[----:B------:R-:W-:Y:S01]  /*14b0*/  @P1 IADD3 R4, P2, R228, UR8, RZ ;  /* 0x00000008e4041c10 */ /* 0x000fe2000ff5e0ff */
[----:B------:R-:W-:Y:S01]  /*14c0*/  UISETP.NE.AND.EX UP0, UPT, UR5, URZ, UPT, UP0 ;  /* 0x0000003f0500728c */ /* 0x000fe2000bf05300 */
[----:B------:R-:W-:-:S02]  /*14d0*/  IADD3.X R7, R229, UR7, RZ, P4, !PT ;  /* 0x00000007e5077c10 */ /* 0x000fc4000a7fe4ff */
[----:B------:R-:W-:Y:S01]  /*14e0*/  @P1 IADD3.X R5, R229, UR9, RZ, P2, !PT ;  /* 0x00000009e5051c10 */ /* 0x000fe200097fe4ff */
[----:B------:R-:W-:Y:S01]  /*14f0*/  ULDC.64 UR8, c[0x0][0xa20] ;  /* 0x0002880000087ab9 */ /* 0x000fe20000000a00 */
[----:B------:R-:W-:Y:S01]  /*1500*/  USEL UR4, UR4, 0x1, UP0 ;  /* 0x0000000104047887 */ /* 0x000fe20008000000 */
[----:B------:R-:W-:Y:S01]  /*1510*/  ISETP.NE.U32.AND P2, PT, RZ, UR8, PT ;  /* 0x00000008ff007c0c */ /* 0x000fe2000bf45070 */
[----:B------:R-:W-:Y:S01]  /*1520*/  ULDC UR5, c[0x0][0x2f0] ;  /* 0x0000bc0000057ab9 */ /* 0x000fe20000000800 */
[----:B------:R0:W5:Y:S01]  /*1530*/  @P0 LDG.E R26, desc[UR10][R6.64] ;  /* 0x0000000a061a0981 */ /* 0x000162000c1e1900 */
[----:B------:R-:W-:Y:S01]  /*1540*/  UIMAD UR4, UR4, UR5, URZ ;  /* 0x00000005040472a4 */ /* 0x000fe2000f8e023f */
[----:B------:R-:W-:Y:S02]  /*1550*/  ISETP.NE.AND.EX P2, PT, RZ, UR9, PT, P2 ;  /* 0x00000009ff007c0c */ /* 0x000fe4000bf45320 */
        /* <DEDUP_REMOVED lines=14> */
.L_x_5973:
        /* <DEDUP_REMOVED lines=8> */
.L_x_5974:
[----:B------:R-:W-:Y:S05]  /*16c0*/  @!P0 BRA `(.L_x_5975) ;  /* 0x0000000000108947 */ /* 0x000fea0003800000 */
[----:B------:R-:W-:Y:S02]  /*16d0*/  ULDC.64 UR4, c[0x0][0x208] ;  /* 0x0000820000047ab9 */ /* 0x000fe40000000a00 */
[----:B------:R-:W2:Y:S04]  /*16e0*/  LDG.E R4, desc[UR4][R6.64] ;  /* 0x0000000406047981 */ /* 0x000ea8000c1e1900 */
[----:B------:R-:W2:Y:S02]  /*16f0*/  LDG.E R27, desc[UR4][R6.64+0x4] ;  /* 0x00000404061b7981 */ /* 0x000ea4000c1e1900 */
[----:B--2---:R-:W-:-:S07]  /*1700*/  IMAD.IADD R27, R27, 0x1, -R4 ;  /* 0x000000011b1b7824 */ /* 0x004fce00078e0a04 */
.L_x_5975:
[----:B------:R-:W-:Y:S01]  /*1710*/  ULDC.64 UR4, c[0x0][0xa10] ;  /* 0x0002840000047ab9 */ /* 0x000fe20000000a00 */
[----:B------:R-:W-:Y:S01]  /*1720*/  ULDC.64 UR6, c[0x0][0x208] ;  /* 0x0000820000067ab9 */ /* 0x000fe20000000a00 */
[----:B------:R-:W-:Y:S01]  /*1730*/  ISETP.NE.U32.AND P0, PT, RZ, UR4, PT ;  /* 0x00000004ff007c0c */ /* 0x000fe2000bf05070 */
[----:B------:R-:W1:Y:S03]  /*1740*/  LDC R9, c[0x0][0x448] ;  /* 0x00011200ff097b82 */ /* 0x000e660000000800 */
[----:B------:R-:W-:Y:S01]  /*1750*/  ISETP.NE.AND.EX P0, PT, RZ, UR5, PT, P0 ;  /* 0x00000005ff007c0c */ /* 0x000fe2000bf05300 */
[----:B------:R-:W-:-:S12]  /*1760*/  ULDC.64 UR4, c[0x0][0xa30] ;  /* 0x00028c0000047ab9 */ /* 0x000fd80000000a00 */
[----:B0-----:R-:W0:Y:S02]  /*1770*/  @P0 LDC.64 R4, c[0x0][0xa10] ;  /* 0x00028400ff040b82 */ /* 0x001e240000000a00 */
[----:B0-----:R-:W-:-:S05]  /*1780*/  @P0 IMAD.WIDE R4, R24, 0x4, R4 ;  /* 0x0000000418040825 */ /* 0x001fca00078e0204 */
[----:B------:R-:W2:Y:S04]  /*1790*/  @P0 LDG.E R3, desc[UR6][R4.64] ;  /* 0x0000000604030981 */ /* 0x000ea8000c1e1900 */
[----:B------:R0:W2:Y:S01]  /*17a0*/  @P0 LDG.E R8, desc[UR6][R4.64+0x4] ;  /* 0x0000040604080981 */ /* 0x0000a2000c1e1900 */
[----:B------:R-:W-:Y:S01]  /*17b0*/  ISETP.NE.U32.AND P1, PT, RZ, UR4, PT ;  /* 0x00000004ff007c0c */ /* 0x000fe2000bf25070 */
[----:B-----5:R-:W-:-:S03]  /*17c0*/  IMAD.MOV.U32 R137, RZ, RZ, R27 ;  /* 0x000000ffff897224 */ /* 0x020fc600078e001b */
[----:B------:R-:W-:-:S13]  /*17d0*/  ISETP.NE.AND.EX P1, PT, RZ, UR5, PT, P1 ;  /* 0x00000005ff007c0c */ /* 0x000fda000bf25310 */
[----:B------:R-:W-:-:S04]  /*17e0*/  @P1 IADD3 R6, P2, R228, UR4, RZ ;  /* 0x00000004e4061c10 */ /* 0x000fc8000ff5e0ff */
[----:B------:R-:W-:-:S05]  /*17f0*/  @P1 IADD3.X R7, R229, UR5, RZ, P2, !PT ;  /* 0x00000005e5071c10 */ /* 0x000fca00097fe4ff */
[----:B------:R3:W5:Y:S01]  /*1800*/  @P1 LDG.E R137, desc[UR6][R6.64] ;  /* 0x0000000606891981 */ /* 0x000762000c1e1900 */
[----:B-1----:R-:W-:Y:S01]  /*1810*/  ISETP.NE.AND P1, PT, R9, 0x1, PT ;  /* 0x000000010900780c */ /* 0x002fe20003f25270 */
[----:B------:R-:W-:Y:S01]  /*1820*/  IMAD.SHL.U32 R218, R29, 0x80, RZ ;  /* 0x000000801dda7824 */ /* 0x000fe200078e00ff */
[----:B------:R-:W-:Y:S01]  /*1830*/  PLOP3.LUT P2, PT, PT, PT, PT, 0x80, 0x0 ;  /* 0x000000000000781c */ /* 0x000fe20003f4f070 */
[----:B------:R-:W-:Y:S02]  /*1840*/  IMAD.IADD R11, R27, 0x1, -R0 ;  /* 0x000000011b0b7824 */ /* 0x000fe400078e0a00 */
[----:B0-----:R-:W-:-:S08]  /*1850*/  VIADD R4, R218, 0x7f ;  /* 0x0000007fda047836 */ /* 0x001fd00000000000 */
[----:B------:R-:W0:Y:S08]  /*1860*/  @P1 LDC R9, c[0x0][0x44c] ;  /* 0x00011300ff091b82 */ /* 0x000e300000000800 */
[----:B------:R-:W1:Y:S01]  /*1870*/  @P1 LDC R5, c[0x0][0x450] ;  /* 0x00011400ff051b82 */ /* 0x000e620000000800 */
[----:B0-----:R-:W-:-:S05]  /*1880*/  @P1 IMAD.HI.U32 R0, R4, R9, RZ ;  /* 0x0000000904001227 */ /* 0x001fca00078e00ff */
[----:B-1----:R-:W-:Y:S01]  /*1890*/  @P1 SHF.R.U32.HI R4, RZ, R5, R0 ;  /* 0x00000005ff041219 */ /* 0x002fe20000011600 */
[----:B--2---:R-:W-:-:S04]  /*18a0*/  @P0 IMAD.IADD R2, R8, 0x1, -R3 ;  /* 0x0000000108020824 */ /* 0x004fc800078e0a03 */
[----:B------:R-:W-:-:S04]  /*18b0*/  IMAD.IADD R220, R11, 0x1, R2 ;  /* 0x000000010bdc7824 */ /* 0x000fc800078e0202 */
[C---:B------:R-:W-:Y:S01]  /*18c0*/  VIADD R0, R220.reuse, 0x5f ;  /* 0x0000005fdc007836 */ /* 0x040fe20000000000 */
[----:B------:R-:W-:-:S03]  /*18d0*/  IADD3 R138, R220, 0x60, -R219 ;  /* 0x00000060dc8a7810 */ /* 0x000fc60007ffe8db */
[----:B------:R-:W-:-:S04]  /*18e0*/  IMAD.HI R0, R0, 0x2aaaaaab, RZ ;  /* 0x2aaaaaab00007827 */ /* 0x000fc800078e02ff */
[----:B------:R-:W-:Y:S01]  /*18f0*/  IMAD.IADD R4, R138, 0x1, R4 ;  /* 0x000000018a047824 */ /* 0x000fe200078e0204 */
[----:B------:R-:W-:-:S03]  /*1900*/  SHF.R.U32.HI R139, RZ, 0x1f, R0 ;  /* 0x0000001fff8b7819 */ /* 0x000fc60000011600 */
[----:B------:R-:W-:Y:S01]  /*1910*/  IMAD.HI R4, R4, 0x2aaaaaab, RZ ;  /* 0x2aaaaaab04047827 */ /* 0x000fe200078e02ff */
[----:B------:R-:W-:-:S03]  /*1920*/  LEA.HI.SX32 R139, R0, R139, 0x1c ;  /* 0x0000008b008b7211 */ /* 0x000fc600078fe2ff */
[----:B------:R-:W-:Y:S01]  /*1930*/  IMAD.MOV R0, RZ, RZ, -R11 ;  /* 0x000000ffff007224 */ /* 0x000fe200078e0a0b */
[----:B------:R-:W-:-:S04]  /*1940*/  SHF.R.U32.HI R3, RZ, 0x1f, R4 ;  /* 0x0000001fff037819 */ /* 0x000fc80000011604 */
[----:B------:R-:W-:-:S04]  /*1950*/  LEA.HI.SX32 R4, R4, R3, 0x1c ;  /* 0x0000000304047211 */ /* 0x000fc800078fe2ff */
[----:B------:R-:W-:-:S05]  /*1960*/  VIMNMX R4, R139, R4, PT ;  /* 0x000000048b047248 */ /* 0x000fca0003fe0100 */
[----:B------:R-:W-:Y:S01]  /*1970*/  IMAD R3, R4, 0x60, -R11 ;  /* 0x0000006004037824 */ /* 0x000fe200078e0a0b */
[----:B------:R-:W-:-:S04]  /*1980*/  VIMNMX R4, RZ, R0, !PT ;  /* 0x00000000ff047248 */ /* 0x000fc80007fe0100 */
        /* <DEDUP_REMOVED lines=10> */
[----:B---3--:R-:W-:Y:S05]  /*1a30*/  @!P0 BRA `(.L_x_5976) ;  /* 0x0000009400dc8947 */ /* 0x008fea0003800000 */
        /* <DEDUP_REMOVED lines=20> */
.L_x_5978:
[----:B------:R-:W-:Y:S05]  /*1b80*/  BSYNC B6 ;  /* 0x0000000000067941 */ /* 0x000fea0003800000 */
.L_x_5977:
        /* <DEDUP_REMOVED lines=20> */
.L_x_5980:
[----:B------:R-:W-:Y:S05]  /*1cd0*/  BSYNC B6 ;  /* 0x0000000000067941 */ /* 0x000fea0003800000 */
.L_x_5979:
[----:B------:R-:W-:Y:S01]  /*1ce0*/  ULDC.64 UR4, c[0x0][0x9f8] ;  /* 0x00027e0000047ab9 */ /* 0x000fe20000000a00 */
[----:B------:R-:W2:Y:S01]  /*1cf0*/  LDL R21, [R1+0x3c] ;  /* 0x00003c0001157983 */ /* 0x000ea20000100800 */
[----:B------:R-:W-:Y:S01]  /*1d00*/  ISETP.NE.U32.AND P0, PT, RZ, UR4, PT ;  /* 0x00000004ff007c0c */ /* 0x000fe2000bf05070 */
[----:B------:R-:W-:Y:S01]  /*1d10*/  ULDC.64 UR6, c[0x0][0x208] ;  /* 0x0000820000067ab9 */ /* 0x000fe20000000a00 */
[----:B------:R-:W0:Y:S01]  /*1d20*/  LDC.64 R96, c[0x0][0x3f8] ;  /* 0x0000fe00ff607b82 */ /* 0x000e220000000a00 */
[----:B------:R-:W3:Y:S01]  /*1d30*/  LDL.LU R20, [R1] ;  /* 0x0000000001147983 */ /* 0x000ee20000300800 */
[----:B------:R-:W-:-:S06]  /*1d40*/  ISETP.NE.AND.EX P0, PT, RZ, UR5, PT, P0 ;  /* 0x00000005ff007c0c */ /* 0x000fcc000bf05300 */
[----:B------:R-:W1:Y:S07]  /*1d50*/  LDC R15, c[0x0][0x3f4] ;  /* 0x0000fd00ff0f7b82 */ /* 0x000e6e0000000800 */
[----:B------:R-:W-:Y:S01]  /*1d60*/  @P0 IADD3 R4, P1, R228, UR4, RZ ;  /* 0x00000004e4040c10 */ /* 0x000fe2000ff3e0ff */
[----:B------:R-:W-:Y:S01]  /*1d70*/  ULDC UR4, c[0x0][0x2f4] ;  /* 0x0000bd0000047ab9 */ /* 0x000fe20000000800 */
[----:B------:R-:W4:Y:S02]  /*1d80*/  LDC.64 R90, c[0x0][0x408] ;  /* 0x00010200ff5a7b82 */ /* 0x000f240000000a00 */
[----:B------:R-:W-:-:S05]  /*1d90*/  @P0 IADD3.X R5, R229, UR5, RZ, P1, !PT ;  /* 0x00000005e5050c10 */ /* 0x000fca0008ffe4ff */
[----:B------:R1:W3:Y:S01]  /*1da0*/  @P0 LDG.E R24, desc[UR6][R4.64] ;  /* 0x0000000604180981 */ /* 0x0002e2000c1e1900 */
[----:B------:R-:W-:Y:S01]  /*1db0*/  ISETP.GE.AND P1, PT, R196, UR4, PT ;  /* 0x00000004c4007c0c */ /* 0x000fe2000bf26270 */
[----:B0-----:R-:W-:Y:S01]  /*1dc0*/  IMAD.WIDE.U32 R98, R204, R96, R16 ;  /* 0x00000060cc627225 */ /* 0x001fe200078e0010 */
[----:B------:R-:W-:Y:S01]  /*1dd0*/  ISETP.GE.AND P0, PT, R16, UR4, PT ;  /* 0x0000000410007c0c */ /* 0x000fe2000bf06270 */
[----:B------:R-:W0:Y:S01]  /*1de0*/  S2R R140, SR_TID.X ;  /* 0x00000000008c7919 */ /* 0x000e220000002100 */
[----:B------:R-:W-:Y:S01]  /*1df0*/  SEL R3, RZ, 0xffffffff, P1 ;  /* 0xffffffffff037807 */ /* 0x000fe20000800000 */
[----:B------:R-:W-:Y:S01]  /*1e00*/  IMAD.SHL.U32 R104, R96, 0x40, RZ ;  /* 0x0000004060687824 */ /* 0x000fe200078e00ff */
[----:B------:R-:W-:Y:S01]  /*1e10*/  SEL R0, RZ, 0x1, P0 ;  /* 0x00000001ff007807 */ /* 0x000fe20000000000 */
[----:B------:R-:W-:Y:S01]  /*1e20*/  IMAD.IADD R125, R26, 0x1, R27 ;  /* 0x000000011a7d7824 */ /* 0x000fe200078e021b */
[----:B------:R-:W-:Y:S01]  /*1e30*/  ISETP.GE.AND P0, PT, R193, UR4, PT ;  /* 0x00000004c1007c0c */ /* 0x000fe2000bf06270 */
[----:B------:R-:W-:Y:S01]  /*1e40*/  IMAD.SHL.U32 R3, R3, 0x2, RZ ;  /* 0x0000000203037824 */ /* 0x000fe200078e00ff */
[----:B------:R-:W-:Y:S01]  /*1e50*/  ISETP.GE.AND P1, PT, R23, UR4, PT ;  /* 0x0000000417007c0c */ /* 0x000fe2000bf26270 */
[----:B-1----:R-:W-:Y:S01]  /*1e60*/  IMAD.SHL.U32 R122, R15, 0x2, RZ ;  /* 0x000000020f7a7824 */ /* 0x002fe200078e00ff */
[----:B------:R-:W-:-:S02]  /*1e70*/  SHF.R.S32.HI R5, RZ, 0x1f, R204 ;  /* 0x0000001fff057819 */ /* 0x000fc400000114cc */
[----:B------:R-:W-:Y:S02]  /*1e80*/  LOP3.LUT R0, R3, 0x2, R0, 0xe2, !PT ;  /* 0x0000000203007812 */ /* 0x000fe400078ee200 */
[----:B------:R-:W-:Y:S01]  /*1e90*/  SEL R3, RZ, 0x4, P0 ;  /* 0x00000004ff037807 */ /* 0x000fe20000000000 */
[C---:B------:R-:W-:Y:S01]  /*1ea0*/  IMAD R6, R5.reuse, R96, RZ ;  /* 0x0000006005067224 */ /* 0x040fe200078e02ff */
[----:B------:R-:W-:Y:S01]  /*1eb0*/  SEL R4, RZ, 0x8, P1 ;  /* 0x00000008ff047807 */ /* 0x000fe20000800000 */
[-C--:B----4-:R-:W-:Y:S01]  /*1ec0*/  IMAD R5, R5, R90.reuse, RZ ;  /* 0x0000005a05057224 */ /* 0x090fe200078e02ff */
[----:B------:R-:W-:Y:S01]  /*1ed0*/  SHF.R.S32.HI R195, RZ, 0x1f, R194 ;  /* 0x0000001fffc37819 */ /* 0x000fe200000114c2 */
[----:B------:R-:W-:Y:S01]  /*1ee0*/  IMAD R7, R204, R97, R6 ;  /* 0x00000061cc077224 */ /* 0x000fe200078e0206 */
[----:B------:R-:W-:Y:S01]  /*1ef0*/  ISETP.GE.AND P2, PT, R22, UR4, PT ;  /* 0x0000000416007c0c */ /* 0x000fe2000bf46270 */
[----:B------:R-:W-:Y:S01]  /*1f00*/  IMAD.WIDE.U32 R92, R204, R90, R16 ;  /* 0x0000005acc5c7225 */ /* 0x000fe200078e0010 */
[----:B------:R-:W-:-:S02]  /*1f10*/  LOP3.LUT R0, R4, R0, R3, 0xfe, !PT ;  /* 0x0000000004007212 */ /* 0x000fc400078efe03 */
[----:B------:R-:W-:Y:S01]  /*1f20*/  SEL R3, RZ, 0x10, P2 ;  /* 0x00000010ff037807 */ /* 0x000fe20001000000 */
[----:B------:R-:W-:Y:S01]  /*1f30*/  IMAD.WIDE.U32 R100, R204, R96, R194 ;  /* 0x00000060cc647225 */ /* 0x000fe200078e00c2 */
[-C--:B------:R-:W-:Y:S02]  /*1f40*/  ISETP.GE.AND P0, PT, R16, R15.reuse, PT ;  /* 0x0000000f1000720c */ /* 0x080fe40003f06270 */
[----:B------:R-:W-:Y:S01]  /*1f50*/  ISETP.GE.AND P1, PT, R196, R15, PT ;  /* 0x0000000fc400720c */ /* 0x000fe20003f26270 */
[----:B------:R-:W-:Y:S01]  /*1f60*/  IMAD.IADD R101, R101, 0x1, R7 ;  /* 0x0000000165657824 */ /* 0x000fe200078e0207 */
[----:B------:R-:W-:Y:S01]  /*1f70*/  LOP3.LUT R9, R0, R3, RZ, 0xfc, !PT ;  /* 0x0000000300097212 */ /* 0x000fe200078efcff */
[----:B------:R-:W-:Y:S01]  /*1f80*/  IMAD.IADD R99, R7, 0x1, R99 ;  /* 0x0000000107637824 */ /* 0x000fe200078e0263 */
[----:B------:R-:W-:Y:S01]  /*1f90*/  ISETP.GE.AND P3, PT, R193, R15, PT ;  /* 0x0000000fc100720c */ /* 0x000fe20003f66270 */
[C---:B------:R-:W-:Y:S01]  /*1fa0*/  IMAD R7, R204.reuse, R91, R5 ;  /* 0x0000005bcc077224 */ /* 0x040fe200078e0205 */
[C---:B------:R-:W-:Y:S01]  /*1fb0*/  SEL R3, R15.reuse, RZ, P0 ;  /* 0x000000ff0f037207 */ /* 0x040fe20000000000 */
[----:B------:R-:W-:Y:S01]  /*1fc0*/  IMAD.WIDE.U32 R94, R204, R90, R194 ;  /* 0x0000005acc5e7225 */ /* 0x000fe200078e00c2 */
[----:B------:R-:W-:-:S02]  /*1fd0*/  SEL R5, R15, RZ, P1 ;  /* 0x000000ff0f057207 */ /* 0x000fc40000800000 */
[----:B------:R-:W-:Y:S01]  /*1fe0*/  SEL R0, R15, RZ, P3 ;  /* 0x000000ff0f007207 */ /* 0x000fe20001800000 */
[----:B------:R-:W-:Y:S01]  /*1ff0*/  IMAD.IADD R3, R16, 0x1, R3 ;  /* 0x0000000110037824 */ /* 0x000fe200078e0203 */
[----:B------:R-:W-:Y:S01]  /*2000*/  LOP3.LUT P2, RZ, R221, 0x4, RZ, 0xc0, !PT ;  /* 0x00000004ddff7812 */ /* 0x000fe2000784c0ff */
[----:B------:R-:W-:Y:S01]  /*2010*/  IMAD.IADD R5, R196, 0x1, R5 ;  /* 0x00000001c4057824 */ /* 0x000fe200078e0205 */
[----:B------:R-:W-:Y:S01]  /*2020*/  SHF.R.U32.HI R28, RZ, 0x3, R211 ;  /* 0x00000003ff1c7819 */ /* 0x000fe200000116d3 */
[----:B------:R-:W-:Y:S01]  /*2030*/  IMAD.IADD R11, R193, 0x1, R0 ;  /* 0x00000001c10b7824 */ /* 0x000fe200078e0200 */
[----:B------:R-:W-:Y:S01]  /*2040*/  SHF.R.S32.HI R0, RZ, 0x1f, R3 ;  /* 0x0000001fff007819 */ /* 0x000fe20000011403 */
[----:B------:R-:W-:Y:S01]  /*2050*/  IMAD.IADD R95, R95, 0x1, R7 ;  /* 0x000000015f5f7824 */ /* 0x000fe200078e0207 */
[----:B------:R-:W-:Y:S01]  /*2060*/  SHF.R.S32.HI R4, RZ, 0x1f, R5 ;  /* 0x0000001fff047819 */ /* 0x000fe20000011405 */
[----:B------:R-:W-:Y:S01]  /*2070*/  IMAD.IADD R93, R7, 0x1, R93 ;  /* 0x00000001075d7824 */ /* 0x000fe200078e025d */
[CC--:B------:R-:W-:Y:S01]  /*2080*/  LEA.HI R6, R0.reuse, R3.reuse, RZ, 0x3 ;  /* 0x0000000300067211 */ /* 0x0c0fe200078f18ff */
[----:B-----5:R-:W-:Y:S01]  /*2090*/  IMAD.WIDE.U32 R100, R137, R96, R100 ;  /* 0x0000006089647225 */ /* 0x020fe200078e0064 */
[----:B------:R-:W-:-:S02]  /*20a0*/  LEA.HI R0, R0, R3, RZ, 0x6 ;  /* 0x0000000300007211 */ /* 0x000fc400078f30ff */
[CC--:B------:R-:W-:Y:S01]  /*20b0*/  LEA.HI R3, R4.reuse, R5.reuse, RZ, 0x6 ;  /* 0x0000000504037211 */ /* 0x0c0fe200078f30ff */
[----:B------:R-:W-:Y:S01]  /*20c0*/  IMAD.WIDE.U32 R98, R137, R96, R98 ;  /* 0x0000006089627225 */ /* 0x000fe200078e0062 */
[----:B------:R-:W-:Y:S02]  /*20d0*/  LEA.HI R10, R4, R5, RZ, 0x3 ;  /* 0x00000005040a7211 */ /* 0x000fe400078f18ff */
[----:B------:R-:W-:Y:S01]  /*20e0*/  SHF.R.S32.HI R0, RZ, 0x6, R0 ;  /* 0x00000006ff007819 */ /* 0x000fe20000011400 */
[----:B------:R-:W-:Y:S01]  /*20f0*/  IMAD R127, R91, 0x60, RZ ;  /* 0x000000605b7f7824 */ /* 0x000fe200078e02ff */
[----:B------:R-:W-:Y:S01]  /*2100*/  SHF.R.S32.HI R4, RZ, 0x6, R3 ;  /* 0x00000006ff047819 */ /* 0x000fe20000011403 */
[----:B------:R-:W-:Y:S01]  /*2110*/  IMAD.SHL.U32 R106, R90, 0x40, RZ ;  /* 0x000000405a6a7824 */ /* 0x000fe200078e00ff */
[C---:B------:R-:W-:Y:S01]  /*2120*/  LOP3.LUT R3, R213.reuse, 0x38, R6, 0xf8, !PT ;  /* 0x00000038d5037812 */ /* 0x040fe200078ef806 */
[C---:B------:R-:W-:Y:S01]  /*2130*/  IMAD R135, R0.reuse, 0x1800, R215 ;  /* 0x0000180000877824 */ /* 0x040fe200078e02d7 */
[----:B------:R-:W-:Y:S01]  /*2140*/  SHF.R.S32.HI R12, RZ, 0x1f, R11 ;  /* 0x0000001fff0c7819 */ /* 0x000fe2000001140b */
[----:B------:R-:W-:Y:S01]  /*2150*/  IMAD R133, R0, 0x1800, R216 ;  /* 0x0000180000857824 */ /* 0x000fe200078e02d8 */
[----:B------:R-:W-:Y:S01]  /*2160*/  LOP3.LUT R5, R213, 0x38, R10, 0xf8, !PT ;  /* 0x00000038d5057812 */ /* 0x000fe200078ef80a */
[C---:B------:R-:W-:Y:S01]  /*2170*/  IMAD R134, R4.reuse, 0x1800, R215 ;  /* 0x0000180004867824 */ /* 0x040fe200078e02d7 */
[----:B------:R-:W-:Y:S01]  /*2180*/  LOP3.LUT R0, R3, R214, RZ, 0x3c, !PT ;  /* 0x000000d603007212 */ /* 0x000fe200078e3cff */
[----:B------:R-:W-:Y:S01]  /*2190*/  IMAD R130, R4, 0x1800, R216 ;  /* 0x0000180004827824 */ /* 0x000fe200078e02d8 */
[----:B------:R-:W-:Y:S01]  /*21a0*/  LOP3.LUT R7, R211, 0x38, R6, 0xf8, !PT ;  /* 0x00000038d3077812 */ /* 0x000fe200078ef806 */
[----:B------:R-:W-:Y:S01]  /*21b0*/  IMAD.WIDE.U32 R94, R137, R90, R94 ;  /* 0x0000005a895e7225 */ /* 0x000fe200078e005e */
[----:B------:R-:W-:-:S02]  /*21c0*/  LEA.HI R14, R12, R11, RZ, 0x3 ;  /* 0x0000000b0c0e7211 */ /* 0x000fc400078f18ff */
[----:B------:R-:W-:Y:S01]  /*21d0*/  LOP3.LUT R5, R5, R214, RZ, 0x3c, !PT ;  /* 0x000000d605057212 */ /* 0x000fe200078e3cff */
[----:B------:R-:W-:Y:S01]  /*21e0*/  IMAD.IADD R135, R135, 0x1, R0 ;  /* 0x0000000187877824 */ /* 0x000fe200078e0200 */
[----:B------:R-:W-:Y:S01]  /*21f0*/  LEA.HI R11, R12, R11, RZ, 0x6 ;  /* 0x0000000b0c0b7211 */ /* 0x000fe200078f30ff */
[----:B------:R-:W-:Y:S01]  /*2200*/  IMAD.WIDE.U32 R92, R137, R90, R92 ;  /* 0x0000005a895c7225 */ /* 0x000fe200078e005c */
[----:B------:R-:W-:Y:S02]  /*2210*/  LOP3.LUT R8, R7, R28, RZ, 0x3c, !PT ;  /* 0x0000001c07087212 */ /* 0x000fe400078e3cff */
[----:B------:R-:W-:Y:S01]  /*2220*/  LOP3.LUT R0, R211, 0x38, R10, 0xf8, !PT ;  /* 0x00000038d3007812 */ /* 0x000fe200078ef80a */
[----:B------:R-:W-:Y:S01]  /*2230*/  IMAD.IADD R134, R134, 0x1, R5 ;  /* 0x0000000186867824 */ /* 0x000fe200078e0205 */
[----:B------:R-:W-:Y:S01]  /*2240*/  SHF.R.S32.HI R13, RZ, 0x1f, R137 ;  /* 0x0000001fff0d7819 */ /* 0x000fe20000011489 */
[----:B------:R-:W-:Y:S01]  /*2250*/  IMAD.IADD R133, R133, 0x1, R8 ;  /* 0x0000000185857824 */ /* 0x000fe200078e0208 */
[----:B------:R-:W-:-:S02]  /*2260*/  SHF.R.S32.HI R11, RZ, 0x6, R11 ;  /* 0x00000006ff0b7819 */ /* 0x000fc4000001140b */
[--C-:B------:R-:W-:Y:S01]  /*2270*/  LOP3.LUT R3, R213, 0x38, R14.reuse, 0xf8, !PT ;  /* 0x00000038d5037812 */ /* 0x100fe200078ef80e */
[----:B------:R-:W-:Y:S01]  /*2280*/  IMAD R8, R13, R96, RZ ;  /* 0x000000600d087224 */ /* 0x000fe200078e02ff */
[----:B------:R-:W-:Y:S01]  /*2290*/  LOP3.LUT R5, R0, R28, RZ, 0x3c, !PT ;  /* 0x0000001c00057212 */ /* 0x000fe200078e3cff */
[----:B------:R-:W-:Y:S01]  /*22a0*/  IMAD R131, R11, 0x1800, R215 ;  /* 0x000018000b837824 */ /* 0x000fe200078e02d7 */
[----:B------:R-:W-:Y:S01]  /*22b0*/  LOP3.LUT R7, R211, 0x38, R14, 0xf8, !PT ;  /* 0x00000038d3077812 */ /* 0x000fe200078ef80e */
[----:B------:R-:W-:Y:S01]  /*22c0*/  IMAD R129, R11, 0x1800, R216 ;  /* 0x000018000b817824 */ /* 0x000fe200078e02d8 */
[----:B------:R-:W-:Y:S01]  /*22d0*/  LOP3.LUT R0, R3, R214, RZ, 0x3c, !PT ;  /* 0x000000d603007212 */ /* 0x000fe200078e3cff */
[----:B------:R-:W-:Y:S01]  /*22e0*/  IMAD.IADD R130, R130, 0x1, R5 ;  /* 0x0000000182827824 */ /* 0x000fe200078e0205 */
[----:B------:R-:W-:Y:S01]  /*22f0*/  LOP3.LUT R4, R7, R28, RZ, 0x3c, !PT ;  /* 0x0000001c07047212 */ /* 0x000fe200078e3cff */
[----:B------:R-:W-:Y:S01]  /*2300*/  IMAD R5, R97, 0x60, RZ ;  /* 0x0000006061057824 */ /* 0x000fe200078e02ff */
[C---:B------:R-:W-:Y:S01]  /*2310*/  SHF.L.U64.HI R103, R96.reuse, 0x6, R97 ;  /* 0x0000000660677819 */ /* 0x040fe20000010261 */
[----:B------:R-:W-:Y:S01]  /*2320*/  IMAD R7, R137, R97, R8 ;  /* 0x0000006189077224 */ /* 0x000fe200078e0208 */
[----:B------:R-:W-:Y:S01]  /*2330*/  LOP3.LUT R3, R213, 0x18, R16, 0xf8, !PT ;  /* 0x00000018d5037812 */ /* 0x000fe200078ef810 */
[----:B------:R-:W-:Y:S01]  /*2340*/  IMAD.WIDE.U32 R96, R96, 0x60, RZ ;  /* 0x0000006060607825 */ /* 0x000fe200078e00ff */
[----:B------:R-:W-:-:S02]  /*2350*/  SHF.L.U64.HI R105, R90, 0x6, R91 ;  /* 0x000000065a697819 */ /* 0x000fc4000001025b */
[----:B------:R-:W-:Y:S01]  /*2360*/  LOP3.LUT R128, R3, R214, RZ, 0x3c, !PT ;  /* 0x000000d603807212 */ /* 0x000fe200078e3cff */
[----:B------:R-:W-:Y:S01]  /*2370*/  IMAD.IADD R131, R131, 0x1, R0 ;  /* 0x0000000183837824 */ /* 0x000fe200078e0200 */
[----:B------:R-:W-:Y:S01]  /*2380*/  IADD3 R126, R97, R5, RZ ;  /* 0x00000005617e7210 */ /* 0x000fe20007ffe0ff */
[----:B------:R-:W-:Y:S01]  /*2390*/  IMAD R0, R13, R90, RZ ;  /* 0x0000005a0d007224 */ /* 0x000fe200078e02ff */
[----:B------:R-:W-:Y:S01]  /*23a0*/  SHF.R.S32.HI R113, RZ, 0x3, R6 ;  /* 0x00000003ff717819 */ /* 0x000fe20000011406 */
[----:B------:R-:W-:Y:S01]  /*23b0*/  IMAD.IADD R102, R101, 0x1, R7 ;  /* 0x0000000165667824 */ /* 0x000fe200078e0207 */
[----:B------:R-:W-:Y:S01]  /*23c0*/  LOP3.LUT R5, R6, 0xfffffff8, RZ, 0xc0, !PT ;  /* 0xfffffff806057812 */ /* 0x000fe200078ec0ff */
[----:B------:R-:W-:Y:S01]  /*23d0*/  IMAD R11, R137, R91, R0 ;  /* 0x0000005b890b7224 */ /* 0x000fe200078e0200 */
[----:B------:R-:W-:Y:S01]  /*23e0*/  LOP3.LUT R6, R10, 0xfffffff8, RZ, 0xc0, !PT ;  /* 0xfffffff80a067812 */ /* 0x000fe200078ec0ff */
[----:B------:R-:W-:Y:S01]  /*23f0*/  IMAD.IADD R3, R7, 0x1, R99 ;  /* 0x0000000107037824 */ /* 0x000fe200078e0263 */
[----:B------:R-:W-:Y:S01]  /*2400*/  LOP3.LUT R7, R14, 0xfffffff8, RZ, 0xc0, !PT ;  /* 0xfffffff80e077812 */ /* 0x000fe200078ec0ff */
[----:B------:R-:W-:Y:S01]  /*2410*/  IMAD.WIDE.U32 R90, R90, 0x60, RZ ;  /* 0x000000605a5a7825 */ /* 0x000fe200078e00ff */
[----:B------:R-:W-:-:S02]  /*2420*/  SHF.R.S32.HI R112, RZ, 0x3, R10 ;  /* 0x00000003ff707819 */ /* 0x000fc4000001140a */
[----:B------:R-:W-:Y:S01]  /*2430*/  SHF.R.S32.HI R0, RZ, 0x1f, R30 ;  /* 0x0000001fff007819 */ /* 0x000fe2000001141e */
[----:B------:R-:W-:Y:S01]  /*2440*/  IMAD.IADD R129, R129, 0x1, R4 ;  /* 0x0000000181817824 */ /* 0x000fe200078e0204 */
[----:B0-----:R-:W-:Y:S01]  /*2450*/  LEA.HI R140, R140, 0x8, RZ, 0x19 ;  /* 0x000000088c8c7811 */ /* 0x001fe200078fc8ff */
[----:B------:R-:W-:Y:S01]  /*2460*/  IMAD.IADD R128, R215, 0x1, R128 ;  /* 0x00000001d7807824 */ /* 0x000fe200078e0280 */
[----:B------:R-:W-:Y:S01]  /*2470*/  SHF.R.S32.HI R111, RZ, 0x3, R14 ;  /* 0x00000003ff6f7819 */ /* 0x000fe2000001140e */
[----:B------:R-:W-:Y:S01]  /*2480*/  IMAD.IADD R127, R91, 0x1, R127 ;  /* 0x000000015b7f7824 */ /* 0x000fe200078e027f */
[----:B------:R-:W-:Y:S01]  /*2490*/  SHF.R.S32.HI R109, RZ, 0x1f, R5 ;  /* 0x0000001fff6d7819 */ /* 0x000fe20000011405 */
[----:B------:R-:W-:Y:S01]  /*24a0*/  IMAD.IADD R89, R95, 0x1, R11 ;  /* 0x000000015f597824 */ /* 0x000fe200078e020b */
[----:B------:R-:W-:Y:S01]  /*24b0*/  SHF.R.S32.HI R108, RZ, 0x1f, R6 ;  /* 0x0000001fff6c7819 */ /* 0x000fe20000011406 */
[----:B------:R-:W-:Y:S01]  /*24c0*/  IMAD.IADD R4, R11, 0x1, R93 ;  /* 0x000000010b047824 */ /* 0x000fe200078e025d */
[----:B------:R-:W-:Y:S01]  /*24d0*/  SHF.R.S32.HI R107, RZ, 0x1f, R7 ;  /* 0x0000001fff6b7819 */ /* 0x000fe20000011407 */
[----:B--2---:R-:W-:Y:S01]  /*24e0*/  IMAD R110, R21, 0x40, R204 ;  /* 0x00000040156e7824 */ /* 0x004fe200078e02cc */
[----:B---3--:R-:W-:-:S04]  /*24f0*/  LOP3.LUT R20, R20, 0xfffffffe, RZ, 0xc0, !PT ;  /* 0xfffffffe14147812 */ /* 0x008fc800078ec0ff */
[----:B------:R-:W-:-:S04]  /*2500*/  @P3 LOP3.LUT R20, R20, 0x1, RZ, 0xfc, !PT ;  /* 0x0000000114143812 */ /* 0x000fc800078efcff */
[----:B------:R-:W-:-:S04]  /*2510*/  LOP3.LUT R20, R20, 0xfffffffb, RZ, 0xc0, !PT ;  /* 0xfffffffb14147812 */ /* 0x000fc800078ec0ff */
[----:B------:R-:W-:Y:S02]  /*2520*/  @P2 LOP3.LUT R20, R20, 0x4, RZ, 0xfc, !PT ;  /* 0x0000000414142812 */ /* 0x000fe400078efcff */
[----:B------:R-:W-:-:S03]  /*2530*/  ISETP.GE.AND P2, PT, R192, UR4, PT ;  /* 0x00000004c0007c0c */ /* 0x000fc6000bf46270 */
[----:B------:R0:W-:Y:S01]  /*2540*/  STL [R1], R20 ;  /* 0x0000001401007387 */ /* 0x0001e20000100800 */
[----:B------:R-:W-:-:S04]  /*2550*/  SEL R8, RZ, 0x20, P2 ;  /* 0x00000020ff087807 */ /* 0x000fc80001000000 */
[C---:B------:R-:W-:Y:S02]  /*2560*/  LOP3.LUT R26, R9.reuse, R8, RZ, 0xfc, !PT ;  /* 0x00000008091a7212 */ /* 0x040fe400078efcff */
[----:B------:R-:W-:Y:S02]  /*2570*/  LOP3.LUT R8, R9, 0x1, RZ, 0xc0, !PT ;  /* 0x0000000109087812 */ /* 0x000fe400078ec0ff */
[C---:B------:R-:W-:Y:S02]  /*2580*/  LOP3.LUT R9, R26.reuse, 0x2, RZ, 0xc0, !PT ;  /* 0x000000021a097812 */ /* 0x040fe400078ec0ff */
[C---:B------:R-:W-:Y:S02]  /*2590*/  LOP3.LUT R10, R26.reuse, 0x4, RZ, 0xc0, !PT ;  /* 0x000000041a0a7812 */ /* 0x040fe400078ec0ff */
[C---:B0-----:R-:W-:Y:S02]  /*25a0*/  LOP3.LUT R20, R26.reuse, 0x8, RZ, 0xc0, !PT ;  /* 0x000000081a147812 */ /* 0x041fe400078ec0ff */
[----:B------:R-:W-:-:S02]  /*25b0*/  LOP3.LUT R21, R26, 0x10, RZ, 0xc0, !PT ;  /* 0x000000101a157812 */ /* 0x000fc400078ec0ff */
[----:B------:R-:W-:Y:S02]  /*25c0*/  SHF.R.S32.HI R124, RZ, 0x1f, R24 ;  /* 0x0000001fff7c7819 */ /* 0x000fe40000011418 */
[----:B------:R-:W-:-:S07]  /*25d0*/  LOP3.LUT R26, R26, 0x20, RZ, 0xc0, !PT ;  /* 0x000000201a1a7812 */ /* 0x000fce00078ec0ff */
.L_x_6086:
[----:B--2---:R-:W2:Y:S01]  /*25e0*/  LDL.LU R33, [R1] ;  /* 0x0000000001217983 */ /* 0x004ea20000300800 */
[----:B------:R-:W0:Y:S01]  /*25f0*/  LDC R32, c[0x0][0x430] ;  /* 0x00010c00ff207b82 */ /* 0x000e220000000800 */
[----:B------:R-:W-:Y:S01]  /*2600*/  VIADD R25, R25, 0xffffffff ;  /* 0xffffffff19197836 */ /* 0x000fe20000000000 */
[----:B------:R-:W-:Y:S01]  /*2610*/  ULDC.64 UR4, c[0x0][0x208] ;  /* 0x0000820000047ab9 */ /* 0x000fe20000000a00 */
[----:B------:R-:W-:Y:S02]  /*2620*/  IMAD.MOV.U32 R27, RZ, RZ, RZ ;  /* 0x000000ffff1b7224 */ /* 0x000fe400078e00ff */
        /* <DEDUP_REMOVED lines=28> */
[----:B------:R-:W-:-:S04]  /*27f0*/  IMAD R28, R32, R11, R36 ;  /* 0x0000000b201c7224 */ /* 0x000fc800078e0224 */
[C---:B------:R-:W-:Y:S02]  /*2800*/  @P4 VIADD R31, R29.reuse, 0xffffffe0 ;  /* 0xffffffe01d1f4836 */ /* 0x040fe40000000000 */
[--C-:B------:R-:W-:Y:S02]  /*2810*/  IMAD R29, R29, 0x2, R114.reuse ;  /* 0x000000021d1d7824 */ /* 0x100fe400078e0272 */
        /* <DEDUP_REMOVED lines=30> */
[-C--:B------:R-:W-:Y:S01]  /*2a00*/  IMAD R14, R126, R25.reuse, RZ ;  /* 0x000000197e0e7224 */ /* 0x080fe200078e02ff */
        /* <DEDUP_REMOVED lines=29> */
[----:B------:R-:W-:Y:S01]  /*2be0*/  ULDC.64 UR6, c[0x0][0x208] ;  /* 0x0000820000067ab9 */ /* 0x000fe20000000a00 */
[----:B------:R-:W-:Y:S01]  /*2bf0*/  IMAD.X R36, R11, 0x1, R102, P2 ;  /* 0x000000010b247824 */ /* 0x000fe200010e0666 */
[----:B------:R-:W-:-:S04]  /*2c00*/  LEA R34, P2, R35, UR4, 0x1 ;  /* 0x0000000423227c11 */ /* 0x000fc8000f8408ff */
        /* <DEDUP_REMOVED lines=34> */
.L_x_5985:
[----:B------:R-:W-:Y:S05]  /*2e30*/  BSYNC B1 ;  /* 0x0000000000017941 */ /* 0x000fea0003800000 */
.L_x_5984:
        /* <DEDUP_REMOVED lines=21> */
[----:B------:R-:W-:Y:S01]  /*2f90*/  IADD3.X R13, R102, R11, R103, P2, P5 ;  /* 0x0000000b660d7210 */ /* 0x000fe200017ea467 */
[----:B------:R-:W-:Y:S01]  /*2fa0*/  ULDC.64 UR6, c[0x0][0x208] ;  /* 0x0000820000067ab9 */ /* 0x000fe20000000a00 */
        /* <DEDUP_REMOVED lines=35> */
.L_x_5987:
[----:B------:R-:W-:Y:S05]  /*31e0*/  BSYNC B1 ;  /* 0x0000000000017941 */ /* 0x000fea0003800000 */
.L_x_5986:
        /* <DEDUP_REMOVED lines=99> */
.L_x_5988:
[----:B------:R-:W-:Y:S01]  /*3820*/  IMAD R87, R19, 0x8, R18 ;  /* 0x0000000813577824 */ /* 0x000fe200078e0212 */
[----:B------:R-:W-:Y:S01]  /*3830*/  SHF.L.U32 R88, R205, 0x1f, RZ ;  /* 0x0000001fcd587819 */ /* 0x000fe200000006ff */
[----:B------:R-:W-:Y:S03]  /*3840*/  BSSY B1, `(.L_x_5989) ;  /* 0x0000003000017945 */ /* 0x000fe60003800000 */
[----:B------:R-:W0:Y:S02]  /*3850*/  SYNCS.PHASECHK.TRANS64.TRYWAIT P5, [R87+URZ+0x30890], R88 ;  /* 0x03089058570075a7 */ /* 0x000e2400080a017f */
[----:B0-----:R-:W-:Y:S05]  /*3860*/  @!P5 BRA `(.L_x_5990) ;  /* 0x0000020c00e8d947 */ /* 0x001fea0003800000 */
.L_x_6333:
[----:B------:R-:W-:Y:S05]  /*3870*/  BSYNC B1 ;  /* 0x0000000000017941 */ /* 0x000fea0003800000 */
.L_x_5989:
[----:B------:R-:W-:-:S03]  /*3880*/  UMOV UR4, 0xffffffff ;  /* 0xffffffff00047882 */ /* 0x000fc60000000000 */
[----:B------:R-:W-:Y:S05]  /*3890*/  BRA.DIV UR4, `(.L_x_5991) ;  /* 0x0000020e04f07947 */ /* 0x000fea000b800000 */
[----:B------:R1:W2:Y:S04]  /*38a0*/  SHFL.IDX PT, R82, R115, RZ, 0x1c1f ;  /* 0x001c1fff73527589 */ /* 0x0002a800000e0000 */
[----:B------:R1:W3:Y:S02]  /*38b0*/  SHFL.IDX PT, R11, R118, RZ, 0x1c1f ;  /* 0x001c1fff760b7589 */ /* 0x0002e400000e0000 */
.L_x_6337:
        /* <DEDUP_REMOVED lines=56> */
.L_x_5997:
[----:B------:R-:W-:Y:S05]  /*3c40*/  BSYNC B3 ;  /* 0x0000000000037941 */ /* 0x000fea0003800000 */
.L_x_5996:
[----:B------:R-:W-:Y:S02]  /*3c50*/  ULDC.64 UR4, c[0x0][0x208] ;  /* 0x0000820000047ab9 */ /* 0x000fe40000000a00 */
[----:B0-----:R4:W-:Y:S03]  /*3c60*/  ST.E.128 desc[UR4][R80.64], R12 ;  /* 0x0000000c50007985 */ /* 0x0019e6000c101d04 */
.L_x_5995:
[----:B------:R-:W-:Y:S05]  /*3c70*/  BSYNC B2 ;  /* 0x0000000000027941 */ /* 0x000fea0003800000 */
.L_x_5994:
        /* <DEDUP_REMOVED lines=12> */
[----:B------:R-:W-:Y:S02]  /*3d40*/  SHF.R.U64 R72, R74, 0x10, R75 ;  /* 0x000000104a487819 */ /* 0x000fe4000000124b */
        /* <DEDUP_REMOVED lines=8> */
[CC--:B------:R-:W-:Y:S01]  /*3dd0*/  FMUL.FTZ R152, R78.reuse, R79.reuse ;  /* 0x0000004f4e987220 */ /* 0x0c0fe20000410000 */
[----:B------:R-:W-:Y:S01]  /*3de0*/  SHF.R.U32.HI R73, RZ, 0x10, R73 ;  /* 0x00000010ff497819 */ /* 0x000fe20000011649 */
[-C--:B------:R-:W-:Y:S01]  /*3df0*/  FMUL.FTZ R154, R78, R80.reuse ;  /* 0x000000504e9a7220 */ /* 0x080fe20000410000 */
[----:B------:R-:W-:Y:S01]  /*3e00*/  IMAD.U32 R75, R13, 0x10000, RZ ;  /* 0x000100000d4b7824 */ /* 0x000fe200078e00ff */
[----:B------:R-:W-:Y:S01]  /*3e10*/  PRMT R78, R180, 0x5410, R81 ;  /* 0x00005410b44e7816 */ /* 0x000fe20000000051 */
[----:B------:R-:W-:Y:S01]  /*3e20*/  IMAD.U32 R81, R12, 0x10000, RZ ;  /* 0x000100000c517824 */ /* 0x000fe200078e00ff */
[----:B------:R-:W-:Y:S01]  /*3e30*/  PRMT R73, R177, 0x5410, R73 ;  /* 0x00005410b1497816 */ /* 0x000fe20000000049 */
[C---:B------:R-:W-:Y:S01]  /*3e40*/  FFMA.FTZ R80, R75.reuse, R80, -R152 ;  /* 0x000000504b507223 */ /* 0x040fe20000010898 */
[----:B------:R-:W-:Y:S01]  /*3e50*/  LOP3.LUT R13, R14, 0xffff0000, RZ, 0xc0, !PT ;  /* 0xffff00000e0d7812 */ /* 0x000fe200078ec0ff */
[----:B------:R-:W-:Y:S01]  /*3e60*/  FFMA.FTZ R75, R75, R79, R154 ;  /* 0x0000004f4b4b7223 */ /* 0x000fe2000001009a */
[C---:B------:R-:W-:Y:S01]  /*3e70*/  IMAD.U32 R152, R78.reuse, 0x10000, RZ ;  /* 0x000100004e987824 */ /* 0x040fe200078e00ff */
[----:B------:R-:W-:Y:S01]  /*3e80*/  LOP3.LUT R78, R78, 0xffff0000, RZ, 0xc0, !PT ;  /* 0xffff00004e4e7812 */ /* 0x000fe200078ec0ff */
[C---:B------:R-:W-:Y:S01]  /*3e90*/  IMAD.U32 R154, R73.reuse, 0x10000, RZ ;  /* 0x00010000499a7824 */ /* 0x040fe200078e00ff */
[----:B------:R-:W-:Y:S01]  /*3ea0*/  LOP3.LUT R73, R73, 0xffff0000, RZ, 0xc0, !PT ;  /* 0xffff000049497812 */ /* 0x000fe200078ec0ff */
[----:B------:R-:W-:-:S02]  /*3eb0*/  IMAD.U32 R79, R14, 0x10000, RZ ;  /* 0x000100000e4f7824 */ /* 0x000fc400078e00ff */
[----:B------:R-:W-:Y:S01]  /*3ec0*/  FMUL.FTZ R160, R13, R152 ;  /* 0x000000980da07220 */ /* 0x000fe20000410000 */
[----:B------:R-:W-:Y:S01]  /*3ed0*/  LOP3.LUT R14, R15, 0xffff0000, RZ, 0xc0, !PT ;  /* 0xffff00000f0e7812 */ /* 0x000fe200078ec0ff */
[-C--:B------:R-:W-:Y:S01]  /*3ee0*/  FMUL.FTZ R162, R13, R154.reuse ;  /* 0x0000009a0da27220 */ /* 0x080fe20000410000 */
[----:B------:R-:W-:Y:S01]  /*3ef0*/  LOP3.LUT R12, R12, 0xffff0000, RZ, 0xc0, !PT ;  /* 0xffff00000c0c7812 */ /* 0x000fe200078ec0ff */
[----:B------:R-:W-:Y:S01]  /*3f00*/  FFMA.FTZ R160, R79, R154, -R160 ;  /* 0x0000009a4fa07223 */ /* 0x000fe200000108a0 */
[----:B------:R-:W-:Y:S02]  /*3f10*/  IMAD.U32 R15, R15, 0x10000, RZ ;  /* 0x000100000f0f7824 */ /* 0x000fe400078e00ff */
        /* <DEDUP_REMOVED lines=15> */
.L_x_6001:
[----:B------:R-:W-:Y:S05]  /*4010*/  BSYNC B3 ;  /* 0x0000000000037941 */ /* 0x000fea0003800000 */
.L_x_6000:
[----:B------:R-:W-:Y:S02]  /*4020*/  ULDC.64 UR4, c[0x0][0x208] ;  /* 0x0000820000047ab9 */ /* 0x000fe40000000a00 */
[----:B0-----:R0:W-:Y:S03]  /*4030*/  ST.E.128 desc[UR4][R76.64], R12 ;  /* 0x0000000c4c007985 */ /* 0x0011e6000c101d04 */
.L_x_5999:
[----:B------:R-:W-:Y:S05]  /*4040*/  BSYNC B2 ;  /* 0x0000000000027941 */ /* 0x000fea0003800000 */
.L_x_5998:
        /* <DEDUP_REMOVED lines=30> */
[----:B------:R-:W-:Y:S01]  /*4230*/  IMAD.U32 R15, R13, 0x10000, RZ ;  /* 0x000100000d0f7824 */ /* 0x000fe200078e00ff */
[----:B------:R-:W-:Y:S01]  /*4240*/  SHF.L.U32 R79, R70, 0x10, RZ ;  /* 0x00000010464f7819 */ /* 0x000fe200000006ff */
[----:B------:R-:W-:Y:S01]  /*4250*/  FMUL.FTZ R81, R81, R80 ;  /* 0x0000005051517220 */ /* 0x000fe20000410000 */
[----:B------:R-:W-:-:S02]  /*4260*/  IMAD.U32 R13, R12, 0x10000, RZ ;  /* 0x000100000c0d7824 */ /* 0x000fc400078e00ff */
[----:B------:R-:W-:Y:S01]  /*4270*/  FMUL.FTZ R154, R14, R77 ;  /* 0x0000004d0e9a7220 */ /* 0x000fe20000410000 */
[----:B------:R-:W-:Y:S01]  /*4280*/  LOP3.LUT R12, R12, 0xffff0000, RZ, 0xc0, !PT ;  /* 0xffff00000c0c7812 */ /* 0x000fe200078ec0ff */
[C---:B------:R-:W-:Y:S01]  /*4290*/  FFMA.FTZ R152, R15.reuse, R80, -R152 ;  /* 0x000000500f987223 */ /* 0x040fe20000010898 */
[----:B------:R-:W-:Y:S01]  /*42a0*/  FFMA.FTZ R81, R15, R78, R81 ;  /* 0x0000004e0f517223 */ /* 0x000fe20000010051 */
[-C--:B------:R-:W-:Y:S01]  /*42b0*/  FMUL.FTZ R14, R14, R79.reuse ;  /* 0x0000004f0e0e7220 */ /* 0x080fe20000410000 */
[----:B------:R-:W-:Y:S01]  /*42c0*/  LOP3.LUT R71, R71, 0xffff0000, RZ, 0xc0, !PT ;  /* 0xffff000047477812 */ /* 0x000fe200078ec0ff */
[C---:B------:R-:W-:Y:S01]  /*42d0*/  FFMA.FTZ R154, R69.reuse, R79, -R154 ;  /* 0x0000004f459a7223 */ /* 0x040fe2000001089a */
[----:B------:R-:W-:Y:S01]  /*42e0*/  LOP3.LUT R15, R70, 0xffff0000, RZ, 0xc0, !PT ;  /* 0xffff0000460f7812 */ /* 0x000fe200078ec0ff */
[----:B------:R-:W-:Y:S01]  /*42f0*/  FFMA.FTZ R69, R69, R77, R14 ;  /* 0x0000004d45457223 */ /* 0x000fe2000001000e */
[-C--:B------:R-:W-:Y:S01]  /*4300*/  FMUL.FTZ R14, R12, R74.reuse ;  /* 0x0000004a0c0e7220 */ /* 0x080fe20000410000 */
[----:B------:R-:W-:Y:S01]  /*4310*/  FMUL.FTZ R77, R68, R71 ;  /* 0x00000047444d7220 */ /* 0x000fe20000410000 */
[----:B------:R-:W-:Y:S01]  /*4320*/  FMUL.FTZ R79, R12, R75 ;  /* 0x0000004b0c4f7220 */ /* 0x000fe20000410000 */
[----:B------:R-:W-:Y:S01]  /*4330*/  FMUL.FTZ R68, R68, R15 ;  /* 0x0000000f44447220 */ /* 0x000fe20000410000 */
        /* <DEDUP_REMOVED lines=9> */
.L_x_6005:
[----:B------:R-:W-:Y:S05]  /*43d0*/  BSYNC B3 ;  /* 0x0000000000037941 */ /* 0x000fea0003800000 */
.L_x_6004:
[----:B------:R-:W-:Y:S02]  /*43e0*/  ULDC.64 UR4, c[0x0][0x208] ;  /* 0x0000820000047ab9 */ /* 0x000fe40000000a00 */
[----:B----4-:R0:W-:Y:S03]  /*43f0*/  ST.E.128 desc[UR4][R72.64], R12 ;  /* 0x0000000c48007985 */ /* 0x0101e6000c101d04 */
.L_x_6003:
[----:B------:R-:W-:Y:S05]  /*4400*/  BSYNC B2 ;  /* 0x0000000000027941 */ /* 0x000fea0003800000 */
.L_x_6002:
        /* <DEDUP_REMOVED lines=54> */
.L_x_6009:
[----:B------:R-:W-:Y:S05]  /*4770*/  BSYNC B3 ;  /* 0x0000000000037941 */ /* 0x000fea0003800000 */
.L_x_6008:
[----:B------:R-:W-:Y:S02]  /*4780*/  ULDC.64 UR4, c[0x0][0x208] ;  /* 0x0000820000047ab9 */ /* 0x000fe40000000a00 */
[----:B----4-:R0:W-:Y:S03]  /*4790*/  ST.E.128 desc[UR4][R68.64], R12 ;  /* 0x0000000c44007985 */ /* 0x0101e6000c101d04 */
.L_x_6007:
[----:B------:R-:W-:Y:S05]  /*47a0*/  BSYNC B2 ;  /* 0x0000000000027941 */ /* 0x000fea0003800000 */
.L_x_6006:
        /* <DEDUP_REMOVED lines=12> */
[----:B------:R-:W-:Y:S02]  /*4870*/  SHF.R.U32.HI R63, RZ, 0x10, R63 ;  /* 0x00000010ff3f7819 */ /* 0x000fe4000001163f */
[----:B------:R-:W-:Y:S02]  /*4880*/  PRMT R171, R171, 0x5410, R62 ;  /* 0x00005410abab7816 */ /* 0x000fe4000000003e */
[----:B------:R-:W-:Y:S01]  /*4890*/  PRMT R169, R169, 0x5410, R66 ;  /* 0x00005410a9a97816 */ /* 0x000fe20000000042 */
[----:B------:R-:W-:Y:S01]  /*48a0*/  IMAD.U32 R66, R13, 0x10000, RZ ;  /* 0x000100000d427824 */ /* 0x000fe200078e00ff */
[----:B------:R-:W-:-:S02]  /*48b0*/  SHF.R.U32.HI R67, RZ, 0x10, R61 ;  /* 0x00000010ff437819 */ /* 0x000fc4000001163d */
[----:B------:R-:W-:Y:S02]  /*48c0*/  PRMT R172, R172, 0x5410, R63 ;  /* 0x00005410acac7816 */ /* 0x000fe4000000003f */
[----:B------:R-:W-:Y:S01]  /*48d0*/  LOP3.LUT R68, R13, 0xffff0000, RZ, 0xc0, !PT ;  /* 0xffff00000d447812 */ /* 0x000fe200078ec0ff */
        /* <DEDUP_REMOVED lines=8> */
[----:B------:R-:W-:Y:S01]  /*4960*/  FMUL.FTZ R68, R68, R63 ;  /* 0x0000003f44447220 */ /* 0x000fe20000410000 */
[----:B------:R-:W-:Y:S01]  /*4970*/  LOP3.LUT R14, R15, 0xffff0000, RZ, 0xc0, !PT ;  /* 0xffff00000f0e7812 */ /* 0x000fe200078ec0ff */
[----:B------:R-:W-:-:S02]  /*4980*/  IMAD.U32 R67, R170, 0x10000, RZ ;  /* 0x00010000aa437824 */ /* 0x000fc400078e00ff */
[C---:B------:R-:W-:Y:S01]  /*4990*/  FFMA.FTZ R63, R66.reuse, R63, -R71 ;  /* 0x0000003f423f7223 */ /* 0x040fe20000010847 */
[CC--:B------:R-:W-:Y:S01]  /*49a0*/  FMUL.FTZ R73, R61.reuse, R62.reuse ;  /* 0x0000003e3d497220 */ /* 0x0c0fe20000410000 */
[----:B------:R-:W-:Y:S01]  /*49b0*/  FFMA.FTZ R66, R66, R69, R68 ;  /* 0x0000004542427223 */ /* 0x000fe20000010044 */
[-C--:B------:R-:W-:Y:S01]  /*49c0*/  FMUL.FTZ R69, R61, R67.reuse ;  /* 0x000000433d457220 */ /* 0x080fe20000410000 */
[----:B------:R-:W-:Y:S01]  /*49d0*/  LOP3.LUT R172, R172, 0xffff0000, RZ, 0xc0, !PT ;  /* 0xffff0000acac7812 */ /* 0x000fe200078ec0ff */
[----:B------:R-:W-:Y:S01]  /*49e0*/  FFMA.FTZ R61, R60, R67, -R73 ;  /* 0x000000433c3d7223 */ /* 0x000fe20000010849 */
[----:B------:R-:W-:Y:S01]  /*49f0*/  LOP3.LUT R170, R170, 0xffff0000, RZ, 0xc0, !PT ;  /* 0xffff0000aaaa7812 */ /* 0x000fe200078ec0ff */
[----:B------:R-:W-:Y:S01]  /*4a00*/  IMAD.U32 R169, R169, 0x10000, RZ ;  /* 0x00010000a9a97824 */ /* 0x000fe200078e00ff */
[----:B------:R-:W-:Y:S01]  /*4a10*/  LOP3.LUT R12, R12, 0xffff0000, RZ, 0xc0, !PT ;  /* 0xffff00000c0c7812 */ /* 0x000fe200078ec0ff */
[----:B------:R-:W-:Y:S01]  /*4a20*/  FFMA.FTZ R60, R60, R62, R69 ;  /* 0x0000003e3c3c7223 */ /* 0x000fe20000010045 */
[C---:B------:R-:W-:Y:S01]  /*4a30*/  FMUL.FTZ R62, R14.reuse, R172 ;  /* 0x000000ac0e3e7220 */ /* 0x040fe20000410000 */
[----:B------:R-:W-:Y:S01]  /*4a40*/  FMUL.FTZ R67, R14, R170 ;  /* 0x000000aa0e437220 */ /* 0x000fe20000410000 */
[----:B------:R-:W-:-:S02]  /*4a50*/  IMAD.U32 R15, R15, 0x10000, RZ ;  /* 0x000100000f0f7824 */ /* 0x000fc400078e00ff */
[C---:B------:R-:W-:Y:S01]  /*4a60*/  FMUL.FTZ R14, R12.reuse, R171 ;  /* 0x000000ab0c0e7220 */ /* 0x040fe20000410000 */
[----:B------:R-:W-:Y:S01]  /*4a70*/  FMUL.FTZ R12, R12, R169 ;  /* 0x000000a90c0c7220 */ /* 0x000fe20000410000 */
[----:B------:R-:W-:Y:S01]  /*4a80*/  F2FP.BF16.F32.PACK_AB R63, R66, R63 ;  /* 0x0000003f423f723e */ /* 0x000fe200000010ff */
[----:B------:R-:W-:Y:S01]  /*4a90*/  FFMA.FTZ R62, R15, R170, -R62 ;  /* 0x000000aa0f3e7223 */ /* 0x000fe2000001083e */
[C---:B------:R-:W-:Y:S01]  /*4aa0*/  FFMA.FTZ R14, R13.reuse, R169, -R14 ;  /* 0x000000a90d0e7223 */ /* 0x040fe2000001080e */
[----:B------:R-:W-:Y:S01]  /*4ab0*/  FFMA.FTZ R13, R13, R171, R12 ;  /* 0x000000ab0d0d7223 */ /* 0x000fe2000001000c */
[----:B------:R-:W-:Y:S01]  /*4ac0*/  FFMA.FTZ R67, R15, R172, R67 ;  /* 0x000000ac0f437223 */ /* 0x000fe20000010043 */
[----:B------:R-:W-:-:S03]  /*4ad0*/  F2FP.BF16.F32.PACK_AB R60, R60, R61 ;  /* 0x0000003d3c3c723e */ /* 0x000fc600000010ff */
[----:B------:R-:W-:Y:S01]  /*4ae0*/  F2FP.BF16.F32.PACK_AB R12, R13, R14 ;  /* 0x0000000e0d0c723e */ /* 0x000fe200000010ff */
[----:B------:R-:W-:Y:S01]  /*4af0*/  IMAD.MOV.U32 R13, RZ, RZ, R63 ;  /* 0x000000ffff0d7224 */ /* 0x000fe200078e003f */
[----:B------:R-:W-:Y:S01]  /*4b00*/  F2FP.BF16.F32.PACK_AB R15, R67, R62 ;  /* 0x0000003e430f723e */ /* 0x000fe200000010ff */
[----:B------:R-:W-:-:S07]  /*4b10*/  IMAD.MOV.U32 R14, RZ, RZ, R60 ;  /* 0x000000ffff0e7224 */ /* 0x000fce00078e003c */
.L_x_6013:
[----:B------:R-:W-:Y:S05]  /*4b20*/  BSYNC B3 ;  /* 0x0000000000037941 */ /* 0x000fea0003800000 */
.L_x_6012:
[----:B------:R-:W-:Y:S02]  /*4b30*/  ULDC.64 UR4, c[0x0][0x208] ;  /* 0x0000820000047ab9 */ /* 0x000fe40000000a00 */
[----:B----4-:R0:W-:Y:S03]  /*4b40*/  ST.E.128 desc[UR4][R64.64], R12 ;  /* 0x0000000c40007985 */ /* 0x0101e6000c101d04 */
.L_x_6011:
[----:B------:R-:W-:Y:S05]  /*4b50*/  BSYNC B2 ;  /* 0x0000000000027941 */ /* 0x000fea0003800000 */
.L_x_6010:
        /* <DEDUP_REMOVED lines=13> */
[----:B------:R-:W-:Y:S01]  /*4c30*/  PRMT R167, R167, 0x5410, R58 ;  /* 0x00005410a7a77816 */ /* 0x000fe2000000003a */
[----:B------:R-:W-:Y:S01]  /*4c40*/  IMAD.U32 R58, R13, 0x10000, RZ ;  /* 0x000100000d3a7824 */ /* 0x000fe200078e00ff */
[----:B------:R-:W-:-:S02]  /*4c50*/  PRMT R164, R164, 0x5410, R65 ;  /* 0x00005410a4a47816 */ /* 0x000fc40000000041 */
[----:B------:R-:W-:Y:S01]  /*4c60*/  PRMT R165, R165, 0x5410, R62 ;  /* 0x00005410a5a57816 */ /* 0x000fe2000000003e */
[----:B------:R-:W-:Y:S01]  /*4c70*/  IMAD.U32 R64, R167, 0x10000, RZ ;  /* 0x00010000a7407824 */ /* 0x000fe200078e00ff */
[----:B------:R-:W-:Y:S02]  /*4c80*/  PRMT R166, R166, 0x5410, R63 ;  /* 0x00005410a6a67816 */ /* 0x000fe4000000003f */
[----:B------:R-:W-:Y:S01]  /*4c90*/  LOP3.LUT R57, R14, 0xffff0000, RZ, 0xc0, !PT ;  /* 0xffff00000e397812 */ /* 0x000fe200078ec0ff */
[C---:B------:R-:W-:Y:S01]  /*4ca0*/  IMAD.U32 R14, R15.reuse, 0x10000, RZ ;  /* 0x000100000f0e7824 */ /* 0x040fe200078e00ff */
[----:B------:R-:W-:Y:S01]  /*4cb0*/  LOP3.LUT R11, R15, 0xffff0000, RZ, 0xc0, !PT ;  /* 0xffff00000f0b7812 */ /* 0x000fe200078ec0ff */
[----:B------:R-:W-:Y:S01]  /*4cc0*/  IMAD.U32 R62, R165, 0x10000, RZ ;  /* 0x00010000a53e7824 */ /* 0x000fe200078e00ff */
[----:B------:R-:W-:Y:S01]  /*4cd0*/  LOP3.LUT R15, R13, 0xffff0000, RZ, 0xc0, !PT ;  /* 0xffff00000d0f7812 */ /* 0x000fe200078ec0ff */
[C---:B------:R-:W-:Y:S01]  /*4ce0*/  FMUL.FTZ R67, R57.reuse, R64 ;  /* 0x0000004039437220 */ /* 0x040fe20000410000 */
[----:B------:R-:W-:Y:S01]  /*4cf0*/  LOP3.LUT R63, R166, 0xffff0000, RZ, 0xc0, !PT ;  /* 0xffff0000a63f7812 */ /* 0x000fe200078ec0ff */
[----:B------:R-:W-:Y:S01]  /*4d00*/  FMUL.FTZ R57, R57, R62 ;  /* 0x0000003e39397220 */ /* 0x000fe20000410000 */
[----:B------:R-:W-:Y:S01]  /*4d10*/  LOP3.LUT R59, R164, 0xffff0000, RZ, 0xc0, !PT ;  /* 0xffff0000a43b7812 */ /* 0x000fe200078ec0ff */
[C---:B------:R-:W-:Y:S01]  /*4d20*/  IMAD.U32 R13, R12.reuse, 0x10000, RZ ;  /* 0x000100000c0d7824 */ /* 0x040fe200078e00ff */
[----:B------:R-:W-:Y:S01]  /*4d30*/  LOP3.LUT R167, R167, 0xffff0000, RZ, 0xc0, !PT ;  /* 0xffff0000a7a77812 */ /* 0x000fe200078ec0ff */
[----:B------:R-:W-:Y:S01]  /*4d40*/  FMUL.FTZ R65, R15, R63 ;  /* 0x0000003f0f417220 */ /* 0x000fe20000410000 */
[----:B------:R-:W-:Y:S01]  /*4d50*/  LOP3.LUT R165, R165, 0xffff0000, RZ, 0xc0, !PT ;  /* 0xffff0000a5a57812 */ /* 0x000fe200078ec0ff */
[-C--:B------:R-:W-:Y:S01]  /*4d60*/  FMUL.FTZ R66, R15, R59.reuse ;  /* 0x0000003b0f427220 */ /* 0x080fe20000410000 */
[----:B------:R-:W-:Y:S01]  /*4d70*/  LOP3.LUT R15, R12, 0xffff0000, RZ, 0xc0, !PT ;  /* 0xffff00000c0f7812 */ /* 0x000fe200078ec0ff */
[----:B------:R-:W-:Y:S01]  /*4d80*/  FFMA.FTZ R12, R58, R59, -R65 ;  /* 0x0000003b3a0c7223 */ /* 0x000fe20000010841 */
[----:B------:R-:W-:-:S02]  /*4d90*/  IMAD.U32 R166, R166, 0x10000, RZ ;  /* 0x00010000a6a67824 */ /* 0x000fc400078e00ff */
[----:B------:R-:W-:Y:S01]  /*4da0*/  FFMA.FTZ R63, R58, R63, R66 ;  /* 0x0000003f3a3f7223 */ /* 0x000fe20000010042 */
[----:B------:R-:W-:Y:S01]  /*4db0*/  FFMA.FTZ R64, R56, R64, R57 ;  /* 0x0000004038407223 */ /* 0x000fe20000010039 */
[----:B------:R-:W-:Y:S02]  /*4dc0*/  IMAD.U32 R164, R164, 0x10000, RZ ;  /* 0x00010000a4a47824 */ /* 0x000fe400078e00ff */
[C---:B------:R-:W-:Y:S01]  /*4dd0*/  FMUL.FTZ R57, R11.reuse, R167 ;  /* 0x000000a70b397220 */ /* 0x040fe20000410000 */
[-C--:B------:R-:W-:Y:S01]  /*4de0*/  FMUL.FTZ R58, R11, R165.reuse ;  /* 0x000000a50b3a7220 */ /* 0x080fe20000410000 */
[----:B------:R-:W-:Y:S01]  /*4df0*/  FFMA.FTZ R67, R56, R62, -R67 ;  /* 0x0000003e38437223 */ /* 0x000fe20000010843 */
        /* <DEDUP_REMOVED lines=10> */
[----:B------:R-:W-:-:S07]  /*4ea0*/  IMAD.MOV.U32 R15, RZ, RZ, R57 ;  /* 0x000000ffff0f7224 */ /* 0x000fce00078e0039 */
.L_x_6015:
[----:B------:R-:W-:Y:S05]  /*4eb0*/  BSYNC B2 ;  /* 0x0000000000027941 */ /* 0x000fea0003800000 */
.L_x_6014:
[----:B------:R-:W-:Y:S02]  /*4ec0*/  ULDC.64 UR4, c[0x0][0x208] ;  /* 0x0000820000047ab9 */ /* 0x000fe40000000a00 */
[----:B----4-:R0:W-:Y:S03]  /*4ed0*/  ST.E.128 desc[UR4][R60.64], R12 ;  /* 0x0000000c3c007985 */ /* 0x0101e6000c101d04 */
.L_x_5993:
[----:B------:R-:W-:Y:S05]  /*4ee0*/  BSYNC B1 ;  /* 0x0000000000017941 */ /* 0x000fea0003800000 */
.L_x_5992:
[----:B------:R-:W-:-:S03]  /*4ef0*/  UMOV UR4, 0xffffffff ;  /* 0xffffffff00047882 */ /* 0x000fc60000000000 */
[----:B------:R-:W-:Y:S05]  /*4f00*/  BRA.DIV UR4, `(.L_x_6016) ;  /* 0x000001fa04a07947 */ /* 0x000fea000b800000 */
[----:B-1----:R-:W1:Y:S04]  /*4f10*/  SHFL.IDX PT, R115, R115, 0x1, 0x1c1f ;  /* 0x003c1f0073737f89 */ /* 0x002e6800000e0000 */
[----:B------:R-:W0:Y:S02]  /*4f20*/  SHFL.IDX PT, R118, R118, 0x1, 0x1c1f ;  /* 0x003c1f0076767f89 */ /* 0x000e2400000e0000 */
.L_x_6341:
[----:B------:R-:W-:Y:S05]  /*4f30*/  @P4 BRA `(.L_x_6017) ;  /* 0x00000058006c4947 */ /* 0x000fea0003800000 */
[----:B------:R-:W-:Y:S01]  /*4f40*/  ISETP.NE.AND P3, PT, R8, RZ, PT ;  /* 0x000000ff0800720c */ /* 0x000fe20003f65270 */
[----:B------:R-:W-:-:S12]  /*4f50*/  BSSY B1, `(.L_x_6018) ;  /* 0x0000038000017945 */ /* 0x000fd80003800000 */
[----:B------:R-:W-:Y:S05]  /*4f60*/  @!P3 BRA `(.L_x_6019) ;  /* 0x0000000000d8b947 */ /* 0x000fea0003800000 */
[----:B0---4-:R0:W4:Y:S01]  /*4f70*/  LDS.128 R12, [R29+0x20000] ;  /* 0x020000001d0c7984 */ /* 0x0111220000000c00 */
[C---:B------:R-:W-:Y:S01]  /*4f80*/  LEA R56, P3, R16.reuse, R118, 0x1 ;  /* 0x0000007610387211 */ /* 0x040fe200078608ff */
[----:B------:R-:W-:Y:S03]  /*4f90*/  BSSY B2, `(.L_x_6020) ;  /* 0x0000031000027945 */ /* 0x000fe60003800000 */
[----:B-1----:R-:W-:Y:S02]  /*4fa0*/  LEA.HI.X R57, R16, R115, R17, 0x1, P3 ;  /* 0x0000007310397211 */ /* 0x002fe400018f0c11 */
[----:B------:R-:W-:-:S13]  /*4fb0*/  ISETP.GE.AND P3, PT, R194, R119, PT ;  /* 0x00000077c200720c */ /* 0x000fda0003f66270 */
[----:B0-----:R-:W-:Y:S05]  /*4fc0*/  @P3 BRA `(.L_x_6021) ;  /* 0x0000000000b43947 */ /* 0x001fea0003800000 */
[----:B------:R-:W-:Y:S02]  /*4fd0*/  SHF.R.U64 R60, R52, 0x10, R53 ;  /* 0x00000010343c7819 */ /* 0x000fe40000001235 */
[--C-:B------:R-:W-:Y:S02]  /*4fe0*/  SHF.R.U64 R52, R54, 0x10, R55.reuse ;  /* 0x0000001036347819 */ /* 0x100fe40000001237 */
[----:B------:R-:W-:Y:S02]  /*4ff0*/  SHF.R.U32.HI R55, RZ, 0x10, R55 ;  /* 0x00000010ff377819 */ /* 0x000fe40000011637 */
[----:B------:R-:W-:Y:S02]  /*5000*/  PRMT R163, R163, 0x5410, R52 ;  /* 0x00005410a3a37816 */ /* 0x000fe40000000034 */
[----:B------:R-:W-:Y:S01]  /*5010*/  SHF.R.U32.HI R58, RZ, 0x10, R53 ;  /* 0x00000010ff3a7819 */ /* 0x000fe20000011635 */
[----:B----4-:R-:W-:Y:S01]  /*5020*/  IMAD.U32 R53, R14, 0x10000, RZ ;  /* 0x000100000e357824 */ /* 0x010fe200078e00ff */
[----:B------:R-:W-:-:S02]  /*5030*/  PRMT R159, R159, 0x5410, R60 ;  /* 0x000054109f9f7816 */ /* 0x000fc4000000003c */
[----:B------:R-:W-:Y:S02]  /*5040*/  PRMT R168, R168, 0x5410, R55 ;  /* 0x00005410a8a87816 */ /* 0x000fe40000000037 */
[----:B------:R-:W-:Y:S02]  /*5050*/  LOP3.LUT R52, R13, 0xffff0000, RZ, 0xc0, !PT ;  /* 0xffff00000d347812 */ /* 0x000fe400078ec0ff */
[----:B------:R-:W-:Y:S01]  /*5060*/  LOP3.LUT R59, R163, 0xffff0000, RZ, 0xc0, !PT ;  /* 0xffff0000a33b7812 */ /* 0x000fe200078ec0ff */
[----:B------:R-:W-:Y:S01]  /*5070*/  IMAD.U32 R60, R168, 0x10000, RZ ;  /* 0x00010000a83c7824 */ /* 0x000fe200078e00ff */
[----:B------:R-:W-:Y:S01]  /*5080*/  PRMT R161, R161, 0x5410, R58 ;  /* 0x00005410a1a17816 */ /* 0x000fe2000000003a */
[----:B------:R-:W-:Y:S01]  /*5090*/  IMAD.U32 R163, R163, 0x10000, RZ ;  /* 0x00010000a3a37824 */ /* 0x000fe200078e00ff */
[----:B------:R-:W-:Y:S01]  /*50a0*/  LOP3.LUT R55, R159, 0xffff0000, RZ, 0xc0, !PT ;  /* 0xffff00009f377812 */ /* 0x000fe200078ec0ff */
[----:B------:R-:W-:Y:S01]  /*50b0*/  FMUL.FTZ R62, R52, R59 ;  /* 0x0000003b343e7220 */ /* 0x000fe20000410000 */
[----:B------:R-:W-:Y:S01]  /*50c0*/  LOP3.LUT R54, R14, 0xffff0000, RZ, 0xc0, !PT ;  /* 0xffff00000e367812 */ /* 0x000fe200078ec0ff */
[C---:B------:R-:W-:Y:S01]  /*50d0*/  IMAD.U32 R14, R15.reuse, 0x10000, RZ ;  /* 0x000100000f0e7824 */ /* 0x040fe200078e00ff */
[----:B---3--:R-:W-:Y:S01]  /*50e0*/  LOP3.LUT R11, R15, 0xffff0000, RZ, 0xc0, !PT ;  /* 0xffff00000f0b7812 */ /* 0x008fe200078ec0ff */
[----:B------:R-:W-:-:S02]  /*50f0*/  IMAD.U32 R15, R13, 0x10000, RZ ;  /* 0x000100000d0f7824 */ /* 0x000fc400078e00ff */
[-C--:B------:R-:W-:Y:S01]  /*5100*/  FMUL.FTZ R52, R52, R55.reuse ;  /* 0x0000003734347220 */ /* 0x080fe20000410000 */
[C---:B------:R-:W-:Y:S01]  /*5110*/  IMAD.U32 R13, R12.reuse, 0x10000, RZ ;  /* 0x000100000c0d7824 */ /* 0x040fe200078e00ff */
[----:B------:R-:W-:Y:S01]  /*5120*/  LOP3.LUT R12, R12, 0xffff0000, RZ, 0xc0, !PT ;  /* 0xffff00000c0c7812 */ /* 0x000fe200078ec0ff */
[----:B------:R-:W-:Y:S01]  /*5130*/  IMAD.U32 R58, R161, 0x10000, RZ ;  /* 0x00010000a13a7824 */ /* 0x000fe200078e00ff */
[----:B------:R-:W-:Y:S01]  /*5140*/  LOP3.LUT R168, R168, 0xffff0000, RZ, 0xc0, !PT ;  /* 0xffff0000a8a87812 */ /* 0x000fe200078ec0ff */
[----:B------:R-:W-:Y:S01]  /*5150*/  IMAD.U32 R159, R159, 0x10000, RZ ;  /* 0x000100009f9f7824 */ /* 0x000fe200078e00ff */
[----:B------:R-:W-:Y:S01]  /*5160*/  LOP3.LUT R161, R161, 0xffff0000, RZ, 0xc0, !PT ;  /* 0xffff0000a1a17812 */ /* 0x000fe200078ec0ff */
[C---:B------:R-:W-:Y:S01]  /*5170*/  FFMA.FTZ R62, R15.reuse, R55, -R62 ;  /* 0x000000370f3e7223 */ /* 0x040fe2000001083e */
[----:B------:R-:W-:Y:S01]  /*5180*/  FFMA.FTZ R15, R15, R59, R52 ;  /* 0x0000003b0f0f7223 */ /* 0x000fe20000010034 */
[C---:B------:R-:W-:Y:S01]  /*5190*/  FMUL.FTZ R55, R11.reuse, R168 ;  /* 0x000000a80b377220 */ /* 0x040fe20000410000 */
[----:B------:R-:W-:Y:S01]  /*51a0*/  FMUL.FTZ R52, R12, R163 ;  /* 0x000000a30c347220 */ /* 0x000fe20000410000 */
[----:B------:R-:W-:Y:S01]  /*51b0*/  FMUL.FTZ R64, R54, R60 ;  /* 0x0000003c36407220 */ /* 0x000fe20000410000 */
[----:B------:R-:W-:Y:S01]  /*51c0*/  FMUL.FTZ R11, R11, R161 ;  /* 0x000000a10b0b7220 */ /* 0x000fe20000410000 */
[----:B------:R-:W-:Y:S01]  /*51d0*/  FMUL.FTZ R12, R12, R159 ;  /* 0x0000009f0c0c7220 */ /* 0x000fe20000410000 */
[-C--:B------:R-:W-:Y:S01]  /*51e0*/  FMUL.FTZ R54, R54, R58.reuse ;  /* 0x0000003a36367220 */ /* 0x080fe20000410000 */
        /* <DEDUP_REMOVED lines=11> */
.L_x_6021:
[----:B------:R-:W-:Y:S05]  /*52a0*/  BSYNC B2 ;  /* 0x0000000000027941 */ /* 0x000fea0003800000 */
.L_x_6020:
[----:B------:R-:W-:Y:S02]  /*52b0*/  ULDC.64 UR4, c[0x0][0x208] ;  /* 0x0000820000047ab9 */ /* 0x000fe40000000a00 */
[----:B----4-:R0:W-:Y:S03]  /*52c0*/  ST.E.128 desc[UR4][R56.64], R12 ;  /* 0x0000000c38007985 */ /* 0x0101e6000c101d04 */
.L_x_6019:
[----:B------:R-:W-:Y:S05]  /*52d0*/  BSYNC B1 ;  /* 0x0000000000017941 */ /* 0x000fea0003800000 */
.L_x_6018:
        /* <DEDUP_REMOVED lines=8> */
[----:B-1----:R-:W-:Y:S02]  /*5360*/  IMAD.MOV.U32 R53, RZ, RZ, R115 ;  /* 0x000000ffff357224 */ /* 0x002fe400078e0073 */
        /* <DEDUP_REMOVED lines=48> */
.L_x_6025:
[----:B------:R-:W-:Y:S05]  /*5670*/  BSYNC B2 ;  /* 0x0000000000027941 */ /* 0x000fea0003800000 */
.L_x_6024:
[----:B------:R-:W-:Y:S02]  /*5680*/  ULDC.64 UR4, c[0x0][0x208] ;  /* 0x0000820000047ab9 */ /* 0x000fe40000000a00 */
[----:B----4-:R0:W-:Y:S03]  /*5690*/  ST.E.128 desc[UR4][R52.64], R12 ;  /* 0x0000000c34007985 */ /* 0x0101e6000c101d04 */
.L_x_6023:
[----:B------:R-:W-:Y:S05]  /*56a0*/  BSYNC B1 ;  /* 0x0000000000017941 */ /* 0x000fea0003800000 */
.L_x_6022:
        /* <DEDUP_REMOVED lines=57> */
.L_x_6029:
[----:B------:R-:W-:Y:S05]  /*5a40*/  BSYNC B2 ;  /* 0x0000000000027941 */ /* 0x000fea0003800000 */
.L_x_6028:
[----:B------:R-:W-:Y:S02]  /*5a50*/  ULDC.64 UR4, c[0x0][0x208] ;  /* 0x0000820000047ab9 */ /* 0x000fe40000000a00 */
[----:B----4-:R0:W-:Y:S03]  /*5a60*/  ST.E.128 desc[UR4][R48.64], R12 ;  /* 0x0000000c30007985 */ /* 0x0101e6000c101d04 */
.L_x_6027:
[----:B------:R-:W-:Y:S05]  /*5a70*/  BSYNC B1 ;  /* 0x0000000000017941 */ /* 0x000fea0003800000 */
.L_x_6026:
        /* <DEDUP_REMOVED lines=9> */
[----:B------:R-:W-:Y:S01]  /*5b10*/  SHF.R.U64 R47, R40, 0x10, R41 ;  /* 0x00000010282f7819 */ /* 0x000fe20000001229 */
[----:B----4-:R-:W-:Y:S01]  /*5b20*/  IMAD.U32 R40, R14, 0x10000, RZ ;  /* 0x000100000e287824 */ /* 0x010fe200078e00ff */
[--C-:B---3--:R-:W-:Y:S02]  /*5b30*/  SHF.R.U64 R11, R42, 0x10, R43.reuse ;  /* 0x000000102a0b7819 */ /* 0x108fe4000000122b */
        /* <DEDUP_REMOVED lines=43> */
.L_x_6033:
[----:B------:R-:W-:Y:S05]  /*5df0*/  BSYNC B2 ;  /* 0x0000000000027941 */ /* 0x000fea0003800000 */
.L_x_6032:
[----:B------:R-:W-:Y:S02]  /*5e00*/  ULDC.64 UR4, c[0x0][0x208] ;  /* 0x0000820000047ab9 */ /* 0x000fe40000000a00 */
[----:B----4-:R0:W-:Y:S03]  /*5e10*/  ST.E.128 desc[UR4][R44.64], R12 ;  /* 0x0000000c2c007985 */ /* 0x0101e6000c101d04 */
.L_x_6031:
[----:B------:R-:W-:Y:S05]  /*5e20*/  BSYNC B1 ;  /* 0x0000000000017941 */ /* 0x000fea0003800000 */
.L_x_6030:
        /* <DEDUP_REMOVED lines=55> */
.L_x_6037:
[----:B------:R-:W-:Y:S05]  /*61a0*/  BSYNC B2 ;  /* 0x0000000000027941 */ /* 0x000fea0003800000 */
.L_x_6036:
[----:B------:R-:W-:Y:S02]  /*61b0*/  ULDC.64 UR4, c[0x0][0x208] ;  /* 0x0000820000047ab9 */ /* 0x000fe40000000a00 */
[----:B----4-:R0:W-:Y:S03]  /*61c0*/  ST.E.128 desc[UR4][R40.64], R12 ;  /* 0x0000000c28007985 */ /* 0x0101e6000c101d04 */
.L_x_6035:
[----:B------:R-:W-:Y:S05]  /*61d0*/  BSYNC B1 ;  /* 0x0000000000017941 */ /* 0x000fea0003800000 */
.L_x_6034:
[----:B------:R-:W-:-:S13]  /*61e0*/  ISETP.NE.AND P3, PT, R26, RZ, PT ;  /* 0x000000ff1a00720c */ /* 0x000fda0003f65270 */
        /* <DEDUP_REMOVED lines=53> */
.L_x_6039:
[----:B------:R-:W-:Y:S05]  /*6540*/  BSYNC B1 ;  /* 0x0000000000017941 */ /* 0x000fea0003800000 */
.L_x_6038:
[----:B------:R-:W-:Y:S02]  /*6550*/  ULDC.64 UR4, c[0x0][0x208] ;  /* 0x0000820000047ab9 */ /* 0x000fe40000000a00 */
[----:B----4-:R0:W-:Y:S01]  /*6560*/  ST.E.128 desc[UR4][R36.64], R12 ;  /* 0x0000000c24007985 */ /* 0x0101e2000c101d04 */
[----:B------:R-:W-:Y:S05]  /*6570*/  BRA `(.L_x_6017) ;  /* 0x0000004000dc7947 */ /* 0x000fea0003800000 */
.L_x_5983:
        /* <DEDUP_REMOVED lines=22> */
[C---:B------:R-:W-:Y:S02]  /*66e0*/  LEA R56, P2, R32.reuse, UR4, 0x1 ;  /* 0x0000000420387c11 */ /* 0x040fe4000f8408ff */
[----:B------:R-:W-:Y:S01]  /*66f0*/  CS2R R52, SRZ ;  /* 0x0000000000347805 */ /* 0x000fe2000001ff00 */
[----:B------:R-:W-:Y:S01]  /*6700*/  ULDC.64 UR6, c[0x0][0x208] ;  /* 0x0000820000067ab9 */ /* 0x000fe20000000a00 */
        /* <DEDUP_REMOVED lines=23> */
.L_x_6041:
[----:B------:R-:W-:Y:S05]  /*6880*/  BSYNC B1 ;  /* 0x0000000000017941 */ /* 0x000fea0003800000 */
.L_x_6040:
        /* <DEDUP_REMOVED lines=24> */
[----:B------:R-:W-:Y:S01]  /*6a10*/  CS2R R76, SRZ ;  /* 0x00000000004c7805 */ /* 0x000fe2000001ff00 */
[----:B------:R-:W-:Y:S01]  /*6a20*/  ULDC.64 UR6, c[0x0][0x208] ;  /* 0x0000820000067ab9 */ /* 0x000fe20000000a00 */
        /* <DEDUP_REMOVED lines=23> */
.L_x_6043:
[----:B------:R-:W-:Y:S05]  /*6ba0*/  BSYNC B1 ;  /* 0x0000000000017941 */ /* 0x000fea0003800000 */
.L_x_6042:
[----:B------:R-:W-:Y:S01]  /*6bb0*/  IMAD.MOV.U32 R11, RZ, RZ, R32 ;  /* 0x000000ffff0b7224 */ /* 0x000fe200078e0020 */
[----:B0-----:R-:W-:Y:S01]  /*6bc0*/  MOV R12, R33 ;  /* 0x00000021000c7202 */ /* 0x001fe20000000f00 */
        /* <DEDUP_REMOVED lines=23> */
[----:B------:R-:W-:-:S02]  /*6d40*/  UISETP.NE.AND UP0, UPT, UR4, 0x3, UPT ;  /* 0x000000030400788c */ /* 0x000fc4000bf05270 */
[----:B------:R-:W-:Y:S01]  /*6d50*/  PRMT R161, R11, 0x5410, R13 ;  /* 0x000054100ba17816 */ /* 0x000fe2000000000d */
[----:B------:R-:W-:Y:S01]  /*6d60*/  IMAD.MOV.U32 R11, RZ, RZ, R50 ;  /* 0x000000ffff0b7224 */ /* 0x000fe200078e0032 */
[----:B------:R-:W-:Y:S01]  /*6d70*/  PRMT R162, R12, 0x5410, R14 ;  /* 0x000054100ca27816 */ /* 0x000fe2000000000e */
[----:B------:R-:W-:Y:S01]  /*6d80*/  IMAD.MOV.U32 R12, RZ, RZ, R51 ;  /* 0x000000ffff0c7224 */ /* 0x000fe200078e0033 */
[----:B------:R-:W-:Y:S01]  /*6d90*/  PLOP3.LUT P2, PT, PT, PT, UP0, 0x80, 0x0 ;  /* 0x000000000000781c */ /* 0x000fe20003f4f008 */
        /* <DEDUP_REMOVED lines=47> */
[----:B------:R-:W-:-:S04]  /*7090*/  PRMT R159, R12, 0x5410, R11 ;  /* 0x000054100c9f7816 */ /* 0x000fc8000000000b */
[----:B------:R-:W-:Y:S01]  /*70a0*/  PRMT R158, R14, 0x5410, R13 ;  /* 0x000054100e9e7816 */ /* 0x000fe2000000000d */
[----:B------:R-:W-:Y:S06]  /*70b0*/  @!P2 BRA `(.L_x_6044) ;  /* 0x000000000004a947 */ /* 0x000fec0003800000 */
[----:B------:R-:W-:Y:S01]  /*70c0*/  BPT.TRAP 0x1 ;  /* 0x000000040000795c */ /* 0x000fe20000300000 */
.L_x_6044:
[----:B------:R-:W-:Y:S01]  /*70d0*/  IMAD R87, R19, 0x8, R18 ;  /* 0x0000000813577824 */ /* 0x000fe200078e0212 */
[----:B------:R-:W-:Y:S01]  /*70e0*/  SHF.L.U32 R88, R205, 0x1f, RZ ;  /* 0x0000001fcd587819 */ /* 0x000fe200000006ff */
[----:B------:R-:W0:Y:S01]  /*70f0*/  LDC R132, c[0x0][0x2f4] ;  /* 0x0000bd00ff847b82 */ /* 0x000e220000000800 */
[----:B------:R-:W-:Y:S02]  /*7100*/  BSSY B1, `(.L_x_6045) ;  /* 0x0000003000017945 */ /* 0x000fe40003800000 */
[----:B------:R-:W1:Y:S02]  /*7110*/  SYNCS.PHASECHK.TRANS64.TRYWAIT P5, [R87+URZ+0x30890], R88 ;  /* 0x03089058570075a7 */ /* 0x000e6400080a017f */
[----:B-1----:R-:W-:Y:S05]  /*7120*/  @!P5 BRA `(.L_x_6046) ;  /* 0x000001d80064d947 */ /* 0x002fea0003800000 */
.L_x_6342:
[----:B------:R-:W-:Y:S05]  /*7130*/  BSYNC B1 ;  /* 0x0000000000017941 */ /* 0x000fea0003800000 */
.L_x_6045:
[----:B------:R-:W-:Y:S01]  /*7140*/  UMOV UR4, 0xffffffff ;  /* 0xffffffff00047882 */ /* 0x000fe20000000000 */
[----:B0-----:R-:W-:Y:S02]  /*7150*/  IMAD.IADD R136, R132, 0x1, -R122 ;  /* 0x0000000184887824 */ /* 0x001fe400078e0a7a */
[----:B------:R-:W-:Y:S05]  /*7160*/  BRA.DIV UR4, `(.L_x_6047) ;  /* 0x000001da04687947 */ /* 0x000fea000b800000 */
[----:B------:R0:W2:Y:S04]  /*7170*/  SHFL.IDX PT, R117, R115, RZ, 0x1c1f ;  /* 0x001c1fff73757589 */ /* 0x0000a800000e0000 */
[----:B------:R0:W3:Y:S02]  /*7180*/  SHFL.IDX PT, R11, R118, RZ, 0x1c1f ;  /* 0x001c1fff760b7589 */ /* 0x0000e400000e0000 */
.L_x_6346:
        /* <DEDUP_REMOVED lines=26> */
[----:B------:R-:W2:Y:S04]  /*7330*/  LDS.128 R80, [R80+0x1e400] ;  /* 0x01e4000050507984 */ /* 0x000ea80000000c00 */
[----:B------:R-:W3:Y:S01]  /*7340*/  LDS.128 R12, [R12+0x1e400] ;  /* 0x01e400000c0c7984 */ /* 0x000ee20000000c00 */
[----:B------:R-:W-:Y:S05]  /*7350*/  @P3 BRA `(.L_x_6053) ;  /* 0x0000000400743947 */ /* 0x000fea0003800000 */
[--C-:B------:R-:W-:Y:S02]  /*7360*/  SHF.R.U64 R150, R40, 0x10, R41.reuse ;  /* 0x0000001028967819 */ /* 0x100fe40000001229 */
[----:B------:R-:W-:Y:S02]  /*7370*/  SHF.R.U32.HI R149, RZ, 0x10, R41 ;  /* 0x00000010ff957819 */ /* 0x000fe40000011629 */
[----:B------:R-:W-:Y:S02]  /*7380*/  SHF.R.U32.HI R41, RZ, 0x10, R53 ;  /* 0x00000010ff297819 */ /* 0x000fe40000011635 */
[----:B------:R-:W-:Y:S02]  /*7390*/  PRMT R149, R152, 0x5410, R149 ;  /* 0x0000541098957816 */ /* 0x000fe40000000095 */
[----:B------:R-:W-:Y:S01]  /*73a0*/  PRMT R41, R153, 0x5410, R41 ;  /* 0x0000541099297816 */ /* 0x000fe20000000029 */
[----:B--2---:R-:W-:Y:S01]  /*73b0*/  IMAD.U32 R153, R81, 0x10000, RZ ;  /* 0x0001000051997824 */ /* 0x004fe200078e00ff */
[--C-:B------:R-:W-:Y:S01]  /*73c0*/  SHF.R.U64 R40, R42, 0x10, R43.reuse ;  /* 0x000000102a287819 */ /* 0x100fe2000000122b */
[----:B---3--:R-:W-:Y:S01]  /*73d0*/  IMAD.U32 R42, R13, 0x10000, RZ ;  /* 0x000100000d2a7824 */ /* 0x008fe200078e00ff */
[----:B------:R-:W-:Y:S01]  /*73e0*/  SHF.R.U32.HI R151, RZ, 0x10, R43 ;  /* 0x00000010ff977819 */ /* 0x000fe2000001162b */
[----:B------:R-:W-:Y:S01]  /*73f0*/  IMAD.U32 R152, R41, 0x10000, RZ ;  /* 0x0001000029987824 */ /* 0x000fe200078e00ff */
[----:B------:R-:W-:Y:S01]  /*7400*/  LOP3.LUT R81, R81, 0xffff0000, RZ, 0xc0, !PT ;  /* 0xffff000051517812 */ /* 0x000fe200078ec0ff */
[----:B------:R-:W-:Y:S01]  /*7410*/  IMAD.U32 R43, R149, 0x10000, RZ ;  /* 0x00010000952b7824 */ /* 0x000fe200078e00ff */
[----:B------:R-:W-:Y:S01]  /*7420*/  SHF.R.U64 R52, R52, 0x10, R53 ;  /* 0x0000001034347819 */ /* 0x000fe20000001235 */
[CC--:B------:R-:W-:Y:S01]  /*7430*/  FMUL.FTZ R154, R153.reuse, R152.reuse ;  /* 0x00000098999a7220 */ /* 0x0c0fe20000410000 */
[----:B------:R-:W-:Y:S01]  /*7440*/  SHF.R.U32.HI R53, RZ, 0x10, R55 ;  /* 0x00000010ff357819 */ /* 0x000fe20000011637 */
[-C--:B------:R-:W-:Y:S01]  /*7450*/  FMUL.FTZ R153, R153, R43.reuse ;  /* 0x0000002b99997220 */ /* 0x080fe20000410000 */
[----:B------:R-:W-:Y:S01]  /*7460*/  LOP3.LUT R13, R13, 0xffff0000, RZ, 0xc0, !PT ;  /* 0xffff00000d0d7812 */ /* 0x000fe200078ec0ff */
[----:B------:R-:W-:Y:S01]  /*7470*/  FFMA.FTZ R43, R42, R43, -R154 ;  /* 0x0000002b2a2b7223 */ /* 0x000fe2000001089a */
[----:B------:R-:W-:Y:S01]  /*7480*/  PRMT R53, R168, 0x5410, R53 ;  /* 0x00005410a8357816 */ /* 0x000fe20000000035 */
[----:B------:R-:W-:Y:S01]  /*7490*/  FFMA.FTZ R42, R42, R152, R153 ;  /* 0x000000982a2a7223 */ /* 0x000fe20000010099 */
[----:B------:R-:W-:Y:S01]  /*74a0*/  LOP3.LUT R152, R149, 0xffff0000, RZ, 0xc0, !PT ;  /* 0xffff000095987812 */ /* 0x000fe200078ec0ff */
[----:B------:R-:W-:Y:S01]  /*74b0*/  IMAD.U32 R153, R83, 0x10000, RZ ;  /* 0x0001000053997824 */ /* 0x000fe200078e00ff */
[----:B------:R-:W-:-:S02]  /*74c0*/  LOP3.LUT R149, R41, 0xffff0000, RZ, 0xc0, !PT ;  /* 0xffff000029957812 */ /* 0x000fc400078ec0ff */
[----:B------:R-:W-:Y:S02]  /*74d0*/  PRMT R151, R165, 0x5410, R151 ;  /* 0x00005410a5977816 */ /* 0x000fe40000000097 */
[----:B------:R-:W-:Y:S01]  /*74e0*/  LOP3.LUT R83, R83, 0xffff0000, RZ, 0xc0, !PT ;  /* 0xffff000053537812 */ /* 0x000fe200078ec0ff */
[CC--:B------:R-:W-:Y:S01]  /*74f0*/  FMUL.FTZ R41, R81.reuse, R149.reuse ;  /* 0x0000009551297220 */ /* 0x0c0fe20000410000 */
[-C--:B------:R-:W-:Y:S01]  /*7500*/  FMUL.FTZ R81, R81, R152.reuse ;  /* 0x0000009851517220 */ /* 0x080fe20000410000 */
[----:B------:R-:W-:Y:S02]  /*7510*/  PRMT R52, R172, 0x5432, R52 ;  /* 0x00005432ac347816 */ /* 0x000fe40000000034 */
[C---:B------:R-:W-:Y:S01]  /*7520*/  FFMA.FTZ R41, R13.reuse, R152, -R41 ;  /* 0x000000980d297223 */ /* 0x040fe20000010829 */
[----:B------:R-:W-:Y:S01]  /*7530*/  FFMA.FTZ R13, R13, R149, R81 ;  /* 0x000000950d0d7223 */ /* 0x000fe20000010051 */
[----:B------:R-:W-:Y:S01]  /*7540*/  IMAD.U32 R152, R53, 0x10000, RZ ;  /* 0x0001000035987824 */ /* 0x000fe200078e00ff */
[----:B------:R-:W-:Y:S01]  /*7550*/  PRMT R150, R170, 0x5432, R150 ;  /* 0x00005432aa967816 */ /* 0x000fe20000000096 */
[----:B------:R-:W-:Y:S01]  /*7560*/  IMAD.U32 R149, R151, 0x10000, RZ ;  /* 0x0001000097957824 */ /* 0x000fe200078e00ff */
[----:B------:R-:W-:Y:S01]  /*7570*/  SHF.R.U64 R54, R54, 0x10, R55 ;  /* 0x0000001036367819 */ /* 0x000fe20000001237 */
[----:B------:R-:W-:-:S02]  /*7580*/  IMAD.U32 R81, R15, 0x10000, RZ ;  /* 0x000100000f517824 */ /* 0x000fc400078e00ff */
[CC--:B------:R-:W-:Y:S01]  /*7590*/  FMUL.FTZ R154, R153.reuse, R152.reuse ;  /* 0x00000098999a7220 */ /* 0x0c0fe20000410000 */
[-C--:B------:R-:W-:Y:S01]  /*75a0*/  FMUL.FTZ R153, R153, R149.reuse ;  /* 0x0000009599997220 */ /* 0x080fe20000410000 */
[----:B------:R-:W-:Y:S02]  /*75b0*/  LOP3.LUT R15, R15, 0xffff0000, RZ, 0xc0, !PT ;  /* 0xffff00000f0f7812 */ /* 0x000fe400078ec0ff */
[C---:B------:R-:W-:Y:S01]  /*75c0*/  FFMA.FTZ R149, R81.reuse, R149, -R154 ;  /* 0x0000009551957223 */ /* 0x040fe2000001089a */
[----:B------:R-:W-:Y:S01]  /*75d0*/  FFMA.FTZ R81, R81, R152, R153 ;  /* 0x0000009851517223 */ /* 0x000fe20000010099 */
[----:B------:R-:W-:Y:S01]  /*75e0*/  LOP3.LUT R152, R151, 0xffff0000, RZ, 0xc0, !PT ;  /* 0xffff000097987812 */ /* 0x000fe200078ec0ff */
[C---:B------:R-:W-:Y:S01]  /*75f0*/  IMAD.U32 R153, R150.reuse, 0x10000, RZ ;  /* 0x0001000096997824 */ /* 0x040fe200078e00ff */
[----:B------:R-:W-:Y:S02]  /*7600*/  LOP3.LUT R151, R53, 0xffff0000, RZ, 0xc0, !PT ;  /* 0xffff000035977812 */ /* 0x000fe400078ec0ff */
[----:B------:R-:W-:-:S02]  /*7610*/  LOP3.LUT R150, R150, 0xffff0000, RZ, 0xc0, !PT ;  /* 0xffff000096967812 */ /* 0x000fc400078ec0ff */
[----:B------:R-:W-:Y:S01]  /*7620*/  LOP3.LUT R55, R12, 0xffff0000, RZ, 0xc0, !PT ;  /* 0xffff00000c377812 */ /* 0x000fe200078ec0ff */
[CC--:B------:R-:W-:Y:S01]  /*7630*/  FMUL.FTZ R53, R83.reuse, R151.reuse ;  /* 0x0000009753357220 */ /* 0x0c0fe20000410000 */
[-C--:B------:R-:W-:Y:S01]  /*7640*/  FMUL.FTZ R83, R83, R152.reuse ;  /* 0x0000009853537220 */ /* 0x080fe20000410000 */
[----:B------:R-:W-:Y:S02]  /*7650*/  PRMT R54, R171, 0x5432, R54 ;  /* 0x00005432ab367816 */ /* 0x000fe40000000036 */
[C---:B------:R-:W-:Y:S01]  /*7660*/  FFMA.FTZ R53, R15.reuse, R152, -R53 ;  /* 0x000000980f357223 */ /* 0x040fe20000010835 */
[----:B------:R-:W-:Y:S01]  /*7670*/  FFMA.FTZ R15, R15, R151, R83 ;  /* 0x000000970f0f7223 */ /* 0x000fe20000010053 */
[C---:B------:R-:W-:Y:S01]  /*7680*/  IMAD.U32 R152, R80.reuse, 0x10000, RZ ;  /* 0x0001000050987824 */ /* 0x040fe200078e00ff */
[----:B------:R-:W-:Y:S01]  /*7690*/  LOP3.LUT R80, R80, 0xffff0000, RZ, 0xc0, !PT ;  /* 0xffff000050507812 */ /* 0x000fe200078ec0ff */
[C---:B------:R-:W-:Y:S01]  /*76a0*/  IMAD.U32 R151, R52.reuse, 0x10000, RZ ;  /* 0x0001000034977824 */ /* 0x040fe200078e00ff */
[----:B------:R-:W-:Y:S01]  /*76b0*/  LOP3.LUT R52, R52, 0xffff0000, RZ, 0xc0, !PT ;  /* 0xffff000034347812 */ /* 0x000fe200078ec0ff */
[----:B------:R-:W-:Y:S01]  /*76c0*/  IMAD.U32 R83, R12, 0x10000, RZ ;  /* 0x000100000c537824 */ /* 0x000fe200078e00ff */
[----:B------:R-:W-:Y:S01]  /*76d0*/  PRMT R40, R169, 0x5432, R40 ;  /* 0x00005432a9287816 */ /* 0x000fe20000000028 */
[C---:B------:R-:W-:Y:S01]  /*76e0*/  FMUL.FTZ R154, R152.reuse, R151 ;  /* 0x00000097989a7220 */ /* 0x040fe20000410000 */
[-C--:B------:R-:W-:Y:S01]  /*76f0*/  FMUL.FTZ R152, R152, R153.reuse ;  /* 0x0000009998987220 */ /* 0x080fe20000410000 */
[C---:B------:R-:W-:Y:S01]  /*7700*/  FMUL.FTZ R12, R80.reuse, R52 ;  /* 0x00000034500c7220 */ /* 0x040fe20000410000 */
[----:B------:R-:W-:Y:S01]  /*7710*/  FMUL.FTZ R80, R80, R150 ;  /* 0x0000009650507220 */ /* 0x000fe20000410000 */
[C---:B------:R-:W-:Y:S01]  /*7720*/  FFMA.FTZ R154, R83.reuse, R153, -R154 ;  /* 0x00000099539a7223 */ /* 0x040fe2000001089a */
[----:B------:R-:W-:Y:S01]  /*7730*/  FFMA.FTZ R152, R83, R151, R152 ;  /* 0x0000009753987223 */ /* 0x000fe20000010098 */
[----:B------:R-:W-:-:S02]  /*7740*/  IMAD.U32 R151, R82, 0x10000, RZ ;  /* 0x0001000052977824 */ /* 0x000fc400078e00ff */
[C---:B------:R-:W-:Y:S01]  /*7750*/  FFMA.FTZ R52, R55.reuse, R52, R80 ;  /* 0x0000003437347223 */ /* 0x040fe20000010050 */
[----:B------:R-:W-:Y:S02]  /*7760*/  IMAD.U32 R80, R54, 0x10000, RZ ;  /* 0x0001000036507824 */ /* 0x000fe400078e00ff */
[----:B------:R-:W-:Y:S01]  /*7770*/  FFMA.FTZ R12, R55, R150, -R12 ;  /* 0x00000096370c7223 */ /* 0x000fe2000001080c */
[----:B------:R-:W-:Y:S01]  /*7780*/  IMAD.U32 R83, R40, 0x10000, RZ ;  /* 0x0001000028537824 */ /* 0x000fe200078e00ff */
[----:B------:R-:W-:Y:S01]  /*7790*/  LOP3.LUT R82, R82, 0xffff0000, RZ, 0xc0, !PT ;  /* 0xffff000052527812 */ /* 0x000fe200078ec0ff */
[C---:B------:R-:W-:Y:S01]  /*77a0*/  FMUL.FTZ R150, R151.reuse, R80 ;  /* 0x0000005097967220 */ /* 0x040fe20000410000 */
[----:B------:R-:W-:Y:S02]  /*77b0*/  IMAD.U32 R55, R14, 0x10000, RZ ;  /* 0x000100000e377824 */ /* 0x000fe400078e00ff */
[-C--:B------:R-:W-:Y:S01]  /*77c0*/  FMUL.FTZ R151, R151, R83.reuse ;  /* 0x0000005397977220 */ /* 0x080fe20000410000 */
[----:B------:R-:W-:Y:S01]  /*77d0*/  LOP3.LUT R54, R54, 0xffff0000, RZ, 0xc0, !PT ;  /* 0xffff000036367812 */ /* 0x000fe200078ec0ff */
[----:B------:R-:W-:-:S02]  /*77e0*/  FFMA.FTZ R150, R55, R83, -R150 ;  /* 0x0000005337967223 */ /* 0x000fc40000010896 */
[----:B------:R-:W-:Y:S01]  /*77f0*/  FFMA.FTZ R151, R55, R80, R151 ;  /* 0x0000005037977223 */ /* 0x000fe20000010097 */
[----:B------:R-:W-:Y:S01]  /*7800*/  LOP3.LUT R40, R40, 0xffff0000, RZ, 0xc0, !PT ;  /* 0xffff000028287812 */ /* 0x000fe200078ec0ff */
[----:B------:R-:W-:Y:S01]  /*7810*/  FMUL.FTZ R55, R82, R54 ;  /* 0x0000003652377220 */ /* 0x000fe20000410000 */
[----:B------:R-:W-:Y:S02]  /*7820*/  LOP3.LUT R14, R14, 0xffff0000, RZ, 0xc0, !PT ;  /* 0xffff00000e0e7812 */ /* 0x000fe400078ec0ff */
[----:B------:R-:W-:Y:S01]  /*7830*/  F2FP.BF16.F32.PACK_AB R41, R41, R43 ;  /* 0x0000002b2929723e */ /* 0x000fe200000010ff */
[-C--:B------:R-:W-:Y:S01]  /*7840*/  FMUL.FTZ R82, R82, R40.reuse ;  /* 0x0000002852527220 */ /* 0x080fe20000410000 */
[----:B------:R-:W-:Y:S01]  /*7850*/  F2FP.BF16.F32.PACK_AB R53, R53, R149 ;  /* 0x000000953535723e */ /* 0x000fe200000010ff */
[C---:B------:R-:W-:Y:S01]  /*7860*/  FFMA.FTZ R55, R14.reuse, R40, -R55 ;  /* 0x000000280e377223 */ /* 0x040fe20000010837 */
[----:B------:R-:W-:Y:S01]  /*7870*/  F2FP.BF16.F32.PACK_AB R42, R13, R42 ;  /* 0x0000002a0d2a723e */ /* 0x000fe200000010ff */
[----:B------:R-:W-:Y:S01]  /*7880*/  FFMA.FTZ R82, R14, R54, R82 ;  /* 0x000000360e527223 */ /* 0x000fe20000010052 */
[----:B------:R-:W-:Y:S01]  /*7890*/  F2FP.BF16.F32.PACK_AB R52, R52, R152 ;  /* 0x000000983434723e */ /* 0x000fe200000010ff */
[----:B------:R-:W-:Y:S01]  /*78a0*/  IMAD.MOV.U32 R13, RZ, RZ, R41 ;  /* 0x000000ffff0d7224 */ /* 0x000fe200078e0029 */
[----:B------:R-:W-:-:S02]  /*78b0*/  F2FP.BF16.F32.PACK_AB R55, R55, R150 ;  /* 0x000000963737723e */ /* 0x000fc400000010ff */
[----:B------:R-:W-:Y:S01]  /*78c0*/  F2FP.BF16.F32.PACK_AB R83, R15, R81 ;  /* 0x000000510f53723e */ /* 0x000fe200000010ff */
[----:B------:R-:W-:Y:S01]  /*78d0*/  IMAD.MOV.U32 R80, RZ, RZ, R52 ;  /* 0x000000ffff507224 */ /* 0x000fe200078e0034 */
[----:B------:R-:W-:Y:S01]  /*78e0*/  F2FP.BF16.F32.PACK_AB R12, R12, R154 ;  /* 0x0000009a0c0c723e */ /* 0x000fe200000010ff */
[----:B------:R-:W-:Y:S01]  /*78f0*/  IMAD.MOV.U32 R81, RZ, RZ, R42 ;  /* 0x000000ffff517224 */ /* 0x000fe200078e002a */
[----:B------:R-:W-:Y:S01]  /*7900*/  F2FP.BF16.F32.PACK_AB R82, R82, R151 ;  /* 0x000000975252723e */ /* 0x000fe200000010ff */
[----:B------:R-:W-:Y:S02]  /*7910*/  IMAD.MOV.U32 R14, RZ, RZ, R55 ;  /* 0x000000ffff0e7224 */ /* 0x000fe400078e0037 */
[----:B------:R-:W-:-:S07]  /*7920*/  IMAD.MOV.U32 R15, RZ, RZ, R53 ;  /* 0x000000ffff0f7224 */ /* 0x000fce00078e0035 */
.L_x_6053:
[----:B------:R-:W-:Y:S05]  /*7930*/  BSYNC B3 ;  /* 0x0000000000037941 */ /* 0x000fea0003800000 */
.L_x_6052:
[C---:B------:R-:W-:Y:S01]  /*7940*/  ISETP.GE.AND P3, PT, R148.reuse, R132, PT ;  /* 0x000000849400720c */ /* 0x040fe20003f66270 */
[----:B------:R-:W-:Y:S02]  /*7950*/  ULDC.64 UR4, c[0x0][0x208] ;  /* 0x0000820000047ab9 */ /* 0x000fe40000000a00 */
[----:B---3--:R3:W-:Y:S10]  /*7960*/  ST.E.128 desc[UR4][R120.64], R12 ;  /* 0x0000000c78007985 */ /* 0x0087f4000c101d04 */
[----:B------:R-:W-:-:S05]  /*7970*/  @!P3 IMAD.WIDE R40, R148, 0x2, R116 ;  /* 0x000000029428b825 */ /* 0x000fca00078e0274 */
[----:B--2---:R3:W-:Y:S02]  /*7980*/  @!P3 ST.E.128 desc[UR4][R40.64], R80 ;  /* 0x000000502800b985 */ /* 0x0047e4000c101d04 */
.L_x_6051:
[----:B------:R-:W-:Y:S05]  /*7990*/  BSYNC B2 ;  /* 0x0000000000027941 */ /* 0x000fea0003800000 */
.L_x_6050:
        /* <DEDUP_REMOVED lines=37> */
[----:B------:R-:W-:Y:S01]  /*7bf0*/  FMUL.FTZ R121, R120, R83 ;  /* 0x0000005378797220 */ /* 0x000fe20000410000 */
[----:B------:R-:W-:Y:S01]  /*7c00*/  SHF.R.U64 R48, R48, 0x10, R49 ;  /* 0x0000001030307819 */ /* 0x000fe20000001231 */
[-C--:B------:R-:W-:Y:S01]  /*7c10*/  FMUL.FTZ R120, R120, R82.reuse ;  /* 0x0000005278787220 */ /* 0x080fe20000410000 */
[----:B------:R-:W-:Y:S01]  /*7c20*/  PRMT R37, R164, 0x5410, R37 ;  /* 0x00005410a4257816 */ /* 0x000fe20000000025 */
        /* <DEDUP_REMOVED lines=9> */
[----:B------:R-:W-:-:S02]  /*7cc0*/  SHF.R.U64 R38, R38, 0x10, R39 ;  /* 0x0000001026267819 */ /* 0x000fc40000001227 */
[C---:B------:R-:W-:Y:S01]  /*7cd0*/  FFMA.FTZ R55, R13.reuse, R83, -R55 ;  /* 0x000000530d377223 */ /* 0x040fe20000010837 */
[----:B------:R-:W-:Y:S01]  /*7ce0*/  FFMA.FTZ R13, R13, R80, R41 ;  /* 0x000000500d0d7223 */ /* 0x000fe20000010029 */
[----:B------:R-:W-:Y:S01]  /*7cf0*/  SHF.R.U32.HI R41, RZ, 0x10, R51 ;  /* 0x00000010ff297819 */ /* 0x000fe20000011633 */
[----:B------:R-:W-:Y:S01]  /*7d00*/  IMAD.U32 R83, R15, 0x10000, RZ ;  /* 0x000100000f537824 */ /* 0x000fe200078e00ff */
[----:B------:R-:W-:Y:S01]  /*7d10*/  SHF.R.U32.HI R80, RZ, 0x10, R39 ;  /* 0x00000010ff507819 */ /* 0x000fe20000011627 */
[----:B------:R-:W-:Y:S01]  /*7d20*/  IMAD.U32 R39, R14, 0x10000, RZ ;  /* 0x000100000e277824 */ /* 0x000fe200078e00ff */
        /* <DEDUP_REMOVED lines=8> */
[----:B------:R-:W-:Y:S01]  /*7db0*/  PRMT R50, R164, 0x5432, R50 ;  /* 0x00005432a4327816 */ /* 0x000fe20000000032 */
[-C--:B------:R-:W-:Y:S01]  /*7dc0*/  FMUL.FTZ R49, R43, R41.reuse ;  /* 0x000000292b317220 */ /* 0x080fe20000410000 */
[----:B------:R-:W-:Y:S01]  /*7dd0*/  FMUL.FTZ R121, R121, R148 ;  /* 0x0000009479797220 */ /* 0x000fe20000410000 */
[----:B------:R-:W-:Y:S01]  /*7de0*/  FMUL.FTZ R43, R43, R36 ;  /* 0x000000242b2b7220 */ /* 0x000fe20000410000 */
[----:B------:R-:W-:Y:S01]  /*7df0*/  FFMA.FTZ R148, R83, R148, -R149 ;  /* 0x0000009453947223 */ /* 0x000fe20000010895 */
[----:B------:R-:W-:Y:S01]  /*7e00*/  FFMA.FTZ R36, R15, R36, -R49 ;  /* 0x000000240f247223 */ /* 0x000fe20000010831 */
[----:B------:R-:W-:Y:S01]  /*7e10*/  FFMA.FTZ R121, R83, R120, R121 ;  /* 0x0000007853797223 */ /* 0x000fe20000010079 */
[----:B------:R-:W-:Y:S01]  /*7e20*/  FFMA.FTZ R15, R15, R41, R43 ;  /* 0x000000290f0f7223 */ /* 0x000fe2000001002b */
[----:B------:R-:W-:Y:S01]  /*7e30*/  PRMT R41, R166, 0x5432, R48 ;  /* 0x00005432a6297816 */ /* 0x000fe20000000030 */
        /* <DEDUP_REMOVED lines=10> */
[----:B------:R-:W-:-:S02]  /*7ee0*/  PRMT R38, R165, 0x5432, R38 ;  /* 0x00005432a5267816 */ /* 0x000fc40000000026 */
[C---:B------:R-:W-:Y:S01]  /*7ef0*/  FFMA.FTZ R80, R43.reuse, R49, -R80 ;  /* 0x000000312b507223 */ /* 0x040fe20000010850 */
[----:B------:R-:W-:Y:S01]  /*7f00*/  FFMA.FTZ R83, R43, R48, R83 ;  /* 0x000000302b537223 */ /* 0x000fe20000010053 */
[----:B------:R-:W-:Y:S01]  /*7f10*/  FMUL.FTZ R48, R40, R41 ;  /* 0x0000002928307220 */ /* 0x000fe20000410000 */
[----:B------:R-:W-:Y:S01]  /*7f20*/  LOP3.LUT R43, R14, 0xffff0000, RZ, 0xc0, !PT ;  /* 0xffff00000e2b7812 */ /* 0x000fe200078ec0ff */
[-C--:B------:R-:W-:Y:S01]  /*7f30*/  FMUL.FTZ R40, R40, R37.reuse ;  /* 0x0000002528287220 */ /* 0x080fe20000410000 */
        /* <DEDUP_REMOVED lines=8> */
[C---:B------:R-:W-:Y:S01]  /*7fc0*/  FMUL.FTZ R12, R14.reuse, R37 ;  /* 0x000000250e0c7220 */ /* 0x040fe20000410000 */
[-C--:B------:R-:W-:Y:S01]  /*7fd0*/  FMUL.FTZ R41, R14, R49.reuse ;  /* 0x000000310e297220 */ /* 0x080fe20000410000 */
[C---:B------:R-:W-:Y:S01]  /*7fe0*/  FMUL.FTZ R14, R42.reuse, R50 ;  /* 0x000000322a0e7220 */ /* 0x040fe20000410000 */
[----:B------:R-:W-:Y:S01]  /*7ff0*/  F2FP.BF16.F32.PACK_AB R55, R55, R82 ;  /* 0x000000523737723e */ /* 0x000fe200000010ff */
[-C--:B------:R-:W-:Y:S01]  /*8000*/  FMUL.FTZ R42, R42, R38.reuse ;  /* 0x000000262a2a7220 */ /* 0x080fe20000410000 */
[C---:B------:R-:W-:Y:S01]  /*8010*/  FFMA.FTZ R12, R39.reuse, R49, -R12 ;  /* 0x00000031270c7223 */ /* 0x040fe2000001080c */
[----:B------:R-:W-:Y:S01]  /*8020*/  FFMA.FTZ R41, R39, R37, R41 ;  /* 0x0000002527297223 */ /* 0x000fe20000010029 */
[C---:B------:R-:W-:Y:S01]  /*8030*/  FFMA.FTZ R14, R43.reuse, R38, -R14 ;  /* 0x000000262b0e7223 */ /* 0x040fe2000001080e */
[----:B------:R-:W-:Y:S01]  /*8040*/  FFMA.FTZ R42, R43, R50, R42 ;  /* 0x000000322b2a7223 */ /* 0x000fe2000001002a */
[----:B------:R-:W-:-:S02]  /*8050*/  F2FP.BF16.F32.PACK_AB R36, R36, R148 ;  /* 0x000000942424723e */ /* 0x000fc400000010ff */
[----:B------:R-:W-:Y:S01]  /*8060*/  F2FP.BF16.F32.PACK_AB R81, R13, R81 ;  /* 0x000000510d51723e */ /* 0x000fe200000010ff */
[----:B------:R-:W-:Y:S01]  /*8070*/  IMAD.MOV.U32 R13, RZ, RZ, R55 ;  /* 0x000000ffff0d7224 */ /* 0x000fe200078e0037 */
        /* <DEDUP_REMOVED lines=9> */
.L_x_6057:
[----:B------:R-:W-:Y:S05]  /*8110*/  BSYNC B3 ;  /* 0x0000000000037941 */ /* 0x000fea0003800000 */
.L_x_6056:
[C---:B------:R-:W-:Y:S01]  /*8120*/  ISETP.GE.AND P3, PT, R54.reuse, R132, PT ;  /* 0x000000843600720c */ /* 0x040fe20003f66270 */
[----:B------:R-:W-:Y:S02]  /*8130*/  ULDC.64 UR4, c[0x0][0x208] ;  /* 0x0000820000047ab9 */ /* 0x000fe40000000a00 */
[----:B--2---:R4:W-:Y:S10]  /*8140*/  ST.E.128 desc[UR4][R52.64], R12 ;  /* 0x0000000c34007985 */ /* 0x0049f4000c101d04 */
[----:B------:R-:W-:-:S05]  /*8150*/  @!P3 IMAD.WIDE R36, R54, 0x2, R116 ;  /* 0x000000023624b825 */ /* 0x000fca00078e0274 */
[----:B---3--:R4:W-:Y:S02]  /*8160*/  @!P3 ST.E.128 desc[UR4][R36.64], R40 ;  /* 0x000000282400b985 */ /* 0x0089e4000c101d04 */
.L_x_6055:
[----:B------:R-:W-:Y:S05]  /*8170*/  BSYNC B2 ;  /* 0x0000000000027941 */ /* 0x000fea0003800000 */
.L_x_6054:
        /* <DEDUP_REMOVED lines=33> */
[----:B------:R-:W-:Y:S01]  /*8390*/  SHF.R.U64 R32, R32, 0x10, R33 ;  /* 0x0000001020207819 */ /* 0x000fe20000001221 */
[----:B------:R-:W-:Y:S01]  /*83a0*/  IMAD.U32 R53, R38, 0x10000, RZ ;  /* 0x0001000026357824 */ /* 0x000fe200078e00ff */
[----:B------:R-:W-:Y:S01]  /*83b0*/  SHF.R.U32.HI R44, RZ, 0x10, R45 ;  /* 0x00000010ff2c7819 */ /* 0x000fe2000001162d */
[----:B------:R-:W-:Y:S01]  /*83c0*/  IMAD.U32 R45, R13, 0x10000, RZ ;  /* 0x000100000d2d7824 */ /* 0x000fe200078e00ff */
[----:B------:R-:W-:Y:S01]  /*83d0*/  SHF.R.U32.HI R33, RZ, 0x10, R33 ;  /* 0x00000010ff217819 */ /* 0x000fe20000011621 */
[----:B------:R-:W-:Y:S01]  /*83e0*/  IMAD.U32 R50, R14, 0x10000, RZ ;  /* 0x000100000e327824 */ /* 0x000fe200078e00ff */
[----:B------:R-:W-:-:S02]  /*83f0*/  PRMT R44, R162, 0x5432, R44 ;  /* 0x00005432a22c7816 */ /* 0x000fc4000000002c */
[----:B------:R-:W-:Y:S02]  /*8400*/  PRMT R33, R160, 0x5410, R33 ;  /* 0x00005410a0217816 */ /* 0x000fe40000000021 */
[--C-:B------:R-:W-:Y:S01]  /*8410*/  SHF.R.U64 R43, R46, 0x10, R47.reuse ;  /* 0x000000102e2b7819 */ /* 0x100fe2000000122f */
[----:B------:R-:W-:Y:S01]  /*8420*/  IMAD.U32 R54, R44, 0x10000, RZ ;  /* 0x000100002c367824 */ /* 0x000fe200078e00ff */
[----:B------:R-:W-:Y:S01]  /*8430*/  SHF.R.U32.HI R46, RZ, 0x10, R47 ;  /* 0x00000010ff2e7819 */ /* 0x000fe2000001162f */
[----:B------:R-:W-:Y:S01]  /*8440*/  IMAD.U32 R55, R33, 0x10000, RZ ;  /* 0x0001000021377824 */ /* 0x000fe200078e00ff */
[C---:B------:R-:W-:Y:S02]  /*8450*/  PRMT R35, R161.reuse, 0x5432, R35 ;  /* 0x00005432a1237816 */ /* 0x040fe40000000023 */
[----:B------:R-:W-:Y:S01]  /*8460*/  PRMT R161, R161, 0x5410, R43 ;  /* 0x00005410a1a17816 */ /* 0x000fe2000000002b */
[CC--:B------:R-:W-:Y:S01]  /*8470*/  FMUL.FTZ R43, R48.reuse, R54.reuse ;  /* 0x00000036302b7220 */ /* 0x0c0fe20000410000 */
[----:B------:R-:W-:Y:S01]  /*8480*/  LOP3.LUT R49, R37, 0xffff0000, RZ, 0xc0, !PT ;  /* 0xffff000025317812 */ /* 0x000fe200078ec0ff */
[-C--:B------:R-:W-:Y:S01]  /*8490*/  FMUL.FTZ R48, R48, R55.reuse ;  /* 0x0000003730307220 */ /* 0x080fe20000410000 */
[----:B------:R-:W-:Y:S01]  /*84a0*/  LOP3.LUT R44, R44, 0xffff0000, RZ, 0xc0, !PT ;  /* 0xffff00002c2c7812 */ /* 0x000fe200078ec0ff */
[C---:B------:R-:W-:Y:S01]  /*84b0*/  FFMA.FTZ R43, R45.reuse, R55, -R43 ;  /* 0x000000372d2b7223 */ /* 0x040fe2000001082b */
[----:B------:R-:W-:Y:S01]  /*84c0*/  PRMT R42, R160, 0x5432, R42 ;  /* 0x00005432a02a7816 */ /* 0x000fe2000000002a */
[----:B------:R-:W-:Y:S01]  /*84d0*/  FFMA.FTZ R48, R45, R54, R48 ;  /* 0x000000362d307223 */ /* 0x000fe20000010030 */
[----:B------:R-:W-:Y:S01]  /*84e0*/  PRMT R46, R162, 0x5410, R46 ;  /* 0x00005410a22e7816 */ /* 0x000fe2000000002e */
[-C--:B------:R-:W-:Y:S01]  /*84f0*/  FMUL.FTZ R80, R49, R44.reuse ;  /* 0x0000002c31507220 */ /* 0x080fe20000410000 */
[----:B------:R-:W-:Y:S01]  /*8500*/  LOP3.LUT R33, R33, 0xffff0000, RZ, 0xc0, !PT ;  /* 0xffff000021217812 */ /* 0x000fe200078ec0ff */
[----:B------:R-:W-:Y:S01]  /*8510*/  IMAD.U32 R45, R42, 0x10000, RZ ;  /* 0x000100002a2d7824 */ /* 0x000fe200078e00ff */
[----:B------:R-:W-:Y:S01]  /*8520*/  LOP3.LUT R47, R13, 0xffff0000, RZ, 0xc0, !PT ;  /* 0xffff00000d2f7812 */ /* 0x000fe200078ec0ff */
[----:B------:R-:W-:Y:S01]  /*8530*/  IMAD.U32 R55, R46, 0x10000, RZ ;  /* 0x000100002e377824 */ /* 0x000fe200078e00ff */
[----:B------:R-:W-:Y:S01]  /*8540*/  PRMT R32, R163, 0x5410, R32 ;  /* 0x00005410a3207816 */ /* 0x000fe20000000020 */
[----:B------:R-:W-:Y:S01]  /*8550*/  FMUL.FTZ R49, R49, R33 ;  /* 0x0000002131317220 */ /* 0x000fe20000410000 */
[----:B------:R-:W-:Y:S01]  /*8560*/  LOP3.LUT R39, R39, 0xffff0000, RZ, 0xc0, !PT ;  /* 0xffff000027277812 */ /* 0x000fe200078ec0ff */
[----:B------:R-:W-:Y:S01]  /*8570*/  IMAD.U32 R37, R36, 0x10000, RZ ;  /* 0x0001000024257824 */ /* 0x000fe200078e00ff */
[----:B------:R-:W-:Y:S01]  /*8580*/  LOP3.LUT R46, R46, 0xffff0000, RZ, 0xc0, !PT ;  /* 0xffff00002e2e7812 */ /* 0x000fe200078ec0ff */
[----:B------:R-:W-:Y:S01]  /*8590*/  FFMA.FTZ R49, R47, R44, R49 ;  /* 0x0000002c2f317223 */ /* 0x000fe20000010031 */
[----:B------:R-:W-:Y:S01]  /*85a0*/  LOP3.LUT R42, R42, 0xffff0000, RZ, 0xc0, !PT ;  /* 0xffff00002a2a7812 */ /* 0x000fe200078ec0ff */
[----:B------:R-:W-:-:S02]  /*85b0*/  IMAD.U32 R54, R35, 0x10000, RZ ;  /* 0x0001000023367824 */ /* 0x000fc400078e00ff */
[----:B------:R-:W-:Y:S01]  /*85c0*/  FFMA.FTZ R80, R47, R33, -R80 ;  /* 0x000000212f507223 */ /* 0x000fe20000010850 */
[----:B------:R-:W-:Y:S02]  /*85d0*/  IMAD.U32 R44, R32, 0x10000, RZ ;  /* 0x00010000202c7824 */ /* 0x000fe400078e00ff */
[C---:B------:R-:W-:Y:S01]  /*85e0*/  FMUL.FTZ R120, R39.reuse, R46 ;  /* 0x0000002e27787220 */ /* 0x040fe20000410000 */
[----:B------:R-:W-:Y:S01]  /*85f0*/  FMUL.FTZ R82, R39, R42 ;  /* 0x0000002a27527220 */ /* 0x000fe20000410000 */
[----:B------:R-:W-:Y:S01]  /*8600*/  LOP3.LUT R36, R36, 0xffff0000, RZ, 0xc0, !PT ;  /* 0xffff000024247812 */ /* 0x000fe200078ec0ff */
[C---:B------:R-:W-:Y:S01]  /*8610*/  FMUL.FTZ R33, R52.reuse, R55 ;  /* 0x0000003734217220 */ /* 0x040fe20000410000 */
[----:B------:R-:W-:Y:S01]  /*8620*/  LOP3.LUT R35, R35, 0xffff0000, RZ, 0xc0, !PT ;  /* 0xffff000023237812 */ /* 0x000fe200078ec0ff */
[-C--:B------:R-:W-:Y:S01]  /*8630*/  FMUL.FTZ R52, R52, R45.reuse ;  /* 0x0000002d34347220 */ /* 0x080fe20000410000 */
[----:B------:R-:W-:Y:S01]  /*8640*/  LOP3.LUT R39, R32, 0xffff0000, RZ, 0xc0, !PT ;  /* 0xffff000020277812 */ /* 0x000fe200078ec0ff */
[C---:B------:R-:W-:Y:S01]  /*8650*/  FMUL.FTZ R32, R37.reuse, R54 ;  /* 0x0000003625207220 */ /* 0x040fe20000410000 */
[C---:B------:R-:W-:Y:S01]  /*8660*/  SHF.L.U32 R13, R12.reuse, 0x10, RZ ;  /* 0x000000100c0d7819 */ /* 0x040fe200000006ff */
[-C--:B------:R-:W-:Y:S01]  /*8670*/  FMUL.FTZ R37, R37, R44.reuse ;  /* 0x0000002c25257220 */ /* 0x080fe20000410000 */
[----:B------:R-:W-:Y:S01]  /*8680*/  LOP3.LUT R12, R12, 0xffff0000, RZ, 0xc0, !PT ;  /* 0xffff00000c0c7812 */ /* 0x000fe200078ec0ff */
[----:B------:R-:W-:Y:S01]  /*8690*/  FFMA.FTZ R33, R51, R45, -R33 ;  /* 0x0000002d33217223 */ /* 0x000fe20000010821 */
[----:B------:R-:W-:Y:S01]  /*86a0*/  FMUL.FTZ R45, R36, R35 ;  /* 0x00000023242d7220 */ /* 0x000fe20000410000 */
[----:B------:R-:W-:Y:S01]  /*86b0*/  PRMT R34, R163, 0x5432, R34 ;  /* 0x00005432a3227816 */ /* 0x000fe20000000022 */
[C---:B------:R-:W-:Y:S01]  /*86c0*/  FFMA.FTZ R32, R13.reuse, R44, -R32 ;  /* 0x0000002c0d207223 */ /* 0x040fe20000010820 */
[----:B------:R-:W-:Y:S01]  /*86d0*/  FFMA.FTZ R37, R13, R54, R37 ;  /* 0x000000360d257223 */ /* 0x000fe20000010025 */
[----:B------:R-:W-:Y:S01]  /*86e0*/  LOP3.LUT R15, R15, 0xffff0000, RZ, 0xc0, !PT ;  /* 0xffff00000f0f7812 */ /* 0x000fe200078ec0ff */
        /* <DEDUP_REMOVED lines=8> */
[----:B------:R-:W-:Y:S01]  /*8770*/  FFMA.FTZ R42, R15, R42, -R120 ;  /* 0x0000002a0f2a7223 */ /* 0x000fe20000010878 */
[----:B------:R-:W-:Y:S01]  /*8780*/  FFMA.FTZ R12, R12, R35, R47 ;  /* 0x000000230c0c7223 */ /* 0x000fe2000001002f */
[----:B------:R-:W-:Y:S01]  /*8790*/  FFMA.FTZ R52, R51, R55, R52 ;  /* 0x0000003733347223 */ /* 0x000fe20000010034 */
[----:B------:R-:W-:Y:S01]  /*87a0*/  FFMA.FTZ R15, R15, R46, R82 ;  /* 0x0000002e0f0f7223 */ /* 0x000fe20000010052 */
[C---:B------:R-:W-:Y:S01]  /*87b0*/  FMUL.FTZ R47, R38.reuse, R161 ;  /* 0x000000a1262f7220 */ /* 0x040fe20000410000 */
[C---:B------:R-:W-:Y:S01]  /*87c0*/  FMUL.FTZ R35, R53.reuse, R13 ;  /* 0x0000000d35237220 */ /* 0x040fe20000410000 */
[-C--:B------:R-:W-:Y:S01]  /*87d0*/  FMUL.FTZ R34, R53, R36.reuse ;  /* 0x0000002435227220 */ /* 0x080fe20000410000 */
[-C--:B------:R-:W-:Y:S01]  /*87e0*/  FMUL.FTZ R38, R38, R39.reuse ;  /* 0x0000002726267220 */ /* 0x080fe20000410000 */
[----:B------:R-:W-:Y:S01]  /*87f0*/  FFMA.FTZ R47, R14, R39, -R47 ;  /* 0x000000270e2f7223 */ /* 0x000fe2000001082f */
[C---:B------:R-:W-:Y:S01]  /*8800*/  FFMA.FTZ R36, R50.reuse, R36, -R35 ;  /* 0x0000002432247223 */ /* 0x040fe20000010823 */
[----:B------:R-:W-:Y:S01]  /*8810*/  F2FP.BF16.F32.PACK_AB R39, R15, R52 ;  /* 0x000000340f27723e */ /* 0x000fe200000010ff */
        /* <DEDUP_REMOVED lines=10> */
[----:B------:R-:W-:-:S02]  /*88c0*/  IMAD.MOV.U32 R12, RZ, RZ, R42 ;  /* 0x000000ffff0c7224 */ /* 0x000fc400078e002a */
[----:B------:R-:W-:Y:S02]  /*88d0*/  IMAD.MOV.U32 R13, RZ, RZ, R43 ;  /* 0x000000ffff0d7224 */ /* 0x000fe400078e002b */
[----:B------:R-:W-:Y:S02]  /*88e0*/  IMAD.MOV.U32 R37, RZ, RZ, R48 ;  /* 0x000000ffff257224 */ /* 0x000fe400078e0030 */
[----:B------:R-:W-:-:S07]  /*88f0*/  IMAD.MOV.U32 R15, RZ, RZ, R33 ;  /* 0x000000ffff0f7224 */ /* 0x000fce00078e0021 */
.L_x_6059:
[----:B------:R-:W-:Y:S05]  /*8900*/  BSYNC B2 ;  /* 0x0000000000027941 */ /* 0x000fea0003800000 */
.L_x_6058:
[C---:B------:R-:W-:Y:S01]  /*8910*/  ISETP.GE.AND P3, PT, R11.reuse, R132, PT ;  /* 0x000000840b00720c */ /* 0x040fe20003f66270 */
[----:B------:R-:W-:Y:S02]  /*8920*/  ULDC.64 UR4, c[0x0][0x208] ;  /* 0x0000820000047ab9 */ /* 0x000fe40000000a00 */
[----:B--2---:R2:W-:Y:S10]  /*8930*/  ST.E.128 desc[UR4][R40.64], R12 ;  /* 0x0000000c28007985 */ /* 0x0045f4000c101d04 */
[----:B------:R-:W-:-:S05]  /*8940*/  @!P3 IMAD.WIDE R116, R11, 0x2, R116 ;  /* 0x000000020b74b825 */ /* 0x000fca00078e0274 */
[----:B---3--:R2:W-:Y:S02]  /*8950*/  @!P3 ST.E.128 desc[UR4][R116.64], R36 ;  /* 0x000000247400b985 */ /* 0x0085e4000c101d04 */
.L_x_6049:
[----:B------:R-:W-:Y:S05]  /*8960*/  BSYNC B1 ;  /* 0x0000000000017941 */ /* 0x000fea0003800000 */
.L_x_6048:
[----:B------:R-:W-:-:S03]  /*8970*/  UMOV UR4, 0xffffffff ;  /* 0xffffffff00047882 */ /* 0x000fc60000000000 */
[----:B------:R-:W-:Y:S05]  /*8980*/  BRA.DIV UR4, `(.L_x_6060) ;  /* 0x000001c204ac7947 */ /* 0x000fea000b800000 */
[----:B0-----:R-:W0:Y:S04]  /*8990*/  SHFL.IDX PT, R115, R115, 0x1, 0x1c1f ;  /* 0x003c1f0073737f89 */ /* 0x001e2800000e0000 */
[----:B--2-4-:R2:W4:Y:S02]  /*89a0*/  SHFL.IDX PT, R36, R118, 0x1, 0x1c1f ;  /* 0x003c1f0076247f89 */ /* 0x01452400000e0000 */
.L_x_6350:
        /* <DEDUP_REMOVED lines=33> */
[----:B------:R-:W-:Y:S01]  /*8bc0*/  SHF.R.U64 R44, R76, 0x10, R77 ;  /* 0x000000104c2c7819 */ /* 0x000fe2000000124d */
[----:B------:R-:W-:Y:S01]  /*8bd0*/  IMAD.U32 R52, R35, 0x10000, RZ ;  /* 0x0001000023347824 */ /* 0x000fe200078e00ff */
[----:B------:R-:W-:Y:S01]  /*8be0*/  SHF.R.U32.HI R64, RZ, 0x10, R65 ;  /* 0x00000010ff407819 */ /* 0x000fe20000011641 */
[----:B---3--:R-:W-:Y:S01]  /*8bf0*/  IMAD.U32 R50, R15, 0x10000, RZ ;  /* 0x000100000f327824 */ /* 0x008fe200078e00ff */
[----:B------:R-:W-:Y:S01]  /*8c00*/  SHF.R.U32.HI R76, RZ, 0x10, R77 ;  /* 0x00000010ff4c7819 */ /* 0x000fe2000001164d */
[----:B------:R-:W-:Y:S01]  /*8c10*/  IMAD.U32 R45, R13, 0x10000, RZ ;  /* 0x000100000d2d7824 */ /* 0x000fe200078e00ff */
[----:B------:R-:W-:Y:S01]  /*8c20*/  PRMT R64, R157, 0x5432, R64 ;  /* 0x000054329d407816 */ /* 0x000fe20000000040 */
[----:B------:R-:W-:Y:S01]  /*8c30*/  IMAD.U32 R49, R14, 0x10000, RZ ;  /* 0x000100000e317824 */ /* 0x000fe200078e00ff */
[----:B------:R-:W-:-:S02]  /*8c40*/  PRMT R76, R159, 0x5432, R76 ;  /* 0x000054329f4c7816 */ /* 0x000fc4000000004c */
[----:B------:R-:W-:Y:S02]  /*8c50*/  SHF.R.U64 R43, R78, 0x10, R79 ;  /* 0x000000104e2b7819 */ /* 0x000fe4000000124f */
[----:B0-----:R-:W-:Y:S01]  /*8c60*/  SHF.R.U64 R11, R66, 0x10, R67 ;  /* 0x00000010420b7819 */ /* 0x001fe20000001243 */
[----:B------:R-:W-:Y:S01]  /*8c70*/  IMAD.U32 R54, R76, 0x10000, RZ ;  /* 0x000100004c367824 */ /* 0x000fe200078e00ff */
[----:B------:R-:W-:Y:S02]  /*8c80*/  SHF.R.U32.HI R79, RZ, 0x10, R79 ;  /* 0x00000010ff4f7819 */ /* 0x000fe4000001164f */
[----:B------:R-:W-:Y:S01]  /*8c90*/  PRMT R159, R159, 0x5410, R44 ;  /* 0x000054109f9f7816 */ /* 0x000fe2000000002c */
[----:B------:R-:W-:Y:S01]  /*8ca0*/  IMAD.U32 R44, R64, 0x10000, RZ ;  /* 0x00010000402c7824 */ /* 0x000fe200078e00ff */
[----:B------:R-:W-:Y:S01]  /*8cb0*/  SHF.R.U32.HI R67, RZ, 0x10, R67 ;  /* 0x00000010ff437819 */ /* 0x000fe20000011643 */
        /* <DEDUP_REMOVED lines=8> */
[----:B------:R-:W-:Y:S01]  /*8d40*/  FMUL.FTZ R77, R48, R55 ;  /* 0x00000037304d7220 */ /* 0x000fe20000410000 */
[----:B------:R-:W-:Y:S01]  /*8d50*/  LOP3.LUT R47, R64, 0xffff0000, RZ, 0xc0, !PT ;  /* 0xffff0000402f7812 */ /* 0x000fe200078ec0ff */
[----:B------:R-:W-:Y:S01]  /*8d60*/  IMAD.U32 R65, R79, 0x10000, RZ ;  /* 0x000100004f417824 */ /* 0x000fe200078e00ff */
[----:B------:R-:W-:Y:S01]  /*8d70*/  LOP3.LUT R46, R13, 0xffff0000, RZ, 0xc0, !PT ;  /* 0xffff00000d2e7812 */ /* 0x000fe200078ec0ff */
[----:B------:R-:W-:Y:S01]  /*8d80*/  IMAD.U32 R53, R67, 0x10000, RZ ;  /* 0x0001000043357824 */ /* 0x000fe200078e00ff */
[----:B------:R-:W-:Y:S01]  /*8d90*/  PRMT R42, R157, 0x5410, R42 ;  /* 0x000054109d2a7816 */ /* 0x000fe2000000002a */
[----:B------:R-:W-:Y:S01]  /*8da0*/  FMUL.FTZ R81, R48, R47 ;  /* 0x0000002f30517220 */ /* 0x000fe20000410000 */
[----:B------:R-:W-:-:S02]  /*8db0*/  IMAD.U32 R64, R159, 0x10000, RZ ;  /* 0x000100009f407824 */ /* 0x000fc400078e00ff */
[----:B------:R-:W-:Y:S01]  /*8dc0*/  FFMA.FTZ R47, R46, R47, -R77 ;  /* 0x0000002f2e2f7223 */ /* 0x000fe2000001084d */
[C---:B------:R-:W-:Y:S01]  /*8dd0*/  FMUL.FTZ R77, R52.reuse, R65 ;  /* 0x00000041344d7220 */ /* 0x040fe20000410000 */
[----:B------:R-:W-:Y:S01]  /*8de0*/  FMUL.FTZ R52, R52, R53 ;  /* 0x0000003534347220 */ /* 0x000fe20000410000 */
[----:B------:R-:W-:Y:S01]  /*8df0*/  LOP3.LUT R32, R32, 0xffff0000, RZ, 0xc0, !PT ;  /* 0xffff000020207812 */ /* 0x000fe200078ec0ff */
[----:B------:R-:W-:Y:S01]  /*8e00*/  FFMA.FTZ R46, R46, R55, R81 ;  /* 0x000000372e2e7223 */ /* 0x000fe20000010051 */
[C---:B------:R-:W-:Y:S01]  /*8e10*/  FFMA.FTZ R48, R50.reuse, R53, -R77 ;  /* 0x0000003532307223 */ /* 0x040fe2000001084d */
[----:B------:R-:W-:Y:S01]  /*8e20*/  FFMA.FTZ R50, R50, R65, R52 ;  /* 0x0000004132327223 */ /* 0x000fe20000010034 */
[----:B------:R-:W-:Y:S01]  /*8e30*/  IMAD.U32 R52, R42, 0x10000, RZ ;  /* 0x000100002a347824 */ /* 0x000fe200078e00ff */
[----:B------:R-:W-:Y:S01]  /*8e40*/  LOP3.LUT R159, R159, 0xffff0000, RZ, 0xc0, !PT ;  /* 0xffff00009f9f7812 */ /* 0x000fe200078ec0ff */
[----:B------:R-:W-:Y:S01]  /*8e50*/  IMAD.U32 R13, R12, 0x10000, RZ ;  /* 0x000100000c0d7824 */ /* 0x000fe200078e00ff */
[----:B------:R-:W-:Y:S01]  /*8e60*/  LOP3.LUT R53, R42, 0xffff0000, RZ, 0xc0, !PT ;  /* 0xffff00002a357812 */ /* 0x000fe200078ec0ff */
[----:B------:R-:W-:Y:S01]  /*8e70*/  FFMA.FTZ R45, R45, R54, R76 ;  /* 0x000000362d2d7223 */ /* 0x000fe2000001004c */
[----:B------:R-:W-:Y:S01]  /*8e80*/  PRMT R43, R158, 0x5410, R43 ;  /* 0x000054109e2b7816 */ /* 0x000fe2000000002b */
[----:B------:R-:W-:Y:S01]  /*8e90*/  FMUL.FTZ R42, R33, R64 ;  /* 0x00000040212a7220 */ /* 0x000fe20000410000 */
[----:B------:R-:W-:Y:S01]  /*8ea0*/  LOP3.LUT R35, R35, 0xffff0000, RZ, 0xc0, !PT ;  /* 0xffff000023237812 */ /* 0x000fe200078ec0ff */
[-C--:B------:R-:W-:Y:S01]  /*8eb0*/  FMUL.FTZ R55, R33, R52.reuse ;  /* 0x0000003421377220 */ /* 0x080fe20000410000 */
[----:B------:R-:W-:Y:S01]  /*8ec0*/  PRMT R11, R156, 0x5410, R11 ;  /* 0x000054109c0b7816 */ /* 0x000fe2000000000b */
[C---:B------:R-:W-:Y:S01]  /*8ed0*/  FMUL.FTZ R65, R32.reuse, R159 ;  /* 0x0000009f20417220 */ /* 0x040fe20000410000 */
[----:B------:R-:W-:Y:S01]  /*8ee0*/  LOP3.LUT R66, R79, 0xffff0000, RZ, 0xc0, !PT ;  /* 0xffff00004f427812 */ /* 0x000fe200078ec0ff */
[----:B------:R-:W-:Y:S01]  /*8ef0*/  FFMA.FTZ R33, R13, R52, -R42 ;  /* 0x000000340d217223 */ /* 0x000fe2000001082a */
[----:B------:R-:W-:Y:S01]  /*8f00*/  LOP3.LUT R54, R67, 0xffff0000, RZ, 0xc0, !PT ;  /* 0xffff000043367812 */ /* 0x000fe200078ec0ff */
[-C--:B------:R-:W-:Y:S01]  /*8f10*/  FMUL.FTZ R67, R32, R53.reuse ;  /* 0x0000003520437220 */ /* 0x080fe20000410000 */
[----:B------:R-:W-:Y:S01]  /*8f20*/  LOP3.LUT R12, R12, 0xffff0000, RZ, 0xc0, !PT ;  /* 0xffff00000c0c7812 */ /* 0x000fe200078ec0ff */
[----:B------:R-:W-:Y:S01]  /*8f30*/  FFMA.FTZ R55, R13, R64, R55 ;  /* 0x000000400d377223 */ /* 0x000fe20000010037 */
[----:B------:R-:W-:Y:S01]  /*8f40*/  LOP3.LUT R51, R14, 0xffff0000, RZ, 0xc0, !PT ;  /* 0xffff00000e337812 */ /* 0x000fe200078ec0ff */
[C---:B------:R-:W-:Y:S01]  /*8f50*/  IMAD.U32 R14, R34.reuse, 0x10000, RZ ;  /* 0x00010000220e7824 */ /* 0x040fe200078e00ff */
[----:B------:R-:W-:Y:S01]  /*8f60*/  LOP3.LUT R15, R15, 0xffff0000, RZ, 0xc0, !PT ;  /* 0xffff00000f0f7812 */ /* 0x000fe200078ec0ff */
[----:B------:R-:W-:Y:S01]  /*8f70*/  IMAD.U32 R32, R43, 0x10000, RZ ;  /* 0x000100002b207824 */ /* 0x000fe200078e00ff */
[----:B------:R-:W-:Y:S01]  /*8f80*/  LOP3.LUT R34, R34, 0xffff0000, RZ, 0xc0, !PT ;  /* 0xffff000022227812 */ /* 0x000fe200078ec0ff */
[----:B------:R-:W-:Y:S01]  /*8f90*/  FMUL.FTZ R76, R35, R66 ;  /* 0x00000042234c7220 */ /* 0x000fe20000410000 */
[----:B------:R-:W-:Y:S01]  /*8fa0*/  IMAD.U32 R13, R11, 0x10000, RZ ;  /* 0x000100000b0d7824 */ /* 0x000fe200078e00ff */
[----:B------:R-:W-:Y:S01]  /*8fb0*/  LOP3.LUT R43, R43, 0xffff0000, RZ, 0xc0, !PT ;  /* 0xffff00002b2b7812 */ /* 0x000fe200078ec0ff */
[-C--:B------:R-:W-:Y:S01]  /*8fc0*/  FMUL.FTZ R78, R35, R54.reuse ;  /* 0x00000036234e7220 */ /* 0x080fe20000410000 */
[----:B------:R-:W-:Y:S01]  /*8fd0*/  LOP3.LUT R11, R11, 0xffff0000, RZ, 0xc0, !PT ;  /* 0xffff00000b0b7812 */ /* 0x000fe200078ec0ff */
[----:B------:R-:W-:Y:S01]  /*8fe0*/  FFMA.FTZ R42, R12, R53, -R65 ;  /* 0x000000350c2a7223 */ /* 0x000fe20000010841 */
[C---:B------:R-:W-:Y:S01]  /*8ff0*/  FFMA.FTZ R35, R15.reuse, R54, -R76 ;  /* 0x000000360f237223 */ /* 0x040fe2000001084c */
[C---:B------:R-:W-:Y:S01]  /*9000*/  FMUL.FTZ R52, R14.reuse, R32 ;  /* 0x000000200e347220 */ /* 0x040fe20000410000 */
[----:B------:R-:W-:Y:S01]  /*9010*/  FMUL.FTZ R53, R14, R13 ;  /* 0x0000000d0e357220 */ /* 0x000fe20000410000 */
[----:B------:R-:W-:Y:S01]  /*9020*/  FFMA.FTZ R15, R15, R66, R78 ;  /* 0x000000420f0f7223 */ /* 0x000fe2000001004e */
[C---:B------:R-:W-:Y:S01]  /*9030*/  FMUL.FTZ R14, R34.reuse, R43 ;  /* 0x0000002b220e7220 */ /* 0x040fe20000410000 */
[----:B------:R-:W-:Y:S01]  /*9040*/  FMUL.FTZ R34, R34, R11 ;  /* 0x0000000b22227220 */ /* 0x000fe20000410000 */
[----:B------:R-:W-:Y:S01]  /*9050*/  FFMA.FTZ R12, R12, R159, R67 ;  /* 0x0000009f0c0c7223 */ /* 0x000fe20000010043 */
[----:B------:R-:W-:Y:S01]  /*9060*/  F2FP.BF16.F32.PACK_AB R35, R35, R48 ;  /* 0x000000302323723e */ /* 0x000fe200000010ff */
        /* <DEDUP_REMOVED lines=13> */
[----:B------:R-:W-:Y:S02]  /*9140*/  F2FP.BF16.F32.PACK_AB R14, R11, R52 ;  /* 0x000000340b0e723e */ /* 0x000fe400000010ff */
[----:B------:R-:W-:-:S07]  /*9150*/  F2FP.BF16.F32.PACK_AB R34, R34, R53 ;  /* 0x000000352222723e */ /* 0x000fce00000010ff */
.L_x_6064:
[----:B------:R-:W-:Y:S05]  /*9160*/  BSYNC B2 ;  /* 0x0000000000027941 */ /* 0x000fea0003800000 */
.L_x_6063:
[----:B------:R-:W-:Y:S02]  /*9170*/  ULDC.64 UR4, c[0x0][0x208] ;  /* 0x0000820000047ab9 */ /* 0x000fe40000000a00 */
[----:B---3--:R3:W-:Y:S04]  /*9180*/  ST.E.128 desc[UR4][R38.64], R12 ;  /* 0x0000000c26007985 */ /* 0x0087e8000c101d04 */
[----:B----4-:R3:W-:Y:S02]  /*9190*/  @!P3 ST.E.128 desc[UR4][R40.64], R32 ;  /* 0x000000202800b985 */ /* 0x0107e4000c101d04 */
.L_x_6062:
[----:B------:R-:W-:Y:S05]  /*91a0*/  BSYNC B1 ;  /* 0x0000000000017941 */ /* 0x000fea0003800000 */
.L_x_6061:
        /* <DEDUP_REMOVED lines=15> */
[----:B------:R-:W-:Y:S02]  /*92a0*/  LOP3.LUT R11, R211, 0x38, R41, 0xf8, !PT ;  /* 0x00000038d30b7812 */ /* 0x000fe400078ef829 */
        /* <DEDUP_REMOVED lines=15> */
[--C-:B------:R-:W-:Y:S01]  /*93a0*/  SHF.R.U64 R60, R72, 0x10, R73.reuse ;  /* 0x00000010483c7819 */ /* 0x100fe20000001249 */
[----:B------:R-:W-:Y:S01]  /*93b0*/  IMAD.U32 R52, R35, 0x10000, RZ ;  /* 0x0001000023347824 */ /* 0x000fe200078e00ff */
[----:B------:R-:W-:Y:S01]  /*93c0*/  SHF.R.U32.HI R72, RZ, 0x10, R73 ;  /* 0x00000010ff487819 */ /* 0x000fe20000011649 */
[----:B---3--:R-:W-:Y:S01]  /*93d0*/  IMAD.U32 R44, R13, 0x10000, RZ ;  /* 0x000100000d2c7824 */ /* 0x008fe200078e00ff */
[----:B------:R-:W-:Y:S01]  /*93e0*/  SHF.R.U32.HI R61, RZ, 0x10, R61 ;  /* 0x00000010ff3d7819 */ /* 0x000fe2000001163d */
[----:B------:R-:W-:Y:S01]  /*93f0*/  IMAD.U32 R50, R15, 0x10000, RZ ;  /* 0x000100000f327824 */ /* 0x000fe200078e00ff */
[----:B------:R-:W-:Y:S01]  /*9400*/  PRMT R49, R146, 0x5410, R49 ;  /* 0x0000541092317816 */ /* 0x000fe20000000031 */
[----:B------:R-:W-:Y:S01]  /*9410*/  IMAD.U32 R42, R32, 0x10000, RZ ;  /* 0x00010000202a7824 */ /* 0x000fe200078e00ff */
[----:B------:R-:W-:Y:S01]  /*9420*/  PRMT R53, R155, 0x5432, R72 ;  /* 0x000054329b357816 */ /* 0x000fe20000000048 */
[----:B0-----:R-:W-:Y:S01]  /*9430*/  IMAD.U32 R11, R14, 0x10000, RZ ;  /* 0x000100000e0b7824 */ /* 0x001fe200078e00ff */
[----:B------:R-:W-:-:S02]  /*9440*/  PRMT R146, R146, 0x5432, R61 ;  /* 0x0000543292927816 */ /* 0x000fc4000000003d */
[----:B------:R-:W-:Y:S01]  /*9450*/  SHF.R.U64 R54, R74, 0x10, R75 ;  /* 0x000000104a367819 */ /* 0x000fe2000000124b */
[----:B------:R-:W-:Y:S01]  /*9460*/  IMAD.U32 R55, R53, 0x10000, RZ ;  /* 0x0001000035377824 */ /* 0x000fe200078e00ff */
[----:B------:R-:W-:Y:S02]  /*9470*/  SHF.R.U64 R64, R62, 0x10, R63 ;  /* 0x000000103e407819 */ /* 0x000fe4000000123f */
[----:B------:R-:W-:Y:S01]  /*9480*/  SHF.R.U32.HI R74, RZ, 0x10, R75 ;  /* 0x00000010ff4a7819 */ /* 0x000fe2000001164b */
[----:B------:R-:W-:Y:S01]  /*9490*/  FMUL.FTZ R61, R46, R55 ;  /* 0x000000372e3d7220 */ /* 0x000fe20000410000 */
[----:B------:R-:W-:Y:S01]  /*94a0*/  LOP3.LUT R48, R35, 0xffff0000, RZ, 0xc0, !PT ;  /* 0xffff000023307812 */ /* 0x000fe200078ec0ff */
[----:B------:R-:W-:Y:S01]  /*94b0*/  IMAD.U32 R35, R146, 0x10000, RZ ;  /* 0x0001000092237824 */ /* 0x000fe200078e00ff */
[----:B------:R-:W-:Y:S02]  /*94c0*/  SHF.R.U32.HI R62, RZ, 0x10, R63 ;  /* 0x00000010ff3e7819 */ /* 0x000fe4000001163f */
[----:B------:R-:W-:-:S02]  /*94d0*/  LOP3.LUT R51, R33, 0xffff0000, RZ, 0xc0, !PT ;  /* 0xffff000021337812 */ /* 0x000fc400078ec0ff */
[----:B------:R-:W-:Y:S02]  /*94e0*/  PRMT R45, R147, 0x5410, R54 ;  /* 0x00005410932d7816 */ /* 0x000fe40000000036 */
[----:B------:R-:W-:Y:S02]  /*94f0*/  PRMT R33, R145, 0x5410, R64 ;  /* 0x0000541091217816 */ /* 0x000fe40000000040 */
[----:B------:R-:W-:Y:S02]  /*9500*/  PRMT R147, R147, 0x5432, R74 ;  /* 0x0000543293937816 */ /* 0x000fe4000000004a */
[----:B------:R-:W-:Y:S01]  /*9510*/  LOP3.LUT R54, R53, 0xffff0000, RZ, 0xc0, !PT ;  /* 0xffff000035367812 */ /* 0x000fe200078ec0ff */
[-C--:B------:R-:W-:Y:S01]  /*9520*/  FMUL.FTZ R53, R46, R35.reuse ;  /* 0x000000232e357220 */ /* 0x080fe20000410000 */
[----:B------:R-:W-:Y:S01]  /*9530*/  PRMT R145, R145, 0x5432, R62 ;  /* 0x0000543291917816 */ /* 0x000fe2000000003e */
[----:B------:R-:W-:Y:S01]  /*9540*/  FFMA.FTZ R35, R44, R35, -R61 ;  /* 0x000000232c237223 */ /* 0x000fe2000001083d */
[----:B------:R-:W-:Y:S01]  /*9550*/  LOP3.LUT R46, R146, 0xffff0000, RZ, 0xc0, !PT ;  /* 0xffff0000922e7812 */ /* 0x000fe200078ec0ff */
[----:B------:R-:W-:-:S02]  /*9560*/  IMAD.U32 R61, R147, 0x10000, RZ ;  /* 0x00010000933d7824 */ /* 0x000fc400078e00ff */
[----:B------:R-:W-:Y:S01]  /*9570*/  FFMA.FTZ R44, R44, R55, R53 ;  /* 0x000000372c2c7223 */ /* 0x000fe20000010035 */
[----:B------:R-:W-:Y:S01]  /*9580*/  IMAD.U32 R53, R145, 0x10000, RZ ;  /* 0x0001000091357824 */ /* 0x000fe200078e00ff */
[----:B------:R-:W-:Y:S01]  /*9590*/  PRMT R155, R155, 0x5410, R60 ;  /* 0x000054109b9b7816 */ /* 0x000fe2000000003c */
[C---:B------:R-:W-:Y:S01]  /*95a0*/  FMUL.FTZ R60, R51.reuse, R54 ;  /* 0x00000036333c7220 */ /* 0x040fe20000410000 */
[----:B------:R-:W-:Y:S01]  /*95b0*/  FMUL.FTZ R62, R51, R46 ;  /* 0x0000002e333e7220 */ /* 0x000fe20000410000 */
[C---:B------:R-:W-:Y:S01]  /*95c0*/  FMUL.FTZ R51, R52.reuse, R61 ;  /* 0x0000003d34337220 */ /* 0x040fe20000410000 */
[----:B------:R-:W-:Y:S01]  /*95d0*/  LOP3.LUT R47, R13, 0xffff0000, RZ, 0xc0, !PT ;  /* 0xffff00000d2f7812 */ /* 0x000fe200078ec0ff */
[-C--:B------:R-:W-:Y:S01]  /*95e0*/  FMUL.FTZ R52, R52, R53.reuse ;  /* 0x0000003534347220 */ /* 0x080fe20000410000 */
[----:B------:R-:W-:Y:S01]  /*95f0*/  LOP3.LUT R147, R147, 0xffff0000, RZ, 0xc0, !PT ;  /* 0xffff000093937812 */ /* 0x000fe200078ec0ff */
[C---:B------:R-:W-:Y:S01]  /*9600*/  FFMA.FTZ R53, R50.reuse, R53, -R51 ;  /* 0x0000003532357223 */ /* 0x040fe20000010833 */
[----:B------:R-:W-:Y:S01]  /*9610*/  LOP3.LUT R145, R145, 0xffff0000, RZ, 0xc0, !PT ;  /* 0xffff000091917812 */ /* 0x000fe200078ec0ff */
[----:B------:R-:W-:Y:S01]  /*9620*/  FFMA.FTZ R52, R50, R61, R52 ;  /* 0x0000003d32347223 */ /* 0x000fe20000010034 */
[----:B------:R-:W-:-:S02]  /*9630*/  IMAD.U32 R51, R155, 0x10000, RZ ;  /* 0x000100009b337824 */ /* 0x000fc400078e00ff */
[----:B------:R-:W-:Y:S01]  /*9640*/  FFMA.FTZ R46, R47, R46, -R60 ;  /* 0x0000002e2f2e7223 */ /* 0x000fe2000001083c */
[----:B------:R-:W-:Y:S02]  /*9650*/  IMAD.U32 R50, R49, 0x10000, RZ ;  /* 0x0001000031327824 */ /* 0x000fe400078e00ff */
[----:B------:R-:W-:Y:S01]  /*9660*/  FFMA.FTZ R47, R47, R54, R62 ;  /* 0x000000362f2f7223 */ /* 0x000fe2000001003e */
[C---:B------:R-:W-:Y:S01]  /*9670*/  FMUL.FTZ R54, R48.reuse, R147 ;  /* 0x0000009330367220 */ /* 0x040fe20000410000 */
[----:B------:R-:W-:Y:S01]  /*9680*/  FMUL.FTZ R60, R48, R145 ;  /* 0x00000091303c7220 */ /* 0x000fe20000410000 */
[----:B------:R-:W-:Y:S01]  /*9690*/  LOP3.LUT R43, R15, 0xffff0000, RZ, 0xc0, !PT ;  /* 0xffff00000f2b7812 */ /* 0x000fe200078ec0ff */
[----:B------:R-:W-:Y:S01]  /*96a0*/  FMUL.FTZ R48, R42, R51 ;  /* 0x000000332a307220 */ /* 0x000fe20000410000 */
[----:B------:R-:W-:Y:S01]  /*96b0*/  IMAD.U32 R13, R12, 0x10000, RZ ;  /* 0x000100000c0d7824 */ /* 0x000fe200078e00ff */
[----:B------:R-:W-:Y:S01]  /*96c0*/  LOP3.LUT R32, R32, 0xffff0000, RZ, 0xc0, !PT ;  /* 0xffff000020207812 */ /* 0x000fe200078ec0ff */
[----:B------:R-:W-:Y:S01]  /*96d0*/  FMUL.FTZ R42, R42, R50 ;  /* 0x000000322a2a7220 */ /* 0x000fe20000410000 */
[----:B------:R-:W-:Y:S01]  /*96e0*/  LOP3.LUT R155, R155, 0xffff0000, RZ, 0xc0, !PT ;  /* 0xffff00009b9b7812 */ /* 0x000fe200078ec0ff */
[----:B------:R-:W-:Y:S01]  /*96f0*/  FFMA.FTZ R54, R43, R145, -R54 ;  /* 0x000000912b367223 */ /* 0x000fe20000010836 */
[----:B------:R-:W-:Y:S01]  /*9700*/  LOP3.LUT R49, R49, 0xffff0000, RZ, 0xc0, !PT ;  /* 0xffff000031317812 */ /* 0x000fe200078ec0ff */
[----:B------:R-:W-:Y:S01]  /*9710*/  FFMA.FTZ R147, R43, R147, R60 ;  /* 0x000000932b937223 */ /* 0x000fe2000001003c */
[----:B------:R-:W-:Y:S01]  /*9720*/  FFMA.FTZ R42, R13, R51, R42 ;  /* 0x000000330d2a7223 */ /* 0x000fe2000001002a */
[----:B------:R-:W-:Y:S01]  /*9730*/  LOP3.LUT R12, R12, 0xffff0000, RZ, 0xc0, !PT ;  /* 0xffff00000c0c7812 */ /* 0x000fe200078ec0ff */
[----:B------:R-:W-:Y:S01]  /*9740*/  FMUL.FTZ R43, R32, R155 ;  /* 0x0000009b202b7220 */ /* 0x000fe20000410000 */
[----:B------:R-:W-:Y:S01]  /*9750*/  LOP3.LUT R15, R14, 0xffff0000, RZ, 0xc0, !PT ;  /* 0xffff00000e0f7812 */ /* 0x000fe200078ec0ff */
[----:B------:R-:W-:Y:S01]  /*9760*/  FMUL.FTZ R51, R32, R49 ;  /* 0x0000003120337220 */ /* 0x000fe20000410000 */
[----:B------:R-:W-:-:S02]  /*9770*/  IMAD.U32 R14, R34, 0x10000, RZ ;  /* 0x00010000220e7824 */ /* 0x000fc400078e00ff */
[----:B------:R-:W-:Y:S01]  /*9780*/  FFMA.FTZ R48, R13, R50, -R48 ;  /* 0x000000320d307223 */ /* 0x000fe20000010830 */
        /* <DEDUP_REMOVED lines=25> */
.L_x_6068:
[----:B------:R-:W-:Y:S05]  /*9920*/  BSYNC B2 ;  /* 0x0000000000027941 */ /* 0x000fea0003800000 */
.L_x_6067:
[----:B------:R-:W-:Y:S02]  /*9930*/  ULDC.64 UR4, c[0x0][0x208] ;  /* 0x0000820000047ab9 */ /* 0x000fe40000000a00 */
[----:B---3--:R3:W-:Y:S04]  /*9940*/  ST.E.128 desc[UR4][R38.64], R12 ;  /* 0x0000000c26007985 */ /* 0x0087e8000c101d04 */
[----:B----4-:R3:W-:Y:S02]  /*9950*/  @!P3 ST.E.128 desc[UR4][R40.64], R32 ;  /* 0x000000202800b985 */ /* 0x0107e4000c101d04 */
.L_x_6066:
[----:B------:R-:W-:Y:S05]  /*9960*/  BSYNC B1 ;  /* 0x0000000000017941 */ /* 0x000fea0003800000 */
.L_x_6065:
        /* <DEDUP_REMOVED lines=28> */
[----:B------:R-:W-:Y:S01]  /*9b30*/  SHF.R.U64 R49, R56, 0x10, R57 ;  /* 0x0000001038317819 */ /* 0x000fe20000001239 */
[----:B---3--:R-:W-:Y:S01]  /*9b40*/  IMAD.U32 R45, R33, 0x10000, RZ ;  /* 0x00010000212d7824 */ /* 0x008fe200078e00ff */
[----:B------:R-:W-:Y:S01]  /*9b50*/  SHF.R.U32.HI R51, RZ, 0x10, R69 ;  /* 0x00000010ff337819 */ /* 0x000fe20000011645 */
[----:B0-----:R-:W-:Y:S01]  /*9b60*/  IMAD.U32 R41, R13, 0x10000, RZ ;  /* 0x000100000d297824 */ /* 0x001fe200078e00ff */
[----:B------:R-:W-:Y:S01]  /*9b70*/  SHF.R.U32.HI R57, RZ, 0x10, R57 ;  /* 0x00000010ff397819 */ /* 0x000fe20000011639 */
[----:B------:R-:W-:Y:S01]  /*9b80*/  IMAD.U32 R47, R35, 0x10000, RZ ;  /* 0x00010000232f7824 */ /* 0x000fe200078e00ff */
[----:B------:R-:W-:Y:S01]  /*9b90*/  PRMT R48, R142, 0x5410, R49 ;  /* 0x000054108e307816 */ /* 0x000fe20000000031 */
[----:B------:R-:W-:Y:S01]  /*9ba0*/  IMAD.U32 R43, R32, 0x10000, RZ ;  /* 0x00010000202b7824 */ /* 0x000fe200078e00ff */
[----:B------:R-:W-:Y:S01]  /*9bb0*/  PRMT R51, R144, 0x5432, R51 ;  /* 0x0000543290337816 */ /* 0x000fe20000000033 */
[----:B------:R-:W-:Y:S01]  /*9bc0*/  IMAD.U32 R40, R12, 0x10000, RZ ;  /* 0x000100000c287824 */ /* 0x000fe200078e00ff */
[----:B------:R-:W-:-:S02]  /*9bd0*/  SHF.R.U64 R50, R58, 0x10, R59 ;  /* 0x000000103a327819 */ /* 0x000fc4000000123b */
[----:B------:R-:W-:Y:S01]  /*9be0*/  PRMT R142, R142, 0x5432, R57 ;  /* 0x000054328e8e7816 */ /* 0x000fe20000000039 */
[----:B------:R-:W-:Y:S01]  /*9bf0*/  IMAD.U32 R52, R51, 0x10000, RZ ;  /* 0x0001000033347824 */ /* 0x000fe200078e00ff */
[----:B------:R-:W-:Y:S02]  /*9c00*/  SHF.R.U64 R53, R68, 0x10, R69 ;  /* 0x0000001044357819 */ /* 0x000fe40000001245 */
[--C-:B------:R-:W-:Y:S02]  /*9c10*/  SHF.R.U64 R54, R70, 0x10, R71.reuse ;  /* 0x0000001046367819 */ /* 0x100fe40000001247 */
[----:B------:R-:W-:Y:S02]  /*9c20*/  SHF.R.U32.HI R70, RZ, 0x10, R71 ;  /* 0x00000010ff467819 */ /* 0x000fe40000011647 */
[----:B------:R-:W-:Y:S01]  /*9c30*/  PRMT R49, R141, 0x5410, R50 ;  /* 0x000054108d317816 */ /* 0x000fe20000000032 */
[----:B------:R-:W-:Y:S01]  /*9c40*/  IMAD.U32 R50, R142, 0x10000, RZ ;  /* 0x000100008e327824 */ /* 0x000fe200078e00ff */
[----:B------:R-:W-:-:S02]  /*9c50*/  PRMT R144, R144, 0x5410, R53 ;  /* 0x0000541090907816 */ /* 0x000fc40000000035 */
[----:B------:R-:W-:Y:S01]  /*9c60*/  SHF.R.U32.HI R58, RZ, 0x10, R59 ;  /* 0x00000010ff3a7819 */ /* 0x000fe2000001163b */
[----:B------:R-:W-:Y:S01]  /*9c70*/  FMUL.FTZ R56, R45, R50 ;  /* 0x000000322d387220 */ /* 0x000fe20000410000 */
[----:B------:R-:W-:Y:S02]  /*9c80*/  LOP3.LUT R46, R33, 0xffff0000, RZ, 0xc0, !PT ;  /* 0xffff0000212e7812 */ /* 0x000fe400078ec0ff */
[----:B------:R-:W-:Y:S01]  /*9c90*/  PRMT R53, R143, 0x5410, R54 ;  /* 0x000054108f357816 */ /* 0x000fe20000000036 */
[-C--:B------:R-:W-:Y:S01]  /*9ca0*/  FMUL.FTZ R54, R45, R52.reuse ;  /* 0x000000342d367220 */ /* 0x080fe20000410000 */
[----:B------:R-:W-:Y:S01]  /*9cb0*/  LOP3.LUT R51, R51, 0xffff0000, RZ, 0xc0, !PT ;  /* 0xffff000033337812 */ /* 0x000fe200078ec0ff */
[----:B------:R-:W-:Y:S01]  /*9cc0*/  FFMA.FTZ R56, R41, R52, R56 ;  /* 0x0000003429387223 */ /* 0x000fe20000010038 */
[----:B------:R-:W-:Y:S01]  /*9cd0*/  PRMT R143, R143, 0x5432, R70 ;  /* 0x000054328f8f7816 */ /* 0x000fe20000000046 */
[----:B------:R-:W-:Y:S01]  /*9ce0*/  FFMA.FTZ R54, R41, R50, -R54 ;  /* 0x0000003229367223 */ /* 0x000fe20000010836 */
[----:B------:R-:W-:Y:S01]  /*9cf0*/  LOP3.LUT R45, R142, 0xffff0000, RZ, 0xc0, !PT ;  /* 0xffff00008e2d7812 */ /* 0x000fe200078ec0ff */
[C---:B------:R-:W-:Y:S01]  /*9d00*/  FMUL.FTZ R55, R46.reuse, R51 ;  /* 0x000000332e377220 */ /* 0x040fe20000410000 */
[----:B------:R-:W-:Y:S01]  /*9d10*/  LOP3.LUT R42, R13, 0xffff0000, RZ, 0xc0, !PT ;  /* 0xffff00000d2a7812 */ /* 0x000fe200078ec0ff */
[----:B------:R-:W-:Y:S01]  /*9d20*/  IMAD.U32 R50, R143, 0x10000, RZ ;  /* 0x000100008f327824 */ /* 0x000fe200078e00ff */
[----:B------:R-:W-:Y:S01]  /*9d30*/  PRMT R141, R141, 0x5432, R58 ;  /* 0x000054328d8d7816 */ /* 0x000fe2000000003a */
[-C--:B------:R-:W-:Y:S01]  /*9d40*/  FMUL.FTZ R57, R46, R45.reuse ;  /* 0x0000002d2e397220 */ /* 0x080fe20000410000 */
[----:B------:R-:W-:Y:S01]  /*9d50*/  LOP3.LUT R44, R32, 0xffff0000, RZ, 0xc0, !PT ;  /* 0xffff0000202c7812 */ /* 0x000fe200078ec0ff */
[----:B------:R-:W-:Y:S01]  /*9d60*/  FFMA.FTZ R55, R42, R45, -R55 ;  /* 0x0000002d2a377223 */ /* 0x000fe20000010837 */
[----:B------:R-:W-:-:S02]  /*9d70*/  IMAD.U32 R32, R15, 0x10000, RZ ;  /* 0x000100000f207824 */ /* 0x000fc400078e00ff */
[-C--:B------:R-:W-:Y:S01]  /*9d80*/  FMUL.FTZ R45, R47, R50.reuse ;  /* 0x000000322f2d7220 */ /* 0x080fe20000410000 */
[----:B------:R-:W-:Y:S02]  /*9d90*/  IMAD.U32 R41, R141, 0x10000, RZ ;  /* 0x000100008d297824 */ /* 0x000fe400078e00ff */
[----:B------:R-:W-:Y:S01]  /*9da0*/  FFMA.FTZ R57, R42, R51, R57 ;  /* 0x000000332a397223 */ /* 0x000fe20000010039 */
[----:B------:R-:W-:Y:S02]  /*9db0*/  LOP3.LUT R35, R35, 0xffff0000, RZ, 0xc0, !PT ;  /* 0xffff000023237812 */ /* 0x000fe400078ec0ff */
[----:B------:R-:W-:Y:S01]  /*9dc0*/  LOP3.LUT R46, R143, 0xffff0000, RZ, 0xc0, !PT ;  /* 0xffff00008f2e7812 */ /* 0x000fe200078ec0ff */
[-C--:B------:R-:W-:Y:S01]  /*9dd0*/  FMUL.FTZ R47, R47, R41.reuse ;  /* 0x000000292f2f7220 */ /* 0x080fe20000410000 */
[----:B------:R-:W-:Y:S01]  /*9de0*/  LOP3.LUT R42, R141, 0xffff0000, RZ, 0xc0, !PT ;  /* 0xffff00008d2a7812 */ /* 0x000fe200078ec0ff */
[----:B------:R-:W-:Y:S01]  /*9df0*/  FFMA.FTZ R45, R32, R41, -R45 ;  /* 0x00000029202d7223 */ /* 0x000fe2000001082d */
[----:B------:R-:W-:Y:S01]  /*9e00*/  IMAD.U32 R41, R144, 0x10000, RZ ;  /* 0x0001000090297824 */ /* 0x000fe200078e00ff */
[----:B------:R-:W-:Y:S01]  /*9e10*/  LOP3.LUT R33, R15, 0xffff0000, RZ, 0xc0, !PT ;  /* 0xffff00000f217812 */ /* 0x000fe200078ec0ff */
[----:B------:R-:W-:Y:S01]  /*9e20*/  FFMA.FTZ R47, R32, R50, R47 ;  /* 0x00000032202f7223 */ /* 0x000fe2000001002f */
[C---:B------:R-:W-:Y:S01]  /*9e30*/  FMUL.FTZ R50, R35.reuse, R46 ;  /* 0x0000002e23327220 */ /* 0x040fe20000410000 */
[----:B------:R-:W-:Y:S01]  /*9e40*/  FMUL.FTZ R52, R35, R42 ;  /* 0x0000002a23347220 */ /* 0x000fe20000410000 */
[----:B------:R-:W-:-:S02]  /*9e50*/  IMAD.U32 R32, R48, 0x10000, RZ ;  /* 0x0001000030207824 */ /* 0x000fc400078e00ff */
[-C--:B------:R-:W-:Y:S01]  /*9e60*/  FMUL.FTZ R35, R43, R41.reuse ;  /* 0x000000292b237220 */ /* 0x080fe20000410000 */
[----:B------:R-:W-:Y:S01]  /*9e70*/  LOP3.LUT R144, R144, 0xffff0000, RZ, 0xc0, !PT ;  /* 0xffff000090907812 */ /* 0x000fe200078ec0ff */
[C---:B------:R-:W-:Y:S01]  /*9e80*/  FFMA.FTZ R50, R33.reuse, R42, -R50 ;  /* 0x0000002a21327223 */ /* 0x040fe20000010832 */
[----:B------:R-:W-:Y:S01]  /*9e90*/  FFMA.FTZ R52, R33, R46, R52 ;  /* 0x0000002e21347223 */ /* 0x000fe20000010034 */
[----:B------:R-:W-:Y:S02]  /*9ea0*/  IMAD.U32 R15, R34, 0x10000, RZ ;  /* 0x00010000220f7824 */ /* 0x000fe400078e00ff */
[-C--:B------:R-:W-:Y:S01]  /*9eb0*/  FMUL.FTZ R42, R43, R32.reuse ;  /* 0x000000202b2a7220 */ /* 0x080fe20000410000 */
[----:B------:R-:W-:Y:S01]  /*9ec0*/  FFMA.FTZ R35, R40, R32, -R35 ;  /* 0x0000002028237223 */ /* 0x000fe20000010823 */
[----:B------:R-:W-:Y:S01]  /*9ed0*/  IMAD.U32 R33, R53, 0x10000, RZ ;  /* 0x0001000035217824 */ /* 0x000fe200078e00ff */
[----:B------:R-:W-:Y:S01]  /*9ee0*/  LOP3.LUT R13, R12, 0xffff0000, RZ, 0xc0, !PT ;  /* 0xffff00000c0d7812 */ /* 0x000fe200078ec0ff */
[----:B------:R-:W-:Y:S01]  /*9ef0*/  IMAD.U32 R32, R49, 0x10000, RZ ;  /* 0x0001000031207824 */ /* 0x000fe200078e00ff */
[----:B------:R-:W-:Y:S01]  /*9f00*/  LOP3.LUT R34, R34, 0xffff0000, RZ, 0xc0, !PT ;  /* 0xffff000022227812 */ /* 0x000fe200078ec0ff */
[----:B------:R-:W-:Y:S01]  /*9f10*/  FMUL.FTZ R46, R44, R144 ;  /* 0x000000902c2e7220 */ /* 0x000fe20000410000 */
[----:B------:R-:W-:Y:S01]  /*9f20*/  LOP3.LUT R48, R48, 0xffff0000, RZ, 0xc0, !PT ;  /* 0xffff000030307812 */ /* 0x000fe200078ec0ff */
[----:B------:R-:W-:Y:S01]  /*9f30*/  IMAD.U32 R12, R14, 0x10000, RZ ;  /* 0x000100000e0c7824 */ /* 0x000fe200078e00ff */
[----:B------:R-:W-:Y:S01]  /*9f40*/  LOP3.LUT R53, R53, 0xffff0000, RZ, 0xc0, !PT ;  /* 0xffff000035357812 */ /* 0x000fe200078ec0ff */
[----:B------:R-:W-:Y:S01]  /*9f50*/  FFMA.FTZ R42, R40, R41, R42 ;  /* 0x00000029282a7223 */ /* 0x000fe2000001002a */
[----:B------:R-:W-:Y:S01]  /*9f60*/  LOP3.LUT R49, R49, 0xffff0000, RZ, 0xc0, !PT ;  /* 0xffff000031317812 */ /* 0x000fe200078ec0ff */
[C---:B------:R-:W-:Y:S01]  /*9f70*/  FMUL.FTZ R41, R15.reuse, R33 ;  /* 0x000000210f297220 */ /* 0x040fe20000410000 */
[----:B------:R-:W-:Y:S01]  /*9f80*/  LOP3.LUT R14, R14, 0xffff0000, RZ, 0xc0, !PT ;  /* 0xffff00000e0e7812 */ /* 0x000fe200078ec0ff */
[----:B------:R-:W-:Y:S01]  /*9f90*/  FMUL.FTZ R40, R15, R32 ;  /* 0x000000200f287220 */ /* 0x000fe20000410000 */
[CC--:B------:R-:W-:Y:S01]  /*9fa0*/  FFMA.FTZ R46, R13.reuse, R48.reuse, -R46 ;  /* 0x000000300d2e7223 */ /* 0x0c0fe2000001082e */
[----:B------:R-:W-:Y:S01]  /*9fb0*/  FMUL.FTZ R15, R34, R53 ;  /* 0x00000035220f7220 */ /* 0x000fe20000410000 */
[----:B------:R-:W-:Y:S01]  /*9fc0*/  FMUL.FTZ R44, R44, R48 ;  /* 0x000000302c2c7220 */ /* 0x000fe20000410000 */
[----:B------:R-:W-:Y:S01]  /*9fd0*/  FMUL.FTZ R34, R34, R49 ;  /* 0x0000003122227220 */ /* 0x000fe20000410000 */
[C---:B------:R-:W-:Y:S01]  /*9fe0*/  FFMA.FTZ R41, R12.reuse, R32, -R41 ;  /* 0x000000200c297223 */ /* 0x040fe20000010829 */
[----:B------:R-:W-:Y:S01]  /*9ff0*/  FFMA.FTZ R40, R12, R33, R40 ;  /* 0x000000210c287223 */ /* 0x000fe20000010028 */
[----:B------:R-:W-:Y:S01]  /*a000*/  FFMA.FTZ R12, R14, R49, -R15 ;  /* 0x000000310e0c7223 */ /* 0x000fe2000001080f */
[----:B------:R-:W-:Y:S01]  /*a010*/  FFMA.FTZ R13, R13, R144, R44 ;  /* 0x000000900d0d7223 */ /* 0x000fe2000001002c */
[----:B------:R-:W-:Y:S01]  /*a020*/  F2FP.BF16.F32.PACK_AB R35, R46, R35 ;  /* 0x000000232e23723e */ /* 0x000fe200000010ff */
        /* <DEDUP_REMOVED lines=11> */
.L_x_6070:
[----:B------:R-:W-:Y:S05]  /*a0e0*/  BSYNC B1 ;  /* 0x0000000000017941 */ /* 0x000fea0003800000 */
.L_x_6069:
[----:B------:R-:W-:Y:S01]  /*a0f0*/  ISETP.GE.AND P3, PT, R11, R132, PT ;  /* 0x000000840b00720c */ /* 0x000fe20003f66270 */
[----:B------:R-:W-:Y:S02]  /*a100*/  ULDC.64 UR4, c[0x0][0x208] ;  /* 0x0000820000047ab9 */ /* 0x000fe40000000a00 */
[----:B0-----:R0:W-:Y:S10]  /*a110*/  ST.E.128 desc[UR4][R38.64], R12 ;  /* 0x0000000c26007985 */ /* 0x0011f4000c101d04 */
[----:B------:R-:W-:Y:S05]  /*a120*/  @P3 BRA `(.L_x_6017) ;  /* 0x0000000400f03947 */ /* 0x000fea0003800000 */
[----:B------:R-:W-:Y:S01]  /*a130*/  IMAD.WIDE R36, R11, 0x2, R36 ;  /* 0x000000020b247825 */ /* 0x000fe200078e0224 */
[----:B------:R-:W-:-:S04]  /*a140*/  ULDC.64 UR4, c[0x0][0x208] ;  /* 0x0000820000047ab9 */ /* 0x000fc80000000a00 */
[----:B---3--:R3:W-:Y:S01]  /*a150*/  ST.E.128 desc[UR4][R36.64], R32 ;  /* 0x0000002024007985 */ /* 0x0087e2000c101d04 */
[----:B------:R-:W-:Y:S05]  /*a160*/  BRA `(.L_x_6017) ;  /* 0x0000000400e07947 */ /* 0x000fea0003800000 */
.L_x_5982:
[----:B------:R-:W-:-:S04]  /*a170*/  ULOP3.LUT UR4, UR60, 0x1, URZ, 0xfc, !UPT ;  /* 0x000000013c047892 */ /* 0x000fc8000f8efc3f */
[----:B------:R-:W-:-:S06]  /*a180*/  UISETP.NE.AND UP0, UPT, UR4, 0x3, UPT ;  /* 0x000000030400788c */ /* 0x000fcc000bf05270 */
[----:B------:R-:W-:-:S13]  /*a190*/  PLOP3.LUT P2, PT, PT, PT, UP0, 0x80, 0x0 ;  /* 0x000000000000781c */ /* 0x000fda0003f4f008 */
[----:B------:R-:W-:Y:S05]  /*a1a0*/  @!P2 BRA `(.L_x_6071) ;  /* 0x000000000004a947 */ /* 0x000fea0003800000 */
[----:B------:R-:W-:Y:S01]  /*a1b0*/  BPT.TRAP 0x1 ;  /* 0x000000040000795c */ /* 0x000fe20000300000 */
.L_x_6071:
[----:B------:R-:W-:Y:S01]  /*a1c0*/  IMAD R87, R19, 0x8, R18 ;  /* 0x0000000813577824 */ /* 0x000fe200078e0212 */
[----:B------:R-:W-:Y:S01]  /*a1d0*/  SHF.L.U32 R88, R205, 0x1f, RZ ;  /* 0x0000001fcd587819 */ /* 0x000fe200000006ff */
[----:B------:R-:W-:Y:S01]  /*a1e0*/  BSSY B1, `(.L_x_6072) ;  /* 0x0000004000017945 */ /* 0x000fe20003800000 */
[----:B------:R-:W-:Y:S02]  /*a1f0*/  SHF.R.S32.HI R84, RZ, 0x1f, R28 ;  /* 0x0000001fff547819 */ /* 0x000fe4000001141c */
[----:B------:R-:W0:Y:S02]  /*a200*/  SYNCS.PHASECHK.TRANS64.TRYWAIT P3, [R87+URZ+0x30890], R88 ;  /* 0x03089058570075a7 */ /* 0x000e24000806017f */
[----:B0-----:R-:W-:Y:S05]  /*a210*/  @!P3 BRA `(.L_x_6073) ;  /* 0x000001a800d4b947 */ /* 0x001fea0003800000 */
.L_x_6351:
[----:B------:R-:W-:Y:S05]  /*a220*/  BSYNC B1 ;  /* 0x0000000000017941 */ /* 0x000fea0003800000 */
.L_x_6072:
        /* <DEDUP_REMOVED lines=27> */
.L_x_6355:
        /* <DEDUP_REMOVED lines=24> */
[----:B------:R-:W-:Y:S02]  /*a560*/  @!P5 IMAD.SHL.U32 R11, R199, 0x8, RZ ;  /* 0x00000008c70bd824 */ /* 0x000fe400078e00ff */
        /* <DEDUP_REMOVED lines=13> */
.L_x_6076:
[----:B------:R-:W-:Y:S05]  /*a640*/  BSYNC B1 ;  /* 0x0000000000017941 */ /* 0x000fea0003800000 */
.L_x_6075:
[----:B------:R-:W-:-:S03]  /*a650*/  UMOV UR4, 0xffffffff ;  /* 0xffffffff00047882 */ /* 0x000fc60000000000 */
[----:B------:R-:W-:Y:S05]  /*a660*/  BRA.DIV UR4, `(.L_x_6077) ;  /* 0x000001aa04207947 */ /* 0x000fea000b800000 */
[----:B--2---:R2:W0:Y:S04]  /*a670*/  SHFL.IDX PT, R39, R41, 0x1, 0x1c1f ;  /* 0x003c1f0029277f89 */ /* 0x00442800000e0000 */
[----:B---3--:R2:W3:Y:S02]  /*a680*/  SHFL.IDX PT, R38, R40, 0x1, 0x1c1f ;  /* 0x003c1f0028267f89 */ /* 0x0084e400000e0000 */
.L_x_6359:
[----:B------:R-:W-:-:S13]  /*a690*/  ISETP.GE.AND P3, PT, R42, 0x41, PT ;  /* 0x000000412a00780c */ /* 0x000fda0003f66270 */
[----:B------:R-:W-:Y:S05]  /*a6a0*/  @!P3 BRA `(.L_x_6017) ;  /* 0x000000000090b947 */ /* 0x000fea0003800000 */
[----:B------:R-:W-:Y:S01]  /*a6b0*/  ULDC UR4, c[0x0][0x2f4] ;  /* 0x0000bd0000047ab9 */ /* 0x000fe20000000800 */
[----:B------:R-:W-:Y:S01]  /*a6c0*/  ULDC.64 UR6, c[0x0][0x208] ;  /* 0x0000820000067ab9 */ /* 0x000fe20000000a00 */
        /* <DEDUP_REMOVED lines=13> */
[----:B------:R-:W-:Y:S01]  /*a7a0*/  @!P5 IMAD.SHL.U32 R11, R198, 0x8, RZ ;  /* 0x00000008c60bd824 */ /* 0x000fe200078e00ff */
[----:B0-----:R-:W-:Y:S01]  /*a7b0*/  @!P5 MOV R37, R39 ;  /* 0x000000270025d202 */ /* 0x001fe20000000f00 */
[----:B------:R-:W-:-:S04]  /*a7c0*/  @!P5 IMAD.MOV.U32 R36, RZ, RZ, R38 ;  /* 0x000000ffff24d224 */ /* 0x000fc800078e0026 */
        /* <DEDUP_REMOVED lines=18> */
.L_x_6017:
[----:B------:R-:W-:Y:S05]  /*a8f0*/  BSYNC B0 ;  /* 0x0000000000007941 */ /* 0x000fea0003800000 */
.L_x_5981:
        /* <DEDUP_REMOVED lines=17> */
.L_x_6079:
[----:B------:R-:W-:Y:S05]  /*aa10*/  BSYNC B0 ;  /* 0x0000000000007941 */ /* 0x000fea0003800000 */
.L_x_6078:
[----:B------:R-:W3:Y:S01]  /*aa20*/  SYNCS.PHASECHK.TRANS64.TRYWAIT P2, [R87+URZ+0x308b0], R88 ;  /* 0x0308b058570075a7 */ /* 0x000ee2000804017f */
[----:B------:R-:W-:Y:S01]  /*aa30*/  ULDC UR61, c[0x0][0x2f4] ;  /* 0x0000bd00003d7ab9 */ /* 0x000fe20000000800 */
[----:B------:R-:W-:Y:S04]  /*aa40*/  BSSY B0, `(.L_x_6080) ;  /* 0x0000002000007945 */ /* 0x000fe80003800000 */
[----:B---3--:R-:W-:Y:S05]  /*aa50*/  @!P2 BRA `(.L_x_6081) ;  /* 0x000001a40070a947 */ /* 0x008fea0003800000 */
.L_x_6360:
[----:B------:R-:W-:Y:S05]  /*aa60*/  BSYNC B0 ;  /* 0x0000000000007941 */ /* 0x000fea0003800000 */
.L_x_6080:
[----:B------:R-:W-:Y:S01]  /*aa70*/  ULDC.64 UR4, c[0x0][0x328] ;  /* 0x0000ca0000047ab9 */ /* 0x000fe20000000a00 */
[----:B------:R-:W-:Y:S01]  /*aa80*/  IMAD.IADD R86, R86, 0x1, -R204 ;  /* 0x0000000156567824 */ /* 0x000fe200078e0acc */
[----:B------:R-:W-:Y:S01]  /*aa90*/  BSSY B0, `(.L_x_6082) ;  /* 0x0000037000007945 */ /* 0x000fe20003800000 */
[----:B0-----:R-:W-:Y:S02]  /*aaa0*/  IMAD R11, R84, UR4, RZ ;  /* 0x00000004540b7c24 */ /* 0x001fe4000f8e02ff */
[----:B----4-:R-:W-:-:S04]  /*aab0*/  IMAD.WIDE.U32 R12, R28, UR4, RZ ;  /* 0x000000041c0c7c25 */ /* 0x010fc8000f8e00ff */
[----:B------:R-:W-:Y:S01]  /*aac0*/  IMAD R11, R28, UR5, R11 ;  /* 0x000000051c0b7c24 */ /* 0x000fe2000f8e020b */
[----:B------:R-:W-:Y:S02]  /*aad0*/  ULDC.64 UR4, c[0x0][0x338] ;  /* 0x0000ce0000047ab9 */ /* 0x000fe40000000a00 */
        /* <DEDUP_REMOVED lines=17> */
[----:B------:R-:W-:Y:S01]  /*abf0*/  ISETP.GE.AND P5, PT, R16, UR61, PT ;  /* 0x0000003d10007c0c */ /* 0x000fe2000bfa6270 */
[----:B------:R-:W-:Y:S01]  /*ac00*/  ULDC.64 UR4, c[0x0][0x208] ;  /* 0x0000820000047ab9 */ /* 0x000fe20000000a00 */
        /* <DEDUP_REMOVED lines=12> */
[----:B-12---:R-:W-:-:S04]  /*acd0*/  @!P5 IMAD.SHL.U32 R41, R198, 0x8, RZ ;  /* 0x00000008c629d824 */ /* 0x006fc800078e00ff */
[----:B0-----:R-:W-:-:S05]  /*ace0*/  @!P5 IMAD.WIDE R38, R41, 0x2, R36 ;  /* 0x000000022926d825 */ /* 0x001fca00078e0224 */
[----:B----4-:R0:W-:Y:S01]  /*acf0*/  @!P5 ST.E.128 desc[UR4][R38.64], R12 ;  /* 0x0000000c2600d985 */ /* 0x0101e2000c101d04 */
[----:B------:R-:W-:-:S13]  /*ad00*/  ISETP.GE.AND P5, PT, R193, UR61, PT ;  /* 0x0000003dc1007c0c */ /* 0x000fda000bfa6270 */
[----:B------:R-:W1:Y:S01]  /*ad10*/  @!P5 LDS.128 R12, [R29+0x3000] ;  /* 0x003000001d0cd984 */ /* 0x000e620000000c00 */
[----:B------:R-:W-:Y:S02]  /*ad20*/  @!P5 IMAD.SHL.U32 R41, R199, 0x8, RZ ;  /* 0x00000008c729d824 */ /* 0x000fe400078e00ff */
[----:B0-----:R-:W-:Y:S02]  /*ad30*/  @!P5 IMAD.MOV.U32 R38, RZ, RZ, R36 ;  /* 0x000000ffff26d224 */ /* 0x001fe400078e0024 */
[----:B------:R-:W-:Y:S02]  /*ad40*/  @!P5 IMAD.MOV.U32 R39, RZ, RZ, R37 ;  /* 0x000000ffff27d224 */ /* 0x000fe400078e0025 */
[----:B------:R-:W-:-:S05]  /*ad50*/  @!P5 IMAD.WIDE R38, R41, 0x2, R38 ;  /* 0x000000022926d825 */ /* 0x000fca00078e0226 */
[----:B-1----:R-:W-:Y:S01]  /*ad60*/  @!P5 ST.E.128 desc[UR4][R38.64], R12 ;  /* 0x0000000c2600d985 */ /* 0x002fe2000c101d04 */
        /* <DEDUP_REMOVED lines=9> */
.L_x_6083:
[----:B------:R-:W-:Y:S05]  /*ae00*/  BSYNC B0 ;  /* 0x0000000000007941 */ /* 0x000fea0003800000 */
.L_x_6082:
[----:B------:R-:W-:Y:S01]  /*ae10*/  ISETP.GE.AND P2, PT, R86, 0x41, PT ;  /* 0x000000415600780c */ /* 0x000fe20003f46270 */
[----:B0-----:R0:W0:Y:S01]  /*ae20*/  SHFL.IDX PT, R37, R11, 0x1, 0x1c1f ;  /* 0x003c1f000b257f89 */ /* 0x00102200000e0000 */
[----:B------:R-:W-:Y:S03]  /*ae30*/  BSSY B0, `(.L_x_6084) ;  /* 0x0000024000007945 */ /* 0x000fe60003800000 */
[----:B----4-:R4:W0:Y:S08]  /*ae40*/  SHFL.IDX PT, R36, R27, 0x1, 0x1c1f ;  /* 0x003c1f001b247f89 */ /* 0x01083000000e0000 */
[----:B----4-:R-:W-:Y:S05]  /*ae50*/  @!P2 BRA `(.L_x_6085) ;  /* 0x000000000084a947 */ /* 0x010fea0003800000 */
[----:B------:R-:W-:Y:S01]  /*ae60*/  ISETP.GE.AND P5, PT, R16, UR61, PT ;  /* 0x0000003d10007c0c */ /* 0x000fe2000bfa6270 */
[----:B------:R-:W-:Y:S01]  /*ae70*/  ULDC.64 UR4, c[0x0][0x208] ;  /* 0x0000820000047ab9 */ /* 0x000fe20000000a00 */
        /* <DEDUP_REMOVED lines=31> */
.L_x_6085:
[----:B------:R-:W-:Y:S05]  /*b070*/  BSYNC B0 ;  /* 0x0000000000007941 */ /* 0x000fea0003800000 */
.L_x_6084:
        /* <DEDUP_REMOVED lines=19> */
.L_x_5976:
[----:B------:R-:W0:Y:S01]  /*b1b0*/  LDC R0, c[0x0][0x448] ;  /* 0x00011200ff007b82 */ /* 0x000e220000000800 */
[----:B------:R-:W-:Y:S01]  /*b1c0*/  VIADD R3, R218, 0x7f ;  /* 0x0000007fda037836 */ /* 0x000fe20000000000 */
[----:B------:R-:W-:Y:S01]  /*b1d0*/  BSSY B0, `(.L_x_6087) ;  /* 0x0000044000007945 */ /* 0x000fe20003800000 */
[----:B--2---:R-:W-:Y:S02]  /*b1e0*/  CS2R R118, SRZ ;  /* 0x0000000000767805 */ /* 0x004fe4000001ff00 */
        /* <DEDUP_REMOVED lines=8> */
[----:B------:R-:W-:Y:S01]  /*b270*/  IMAD.MOV.U32 R103, RZ, RZ, RZ ;  /* 0x000000ffff677224 */ /* 0x000fe200078e00ff */
        /* <DEDUP_REMOVED lines=11> */
[----:B0-----:R-:W-:-:S02]  /*b330*/  ISETP.NE.AND P0, PT, R0, 0x1, PT ;  /* 0x000000010000780c */ /* 0x001fc40003f05270 */
[----:B------:R-:W-:Y:S02]  /*b340*/  CS2R R122, SRZ ;  /* 0x00000000007a7805 */ /* 0x000fe4000001ff00 */
[----:B------:R-:W-:Y:S02]  /*b350*/  CS2R R80, SRZ ;  /* 0x0000000000507805 */ /* 0x000fe4000001ff00 */
        /* <DEDUP_REMOVED lines=9> */
[----:B------:R-:W-:Y:S01]  /*b3f0*/  CS2R R56, SRZ ;  /* 0x0000000000387805 */ /* 0x000fe2000001ff00 */
[----:B------:R-:W0:Y:S01]  /*b400*/  @P0 LDC R0, c[0x0][0x44c] ;  /* 0x00011300ff000b82 */ /* 0x000e220000000800 */
[----:B------:R-:W-:-:S02]  /*b410*/  CS2R R130, SRZ ;  /* 0x0000000000827805 */ /* 0x000fc4000001ff00 */
[----:B------:R-:W-:Y:S02]  /*b420*/  CS2R R50, SRZ ;  /* 0x0000000000327805 */ /* 0x000fe4000001ff00 */
        /* <DEDUP_REMOVED lines=10> */
[----:B------:R-:W-:Y:S01]  /*b4d0*/  CS2R R32, SRZ ;  /* 0x0000000000207805 */ /* 0x000fe2000001ff00 */
[----:B------:R-:W-:Y:S01]  /*b4e0*/  IMAD.MOV.U32 R8, RZ, RZ, RZ ;  /* 0x000000ffff087224 */ /* 0x000fe200078e00ff */
[----:B------:R-:W-:Y:S01]  /*b4f0*/  CS2R R26, SRZ ;  /* 0x00000000001a7805 */ /* 0x000fe2000001ff00 */
[----:B------:R-:W-:Y:S02]  /*b500*/  IMAD.MOV.U32 R136, RZ, RZ, RZ ;  /* 0x000000ffff887224 */ /* 0x000fe400078e00ff */
[----:B0-----:R-:W-:-:S05]  /*b510*/  @P0 IMAD.HI.U32 R0, R3, R0, RZ ;  /* 0x0000000003000227 */ /* 0x001fca00078e00ff */
[----:B-1----:R-:W-:Y:S02]  /*b520*/  @P0 SHF.R.U32.HI R3, RZ, R5, R0 ;  /* 0x00000005ff030219 */ /* 0x002fe40000011600 */
[----:B------:R-:W-:Y:S02]  /*b530*/  CS2R R4, SRZ ;  /* 0x0000000000047805 */ /* 0x000fe4000001ff00 */
[----:B------:R-:W-:Y:S01]  /*b540*/  PLOP3.LUT P0, PT, PT, PT, PT, 0x80, 0x0 ;  /* 0x000000000000781c */ /* 0x000fe20003f0f070 */
[----:B------:R-:W-:Y:S02]  /*b550*/  IMAD.IADD R3, R138, 0x1, R3 ;  /* 0x000000018a037824 */ /* 0x000fe400078e0203 */
[----:B------:R-:W-:Y:S02]  /*b560*/  IMAD.MOV.U32 R138, RZ, RZ, RZ ;  /* 0x000000ffff8a7224 */ /* 0x000fe400078e00ff */
[----:B------:R-:W-:-:S05]  /*b570*/  IMAD.HI R3, R3, 0x2aaaaaab, RZ ;  /* 0x2aaaaaab03037827 */ /* 0x000fca00078e02ff */
[----:B------:R-:W-:-:S04]  /*b580*/  SHF.R.U32.HI R0, RZ, 0x1f, R3 ;  /* 0x0000001fff007819 */ /* 0x000fc80000011603 */
[----:B------:R-:W-:Y:S02]  /*b590*/  LEA.HI.SX32 R0, R3, R0, 0x1c ;  /* 0x0000000003007211 */ /* 0x000fe400078fe2ff */
[----:B------:R-:W-:Y:S02]  /*b5a0*/  CS2R R2, SRZ ;  /* 0x0000000000027805 */ /* 0x000fe4000001ff00 */
[----:B------:R-:W-:Y:S01]  /*b5b0*/  VIMNMX R72, R139, R0, PT ;  /* 0x000000008b487248 */ /* 0x000fe20003fe0100 */
[----:B------:R-:W-:-:S03]  /*b5c0*/  IMAD.MOV.U32 R0, RZ, RZ, RZ ;  /* 0x000000ffff007224 */ /* 0x000fc600078e00ff */
[----:B------:R-:W-:Y:S01]  /*b5d0*/  ISETP.GE.AND P1, PT, R72, 0x1, PT ;  /* 0x000000014800780c */ /* 0x000fe20003f26270 */
[----:B------:R-:W-:-:S12]  /*b5e0*/  @P2 BRA `(.L_x_6088) ;  /* 0x0000000000082947 */ /* 0x000fd80003800000 */
[----:B------:R-:W0:Y:S02]  /*b5f0*/  FENCE.VIEW.ASYNC.G ;  /* 0x00000000000073c6 */ /* 0x000e240000000100 */
[----:B0-----:R-:W-:Y:S06]  /*b600*/  BAR.ARV 0xc, 0x180 ;  /* 0x0306000000007b1d */ /* 0x001fec0000002000 */
.L_x_6088:
[----:B------:R-:W-:Y:S05]  /*b610*/  BSYNC B0 ;  /* 0x0000000000007941 */ /* 0x000fea0003800000 */
.L_x_6087:
[----:B------:R-:W-:Y:S01]  /*b620*/  CS2R R24, SRZ ;  /* 0x0000000000187805 */ /* 0x000fe2000001ff00 */
[----:B------:R-:W-:Y:S06]  /*b630*/  @!P1 BRA `(.L_x_6089) ;  /* 0x000000f400e89947 */ /* 0x000fec0003800000 */
[----:B------:R-:W2:Y:S04]  /*b640*/  LDL R6, [R1+0x64] ;  /* 0x0000640001067983 */ /* 0x000ea80000100800 */
[----:B------:R-:W3:Y:S04]  /*b650*/  LDL R7, [R1+0x60] ;  /* 0x0000600001077983 */ /* 0x000ee80000100800 */
[----:B--2---:R-:W0:Y:S01]  /*b660*/  SHFL.IDX PT, R0, R6, RZ, 0x1f ;  /* 0x00001fff06007589 */ /* 0x004e2200000e0000 */
[----:B---3--:R-:W-:-:S13]  /*b670*/  R2UR UR4, R7 ;  /* 0x00000000070472ca */ /* 0x008fda00000e0000 */
[----:B------:R-:W-:Y:S01]  /*b680*/  ULOP3.LUT UP0, URZ, UR4, 0x1bf, URZ, 0xc0, !UPT ;  /* 0x000001bf043f7892 */ /* 0x000fe2000f80c03f */
[----:B0-----:R-:W-:-:S04]  /*b690*/  LEA.HI R2, R0, R0, RZ, 0x1 ;  /* 0x0000000000027211 */ /* 0x001fc800078f08ff */
[----:B------:R-:W-:Y:S02]  /*b6a0*/  LOP3.LUT R3, R2, 0x1e, RZ, 0xc0, !PT ;  /* 0x0000001e02037812 */ /* 0x000fe400078ec0ff */
[----:B------:R-:W-:-:S03]  /*b6b0*/  PLOP3.LUT P0, PT, PT, PT, UP0, 0x80, 0x0 ;  /* 0x000000000000781c */ /* 0x000fc60003f0f008 */
        /* <DEDUP_REMOVED lines=21> */
.L_x_6090:
        /* <DEDUP_REMOVED lines=13> */
.L_x_6094:
[----:B-1----:R1:W2:Y:S02]  /*b8e0*/  SYNCS.PHASECHK.TRANS64.TRYWAIT P0, [R18+URZ+0x30800], R3 ;  /* 0x03080003120075a7 */ /* 0x0022a4000800017f */
[----:B--2---:R-:W-:Y:S05]  /*b8f0*/  @!P0 NANOSLEEP.SYNCS 0x989680 ;  /* 0x009896800000895d */ /* 0x004fea0003900000 */
[----:B------:R-:W2:Y:S02]  /*b900*/  @!P0 SYNCS.PHASECHK.TRANS64 P0, [R18+URZ+0x30800], R3 ;  /* 0x03080003120085a7 */ /* 0x000ea4000800007f */
[----:B--2---:R-:W-:Y:S05]  /*b910*/  @!P0 BRA `(.L_x_6094) ;  /* 0xfffffffc00f08947 */ /* 0x004fea000383ffff */
.L_x_6093:
[----:B------:R-:W-:Y:S05]  /*b920*/  BSYNC B0 ;  /* 0x0000000000007941 */ /* 0x000fea0003800000 */
.L_x_6092:
[----:B------:R-:W-:Y:S05]  /*b930*/  BRA `(.L_x_6095) ;  /* 0x0000007400707947 */ /* 0x000fea0003800000 */
.L_x_6091:
[----:B------:R-:W2:Y:S01]  /*b940*/  LDL R0, [R1+0x60] ;  /* 0x0000600001007983 */ /* 0x000ea20000100800 */
[----:B------:R-:W-:Y:S02]  /*b950*/  ULDC.64 UR6, c[0x0][0x408] ;  /* 0x0001020000067ab9 */ /* 0x000fe40000000a00 */
[----:B-----5:R-:W-:Y:S01]  /*b960*/  IMAD.WIDE.U32 R26, R137, UR6, RZ ;  /* 0x00000006891a7c25 */ /* 0x020fe2000f8e00ff */
[----:B--2---:R-:W-:Y:S02]  /*b970*/  R2UR UR4, R0 ;  /* 0x00000000000472ca */ /* 0x004fe400000e0000 */
[----:B------:R-:W-:-:S11]  /*b980*/  SHF.R.S32.HI R0, RZ, 0x1f, R137 ;  /* 0x0000001fff007819 */ /* 0x000fd60000011489 */
        /* <DEDUP_REMOVED lines=27> */
.L_x_6096:
[----:B------:R-:W-:Y:S01]  /*bb40*/  ULDC.U8 UR4, c[0x0][0x410] ;  /* 0x0001040000047ab9 */ /* 0x000fe20000000000 */
[----:B------:R-:W-:Y:S01]  /*bb50*/  BSSY B0, `(.L_x_6097) ;  /* 0x0000732000007945 */ /* 0x000fe20003800000 */
[----:B------:R-:W-:Y:S01]  /*bb60*/  ISETP.NE.AND P0, PT, RZ, UR4, PT ;  /* 0x00000004ff007c0c */ /* 0x000fe2000bf05270 */
[----:B------:R-:W-:-:S12]  /*bb70*/  IMAD.IADD R62, R204, 0x1, R218 ;  /* 0x00000001cc3e7824 */ /* 0x000fd800078e02da */
[----:B------:R-:W-:Y:S05]  /*bb80*/  @!P0 BRA `(.L_x_6098) ;  /* 0x0000003800888947 */ /* 0x000fea0003800000 */
[----:B------:R-:W2:Y:S01]  /*bb90*/  LDL R21, [R1+0x3c] ;  /* 0x00003c0001157983 */ /* 0x000ea20000100800 */
        /* <DEDUP_REMOVED lines=8> */
[----:B------:R-:W-:Y:S01]  /*bc20*/  SHF.R.S32.HI R67, RZ, 0x1f, R208 ;  /* 0x0000001fff437819 */ /* 0x000fe200000114d0 */
[----:B------:R-:W-:Y:S01]  /*bc30*/  IMAD.MOV.U32 R11, RZ, RZ, R31 ;  /* 0x000000ffff0b7224 */ /* 0x000fe200078e001f */
[----:B------:R-:W-:-:S02]  /*bc40*/  SHF.R.S32.HI R65, RZ, 0x1f, R206 ;  /* 0x0000001fff417819 */ /* 0x000fc400000114ce */
[----:B------:R-:W-:Y:S02]  /*bc50*/  SHF.R.S32.HI R63, RZ, 0x1f, R210 ;  /* 0x0000001fff3f7819 */ /* 0x000fe400000114d2 */
[----:B0-----:R-:W-:-:S13]  /*bc60*/  ISETP.NE.AND P0, PT, R20, 0x1, PT ;  /* 0x000000011400780c */ /* 0x001fda0003f05270 */
[----:B------:R-:W0:Y:S08]  /*bc70*/  @P0 LDC R0, c[0x0][0x44c] ;  /* 0x00011300ff000b82 */ /* 0x000e300000000800 */
[----:B------:R-:W1:Y:S01]  /*bc80*/  @P0 LDC R5, c[0x0][0x450] ;  /* 0x00011400ff050b82 */ /* 0x000e620000000800 */
[----:B--2---:R-:W-:-:S04]  /*bc90*/  IMAD R3, R21, 0x40, R62 ;  /* 0x0000004015037824 */ /* 0x004fc800078e023e */
        /* <DEDUP_REMOVED lines=23> */
.L_x_6366:
        /* <DEDUP_REMOVED lines=30> */
[-C--:B--2---:R-:W-:Y:S01]  /*bff0*/  @!P3 IADD3 R26, P6, R0, R29.reuse, RZ ;  /* 0x0000001d001ab210 */ /* 0x084fe20007fde0ff */
[----:B------:R-:W-:Y:S01]  /*c000*/  @!P0 IMAD.SHL.U32 R45, R206, 0x2, RZ ;  /* 0x00000002ce2d8824 */ /* 0x000fe200078e00ff */
[----:B----4-:R-:W-:Y:S01]  /*c010*/  @!P3 IADD3 R28, P5, R14, R29, RZ ;  /* 0x0000001d0e1cb210 */ /* 0x010fe20007fbe0ff */
[----:B-1----:R-:W-:Y:S01]  /*c020*/  @!P4 IMAD.MOV.U32 R21, RZ, RZ, R3 ;  /* 0x000000ffff15c224 */ /* 0x002fe200078e0003 */
[----:B------:R-:W-:Y:S01]  /*c030*/  @!P1 SHF.L.U64.HI R24, R208, 0x1, R67 ;  /* 0x00000001d0189819 */ /* 0x000fe20000010243 */
[--C-:B------:R-:W-:Y:S01]  /*c040*/  @!P3 IMAD.X R27, R3, 0x1, R8.reuse, P6 ;  /* 0x00000001031bb824 */ /* 0x100fe200030e0608 */
[-C--:B------:R-:W-:Y:S01]  /*c050*/  @!P2 IADD3 R12, P6, R0, R35.reuse, RZ ;  /* 0x00000023000ca210 */ /* 0x080fe20007fde0ff */
[----:B---3--:R-:W-:Y:S01]  /*c060*/  @!P3 IMAD.X R29, R5, 0x1, R8, P5 ;  /* 0x00000001051db824 */ /* 0x008fe200028e0608 */
[----:B------:R-:W-:Y:S01]  /*c070*/  @!P2 IADD3 R34, P5, R14, R35, RZ ;  /* 0x000000230e22a210 */ /* 0x000fe20007fbe0ff */
[----:B------:R-:W-:Y:S01]  /*c080*/  @!P4 IMAD.MOV.U32 R15, RZ, RZ, R5 ;  /* 0x000000ffff0fc224 */ /* 0x000fe200078e0005 */
[----:B------:R-:W-:Y:S01]  /*c090*/  @!P0 SHF.L.U64.HI R32, R206, 0x1, R65 ;  /* 0x00000001ce208819 */ /* 0x000fe20000010241 */
[--C-:B------:R-:W-:Y:S01]  /*c0a0*/  @!P2 IMAD.X R13, R3, 0x1, R20.reuse, P6 ;  /* 0x00000001030da824 */ /* 0x100fe200030e0614 */
[----:B------:R-:W-:Y:S01]  /*c0b0*/  @!P1 IADD3 R8, P6, R0, R37, RZ ;  /* 0x0000002500089210 */ /* 0x000fe20007fde0ff */
[----:B------:R-:W-:Y:S01]  /*c0c0*/  @!P2 IMAD.X R35, R5, 0x1, R20, P5 ;  /* 0x000000010523a824 */ /* 0x000fe200028e0614 */
[----:B------:R-:W-:Y:S01]  /*c0d0*/  ISETP.GE.AND P5, PT, R210, UR4, PT ;  /* 0x00000004d2007c0c */ /* 0x000fe2000bfa6270 */
[----:B------:R-:W-:-:S02]  /*c0e0*/  @!P4 IMAD.MOV.U32 R20, RZ, RZ, R0 ;  /* 0x000000ffff14c224 */ /* 0x000fc400078e0000 */
[----:B------:R-:W-:Y:S01]  /*c0f0*/  @!P1 IMAD.X R9, R3, 0x1, R24, P6 ;  /* 0x0000000103099824 */ /* 0x000fe200030e0618 */
[----:B------:R-:W-:Y:S01]  /*c100*/  @!P1 IADD3 R36, P6, R14, R37, RZ ;  /* 0x000000250e249210 */ /* 0x000fe20007fde0ff */
[----:B------:R-:W-:-:S04]  /*c110*/  @!P4 IMAD.WIDE R20, R194, 0x2, R20 ;  /* 0x00000002c214c825 */ /* 0x000fc800078e0214 */
[----:B------:R-:W-:Y:S01]  /*c120*/  @!P1 IMAD.X R37, R5, 0x1, R24, P6 ;  /* 0x0000000105259824 */ /* 0x000fe200030e0618 */
[-C--:B------:R-:W-:Y:S01]  /*c130*/  @!P0 IADD3 R42, P6, R0, R45.reuse, RZ ;  /* 0x0000002d002a8210 */ /* 0x080fe20007fde0ff */
[----:B------:R-:W-:Y:S01]  /*c140*/  @!P4 IMAD.WIDE R24, R194, 0x2, R14 ;  /* 0x00000002c218c825 */ /* 0x000fe200078e020e */
[----:B------:R1:W5:Y:S03]  /*c150*/  @!P4 LD.E.64 R60, desc[UR6][R20.64] ;  /* 0x00000006143cc980 */ /* 0x000366000c101b00 */
[----:B------:R-:W-:Y:S01]  /*c160*/  @!P0 IMAD.X R43, R3, 0x1, R32, P6 ;  /* 0x00000001032b8824 */ /* 0x000fe200030e0620 */
[----:B------:R-:W-:Y:S01]  /*c170*/  @!P0 IADD3 R44, P6, R14, R45, RZ ;  /* 0x0000002d0e2c8210 */ /* 0x000fe20007fde0ff */
[C---:B------:R-:W-:Y:S01]  /*c180*/  @!P5 IMAD.SHL.U32 R15, R210.reuse, 0x2, RZ ;  /* 0x00000002d20fd824 */ /* 0x040fe200078e00ff */
[----:B------:R1:W5:Y:S01]  /*c190*/  @!P4 LD.E.64 R58, desc[UR6][R24.64] ;  /* 0x00000006183ac980 */ /* 0x000362000c101b00 */
[----:B------:R-:W-:-:S02]  /*c1a0*/  @!P5 SHF.L.U64.HI R30, R210, 0x1, R63 ;  /* 0x00000001d21ed819 */ /* 0x000fc4000001023f */
[----:B------:R-:W-:Y:S01]  /*c1b0*/  CS2R R54, SRZ ;  /* 0x0000000000367805 */ /* 0x000fe2000001ff00 */
[----:B------:R-:W-:Y:S01]  /*c1c0*/  @!P0 IMAD.X R45, R5, 0x1, R32, P6 ;  /* 0x00000001052d8824 */ /* 0x000fe200030e0620 */
[-C--:B------:R-:W-:Y:S02]  /*c1d0*/  @!P5 IADD3 R68, P4, R0, R15.reuse, RZ ;  /* 0x0000000f0044d210 */ /* 0x080fe40007f9e0ff */
[----:B------:R-:W-:Y:S02]  /*c1e0*/  CS2R R56, SRZ ;  /* 0x0000000000387805 */ /* 0x000fe4000001ff00 */
[----:B------:R-:W-:Y:S02]  /*c1f0*/  @!P5 IADD3 R14, P6, R14, R15, RZ ;  /* 0x0000000f0e0ed210 */ /* 0x000fe40007fde0ff */
[----:B------:R-:W-:Y:S02]  /*c200*/  CS2R R50, SRZ ;  /* 0x0000000000327805 */ /* 0x000fe4000001ff00 */
[----:B------:R-:W-:Y:S01]  /*c210*/  CS2R R52, SRZ ;  /* 0x0000000000347805 */ /* 0x000fe2000001ff00 */
[--C-:B------:R-:W-:Y:S01]  /*c220*/  @!P5 IMAD.X R69, R3, 0x1, R30.reuse, P4 ;  /* 0x000000010345d824 */ /* 0x100fe200020e061e */
[----:B------:R-:W-:Y:S01]  /*c230*/  CS2R R48, SRZ ;  /* 0x0000000000307805 */ /* 0x000fe2000001ff00 */
[----:B------:R-:W-:Y:S01]  /*c240*/  @!P5 IMAD.X R15, R5, 0x1, R30, P6 ;  /* 0x00000001050fd824 */ /* 0x000fe200030e061e */
[----:B------:R-:W-:-:S02]  /*c250*/  CS2R R46, SRZ ;  /* 0x00000000002e7805 */ /* 0x000fc4000001ff00 */
[----:B------:R-:W-:Y:S02]  /*c260*/  CS2R R40, SRZ ;  /* 0x0000000000287805 */ /* 0x000fe4000001ff00 */
        /* <DEDUP_REMOVED lines=13> */
.L_x_6101:
[----:B------:R-:W-:Y:S05]  /*c340*/  BSYNC B1 ;  /* 0x0000000000017941 */ /* 0x000fea0003800000 */
.L_x_6100:
[----:B-1---5:R-:W-:Y:S01]  /*c350*/  IMAD.MOV.U32 R8, RZ, RZ, R41 ;  /* 0x000000ffff087224 */ /* 0x022fe200078e0029 */
[----:B------:R-:W-:Y:S01]  /*c360*/  UMOV UR4, 0xffffffff ;  /* 0xffffffff00047882 */ /* 0x000fe20000000000 */
[----:B--2---:R-:W-:Y:S02]  /*c370*/  IMAD.MOV.U32 R0, RZ, RZ, R32 ;  /* 0x000000ffff007224 */ /* 0x004fe400078e0020 */
[----:B------:R-:W-:Y:S01]  /*c380*/  IMAD.MOV.U32 R3, RZ, RZ, R33 ;  /* 0x000000ffff037224 */ /* 0x000fe200078e0021 */
[----:B------:R-:W-:Y:S01]  /*c390*/  PRMT R82, R8, 0x7610, R82 ;  /* 0x0000761008527816 */ /* 0x000fe20000000052 */
        /* <DEDUP_REMOVED lines=48> */
[----:B------:R1:W1:Y:S04]  /*c6a0*/  SHFL.IDX PT, R5, R10, 0x1, 0x1c1f ;  /* 0x003c1f000a057f89 */ /* 0x00026800000e0000 */
[----:B0-----:R-:W0:Y:S02]  /*c6b0*/  SHFL.IDX PT, R4, R4, 0x1, 0x1c1f ;  /* 0x003c1f0004047f89 */ /* 0x001e2400000e0000 */
.L_x_6372:
[----:B------:R-:W-:Y:S01]  /*c6c0*/  VIADD R62, R62, 0x40 ;  /* 0x000000403e3e7836 */ /* 0x000fe20000000000 */
[----:B-1----:R-:W-:Y:S01]  /*c6d0*/  LOP3.LUT R7, R213, 0x18, R16, 0xf8, !PT ;  /* 0x00000018d5077812 */ /* 0x002fe200078ef810 */
[----:B------:R-:W-:Y:S01]  /*c6e0*/  BSSY B1, `(.L_x_6103) ;  /* 0x0000054000017945 */ /* 0x000fe20003800000 */
[----:B------:R-:W-:Y:S02]  /*c6f0*/  LOP3.LUT P0, RZ, R221, 0x4, RZ, 0xc0, !PT ;  /* 0x00000004ddff7812 */ /* 0x000fe4000780c0ff */
[----:B------:R-:W-:Y:S02]  /*c700*/  CS2R R12, SRZ ;  /* 0x00000000000c7805 */ /* 0x000fe4000001ff00 */
[----:B------:R-:W-:Y:S02]  /*c710*/  ISETP.GE.AND P1, PT, R62, R85, PT ;  /* 0x000000553e00720c */ /* 0x000fe40003f26270 */
[----:B------:R-:W-:Y:S02]  /*c720*/  CS2R R20, SRZ ;  /* 0x0000000000147805 */ /* 0x000fe4000001ff00 */
[----:B------:R-:W-:-:S02]  /*c730*/  LOP3.LUT R6, R7, R214, RZ, 0x3c, !PT ;  /* 0x000000d607067212 */ /* 0x000fc400078e3cff */
[----:B------:R-:W-:Y:S02]  /*c740*/  CS2R R26, SRZ ;  /* 0x00000000001a7805 */ /* 0x000fe4000001ff00 */
[----:B------:R-:W-:Y:S02]  /*c750*/  CS2R R34, SRZ ;  /* 0x0000000000227805 */ /* 0x000fe4000001ff00 */
[----:B------:R-:W-:Y:S02]  /*c760*/  CS2R R42, SRZ ;  /* 0x00000000002a7805 */ /* 0x000fe4000001ff00 */
[----:B------:R-:W-:Y:S02]  /*c770*/  IADD3 R7, R215, R6, RZ ;  /* 0x00000006d7077210 */ /* 0x000fe40007ffe0ff */
[----:B------:R-:W-:Y:S02]  /*c780*/  CS2R R10, SRZ ;  /* 0x00000000000a7805 */ /* 0x000fe4000001ff00 */
[----:B----4-:R-:W-:-:S02]  /*c790*/  CS2R R14, SRZ ;  /* 0x00000000000e7805 */ /* 0x010fc4000001ff00 */
[----:B------:R-:W-:Y:S02]  /*c7a0*/  CS2R R24, SRZ ;  /* 0x0000000000187805 */ /* 0x000fe4000001ff00 */
[----:B------:R-:W-:Y:S02]  /*c7b0*/  CS2R R28, SRZ ;  /* 0x00000000001c7805 */ /* 0x000fe4000001ff00 */
[----:B------:R-:W-:Y:S01]  /*c7c0*/  CS2R R36, SRZ ;  /* 0x0000000000247805 */ /* 0x000fe2000001ff00 */
[----:B------:R-:W-:Y:S01]  /*c7d0*/  IMAD R62, R7, 0x2, R18 ;  /* 0x00000002073e7824 */ /* 0x000fe200078e0212 */
        /* <DEDUP_REMOVED lines=13> */
[----:B------:R-:W-:Y:S02]  /*c8b0*/  @!P3 SHF.L.U64.HI R64, R207, 0x1, R64 ;  /* 0x00000001cf40b819 */ /* 0x000fe40000010240 */
[-C--:B---3--:R-:W-:Y:S01]  /*c8c0*/  @!P4 IADD3 R10, P5, R0, R9.reuse, RZ ;  /* 0x00000009000ac210 */ /* 0x088fe20007fbe0ff */
[----:B------:R-:W-:Y:S01]  /*c8d0*/  @!P1 IMAD.SHL.U32 R7, R206, 0x2, RZ ;  /* 0x00000002ce079824 */ /* 0x000fe200078e00ff */
[C---:B------:R-:W-:Y:S01]  /*c8e0*/  @!P2 SHF.L.U64.HI R6, R208.reuse, 0x1, R67 ;  /* 0x00000001d006a819 */ /* 0x040fe20000010243 */
[----:B------:R-:W-:Y:S01]  /*c8f0*/  @!P2 IMAD.SHL.U32 R67, R208, 0x2, RZ ;  /* 0x00000002d043a824 */ /* 0x000fe200078e00ff */
[----:B0-----:R-:W-:Y:S01]  /*c900*/  @!P4 IADD3 R8, P6, R4, R9, RZ ;  /* 0x000000090408c210 */ /* 0x001fe20007fde0ff */
        /* <DEDUP_REMOVED lines=18> */
[----:B------:R-:W-:Y:S02]  /*ca30*/  @!P6 IMAD.MOV.U32 R13, RZ, RZ, R3 ;  /* 0x000000ffff0de224 */ /* 0x000fe400078e0003 */
[----:B------:R-:W-:-:S04]  /*ca40*/  @!P6 IMAD.WIDE R14, R194, 0x2, R4 ;  /* 0x00000002c20ee825 */ /* 0x000fc800078e0204 */
[----:B------:R-:W-:Y:S01]  /*ca50*/  @!P6 IMAD.WIDE R12, R194, 0x2, R12 ;  /* 0x00000002c20ce825 */ /* 0x000fe200078e020c */
[----:B------:R-:W5:Y:S03]  /*ca60*/  @!P6 LD.E.64 R44, desc[UR6][R14.64] ;  /* 0x000000060e2ce980 */ /* 0x000f66000c101b00 */
        /* <DEDUP_REMOVED lines=12> */
[----:B------:R-:W-:Y:S01]  /*cb30*/  @!P5 IMAD.X R5, R5, 0x1, R20, P6 ;  /* 0x000000010505d824 */ /* 0x000fe200030e0614 */
[----:B------:R2:W5:Y:S01]  /*cb40*/  @!P4 LD.E.64 R36, desc[UR6][R8.64] ;  /* 0x000000060824c980 */ /* 0x000562000c101b00 */
[----:B------:R-:W-:Y:S02]  /*cb50*/  CS2R R20, SRZ ;  /* 0x0000000000147805 */ /* 0x000fe4000001ff00 */
[----:B0-----:R-:W-:Y:S02]  /*cb60*/  CS2R R12, SRZ ;  /* 0x00000000000c7805 */ /* 0x001fe4000001ff00 */
[----:B------:R-:W-:Y:S01]  /*cb70*/  CS2R R14, SRZ ;  /* 0x00000000000e7805 */ /* 0x000fe2000001ff00 */
[----:B------:R4:W5:Y:S01]  /*cb80*/  @!P3 LD.E.64 R26, desc[UR6][R76.64] ;  /* 0x000000064c1ab980 */ /* 0x000962000c101b00 */
[----:B-1----:R-:W-:-:S03]  /*cb90*/  CS2R R10, SRZ ;  /* 0x00000000000a7805 */ /* 0x002fc6000001ff00 */
[----:B------:R4:W5:Y:S01]  /*cba0*/  @!P3 LD.E.64 R28, desc[UR6][R70.64] ;  /* 0x00000006461cb980 */ /* 0x000962000c101b00 */
[----:B--2---:R-:W-:-:S03]  /*cbb0*/  CS2R R8, SRZ ;  /* 0x0000000000087805 */ /* 0x004fc6000001ff00 */
[----:B------:R4:W5:Y:S04]  /*cbc0*/  @!P2 LD.E.64 R20, desc[UR6][R68.64] ;  /* 0x000000064414a980 */ /* 0x000968000c101b00 */
[----:B------:R4:W5:Y:S04]  /*cbd0*/  @!P2 LD.E.64 R24, desc[UR6][R66.64] ;  /* 0x000000064218a980 */ /* 0x000968000c101b00 */
[----:B------:R4:W5:Y:S04]  /*cbe0*/  @!P1 LD.E.64 R12, desc[UR6][R64.64] ;  /* 0x00000006400c9980 */ /* 0x000968000c101b00 */
[----:B------:R4:W5:Y:S04]  /*cbf0*/  @!P1 LD.E.64 R14, desc[UR6][R6.64] ;  /* 0x00000006060e9980 */ /* 0x000968000c101b00 */
[----:B------:R4:W5:Y:S04]  /*cc00*/  @!P5 LD.E.64 R8, desc[UR6][R74.64] ;  /* 0x000000064a08d980 */ /* 0x000968000c101b00 */
[----:B------:R4:W5:Y:S02]  /*cc10*/  @!P5 LD.E.64 R10, desc[UR6][R4.64] ;  /* 0x00000006040ad980 */ /* 0x000964000c101b00 */
.L_x_6104:
[----:B------:R-:W-:Y:S05]  /*cc20*/  BSYNC B1 ;  /* 0x0000000000017941 */ /* 0x000fea0003800000 */
.L_x_6103:
[----:B----4-:R-:W0:Y:S01]  /*cc30*/  LDL R64, [R1+0x38] ;  /* 0x0000380001407983 */ /* 0x010e220000100800 */
[C---:B------:R-:W-:Y:S01]  /*cc40*/  VIADD R5, R62.reuse, 0x12400 ;  /* 0x000124003e057836 */ /* 0x040fe20000000000 */
[----:B------:R-:W-:Y:S01]  /*cc50*/  VIADDMNMX R85, R85, -R218, 0x80, PT ;  /* 0x0000008055557446 */ /* 0x000fe200038009da */
[----:B---3--:R-:W-:Y:S01]  /*cc60*/  VIADD R0, R62, 0x12440 ;  /* 0x000124403e007836 */ /* 0x008fe20000000000 */
[----:B------:R-:W-:Y:S01]  /*cc70*/  BSSY B1, `(.L_x_6105) ;  /* 0x0000034000017945 */ /* 0x000fe20003800000 */
[----:B------:R-:W-:Y:S01]  /*cc80*/  @P0 VIADD R0, R5, 0xffffffc0 ;  /* 0xffffffc005000836 */ /* 0x000fe20000000000 */
[----:B------:R-:W-:Y:S01]  /*cc90*/  ISETP.GE.AND P1, PT, R204, R85, PT ;  /* 0x00000055cc00720c */ /* 0x000fe20003f26270 */
[----:B-----5:R-:W-:Y:S02]  /*cca0*/  IMAD.MOV.U32 R5, RZ, RZ, R9 ;  /* 0x000000ffff057224 */ /* 0x020fe400078e0009 */
[----:B------:R-:W-:Y:S02]  /*ccb0*/  IMAD.MOV.U32 R6, RZ, RZ, R12 ;  /* 0x000000ffff067224 */ /* 0x000fe400078e000c */
[----:B------:R-:W-:Y:S01]  /*ccc0*/  IMAD.MOV.U32 R7, RZ, RZ, R13 ;  /* 0x000000ffff077224 */ /* 0x000fe200078e000d */
[----:B------:R-:W-:Y:S01]  /*ccd0*/  PRMT R63, R5, 0x7610, R63 ;  /* 0x00007610053f7816 */ /* 0x000fe2000000003f */
[----:B--2---:R-:W-:Y:S01]  /*cce0*/  IMAD.MOV.U32 R3, RZ, RZ, R8 ;  /* 0x000000ffff037224 */ /* 0x004fe200078e0008 */
        /* <DEDUP_REMOVED lines=13> */
[----:B------:R-:W-:-:S05]  /*cdc0*/  IMAD.MOV.U32 R7, RZ, RZ, R11 ;  /* 0x000000ffff077224 */ /* 0x000fca00078e000b */
[----:B------:R-:W-:Y:S01]  /*cdd0*/  PRMT R65, R7, 0x7610, R65 ;  /* 0x0000761007417816 */ /* 0x000fe20000000041 */
[----:B------:R-:W-:-:S05]  /*cde0*/  IMAD.MOV.U32 R7, RZ, RZ, R25 ;  /* 0x000000ffff077224 */ /* 0x000fca00078e0019 */
[----:B------:R-:W-:Y:S01]  /*cdf0*/  PRMT R75, R7, 0x7610, R75 ;  /* 0x00007610074b7816 */ /* 0x000fe2000000004b */
[----:B------:R-:W-:-:S05]  /*ce00*/  IMAD.MOV.U32 R7, RZ, RZ, R36 ;  /* 0x000000ffff077224 */ /* 0x000fca00078e0024 */
[----:B------:R-:W-:Y:S02]  /*ce10*/  PRMT R102, R7, 0x7610, R102 ;  /* 0x0000761007667816 */ /* 0x000fe40000000066 */
[----:B0-----:R-:W-:-:S04]  /*ce20*/  LEA.HI R4, R64, R64, RZ, 0x1 ;  /* 0x0000004040047211 */ /* 0x001fc800078f08ff */
[----:B------:R-:W-:-:S05]  /*ce30*/  LOP3.LUT R4, R4, 0xfffffffe, RZ, 0xc0, !PT ;  /* 0xfffffffe04047812 */ /* 0x000fca00078ec0ff */
[----:B------:R-:W-:Y:S02]  /*ce40*/  IMAD.IADD R4, R64, 0x1, -R4 ;  /* 0x0000000140047824 */ /* 0x000fe400078e0a04 */
[----:B------:R-:W-:-:S03]  /*ce50*/  IMAD.MOV.U32 R64, RZ, RZ, R26 ;  /* 0x000000ffff407224 */ /* 0x000fc600078e001a */
[----:B------:R-:W-:Y:S01]  /*ce60*/  SHF.L.U32 R5, R4, 0x1f, RZ ;  /* 0x0000001f04057819 */ /* 0x000fe200000006ff */
[----:B------:R-:W-:Y:S01]  /*ce70*/  IMAD.MOV.U32 R4, RZ, RZ, R27 ;  /* 0x000000ffff047224 */ /* 0x000fe200078e001b */
[----:B------:R-:W-:Y:S01]  /*ce80*/  PRMT R76, R64, 0x7610, R76 ;  /* 0x00007610404c7816 */ /* 0x000fe2000000004c */
[----:B------:R-:W-:Y:S01]  /*ce90*/  IMAD.MOV.U32 R64, RZ, RZ, R42 ;  /* 0x000000ffff407224 */ /* 0x000fe200078e002a */
[----:B------:R-:W0:Y:S02]  /*cea0*/  SYNCS.PHASECHK.TRANS64.TRYWAIT P0, [R18+URZ+0x30800], R5 ;  /* 0x03080005120075a7 */ /* 0x000e24000800017f */
[----:B------:R-:W-:Y:S01]  /*ceb0*/  PRMT R77, R4, 0x7610, R77 ;  /* 0x00007610044d7816 */ /* 0x000fe2000000004d */
[----:B------:R-:W-:Y:S01]  /*cec0*/  IMAD.MOV.U32 R4, RZ, RZ, R43 ;  /* 0x000000ffff047224 */ /* 0x000fe200078e002b */
[----:B------:R-:W-:Y:S02]  /*ced0*/  PRMT R104, R64, 0x7610, R104 ;  /* 0x0000761040687816 */ /* 0x000fe40000000068 */
[----:B------:R-:W-:Y:S01]  /*cee0*/  PRMT R64, R6, 0x7610, R64 ;  /* 0x0000761006407816 */ /* 0x000fe20000000040 */
[----:B------:R-:W-:Y:S01]  /*cef0*/  IMAD.MOV.U32 R6, RZ, RZ, R24 ;  /* 0x000000ffff067224 */ /* 0x000fe200078e0018 */
[----:B------:R-:W-:Y:S01]  /*cf00*/  PRMT R105, R4, 0x7610, R105 ;  /* 0x0000761004697816 */ /* 0x000fe20000000069 */
[----:B------:R-:W-:-:S03]  /*cf10*/  IMAD.MOV.U32 R4, RZ, RZ, R15 ;  /* 0x000000ffff047224 */ /* 0x000fc600078e000f */
[----:B------:R-:W-:Y:S01]  /*cf20*/  PRMT R74, R6, 0x7610, R74 ;  /* 0x00007610064a7816 */ /* 0x000fe2000000004a */
[----:B------:R-:W-:Y:S01]  /*cf30*/  IMAD.MOV.U32 R6, RZ, RZ, R29 ;  /* 0x000000ffff067224 */ /* 0x000fe200078e001d */
[----:B------:R-:W-:Y:S01]  /*cf40*/  PRMT R69, R4, 0x7610, R69 ;  /* 0x0000761004457816 */ /* 0x000fe20000000045 */
[----:B------:R-:W-:-:S03]  /*cf50*/  IMAD.MOV.U32 R4, RZ, RZ, R28 ;  /* 0x000000ffff047224 */ /* 0x000fc600078e001c */
[----:B------:R-:W-:Y:S01]  /*cf60*/  PRMT R95, R6, 0x7610, R95 ;  /* 0x00007610065f7816 */ /* 0x000fe2000000005f */
[----:B------:R-:W-:Y:S01]  /*cf70*/  IMAD.MOV.U32 R6, RZ, RZ, R45 ;  /* 0x000000ffff067224 */ /* 0x000fe200078e002d */
[----:B------:R-:W-:Y:S01]  /*cf80*/  PRMT R94, R4, 0x7610, R94 ;  /* 0x00007610045e7816 */ /* 0x000fe2000000005e */
[----:B------:R-:W-:Y:S01]  /*cf90*/  IMAD.MOV.U32 R4, RZ, RZ, R44 ;  /* 0x000000ffff047224 */ /* 0x000fe200078e002c */
[----:B0-----:R-:W-:Y:S06]  /*cfa0*/  @!P0 BRA `(.L_x_6106) ;  /* 0x0000018400148947 */ /* 0x001fec0003800000 */
.L_x_6373:
[----:B------:R-:W-:Y:S05]  /*cfb0*/  BSYNC B1 ;  /* 0x0000000000017941 */ /* 0x000fea0003800000 */
.L_x_6105:
        /* <DEDUP_REMOVED lines=59> */
.L_x_6110:
[----:B------:R-:W-:Y:S05]  /*d370*/  BSYNC B2 ;  /* 0x0000000000027941 */ /* 0x000fea0003800000 */
.L_x_6109:
        /* <DEDUP_REMOVED lines=48> */
.L_x_6112:
[----:B------:R-:W-:Y:S05]  /*d680*/  BSYNC B2 ;  /* 0x0000000000027941 */ /* 0x000fea0003800000 */
.L_x_6111:
[----:B------:R-:W-:Y:S04]  /*d690*/  BSSY B2, `(.L_x_6113) ;  /* 0x0000030000027945 */ /* 0x000fe80003800000 */
[----:B------:R-:W-:Y:S05]  /*d6a0*/  @P2 BRA `(.L_x_6114) ;  /* 0x0000000000b82947 */ /* 0x000fea0003800000 */
[----:B01----:R-:W0:Y:S01]  /*d6b0*/  LDS.128 R4, [R62+0x16400] ;  /* 0x016400003e047984 */ /* 0x003e220000000c00 */
        /* <DEDUP_REMOVED lines=45> */
.L_x_6114:
[----:B------:R-:W-:Y:S05]  /*d990*/  BSYNC B2 ;  /* 0x0000000000027941 */ /* 0x000fea0003800000 */
.L_x_6113:
        /* <DEDUP_REMOVED lines=48> */
.L_x_6116:
[----:B------:R-:W-:Y:S05]  /*dca0*/  BSYNC B2 ;  /* 0x0000000000027941 */ /* 0x000fea0003800000 */
.L_x_6115:
        /* <DEDUP_REMOVED lines=48> */
.L_x_6118:
[----:B------:R-:W-:Y:S05]  /*dfb0*/  BSYNC B2 ;  /* 0x0000000000027941 */ /* 0x000fea0003800000 */
.L_x_6117:
        /* <DEDUP_REMOVED lines=47> */
.L_x_6108:
[----:B------:R-:W-:Y:S05]  /*e2b0*/  BSYNC B1 ;  /* 0x0000000000017941 */ /* 0x000fea0003800000 */
.L_x_6107:
        /* <DEDUP_REMOVED lines=37> */
[----:B------:R-:W-:Y:S01]  /*e510*/  SHF.L.U32 R33, R106, 0x10, RZ ;  /* 0x000000106a217819 */ /* 0x000fe200000006ff */
[----:B------:R-:W-:Y:S01]  /*e520*/  IMAD.U32 R31, R104, 0x10000, RZ ;  /* 0x00010000681f7824 */ /* 0x000fe200078e00ff */
[----:B------:R-:W-:Y:S01]  /*e530*/  LOP3.LUT R4, R4, 0xffff0000, RZ, 0xc0, !PT ;  /* 0xffff000004047812 */ /* 0x000fe200078ec0ff */
[----:B------:R-:W-:Y:S01]  /*e540*/  FFMA.FTZ R38, R30, R38, -R41 ;  /* 0x000000261e267223 */ /* 0x000fe20000010829 */
        /* <DEDUP_REMOVED lines=17> */
.L_x_6121:
[----:B------:R-:W-:Y:S05]  /*e660*/  BSYNC B1 ;  /* 0x0000000000017941 */ /* 0x000fea0003800000 */
.L_x_6120:
[----:B------:R-:W-:Y:S04]  /*e670*/  BSSY B1, `(.L_x_6122) ;  /* 0x0000030000017945 */ /* 0x000fe80003800000 */
[----:B------:R-:W-:Y:S05]  /*e680*/  @P1 BRA `(.L_x_6123) ;  /* 0x0000000000b81947 */ /* 0x000fea0003800000 */
[----:B0-----:R-:W0:Y:S01]  /*e690*/  LDS.128 R4, [R0+0x2000] ;  /* 0x0020000000047984 */ /* 0x001e220000000c00 */
        /* <DEDUP_REMOVED lines=45> */
.L_x_6123:
[----:B------:R-:W-:Y:S05]  /*e970*/  BSYNC B1 ;  /* 0x0000000000017941 */ /* 0x000fea0003800000 */
.L_x_6122:
        /* <DEDUP_REMOVED lines=48> */
.L_x_6125:
[----:B------:R-:W-:Y:S05]  /*ec80*/  BSYNC B1 ;  /* 0x0000000000017941 */ /* 0x000fea0003800000 */
.L_x_6124:
        /* <DEDUP_REMOVED lines=48> */
.L_x_6127:
[----:B------:R-:W-:Y:S05]  /*ef90*/  BSYNC B1 ;  /* 0x0000000000017941 */ /* 0x000fea0003800000 */
.L_x_6126:
        /* <DEDUP_REMOVED lines=48> */
.L_x_6129:
[----:B------:R-:W-:Y:S05]  /*f2a0*/  BSYNC B1 ;  /* 0x0000000000017941 */ /* 0x000fea0003800000 */
.L_x_6128:
        /* <DEDUP_REMOVED lines=15> */
[C---:B------:R-:W-:Y:S01]  /*f3a0*/  IMAD.U32 R10, R7.reuse, 0x10000, RZ ;  /* 0x00010000070a7824 */ /* 0x040fe200078e00ff */
[----:B------:R-:W-:Y:S01]  /*f3b0*/  LOP3.LUT R7, R7, 0xffff0000, RZ, 0xc0, !PT ;  /* 0xffff000007077812 */ /* 0x000fe200078ec0ff */
[----:B------:R-:W-:-:S02]  /*f3c0*/  IMAD.U32 R8, R6, 0x10000, RZ ;  /* 0x0001000006087824 */ /* 0x000fc400078e00ff */
[CC--:B------:R-:W-:Y:S01]  /*f3d0*/  FMUL.FTZ R14, R9.reuse, R12.reuse ;  /* 0x0000000c090e7220 */ /* 0x0c0fe20000410000 */
[----:B------:R-:W-:Y:S01]  /*f3e0*/  FMUL.FTZ R15, R9, R13 ;  /* 0x0000000d090f7220 */ /* 0x000fe20000410000 */
[C---:B------:R-:W-:Y:S01]  /*f3f0*/  FMUL.FTZ R9, R7.reuse, R65 ;  /* 0x0000004107097220 */ /* 0x040fe20000410000 */
[----:B------:R-:W-:Y:S02]  /*f400*/  IMAD.U32 R3, R4, 0x10000, RZ ;  /* 0x0001000004037824 */ /* 0x000fe400078e00ff */
[C---:B------:R-:W-:Y:S01]  /*f410*/  FFMA.FTZ R21, R8.reuse, R13, R14 ;  /* 0x0000000d08157223 */ /* 0x040fe2000001000e */
[----:B------:R-:W-:Y:S01]  /*f420*/  FFMA.FTZ R12, R8, R12, -R15 ;  /* 0x0000000c080c7223 */ /* 0x000fe2000001080f */
[-C--:B------:R-:W-:Y:S01]  /*f430*/  FMUL.FTZ R13, R7, R63.reuse ;  /* 0x0000003f070d7220 */ /* 0x080fe20000410000 */
[C---:B------:R-:W-:Y:S01]  /*f440*/  IMAD.U32 R6, R5.reuse, 0x10000, RZ ;  /* 0x0001000005067824 */ /* 0x040fe200078e00ff */
[----:B------:R-:W-:Y:S01]  /*f450*/  LOP3.LUT R4, R4, 0xffff0000, RZ, 0xc0, !PT ;  /* 0xffff000004047812 */ /* 0x000fe200078ec0ff */
[C---:B------:R-:W-:Y:S01]  /*f460*/  IMAD.U32 R8, R64.reuse, 0x10000, RZ ;  /* 0x0001000040087824 */ /* 0x040fe200078e00ff */
[----:B------:R-:W-:Y:S01]  /*f470*/  LOP3.LUT R5, R5, 0xffff0000, RZ, 0xc0, !PT ;  /* 0xffff000005057812 */ /* 0x000fe200078ec0ff */
[C---:B------:R-:W-:Y:S01]  /*f480*/  IMAD.U32 R7, R11.reuse, 0x10000, RZ ;  /* 0x000100000b077824 */ /* 0x040fe200078e00ff */
[----:B------:R-:W-:Y:S01]  /*f490*/  LOP3.LUT R64, R64, 0xffff0000, RZ, 0xc0, !PT ;  /* 0xffff000040407812 */ /* 0x000fe200078ec0ff */
[C---:B------:R-:W-:Y:S01]  /*f4a0*/  FFMA.FTZ R63, R10.reuse, R63, -R9 ;  /* 0x0000003f0a3f7223 */ /* 0x040fe20000010809 */
[----:B------:R-:W-:Y:S01]  /*f4b0*/  LOP3.LUT R11, R11, 0xffff0000, RZ, 0xc0, !PT ;  /* 0xffff00000b0b7812 */ /* 0x000fe200078ec0ff */
        /* <DEDUP_REMOVED lines=15> */
.L_x_6098:
[----:B------:R-:W2:Y:S01]  /*f5b0*/  LDL R3, [R1+0x3c] ;  /* 0x00003c0001037983 */ /* 0x000ea20000100800 */
[----:B------:R-:W0:Y:S01]  /*f5c0*/  LDC R10, c[0x0][0x448] ;  /* 0x00011200ff0a7b82 */ /* 0x000e220000000800 */
[----:B------:R-:W-:Y:S01]  /*f5d0*/  ULDC.64 UR4, c[0x0][0x3f8] ;  /* 0x0000fe0000047ab9 */ /* 0x000fe20000000a00 */
[----:B------:R-:W-:Y:S01]  /*f5e0*/  ULDC.64 UR6, c[0x0][0x408] ;  /* 0x0001020000067ab9 */ /* 0x000fe20000000a00 */
[----:B------:R-:W-:Y:S02]  /*f5f0*/  IMAD.MOV.U32 R4, RZ, RZ, R24 ;  /* 0x000000ffff047224 */ /* 0x000fe400078e0018 */
[----:B------:R-:W-:Y:S02]  /*f600*/  IMAD.MOV.U32 R8, RZ, RZ, R26 ;  /* 0x000000ffff087224 */ /* 0x000fe400078e001a */
[----:B------:R-:W-:Y:S01]  /*f610*/  IMAD.MOV.U32 R9, RZ, RZ, R31 ;  /* 0x000000ffff097224 */ /* 0x000fe200078e001f */
[----:B0-----:R-:W-:-:S13]  /*f620*/  ISETP.NE.AND P0, PT, R10, 0x1, PT ;  /* 0x000000010a00780c */ /* 0x001fda0003f05270 */
[----:B------:R-:W0:Y:S08]  /*f630*/  @P0 LDC R0, c[0x0][0x44c] ;  /* 0x00011300ff000b82 */ /* 0x000e300000000800 */
[----:B------:R-:W1:Y:S01]  /*f640*/  @P0 LDC R5, c[0x0][0x450] ;  /* 0x00011400ff050b82 */ /* 0x000e620000000800 */
[----:B--2---:R-:W-:-:S04]  /*f650*/  IMAD R3, R3, 0x40, R62 ;  /* 0x0000004003037824 */ /* 0x004fc800078e023e */
        /* <DEDUP_REMOVED lines=24> */
.L_x_6379:
        /* <DEDUP_REMOVED lines=17> */
[----:B--2---:R-:W-:Y:S01]  /*f8f0*/  IMAD.MOV.U32 R10, RZ, RZ, R0 ;  /* 0x000000ffff0a7224 */ /* 0x004fe200078e0000 */
[----:B------:R-:W-:Y:S01]  /*f900*/  ISETP.GE.AND P2, PT, R16, UR4, PT ;  /* 0x0000000410007c0c */ /* 0x000fe2000bf46270 */
[----:B-1----:R-:W-:Y:S01]  /*f910*/  IMAD.MOV.U32 R11, RZ, RZ, R3 ;  /* 0x000000ffff0b7224 */ /* 0x002fe200078e0003 */
[----:B------:R-:W-:Y:S01]  /*f920*/  ISETP.GE.AND P3, PT, R196, UR4, PT ;  /* 0x00000004c4007c0c */ /* 0x000fe2000bf66270 */
[----:B---3--:R-:W-:Y:S01]  /*f930*/  IMAD.MOV.U32 R15, RZ, RZ, R5 ;  /* 0x000000ffff0f7224 */ /* 0x008fe200078e0005 */
[----:B------:R-:W-:Y:S02]  /*f940*/  ISETP.GE.AND P4, PT, R193, UR4, PT ;  /* 0x00000004c1007c0c */ /* 0x000fe4000bf86270 */
[----:B------:R-:W-:Y:S02]  /*f950*/  CS2R R28, SRZ ;  /* 0x00000000001c7805 */ /* 0x000fe4000001ff00 */
[----:B------:R-:W-:-:S02]  /*f960*/  CS2R R30, SRZ ;  /* 0x00000000001e7805 */ /* 0x000fc4000001ff00 */
[----:B------:R-:W-:Y:S02]  /*f970*/  CS2R R40, SRZ ;  /* 0x0000000000287805 */ /* 0x000fe4000001ff00 */
[----:B------:R-:W-:Y:S01]  /*f980*/  CS2R R42, SRZ ;  /* 0x00000000002a7805 */ /* 0x000fe2000001ff00 */
[----:B------:R-:W-:Y:S01]  /*f990*/  ULDC.64 UR6, c[0x0][0x208] ;  /* 0x0000820000067ab9 */ /* 0x000fe20000000a00 */
[----:B------:R-:W-:Y:S02]  /*f9a0*/  @!P2 IMAD.SHL.U32 R9, R16, 0x2, RZ ;  /* 0x000000021009a824 */ /* 0x000fe400078e00ff */
[----:B------:R-:W-:Y:S02]  /*f9b0*/  @!P3 IMAD.SHL.U32 R25, R198, 0x8, RZ ;  /* 0x00000008c619b824 */ /* 0x000fe400078e00ff */
[----:B------:R-:W-:Y:S01]  /*f9c0*/  @!P4 IMAD.SHL.U32 R27, R199, 0x8, RZ ;  /* 0x00000008c71bc824 */ /* 0x000fe200078e00ff */
[-C--:B------:R-:W-:Y:S02]  /*f9d0*/  @!P2 IADD3 R48, P0, R0, R9.reuse, RZ ;  /* 0x000000090030a210 */ /* 0x080fe40007f1e0ff */
[----:B----4-:R-:W-:Y:S01]  /*f9e0*/  @!P2 IADD3 R4, P1, R14, R9, RZ ;  /* 0x000000090e04a210 */ /* 0x010fe20007f3e0ff */
[----:B------:R-:W-:Y:S01]  /*f9f0*/  @!P3 IMAD.WIDE R8, R25, 0x2, R10 ;  /* 0x000000021908b825 */ /* 0x000fe200078e020a */
[----:B------:R-:W-:-:S03]  /*fa00*/  @!P2 SHF.L.U64.HI R0, R16, 0x1, R17 ;  /* 0x000000011000a819 */ /* 0x000fc60000010211 */
[----:B------:R-:W-:Y:S01]  /*fa10*/  @!P4 IMAD.WIDE R12, R27, 0x2, R10 ;  /* 0x000000021b0cc825 */ /* 0x000fe200078e020a */
[----:B------:R-:W-:Y:S02]  /*fa20*/  CS2R R36, SRZ ;  /* 0x0000000000247805 */ /* 0x000fe4000001ff00 */
[----:B------:R-:W-:Y:S02]  /*fa30*/  CS2R R38, SRZ ;  /* 0x0000000000267805 */ /* 0x000fe4000001ff00 */
[----:B------:R-:W-:Y:S01]  /*fa40*/  CS2R R32, SRZ ;  /* 0x0000000000207805 */ /* 0x000fe2000001ff00 */
[--C-:B------:R-:W-:Y:S01]  /*fa50*/  @!P3 IMAD.WIDE R10, R25, 0x2, R14.reuse ;  /* 0x00000002190ab825 */ /* 0x100fe200078e020e */
[----:B------:R-:W-:Y:S02]  /*fa60*/  CS2R R24, SRZ ;  /* 0x0000000000187805 */ /* 0x000fe4000001ff00 */
[----:B------:R-:W-:Y:S02]  /*fa70*/  CS2R R34, SRZ ;  /* 0x0000000000227805 */ /* 0x000fe4000001ff00 */
[----:B------:R-:W-:Y:S01]  /*fa80*/  CS2R R44, SRZ ;  /* 0x00000000002c7805 */ /* 0x000fe2000001ff00 */
[----:B------:R-:W-:Y:S01]  /*fa90*/  @!P4 IMAD.WIDE R14, R27, 0x2, R14 ;  /* 0x000000021b0ec825 */ /* 0x000fe200078e020e */
[----:B------:R-:W-:-:S02]  /*faa0*/  CS2R R26, SRZ ;  /* 0x00000000001a7805 */ /* 0x000fc4000001ff00 */
[----:B------:R-:W-:Y:S01]  /*fab0*/  CS2R R46, SRZ ;  /* 0x00000000002e7805 */ /* 0x000fe2000001ff00 */
[----:B------:R1:W5:Y:S01]  /*fac0*/  @!P3 LD.E.128 R28, desc[UR6][R8.64] ;  /* 0x00000006081cb980 */ /* 0x000362000c101d00 */
[--C-:B------:R-:W-:Y:S02]  /*fad0*/  @!P2 IMAD.X R49, R3, 0x1, R0.reuse, P0 ;  /* 0x000000010331a824 */ /* 0x100fe400000e0600 */
[----:B------:R-:W-:Y:S01]  /*fae0*/  @!P2 IMAD.X R5, R5, 0x1, R0, P1 ;  /* 0x000000010505a824 */ /* 0x000fe200008e0600 */
[----:B------:R1:W5:Y:S04]  /*faf0*/  @!P3 LD.E.128 R40, desc[UR6][R10.64] ;  /* 0x000000060a28b980 */ /* 0x000368000c101d00 */
[----:B------:R1:W5:Y:S04]  /*fb00*/  @!P4 LD.E.128 R24, desc[UR6][R12.64] ;  /* 0x000000060c18c980 */ /* 0x000368000c101d00 */
[----:B------:R1:W5:Y:S04]  /*fb10*/  @!P4 LD.E.128 R36, desc[UR6][R14.64] ;  /* 0x000000060e24c980 */ /* 0x000368000c101d00 */
[----:B------:R1:W5:Y:S04]  /*fb20*/  @!P2 LD.E.128 R32, desc[UR6][R48.64] ;  /* 0x000000063020a980 */ /* 0x000368000c101d00 */
[----:B------:R1:W5:Y:S02]  /*fb30*/  @!P2 LD.E.128 R44, desc[UR6][R4.64] ;  /* 0x00000006042ca980 */ /* 0x000364000c101d00 */
.L_x_6132:
[----:B------:R-:W-:Y:S05]  /*fb40*/  BSYNC B1 ;  /* 0x0000000000017941 */ /* 0x000fea0003800000 */
.L_x_6131:
[----:B-1---5:R-:W-:Y:S01]  /*fb50*/  IMAD.MOV.U32 R4, RZ, RZ, R46 ;  /* 0x000000ffff047224 */ /* 0x022fe200078e002e */
[----:B------:R-:W-:Y:S01]  /*fb60*/  UMOV UR4, 0xffffffff ;  /* 0xffffffff00047882 */ /* 0x000fe20000000000 */
[----:B---3--:R-:W-:Y:S02]  /*fb70*/  IMAD.MOV.U32 R5, RZ, RZ, R47 ;  /* 0x000000ffff057224 */ /* 0x008fe400078e002f */
        /* <DEDUP_REMOVED lines=50> */
[----:B0-----:R-:W0:Y:S04]  /*fea0*/  SHFL.IDX PT, R21, R21, 0x1, 0x1c1f ;  /* 0x003c1f0015157f89 */ /* 0x001e2800000e0000 */
[----:B-1----:R-:W0:Y:S02]  /*feb0*/  SHFL.IDX PT, R20, R20, 0x1, 0x1c1f ;  /* 0x003c1f0014147f89 */ /* 0x002e2400000e0000 */
.L_x_6385:
[----:B------:R-:W-:Y:S01]  /*fec0*/  VIADD R62, R62, 0x40 ;  /* 0x000000403e3e7836 */ /* 0x000fe20000000000 */
[----:B------:R-:W-:Y:S01]  /*fed0*/  BSSY B1, `(.L_x_6134) ;  /* 0x0000033000017945 */ /* 0x000fe20003800000 */
[----:B------:R-:W-:Y:S02]  /*fee0*/  CS2R R6, SRZ ;  /* 0x0000000000067805 */ /* 0x000fe4000001ff00 */
[----:B------:R-:W-:Y:S02]  /*fef0*/  CS2R R8, SRZ ;  /* 0x0000000000087805 */ /* 0x000fe4000001ff00 */
[----:B------:R-:W-:Y:S02]  /*ff00*/  CS2R R10, SRZ ;  /* 0x00000000000a7805 */ /* 0x000fe4000001ff00 */
[----:B------:R-:W-:Y:S02]  /*ff10*/  ISETP.GE.AND P0, PT, R62, R73, PT ;  /* 0x000000493e00720c */ /* 0x000fe40003f06270 */
[----:B------:R-:W-:-:S02]  /*ff20*/  CS2R R12, SRZ ;  /* 0x00000000000c7805 */ /* 0x000fc4000001ff00 */
[----:B----4-:R-:W-:Y:S02]  /*ff30*/  CS2R R14, SRZ ;  /* 0x00000000000e7805 */ /* 0x010fe4000001ff00 */
[----:B------:R-:W-:Y:S02]  /*ff40*/  CS2R R48, SRZ ;  /* 0x0000000000307805 */ /* 0x000fe4000001ff00 */
[----:B------:R-:W-:Y:S02]  /*ff50*/  CS2R R50, SRZ ;  /* 0x0000000000327805 */ /* 0x000fe4000001ff00 */
[----:B------:R-:W-:Y:S02]  /*ff60*/  CS2R R52, SRZ ;  /* 0x0000000000347805 */ /* 0x000fe4000001ff00 */
[----:B------:R-:W-:Y:S02]  /*ff70*/  CS2R R54, SRZ ;  /* 0x0000000000367805 */ /* 0x000fe4000001ff00 */
[----:B------:R-:W-:-:S02]  /*ff80*/  CS2R R56, SRZ ;  /* 0x0000000000387805 */ /* 0x000fc4000001ff00 */
[----:B------:R-:W-:Y:S01]  /*ff90*/  CS2R R58, SRZ ;  /* 0x00000000003a7805 */ /* 0x000fe2000001ff00 */
[----:B------:R-:W-:Y:S06]  /*ffa0*/  @P0 BRA `(.L_x_6135) ;  /* 0x0000000000940947 */ /* 0x000fec0003800000 */
[----:B------:R-:W-:Y:S01]  /*ffb0*/  ULDC UR4, c[0x0][0x3f4] ;  /* 0x0000fd0000047ab9 */ /* 0x000fe20000000800 */
[----:B---3--:R-:W-:Y:S01]  /*ffc0*/  IMAD.MOV.U32 R4, RZ, RZ, R0 ;  /* 0x000000ffff047224 */ /* 0x008fe200078e0000 */
[----:B------:R-:W-:Y:S01]  /*ffd0*/  ISETP.GE.AND P2, PT, R16, UR4, PT ;  /* 0x0000000410007c0c */ /* 0x000fe2000bf46270 */
[----:B--2---:R-:W-:Y:S01]  /*ffe0*/  IMAD.MOV.U32 R5, RZ, RZ, R3 ;  /* 0x000000ffff057224 */ /* 0x004fe200078e0003 */
        /* <DEDUP_REMOVED lines=8> */
[----:B------:R-:W-:Y:S01]  /*10070*/  ULDC.64 UR6, c[0x0][0x208] ;  /* 0x0000820000067ab9 */ /* 0x000fe20000000a00 */
[----:B------:R-:W-:Y:S02]  /*10080*/  @!P2 IMAD.SHL.U32 R63, R16, 0x2, RZ ;  /* 0x00000002103fa824 */ /* 0x000fe400078e00ff */
[----:B------:R-:W-:-:S02]  /*10090*/  @!P3 IMAD.SHL.U32 R71, R198, 0x8, RZ ;  /* 0x00000008c647b824 */ /* 0x000fc400078e00ff */
[----:B------:R-:W-:Y:S01]  /*100a0*/  @!P4 IMAD.SHL.U32 R65, R199, 0x8, RZ ;  /* 0x00000008c741c824 */ /* 0x000fe200078e00ff */
[-C--:B------:R-:W-:Y:S01]  /*100b0*/  @!P2 IADD3 R60, P0, R0, R63.reuse, RZ ;  /* 0x0000003f003ca210 */ /* 0x080fe20007f1e0ff */
[----:B------:R-:W-:Y:S01]  /*100c0*/  @!P3 IMAD.WIDE R66, R71, 0x2, R4 ;  /* 0x000000024742b825 */ /* 0x000fe200078e0204 */
[----:B0-----:R-:W-:Y:S02]  /*100d0*/  @!P2 IADD3 R62, P1, R20, R63, RZ ;  /* 0x0000003f143ea210 */ /* 0x001fe40007f3e0ff */
[----:B------:R-:W-:Y:S01]  /*100e0*/  @!P2 SHF.L.U64.HI R0, R16, 0x1, R17 ;  /* 0x000000011000a819 */ /* 0x000fe20000010211 */
[----:B------:R-:W-:Y:S01]  /*100f0*/  @!P4 IMAD.WIDE R68, R65, 0x2, R4 ;  /* 0x000000024144c825 */ /* 0x000fe200078e0204 */
[----:B------:R-:W-:Y:S02]  /*10100*/  CS2R R12, SRZ ;  /* 0x00000000000c7805 */ /* 0x000fe4000001ff00 */
[----:B------:R-:W-:Y:S02]  /*10110*/  CS2R R14, SRZ ;  /* 0x00000000000e7805 */ /* 0x000fe4000001ff00 */
[----:B------:R-:W-:-:S02]  /*10120*/  CS2R R48, SRZ ;  /* 0x0000000000307805 */ /* 0x000fc4000001ff00 */
[----:B------:R-:W-:Y:S02]  /*10130*/  CS2R R50, SRZ ;  /* 0x0000000000327805 */ /* 0x000fe4000001ff00 */
[----:B------:R-:W-:Y:S02]  /*10140*/  CS2R R4, SRZ ;  /* 0x0000000000047805 */ /* 0x000fe4000001ff00 */
[----:B------:R-:W-:Y:S01]  /*10150*/  CS2R R6, SRZ ;  /* 0x0000000000067805 */ /* 0x000fe2000001ff00 */
[--C-:B------:R-:W-:Y:S01]  /*10160*/  @!P3 IMAD.WIDE R70, R71, 0x2, R20.reuse ;  /* 0x000000024746b825 */ /* 0x100fe200078e0214 */
        /* <DEDUP_REMOVED lines=9> */
.L_x_6135:
[----:B------:R-:W-:Y:S05]  /*10200*/  BSYNC B1 ;  /* 0x0000000000017941 */ /* 0x000fea0003800000 */
.L_x_6134:
[----:B-1----:R-:W3:Y:S01]  /*10210*/  LDL R60, [R1+0x38] ;  /* 0x00003800013c7983 */ /* 0x002ee20000100800 */
[----:B--2--5:R-:W-:Y:S01]  /*10220*/  IMAD.MOV.U32 R3, RZ, RZ, R4 ;  /* 0x000000ffff037224 */ /* 0x024fe200078e0004 */
[----:B------:R-:W-:Y:S01]  /*10230*/  VIADDMNMX R73, R73, -R218, 0x80, PT ;  /* 0x0000008049497446 */ /* 0x000fe200038009da */
[----:B0-----:R-:W-:Y:S01]  /*10240*/  IMAD.MOV.U32 R20, RZ, RZ, R5 ;  /* 0x000000ffff147224 */ /* 0x001fe200078e0005 */
        /* <DEDUP_REMOVED lines=24> */
[----:B------:R-:W-:Y:S01]  /*103d0*/  ISETP.GE.AND P1, PT, R204, R73, PT ;  /* 0x00000049cc00720c */ /* 0x000fe20003f26270 */
[----:B------:R-:W-:-:S02]  /*103e0*/  IMAD.MOV.U32 R62, RZ, RZ, R55 ;  /* 0x000000ffff3e7224 */ /* 0x000fc400078e0037 */
[----:B------:R-:W-:Y:S02]  /*103f0*/  IMAD.MOV.U32 R63, RZ, RZ, R56 ;  /* 0x000000ffff3f7224 */ /* 0x000fe400078e0038 */
[----:B------:R-:W-:Y:S01]  /*10400*/  IMAD.MOV.U32 R64, RZ, RZ, R57 ;  /* 0x000000ffff407224 */ /* 0x000fe200078e0039 */
[----:B------:R-:W-:Y:S01]  /*10410*/  PRMT R81, R62, 0x7610, R81 ;  /* 0x000076103e517816 */ /* 0x000fe20000000051 */
[----:B------:R-:W-:Y:S01]  /*10420*/  IMAD.MOV.U32 R62, RZ, RZ, R59 ;  /* 0x000000ffff3e7224 */ /* 0x000fe200078e003b */
[----:B------:R-:W-:Y:S02]  /*10430*/  PRMT R68, R63, 0x7610, R68 ;  /* 0x000076103f447816 */ /* 0x000fe40000000044 */
[----:B------:R-:W-:Y:S02]  /*10440*/  PRMT R69, R64, 0x7610, R69 ;  /* 0x0000761040457816 */ /* 0x000fe40000000045 */
[----:B---3--:R-:W-:-:S04]  /*10450*/  LEA.HI R0, R60, R60, RZ, 0x1 ;  /* 0x0000003c3c007211 */ /* 0x008fc800078f08ff */
[----:B------:R-:W-:-:S05]  /*10460*/  LOP3.LUT R0, R0, 0xfffffffe, RZ, 0xc0, !PT ;  /* 0xfffffffe00007812 */ /* 0x000fca00078ec0ff */
[----:B------:R-:W-:Y:S01]  /*10470*/  IMAD.IADD R0, R60, 0x1, -R0 ;  /* 0x000000013c007824 */ /* 0x000fe200078e0a00 */
[----:B------:R-:W-:-:S04]  /*10480*/  MOV R60, R48 ;  /* 0x00000030003c7202 */ /* 0x000fc80000000f00 */
[----:B------:R-:W-:Y:S01]  /*10490*/  SHF.L.U32 R61, R0, 0x1f, RZ ;  /* 0x0000001f003d7819 */ /* 0x000fe200000006ff */
[----:B------:R-:W-:Y:S01]  /*104a0*/  IMAD.MOV.U32 R0, RZ, RZ, R11 ;  /* 0x000000ffff007224 */ /* 0x000fe200078e000b */
[----:B------:R-:W-:Y:S01]  /*104b0*/  PRMT R95, R60, 0x7610, R95 ;  /* 0x000076103c5f7816 */ /* 0x000fe2000000005f */
[----:B------:R-:W-:Y:S01]  /*104c0*/  IMAD.MOV.U32 R60, RZ, RZ, R51 ;  /* 0x000000ffff3c7224 */ /* 0x000fe200078e0033 */
[----:B------:R-:W0:Y:S02]  /*104d0*/  SYNCS.PHASECHK.TRANS64.TRYWAIT P0, [R18+URZ+0x30800], R61 ;  /* 0x0308003d120075a7 */ /* 0x000e24000800017f */
[----:B------:R-:W-:Y:S02]  /*104e0*/  PRMT R77, R0, 0x7610, R77 ;  /* 0x00007610004d7816 */ /* 0x000fe4000000004d */
[----:B------:R-:W-:Y:S01]  /*104f0*/  PRMT R98, R60, 0x7610, R98 ;  /* 0x000076103c627816 */ /* 0x000fe20000000062 */
[----:B------:R-:W-:Y:S01]  /*10500*/  IMAD.MOV.U32 R60, RZ, RZ, R54 ;  /* 0x000000ffff3c7224 */ /* 0x000fe200078e0036 */
[----:B------:R-:W-:-:S02]  /*10510*/  PRMT R0, R3, 0x7610, R0 ;  /* 0x0000761003007816 */ /* 0x000fc40000000000 */
[----:B------:R-:W-:Y:S02]  /*10520*/  PRMT R3, R20, 0x7610, R3 ;  /* 0x0000761014037816 */ /* 0x000fe40000000003 */
[----:B------:R-:W-:Y:S01]  /*10530*/  PRMT R20, R21, 0x7610, R20 ;  /* 0x0000761015147816 */ /* 0x000fe20000000014 */
[----:B------:R-:W-:Y:S01]  /*10540*/  IMAD.MOV.U32 R21, RZ, RZ, R15 ;  /* 0x000000ffff157224 */ /* 0x000fe200078e000f */
[----:B------:R-:W-:Y:S01]  /*10550*/  PRMT R80, R60, 0x7610, R80 ;  /* 0x000076103c507816 */ /* 0x000fe20000000050 */
[----:B------:R-:W-:Y:S01]  /*10560*/  IMAD.MOV.U32 R60, RZ, RZ, R58 ;  /* 0x000000ffff3c7224 */ /* 0x000fe200078e003a */
[----:B0-----:R-:W-:Y:S06]  /*10570*/  @!P0 BRA `(.L_x_6137) ;  /* 0x0000015000988947 */ /* 0x001fec0003800000 */
.L_x_6386:
[----:B------:R-:W-:Y:S05]  /*10580*/  BSYNC B1 ;  /* 0x0000000000017941 */ /* 0x000fea0003800000 */
.L_x_6136:
        /* <DEDUP_REMOVED lines=10> */
[----:B------:R-:W2:Y:S01]  /*10630*/  LDL R63, [R1+0x3c] ;  /* 0x00003c00013f7983 */ /* 0x000ea20000100800 */
[----:B0-----:R-:W-:Y:S02]  /*10640*/  LOP3.LUT R61, R213, 0x38, R16, 0xf8, !PT ;  /* 0x00000038d53d7812 */ /* 0x001fe400078ef810 */
[--C-:B------:R-:W-:Y:S02]  /*10650*/  SHF.R.U64 R114, R32, 0x10, R33.reuse ;  /* 0x0000001020727819 */ /* 0x100fe40000001221 */
[----:B------:R-:W-:Y:S02]  /*10660*/  LOP3.LUT R60, R61, R214, RZ, 0x3c, !PT ;  /* 0x000000d63d3c7212 */ /* 0x000fe400078e3cff */
[----:B------:R-:W-:Y:S02]  /*10670*/  SHF.R.U32.HI R113, RZ, 0x10, R33 ;  /* 0x00000010ff717819 */ /* 0x000fe40000011621 */
[----:B------:R-:W-:Y:S01]  /*10680*/  SHF.R.U64 R33, R34, 0x10, R35 ;  /* 0x0000001022217819 */ /* 0x000fe20000001223 */
[----:B------:R-:W-:Y:S01]  /*10690*/  IMAD.IADD R107, R215, 0x1, R60 ;  /* 0x00000001d76b7824 */ /* 0x000fe200078e023c */
[----:B------:R-:W-:-:S02]  /*106a0*/  SHF.R.U64 R34, R44, 0x10, R45 ;  /* 0x000000102c227819 */ /* 0x000fc4000000122d */
[----:B------:R-:W-:Y:S01]  /*106b0*/  SHF.R.U32.HI R119, RZ, 0x10, R45 ;  /* 0x00000010ff777819 */ /* 0x000fe2000001162d */
[----:B------:R-:W-:Y:S01]  /*106c0*/  IMAD R107, R107, 0x2, R18 ;  /* 0x000000026b6b7824 */ /* 0x000fe200078e0212 */
[----:B------:R-:W-:Y:S02]  /*106d0*/  PRMT R117, R109, 0x5410, R34 ;  /* 0x000054106d757816 */ /* 0x000fe40000000022 */
[--C-:B------:R-:W-:Y:S02]  /*106e0*/  SHF.R.U64 R45, R46, 0x10, R47.reuse ;  /* 0x000000102e2d7819 */ /* 0x100fe4000000122f */
[----:B------:R-:W-:Y:S01]  /*106f0*/  PRMT R115, R111, 0x5410, R114 ;  /* 0x000054106f737816 */ /* 0x000fe20000000072 */
[----:B------:R-:W-:Y:S01]  /*10700*/  IMAD.U32 R120, R117, 0x10000, RZ ;  /* 0x0001000075787824 */ /* 0x000fe200078e00ff */
[----:B------:R-:W-:Y:S02]  /*10710*/  SHF.R.U32.HI R46, RZ, 0x10, R47 ;  /* 0x00000010ff2e7819 */ /* 0x000fe4000001162f */
[----:B------:R-:W-:-:S02]  /*10720*/  PRMT R119, R110, 0x5410, R119 ;  /* 0x000054106e777816 */ /* 0x000fc40000000077 */
[----:B------:R-:W-:Y:S02]  /*10730*/  SHF.R.U32.HI R32, RZ, 0x10, R35 ;  /* 0x00000010ff207819 */ /* 0x000fe40000011623 */
[----:B------:R-:W-:Y:S01]  /*10740*/  PRMT R35, R75, 0x5432, R46 ;  /* 0x000054324b237816 */ /* 0x000fe2000000002e */
[----:B------:R-:W-:Y:S01]  /*10750*/  IMAD.U32 R122, R119, 0x10000, RZ ;  /* 0x00010000777a7824 */ /* 0x000fe200078e00ff */
[----:B------:R-:W-:Y:S02]  /*10760*/  PRMT R116, R112, 0x5410, R113 ;  /* 0x0000541070747816 */ /* 0x000fe40000000071 */
[----:B------:R-:W-:Y:S01]  /*10770*/  PRMT R32, R77, 0x5432, R32 ;  /* 0x000054324d207816 */ /* 0x000fe20000000020 */
[----:B------:R-:W-:Y:S01]  /*10780*/  IMAD.U32 R121, R35, 0x10000, RZ ;  /* 0x0001000023797824 */ /* 0x000fe200078e00ff */
[----:B------:R-:W-:Y:S02]  /*10790*/  LOP3.LUT R117, R117, 0xffff0000, RZ, 0xc0, !PT ;  /* 0xffff000075757812 */ /* 0x000fe400078ec0ff */
[----:B------:R-:W-:-:S02]  /*107a0*/  LOP3.LUT R119, R119, 0xffff0000, RZ, 0xc0, !PT ;  /* 0xffff000077777812 */ /* 0x000fc400078ec0ff */
[----:B------:R-:W-:Y:S02]  /*107b0*/  PRMT R45, R74, 0x5432, R45 ;  /* 0x000054324a2d7816 */ /* 0x000fe4000000002d */
[----:B------:R-:W-:Y:S02]  /*107c0*/  PRMT R33, R76, 0x5432, R33 ;  /* 0x000054324c217816 */ /* 0x000fe40000000021 */
        /* <DEDUP_REMOVED lines=12> */
[C---:B0-----:R-:W-:Y:S01]  /*10890*/  IMAD.U32 R109, R60.reuse, 0x10000, RZ ;  /* 0x000100003c6d7824 */ /* 0x041fe200078e00ff */
[----:B------:R-:W-:Y:S01]  /*108a0*/  LOP3.LUT R110, R60, 0xffff0000, RZ, 0xc0, !PT ;  /* 0xffff00003c6e7812 */ /* 0x000fe200078ec0ff */
[----:B------:R-:W-:Y:S01]  /*108b0*/  IMAD.U32 R60, R115, 0x10000, RZ ;  /* 0x00010000733c7824 */ /* 0x000fe200078e00ff */
[C---:B------:R-:W-:Y:S01]  /*108c0*/  LOP3.LUT R34, R62.reuse, 0xffff0000, RZ, 0xc0, !PT ;  /* 0xffff00003e227812 */ /* 0x040fe200078ec0ff */
[----:B------:R-:W-:Y:S01]  /*108d0*/  IMAD.U32 R44, R62, 0x10000, RZ ;  /* 0x000100003e2c7824 */ /* 0x000fe200078e00ff */
[C---:B------:R-:W-:Y:S01]  /*108e0*/  LOP3.LUT R62, R63.reuse, 0xffff0000, RZ, 0xc0, !PT ;  /* 0xffff00003f3e7812 */ /* 0x040fe200078ec0ff */
        /* <DEDUP_REMOVED lines=8> */
[----:B------:R-:W-:Y:S01]  /*10970*/  IMAD.U32 R114, R67, 0x10000, RZ ;  /* 0x0001000043727824 */ /* 0x000fe200078e00ff */
[C---:B------:R-:W-:Y:S01]  /*10980*/  LOP3.LUT R46, R66.reuse, 0xffff0000, RZ, 0xc0, !PT ;  /* 0xffff0000422e7812 */ /* 0x040fe200078ec0ff */
[----:B------:R-:W-:-:S02]  /*10990*/  IMAD.U32 R65, R66, 0x10000, RZ ;  /* 0x0001000042417824 */ /* 0x000fc400078e00ff */
[----:B------:R-:W-:Y:S01]  /*109a0*/  FFMA.FTZ R47, R109, R60, -R118 ;  /* 0x0000003c6d2f7223 */ /* 0x000fe20000010876 */
[----:B------:R-:W-:Y:S01]  /*109b0*/  IMAD.U32 R111, R61, 0x10000, RZ ;  /* 0x000100003d6f7824 */ /* 0x000fe200078e00ff */
[----:B------:R-:W-:Y:S01]  /*109c0*/  LOP3.LUT R66, R67, 0xffff0000, RZ, 0xc0, !PT ;  /* 0xffff000043427812 */ /* 0x000fe200078ec0ff */
[----:B------:R-:W-:Y:S02]  /*109d0*/  IMAD.U32 R118, R116, 0x10000, RZ ;  /* 0x0001000074767824 */ /* 0x000fe400078e00ff */
[----:B------:R-:W-:Y:S01]  /*109e0*/  FMUL.FTZ R126, R113, R122 ;  /* 0x0000007a717e7220 */ /* 0x000fe20000410000 */
[----:B------:R-:W-:Y:S01]  /*109f0*/  FFMA.FTZ R60, R109, R120, R124 ;  /* 0x000000786d3c7223 */ /* 0x000fe2000001007c */
[----:B------:R-:W-:Y:S02]  /*10a00*/  IMAD.U32 R67, R32, 0x10000, RZ ;  /* 0x0001000020437824 */ /* 0x000fe400078e00ff */
[C---:B------:R-:W-:Y:S01]  /*10a10*/  FMUL.FTZ R109, R114.reuse, R121 ;  /* 0x00000079726d7220 */ /* 0x040fe20000410000 */
[-C--:B------:R-:W-:Y:S01]  /*10a20*/  FMUL.FTZ R120, R113, R118.reuse ;  /* 0x0000007671787220 */ /* 0x080fe20000410000 */
[----:B------:R-:W-:Y:S01]  /*10a30*/  FFMA.FTZ R126, R111, R118, -R126 ;  /* 0x000000766f7e7223 */ /* 0x000fe2000001087e */
[-C--:B------:R-:W-:Y:S01]  /*10a40*/  FMUL.FTZ R114, R114, R67.reuse ;  /* 0x0000004372727220 */ /* 0x080fe20000410000 */
[----:B------:R-:W-:Y:S01]  /*10a50*/  FFMA.FTZ R118, R112, R67, -R109 ;  /* 0x0000004370767223 */ /* 0x000fe2000001086d */
[----:B------:R-:W-:Y:S01]  /*10a60*/  FMUL.FTZ R67, R63, R117 ;  /* 0x000000753f437220 */ /* 0x000fe20000410000 */
[----:B------:R-:W-:Y:S01]  /*10a70*/  LOP3.LUT R116, R116, 0xffff0000, RZ, 0xc0, !PT ;  /* 0xffff000074747812 */ /* 0x000fe200078ec0ff */
[----:B------:R-:W-:Y:S01]  /*10a80*/  FFMA.FTZ R121, R112, R121, R114 ;  /* 0x0000007970797223 */ /* 0x000fe20000010072 */
[----:B------:R-:W-:Y:S01]  /*10a90*/  LOP3.LUT R61, R61, 0xffff0000, RZ, 0xc0, !PT ;  /* 0xffff00003d3d7812 */ /* 0x000fe200078ec0ff */
[----:B------:R-:W-:Y:S01]  /*10aa0*/  FFMA.FTZ R112, R110, R115, -R67 ;  /* 0x000000736e707223 */ /* 0x000fe20000010843 */
[----:B------:R-:W-:Y:S01]  /*10ab0*/  FMUL.FTZ R114, R64, R119 ;  /* 0x0000007740727220 */ /* 0x000fe20000410000 */
[----:B------:R-:W-:Y:S01]  /*10ac0*/  FMUL.FTZ R109, R63, R115 ;  /* 0x000000733f6d7220 */ /* 0x000fe20000410000 */
[----:B------:R-:W-:-:S02]  /*10ad0*/  IMAD.U32 R67, R45, 0x10000, RZ ;  /* 0x000100002d437824 */ /* 0x000fc400078e00ff */
[----:B------:R-:W-:Y:S01]  /*10ae0*/  FMUL.FTZ R64, R64, R116 ;  /* 0x0000007440407220 */ /* 0x000fe20000410000 */
[----:B------:R-:W-:Y:S02]  /*10af0*/  IMAD.U32 R63, R33, 0x10000, RZ ;  /* 0x00010000213f7824 */ /* 0x000fe400078e00ff */
[----:B------:R-:W-:Y:S01]  /*10b00*/  FFMA.FTZ R120, R111, R122, R120 ;  /* 0x0000007a6f787223 */ /* 0x000fe20000010078 */
[----:B------:R-:W-:Y:S01]  /*10b10*/  FMUL.FTZ R113, R65, R67 ;  /* 0x0000004341717220 */ /* 0x000fe20000410000 */
[C---:B------:R-:W-:Y:S01]  /*10b20*/  FFMA.FTZ R111, R61.reuse, R116, -R114 ;  /* 0x000000743d6f7223 */ /* 0x040fe20000010872 */
[----:B------:R-:W-:Y:S01]  /*10b30*/  FFMA.FTZ R119, R61, R119, R64 ;  /* 0x000000773d777223 */ /* 0x000fe20000010040 */
[-C--:B------:R-:W-:Y:S01]  /*10b40*/  FMUL.FTZ R65, R65, R63.reuse ;  /* 0x0000003f41417220 */ /* 0x080fe20000410000 */
        /* <DEDUP_REMOVED lines=8> */
[----:B------:R-:W-:Y:S01]  /*10bd0*/  FFMA.FTZ R109, R110, R117, R109 ;  /* 0x000000756e6d7223 */ /* 0x000fe2000001006d */
        /* <DEDUP_REMOVED lines=16> */
.L_x_6141:
[----:B------:R-:W-:Y:S05]  /*10ce0*/  BSYNC B2 ;  /* 0x0000000000027941 */ /* 0x000fea0003800000 */
.L_x_6140:
[----:B------:R-:W-:Y:S04]  /*10cf0*/  BSSY B2, `(.L_x_6142) ;  /* 0x0000069000027945 */ /* 0x000fe80003800000 */
[----:B------:R-:W-:Y:S05]  /*10d00*/  @P1 BRA `(.L_x_6143) ;  /* 0x00000004009c1947 */ /* 0x000fea0003800000 */
[----:B-1----:R-:W2:Y:S01]  /*10d10*/  LDL R108, [R1+0x5c] ;  /* 0x00005c00016c7983 */ /* 0x002ea20000100800 */
        /* <DEDUP_REMOVED lines=14> */
[----:B------:R-:W-:Y:S02]  /*10e00*/  SHF.R.U32.HI R31, RZ, 0x10, R31 ;  /* 0x00000010ff1f7819 */ /* 0x000fe4000001161f */
[----:B------:R-:W-:Y:S01]  /*10e10*/  SHF.R.U32.HI R41, RZ, 0x10, R41 ;  /* 0x00000010ff297819 */ /* 0x000fe20000011629 */
[----:B------:R-:W-:Y:S01]  /*10e20*/  IMAD R60, R45, 0x2, R18 ;  /* 0x000000022d3c7824 */ /* 0x000fe200078e0212 */
[----:B------:R-:W-:Y:S02]  /*10e30*/  PRMT R104, R104, 0x5410, R29 ;  /* 0x0000541068687816 */ /* 0x000fe4000000001d */
[----:B------:R-:W-:Y:S02]  /*10e40*/  PRMT R99, R99, 0x5410, R30 ;  /* 0x0000541063637816 */ /* 0x000fe4000000001e */
[----:B------:R-:W1:Y:S01]  /*10e50*/  LDS.128 R44, [R60+0x12400] ;  /* 0x012400003c2c7984 */ /* 0x000e620000000c00 */
[----:B------:R-:W-:Y:S02]  /*10e60*/  PRMT R101, R101, 0x5410, R28 ;  /* 0x0000541065657816 */ /* 0x000fe4000000001c */
[----:B------:R-:W-:Y:S01]  /*10e70*/  SHF.R.U32.HI R43, RZ, 0x10, R43 ;  /* 0x00000010ff2b7819 */ /* 0x000fe2000001162b */
[----:B------:R-:W-:Y:S01]  /*10e80*/  IMAD.U32 R63, R99, 0x10000, RZ ;  /* 0x00010000633f7824 */ /* 0x000fe200078e00ff */
[----:B------:R-:W-:-:S02]  /*10e90*/  PRMT R106, R106, 0x5410, R31 ;  /* 0x000054106a6a7816 */ /* 0x000fc4000000001f */
[----:B------:R-:W-:Y:S02]  /*10ea0*/  PRMT R103, R103, 0x5410, R64 ;  /* 0x0000541067677816 */ /* 0x000fe40000000040 */
[----:B------:R-:W-:Y:S02]  /*10eb0*/  PRMT R100, R100, 0x5410, R41 ;  /* 0x0000541064647816 */ /* 0x000fe40000000029 */
[----:B------:R-:W-:Y:S02]  /*10ec0*/  PRMT R102, R102, 0x5410, R43 ;  /* 0x0000541066667816 */ /* 0x000fe4000000002b */
[----:B------:R-:W-:Y:S01]  /*10ed0*/  PRMT R105, R105, 0x5410, R62 ;  /* 0x0000541069697816 */ /* 0x000fe2000000003e */
[----:B------:R-:W-:Y:S01]  /*10ee0*/  IMAD.U32 R62, R103, 0x10000, RZ ;  /* 0x00010000673e7824 */ /* 0x000fe200078e00ff */
[----:B-1----:R-:W-:Y:S01]  /*10ef0*/  LOP3.LUT R41, R44, 0xffff0000, RZ, 0xc0, !PT ;  /* 0xffff00002c297812 */ /* 0x002fe200078ec0ff */
[----:B------:R-:W-:Y:S02]  /*10f00*/  IMAD.U32 R42, R45, 0x10000, RZ ;  /* 0x000100002d2a7824 */ /* 0x000fe400078e00ff */
[----:B------:R-:W-:-:S02]  /*10f10*/  IMAD.U32 R43, R46, 0x10000, RZ ;  /* 0x000100002e2b7824 */ /* 0x000fc400078e00ff */
[----:B0-----:R-:W-:Y:S01]  /*10f20*/  IMAD.U32 R61, R47, 0x10000, RZ ;  /* 0x000100002f3d7824 */ /* 0x001fe200078e00ff */
        /* <DEDUP_REMOVED lines=10> */
[----:B------:R-:W-:-:S02]  /*10fd0*/  LOP3.LUT R44, R45, 0xffff0000, RZ, 0xc0, !PT ;  /* 0xffff00002d2c7812 */ /* 0x000fc400078ec0ff */
[----:B------:R-:W-:Y:S01]  /*10fe0*/  LOP3.LUT R45, R46, 0xffff0000, RZ, 0xc0, !PT ;  /* 0xffff00002e2d7812 */ /* 0x000fe200078ec0ff */
[----:B------:R-:W-:Y:S01]  /*10ff0*/  FMUL.FTZ R65, R35, R63 ;  /* 0x0000003f23417220 */ /* 0x000fe20000410000 */
[----:B------:R-:W-:Y:S01]  /*11000*/  LOP3.LUT R46, R47, 0xffff0000, RZ, 0xc0, !PT ;  /* 0xffff00002f2e7812 */ /* 0x000fe200078ec0ff */
[----:B------:R-:W-:Y:S02]  /*11010*/  IMAD.U32 R47, R100, 0x10000, RZ ;  /* 0x00010000642f7824 */ /* 0x000fe400078e00ff */
[-C--:B------:R-:W-:Y:S01]  /*11020*/  FMUL.FTZ R67, R35, R62.reuse ;  /* 0x0000003e23437220 */ /* 0x080fe20000410000 */
[----:B------:R-:W-:Y:S01]  /*11030*/  FFMA.FTZ R65, R28, R62, -R65 ;  /* 0x0000003e1c417223 */ /* 0x000fe20000010841 */
[----:B------:R-:W-:Y:S02]  /*11040*/  IMAD.U32 R35, R104, 0x10000, RZ ;  /* 0x0001000068237824 */ /* 0x000fe400078e00ff */
[----:B------:R-:W-:Y:S01]  /*11050*/  FMUL.FTZ R107, R42, R47 ;  /* 0x0000002f2a6b7220 */ /* 0x000fe20000410000 */
[----:B------:R-:W-:-:S02]  /*11060*/  IMAD.U32 R62, R102, 0x10000, RZ ;  /* 0x00010000663e7824 */ /* 0x000fc400078e00ff */
[----:B------:R-:W-:Y:S01]  /*11070*/  FFMA.FTZ R67, R28, R63, R67 ;  /* 0x0000003f1c437223 */ /* 0x000fe20000010043 */
[----:B------:R-:W-:Y:S02]  /*11080*/  IMAD.U32 R28, R106, 0x10000, RZ ;  /* 0x000100006a1c7824 */ /* 0x000fe400078e00ff */
[-C--:B------:R-:W-:Y:S01]  /*11090*/  FMUL.FTZ R63, R42, R35.reuse ;  /* 0x000000232a3f7220 */ /* 0x080fe20000410000 */
[C---:B------:R-:W-:Y:S01]  /*110a0*/  FFMA.FTZ R107, R30.reuse, R35, -R107 ;  /* 0x000000231e6b7223 */ /* 0x040fe2000001086b */
[----:B------:R-:W-:Y:S01]  /*110b0*/  FMUL.FTZ R35, R61, R62 ;  /* 0x0000003e3d237220 */ /* 0x000fe20000410000 */
[----:B------:R-:W-:Y:S01]  /*110c0*/  LOP3.LUT R42, R99, 0xffff0000, RZ, 0xc0, !PT ;  /* 0xffff0000632a7812 */ /* 0x000fe200078ec0ff */
[-C--:B------:R-:W-:Y:S01]  /*110d0*/  FMUL.FTZ R99, R61, R28.reuse ;  /* 0x0000001c3d637220 */ /* 0x080fe20000410000 */
[----:B------:R-:W-:Y:S01]  /*110e0*/  FFMA.FTZ R63, R30, R47, R63 ;  /* 0x0000002f1e3f7223 */ /* 0x000fe2000001003f */
[----:B------:R-:W-:Y:S01]  /*110f0*/  FFMA.FTZ R61, R40, R28, -R35 ;  /* 0x0000001c283d7223 */ /* 0x000fe20000010823 */
[----:B------:R-:W-:Y:S01]  /*11100*/  LOP3.LUT R28, R103, 0xffff0000, RZ, 0xc0, !PT ;  /* 0xffff0000671c7812 */ /* 0x000fe200078ec0ff */
[----:B------:R-:W-:Y:S01]  /*11110*/  FMUL.FTZ R30, R41, R42 ;  /* 0x0000002a291e7220 */ /* 0x000fe20000410000 */
[----:B------:R-:W-:Y:S01]  /*11120*/  LOP3.LUT R47, R100, 0xffff0000, RZ, 0xc0, !PT ;  /* 0xffff0000642f7812 */ /* 0x000fe200078ec0ff */
[----:B------:R-:W-:Y:S01]  /*11130*/  FFMA.FTZ R99, R40, R62, R99 ;  /* 0x0000003e28637223 */ /* 0x000fe20000010063 */
[----:B------:R-:W-:Y:S01]  /*11140*/  LOP3.LUT R35, R104, 0xffff0000, RZ, 0xc0, !PT ;  /* 0xffff000068237812 */ /* 0x000fe200078ec0ff */
[-C--:B------:R-:W-:Y:S01]  /*11150*/  FFMA.FTZ R40, R29, R28.reuse, -R30 ;  /* 0x0000001c1d287223 */ /* 0x080fe2000001081e */
[----:B------:R-:W-:Y:S01]  /*11160*/  FMUL.FTZ R62, R41, R28 ;  /* 0x0000001c293e7220 */ /* 0x000fe20000410000 */
[----:B------:R-:W-:-:S02]  /*11170*/  IMAD.U32 R30, R101, 0x10000, RZ ;  /* 0x00010000651e7824 */ /* 0x000fc400078e00ff */
[C---:B------:R-:W-:Y:S01]  /*11180*/  FMUL.FTZ R41, R44.reuse, R47 ;  /* 0x0000002f2c297220 */ /* 0x040fe20000410000 */
[-C--:B------:R-:W-:Y:S01]  /*11190*/  FMUL.FTZ R44, R44, R35.reuse ;  /* 0x000000232c2c7220 */ /* 0x080fe20000410000 */
[----:B------:R-:W-:Y:S02]  /*111a0*/  IMAD.U32 R28, R105, 0x10000, RZ ;  /* 0x00010000691c7824 */ /* 0x000fe400078e00ff */
[----:B------:R-:W-:Y:S01]  /*111b0*/  FMUL.FTZ R64, R43, R30 ;  /* 0x0000001e2b407220 */ /* 0x000fe20000410000 */
[----:B------:R-:W-:Y:S01]  /*111c0*/  FFMA.FTZ R62, R29, R42, R62 ;  /* 0x0000002a1d3e7223 */ /* 0x000fe2000001003e */
        /* <DEDUP_REMOVED lines=10> */
[----:B------:R-:W-:-:S02]  /*11270*/  FMUL.FTZ R41, R46, R35 ;  /* 0x000000232e297220 */ /* 0x000fc40000410000 */
[-C--:B------:R-:W-:Y:S01]  /*11280*/  FMUL.FTZ R45, R45, R28.reuse ;  /* 0x0000001c2d2d7220 */ /* 0x080fe20000410000 */
[C---:B------:R-:W-:Y:S01]  /*11290*/  FFMA.FTZ R31, R33.reuse, R28, -R30 ;  /* 0x0000001c211f7223 */ /* 0x040fe2000001081e */
[-C--:B------:R-:W-:Y:S01]  /*112a0*/  FMUL.FTZ R100, R46, R29.reuse ;  /* 0x0000001d2e647220 */ /* 0x080fe20000410000 */
[----:B------:R-:W-:Y:S01]  /*112b0*/  FFMA.FTZ R46, R34, R29, -R41 ;  /* 0x0000001d222e7223 */ /* 0x000fe20000010829 */
[----:B------:R-:W-:Y:S01]  /*112c0*/  FFMA.FTZ R45, R33, R32, R45 ;  /* 0x00000020212d7223 */ /* 0x000fe2000001002d */
[----:B------:R-:W-:Y:S01]  /*112d0*/  F2FP.BF16.F32.PACK_AB R28, R40, R65 ;  /* 0x00000041281c723e */ /* 0x000fe200000010ff */
[----:B------:R-:W-:Y:S01]  /*112e0*/  FFMA.FTZ R100, R34, R35, R100 ;  /* 0x0000002322647223 */ /* 0x000fe20000010064 */
        /* <DEDUP_REMOVED lines=9> */
.L_x_6143:
[----:B------:R-:W-:Y:S05]  /*11380*/  BSYNC B2 ;  /* 0x0000000000027941 */ /* 0x000fea0003800000 */
.L_x_6142:
[----:B------:R-:W-:Y:S05]  /*11390*/  @P2 BRA `(.L_x_6139) ;  /* 0x00000004009c2947 */ /* 0x000fea0003800000 */
[----:B--2---:R-:W2:Y:S01]  /*113a0*/  LDL R60, [R1+0x54] ;  /* 0x00005400013c7983 */ /* 0x004ea20000100800 */
        /* <DEDUP_REMOVED lines=13> */
[----:B-1----:R-:W-:-:S02]  /*11480*/  IADD3 R33, R29, R30, R215 ;  /* 0x0000001e1d217210 */ /* 0x002fc40007ffe0d7 */
[----:B------:R-:W-:Y:S02]  /*11490*/  SHF.R.U64 R25, R38, 0x10, R39 ;  /* 0x0000001026197819 */ /* 0x000fe40000001227 */
[----:B------:R-:W-:Y:S01]  /*114a0*/  SHF.R.U32.HI R36, RZ, 0x10, R37 ;  /* 0x00000010ff247819 */ /* 0x000fe20000011625 */
[----:B------:R-:W-:Y:S01]  /*114b0*/  IMAD R40, R33, 0x2, R18 ;  /* 0x0000000221287824 */ /* 0x000fe200078e0212 */
[----:B------:R-:W-:Y:S02]  /*114c0*/  PRMT R87, R87, 0x5410, R24 ;  /* 0x0000541057577816 */ /* 0x000fe40000000018 */
[----:B------:R-:W-:Y:S02]  /*114d0*/  PRMT R82, R82, 0x5410, R27 ;  /* 0x0000541052527816 */ /* 0x000fe4000000001b */
[----:B------:R-:W1:Y:S01]  /*114e0*/  LDS.128 R32, [R40+0x12400] ;  /* 0x0124000028207984 */ /* 0x000e620000000c00 */
[----:B------:R-:W-:Y:S02]  /*114f0*/  PRMT R84, R84, 0x5410, R25 ;  /* 0x0000541054547816 */ /* 0x000fe40000000019 */
[----:B------:R-:W-:Y:S01]  /*11500*/  PRMT R89, R89, 0x5410, R26 ;  /* 0x0000541059597816 */ /* 0x000fe2000000001a */
[----:B------:R-:W-:Y:S01]  /*11510*/  IMAD.U32 R42, R82, 0x10000, RZ ;  /* 0x00010000522a7824 */ /* 0x000fe200078e00ff */
[----:B------:R-:W-:-:S02]  /*11520*/  PRMT R86, R86, 0x5410, R43 ;  /* 0x0000541056567816 */ /* 0x000fc4000000002b */
[----:B------:R-:W-:Y:S02]  /*11530*/  PRMT R83, R83, 0x5410, R36 ;  /* 0x0000541053537816 */ /* 0x000fe40000000024 */
[----:B------:R-:W-:Y:S02]  /*11540*/  SHF.R.U32.HI R38, RZ, 0x10, R39 ;  /* 0x00000010ff267819 */ /* 0x000fe40000011627 */
[----:B------:R-:W-:Y:S01]  /*11550*/  PRMT R88, R88, 0x5410, R41 ;  /* 0x0000541058587816 */ /* 0x000fe20000000029 */
[----:B------:R-:W-:Y:S01]  /*11560*/  IMAD.U32 R41, R86, 0x10000, RZ ;  /* 0x0001000056297824 */ /* 0x000fe200078e00ff */
[----:B------:R-:W-:Y:S01]  /*11570*/  PRMT R85, R85, 0x5410, R38 ;  /* 0x0000541055557816 */ /* 0x000fe20000000026 */
[----:B------:R-:W-:Y:S01]  /*11580*/  IMAD.U32 R43, R83, 0x10000, RZ ;  /* 0x00010000532b7824 */ /* 0x000fe200078e00ff */
[----:B------:R-:W-:Y:S02]  /*11590*/  LOP3.LUT R82, R82, 0xffff0000, RZ, 0xc0, !PT ;  /* 0xffff000052527812 */ /* 0x000fe400078ec0ff */
[----:B------:R-:W-:-:S02]  /*115a0*/  LOP3.LUT R86, R86, 0xffff0000, RZ, 0xc0, !PT ;  /* 0xffff000056567812 */ /* 0x000fc400078ec0ff */
[----:B------:R-:W-:Y:S01]  /*115b0*/  LOP3.LUT R83, R83, 0xffff0000, RZ, 0xc0, !PT ;  /* 0xffff000053537812 */ /* 0x000fe200078ec0ff */
[C---:B-1----:R-:W-:Y:S01]  /*115c0*/  IMAD.U32 R37, R33.reuse, 0x10000, RZ ;  /* 0x0001000021257824 */ /* 0x042fe200078e00ff */
[----:B------:R-:W-:Y:S01]  /*115d0*/  LOP3.LUT R33, R33, 0xffff0000, RZ, 0xc0, !PT ;  /* 0xffff000021217812 */ /* 0x000fe200078ec0ff */
[C---:B------:R-:W-:Y:S01]  /*115e0*/  IMAD.U32 R39, R35.reuse, 0x10000, RZ ;  /* 0x0001000023277824 */ /* 0x040fe200078e00ff */
[----:B------:R-:W-:Y:S01]  /*115f0*/  LOP3.LUT R35, R35, 0xffff0000, RZ, 0xc0, !PT ;  /* 0xffff000023237812 */ /* 0x000fe200078ec0ff */
[----:B0-----:R-:W-:Y:S01]  /*11600*/  FMUL.FTZ R61, R37, R43 ;  /* 0x0000002b253d7220 */ /* 0x001fe20000410000 */
        /* <DEDUP_REMOVED lines=31> */
[----:B------:R-:W-:Y:S01]  /*11800*/  LOP3.LUT R84, R84, 0xffff0000, RZ, 0xc0, !PT ;  /* 0xffff000054547812 */ /* 0x000fe200078ec0ff */
[----:B------:R-:W-:Y:S01]  /*11810*/  FFMA.FTZ R86, R25, R86, -R24 ;  /* 0x0000005619567223 */ /* 0x000fe20000010818 */
[C---:B------:R-:W-:Y:S01]  /*11820*/  IMAD.U32 R24, R88.reuse, 0x10000, RZ ;  /* 0x0001000058187824 */ /* 0x040fe200078e00ff */
[----:B------:R-:W-:Y:S01]  /*11830*/  LOP3.LUT R88, R88, 0xffff0000, RZ, 0xc0, !PT ;  /* 0xffff000058587812 */ /* 0x000fe200078ec0ff */
[----:B------:R-:W-:Y:S01]  /*11840*/  FFMA.FTZ R41, R36, R41, R42 ;  /* 0x0000002924297223 */ /* 0x000fe2000001002a */
[----:B------:R-:W-:Y:S01]  /*11850*/  LOP3.LUT R85, R85, 0xffff0000, RZ, 0xc0, !PT ;  /* 0xffff000055557812 */ /* 0x000fe200078ec0ff */
[-C--:B------:R-:W-:Y:S01]  /*11860*/  FMUL.FTZ R38, R38, R24.reuse ;  /* 0x0000001826267220 */ /* 0x080fe20000410000 */
[----:B------:R-:W-:Y:S01]  /*11870*/  LOP3.LUT R89, R89, 0xffff0000, RZ, 0xc0, !PT ;  /* 0xffff000059597812 */ /* 0x000fe200078ec0ff */
[----:B------:R-:W-:Y:S01]  /*11880*/  FFMA.FTZ R44, R27, R24, -R44 ;  /* 0x000000181b2c7223 */ /* 0x000fe2000001082c */
[C---:B------:R-:W-:Y:S01]  /*11890*/  FMUL.FTZ R31, R33.reuse, R83 ;  /* 0x00000053211f7220 */ /* 0x040fe20000410000 */
[----:B------:R-:W-:Y:S01]  /*118a0*/  FMUL.FTZ R42, R33, R87 ;  /* 0x00000057212a7220 */ /* 0x000fe20000410000 */
[----:B------:R-:W-:Y:S01]  /*118b0*/  FFMA.FTZ R32, R25, R82, R32 ;  /* 0x0000005219207223 */ /* 0x000fe20000010020 */
[C---:B------:R-:W-:Y:S01]  /*118c0*/  FMUL.FTZ R24, R34.reuse, R84 ;  /* 0x0000005422187220 */ /* 0x040fe20000410000 */
[----:B------:R-:W-:Y:S01]  /*118d0*/  FFMA.FTZ R38, R27, R26, R38 ;  /* 0x0000001a1b267223 */ /* 0x000fe20000010026 */
[-C--:B------:R-:W-:Y:S01]  /*118e0*/  FMUL.FTZ R25, R34, R88.reuse ;  /* 0x0000005822197220 */ /* 0x080fe20000410000 */
[C---:B------:R-:W-:Y:S01]  /*118f0*/  FMUL.FTZ R33, R35.reuse, R85 ;  /* 0x0000005523217220 */ /* 0x040fe20000410000 */
[----:B------:R-:W-:Y:S01]  /*11900*/  FMUL.FTZ R26, R35, R89 ;  /* 0x00000059231a7220 */ /* 0x000fe20000410000 */
[----:B------:R-:W-:Y:S01]  /*11910*/  FFMA.FTZ R36, R28, R87, -R31 ;  /* 0x000000571c247223 */ /* 0x000fe2000001081f */
        /* <DEDUP_REMOVED lines=15> */
.L_x_6139:
[----:B------:R-:W-:Y:S05]  /*11a10*/  BSYNC B1 ;  /* 0x0000000000017941 */ /* 0x000fea0003800000 */
.L_x_6138:
[----:B---3--:R-:W-:-:S05]  /*11a20*/  VIADD R24, R204, 0x40 ;  /* 0x00000040cc187836 */ /* 0x008fca0000000000 */
[----:B------:R-:W-:-:S13]  /*11a30*/  ISETP.GE.AND P0, PT, R24, R73, PT ;  /* 0x000000491800720c */ /* 0x000fda0003f06270 */
[----:B------:R-:W-:Y:S05]  /*11a40*/  @P0 BRA `(.L_x_6119) ;  /* 0x0000001400080947 */ /* 0x000fea0003800000 */
[----:B-12---:R-:W1:Y:S01]  /*11a50*/  LDC R33, c[0x0][0x3f4] ;  /* 0x0000fd00ff217b82 */ /* 0x006e620000000800 */
[----:B------:R-:W-:Y:S01]  /*11a60*/  BSSY B1, `(.L_x_6144) ;  /* 0x000006e000017945 */ /* 0x000fe20003800000 */
[----:B------:R-:W-:Y:S02]  /*11a70*/  SHF.R.U32.HI R44, RZ, 0x3, R211 ;  /* 0x00000003ff2c7819 */ /* 0x000fe400000116d3 */
[-C--:B-1----:R-:W-:Y:S02]  /*11a80*/  ISETP.GE.AND P0, PT, R16, R33.reuse, PT ;  /* 0x000000211000720c */ /* 0x082fe40003f06270 */
[-C--:B------:R-:W-:Y:S02]  /*11a90*/  ISETP.GE.AND P1, PT, R196, R33.reuse, PT ;  /* 0x00000021c400720c */ /* 0x080fe40003f26270 */
[----:B------:R-:W-:-:S09]  /*11aa0*/  ISETP.GE.AND P2, PT, R193, R33, PT ;  /* 0x00000021c100720c */ /* 0x000fd20003f46270 */
        /* <DEDUP_REMOVED lines=9> */
[----:B------:R-:W-:Y:S02]  /*11b40*/  PRMT R90, R90, 0x5410, R35 ;  /* 0x000054105a5a7816 */ /* 0x000fe40000000023 */
[----:B------:R-:W-:Y:S02]  /*11b50*/  PRMT R92, R92, 0x5410, R5 ;  /* 0x000054105c5c7816 */ /* 0x000fe40000000005 */
[----:B------:R-:W-:Y:S01]  /*11b60*/  PRMT R93, R93, 0x5410, R4 ;  /* 0x000054105d5d7816 */ /* 0x000fe20000000004 */
[----:B------:R-:W-:Y:S01]  /*11b70*/  IMAD.U32 R39, R90, 0x10000, RZ ;  /* 0x000100005a277824 */ /* 0x000fe200078e00ff */
[----:B------:R-:W-:Y:S01]  /*11b80*/  PRMT R94, R94, 0x5410, R7 ;  /* 0x000054105e5e7816 */ /* 0x000fe20000000007 */
[----:B------:R-:W-:Y:S01]  /*11b90*/  IMAD.U32 R40, R92, 0x10000, RZ ;  /* 0x000100005c287824 */ /* 0x000fe200078e00ff */
[----:B------:R-:W-:-:S02]  /*11ba0*/  PRMT R95, R95, 0x5410, R36 ;  /* 0x000054105f5f7816 */ /* 0x000fc40000000024 */
[----:B------:R-:W-:Y:S02]  /*11bb0*/  PRMT R97, R97, 0x5410, R34 ;  /* 0x0000541061617816 */ /* 0x000fe40000000022 */
[----:B------:R-:W-:Y:S01]  /*11bc0*/  SHF.R.U32.HI R49, RZ, 0x10, R49 ;  /* 0x00000010ff317819 */ /* 0x000fe20000011631 */
[----:B------:R-:W-:Y:S01]  /*11bd0*/  IMAD.U32 R38, R95, 0x10000, RZ ;  /* 0x000100005f267824 */ /* 0x000fe200078e00ff */
[----:B------:R-:W-:Y:S02]  /*11be0*/  SHF.R.U32.HI R51, RZ, 0x10, R51 ;  /* 0x00000010ff337819 */ /* 0x000fe40000011633 */
[----:B------:R-:W-:Y:S02]  /*11bf0*/  PRMT R96, R96, 0x5410, R49 ;  /* 0x0000541060607816 */ /* 0x000fe40000000031 */
[----:B------:R-:W-:Y:S02]  /*11c00*/  PRMT R98, R98, 0x5410, R51 ;  /* 0x0000541062627816 */ /* 0x000fe40000000033 */
[----:B------:R-:W-:-:S02]  /*11c10*/  LOP3.LUT R90, R90, 0xffff0000, RZ, 0xc0, !PT ;  /* 0xffff00005a5a7812 */ /* 0x000fc400078ec0ff */
[----:B------:R-:W-:Y:S02]  /*11c20*/  LOP3.LUT R95, R95, 0xffff0000, RZ, 0xc0, !PT ;  /* 0xffff00005f5f7812 */ /* 0x000fe400078ec0ff */
        /* <DEDUP_REMOVED lines=10> */
[----:B---3--:R-:W1:Y:S03]  /*11cd0*/  LDS.128 R24, [R42] ;  /* 0x000000002a187984 */ /* 0x008e660000000c00 */
[----:B------:R-:W-:-:S05]  /*11ce0*/  IMAD R32, R29, 0x2, R18 ;  /* 0x000000021d207824 */ /* 0x000fca00078e0212 */
[----:B------:R-:W2:Y:S01]  /*11cf0*/  LDS.128 R28, [R32+0x12400] ;  /* 0x01240000201c7984 */ /* 0x000ea20000000c00 */
        /* <DEDUP_REMOVED lines=25> */
[----:B------:R-:W-:Y:S01]  /*11e90*/  FMUL.FTZ R39, R37, R4 ;  /* 0x0000000425277220 */ /* 0x000fe20000410000 */
[----:B------:R-:W-:-:S02]  /*11ea0*/  IMAD.U32 R36, R30, 0x10000, RZ ;  /* 0x000100001e247824 */ /* 0x000fc400078e00ff */
[----:B------:R-:W-:Y:S01]  /*11eb0*/  FFMA.FTZ R37, R34, R4, -R27 ;  /* 0x0000000422257223 */ /* 0x000fe2000001081b */
[----:B------:R-:W-:Y:S01]  /*11ec0*/  FMUL.FTZ R4, R28, R90 ;  /* 0x0000005a1c047220 */ /* 0x000fe20000410000 */
[----:B------:R-:W-:Y:S02]  /*11ed0*/  IMAD.U32 R6, R93, 0x10000, RZ ;  /* 0x000100005d067824 */ /* 0x000fe400078e00ff */
[----:B------:R-:W-:Y:S01]  /*11ee0*/  FFMA.FTZ R39, R34, R38, R39 ;  /* 0x0000002622277223 */ /* 0x000fe20000010027 */
[-C--:B------:R-:W-:Y:S01]  /*11ef0*/  FMUL.FTZ R34, R28, R95.reuse ;  /* 0x0000005f1c227220 */ /* 0x080fe20000410000 */
[----:B------:R-:W-:Y:S01]  /*11f00*/  FFMA.FTZ R28, R5, R95, -R4 ;  /* 0x0000005f051c7223 */ /* 0x000fe20000010804 */
[----:B------:R-:W-:Y:S01]  /*11f10*/  LOP3.LUT R30, R30, 0xffff0000, RZ, 0xc0, !PT ;  /* 0xffff00001e1e7812 */ /* 0x000fe200078ec0ff */
[----:B------:R-:W-:Y:S01]  /*11f20*/  IMAD.U32 R4, R97, 0x10000, RZ ;  /* 0x0001000061047824 */ /* 0x000fe200078e00ff */
[----:B------:R-:W-:Y:S01]  /*11f30*/  LOP3.LUT R31, R31, 0xffff0000, RZ, 0xc0, !PT ;  /* 0xffff00001f1f7812 */ /* 0x000fe200078ec0ff */
[----:B------:R-:W-:Y:S01]  /*11f40*/  FMUL.FTZ R38, R36, R6 ;  /* 0x0000000624267220 */ /* 0x000fe20000410000 */
[----:B------:R-:W-:Y:S01]  /*11f50*/  LOP3.LUT R93, R93, 0xffff0000, RZ, 0xc0, !PT ;  /* 0xffff00005d5d7812 */ /* 0x000fe200078ec0ff */
        /* <DEDUP_REMOVED lines=8> */
[C---:B------:R-:W-:Y:S01]  /*11fe0*/  FMUL.FTZ R4, R30.reuse, R93 ;  /* 0x0000005d1e047220 */ /* 0x040fe20000410000 */
[----:B------:R-:W-:Y:S01]  /*11ff0*/  FMUL.FTZ R5, R31, R94 ;  /* 0x0000005e1f057220 */ /* 0x000fe20000410000 */
[----:B------:R-:W-:Y:S01]  /*12000*/  FMUL.FTZ R29, R29, R96 ;  /* 0x000000601d1d7220 */ /* 0x000fe20000410000 */
[-C--:B------:R-:W-:Y:S01]  /*12010*/  FMUL.FTZ R30, R30, R97.reuse ;  /* 0x000000611e1e7220 */ /* 0x080fe20000410000 */
[----:B------:R-:W-:Y:S01]  /*12020*/  FMUL.FTZ R31, R31, R98 ;  /* 0x000000621f1f7220 */ /* 0x000fe20000410000 */
[----:B------:R-:W-:Y:S01]  /*12030*/  FFMA.FTZ R96, R24, R96, -R27 ;  /* 0x0000006018607223 */ /* 0x000fe2000001081b */
[----:B------:R-:W-:Y:S01]  /*12040*/  FFMA.FTZ R97, R25, R97, -R4 ;  /* 0x0000006119617223 */ /* 0x000fe20000010804 */
[----:B------:R-:W-:Y:S01]  /*12050*/  FFMA.FTZ R98, R26, R98, -R5 ;  /* 0x000000621a627223 */ /* 0x000fe20000010805 */
[----:B------:R-:W-:Y:S01]  /*12060*/  FFMA.FTZ R92, R24, R92, R29 ;  /* 0x0000005c185c7223 */ /* 0x000fe2000001001d */
        /* <DEDUP_REMOVED lines=13> */
.L_x_6145:
[----:B------:R-:W-:Y:S05]  /*12140*/  BSYNC B1 ;  /* 0x0000000000017941 */ /* 0x000fea0003800000 */
.L_x_6144:
[----:B------:R-:W-:Y:S04]  /*12150*/  BSSY B1, `(.L_x_6146) ;  /* 0x0000069000017945 */ /* 0x000fe80003800000 */
[----:B------:R-:W-:Y:S05]  /*12160*/  @P1 BRA `(.L_x_6147) ;  /* 0x00000004009c1947 */ /* 0x000fea0003800000 */
[----:B------:R-:W2:Y:S01]  /*12170*/  LDL R43, [R1+0x50] ;  /* 0x00005000012b7983 */ /* 0x000ea20000100800 */
[----:B-1----:R-:W-:Y:S02]  /*12180*/  LEA.HI R4, R33, R198, RZ, 0x1d ;  /* 0x000000c621047211 */ /* 0x002fe400078fe8ff */
        /* <DEDUP_REMOVED lines=9> */
[----:B------:R-:W-:Y:S02]  /*12220*/  PRMT R78, R78, 0x5410, R35 ;  /* 0x000054104e4e7816 */ /* 0x000fe40000000023 */
[----:B------:R-:W-:Y:S02]  /*12230*/  LOP3.LUT R6, R6, 0x7fffe000, RZ, 0xc0, !PT ;  /* 0x7fffe00006067812 */ /* 0x000fe400078ec0ff */
[----:B------:R-:W-:Y:S01]  /*12240*/  PRMT R74, R74, 0x5410, R29 ;  /* 0x000054104a4a7816 */ /* 0x000fe2000000001d */
[----:B------:R-:W-:Y:S01]  /*12250*/  IMAD.U32 R34, R78, 0x10000, RZ ;  /* 0x000100004e227824 */ /* 0x000fe200078e00ff */
[----:B------:R-:W-:-:S02]  /*12260*/  IADD3 R25, R5, R6, R216 ;  /* 0x0000000605197210 */ /* 0x000fc40007ffe0d8 */
[----:B------:R-:W-:Y:S01]  /*12270*/  SHF.R.U32.HI R52, RZ, 0x10, R53 ;  /* 0x00000010ff347819 */ /* 0x000fe20000011635 */
[----:B------:R-:W-:Y:S01]  /*12280*/  IMAD.U32 R35, R74, 0x10000, RZ ;  /* 0x000100004a237824 */ /* 0x000fe200078e00ff */
[----:B------:R-:W-:Y:S01]  /*12290*/  SHF.R.U64 R31, R54, 0x10, R55 ;  /* 0x00000010361f7819 */ /* 0x000fe20000001237 */
[----:B------:R-:W-:Y:S01]  /*122a0*/  IMAD R28, R25, 0x2, R18 ;  /* 0x00000002191c7824 */ /* 0x000fe200078e0212 */
[----:B------:R-:W-:Y:S02]  /*122b0*/  SHF.R.U64 R9, R10, 0x10, R11 ;  /* 0x000000100a097819 */ /* 0x000fe4000000120b */
[----:B------:R-:W-:Y:S02]  /*122c0*/  PRMT R75, R75, 0x5410, R8 ;  /* 0x000054104b4b7816 */ /* 0x000fe40000000008 */
[----:B------:R-:W1:Y:S01]  /*122d0*/  LDS.128 R24, [R28+0x12400] ;  /* 0x012400001c187984 */ /* 0x000e620000000c00 */
[----:B------:R-:W-:Y:S02]  /*122e0*/  SHF.R.U32.HI R54, RZ, 0x10, R55 ;  /* 0x00000010ff367819 */ /* 0x000fe40000011637 */
[----:B------:R-:W-:Y:S01]  /*122f0*/  SHF.R.U32.HI R10, RZ, 0x10, R11 ;  /* 0x00000010ff0a7819 */ /* 0x000fe2000001160b */
[----:B------:R-:W-:Y:S01]  /*12300*/  IMAD.U32 R36, R75, 0x10000, RZ ;  /* 0x000100004b247824 */ /* 0x000fe200078e00ff */
[----:B------:R-:W-:-:S02]  /*12310*/  PRMT R79, R79, 0x5410, R52 ;  /* 0x000054104f4f7816 */ /* 0x000fc40000000034 */
[----:B------:R-:W-:Y:S02]  /*12320*/  PRMT R81, R81, 0x5410, R54 ;  /* 0x0000541051517816 */ /* 0x000fe40000000036 */
[----:B------:R-:W-:Y:S02]  /*12330*/  PRMT R77, R77, 0x5410, R10 ;  /* 0x000054104d4d7816 */ /* 0x000fe4000000000a */
[----:B------:R-:W-:Y:S02]  /*12340*/  PRMT R76, R76, 0x5410, R9 ;  /* 0x000054104c4c7816 */ /* 0x000fe40000000009 */
[----:B------:R-:W-:Y:S01]  /*12350*/  PRMT R80, R80, 0x5410, R31 ;  /* 0x0000541050507816 */ /* 0x000fe2000000001f */
[C---:B-1----:R-:W-:Y:S01]  /*12360*/  IMAD.U32 R29, R24.reuse, 0x10000, RZ ;  /* 0x00010000181d7824 */ /* 0x042fe200078e00ff */
[----:B------:R-:W-:Y:S01]  /*12370*/  SHF.L.U32 R32, R27, 0x10, RZ ;  /* 0x000000101b207819 */ /* 0x000fe200000006ff */
[----:B------:R-:W-:Y:S01]  /*12380*/  IMAD.U32 R30, R25, 0x10000, RZ ;  /* 0x00010000191e7824 */ /* 0x000fe200078e00ff */
[----:B------:R-:W-:Y:S01]  /*12390*/  LOP3.LUT R24, R24, 0xffff0000, RZ, 0xc0, !PT ;  /* 0xffff000018187812 */ /* 0x000fe200078ec0ff */
[C---:B------:R-:W-:Y:S01]  /*123a0*/  FMUL.FTZ R37, R29.reuse, R35 ;  /* 0x000000231d257220 */ /* 0x040fe20000410000 */
[----:B------:R-:W-:Y:S01]  /*123b0*/  FMUL.FTZ R39, R29, R34 ;  /* 0x000000221d277220 */ /* 0x000fe20000410000 */
[----:B------:R-:W-:-:S02]  /*123c0*/  IMAD.U32 R29, R79, 0x10000, RZ ;  /* 0x000100004f1d7824 */ /* 0x000fc400078e00ff */
[----:B------:R-:W-:Y:S01]  /*123d0*/  FMUL.FTZ R38, R30, R36 ;  /* 0x000000241e267220 */ /* 0x000fe20000410000 */
[----:B------:R-:W-:Y:S01]  /*123e0*/  LOP3.LUT R25, R25, 0xffff0000, RZ, 0xc0, !PT ;  /* 0xffff000019197812 */ /* 0x000fe200078ec0ff */
[----:B------:R-:W-:Y:S02]  /*123f0*/  IMAD.U32 R31, R26, 0x10000, RZ ;  /* 0x000100001a1f7824 */ /* 0x000fe400078e00ff */
[----:B------:R-:W-:Y:S01]  /*12400*/  FMUL.FTZ R30, R30, R29 ;  /* 0x0000001d1e1e7220 */ /* 0x000fe20000410000 */
[----:B------:R-:W-:Y:S02]  /*12410*/  LOP3.LUT R26, R26, 0xffff0000, RZ, 0xc0, !PT ;  /* 0xffff00001a1a7812 */ /* 0x000fe400078ec0ff */
[----:B------:R-:W-:Y:S01]  /*12420*/  LOP3.LUT R27, R27, 0xffff0000, RZ, 0xc0, !PT ;  /* 0xffff00001b1b7812 */ /* 0x000fe200078ec0ff */
[----:B--2---:R-:W1:Y:S02]  /*12430*/  LDS.128 R4, [R43] ;  /* 0x000000002b047984 */ /* 0x004e640000000c00 */
[C---:B-1----:R-:W-:Y:S01]  /*12440*/  IMAD.U32 R8, R4.reuse, 0x10000, RZ ;  /* 0x0001000004087824 */ /* 0x042fe200078e00ff */
[----:B------:R-:W-:Y:S01]  /*12450*/  LOP3.LUT R4, R4, 0xffff0000, RZ, 0xc0, !PT ;  /* 0xffff000004047812 */ /* 0x000fe200078ec0ff */
[C---:B------:R-:W-:Y:S01]  /*12460*/  IMAD.U32 R9, R5.reuse, 0x10000, RZ ;  /* 0x0001000005097824 */ /* 0x040fe200078e00ff */
[----:B------:R-:W-:Y:S01]  /*12470*/  LOP3.LUT R5, R5, 0xffff0000, RZ, 0xc0, !PT ;  /* 0xffff000005057812 */ /* 0x000fe200078ec0ff */
[C---:B------:R-:W-:Y:S01]  /*12480*/  FFMA.FTZ R37, R8.reuse, R34, -R37 ;  /* 0x0000002208257223 */ /* 0x040fe20000010825 */
[----:B------:R-:W-:Y:S01]  /*12490*/  FFMA.FTZ R39, R8, R35, R39 ;  /* 0x0000002308277223 */ /* 0x000fe20000010027 */
[----:B------:R-:W-:-:S02]  /*124a0*/  IMAD.U32 R34, R77, 0x10000, RZ ;  /* 0x000100004d227824 */ /* 0x000fc400078e00ff */
[----:B------:R-:W-:Y:S01]  /*124b0*/  FFMA.FTZ R38, R9, R29, -R38 ;  /* 0x0000001d09267223 */ /* 0x000fe20000010826 */
[----:B------:R-:W-:Y:S01]  /*124c0*/  IMAD.U32 R8, R81, 0x10000, RZ ;  /* 0x0001000051087824 */ /* 0x000fe200078e00ff */
[----:B------:R-:W-:Y:S01]  /*124d0*/  LOP3.LUT R29, R74, 0xffff0000, RZ, 0xc0, !PT ;  /* 0xffff00004a1d7812 */ /* 0x000fe200078ec0ff */
[----:B------:R-:W-:Y:S02]  /*124e0*/  IMAD.U32 R11, R7, 0x10000, RZ ;  /* 0x00010000070b7824 */ /* 0x000fe400078e00ff */
[C---:B------:R-:W-:Y:S01]  /*124f0*/  FMUL.FTZ R40, R32.reuse, R34 ;  /* 0x0000002220287220 */ /* 0x040fe20000410000 */
        /* <DEDUP_REMOVED lines=13> */
[----:B------:R-:W-:Y:S01]  /*125d0*/  FMUL.FTZ R34, R25, R30 ;  /* 0x0000001e19227220 */ /* 0x000fe20000410000 */
[----:B------:R-:W-:Y:S02]  /*125e0*/  IMAD.U32 R9, R80, 0x10000, RZ ;  /* 0x0001000050097824 */ /* 0x000fe400078e00ff */
[----:B------:R-:W-:Y:S01]  /*125f0*/  FMUL.FTZ R29, R31, R11 ;  /* 0x0000000b1f1d7220 */ /* 0x000fe20000410000 */
[-C--:B------:R-:W-:Y:S01]  /*12600*/  FMUL.FTZ R41, R25, R8.reuse ;  /* 0x0000000819297220 */ /* 0x080fe20000410000 */
[----:B------:R-:W-:Y:S01]  /*12610*/  FFMA.FTZ R25, R5, R8, -R34 ;  /* 0x0000000805197223 */ /* 0x000fe20000010822 */
        /* <DEDUP_REMOVED lines=28> */
.L_x_6147:
[----:B------:R-:W-:Y:S05]  /*127e0*/  BSYNC B1 ;  /* 0x0000000000017941 */ /* 0x000fea0003800000 */
.L_x_6146:
[----:B------:R-:W-:Y:S05]  /*127f0*/  @P2 BRA `(.L_x_6119) ;  /* 0x00000004009c2947 */ /* 0x000fea0003800000 */
[----:B------:R-:W3:Y:S01]  /*12800*/  LDL R34, [R1+0x4c] ;  /* 0x00004c0001227983 */ /* 0x000ee20000100800 */
[----:B------:R-:W-:Y:S02]  /*12810*/  LEA.HI R33, R33, R199, RZ, 0x1d ;  /* 0x000000c721217211 */ /* 0x000fe400078fe8ff */
[----:B-1----:R-:W-:Y:S02]  /*12820*/  SHF.R.U64 R25, R12, 0x10, R13 ;  /* 0x000000100c197819 */ /* 0x002fe4000000120d */
[----:B--2---:R-:W-:Y:S01]  /*12830*/  SHF.R.S32.HI R6, RZ, 0x1f, R33 ;  /* 0x0000001fff067819 */ /* 0x004fe20000011421 */
[----:B------:R-:W-:Y:S01]  /*12840*/  IMAD.SHL.U32 R4, R33, 0x8, RZ ;  /* 0x0000000821047824 */ /* 0x000fe200078e00ff */
[----:B------:R-:W-:Y:S02]  /*12850*/  SHF.R.U32.HI R28, RZ, 0x10, R13 ;  /* 0x00000010ff1c7819 */ /* 0x000fe4000001160d */
[----:B------:R-:W-:Y:S02]  /*12860*/  LEA.HI R6, R6, R33, RZ, 0x3 ;  /* 0x0000002106067211 */ /* 0x000fe400078f18ff */
[----:B------:R-:W-:-:S02]  /*12870*/  LOP3.LUT R4, R211, 0x38, R4, 0xf8, !PT ;  /* 0x00000038d3047812 */ /* 0x000fc400078ef804 */
[----:B------:R-:W-:Y:S01]  /*12880*/  SHF.R.U64 R13, R14, 0x10, R15 ;  /* 0x000000100e0d7819 */ /* 0x000fe2000000120f */
[----:B------:R-:W-:Y:S01]  /*12890*/  IMAD.SHL.U32 R6, R6, 0x400, RZ ;  /* 0x0000040006067824 */ /* 0x000fe200078e00ff */
[----:B------:R-:W-:Y:S02]  /*128a0*/  LOP3.LUT R5, R4, R44, RZ, 0x3c, !PT ;  /* 0x0000002c04057212 */ /* 0x000fe400078e3cff */
[----:B------:R-:W-:Y:S02]  /*128b0*/  SHF.R.U64 R29, R56, 0x10, R57 ;  /* 0x00000010381d7819 */ /* 0x000fe40000001239 */
[----:B------:R-:W-:Y:S02]  /*128c0*/  LOP3.LUT R6, R6, 0x7fffe000, RZ, 0xc0, !PT ;  /* 0x7fffe00006067812 */ /* 0x000fe400078ec0ff */
[----:B------:R-:W-:Y:S02]  /*128d0*/  SHF.R.U64 R27, R58, 0x10, R59 ;  /* 0x000000103a1b7819 */ /* 0x000fe4000000123b */
[----:B------:R-:W-:-:S02]  /*128e0*/  IADD3 R9, R5, R6, R216 ;  /* 0x0000000605097210 */ /* 0x000fc40007ffe0d8 */
[----:B------:R-:W-:Y:S02]  /*128f0*/  SHF.R.U32.HI R14, RZ, 0x10, R15 ;  /* 0x00000010ff0e7819 */ /* 0x000fe4000001160f */
[----:B------:R-:W-:Y:S01]  /*12900*/  PRMT R26, R0, 0x5410, R25 ;  /* 0x00005410001a7816 */ /* 0x000fe20000000019 */
[----:B------:R-:W-:Y:S01]  /*12910*/  IMAD R24, R9, 0x2, R18 ;  /* 0x0000000209187824 */ /* 0x000fe200078e0212 */
[----:B------:R-:W-:Y:S02]  /*12920*/  PRMT R68, R68, 0x5410, R29 ;  /* 0x0000541044447816 */ /* 0x000fe4000000001d */
[----:B------:R-:W-:Y:S01]  /*12930*/  PRMT R70, R70, 0x5410, R27 ;  /* 0x0000541046467816 */ /* 0x000fe2000000001b */
[----:B------:R-:W-:Y:S01]  /*12940*/  IMAD.U32 R27, R26, 0x10000, RZ ;  /* 0x000100001a1b7824 */ /* 0x000fe200078e00ff */
[----:B------:R-:W1:Y:S01]  /*12950*/  LDS.128 R8, [R24+0x12400] ;  /* 0x0124000018087984 */ /* 0x000e620000000c00 */
[----:B------:R-:W-:Y:S01]  /*12960*/  PRMT R31, R21, 0x5410, R14 ;  /* 0x00005410151f7816 */ /* 0x000fe2000000000e */
[----:B------:R-:W-:Y:S01]  /*12970*/  IMAD.U32 R25, R68, 0x10000, RZ ;  /* 0x0001000044197824 */ /* 0x000fe200078e00ff */
[----:B------:R-:W-:-:S02]  /*12980*/  SHF.R.U32.HI R56, RZ, 0x10, R57 ;  /* 0x00000010ff387819 */ /* 0x000fc40000011639 */
[----:B------:R-:W-:Y:S01]  /*12990*/  PRMT R28, R3, 0x5410, R28 ;  /* 0x00005410031c7816 */ /* 0x000fe2000000001c */
[----:B------:R-:W-:Y:S01]  /*129a0*/  IMAD.U32 R32, R31, 0x10000, RZ ;  /* 0x000100001f207824 */ /* 0x000fe200078e00ff */
[----:B------:R-:W-:Y:S02]  /*129b0*/  SHF.R.U32.HI R58, RZ, 0x10, R59 ;  /* 0x00000010ff3a7819 */ /* 0x000fe4000001163b */
[----:B------:R-:W-:Y:S01]  /*129c0*/  PRMT R69, R69, 0x5410, R56 ;  /* 0x0000541045457816 */ /* 0x000fe20000000038 */
[----:B------:R-:W-:Y:S01]  /*129d0*/  IMAD.U32 R29, R28, 0x10000, RZ ;  /* 0x000100001c1d7824 */ /* 0x000fe200078e00ff */
[----:B------:R-:W-:Y:S02]  /*129e0*/  PRMT R71, R71, 0x5410, R58 ;  /* 0x0000541047477816 */ /* 0x000fe4000000003a */
[----:B------:R-:W-:Y:S02]  /*129f0*/  PRMT R30, R20, 0x5410, R13 ;  /* 0x00005410141e7816 */ /* 0x000fe4000000000d */
[----:B------:R-:W-:-:S02]  /*12a00*/  LOP3.LUT R26, R26, 0xffff0000, RZ, 0xc0, !PT ;  /* 0xffff00001a1a7812 */ /* 0x000fc400078ec0ff */
[----:B------:R-:W-:Y:S02]  /*12a10*/  LOP3.LUT R68, R68, 0xffff0000, RZ, 0xc0, !PT ;  /* 0xffff000044447812 */ /* 0x000fe400078ec0ff */
[----:B------:R-:W-:Y:S01]  /*12a20*/  LOP3.LUT R28, R28, 0xffff0000, RZ, 0xc0, !PT ;  /* 0xffff00001c1c7812 */ /* 0x000fe200078ec0ff */
[C---:B-1----:R-:W-:Y:S01]  /*12a30*/  IMAD.U32 R14, R8.reuse, 0x10000, RZ ;  /* 0x00010000080e7824 */ /* 0x042fe200078e00ff */
[----:B------:R-:W-:Y:S01]  /*12a40*/  LOP3.LUT R8, R8, 0xffff0000, RZ, 0xc0, !PT ;  /* 0xffff000008087812 */ /* 0x000fe200078ec0ff */
[C---:B------:R-:W-:Y:S01]  /*12a50*/  IMAD.U32 R15, R9.reuse, 0x10000, RZ ;  /* 0x00010000090f7824 */ /* 0x040fe200078e00ff */
[----:B------:R-:W-:Y:S01]  /*12a60*/  LOP3.LUT R9, R9, 0xffff0000, RZ, 0xc0, !PT ;  /* 0xffff000009097812 */ /* 0x000fe200078ec0ff */
[C---:B------:R-:W-:Y:S01]  /*12a70*/  FMUL.FTZ R33, R14.reuse, R27 ;  /* 0x0000001b0e217220 */ /* 0x040fe20000410000 */
[-C--:B------:R-:W-:Y:S01]  /*12a80*/  FMUL.FTZ R35, R14, R25.reuse ;  /* 0x000000190e237220 */ /* 0x080fe20000410000 */
[C---:B------:R-:W-:Y:S01]  /*12a90*/  IMAD.U32 R14, R69.reuse, 0x10000, RZ ;  /* 0x00010000450e7824 */ /* 0x040fe200078e00ff */
[----:B------:R-:W-:Y:S01]  /*12aa0*/  LOP3.LUT R69, R69, 0xffff0000, RZ, 0xc0, !PT ;  /* 0xffff000045457812 */ /* 0x000fe200078ec0ff */
[C---:B------:R-:W-:Y:S01]  /*12ab0*/  IMAD.U32 R21, R11.reuse, 0x10000, RZ ;  /* 0x000100000b157824 */ /* 0x040fe200078e00ff */
[----:B------:R-:W-:Y:S01]  /*12ac0*/  LOP3.LUT R11, R11, 0xffff0000, RZ, 0xc0, !PT ;  /* 0xffff00000b0b7812 */ /* 0x000fe200078ec0ff */
[C---:B------:R-:W-:Y:S01]  /*12ad0*/  IMAD.U32 R20, R10.reuse, 0x10000, RZ ;  /* 0x000100000a147824 */ /* 0x040fe200078e00ff */
[----:B------:R-:W-:Y:S01]  /*12ae0*/  LOP3.LUT R10, R10, 0xffff0000, RZ, 0xc0, !PT ;  /* 0xffff00000a0a7812 */ /* 0x000fe200078ec0ff */
[----:B---3--:R-:W1:Y:S02]  /*12af0*/  LDS.128 R4, [R34] ;  /* 0x0000000022047984 */ /* 0x008e640000000c00 */
[C---:B-1----:R-:W-:Y:S01]  /*12b00*/  IMAD.U32 R0, R4.reuse, 0x10000, RZ ;  /* 0x0001000004007824 */ /* 0x042fe200078e00ff */
[----:B------:R-:W-:Y:S01]  /*12b10*/  LOP3.LUT R3, R4, 0xffff0000, RZ, 0xc0, !PT ;  /* 0xffff000004037812 */ /* 0x000fe200078ec0ff */
[C---:B------:R-:W-:Y:S01]  /*12b20*/  IMAD.U32 R12, R5.reuse, 0x10000, RZ ;  /* 0x00010000050c7824 */ /* 0x040fe200078e00ff */
[----:B------:R-:W-:Y:S01]  /*12b30*/  LOP3.LUT R4, R5, 0xffff0000, RZ, 0xc0, !PT ;  /* 0xffff000005047812 */ /* 0x000fe200078ec0ff */
[C---:B------:R-:W-:Y:S01]  /*12b40*/  FFMA.FTZ R33, R0.reuse, R25, -R33 ;  /* 0x0000001900217223 */ /* 0x040fe20000010821 */
[----:B------:R-:W-:Y:S01]  /*12b50*/  FMUL.FTZ R25, R15, R29 ;  /* 0x0000001d0f197220 */ /* 0x000fe20000410000 */
[----:B------:R-:W-:Y:S01]  /*12b60*/  FFMA.FTZ R35, R0, R27, R35 ;  /* 0x0000001b00237223 */ /* 0x000fe20000010023 */
[----:B------:R-:W-:-:S02]  /*12b70*/  IMAD.U32 R0, R71, 0x10000, RZ ;  /* 0x0001000047007824 */ /* 0x000fc400078e00ff */
[-C--:B------:R-:W-:Y:S01]  /*12b80*/  FMUL.FTZ R15, R15, R14.reuse ;  /* 0x0000000e0f0f7220 */ /* 0x080fe20000410000 */
[C---:B------:R-:W-:Y:S01]  /*12b90*/  FFMA.FTZ R25, R12.reuse, R14, -R25 ;  /* 0x0000000e0c197223 */ /* 0x040fe20000010819 */
[----:B------:R-:W-:Y:S02]  /*12ba0*/  IMAD.U32 R13, R7, 0x10000, RZ ;  /* 0x00010000070d7824 */ /* 0x000fe400078e00ff */
[C---:B------:R-:W-:Y:S01]  /*12bb0*/  FMUL.FTZ R14, R21.reuse, R32 ;  /* 0x00000020150e7220 */ /* 0x040fe20000410000 */
[----:B------:R-:W-:Y:S01]  /*12bc0*/  FMUL.FTZ R27, R21, R0 ;  /* 0x00000000151b7220 */ /* 0x000fe20000410000 */
[----:B------:R-:W-:Y:S01]  /*12bd0*/  FFMA.FTZ R15, R12, R29, R15 ;  /* 0x0000001d0c0f7223 */ /* 0x000fe2000001000f */
[C---:B------:R-:W-:Y:S01]  /*12be0*/  FMUL.FTZ R12, R8.reuse, R68 ;  /* 0x00000044080c7220 */ /* 0x040fe20000410000 */
[C---:B------:R-:W-:Y:S01]  /*12bf0*/  FFMA.FTZ R21, R13.reuse, R0, -R14 ;  /* 0x000000000d157223 */ /* 0x040fe2000001080e */
[----:B------:R-:W-:Y:S01]  /*12c00*/  FMUL.FTZ R0, R8, R26 ;  /* 0x0000001a08007220 */ /* 0x000fe20000410000 */
[----:B------:R-:W-:Y:S01]  /*12c10*/  FFMA.FTZ R27, R13, R32, R27 ;  /* 0x000000200d1b7223 */ /* 0x000fe2000001001b */
[----:B------:R-:W-:-:S02]  /*12c20*/  IMAD.U32 R8, R30, 0x10000, RZ ;  /* 0x000100001e087824 */ /* 0x000fc400078e00ff */
[----:B------:R-:W-:Y:S01]  /*12c30*/  FMUL.FTZ R13, R9, R28 ;  /* 0x0000001c090d7220 */ /* 0x000fe20000410000 */
[----:B------:R-:W-:Y:S01]  /*12c40*/  FFMA.FTZ R68, R3, R68, -R0 ;  /* 0x0000004403447223 */ /* 0x000fe20000010800 */
[-C--:B------:R-:W-:Y:S01]  /*12c50*/  FMUL.FTZ R9, R9, R69.reuse ;  /* 0x0000004509097220 */ /* 0x080fe20000410000 */
[----:B------:R-:W-:Y:S02]  /*12c60*/  IMAD.U32 R0, R70, 0x10000, RZ ;  /* 0x0001000046007824 */ /* 0x000fe400078e00ff */
[----:B------:R-:W-:Y:S01]  /*12c70*/  FFMA.FTZ R12, R3, R26, R12 ;  /* 0x0000001a030c7223 */ /* 0x000fe2000001000c */
[----:B------:R-:W-:Y:S02]  /*12c80*/  IMAD.U32 R5, R6, 0x10000, RZ ;  /* 0x0001000006057824 */ /* 0x000fe400078e00ff */
[----:B------:R-:W-:Y:S01]  /*12c90*/  FMUL.FTZ R26, R20, R8 ;  /* 0x00000008141a7220 */ /* 0x000fe20000410000 */
[C---:B------:R-:W-:Y:S01]  /*12ca0*/  FFMA.FTZ R28, R4.reuse, R28, R9 ;  /* 0x0000001c041c7223 */ /* 0x040fe20000010009 */
[----:B------:R-:W-:Y:S01]  /*12cb0*/  FFMA.FTZ R14, R4, R69, -R13 ;  /* 0x00000045040e7223 */ /* 0x000fe2000001080d */
[-C--:B------:R-:W-:Y:S01]  /*12cc0*/  FMUL.FTZ R20, R20, R0.reuse ;  /* 0x0000000014147220 */ /* 0x080fe20000410000 */
        /* <DEDUP_REMOVED lines=8> */
[----:B------:R-:W-:Y:S01]  /*12d50*/  LOP3.LUT R6, R6, 0xffff0000, RZ, 0xc0, !PT ;  /* 0xffff000006067812 */ /* 0x000fe200078ec0ff */
[----:B------:R-:W-:Y:S01]  /*12d60*/  FMUL.FTZ R8, R11, R4 ;  /* 0x000000040b087220 */ /* 0x000fe20000410000 */
[----:B------:R-:W-:Y:S01]  /*12d70*/  LOP3.LUT R7, R7, 0xffff0000, RZ, 0xc0, !PT ;  /* 0xffff000007077812 */ /* 0x000fe200078ec0ff */
[----:B------:R-:W-:-:S02]  /*12d80*/  FMUL.FTZ R13, R11, R0 ;  /* 0x000000000b0d7220 */ /* 0x000fc40000410000 */
[C---:B------:R-:W-:Y:S01]  /*12d90*/  FFMA.FTZ R3, R6.reuse, R3, -R5 ;  /* 0x0000000306037223 */ /* 0x040fe20000010805 */
[----:B------:R-:W-:Y:S01]  /*12da0*/  FFMA.FTZ R11, R6, R9, R10 ;  /* 0x00000009060b7223 */ /* 0x000fe2000001000a */
[C---:B------:R-:W-:Y:S01]  /*12db0*/  FFMA.FTZ R0, R7.reuse, R0, -R8 ;  /* 0x0000000007007223 */ /* 0x040fe20000010808 */
        /* <DEDUP_REMOVED lines=11> */
.L_x_6119:
[----:B------:R-:W-:Y:S05]  /*12e70*/  BSYNC B0 ;  /* 0x0000000000007941 */ /* 0x000fea0003800000 */
.L_x_6097:
        /* <DEDUP_REMOVED lines=8> */
.L_x_6095:
[----:B------:R-:W-:-:S06]  /*12f00*/  ULOP3.LUT UR4, UR60, 0x1, URZ, 0xfc, !UPT ;  /* 0x000000013c047892 */ /* 0x000fcc000f8efc3f */
[----:B01-3--:R-:W-:-:S05]  /*12f10*/  IMAD.U32 R0, RZ, RZ, UR4 ;  /* 0x00000004ff007e24 */ /* 0x00bfca000f8e00ff */
[----:B------:R-:W-:-:S13]  /*12f20*/  ISETP.NE.AND P0, PT, R0, 0x3, PT ;  /* 0x000000030000780c */ /* 0x000fda0003f05270 */
[----:B------:R-:W-:Y:S05]  /*12f30*/  @!P0 BRA `(.L_x_6148) ;  /* 0x0000000000048947 */ /* 0x000fea0003800000 */
[----:B------:R-:W-:Y:S01]  /*12f40*/  BPT.TRAP 0x1 ;  /* 0x000000040000795c */ /* 0x000fe20000300000 */
.L_x_6148:
[----:B------:R-:W-:Y:S01]  /*12f50*/  IMAD R0, R197, 0x8, R18 ;  /* 0x00000008c5007824 */ /* 0x000fe200078e0212 */
[----:B------:R-:W-:-:S04]  /*12f60*/  SHF.L.U32 R3, R200, 0x1f, RZ ;  /* 0x0000001fc8037819 */ /* 0x000fc800000006ff */
[----:B------:R0:W1:Y:S01]  /*12f70*/  SYNCS.PHASECHK.TRANS64.TRYWAIT P1, [R0+URZ+0x30830], R3 ;  /* 0x03083003000075a7 */ /* 0x000062000802017f */
[----:B------:R-:W-:Y:S05]  /*12f80*/  @!P0 BRA `(.L_x_6149) ;  /* 0x0000000000048947 */ /* 0x000fea0003800000 */
[----:B------:R-:W-:Y:S01]  /*12f90*/  BPT.TRAP 0x1 ;  /* 0x000000040000795c */ /* 0x000fe20000300000 */
.L_x_6149:
[----:B-1----:R-:W-:Y:S05]  /*12fa0*/  @P1 BRA `(.L_x_6150) ;  /* 0x0000000000081947 */ /* 0x002fea0003800000 */
[----:B------:R-:W1:Y:S02]  /*12fb0*/  SYNCS.PHASECHK.TRANS64.TRYWAIT P1, [R0+URZ+0x30830], R3 ;  /* 0x03083003000075a7 */ /* 0x000e64000802017f */
[----:B-1----:R-:W-:Y:S05]  /*12fc0*/  @!P1 BRA `(.L_x_6151) ;  /* 0x0000012800189947 */ /* 0x002fea0003800000 */
.L_x_6150:
[----:B------:R-:W-:Y:S05]  /*12fd0*/  WARPSYNC.ALL ;  /* 0x0000000000007948 */ /* 0x000fea0003800000 */
[----:B01----:R-:W-:Y:S01]  /*12fe0*/  VIADD R3, R18, 0x1e400 ;  /* 0x0001e40012037836 */ /* 0x003fe20000000000 */
[----:B------:R-:W-:Y:S01]  /*12ff0*/  R2UR UR4, R2 ;  /* 0x00000000020472ca */ /* 0x000fe200000e0000 */
[----:B--2-4-:R-:W-:Y:S01]  /*13000*/  WARPGROUP.ARRIVE ;  /* 0x00000000000079c5 */ /* 0x014fe20000000000 */
[----:B------:R-:W-:Y:S01]  /*13010*/  UMOV UR9, 0x40000040 ;  /* 0x4000004000097882 */ /* 0x000fe20000000000 */
[----:B------:R-:W-:Y:S01]  /*13020*/  IMAD.MOV.U32 R5, RZ, RZ, 0x40000040 ;  /* 0x40000040ff057424 */ /* 0x000fe200078e00ff */
[----:B------:R-:W-:Y:S01]  /*13030*/  SHF.R.U32.HI R3, RZ, 0x4, R3 ;  /* 0x00000004ff037819 */ /* 0x000fe20000011603 */
[----:B------:R-:W-:Y:S01]  /*13040*/  IMAD.U32 R7, RZ, RZ, UR9 ;  /* 0x00000009ff077e24 */ /* 0x000fe2000f8e00ff */
[----:B------:R-:W-:Y:S01]  /*13050*/  UMOV UR57, 0x40000040 ;  /* 0x4000004000397882 */ /* 0x000fe20000000000 */
[----:B------:R-:W-:Y:S01]  /*13060*/  UMOV UR53, 0x40000040 ;  /* 0x4000004000357882 */ /* 0x000fe20000000000 */
[----:B------:R-:W-:Y:S01]  /*13070*/  LOP3.LUT R3, R3, 0x3fff, RZ, 0xc0, !PT ;  /* 0x00003fff03037812 */ /* 0x000fe200078ec0ff */
[----:B------:R-:W-:Y:S01]  /*13080*/  UMOV UR49, 0x40000040 ;  /* 0x4000004000317882 */ /* 0x000fe20000000000 */
[----:B------:R-:W-:Y:S01]  /*13090*/  UMOV UR45, 0x40000040 ;  /* 0x40000040002d7882 */ /* 0x000fe20000000000 */
[----:B------:R-:W-:Y:S01]  /*130a0*/  UMOV UR41, 0x40000040 ;  /* 0x4000004000297882 */ /* 0x000fe20000000000 */
[----:B------:R-:W-:Y:S01]  /*130b0*/  LOP3.LUT R8, R3, 0x10000, RZ, 0xfc, !PT ;  /* 0x0001000003087812 */ /* 0x000fe200078efcff */
[----:B------:R-:W-:Y:S01]  /*130c0*/  IMAD.MOV.U32 R3, RZ, RZ, 0x40000040 ;  /* 0x40000040ff037424 */ /* 0x000fe200078e00ff */
[----:B------:R-:W-:Y:S01]  /*130d0*/  ULOP3.LUT UR4, UR4, 0x10000, URZ, 0xfc, !UPT ;  /* 0x0001000004047892 */ /* 0x000fe2000f8efc3f */
[----:B------:R-:W-:-:S02]  /*130e0*/  UMOV UR37, 0x40000040 ;  /* 0x4000004000257882 */ /* 0x000fc40000000000 */
[----:B------:R-:W-:Y:S01]  /*130f0*/  IMAD R2, R197, 0x900, R8 ;  /* 0x00000900c5027824 */ /* 0x000fe200078e0208 */
[----:B------:R-:W-:Y:S01]  /*13100*/  R2UR UR11, R3 ;  /* 0x00000000030b72ca */ /* 0x000fe200000e0000 */
[----:B------:R-:W-:Y:S01]  /*13110*/  UIADD3 UR5, UR4, 0x2, URZ ;  /* 0x0000000204057890 */ /* 0x000fe2000fffe03f */
[----:B------:R-:W-:Y:S01]  /*13120*/  IMAD.MOV.U32 R3, RZ, RZ, 0x40000040 ;  /* 0x40000040ff037424 */ /* 0x000fe200078e00ff */
[----:B------:R-:W-:Y:S01]  /*13130*/  UMOV UR8, UR4 ;  /* 0x0000000400087c82 */ /* 0x000fe20008000000 */
[C---:B------:R-:W-:Y:S01]  /*13140*/  R2UR UR10, R2.reuse ;  /* 0x00000000020a72ca */ /* 0x040fe200000e0000 */
[----:B------:R-:W-:Y:S01]  /*13150*/  VIADD R4, R2, 0x2 ;  /* 0x0000000202047836 */ /* 0x000fe20000000000 */
[----:B------:R-:W-:Y:S01]  /*13160*/  UIADD3 UR56, UR4, 0x404, URZ ;  /* 0x0000040404387890 */ /* 0x000fe2000fffe03f */
[----:B------:R-:W-:Y:S01]  /*13170*/  IMAD.U32 R6, RZ, RZ, UR8 ;  /* 0x00000008ff067e24 */ /* 0x000fe2000f8e00ff */
[----:B------:R-:W-:Y:S01]  /*13180*/  UIADD3 UR52, UR4, 0x406, URZ ;  /* 0x0000040604347890 */ /* 0x000fe2000fffe03f */
[----:B------:R-:W-:Y:S01]  /*13190*/  R2UR UR39, R3 ;  /* 0x00000000032772ca */ /* 0x000fe200000e0000 */
[----:B------:R-:W-:-:S02]  /*131a0*/  UIADD3 UR48, UR4, 0x800, URZ ;  /* 0x0000080004307890 */ /* 0x000fc4000fffe03f */
[----:B------:R0:W-:Y:S01]  /*131b0*/  STL.64 [R1+0x30], R6 ;  /* 0x0000300601007387 */ /* 0x0001e20000100a00 */
        /* <DEDUP_REMOVED lines=9> */
[----:B------:R-:W-:Y:S01]  /*13250*/  IMAD.MOV.U32 R5, RZ, RZ, 0x40000040 ;  /* 0x40000040ff057424 */ /* 0x000fe200078e00ff */
[----:B------:R-:W-:Y:S01]  /*13260*/  UIADD3 UR36, UR4, 0x806, URZ ;  /* 0x0000080604247890 */ /* 0x000fe2000fffe03f */
[----:B0-----:R-:W-:-:S02]  /*13270*/  IMAD.U32 R6, RZ, RZ, UR8 ;  /* 0x00000008ff067e24 */ /* 0x001fc4000f8e00ff */
        /* <DEDUP_REMOVED lines=48> */
[----:B------:R-:W-:Y:S02]  /*13580*/  VIADD R4, R2, 0x304 ;  /* 0x0000030402047836 */ /* 0x000fe40000000000 */
[----:B------:R-:W-:Y:S02]  /*13590*/  IMAD.MOV.U32 R5, RZ, RZ, 0x40000040 ;  /* 0x40000040ff057424 */ /* 0x000fe400078e00ff */
[----:B0-----:R-:W-:Y:S01]  /*135a0*/  IMAD.U32 R6, RZ, RZ, UR8 ;  /* 0x00000008ff067e24 */ /* 0x001fe2000f8e00ff */
[----:B------:R-:W-:Y:S01]  /*135b0*/  R2UR UR58, R4 ;  /* 0x00000000043a72ca */ /* 0x000fe200000e0000 */
[----:B------:R-:W-:Y:S01]  /*135c0*/  VIADD R4, R2, 0x306 ;  /* 0x0000030602047836 */ /* 0x000fe20000000000 */
[----:B------:R-:W-:Y:S01]  /*135d0*/  R2UR UR59, R5 ;  /* 0x00000000053b72ca */ /* 0x000fe200000e0000 */
[----:B------:R-:W-:-:S02]  /*135e0*/  IMAD.MOV.U32 R5, RZ, RZ, 0x40000040 ;  /* 0x40000040ff057424 */ /* 0x000fc400078e00ff */
        /* <DEDUP_REMOVED lines=42> */
.L_x_6152:
[----:B------:R-:W0:Y:S01]  /*13890*/  LDC R2, c[0x0][0x448] ;  /* 0x00011200ff027b82 */ /* 0x000e220000000800 */
[----:B------:R-:W-:Y:S01]  /*138a0*/  IMAD.MOV.U32 R5, RZ, RZ, -0x60 ;  /* 0xffffffa0ff057424 */ /* 0x000fe200078e00ff */
[----:B------:R-:W-:Y:S01]  /*138b0*/  ULDC UR4, c[0x0][0x988] ;  /* 0x0002620000047ab9 */ /* 0x000fe20000000800 */
[----:B------:R-:W-:Y:S01]  /*138c0*/  BSSY B0, `(.L_x_6153) ;  /* 0x000041c000007945 */ /* 0x000fe20003800000 */
[----:B------:R-:W-:Y:S01]  /*138d0*/  CS2R R118, SRZ ;  /* 0x0000000000767805 */ /* 0x000fe2000001ff00 */
[----:B------:R-:W-:Y:S01]  /*138e0*/  IMAD R5, R72, R5, 0x61 ;  /* 0x0000006148057424 */ /* 0x000fe200078e0205 */
[----:B------:R-:W-:Y:S02]  /*138f0*/  CS2R R116, SRZ ;  /* 0x0000000000747805 */ /* 0x000fe4000001ff00 */
[----:B------:R-:W-:Y:S02]  /*13900*/  CS2R R114, SRZ ;  /* 0x0000000000727805 */ /* 0x000fe4000001ff00 */
[----:B------:R-:W-:Y:S01]  /*13910*/  CS2R R112, SRZ ;  /* 0x0000000000707805 */ /* 0x000fe2000001ff00 */
[----:B------:R-:W-:Y:S01]  /*13920*/  IMAD R5, R222, -0x2, R5 ;  /* 0xfffffffede057824 */ /* 0x000fe200078e0205 */
[----:B------:R-:W-:-:S02]  /*13930*/  CS2R R110, SRZ ;  /* 0x00000000006e7805 */ /* 0x000fc4000001ff00 */
[----:B------:R-:W-:Y:S02]  /*13940*/  CS2R R108, SRZ ;  /* 0x00000000006c7805 */ /* 0x000fe4000001ff00 */
[----:B------:R-:W-:Y:S02]  /*13950*/  CS2R R106, SRZ ;  /* 0x00000000006a7805 */ /* 0x000fe4000001ff00 */
[----:B------:R-:W-:Y:S02]  /*13960*/  CS2R R104, SRZ ;  /* 0x0000000000687805 */ /* 0x000fe4000001ff00 */
[----:B------:R-:W-:Y:S02]  /*13970*/  IADD3 R6, -R219, R5, R220 ;  /* 0x00000005db067210 */ /* 0x000fe40007ffe1dc */
[----:B------:R-:W-:Y:S02]  /*13980*/  CS2R R102, SRZ ;  /* 0x0000000000667805 */ /* 0x000fe4000001ff00 */
[----:B------:R-:W-:-:S02]  /*13990*/  CS2R R100, SRZ ;  /* 0x0000000000647805 */ /* 0x000fc4000001ff00 */
[----:B------:R-:W-:Y:S02]  /*139a0*/  CS2R R98, SRZ ;  /* 0x0000000000627805 */ /* 0x000fe4000001ff00 */
[----:B------:R-:W-:Y:S02]  /*139b0*/  CS2R R96, SRZ ;  /* 0x0000000000607805 */ /* 0x000fe4000001ff00 */
[----:B------:R-:W-:Y:S02]  /*139c0*/  CS2R R94, SRZ ;  /* 0x00000000005e7805 */ /* 0x000fe4000001ff00 */
[----:B------:R-:W-:Y:S02]  /*139d0*/  CS2R R92, SRZ ;  /* 0x00000000005c7805 */ /* 0x000fe4000001ff00 */
[----:B------:R-:W-:Y:S02]  /*139e0*/  CS2R R90, SRZ ;  /* 0x00000000005a7805 */ /* 0x000fe4000001ff00 */
[----:B0-----:R-:W-:Y:S01]  /*139f0*/  ISETP.NE.AND P1, PT, R2, 0x1, PT ;  /* 0x000000010200780c */ /* 0x001fe20003f25270 */
[----:B------:R-:W-:-:S12]  /*13a00*/  IMAD.IADD R2, R223, 0x1, R218 ;  /* 0x00000001df027824 */ /* 0x000fd800078e02da */
[----:B------:R-:W0:Y:S08]  /*13a10*/  @P1 LDC R3, c[0x0][0x44c] ;  /* 0x00011300ff031b82 */ /* 0x000e300000000800 */
[----:B------:R-:W1:Y:S01]  /*13a20*/  @P1 LDC R4, c[0x0][0x450] ;  /* 0x00011400ff041b82 */ /* 0x000e620000000800 */
[----:B0-----:R-:W-:-:S05]  /*13a30*/  @P1 IMAD.HI.U32 R3, R2, R3, RZ ;  /* 0x0000000302031227 */ /* 0x001fca00078e00ff */
[----:B-1----:R-:W-:Y:S01]  /*13a40*/  @P1 SHF.R.U32.HI R2, RZ, R4, R3 ;  /* 0x00000004ff021219 */ /* 0x002fe20000011603 */
[----:B------:R-:W-:-:S04]  /*13a50*/  IMAD R3, R72, -0x60, R220 ;  /* 0xffffffa048037824 */ /* 0x000fc800078e02dc */
[----:B------:R-:W0:Y:S01]  /*13a60*/  SHFL.IDX PT, R4, R2, 0x1, 0x1c1f ;  /* 0x003c1f0002047f89 */ /* 0x000e2200000e0000 */
[----:B------:R-:W-:-:S03]  /*13a70*/  VIADD R3, R3, 0x60 ;  /* 0x0000006003037836 */ /* 0x000fc60000000000 */
[----:B------:R-:W-:Y:S01]  /*13a80*/  SHFL.IDX PT, R2, R2, RZ, 0x1c1f ;  /* 0x001c1fff02027589 */ /* 0x000fe200000e0000 */
[----:B------:R-:W-:-:S05]  /*13a90*/  IMAD R3, R222, -0x2, R3 ;  /* 0xfffffffede037824 */ /* 0x000fca00078e0203 */
        /* <DEDUP_REMOVED lines=70> */
[----:B------:R-:W-:-:S04]  /*13f00*/  FMNMX.FTZ R38, R70, R7, !PT ;  /* 0x0000000746267209 */ /* 0x000fc80007810000 */
[----:B------:R-:W-:-:S05]  /*13f10*/  FMNMX.FTZ R5, R71, R38, !PT ;  /* 0x0000002647057209 */ /* 0x000fca0007810000 */
[----:B------:R-:W0:Y:S02]  /*13f20*/  SHFL.BFLY PT, R38, R5, 0x2, 0x1f ;  /* 0x0c401f0005267f89 */ /* 0x000e2400000e0000 */
[----:B0-----:R-:W-:Y:S02]  /*13f30*/  FMNMX.FTZ R7, R5, R38, !PT ;  /* 0x0000002605077209 */ /* 0x001fe40007810000 */
[----:B------:R-:W-:Y:S01]  /*13f40*/  VIADDMNMX R38, R2, R6, R3, PT ;  /* 0x0000000602267246 */ /* 0x000fe20003800103 */
[----:B------:R-:W-:Y:S02]  /*13f50*/  IMAD.U32 R2, RZ, RZ, UR4 ;  /* 0x00000004ff027e24 */ /* 0x000fe4000f8e00ff */
[----:B------:R-:W0:Y:S01]  /*13f60*/  SHFL.BFLY PT, R88, R7, 0x1, 0x1f ;  /* 0x0c201f0007587f89 */ /* 0x000e2200000e0000 */
[C---:B------:R-:W-:Y:S02]  /*13f70*/  ISETP.GT.AND P2, PT, R38.reuse, RZ, PT ;  /* 0x000000ff2600720c */ /* 0x040fe40003f44270 */
[----:B------:R-:W-:-:S02]  /*13f80*/  ISETP.GT.AND P3, PT, R38, 0x1, PT ;  /* 0x000000012600780c */ /* 0x000fc40003f64270 */
[----:B------:R-:W-:Y:S02]  /*13f90*/  ISETP.GT.AND P4, PT, R38, 0x8, PT ;  /* 0x000000082600780c */ /* 0x000fe40003f84270 */
[----:B------:R-:W-:Y:S02]  /*13fa0*/  FSEL R15, R24, -INF , P2 ;  /* 0xff800000180f7808 */ /* 0x000fe40001000000 */
[----:B------:R-:W-:Y:S02]  /*13fb0*/  FSEL R25, R25, -INF , P3 ;  /* 0xff80000019197808 */ /* 0x000fe40001800000 */
[----:B------:R-:W-:Y:S02]  /*13fc0*/  ISETP.GT.AND P2, PT, R38, 0x9, PT ;  /* 0x000000092600780c */ /* 0x000fe40003f44270 */
[----:B------:R-:W-:Y:S02]  /*13fd0*/  FSEL R11, R28, -INF , P4 ;  /* 0xff8000001c0b7808 */ /* 0x000fe40002000000 */
[----:B------:R-:W-:-:S02]  /*13fe0*/  FMNMX.FTZ R6, R15, R25, !PT ;  /* 0x000000190f067209 */ /* 0x000fc40007810000 */
[C---:B------:R-:W-:Y:S02]  /*13ff0*/  ISETP.GT.AND P3, PT, R38.reuse, 0x10, PT ;  /* 0x000000102600780c */ /* 0x040fe40003f64270 */
[----:B------:R-:W-:Y:S02]  /*14000*/  FSEL R29, R29, -INF , P2 ;  /* 0xff8000001d1d7808 */ /* 0x000fe40001000000 */
[----:B------:R-:W-:Y:S02]  /*14010*/  FMNMX.FTZ R6, R11, R6, !PT ;  /* 0x000000060b067209 */ /* 0x000fe40007810000 */
[----:B------:R-:W-:Y:S02]  /*14020*/  ISETP.GT.AND P2, PT, R38, 0x11, PT ;  /* 0x000000112600780c */ /* 0x000fe40003f44270 */
[----:B0-----:R-:W-:Y:S02]  /*14030*/  FMNMX.FTZ R3, R7, R88, !PT ;  /* 0x0000005807037209 */ /* 0x001fe40007810000 */
[----:B------:R-:W-:-:S02]  /*14040*/  CS2R R88, SRZ ;  /* 0x0000000000587805 */ /* 0x000fc4000001ff00 */
[----:B------:R-:W-:Y:S02]  /*14050*/  FSEL R7, R32, -INF , P3 ;  /* 0xff80000020077808 */ /* 0x000fe40001800000 */
[----:B------:R-:W-:Y:S01]  /*14060*/  FMNMX.FTZ R6, R29, R6, !PT ;  /* 0x000000061d067209 */ /* 0x000fe20007810000 */
[----:B------:R-:W-:Y:S01]  /*14070*/  FMUL.FTZ R5, R3, R2 ;  /* 0x0000000203057220 */ /* 0x000fe20000410000 */
[----:B------:R-:W-:Y:S02]  /*14080*/  ISETP.GT.AND P4, PT, R38, 0x18, PT ;  /* 0x000000182600780c */ /* 0x000fe40003f84270 */
[----:B------:R-:W-:Y:S02]  /*14090*/  FSEL R33, R33, -INF , P2 ;  /* 0xff80000021217808 */ /* 0x000fe40001000000 */
[----:B------:R-:W-:Y:S02]  /*140a0*/  FMNMX.FTZ R6, R7, R6, !PT ;  /* 0x0000000607067209 */ /* 0x000fe40007810000 */
[----:B------:R-:W-:-:S02]  /*140b0*/  FSETP.NEU.FTZ.AND P3, PT, R3, -INF , PT ;  /* 0xff8000000300780b */ /* 0x000fc40003f7d000 */
[----:B------:R-:W-:Y:S02]  /*140c0*/  ISETP.GT.AND P2, PT, R38, 0x19, PT ;  /* 0x000000192600780c */ /* 0x000fe40003f44270 */
[----:B------:R-:W-:Y:S02]  /*140d0*/  FSEL R9, R36, -INF , P4 ;  /* 0xff80000024097808 */ /* 0x000fe40002000000 */
[----:B------:R-:W-:Y:S02]  /*140e0*/  FMNMX.FTZ R6, R33, R6, !PT ;  /* 0x0000000621067209 */ /* 0x000fe40007810000 */
[----:B------:R-:W-:Y:S02]  /*140f0*/  FSEL R5, R5, RZ, P3 ;  /* 0x000000ff05057208 */ /* 0x000fe40001800000 */
[----:B------:R-:W-:Y:S02]  /*14100*/  ISETP.GT.AND P3, PT, R38, 0x20, PT ;  /* 0x000000202600780c */ /* 0x000fe40003f64270 */
[----:B------:R-:W-:Y:S01]  /*14110*/  FSEL R37, R37, -INF , P2 ;  /* 0xff80000025257808 */ /* 0x000fe20001000000 */
[--C-:B------:R-:W-:Y:S01]  /*14120*/  FFMA.FTZ R36, R4, R2, -R5.reuse ;  /* 0x0000000204247223 */ /* 0x100fe20000010805 */
[----:B------:R-:W-:Y:S01]  /*14130*/  FMNMX.FTZ R6, R9, R6, !PT ;  /* 0x0000000609067209 */ /* 0x000fe20007810000 */
[-CC-:B------:R-:W-:Y:S01]  /*14140*/  FFMA.FTZ R189, R74, R2.reuse, -R5.reuse ;  /* 0x000000024abd7223 */ /* 0x180fe20000010805 */
[----:B------:R-:W-:Y:S01]  /*14150*/  ISETP.GT.AND P2, PT, R38, 0x21, PT ;  /* 0x000000212600780c */ /* 0x000fe20003f44270 */
[-CC-:B------:R-:W-:Y:S01]  /*14160*/  FFMA.FTZ R76, R76, R2.reuse, -R5.reuse ;  /* 0x000000024c4c7223 */ /* 0x180fe20000010805 */
[----:B------:R-:W-:Y:S01]  /*14170*/  FSEL R13, R40, -INF , P3 ;  /* 0xff800000280d7808 */ /* 0x000fe20001800000 */
[--C-:B------:R-:W-:Y:S01]  /*14180*/  FFMA.FTZ R40, R14, R2, -R5.reuse ;  /* 0x000000020e287223 */ /* 0x100fe20000010805 */
[----:B------:R-:W-:Y:S01]  /*14190*/  FMNMX.FTZ R6, R37, R6, !PT ;  /* 0x0000000625067209 */ /* 0x000fe20007810000 */
[-CC-:B------:R-:W-:Y:S01]  /*141a0*/  FFMA.FTZ R191, R78, R2.reuse, -R5.reuse ;  /* 0x000000024ebf7223 */ /* 0x180fe20000010805 */
[----:B------:R-:W-:Y:S01]  /*141b0*/  ISETP.GT.AND P3, PT, R38, 0x28, PT ;  /* 0x000000282600780c */ /* 0x000fe20003f64270 */
[----:B------:R-:W-:Y:S01]  /*141c0*/  MUFU.EX2 R189, R189 ;  /* 0x000000bd00bd7308 */ /* 0x000fe20000000800 */
[----:B------:R-:W-:Y:S01]  /*141d0*/  FSEL R41, R41, -INF , P2 ;  /* 0xff80000029297808 */ /* 0x000fe20001000000 */
[--C-:B------:R-:W-:Y:S01]  /*141e0*/  FFMA.FTZ R80, R80, R2, -R5.reuse ;  /* 0x0000000250507223 */ /* 0x100fe20000010805 */
[----:B------:R-:W-:Y:S01]  /*141f0*/  FMNMX.FTZ R24, R13, R6, !PT ;  /* 0x000000060d187209 */ /* 0x000fe20007810000 */
[-CC-:B------:R-:W-:Y:S01]  /*14200*/  FFMA.FTZ R185, R82, R2.reuse, -R5.reuse ;  /* 0x0000000252b97223 */ /* 0x180fe20000010805 */
[----:B------:R-:W-:Y:S01]  /*14210*/  ISETP.GT.AND P2, PT, R38, 0x29, PT ;  /* 0x000000292600780c */ /* 0x000fe20003f44270 */
[--C-:B------:R-:W-:Y:S01]  /*14220*/  FFMA.FTZ R84, R84, R2, -R5.reuse ;  /* 0x0000000254547223 */ /* 0x100fe20000010805 */
[----:B------:R-:W-:Y:S01]  /*14230*/  FSEL R21, R44, -INF , P3 ;  /* 0xff8000002c157808 */ /* 0x000fe20001800000 */
[----:B------:R-:W0:Y:S01]  /*14240*/  MUFU.EX2 R6, R76 ;  /* 0x0000004c00067308 */ /* 0x000e220000000800 */
[----:B------:R-:W-:Y:S01]  /*14250*/  FMNMX.FTZ R24, R41, R24, !PT ;  /* 0x0000001829187209 */ /* 0x000fe20007810000 */
[-CC-:B------:R-:W-:Y:S01]  /*14260*/  FFMA.FTZ R187, R86, R2.reuse, -R5.reuse ;  /* 0x0000000256bb7223 */ /* 0x180fe20000010805 */
[----:B------:R-:W-:Y:S01]  /*14270*/  ISETP.GT.AND P3, PT, R38, 0x30, PT ;  /* 0x000000302600780c */ /* 0x000fe20003f64270 */
[-CC-:B------:R-:W-:Y:S01]  /*14280*/  FFMA.FTZ R181, R42, R2.reuse, -R5.reuse ;  /* 0x000000022ab57223 */ /* 0x180fe20000010805 */
[----:B------:R-:W-:Y:S01]  /*14290*/  FSEL R45, R45, -INF , P2 ;  /* 0xff8000002d2d7808 */ /* 0x000fe20001000000 */
[--C-:B------:R-:W-:Y:S01]  /*142a0*/  FFMA.FTZ R183, R46, R2, -R5.reuse ;  /* 0x000000022eb77223 */ /* 0x100fe20000010805 */
[----:B------:R-:W-:Y:S01]  /*142b0*/  FMNMX.FTZ R24, R21, R24, !PT ;  /* 0x0000001815187209 */ /* 0x000fe20007810000 */
[----:B------:R-:W1:Y:S01]  /*142c0*/  MUFU.EX2 R191, R191 ;  /* 0x000000bf00bf7308 */ /* 0x000e620000000800 */
        /* <DEDUP_REMOVED lines=15> */
[----:B------:R2:W3:Y:S01]  /*143c0*/  MUFU.EX2 R24, R80 ;  /* 0x0000005000187308 */ /* 0x0004e20000000800 */
[----:B------:R-:W-:Y:S01]  /*143d0*/  FMNMX.FTZ R28, R49, R28, !PT ;  /* 0x0000001c311c7209 */ /* 0x000fe20007810000 */
[-CC-:B------:R-:W-:Y:S01]  /*143e0*/  FFMA.FTZ R20, R30, R2.reuse, -R5.reuse ;  /* 0x000000021e147223 */ /* 0x180fe20000010805 */
[----:B------:R-:W-:Y:S01]  /*143f0*/  ISETP.GT.AND P3, PT, R38, 0x40, PT ;  /* 0x000000402600780c */ /* 0x000fe20003f64270 */
[----:B------:R-:W-:Y:S01]  /*14400*/  FFMA.FTZ R171, R70, R2, -R5 ;  /* 0x0000000246ab7223 */ /* 0x000fe20000010805 */
[----:B------:R-:W-:-:S02]  /*14410*/  FSEL R53, R53, -INF , P2 ;  /* 0xff80000035357808 */ /* 0x000fc40001000000 */
[----:B------:R-:W-:Y:S02]  /*14420*/  CS2R R86, SRZ ;  /* 0x0000000000567805 */ /* 0x000fe4000001ff00 */
[----:B------:R-:W-:Y:S01]  /*14430*/  FMNMX.FTZ R28, R47, R28, !PT ;  /* 0x0000001c2f1c7209 */ /* 0x000fe20007810000 */
[----:B------:R-:W-:Y:S01]  /*14440*/  MUFU.EX2 R187, R187 ;  /* 0x000000bb00bb7308 */ /* 0x000fe20000000800 */
[----:B------:R-:W-:Y:S02]  /*14450*/  ISETP.GT.AND P2, PT, R38, 0x41, PT ;  /* 0x000000412600780c */ /* 0x000fe40003f44270 */
[----:B------:R-:W-:Y:S02]  /*14460*/  CS2R R82, SRZ ;  /* 0x0000000000527805 */ /* 0x000fe4000001ff00 */
[----:B------:R-:W-:Y:S02]  /*14470*/  FSEL R27, R56, -INF , P3 ;  /* 0xff800000381b7808 */ /* 0x000fe40001800000 */
[----:B--2---:R-:W-:-:S02]  /*14480*/  CS2R R80, SRZ ;  /* 0x0000000000507805 */ /* 0x004fc4000001ff00 */
[----:B------:R-:W-:Y:S02]  /*14490*/  FMNMX.FTZ R28, R53, R28, !PT ;  /* 0x0000001c351c7209 */ /* 0x000fe40007810000 */
[----:B------:R-:W-:Y:S02]  /*144a0*/  CS2R R78, SRZ ;  /* 0x00000000004e7805 */ /* 0x000fe4000001ff00 */
[----:B------:R-:W-:Y:S01]  /*144b0*/  ISETP.GT.AND P3, PT, R38, 0x48, PT ;  /* 0x000000482600780c */ /* 0x000fe20003f64270 */
[----:B------:R-:W-:Y:S01]  /*144c0*/  MUFU.EX2 R181, R181 ;  /* 0x000000b500b57308 */ /* 0x000fe20000000800 */
[----:B------:R-:W-:Y:S02]  /*144d0*/  FSEL R57, R57, -INF , P2 ;  /* 0xff80000039397808 */ /* 0x000fe40001000000 */
[----:B------:R-:W-:Y:S02]  /*144e0*/  CS2R R76, SRZ ;  /* 0x00000000004c7805 */ /* 0x000fe4000001ff00 */
[----:B------:R-:W-:-:S02]  /*144f0*/  FMNMX.FTZ R32, R27, R28, !PT ;  /* 0x0000001c1b207209 */ /* 0x000fc40007810000 */
[----:B------:R-:W-:Y:S02]  /*14500*/  CS2R R74, SRZ ;  /* 0x00000000004a7805 */ /* 0x000fe4000001ff00 */
[----:B------:R-:W-:Y:S02]  /*14510*/  ISETP.GT.AND P2, PT, R38, 0x49, PT ;  /* 0x000000492600780c */ /* 0x000fe40003f44270 */
[----:B------:R-:W-:Y:S02]  /*14520*/  CS2R R66, SRZ ;  /* 0x0000000000427805 */ /* 0x000fe4000001ff00 */
[----:B------:R-:W-:Y:S01]  /*14530*/  FSEL R31, R60, -INF , P3 ;  /* 0xff8000003c1f7808 */ /* 0x000fe20001800000 */
[----:B------:R2:W-:Y:S01]  /*14540*/  MUFU.EX2 R28, R84 ;  /* 0x00000054001c7308 */ /* 0x0005e20000000800 */
[----:B------:R-:W-:Y:S02]  /*14550*/  FMNMX.FTZ R32, R57, R32, !PT ;  /* 0x0000002039207209 */ /* 0x000fe40007810000 */
[----:B------:R-:W-:-:S02]  /*14560*/  CS2R R62, SRZ ;  /* 0x00000000003e7805 */ /* 0x000fc4000001ff00 */
[C---:B------:R-:W-:Y:S02]  /*14570*/  ISETP.GT.AND P3, PT, R38.reuse, 0x50, PT ;  /* 0x000000502600780c */ /* 0x040fe40003f64270 */
[----:B------:R-:W-:Y:S02]  /*14580*/  CS2R R58, SRZ ;  /* 0x00000000003a7805 */ /* 0x000fe4000001ff00 */
[----:B------:R-:W-:Y:S02]  /*14590*/  FSEL R61, R61, -INF , P2 ;  /* 0xff8000003d3d7808 */ /* 0x000fe40001000000 */
[----:B------:R-:W-:Y:S02]  /*145a0*/  CS2R R54, SRZ ;  /* 0x0000000000367805 */ /* 0x000fe4000001ff00 */
[----:B------:R-:W-:Y:S01]  /*145b0*/  FMNMX.FTZ R32, R31, R32, !PT ;  /* 0x000000201f207209 */ /* 0x000fe20007810000 */
[----:B------:R-:W-:Y:S01]  /*145c0*/  MUFU.EX2 R36, R36 ;  /* 0x0000002400247308 */ /* 0x000fe20000000800 */
[----:B------:R-:W-:-:S02]  /*145d0*/  ISETP.GT.AND P2, PT, R38, 0x51, PT ;  /* 0x000000512600780c */ /* 0x000fc40003f44270 */
[----:B--2---:R-:W-:Y:S02]  /*145e0*/  CS2R R84, SRZ ;  /* 0x0000000000547805 */ /* 0x004fe4000001ff00 */
[----:B------:R-:W-:Y:S02]  /*145f0*/  FSEL R35, R64, -INF , P3 ;  /* 0xff80000040237808 */ /* 0x000fe40001800000 */
[----:B------:R-:W-:Y:S02]  /*14600*/  FMNMX.FTZ R32, R61, R32, !PT ;  /* 0x000000203d207209 */ /* 0x000fe40007810000 */
[----:B------:R-:W-:Y:S01]  /*14610*/  ISETP.GT.AND P3, PT, R38, 0x58, PT ;  /* 0x000000582600780c */ /* 0x000fe20003f64270 */
[----:B------:R-:W-:Y:S01]  /*14620*/  MUFU.EX2 R183, R183 ;  /* 0x000000b700b77308 */ /* 0x000fe20000000800 */
[----:B------:R-:W-:Y:S02]  /*14630*/  FSEL R65, R65, -INF , P2 ;  /* 0xff80000041417808 */ /* 0x000fe40001000000 */
[----:B------:R-:W-:-:S02]  /*14640*/  FMNMX.FTZ R14, R35, R32, !PT ;  /* 0x00000020230e7209 */ /* 0x000fc40007810000 */
[----:B------:R-:W-:Y:S01]  /*14650*/  ISETP.GT.AND P2, PT, R38, 0x59, PT ;  /* 0x000000592600780c */ /* 0x000fe20003f44270 */
[-CC-:B------:R-:W-:Y:S01]  /*14660*/  FFMA.FTZ R38, R10, R2.reuse, -R5.reuse ;  /* 0x000000020a267223 */ /* 0x180fe20000010805 */
[----:B------:R-:W-:Y:S01]  /*14670*/  FSEL R39, R68, -INF , P3 ;  /* 0xff80000044277808 */ /* 0x000fe20001800000 */
[----:B------:R-:W-:Y:S01]  /*14680*/  FFMA.FTZ R10, R26, R2, -R5 ;  /* 0x000000021a0a7223 */ /* 0x000fe20000010805 */
[----:B------:R-:W-:Y:S01]  /*14690*/  FMNMX.FTZ R14, R65, R14, !PT ;  /* 0x0000000e410e7209 */ /* 0x000fe20007810000 */
[----:B0-----:R-:W-:Y:S01]  /*146a0*/  FADD.FTZ R26, R189, R6 ;  /* 0x00000006bd1a7221 */ /* 0x001fe20000010000 */
[----:B------:R-:W-:Y:S01]  /*146b0*/  FSEL R69, R69, -INF , P2 ;  /* 0xff80000045457808 */ /* 0x000fe20001000000 */
[----:B------:R0:W-:Y:S01]  /*146c0*/  MUFU.EX2 R32, R40 ;  /* 0x0000002800207308 */ /* 0x0001e20000000800 */
[----:B------:R-:W-:Y:S02]  /*146d0*/  FMNMX.FTZ R14, R39, R14, !PT ;  /* 0x0000000e270e7209 */ /* 0x000fe40007810000 */
[----:B------:R-:W-:-:S02]  /*146e0*/  F2FP.BF16.F32.PACK_AB R189, R6, R189 ;  /* 0x000000bd06bd723e */ /* 0x000fc400000010ff */
[----:B------:R-:W-:-:S03]  /*146f0*/  FMNMX.FTZ R14, R69, R14, !PT ;  /* 0x0000000e450e7209 */ /* 0x000fc60007810000 */
[----:B------:R-:W-:Y:S01]  /*14700*/  MUFU.EX2 R38, R38 ;  /* 0x0000002600267308 */ /* 0x000fe20000000800 */
[-CC-:B0-----:R-:W-:Y:S01]  /*14710*/  FFMA.FTZ R40, R12, R2.reuse, -R5.reuse ;  /* 0x000000020c287223 */ /* 0x181fe20000010805 */
[----:B------:R-:W0:Y:S01]  /*14720*/  SHFL.BFLY PT, R51, R14, 0x2, 0x1f ;  /* 0x0c401f000e337f89 */ /* 0x000e2200000e0000 */
[-CC-:B------:R-:W-:Y:S01]  /*14730*/  FFMA.FTZ R12, R34, R2.reuse, -R5.reuse ;  /* 0x00000002220c7223 */ /* 0x180fe20000010805 */
[----:B------:R-:W-:Y:S01]  /*14740*/  FFMA.FTZ R5, R71, R2, -R5 ;  /* 0x0000000247057223 */ /* 0x000fe20000010805 */
[----:B------:R-:W-:-:S03]  /*14750*/  CS2R R70, SRZ ;  /* 0x0000000000467805 */ /* 0x000fc6000001ff00 */
        /* <DEDUP_REMOVED lines=8> */
[----:B0-----:R-:W-:-:S07]  /*147e0*/  FMNMX.FTZ R4, R51, R4, !PT ;  /* 0x0000000433047209 */ /* 0x001fce0007810000 */
[----:B------:R-:W-:Y:S01]  /*147f0*/  MUFU.EX2 R175, R175 ;  /* 0x000000af00af7308 */ /* 0x000fe20000000800 */
[----:B------:R-:W0:Y:S01]  /*14800*/  @P1 LDC R51, c[0x0][0x450] ;  /* 0x00011400ff331b82 */ /* 0x000e220000000800 */
[C---:B------:R-:W-:Y:S01]  /*14810*/  FSETP.NEU.FTZ.AND P2, PT, R4.reuse, -INF , PT ;  /* 0xff8000000400780b */ /* 0x040fe20003f5d000 */
[----:B------:R-:W-:-:S05]  /*14820*/  FMUL.FTZ R14, R4, R2 ;  /* 0x00000002040e7220 */ /* 0x000fca0000410000 */
[----:B------:R-:W-:Y:S01]  /*14830*/  MUFU.EX2 R12, R12 ;  /* 0x0000000c000c7308 */ /* 0x000fe20000000800 */
[----:B------:R-:W-:-:S05]  /*14840*/  FSEL R14, R14, RZ, P2 ;  /* 0x000000ff0e0e7208 */ /* 0x000fca0001000000 */
        /* <DEDUP_REMOVED lines=8> */
[-CC-:B------:R-:W-:Y:S01]  /*148d0*/  FFMA.FTZ R37, R37, R2.reuse, -R14.reuse ;  /* 0x0000000225257223 */ /* 0x180fe2000001080e */
[-CC-:B------:R-:W-:Y:S01]  /*148e0*/  FFMA.FTZ R13, R13, R2.reuse, -R14.reuse ;  /* 0x000000020d0d7223 */ /* 0x180fe2000001080e */
[-CC-:B------:R-:W-:Y:S01]  /*148f0*/  FFMA.FTZ R41, R41, R2.reuse, -R14.reuse ;  /* 0x0000000229297223 */ /* 0x180fe2000001080e */
[-CC-:B------:R-:W-:Y:S01]  /*14900*/  FFMA.FTZ R21, R21, R2.reuse, -R14.reuse ;  /* 0x0000000215157223 */ /* 0x180fe2000001080e */
[----:B------:R-:W4:Y:S01]  /*14910*/  MUFU.EX2 R15, R15 ;  /* 0x0000000f000f7308 */ /* 0x000f220000000800 */
[----:B--2---:R-:W2:Y:S01]  /*14920*/  @P1 LDC R25, c[0x0][0x44c] ;  /* 0x00011300ff191b82 */ /* 0x004ea20000000800 */
[-CC-:B------:R-:W-:Y:S01]  /*14930*/  FFMA.FTZ R45, R45, R2.reuse, -R14.reuse ;  /* 0x000000022d2d7223 */ /* 0x180fe2000001080e */
[-CC-:B------:R-:W-:Y:S01]  /*14940*/  FFMA.FTZ R43, R43, R2.reuse, -R14.reuse ;  /* 0x000000022b2b7223 */ /* 0x180fe2000001080e */
[-CC-:B------:R-:W-:Y:S01]  /*14950*/  FFMA.FTZ R49, R49, R2.reuse, -R14.reuse ;  /* 0x0000000231317223 */ /* 0x180fe2000001080e */
[-CC-:B------:R-:W-:Y:S01]  /*14960*/  FFMA.FTZ R47, R47, R2.reuse, -R14.reuse ;  /* 0x000000022f2f7223 */ /* 0x180fe2000001080e */
[-CC-:B------:R-:W-:Y:S01]  /*14970*/  FFMA.FTZ R53, R53, R2.reuse, -R14.reuse ;  /* 0x0000000235357223 */ /* 0x180fe2000001080e */
[-CC-:B------:R-:W-:Y:S01]  /*14980*/  FFMA.FTZ R27, R27, R2.reuse, -R14.reuse ;  /* 0x000000021b1b7223 */ /* 0x180fe2000001080e */
[----:B------:R-:W4:Y:S01]  /*14990*/  MUFU.EX2 R11, R11 ;  /* 0x0000000b000b7308 */ /* 0x000f220000000800 */
[-CC-:B------:R-:W-:Y:S01]  /*149a0*/  FFMA.FTZ R57, R57, R2.reuse, -R14.reuse ;  /* 0x0000000239397223 */ /* 0x180fe2000001080e */
[-CC-:B------:R-:W-:Y:S01]  /*149b0*/  FFMA.FTZ R31, R31, R2.reuse, -R14.reuse ;  /* 0x000000021f1f7223 */ /* 0x180fe2000001080e */
[-CC-:B------:R-:W-:Y:S01]  /*149c0*/  FFMA.FTZ R61, R61, R2.reuse, -R14.reuse ;  /* 0x000000023d3d7223 */ /* 0x180fe2000001080e */
[-CC-:B------:R-:W-:Y:S01]  /*149d0*/  FFMA.FTZ R35, R35, R2.reuse, -R14.reuse ;  /* 0x0000000223237223 */ /* 0x180fe2000001080e */
[-CC-:B------:R-:W-:Y:S01]  /*149e0*/  FFMA.FTZ R65, R65, R2.reuse, -R14.reuse ;  /* 0x0000000241417223 */ /* 0x180fe2000001080e */
[-CC-:B------:R-:W-:Y:S01]  /*149f0*/  FFMA.FTZ R39, R39, R2.reuse, -R14.reuse ;  /* 0x0000000227277223 */ /* 0x180fe2000001080e */
[----:B------:R-:W-:Y:S01]  /*14a00*/  FFMA.FTZ R69, R69, R2, -R14 ;  /* 0x0000000245457223 */ /* 0x000fe2000001080e */
[----:B------:R1:W4:Y:S08]  /*14a10*/  MUFU.EX2 R190, R29 ;  /* 0x0000001d00be7308 */ /* 0x0003300000000800 */
[----:B------:R3:W4:Y:S01]  /*14a20*/  MUFU.EX2 R184, R7 ;  /* 0x0000000700b87308 */ /* 0x0007220000000800 */
[----:B-1----:R-:W-:-:S07]  /*14a30*/  IMAD.MOV.U32 R29, RZ, RZ, R218 ;  /* 0x000000ffff1d7224 */ /* 0x002fce00078e00da */
[----:B------:R-:W1:Y:S01]  /*14a40*/  MUFU.EX2 R33, R33 ;  /* 0x0000002100217308 */ /* 0x000e620000000800 */
[----:B---3--:R-:W-:Y:S02]  /*14a50*/  VIADD R7, R0, 0x30840 ;  /* 0x0003084000077836 */ /* 0x008fe40000000000 */
[----:B--2---:R-:W-:-:S04]  /*14a60*/  @P1 IMAD.HI.U32 R0, R218, R25, RZ ;  /* 0x00000019da001227 */ /* 0x004fc800078e00ff */
[----:B------:R-:W-:Y:S01]  /*14a70*/  FADD.FTZ R25, R191, R26 ;  /* 0x0000001abf197221 */ /* 0x000fe20000010000 */
[----:B------:R-:W-:Y:S02]  /*14a80*/  F2FP.BF16.F32.PACK_AB R191, R24, R191 ;  /* 0x000000bf18bf723e */ /* 0x000fe400000010ff */
[----:B------:R-:W-:Y:S01]  /*14a90*/  PRMT R7, R212, 0x654, R7 ;  /* 0x00000654d4077816 */ /* 0x000fe20000000007 */
[----:B------:R-:W2:Y:S01]  /*14aa0*/  MUFU.EX2 R9, R9 ;  /* 0x0000000900097308 */ /* 0x000ea20000000800 */
[----:B0-----:R-:W-:Y:S01]  /*14ab0*/  @P1 SHF.R.U32.HI R29, RZ, R51, R0 ;  /* 0x00000033ff1d1219 */ /* 0x001fe20000011600 */
[----:B----4-:R-:W-:Y:S01]  /*14ac0*/  FADD.FTZ R0, R15, R188 ;  /* 0x000000bc0f007221 */ /* 0x010fe20000010000 */
[----:B------:R0:W-:Y:S01]  /*14ad0*/  SYNCS.ARRIVE.TRANS64.RED.A1T0 RZ, [R7+URZ], RZ ;  /* 0x000000ff07ff79a7 */ /* 0x0001e2000810043f */
[----:B------:R-:W-:Y:S02]  /*14ae0*/  F2FP.BF16.F32.PACK_AB R188, R188, R15 ;  /* 0x0000000fbcbc723e */ /* 0x000fe400000010ff */
[----:B------:R-:W-:-:S02]  /*14af0*/  CS2R R50, SRZ ;  /* 0x0000000000327805 */ /* 0x000fc4000001ff00 */
[----:B------:R-:W-:Y:S01]  /*14b00*/  IADD3 R26, R29, R220, -R219 ;  /* 0x000000dc1d1a7210 */ /* 0x000fe20007ffe8db */
[----:B------:R-:W3:Y:S01]  /*14b10*/  MUFU.EX2 R186, R37 ;  /* 0x0000002500ba7308 */ /* 0x000ee20000000800 */
[----:B0-----:R-:W-:Y:S01]  /*14b20*/  FADD.FTZ R7, R11, R0 ;  /* 0x000000000b077221 */ /* 0x001fe20000010000 */
[----:B------:R-:W-:Y:S02]  /*14b30*/  FADD.FTZ R0, R24, R25 ;  /* 0x0000001918007221 */ /* 0x000fe40000010000 */
[----:B------:R-:W-:-:S04]  /*14b40*/  IMAD.HI R29, R26, 0x2aaaaaab, RZ ;  /* 0x2aaaaaab1a1d7827 */ /* 0x000fc800078e02ff */
[C---:B------:R-:W-:Y:S01]  /*14b50*/  FADD.FTZ R7, R190.reuse, R7 ;  /* 0x00000007be077221 */ /* 0x040fe20000010000 */
[----:B------:R-:W0:Y:S01]  /*14b60*/  MUFU.EX2 R13, R13 ;  /* 0x0000000d000d7308 */ /* 0x000e220000000800 */
[----:B------:R-:W-:Y:S01]  /*14b70*/  FADD.FTZ R25, R185, R0 ;  /* 0x00000000b9197221 */ /* 0x000fe20000010000 */
[----:B------:R-:W-:Y:S01]  /*14b80*/  F2FP.BF16.F32.PACK_AB R190, R190, R11 ;  /* 0x0000000bbebe723e */ /* 0x000fe200000010ff */
[----:B------:R-:W-:Y:S01]  /*14b90*/  FADD.FTZ R0, R184, R7 ;  /* 0x00000007b8007221 */ /* 0x000fe20000010000 */
[C---:B------:R-:W-:Y:S01]  /*14ba0*/  F2FP.BF16.F32.PACK_AB R185, R28.reuse, R185 ;  /* 0x000000b91cb9723e */ /* 0x040fe200000010ff */
[----:B------:R-:W-:Y:S01]  /*14bb0*/  FADD.FTZ R26, R28, R25 ;  /* 0x000000191c1a7221 */ /* 0x000fe20000010000 */
[C---:B-1----:R-:W-:Y:S01]  /*14bc0*/  F2FP.BF16.F32.PACK_AB R184, R33.reuse, R184 ;  /* 0x000000b821b8723e */ /* 0x042fe200000010ff */
[----:B------:R-:W-:Y:S01]  /*14bd0*/  FADD.FTZ R0, R33, R0 ;  /* 0x0000000021007221 */ /* 0x000fe20000010000 */
[----:B------:R-:W1:Y:S01]  /*14be0*/  MUFU.EX2 R180, R41 ;  /* 0x0000002900b47308 */ /* 0x000e620000000800 */
[----:B------:R-:W-:Y:S01]  /*14bf0*/  FADD.FTZ R25, R187, R26 ;  /* 0x0000001abb197221 */ /* 0x000fe20000010000 */
[----:B------:R-:W-:Y:S01]  /*14c00*/  F2FP.BF16.F32.PACK_AB R187, R32, R187 ;  /* 0x000000bb20bb723e */ /* 0x000fe200000010ff */
[----:B--2---:R-:W-:-:S02]  /*14c10*/  FADD.FTZ R7, R9, R0 ;  /* 0x0000000009077221 */ /* 0x004fc40000010000 */
[----:B------:R-:W-:Y:S01]  /*14c20*/  FADD.FTZ R26, R32, R25 ;  /* 0x00000019201a7221 */ /* 0x000fe20000010000 */
[----:B------:R-:W-:Y:S01]  /*14c30*/  CS2R R32, SRZ ;  /* 0x0000000000207805 */ /* 0x000fe2000001ff00 */
[C---:B---3--:R-:W-:Y:S01]  /*14c40*/  FADD.FTZ R0, R186.reuse, R7 ;  /* 0x00000007ba007221 */ /* 0x048fe20000010000 */
[----:B------:R-:W2:Y:S01]  /*14c50*/  MUFU.EX2 R21, R21 ;  /* 0x0000001500157308 */ /* 0x000ea20000000800 */
[----:B------:R-:W-:Y:S01]  /*14c60*/  FADD.FTZ R25, R181, R26 ;  /* 0x0000001ab5197221 */ /* 0x000fe20000010000 */
[----:B------:R-:W-:Y:S01]  /*14c70*/  SHF.R.U32.HI R26, RZ, 0x1f, R29 ;  /* 0x0000001fff1a7819 */ /* 0x000fe2000001161d */
[----:B0-----:R-:W-:Y:S01]  /*14c80*/  FADD.FTZ R7, R13, R0 ;  /* 0x000000000d077221 */ /* 0x001fe20000010000 */
[----:B------:R-:W-:Y:S01]  /*14c90*/  F2FP.BF16.F32.PACK_AB R186, R186, R9 ;  /* 0x00000009baba723e */ /* 0x000fe200000010ff */
[C---:B------:R-:W-:Y:S01]  /*14ca0*/  FADD.FTZ R14, R36.reuse, R25 ;  /* 0x00000019240e7221 */ /* 0x040fe20000010000 */
[----:B------:R-:W-:Y:S02]  /*14cb0*/  F2FP.BF16.F32.PACK_AB R181, R36, R181 ;  /* 0x000000b524b5723e */ /* 0x000fe400000010ff */
[----:B------:R-:W-:Y:S01]  /*14cc0*/  CS2R R36, SRZ ;  /* 0x0000000000247805 */ /* 0x000fe2000001ff00 */
[----:B------:R0:W3:Y:S01]  /*14cd0*/  MUFU.EX2 R182, R45 ;  /* 0x0000002d00b67308 */ /* 0x0000e20000000800 */
[----:B-1----:R-:W-:Y:S01]  /*14ce0*/  FADD.FTZ R0, R180, R7 ;  /* 0x00000007b4007221 */ /* 0x002fe20000010000 */
[----:B------:R-:W-:Y:S01]  /*14cf0*/  FADD.FTZ R25, R183, R14 ;  /* 0x0000000eb7197221 */ /* 0x000fe20000010000 */
[----:B------:R-:W-:-:S02]  /*14d00*/  LEA.HI.SX32 R14, R29, R26, 0x1c ;  /* 0x0000001a1d0e7211 */ /* 0x000fc400078fe2ff */
[----:B------:R-:W-:Y:S02]  /*14d10*/  CS2R R28, SRZ ;  /* 0x00000000001c7805 */ /* 0x000fe4000001ff00 */
[C---:B------:R-:W-:Y:S01]  /*14d20*/  F2FP.BF16.F32.PACK_AB R183, R38.reuse, R183 ;  /* 0x000000b726b7723e */ /* 0x040fe200000010ff */
[----:B------:R-:W-:Y:S01]  /*14d30*/  FADD.FTZ R6, R38, R25 ;  /* 0x0000001926067221 */ /* 0x000fe20000010000 */
[----:B------:R-:W-:Y:S01]  /*14d40*/  VIMNMX R14, RZ, R14, !PT ;  /* 0x0000000eff0e7248 */ /* 0x000fe20007fe0100 */
[----:B------:R-:W1:Y:S01]  /*14d50*/  MUFU.EX2 R43, R43 ;  /* 0x0000002b002b7308 */ /* 0x000e620000000800 */
[----:B--2---:R-:W-:Y:S01]  /*14d60*/  FADD.FTZ R7, R21, R0 ;  /* 0x0000000015077221 */ /* 0x004fe20000010000 */
[----:B------:R-:W-:Y:S01]  /*14d70*/  FADD.FTZ R25, R177, R6 ;  /* 0x00000006b1197221 */ /* 0x000fe20000010000 */
[----:B------:R-:W-:Y:S02]  /*14d80*/  F2FP.BF16.F32.PACK_AB R177, R40, R177 ;  /* 0x000000b128b1723e */ /* 0x000fe400000010ff */
[----:B0-----:R-:W-:-:S02]  /*14d90*/  CS2R R44, SRZ ;  /* 0x00000000002c7805 */ /* 0x001fc4000001ff00 */
[----:B------:R-:W-:Y:S01]  /*14da0*/  F2FP.BF16.F32.PACK_AB R180, R180, R13 ;  /* 0x0000000db4b4723e */ /* 0x000fe200000010ff */
[----:B------:R-:W-:Y:S01]  /*14db0*/  FADD.FTZ R6, R40, R25 ;  /* 0x0000001928067221 */ /* 0x000fe20000010000 */
[----:B------:R-:W-:Y:S01]  /*14dc0*/  CS2R R40, SRZ ;  /* 0x0000000000287805 */ /* 0x000fe2000001ff00 */
[----:B------:R0:W2:Y:S01]  /*14dd0*/  MUFU.EX2 R176, R49 ;  /* 0x0000003100b07308 */ /* 0x0000a20000000800 */
[----:B---3--:R-:W-:Y:S01]  /*14de0*/  FADD.FTZ R0, R182, R7 ;  /* 0x00000007b6007221 */ /* 0x008fe20000010000 */
[----:B------:R-:W-:Y:S01]  /*14df0*/  FADD.FTZ R25, R179, R6 ;  /* 0x00000006b3197221 */ /* 0x000fe20000010000 */
[----:B------:R-:W-:Y:S02]  /*14e00*/  F2FP.BF16.F32.PACK_AB R179, R42, R179 ;  /* 0x000000b32ab3723e */ /* 0x000fe400000010ff */
[----:B------:R-:W-:Y:S01]  /*14e10*/  F2FP.BF16.F32.PACK_AB R182, R182, R21 ;  /* 0x00000015b6b6723e */ /* 0x000fe200000010ff */
[----:B------:R-:W-:Y:S02]  /*14e20*/  FADD.FTZ R6, R42, R25 ;  /* 0x000000192a067221 */ /* 0x000fe40000010000 */
[----:B------:R-:W3:Y:S01]  /*14e30*/  MUFU.EX2 R47, R47 ;  /* 0x0000002f002f7308 */ /* 0x000ee20000000800 */
[----:B-1----:R-:W-:Y:S01]  /*14e40*/  FADD.FTZ R7, R43, R0 ;  /* 0x000000002b077221 */ /* 0x002fe20000010000 */
[----:B------:R-:W-:Y:S01]  /*14e50*/  FADD.FTZ R11, R173, R6 ;  /* 0x00000006ad0b7221 */ /* 0x000fe20000010000 */
[----:B------:R-:W-:-:S02]  /*14e60*/  F2FP.BF16.F32.PACK_AB R173, R10, R173 ;  /* 0x000000ad0aad723e */ /* 0x000fc400000010ff */
[----:B0-----:R-:W-:Y:S01]  /*14e70*/  CS2R R48, SRZ ;  /* 0x0000000000307805 */ /* 0x001fe2000001ff00 */
[----:B------:R-:W-:Y:S01]  /*14e80*/  FADD.FTZ R6, R10, R11 ;  /* 0x0000000b0a067221 */ /* 0x000fe20000010000 */
[----:B------:R-:W-:Y:S01]  /*14e90*/  VIADD R11, R72, 0xfffffffe ;  /* 0xfffffffe480b7836 */ /* 0x000fe20000000000 */
[----:B------:R0:W1:Y:S01]  /*14ea0*/  MUFU.EX2 R178, R53 ;  /* 0x0000003500b27308 */ /* 0x0000620000000800 */
[C---:B--2---:R-:W-:Y:S01]  /*14eb0*/  FADD.FTZ R0, R176.reuse, R7 ;  /* 0x00000007b0007221 */ /* 0x044fe20000010000 */
[----:B------:R-:W-:Y:S01]  /*14ec0*/  FADD.FTZ R9, R175, R6 ;  /* 0x00000006af097221 */ /* 0x000fe20000010000 */
[----:B------:R-:W-:Y:S02]  /*14ed0*/  F2FP.BF16.F32.PACK_AB R176, R176, R43 ;  /* 0x0000002bb0b0723e */ /* 0x000fe400000010ff */
[----:B------:R-:W-:Y:S02]  /*14ee0*/  CS2R R72, SRZ ;  /* 0x0000000000487805 */ /* 0x000fe4000001ff00 */
[----:B------:R-:W-:Y:S01]  /*14ef0*/  ISETP.GE.AND P2, PT, R11, R14, PT ;  /* 0x0000000e0b00720c */ /* 0x000fe20003f46270 */
[C---:B------:R-:W-:Y:S01]  /*14f00*/  FADD.FTZ R24, R12.reuse, R9 ;  /* 0x000000090c187221 */ /* 0x040fe20000010000 */
[----:B------:R-:W-:Y:S01]  /*14f10*/  F2FP.BF16.F32.PACK_AB R175, R12, R175 ;  /* 0x000000af0caf723e */ /* 0x000fe200000010ff */
[----:B------:R-:W2:Y:S01]  /*14f20*/  MUFU.EX2 R27, R27 ;  /* 0x0000001b001b7308 */ /* 0x000ea20000000800 */
[----:B---3--:R-:W-:Y:S01]  /*14f30*/  FADD.FTZ R7, R47, R0 ;  /* 0x000000002f077221 */ /* 0x008fe20000010000 */
[----:B0-----:R-:W-:-:S02]  /*14f40*/  CS2R R52, SRZ ;  /* 0x0000000000347805 */ /* 0x001fc4000001ff00 */
[----:B------:R-:W-:-:S04]  /*14f50*/  CS2R R42, SRZ ;  /* 0x00000000002a7805 */ /* 0x000fc8000001ff00 */
[----:B------:R0:W3:Y:S01]  /*14f60*/  MUFU.EX2 R172, R57 ;  /* 0x0000003900ac7308 */ /* 0x0000e20000000800 */
[C---:B-1----:R-:W-:Y:S01]  /*14f70*/  FADD.FTZ R0, R178.reuse, R7 ;  /* 0x00000007b2007221 */ /* 0x042fe20000010000 */
[----:B------:R-:W-:Y:S02]  /*14f80*/  F2FP.BF16.F32.PACK_AB R178, R178, R47 ;  /* 0x0000002fb2b2723e */ /* 0x000fe400000010ff */
[----:B------:R-:W-:-:S04]  /*14f90*/  CS2R R46, SRZ ;  /* 0x00000000002e7805 */ /* 0x000fc8000001ff00 */
[----:B------:R-:W1:Y:S01]  /*14fa0*/  MUFU.EX2 R31, R31 ;  /* 0x0000001f001f7308 */ /* 0x000e620000000800 */
[----:B--2---:R-:W-:Y:S01]  /*14fb0*/  FADD.FTZ R7, R27, R0 ;  /* 0x000000001b077221 */ /* 0x004fe20000010000 */
[----:B0-----:R-:W-:-:S06]  /*14fc0*/  CS2R R56, SRZ ;  /* 0x0000000000387805 */ /* 0x001fcc000001ff00 */
[----:B------:R0:W2:Y:S01]  /*14fd0*/  MUFU.EX2 R174, R61 ;  /* 0x0000003d00ae7308 */ /* 0x0000a20000000800 */
[C---:B---3--:R-:W-:Y:S01]  /*14fe0*/  FADD.FTZ R0, R172.reuse, R7 ;  /* 0x00000007ac007221 */ /* 0x048fe20000010000 */
[----:B------:R-:W-:Y:S02]  /*14ff0*/  F2FP.BF16.F32.PACK_AB R172, R172, R27 ;  /* 0x0000001bacac723e */ /* 0x000fe400000010ff */
[----:B------:R-:W-:-:S04]  /*15000*/  CS2R R26, SRZ ;  /* 0x00000000001a7805 */ /* 0x000fc8000001ff00 */
[----:B------:R-:W3:Y:S01]  /*15010*/  MUFU.EX2 R35, R35 ;  /* 0x0000002300237308 */ /* 0x000ee20000000800 */
[----:B-1----:R-:W-:Y:S01]  /*15020*/  FADD.FTZ R7, R31, R0 ;  /* 0x000000001f077221 */ /* 0x002fe20000010000 */
[----:B0-----:R-:W-:-:S06]  /*15030*/  CS2R R60, SRZ ;  /* 0x00000000003c7805 */ /* 0x001fcc000001ff00 */
[----:B------:R-:W0:Y:S01]  /*15040*/  MUFU.EX2 R169, R169 ;  /* 0x000000a900a97308 */ /* 0x000e220000000800 */
[C---:B--2---:R-:W-:Y:S01]  /*15050*/  FADD.FTZ R6, R174.reuse, R7 ;  /* 0x00000007ae067221 */ /* 0x044fe20000010000 */
[----:B------:R-:W-:Y:S02]  /*15060*/  F2FP.BF16.F32.PACK_AB R174, R174, R31 ;  /* 0x0000001faeae723e */ /* 0x000fe400000010ff */
[----:B------:R-:W-:-:S04]  /*15070*/  CS2R R30, SRZ ;  /* 0x00000000001e7805 */ /* 0x000fc8000001ff00 */
[----:B------:R1:W2:Y:S01]  /*15080*/  MUFU.EX2 R168, R65 ;  /* 0x0000004100a87308 */ /* 0x0002a20000000800 */
[----:B---3--:R-:W-:-:S07]  /*15090*/  FADD.FTZ R7, R35, R6 ;  /* 0x0000000623077221 */ /* 0x008fce0000010000 */
[----:B------:R-:W3:Y:S01]  /*150a0*/  MUFU.EX2 R20, R20 ;  /* 0x0000001400147308 */ /* 0x000ee20000000800 */
[----:B0-----:R-:W-:Y:S01]  /*150b0*/  FADD.FTZ R9, R169, R24 ;  /* 0x00000018a9097221 */ /* 0x001fe20000010000 */
[----:B-1----:R-:W-:Y:S02]  /*150c0*/  CS2R R64, SRZ ;  /* 0x0000000000407805 */ /* 0x002fe4000001ff00 */
[----:B------:R-:W-:-:S04]  /*150d0*/  CS2R R24, SRZ ;  /* 0x0000000000187805 */ /* 0x000fc8000001ff00 */
[----:B------:R-:W0:Y:S01]  /*150e0*/  MUFU.EX2 R39, R39 ;  /* 0x0000002700277308 */ /* 0x000e220000000800 */
[C---:B--2---:R-:W-:Y:S01]  /*150f0*/  FADD.FTZ R6, R168.reuse, R7 ;  /* 0x00000007a8067221 */ /* 0x044fe20000010000 */
[----:B------:R-:W-:Y:S02]  /*15100*/  F2FP.BF16.F32.PACK_AB R168, R168, R35 ;  /* 0x00000023a8a8723e */ /* 0x000fe400000010ff */
[----:B------:R-:W-:-:S04]  /*15110*/  CS2R R34, SRZ ;  /* 0x0000000000227805 */ /* 0x000fc8000001ff00 */
[----:B------:R-:W1:Y:S01]  /*15120*/  MUFU.EX2 R171, R171 ;  /* 0x000000ab00ab7308 */ /* 0x000e620000000800 */
[C---:B---3--:R-:W-:Y:S01]  /*15130*/  FADD.FTZ R10, R20.reuse, R9 ;  /* 0x00000009140a7221 */ /* 0x048fe20000010000 */
[----:B------:R-:W-:-:S06]  /*15140*/  F2FP.BF16.F32.PACK_AB R169, R20, R169 ;  /* 0x000000a914a9723e */ /* 0x000fcc00000010ff */
[----:B------:R2:W3:Y:S01]  /*15150*/  MUFU.EX2 R170, R69 ;  /* 0x0000004500aa7308 */ /* 0x0004e20000000800 */
[----:B0-----:R-:W-:-:S07]  /*15160*/  FADD.FTZ R7, R39, R6 ;  /* 0x0000000627077221 */ /* 0x001fce0000010000 */
[----:B------:R1:W0:Y:S01]  /*15170*/  MUFU.EX2 R0, R5 ;  /* 0x0000000500007308 */ /* 0x0002220000000800 */
[----:B--2---:R-:W-:Y:S01]  /*15180*/  CS2R R68, SRZ ;  /* 0x0000000000447805 */ /* 0x004fe2000001ff00 */
[----:B-1----:R-:W-:Y:S01]  /*15190*/  FADD.FTZ R5, R171, R10 ;  /* 0x0000000aab057221 */ /* 0x002fe20000010000 */
[C---:B---3--:R-:W-:Y:S01]  /*151a0*/  FADD.FTZ R7, R170.reuse, R7 ;  /* 0x00000007aa077221 */ /* 0x048fe20000010000 */
[----:B------:R-:W-:Y:S02]  /*151b0*/  F2FP.BF16.F32.PACK_AB R170, R170, R39 ;  /* 0x00000027aaaa723e */ /* 0x000fe400000010ff */
[----:B------:R-:W-:Y:S01]  /*151c0*/  CS2R R38, SRZ ;  /* 0x0000000000267805 */ /* 0x000fe2000001ff00 */
[C---:B0-----:R-:W-:Y:S01]  /*151d0*/  FADD.FTZ R6, R0.reuse, R5 ;  /* 0x0000000500067221 */ /* 0x041fe20000010000 */
[----:B------:R-:W-:Y:S01]  /*151e0*/  F2FP.BF16.F32.PACK_AB R171, R0, R171 ;  /* 0x000000ab00ab723e */ /* 0x000fe200000010ff */
[----:B------:R-:W-:Y:S02]  /*151f0*/  IMAD.MOV.U32 R0, RZ, RZ, 0x3f800000 ;  /* 0x3f800000ff007424 */ /* 0x000fe400078e00ff */
[----:B------:R-:W-:Y:S01]  /*15200*/  IMAD.MOV.U32 R5, RZ, RZ, 0x3f800000 ;  /* 0x3f800000ff057424 */ /* 0x000fe200078e00ff */
[----:B------:R-:W-:Y:S06]  /*15210*/  @!P2 BRA `(.L_x_6154) ;  /* 0x000000280018a947 */ /* 0x000fec0003800000 */
[----:B------:R-:W-:Y:S01]  /*15220*/  BSSY B1, `(.L_x_6154) ;  /* 0x0000285000017945 */ /* 0x000fe20003800000 */
[----:B------:R-:W-:Y:S02]  /*15230*/  IMAD.MOV.U32 R9, RZ, RZ, R3 ;  /* 0x000000ffff097224 */ /* 0x000fe400078e0003 */
[----:B------:R-:W-:Y:S02]  /*15240*/  IMAD.MOV.U32 R10, RZ, RZ, R4 ;  /* 0x000000ffff0a7224 */ /* 0x000fe400078e0004 */
[----:B------:R-:W-:Y:S02]  /*15250*/  IMAD.MOV.U32 R13, RZ, RZ, R200 ;  /* 0x000000ffff0d7224 */ /* 0x000fe400078e00c8 */
[----:B------:R-:W-:Y:S02]  /*15260*/  IMAD.MOV.U32 R15, RZ, RZ, R197 ;  /* 0x000000ffff0f7224 */ /* 0x000fe400078e00c5 */
[----:B------:R-:W-:Y:S02]  /*15270*/  IMAD.MOV.U32 R0, RZ, RZ, 0x3f800000 ;  /* 0x3f800000ff007424 */ /* 0x000fe400078e00ff */
[----:B------:R-:W-:-:S07]  /*15280*/  IMAD.MOV.U32 R119, RZ, RZ, RZ ;  /* 0x000000ffff777224 */ /* 0x000fce00078e00ff */
.L_x_6167:
[----:B------:R-:W-:-:S04]  /*15290*/  ISETP.NE.AND P2, PT, R15, 0x1, PT ;  /* 0x000000010f00780c */ /* 0x000fc80003f45270 */
[----:B------:R-:W-:-:S04]  /*152a0*/  SEL R200, RZ, 0x1, P2 ;  /* 0x00000001ffc87807 */ /* 0x000fc80001000000 */
[----:B------:R-:W-:Y:S01]  /*152b0*/  LOP3.LUT R200, R13, R200, RZ, 0x3c, !PT ;  /* 0x000000c80dc87212 */ /* 0x000fe200078e3cff */
[----:B------:R-:W-:Y:S06]  /*152c0*/  @!P0 BRA `(.L_x_6155) ;  /* 0x0000000000048947 */ /* 0x000fec0003800000 */
[----:B------:R-:W-:Y:S01]  /*152d0*/  BPT.TRAP 0x1 ;  /* 0x000000040000795c */ /* 0x000fe20000300000 */
.L_x_6155:
        /* <DEDUP_REMOVED lines=8> */
.L_x_6156:
[----:B------:R-:W-:Y:S01]  /*15360*/  IMAD R4, R197, 0x900, R8 ;  /* 0x00000900c5047824 */ /* 0x000fe200078e0208 */
[----:B------:R-:W-:Y:S03]  /*15370*/  BSSY B2, `(.L_x_6157) ;  /* 0x0000006000027945 */ /* 0x000fe60003800000 */
[C---:B------:R-:W-:Y:S02]  /*15380*/  VIADD R21, R4.reuse, 0x2 ;  /* 0x0000000204157836 */ /* 0x040fe40000000000 */
[----:B------:R-:W-:Y:S01]  /*15390*/  VIADD R120, R4, 0x4 ;  /* 0x0000000404787836 */ /* 0x000fe20000000000 */
[----:B-1----:R-:W-:Y:S06]  /*153a0*/  @P2 BRA `(.L_x_6158) ;  /* 0x0000000000082947 */ /* 0x002fec0003800000 */
[----:B------:R-:W1:Y:S02]  /*153b0*/  SYNCS.PHASECHK.TRANS64.TRYWAIT P2, [R12+URZ+0x30830], R3 ;  /* 0x030830030c0075a7 */ /* 0x000e64000804017f */
[----:B-1----:R-:W-:Y:S05]  /*153c0*/  @!P2 BRA `(.L_x_6159) ;  /* 0x00000104002ca947 */ /* 0x002fea0003800000 */
.L_x_6158:
[----:B------:R-:W-:Y:S05]  /*153d0*/  BSYNC B2 ;  /* 0x0000000000027941 */ /* 0x000fea0003800000 */
.L_x_6157:
[----:B------:R-:W2:Y:S04]  /*153e0*/  LDL.64 R122, [R1+0x30] ;  /* 0x00003000017a7983 */ /* 0x000ea80000100a00 */
[----:B------:R3:W-:Y:S04]  /*153f0*/  STL.64 [R1+0x80], R8 ;  /* 0x0000800801007387 */ /* 0x0007e80000100a00 */
[----:B---3--:R-:W3:Y:S04]  /*15400*/  LDL.64 R8, [R1+0x28] ;  /* 0x0000280001087983 */ /* 0x008ee80000100a00 */
[----:B------:R4:W-:Y:S04]  /*15410*/  STL.64 [R1+0x78], R6 ;  /* 0x0000780601007387 */ /* 0x0009e80000100a00 */
[----:B----4-:R-:W4:Y:S01]  /*15420*/  LDL.64 R6, [R1+0x20] ;  /* 0x0000200001067983 */ /* 0x010f220000100a00 */
[----:B------:R-:W-:-:S02]  /*15430*/  IMAD.MOV.U32 R2, RZ, RZ, R4 ;  /* 0x000000ffff027224 */ /* 0x000fc400078e0004 */
[----:B------:R-:W-:Y:S02]  /*15440*/  VIADD R20, R4, 0x6 ;  /* 0x0000000604147836 */ /* 0x000fe40000000000 */
[----:B01----:R-:W-:Y:S01]  /*15450*/  IMAD.MOV.U32 R3, RZ, RZ, 0x40000040 ;  /* 0x40000040ff037424 */ /* 0x003fe200078e00ff */
[----:B------:R-:W-:Y:S01]  /*15460*/  R2UR UR26, R2 ;  /* 0x00000000021a72ca */ /* 0x000fe200000e0000 */
[----:B------:R-:W-:Y:S01]  /*15470*/  IMAD.MOV.U32 R2, RZ, RZ, R21 ;  /* 0x000000ffff027224 */ /* 0x000fe200078e0015 */
[----:B------:R-:W-:Y:S01]  /*15480*/  R2UR UR14, R20 ;  /* 0x00000000140e72ca */ /* 0x000fe200000e0000 */
[----:B------:R-:W-:Y:S02]  /*15490*/  VIADD R20, R4, 0x302 ;  /* 0x0000030204147836 */ /* 0x000fe40000000000 */
[-C--:B------:R-:W-:Y:S01]  /*154a0*/  FMUL.FTZ R24, R24, R5.reuse ;  /* 0x0000000518187220 */ /* 0x080fe20000410000 */
[----:B------:R-:W-:Y:S01]  /*154b0*/  FMUL.FTZ R25, R25, R5 ;  /* 0x0000000519197220 */ /* 0x000fe20000410000 */
[----:B------:R-:W-:Y:S01]  /*154c0*/  R2UR UR22, R2 ;  /* 0x00000000021672ca */ /* 0x000fe200000e0000 */
[----:B------:R-:W-:Y:S01]  /*154d0*/  IMAD.MOV.U32 R2, RZ, RZ, R120 ;  /* 0x000000ffff027224 */ /* 0x000fe200078e0078 */
[----:B------:R-:W-:Y:S01]  /*154e0*/  R2UR UR6, R20 ;  /* 0x00000000140672ca */ /* 0x000fe200000e0000 */
[----:B------:R-:W-:-:S02]  /*154f0*/  VIADD R120, R4, 0x304 ;  /* 0x0000030404787836 */ /* 0x000fc40000000000 */
[-C--:B------:R-:W-:Y:S01]  /*15500*/  FMUL.FTZ R28, R28, R5.reuse ;  /* 0x000000051c1c7220 */ /* 0x080fe20000410000 */
        /* <DEDUP_REMOVED lines=8> */
[----:B------:R-:W-:Y:S02]  /*15590*/  VIADD R2, R4, 0x306 ;  /* 0x0000030604027836 */ /* 0x000fe40000000000 */
[-C--:B------:R-:W-:Y:S01]  /*155a0*/  FMUL.FTZ R29, R29, R5.reuse ;  /* 0x000000051d1d7220 */ /* 0x080fe20000410000 */
[-C--:B------:R-:W-:Y:S01]  /*155b0*/  FMUL.FTZ R32, R32, R5.reuse ;  /* 0x0000000520207220 */ /* 0x080fe20000410000 */
[-C--:B------:R-:W-:Y:S01]  /*155c0*/  FMUL.FTZ R33, R33, R5.reuse ;  /* 0x0000000521217220 */ /* 0x080fe20000410000 */
[----:B------:R-:W-:Y:S01]  /*155d0*/  FMUL.FTZ R36, R36, R5 ;  /* 0x0000000524247220 */ /* 0x000fe20000410000 */
[----:B------:R-:W-:Y:S01]  /*155e0*/  R2UR UR54, R2 ;  /* 0x00000000023672ca */ /* 0x000fe200000e0000 */
[----:B------:R-:W-:-:S02]  /*155f0*/  VIADD R2, R4, 0x604 ;  /* 0x0000060404027836 */ /* 0x000fc40000000000 */
        /* <DEDUP_REMOVED lines=41> */
[----:B------:R-:W-:Y:S01]  /*15890*/  R2UR UR27, R3 ;  /* 0x00000000031b72ca */ /* 0x000fe200000e0000 */
[----:B------:R-:W4:Y:S01]  /*158a0*/  LDL.64 R4, [R1+0x18] ;  /* 0x0000180001047983 */ /* 0x000f220000100a00 */
[----:B------:R-:W-:Y:S01]  /*158b0*/  IMAD.MOV.U32 R121, RZ, RZ, 0x40000040 ;  /* 0x40000040ff797424 */ /* 0x000fe200078e00ff */
[----:B------:R-:W-:Y:S01]  /*158c0*/  R2UR UR46, R120 ;  /* 0x00000000782e72ca */ /* 0x000fe200000e0000 */
[----:B------:R-:W-:Y:S01]  /*158d0*/  IMAD.MOV.U32 R21, RZ, RZ, 0x40000040 ;  /* 0x40000040ff157424 */ /* 0x000fe200078e00ff */
[----:B------:R-:W-:-:S02]  /*158e0*/  R2UR UR38, R20 ;  /* 0x00000000142672ca */ /* 0x000fc400000e0000 */
[C---:B------:R-:W-:Y:S02]  /*158f0*/  R2UR UR59, R121.reuse ;  /* 0x00000000793b72ca */ /* 0x040fe400000e0000 */
[----:B------:R-:W-:Y:S02]  /*15900*/  R2UR UR47, R121 ;  /* 0x00000000792f72ca */ /* 0x000fe400000e0000 */
[C---:B------:R-:W-:Y:S02]  /*15910*/  R2UR UR15, R21.reuse ;  /* 0x00000000150f72ca */ /* 0x040fe400000e0000 */
[C---:B------:R-:W-:Y:S02]  /*15920*/  R2UR UR7, R21.reuse ;  /* 0x00000000150772ca */ /* 0x040fe400000e0000 */
[C---:B------:R-:W-:Y:S02]  /*15930*/  R2UR UR51, R21.reuse ;  /* 0x00000000153372ca */ /* 0x040fe400000e0000 */
[----:B------:R-:W-:-:S02]  /*15940*/  R2UR UR39, R21 ;  /* 0x00000000152772ca */ /* 0x000fc400000e0000 */
[----:B------:R-:W4:Y:S01]  /*15950*/  LDL.64 R20, [R1+0x10] ;  /* 0x0000100001147983 */ /* 0x000f220000100a00 */
[C---:B------:R-:W-:Y:S02]  /*15960*/  R2UR UR23, R3.reuse ;  /* 0x00000000031772ca */ /* 0x040fe400000e0000 */
[C---:B------:R-:W-:Y:S02]  /*15970*/  R2UR UR19, R3.reuse ;  /* 0x00000000031372ca */ /* 0x040fe400000e0000 */
[C---:B------:R-:W-:Y:S02]  /*15980*/  R2UR UR11, R3.reuse ;  /* 0x00000000030b72ca */ /* 0x040fe400000e0000 */
[C---:B------:R-:W-:Y:S02]  /*15990*/  R2UR UR55, R3.reuse ;  /* 0x00000000033772ca */ /* 0x040fe400000e0000 */
[----:B------:R-:W-:Y:S02]  /*159a0*/  R2UR UR42, R2 ;  /* 0x00000000022a72ca */ /* 0x000fe400000e0000 */
[----:B------:R-:W-:-:S02]  /*159b0*/  R2UR UR43, R3 ;  /* 0x00000000032b72ca */ /* 0x000fc400000e0000 */
[----:B------:R-:W4:Y:S01]  /*159c0*/  LDL.64 R2, [R1+0x8] ;  /* 0x0000080001027983 */ /* 0x000f220000100a00 */
        /* <DEDUP_REMOVED lines=10> */
[----:B----4-:R-:W-:Y:S02]  /*15a70*/  R2UR UR16, R6 ;  /* 0x00000000061072ca */ /* 0x010fe400000e0000 */
[----:B------:R-:W-:Y:S02]  /*15a80*/  R2UR UR17, R7 ;  /* 0x00000000071172ca */ /* 0x000fe400000e0000 */
[----:B------:R-:W-:Y:S01]  /*15a90*/  R2UR UR12, R4 ;  /* 0x00000000040c72ca */ /* 0x000fe200000e0000 */
[----:B------:R0:W5:Y:S01]  /*15aa0*/  LDL.LU.64 R6, [R1+0x78] ;  /* 0x0000780001067983 */ /* 0x0001620000300a00 */
[----:B------:R-:W-:Y:S01]  /*15ab0*/  R2UR UR13, R5 ;  /* 0x00000000050d72ca */ /* 0x000fe200000e0000 */
[----:B------:R-:W-:Y:S02]  /*15ac0*/  WARPGROUP.DEPBAR.LE gsb0, 0x0 ;  /* 0x00008000000079c5 */ /* 0x000fe40000010000 */
[----:B------:R-:W-:-:S06]  /*15ad0*/  WARPGROUP.ARRIVE ;  /* 0x00000000000079c5 */ /* 0x000fcc0000000000 */
[----:B------:R-:W-:Y:S01]  /*15ae0*/  HGMMA.64x96x16.F32.BF16 R120, gdesc[UR16], R120, gsb0 ;  /* 0x01600000107879f0 */ /* 0x000fe20008001878 */
[----:B------:R-:W-:Y:S02]  /*15af0*/  R2UR UR8, R20 ;  /* 0x00000000140872ca */ /* 0x000fe400000e0000 */
        /* <DEDUP_REMOVED lines=79> */
[----:B0-----:R-:W-:Y:S05]  /*15ff0*/  @!P0 BRA `(.L_x_6160) ;  /* 0x0000000000048947 */ /* 0x001fea0003800000 */
[----:B------:R-:W-:Y:S01]  /*16000*/  BPT.TRAP 0x1 ;  /* 0x000000040000795c */ /* 0x000fe20000300000 */
.L_x_6160:
[----:B------:R-:W-:Y:S01]  /*16010*/  SHF.L.U32 R0, R13, 0x1f, RZ ;  /* 0x0000001f0d007819 */ /* 0x000fe200000006ff */
[----:B------:R-:W-:-:S04]  /*16020*/  IMAD R13, R15, 0x8, R18 ;  /* 0x000000080f0d7824 */ /* 0x000fc800078e0212 */
[----:B------:R0:W1:Y:S01]  /*16030*/  SYNCS.PHASECHK.TRANS64.TRYWAIT P2, [R13+URZ+0x30850], R0 ;  /* 0x030850000d0075a7 */ /* 0x000062000804017f */
[----:B------:R-:W-:Y:S05]  /*16040*/  @!P0 BRA `(.L_x_6161) ;  /* 0x0000000000048947 */ /* 0x000fea0003800000 */
[----:B------:R-:W-:Y:S01]  /*16050*/  BPT.TRAP 0x1 ;  /* 0x000000040000795c */ /* 0x000fe20000300000 */
.L_x_6161:
[----:B------:R-:W-:Y:S04]  /*16060*/  BSSY B2, `(.L_x_6162) ;  /* 0x0000004000027945 */ /* 0x000fe80003800000 */
[----:B-1----:R-:W-:Y:S05]  /*16070*/  @P2 BRA `(.L_x_6163) ;  /* 0x0000000000082947 */ /* 0x002fea0003800000 */
[----:B------:R-:W1:Y:S02]  /*16080*/  SYNCS.PHASECHK.TRANS64.TRYWAIT P2, [R13+URZ+0x30850], R0 ;  /* 0x030850000d0075a7 */ /* 0x000e64000804017f */
[----:B-1----:R-:W-:Y:S05]  /*16090*/  @!P2 BRA `(.L_x_6164) ;  /* 0x000000f8000ca947 */ /* 0x002fea0003800000 */
.L_x_6163:
[----:B------:R-:W-:Y:S05]  /*160a0*/  BSYNC B2 ;  /* 0x0000000000027941 */ /* 0x000fea0003800000 */
.L_x_6162:
        /* <DEDUP_REMOVED lines=9> */
[----:B------:R-:W-:-:S05]  /*16140*/  IMAD R2, R15, 0x900, R0 ;  /* 0x000009000f027824 */ /* 0x000fca00078e0200 */
[C---:B------:R-:W-:Y:S02]  /*16150*/  R2UR UR6, R2.reuse ;  /* 0x00000000020672ca */ /* 0x040fe400000e0000 */
[----:B------:R-:W-:-:S11]  /*16160*/  IADD3 R4, R2, 0x80, RZ ;  /* 0x0000008002047810 */ /* 0x000fd60007ffe0ff */
        /* <DEDUP_REMOVED lines=36> */
.L_x_6165:
[----:B------:R-:W0:Y:S01]  /*163b0*/  @P1 LDC R3, c[0x0][0x44c] ;  /* 0x00011300ff031b82 */ /* 0x000e220000000800 */
[----:B------:R-:W-:Y:S01]  /*163c0*/  IMAD.IADD R2, R223, 0x1, R218 ;  /* 0x00000001df027824 */ /* 0x000fe200078e02da */
[----:B------:R-:W-:Y:S01]  /*163d0*/  ULDC UR4, c[0x0][0x988] ;  /* 0x0002620000047ab9 */ /* 0x000fe20000000800 */
[----:B------:R-:W-:-:S05]  /*163e0*/  VIADD R12, R12, 0x30840 ;  /* 0x000308400c0c7836 */ /* 0x000fca0000000000 */
[----:B------:R-:W1:Y:S01]  /*163f0*/  @P1 LDC R0, c[0x0][0x450] ;  /* 0x00011400ff001b82 */ /* 0x000e620000000800 */
[----:B------:R-:W-:-:S04]  /*16400*/  PRMT R12, R212, 0x654, R12 ;  /* 0x00000654d40c7816 */ /* 0x000fc8000000000c */
[----:B------:R2:W-:Y:S01]  /*16410*/  SYNCS.ARRIVE.TRANS64.RED.A1T0 RZ, [R12+URZ], RZ ;  /* 0x000000ff0cff79a7 */ /* 0x0005e2000810043f */
[----:B0-----:R-:W-:-:S05]  /*16420*/  @P1 IMAD.HI.U32 R3, R2, R3, RZ ;  /* 0x0000000302031227 */ /* 0x001fca00078e00ff */
[----:B-1----:R-:W-:Y:S01]  /*16430*/  @P1 SHF.R.U32.HI R2, RZ, R0, R3 ;  /* 0x00000000ff021219 */ /* 0x002fe20000011603 */
[----:B------:R-:W-:-:S04]  /*16440*/  IMAD.MOV.U32 R0, RZ, RZ, -0x60 ;  /* 0xffffffa0ff007424 */ /* 0x000fc800078e00ff */
[----:B------:R-:W0:Y:S01]  /*16450*/  SHFL.IDX PT, R3, R2, RZ, 0x1c1f ;  /* 0x001c1fff02037589 */ /* 0x000e2200000e0000 */
[----:B------:R-:W-:-:S04]  /*16460*/  IMAD R0, R11, R0, 0x1 ;  /* 0x000000010b007424 */ /* 0x000fc800078e0200 */
[----:B------:R-:W-:-:S05]  /*16470*/  IMAD R0, R222, -0x2, R0 ;  /* 0xfffffffede007824 */ /* 0x000fca00078e0200 */
[----:B------:R-:W-:-:S05]  /*16480*/  IADD3 R0, -R219, R0, R220 ;  /* 0x00000000db007210 */ /* 0x000fca0007ffe1dc */
        /* <DEDUP_REMOVED lines=71> */
[----:B------:R-:W-:-:S04]  /*16900*/  FMNMX.FTZ R4, R164, R4, !PT ;  /* 0x00000004a4047209 */ /* 0x000fc80007810000 */
[----:B------:R-:W-:-:S05]  /*16910*/  FMNMX.FTZ R4, R165, R4, !PT ;  /* 0x00000004a5047209 */ /* 0x000fca0007810000 */
[----:B------:R-:W0:Y:S02]  /*16920*/  SHFL.BFLY PT, R3, R4, 0x2, 0x1f ;  /* 0x0c401f0004037f89 */ /* 0x000e2400000e0000 */
[----:B0-----:R-:W-:Y:S02]  /*16930*/  FMNMX.FTZ R4, R4, R3, !PT ;  /* 0x0000000304047209 */ /* 0x001fe40007810000 */
[----:B------:R-:W0:Y:S04]  /*16940*/  SHFL.IDX PT, R3, R2, 0x1, 0x1c1f ;  /* 0x003c1f0002037f89 */ /* 0x000e2800000e0000 */
[----:B------:R-:W1:Y:S01]  /*16950*/  SHFL.BFLY PT, R2, R4, 0x1, 0x1f ;  /* 0x0c201f0004027f89 */ /* 0x000e6200000e0000 */
[----:B0-----:R-:W-:Y:S01]  /*16960*/  IMAD.IADD R0, R0, 0x1, R3 ;  /* 0x0000000100007824 */ /* 0x001fe200078e0203 */
[----:B-1----:R-:W-:Y:S01]  /*16970*/  FMNMX.FTZ R4, R4, R2, !PT ;  /* 0x0000000204047209 */ /* 0x002fe20007810000 */
[----:B------:R-:W-:-:S03]  /*16980*/  IMAD.U32 R2, RZ, RZ, UR4 ;  /* 0x00000004ff027e24 */ /* 0x000fc6000f8e00ff */
[C---:B------:R-:W-:Y:S02]  /*16990*/  ISETP.GT.AND P5, PT, R0.reuse, RZ, PT ;  /* 0x000000ff0000720c */ /* 0x040fe40003fa4270 */
[----:B------:R-:W-:Y:S01]  /*169a0*/  ISETP.GT.AND P4, PT, R0, 0x8, PT ;  /* 0x000000080000780c */ /* 0x000fe20003f84270 */
[----:B------:R-:W-:Y:S01]  /*169b0*/  FMUL.FTZ R5, R4, R2 ;  /* 0x0000000204057220 */ /* 0x000fe20000410000 */
[C---:B------:R-:W-:Y:S02]  /*169c0*/  ISETP.GT.AND P2, PT, R0.reuse, 0x9, PT ;  /* 0x000000090000780c */ /* 0x040fe40003f44270 */
[----:B------:R-:W-:Y:S02]  /*169d0*/  ISETP.GT.AND P6, PT, R0, 0x10, PT ;  /* 0x000000100000780c */ /* 0x000fe40003fc4270 */
[----:B------:R-:W-:Y:S02]  /*169e0*/  FSEL R122, R122, -INF , P5 ;  /* 0xff8000007a7a7808 */ /* 0x000fe40002800000 */
[----:B------:R-:W-:-:S02]  /*169f0*/  FSEL R126, R126, -INF , P4 ;  /* 0xff8000007e7e7808 */ /* 0x000fc40002000000 */
[----:B------:R-:W-:Y:S02]  /*16a00*/  FSEL R127, R127, -INF , P2 ;  /* 0xff8000007f7f7808 */ /* 0x000fe40001000000 */
[----:B------:R-:W-:Y:S02]  /*16a10*/  FSEL R130, R130, -INF , P6 ;  /* 0xff80000082827808 */ /* 0x000fe40003000000 */
[C---:B------:R-:W-:Y:S02]  /*16a20*/  ISETP.GT.AND P3, PT, R0.reuse, 0x1, PT ;  /* 0x000000010000780c */ /* 0x040fe40003f64270 */
[C---:B------:R-:W-:Y:S02]  /*16a30*/  ISETP.GT.AND P5, PT, R0.reuse, 0x11, PT ;  /* 0x000000110000780c */ /* 0x040fe40003fa4270 */
[C---:B------:R-:W-:Y:S02]  /*16a40*/  ISETP.GT.AND P4, PT, R0.reuse, 0x19, PT ;  /* 0x000000190000780c */ /* 0x040fe40003f84270 */
[----:B------:R-:W-:-:S02]  /*16a50*/  ISETP.GT.AND P2, PT, R0, 0x20, PT ;  /* 0x000000200000780c */ /* 0x000fc40003f44270 */
[----:B------:R-:W-:Y:S02]  /*16a60*/  ISETP.GT.AND P6, PT, R0, 0x21, PT ;  /* 0x000000210000780c */ /* 0x000fe40003fc4270 */
[----:B------:R-:W-:Y:S02]  /*16a70*/  FSEL R123, R123, -INF , P3 ;  /* 0xff8000007b7b7808 */ /* 0x000fe40001800000 */
[----:B------:R-:W-:Y:S02]  /*16a80*/  FSEL R131, R131, -INF , P5 ;  /* 0xff80000083837808 */ /* 0x000fe40002800000 */
[----:B------:R-:W-:Y:S02]  /*16a90*/  FSEL R135, R135, -INF , P4 ;  /* 0xff80000087877808 */ /* 0x000fe40002000000 */
[----:B------:R-:W-:Y:S02]  /*16aa0*/  FSEL R138, R138, -INF , P2 ;  /* 0xff8000008a8a7808 */ /* 0x000fe40001000000 */
[----:B------:R-:W-:-:S02]  /*16ab0*/  FSEL R139, R139, -INF , P6 ;  /* 0xff8000008b8b7808 */ /* 0x000fc40003000000 */
[C---:B------:R-:W-:Y:S02]  /*16ac0*/  ISETP.GT.AND P3, PT, R0.reuse, 0x18, PT ;  /* 0x000000180000780c */ /* 0x040fe40003f64270 */
        /* <DEDUP_REMOVED lines=8> */
[----:B------:R-:W-:Y:S02]  /*16b50*/  FSEL R150, R150, -INF , P6 ;  /* 0xff80000096967808 */ /* 0x000fe40003000000 */
[C---:B------:R-:W-:Y:S02]  /*16b60*/  ISETP.GT.AND P3, PT, R0.reuse, 0x29, PT ;  /* 0x000000290000780c */ /* 0x040fe40003f64270 */
[----:B------:R-:W-:-:S02]  /*16b70*/  ISETP.GT.AND P5, PT, R0, 0x39, PT ;  /* 0x000000390000780c */ /* 0x000fc40003fa4270 */
[C---:B------:R-:W-:Y:S02]  /*16b80*/  ISETP.GT.AND P4, PT, R0.reuse, 0x41, PT ;  /* 0x000000410000780c */ /* 0x040fe40003f84270 */
[C---:B------:R-:W-:Y:S02]  /*16b90*/  ISETP.GT.AND P2, PT, R0.reuse, 0x48, PT ;  /* 0x000000480000780c */ /* 0x040fe40003f44270 */
[----:B------:R-:W-:Y:S02]  /*16ba0*/  ISETP.GT.AND P6, PT, R0, 0x49, PT ;  /* 0x000000490000780c */ /* 0x000fe40003fc4270 */
[----:B------:R-:W-:Y:S02]  /*16bb0*/  FSEL R143, R143, -INF , P3 ;  /* 0xff8000008f8f7808 */ /* 0x000fe40001800000 */
        /* <DEDUP_REMOVED lines=9> */
[----:B-----5:R-:W-:Y:S02]  /*16c50*/  FMNMX.FTZ R0, R122, R9, !PT ;  /* 0x000000097a007209 */ /* 0x020fe40007810000 */
[----:B------:R-:W-:Y:S02]  /*16c60*/  FSEL R154, R154, -INF , P3 ;  /* 0xff8000009a9a7808 */ /* 0x000fe40001800000 */
[----:B------:R-:W-:Y:S02]  /*16c70*/  FMNMX.FTZ R0, R123, R0, !PT ;  /* 0x000000007b007209 */ /* 0x000fe40007810000 */
[----:B------:R-:W-:Y:S02]  /*16c80*/  FSEL R162, R162, -INF , P5 ;  /* 0xff800000a2a27808 */ /* 0x000fe40002800000 */
[----:B------:R-:W-:-:S02]  /*16c90*/  FMNMX.FTZ R0, R126, R0, !PT ;  /* 0x000000007e007209 */ /* 0x000fc40007810000 */
[----:B------:R-:W-:Y:S02]  /*16ca0*/  FSEL R163, R163, -INF , P4 ;  /* 0xff800000a3a37808 */ /* 0x000fe40002000000 */
[----:B------:R-:W-:Y:S02]  /*16cb0*/  FMNMX.FTZ R0, R127, R0, !PT ;  /* 0x000000007f007209 */ /* 0x000fe40007810000 */
[----:B------:R-:W-:Y:S02]  /*16cc0*/  FSEL R166, R166, -INF , P2 ;  /* 0xff800000a6a67808 */ /* 0x000fe40001000000 */
[----:B------:R-:W-:Y:S02]  /*16cd0*/  FMNMX.FTZ R0, R130, R0, !PT ;  /* 0x0000000082007209 */ /* 0x000fe40007810000 */
[----:B------:R-:W-:Y:S02]  /*16ce0*/  FSEL R167, R167, -INF , P6 ;  /* 0xff800000a7a77808 */ /* 0x000fe40003000000 */
[----:B------:R-:W-:-:S02]  /*16cf0*/  FMNMX.FTZ R0, R131, R0, !PT ;  /* 0x0000000083007209 */ /* 0x000fc40007810000 */
[----:B------:R-:W-:Y:S02]  /*16d00*/  FSETP.NEU.FTZ.AND P3, PT, R4, -INF , PT ;  /* 0xff8000000400780b */ /* 0x000fe40003f7d000 */
[----:B------:R-:W-:Y:S02]  /*16d10*/  FMNMX.FTZ R0, R134, R0, !PT ;  /* 0x0000000086007209 */ /* 0x000fe40007810000 */
[----:B------:R-:W-:Y:S02]  /*16d20*/  FSEL R5, R5, RZ, P3 ;  /* 0x000000ff05057208 */ /* 0x000fe40001800000 */
[----:B------:R-:W-:-:S03]  /*16d30*/  FMNMX.FTZ R0, R135, R0, !PT ;  /* 0x0000000087007209 */ /* 0x000fc60007810000 */
        /* <DEDUP_REMOVED lines=56> */
[----:B------:R-:W-:Y:S02]  /*170c0*/  FSEL R0, R4, RZ, P3 ;  /* 0x000000ff04007208 */ /* 0x000fe40001800000 */
[C---:B------:R-:W-:Y:S01]  /*170d0*/  FSETP.NEU.FTZ.AND P2, PT, R3.reuse, -INF , PT ;  /* 0xff8000000300780b */ /* 0x040fe20003f5d000 */
[CC--:B------:R-:W-:Y:S02]  /*170e0*/  FMUL.FTZ R137, R3.reuse, R2.reuse ;  /* 0x0000000203897220 */ /* 0x0c0fe40000410000 */
[----:B------:R-:W-:Y:S01]  /*170f0*/  FADD.FTZ R0, -R0, R10 ;  /* 0x0000000a00007221 */ /* 0x000fe20000010100 */
[----:B------:R-:W-:Y:S01]  /*17100*/  FSEL R5, R3, RZ, P2 ;  /* 0x000000ff03057208 */ /* 0x000fe20001000000 */
[----:B------:R-:W-:Y:S01]  /*17110*/  MUFU.EX2 R176, R176 ;  /* 0x000000b000b07308 */ /* 0x000fe20000000800 */
[----:B------:R-:W-:Y:S01]  /*17120*/  FSEL R137, R137, RZ, P2 ;  /* 0x000000ff89897208 */ /* 0x000fe20001000000 */
[----:B------:R-:W-:-:S02]  /*17130*/  FMUL.FTZ R0, R0, R2 ;  /* 0x0000000200007220 */ /* 0x000fc40000410000 */
[----:B------:R-:W-:Y:S02]  /*17140*/  FADD.FTZ R9, -R5, R9 ;  /* 0x0000000905097221 */ /* 0x000fe40000010100 */
[-CC-:B------:R-:W-:Y:S01]  /*17150*/  FFMA.FTZ R189, R122, R2.reuse, -R137.reuse ;  /* 0x000000027abd7223 */ /* 0x180fe20000010889 */
[-CC-:B------:R-:W-:Y:S01]  /*17160*/  FFMA.FTZ R140, R123, R2.reuse, -R137.reuse ;  /* 0x000000027b8c7223 */ /* 0x180fe20000010889 */
[-C--:B------:R-:W-:Y:S01]  /*17170*/  FMUL.FTZ R9, R9, R2.reuse ;  /* 0x0000000209097220 */ /* 0x080fe20000410000 */
        /* <DEDUP_REMOVED lines=16> */
[----:B------:R1:W3:Y:S01]  /*17280*/  MUFU.EX2 R0, R9 ;  /* 0x0000000900007308 */ /* 0x0002e20000000800 */
[----:B0-----:R-:W-:Y:S01]  /*17290*/  FFMA.FTZ R7, R5, R7, R188 ;  /* 0x0000000705077223 */ /* 0x001fe200000100bc */
[-CC-:B------:R-:W-:Y:S01]  /*172a0*/  FFMA.FTZ R173, R154, R2.reuse, -R137.reuse ;  /* 0x000000029aad7223 */ /* 0x180fe20000010889 */
[-CC-:B------:R-:W-:Y:S01]  /*172b0*/  FFMA.FTZ R134, R155, R2.reuse, -R137.reuse ;  /* 0x000000029b867223 */ /* 0x180fe20000010889 */
[-CC-:B------:R-:W-:Y:S01]  /*172c0*/  FFMA.FTZ R175, R158, R2.reuse, -R137.reuse ;  /* 0x000000029eaf7223 */ /* 0x180fe20000010889 */
[-CC-:B------:R-:W-:Y:S01]  /*172d0*/  FFMA.FTZ R130, R159, R2.reuse, -R137.reuse ;  /* 0x000000029f827223 */ /* 0x180fe20000010889 */
[-CC-:B------:R-:W-:Y:S01]  /*172e0*/  FFMA.FTZ R169, R162, R2.reuse, -R137.reuse ;  /* 0x00000002a2a97223 */ /* 0x180fe20000010889 */
[-CC-:B--2---:R-:W-:Y:S01]  /*172f0*/  FFMA.FTZ R12, R163, R2.reuse, -R137.reuse ;  /* 0x00000002a30c7223 */ /* 0x184fe20000010889 */
[----:B------:R-:W0:Y:S01]  /*17300*/  MUFU.EX2 R140, R140 ;  /* 0x0000008c008c7308 */ /* 0x000e220000000800 */
[-CC-:B------:R-:W-:Y:S01]  /*17310*/  FFMA.FTZ R171, R166, R2.reuse, -R137.reuse ;  /* 0x00000002a6ab7223 */ /* 0x180fe20000010889 */
[----:B-1----:R-:W-:Y:S01]  /*17320*/  FFMA.FTZ R9, R167, R2, -R137 ;  /* 0x00000002a7097223 */ /* 0x002fe20000010889 */
[----:B------:R-:W-:-:S05]  /*17330*/  FADD.FTZ R7, R120, R7 ;  /* 0x0000000778077221 */ /* 0x000fca0000010000 */
[----:B------:R-:W1:Y:S01]  /*17340*/  MUFU.EX2 R191, R191 ;  /* 0x000000bf00bf7308 */ /* 0x000e620000000800 */
[----:B---3--:R-:W-:-:S07]  /*17350*/  FFMA.FTZ R6, R0, R6, R189 ;  /* 0x0000000600067223 */ /* 0x008fce00000100bd */
        /* <DEDUP_REMOVED lines=79> */
.L_x_6166:
[----:B------:R-:W-:Y:S01]  /*17850*/  ISETP.GT.AND P2, PT, R11, R14, PT ;  /* 0x0000000e0b00720c */ /* 0x000fe20003f44270 */
        /* <DEDUP_REMOVED lines=33> */
[----:B------:R-:W-:Y:S05]  /*17a70*/  BSYNC B1 ;  /* 0x0000000000017941 */ /* 0x000fea0003800000 */
.L_x_6154:
[----:B------:R-:W-:Y:S05]  /*17a80*/  BSYNC B0 ;  /* 0x0000000000007941 */ /* 0x000fea0003800000 */
.L_x_6153:
[----:B------:R-:W-:Y:S01]  /*17a90*/  ISETP.GE.AND P1, PT, R11, RZ, PT ;  /* 0x000000ff0b00720c */ /* 0x000fe20003f26270 */
[----:B------:R-:W-:-:S12]  /*17aa0*/  BSSY B0, `(.L_x_6168) ;  /* 0x0000212000007945 */ /* 0x000fd80003800000 */
[----:B------:R-:W-:Y:S05]  /*17ab0*/  @!P1 BRA `(.L_x_6169) ;  /* 0x0000002000409947 */ /* 0x000fea0003800000 */
[----:B------:R-:W-:Y:S02]  /*17ac0*/  IMAD.MOV.U32 R10, RZ, RZ, R3 ;  /* 0x000000ffff0a7224 */ /* 0x000fe400078e0003 */
[----:B------:R-:W-:Y:S02]  /*17ad0*/  IMAD.MOV.U32 R9, RZ, RZ, R4 ;  /* 0x000000ffff097224 */ /* 0x000fe400078e0004 */
[----:B------:R-:W-:Y:S02]  /*17ae0*/  IMAD.MOV.U32 R12, RZ, RZ, R200 ;  /* 0x000000ffff0c7224 */ /* 0x000fe400078e00c8 */
[----:B------:R-:W-:-:S07]  /*17af0*/  IMAD.MOV.U32 R14, RZ, RZ, R197 ;  /* 0x000000ffff0e7224 */ /* 0x000fce00078e00c5 */
.L_x_6182:
[----:B------:R-:W-:-:S05]  /*17b00*/  VIADD R13, R14, 0x1 ;  /* 0x000000010e0d7836 */ /* 0x000fca0000000000 */
[----:B------:R-:W-:-:S04]  /*17b10*/  ISETP.NE.AND P1, PT, R13, 0x2, PT ;  /* 0x000000020d00780c */ /* 0x000fc80003f25270 */
[----:B------:R-:W-:Y:S02]  /*17b20*/  SEL R13, R13, RZ, P1 ;  /* 0x000000ff0d0d7207 */ /* 0x000fe40000800000 */
[----:B------:R-:W-:-:S03]  /*17b30*/  SEL R3, RZ, 0x1, P1 ;  /* 0x00000001ff037807 */ /* 0x000fc60000800000 */
[----:B------:R-:W-:Y:S01]  /*17b40*/  IMAD.MOV.U32 R197, RZ, RZ, R13 ;  /* 0x000000ffffc57224 */ /* 0x000fe200078e000d */
[----:B------:R-:W-:Y:S01]  /*17b50*/  LOP3.LUT R200, R12, R3, RZ, 0x3c, !PT ;  /* 0x000000030cc87212 */ /* 0x000fe200078e3cff */
[----:B------:R-:W-:Y:S06]  /*17b60*/  @!P0 BRA `(.L_x_6170) ;  /* 0x0000000000048947 */ /* 0x000fec0003800000 */
[----:B------:R-:W-:Y:S01]  /*17b70*/  BPT.TRAP 0x1 ;  /* 0x000000040000795c */ /* 0x000fe20000300000 */
.L_x_6170:
[----:B------:R-:W-:Y:S01]  /*17b80*/  IMAD R2, R197, 0x8, R18 ;  /* 0x00000008c5027824 */ /* 0x000fe200078e0212 */
[----:B------:R-:W-:-:S04]  /*17b90*/  SHF.L.U32 R3, R200, 0x1f, RZ ;  /* 0x0000001fc8037819 */ /* 0x000fc800000006ff */
[----:B------:R0:W1:Y:S01]  /*17ba0*/  SYNCS.PHASECHK.TRANS64.TRYWAIT P1, [R2+URZ+0x30830], R3 ;  /* 0x03083003020075a7 */ /* 0x000062000802017f */
[----:B------:R-:W-:Y:S05]  /*17bb0*/  @!P0 BRA `(.L_x_6171) ;  /* 0x0000000000048947 */ /* 0x000fea0003800000 */
[----:B------:R-:W-:Y:S01]  /*17bc0*/  BPT.TRAP 0x1 ;  /* 0x000000040000795c */ /* 0x000fe20000300000 */
.L_x_6171:
[----:B------:R-:W-:Y:S01]  /*17bd0*/  IMAD R4, R197, 0x900, R8 ;  /* 0x00000900c5047824 */ /* 0x000fe200078e0208 */
[----:B------:R-:W-:Y:S03]  /*17be0*/  BSSY B1, `(.L_x_6172) ;  /* 0x0000006000017945 */ /* 0x000fe60003800000 */
[C---:B------:R-:W-:Y:S02]  /*17bf0*/  VIADD R15, R4.reuse, 0x2 ;  /* 0x00000002040f7836 */ /* 0x040fe40000000000 */
[----:B------:R-:W-:Y:S01]  /*17c00*/  VIADD R21, R4, 0x4 ;  /* 0x0000000404157836 */ /* 0x000fe20000000000 */
[----:B-1----:R-:W-:Y:S06]  /*17c10*/  @P1 BRA `(.L_x_6173) ;  /* 0x0000000000081947 */ /* 0x002fec0003800000 */
[----:B------:R-:W1:Y:S02]  /*17c20*/  SYNCS.PHASECHK.TRANS64.TRYWAIT P1, [R2+URZ+0x30830], R3 ;  /* 0x03083003020075a7 */ /* 0x000e64000802017f */
[----:B-1----:R-:W-:Y:S05]  /*17c30*/  @!P1 BRA `(.L_x_6174) ;  /* 0x000000dc00389947 */ /* 0x002fea0003800000 */
.L_x_6173:
[----:B------:R-:W-:Y:S05]  /*17c40*/  BSYNC B1 ;  /* 0x0000000000017941 */ /* 0x000fea0003800000 */
.L_x_6172:
[----:B------:R-:W2:Y:S04]  /*17c50*/  LDL.64 R122, [R1+0x30] ;  /* 0x00003000017a7983 */ /* 0x000ea80000100a00 */
[----:B------:R3:W-:Y:S04]  /*17c60*/  STL.64 [R1+0x80], R8 ;  /* 0x0000800801007387 */ /* 0x0007e80000100a00 */
[----:B---3--:R-:W3:Y:S04]  /*17c70*/  LDL.64 R8, [R1+0x28] ;  /* 0x0000280001087983 */ /* 0x008ee80000100a00 */
[----:B------:R4:W-:Y:S04]  /*17c80*/  STL.64 [R1+0x78], R6 ;  /* 0x0000780601007387 */ /* 0x0009e80000100a00 */
[----:B----4-:R-:W4:Y:S01]  /*17c90*/  LDL.64 R6, [R1+0x20] ;  /* 0x0000200001067983 */ /* 0x010f220000100a00 */
[----:B01----:R-:W-:-:S02]  /*17ca0*/  IMAD.MOV.U32 R2, RZ, RZ, R4 ;  /* 0x000000ffff027224 */ /* 0x003fc400078e0004 */
[C---:B------:R-:W-:Y:S02]  /*17cb0*/  VIADD R20, R4.reuse, 0x6 ;  /* 0x0000000604147836 */ /* 0x040fe40000000000 */
[----:B------:R-:W-:Y:S01]  /*17cc0*/  VIADD R120, R4, 0x304 ;  /* 0x0000030404787836 */ /* 0x000fe20000000000 */
[----:B------:R-:W-:Y:S01]  /*17cd0*/  R2UR UR26, R2 ;  /* 0x00000000021a72ca */ /* 0x000fe200000e0000 */
[----:B------:R-:W-:Y:S01]  /*17ce0*/  IMAD.MOV.U32 R2, RZ, RZ, R15 ;  /* 0x000000ffff027224 */ /* 0x000fe200078e000f */
[----:B------:R-:W-:Y:S01]  /*17cf0*/  R2UR UR14, R20 ;  /* 0x00000000140e72ca */ /* 0x000fe200000e0000 */
[----:B------:R-:W-:Y:S01]  /*17d00*/  VIADD R20, R4, 0x302 ;  /* 0x0000030204147836 */ /* 0x000fe20000000000 */
[----:B------:R-:W-:Y:S01]  /*17d10*/  R2UR UR58, R120 ;  /* 0x00000000783a72ca */ /* 0x000fe200000e0000 */
[----:B------:R-:W-:Y:S01]  /*17d20*/  IMAD.MOV.U32 R3, RZ, RZ, 0x40000040 ;  /* 0x40000040ff037424 */ /* 0x000fe200078e00ff */
        /* <DEDUP_REMOVED lines=9> */
[----:B------:R-:W-:Y:S02]  /*17dc0*/  VIADD R20, R4, 0x606 ;  /* 0x0000060604147836 */ /* 0x000fe40000000000 */
        /* <DEDUP_REMOVED lines=8> */
[----:B------:R-:W-:Y:S01]  /*17e50*/  R2UR UR54, R2 ;  /* 0x00000000023672ca */ /* 0x000fe200000e0000 */
[----:B------:R-:W-:Y:S02]  /*17e60*/  VIADD R2, R4, 0x604 ;  /* 0x0000060404027836 */ /* 0x000fe40000000000 */
        /* <DEDUP_REMOVED lines=161> */
.L_x_6175:
[----:B------:R-:W-:Y:S01]  /*18880*/  SHF.L.U32 R0, R12, 0x1f, RZ ;  /* 0x0000001f0c007819 */ /* 0x000fe200000006ff */
[----:B------:R-:W-:-:S04]  /*18890*/  IMAD R12, R14, 0x8, R18 ;  /* 0x000000080e0c7824 */ /* 0x000fc800078e0212 */
[----:B------:R0:W1:Y:S01]  /*188a0*/  SYNCS.PHASECHK.TRANS64.TRYWAIT P1, [R12+URZ+0x30850], R0 ;  /* 0x030850000c0075a7 */ /* 0x000062000802017f */
[----:B------:R-:W-:Y:S05]  /*188b0*/  @!P0 BRA `(.L_x_6176) ;  /* 0x0000000000048947 */ /* 0x000fea0003800000 */
[----:B------:R-:W-:Y:S01]  /*188c0*/  BPT.TRAP 0x1 ;  /* 0x000000040000795c */ /* 0x000fe20000300000 */
.L_x_6176:
[----:B------:R-:W-:Y:S04]  /*188d0*/  BSSY B1, `(.L_x_6177) ;  /* 0x0000004000017945 */ /* 0x000fe80003800000 */
[----:B-1----:R-:W-:Y:S05]  /*188e0*/  @P1 BRA `(.L_x_6178) ;  /* 0x0000000000081947 */ /* 0x002fea0003800000 */
[----:B------:R-:W1:Y:S02]  /*188f0*/  SYNCS.PHASECHK.TRANS64.TRYWAIT P1, [R12+URZ+0x30850], R0 ;  /* 0x030850000c0075a7 */ /* 0x000e64000802017f */
[----:B-1----:R-:W-:Y:S05]  /*18900*/  @!P1 BRA `(.L_x_6179) ;  /* 0x000000d000189947 */ /* 0x002fea0003800000 */
.L_x_6178:
[----:B------:R-:W-:Y:S05]  /*18910*/  BSYNC B1 ;  /* 0x0000000000017941 */ /* 0x000fea0003800000 */
.L_x_6177:
        /* <DEDUP_REMOVED lines=48> */
.L_x_6180:
[----:B-----5:R-:W-:Y:S01]  /*18c20*/  FMNMX.FTZ R0, R120, R9, !PT ;  /* 0x0000000978007209 */ /* 0x020fe20007810000 */
[----:B------:R-:W-:Y:S01]  /*18c30*/  ULDC UR4, c[0x0][0x988] ;  /* 0x0002620000047ab9 */ /* 0x000fe20000000800 */
[----:B------:R-:W-:Y:S02]  /*18c40*/  IMAD R13, R13, 0x8, R18 ;  /* 0x000000080d0d7824 */ /* 0x000fe400078e0212 */
        /* <DEDUP_REMOVED lines=46> */
[----:B------:R-:W0:Y:S01]  /*18f30*/  SHFL.BFLY PT, R2, R4, 0x2, 0x1f ;  /* 0x0c401f0004027f89 */ /* 0x000e2200000e0000 */
[----:B------:R-:W-:-:S05]  /*18f40*/  FMNMX.FTZ R3, R167, R0, !PT ;  /* 0x00000000a7037209 */ /* 0x000fca0007810000 */
[----:B------:R-:W1:Y:S01]  /*18f50*/  SHFL.BFLY PT, R0, R3, 0x2, 0x1f ;  /* 0x0c401f0003007f89 */ /* 0x000e6200000e0000 */
[----:B0-----:R-:W-:-:S05]  /*18f60*/  FMNMX.FTZ R4, R4, R2, !PT ;  /* 0x0000000204047209 */ /* 0x001fca0007810000 */
[----:B------:R-:W0:Y:S01]  /*18f70*/  SHFL.BFLY PT, R2, R4, 0x1, 0x1f ;  /* 0x0c201f0004027f89 */ /* 0x000e2200000e0000 */
[----:B-1----:R-:W-:-:S05]  /*18f80*/  FMNMX.FTZ R3, R3, R0, !PT ;  /* 0x0000000003037209 */ /* 0x002fca0007810000 */
[----:B------:R-:W1:Y:S01]  /*18f90*/  SHFL.BFLY PT, R0, R3, 0x1, 0x1f ;  /* 0x0c201f0003007f89 */ /* 0x000e6200000e0000 */
[----:B0-----:R-:W-:Y:S01]  /*18fa0*/  FMNMX.FTZ R4, R4, R2, !PT ;  /* 0x0000000204047209 */ /* 0x001fe20007810000 */
[----:B------:R-:W-:-:S04]  /*18fb0*/  IMAD.U32 R2, RZ, RZ, UR4 ;  /* 0x00000004ff027e24 */ /* 0x000fc8000f8e00ff */
[C---:B------:R-:W-:Y:S01]  /*18fc0*/  FADD.FTZ R5, -R4.reuse, R9 ;  /* 0x0000000904057221 */ /* 0x040fe20000010100 */
[----:B------:R-:W-:Y:S01]  /*18fd0*/  FMUL.FTZ R9, R4, R2 ;  /* 0x0000000204097220 */ /* 0x000fe20000410000 */
[----:B-1----:R-:W-:Y:S02]  /*18fe0*/  FMNMX.FTZ R3, R3, R0, !PT ;  /* 0x0000000003037209 */ /* 0x002fe40007810000 */
[-C--:B------:R-:W-:Y:S01]  /*18ff0*/  FMUL.FTZ R5, R5, R2.reuse ;  /* 0x0000000205057220 */ /* 0x080fe20000410000 */
[-CC-:B------:R-:W-:Y:S01]  /*19000*/  FFMA.FTZ R169, R125, R2.reuse, -R9.reuse ;  /* 0x000000027da97223 */ /* 0x180fe20000010809 */
[-CC-:B------:R-:W-:Y:S01]  /*19010*/  FFMA.FTZ R125, R129, R2.reuse, -R9.reuse ;  /* 0x00000002817d7223 */ /* 0x180fe20000010809 */
[C---:B------:R-:W-:Y:S01]  /*19020*/  FADD.FTZ R0, -R3.reuse, R10 ;  /* 0x0000000a03007221 */ /* 0x040fe20000010100 */
[-C--:B------:R-:W-:Y:S01]  /*19030*/  FMUL.FTZ R129, R3, R2.reuse ;  /* 0x0000000203817220 */ /* 0x080fe20000410000 */
[-CC-:B------:R-:W-:Y:S01]  /*19040*/  FFMA.FTZ R188, R120, R2.reuse, -R9.reuse ;  /* 0x0000000278bc7223 */ /* 0x180fe20000010809 */
[-C--:B------:R-:W-:Y:S01]  /*19050*/  FFMA.FTZ R171, R121, R2.reuse, -R9 ;  /* 0x0000000279ab7223 */ /* 0x080fe20000010809 */
[-C--:B------:R-:W-:Y:S01]  /*19060*/  FMUL.FTZ R0, R0, R2.reuse ;  /* 0x0000000200007220 */ /* 0x080fe20000410000 */
[-C--:B------:R-:W-:Y:S01]  /*19070*/  FFMA.FTZ R189, R122, R2.reuse, -R129 ;  /* 0x000000027abd7223 */ /* 0x080fe20000010881 */
[-C--:B------:R-:W-:Y:S01]  /*19080*/  FFMA.FTZ R184, R128, R2.reuse, -R9 ;  /* 0x0000000280b87223 */ /* 0x080fe20000010809 */
[-C--:B------:R-:W-:Y:S01]  /*19090*/  FFMA.FTZ R128, R123, R2.reuse, -R129 ;  /* 0x000000027b807223 */ /* 0x080fe20000010881 */
[----:B------:R-:W-:Y:S01]  /*190a0*/  MUFU.EX2 R5, R5 ;  /* 0x0000000500057308 */ /* 0x000fe20000000800 */
[-C--:B------:R-:W-:Y:S01]  /*190b0*/  FFMA.FTZ R190, R124, R2.reuse, -R9 ;  /* 0x000000027cbe7223 */ /* 0x080fe20000010809 */
[-CC-:B------:R-:W-:Y:S01]  /*190c0*/  FFMA.FTZ R191, R126, R2.reuse, -R129.reuse ;  /* 0x000000027ebf7223 */ /* 0x180fe20000010881 */
[-CC-:B------:R-:W-:Y:S01]  /*190d0*/  FFMA.FTZ R127, R127, R2.reuse, -R129.reuse ;  /* 0x000000027f7f7223 */ /* 0x180fe20000010881 */
[----:B------:R-:W-:Y:S01]  /*190e0*/  FFMA.FTZ R185, R130, R2, -R129 ;  /* 0x0000000282b97223 */ /* 0x000fe20000010881 */
[----:B------:R-:W-:-:S02]  /*190f0*/  VIADD R130, R13, 0x30840 ;  /* 0x000308400d827836 */ /* 0x000fc40000000000 */
[-C--:B------:R-:W-:Y:S01]  /*19100*/  FFMA.FTZ R126, R131, R2.reuse, -R129 ;  /* 0x00000002837e7223 */ /* 0x080fe20000010881 */
[-C--:B------:R-:W-:Y:S01]  /*19110*/  FFMA.FTZ R186, R132, R2.reuse, -R9 ;  /* 0x0000000284ba7223 */ /* 0x080fe20000010809 */
[----:B------:R-:W0:Y:S01]  /*19120*/  MUFU.EX2 R188, R188 ;  /* 0x000000bc00bc7308 */ /* 0x000e220000000800 */
[-C--:B------:R-:W-:Y:S01]  /*19130*/  FFMA.FTZ R187, R134, R2.reuse, -R129 ;  /* 0x0000000286bb7223 */ /* 0x080fe20000010881 */
[----:B------:R-:W-:Y:S01]  /*19140*/  PRMT R130, R212, 0x654, R130 ;  /* 0x00000654d4827816 */ /* 0x000fe20000000082 */
[-CC-:B------:R-:W-:Y:S01]  /*19150*/  FFMA.FTZ R124, R133, R2.reuse, -R9.reuse ;  /* 0x00000002857c7223 */ /* 0x180fe20000010809 */
[-C--:B------:R-:W-:Y:S01]  /*19160*/  FFMA.FTZ R180, R136, R2.reuse, -R9 ;  /* 0x0000000288b47223 */ /* 0x080fe20000010809 */
[-CC-:B------:R-:W-:Y:S01]  /*19170*/  FFMA.FTZ R123, R135, R2.reuse, -R129.reuse ;  /* 0x00000002877b7223 */ /* 0x180fe20000010881 */
[----:B------:R1:W-:Y:S01]  /*19180*/  SYNCS.ARRIVE.TRANS64.RED.A1T0 RZ, [R130+URZ], RZ ;  /* 0x000000ff82ff79a7 */ /* 0x0003e2000810043f */
        /* <DEDUP_REMOVED lines=9> */
[----:B------:R-:W2:Y:S01]  /*19220*/  MUFU.EX2 R189, R189 ;  /* 0x000000bd00bd7308 */ /* 0x000ea20000000800 */
[----:B0-----:R-:W-:Y:S01]  /*19230*/  FFMA.FTZ R7, R5, R7, R188 ;  /* 0x0000000705077223 */ /* 0x001fe200000100bc */
        /* <DEDUP_REMOVED lines=8> */
[-C--:B-1----:R-:W-:Y:S01]  /*192c0*/  FFMA.FTZ R130, R167, R2.reuse, -R129 ;  /* 0x00000002a7827223 */ /* 0x082fe20000010881 */
[-CC-:B------:R-:W-:Y:S01]  /*192d0*/  FFMA.FTZ R121, R137, R2.reuse, -R9.reuse ;  /* 0x0000000289797223 */ /* 0x180fe20000010809 */
[-CC-:B------:R-:W-:Y:S01]  /*192e0*/  FFMA.FTZ R182, R140, R2.reuse, -R9.reuse ;  /* 0x000000028cb67223 */ /* 0x180fe20000010809 */
[-CC-:B------:R-:W-:Y:S01]  /*192f0*/  FFMA.FTZ R120, R141, R2.reuse, -R9.reuse ;  /* 0x000000028d787223 */ /* 0x180fe20000010809 */
[-CC-:B------:R-:W-:Y:S01]  /*19300*/  FFMA.FTZ R176, R144, R2.reuse, -R9.reuse ;  /* 0x0000000290b07223 */ /* 0x180fe20000010809 */
[----:B------:R-:W-:Y:S01]  /*19310*/  FFMA.FTZ R21, R145, R2, -R9 ;  /* 0x0000000291157223 */ /* 0x000fe20000010809 */
[----:B------:R-:W1:Y:S01]  /*19320*/  MUFU.EX2 R128, R128 ;  /* 0x0000008000807308 */ /* 0x000e620000000800 */
[----:B--2---:R-:W-:Y:S01]  /*19330*/  FFMA.FTZ R6, R0, R6, R189 ;  /* 0x0000000600067223 */ /* 0x004fe200000100bd */
[-CC-:B------:R-:W-:Y:S01]  /*19340*/  FFMA.FTZ R178, R148, R2.reuse, -R9.reuse ;  /* 0x0000000294b27223 */ /* 0x180fe20000010809 */
[-CC-:B------:R-:W-:Y:S01]  /*19350*/  FFMA.FTZ R20, R149, R2.reuse, -R9.reuse ;  /* 0x0000000295147223 */ /* 0x180fe20000010809 */
[-CC-:B------:R-:W-:Y:S01]  /*19360*/  FFMA.FTZ R172, R152, R2.reuse, -R9.reuse ;  /* 0x0000000298ac7223 */ /* 0x180fe20000010809 */
[-CC-:B------:R-:W-:Y:S01]  /*19370*/  FFMA.FTZ R15, R153, R2.reuse, -R9.reuse ;  /* 0x00000002990f7223 */ /* 0x180fe20000010809 */
[-CC-:B------:R-:W-:Y:S01]  /*19380*/  FFMA.FTZ R174, R156, R2.reuse, -R9.reuse ;  /* 0x000000029cae7223 */ /* 0x180fe20000010809 */
[-C--:B------:R-:W-:Y:S01]  /*19390*/  FFMA.FTZ R14, R157, R2.reuse, -R9 ;  /* 0x000000029d0e7223 */ /* 0x080fe20000010809 */
[----:B------:R-:W2:Y:S01]  /*193a0*/  MUFU.EX2 R190, R190 ;  /* 0x000000be00be7308 */ /* 0x000ea20000000800 */
[----:B0-----:R-:W-:Y:S01]  /*193b0*/  FADD.FTZ R7, R171, R7 ;  /* 0x00000007ab077221 */ /* 0x001fe20000010000 */
[-CC-:B------:R-:W-:Y:S01]  /*193c0*/  FFMA.FTZ R168, R160, R2.reuse, -R9.reuse ;  /* 0x00000002a0a87223 */ /* 0x180fe20000010809 */
[-CC-:B------:R-:W-:Y:S01]  /*193d0*/  FFMA.FTZ R10, R161, R2.reuse, -R9.reuse ;  /* 0x00000002a10a7223 */ /* 0x180fe20000010809 */
[-CC-:B------:R-:W-:Y:S01]  /*193e0*/  FFMA.FTZ R170, R164, R2.reuse, -R9.reuse ;  /* 0x00000002a4aa7223 */ /* 0x180fe20000010809 */
[----:B------:R-:W-:-:S03]  /*193f0*/  FFMA.FTZ R9, R165, R2, -R9 ;  /* 0x00000002a5097223 */ /* 0x000fc60000010809 */
        /* <DEDUP_REMOVED lines=90> */
.L_x_6181:
[----:B------:R-:W-:Y:S01]  /*199a0*/  ISETP.GT.AND P1, PT, R11, RZ, PT ;  /* 0x000000ff0b00720c */ /* 0x000fe20003f24270 */
[----:B------:R-:W-:Y:S01]  /*199b0*/  VIADD R12, R12, 0x30860 ;  /* 0x000308600c0c7836 */ /* 0x000fe20000000000 */
[----:B------:R-:W-:Y:S01]  /*199c0*/  F2FP.BF16.F32.PACK_AB R188, R171, R188 ;  /* 0x000000bcabbc723e */ /* 0x000fe200000010ff */
[----:B------:R-:W-:Y:S01]  /*199d0*/  VIADD R11, R11, 0xffffffff ;  /* 0xffffffff0b0b7836 */ /* 0x000fe20000000000 */
[----:B------:R-:W-:Y:S02]  /*199e0*/  F2FP.BF16.F32.PACK_AB R190, R169, R190 ;  /* 0x000000bea9be723e */ /* 0x000fe400000010ff */
[----:B------:R-:W-:Y:S02]  /*199f0*/  PRMT R12, R212, 0x654, R12 ;  /* 0x00000654d40c7816 */ /* 0x000fe4000000000c */
[----:B------:R-:W-:Y:S01]  /*19a00*/  F2FP.BF16.F32.PACK_AB R174, R14, R174 ;  /* 0x000000ae0eae723e */ /* 0x000fe200000010ff */
[----:B------:R-:W-:Y:S01]  /*19a10*/  IMAD.MOV.U32 R14, RZ, RZ, R197 ;  /* 0x000000ffff0e7224 */ /* 0x000fe200078e00c5 */
[----:B------:R0:W-:Y:S01]  /*19a20*/  SYNCS.ARRIVE.TRANS64.RED.A1T0 RZ, [R12+URZ], RZ ;  /* 0x000000ff0cff79a7 */ /* 0x0001e2000810043f */
[----:B------:R-:W-:Y:S01]  /*19a30*/  F2FP.BF16.F32.PACK_AB R168, R10, R168 ;  /* 0x000000a80aa8723e */ /* 0x000fe200000010ff */
[----:B------:R-:W-:Y:S01]  /*19a40*/  IMAD.MOV.U32 R10, RZ, RZ, R3 ;  /* 0x000000ffff0a7224 */ /* 0x000fe200078e0003 */
[----:B------:R-:W-:Y:S01]  /*19a50*/  F2FP.BF16.F32.PACK_AB R170, R9, R170 ;  /* 0x000000aa09aa723e */ /* 0x000fe200000010ff */
[----:B------:R-:W-:Y:S01]  /*19a60*/  IMAD.MOV.U32 R9, RZ, RZ, R4 ;  /* 0x000000ffff097224 */ /* 0x000fe200078e0004 */
[----:B------:R-:W-:-:S02]  /*19a70*/  F2FP.BF16.F32.PACK_AB R189, R128, R189 ;  /* 0x000000bd80bd723e */ /* 0x000fc400000010ff */
[----:B------:R-:W-:Y:S01]  /*19a80*/  F2FP.BF16.F32.PACK_AB R191, R127, R191 ;  /* 0x000000bf7fbf723e */ /* 0x000fe200000010ff */
[----:B0-----:R-:W-:Y:S01]  /*19a90*/  IMAD.MOV.U32 R12, RZ, RZ, R200 ;  /* 0x000000ffff0c7224 */ /* 0x001fe200078e00c8 */
        /* <DEDUP_REMOVED lines=18> */
.L_x_6169:
[----:B------:R-:W-:Y:S05]  /*19bc0*/  BSYNC B0 ;  /* 0x0000000000007941 */ /* 0x000fea0003800000 */
.L_x_6168:
        /* <DEDUP_REMOVED lines=99> */
.L_x_6183:
[----:B------:R-:W-:Y:S01]  /*1a200*/  IMAD R10, R197, 0x8, R18 ;  /* 0x00000008c50a7824 */ /* 0x000fe200078e0212 */
[----:B------:R-:W-:-:S04]  /*1a210*/  SHF.L.U32 R5, R200, 0x1f, RZ ;  /* 0x0000001fc8057819 */ /* 0x000fc800000006ff */
[----:B------:R0:W1:Y:S01]  /*1a220*/  SYNCS.PHASECHK.TRANS64.TRYWAIT P1, [R10+URZ+0x30850], R5 ;  /* 0x030850050a0075a7 */ /* 0x000062000802017f */
[----:B------:R-:W-:Y:S05]  /*1a230*/  @!P0 BRA `(.L_x_6184) ;  /* 0x0000000000048947 */ /* 0x000fea0003800000 */
[----:B------:R-:W-:Y:S01]  /*1a240*/  BPT.TRAP 0x1 ;  /* 0x000000040000795c */ /* 0x000fe20000300000 */
.L_x_6184:
        /* <DEDUP_REMOVED lines=9> */
.L_x_6186:
[----:B------:R-:W-:Y:S05]  /*1a2e0*/  BSYNC B0 ;  /* 0x0000000000007941 */ /* 0x000fea0003800000 */
.L_x_6185:
[----:B------:R-:W-:Y:S01]  /*1a2f0*/  IMAD.MOV.U32 R8, RZ, RZ, R0 ;  /* 0x000000ffff087224 */ /* 0x000fe200078e0000 */
[----:B------:R-:W-:Y:S01]  /*1a300*/  WARPGROUP.ARRIVE ;  /* 0x00000000000079c5 */ /* 0x000fe20000000000 */
[----:B------:R-:W-:Y:S01]  /*1a310*/  IMAD.MOV.U32 R9, RZ, RZ, 0x40000040 ;  /* 0x40000040ff097424 */ /* 0x000fe200078e00ff */
[----:B01----:R-:W-:Y:S02]  /*1a320*/  SHFL.BFLY PT, R5, R6, 0x2, 0x1f ;  /* 0x0c401f0006057f89 */ /* 0x003fe400000e0000 */
        /* <DEDUP_REMOVED lines=32> */
[----:B------:R-:W-:Y:S02]  /*1a530*/  WARPGROUP.DEPBAR.LE gsb0, 0x0 ;  /* 0x00008000000079c5 */ /* 0x000fe40000010000 */
[----:B------:R-:W-:-:S10]  /*1a540*/  WARPGROUP.ARRIVE ;  /* 0x00000000000079c5 */ /* 0x000fd40000000000 */
[----:B------:R-:W-:Y:S01]  /*1a550*/  HGMMA.64x192x16.F32.BF16 R24, R172, gdesc[UR4].tnspB, R24, gsb0 ;  /* 0x42e00004ac187df0 */ /* 0x000fe20008001818 */
[----:B------:R-:W-:Y:S01]  /*1a560*/  R2UR UR6, R8 ;  /* 0x00000000080672ca */ /* 0x000fe200000e0000 */
[----:B------:R-:W-:Y:S01]  /*1a570*/  FADD.FTZ R8, R5, R6 ;  /* 0x0000000605087221 */ /* 0x000fe20000010000 */
[----:B------:R-:W-:Y:S01]  /*1a580*/  R2UR UR7, R9 ;  /* 0x00000000090772ca */ /* 0x000fe200000e0000 */
[----:B------:R-:W0:Y:S01]  /*1a590*/  SHFL.BFLY PT, R5, R0, 0x1, 0x1f ;  /* 0x0c201f0000057f89 */ /* 0x000e2200000e0000 */
[----:B------:R-:W-:-:S03]  /*1a5a0*/  CS2R R6, SRZ ;  /* 0x0000000000067805 */ /* 0x000fc6000001ff00 */
        /* <DEDUP_REMOVED lines=19> */
[----:B------:R-:W-:Y:S03]  /*1a6e0*/  HGMMA.64x192x16.F32.BF16 R24, R168, gdesc[UR4].tnspB, R24, gsb0 ;  /* 0x42e00004a8187df0 */ /* 0x000fe60008001818 */
[----:B------:R-:W-:Y:S02]  /*1a6f0*/  WARPGROUP.DEPBAR.LE gsb0, 0x0 ;  /* 0x00008000000079c5 */ /* 0x000fe40000010000 */
[----:B--23--:R-:W-:Y:S05]  /*1a700*/  @!P0 BRA `(.L_x_6188) ;  /* 0x0000000000048947 */ /* 0x00cfea0003800000 */
[----:B------:R-:W-:Y:S01]  /*1a710*/  BPT.TRAP 0x1 ;  /* 0x000000040000795c */ /* 0x000fe20000300000 */
.L_x_6188:
        /* <DEDUP_REMOVED lines=54> */
[----:B------:R-:W-:Y:S01]  /*1aa80*/  SEL R7, RZ, 0x1, P1 ;  /* 0x00000001ff077807 */ /* 0x000fe20000800000 */
        /* <DEDUP_REMOVED lines=53> */
.L_x_6089:
[----:B------:R-:W1:Y:S08]  /*1ade0*/  S2UR UR4, SR_CgaCtaId ;  /* 0x00000000000479c3 */ /* 0x000e700000008800 */
[----:B------:R-:W-:Y:S01]  /*1adf0*/  BAR.SYNC.DEFER_BLOCKING 0x5, 0x180 ;  /* 0x0146000000007b1d */ /* 0x000fe20000010000 */
[----:B------:R-:W-:-:S05]  /*1ae00*/  MOV R7, 0x400 ;  /* 0x0000040000077802 */ /* 0x000fca0000000f00 */
[----:B------:R-:W-:Y:S01]  /*1ae10*/  BSSY B0, `(.L_x_6189) ;  /* 0x0000274000007945 */ /* 0x000fe20003800000 */
[----:B-1----:R-:W-:-:S05]  /*1ae20*/  IMAD.U32 R212, RZ, RZ, UR4 ;  /* 0x00000004ffd47e24 */ /* 0x002fca000f8e00ff */
[----:B------:R-:W-:-:S05]  /*1ae30*/  LEA R18, R212, R7, 0x18 ;  /* 0x00000007d4127211 */ /* 0x000fca00078ec0ff */
[----:B------:R0:W1:Y:S01]  /*1ae40*/  LDS.128 R28, [R18+0x308d0] ;  /* 0x0308d000121c7984 */ /* 0x0000620000000c00 */
[----:B------:R-:W-:Y:S06]  /*1ae50*/  BAR.ARV 0x4, 0x180 ;  /* 0x0106000000007b1d */ /* 0x000fec0000002000 */
[----:B------:R-:W-:Y:S05]  /*1ae60*/  @P0 BRA `(.L_x_6190) ;  /* 0x0000001800940947 */ /* 0x000fea0003800000 */
[----:B------:R-:W2:Y:S01]  /*1ae70*/  LDL R10, [R1+0x6c] ;  /* 0x00006c00010a7983 */ /* 0x000ea20000100800 */
[----:B------:R-:W-:Y:S01]  /*1ae80*/  F2FP.BF16.F32.PACK_AB R24, R25, R24 ;  /* 0x000000181918723e */ /* 0x000fe200000010ff */
[----:B------:R-:W-:Y:S01]  /*1ae90*/  ULDC.64 UR4, c[0x0][0xc00] ;  /* 0x0003000000047ab9 */ /* 0x000fe20000000a00 */
[----:B------:R-:W-:Y:S01]  /*1aea0*/  F2FP.BF16.F32.PACK_AB R25, R136, R26 ;  /* 0x0000001a8819723e */ /* 0x000fe200000010ff */
[----:B------:R-:W3:Y:S01]  /*1aeb0*/  S2R R9, SR_SWINHI ;  /* 0x0000000000097919 */ /* 0x000ee20000002f00 */
[----:B------:R-:W-:Y:S01]  /*1aec0*/  F2FP.BF16.F32.PACK_AB R32, R33, R32 ;  /* 0x000000202120723e */ /* 0x000fe200000010ff */
[----:B------:R-:W-:Y:S01]  /*1aed0*/  ULDC.64 UR6, c[0x0][0x208] ;  /* 0x0000820000067ab9 */ /* 0x000fe20000000a00 */
        /* <DEDUP_REMOVED lines=16> */
[----:B---3--:R-:W-:Y:S02]  /*1afe0*/  MOV R7, R9 ;  /* 0x0000000900077202 */ /* 0x008fe40000000f00 */
        /* <DEDUP_REMOVED lines=18> */
[----:B------:R-:W-:Y:S01]  /*1b110*/  BAR.SYNC.DEFER_BLOCKING 0x1, 0x100 ;  /* 0x0044000000007b1d */ /* 0x000fe20000010000 */
[----:B--2---:R-:W-:-:S03]  /*1b120*/  IMAD.WIDE R70, R10, 0x2, R6 ;  /* 0x000000020a467825 */ /* 0x004fc600078e0206 */
[C---:B------:R-:W-:Y:S02]  /*1b130*/  IADD3 R141, P5, R70.reuse, 0x4000, RZ ;  /* 0x00004000468d7810 */ /* 0x040fe40007fbe0ff */
[C---:B------:R-:W-:Y:S02]  /*1b140*/  IADD3 R111, P2, R70.reuse, 0x20, RZ ;  /* 0x00000020466f7810 */ /* 0x040fe40007f5e0ff */
[----:B------:R-:W-:Y:S01]  /*1b150*/  LOP3.LUT R20, R141, 0x380, RZ, 0xc0, !PT ;  /* 0x000003808d147812 */ /* 0x000fe200078ec0ff */
[--C-:B------:R-:W-:Y:S01]  /*1b160*/  IMAD.X R21, RZ, RZ, R71.reuse, P5 ;  /* 0x000000ffff157224 */ /* 0x100fe200028e0647 */
[----:B-----5:R-:W-:Y:S01]  /*1b170*/  IADD3 R137, P1, R70, 0x40, RZ ;  /* 0x0000004046897810 */ /* 0x020fe20007f3e0ff */
[--C-:B------:R-:W-:Y:S01]  /*1b180*/  IMAD.X R11, RZ, RZ, R71.reuse, P2 ;  /* 0x000000ffff0b7224 */ /* 0x100fe200010e0647 */
[----:B------:R-:W-:Y:S02]  /*1b190*/  SHF.R.U64 R20, R20, 0x3, RZ ;  /* 0x0000000314147819 */ /* 0x000fe400000012ff */
[C---:B------:R-:W-:Y:S01]  /*1b1a0*/  IADD3 R139, P6, R70.reuse, 0x60, RZ ;  /* 0x00000060468b7810 */ /* 0x040fe20007fde0ff */
[----:B------:R-:W-:Y:S01]  /*1b1b0*/  IMAD.X R13, RZ, RZ, R71, P1 ;  /* 0x000000ffff0d7224 */ /* 0x000fe200008e0647 */
[----:B------:R-:W-:-:S02]  /*1b1c0*/  IADD3 R58, P2, R70, 0x8000, RZ ;  /* 0x00008000463a7810 */ /* 0x000fc40007f5e0ff */
[----:B------:R-:W-:Y:S01]  /*1b1d0*/  LOP3.LUT R9, R70, 0x380, RZ, 0xc0, !PT ;  /* 0x0000038046097812 */ /* 0x000fe200078ec0ff */
[--C-:B------:R-:W-:Y:S01]  /*1b1e0*/  IMAD.X R15, RZ, RZ, R71.reuse, P6 ;  /* 0x000000ffff0f7224 */ /* 0x100fe200030e0647 */
[----:B------:R-:W-:Y:S01]  /*1b1f0*/  LOP3.LUT R10, R111, 0x380, RZ, 0xc0, !PT ;  /* 0x000003806f0a7812 */ /* 0x000fe200078ec0ff */
[----:B------:R-:W-:Y:S01]  /*1b200*/  IMAD.X R59, RZ, RZ, R71, P2 ;  /* 0x000000ffff3b7224 */ /* 0x000fe200010e0647 */
[----:B------:R-:W-:Y:S02]  /*1b210*/  LOP3.LUT R12, R137, 0x380, RZ, 0xc0, !PT ;  /* 0x00000380890c7812 */ /* 0x000fe400078ec0ff */
[----:B------:R-:W-:Y:S02]  /*1b220*/  LOP3.LUT R20, R20, R141, RZ, 0x3c, !PT ;  /* 0x0000008d14147212 */ /* 0x000fe400078e3cff */
[----:B------:R-:W-:Y:S02]  /*1b230*/  LOP3.LUT R14, R139, 0x380, RZ, 0xc0, !PT ;  /* 0x000003808b0e7812 */ /* 0x000fe400078ec0ff */
[----:B------:R-:W-:-:S02]  /*1b240*/  LOP3.LUT R141, R58, 0x380, RZ, 0xc0, !PT ;  /* 0x000003803a8d7812 */ /* 0x000fc400078ec0ff */
[----:B------:R-:W-:Y:S02]  /*1b250*/  SHF.R.U64 R9, R9, 0x3, RZ ;  /* 0x0000000309097819 */ /* 0x000fe400000012ff */
[----:B------:R-:W-:Y:S02]  /*1b260*/  SHF.R.U64 R10, R10, 0x3, RZ ;  /* 0x000000030a0a7819 */ /* 0x000fe400000012ff */
[----:B------:R-:W-:Y:S02]  /*1b270*/  SHF.R.U64 R12, R12, 0x3, RZ ;  /* 0x000000030c0c7819 */ /* 0x000fe400000012ff */
[C---:B------:R-:W-:Y:S02]  /*1b280*/  IADD3 R38, P0, R70.reuse, 0x4020, RZ ;  /* 0x0000402046267810 */ /* 0x040fe40007f1e0ff */
[C---:B------:R-:W-:Y:S02]  /*1b290*/  IADD3 R46, P4, R70.reuse, 0x4040, RZ ;  /* 0x00004040462e7810 */ /* 0x040fe40007f9e0ff */
[C---:B------:R-:W-:Y:S01]  /*1b2a0*/  IADD3 R54, P3, R70.reuse, 0x4060, RZ ;  /* 0x0000406046367810 */ /* 0x040fe20007f7e0ff */
[--C-:B------:R-:W-:Y:S01]  /*1b2b0*/  IMAD.X R39, RZ, RZ, R71.reuse, P0 ;  /* 0x000000ffff277224 */ /* 0x100fe200000e0647 */
[C---:B-1----:R-:W-:Y:S01]  /*1b2c0*/  IADD3 R28, P1, R70.reuse, 0x8020, RZ ;  /* 0x00008020461c7810 */ /* 0x042fe20007f3e0ff */
[--C-:B------:R-:W-:Y:S01]  /*1b2d0*/  IMAD.X R47, RZ, RZ, R71.reuse, P4 ;  /* 0x000000ffff2f7224 */ /* 0x100fe200020e0647 */
[C---:B------:R-:W-:Y:S01]  /*1b2e0*/  IADD3 R66, P6, R70.reuse, 0x8040, RZ ;  /* 0x0000804046427810 */ /* 0x040fe20007fde0ff */
[--C-:B------:R-:W-:Y:S01]  /*1b2f0*/  IMAD.X R55, RZ, RZ, R71.reuse, P3 ;  /* 0x000000ffff377224 */ /* 0x100fe200018e0647 */
[----:B------:R-:W-:Y:S01]  /*1b300*/  IADD3 R72, P5, R70, 0x8060, RZ ;  /* 0x0000806046487810 */ /* 0x000fe20007fbe0ff */
[--C-:B------:R-:W-:Y:S01]  /*1b310*/  IMAD.X R63, RZ, RZ, R71.reuse, P1 ;  /* 0x000000ffff3f7224 */ /* 0x100fe200008e0647 */
[----:B------:R-:W-:Y:S01]  /*1b320*/  SHF.R.U64 R14, R14, 0x3, RZ ;  /* 0x000000030e0e7819 */ /* 0x000fe200000012ff */
[----:B------:R-:W-:Y:S01]  /*1b330*/  IMAD.X R67, RZ, RZ, R71, P6 ;  /* 0x000000ffff437224 */ /* 0x000fe200030e0647 */
[----:B------:R-:W-:-:S02]  /*1b340*/  SHF.R.U64 R141, R141, 0x3, RZ ;  /* 0x000000038d8d7819 */ /* 0x000fc400000012ff */
[----:B------:R-:W-:Y:S01]  /*1b350*/  LOP3.LUT R70, R9, R70, RZ, 0x3c, !PT ;  /* 0x0000004609467212 */ /* 0x000fe200078e3cff */
[----:B------:R-:W-:Y:S01]  /*1b360*/  IMAD.X R9, RZ, RZ, R71, P5 ;  /* 0x000000ffff097224 */ /* 0x000fe200028e0647 */
[----:B------:R-:W-:Y:S02]  /*1b370*/  LOP3.LUT R10, R10, R111, RZ, 0x3c, !PT ;  /* 0x0000006f0a0a7212 */ /* 0x000fe400078e3cff */
[----:B------:R-:W-:Y:S02]  /*1b380*/  LOP3.LUT R12, R12, R137, RZ, 0x3c, !PT ;  /* 0x000000890c0c7212 */ /* 0x000fe400078e3cff */
[----:B------:R-:W-:Y:S02]  /*1b390*/  LOP3.LUT R14, R14, R139, RZ, 0x3c, !PT ;  /* 0x0000008b0e0e7212 */ /* 0x000fe400078e3cff */
[----:B------:R-:W-:Y:S02]  /*1b3a0*/  LOP3.LUT R111, R38, 0x380, RZ, 0xc0, !PT ;  /* 0x00000380266f7812 */ /* 0x000fe400078ec0ff */
[----:B------:R-:W-:-:S02]  /*1b3b0*/  LOP3.LUT R58, R141, R58, RZ, 0x3c, !PT ;  /* 0x0000003a8d3a7212 */ /* 0x000fc400078e3cff */
[----:B------:R-:W-:Y:S02]  /*1b3c0*/  MOV R70, R70 ;  /* 0x0000004600467202 */ /* 0x000fe40000000f00 */
[----:B------:R-:W-:Y:S02]  /*1b3d0*/  MOV R10, R10 ;  /* 0x0000000a000a7202 */ /* 0x000fe40000000f00 */
[----:B------:R-:W-:Y:S01]  /*1b3e0*/  MOV R13, R12 ;  /* 0x0000000c000d7202 */ /* 0x000fe20000000f00 */
[----:B------:R-:W-:Y:S01]  /*1b3f0*/  STSM.16.M88.4 [R70], R24 ;  /* 0x0000001846007844 */ /* 0x000fe20000000200 */
[----:B------:R-:W-:Y:S02]  /*1b400*/  SHF.R.U64 R111, R111, 0x3, RZ ;  /* 0x000000036f6f7819 */ /* 0x000fe400000012ff */
[----:B------:R-:W-:Y:S01]  /*1b410*/  MOV R14, R14 ;  /* 0x0000000e000e7202 */ /* 0x000fe20000000f00 */
[----:B------:R-:W-:Y:S01]  /*1b420*/  STSM.16.M88.4 [R10], R32 ;  /* 0x000000200a007844 */ /* 0x000fe20000000200 */
[----:B------:R-:W-:-:S02]  /*1b430*/  MOV R12, R58 ;  /* 0x0000003a000c7202 */ /* 0x000fc40000000f00 */
[----:B------:R-:W-:Y:S01]  /*1b440*/  MOV R20, R20 ;  /* 0x0000001400147202 */ /* 0x000fe20000000f00 */
[----:B------:R-:W-:Y:S01]  /*1b450*/  STSM.16.M88.4 [R13], R40 ;  /* 0x000000280d007844 */ /* 0x000fe20000000200 */
[----:B------:R-:W-:Y:S01]  /*1b460*/  F2FP.BF16.F32.PACK_AB R58, R61, R60 ;  /* 0x0000003c3d3a723e */ /* 0x000fe200000010ff */
[----:B------:R-:W-:Y:S01]  /*1b470*/  IMAD.MOV.U32 R21, RZ, RZ, RZ ;  /* 0x000000ffff157224 */ /* 0x000fe200078e00ff */
[----:B------:R-:W-:Y:S01]  /*1b480*/  F2FP.BF16.F32.PACK_AB R59, R128, R120 ;  /* 0x00000078803b723e */ /* 0x000fe200000010ff */
[----:B------:R-:W-:Y:S01]  /*1b490*/  STSM.16.M88.4 [R14], R48 ;  /* 0x000000300e007844 */ /* 0x000fe20000000200 */
[----:B------:R-:W-:Y:S02]  /*1b4a0*/  LOP3.LUT R38, R111, R38, RZ, 0x3c, !PT ;  /* 0x000000266f267212 */ /* 0x000fe400078e3cff */
[----:B------:R-:W-:Y:S01]  /*1b4b0*/  LOP3.LUT R71, R66, 0x380, RZ, 0xc0, !PT ;  /* 0x0000038042477812 */ /* 0x000fe200078ec0ff */
[----:B------:R1:W-:Y:S01]  /*1b4c0*/  STSM.16.M88.4 [R20], R56 ;  /* 0x0000003814007844 */ /* 0x0003e20000000200 */
[----:B------:R-:W-:-:S02]  /*1b4d0*/  LOP3.LUT R111, R72, 0x380, RZ, 0xc0, !PT ;  /* 0x00000380486f7812 */ /* 0x000fc400078ec0ff */
[----:B------:R-:W-:Y:S02]  /*1b4e0*/  LOP3.LUT R137, R46, 0x380, RZ, 0xc0, !PT ;  /* 0x000003802e897812 */ /* 0x000fe400078ec0ff */
[----:B------:R-:W-:Y:S02]  /*1b4f0*/  LOP3.LUT R139, R54, 0x380, RZ, 0xc0, !PT ;  /* 0x00000380368b7812 */ /* 0x000fe400078ec0ff */
[----:B------:R-:W-:Y:S02]  /*1b500*/  LOP3.LUT R62, R28, 0x380, RZ, 0xc0, !PT ;  /* 0x000003801c3e7812 */ /* 0x000fe400078ec0ff */
[----:B------:R-:W-:Y:S02]  /*1b510*/  SHF.R.U64 R71, R71, 0x3, RZ ;  /* 0x0000000347477819 */ /* 0x000fe400000012ff */
[----:B------:R-:W-:Y:S02]  /*1b520*/  SHF.R.U64 R111, R111, 0x3, RZ ;  /* 0x000000036f6f7819 */ /* 0x000fe400000012ff */
[----:B------:R-:W-:-:S02]  /*1b530*/  SHF.R.U64 R137, R137, 0x3, RZ ;  /* 0x0000000389897819 */ /* 0x000fc400000012ff */
[----:B------:R-:W-:Y:S01]  /*1b540*/  SHF.R.U64 R139, R139, 0x3, RZ ;  /* 0x000000038b8b7819 */ /* 0x000fe200000012ff */
[----:B-1----:R-:W1:Y:S01]  /*1b550*/  LDC R20, c[0x0][0xbe8] ;  /* 0x0002fa00ff147b82 */ /* 0x002e620000000800 */
[----:B------:R-:W-:Y:S02]  /*1b560*/  SHF.R.U64 R3, R62, 0x3, RZ ;  /* 0x000000033e037819 */ /* 0x000fe400000012ff */
[----:B------:R-:W-:Y:S02]  /*1b570*/  LOP3.LUT R66, R71, R66, RZ, 0x3c, !PT ;  /* 0x0000004247427212 */ /* 0x000fe400078e3cff */
[----:B------:R-:W-:Y:S02]  /*1b580*/  LOP3.LUT R8, R111, R72, RZ, 0x3c, !PT ;  /* 0x000000486f087212 */ /* 0x000fe400078e3cff */
[----:B------:R-:W-:Y:S02]  /*1b590*/  LOP3.LUT R46, R137, R46, RZ, 0x3c, !PT ;  /* 0x0000002e892e7212 */ /* 0x000fe400078e3cff */
[----:B------:R-:W-:-:S02]  /*1b5a0*/  LOP3.LUT R54, R139, R54, RZ, 0x3c, !PT ;  /* 0x000000368b367212 */ /* 0x000fc400078e3cff */
[----:B------:R-:W-:Y:S02]  /*1b5b0*/  LOP3.LUT R62, R3, R28, RZ, 0x3c, !PT ;  /* 0x0000001c033e7212 */ /* 0x000fe400078e3cff */
[----:B------:R-:W-:Y:S02]  /*1b5c0*/  MOV R2, R66 ;  /* 0x0000004200027202 */ /* 0x000fe40000000f00 */
[----:B------:R-:W-:Y:S02]  /*1b5d0*/  MOV R38, R38 ;  /* 0x0000002600267202 */ /* 0x000fe40000000f00 */
[----:B------:R-:W-:Y:S02]  /*1b5e0*/  MOV R3, R8 ;  /* 0x0000000800037202 */ /* 0x000fe40000000f00 */
[----:B------:R-:W-:Y:S02]  /*1b5f0*/  F2FP.BF16.F32.PACK_AB R66, R69, R68 ;  /* 0x000000444542723e */ /* 0x000fe400000010ff */
[----:B------:R-:W-:-:S02]  /*1b600*/  F2FP.BF16.F32.PACK_AB R67, R126, R122 ;  /* 0x0000007a7e43723e */ /* 0x000fc400000010ff */
[----:B------:R-:W-:Y:S02]  /*1b610*/  MOV R46, R46 ;  /* 0x0000002e002e7202 */ /* 0x000fe40000000f00 */
[----:B------:R-:W-:Y:S01]  /*1b620*/  F2FP.BF16.F32.PACK_AB R8, R73, R4 ;  /* 0x000000044908723e */ /* 0x000fe200000010ff */
[----:B------:R-:W-:Y:S01]  /*1b630*/  STSM.16.M88.4 [R38], R64 ;  /* 0x0000004026007844 */ /* 0x000fe20000000200 */
[----:B------:R-:W-:Y:S02]  /*1b640*/  F2FP.BF16.F32.PACK_AB R9, R125, R74 ;  /* 0x0000004a7d09723e */ /* 0x000fe400000010ff */
[----:B------:R-:W-:Y:S02]  /*1b650*/  F2FP.BF16.F32.PACK_AB R10, R77, R76 ;  /* 0x0000004c4d0a723e */ /* 0x000fe400000010ff */
[----:B------:R-:W-:Y:S02]  /*1b660*/  F2FP.BF16.F32.PACK_AB R11, R124, R78 ;  /* 0x0000004e7c0b723e */ /* 0x000fe400000010ff */
[----:B------:R-:W-:-:S02]  /*1b670*/  MOV R54, R54 ;  /* 0x0000003600367202 */ /* 0x000fc40000000f00 */
[----:B------:R-:W-:Y:S01]  /*1b680*/  ISETP.NE.U32.AND P0, PT, RZ, UR4, PT ;  /* 0x00000004ff007c0c */ /* 0x000fe2000bf05070 */
[----:B------:R2:W-:Y:S01]  /*1b690*/  STSM.16.M88.4 [R46], R8 ;  /* 0x000000082e007844 */ /* 0x0005e20000000200 */
[----:B------:R-:W-:Y:S02]  /*1b6a0*/  MOV R62, R62 ;  /* 0x0000003e003e7202 */ /* 0x000fe40000000f00 */
[----:B------:R-:W-:Y:S01]  /*1b6b0*/  ISETP.NE.AND.EX P0, PT, RZ, UR5, PT, P0 ;  /* 0x00000005ff007c0c */ /* 0x000fe2000bf05300 */
[----:B------:R-:W-:Y:S04]  /*1b6c0*/  STSM.16.M88.4 [R54], R80 ;  /* 0x0000005036007844 */ /* 0x000fe80000000200 */
[----:B------:R3:W-:Y:S04]  /*1b6d0*/  STSM.16.M88.4 [R12], R88 ;  /* 0x000000580c007844 */ /* 0x0007e80000000200 */
[----:B------:R4:W-:Y:S01]  /*1b6e0*/  STSM.16.M88.4 [R62], R96 ;  /* 0x000000603e007844 */ /* 0x0009e20000000200 */
[----:B--2---:R-:W-:-:S03]  /*1b6f0*/  F2FP.BF16.F32.PACK_AB R8, R113, R138 ;  /* 0x0000008a7108723e */ /* 0x004fc600000010ff */
[----:B------:R4:W-:Y:S01]  /*1b700*/  STSM.16.M88.4 [R2], R104 ;  /* 0x0000006802007844 */ /* 0x0009e20000000200 */
[----:B------:R-:W-:Y:S02]  /*1b710*/  F2FP.BF16.F32.PACK_AB R9, R115, R114 ;  /* 0x000000727309723e */ /* 0x000fe400000010ff */
[----:B------:R-:W-:Y:S02]  /*1b720*/  F2FP.BF16.F32.PACK_AB R10, R117, R116 ;  /* 0x00000074750a723e */ /* 0x000fe400000010ff */
[----:B------:R-:W-:Y:S02]  /*1b730*/  F2FP.BF16.F32.PACK_AB R11, R119, R118 ;  /* 0x00000076770b723e */ /* 0x000fe400000010ff */
[----:B---3--:R-:W-:-:S03]  /*1b740*/  IADD3 R12, P1, R228, UR4, RZ ;  /* 0x00000004e40c7c10 */ /* 0x008fc6000ff3e0ff */
[----:B------:R4:W-:Y:S01]  /*1b750*/  STSM.16.M88.4 [R3], R8 ;  /* 0x0000000803007844 */ /* 0x0009e20000000200 */
[----:B------:R-:W-:Y:S01]  /*1b760*/  IADD3.X R13, R229, UR5, RZ, P1, !PT ;  /* 0x00000005e50d7c10 */ /* 0x000fe20008ffe4ff */
[----:B------:R-:W-:Y:S01]  /*1b770*/  ULDC.64 UR4, c[0x0][0xc08] ;  /* 0x0003020000047ab9 */ /* 0x000fe20000000a00 */
[----:B------:R-:W-:Y:S01]  /*1b780*/  BAR.SYNC.DEFER_BLOCKING 0x1, 0x100 ;  /* 0x0044000000007b1d */ /* 0x000fe20000010000 */
[----:B-1----:R-:W-:Y:S02]  /*1b790*/  ISETP.NE.AND P1, PT, R20, 0x1, PT ;  /* 0x000000011400780c */ /* 0x002fe40003f25270 */
[----:B------:R-:W-:-:S04]  /*1b7a0*/  ISETP.NE.U32.AND P2, PT, RZ, UR4, PT ;  /* 0x00000004ff007c0c */ /* 0x000fc8000bf45070 */
[----:B------:R-:W-:-:S07]  /*1b7b0*/  ISETP.NE.AND.EX P2, PT, RZ, UR5, PT, P2 ;  /* 0x00000005ff007c0c */ /* 0x000fce000bf45320 */
[----:B------:R-:W1:Y:S08]  /*1b7c0*/  @P1 LDC R4, c[0x0][0xbec] ;  /* 0x0002fb00ff041b82 */ /* 0x000e700000000800 */
[----:B------:R-:W2:Y:S01]  /*1b7d0*/  @P1 LDC R25, c[0x0][0xbf0] ;  /* 0x0002fc00ff191b82 */ /* 0x000ea20000000800 */
[----:B------:R-:W-:Y:S01]  /*1b7e0*/  @P2 IADD3 R228, P3, R228, UR4, RZ ;  /* 0x00000004e4e42c10 */ /* 0x000fe2000ff7e0ff */
[----:B------:R-:W-:Y:S01]  /*1b7f0*/  ULDC UR4, c[0x0][0xa88] ;  /* 0x0002a20000047ab9 */ /* 0x000fe20000000800 */
[----:B------:R4:W5:Y:S01]  /*1b800*/  @P0 LDG.E R21, desc[UR6][R12.64] ;  /* 0x000000060c150981 */ /* 0x000962000c1e1900 */
[----:B------:R-:W-:Y:S01]  /*1b810*/  IMAD.U32 R65, RZ, RZ, UR4 ;  /* 0x00000004ff417e24 */ /* 0x000fe2000f8e00ff */
[----:B------:R-:W-:-:S05]  /*1b820*/  @P2 IADD3.X R229, R229, UR5, RZ, P3, !PT ;  /* 0x00000005e5e52c10 */ /* 0x000fca0009ffe4ff */
[----:B------:R4:W5:Y:S01]  /*1b830*/  @P2 LDG.E R65, desc[UR6][R228.64] ;  /* 0x00000006e4412981 */ /* 0x000962000c1e1900 */
[----:B------:R-:W-:Y:S05]  /*1b840*/  @P2 BRA `(.L_x_6191) ;  /* 0x0000000000142947 */ /* 0x000fea0003800000 */
[----:B------:R-:W-:Y:S05]  /*1b850*/  @!P0 BRA `(.L_x_6191) ;  /* 0x0000000000108947 */ /* 0x000fea0003800000 */
[----:B------:R-:W-:Y:S02]  /*1b860*/  ULDC.64 UR4, c[0x0][0x208] ;  /* 0x0000820000047ab9 */ /* 0x000fe40000000a00 */
[----:B----4-:R-:W3:Y:S04]  /*1b870*/  LDG.E R2, desc[UR4][R12.64] ;  /* 0x000000040c027981 */ /* 0x010ee8000c1e1900 */
[----:B-----5:R-:W3:Y:S02]  /*1b880*/  LDG.E R65, desc[UR4][R12.64+0x4] ;  /* 0x000004040c417981 */ /* 0x020ee4000c1e1900 */
[----:B---3--:R-:W-:-:S07]  /*1b890*/  IMAD.IADD R65, R65, 0x1, -R2 ;  /* 0x0000000141417824 */ /* 0x008fce00078e0a02 */
.L_x_6191:
[----:B----4-:R-:W3:Y:S01]  /*1b8a0*/  LDL.LU R12, [R1+0x40] ;  /* 0x00004000010c7983 */ /* 0x010ee20000300800 */
[----:B------:R-:W-:Y:S01]  /*1b8b0*/  IADD3 R27, R223, R218, RZ ;  /* 0x000000dadf1b7210 */ /* 0x000fe20007ffe0ff */
[----:B------:R-:W-:Y:S01]  /*1b8c0*/  ULDC.64 UR4, c[0x0][0xb90] ;  /* 0x0002e40000047ab9 */ /* 0x000fe20000000a00 */
[----:B------:R-:W-:Y:S01]  /*1b8d0*/  SHF.R.S32.HI R64, RZ, 0x1f, R227 ;  /* 0x0000001fff407819 */ /* 0x000fe200000114e3 */
[----:B------:R-:W4:Y:S01]  /*1b8e0*/  LDL.LU R10, [R1+0x4] ;  /* 0x00000400010a7983 */ /* 0x000f220000300800 */
[--C-:B-----5:R-:W-:Y:S01]  /*1b8f0*/  SHF.R.S32.HI R3, RZ, 0x1f, R21.reuse ;  /* 0x0000001fff037819 */ /* 0x120fe20000011415 */
[----:B------:R-:W-:Y:S01]  /*1b900*/  IMAD.MOV.U32 R2, RZ, RZ, R21 ;  /* 0x000000ffff027224 */ /* 0x000fe200078e0015 */
[----:B------:R-:W0:Y:S01]  /*1b910*/  @P1 LDC R69, c[0x0][0xbec] ;  /* 0x0002fb00ff451b82 */ /* 0x000e220000000800 */
[----:B------:R-:W4:Y:S01]  /*1b920*/  LDL R70, [R1+0x44] ;  /* 0x0000440001467983 */ /* 0x000f220000100800 */
[----:B-1----:R-:W-:-:S03]  /*1b930*/  @P1 IMAD.HI.U32 R4, R27, R4, RZ ;  /* 0x000000041b041227 */ /* 0x002fc600078e00ff */
[----:B------:R-:W4:Y:S01]  /*1b940*/  LDL R26, [R1+0x68] ;  /* 0x00006800011a7983 */ /* 0x000f220000100800 */
[----:B------:R-:W-:Y:S02]  /*1b950*/  IMAD R8, R64, UR4, RZ ;  /* 0x0000000440087c24 */ /* 0x000fe4000f8e02ff */
[----:B------:R-:W-:Y:S01]  /*1b960*/  IMAD.MOV.U32 R11, RZ, RZ, R27 ;  /* 0x000000ffff0b7224 */ /* 0x000fe200078e001b */
[----:B------:R-:W4:Y:S01]  /*1b970*/  LDL R34, [R1+0x48] ;  /* 0x0000480001227983 */ /* 0x000f220000100800 */
[C---:B------:R-:W-:Y:S01]  /*1b980*/  IMAD R15, R227.reuse, UR5, R8 ;  /* 0x00000005e30f7c24 */ /* 0x040fe2000f8e0208 */
[----:B--2---:R-:W-:Y:S01]  /*1b990*/  @P1 SHF.R.U32.HI R11, RZ, R25, R4 ;  /* 0x00000019ff0b1219 */ /* 0x004fe20000011604 */
[----:B------:R-:W-:Y:S01]  /*1b9a0*/  IMAD.WIDE.U32 R8, R227, UR4, R2 ;  /* 0x00000004e3087c25 */ /* 0x000fe2000f8e0002 */
[----:B------:R-:W-:-:S03]  /*1b9b0*/  ULDC.64 UR4, c[0x0][0xb98] ;  /* 0x0002e60000047ab9 */ /* 0x000fc60000000a00 */
[----:B------:R-:W-:Y:S01]  /*1b9c0*/  IMAD R65, R65, R20, RZ ;  /* 0x0000001441417224 */ /* 0x000fe200078e02ff */
[----:B------:R-:W-:Y:S01]  /*1b9d0*/  ULDC.64 UR6, c[0x0][0x208] ;  /* 0x0000820000067ab9 */ /* 0x000fe20000000a00 */
[----:B------:R-:W-:Y:S01]  /*1b9e0*/  IMAD.IADD R9, R9, 0x1, R15 ;  /* 0x0000000109097824 */ /* 0x000fe200078e020f */
[----:B------:R-:W1:Y:S01]  /*1b9f0*/  @P1 LDC R71, c[0x0][0xbf0] ;  /* 0x0002fc00ff471b82 */ /* 0x000e620000000800 */
[----:B------:R-:W-:Y:S01]  /*1ba00*/  IMAD.MOV R25, RZ, RZ, -R11 ;  /* 0x000000ffff197224 */ /* 0x000fe200078e0a0b */
[----:B------:R-:W-:Y:S01]  /*1ba10*/  BSSY B1, `(.L_x_6192) ;  /* 0x00000ae000017945 */ /* 0x000fe20003800000 */
[----:B---3--:R-:W-:Y:S02]  /*1ba20*/  SEL R2, R12, RZ, !P0 ;  /* 0x000000ff0c027207 */ /* 0x008fe40004000000 */
[----:B----4-:R-:W-:Y:S01]  /*1ba30*/  SEL R28, R10, RZ, !P0 ;  /* 0x000000ff0a1c7207 */ /* 0x010fe20004000000 */
[----:B------:R-:W-:Y:S02]  /*1ba40*/  IMAD R13, R70, 0x40, R217 ;  /* 0x00000040460d7824 */ /* 0x000fe400078e02d9 */
[----:B------:R-:W-:-:S02]  /*1ba50*/  IMAD R15, R2, UR4, RZ ;  /* 0x00000004020f7c24 */ /* 0x000fc4000f8e02ff */
[----:B------:R-:W-:-:S04]  /*1ba60*/  IMAD.WIDE R6, R13, 0x2, R6 ;  /* 0x000000020d067825 */ /* 0x000fc800078e0206 */
[----:B------:R-:W-:-:S04]  /*1ba70*/  IMAD.WIDE.U32 R8, R28, UR4, R8 ;  /* 0x000000041c087c25 */ /* 0x000fc8000f8e0008 */
[----:B------:R-:W-:Y:S01]  /*1ba80*/  IMAD R13, R20, R25, R27 ;  /* 0x00000019140d7224 */ /* 0x000fe200078e021b */
[----:B------:R-:W-:Y:S01]  /*1ba90*/  IADD3 R10, P0, R11, R8, RZ ;  /* 0x000000080b0a7210 */ /* 0x000fe20007f1e0ff */
[----:B------:R-:W-:Y:S01]  /*1baa0*/  IMAD R12, R28, UR5, R15 ;  /* 0x000000051c0c7c24 */ /* 0x000fe2000f8e020f */
[----:B------:R-:W-:Y:S01]  /*1bab0*/  SHF.R.S32.HI R15, RZ, 0x1f, R11 ;  /* 0x0000001fff0f7819 */ /* 0x000fe2000001140b */
        /* <DEDUP_REMOVED lines=11> */
[----:B------:R-:W-:Y:S02]  /*1bb70*/  IADD3 R25, P2, R6, 0x1000, RZ ;  /* 0x0000100006197810 */ /* 0x000fe40007f5e0ff */
[----:B------:R-:W-:Y:S02]  /*1bb80*/  SHF.R.U64 R12, R12, 0x3, RZ ;  /* 0x000000030c0c7819 */ /* 0x000fe400000012ff */
[----:B------:R-:W-:Y:S01]  /*1bb90*/  LEA.HI.X R10, R10, UR5, R11, 0x2, P0 ;  /* 0x000000050a0a7c11 */ /* 0x000fe200080f140b */
[----:B------:R-:W-:Y:S01]  /*1bba0*/  SHFL.IDX PT, R54, R14, RZ, 0x1c1f ;  /* 0x001c1fff0e367589 */ /* 0x000fe200000e0000 */
[----:B------:R-:W-:Y:S01]  /*1bbb0*/  IADD3 R37, P0, R6, 0x5000, RZ ;  /* 0x0000500006257810 */ /* 0x000fe20007f1e0ff */
[----:B------:R-:W-:Y:S01]  /*1bbc0*/  IMAD.IADD R26, R26, 0x1, R218 ;  /* 0x000000011a1a7824 */ /* 0x000fe200078e02da */
[----:B------:R-:W-:Y:S01]  /*1bbd0*/  LOP3.LUT R12, R12, R9, RZ, 0x3c, !PT ;  /* 0x000000090c0c7212 */ /* 0x000fe200078e3cff */
[----:B------:R-:W-:Y:S01]  /*1bbe0*/  IMAD.X R9, RZ, RZ, R7, P2 ;  /* 0x000000ffff097224 */ /* 0x000fe200010e0607 */
[----:B------:R-:W-:Y:S01]  /*1bbf0*/  LOP3.LUT R36, R37, 0x380, RZ, 0xc0, !PT ;  /* 0x0000038025247812 */ /* 0x000fe200078ec0ff */
[----:B------:R-:W-:Y:S01]  /*1bc00*/  ULDC.64 UR4, c[0x0][0xaa0] ;  /* 0x0002a80000047ab9 */ /* 0x000fe20000000a00 */
[----:B------:R-:W-:Y:S01]  /*1bc10*/  IADD3 R45, P2, R6, 0x7000, RZ ;  /* 0x00007000062d7810 */ /* 0x000fe20007f5e0ff */
[----:B------:R-:W2:Y:S01]  /*1bc20*/  SHFL.IDX PT, R55, R10, RZ, 0x1c1f ;  /* 0x001c1fff0a377589 */ /* 0x000ea200000e0000 */
[----:B------:R-:W-:-:S02]  /*1bc30*/  SHF.R.U64 R36, R36, 0x3, RZ ;  /* 0x0000000324247819 */ /* 0x000fc400000012ff */
[----:B------:R-:W-:Y:S02]  /*1bc40*/  LOP3.LUT R44, R45, 0x380, RZ, 0xc0, !PT ;  /* 0x000003802d2c7812 */ /* 0x000fe400078ec0ff */
[----:B------:R-:W-:Y:S01]  /*1bc50*/  LOP3.LUT R36, R36, R37, RZ, 0x3c, !PT ;  /* 0x0000002524247212 */ /* 0x000fe200078e3cff */
[--C-:B------:R-:W-:Y:S01]  /*1bc60*/  IMAD.X R37, RZ, RZ, R7.reuse, P0 ;  /* 0x000000ffff257224 */ /* 0x100fe200000e0607 */
[----:B------:R-:W-:Y:S02]  /*1bc70*/  SHF.R.U64 R44, R44, 0x3, RZ ;  /* 0x000000032c2c7819 */ /* 0x000fe400000012ff */
[----:B------:R-:W-:Y:S02]  /*1bc80*/  LOP3.LUT P0, RZ, R34, 0x3, RZ, 0xc0, !PT ;  /* 0x0000000322ff7812 */ /* 0x000fe4000780c0ff */
[----:B------:R-:W-:Y:S01]  /*1bc90*/  LOP3.LUT R44, R44, R45, RZ, 0x3c, !PT ;  /* 0x0000002d2c2c7212 */ /* 0x000fe200078e3cff */
[----:B------:R-:W-:Y:S01]  /*1bca0*/  IMAD.X R45, RZ, RZ, R7, P2 ;  /* 0x000000ffff2d7224 */ /* 0x000fe200010e0607 */
[----:B------:R-:W-:-:S02]  /*1bcb0*/  ISETP.GE.OR P2, PT, R26, R65, P0 ;  /* 0x000000411a00720c */ /* 0x000fc40000746670 */
[----:B------:R-:W-:-:S04]  /*1bcc0*/  LOP3.LUT R8, R25, 0x380, RZ, 0xc0, !PT ;  /* 0x0000038019087812 */ /* 0x000fc800078ec0ff */
[----:B------:R-:W-:Y:S02]  /*1bcd0*/  SHF.R.U64 R8, R8, 0x3, RZ ;  /* 0x0000000308087819 */ /* 0x000fe400000012ff */
[----:B------:R-:W-:Y:S02]  /*1bce0*/  IADD3 R33, P4, R6, 0x4000, RZ ;  /* 0x0000400006217810 */ /* 0x000fe40007f9e0ff */
[----:B------:R-:W-:Y:S02]  /*1bcf0*/  LOP3.LUT R8, R8, R25, RZ, 0x3c, !PT ;  /* 0x0000001908087212 */ /* 0x000fe400078e3cff */
[C---:B------:R-:W-:Y:S01]  /*1bd00*/  IADD3 R25, P5, R6.reuse, 0x3000, RZ ;  /* 0x0000300006197810 */ /* 0x040fe20007fbe0ff */
[----:B--2---:R2:W-:Y:S01]  /*1bd10*/  @!P2 ST.E desc[UR6][R54.64], R0 ;  /* 0x000000003600a985 */ /* 0x0045e2000c101906 */
[----:B------:R-:W-:Y:S01]  /*1bd20*/  IADD3 R41, P3, R6, 0x6000, RZ ;  /* 0x0000600006297810 */ /* 0x000fe20007f7e0ff */
[----:B------:R-:W-:Y:S01]  /*1bd30*/  IMAD.WIDE.U32 R66, R21, UR4, RZ ;  /* 0x0000000415427c25 */ /* 0x000fe2000f8e00ff */
[----:B------:R-:W-:-:S02]  /*1bd40*/  LOP3.LUT R24, R25, 0x380, RZ, 0xc0, !PT ;  /* 0x0000038019187812 */ /* 0x000fc400078ec0ff */
[----:B------:R-:W-:Y:S02]  /*1bd50*/  LOP3.LUT R32, R33, 0x380, RZ, 0xc0, !PT ;  /* 0x0000038021207812 */ /* 0x000fe400078ec0ff */
[----:B------:R-:W-:Y:S01]  /*1bd60*/  LOP3.LUT R40, R41, 0x380, RZ, 0xc0, !PT ;  /* 0x0000038029287812 */ /* 0x000fe200078ec0ff */
[----:B--2---:R-:W-:-:S04]  /*1bd70*/  IMAD R0, R3, UR4, RZ ;  /* 0x0000000403007c24 */ /* 0x004fc8000f8e02ff */
[----:B------:R-:W-:Y:S01]  /*1bd80*/  IMAD R3, R21, UR5, R0 ;  /* 0x0000000515037c24 */ /* 0x000fe2000f8e0200 */
[----:B------:R-:W-:Y:S01]  /*1bd90*/  SHF.R.U64 R24, R24, 0x3, RZ ;  /* 0x0000000318187819 */ /* 0x000fe200000012ff */
[----:B------:R-:W-:Y:S01]  /*1bda0*/  SHFL.IDX PT, R58, R14, 0x1, 0x1c1f ;  /* 0x003c1f000e3a7f89 */ /* 0x000fe200000e0000 */
[----:B------:R-:W-:Y:S01]  /*1bdb0*/  SHF.R.U64 R32, R32, 0x3, RZ ;  /* 0x0000000320207819 */ /* 0x000fe200000012ff */
[----:B------:R-:W-:Y:S01]  /*1bdc0*/  IMAD.IADD R67, R67, 0x1, R3 ;  /* 0x0000000143437824 */ /* 0x000fe200078e0203 */
[----:B------:R-:W-:Y:S01]  /*1bdd0*/  SHF.R.U64 R40, R40, 0x3, RZ ;  /* 0x0000000328287819 */ /* 0x000fe200000012ff */
[----:B------:R-:W2:Y:S01]  /*1bde0*/  SHFL.IDX PT, R59, R10, 0x1, 0x1c1f ;  /* 0x003c1f000a3b7f89 */ /* 0x000ea200000e0000 */
[----:B------:R-:W-:Y:S01]  /*1bdf0*/  IMAD R3, R226, 0x20, R70 ;  /* 0x00000020e2037824 */ /* 0x000fe200078e0246 */
[----:B------:R-:W-:Y:S01]  /*1be00*/  ULDC.64 UR4, c[0x0][0xae8] ;  /* 0x0002ba0000047ab9 */ /* 0x000fe20000000a00 */
[----:B------:R-:W-:Y:S01]  /*1be10*/  LOP3.LUT R24, R24, R25, RZ, 0x3c, !PT ;  /* 0x0000001918187212 */ /* 0x000fe200078e3cff */
[----:B------:R-:W-:Y:S01]  /*1be20*/  IMAD R64, R64, UR4, RZ ;  /* 0x0000000440407c24 */ /* 0x000fe2000f8e02ff */
[----:B------:R-:W-:Y:S01]  /*1be30*/  LOP3.LUT R32, R32, R33, RZ, 0x3c, !PT ;  /* 0x0000002120207212 */ /* 0x000fe200078e3cff */
[--C-:B------:R-:W-:Y:S01]  /*1be40*/  IMAD.X R13, RZ, RZ, R7.reuse, P6 ;  /* 0x000000ffff0d7224 */ /* 0x100fe200030e0607 */
[----:B------:R-:W-:Y:S01]  /*1be50*/  LOP3.LUT R40, R40, R41, RZ, 0x3c, !PT ;  /* 0x0000002928287212 */ /* 0x000fe200078e3cff */
[--C-:B------:R-:W-:Y:S01]  /*1be60*/  IMAD.X R25, RZ, RZ, R7.reuse, P5 ;  /* 0x000000ffff197224 */ /* 0x100fe200028e0607 */
[C---:B------:R-:W-:Y:S01]  /*1be70*/  IADD3 R49, P6, R6.reuse, 0x8000, RZ ;  /* 0x0000800006317810 */ /* 0x040fe20007fde0ff */
[----:B------:R-:W-:Y:S01]  /*1be80*/  IMAD.X R33, RZ, RZ, R7, P4 ;  /* 0x000000ffff217224 */ /* 0x000fe200020e0607 */
[----:B------:R-:W-:Y:S01]  /*1be90*/  IADD3 R53, P5, R6, 0x9000, RZ ;  /* 0x0000900006357810 */ /* 0x000fe20007fbe0ff */
[----:B------:R-:W-:Y:S01]  /*1bea0*/  VIADD R4, R26, 0x8 ;  /* 0x000000081a047836 */ /* 0x000fe20000000000 */
[----:B------:R-:W-:Y:S01]  /*1beb0*/  IADD3 R57, P4, R6, 0xa000, RZ ;  /* 0x0000a00006397810 */ /* 0x000fe20007f9e0ff */
[----:B------:R-:W-:-:S02]  /*1bec0*/  IMAD.IADD R68, R218, 0x1, R3 ;  /* 0x00000001da447824 */ /* 0x000fc400078e0203 */
[----:B------:R-:W-:Y:S01]  /*1bed0*/  IMAD.X R41, RZ, RZ, R7, P3 ;  /* 0x000000ffff297224 */ /* 0x000fe200018e0607 */
[----:B------:R-:W-:Y:S01]  /*1bee0*/  IADD3 R11, P3, R6, 0xb000, RZ ;  /* 0x0000b000060b7810 */ /* 0x000fe20007f7e0ff */
[C---:B------:R-:W-:Y:S02]  /*1bef0*/  IMAD R3, R227.reuse, UR5, R64 ;  /* 0x00000005e3037c24 */ /* 0x040fe4000f8e0240 */
[----:B------:R-:W-:Y:S01]  /*1bf00*/  IMAD.WIDE.U32 R66, R227, UR4, R66 ;  /* 0x00000004e3427c25 */ /* 0x000fe2000f8e0042 */
[----:B------:R-:W-:Y:S01]  /*1bf10*/  LOP3.LUT R48, R49, 0x380, RZ, 0xc0, !PT ;  /* 0x0000038031307812 */ /* 0x000fe200078ec0ff */
[----:B------:R-:W-:Y:S01]  /*1bf20*/  ULDC.64 UR4, c[0x0][0xaf0] ;  /* 0x0002bc0000047ab9 */ /* 0x000fe20000000a00 */
[----:B------:R-:W-:Y:S01]  /*1bf30*/  LOP3.LUT R52, R53, 0x380, RZ, 0xc0, !PT ;  /* 0x0000038035347812 */ /* 0x000fe200078ec0ff */
[----:B0-----:R-:W-:Y:S01]  /*1bf40*/  @P1 IMAD.HI.U32 R0, R68, R69, RZ ;  /* 0x0000004544001227 */ /* 0x001fe200078e00ff */
[----:B------:R-:W-:Y:S02]  /*1bf50*/  LOP3.LUT R56, R57, 0x380, RZ, 0xc0, !PT ;  /* 0x0000038039387812 */ /* 0x000fe400078ec0ff */
[----:B------:R-:W-:Y:S01]  /*1bf60*/  ISETP.GE.OR P0, PT, R4, R65, P0 ;  /* 0x000000410400720c */ /* 0x000fe20000706670 */
[----:B------:R-:W-:Y:S01]  /*1bf70*/  IMAD.IADD R67, R67, 0x1, R3 ;  /* 0x0000000143437824 */ /* 0x000fe200078e0203 */
[----:B------:R-:W-:-:S02]  /*1bf80*/  LOP3.LUT R15, R6, 0x380, RZ, 0xc0, !PT ;  /* 0x00000380060f7812 */ /* 0x000fc400078ec0ff */
[----:B------:R-:W-:Y:S01]  /*1bf90*/  LOP3.LUT R4, R11, 0x380, RZ, 0xc0, !PT ;  /* 0x000003800b047812 */ /* 0x000fe200078ec0ff */
[----:B------:R-:W-:Y:S01]  /*1bfa0*/  IMAD.MOV.U32 R21, RZ, RZ, R68 ;  /* 0x000000ffff157224 */ /* 0x000fe200078e0044 */
[----:B------:R-:W-:Y:S01]  /*1bfb0*/  SHF.R.U64 R48, R48, 0x3, RZ ;  /* 0x0000000330307819 */ /* 0x000fe200000012ff */
[----:B------:R-:W-:Y:S01]  /*1bfc0*/  IMAD R3, R2, UR4, RZ ;  /* 0x0000000402037c24 */ /* 0x000fe2000f8e02ff */
[----:B------:R-:W-:Y:S02]  /*1bfd0*/  SHF.R.U64 R52, R52, 0x3, RZ ;  /* 0x0000000334347819 */ /* 0x000fe400000012ff */
[----:B------:R-:W-:Y:S02]  /*1bfe0*/  SHF.R.U64 R56, R56, 0x3, RZ ;  /* 0x0000000338387819 */ /* 0x000fe400000012ff */
[----:B-1----:R-:W-:Y:S02]  /*1bff0*/  @P1 SHF.R.U32.HI R21, RZ, R71, R0 ;  /* 0x00000047ff151219 */ /* 0x002fe40000011600 */
[----:B------:R-:W-:-:S02]  /*1c000*/  SHF.R.U64 R15, R15, 0x3, RZ ;  /* 0x000000030f0f7819 */ /* 0x000fc400000012ff */
[----:B------:R-:W-:Y:S01]  /*1c010*/  SHF.R.U64 R4, R4, 0x3, RZ ;  /* 0x0000000304047819 */ /* 0x000fe200000012ff */
[----:B------:R-:W-:Y:S01]  /*1c020*/  IMAD R69, R28, UR5, R3 ;  /* 0x000000051c457c24 */ /* 0x000fe2000f8e0203 */
        /* <DEDUP_REMOVED lines=11> */
[----:B------:R-:W-:-:S02]  /*1c0e0*/  IMAD.X R61, RZ, RZ, R7, P3 ;  /* 0x000000ffff3d7224 */ /* 0x000fc400018e0607 */
[----:B------:R-:W-:Y:S01]  /*1c0f0*/  IMAD.MOV R67, RZ, RZ, -R21 ;  /* 0x000000ffff437224 */ /* 0x000fe200078e0a15 */
[----:B--2---:R0:W-:Y:S01]  /*1c100*/  @!P0 ST.E desc[UR6][R58.64], R5 ;  /* 0x000000053a008985 */ /* 0x0041e2000c101906 */
[----:B------:R-:W-:Y:S02]  /*1c110*/  IMAD R0, R0, UR4, RZ ;  /* 0x0000000400007c24 */ /* 0x000fe4000f8e02ff */
[----:B------:R-:W-:Y:S01]  /*1c120*/  IMAD R67, R20, R67, R68 ;  /* 0x0000004314437224 */ /* 0x000fe200078e0244 */
[----:B------:R-:W5:Y:S01]  /*1c130*/  LD.E.128 R8, desc[UR6][R8.64] ;  /* 0x0000000608087980 */ /* 0x000f62000c101d00 */
[----:B------:R-:W-:-:S03]  /*1c140*/  IMAD.IADD R3, R3, 0x1, R69 ;  /* 0x0000000103037824 */ /* 0x000fc600078e0245 */
[----:B------:R-:W5:Y:S01]  /*1c150*/  LD.E.128 R12, desc[UR6][R12.64] ;  /* 0x000000060c0c7980 */ /* 0x000f62000c101d00 */
[----:B------:R-:W-:-:S03]  /*1c160*/  IMAD R69, R21, UR5, R0 ;  /* 0x0000000515457c24 */ /* 0x000fc6000f8e0200 */
[----:B0-----:R-:W5:Y:S01]  /*1c170*/  LD.E.128 R4, desc[UR6][R6.64] ;  /* 0x0000000606047980 */ /* 0x001f62000c101d00 */
[----:B------:R-:W-:-:S03]  /*1c180*/  SHF.R.S32.HI R0, RZ, 0x1f, R67 ;  /* 0x0000001fff007819 */ /* 0x000fc60000011443 */
        /* <DEDUP_REMOVED lines=18> */
[----:B------:R-:W-:Y:S02]  /*1c2b0*/  IMAD.IADD R3, R3, 0x1, R69 ;  /* 0x0000000103037824 */ /* 0x000fe400078e0245 */
[----:B------:R-:W-:Y:S02]  /*1c2c0*/  IMAD R20, R0, UR4, RZ ;  /* 0x0000000400147c24 */ /* 0x000fe4000f8e02ff */
[----:B------:R-:W-:Y:S02]  /*1c2d0*/  VIADD R0, R218, 0x20 ;  /* 0x00000020da007836 */ /* 0x000fe40000000000 */
[C---:B------:R-:W-:Y:S02]  /*1c2e0*/  IMAD R21, R67.reuse, UR5, R20 ;  /* 0x0000000543157c24 */ /* 0x040fe4000f8e0214 */
[----:B------:R-:W-:Y:S01]  /*1c2f0*/  IMAD.WIDE.U32 R2, R67, UR4, R2 ;  /* 0x0000000443027c25 */ /* 0x000fe2000f8e0002 */
[-C--:B------:R-:W-:Y:S01]  /*1c300*/  ISETP.GE.AND P1, PT, R0, R65.reuse, PT ;  /* 0x000000410000720c */ /* 0x080fe20003f26270 */
[----:B------:R-:W-:Y:S01]  /*1c310*/  ULDC.64 UR4, c[0x0][0xa80] ;  /* 0x0002a00000047ab9 */ /* 0x000fe20000000a00 */
[----:B------:R-:W-:Y:S01]  /*1c320*/  ISETP.GE.AND P2, PT, R218, R65, PT ;  /* 0x00000041da00720c */ /* 0x000fe20003f46270 */
[----:B------:R-:W-:Y:S01]  /*1c330*/  VIADD R0, R18, 0x30820 ;  /* 0x0003082012007836 */ /* 0x000fe20000000000 */
[----:B------:R-:W-:Y:S01]  /*1c340*/  LEA R28, P3, R2, UR4, 0x1 ;  /* 0x00000004021c7c11 */ /* 0x000fe2000f8608ff */
[----:B------:R-:W-:-:S03]  /*1c350*/  IMAD.IADD R3, R3, 0x1, R21 ;  /* 0x0000000103037824 */ /* 0x000fc600078e0215 */
[----:B------:R-:W-:Y:S02]  /*1c360*/  PRMT R0, RZ, 0x654, R0 ;  /* 0x00000654ff007816 */ /* 0x000fe40000000000 */
[----:B------:R-:W-:Y:S01]  /*1c370*/  LEA.HI.X R64, R2, UR5, R3, 0x1, P3 ;  /* 0x0000000502407c11 */ /* 0x000fe200098f0c03 */
[----:B------:R-:W-:Y:S01]  /*1c380*/  VIADD R20, R218, 0x40 ;  /* 0x00000040da147836 */ /* 0x000fe20000000000 */
[----:B0-----:R0:W-:Y:S01]  /*1c390*/  SYNCS.ARRIVE.TRANS64.RED.A1T0 RZ, [R0+URZ], RZ ;  /* 0x000000ff00ff79a7 */ /* 0x0011e2000810043f */
[----:B------:R1:W2:Y:S01]  /*1c3a0*/  SHFL.IDX PT, R66, R28, RZ, 0x181f ;  /* 0x00181fff1c427589 */ /* 0x0002a200000e0000 */
[----:B------:R-:W-:Y:S02]  /*1c3b0*/  SHF.R.S32.HI R68, RZ, 0x1f, R217 ;  /* 0x0000001fff447819 */ /* 0x000fe400000114d9 */
[----:B------:R-:W-:Y:S01]  /*1c3c0*/  ISETP.GE.AND P0, PT, R20, R65, PT ;  /* 0x000000411400720c */ /* 0x000fe20003f06270 */
[----:B0-----:R1:W0:Y:S01]  /*1c3d0*/  SHFL.IDX PT, R0, R64, RZ, 0x181f ;  /* 0x00181fff40007589 */ /* 0x00122200000e0000 */
[----:B------:R-:W-:-:S02]  /*1c3e0*/  SHF.R.S32.HI R69, RZ, 0x1f, R224 ;  /* 0x0000001fff457819 */ /* 0x000fc400000114e0 */
[----:B------:R-:W-:Y:S01]  /*1c3f0*/  SHF.R.S32.HI R70, RZ, 0x1f, R225 ;  /* 0x0000001fff467819 */ /* 0x000fe200000114e1 */
[----:B------:R-:W-:Y:S08]  /*1c400*/  @P2 BRA `(.L_x_6193) ;  /* 0x0000000000382947 */ /* 0x000ff00003800000 */
[----:B------:R-:W-:Y:S01]  /*1c410*/  ULDC UR4, c[0x0][0xac8] ;  /* 0x0002b20000047ab9 */ /* 0x000fe20000000800 */
[----:B------:R-:W-:Y:S01]  /*1c420*/  ULDC.64 UR6, c[0x0][0x208] ;  /* 0x0000820000067ab9 */ /* 0x000fe20000000a00 */
[----:B------:R-:W-:Y:S02]  /*1c430*/  ISETP.GE.AND P4, PT, R217, UR4, PT ;  /* 0x00000004d9007c0c */ /* 0x000fe4000bf86270 */
[----:B------:R-:W-:Y:S02]  /*1c440*/  ISETP.GE.AND P3, PT, R224, UR4, PT ;  /* 0x00000004e0007c0c */ /* 0x000fe4000bf66270 */
[----:B------:R-:W-:-:S09]  /*1c450*/  ISETP.GE.AND P2, PT, R225, UR4, PT ;  /* 0x00000004e1007c0c */ /* 0x000fd2000bf46270 */
[CC--:B--2---:R-:W-:Y:S02]  /*1c460*/  @!P4 LEA R2, P6, R217.reuse, R66.reuse, 0x1 ;  /* 0x00000042d902c211 */ /* 0x0c4fe400078c08ff */
        /* <DEDUP_REMOVED lines=8> */
.L_x_6193:
[----:B------:R-:W-:Y:S05]  /*1c4f0*/  BSYNC B1 ;  /* 0x0000000000017941 */ /* 0x000fea0003800000 */
.L_x_6192:
[----:B0-----:R0:W4:Y:S01]  /*1c500*/  SHFL.IDX PT, R0, R64, 0x1, 0x181f ;  /* 0x00381f0040007f89 */ /* 0x00112200000e0000 */
[----:B------:R-:W-:Y:S03]  /*1c510*/  BSSY B1, `(.L_x_6194) ;  /* 0x0000011000017945 */ /* 0x000fe60003800000 */
[----:B---3-5:R0:W3:Y:S01]  /*1c520*/  SHFL.IDX PT, R6, R28, 0x1, 0x181f ;  /* 0x00381f001c067f89 */ /* 0x0280e200000e0000 */
[----:B------:R-:W-:Y:S05]  /*1c530*/  @P1 BRA `(.L_x_6195) ;  /* 0x0000000000381947 */ /* 0x000fea0003800000 */
[----:B------:R-:W-:Y:S01]  /*1c540*/  ULDC UR4, c[0x0][0xac8] ;  /* 0x0002b20000047ab9 */ /* 0x000fe20000000800 */
[----:B------:R-:W-:Y:S01]  /*1c550*/  ULDC.64 UR6, c[0x0][0x208] ;  /* 0x0000820000067ab9 */ /* 0x000fe20000000a00 */
        /* <DEDUP_REMOVED lines=12> */
.L_x_6195:
[----:B------:R-:W-:Y:S05]  /*1c620*/  BSYNC B1 ;  /* 0x0000000000017941 */ /* 0x000fea0003800000 */
.L_x_6194:
        /* <DEDUP_REMOVED lines=18> */
.L_x_6197:
[----:B------:R-:W-:Y:S05]  /*1c750*/  BSYNC B1 ;  /* 0x0000000000017941 */ /* 0x000fea0003800000 */
.L_x_6196:
[----:B0-----:R-:W-:Y:S01]  /*1c760*/  VIADD R0, R218, 0x60 ;  /* 0x00000060da007836 */ /* 0x001fe20000000000 */
[----:B-1--4-:R-:W0:Y:S04]  /*1c770*/  SHFL.IDX PT, R64, R64, 0x3, 0x181f ;  /* 0x00781f0040407f89 */ /* 0x012e2800000e0000 */
[----:B------:R-:W-:Y:S01]  /*1c780*/  ISETP.GE.AND P0, PT, R0, R65, PT ;  /* 0x000000410000720c */ /* 0x000fe20003f06270 */
[----:B------:R-:W1:-:S12]  /*1c790*/  SHFL.IDX PT, R28, R28, 0x3, 0x181f ;  /* 0x00781f001c1c7f89 */ /* 0x000e5800000e0000 */
[----:B------:R-:W-:Y:S05]  /*1c7a0*/  @P0 BRA `(.L_x_6198) ;  /* 0x0000000c00680947 */ /* 0x000fea0003800000 */
[----:B------:R-:W-:Y:S01]  /*1c7b0*/  ULDC UR4, c[0x0][0xac8] ;  /* 0x0002b20000047ab9 */ /* 0x000fe20000000800 */
[----:B------:R-:W-:Y:S01]  /*1c7c0*/  ULDC.64 UR6, c[0x0][0x208] ;  /* 0x0000820000067ab9 */ /* 0x000fe20000000a00 */
[----:B------:R-:W-:Y:S02]  /*1c7d0*/  ISETP.GE.AND P2, PT, R217, UR4, PT ;  /* 0x00000004d9007c0c */ /* 0x000fe4000bf46270 */
[----:B------:R-:W-:-:S11]  /*1c7e0*/  ISETP.GE.AND P3, PT, R224, UR4, PT ;  /* 0x00000004e0007c0c */ /* 0x000fd6000bf66270 */
[CC--:B-1----:R-:W-:Y:S02]  /*1c7f0*/  @!P2 LEA R2, P0, R217.reuse, R28.reuse, 0x1 ;  /* 0x0000001cd902a211 */ /* 0x0c2fe400078008ff */
[C---:B------:R-:W-:Y:S02]  /*1c800*/  @!P3 LEA R4, P1, R224.reuse, R28, 0x1 ;  /* 0x0000001ce004b211 */ /* 0x040fe400078208ff */
[-C--:B0-----:R-:W-:Y:S02]  /*1c810*/  @!P2 LEA.HI.X R3, R217, R64.reuse, R68, 0x1, P0 ;  /* 0x00000040d903a211 */ /* 0x081fe400000f0c44 */
[----:B------:R-:W-:Y:S02]  /*1c820*/  ISETP.GE.AND P0, PT, R225, UR4, PT ;  /* 0x00000004e1007c0c */ /* 0x000fe4000bf06270 */
[----:B------:R-:W-:Y:S01]  /*1c830*/  @!P3 LEA.HI.X R5, R224, R64, R69, 0x1, P1 ;  /* 0x00000040e005b211 */ /* 0x000fe200008f0c45 */
[----:B------:R4:W-:Y:S04]  /*1c840*/  @!P2 ST.E.128 desc[UR6][R2.64], R24 ;  /* 0x000000180200a985 */ /* 0x0009e8000c101d06 */
[----:B------:R4:W-:Y:S06]  /*1c850*/  @!P3 ST.E.128 desc[UR6][R4.64], R44 ;  /* 0x0000002c0400b985 */ /* 0x0009ec000c101d06 */
[----:B------:R-:W-:Y:S05]  /*1c860*/  @P0 BRA `(.L_x_6198) ;  /* 0x0000000c00380947 */ /* 0x000fea0003800000 */
[----:B----4-:R-:W-:Y:S01]  /*1c870*/  LEA R2, P0, R225, R28, 0x1 ;  /* 0x0000001ce1027211 */ /* 0x010fe200078008ff */
[----:B------:R-:W-:-:S03]  /*1c880*/  ULDC.64 UR4, c[0x0][0x208] ;  /* 0x0000820000047ab9 */ /* 0x000fc60000000a00 */
[----:B------:R-:W-:-:S05]  /*1c890*/  LEA.HI.X R3, R225, R64, R70, 0x1, P0 ;  /* 0x00000040e1037211 */ /* 0x000fca00000f0c46 */
[----:B------:R0:W-:Y:S01]  /*1c8a0*/  ST.E.128 desc[UR4][R2.64], R60 ;  /* 0x0000003c02007985 */ /* 0x0001e2000c101d04 */
[----:B------:R-:W-:Y:S05]  /*1c8b0*/  BRA `(.L_x_6198) ;  /* 0x0000000c00247947 */ /* 0x000fea0003800000 */
.L_x_6190:
[----:B------:R-:W-:Y:S01]  /*1c8c0*/  ULDC.64 UR4, c[0x0][0xc00] ;  /* 0x0003000000047ab9 */ /* 0x000fe20000000a00 */
[----:B------:R-:W2:Y:S01]  /*1c8d0*/  LDC R21, c[0x0][0xbe8] ;  /* 0x0002fa00ff157b82 */ /* 0x000ea20000000800 */
[----:B------:R-:W-:Y:S01]  /*1c8e0*/  ISETP.NE.U32.AND P0, PT, RZ, UR4, PT ;  /* 0x00000004ff007c0c */ /* 0x000fe2000bf05070 */
[----:B------:R-:W-:Y:S01]  /*1c8f0*/  IMAD.MOV.U32 R6, RZ, RZ, RZ ;  /* 0x000000ffff067224 */ /* 0x000fe200078e00ff */
[----:B------:R-:W-:Y:S01]  /*1c900*/  IADD3 R2, P1, R228, UR4, RZ ;  /* 0x00000004e4027c10 */ /* 0x000fe2000ff3e0ff */
[----:B------:R-:W-:Y:S01]  /*1c910*/  ULDC.64 UR6, c[0x0][0x208] ;  /* 0x0000820000067ab9 */ /* 0x000fe20000000a00 */
[----:B------:R-:W-:Y:S02]  /*1c920*/  ISETP.NE.AND.EX P0, PT, RZ, UR5, PT, P0 ;  /* 0x00000005ff007c0c */ /* 0x000fe4000bf05300 */
[----:B------:R-:W-:Y:S01]  /*1c930*/  IADD3.X R3, R229, UR5, RZ, P1, !PT ;  /* 0x00000005e5037c10 */ /* 0x000fe20008ffe4ff */
[----:B------:R-:W-:Y:S02]  /*1c940*/  ULDC.64 UR4, c[0x0][0xc08] ;  /* 0x0003020000047ab9 */ /* 0x000fe40000000a00 */
[----:B------:R-:W-:-:S04]  /*1c950*/  ISETP.NE.U32.AND P1, PT, RZ, UR4, PT ;  /* 0x00000004ff007c0c */ /* 0x000fc8000bf25070 */
[----:B------:R-:W-:Y:S01]  /*1c960*/  ISETP.NE.AND.EX P1, PT, RZ, UR5, PT, P1 ;  /* 0x00000005ff007c0c */ /* 0x000fe2000bf25310 */
[----:B------:R-:W3:Y:S03]  /*1c970*/  S2R R9, SR_TID.X ;  /* 0x0000000000097919 */ /* 0x000ee60000002100 */
[----:B------:R4:W5:Y:S09]  /*1c980*/  @P0 LDG.E R6, desc[UR6][R2.64] ;  /* 0x0000000602060981 */ /* 0x000972000c1e1900 */
[----:B------:R-:W-:Y:S01]  /*1c990*/  @P1 IADD3 R228, P2, R228, UR4, RZ ;  /* 0x00000004e4e41c10 */ /* 0x000fe2000ff5e0ff */
[----:B------:R-:W-:-:S02]  /*1c9a0*/  ULDC UR4, c[0x0][0xa88] ;  /* 0x0002a20000047ab9 */ /* 0x000fc40000000800 */
[----:B------:R-:W-:Y:S01]  /*1c9b0*/  IMAD.U32 R0, RZ, RZ, UR4 ;  /* 0x00000004ff007e24 */ /* 0x000fe2000f8e00ff */
[----:B------:R-:W-:Y:S02]  /*1c9c0*/  @P1 IADD3.X R229, R229, UR5, RZ, P2, !PT ;  /* 0x00000005e5e51c10 */ /* 0x000fe400097fe4ff */
[----:B--2---:R-:W-:-:S03]  /*1c9d0*/  ISETP.NE.AND P2, PT, R21, 0x1, PT ;  /* 0x000000011500780c */ /* 0x004fc60003f45270 */
[----:B------:R4:W5:Y:S10]  /*1c9e0*/  @P1 LDG.E R0, desc[UR6][R228.64] ;  /* 0x00000006e4001981 */ /* 0x000974000c1e1900 */
[----:B------:R-:W2:Y:S01]  /*1c9f0*/  @P2 LDC R20, c[0x0][0xbec] ;  /* 0x0002fb00ff142b82 */ /* 0x000ea20000000800 */
[----:B---3--:R-:W-:-:S05]  /*1ca00*/  VIADD R4, R9, 0xffffff80 ;  /* 0xffffff8009047836 */ /* 0x008fca0000000000 */
[----:B------:R-:W-:Y:S02]  /*1ca10*/  ISETP.GE.AND P3, PT, R4, 0x80, PT ;  /* 0x000000800400780c */ /* 0x000fe40003f66270 */
[----:B------:R-:W3:Y:S01]  /*1ca20*/  @P2 LDC R25, c[0x0][0xbf0] ;  /* 0x0002fc00ff192b82 */ /* 0x000ee20000000800 */
[----:B----4-:R-:W-:Y:S10]  /*1ca30*/  @P1 BRA `(.L_x_6199) ;  /* 0x0000000000141947 */ /* 0x010ff40003800000 */
[----:B------:R-:W-:Y:S05]  /*1ca40*/  @!P0 BRA `(.L_x_6199) ;  /* 0x0000000000108947 */ /* 0x000fea0003800000 */
[----:B------:R-:W-:Y:S02]  /*1ca50*/  ULDC.64 UR4, c[0x0][0x208] ;  /* 0x0000820000047ab9 */ /* 0x000fe40000000a00 */
[----:B------:R-:W4:Y:S04]  /*1ca60*/  LDG.E R5, desc[UR4][R2.64] ;  /* 0x0000000402057981 */ /* 0x000f28000c1e1900 */
[----:B-----5:R-:W4:Y:S02]  /*1ca70*/  LDG.E R0, desc[UR4][R2.64+0x4] ;  /* 0x0000040402007981 */ /* 0x020f24000c1e1900 */
[----:B----4-:R-:W-:-:S07]  /*1ca80*/  IMAD.IADD R0, R0, 0x1, -R5 ;  /* 0x0000000100007824 */ /* 0x010fce00078e0a05 */
.L_x_6199:
[----:B------:R-:W4:Y:S04]  /*1ca90*/  LDL.LU R3, [R1+0x4] ;  /* 0x0000040001037983 */ /* 0x000f280000300800 */
[----:B------:R-:W2:Y:S01]  /*1caa0*/  LDL.LU R2, [R1+0x40] ;  /* 0x0000400001027983 */ /* 0x000ea20000300800 */
[----:B------:R-:W-:Y:S01]  /*1cab0*/  BSSY B1, `(.L_x_6200) ;  /* 0x000002d000017945 */ /* 0x000fe20003800000 */
[----:B------:R-:W-:Y:S02]  /*1cac0*/  SHF.R.S32.HI R10, RZ, 0x1f, R227 ;  /* 0x0000001fff0a7819 */ /* 0x000fe400000114e3 */
[----:B-----5:R-:W-:Y:S02]  /*1cad0*/  SHF.R.S32.HI R11, RZ, 0x1f, R6 ;  /* 0x0000001fff0b7819 */ /* 0x020fe40000011406 */
[----:B----4-:R-:W-:-:S02]  /*1cae0*/  SEL R13, R3, RZ, !P0 ;  /* 0x000000ff030d7207 */ /* 0x010fc40004000000 */
[----:B--2---:R-:W-:Y:S01]  /*1caf0*/  SEL R12, R2, RZ, !P0 ;  /* 0x000000ff020c7207 */ /* 0x004fe20004000000 */
[----:B------:R-:W-:Y:S06]  /*1cb00*/  @P3 BRA `(.L_x_6201) ;  /* 0x00000000009c3947 */ /* 0x000fec0003800000 */
[----:B------:R-:W2:Y:S01]  /*1cb10*/  LDC R14, c[0x0][0xbe8] ;  /* 0x0002fa00ff0e7b82 */ /* 0x000ea20000000800 */
[----:B------:R-:W-:Y:S01]  /*1cb20*/  IADD3 R9, R218, -0x80, R9 ;  /* 0xffffff80da097810 */ /* 0x000fe20007ffe009 */
[----:B--2---:R-:W-:-:S05]  /*1cb30*/  IMAD R2, R0, R14, RZ ;  /* 0x0000000e00027224 */ /* 0x004fca00078e02ff */
        /* <DEDUP_REMOVED lines=20> */
[----:B------:R-:W-:Y:S02]  /*1cc80*/  IMAD.MOV R7, RZ, RZ, -R5 ;  /* 0x000000ffff077224 */ /* 0x000fe400078e0a05 */
[----:B------:R-:W-:Y:S01]  /*1cc90*/  IMAD R8, R13, UR5, R4 ;  /* 0x000000050d087c24 */ /* 0x000fe2000f8e0204 */
[----:B------:R-:W-:Y:S01]  /*1cca0*/  ULDC.64 UR4, c[0x0][0xb88] ;  /* 0x0002e20000047ab9 */ /* 0x000fe20000000a00 */
[----:B------:R-:W-:Y:S01]  /*1ccb0*/  IMAD R7, R14, R7, R9 ;  /* 0x000000070e077224 */ /* 0x000fe200078e0209 */
[----:B------:R-:W-:-:S04]  /*1ccc0*/  SHF.R.S32.HI R9, RZ, 0x1f, R5 ;  /* 0x0000001fff097819 */ /* 0x000fc80000011405 */
        /* <DEDUP_REMOVED lines=11> */
.L_x_6201:
[----:B------:R-:W-:Y:S05]  /*1cd80*/  BSYNC B1 ;  /* 0x0000000000017941 */ /* 0x000fea0003800000 */
.L_x_6200:
[----:B------:R-:W4:Y:S01]  /*1cd90*/  LDL R8, [R1+0x44] ;  /* 0x0000440001087983 */ /* 0x000f220000100800 */
[----:B------:R-:W-:Y:S01]  /*1cda0*/  ULDC.64 UR4, c[0x0][0xaa0] ;  /* 0x0002a80000047ab9 */ /* 0x000fe20000000a00 */
[----:B------:R-:W-:Y:S01]  /*1cdb0*/  BSSY B1, `(.L_x_6202) ;  /* 0x0000040000017945 */ /* 0x000fe20003800000 */
[----:B--2---:R-:W-:Y:S01]  /*1cdc0*/  IMAD R3, R11, UR4, RZ ;  /* 0x000000040b037c24 */ /* 0x004fe2000f8e02ff */
[----:B------:R-:W-:-:S03]  /*1cdd0*/  SHF.R.S32.HI R14, RZ, 0x1f, R225 ;  /* 0x0000001fff0e7819 */ /* 0x000fc600000114e1 */
[C---:B------:R-:W-:Y:S02]  /*1cde0*/  IMAD R5, R6.reuse, UR5, R3 ;  /* 0x0000000506057c24 */ /* 0x040fe4000f8e0203 */
[----:B------:R-:W-:Y:S01]  /*1cdf0*/  IMAD.WIDE.U32 R2, R6, UR4, RZ ;  /* 0x0000000406027c25 */ /* 0x000fe2000f8e00ff */
[----:B------:R-:W-:-:S03]  /*1ce00*/  ULDC.64 UR4, c[0x0][0xae8] ;  /* 0x0002ba0000047ab9 */ /* 0x000fc60000000a00 */
[----:B------:R-:W-:Y:S02]  /*1ce10*/  IMAD.IADD R3, R3, 0x1, R5 ;  /* 0x0000000103037824 */ /* 0x000fe400078e0205 */
[----:B------:R-:W-:Y:S02]  /*1ce20*/  IMAD R6, R10, UR4, RZ ;  /* 0x000000040a067c24 */ /* 0x000fe4000f8e02ff */
[----:B------:R-:W-:-:S04]  /*1ce30*/  IMAD.WIDE.U32 R2, R227, UR4, R2 ;  /* 0x00000004e3027c25 */ /* 0x000fc8000f8e0002 */
[----:B----4-:R-:W-:-:S04]  /*1ce40*/  IMAD R7, R226, 0x20, R8 ;  /* 0x00000020e2077824 */ /* 0x010fc800078e0208 */
[----:B------:R-:W-:Y:S02]  /*1ce50*/  IMAD.IADD R9, R218, 0x1, R7 ;  /* 0x00000001da097824 */ /* 0x000fe400078e0207 */
[----:B------:R-:W-:Y:S01]  /*1ce60*/  IMAD R7, R227, UR5, R6 ;  /* 0x00000005e3077c24 */ /* 0x000fe2000f8e0206 */
[----:B------:R-:W-:Y:S01]  /*1ce70*/  ULDC.64 UR4, c[0x0][0xaf0] ;  /* 0x0002bc0000047ab9 */ /* 0x000fe20000000a00 */
[----:B------:R-:W-:-:S04]  /*1ce80*/  @P2 IMAD.HI.U32 R4, R9, R20, RZ ;  /* 0x0000001409042227 */ /* 0x000fc800078e00ff */
        /* <DEDUP_REMOVED lines=18> */
[----:B------:R-:W-:Y:S01]  /*1cfb0*/  IMAD.IADD R218, R8, 0x1, R218 ;  /* 0x0000000108da7824 */ /* 0x000fe200078e02da */
[----:B------:R-:W-:Y:S01]  /*1cfc0*/  SHF.R.S32.HI R8, RZ, 0x1f, R217 ;  /* 0x0000001fff087819 */ /* 0x000fe200000114d9 */
[----:B------:R-:W-:Y:S02]  /*1cfd0*/  IMAD R21, R0, R21, RZ ;  /* 0x0000001500157224 */ /* 0x000fe400078e02ff */
[C---:B------:R-:W-:Y:S02]  /*1cfe0*/  IMAD R5, R7.reuse, UR5, R4 ;  /* 0x0000000507057c24 */ /* 0x040fe4000f8e0204 */
[----:B------:R-:W-:Y:S01]  /*1cff0*/  IMAD.WIDE.U32 R2, R7, UR4, R2 ;  /* 0x0000000407027c25 */ /* 0x000fe2000f8e0002 */
[C---:B------:R-:W-:Y:S01]  /*1d000*/  ISETP.GE.AND P2, PT, R218.reuse, R21, PT ;  /* 0x00000015da00720c */ /* 0x040fe20003f46270 */
[----:B------:R-:W-:Y:S01]  /*1d010*/  ULDC.64 UR4, c[0x0][0xa80] ;  /* 0x0002a00000047ab9 */ /* 0x000fe20000000a00 */
[----:B------:R-:W-:Y:S01]  /*1d020*/  SHF.R.S32.HI R7, RZ, 0x1f, R224 ;  /* 0x0000001fff077819 */ /* 0x000fe200000114e0 */
        /* <DEDUP_REMOVED lines=10> */
[----:B------:R-:W-:Y:S01]  /*1d0d0*/  ULDC UR4, c[0x0][0xac8] ;  /* 0x0002b20000047ab9 */ /* 0x000fe20000000800 */
[----:B------:R-:W-:Y:S01]  /*1d0e0*/  ULDC.64 UR6, c[0x0][0x208] ;  /* 0x0000820000067ab9 */ /* 0x000fe20000000a00 */
[----:B------:R-:W-:Y:S02]  /*1d0f0*/  ISETP.GE.AND P4, PT, R217, UR4, PT ;  /* 0x00000004d9007c0c */ /* 0x000fe4000bf86270 */
[----:B------:R-:W-:Y:S02]  /*1d100*/  ISETP.GE.AND P3, PT, R224, UR4, PT ;  /* 0x00000004e0007c0c */ /* 0x000fe4000bf66270 */
[----:B------:R-:W-:-:S09]  /*1d110*/  ISETP.GE.AND P2, PT, R225, UR4, PT ;  /* 0x00000004e1007c0c */ /* 0x000fd2000bf46270 */
[CC--:B---3--:R-:W-:Y:S02]  /*1d120*/  @!P4 LEA R10, P6, R217.reuse, R2.reuse, 0x1 ;  /* 0x00000002d90ac211 */ /* 0x0c8fe400078c08ff */
        /* <DEDUP_REMOVED lines=8> */
.L_x_6203:
[----:B------:R-:W-:Y:S05]  /*1d1b0*/  BSYNC B1 ;  /* 0x0000000000017941 */ /* 0x000fea0003800000 */
.L_x_6202:
        /* <DEDUP_REMOVED lines=18> */
.L_x_6205:
[----:B------:R-:W-:Y:S05]  /*1d2e0*/  BSYNC B1 ;  /* 0x0000000000017941 */ /* 0x000fea0003800000 */
.L_x_6204:
[----:B0-----:R0:W0:Y:S01]  /*1d2f0*/  SHFL.IDX PT, R0, R5, 0x2, 0x181f ;  /* 0x00581f0005007f89 */ /* 0x00102200000e0000 */
[----:B------:R-:W-:Y:S03]  /*1d300*/  BSSY B1, `(.L_x_6206) ;  /* 0x0000011000017945 */ /* 0x000fe60003800000 */
[----:B---3--:R3:W0:Y:S01]  /*1d310*/  SHFL.IDX PT, R2, R4, 0x2, 0x181f ;  /* 0x00581f0004027f89 */ /* 0x00862200000e0000 */
[----:B------:R-:W-:Y:S05]  /*1d320*/  @P0 BRA `(.L_x_6207) ;  /* 0x0000000000380947 */ /* 0x000fea0003800000 */
[----:B------:R-:W-:Y:S01]  /*1d330*/  ULDC UR4, c[0x0][0xac8] ;  /* 0x0002b20000047ab9 */ /* 0x000fe20000000800 */
[----:B------:R-:W-:Y:S01]  /*1d340*/  ULDC.64 UR6, c[0x0][0x208] ;  /* 0x0000820000067ab9 */ /* 0x000fe20000000a00 */
        /* <DEDUP_REMOVED lines=12> */
.L_x_6207:
[----:B------:R-:W-:Y:S05]  /*1d410*/  BSYNC B1 ;  /* 0x0000000000017941 */ /* 0x000fea0003800000 */
.L_x_6206:
[----:B0-----:R-:W-:Y:S01]  /*1d420*/  VIADD R0, R218, 0x60 ;  /* 0x00000060da007836 */ /* 0x001fe20000000000 */
[----:B------:R0:W0:Y:S04]  /*1d430*/  SHFL.IDX PT, R6, R5, 0x3, 0x181f ;  /* 0x00781f0005067f89 */ /* 0x00002800000e0000 */
[----:B------:R-:W-:Y:S01]  /*1d440*/  ISETP.GE.AND P0, PT, R0, R21, PT ;  /* 0x000000150000720c */ /* 0x000fe20003f06270 */
[----:B------:R0:W0:-:S12]  /*1d450*/  SHFL.IDX PT, R2, R4, 0x3, 0x181f ;  /* 0x00781f0004027f89 */ /* 0x00001800000e0000 */
[----:B------:R-:W-:Y:S05]  /*1d460*/  @P0 BRA `(.L_x_6198) ;  /* 0x0000000000380947 */ /* 0x000fea0003800000 */
[----:B------:R-:W-:Y:S01]  /*1d470*/  ULDC UR4, c[0x0][0xac8] ;  /* 0x0002b20000047ab9 */ /* 0x000fe20000000800 */
[----:B------:R-:W-:Y:S01]  /*1d480*/  ULDC.64 UR6, c[0x0][0x208] ;  /* 0x0000820000067ab9 */ /* 0x000fe20000000a00 */
[----:B------:R-:W-:Y:S02]  /*1d490*/  ISETP.GE.AND P3, PT, R217, UR4, PT ;  /* 0x00000004d9007c0c */ /* 0x000fe4000bf66270 */
[----:B------:R-:W-:Y:S02]  /*1d4a0*/  ISETP.GE.AND P4, PT, R224, UR4, PT ;  /* 0x00000004e0007c0c */ /* 0x000fe4000bf86270 */
[----:B------:R-:W-:-:S09]  /*1d4b0*/  ISETP.GE.AND P5, PT, R225, UR4, PT ;  /* 0x00000004e1007c0c */ /* 0x000fd2000bfa6270 */
[-C--:B0-234-:R-:W-:Y:S02]  /*1d4c0*/  @!P3 LEA R4, P0, R217, R2.reuse, 0x1 ;  /* 0x00000002d904b211 */ /* 0x09dfe400078008ff */
        /* <DEDUP_REMOVED lines=8> */
.L_x_6198:
[----:B------:R-:W-:Y:S05]  /*1d550*/  BSYNC B0 ;  /* 0x0000000000007941 */ /* 0x000fea0003800000 */
.L_x_6189:
[----:B------:R-:W-:Y:S02]  /*1d560*/  ULDC UR4, c[0x0][0xc3c] ;  /* 0x00030f0000047ab9 */ /* 0x000fe40000000800 */
[----:B-1----:R-:W-:-:S13]  /*1d570*/  ISETP.GE.AND P0, PT, R31, UR4, PT ;  /* 0x000000041f007c0c */ /* 0x002fda000bf06270 */
[----:B------:R-:W-:Y:S05]  /*1d580*/  @!P0 BRA `(.L_x_6208) ;  /* 0xfffffe3c00508947 */ /* 0x000fea000383ffff */
[----:B------:R-:W-:Y:S05]  /*1d590*/  BRA `(.L_x_5972) ;  /* 0x0000007000947947 */ /* 0x000fea0003800000 */
.L_x_5970:
        /* <DEDUP_REMOVED lines=18> */
.L_x_6209:
[----:B------:R-:W-:Y:S01]  /*1d6c0*/  LOP3.LUT R5, R0, 0x1f, RZ, 0xc0, !PT ;  /* 0x0000001f00057812 */ /* 0x000fe200078ec0ff */
[----:B------:R-:W-:Y:S01]  /*1d6d0*/  ULDC UR4, c[0x0][0xc3c] ;  /* 0x00030f0000047ab9 */ /* 0x000fe20000000800 */
[----:B------:R-:W-:Y:S01]  /*1d6e0*/  ULDC.64 UR6, c[0x0][0x208] ;  /* 0x0000820000067ab9 */ /* 0x000fe20000000a00 */
[----:B------:R-:W-:Y:S01]  /*1d6f0*/  ULDC UR5, c[0x0][0xc38] ;  /* 0x00030e0000057ab9 */ /* 0x000fe20000000800 */
[----:B------:R-:W-:-:S04]  /*1d700*/  ISETP.NE.AND P0, PT, R5, 0x1f, PT ;  /* 0x0000001f0500780c */ /* 0x000fc80003f05270 */
[----:B------:R-:W-:-:S13]  /*1d710*/  ISETP.GE.OR P1, PT, R5, UR4, !P0 ;  /* 0x0000000405007c0c */ /* 0x000fda000c726670 */
[----:B0-----:R-:W0:Y:S02]  /*1d720*/  @!P1 LDC.64 R2, c[0x0][0xc80] ;  /* 0x00032000ff029b82 */ /* 0x001e240000000a00 */
        /* <DEDUP_REMOVED lines=35> */
.L_x_6215:
        /* <DEDUP_REMOVED lines=13> */
.L_x_6214:
[----:B------:R-:W-:Y:S05]  /*1da30*/  BSYNC B0 ;  /* 0x0000000000007941 */ /* 0x000fea0003800000 */
.L_x_6213:
        /* <DEDUP_REMOVED lines=20> */
.L_x_6211:
        /* <DEDUP_REMOVED lines=21> */
.L_x_6216:
        /* <DEDUP_REMOVED lines=56> */
[----:B------:R-:W-:-:S03]  /*1e050*/  IMAD R18, R2, R18, R3 ;  /* 0x0000001202127224 */ /* 0x000fc600078e0203 */
[----:B------:R-:W-:Y:S01]  /*1e060*/  IADD3 R17, R4, R17, RZ ;  /* 0x0000001104117210 */ /* 0x000fe20007ffe0ff */
[----:B------:R-:W-:Y:S06]  /*1e070*/  BRA `(.L_x_6217) ;  /* 0x00000000000c7947 */ /* 0x000fec0003800000 */
.L_x_6212:
[----:B------:R-:W-:Y:S02]  /*1e080*/  IMAD.MOV.U32 R17, RZ, RZ, RZ ;  /* 0x000000ffff117224 */ /* 0x000fe400078e00ff */
[----:B------:R-:W-:Y:S02]  /*1e090*/  IMAD.U32 R16, RZ, RZ, UR6 ;  /* 0x00000006ff107e24 */ /* 0x000fe4000f8e00ff */
[----:B------:R-:W-:-:S07]  /*1e0a0*/  IMAD.MOV.U32 R18, RZ, RZ, RZ ;  /* 0x000000ffff127224 */ /* 0x000fce00078e00ff */
.L_x_6217:
[----:B------:R-:W-:-:S13]  /*1e0b0*/  ISETP.NE.AND P0, PT, R5, RZ, PT ;  /* 0x000000ff0500720c */ /* 0x000fda0003f05270 */
[----:B------:R-:W0:Y:S01]  /*1e0c0*/  @!P0 S2R R3, SR_CgaCtaId ;  /* 0x0000000000038919 */ /* 0x000e220000008800 */
[----:B------:R-:W-:-:S04]  /*1e0d0*/  @!P0 MOV R2, 0x400 ;  /* 0x0000040000028802 */ /* 0x000fc80000000f00 */
[----:B0-----:R-:W-:-:S05]  /*1e0e0*/  @!P0 LEA R2, R3, R2, 0x18 ;  /* 0x0000000203028211 */ /* 0x001fca00078ec0ff */
[----:B------:R0:W-:Y:S01]  /*1e0f0*/  @!P0 STS.128 [R2+0x308d0], R16 ;  /* 0x0308d01002008388 */ /* 0x0001e20000000c00 */
[----:B------:R-:W-:Y:S06]  /*1e100*/  BAR.ARV 0x5, 0x180 ;  /* 0x0146000000007b1d */ /* 0x000fec0000002000 */
.L_x_6210:
[----:B------:R2:W-:Y:S01]  /*1e110*/  STL [R1+0x28], RZ ;  /* 0x000028ff01007387 */ /* 0x0005e20000100800 */
[----:B------:R-:W-:Y:S01]  /*1e120*/  ULDC UR4, c[0x0][0xc3c] ;  /* 0x00030f0000047ab9 */ /* 0x000fe20000000800 */
[----:B------:R-:W-:Y:S01]  /*1e130*/  IMAD.MOV.U32 R28, RZ, RZ, 0x1 ;  /* 0x00000001ff1c7424 */ /* 0x000fe200078e00ff */
[----:B-1----:R-:W-:Y:S01]  /*1e140*/  ISETP.GE.AND P0, PT, R19, UR4, PT ;  /* 0x0000000413007c0c */ /* 0x002fe2000bf06270 */
[----:B------:R-:W-:-:S12]  /*1e150*/  IMAD.MOV.U32 R26, RZ, RZ, RZ ;  /* 0x000000ffff1a7224 */ /* 0x000fd800078e00ff */
[----:B--2---:R-:W-:Y:S05]  /*1e160*/  @P0 BRA `(.L_x_6218) ;  /* 0x0000006000c40947 */ /* 0x004fea0003800000 */
        /* <DEDUP_REMOVED lines=10> */
[----:B------:R-:W-:Y:S01]  /*1e210*/  LOP3.LUT R2, R3, 0x38, R0, 0x78, !PT ;  /* 0x0000003803027812 */ /* 0x000fe200078e7800 */
        /* <DEDUP_REMOVED lines=15> */
.L_x_6321:
[----:B0-----:R-:W0:Y:S01]  /*1e310*/  LDC.64 R30, c[0x0][0xc88] ;  /* 0x00032200ff1e7b82 */ /* 0x001e220000000a00 */
[----:B------:R-:W-:Y:S01]  /*1e320*/  ULDC.64 UR4, c[0x0][0x208] ;  /* 0x0000820000047ab9 */ /* 0x000fe20000000a00 */
[----:B0-----:R-:W-:-:S06]  /*1e330*/  IMAD.WIDE R30, R19, 0x4, R30 ;  /* 0x00000004131e7825 */ /* 0x001fcc00078e021e */
[----:B--2---:R-:W2:Y:S01]  /*1e340*/  LDG.E R30, desc[UR4][R30.64] ;  /* 0x000000041e1e7981 */ /* 0x004ea2000c1e1900 */
[----:B------:R-:W-:Y:S05]  /*1e350*/  YIELD ;  /* 0x0000000000007946 */ /* 0x000fea0003800000 */
[----:B------:R-:W-:Y:S01]  /*1e360*/  ULDC.64 UR4, c[0x0][0xa28] ;  /* 0x00028a0000047ab9 */ /* 0x000fe20000000a00 */
[----:B------:R-:W-:Y:S01]  /*1e370*/  ULDC.64 UR8, c[0x0][0xa18] ;  /* 0x0002860000087ab9 */ /* 0x000fe20000000a00 */
[----:B------:R-:W-:Y:S01]  /*1e380*/  ISETP.NE.U32.AND P0, PT, RZ, UR4, PT ;  /* 0x00000004ff007c0c */ /* 0x000fe2000bf05070 */
[----:B-1----:R-:W-:Y:S01]  /*1e390*/  IMAD.MOV.U32 R12, RZ, RZ, RZ ;  /* 0x000000ffff0c7224 */ /* 0x002fe200078e00ff */
        /* <DEDUP_REMOVED lines=39> */
[----:B---3--:R0:W-:Y:S01]  /*1e610*/  STL [R1+0x18], R8 ;  /* 0x0000180801007387 */ /* 0x0081e20000100800 */
[----:B------:R-:W-:-:S03]  /*1e620*/  IMAD.MOV.U32 R11, RZ, RZ, R8 ;  /* 0x000000ffff0b7224 */ /* 0x000fc600078e0008 */
[----:B--2---:R1:W-:Y:S01]  /*1e630*/  STL [R1+0xc], R12 ;  /* 0x00000c0c01007387 */ /* 0x0043e20000100800 */
[----:B0-----:R-:W-:Y:S01]  /*1e640*/  IMAD.U32 R8, RZ, RZ, UR4 ;  /* 0x00000004ff087e24 */ /* 0x001fe2000f8e00ff */
[----:B----4-:R-:W-:Y:S06]  /*1e650*/  @P2 BRA `(.L_x_6219) ;  /* 0x0000000000182947 */ /* 0x010fec0003800000 */
[----:B------:R-:W-:Y:S05]  /*1e660*/  @!P0 BRA `(.L_x_6219) ;  /* 0x0000000000148947 */ /* 0x000fea0003800000 */
[----:B------:R-:W-:Y:S02]  /*1e670*/  ULDC.64 UR4, c[0x0][0x208] ;  /* 0x0000820000047ab9 */ /* 0x000fe40000000a00 */
[----:B------:R-:W2:Y:S04]  /*1e680*/  LDG.E R10, desc[UR4][R2.64] ;  /* 0x00000004020a7981 */ /* 0x000ea8000c1e1900 */
[----:B------:R-:W2:Y:S02]  /*1e690*/  LDG.E R7, desc[UR4][R2.64+0x4] ;  /* 0x0000040402077981 */ /* 0x000ea4000c1e1900 */
[----:B--2---:R-:W-:-:S05]  /*1e6a0*/  IMAD.IADD R11, R7, 0x1, -R10 ;  /* 0x00000001070b7824 */ /* 0x004fca00078e0a0a */
[----:B------:R0:W-:Y:S02]  /*1e6b0*/  STL [R1+0x18], R11 ;  /* 0x0000180b01007387 */ /* 0x0001e40000100800 */
.L_x_6219:
        /* <DEDUP_REMOVED lines=10> */
.L_x_6220:
        /* <DEDUP_REMOVED lines=8> */
[----:B------:R-:W2:Y:S02]  /*1e7e0*/  LDG.E R7, desc[UR4][R2.64+0x4] ;  /* 0x0000040402077981 */ /* 0x000ea4000c1e1900 */
[----:B--2---:R-:W-:-:S07]  /*1e7f0*/  IMAD.IADD R8, R7, 0x1, -R8 ;  /* 0x0000000107087824 */ /* 0x004fce00078e0a08 */
.L_x_6221:
[----:B------:R-:W-:Y:S01]  /*1e800*/  ULDC.64 UR4, c[0x0][0x208] ;  /* 0x0000820000047ab9 */ /* 0x000fe20000000a00 */
[----:B--2---:R-:W2:Y:S01]  /*1e810*/  LDC R3, c[0x0][0x448] ;  /* 0x00011200ff037b82 */ /* 0x004ea20000000800 */
[----:B------:R-:W3:Y:S04]  /*1e820*/  @P1 LDG.E R2, desc[UR4][R4.64] ;  /* 0x0000000404021981 */ /* 0x000ee8000c1e1900 */
[----:B------:R4:W3:Y:S01]  /*1e830*/  @P1 LDG.E R9, desc[UR4][R4.64+0x4] ;  /* 0x0000040404091981 */ /* 0x0008e2000c1e1900 */
[----:B------:R-:W-:Y:S01]  /*1e840*/  BSSY B0, `(.L_x_6222) ;  /* 0x0000166000007945 */ /* 0x000fe20003800000 */
[----:B----45:R-:W-:Y:S01]  /*1e850*/  IMAD.IADD R5, R8, 0x1, -R12 ;  /* 0x0000000108057824 */ /* 0x030fe200078e0a0c */
[----:B--2---:R-:W-:-:S13]  /*1e860*/  ISETP.NE.AND P0, PT, R3, 0x1, PT ;  /* 0x000000010300780c */ /* 0x004fda0003f05270 */
[----:B------:R-:W2:Y:S08]  /*1e870*/  @P0 LDC R7, c[0x0][0x44c] ;  /* 0x00011300ff070b82 */ /* 0x000eb00000000800 */
[----:B------:R-:W4:Y:S01]  /*1e880*/  @P0 LDC R3, c[0x0][0x450] ;  /* 0x00011400ff030b82 */ /* 0x000f220000000800 */
[----:B---3--:R-:W-:Y:S02]  /*1e890*/  @P1 IMAD.IADD R6, R9, 0x1, -R2 ;  /* 0x0000000109061824 */ /* 0x008fe400078e0a02 */
[----:B------:R-:W-:-:S02]  /*1e8a0*/  IMAD.SHL.U32 R2, R17, 0x80, RZ ;  /* 0x0000008011027824 */ /* 0x000fc400078e00ff */
[----:B------:R-:W-:Y:S02]  /*1e8b0*/  IMAD.IADD R4, R5, 0x1, R6 ;  /* 0x0000000105047824 */ /* 0x000fe400078e0206 */
[----:B------:R-:W-:-:S03]  /*1e8c0*/  VIADD R2, R2, 0x7f ;  /* 0x0000007f02027836 */ /* 0x000fc60000000000 */
[----:B------:R3:W-:Y:S01]  /*1e8d0*/  STL [R1+0x8], R4 ;  /* 0x0000080401007387 */ /* 0x0007e20000100800 */
[----:B--2---:R-:W-:-:S04]  /*1e8e0*/  @P0 IMAD.HI.U32 R10, R2, R7, RZ ;  /* 0x00000007020a0227 */ /* 0x004fc800078e00ff */
[----:B------:R-:W-:Y:S01]  /*1e8f0*/  IMAD.MOV.U32 R7, RZ, RZ, R2 ;  /* 0x000000ffff077224 */ /* 0x000fe200078e0002 */
[----:B----4-:R-:W-:Y:S01]  /*1e900*/  @P0 SHF.R.U32.HI R7, RZ, R3, R10 ;  /* 0x00000003ff070219 */ /* 0x010fe2000001160a */
[----:B------:R-:W-:-:S04]  /*1e910*/  VIADD R2, R4, 0x5f ;  /* 0x0000005f04027836 */ /* 0x000fc80000000000 */
[----:B------:R-:W-:-:S05]  /*1e920*/  IMAD.HI R2, R2, 0x2aaaaaab, RZ ;  /* 0x2aaaaaab02027827 */ /* 0x000fca00078e02ff */
        /* <DEDUP_REMOVED lines=12> */
[----:B------:R-:W-:-:S13]  /*1e9f0*/  ISETP.GT.AND P0, PT, R7, R6, PT ;  /* 0x000000060700720c */ /* 0x000fda0003f04270 */
[----:B------:R-:W-:Y:S02]  /*1ea00*/  @P0 VIADD R4, R7, 0x5f ;  /* 0x0000005f07040836 */ /* 0x000fe40000000000 */
[----:B------:R-:W-:-:S04]  /*1ea10*/  IMAD.WIDE.U32 R6, R6, -0x55555555, RZ ;  /* 0xaaaaaaab06067825 */ /* 0x000fc800078e00ff */
[----:B------:R-:W-:Y:S01]  /*1ea20*/  @P0 IMAD.HI R4, R4, 0x2aaaaaab, RZ ;  /* 0x2aaaaaab04040827 */ /* 0x000fe200078e02ff */
[----:B------:R-:W-:-:S04]  /*1ea30*/  SHF.R.U32.HI R6, RZ, 0x6, R7 ;  /* 0x00000006ff067819 */ /* 0x000fc80000011607 */
[----:B------:R-:W-:Y:S01]  /*1ea40*/  @P0 SHF.R.U32.HI R7, RZ, 0x1f, R4 ;  /* 0x0000001fff070819 */ /* 0x000fe20000011604 */
[----:B------:R-:W-:-:S03]  /*1ea50*/  IMAD.MOV.U32 R5, RZ, RZ, R6 ;  /* 0x000000ffff057224 */ /* 0x000fc600078e0006 */
[----:B------:R-:W-:Y:S02]  /*1ea60*/  @P0 LEA.HI.SX32 R5, R4, R7, 0x1c ;  /* 0x0000000704050211 */ /* 0x000fe400078fe2ff */
[----:B------:R-:W-:Y:S02]  /*1ea70*/  PLOP3.LUT P0, PT, PT, PT, PT, 0x80, 0x0 ;  /* 0x000000000000781c */ /* 0x000fe40003f0f070 */
[----:B------:R-:W-:-:S13]  /*1ea80*/  ISETP.GT.AND P2, PT, R5, R6, PT ;  /* 0x000000060500720c */ /* 0x000fda0003f44270 */
[----:B------:R-:W-:Y:S05]  /*1ea90*/  @!P2 BRA `(.L_x_6223) ;  /* 0x000000140000a947 */ /* 0x000fea0003800000 */
[----:B------:R-:W-:Y:S01]  /*1eaa0*/  UMOV UR4, 0xffffffff ;  /* 0xffffffff00047882 */ /* 0x000fe20000000000 */
[----:B------:R-:W-:Y:S02]  /*1eab0*/  SEL R4, R32, RZ, !P1 ;  /* 0x000000ff20047207 */ /* 0x000fe40004800000 */
[----:B------:R-:W-:Y:S05]  /*1eac0*/  BRA.DIV UR4, `(.L_x_6224) ;  /* 0x0000006e04d07947 */ /* 0x000fea000b800000 */
[----:B------:R-:W2:Y:S02]  /*1ead0*/  S2R R7, SR_TID.X ;  /* 0x0000000000077919 */ /* 0x000ea40000002100 */
[----:B--2---:R-:W-:-:S04]  /*1eae0*/  SHF.R.U32.HI R7, RZ, 0x5, R7 ;  /* 0x00000005ff077819 */ /* 0x004fc80000011607 */
[----:B------:R-:W-:-:S05]  /*1eaf0*/  LOP3.LUT R7, R7, 0x3, RZ, 0xc0, !PT ;  /* 0x0000000307077812 */ /* 0x000fca00078ec0ff */
[----:B------:R2:W3:Y:S02]  /*1eb00*/  SHFL.IDX PT, R14, R7, RZ, 0x1f ;  /* 0x00001fff070e7589 */ /* 0x0004e400000e0000 */
.L_x_6389:
[----:B---3--:R-:W-:Y:S02]  /*1eb10*/  ISETP.NE.AND P0, PT, R14, RZ, PT ;  /* 0x000000ff0e00720c */ /* 0x008fe40003f05270 */
[----:B------:R-:W-:-:S11]  /*1eb20*/  PLOP3.LUT P6, PT, PT, PT, PT, 0x8, 0x0 ;  /* 0x000000000000781c */ /* 0x000fd60003fce170 */
[----:B------:R-:W-:Y:S05]  /*1eb30*/  @P0 BRA `(.L_x_6225) ;  /* 0x00000000000c0947 */ /* 0x000fea0003800000 */
[----:B------:R-:W-:-:S03]  /*1eb40*/  UMOV UR4, 0xffffffff ;  /* 0xffffffff00047882 */ /* 0x000fc60000000000 */
[----:B------:R-:W-:Y:S05]  /*1eb50*/  BRA.DIV UR4, `(.L_x_6226) ;  /* 0x0000006e04e07947 */ /* 0x000fea000b800000 */
[----:B------:R-:W-:-:S13]  /*1eb60*/  ELECT P6, URZ, PT ;  /* 0x00000000003f782f */ /* 0x000fda00038c0000 */
.L_x_6225:
[----:B--2---:R-:W2:Y:S01]  /*1eb70*/  LDL R7, [R1+0x28] ;  /* 0x0000280001077983 */ /* 0x004ea20000100800 */
[----:B------:R-:W-:Y:S01]  /*1eb80*/  BSSY B1, `(.L_x_6227) ;  /* 0x0000008000017945 */ /* 0x000fe20003800000 */
[----:B--2---:R-:W-:-:S05]  /*1eb90*/  VIADD R7, R7, 0x1 ;  /* 0x0000000107077836 */ /* 0x004fca0000000000 */
[----:B------:R-:W-:-:S04]  /*1eba0*/  LEA.HI R8, R7, R7, RZ, 0x1 ;  /* 0x0000000707087211 */ /* 0x000fc800078f08ff */
[----:B------:R-:W-:-:S05]  /*1ebb0*/  LOP3.LUT R8, R8, 0xfffffffe, RZ, 0xc0, !PT ;  /* 0xfffffffe08087812 */ /* 0x000fca00078ec0ff */
[----:B------:R-:W-:-:S05]  /*1ebc0*/  IMAD.IADD R7, R7, 0x1, -R8 ;  /* 0x0000000107077824 */ /* 0x000fca00078e0a08 */
[----:B------:R-:W-:-:S04]  /*1ebd0*/  SHF.L.U32 R7, R7, 0x1f, RZ ;  /* 0x0000001f07077819 */ /* 0x000fc800000006ff */
[----:B------:R-:W2:Y:S02]  /*1ebe0*/  SYNCS.PHASECHK.TRANS64.TRYWAIT P0, [R22+URZ+0x30820], R7 ;  /* 0x03082007160075a7 */ /* 0x000ea4000800017f */
[----:B--2---:R-:W-:Y:S05]  /*1ebf0*/  @!P0 BRA `(.L_x_6228) ;  /* 0x0000006c00d88947 */ /* 0x004fea0003800000 */
.L_x_6392:
[----:B------:R-:W-:Y:S05]  /*1ec00*/  BSYNC B1 ;  /* 0x0000000000017941 */ /* 0x000fea0003800000 */
.L_x_6227:
[----:B------:R-:W-:Y:S04]  /*1ec10*/  BSSY B1, `(.L_x_6229) ;  /* 0x000008b000017945 */ /* 0x000fe80003800000 */
[----:B------:R-:W-:Y:S05]  /*1ec20*/  @!P6 BRA `(.L_x_6230) ;  /* 0x000000080024e947 */ /* 0x000fea0003800000 */
[----:B0-----:R-:W-:Y:S01]  /*1ec30*/  IMAD R11, R27, 0x8, R22 ;  /* 0x000000081b0b7824 */ /* 0x001fe200078e0216 */
[----:B------:R-:W-:Y:S01]  /*1ec40*/  SHF.L.U32 R10, R29, 0x1f, RZ ;  /* 0x0000001f1d0a7819 */ /* 0x000fe200000006ff */
[----:B------:R-:W0:Y:S01]  /*1ec50*/  S2R R8, SR_TID.X ;  /* 0x0000000000087919 */ /* 0x000e220000002100 */
[----:B------:R-:W-:Y:S02]  /*1ec60*/  BSSY B2, `(.L_x_6231) ;  /* 0x0000005000027945 */ /* 0x000fe40003800000 */
[----:B------:R-:W3:Y:S01]  /*1ec70*/  SYNCS.PHASECHK.TRANS64.TRYWAIT P0, [R11+URZ+0x308a0], R10 ;  /* 0x0308a00a0b0075a7 */ /* 0x000ee2000800017f */
[----:B0-----:R-:W-:-:S04]  /*1ec80*/  LOP3.LUT R8, R8, 0x7f, RZ, 0xc0, !PT ;  /* 0x0000007f08087812 */ /* 0x001fc800078ec0ff */
[----:B------:R-:W-:Y:S01]  /*1ec90*/  ISETP.NE.AND P1, PT, R8, RZ, PT ;  /* 0x000000ff0800720c */ /* 0x000fe20003f25270 */
[----:B---3--:R-:W-:-:S12]  /*1eca0*/  @!P0 BRA `(.L_x_6232) ;  /* 0x0000006c00c08947 */ /* 0x008fd80003800000 */
.L_x_6393:
[----:B------:R-:W-:Y:S05]  /*1ecb0*/  BSYNC B2 ;  /* 0x0000000000027941 */ /* 0x000fea0003800000 */
.L_x_6231:
[----:B------:R-:W-:Y:S04]  /*1ecc0*/  BSSY B2, `(.L_x_6233) ;  /* 0x0000009000027945 */ /* 0x000fe80003800000 */
[----:B------:R-:W-:Y:S05]  /*1ecd0*/  @P1 BRA `(.L_x_6234) ;  /* 0x00000000001c1947 */ /* 0x000fea0003800000 */
[----:B------:R-:W3:Y:S01]  /*1ece0*/  S2R R8, SR_TID.X ;  /* 0x0000000000087919 */ /* 0x000ee20000002100 */
[----:B--2---:R-:W-:-:S04]  /*1ecf0*/  IMAD.MOV.U32 R7, RZ, RZ, 0x9000 ;  /* 0x00009000ff077424 */ /* 0x004fc800078e00ff */
[----:B------:R4:W-:Y:S01]  /*1ed00*/  SYNCS.ARRIVE.TRANS64 RZ, [R11+URZ+0x30890], R7 ;  /* 0x030890070bff79a7 */ /* 0x0009e2000800003f */
[----:B---3--:R-:W-:-:S04]  /*1ed10*/  LOP3.LUT R8, R8, 0x1f, RZ, 0xc0, !PT ;  /* 0x0000001f08087812 */ /* 0x008fc800078ec0ff */
[----:B------:R-:W-:-:S13]  /*1ed20*/  ISETP.NE.AND P0, PT, R8, RZ, PT ;  /* 0x000000ff0800720c */ /* 0x000fda0003f05270 */
[----:B----4-:R-:W-:Y:S05]  /*1ed30*/  @!P0 BRA `(.L_x_6234) ;  /* 0x0000000000048947 */ /* 0x010fea0003800000 */
[----:B------:R-:W-:Y:S01]  /*1ed40*/  BPT.TRAP 0x1 ;  /* 0x000000040000795c */ /* 0x000fe20000300000 */
.L_x_6234:
[----:B------:R-:W-:Y:S05]  /*1ed50*/  BSYNC B2 ;  /* 0x0000000000027941 */ /* 0x000fea0003800000 */
.L_x_6233:
        /* <DEDUP_REMOVED lines=8> */
[----:B--2---:R-:W-:Y:S01]  /*1ede0*/  VIADD R7, R11, 0x30890 ;  /* 0x000308900b077836 */ /* 0x004fe20000000000 */
[----:B------:R-:W-:Y:S01]  /*1edf0*/  UMOV UR6, 0x0 ;  /* 0x0000000000067882 */ /* 0x000fe20000000000 */
[----:B-1----:R-:W-:Y:S01]  /*1ee00*/  VIADD R12, R9, 0x1e400 ;  /* 0x0001e400090c7836 */ /* 0x002fe20000000000 */
[----:B------:R-:W-:-:S09]  /*1ee10*/  UMOV UR7, 0x12f00000 ;  /* 0x12f0000000077882 */ /* 0x000fd20000000000 */
.L_x_6235:
        /* <DEDUP_REMOVED lines=10> */
[----:B------:R-:W-:Y:S01]  /*1eec0*/  IMAD.MOV.U32 R15, RZ, RZ, 0x40 ;  /* 0x00000040ff0f7424 */ /* 0x000fe200078e00ff */
[----:B------:R-:W-:Y:S01]  /*1eed0*/  PLOP3.LUT P0, PT, PT, PT, PT, 0x80, 0x0 ;  /* 0x000000000000781c */ /* 0x000fe20003f0f070 */
[----:B------:R-:W-:Y:S01]  /*1eee0*/  VIADD R12, R9, 0x21400 ;  /* 0x00021400090c7836 */ /* 0x000fe20000000000 */
[----:B------:R-:W-:Y:S01]  /*1eef0*/  UMOV UR6, 0x0 ;  /* 0x0000000000067882 */ /* 0x000fe20000000000 */
[----:B------:R-:W-:Y:S01]  /*1ef00*/  UMOV UR7, 0x12f00000 ;  /* 0x12f0000000077882 */ /* 0x000fe20000000000 */
[----:B------:R-:W-:-:S15]  /*1ef10*/  R2UR UR10, R15 ;  /* 0x000000000f0a72ca */ /* 0x000fde00000e0000 */
.L_x_6236:
        /* <DEDUP_REMOVED lines=16> */
.L_x_6237:
        /* <DEDUP_REMOVED lines=10> */
[----:B------:R-:W1:Y:S01]  /*1f0c0*/  SYNCS.PHASECHK.TRANS64.TRYWAIT P0, [R11+URZ+0x308c0], R10 ;  /* 0x0308c00a0b0075a7 */ /* 0x000e62000800017f */
[----:B------:R-:W-:Y:S04]  /*1f0d0*/  BSSY B2, `(.L_x_6238) ;  /* 0x0000002000027945 */ /* 0x000fe80003800000 */
[----:B-1----:R-:W-:Y:S05]  /*1f0e0*/  @!P0 BRA `(.L_x_6239) ;  /* 0x0000006800c48947 */ /* 0x002fea0003800000 */
.L_x_6394:
[----:B------:R-:W-:Y:S05]  /*1f0f0*/  BSYNC B2 ;  /* 0x0000000000027941 */ /* 0x000fea0003800000 */
.L_x_6238:
        /* <DEDUP_REMOVED lines=11> */
.L_x_6241:
[----:B------:R-:W-:Y:S05]  /*1f1b0*/  BSYNC B2 ;  /* 0x0000000000027941 */ /* 0x000fea0003800000 */
.L_x_6240:
        /* <DEDUP_REMOVED lines=8> */
.L_x_6242:
        /* <DEDUP_REMOVED lines=15> */
.L_x_6243:
        /* <DEDUP_REMOVED lines=15> */
.L_x_6244:
        /* <DEDUP_REMOVED lines=9> */
[----:B---3--:R-:W-:Y:S05]  /*1f4b0*/  @P0 BRA.U.ANY `(.L_x_6244) ;  /* 0xfffffffd00d80947 */ /* 0x008fea000393ffff */
.L_x_6230:
[----:B------:R-:W-:Y:S05]  /*1f4c0*/  BSYNC B1 ;  /* 0x0000000000017941 */ /* 0x000fea0003800000 */
.L_x_6229:
[----:B0-----:R-:W-:Y:S01]  /*1f4d0*/  VIADD R11, R5, 0xfffffffe ;  /* 0xfffffffe050b7836 */ /* 0x001fe20000000000 */
        /* <DEDUP_REMOVED lines=8> */
.L_x_6261:
[----:B------:R-:W-:Y:S05]  /*1f560*/  YIELD ;  /* 0x0000000000007946 */ /* 0x000fea0003800000 */
[----:B------:R-:W-:Y:S04]  /*1f570*/  BSSY B1, `(.L_x_6245) ;  /* 0x000008a000017945 */ /* 0x000fe80003800000 */
[----:B------:R-:W-:Y:S05]  /*1f580*/  @!P6 BRA `(.L_x_6246) ;  /* 0x000000080020e947 */ /* 0x000fea0003800000 */
[----:B------:R-:W-:Y:S01]  /*1f590*/  IMAD R10, R27, 0x8, R22 ;  /* 0x000000081b0a7824 */ /* 0x000fe200078e0216 */
[----:B------:R-:W-:Y:S01]  /*1f5a0*/  SHF.L.U32 R9, R29, 0x1f, RZ ;  /* 0x0000001f1d097819 */ /* 0x000fe200000006ff */
[----:B------:R-:W0:Y:S01]  /*1f5b0*/  S2R R5, SR_TID.X ;  /* 0x0000000000057919 */ /* 0x000e220000002100 */
[----:B------:R-:W-:Y:S02]  /*1f5c0*/  BSSY B2, `(.L_x_6247) ;  /* 0x0000005000027945 */ /* 0x000fe40003800000 */
[----:B------:R-:W3:Y:S01]  /*1f5d0*/  SYNCS.PHASECHK.TRANS64.TRYWAIT P1, [R10+URZ+0x308a0], R9 ;  /* 0x0308a0090a0075a7 */ /* 0x000ee2000802017f */
[----:B0-----:R-:W-:-:S04]  /*1f5e0*/  LOP3.LUT R5, R5, 0x7f, RZ, 0xc0, !PT ;  /* 0x0000007f05057812 */ /* 0x001fc800078ec0ff */
[----:B------:R-:W-:Y:S01]  /*1f5f0*/  ISETP.NE.AND P2, PT, R5, RZ, PT ;  /* 0x000000ff0500720c */ /* 0x000fe20003f45270 */
[----:B---3--:R-:W-:-:S12]  /*1f600*/  @!P1 BRA `(.L_x_6248) ;  /* 0x0000006400909947 */ /* 0x008fd80003800000 */
.L_x_6395:
[----:B------:R-:W-:Y:S05]  /*1f610*/  BSYNC B2 ;  /* 0x0000000000027941 */ /* 0x000fea0003800000 */
.L_x_6247:
[----:B------:R-:W-:Y:S04]  /*1f620*/  BSSY B2, `(.L_x_6249) ;  /* 0x0000009000027945 */ /* 0x000fe80003800000 */
[----:B------:R-:W-:Y:S05]  /*1f630*/  @P2 BRA `(.L_x_6250) ;  /* 0x00000000001c2947 */ /* 0x000fea0003800000 */
[----:B--2---:R-:W2:Y:S01]  /*1f640*/  S2R R7, SR_TID.X ;  /* 0x0000000000077919 */ /* 0x004ea20000002100 */
[----:B------:R-:W-:-:S04]  /*1f650*/  IMAD.MOV.U32 R5, RZ, RZ, 0x9000 ;  /* 0x00009000ff057424 */ /* 0x000fc800078e00ff */
[----:B------:R3:W-:Y:S01]  /*1f660*/  SYNCS.ARRIVE.TRANS64 RZ, [R10+URZ+0x30890], R5 ;  /* 0x030890050aff79a7 */ /* 0x0007e2000800003f */
[----:B--2---:R-:W-:-:S04]  /*1f670*/  LOP3.LUT R7, R7, 0x1f, RZ, 0xc0, !PT ;  /* 0x0000001f07077812 */ /* 0x004fc800078ec0ff */
[----:B------:R-:W-:-:S13]  /*1f680*/  ISETP.NE.AND P1, PT, R7, RZ, PT ;  /* 0x000000ff0700720c */ /* 0x000fda0003f25270 */
[----:B---3--:R-:W-:Y:S05]  /*1f690*/  @!P1 BRA `(.L_x_6250) ;  /* 0x0000000000049947 */ /* 0x008fea0003800000 */
[----:B------:R-:W-:Y:S01]  /*1f6a0*/  BPT.TRAP 0x1 ;  /* 0x000000040000795c */ /* 0x000fe20000300000 */
.L_x_6250:
[----:B------:R-:W-:Y:S05]  /*1f6b0*/  BSYNC B2 ;  /* 0x0000000000027941 */ /* 0x000fea0003800000 */
.L_x_6249:
[----:B------:R-:W-:Y:S01]  /*1f6c0*/  IMAD.MOV.U32 R14, RZ, RZ, RZ ;  /* 0x000000ffff0e7224 */ /* 0x000fe200078e00ff */
[----:B------:R-:W-:Y:S01]  /*1f6d0*/  UIADD3 UR4, UP0, UR38, 0x570, URZ ;  /* 0x0000057026047890 */ /* 0x000fe2000ff1e03f */
[----:B------:R-:W-:Y:S01]  /*1f6e0*/  IMAD R8, R27, 0x9000, R22 ;  /* 0x000090001b087824 */ /* 0x000fe200078e0216 */
[----:B------:R-:W-:Y:S01]  /*1f6f0*/  PLOP3.LUT P1, PT, PT, PT, PT, 0x80, 0x0 ;  /* 0x000000000000781c */ /* 0x000fe20003f2f070 */
[----:B--2---:R-:W-:Y:S01]  /*1f700*/  IMAD R7, R11, 0x60, R0 ;  /* 0x000000600b077824 */ /* 0x004fe200078e0200 */
[----:B------:R-:W-:Y:S01]  /*1f710*/  R2UR UR10, R14 ;  /* 0x000000000e0a72ca */ /* 0x000fe200000e0000 */
[----:B------:R-:W-:Y:S01]  /*1f720*/  VIADD R5, R10, 0x30890 ;  /* 0x000308900a057836 */ /* 0x000fe20000000000 */
[----:B------:R-:W-:Y:S01]  /*1f730*/  UIADD3.X UR5, URZ, UR39, URZ, UP0, !UPT ;  /* 0x000000273f057290 */ /* 0x000fe200087fe43f */
[----:B-1----:R-:W-:Y:S01]  /*1f740*/  VIADD R12, R8, 0x1e400 ;  /* 0x0001e400080c7836 */ /* 0x002fe20000000000 */
[----:B------:R-:W-:Y:S01]  /*1f750*/  UMOV UR6, 0x0 ;  /* 0x0000000000067882 */ /* 0x000fe20000000000 */
[----:B------:R-:W-:-:S10]  /*1f760*/  UMOV UR7, 0x12f00000 ;  /* 0x12f0000000077882 */ /* 0x000fd40000000000 */
.L_x_6251:
        /* <DEDUP_REMOVED lines=16> */
.L_x_6252:
        /* <DEDUP_REMOVED lines=16> */
.L_x_6253:
        /* <DEDUP_REMOVED lines=13> */
.L_x_6396:
[----:B------:R-:W-:Y:S05]  /*1fa40*/  BSYNC B2 ;  /* 0x0000000000027941 */ /* 0x000fea0003800000 */
.L_x_6254:
        /* <DEDUP_REMOVED lines=11> */
.L_x_6257:
[----:B------:R-:W-:Y:S05]  /*1fb00*/  BSYNC B2 ;  /* 0x0000000000027941 */ /* 0x000fea0003800000 */
.L_x_6256:
        /* <DEDUP_REMOVED lines=8> */
.L_x_6258:
        /* <DEDUP_REMOVED lines=15> */
.L_x_6259:
        /* <DEDUP_REMOVED lines=15> */
.L_x_6260:
        /* <DEDUP_REMOVED lines=10> */
.L_x_6246:
[----:B------:R-:W-:Y:S05]  /*1fe10*/  BSYNC B1 ;  /* 0x0000000000017941 */ /* 0x000fea0003800000 */
.L_x_6245:
        /* <DEDUP_REMOVED lines=8> */
.L_x_6223:
[----:B------:R-:W-:Y:S05]  /*1fea0*/  BSYNC B0 ;  /* 0x0000000000007941 */ /* 0x000fea0003800000 */
.L_x_6222:
[----:B------:R-:W3:Y:S01]  /*1feb0*/  LDC R0, c[0x0][0x448] ;  /* 0x00011200ff007b82 */ /* 0x000ee20000000800 */
[----:B------:R-:W-:Y:S01]  /*1fec0*/  LEA R5, R17, 0x7f, 0x7 ;  /* 0x0000007f11057811 */ /* 0x000fe200078e38ff */
[----:B------:R-:W-:Y:S05]  /*1fed0*/  @!P0 WARPSYNC.ALL ;  /* 0x0000000000008948 */ /* 0x000fea0003800000 */
[----:B------:R-:W-:Y:S01]  /*1fee0*/  BSSY B7, `(.L_x_6262) ;  /* 0x0000393000077945 */ /* 0x000fe20003800000 */
[----:B------:R-:W-:Y:S01]  /*1fef0*/  @!P0 BAR.SYNC.DEFER_BLOCKING 0xc, 0x180 ;  /* 0x0306000000008b1d */ /* 0x000fe20000010000 */
[----:B---3--:R-:W-:-:S13]  /*1ff00*/  ISETP.NE.AND P1, PT, R0, 0x1, PT ;  /* 0x000000010000780c */ /* 0x008fda0003f25270 */
[----:B------:R-:W3:Y:S08]  /*1ff10*/  @P1 LDC R0, c[0x0][0x44c] ;  /* 0x00011300ff001b82 */ /* 0x000ef00000000800 */
[----:B--2---:R-:W2:Y:S01]  /*1ff20*/  @P1 LDC R7, c[0x0][0x450] ;  /* 0x00011400ff071b82 */ /* 0x004ea20000000800 */
[----:B---3--:R-:W-:-:S05]  /*1ff30*/  @P1 IMAD.HI.U32 R0, R5, R0, RZ ;  /* 0x0000000005001227 */ /* 0x008fca00078e00ff */
        /* <DEDUP_REMOVED lines=16> */
[----:B------:R-:W2:Y:S01]  /*20040*/  FLO.U32 R0, UR4 ;  /* 0x0000000400007d00 */ /* 0x000ea200080e0000 */
[----:B------:R-:W-:Y:S01]  /*20050*/  ULDC.64 UR6, c[0x0][0x208] ;  /* 0x0000820000067ab9 */ /* 0x000fe20000000a00 */
        /* <DEDUP_REMOVED lines=9> */
.L_x_6263:
        /* <DEDUP_REMOVED lines=11> */
[----:B------:R-:W-:Y:S02]  /*201a0*/  IMAD.U32 R6, RZ, RZ, UR8 ;  /* 0x00000008ff067e24 */ /* 0x000fe4000f8e00ff */
[----:B------:R-:W-:-:S02]  /*201b0*/  IMAD.U32 R7, RZ, RZ, UR9 ;  /* 0x00000009ff077e24 */ /* 0x000fc4000f8e00ff */
[----:B------:R-:W-:Y:S02]  /*201c0*/  IMAD.U32 R10, RZ, RZ, UR4 ;  /* 0x00000004ff0a7e24 */ /* 0x000fe4000f8e00ff */
[----:B0-----:R-:W-:Y:S02]  /*201d0*/  IMAD.U32 R11, RZ, RZ, UR5 ;  /* 0x00000005ff0b7e24 */ /* 0x001fe4000f8e00ff */
[----:B------:R-:W-:Y:S02]  /*201e0*/  IMAD.MOV.U32 R8, RZ, RZ, 0x70 ;  /* 0x00000070ff087424 */ /* 0x000fe400078e00ff */
[----:B-1----:R-:W-:Y:S02]  /*201f0*/  IMAD.MOV.U32 R12, RZ, RZ, 0x1 ;  /* 0x00000001ff0c7424 */ /* 0x002fe400078e00ff */
[----:B------:R-:W-:-:S07]  /*20200*/  IMAD.MOV.U32 R13, RZ, RZ, RZ ;  /* 0x000000ffff0d7224 */ /* 0x000fce00078e00ff */
[----:B------:R-:W-:-:S07]  /*20210*/  LEPC R20, `(.L_x_6266) ;  /* 0x000000001014794e */ /* 0x000fce0000000000 */
[----:B--2---:R-:W-:Y:S05]  /*20220*/  CALL.ABS.NOINC R2 ;  /* 0x0000000002007343 */ /* 0x004fea0003c00000 */
.L_x_6266:
[----:B------:R-:W-:Y:S05]  /*20230*/  BSYNC B6 ;  /* 0x0000000000067941 */ /* 0x000fea0003800000 */
.L_x_6265:
        /* <DEDUP_REMOVED lines=11> */
[----:B------:R-:W-:Y:S02]  /*202f0*/  IMAD.U32 R6, RZ, RZ, UR8 ;  /* 0x00000008ff067e24 */ /* 0x000fe4000f8e00ff */
[----:B------:R-:W-:-:S02]  /*20300*/  IMAD.U32 R7, RZ, RZ, UR9 ;  /* 0x00000009ff077e24 */ /* 0x000fc4000f8e00ff */
[----:B------:R-:W-:Y:S02]  /*20310*/  IMAD.U32 R10, RZ, RZ, UR4 ;  /* 0x00000004ff0a7e24 */ /* 0x000fe4000f8e00ff */
[----:B0-----:R-:W-:Y:S02]  /*20320*/  IMAD.U32 R11, RZ, RZ, UR5 ;  /* 0x00000005ff0b7e24 */ /* 0x001fe4000f8e00ff */
[----:B------:R-:W-:Y:S02]  /*20330*/  IMAD.MOV.U32 R8, RZ, RZ, 0x70 ;  /* 0x00000070ff087424 */ /* 0x000fe400078e00ff */
[----:B-1----:R-:W-:Y:S02]  /*20340*/  IMAD.MOV.U32 R12, RZ, RZ, 0x1 ;  /* 0x00000001ff0c7424 */ /* 0x002fe400078e00ff */
[----:B--2---:R-:W-:-:S07]  /*20350*/  IMAD.MOV.U32 R13, RZ, RZ, RZ ;  /* 0x000000ffff0d7224 */ /* 0x004fce00078e00ff */
[----:B------:R-:W-:-:S07]  /*20360*/  LEPC R20, `(.L_x_6269) ;  /* 0x000000001014794e */ /* 0x000fce0000000000 */
[----:B---3--:R-:W-:Y:S05]  /*20370*/  CALL.ABS.NOINC R2 ;  /* 0x0000000002007343 */ /* 0x008fea0003c00000 */
.L_x_6269:
[----:B------:R0:W1:Y:S01]  /*20380*/  LDC.64 R2, c[0x4][R25] ;  /* 0x0100000019027b82 */ /* 0x0000620000000a00 */
[----:B------:R-:W-:Y:S01]  /*20390*/  ULDC.64 UR4, c[0x4][0x138] ;  /* 0x01004e0000047ab9 */ /* 0x000fe20000000a00 */
[----:B------:R-:W-:Y:S01]  /*203a0*/  ULDC.64 UR6, c[0x4][0x140] ;  /* 0x0100500000067ab9 */ /* 0x000fe20000000a00 */
[----:B------:R-:W-:Y:S01]  /*203b0*/  ULDC.64 UR8, c[0x4][0x80] ;  /* 0x0100200000087ab9 */ /* 0x000fe20000000a00 */
        /* <DEDUP_REMOVED lines=8> */
[----:B0-----:R-:W-:-:S07]  /*20440*/  IMAD.MOV.U32 R13, RZ, RZ, RZ ;  /* 0x000000ffff0d7224 */ /* 0x001fce00078e00ff */
[----:B------:R-:W-:-:S07]  /*20450*/  LEPC R20, `(.L_x_6268) ;  /* 0x000000001014794e */ /* 0x000fce0000000000 */
[----:B-1----:R-:W-:Y:S05]  /*20460*/  CALL.ABS.NOINC R2 ;  /* 0x0000000002007343 */ /* 0x002fea0003c00000 */
.L_x_6268:
[----:B------:R-:W-:Y:S05]  /*20470*/  BSYNC B6 ;  /* 0x0000000000067941 */ /* 0x000fea0003800000 */
.L_x_6267:
[----:B------:R-:W-:Y:S01]  /*20480*/  IMAD.MOV.U32 R25, RZ, RZ, R31 ;  /* 0x000000ffff197224 */ /* 0x000fe200078e001f */
[----:B------:R-:W-:Y:S01]  /*20490*/  ULDC.64 UR4, c[0x0][0x9f8] ;  /* 0x00027e0000047ab9 */ /* 0x000fe20000000a00 */
[----:B------:R-:W2:Y:S01]  /*204a0*/  LDL R31, [R1+0x8] ;  /* 0x00000800011f7983 */ /* 0x000ea20000100800 */
[----:B------:R-:W-:-:S03]  /*204b0*/  ISETP.NE.U32.AND P0, PT, RZ, UR4, PT ;  /* 0x00000004ff007c0c */ /* 0x000fc6000bf05070 */
[----:B------:R-:W3:Y:S01]  /*204c0*/  LDL R21, [R1+0xc] ;  /* 0x00000c0001157983 */ /* 0x000ee20000100800 */
[----:B------:R-:W-:Y:S01]  /*204d0*/  ISETP.NE.AND.EX P0, PT, RZ, UR5, PT, P0 ;  /* 0x00000005ff007c0c */ /* 0x000fe2000bf05300 */
[----:B------:R-:W-:Y:S01]  /*204e0*/  ULDC.64 UR6, c[0x0][0x208] ;  /* 0x0000820000067ab9 */ /* 0x000fe20000000a00 */
[----:B------:R-:W4:Y:S01]  /*204f0*/  LDC R0, c[0x0][0x430] ;  /* 0x00010c00ff007b82 */ /* 0x000f220000000800 */
[----:B------:R-:W3:Y:S01]  /*20500*/  LDL.LU R8, [R1] ;  /* 0x0000000001087983 */ /* 0x000ee20000300800 */
[----:B------:R-:W0:Y:S09]  /*20510*/  S2R R20, SR_TID.X ;  /* 0x0000000000147919 */ /* 0x000e320000002100 */
[----:B------:R-:W-:Y:S01]  /*20520*/  @P0 IADD3 R2, P1, R23, UR4, RZ ;  /* 0x0000000417020c10 */ /* 0x000fe2000ff3e0ff */
[----:B------:R-:W-:Y:S01]  /*20530*/  VIADD R25, R25, 0xffffffff ;  /* 0xffffffff19197836 */ /* 0x000fe20000000000 */
[----:B------:R-:W-:-:S02]  /*20540*/  ULDC UR4, c[0x0][0x2f4] ;  /* 0x0000bd0000047ab9 */ /* 0x000fc40000000800 */
[----:B------:R-:W-:-:S05]  /*20550*/  @P0 IADD3.X R3, R24, UR5, RZ, P1, !PT ;  /* 0x0000000518030c10 */ /* 0x000fca0008ffe4ff */
[----:B------:R1:W3:Y:S01]  /*20560*/  @P0 LDG.E R32, desc[UR6][R2.64] ;  /* 0x0000000602200981 */ /* 0x0002e2000c1e1900 */
[----:B0-----:R-:W-:-:S04]  /*20570*/  LOP3.LUT R20, R20, 0x7f, RZ, 0xc0, !PT ;  /* 0x0000007f14147812 */ /* 0x001fc800078ec0ff */
[----:B------:R-:W-:Y:S02]  /*20580*/  SHF.R.U32.HI R4, RZ, 0x3, R20 ;  /* 0x00000003ff047819 */ /* 0x000fe40000011614 */
[----:B------:R-:W0:Y:S01]  /*20590*/  S2R R20, SR_TID.X ;  /* 0x0000000000147919 */ /* 0x000e220000002100 */
[----:B----4-:R-:W-:-:S13]  /*205a0*/  ISETP.NE.AND P1, PT, R0, 0x1, PT ;  /* 0x000000010000780c */ /* 0x010fda0003f25270 */
[----:B------:R-:W4:Y:S01]  /*205b0*/  @P1 LDC R6, c[0x0][0x438] ;  /* 0x00010e00ff061b82 */ /* 0x000f220000000800 */
[----:B0-----:R-:W-:-:S05]  /*205c0*/  IMAD.SHL.U32 R20, R20, 0x10, RZ ;  /* 0x0000001014147824 */ /* 0x001fca00078e00ff */
[----:B------:R-:W-:Y:S02]  /*205d0*/  LOP3.LUT R20, R4, 0x70, R20, 0xf8, !PT ;  /* 0x0000007004147812 */ /* 0x000fe400078ef814 */
[----:B------:R-:W0:Y:S03]  /*205e0*/  @P1 LDC R4, c[0x0][0x434] ;  /* 0x00010d00ff041b82 */ /* 0x000e260000000800 */
[----:B------:R-:W-:Y:S01]  /*205f0*/  IMAD R5, R25, 0x60, R20 ;  /* 0x0000006019057824 */ /* 0x000fe200078e0214 */
[----:B------:R-:W-:Y:S01]  /*20600*/  ISETP.GE.AND P3, PT, R33, UR4, PT ;  /* 0x0000000421007c0c */ /* 0x000fe2000bf66270 */
[----:B------:R-:W-:-:S03]  /*20610*/  UMOV UR5, 0xffffffff ;  /* 0xffffffff00057882 */ /* 0x000fc60000000000 */
[----:B--2---:R-:W-:-:S04]  /*20620*/  ISETP.GE.AND P0, PT, R5, R31, PT ;  /* 0x0000001f0500720c */ /* 0x004fc80003f06270 */
[----:B------:R-:W-:Y:S01]  /*20630*/  ISETP.GT.U32.OR P0, PT, R20, 0x5f, P0 ;  /* 0x0000005f1400780c */ /* 0x000fe20000704470 */
[----:B---3--:R-:W-:-:S04]  /*20640*/  IMAD.IADD R5, R5, 0x1, R21 ;  /* 0x0000000105057824 */ /* 0x008fc800078e0215 */
[----:B0-----:R-:W-:-:S08]  /*20650*/  @P1 IMAD.HI.U32 R7, R5, R4, RZ ;  /* 0x0000000405071227 */ /* 0x001fd000078e00ff */
[----:B-1----:R-:W0:Y:S01]  /*20660*/  @!P0 LDC.64 R2, c[0x0][0x428] ;  /* 0x00010a00ff028b82 */ /* 0x002e220000000a00 */
[----:B------:R-:W-:Y:S01]  /*20670*/  IMAD.MOV.U32 R4, RZ, RZ, R5 ;  /* 0x000000ffff047224 */ /* 0x000fe200078e0005 */
[----:B----4-:R-:W-:-:S05]  /*20680*/  @P1 SHF.R.U32.HI R4, RZ, R6, R7 ;  /* 0x00000006ff041219 */ /* 0x010fca0000011607 */
[----:B------:R-:W-:Y:S01]  /*20690*/  IMAD.MOV R6, RZ, RZ, -R4 ;  /* 0x000000ffff067224 */ /* 0x000fe200078e0a04 */
[----:B------:R-:W-:-:S03]  /*206a0*/  SHF.R.S32.HI R9, RZ, 0x1f, R32 ;  /* 0x0000001fff097819 */ /* 0x000fc60000011420 */
        /* <DEDUP_REMOVED lines=26> */
[----:B------:R0:W-:Y:S04]  /*20850*/  STL [R1+0x10], R9 ;  /* 0x0000100901007387 */ /* 0x0001e80000100800 */
[----:B------:R0:W-:Y:S01]  /*20860*/  STL [R1], R8 ;  /* 0x0000000801007387 */ /* 0x0001e20000100800 */
[----:B------:R-:W-:Y:S05]  /*20870*/  BRA.DIV UR5, `(.L_x_6270) ;  /* 0x00000056051c7947 */ /* 0x000fea000b800000 */
.L_x_6399:
[----:B------:R-:W-:Y:S01]  /*20880*/  SHF.R.S32.HI R31, RZ, 0x1f, R18 ;  /* 0x0000001fff1f7819 */ /* 0x000fe20000011412 */
[----:B------:R-:W-:Y:S06]  /*20890*/  @!P2 BRA `(.L_x_6271) ;  /* 0x000000000004a947 */ /* 0x000fec0003800000 */
[----:B------:R-:W-:Y:S01]  /*208a0*/  BPT.TRAP 0x1 ;  /* 0x000000040000795c */ /* 0x000fe20000300000 */
.L_x_6271:
        /* <DEDUP_REMOVED lines=25> */
.L_x_6400:
[----:B------:R-:W-:Y:S05]  /*20a40*/  BSYNC B0 ;  /* 0x0000000000007941 */ /* 0x000fea0003800000 */
.L_x_6272:
        /* <DEDUP_REMOVED lines=33> */
[----:B------:R-:W-:Y:S01]  /*20c60*/  @P0 IMAD R8, R5, 0x2, R22 ;  /* 0x0000000205080824 */ /* 0x000fe200078e0216 */
[----:B------:R-:W-:Y:S02]  /*20c70*/  ULDC.64 UR4, c[0x0][0x208] ;  /* 0x0000820000047ab9 */ /* 0x000fe40000000a00 */
        /* <DEDUP_REMOVED lines=60> */
.L_x_6414:
[----:B------:R-:W-:Y:S01]  /*21040*/  ISETP.GE.AND P0, PT, R6, 0x51, PT ;  /* 0x000000510600780c */ /* 0x000fe20003f06270 */
[----:B------:R-:W-:-:S12]  /*21050*/  ULDC.64 UR4, c[0x0][0x208] ;  /* 0x0000820000047ab9 */ /* 0x000fd80000000a00 */
        /* <DEDUP_REMOVED lines=11> */
.L_x_6275:
        /* <DEDUP_REMOVED lines=11> */
.L_x_6276:
        /* <DEDUP_REMOVED lines=37> */
.L_x_6278:
[----:B------:R-:W-:Y:S05]  /*21410*/  BSYNC B6 ;  /* 0x0000000000067941 */ /* 0x000fea0003800000 */
.L_x_6277:
[----:B------:R-:W2:Y:S01]  /*21420*/  LDL.LU R20, [R1+0x2c] ;  /* 0x00002c0001147983 */ /* 0x000ea20000300800 */
[----:B------:R-:W-:Y:S01]  /*21430*/  ULDC.64 UR4, c[0x0][0x2d8] ;  /* 0x0000b60000047ab9 */ /* 0x000fe20000000a00 */
[----:B-1----:R-:W1:Y:S02]  /*21440*/  LDC R7, c[0x0][0x448] ;  /* 0x00011200ff077b82 */ /* 0x002e640000000800 */
[----:B0-----:R-:W3:Y:S01]  /*21450*/  LDL.LU.64 R2, [R1+0x20] ;  /* 0x0000200001027983 */ /* 0x001ee20000300a00 */
[----:B------:R-:W-:-:S03]  /*21460*/  IMAD R0, R31, UR4, RZ ;  /* 0x000000041f007c24 */ /* 0x000fc6000f8e02ff */
[----:B------:R0:W5:Y:S01]  /*21470*/  LDL R10, [R1+0x18] ;  /* 0x00001800010a7983 */ /* 0x0001620000100800 */
[----:B------:R-:W-:-:S03]  /*21480*/  IMAD R5, R18, UR5, R0 ;  /* 0x0000000512057c24 */ /* 0x000fc6000f8e0200 */
[----:B------:R0:W5:Y:S01]  /*21490*/  LDL R8, [R1+0x4] ;  /* 0x0000040001087983 */ /* 0x0001620000100800 */
[----:B-1----:R-:W-:-:S13]  /*214a0*/  ISETP.NE.AND P0, PT, R7, 0x1, PT ;  /* 0x000000010700780c */ /* 0x002fda0003f05270 */
[----:B------:R-:W1:Y:S01]  /*214b0*/  @P0 LDC R6, c[0x0][0x44c] ;  /* 0x00011300ff060b82 */ /* 0x000e620000000800 */
[----:B---3--:R-:W-:Y:S02]  /*214c0*/  IMAD.MOV.U32 R3, RZ, RZ, R34 ;  /* 0x000000ffff037224 */ /* 0x008fe400078e0022 */
[----:B------:R-:W-:Y:S01]  /*214d0*/  IMAD.WIDE.U32 R2, R18, UR4, R2 ;  /* 0x0000000412027c25 */ /* 0x000fe2000f8e0002 */
[----:B------:R-:W-:-:S03]  /*214e0*/  ULDC.64 UR4, c[0x0][0x2e0] ;  /* 0x0000b80000047ab9 */ /* 0x000fc60000000a00 */
[----:B------:R-:W-:Y:S02]  /*214f0*/  IMAD.IADD R3, R3, 0x1, R5 ;  /* 0x0000000103037824 */ /* 0x000fe400078e0205 */
[----:B--2---:R-:W-:Y:S02]  /*21500*/  IMAD R5, R20, UR4, RZ ;  /* 0x0000000414057c24 */ /* 0x004fe4000f8e02ff */
        /* <DEDUP_REMOVED lines=12> */
[----:B-1----:R-:W-:-:S04]  /*215d0*/  @P0 IMAD.HI.U32 R6, R5, R6, RZ ;  /* 0x0000000605060227 */ /* 0x002fc800078e00ff */
[----:B------:R-:W-:Y:S01]  /*215e0*/  IMAD.MOV.U32 R4, RZ, RZ, R5 ;  /* 0x000000ffff047224 */ /* 0x000fe200078e0005 */
[----:B---3--:R-:W-:Y:S01]  /*215f0*/  @P0 SHF.R.U32.HI R4, RZ, R0, R6 ;  /* 0x00000000ff040219 */ /* 0x008fe20000011606 */
[----:B------:R-:W1:Y:S04]  /*21600*/  S2R R20, SR_TID.X ;  /* 0x0000000000147919 */ /* 0x000e680000002100 */
        /* <DEDUP_REMOVED lines=25> */
[----:B-----5:R-:W-:Y:S01]  /*217a0*/  IMAD R5, R10, R7, RZ ;  /* 0x000000070a057224 */ /* 0x020fe200078e02ff */
[----:B------:R-:W-:Y:S01]  /*217b0*/  ULDC.64 UR4, c[0x0][0x208] ;  /* 0x0000820000047ab9 */ /* 0x000fe20000000a00 */
        /* <DEDUP_REMOVED lines=77> */
.L_x_6431:
[----:B-1----:R-:W-:Y:S01]  /*21c90*/  VIADD R0, R17, 0x70 ;  /* 0x0000007011007836 */ /* 0x002fe20000000000 */
[----:B------:R-:W-:Y:S04]  /*21ca0*/  BSSY B0, `(.L_x_6280) ;  /* 0x000000c000007945 */ /* 0x000fe80003800000 */
[----:B------:R-:W-:-:S13]  /*21cb0*/  ISETP.GE.AND P2, PT, R0, R5, PT ;  /* 0x000000050000720c */ /* 0x000fda0003f46270 */
[----:B------:R-:W-:Y:S05]  /*21cc0*/  @P2 BRA `(.L_x_6281) ;  /* 0x0000000000242947 */ /* 0x000fea0003800000 */
[----:B--2---:R-:W-:Y:S01]  /*21cd0*/  LEA R2, P2, R33, R14, 0x1 ;  /* 0x0000000e21027211 */ /* 0x004fe200078408ff */
[----:B------:R-:W-:-:S04]  /*21ce0*/  ULDC.64 UR4, c[0x0][0x208] ;  /* 0x0000820000047ab9 */ /* 0x000fc80000000a00 */
[----:B------:R-:W-:-:S05]  /*21cf0*/  IMAD.X R3, RZ, RZ, R4, P2 ;  /* 0x000000ffff037224 */ /* 0x000fca00010e0604 */
[----:B------:R-:W-:Y:S01]  /*21d00*/  @!PT LDS RZ, [RZ] ;  /* 0x00000000fffff984 */ /* 0x000fe20000000800 */
[----:B------:R-:W-:Y:S01]  /*21d10*/  @!PT LDS RZ, [RZ] ;  /* 0x00000000fffff984 */ /* 0x000fe20000000800 */
[----:B------:R-:W-:Y:S01]  /*21d20*/  @!PT LDS RZ, [RZ] ;  /* 0x00000000fffff984 */ /* 0x000fe20000000800 */
[----:B------:R0:W-:Y:S04]  /*21d30*/  LDGSTS.E.BYPASS.LTC128B.128 [R8+0x15c00], desc[UR4][R2.64], !P3 ;  /* 0x15c0000002087fae */ /* 0x0001e8000d901d44 */
[----:B------:R0:W-:Y:S04]  /*21d40*/  LDGSTS.E.BYPASS.LTC128B.128 [R8+0x19c00], desc[UR4][R2.64+0x80], !P0 ;  /* 0x19c0008002087fae */ /* 0x0001e8000c101d44 */
[----:B------:R0:W-:Y:S02]  /*21d50*/  LDGSTS.E.BYPASS.LTC128B.128 [R8+0x1dc00], desc[UR4][R2.64+0x100], !P1 ;  /* 0x1dc0010002087fae */ /* 0x0001e4000c901d44 */
.L_x_6281:
[----:B------:R-:W-:Y:S05]  /*21d60*/  BSYNC B0 ;  /* 0x0000000000007941 */ /* 0x000fea0003800000 */
.L_x_6280:
[----:B------:R-:W-:Y:S01]  /*21d70*/  NOP ;  /* 0x0000000000007918 */ /* 0x000fe20000000000 */
[----:B------:R-:W-:-:S13]  /*21d80*/  PLOP3.LUT P0, PT, PT, PT, PT, 0x80, 0x0 ;  /* 0x000000000000781c */ /* 0x000fda0003f0f070 */
.L_x_6282:
        /* <DEDUP_REMOVED lines=18> */
.L_x_6432:
[----:B------:R-:W-:Y:S05]  /*21eb0*/  BSYNC B0 ;  /* 0x0000000000007941 */ /* 0x000fea0003800000 */
.L_x_6283:
[----:B------:R-:W3:Y:S01]  /*21ec0*/  LDL R0, [R1+0x1c] ;  /* 0x00001c0001007983 */ /* 0x000ee20000100800 */
[----:B------:R-:W-:Y:S01]  /*21ed0*/  BSSY B0, `(.L_x_6285) ;  /* 0x0000113000007945 */ /* 0x000fe20003800000 */
[----:B---3--:R-:W-:-:S13]  /*21ee0*/  ISETP.GE.AND P0, PT, R0, 0x2, PT ;  /* 0x000000020000780c */ /* 0x008fda0003f06270 */
[----:B------:R-:W-:Y:S05]  /*21ef0*/  @!P0 BRA `(.L_x_6286) ;  /* 0x0000001000408947 */ /* 0x000fea0003800000 */
[----:B------:R-:W-:Y:S01]  /*21f00*/  ULDC UR4, c[0x0][0x2f4] ;  /* 0x0000bd0000047ab9 */ /* 0x000fe20000000800 */
[----:B------:R-:W-:Y:S01]  /*21f10*/  VIADD R6, R0, 0xfffffffe ;  /* 0xfffffffe00067836 */ /* 0x000fe20000000000 */
[----:B------:R-:W-:Y:S01]  /*21f20*/  ISETP.GE.AND P3, PT, R33, UR4, PT ;  /* 0x0000000421007c0c */ /* 0x000fe2000bf66270 */
[----:B------:R-:W-:Y:S01]  /*21f30*/  IMAD.MOV.U32 R10, RZ, RZ, R26 ;  /* 0x000000ffff0a7224 */ /* 0x000fe200078e001a */
[----:B------:R-:W-:Y:S01]  /*21f40*/  ISETP.GE.AND P2, PT, R36, UR4, PT ;  /* 0x0000000424007c0c */ /* 0x000fe2000bf46270 */
[----:B------:R-:W-:Y:S01]  /*21f50*/  IMAD.MOV.U32 R17, RZ, RZ, R28 ;  /* 0x000000ffff117224 */ /* 0x000fe200078e001c */
[----:B------:R-:W-:Y:S01]  /*21f60*/  ISETP.GE.AND P1, PT, R35, UR4, PT ;  /* 0x0000000423007c0c */ /* 0x000fe2000bf26270 */
[----:B------:R-:W-:-:S12]  /*21f70*/  IMAD.MOV.U32 R30, RZ, RZ, R25 ;  /* 0x000000ffff1e7224 */ /* 0x000fd800078e0019 */
.L_x_6299:
[----:B------:R-:W3:Y:S01]  /*21f80*/  LDL R4, [R1+0xc] ;  /* 0x00000c0001047983 */ /* 0x000ee20000100800 */
[----:B------:R-:W1:Y:S03]  /*21f90*/  LDC R7, c[0x0][0x430] ;  /* 0x00010c00ff077b82 */ /* 0x000e660000000800 */
[----:B------:R-:W4:Y:S01]  /*21fa0*/  LDL R8, [R1+0x10] ;  /* 0x0000100001087983 */ /* 0x000f220000100800 */
        /* <DEDUP_REMOVED lines=10> */
[----:B------:R-:W-:Y:S01]  /*22050*/  IMAD.U32 R11, RZ, RZ, UR37 ;  /* 0x00000025ff0b7e24 */ /* 0x000fe2000f8e00ff */
[----:B------:R-:W-:Y:S01]  /*22060*/  ULDC.64 UR4, c[0x0][0x208] ;  /* 0x0000820000047ab9 */ /* 0x000fe20000000a00 */
[----:B------:R-:W-:Y:S02]  /*22070*/  VIADD R26, R10, 0x1 ;  /* 0x000000010a1a7836 */ /* 0x000fe40000000000 */
[----:B------:R-:W-:Y:S02]  /*22080*/  IMAD.MOV.U32 R25, RZ, RZ, R6 ;  /* 0x000000ffff197224 */ /* 0x000fe400078e0006 */
[----:B---3--:R-:W-:-:S06]  /*22090*/  IMAD R9, R6, 0x60, R4 ;  /* 0x0000006006097824 */ /* 0x008fcc00078e0204 */
[----:B------:R-:W4:Y:S01]  /*220a0*/  @!P4 LDC.64 R4, c[0x0][0x428] ;  /* 0x00010a00ff04cb82 */ /* 0x000f220000000a00 */
[----:B------:R-:W-:-:S04]  /*220b0*/  IMAD.IADD R9, R0, 0x1, R9 ;  /* 0x0000000100097824 */ /* 0x000fc800078e0209 */
[----:B0-----:R-:W-:-:S04]  /*220c0*/  @P0 IMAD.HI.U32 R2, R9, R2, RZ ;  /* 0x0000000209020227 */ /* 0x001fc800078e00ff */
[----:B------:R-:W-:Y:S01]  /*220d0*/  IMAD.MOV.U32 R0, RZ, RZ, R9 ;  /* 0x000000ffff007224 */ /* 0x000fe200078e0009 */
        /* <DEDUP_REMOVED lines=14> */
[----:B------:R-:W-:Y:S02]  /*221c0*/  ISETP.NE.AND P4, PT, R11, 0x3, PT ;  /* 0x000000030b00780c */ /* 0x000fe40003f85270 */
[C---:B------:R-:W-:Y:S01]  /*221d0*/  ISETP.NE.AND P0, PT, R26.reuse, 0x2, PT ;  /* 0x000000021a00780c */ /* 0x040fe20003f05270 */
[----:B------:R-:W-:Y:S05]  /*221e0*/  YIELD ;  /* 0x0000000000007946 */ /* 0x000fea0003800000 */
[----:B------:R-:W-:Y:S02]  /*221f0*/  SEL R28, RZ, 0x1, P0 ;  /* 0x00000001ff1c7807 */ /* 0x000fe40000000000 */
[----:B------:R-:W-:-:S02]  /*22200*/  SEL R26, R26, RZ, P0 ;  /* 0x000000ff1a1a7207 */ /* 0x000fc40000000000 */
[----:B------:R-:W-:Y:S01]  /*22210*/  LOP3.LUT R28, R17, R28, RZ, 0x3c, !PT ;  /* 0x0000001c111c7212 */ /* 0x000fe200078e3cff */
[----:B0-----:R-:W-:Y:S06]  /*22220*/  @!P4 BRA `(.L_x_6287) ;  /* 0x000000000004c947 */ /* 0x001fec0003800000 */
[----:B------:R-:W-:Y:S01]  /*22230*/  BPT.TRAP 0x1 ;  /* 0x000000040000795c */ /* 0x000fe20000300000 */
.L_x_6287:
[----:B------:R-:W-:Y:S01]  /*22240*/  IMAD R7, R26, 0x8, R22 ;  /* 0x000000081a077824 */ /* 0x000fe200078e0216 */
[----:B------:R-:W-:Y:S01]  /*22250*/  SHF.L.U32 R2, R28, 0x1f, RZ ;  /* 0x0000001f1c027819 */ /* 0x000fe200000006ff */
[----:B------:R-:W-:Y:S03]  /*22260*/  BSSY B1, `(.L_x_6288) ;  /* 0x0000003000017945 */ /* 0x000fe60003800000 */
[----:B------:R-:W0:Y:S02]  /*22270*/  SYNCS.PHASECHK.TRANS64.TRYWAIT P0, [R7+URZ+0x30840], R2 ;  /* 0x03084002070075a7 */ /* 0x000e24000800017f */
[----:B0-----:R-:W-:Y:S05]  /*22280*/  @!P0 BRA `(.L_x_6289) ;  /* 0x0000004c00e88947 */ /* 0x001fea0003800000 */
.L_x_6433:
[----:B------:R-:W-:Y:S05]  /*22290*/  BSYNC B1 ;  /* 0x0000000000017941 */ /* 0x000fea0003800000 */
.L_x_6288:
[----:B------:R-:W3:Y:S01]  /*222a0*/  LDL R3, [R1] ;  /* 0x0000000001037983 */ /* 0x000ee20000100800 */
[----:B------:R-:W-:Y:S01]  /*222b0*/  SHF.R.S32.HI R20, RZ, 0x1f, R9 ;  /* 0x0000001fff147819 */ /* 0x000fe20000011409 */
[----:B------:R-:W-:Y:S01]  /*222c0*/  ULDC.64 UR4, c[0x0][0x300] ;  /* 0x0000c00000047ab9 */ /* 0x000fe20000000a00 */
[----:B-----5:R-:W-:Y:S01]  /*222d0*/  SHF.R.S32.HI R21, RZ, 0x1f, R0 ;  /* 0x0000001fff157819 */ /* 0x020fe20000011400 */
[----:B------:R-:W-:Y:S02]  /*222e0*/  IMAD R5, R26, 0x4800, R37 ;  /* 0x000048001a057824 */ /* 0x000fe400078e0225 */
[----:B------:R-:W-:-:S04]  /*222f0*/  IMAD R4, R20, UR4, RZ ;  /* 0x0000000414047c24 */ /* 0x000fc8000f8e02ff */
[----:B------:R-:W-:Y:S01]  /*22300*/  IMAD R4, R9, UR5, R4 ;  /* 0x0000000509047c24 */ /* 0x000fe2000f8e0204 */
[C---:B---3--:R-:W-:Y:S02]  /*22310*/  LOP3.LUT P5, RZ, R3.reuse, 0x2, RZ, 0xc0, !PT ;  /* 0x0000000203ff7812 */ /* 0x048fe400078ac0ff */
        /* <DEDUP_REMOVED lines=18> */
[----:B------:R-:W3:Y:S01]  /*22440*/  LDL R3, [R1] ;  /* 0x0000000001037983 */ /* 0x000ee20000100800 */
[----:B------:R-:W-:Y:S01]  /*22450*/  IMAD.SHL.U32 R4, R33, 0x2, RZ ;  /* 0x0000000221047824 */ /* 0x000fe200078e00ff */
[----:B------:R-:W-:Y:S01]  /*22460*/  ULDC.64 UR4, c[0x0][0x208] ;  /* 0x0000820000047ab9 */ /* 0x000fe20000000a00 */
[----:B------:R-:W-:Y:S01]  /*22470*/  IMAD R5, R5, 0x2, R22 ;  /* 0x0000000205057824 */ /* 0x000fe200078e0216 */
[----:B------:R-:W0:Y:S04]  /*22480*/  SHFL.IDX PT, R2, R8, RZ, 0x181f ;  /* 0x00181fff08027589 */ /* 0x000e2800000e0000 */
[----:B------:R-:W-:Y:S01]  /*22490*/  SHFL.IDX PT, R34, R6, 0x2, 0x181f ;  /* 0x00581f0006227f89 */ /* 0x000fe200000e0000 */
[----:B0-----:R-:W-:Y:S02]  /*224a0*/  IADD3 R2, P0, R2, R4, RZ ;  /* 0x0000000402027210 */ /* 0x001fe40007f1e0ff */
[----:B---3--:R-:W-:-:S02]  /*224b0*/  LOP3.LUT P6, RZ, R3, 0x4, RZ, 0xc0, !PT ;  /* 0x0000000403ff7812 */ /* 0x008fc400078cc0ff */
[----:B------:R-:W0:Y:S02]  /*224c0*/  SHFL.IDX PT, R3, R6, RZ, 0x181f ;  /* 0x00181fff06037589 */ /* 0x000e2400000e0000 */
[----:B0-----:R-:W-:-:S09]  /*224d0*/  IADD3.X R3, RZ, R3, RZ, P0, !PT ;  /* 0x00000003ff037210 */ /* 0x001fd200007fe4ff */
        /* <DEDUP_REMOVED lines=31> */
[----:B-1-3--:R0:W3:Y:S02]  /*226d0*/  SHFL.IDX PT, R2, R8, 0x5, 0x181f ;  /* 0x00b81f0008027f89 */ /* 0x00a0e400000e0000 */
.L_x_6447:
[----:B------:R-:W4:Y:S01]  /*226e0*/  LDL R3, [R1] ;  /* 0x0000000001037983 */ /* 0x000f220000100800 */
[----:B---3--:R-:W-:Y:S01]  /*226f0*/  IADD3 R2, P0, R2, R4, RZ ;  /* 0x0000000402027210 */ /* 0x008fe20007f1e0ff */
[----:B------:R-:W-:Y:S01]  /*22700*/  ULDC.64 UR4, c[0x0][0x208] ;  /* 0x0000820000047ab9 */ /* 0x000fe20000000a00 */
[----:B----4-:R-:W-:-:S03]  /*22710*/  LOP3.LUT P6, RZ, R3, 0x4, RZ, 0xc0, !PT ;  /* 0x0000000403ff7812 */ /* 0x010fc600078cc0ff */
        /* <DEDUP_REMOVED lines=9> */
.L_x_6291:
        /* <DEDUP_REMOVED lines=11> */
.L_x_6292:
[----:B------:R1:W-:Y:S01]  /*22860*/  SYNCS.ARRIVE.TRANS64.A1T0 RZ, [R7+URZ+0x30830], RZ ;  /* 0x030830ff07ff79a7 */ /* 0x0003e2000810003f */
[----:B------:R-:W-:Y:S05]  /*22870*/  @!P5 BRA `(.L_x_6293) ;  /* 0x000000000004d947 */ /* 0x000fea0003800000 */
[----:B------:R-:W-:Y:S01]  /*22880*/  BPT.TRAP 0x1 ;  /* 0x000000040000795c */ /* 0x000fe20000300000 */
.L_x_6293:
[----:B------:R-:W-:Y:S01]  /*22890*/  SHF.L.U32 R2, R17, 0x1f, RZ ;  /* 0x0000001f11027819 */ /* 0x000fe200000006ff */
[----:B0-----:R-:W-:Y:S01]  /*228a0*/  IMAD R6, R10, 0x8, R22 ;  /* 0x000000080a067824 */ /* 0x001fe200078e0216 */
[----:B------:R-:W-:Y:S03]  /*228b0*/  BSSY B1, `(.L_x_6294) ;  /* 0x0000003000017945 */ /* 0x000fe60003800000 */
[----:B------:R-:W0:Y:S02]  /*228c0*/  SYNCS.PHASECHK.TRANS64.TRYWAIT P0, [R6+URZ+0x30860], R2 ;  /* 0x03086002060075a7 */ /* 0x000e24000800017f */
[----:B0-----:R-:W-:Y:S05]  /*228d0*/  @!P0 BRA `(.L_x_6295) ;  /* 0x00000050006c8947 */ /* 0x001fea0003800000 */
.L_x_6448:
[----:B------:R-:W-:Y:S05]  /*228e0*/  BSYNC B1 ;  /* 0x0000000000017941 */ /* 0x000fea0003800000 */
.L_x_6294:
[----:B------:R-:W1:Y:S01]  /*228f0*/  LDL R5, [R1+0x8] ;  /* 0x0000080001057983 */ /* 0x000e620000100800 */
[----:B------:R-:W3:Y:S01]  /*22900*/  S2R R3, SR_TID.X ;  /* 0x0000000000037919 */ /* 0x000ee20000002100 */
[----:B------:R-:W-:Y:S01]  /*22910*/  UMOV UR4, 0xffffffff ;  /* 0xffffffff00047882 */ /* 0x000fe20000000000 */
[----:B---3--:R-:W-:-:S04]  /*22920*/  LOP3.LUT R3, R3, 0x7f, RZ, 0xc0, !PT ;  /* 0x0000007f03037812 */ /* 0x008fc800078ec0ff */
[----:B------:R-:W-:Y:S01]  /*22930*/  SHF.R.U32.HI R3, RZ, 0x3, R3 ;  /* 0x00000003ff037819 */ /* 0x000fe20000011603 */
[----:B-1----:R-:W-:Y:S02]  /*22940*/  IMAD R7, R30, -0x60, R5 ;  /* 0xffffffa01e077824 */ /* 0x002fe400078e0205 */
[----:B------:R-:W-:Y:S02]  /*22950*/  IMAD R5, R10, 0x4800, R37 ;  /* 0x000048000a057824 */ /* 0x000fe400078e0225 */
[----:B------:R-:W-:Y:S01]  /*22960*/  IMAD.IADD R7, R7, 0x1, -R3 ;  /* 0x0000000107077824 */ /* 0x000fe200078e0a03 */
[----:B------:R-:W-:Y:S06]  /*22970*/  BRA.DIV UR4, `(.L_x_6296) ;  /* 0x0000005204587947 */ /* 0x000fec000b800000 */
[----:B0-----:R-:W0:Y:S01]  /*22980*/  SHFL.IDX PT, R2, R23, RZ, 0x181f ;  /* 0x00181fff17027589 */ /* 0x001e2200000e0000 */
[----:B------:R-:W-:Y:S01]  /*22990*/  IMAD R5, R5, 0x2, R22 ;  /* 0x0000000205057824 */ /* 0x000fe200078e0216 */
[----:B------:R-:W-:Y:S02]  /*229a0*/  ULDC.64 UR4, c[0x0][0x208] ;  /* 0x0000820000047ab9 */ /* 0x000fe40000000a00 */
[----:B------:R-:W1:Y:S04]  /*229b0*/  SHFL.IDX PT, R3, R24, RZ, 0x181f ;  /* 0x00181fff18037589 */ /* 0x000e6800000e0000 */
[----:B--2---:R-:W-:Y:S01]  /*229c0*/  SHFL.IDX PT, R14, R23, 0x5, 0x181f ;  /* 0x00b81f00170e7f89 */ /* 0x004fe200000e0000 */
        /* <DEDUP_REMOVED lines=49> */
.L_x_6462:
[----:B0-----:R-:W-:Y:S01]  /*22ce0*/  IADD3 R2, P0, R14, R4, RZ ;  /* 0x000000040e027210 */ /* 0x001fe20007f1e0ff */
        /* <DEDUP_REMOVED lines=10> */
[----:B------:R0:W-:Y:S01]  /*22d90*/  LDGSTS.E.BYPASS.LTC128B.128 [R5+0x8c00], desc[UR4][R2.64+0x100], !P0 ;  /* 0x08c0010002057fae */ /* 0x0001e2000c101d44 */
        /* <DEDUP_REMOVED lines=20> */
.L_x_6297:
        /* <DEDUP_REMOVED lines=11> */
.L_x_6298:
[C---:B------:R-:W-:Y:S01]  /*22f90*/  ISETP.GT.AND P0, PT, R25.reuse, RZ, PT ;  /* 0x000000ff1900720c */ /* 0x040fe20003f04270 */
[----:B------:R0:W-:Y:S01]  /*22fa0*/  SYNCS.ARRIVE.TRANS64.A1T0 RZ, [R6+URZ+0x30850], RZ ;  /* 0x030850ff06ff79a7 */ /* 0x0001e2000810003f */
[----:B------:R-:W-:Y:S02]  /*22fb0*/  IMAD.MOV.U32 R10, RZ, RZ, R26 ;  /* 0x000000ffff0a7224 */ /* 0x000fe400078e001a */
[----:B------:R-:W-:Y:S02]  /*22fc0*/  IMAD.MOV.U32 R17, RZ, RZ, R28 ;  /* 0x000000ffff117224 */ /* 0x000fe400078e001c */
[----:B------:R-:W-:Y:S02]  /*22fd0*/  IMAD.MOV.U32 R30, RZ, RZ, R25 ;  /* 0x000000ffff1e7224 */ /* 0x000fe400078e0019 */
[----:B0-----:R-:W-:-:S05]  /*22fe0*/  VIADD R6, R25, 0xffffffff ;  /* 0xffffffff19067836 */ /* 0x001fca0000000000 */
[----:B------:R-:W-:Y:S05]  /*22ff0*/  @P0 BRA `(.L_x_6299) ;  /* 0xffffffec00e00947 */ /* 0x000fea000383ffff */
.L_x_6286:
[----:B------:R-:W-:Y:S05]  /*23000*/  BSYNC B0 ;  /* 0x0000000000007941 */ /* 0x000fea0003800000 */
.L_x_6285:
        /* <DEDUP_REMOVED lines=8> */
[----:B------:R-:W1:Y:S01]  /*23090*/  FLO.U32 R0, UR4 ;  /* 0x0000000400007d00 */ /* 0x000e6200080e0000 */
[----:B------:R-:W-:Y:S01]  /*230a0*/  ULDC.64 UR6, c[0x0][0x208] ;  /* 0x0000820000067ab9 */ /* 0x000fe20000000a00 */
        /* <DEDUP_REMOVED lines=8> */
.L_x_6301:
[----:B------:R-:W-:Y:S05]  /*23130*/  BSYNC B0 ;  /* 0x0000000000007941 */ /* 0x000fea0003800000 */
.L_x_6300:
[----:B------:R-:W-:-:S05]  /*23140*/  IMAD.U32 R0, RZ, RZ, UR37 ;  /* 0x00000025ff007e24 */ /* 0x000fca000f8e00ff */
[----:B------:R-:W-:-:S13]  /*23150*/  ISETP.NE.AND P0, PT, R0, 0x3, PT ;  /* 0x000000030000780c */ /* 0x000fda0003f05270 */
[----:B------:R-:W-:Y:S05]  /*23160*/  @!P0 BRA `(.L_x_6302) ;  /* 0x0000000000048947 */ /* 0x000fea0003800000 */
[----:B------:R-:W-:Y:S01]  /*23170*/  BPT.TRAP 0x1 ;  /* 0x000000040000795c */ /* 0x000fe20000300000 */
.L_x_6302:
[----:B------:R-:W3:Y:S01]  /*23180*/  LDL.LU R2, [R1+0x8] ;  /* 0x0000080001027983 */ /* 0x000ee20000300800 */
[----:B------:R-:W-:Y:S01]  /*23190*/  IMAD R0, R26, 0x8, R22 ;  /* 0x000000081a007824 */ /* 0x000fe200078e0216 */
[----:B0-----:R-:W-:Y:S01]  /*231a0*/  SHF.L.U32 R3, R28, 0x1f, RZ ;  /* 0x0000001f1c037819 */ /* 0x001fe200000006ff */
[----:B------:R-:W-:Y:S03]  /*231b0*/  BSSY B0, `(.L_x_6303) ;  /* 0x0000004000007945 */ /* 0x000fe60003800000 */
[----:B------:R-:W0:Y:S01]  /*231c0*/  SYNCS.PHASECHK.TRANS64.TRYWAIT P0, [R0+URZ+0x30860], R3 ;  /* 0x03086003000075a7 */ /* 0x000e22000800017f */
[----:B---3--:R-:W-:Y:S01]  /*231d0*/  IMAD R6, R25, -0x60, R2 ;  /* 0xffffffa019067824 */ /* 0x008fe200078e0202 */
[----:B0-----:R-:W-:Y:S06]  /*231e0*/  @!P0 BRA `(.L_x_6304) ;  /* 0x0000005000548947 */ /* 0x001fec0003800000 */
.L_x_6463:
[----:B------:R-:W-:Y:S05]  /*231f0*/  BSYNC B0 ;  /* 0x0000000000007941 */ /* 0x000fea0003800000 */
.L_x_6303:
        /* <DEDUP_REMOVED lines=13> */
[----:B------:R-:W-:Y:S01]  /*232d0*/  ISETP.GE.AND P1, PT, R36, UR4, PT ;  /* 0x0000000424007c0c */ /* 0x000fe2000bf26270 */
[----:B------:R-:W-:Y:S01]  /*232e0*/  ULDC.64 UR6, c[0x0][0x208] ;  /* 0x0000820000067ab9 */ /* 0x000fe20000000a00 */
        /* <DEDUP_REMOVED lines=51> */
.L_x_6477:
[C---:B------:R-:W-:Y:S01]  /*23620*/  ISETP.LT.OR P2, PT, R6.reuse, 0x51, P2 ;  /* 0x000000510600780c */ /* 0x040fe20001741670 */
[----:B------:R-:W-:Y:S01]  /*23630*/  ULDC.64 UR4, c[0x0][0x208] ;  /* 0x0000820000047ab9 */ /* 0x000fe20000000a00 */
        /* <DEDUP_REMOVED lines=12> */
.L_x_6306:
        /* <DEDUP_REMOVED lines=11> */
.L_x_6307:
[----:B------:R2:W-:Y:S01]  /*237b0*/  SYNCS.ARRIVE.TRANS64.A1T0 RZ, [R0+URZ+0x30850], RZ ;  /* 0x030850ff00ff79a7 */ /* 0x0005e2000810003f */
[----:B------:R-:W-:-:S05]  /*237c0*/  VIADD R26, R26, 0x1 ;  /* 0x000000011a1a7836 */ /* 0x000fca0000000000 */
[----:B------:R-:W-:-:S04]  /*237d0*/  ISETP.NE.AND P0, PT, R26, 0x2, PT ;  /* 0x000000021a00780c */ /* 0x000fc80003f05270 */
[----:B------:R-:W-:Y:S02]  /*237e0*/  SEL R3, RZ, 0x1, P0 ;  /* 0x00000001ff037807 */ /* 0x000fe40000000000 */
[----:B------:R-:W-:Y:S02]  /*237f0*/  SEL R26, R26, RZ, P0 ;  /* 0x000000ff1a1a7207 */ /* 0x000fe40000000000 */
[----:B--2---:R-:W-:-:S07]  /*23800*/  LOP3.LUT R28, R28, R3, RZ, 0x3c, !PT ;  /* 0x000000031c1c7212 */ /* 0x004fce00078e3cff */
.L_x_6264:
[----:B------:R-:W-:Y:S05]  /*23810*/  BSYNC B7 ;  /* 0x0000000000077941 */ /* 0x000fea0003800000 */
.L_x_6262:
[----:B------:R-:W2:Y:S02]  /*23820*/  LDL R0, [R1] ;  /* 0x0000000001007983 */ /* 0x000ea40000100800 */
[----:B--2---:R-:W-:-:S13]  /*23830*/  LOP3.LUT P0, RZ, R0, 0x20, RZ, 0xc0, !PT ;  /* 0x0000002000ff7812 */ /* 0x004fda000780c0ff */
[----:B------:R-:W-:Y:S05]  /*23840*/  @!P0 BRA `(.L_x_6308) ;  /* 0x0000000000248947 */ /* 0x000fea0003800000 */
[----:B------:R-:W-:Y:S05]  /*23850*/  WARPSYNC.ALL ;  /* 0x0000000000007948 */ /* 0x000fea0003800000 */
[----:B------:R-:W2:Y:S08]  /*23860*/  S2UR UR5, SR_CgaCtaId ;  /* 0x00000000000579c3 */ /* 0x000eb00000008800 */
[----:B------:R-:W-:Y:S06]  /*23870*/  BAR.SYNC.DEFER_BLOCKING 0x5, 0x180 ;  /* 0x0146000000007b1d */ /* 0x000fec0000010000 */
[----:B------:R-:W-:-:S02]  /*23880*/  UMOV UR4, 0x400 ;  /* 0x0000040000047882 */ /* 0x000fc40000000000 */
[----:B--2---:R-:W-:-:S06]  /*23890*/  ULEA UR4, UR5, UR4, 0x18 ;  /* 0x0000000405047291 */ /* 0x004fcc000f8ec03f */
[----:B------:R-:W-:-:S05]  /*238a0*/  IMAD.U32 R22, RZ, RZ, UR4 ;  /* 0x00000004ff167e24 */ /* 0x000fca000f8e00ff */
[----:B------:R2:W3:Y:S01]  /*238b0*/  LDS.128 R16, [R22+0x308d0] ;  /* 0x0308d00016107984 */ /* 0x0004e20000000c00 */
[----:B------:R-:W-:Y:S06]  /*238c0*/  BAR.ARV 0x4, 0x180 ;  /* 0x0106000000007b1d */ /* 0x000fec0000002000 */
[----:B------:R-:W-:Y:S05]  /*238d0*/  BRA `(.L_x_6309) ;  /* 0x0000000800d87947 */ /* 0x000fea0003800000 */
.L_x_6308:
[----:B------:R-:W2:Y:S01]  /*238e0*/  S2R R8, SR_TID.X ;  /* 0x0000000000087919 */ /* 0x000ea20000002100 */
[----:B------:R-:W-:Y:S01]  /*238f0*/  UMOV UR4, 0xffffffff ;  /* 0xffffffff00047882 */ /* 0x000fe20000000000 */
[----:B--2---:R-:W-:-:S04]  /*23900*/  LOP3.LUT R8, R8, 0x1f, RZ, 0xc0, !PT ;  /* 0x0000001f08087812 */ /* 0x004fc800078ec0ff */
[----:B------:R-:W-:Y:S01]  /*23910*/  ISETP.NE.AND P0, PT, R8, 0x1f, PT ;  /* 0x0000001f0800780c */ /* 0x000fe20003f05270 */
[----:B------:R-:W-:-:S12]  /*23920*/  BRA.DIV UR4, `(.L_x_6310) ;  /* 0x0000005204b07947 */ /* 0x000fd8000b800000 */
[----:B------:R-:W-:Y:S01]  /*23930*/  IMAD.IADD R5, R19, 0x1, R8 ;  /* 0x0000000113057824 */ /* 0x000fe200078e0208 */
[----:B------:R-:W-:Y:S01]  /*23940*/  ULDC UR4, c[0x0][0xc3c] ;  /* 0x00030f0000047ab9 */ /* 0x000fe20000000800 */
[----:B------:R-:W-:-:S03]  /*23950*/  ULDC.64 UR6, c[0x0][0x208] ;  /* 0x0000820000067ab9 */ /* 0x000fc60000000a00 */
        /* <DEDUP_REMOVED lines=28> */
[----:B------:R2:W3:Y:S02]  /*23b20*/  SHFL.IDX PT, R14, R6, 0x1f, 0x1f ;  /* 0x03e01f00060e7f89 */ /* 0x0004e400000e0000 */
.L_x_6487:
[----:B------:R-:W-:Y:S02]  /*23b30*/  ULDC UR4, c[0x0][0xc38] ;  /* 0x00030e0000047ab9 */ /* 0x000fe40000000800 */
[----:B------:R-:W-:-:S04]  /*23b40*/  IMAD.U32 R7, RZ, RZ, UR4 ;  /* 0x00000004ff077e24 */ /* 0x000fc8000f8e00ff */
[----:B---3--:R-:W-:-:S04]  /*23b50*/  IMAD R14, R14, R7, RZ ;  /* 0x000000070e0e7224 */ /* 0x008fc800078e02ff */
[----:B------:R-:W-:-:S05]  /*23b60*/  IMAD.IADD R9, R4, 0x1, R14 ;  /* 0x0000000104097824 */ /* 0x000fca00078e020e */
[----:B------:R-:W-:-:S13]  /*23b70*/  ISETP.GT.AND P6, PT, R9, R0, PT ;  /* 0x000000000900720c */ /* 0x000fda0003fc4270 */
[----:B------:R-:W-:Y:S05]  /*23b80*/  @P6 BRA `(.L_x_6311) ;  /* 0x0000000000a06947 */ /* 0x000fea0003800000 */
.L_x_6316:
[----:B------:R-:W3:Y:S01]  /*23b90*/  LDC R2, c[0x0][0xc3c] ;  /* 0x00030f00ff027b82 */ /* 0x000ee20000000800 */
[----:B------:R-:W-:-:S05]  /*23ba0*/  VIADD R19, R19, 0x1f ;  /* 0x0000001f13137836 */ /* 0x000fca0000000000 */
[----:B---3--:R-:W-:-:S13]  /*23bb0*/  ISETP.GE.AND P6, PT, R19, R2, PT ;  /* 0x000000021300720c */ /* 0x008fda0003fc6270 */
[----:B------:R-:W-:Y:S05]  /*23bc0*/  @P6 BRA `(.L_x_6312) ;  /* 0x0000000400d86947 */ /* 0x000fea0003800000 */
[----:B------:R-:W3:Y:S01]  /*23bd0*/  S2R R3, SR_TID.X ;  /* 0x0000000000037919 */ /* 0x000ee20000002100 */
[----:B------:R-:W-:Y:S01]  /*23be0*/  BSSY B0, `(.L_x_6313) ;  /* 0x000000a000007945 */ /* 0x000fe20003800000 */
[----:B------:R-:W-:Y:S01]  /*23bf0*/  IMAD.MOV.U32 R5, RZ, RZ, RZ ;  /* 0x000000ffff057224 */ /* 0x000fe200078e00ff */
[----:B---3--:R-:W-:-:S05]  /*23c00*/  LOP3.LUT R3, R3, 0x1f, RZ, 0xc0, !PT ;  /* 0x0000001f03037812 */ /* 0x008fca00078ec0ff */
[----:B------:R-:W-:-:S05]  /*23c10*/  IMAD.IADD R7, R19, 0x1, R3 ;  /* 0x0000000113077824 */ /* 0x000fca00078e0203 */
[----:B------:R-:W-:-:S13]  /*23c20*/  ISETP.GE.OR P6, PT, R7, R2, !P0 ;  /* 0x000000020700720c */ /* 0x000fda00047c6670 */
[----:B------:R-:W-:Y:S05]  /*23c30*/  @P6 BRA `(.L_x_6314) ;  /* 0x0000000000106947 */ /* 0x000fea0003800000 */
[----:B------:R-:W3:Y:S01]  /*23c40*/  LDC.64 R2, c[0x0][0xc80] ;  /* 0x00032000ff027b82 */ /* 0x000ee20000000a00 */
[----:B------:R-:W-:Y:S01]  /*23c50*/  ULDC.64 UR4, c[0x0][0x208] ;  /* 0x0000820000047ab9 */ /* 0x000fe20000000a00 */
[----:B---3--:R-:W-:-:S05]  /*23c60*/  IMAD.WIDE R2, R7, 0x4, R2 ;  /* 0x0000000407027825 */ /* 0x008fca00078e0202 */
[----:B------:R3:W5:Y:S02]  /*23c70*/  LDG.E R5, desc[UR4][R2.64] ;  /* 0x0000000402057981 */ /* 0x000764000c1e1900 */
.L_x_6314:
[----:B------:R-:W-:Y:S05]  /*23c80*/  BSYNC B0 ;  /* 0x0000000000007941 */ /* 0x000fea0003800000 */
.L_x_6313:
[----:B------:R-:W-:-:S03]  /*23c90*/  UMOV UR4, 0xffffffff ;  /* 0xffffffff00047882 */ /* 0x000fc60000000000 */
[----:B------:R-:W-:Y:S05]  /*23ca0*/  BRA.DIV UR4, `(.L_x_6315) ;  /* 0x0000005204f87947 */ /* 0x000fea000b800000 */
[----:B-----5:R-:W4:Y:S02]  /*23cb0*/  SHFL.UP PT, R14, R5, 0x1, RZ ;  /* 0x04200000050e7989 */ /* 0x020f2400000e00ff */
[----:B----4-:R-:W-:-:S05]  /*23cc0*/  SEL R14, R14, RZ, P1 ;  /* 0x000000ff0e0e7207 */ /* 0x010fca0000800000 */
[----:B------:R-:W-:-:S05]  /*23cd0*/  IMAD.IADD R13, R5, 0x1, R14 ;  /* 0x00000001050d7824 */ /* 0x000fca00078e020e */
[----:B------:R-:W3:Y:S02]  /*23ce0*/  SHFL.UP PT, R14, R13, 0x2, RZ ;  /* 0x044000000d0e7989 */ /* 0x000ee400000e00ff */
[----:B---3--:R-:W-:-:S05]  /*23cf0*/  SEL R2, R14, RZ, P2 ;  /* 0x000000ff0e027207 */ /* 0x008fca0001000000 */
        /* <DEDUP_REMOVED lines=9> */
[----:B--2---:R-:W-:-:S05]  /*23d90*/  IMAD.IADD R6, R4, 0x1, R7 ;  /* 0x0000000104067824 */ /* 0x004fca00078e0207 */
[----:B------:R2:W3:Y:S02]  /*23da0*/  SHFL.IDX PT, R14, R6, 0x1f, 0x1f ;  /* 0x03e01f00060e7f89 */ /* 0x0004e400000e0000 */
.L_x_6495:
[----:B------:R-:W-:Y:S02]  /*23db0*/  ULDC UR4, c[0x0][0xc38] ;  /* 0x00030e0000047ab9 */ /* 0x000fe40000000800 */
[----:B------:R-:W-:-:S04]  /*23dc0*/  IMAD.U32 R7, RZ, RZ, UR4 ;  /* 0x00000004ff077e24 */ /* 0x000fc8000f8e00ff */
[----:B---3--:R-:W-:-:S04]  /*23dd0*/  IMAD R14, R14, R7, RZ ;  /* 0x000000070e0e7224 */ /* 0x008fc800078e02ff */
[----:B------:R-:W-:-:S05]  /*23de0*/  IMAD.IADD R9, R14, 0x1, R9 ;  /* 0x000000010e097824 */ /* 0x000fca00078e0209 */
[----:B------:R-:W-:-:S13]  /*23df0*/  ISETP.GT.AND P6, PT, R9, R0, PT ;  /* 0x000000000900720c */ /* 0x000fda0003fc4270 */
[----:B------:R-:W-:Y:S05]  /*23e00*/  @!P6 BRA `(.L_x_6316) ;  /* 0xfffffffc0060e947 */ /* 0x000fea000383ffff */
.L_x_6311:
[----:B------:R-:W-:Y:S01]  /*23e10*/  IMAD.IADD R16, R9, 0x1, -R14 ;  /* 0x0000000109107824 */ /* 0x000fe200078e0a0e */
[----:B------:R-:W-:-:S03]  /*23e20*/  UMOV UR4, 0xffffffff ;  /* 0xffffffff00047882 */ /* 0x000fc60000000000 */
[----:B------:R-:W-:-:S05]  /*23e30*/  IMAD R3, R6, R7, R16 ;  /* 0x0000000706037224 */ /* 0x000fca00078e0210 */
[----:B------:R-:W-:Y:S01]  /*23e40*/  ISETP.GT.AND P6, PT, R3, R0, PT ;  /* 0x000000000300720c */ /* 0x000fe20003fc4270 */
[----:B------:R-:W-:-:S12]  /*23e50*/  BRA.DIV UR4, `(.L_x_6317) ;  /* 0x0000005604487947 */ /* 0x000fd8000b800000 */
[----:B------:R-:W-:-:S04]  /*23e60*/  VOTE.ANY R2, PT, !P6 ;  /* 0x0000000000027806 */ /* 0x000fc800070e0100 */
[----:B------:R-:W3:Y:S02]  /*23e70*/  POPC R4, R2 ;  /* 0x0000000200047309 */ /* 0x000ee40000000000 */
[----:B---3--:R3:W4:Y:S02]  /*23e80*/  SHFL.IDX PT, R5, R5, R4, 0x1f ;  /* 0x00001f0405057589 */ /* 0x00872400000e0000 */
.L_x_6499:
[----:B------:R-:W-:Y:S01]  /*23e90*/  ISETP.NE.AND P0, PT, R2, RZ, PT ;  /* 0x000000ff0200720c */ /* 0x000fe20003f05270 */
[----:B------:R-:W-:-:S12]  /*23ea0*/  IMAD.MOV.U32 R14, RZ, RZ, RZ ;  /* 0x000000ffff0e7224 */ /* 0x000fd800078e00ff */
[----:B------:R-:W-:Y:S05]  /*23eb0*/  @!P0 BRA `(.L_x_6318) ;  /* 0x0000000000108947 */ /* 0x000fea0003800000 */
[----:B------:R-:W-:Y:S01]  /*23ec0*/  UMOV UR4, 0xffffffff ;  /* 0xffffffff00047882 */ /* 0x000fe20000000000 */
[----:B-1----:R-:W-:Y:S02]  /*23ed0*/  VIADD R12, R4, 0xffffffff ;  /* 0xffffffff040c7836 */ /* 0x002fe40000000000 */
[----:B------:R-:W-:Y:S05]  /*23ee0*/  BRA.DIV UR4, `(.L_x_6319) ;  /* 0x00000056046c7947 */ /* 0x000fea000b800000 */
[----:B------:R1:W0:Y:S02]  /*23ef0*/  SHFL.IDX PT, R14, R6, R12, 0x1f ;  /* 0x00001f0c060e7589 */ /* 0x00022400000e0000 */
.L_x_6318:
[----:B------:R-:W5:Y:S01]  /*23f00*/  LDC.64 R2, c[0x0][0xc90] ;  /* 0x00032400ff027b82 */ /* 0x000f620000000a00 */
[----:B------:R-:W-:Y:S01]  /*23f10*/  IMAD.IADD R19, R4, 0x1, R19 ;  /* 0x0000000104137824 */ /* 0x000fe200078e0213 */
[----:B------:R-:W-:-:S03]  /*23f20*/  ULDC.64 UR4, c[0x0][0x208] ;  /* 0x0000820000047ab9 */ /* 0x000fc60000000a00 */
[----:B-----5:R-:W-:-:S05]  /*23f30*/  IMAD.WIDE R2, R19, 0x4, R2 ;  /* 0x0000000413027825 */ /* 0x020fca00078e0202 */
[----:B-12---:R1:W3:Y:S01]  /*23f40*/  LDG.E R6, desc[UR4][R2.64] ;  /* 0x0000000402067981 */ /* 0x0062e2000c1e1900 */
[----:B0-----:R-:W-:Y:S02]  /*23f50*/  IMAD R16, R14, R7, R16 ;  /* 0x000000070e107224 */ /* 0x001fe400078e0210 */
[----:B-1----:R-:W-:Y:S02]  /*23f60*/  IMAD.MOV.U32 R2, RZ, RZ, RZ ;  /* 0x000000ffff027224 */ /* 0x002fe400078e00ff */
[----:B---34-:R-:W-:-:S05]  /*23f70*/  IMAD R4, R5, R6, RZ ;  /* 0x0000000605047224 */ /* 0x018fca00078e02ff */
        /* <DEDUP_REMOVED lines=59> */
.L_x_6312:
[----:B------:R-:W-:Y:S01]  /*24330*/  UMOV UR4, URZ ;  /* 0x0000003f00047c82 */ /* 0x000fe20008000000 */
[----:B------:R-:W-:Y:S01]  /*24340*/  UMOV UR5, URZ ;  /* 0x0000003f00057c82 */ /* 0x000fe20008000000 */
[----:B------:R-:W-:Y:S01]  /*24350*/  ULDC UR6, c[0x0][0xc3c] ;  /* 0x00030f0000067ab9 */ /* 0x000fe20000000800 */
[----:B------:R-:W-:Y:S02]  /*24360*/  IMAD.MOV.U32 R16, RZ, RZ, R0 ;  /* 0x000000ffff107224 */ /* 0x000fe400078e0000 */
[----:B------:R-:W-:Y:S02]  /*24370*/  IMAD.U32 R17, RZ, RZ, UR4 ;  /* 0x00000004ff117e24 */ /* 0x000fe4000f8e00ff */
[----:B------:R-:W-:Y:S02]  /*24380*/  IMAD.U32 R18, RZ, RZ, UR5 ;  /* 0x00000005ff127e24 */ /* 0x000fe4000f8e00ff */
[----:B------:R-:W-:-:S07]  /*24390*/  IMAD.U32 R19, RZ, RZ, UR6 ;  /* 0x00000006ff137e24 */ /* 0x000fce000f8e00ff */
.L_x_6320:
[----:B------:R-:W3:Y:S01]  /*243a0*/  S2R R0, SR_TID.X ;  /* 0x0000000000007919 */ /* 0x000ee20000002100 */
[----:B------:R-:W-:Y:S05]  /*243b0*/  WARPSYNC.ALL ;  /* 0x0000000000007948 */ /* 0x000fea0003800000 */
[----:B------:R-:W-:Y:S01]  /*243c0*/  BAR.SYNC.DEFER_BLOCKING 0x4, 0x180 ;  /* 0x0106000000007b1d */ /* 0x000fe20000010000 */
[----:B---3--:R-:W-:-:S04]  /*243d0*/  LOP3.LUT R0, R0, 0x1f, RZ, 0xc0, !PT ;  /* 0x0000001f00007812 */ /* 0x008fc800078ec0ff */
[----:B------:R-:W-:-:S13]  /*243e0*/  ISETP.NE.AND P0, PT, R0, RZ, PT ;  /* 0x000000ff0000720c */ /* 0x000fda0003f05270 */
[----:B------:R-:W3:Y:S01]  /*243f0*/  @!P0 S2R R3, SR_CgaCtaId ;  /* 0x0000000000038919 */ /* 0x000ee20000008800 */
[----:B------:R-:W-:-:S04]  /*24400*/  @!P0 MOV R0, 0x400 ;  /* 0x0000040000008802 */ /* 0x000fc80000000f00 */
[----:B---3--:R-:W-:-:S05]  /*24410*/  @!P0 LEA R22, R3, R0, 0x18 ;  /* 0x0000000003168211 */ /* 0x008fca00078ec0ff */
[----:B------:R4:W-:Y:S01]  /*24420*/  @!P0 STS.128 [R22+0x308d0], R16 ;  /* 0x0308d01016008388 */ /* 0x0009e20000000c00 */
[----:B------:R-:W-:Y:S06]  /*24430*/  BAR.ARV 0x5, 0x180 ;  /* 0x0146000000007b1d */ /* 0x000fec0000002000 */
.L_x_6309:
[----:B------:R-:W-:Y:S02]  /*24440*/  ULDC UR4, c[0x0][0xc3c] ;  /* 0x00030f0000047ab9 */ /* 0x000fe40000000800 */
[----:B---3--:R-:W-:-:S13]  /*24450*/  ISETP.GE.AND P0, PT, R19, UR4, PT ;  /* 0x0000000413007c0c */ /* 0x008fda000bf06270 */
[----:B------:R-:W-:Y:S05]  /*24460*/  @!P0 BRA `(.L_x_6321) ;  /* 0xffffff9c00a88947 */ /* 0x000fea000383ffff */
[----:B------:R-:W-:Y:S05]  /*24470*/  BSYNC B8 ;  /* 0x0000000000087941 */ /* 0x000fea0003800000 */
.L_x_6218:
[----:B------:R-:W3:Y:S01]  /*24480*/  LDL.LU R0, [R1+0x28] ;  /* 0x0000280001007983 */ /* 0x000ee20000300800 */
[----:B------:R-:W-:Y:S01]  /*24490*/  BSSY B0, `(.L_x_6322) ;  /* 0x000000b000007945 */ /* 0x000fe20003800000 */
[----:B------:R-:W5:Y:S01]  /*244a0*/  S2R R5, SR_CgaCtaId ;  /* 0x0000000000057919 */ /* 0x000f620000008800 */
[----:B---3--:R-:W-:-:S05]  /*244b0*/  VIADD R0, R0, 0x1 ;  /* 0x0000000100007836 */ /* 0x008fca0000000000 */
[----:B0-----:R-:W-:-:S04]  /*244c0*/  LEA.HI R2, R0, R0, RZ, 0x1 ;  /* 0x0000000000027211 */ /* 0x001fc800078f08ff */
[----:B------:R-:W-:Y:S02]  /*244d0*/  LOP3.LUT R3, R2, 0xfffffffe, RZ, 0xc0, !PT ;  /* 0xfffffffe02037812 */ /* 0x000fe400078ec0ff */
[----:B------:R-:W-:-:S03]  /*244e0*/  MOV R2, 0x400 ;  /* 0x0000040000027802 */ /* 0x000fc60000000f00 */
[----:B------:R-:W-:Y:S01]  /*244f0*/  IMAD.IADD R0, R0, 0x1, -R3 ;  /* 0x0000000100007824 */ /* 0x000fe200078e0a03 */
[----:B-----5:R-:W-:-:S04]  /*24500*/  LEA R7, R5, R2, 0x18 ;  /* 0x0000000205077211 */ /* 0x020fc800078ec0ff */
[----:B------:R-:W-:-:S04]  /*24510*/  SHF.L.U32 R0, R0, 0x1f, RZ ;  /* 0x0000001f00007819 */ /* 0x000fc800000006ff */
[----:B------:R-:W0:Y:S02]  /*24520*/  SYNCS.PHASECHK.TRANS64.TRYWAIT P0, [R7+URZ+0x30820], R0 ;  /* 0x03082000070075a7 */ /* 0x000e24000800017f */
[----:B0-----:R-:W-:Y:S05]  /*24530*/  @!P0 BRA `(.L_x_6323) ;  /* 0x0000004c00fc8947 */ /* 0x001fea0003800000 */
.L_x_6502:
[----:B------:R-:W-:Y:S05]  /*24540*/  BSYNC B0 ;  /* 0x0000000000007941 */ /* 0x000fea0003800000 */
.L_x_6322:
[----:B------:R-:W-:-:S03]  /*24550*/  UMOV UR4, 0xffffffff ;  /* 0xffffffff00047882 */ /* 0x000fc60000000000 */
[----:B------:R-:W-:Y:S05]  /*24560*/  BRA.DIV UR4, `(.L_x_6324) ;  /* 0x0000005204047947 */ /* 0x000fea000b800000 */
[----:B0-----:R-:W0:Y:S02]  /*24570*/  S2R R0, SR_TID.X ;  /* 0x0000000000007919 */ /* 0x001e240000002100 */
[----:B0-----:R-:W-:-:S04]  /*24580*/  SHF.R.U32.HI R0, RZ, 0x5, R0 ;  /* 0x00000005ff007819 */ /* 0x001fc80000011600 */
[----:B------:R-:W-:-:S05]  /*24590*/  LOP3.LUT R0, R0, 0x3, RZ, 0xc0, !PT ;  /* 0x0000000300007812 */ /* 0x000fca00078ec0ff */
[----:B------:R0:W3:Y:S02]  /*245a0*/  SHFL.IDX PT, R14, R0, RZ, 0x1f ;  /* 0x00001fff000e7589 */ /* 0x0000e400000e0000 */
.L_x_6505:
[----:B---3--:R-:W-:-:S13]  /*245b0*/  ISETP.NE.AND P0, PT, R14, RZ, PT ;  /* 0x000000ff0e00720c */ /* 0x008fda0003f05270 */
[----:B------:R-:W-:Y:S05]  /*245c0*/  @P0 BRA `(.L_x_5972) ;  /* 0x0000000000880947 */ /* 0x000fea0003800000 */
[----:B------:R-:W-:-:S03]  /*245d0*/  UMOV UR4, 0xffffffff ;  /* 0xffffffff00047882 */ /* 0x000fc60000000000 */
[----:B------:R-:W-:Y:S05]  /*245e0*/  BRA.DIV UR4, `(.L_x_6325) ;  /* 0x0000005204187947 */ /* 0x000fea000b800000 */
[----:B------:R-:W-:-:S13]  /*245f0*/  ELECT P6, URZ, PT ;  /* 0x00000000003f782f */ /* 0x000fda00038c0000 */
.L_x_6508:
[----:B------:R-:W-:Y:S05]  /*24600*/  @!P6 BRA `(.L_x_5972) ;  /* 0x000000000078e947 */ /* 0x000fea0003800000 */
[----:B------:R-:W-:-:S06]  /*24610*/  ULOP3.LUT UR4, UR60, 0x2, URZ, 0xfc, !UPT ;  /* 0x000000023c047892 */ /* 0x000fcc000f8efc3f */
[----:B0-----:R-:W-:-:S05]  /*24620*/  IMAD.U32 R0, RZ, RZ, UR4 ;  /* 0x00000004ff007e24 */ /* 0x001fca000f8e00ff */
[----:B------:R-:W-:-:S13]  /*24630*/  ISETP.NE.AND P0, PT, R0, 0x3, PT ;  /* 0x000000030000780c */ /* 0x000fda0003f05270 */
[----:B------:R-:W-:Y:S05]  /*24640*/  @!P0 BRA `(.L_x_6326) ;  /* 0x0000000000048947 */ /* 0x000fea0003800000 */
[----:B------:R-:W-:Y:S01]  /*24650*/  BPT.TRAP 0x1 ;  /* 0x000000040000795c */ /* 0x000fe20000300000 */
.L_x_6326:
[----:B------:R-:W-:Y:S01]  /*24660*/  IMAD R5, R26, 0x8, R7 ;  /* 0x000000081a057824 */ /* 0x000fe200078e0207 */
[----:B------:R-:W-:Y:S01]  /*24670*/  SHF.L.U32 R0, R28, 0x1f, RZ ;  /* 0x0000001f1c007819 */ /* 0x000fe200000006ff */
[----:B------:R-:W-:-:S03]  /*24680*/  VIADD R26, R26, 0x1 ;  /* 0x000000011a1a7836 */ /* 0x000fc60000000000 */
[----:B------:R-:W0:Y:S02]  /*24690*/  SYNCS.PHASECHK.TRANS64.TRYWAIT P1, [R5+URZ+0x30840], R0 ;  /* 0x03084000050075a7 */ /* 0x000e24000802017f */
[----:B------:R-:W-:-:S04]  /*246a0*/  ISETP.NE.AND P2, PT, R26, 0x2, PT ;  /* 0x000000021a00780c */ /* 0x000fc80003f45270 */
[----:B------:R-:W-:Y:S01]  /*246b0*/  SEL R3, RZ, 0x1, P2 ;  /* 0x00000001ff037807 */ /* 0x000fe20001000000 */
[----:B0-----:R-:W-:Y:S08]  /*246c0*/  @!P1 BRA `(.L_x_6327) ;  /* 0x0000005000009947 */ /* 0x001ff00003800000 */
.L_x_6509:
[----:B------:R-:W-:Y:S02]  /*246d0*/  SEL R26, R26, RZ, P2 ;  /* 0x000000ff1a1a7207 */ /* 0x000fe40001000000 */
[----:B------:R-:W-:Y:S01]  /*246e0*/  LOP3.LUT R2, R28, R3, RZ, 0x3c, !PT ;  /* 0x000000031c027212 */ /* 0x000fe200078e3cff */
[----:B------:R-:W-:Y:S06]  /*246f0*/  @!P0 BRA `(.L_x_6328) ;  /* 0x0000000000048947 */ /* 0x000fec0003800000 */
[----:B------:R-:W-:Y:S01]  /*24700*/  BPT.TRAP 0x1 ;  /* 0x000000040000795c */ /* 0x000fe20000300000 */
.L_x_6328:
[----:B------:R-:W-:Y:S01]  /*24710*/  IMAD R3, R26, 0x8, R7 ;  /* 0x000000081a037824 */ /* 0x000fe200078e0207 */
[----:B------:R-:W-:-:S04]  /*24720*/  SHF.L.U32 R2, R2, 0x1f, RZ ;  /* 0x0000001f02027819 */ /* 0x000fc800000006ff */
[----:B------:R-:W3:Y:S02]  /*24730*/  SYNCS.PHASECHK.TRANS64.TRYWAIT P1, [R3+URZ+0x30840], R2 ;  /* 0x03084002030075a7 */ /* 0x000ee4000802017f */
[----:B---3--:R-:W-:Y:S05]  /*24740*/  @!P1 BRA `(.L_x_6329) ;  /* 0x0000004c00f49947 */ /* 0x008fea0003800000 */
.L_x_6510:
[----:B------:R-:W-:Y:S05]  /*24750*/  @!P0 BRA `(.L_x_6330) ;  /* 0x0000000000048947 */ /* 0x000fea0003800000 */
[----:B------:R-:W-:Y:S01]  /*24760*/  BPT.TRAP 0x1 ;  /* 0x000000040000795c */ /* 0x000fe20000300000 */
.L_x_6330:
[----:B------:R-:W5:Y:S02]  /*24770*/  SYNCS.PHASECHK.TRANS64.TRYWAIT P1, [R5+URZ+0x30860], R0 ;  /* 0x03086000050075a7 */ /* 0x000f64000802017f */
[----:B-----5:R-:W-:Y:S05]  /*24780*/  @!P1 BRA `(.L_x_6331) ;  /* 0x0000004c00f89947 */ /* 0x020fea0003800000 */
.L_x_6511:
[----:B------:R-:W-:Y:S05]  /*24790*/  @!P0 BRA `(.L_x_6332) ;  /* 0x0000000000048947 */ /* 0x000fea0003800000 */
[----:B------:R-:W-:Y:S01]  /*247a0*/  BPT.TRAP 0x1 ;  /* 0x000000040000795c */ /* 0x000fe20000300000 */
.L_x_6332:
[----:B------:R0:W0:Y:S02]  /*247b0*/  SYNCS.PHASECHK.TRANS64.TRYWAIT P0, [R3+URZ+0x30860], R2 ;  /* 0x03086002030075a7 */ /* 0x000024000800017f */
[----:B0-----:R-:W-:Y:S05]  /*247c0*/  @!P0 NANOSLEEP.SYNCS 0x989680 ;  /* 0x009896800000895d */ /* 0x001fea0003900000 */
[----:B------:R-:W0:Y:S02]  /*247d0*/  @!P0 SYNCS.PHASECHK.TRANS64 P0, [R3+URZ+0x30860], R2 ;  /* 0x03086002030085a7 */ /* 0x000e24000800007f */
[----:B0-----:R-:W-:Y:S05]  /*247e0*/  @!P0 BRA `(.L_x_6332) ;  /* 0xfffffffc00f08947 */ /* 0x001fea000383ffff */
.L_x_5972:
[----:B------:R-:W-:Y:S05]  /*247f0*/  BSYNC B9 ;  /* 0x0000000000097941 */ /* 0x000fea0003800000 */
.L_x_5969:
[----:B------:R-:W-:Y:S05]  /*24800*/  EXIT ;  /* 0x000000000000794d */ /* 0x000fea0003800000 */
.L_x_5990:
[----:B0-----:R0:W1:Y:S02]  /*24810*/  SYNCS.PHASECHK.TRANS64.TRYWAIT P5, [R87+URZ+0x30890], R88 ;  /* 0x03089058570075a7 */ /* 0x00106400080a017f */
[----:B-1----:R-:W-:Y:S05]  /*24820*/  @!P5 NANOSLEEP.SYNCS 0x989680 ;  /* 0x009896800000d95d */ /* 0x002fea0003900000 */
[----:B------:R-:W1:Y:S02]  /*24830*/  @!P5 SYNCS.PHASECHK.TRANS64 P5, [R87+URZ+0x30890], R88 ;  /* 0x030890585700d5a7 */ /* 0x000e6400080a007f */
[----:B-1----:R-:W-:Y:S05]  /*24840*/  @!P5 BRA `(.L_x_5990) ;  /* 0xfffffffc00f0d947 */ /* 0x002fea000383ffff */
[----:B------:R-:W-:Y:S05]  /*24850*/  BRA `(.L_x_6333) ;  /* 0xfffffdf000047947 */ /* 0x000fea000383ffff */
.L_x_5991:
        /* <DEDUP_REMOVED lines=8> */
.L_x_6335:
[----:B------:R-:W-:Y:S05]  /*248e0*/  BSYNC B1 ;  /* 0x0000000000017941 */ /* 0x000fea0003800000 */
.L_x_6334:
[----:B------:R-:W-:Y:S01]  /*248f0*/  IMAD.MOV.U32 R13, RZ, RZ, R118 ;  /* 0x000000ffff0d7224 */ /* 0x000fe200078e0076 */
[----:B------:R-:W-:Y:S01]  /*24900*/  MOV R11, 0x1c1f ;  /* 0x00001c1f000b7802 */ /* 0x000fe20000000f00 */
[----:B------:R-:W-:Y:S02]  /*24910*/  IMAD.MOV.U32 R12, RZ, RZ, RZ ;  /* 0x000000ffff0c7224 */ /* 0x000fe400078e00ff */
[----:B------:R-:W-:Y:S02]  /*24920*/  IMAD.MOV.U32 R15, RZ, RZ, -0x1 ;  /* 0xffffffffff0f7424 */ /* 0x000fe400078e00ff */
[----:B------:R-:W-:-:S07]  /*24930*/  IMAD.MOV.U32 R82, RZ, RZ, R14 ;  /* 0x000000ffff527224 */ /* 0x000fce00078e000e */
[----:B------:R-:W-:Y:S05]  /*24940*/  WARPSYNC.COLLECTIVE R15, `(.L_x_6336) ;  /* 0x000000000f087348 */ /* 0x000fea0003c00000 */
[----:B------:R0:W1:Y:S02]  /*24950*/  SHFL.IDX P6, R14, R13, R12, R11 ;  /* 0x0000000c0d0e7389 */ /* 0x00006400000c000b */
[----:B01----:R-:W-:Y:S01]  /*24960*/  ENDCOLLECTIVE ;  /* 0x000000000000791b */ /* 0x003fe20003800000 */
.L_x_6336:
[----:B------:R-:W-:Y:S01]  /*24970*/  IMAD.MOV.U32 R11, RZ, RZ, R14 ;  /* 0x000000ffff0b7224 */ /* 0x000fe200078e000e */
[----:B------:R-:W-:Y:S06]  /*24980*/  BRA `(.L_x_6337) ;  /* 0xfffffdec00cc7947 */ /* 0x000fec000383ffff */
.L_x_6016:
[----:B------:R-:W-:Y:S01]  /*24990*/  BSSY B1, `(.L_x_6338) ;  /* 0x0000008000017945 */ /* 0x000fe20003800000 */
[----:B0---4-:R-:W-:Y:S02]  /*249a0*/  IMAD.MOV.U32 R13, RZ, RZ, R115 ;  /* 0x000000ffff0d7224 */ /* 0x011fe400078e0073 */
[----:B------:R-:W-:Y:S02]  /*249b0*/  IMAD.MOV.U32 R12, RZ, RZ, 0x1 ;  /* 0x00000001ff0c7424 */ /* 0x000fe400078e00ff */
[----:B---3--:R-:W-:Y:S02]  /*249c0*/  IMAD.MOV.U32 R11, RZ, RZ, 0x1c1f ;  /* 0x00001c1fff0b7424 */ /* 0x008fe400078e00ff */
[----:B------:R-:W-:-:S07]  /*249d0*/  IMAD.MOV.U32 R15, RZ, RZ, -0x1 ;  /* 0xffffffffff0f7424 */ /* 0x000fce00078e00ff */
[----:B-12---:R-:W-:Y:S05]  /*249e0*/  WARPSYNC.COLLECTIVE R15, `(.L_x_6339) ;  /* 0x000000000f087348 */ /* 0x006fea0003c00000 */
[----:B------:R0:W3:Y:S02]  /*249f0*/  SHFL.IDX P6, R14, R13, R12, R11 ;  /* 0x0000000c0d0e7389 */ /* 0x0000e400000c000b */
[----:B0123--:R-:W-:Y:S01]  /*24a00*/  ENDCOLLECTIVE ;  /* 0x000000000000791b */ /* 0x00ffe20003800000 */
.L_x_6339:
[----:B------:R-:W-:Y:S05]  /*24a10*/  BSYNC B1 ;  /* 0x0000000000017941 */ /* 0x000fea0003800000 */
.L_x_6338:
        /* <DEDUP_REMOVED lines=8> */
.L_x_6340:
[----:B------:R-:W-:Y:S01]  /*24aa0*/  IMAD.MOV.U32 R118, RZ, RZ, R14 ;  /* 0x000000ffff767224 */ /* 0x000fe200078e000e */
[----:B------:R-:W-:Y:S06]  /*24ab0*/  BRA `(.L_x_6341) ;  /* 0xfffffe04001c7947 */ /* 0x000fec000383ffff */
.L_x_6046:
[----:B-1----:R1:W2:Y:S02]  /*24ac0*/  SYNCS.PHASECHK.TRANS64.TRYWAIT P5, [R87+URZ+0x30890], R88 ;  /* 0x03089058570075a7 */ /* 0x0022a400080a017f */
[----:B--2---:R-:W-:Y:S05]  /*24ad0*/  @!P5 NANOSLEEP.SYNCS 0x989680 ;  /* 0x009896800000d95d */ /* 0x004fea0003900000 */
[----:B------:R-:W2:Y:S02]  /*24ae0*/  @!P5 SYNCS.PHASECHK.TRANS64 P5, [R87+URZ+0x30890], R88 ;  /* 0x030890585700d5a7 */ /* 0x000ea400080a007f */
[----:B--2---:R-:W-:Y:S05]  /*24af0*/  @!P5 BRA `(.L_x_6046) ;  /* 0xfffffffc00f0d947 */ /* 0x004fea000383ffff */
[----:B------:R-:W-:Y:S05]  /*24b00*/  BRA `(.L_x_6342) ;  /* 0xfffffe2400887947 */ /* 0x000fea000383ffff */
.L_x_6047:
        /* <DEDUP_REMOVED lines=8> */
.L_x_6344:
[----:B------:R-:W-:Y:S05]  /*24b90*/  BSYNC B1 ;  /* 0x0000000000017941 */ /* 0x000fea0003800000 */
.L_x_6343:
        /* <DEDUP_REMOVED lines=8> */
.L_x_6345:
[----:B------:R-:W-:Y:S01]  /*24c20*/  IMAD.MOV.U32 R11, RZ, RZ, R14 ;  /* 0x000000ffff0b7224 */ /* 0x000fe200078e000e */
[----:B------:R-:W-:Y:S06]  /*24c30*/  BRA `(.L_x_6346) ;  /* 0xfffffe2400547947 */ /* 0x000fec000383ffff */
.L_x_6060:
        /* <DEDUP_REMOVED lines=8> */
.L_x_6348:
[----:B------:R-:W-:Y:S05]  /*24cc0*/  BSYNC B1 ;  /* 0x0000000000017941 */ /* 0x000fea0003800000 */
.L_x_6347:
        /* <DEDUP_REMOVED lines=8> */
.L_x_6349:
[----:B------:R-:W-:Y:S01]  /*24d50*/  IMAD.MOV.U32 R36, RZ, RZ, R14 ;  /* 0x000000ffff247224 */ /* 0x000fe200078e000e */
[----:B------:R-:W-:Y:S06]  /*24d60*/  BRA `(.L_x_6350) ;  /* 0xfffffe3c00107947 */ /* 0x000fec000383ffff */
.L_x_6073:
[----:B0-----:R0:W1:Y:S02]  /*24d70*/  SYNCS.PHASECHK.TRANS64.TRYWAIT P3, [R87+URZ+0x30890], R88 ;  /* 0x03089058570075a7 */ /* 0x001064000806017f */
[----:B-1----:R-:W-:Y:S05]  /*24d80*/  @!P3 NANOSLEEP.SYNCS 0x989680 ;  /* 0x009896800000b95d */ /* 0x002fea0003900000 */
[----:B------:R-:W1:Y:S02]  /*24d90*/  @!P3 SYNCS.PHASECHK.TRANS64 P3, [R87+URZ+0x30890], R88 ;  /* 0x030890585700b5a7 */ /* 0x000e64000806007f */
[----:B-1----:R-:W-:Y:S05]  /*24da0*/  @!P3 BRA `(.L_x_6073) ;  /* 0xfffffffc00f0b947 */ /* 0x002fea000383ffff */
[----:B------:R-:W-:Y:S05]  /*24db0*/  BRA `(.L_x_6351) ;  /* 0xfffffe5400187947 */ /* 0x000fea000383ffff */
.L_x_6074:
        /* <DEDUP_REMOVED lines=8> */
.L_x_6353:
[----:B------:R-:W-:Y:S05]  /*24e40*/  BSYNC B1 ;  /* 0x0000000000017941 */ /* 0x000fea0003800000 */
.L_x_6352:
        /* <DEDUP_REMOVED lines=8> */
.L_x_6354:
[----:B------:R-:W-:Y:S01]  /*24ed0*/  IMAD.MOV.U32 R38, RZ, RZ, R14 ;  /* 0x000000ffff267224 */ /* 0x000fe200078e000e */
[----:B------:R-:W-:Y:S06]  /*24ee0*/  BRA `(.L_x_6355) ;  /* 0xfffffe54003c7947 */ /* 0x000fec000383ffff */
.L_x_6077:
        /* <DEDUP_REMOVED lines=8> */
.L_x_6357:
[----:B------:R-:W-:Y:S05]  /*24f70*/  BSYNC B1 ;  /* 0x0000000000017941 */ /* 0x000fea0003800000 */
.L_x_6356:
        /* <DEDUP_REMOVED lines=8> */
.L_x_6358:
[----:B------:R-:W-:Y:S01]  /*25000*/  IMAD.MOV.U32 R38, RZ, RZ, R14 ;  /* 0x000000ffff267224 */ /* 0x000fe200078e000e */
[----:B------:R-:W-:Y:S06]  /*25010*/  BRA `(.L_x_6359) ;  /* 0xfffffe54009c7947 */ /* 0x000fec000383ffff */
.L_x_6081:
[----:B---3--:R3:W0:Y:S02]  /*25020*/  SYNCS.PHASECHK.TRANS64.TRYWAIT P2, [R87+URZ+0x308b0], R88 ;  /* 0x0308b058570075a7 */ /* 0x008624000804017f */
[----:B0-----:R-:W-:Y:S05]  /*25030*/  @!P2 NANOSLEEP.SYNCS 0x989680 ;  /* 0x009896800000a95d */ /* 0x001fea0003900000 */
[----:B------:R-:W0:Y:S02]  /*25040*/  @!P2 SYNCS.PHASECHK.TRANS64 P2, [R87+URZ+0x308b0], R88 ;  /* 0x0308b0585700a5a7 */ /* 0x000e24000804007f */
[----:B0-----:R-:W-:Y:S05]  /*25050*/  @!P2 BRA `(.L_x_6081) ;  /* 0xfffffffc00f0a947 */ /* 0x001fea000383ffff */
[----:B------:R-:W-:Y:S05]  /*25060*/  BRA `(.L_x_6360) ;  /* 0xfffffe58007c7947 */ /* 0x000fea000383ffff */
.L_x_6099:
        /* <DEDUP_REMOVED lines=8> */
.L_x_6362:
[----:B------:R-:W-:Y:S05]  /*250f0*/  BSYNC B1 ;  /* 0x0000000000017941 */ /* 0x000fea0003800000 */
.L_x_6361:
        /* <DEDUP_REMOVED lines=8> */
.L_x_6363:
[----:B------:R-:W-:Y:S02]  /*25180*/  IMAD.MOV.U32 R13, RZ, RZ, R10 ;  /* 0x000000ffff0d7224 */ /* 0x000fe400078e000a */
[----:B------:R-:W-:-:S07]  /*25190*/  IMAD.MOV.U32 R0, RZ, RZ, R14 ;  /* 0x000000ffff007224 */ /* 0x000fce00078e000e */
[----:B------:R-:W-:Y:S05]  /*251a0*/  WARPSYNC.COLLECTIVE R15, `(.L_x_6364) ;  /* 0x000000000f087348 */ /* 0x000fea0003c00000 */
[----:B------:R0:W1:Y:S02]  /*251b0*/  SHFL.IDX P6, R14, R13, R12, R11 ;  /* 0x0000000c0d0e7389 */ /* 0x00006400000c000b */
[----:B01----:R-:W-:Y:S01]  /*251c0*/  ENDCOLLECTIVE ;  /* 0x000000000000791b */ /* 0x003fe20003800000 */
.L_x_6364:
[----:B------:R-:W-:Y:S02]  /*251d0*/  IMAD.MOV.U32 R13, RZ, RZ, R4 ;  /* 0x000000ffff0d7224 */ /* 0x000fe400078e0004 */
[----:B------:R-:W-:-:S07]  /*251e0*/  IMAD.MOV.U32 R5, RZ, RZ, R14 ;  /* 0x000000ffff057224 */ /* 0x000fce00078e000e */
[----:B------:R-:W-:Y:S05]  /*251f0*/  WARPSYNC.COLLECTIVE R15, `(.L_x_6365) ;  /* 0x000000000f087348 */ /* 0x000fea0003c00000 */
[----:B------:R0:W1:Y:S02]  /*25200*/  SHFL.IDX P6, R14, R13, R12, R11 ;  /* 0x0000000c0d0e7389 */ /* 0x00006400000c000b */
[----:B01----:R-:W-:Y:S01]  /*25210*/  ENDCOLLECTIVE ;  /* 0x000000000000791b */ /* 0x003fe20003800000 */
.L_x_6365:
[----:B------:R-:W-:Y:S05]  /*25220*/  BRA `(.L_x_6366) ;  /* 0xfffffe6800f87947 */ /* 0x000fea000383ffff */
.L_x_6102:
        /* <DEDUP_REMOVED lines=8> */
.L_x_6368:
[----:B------:R-:W-:Y:S05]  /*252b0*/  BSYNC B1 ;  /* 0x0000000000017941 */ /* 0x000fea0003800000 */
.L_x_6367:
        /* <DEDUP_REMOVED lines=8> */
.L_x_6369:
[----:B------:R-:W-:Y:S02]  /*25340*/  IMAD.MOV.U32 R13, RZ, RZ, R10 ;  /* 0x000000ffff0d7224 */ /* 0x000fe400078e000a */
[----:B------:R-:W-:-:S07]  /*25350*/  IMAD.MOV.U32 R0, RZ, RZ, R14 ;  /* 0x000000ffff007224 */ /* 0x000fce00078e000e */
[----:B------:R-:W-:Y:S05]  /*25360*/  WARPSYNC.COLLECTIVE R15, `(.L_x_6370) ;  /* 0x000000000f087348 */ /* 0x000fea0003c00000 */
[----:B------:R0:W1:Y:S02]  /*25370*/  SHFL.IDX P6, R14, R13, R12, R11 ;  /* 0x0000000c0d0e7389 */ /* 0x00006400000c000b */
[----:B01----:R-:W-:Y:S01]  /*25380*/  ENDCOLLECTIVE ;  /* 0x000000000000791b */ /* 0x003fe20003800000 */
.L_x_6370:
[----:B------:R-:W-:Y:S02]  /*25390*/  IMAD.MOV.U32 R13, RZ, RZ, R4 ;  /* 0x000000ffff0d7224 */ /* 0x000fe400078e0004 */
[----:B------:R-:W-:-:S07]  /*253a0*/  IMAD.MOV.U32 R5, RZ, RZ, R14 ;  /* 0x000000ffff057224 */ /* 0x000fce00078e000e */
[----:B------:R-:W-:Y:S05]  /*253b0*/  WARPSYNC.COLLECTIVE R15, `(.L_x_6371) ;  /* 0x000000000f087348 */ /* 0x000fea0003c00000 */
[----:B------:R0:W1:Y:S02]  /*253c0*/  SHFL.IDX P6, R14, R13, R12, R11 ;  /* 0x0000000c0d0e7389 */ /* 0x00006400000c000b */
[----:B01----:R-:W-:Y:S01]  /*253d0*/  ENDCOLLECTIVE ;  /* 0x000000000000791b */ /* 0x003fe20003800000 */
.L_x_6371:
[----:B------:R-:W-:Y:S01]  /*253e0*/  IMAD.MOV.U32 R4, RZ, RZ, R14 ;  /* 0x000000ffff047224 */ /* 0x000fe200078e000e */
[----:B------:R-:W-:Y:S06]  /*253f0*/  BRA `(.L_x_6372) ;  /* 0xfffffe7000b07947 */ /* 0x000fec000383ffff */
.L_x_6106:
[----:B0-----:R0:W1:Y:S02]  /*25400*/  SYNCS.PHASECHK.TRANS64.TRYWAIT P0, [R18+URZ+0x30800], R5 ;  /* 0x03080005120075a7 */ /* 0x001064000800017f */
[----:B-1----:R-:W-:Y:S05]  /*25410*/  @!P0 NANOSLEEP.SYNCS 0x989680 ;  /* 0x009896800000895d */ /* 0x002fea0003900000 */
[----:B------:R-:W1:Y:S02]  /*25420*/  @!P0 SYNCS.PHASECHK.TRANS64 P0, [R18+URZ+0x30800], R5 ;  /* 0x03080005120085a7 */ /* 0x000e64000800007f */
[----:B-1----:R-:W-:Y:S05]  /*25430*/  @!P0 BRA `(.L_x_6106) ;  /* 0xfffffffc00f08947 */ /* 0x002fea000383ffff */
[----:B------:R-:W-:Y:S05]  /*25440*/  BRA `(.L_x_6373) ;  /* 0xfffffe7800d87947 */ /* 0x000fea000383ffff */
.L_x_6130:
        /* <DEDUP_REMOVED lines=8> */
.L_x_6375:
[----:B------:R-:W-:Y:S05]  /*254d0*/  BSYNC B1 ;  /* 0x0000000000017941 */ /* 0x000fea0003800000 */
.L_x_6374:
        /* <DEDUP_REMOVED lines=8> */
.L_x_6376:
[----:B------:R-:W-:Y:S02]  /*25560*/  IMAD.MOV.U32 R13, RZ, RZ, R21 ;  /* 0x000000ffff0d7224 */ /* 0x000fe400078e0015 */
[----:B------:R-:W-:-:S07]  /*25570*/  IMAD.MOV.U32 R0, RZ, RZ, R14 ;  /* 0x000000ffff007224 */ /* 0x000fce00078e000e */
[----:B------:R-:W-:Y:S05]  /*25580*/  WARPSYNC.COLLECTIVE R15, `(.L_x_6377) ;  /* 0x000000000f087348 */ /* 0x000fea0003c00000 */
[----:B------:R0:W1:Y:S02]  /*25590*/  SHFL.IDX P6, R14, R13, R12, R11 ;  /* 0x0000000c0d0e7389 */ /* 0x00006400000c000b */
[----:B01----:R-:W-:Y:S01]  /*255a0*/  ENDCOLLECTIVE ;  /* 0x000000000000791b */ /* 0x003fe20003800000 */
.L_x_6377:
[----:B------:R-:W-:Y:S02]  /*255b0*/  IMAD.MOV.U32 R13, RZ, RZ, R20 ;  /* 0x000000ffff0d7224 */ /* 0x000fe400078e0014 */
[----:B------:R-:W-:-:S07]  /*255c0*/  IMAD.MOV.U32 R5, RZ, RZ, R14 ;  /* 0x000000ffff057224 */ /* 0x000fce00078e000e */
[----:B------:R-:W-:Y:S05]  /*255d0*/  WARPSYNC.COLLECTIVE R15, `(.L_x_6378) ;  /* 0x000000000f087348 */ /* 0x000fea0003c00000 */
[----:B------:R0:W1:Y:S02]  /*255e0*/  SHFL.IDX P6, R14, R13, R12, R11 ;  /* 0x0000000c0d0e7389 */ /* 0x00006400000c000b */
[----:B01----:R-:W-:Y:S01]  /*255f0*/  ENDCOLLECTIVE ;  /* 0x000000000000791b */ /* 0x003fe20003800000 */
.L_x_6378:
[----:B------:R-:W-:Y:S05]  /*25600*/  BRA `(.L_x_6379) ;  /* 0xfffffea000747947 */ /* 0x000fea000383ffff */
.L_x_6133:
        /* <DEDUP_REMOVED lines=8> */
.L_x_6381:
[----:B------:R-:W-:Y:S05]  /*25690*/  BSYNC B1 ;  /* 0x0000000000017941 */ /* 0x000fea0003800000 */
.L_x_6380:
        /* <DEDUP_REMOVED lines=8> */
.L_x_6382:
[----:B------:R-:W-:Y:S01]  /*25720*/  IMAD.MOV.U32 R13, RZ, RZ, R21 ;  /* 0x000000ffff0d7224 */ /* 0x000fe200078e0015 */
[----:B------:R-:W-:-:S07]  /*25730*/  MOV R0, R14 ;  /* 0x0000000e00007202 */ /* 0x000fce0000000f00 */
[----:B------:R-:W-:Y:S05]  /*25740*/  WARPSYNC.COLLECTIVE R15, `(.L_x_6383) ;  /* 0x000000000f087348 */ /* 0x000fea0003c00000 */
[----:B------:R0:W1:Y:S02]  /*25750*/  SHFL.IDX P6, R14, R13, R12, R11 ;  /* 0x0000000c0d0e7389 */ /* 0x00006400000c000b */
[----:B01----:R-:W-:Y:S01]  /*25760*/  ENDCOLLECTIVE ;  /* 0x000000000000791b */ /* 0x003fe20003800000 */
.L_x_6383:
[----:B------:R-:W-:Y:S02]  /*25770*/  IMAD.MOV.U32 R13, RZ, RZ, R20 ;  /* 0x000000ffff0d7224 */ /* 0x000fe400078e0014 */
[----:B------:R-:W-:-:S07]  /*25780*/  IMAD.MOV.U32 R21, RZ, RZ, R14 ;  /* 0x000000ffff157224 */ /* 0x000fce00078e000e */
[----:B------:R-:W-:Y:S05]  /*25790*/  WARPSYNC.COLLECTIVE R15, `(.L_x_6384) ;  /* 0x000000000f087348 */ /* 0x000fea0003c00000 */
[----:B------:R0:W1:Y:S02]  /*257a0*/  SHFL.IDX P6, R14, R13, R12, R11 ;  /* 0x0000000c0d0e7389 */ /* 0x00006400000c000b */
[----:B01----:R-:W-:Y:S01]  /*257b0*/  ENDCOLLECTIVE ;  /* 0x000000000000791b */ /* 0x003fe20003800000 */
.L_x_6384:
[----:B------:R-:W-:Y:S01]  /*257c0*/  IMAD.MOV.U32 R20, RZ, RZ, R14 ;  /* 0x000000ffff147224 */ /* 0x000fe200078e000e */
[----:B------:R-:W-:Y:S06]  /*257d0*/  BRA `(.L_x_6385) ;  /* 0xfffffea400b87947 */ /* 0x000fec000383ffff */
.L_x_6137:
[----:B0-----:R0:W1:Y:S02]  /*257e0*/  SYNCS.PHASECHK.TRANS64.TRYWAIT P0, [R18+URZ+0x30800], R61 ;  /* 0x0308003d120075a7 */ /* 0x001064000800017f */
[----:B-1----:R-:W-:Y:S05]  /*257f0*/  @!P0 NANOSLEEP.SYNCS 0x989680 ;  /* 0x009896800000895d */ /* 0x002fea0003900000 */
[----:B------:R-:W1:Y:S02]  /*25800*/  @!P0 SYNCS.PHASECHK.TRANS64 P0, [R18+URZ+0x30800], R61 ;  /* 0x0308003d120085a7 */ /* 0x000e64000800007f */
[----:B-1----:R-:W-:Y:S05]  /*25810*/  @!P0 BRA `(.L_x_6137) ;  /* 0xfffffffc00f08947 */ /* 0x002fea000383ffff */
[----:B------:R-:W-:Y:S05]  /*25820*/  BRA `(.L_x_6386) ;  /* 0xfffffeac00547947 */ /* 0x000fea000383ffff */
.L_x_6151:
[----:B-1----:R1:W3:Y:S02]  /*25830*/  SYNCS.PHASECHK.TRANS64.TRYWAIT P1, [R0+URZ+0x30830], R3 ;  /* 0x03083003000075a7 */ /* 0x0022e4000802017f */
[----:B---3--:R-:W-:Y:S05]  /*25840*/  @!P1 NANOSLEEP.SYNCS 0x989680 ;  /* 0x009896800000995d */ /* 0x008fea0003900000 */
[----:B------:R-:W3:Y:S02]  /*25850*/  @!P1 SYNCS.PHASECHK.TRANS64 P1, [R0+URZ+0x30830], R3 ;  /* 0x03083003000095a7 */ /* 0x000ee4000802007f */
[----:B---3--:R-:W-:Y:S05]  /*25860*/  @!P1 BRA `(.L_x_6151) ;  /* 0xfffffffc00f09947 */ /* 0x008fea000383ffff */
[----:B------:R-:W-:Y:S05]  /*25870*/  BRA `(.L_x_6150) ;  /* 0xfffffed400d47947 */ /* 0x000fea000383ffff */
.L_x_6159:
[----:B-1----:R1:W2:Y:S02]  /*25880*/  SYNCS.PHASECHK.TRANS64.TRYWAIT P2, [R12+URZ+0x30830], R3 ;  /* 0x030830030c0075a7 */ /* 0x0022a4000804017f */
[----:B--2---:R-:W-:Y:S05]  /*25890*/  @!P2 NANOSLEEP.SYNCS 0x989680 ;  /* 0x009896800000a95d */ /* 0x004fea0003900000 */
[----:B------:R-:W2:Y:S02]  /*258a0*/  @!P2 SYNCS.PHASECHK.TRANS64 P2, [R12+URZ+0x30830], R3 ;  /* 0x030830030c00a5a7 */ /* 0x000ea4000804007f */
[----:B--2---:R-:W-:Y:S05]  /*258b0*/  @!P2 BRA `(.L_x_6159) ;  /* 0xfffffffc00f0a947 */ /* 0x004fea000383ffff */
[----:B------:R-:W-:Y:S05]  /*258c0*/  BRA `(.L_x_6158) ;  /* 0xfffffef800c07947 */ /* 0x000fea000383ffff */
.L_x_6164:
[----:B-1----:R1:W2:Y:S02]  /*258d0*/  SYNCS.PHASECHK.TRANS64.TRYWAIT P2, [R13+URZ+0x30850], R0 ;  /* 0x030850000d0075a7 */ /* 0x0022a4000804017f */
[----:B--2---:R-:W-:Y:S05]  /*258e0*/  @!P2 NANOSLEEP.SYNCS 0x989680 ;  /* 0x009896800000a95d */ /* 0x004fea0003900000 */
[----:B------:R-:W2:Y:S02]  /*258f0*/  @!P2 SYNCS.PHASECHK.TRANS64 P2, [R13+URZ+0x30850], R0 ;  /* 0x030850000d00a5a7 */ /* 0x000ea4000804007f */
[----:B--2---:R-:W-:Y:S05]  /*25900*/  @!P2 BRA `(.L_x_6164) ;  /* 0xfffffffc00f0a947 */ /* 0x004fea000383ffff */
[----:B------:R-:W-:Y:S05]  /*25910*/  BRA `(.L_x_6163) ;  /* 0xffffff0400e07947 */ /* 0x000fea000383ffff */
.L_x_6174:
[----:B-1----:R1:W2:Y:S02]  /*25920*/  SYNCS.PHASECHK.TRANS64.TRYWAIT P1, [R2+URZ+0x30830], R3 ;  /* 0x03083003020075a7 */ /* 0x0022a4000802017f */
[----:B--2---:R-:W-:Y:S05]  /*25930*/  @!P1 NANOSLEEP.SYNCS 0x989680 ;  /* 0x009896800000995d */ /* 0x004fea0003900000 */
[----:B------:R-:W2:Y:S02]  /*25940*/  @!P1 SYNCS.PHASECHK.TRANS64 P1, [R2+URZ+0x30830], R3 ;  /* 0x03083003020095a7 */ /* 0x000ea4000802007f */
[----:B--2---:R-:W-:Y:S05]  /*25950*/  @!P1 BRA `(.L_x_6174) ;  /* 0xfffffffc00f09947 */ /* 0x004fea000383ffff */
[----:B------:R-:W-:Y:S05]  /*25960*/  BRA `(.L_x_6173) ;  /* 0xffffff2000b47947 */ /* 0x000fea000383ffff */
.L_x_6179:
[----:B-1----:R1:W2:Y:S02]  /*25970*/  SYNCS.PHASECHK.TRANS64.TRYWAIT P1, [R12+URZ+0x30850], R0 ;  /* 0x030850000c0075a7 */ /* 0x0022a4000802017f */
[----:B--2---:R-:W-:Y:S05]  /*25980*/  @!P1 NANOSLEEP.SYNCS 0x989680 ;  /* 0x009896800000995d */ /* 0x004fea0003900000 */
[----:B------:R-:W2:Y:S02]  /*25990*/  @!P1 SYNCS.PHASECHK.TRANS64 P1, [R12+URZ+0x30850], R0 ;  /* 0x030850000c0095a7 */ /* 0x000ea4000802007f */
[----:B--2---:R-:W-:Y:S05]  /*259a0*/  @!P1 BRA `(.L_x_6179) ;  /* 0xfffffffc00f09947 */ /* 0x004fea000383ffff */
[----:B------:R-:W-:Y:S05]  /*259b0*/  BRA `(.L_x_6178) ;  /* 0xffffff2c00d47947 */ /* 0x000fea000383ffff */
.L_x_6187:
[----:B-1----:R1:W2:Y:S02]  /*259c0*/  SYNCS.PHASECHK.TRANS64.TRYWAIT P1, [R10+URZ+0x30850], R5 ;  /* 0x030850050a0075a7 */ /* 0x0022a4000802017f */
[----:B--2---:R-:W-:Y:S05]  /*259d0*/  @!P1 NANOSLEEP.SYNCS 0x989680 ;  /* 0x009896800000995d */ /* 0x004fea0003900000 */
[----:B------:R-:W2:Y:S02]  /*259e0*/  @!P1 SYNCS.PHASECHK.TRANS64 P1, [R10+URZ+0x30850], R5 ;  /* 0x030850050a0095a7 */ /* 0x000ea4000802007f */
[----:B--2---:R-:W-:Y:S05]  /*259f0*/  @!P1 BRA `(.L_x_6187) ;  /* 0xfffffffc00f09947 */ /* 0x004fea000383ffff */
[----:B------:R-:W-:Y:S05]  /*25a00*/  BRA `(.L_x_6186) ;  /* 0xffffff4800347947 */ /* 0x000fea000383ffff */
.L_x_6224:
[----:B------:R-:W2:Y:S01]  /*25a10*/  S2R R9, SR_TID.X ;  /* 0x0000000000097919 */ /* 0x000ea20000002100 */
[----:B------:R-:W-:Y:S01]  /*25a20*/  BSSY B1, `(.L_x_6387) ;  /* 0x000000a000017945 */ /* 0x000fe20003800000 */
[----:B-1----:R-:W-:Y:S02]  /*25a30*/  IMAD.MOV.U32 R12, RZ, RZ, RZ ;  /* 0x000000ffff0c7224 */ /* 0x002fe400078e00ff */
[----:B0-----:R-:W-:Y:S02]  /*25a40*/  IMAD.MOV.U32 R11, RZ, RZ, 0x1f ;  /* 0x0000001fff0b7424 */ /* 0x001fe400078e00ff */
[----:B------:R-:W-:Y:S01]  /*25a50*/  IMAD.MOV.U32 R15, RZ, RZ, -0x1 ;  /* 0xffffffffff0f7424 */ /* 0x000fe200078e00ff */
[----:B--2---:R-:W-:-:S04]  /*25a60*/  SHF.R.U32.HI R9, RZ, 0x5, R9 ;  /* 0x00000005ff097819 */ /* 0x004fc80000011609 */
[----:B------:R-:W-:-:S05]  /*25a70*/  LOP3.LUT R9, R9, 0x3, RZ, 0xc0, !PT ;  /* 0x0000000309097812 */ /* 0x000fca00078ec0ff */
[----:B------:R-:W-:-:S07]  /*25a80*/  IMAD.MOV.U32 R13, RZ, RZ, R9 ;  /* 0x000000ffff0d7224 */ /* 0x000fce00078e0009 */
[----:B------:R-:W-:Y:S05]  /*25a90*/  WARPSYNC.COLLECTIVE R15, `(.L_x_6388) ;  /* 0x000000000f087348 */ /* 0x000fea0003c00000 */
[----:B------:R0:W1:Y:S02]  /*25aa0*/  SHFL.IDX P6, R14, R13, R12, R11 ;  /* 0x0000000c0d0e7389 */ /* 0x00006400000c000b */
[----:B01----:R-:W-:Y:S01]  /*25ab0*/  ENDCOLLECTIVE ;  /* 0x000000000000791b */ /* 0x003fe20003800000 */
.L_x_6388:
[----:B------:R-:W-:Y:S05]  /*25ac0*/  BSYNC B1 ;  /* 0x0000000000017941 */ /* 0x000fea0003800000 */
.L_x_6387:
[----:B------:R-:W-:Y:S05]  /*25ad0*/  BRA `(.L_x_6389) ;  /* 0xffffff90000c7947 */ /* 0x000fea000383ffff */
.L_x_6226:
[----:B------:R-:W-:Y:S01]  /*25ae0*/  BSSY B1, `(.L_x_6390) ;  /* 0x0000006000017945 */ /* 0x000fe20003800000 */
[----:B------:R-:W-:-:S07]  /*25af0*/  IMAD.MOV.U32 R15, RZ, RZ, -0x1 ;  /* 0xffffffffff0f7424 */ /* 0x000fce00078e00ff */
[----:B012---:R-:W-:Y:S05]  /*25b00*/  WARPSYNC.COLLECTIVE R15, `(.L_x_6391) ;  /* 0x000000000f0c7348 */ /* 0x007fea0003c00000 */
[----:B------:R-:W-:Y:S02]  /*25b10*/  ELECT P6, UR62, PT ;  /* 0x00000000003e782f */ /* 0x000fe400038c0000 */
[----:B------:R-:W-:Y:S01]  /*25b20*/  MOV R14, UR62 ;  /* 0x0000003e000e7c02 */ /* 0x000fe20008000f00 */
[----:B012---:R-:W-:Y:S10]  /*25b30*/  ENDCOLLECTIVE ;  /* 0x000000000000791b */ /* 0x007ff40003800000 */
.L_x_6391:
[----:B------:R-:W-:Y:S05]  /*25b40*/  BSYNC B1 ;  /* 0x0000000000017941 */ /* 0x000fea0003800000 */
.L_x_6390:
[----:B------:R-:W-:Y:S05]  /*25b50*/  BRA `(.L_x_6225) ;  /* 0xffffff9000047947 */ /* 0x000fea000383ffff */
.L_x_6228:
[----:B--2---:R2:W3:Y:S02]  /*25b60*/  SYNCS.PHASECHK.TRANS64.TRYWAIT P0, [R22+URZ+0x30820], R7 ;  /* 0x03082007160075a7 */ /* 0x0044e4000800017f */
[----:B---3--:R-:W-:Y:S05]  /*25b70*/  @!P0 NANOSLEEP.SYNCS 0x989680 ;  /* 0x009896800000895d */ /* 0x008fea0003900000 */
[----:B------:R-:W3:Y:S02]  /*25b80*/  @!P0 SYNCS.PHASECHK.TRANS64 P0, [R22+URZ+0x30820], R7 ;  /* 0x03082007160085a7 */ /* 0x000ee4000800007f */
[----:B---3--:R-:W-:Y:S05]  /*25b90*/  @!P0 BRA `(.L_x_6228) ;  /* 0xfffffffc00f08947 */ /* 0x008fea000383ffff */
[----:B------:R-:W-:Y:S05]  /*25ba0*/  BRA `(.L_x_6392) ;  /* 0xffffff9000147947 */ /* 0x000fea000383ffff */
.L_x_6232:
[----:B0-----:R0:W3:Y:S02]  /*25bb0*/  SYNCS.PHASECHK.TRANS64.TRYWAIT P0, [R11+URZ+0x308a0], R10 ;  /* 0x0308a00a0b0075a7 */ /* 0x0010e4000800017f */
[----:B---3--:R-:W-:Y:S05]  /*25bc0*/  @!P0 NANOSLEEP.SYNCS 0x989680 ;  /* 0x009896800000895d */ /* 0x008fea0003900000 */
[----:B------:R-:W3:Y:S02]  /*25bd0*/  @!P0 SYNCS.PHASECHK.TRANS64 P0, [R11+URZ+0x308a0], R10 ;  /* 0x0308a00a0b0085a7 */ /* 0x000ee4000800007f */
[----:B---3--:R-:W-:Y:S05]  /*25be0*/  @!P0 BRA `(.L_x_6232) ;  /* 0xfffffffc00f08947 */ /* 0x008fea000383ffff */
[----:B------:R-:W-:Y:S05]  /*25bf0*/  BRA `(.L_x_6393) ;  /* 0xffffff90002c7947 */ /* 0x000fea000383ffff */
.L_x_6239:
[----:B-1----:R1:W2:Y:S02]  /*25c00*/  SYNCS.PHASECHK.TRANS64.TRYWAIT P0, [R11+URZ+0x308c0], R10 ;  /* 0x0308c00a0b0075a7 */ /* 0x0022a4000800017f */
[----:B--2---:R-:W-:Y:S05]  /*25c10*/  @!P0 NANOSLEEP.SYNCS 0x989680 ;  /* 0x009896800000895d */ /* 0x004fea0003900000 */
[----:B------:R-:W2:Y:S02]  /*25c20*/  @!P0 SYNCS.PHASECHK.TRANS64 P0, [R11+URZ+0x308c0], R10 ;  /* 0x0308c00a0b0085a7 */ /* 0x000ea4000800007f */
[----:B--2---:R-:W-:Y:S05]  /*25c30*/  @!P0 BRA `(.L_x_6239) ;  /* 0xfffffffc00f08947 */ /* 0x004fea000383ffff */
[----:B------:R-:W-:Y:S05]  /*25c40*/  BRA `(.L_x_6394) ;  /* 0xffffff9400287947 */ /* 0x000fea000383ffff */
.L_x_6248:
[----:B0-----:R0:W3:Y:S02]  /*25c50*/  SYNCS.PHASECHK.TRANS64.TRYWAIT P1, [R10+URZ+0x308a0], R9 ;  /* 0x0308a0090a0075a7 */ /* 0x0010e4000802017f */
[----:B---3--:R-:W-:Y:S05]  /*25c60*/  @!P1 NANOSLEEP.SYNCS 0x989680 ;  /* 0x009896800000995d */ /* 0x008fea0003900000 */
[----:B------:R-:W3:Y:S02]  /*25c70*/  @!P1 SYNCS.PHASECHK.TRANS64 P1, [R10+URZ+0x308a0], R9 ;  /* 0x0308a0090a0095a7 */ /* 0x000ee4000802007f */
[----:B---3--:R-:W-:Y:S05]  /*25c80*/  @!P1 BRA `(.L_x_6248) ;  /* 0xfffffffc00f09947 */ /* 0x008fea000383ffff */
[----:B------:R-:W-:Y:S05]  /*25c90*/  BRA `(.L_x_6395) ;  /* 0xffffff98005c7947 */ /* 0x000fea000383ffff */
.L_x_6255:
[----:B-1----:R1:W2:Y:S02]  /*25ca0*/  SYNCS.PHASECHK.TRANS64.TRYWAIT P1, [R10+URZ+0x308c0], R9 ;  /* 0x0308c0090a0075a7 */ /* 0x0022a4000802017f */
[----:B--2---:R-:W-:Y:S05]  /*25cb0*/  @!P1 NANOSLEEP.SYNCS 0x989680 ;  /* 0x009896800000995d */ /* 0x004fea0003900000 */
[----:B------:R-:W2:Y:S02]  /*25cc0*/  @!P1 SYNCS.PHASECHK.TRANS64 P1, [R10+URZ+0x308c0], R9 ;  /* 0x0308c0090a0095a7 */ /* 0x000ea4000802007f */
[----:B--2---:R-:W-:Y:S05]  /*25cd0*/  @!P1 BRA `(.L_x_6255) ;  /* 0xfffffffc00f09947 */ /* 0x004fea000383ffff */
[----:B------:R-:W-:Y:S05]  /*25ce0*/  BRA `(.L_x_6396) ;  /* 0xffffff9c00547947 */ /* 0x000fea000383ffff */
.L_x_6270:
        /* <DEDUP_REMOVED lines=11> */
.L_x_6398:
[----:B------:R-:W-:Y:S05]  /*25da0*/  BSYNC B0 ;  /* 0x0000000000007941 */ /* 0x000fea0003800000 */
.L_x_6397:
[----:B------:R-:W-:Y:S05]  /*25db0*/  BRA `(.L_x_6399) ;  /* 0xffffffa800b07947 */ /* 0x000fea000383ffff */
.L_x_6273:
[----:B0-----:R0:W1:Y:S02]  /*25dc0*/  SYNCS.PHASECHK.TRANS64.TRYWAIT P0, [R7+URZ+0x30840], R2 ;  /* 0x03084002070075a7 */ /* 0x001064000800017f */
[----:B-1----:R-:W-:Y:S05]  /*25dd0*/  @!P0 NANOSLEEP.SYNCS 0x989680 ;  /* 0x009896800000895d */ /* 0x002fea0003900000 */
[----:B------:R-:W1:Y:S02]  /*25de0*/  @!P0 SYNCS.PHASECHK.TRANS64 P0, [R7+URZ+0x30840], R2 ;  /* 0x03084002070085a7 */ /* 0x000e64000800007f */
[----:B-1----:R-:W-:Y:S05]  /*25df0*/  @!P0 BRA `(.L_x_6273) ;  /* 0xfffffffc00f08947 */ /* 0x002fea000383ffff */
[----:B------:R-:W-:Y:S05]  /*25e00*/  BRA `(.L_x_6400) ;  /* 0xffffffac000c7947 */ /* 0x000fea000383ffff */
.L_x_6274:
        /* <DEDUP_REMOVED lines=8> */
.L_x_6402:
[----:B------:R-:W-:Y:S05]  /*25e90*/  BSYNC B0 ;  /* 0x0000000000007941 */ /* 0x000fea0003800000 */
.L_x_6401:
        /* <DEDUP_REMOVED lines=9> */
.L_x_6403:
        /* <DEDUP_REMOVED lines=9> */
[----:B------:R-:W-:-:S05]  /*25fc0*/  @P0 LOP3.LUT R3, R3, R2, RZ, 0x3c, !PT ;  /* 0x0000000203030212 */ /* 0x000fca00078e3cff */
[----:B------:R-:W-:Y:S01]  /*25fd0*/  @!PT LDS RZ, [RZ] ;  /* 0x00000000fffff984 */ /* 0x000fe20000000800 */
[----:B------:R-:W-:Y:S01]  /*25fe0*/  @!PT LDS RZ, [RZ] ;  /* 0x00000000fffff984 */ /* 0x000fe20000000800 */
[----:B------:R-:W-:Y:S01]  /*25ff0*/  @!PT LDS RZ, [RZ] ;  /* 0x00000000fffff984 */ /* 0x000fe20000000800 */
[----:B------:R0:W-:Y:S04]  /*26000*/  @P0 LDGSTS.E.BYPASS.LTC128B.128 [R8+0x1e400], desc[UR4][R2.64], !P4 ;  /* 0x1e40000002080fae */ /* 0x0001e8000e101d44 */
[----:B------:R0:W-:Y:S04]  /*26010*/  @P0 LDGSTS.E.BYPASS.LTC128B.128 [R8+0x21400], desc[UR4][R2.64+0x80], !P3 ;  /* 0x2140008002080fae */ /* 0x0001e8000d901d44 */
[----:B------:R0:W-:Y:S02]  /*26020*/  @P0 LDGSTS.E.BYPASS.LTC128B.128 [R8+0x24400], desc[UR4][R2.64+0x100], !P2 ;  /* 0x2440010002080fae */ /* 0x0001e4000d101d44 */
[----:B0-----:R-:W-:Y:S05]  /*26030*/  WARPSYNC.COLLECTIVE R15, `(.L_x_6404) ;  /* 0x000000000f087348 */ /* 0x001fea0003c00000 */
[----:B------:R1:W2:Y:S02]  /*26040*/  SHFL.IDX P6, R14, R13, R12, R11 ;  /* 0x0000000c0d0e7389 */ /* 0x0002a400000c000b */
[----:B012---:R-:W-:Y:S01]  /*26050*/  ENDCOLLECTIVE ;  /* 0x000000000000791b */ /* 0x007fe20003800000 */
.L_x_6404:
[----:B------:R-:W-:Y:S02]  /*26060*/  @P1 IMAD R8, R5, 0x2, R22 ;  /* 0x0000000205081824 */ /* 0x000fe400078e0216 */
[----:B------:R-:W-:Y:S02]  /*26070*/  IMAD.MOV.U32 R13, RZ, RZ, R4 ;  /* 0x000000ffff0d7224 */ /* 0x000fe400078e0004 */
[----:B------:R-:W-:-:S07]  /*26080*/  IMAD.MOV.U32 R2, RZ, RZ, R14 ;  /* 0x000000ffff027224 */ /* 0x000fce00078e000e */
[----:B------:R-:W-:Y:S05]  /*26090*/  WARPSYNC.COLLECTIVE R15, `(.L_x_6405) ;  /* 0x000000000f087348 */ /* 0x000fea0003c00000 */
[----:B------:R0:W1:Y:S02]  /*260a0*/  SHFL.IDX P6, R14, R13, R12, R11 ;  /* 0x0000000c0d0e7389 */ /* 0x00006400000c000b */
[----:B01----:R-:W-:Y:S01]  /*260b0*/  ENDCOLLECTIVE ;  /* 0x000000000000791b */ /* 0x003fe20003800000 */
.L_x_6405:
[----:B------:R-:W-:Y:S01]  /*260c0*/  ULDC.64 UR4, c[0x0][0x208] ;  /* 0x0000820000047ab9 */ /* 0x000fe20000000a00 */
[----:B------:R-:W-:Y:S02]  /*260d0*/  IMAD.MOV.U32 R13, RZ, RZ, R0 ;  /* 0x000000ffff0d7224 */ /* 0x000fe400078e0000 */
[----:B------:R-:W-:Y:S02]  /*260e0*/  IMAD.MOV.U32 R12, RZ, RZ, 0x2 ;  /* 0x00000002ff0c7424 */ /* 0x000fe400078e00ff */
[----:B------:R-:W-:-:S05]  /*260f0*/  IMAD.MOV.U32 R3, RZ, RZ, R14 ;  /* 0x000000ffff037224 */ /* 0x000fca00078e000e */
[----:B------:R-:W-:-:S05]  /*26100*/  @P1 LEA R3, P0, R33, R3, 0x1 ;  /* 0x0000000321031211 */ /* 0x000fca00078008ff */
[----:B------:R-:W-:-:S05]  /*26110*/  @P1 IMAD.X R2, RZ, RZ, R2, P0 ;  /* 0x000000ffff021224 */ /* 0x000fca00000e0602 */
        /* <DEDUP_REMOVED lines=8> */
[----:B------:R0:W-:Y:S01]  /*261a0*/  @P1 LDGSTS.E.BYPASS.LTC128B.128 [R8+0x24c00], desc[UR4][R2.64+0x100], !P2 ;  /* 0x24c0010002081fae */ /* 0x0001e2000d101d44 */
[----:B------:R-:W-:-:S13]  /*261b0*/  ISETP.GE.AND P1, PT, R6, 0x21, PT ;  /* 0x000000210600780c */ /* 0x000fda0003f26270 */
[----:B0-----:R-:W-:Y:S05]  /*261c0*/  WARPSYNC.COLLECTIVE R15, `(.L_x_6406) ;  /* 0x000000000f087348 */ /* 0x001fea0003c00000 */
[----:B------:R1:W2:Y:S02]  /*261d0*/  SHFL.IDX P6, R14, R13, R12, R11 ;  /* 0x0000000c0d0e7389 */ /* 0x0002a400000c000b */
[----:B012---:R-:W-:Y:S01]  /*261e0*/  ENDCOLLECTIVE ;  /* 0x000000000000791b */ /* 0x007fe20003800000 */
.L_x_6406:
[----:B------:R-:W-:Y:S02]  /*261f0*/  @P1 IMAD R8, R5, 0x2, R22 ;  /* 0x0000000205081824 */ /* 0x000fe400078e0216 */
[----:B------:R-:W-:Y:S02]  /*26200*/  IMAD.MOV.U32 R13, RZ, RZ, R4 ;  /* 0x000000ffff0d7224 */ /* 0x000fe400078e0004 */
[----:B------:R-:W-:-:S07]  /*26210*/  IMAD.MOV.U32 R2, RZ, RZ, R14 ;  /* 0x000000ffff027224 */ /* 0x000fce00078e000e */
[----:B------:R-:W-:Y:S05]  /*26220*/  WARPSYNC.COLLECTIVE R15, `(.L_x_6407) ;  /* 0x000000000f087348 */ /* 0x000fea0003c00000 */
[----:B------:R0:W1:Y:S02]  /*26230*/  SHFL.IDX P6, R14, R13, R12, R11 ;  /* 0x0000000c0d0e7389 */ /* 0x00006400000c000b */
[----:B01----:R-:W-:Y:S01]  /*26240*/  ENDCOLLECTIVE ;  /* 0x000000000000791b */ /* 0x003fe20003800000 */
.L_x_6407:
        /* <DEDUP_REMOVED lines=19> */
.L_x_6408:
[----:B------:R-:W-:Y:S02]  /*26380*/  @P1 IMAD R8, R5, 0x2, R22 ;  /* 0x0000000205081824 */ /* 0x000fe400078e0216 */
[----:B------:R-:W-:Y:S02]  /*26390*/  IMAD.MOV.U32 R13, RZ, RZ, R4 ;  /* 0x000000ffff0d7224 */ /* 0x000fe400078e0004 */
[----:B------:R-:W-:-:S07]  /*263a0*/  IMAD.MOV.U32 R2, RZ, RZ, R14 ;  /* 0x000000ffff027224 */ /* 0x000fce00078e000e */
[----:B------:R-:W-:Y:S05]  /*263b0*/  WARPSYNC.COLLECTIVE R15, `(.L_x_6409) ;  /* 0x000000000f087348 */ /* 0x000fea0003c00000 */
[----:B------:R0:W1:Y:S02]  /*263c0*/  SHFL.IDX P6, R14, R13, R12, R11 ;  /* 0x0000000c0d0e7389 */ /* 0x00006400000c000b */
[----:B01----:R-:W-:Y:S01]  /*263d0*/  ENDCOLLECTIVE ;  /* 0x000000000000791b */ /* 0x003fe20003800000 */
.L_x_6409:
        /* <DEDUP_REMOVED lines=19> */
.L_x_6410:
[----:B------:R-:W-:Y:S02]  /*26510*/  @P1 IMAD R8, R5, 0x2, R22 ;  /* 0x0000000205081824 */ /* 0x000fe400078e0216 */
[----:B------:R-:W-:Y:S02]  /*26520*/  IMAD.MOV.U32 R13, RZ, RZ, R4 ;  /* 0x000000ffff0d7224 */ /* 0x000fe400078e0004 */
[----:B------:R-:W-:-:S07]  /*26530*/  IMAD.MOV.U32 R2, RZ, RZ, R14 ;  /* 0x000000ffff027224 */ /* 0x000fce00078e000e */
[----:B------:R-:W-:Y:S05]  /*26540*/  WARPSYNC.COLLECTIVE R15, `(.L_x_6411) ;  /* 0x000000000f087348 */ /* 0x000fea0003c00000 */
[----:B------:R0:W1:Y:S02]  /*26550*/  SHFL.IDX P6, R14, R13, R12, R11 ;  /* 0x0000000c0d0e7389 */ /* 0x00006400000c000b */
[----:B01----:R-:W-:Y:S01]  /*26560*/  ENDCOLLECTIVE ;  /* 0x000000000000791b */ /* 0x003fe20003800000 */
.L_x_6411:
        /* <DEDUP_REMOVED lines=18> */
.L_x_6412:
[----:B------:R-:W-:Y:S02]  /*26690*/  IMAD.MOV.U32 R13, RZ, RZ, R4 ;  /* 0x000000ffff0d7224 */ /* 0x000fe400078e0004 */
[----:B------:R-:W-:-:S07]  /*266a0*/  IMAD.MOV.U32 R0, RZ, RZ, R14 ;  /* 0x000000ffff007224 */ /* 0x000fce00078e000e */
[----:B------:R-:W-:Y:S05]  /*266b0*/  WARPSYNC.COLLECTIVE R15, `(.L_x_6413) ;  /* 0x000000000f087348 */ /* 0x000fea0003c00000 */
[----:B------:R0:W1:Y:S02]  /*266c0*/  SHFL.IDX P6, R14, R13, R12, R11 ;  /* 0x0000000c0d0e7389 */ /* 0x00006400000c000b */
[----:B01----:R-:W-:Y:S01]  /*266d0*/  ENDCOLLECTIVE ;  /* 0x000000000000791b */ /* 0x003fe20003800000 */
.L_x_6413:
[----:B------:R-:W-:Y:S01]  /*266e0*/  IMAD.MOV.U32 R2, RZ, RZ, R14 ;  /* 0x000000ffff027224 */ /* 0x000fe200078e000e */
[----:B------:R-:W-:Y:S06]  /*266f0*/  BRA `(.L_x_6414) ;  /* 0xffffffa800507947 */ /* 0x000fec000383ffff */
.L_x_6279:
        /* <DEDUP_REMOVED lines=9> */
.L_x_6415:
[C---:B------:R-:W-:Y:S01]  /*26790*/  VIADD R6, R17.reuse, 0x10 ;  /* 0x0000001011067836 */ /* 0x040fe20000000000 */
[----:B------:R-:W-:Y:S01]  /*267a0*/  ISETP.GE.AND P2, PT, R17, R5, PT ;  /* 0x000000051100720c */ /* 0x000fe20003f46270 */
[----:B------:R-:W-:Y:S02]  /*267b0*/  IMAD.MOV.U32 R13, RZ, RZ, R0 ;  /* 0x000000ffff0d7224 */ /* 0x000fe400078e0000 */
[----:B------:R-:W-:-:S10]  /*267c0*/  IMAD.MOV.U32 R2, RZ, RZ, R14 ;  /* 0x000000ffff027224 */ /* 0x000fd400078e000e */
[----:B------:R-:W-:Y:S05]  /*267d0*/  WARPSYNC.COLLECTIVE R15, `(.L_x_6416) ;  /* 0x000000000f087348 */ /* 0x000fea0003c00000 */
[----:B------:R0:W1:Y:S02]  /*267e0*/  SHFL.IDX P6, R14, R13, R12, R11 ;  /* 0x0000000c0d0e7389 */ /* 0x00006400000c000b */
[----:B01----:R-:W-:Y:S01]  /*267f0*/  ENDCOLLECTIVE ;  /* 0x000000000000791b */ /* 0x003fe20003800000 */
.L_x_6416:
[----:B------:R-:W-:Y:S01]  /*26800*/  ULDC.64 UR4, c[0x0][0x208] ;  /* 0x0000820000047ab9 */ /* 0x000fe20000000a00 */
[----:B------:R-:W-:Y:S02]  /*26810*/  IMAD.MOV.U32 R13, RZ, RZ, R4 ;  /* 0x000000ffff0d7224 */ /* 0x000fe400078e0004 */
[----:B------:R-:W-:Y:S01]  /*26820*/  IMAD.MOV.U32 R12, RZ, RZ, 0x1 ;  /* 0x00000001ff0c7424 */ /* 0x000fe200078e00ff */
[----:B------:R-:W-:-:S05]  /*26830*/  @!P2 LEA R14, P4, R33, R14, 0x1 ;  /* 0x0000000e210ea211 */ /* 0x000fca00078808ff */
[----:B------:R-:W-:Y:S02]  /*26840*/  @!P2 IMAD.X R3, RZ, RZ, R2, P4 ;  /* 0x000000ffff03a224 */ /* 0x000fe400020e0602 */
[----:B------:R-:W-:-:S05]  /*26850*/  @!P2 IMAD.MOV.U32 R2, RZ, RZ, R14 ;  /* 0x000000ffff02a224 */ /* 0x000fca00078e000e */
[----:B------:R-:W-:Y:S01]  /*26860*/  @!PT LDS RZ, [RZ] ;  /* 0x00000000fffff984 */ /* 0x000fe20000000800 */
[----:B------:R-:W-:Y:S01]  /*26870*/  @!PT LDS RZ, [RZ] ;  /* 0x00000000fffff984 */ /* 0x000fe20000000800 */
[----:B------:R-:W-:Y:S01]  /*26880*/  @!PT LDS RZ, [RZ] ;  /* 0x00000000fffff984 */ /* 0x000fe20000000800 */
[----:B------:R0:W-:Y:S04]  /*26890*/  @!P2 LDGSTS.E.BYPASS.LTC128B.128 [R8+0x12400], desc[UR4][R2.64], !P3 ;  /* 0x124000000208afae */ /* 0x0001e8000d901d44 */
[----:B------:R0:W-:Y:S04]  /*268a0*/  @!P2 LDGSTS.E.BYPASS.LTC128B.128 [R8+0x16400], desc[UR4][R2.64+0x80], !P0 ;  /* 0x164000800208afae */ /* 0x0001e8000c101d44 */
[----:B------:R0:W-:Y:S01]  /*268b0*/  @!P2 LDGSTS.E.BYPASS.LTC128B.128 [R8+0x1a400], desc[UR4][R2.64+0x100], !P1 ;  /* 0x1a4001000208afae */ /* 0x0001e2000c901d44 */
[----:B------:R-:W-:Y:S01]  /*268c0*/  ISETP.GE.AND P2, PT, R6, R5, PT ;  /* 0x000000050600720c */ /* 0x000fe20003f46270 */
[----:B------:R-:W-:-:S12]  /*268d0*/  VIADD R6, R17, 0x20 ;  /* 0x0000002011067836 */ /* 0x000fd80000000000 */
[----:B0-----:R-:W-:Y:S05]  /*268e0*/  WARPSYNC.COLLECTIVE R15, `(.L_x_6417) ;  /* 0x000000000f087348 */ /* 0x001fea0003c00000 */
[----:B------:R1:W2:Y:S02]  /*268f0*/  SHFL.IDX P6, R14, R13, R12, R11 ;  /* 0x0000000c0d0e7389 */ /* 0x0002a400000c000b */
[----:B012---:R-:W-:Y:S01]  /*26900*/  ENDCOLLECTIVE ;  /* 0x000000000000791b */ /* 0x007fe20003800000 */
.L_x_6417:
[----:B------:R-:W-:Y:S02]  /*26910*/  IMAD.MOV.U32 R13, RZ, RZ, R0 ;  /* 0x000000ffff0d7224 */ /* 0x000fe400078e0000 */
[----:B------:R-:W-:-:S07]  /*26920*/  IMAD.MOV.U32 R2, RZ, RZ, R14 ;  /* 0x000000ffff027224 */ /* 0x000fce00078e000e */
[----:B------:R-:W-:Y:S05]  /*26930*/  WARPSYNC.COLLECTIVE R15, `(.L_x_6418) ;  /* 0x000000000f087348 */ /* 0x000fea0003c00000 */
[----:B------:R0:W1:Y:S02]  /*26940*/  SHFL.IDX P6, R14, R13, R12, R11 ;  /* 0x0000000c0d0e7389 */ /* 0x00006400000c000b */
[----:B01----:R-:W-:Y:S01]  /*26950*/  ENDCOLLECTIVE ;  /* 0x000000000000791b */ /* 0x003fe20003800000 */
.L_x_6418:
[----:B------:R-:W-:Y:S01]  /*26960*/  ULDC.64 UR4, c[0x0][0x208] ;  /* 0x0000820000047ab9 */ /* 0x000fe20000000a00 */
[----:B------:R-:W-:Y:S02]  /*26970*/  IMAD.MOV.U32 R13, RZ, RZ, R4 ;  /* 0x000000ffff0d7224 */ /* 0x000fe400078e0004 */
[----:B------:R-:W-:Y:S01]  /*26980*/  IMAD.MOV.U32 R12, RZ, RZ, 0x2 ;  /* 0x00000002ff0c7424 */ /* 0x000fe200078e00ff */
        /* <DEDUP_REMOVED lines=15> */
.L_x_6419:
[----:B------:R-:W-:Y:S02]  /*26a80*/  IMAD.MOV.U32 R13, RZ, RZ, R0 ;  /* 0x000000ffff0d7224 */ /* 0x000fe400078e0000 */
[----:B------:R-:W-:-:S07]  /*26a90*/  IMAD.MOV.U32 R2, RZ, RZ, R14 ;  /* 0x000000ffff027224 */ /* 0x000fce00078e000e */
[----:B------:R-:W-:Y:S05]  /*26aa0*/  WARPSYNC.COLLECTIVE R15, `(.L_x_6420) ;  /* 0x000000000f087348 */ /* 0x000fea0003c00000 */
[----:B------:R0:W1:Y:S02]  /*26ab0*/  SHFL.IDX P6, R14, R13, R12, R11 ;  /* 0x0000000c0d0e7389 */ /* 0x00006400000c000b */
[----:B01----:R-:W-:Y:S01]  /*26ac0*/  ENDCOLLECTIVE ;  /* 0x000000000000791b */ /* 0x003fe20003800000 */
.L_x_6420:
        /* <DEDUP_REMOVED lines=18> */
.L_x_6421:
[----:B------:R-:W-:Y:S02]  /*26bf0*/  IMAD.MOV.U32 R13, RZ, RZ, R0 ;  /* 0x000000ffff0d7224 */ /* 0x000fe400078e0000 */
[----:B------:R-:W-:-:S07]  /*26c00*/  IMAD.MOV.U32 R2, RZ, RZ, R14 ;  /* 0x000000ffff027224 */ /* 0x000fce00078e000e */
[----:B------:R-:W-:Y:S05]  /*26c10*/  WARPSYNC.COLLECTIVE R15, `(.L_x_6422) ;  /* 0x000000000f087348 */ /* 0x000fea0003c00000 */
[----:B------:R0:W1:Y:S02]  /*26c20*/  SHFL.IDX P6, R14, R13, R12, R11 ;  /* 0x0000000c0d0e7389 */ /* 0x00006400000c000b */
[----:B01----:R-:W-:Y:S01]  /*26c30*/  ENDCOLLECTIVE ;  /* 0x000000000000791b */ /* 0x003fe20003800000 */
.L_x_6422:
        /* <DEDUP_REMOVED lines=18> */
.L_x_6423:
[----:B------:R-:W-:Y:S02]  /*26d60*/  IMAD.MOV.U32 R13, RZ, RZ, R0 ;  /* 0x000000ffff0d7224 */ /* 0x000fe400078e0000 */
[----:B------:R-:W-:-:S07]  /*26d70*/  IMAD.MOV.U32 R2, RZ, RZ, R14 ;  /* 0x000000ffff027224 */ /* 0x000fce00078e000e */
[----:B------:R-:W-:Y:S05]  /*26d80*/  WARPSYNC.COLLECTIVE R15, `(.L_x_6424) ;  /* 0x000000000f087348 */ /* 0x000fea0003c00000 */
[----:B------:R0:W1:Y:S02]  /*26d90*/  SHFL.IDX P6, R14, R13, R12, R11 ;  /* 0x0000000c0d0e7389 */ /* 0x00006400000c000b */
[----:B01----:R-:W-:Y:S01]  /*26da0*/  ENDCOLLECTIVE ;  /* 0x000000000000791b */ /* 0x003fe20003800000 */
.L_x_6424:
[----:B------:R-:W-:Y:S01]  /*26db0*/  ULDC.64 UR4, c[0x0][0x208] ;  /* 0x0000820000047ab9 */ /* 0x000fe20000000a00 */
[----:B------:R-:W-:Y:S01]  /*26dc0*/  IMAD.MOV.U32 R13, RZ, RZ, R4 ;  /* 0x000000ffff0d7224 */ /* 0x000fe200078e0004 */
[----:B------:R-:W-:Y:S02]  /*26dd0*/  MOV R12, 0x5 ;  /* 0x00000005000c7802 */ /* 0x000fe40000000f00 */
        /* <DEDUP_REMOVED lines=15> */
.L_x_6425:
[----:B------:R-:W-:Y:S02]  /*26ed0*/  IMAD.MOV.U32 R13, RZ, RZ, R0 ;  /* 0x000000ffff0d7224 */ /* 0x000fe400078e0000 */
[----:B------:R-:W-:-:S07]  /*26ee0*/  IMAD.MOV.U32 R2, RZ, RZ, R14 ;  /* 0x000000ffff027224 */ /* 0x000fce00078e000e */
[----:B------:R-:W-:Y:S05]  /*26ef0*/  WARPSYNC.COLLECTIVE R15, `(.L_x_6426) ;  /* 0x000000000f087348 */ /* 0x000fea0003c00000 */
[----:B------:R0:W1:Y:S02]  /*26f00*/  SHFL.IDX P6, R14, R13, R12, R11 ;  /* 0x0000000c0d0e7389 */ /* 0x00006400000c000b */
[----:B01----:R-:W-:Y:S01]  /*26f10*/  ENDCOLLECTIVE ;  /* 0x000000000000791b */ /* 0x003fe20003800000 */
.L_x_6426:
        /* <DEDUP_REMOVED lines=13> */
[----:B------:R-:W-:-:S13]  /*26ff0*/  ISETP.GE.AND P2, PT, R6, R5, PT ;  /* 0x000000050600720c */ /* 0x000fda0003f46270 */
[----:B0-----:R-:W-:Y:S05]  /*27000*/  WARPSYNC.COLLECTIVE R15, `(.L_x_6427) ;  /* 0x000000000f087348 */ /* 0x001fea0003c00000 */
[----:B------:R1:W2:Y:S02]  /*27010*/  SHFL.IDX P6, R14, R13, R12, R11 ;  /* 0x0000000c0d0e7389 */ /* 0x0002a400000c000b */
[----:B012---:R-:W-:Y:S01]  /*27020*/  ENDCOLLECTIVE ;  /* 0x000000000000791b */ /* 0x007fe20003800000 */
.L_x_6427:
[----:B------:R-:W-:Y:S02]  /*27030*/  IMAD.MOV.U32 R13, RZ, RZ, R0 ;  /* 0x000000ffff0d7224 */ /* 0x000fe400078e0000 */
[----:B------:R-:W-:-:S07]  /*27040*/  IMAD.MOV.U32 R2, RZ, RZ, R14 ;  /* 0x000000ffff027224 */ /* 0x000fce00078e000e */
[----:B------:R-:W-:Y:S05]  /*27050*/  WARPSYNC.COLLECTIVE R15, `(.L_x_6428) ;  /* 0x000000000f087348 */ /* 0x000fea0003c00000 */
[----:B------:R0:W1:Y:S02]  /*27060*/  SHFL.IDX P6, R14, R13, R12, R11 ;  /* 0x0000000c0d0e7389 */ /* 0x00006400000c000b */
[----:B01----:R-:W-:Y:S01]  /*27070*/  ENDCOLLECTIVE ;  /* 0x000000000000791b */ /* 0x003fe20003800000 */
.L_x_6428:
        /* <DEDUP_REMOVED lines=12> */
[----:B------:R0:W-:Y:S02]  /*27140*/  @!P2 LDGSTS.E.BYPASS.LTC128B.128 [R8+0x1d400], desc[UR4][R2.64+0x100], !P1 ;  /* 0x1d4001000208afae */ /* 0x0001e4000c901d44 */
[----:B0-----:R-:W-:Y:S05]  /*27150*/  WARPSYNC.COLLECTIVE R15, `(.L_x_6429) ;  /* 0x000000000f087348 */ /* 0x001fea0003c00000 */
[----:B------:R1:W2:Y:S02]  /*27160*/  SHFL.IDX P6, R14, R13, R12, R11 ;  /* 0x0000000c0d0e7389 */ /* 0x0002a400000c000b */
[----:B012---:R-:W-:Y:S01]  /*27170*/  ENDCOLLECTIVE ;  /* 0x000000000000791b */ /* 0x007fe20003800000 */
.L_x_6429:
[----:B------:R-:W-:Y:S02]  /*27180*/  IMAD.MOV.U32 R13, RZ, RZ, R0 ;  /* 0x000000ffff0d7224 */ /* 0x000fe400078e0000 */
[----:B------:R-:W-:-:S07]  /*27190*/  IMAD.MOV.U32 R4, RZ, RZ, R14 ;  /* 0x000000ffff047224 */ /* 0x000fce00078e000e */
[----:B------:R-:W-:Y:S05]  /*271a0*/  WARPSYNC.COLLECTIVE R15, `(.L_x_6430) ;  /* 0x000000000f087348 */ /* 0x000fea0003c00000 */
[----:B------:R0:W1:Y:S02]  /*271b0*/  SHFL.IDX P6, R14, R13, R12, R11 ;  /* 0x0000000c0d0e7389 */ /* 0x00006400000c000b */
[----:B01----:R-:W-:Y:S01]  /*271c0*/  ENDCOLLECTIVE ;  /* 0x000000000000791b */ /* 0x003fe20003800000 */
.L_x_6430:
[----:B------:R-:W-:Y:S05]  /*271d0*/  BRA `(.L_x_6431) ;  /* 0xffffffa800ac7947 */ /* 0x000fea000383ffff */
.L_x_6284:
[----:B0-----:R0:W1:Y:S02]  /*271e0*/  SYNCS.PHASECHK.TRANS64.TRYWAIT P0, [R22+URZ+0x30820], R3 ;  /* 0x03082003160075a7 */ /* 0x001064000800017f */
[----:B-1----:R-:W-:Y:S05]  /*271f0*/  @!P0 NANOSLEEP.SYNCS 0x989680 ;  /* 0x009896800000895d */ /* 0x002fea0003900000 */
[----:B------:R-:W1:Y:S02]  /*27200*/  @!P0 SYNCS.PHASECHK.TRANS64 P0, [R22+URZ+0x30820], R3 ;  /* 0x03082003160085a7 */ /* 0x000e64000800007f */
[----:B-1----:R-:W-:Y:S05]  /*27210*/  @!P0 BRA `(.L_x_6284) ;  /* 0xfffffffc00f08947 */ /* 0x002fea000383ffff */
[----:B------:R-:W-:Y:S05]  /*27220*/  BRA `(.L_x_6432) ;  /* 0xffffffac00207947 */ /* 0x000fea000383ffff */
.L_x_6289:
[----:B0-----:R0:W1:Y:S02]  /*27230*/  SYNCS.PHASECHK.TRANS64.TRYWAIT P0, [R7+URZ+0x30840], R2 ;  /* 0x03084002070075a7 */ /* 0x001064000800017f */
[----:B-1----:R-:W-:Y:S05]  /*27240*/  @!P0 NANOSLEEP.SYNCS 0x989680 ;  /* 0x009896800000895d */ /* 0x002fea0003900000 */
[----:B------:R-:W1:Y:S02]  /*27250*/  @!P0 SYNCS.PHASECHK.TRANS64 P0, [R7+URZ+0x30840], R2 ;  /* 0x03084002070085a7 */ /* 0x000e64000800007f */
[----:B-1----:R-:W-:Y:S05]  /*27260*/  @!P0 BRA `(.L_x_6289) ;  /* 0xfffffffc00f08947 */ /* 0x002fea000383ffff */
[----:B------:R-:W-:Y:S05]  /*27270*/  BRA `(.L_x_6433) ;  /* 0xffffffb000047947 */ /* 0x000fea000383ffff */
.L_x_6290:
[----:B------:R-:W-:Y:S01]  /*27280*/  BSSY B1, `(.L_x_6434) ;  /* 0x0000008000017945 */ /* 0x000fe20003800000 */
[----:B------:R-:W-:Y:S02]  /*27290*/  IMAD.MOV.U32 R13, RZ, RZ, R6 ;  /* 0x000000ffff0d7224 */ /* 0x000fe400078e0006 */
[----:B------:R-:W-:Y:S02]  /*272a0*/  IMAD.MOV.U32 R12, RZ, RZ, RZ ;  /* 0x000000ffff0c7224 */ /* 0x000fe400078e00ff */
[----:B------:R-:W-:Y:S02]  /*272b0*/  IMAD.MOV.U32 R11, RZ, RZ, 0x181f ;  /* 0x0000181fff0b7424 */ /* 0x000fe400078e00ff */
[----:B------:R-:W-:-:S07]  /*272c0*/  IMAD.MOV.U32 R15, RZ, RZ, -0x1 ;  /* 0xffffffffff0f7424 */ /* 0x000fce00078e00ff */
[----:B--2---:R-:W-:Y:S05]  /*272d0*/  WARPSYNC.COLLECTIVE R15, `(.L_x_6435) ;  /* 0x000000000f087348 */ /* 0x004fea0003c00000 */
[----:B--2---:R0:W1:Y:S02]  /*272e0*/  SHFL.IDX P6, R14, R13, R12, R11 ;  /* 0x0000000c0d0e7389 */ /* 0x00406400000c000b */
[----:B01----:R-:W-:Y:S01]  /*272f0*/  ENDCOLLECTIVE ;  /* 0x000000000000791b */ /* 0x003fe20003800000 */
.L_x_6435:
[----:B------:R-:W-:Y:S05]  /*27300*/  BSYNC B1 ;  /* 0x0000000000017941 */ /* 0x000fea0003800000 */
.L_x_6434:
[----:B------:R0:W-:Y:S04]  /*27310*/  STL [R1+0x70], R0 ;  /* 0x0000700001007387 */ /* 0x0001e80000100800 */
[----:B0-----:R0:W5:Y:S01]  /*27320*/  LDL.LU R0, [R1] ;  /* 0x0000000001007983 */ /* 0x0011620000300800 */
[----:B------:R-:W-:Y:S02]  /*27330*/  IMAD.MOV.U32 R13, RZ, RZ, R8 ;  /* 0x000000ffff0d7224 */ /* 0x000fe400078e0008 */
[----:B------:R-:W-:Y:S02]  /*27340*/  IMAD.MOV.U32 R12, RZ, RZ, RZ ;  /* 0x000000ffff0c7224 */ /* 0x000fe400078e00ff */
[----:B------:R-:W-:Y:S02]  /*27350*/  IMAD.MOV.U32 R11, RZ, RZ, 0x181f ;  /* 0x0000181fff0b7424 */ /* 0x000fe400078e00ff */
[----:B------:R-:W-:-:S02]  /*27360*/  IMAD.MOV.U32 R15, RZ, RZ, -0x1 ;  /* 0xffffffffff0f7424 */ /* 0x000fc400078e00ff */
[----:B------:R-:W-:Y:S02]  /*27370*/  IMAD.MOV.U32 R3, RZ, RZ, R14 ;  /* 0x000000ffff037224 */ /* 0x000fe400078e000e */
[----:B0-----:R-:W-:-:S07]  /*27380*/  IMAD.SHL.U32 R4, R33, 0x2, RZ ;  /* 0x0000000221047824 */ /* 0x001fce00078e00ff */
[----:B-----5:R-:W-:Y:S05]  /*27390*/  WARPSYNC.COLLECTIVE R15, `(.L_x_6436) ;  /* 0x000000000f087348 */ /* 0x020fea0003c00000 */
[----:B------:R0:W1:Y:S02]  /*273a0*/  SHFL.IDX P6, R14, R13, R12, R11 ;  /* 0x0000000c0d0e7389 */ /* 0x00006400000c000b */
[----:B01---5:R-:W-:Y:S01]  /*273b0*/  ENDCOLLECTIVE ;  /* 0x000000000000791b */ /* 0x023fe20003800000 */
.L_x_6436:
[----:B------:R-:W-:Y:S01]  /*273c0*/  IMAD R5, R5, 0x2, R22 ;  /* 0x0000000205057824 */ /* 0x000fe200078e0216 */
[----:B------:R-:W-:Y:S01]  /*273d0*/  ULDC.64 UR4, c[0x0][0x208] ;  /* 0x0000820000047ab9 */ /* 0x000fe20000000a00 */
[----:B------:R-:W-:Y:S02]  /*273e0*/  IMAD.MOV.U32 R13, RZ, RZ, R6 ;  /* 0x000000ffff0d7224 */ /* 0x000fe400078e0006 */
[----:B------:R-:W-:Y:S02]  /*273f0*/  IMAD.MOV.U32 R12, RZ, RZ, 0x1 ;  /* 0x00000001ff0c7424 */ /* 0x000fe400078e00ff */
[----:B------:R-:W-:-:S05]  /*27400*/  IMAD.MOV.U32 R2, RZ, RZ, R14 ;  /* 0x000000ffff027224 */ /* 0x000fca00078e000e */
[----:B------:R-:W-:-:S05]  /*27410*/  IADD3 R2, P0, R2, R4, RZ ;  /* 0x0000000402027210 */ /* 0x000fca0007f1e0ff */
[----:B------:R-:W-:Y:S01]  /*27420*/  IMAD.X R3, RZ, RZ, R3, P0 ;  /* 0x000000ffff037224 */ /* 0x000fe200000e0603 */
[----:B------:R-:W-:-:S04]  /*27430*/  LOP3.LUT R0, R0, 0xffffffbf, RZ, 0xc0, !PT ;  /* 0xffffffbf00007812 */ /* 0x000fc800078ec0ff */
[----:B------:R-:W-:-:S04]  /*27440*/  @P1 LOP3.LUT R0, R0, 0x40, RZ, 0xfc, !PT ;  /* 0x0000004000001812 */ /* 0x000fc800078efcff */
[----:B------:R-:W-:Y:S01]  /*27450*/  LOP3.LUT P1, RZ, R0, 0x4, RZ, 0xc0, !PT ;  /* 0x0000000400ff7812 */ /* 0x000fe2000782c0ff */
[----:B------:R0:W-:-:S12]  /*27460*/  STL [R1], R0 ;  /* 0x0000000001007387 */ /* 0x0001d80000100800 */
[----:B------:R-:W-:Y:S01]  /*27470*/  @!PT LDS RZ, [RZ] ;  /* 0x00000000fffff984 */ /* 0x000fe20000000800 */
[----:B------:R-:W-:Y:S01]  /*27480*/  @!PT LDS RZ, [RZ] ;  /* 0x00000000fffff984 */ /* 0x000fe20000000800 */
[----:B------:R-:W-:Y:S01]  /*27490*/  @!PT LDS RZ, [RZ] ;  /* 0x00000000fffff984 */ /* 0x000fe20000000800 */
[----:B------:R0:W-:Y:S04]  /*274a0*/  LDGSTS.E.BYPASS.LTC128B.128 [R5+0x1e400], desc[UR4][R2.64], !P1 ;  /* 0x1e40000002057fae */ /* 0x0001e8000c901d44 */
[----:B------:R0:W-:Y:S04]  /*274b0*/  LDGSTS.E.BYPASS.LTC128B.128 [R5+0x21400], desc[UR4][R2.64+0x80], !P5 ;  /* 0x2140008002057fae */ /* 0x0001e8000e901d44 */
[----:B------:R0:W-:Y:S02]  /*274c0*/  LDGSTS.E.BYPASS.LTC128B.128 [R5+0x24400], desc[UR4][R2.64+0x100], !P4 ;  /* 0x2440010002057fae */ /* 0x0001e4000e101d44 */
[----:B0-----:R-:W-:Y:S05]  /*274d0*/  WARPSYNC.COLLECTIVE R15, `(.L_x_6437) ;  /* 0x000000000f087348 */ /* 0x001fea0003c00000 */
[----:B------:R1:W2:Y:S02]  /*274e0*/  SHFL.IDX P6, R14, R13, R12, R11 ;  /* 0x0000000c0d0e7389 */ /* 0x0002a400000c000b */
[----:B012---:R-:W-:Y:S01]  /*274f0*/  ENDCOLLECTIVE ;  /* 0x000000000000791b */ /* 0x007fe20003800000 */
.L_x_6437:
[----:B------:R-:W-:Y:S02]  /*27500*/  IMAD.MOV.U32 R13, RZ, RZ, R8 ;  /* 0x000000ffff0d7224 */ /* 0x000fe400078e0008 */
[----:B------:R-:W-:-:S07]  /*27510*/  IMAD.MOV.U32 R3, RZ, RZ, R14 ;  /* 0x000000ffff037224 */ /* 0x000fce00078e000e */
[----:B------:R-:W-:Y:S05]  /*27520*/  WARPSYNC.COLLECTIVE R15, `(.L_x_6438) ;  /* 0x000000000f087348 */ /* 0x000fea0003c00000 */
[----:B------:R0:W1:Y:S02]  /*27530*/  SHFL.IDX P6, R14, R13, R12, R11 ;  /* 0x0000000c0d0e7389 */ /* 0x00006400000c000b */
[----:B01----:R-:W-:Y:S01]  /*27540*/  ENDCOLLECTIVE ;  /* 0x000000000000791b */ /* 0x003fe20003800000 */
.L_x_6438:
        /* <DEDUP_REMOVED lines=15> */
.L_x_6439:
[----:B------:R-:W-:Y:S02]  /*27640*/  IMAD.MOV.U32 R13, RZ, RZ, R8 ;  /* 0x000000ffff0d7224 */ /* 0x000fe400078e0008 */
[----:B------:R-:W-:-:S07]  /*27650*/  IMAD.MOV.U32 R34, RZ, RZ, R14 ;  /* 0x000000ffff227224 */ /* 0x000fce00078e000e */
[----:B------:R-:W-:Y:S05]  /*27660*/  WARPSYNC.COLLECTIVE R15, `(.L_x_6440) ;  /* 0x000000000f087348 */ /* 0x000fea0003c00000 */
[----:B------:R0:W1:Y:S02]  /*27670*/  SHFL.IDX P6, R14, R13, R12, R11 ;  /* 0x0000000c0d0e7389 */ /* 0x00006400000c000b */
[----:B01----:R-:W-:Y:S01]  /*27680*/  ENDCOLLECTIVE ;  /* 0x000000000000791b */ /* 0x003fe20003800000 */
.L_x_6440:
        /* <DEDUP_REMOVED lines=15> */
.L_x_6441:
[----:B------:R-:W-:Y:S02]  /*27780*/  IMAD.MOV.U32 R13, RZ, RZ, R8 ;  /* 0x000000ffff0d7224 */ /* 0x000fe400078e0008 */
[----:B------:R-:W-:-:S07]  /*27790*/  IMAD.MOV.U32 R34, RZ, RZ, R14 ;  /* 0x000000ffff227224 */ /* 0x000fce00078e000e */
[----:B------:R-:W-:Y:S05]  /*277a0*/  WARPSYNC.COLLECTIVE R15, `(.L_x_6442) ;  /* 0x000000000f087348 */ /* 0x000fea0003c00000 */
[----:B------:R0:W1:Y:S02]  /*277b0*/  SHFL.IDX P6, R14, R13, R12, R11 ;  /* 0x0000000c0d0e7389 */ /* 0x00006400000c000b */
[----:B01----:R-:W-:Y:S01]  /*277c0*/  ENDCOLLECTIVE ;  /* 0x000000000000791b */ /* 0x003fe20003800000 */
.L_x_6442:
        /* <DEDUP_REMOVED lines=15> */
.L_x_6443:
[----:B------:R-:W-:Y:S02]  /*278c0*/  IMAD.MOV.U32 R13, RZ, RZ, R8 ;  /* 0x000000ffff0d7224 */ /* 0x000fe400078e0008 */
[----:B------:R-:W-:-:S07]  /*278d0*/  IMAD.MOV.U32 R34, RZ, RZ, R14 ;  /* 0x000000ffff227224 */ /* 0x000fce00078e000e */
[----:B------:R-:W-:Y:S05]  /*278e0*/  WARPSYNC.COLLECTIVE R15, `(.L_x_6444) ;  /* 0x000000000f087348 */ /* 0x000fea0003c00000 */
[----:B------:R0:W1:Y:S02]  /*278f0*/  SHFL.IDX P6, R14, R13, R12, R11 ;  /* 0x0000000c0d0e7389 */ /* 0x00006400000c000b */
[----:B01----:R-:W-:Y:S01]  /*27900*/  ENDCOLLECTIVE ;  /* 0x000000000000791b */ /* 0x003fe20003800000 */
.L_x_6444:
[----:B------:R-:W-:Y:S01]  /*27910*/  ULDC.64 UR4, c[0x0][0x208] ;  /* 0x0000820000047ab9 */ /* 0x000fe20000000a00 */
        /* <DEDUP_REMOVED lines=11> */
[----:B------:R0:W-:Y:S04]  /*279d0*/  LDGSTS.E.BYPASS.LTC128B.128 [R5+0x23400], desc[UR4][R2.64+0x80], !P5 ;  /* 0x2340008002057fae */ /* 0x0001e8000e901d44 */
[----:B------:R0:W-:Y:S02]  /*279e0*/  LDGSTS.E.BYPASS.LTC128B.128 [R5+0x26400], desc[UR4][R2.64+0x100], !P4 ;  /* 0x2640010002057fae */ /* 0x0001e4000e101d44 */
[----:B0----5:R-:W-:Y:S05]  /*279f0*/  WARPSYNC.COLLECTIVE R15, `(.L_x_6445) ;  /* 0x000000000f087348 */ /* 0x021fea0003c00000 */
[----:B------:R1:W2:Y:S02]  /*27a00*/  SHFL.IDX P6, R14, R13, R12, R11 ;  /* 0x0000000c0d0e7389 */ /* 0x0002a400000c000b */
[----:B012--5:R-:W-:Y:S01]  /*27a10*/  ENDCOLLECTIVE ;  /* 0x000000000000791b */ /* 0x027fe20003800000 */
.L_x_6445:
[----:B------:R-:W-:Y:S02]  /*27a20*/  IMAD.MOV.U32 R13, RZ, RZ, R8 ;  /* 0x000000ffff0d7224 */ /* 0x000fe400078e0008 */
[----:B------:R-:W-:-:S07]  /*27a30*/  IMAD.MOV.U32 R34, RZ, RZ, R14 ;  /* 0x000000ffff227224 */ /* 0x000fce00078e000e */
[----:B------:R-:W-:Y:S05]  /*27a40*/  WARPSYNC.COLLECTIVE R15, `(.L_x_6446) ;  /* 0x000000000f087348 */ /* 0x000fea0003c00000 */
[----:B------:R0:W1:Y:S02]  /*27a50*/  SHFL.IDX P6, R14, R13, R12, R11 ;  /* 0x0000000c0d0e7389 */ /* 0x00006400000c000b */
[----:B01----:R-:W-:Y:S01]  /*27a60*/  ENDCOLLECTIVE ;  /* 0x000000000000791b */ /* 0x003fe20003800000 */
.L_x_6446:
[----:B------:R-:W-:Y:S01]  /*27a70*/  IMAD.MOV.U32 R2, RZ, RZ, R14 ;  /* 0x000000ffff027224 */ /* 0x000fe200078e000e */
[----:B------:R-:W-:Y:S06]  /*27a80*/  BRA `(.L_x_6447) ;  /* 0xffffffac00147947 */ /* 0x000fec000383ffff */
.L_x_6295:
[----:B0-----:R0:W3:Y:S02]  /*27a90*/  SYNCS.PHASECHK.TRANS64.TRYWAIT P0, [R6+URZ+0x30860], R2 ;  /* 0x03086002060075a7 */ /* 0x0010e4000800017f */
[----:B---3--:R-:W-:Y:S05]  /*27aa0*/  @!P0 NANOSLEEP.SYNCS 0x989680 ;  /* 0x009896800000895d */ /* 0x008fea0003900000 */
[----:B------:R-:W3:Y:S02]  /*27ab0*/  @!P0 SYNCS.PHASECHK.TRANS64 P0, [R6+URZ+0x30860], R2 ;  /* 0x03086002060085a7 */ /* 0x000ee4000800007f */
[----:B---3--:R-:W-:Y:S05]  /*27ac0*/  @!P0 BRA `(.L_x_6295) ;  /* 0xfffffffc00f08947 */ /* 0x008fea000383ffff */
[----:B------:R-:W-:Y:S05]  /*27ad0*/  BRA `(.L_x_6448) ;  /* 0xffffffac00807947 */ /* 0x000fea000383ffff */
.L_x_6296:
        /* <DEDUP_REMOVED lines=8> */
.L_x_6450:
[----:B------:R-:W-:Y:S05]  /*27b60*/  BSYNC B1 ;  /* 0x0000000000017941 */ /* 0x000fea0003800000 */
.L_x_6449:
        /* <DEDUP_REMOVED lines=9> */
.L_x_6451:
        /* <DEDUP_REMOVED lines=18> */
.L_x_6452:
[----:B------:R-:W-:Y:S02]  /*27d20*/  IMAD.MOV.U32 R13, RZ, RZ, R23 ;  /* 0x000000ffff0d7224 */ /* 0x000fe400078e0017 */
[----:B------:R-:W-:-:S07]  /*27d30*/  IMAD.MOV.U32 R3, RZ, RZ, R14 ;  /* 0x000000ffff037224 */ /* 0x000fce00078e000e */
[----:B------:R-:W-:Y:S05]  /*27d40*/  WARPSYNC.COLLECTIVE R15, `(.L_x_6453) ;  /* 0x000000000f087348 */ /* 0x000fea0003c00000 */
[----:B------:R0:W1:Y:S02]  /*27d50*/  SHFL.IDX P6, R14, R13, R12, R11 ;  /* 0x0000000c0d0e7389 */ /* 0x00006400000c000b */
[----:B01----:R-:W-:Y:S01]  /*27d60*/  ENDCOLLECTIVE ;  /* 0x000000000000791b */ /* 0x003fe20003800000 */
.L_x_6453:
        /* <DEDUP_REMOVED lines=18> */
.L_x_6454:
[----:B------:R-:W-:Y:S02]  /*27e90*/  IMAD.MOV.U32 R13, RZ, RZ, R23 ;  /* 0x000000ffff0d7224 */ /* 0x000fe400078e0017 */
[----:B------:R-:W-:-:S07]  /*27ea0*/  IMAD.MOV.U32 R3, RZ, RZ, R14 ;  /* 0x000000ffff037224 */ /* 0x000fce00078e000e */
[----:B------:R-:W-:Y:S05]  /*27eb0*/  WARPSYNC.COLLECTIVE R15, `(.L_x_6455) ;  /* 0x000000000f087348 */ /* 0x000fea0003c00000 */
[----:B------:R0:W1:Y:S02]  /*27ec0*/  SHFL.IDX P6, R14, R13, R12, R11 ;  /* 0x0000000c0d0e7389 */ /* 0x00006400000c000b */
[----:B01----:R-:W-:Y:S01]  /*27ed0*/  ENDCOLLECTIVE ;  /* 0x000000000000791b */ /* 0x003fe20003800000 */
.L_x_6455:
        /* <DEDUP_REMOVED lines=18> */
.L_x_6456:
[----:B------:R-:W-:Y:S02]  /*28000*/  IMAD.MOV.U32 R13, RZ, RZ, R23 ;  /* 0x000000ffff0d7224 */ /* 0x000fe400078e0017 */
[----:B------:R-:W-:-:S07]  /*28010*/  IMAD.MOV.U32 R3, RZ, RZ, R14 ;  /* 0x000000ffff037224 */ /* 0x000fce00078e000e */
[----:B------:R-:W-:Y:S05]  /*28020*/  WARPSYNC.COLLECTIVE R15, `(.L_x_6457) ;  /* 0x000000000f087348 */ /* 0x000fea0003c00000 */
[----:B------:R0:W1:Y:S02]  /*28030*/  SHFL.IDX P6, R14, R13, R12, R11 ;  /* 0x0000000c0d0e7389 */ /* 0x00006400000c000b */
[----:B01----:R-:W-:Y:S01]  /*28040*/  ENDCOLLECTIVE ;  /* 0x000000000000791b */ /* 0x003fe20003800000 */
.L_x_6457:
        /* <DEDUP_REMOVED lines=18> */
.L_x_6458:
[----:B------:R-:W-:Y:S02]  /*28170*/  IMAD.MOV.U32 R13, RZ, RZ, R23 ;  /* 0x000000ffff0d7224 */ /* 0x000fe400078e0017 */
[----:B------:R-:W-:-:S07]  /*28180*/  IMAD.MOV.U32 R3, RZ, RZ, R14 ;  /* 0x000000ffff037224 */ /* 0x000fce00078e000e */
[----:B------:R-:W-:Y:S05]  /*28190*/  WARPSYNC.COLLECTIVE R15, `(.L_x_6459) ;  /* 0x000000000f087348 */ /* 0x000fea0003c00000 */
[----:B------:R0:W1:Y:S02]  /*281a0*/  SHFL.IDX P6, R14, R13, R12, R11 ;  /* 0x0000000c0d0e7389 */ /* 0x00006400000c000b */
[----:B01----:R-:W-:Y:S01]  /*281b0*/  ENDCOLLECTIVE ;  /* 0x000000000000791b */ /* 0x003fe20003800000 */
.L_x_6459:
        /* <DEDUP_REMOVED lines=18> */
.L_x_6460:
[----:B------:R-:W-:Y:S02]  /*282e0*/  IMAD.MOV.U32 R13, RZ, RZ, R23 ;  /* 0x000000ffff0d7224 */ /* 0x000fe400078e0017 */
[----:B------:R-:W-:-:S07]  /*282f0*/  IMAD.MOV.U32 R24, RZ, RZ, R14 ;  /* 0x000000ffff187224 */ /* 0x000fce00078e000e */
[----:B------:R-:W-:Y:S05]  /*28300*/  WARPSYNC.COLLECTIVE R15, `(.L_x_6461) ;  /* 0x000000000f087348 */ /* 0x000fea0003c00000 */
[----:B------:R0:W1:Y:S02]  /*28310*/  SHFL.IDX P6, R14, R13, R12, R11 ;  /* 0x0000000c0d0e7389 */ /* 0x00006400000c000b */
[----:B01----:R-:W-:Y:S01]  /*28320*/  ENDCOLLECTIVE ;  /* 0x000000000000791b */ /* 0x003fe20003800000 */
.L_x_6461:
[----:B------:R-:W-:Y:S05]  /*28330*/  BRA `(.L_x_6462) ;  /* 0xffffffa800687947 */ /* 0x000fea000383ffff */
.L_x_6304:
[----:B0-----:R0:W1:Y:S02]  /*28340*/  SYNCS.PHASECHK.TRANS64.TRYWAIT P0, [R0+URZ+0x30860], R3 ;  /* 0x03086003000075a7 */ /* 0x001064000800017f */
[----:B-1----:R-:W-:Y:S05]  /*28350*/  @!P0 NANOSLEEP.SYNCS 0x989680 ;  /* 0x009896800000895d */ /* 0x002fea0003900000 */
[----:B------:R-:W1:Y:S02]  /*28360*/  @!P0 SYNCS.PHASECHK.TRANS64 P0, [R0+URZ+0x30860], R3 ;  /* 0x03086003000085a7 */ /* 0x000e64000800007f */
[----:B-1----:R-:W-:Y:S05]  /*28370*/  @!P0 BRA `(.L_x_6304) ;  /* 0xfffffffc00f08947 */ /* 0x002fea000383ffff */
[----:B------:R-:W-:Y:S05]  /*28380*/  BRA `(.L_x_6463) ;  /* 0xffffffac00987947 */ /* 0x000fea000383ffff */
.L_x_6305:
        /* <DEDUP_REMOVED lines=8> */
.L_x_6465:
[----:B------:R-:W-:Y:S05]  /*28410*/  BSYNC B0 ;  /* 0x0000000000007941 */ /* 0x000fea0003800000 */
.L_x_6464:
        /* <DEDUP_REMOVED lines=9> */
.L_x_6466:
[----:B------:R-:W-:Y:S01]  /*284b0*/  ULDC UR4, c[0x0][0x2f4] ;  /* 0x0000bd0000047ab9 */ /* 0x000fe20000000800 */
[----:B------:R-:W-:Y:S01]  /*284c0*/  IMAD R4, R7, 0x2, R22 ;  /* 0x0000000207047824 */ /* 0x000fe200078e0216 */
[----:B------:R-:W-:Y:S01]  /*284d0*/  ISETP.GE.AND P2, PT, R33, UR4, PT ;  /* 0x0000000421007c0c */ /* 0x000fe2000bf46270 */
[----:B------:R-:W-:Y:S01]  /*284e0*/  ULDC.64 UR6, c[0x0][0x208] ;  /* 0x0000820000067ab9 */ /* 0x000fe20000000a00 */
[----:B------:R-:W-:Y:S02]  /*284f0*/  ISETP.GE.AND P1, PT, R36, UR4, PT ;  /* 0x0000000424007c0c */ /* 0x000fe4000bf26270 */
[C---:B------:R-:W-:Y:S02]  /*28500*/  ISETP.LT.OR P3, PT, R6.reuse, 0x1, P2 ;  /* 0x000000010600780c */ /* 0x040fe40001761670 */
[----:B------:R-:W-:Y:S01]  /*28510*/  ISETP.LT.OR P4, PT, R6, 0x1, P1 ;  /* 0x000000010600780c */ /* 0x000fe20000f81670 */
[----:B------:R-:W-:Y:S02]  /*28520*/  IMAD.MOV.U32 R13, RZ, RZ, R24 ;  /* 0x000000ffff0d7224 */ /* 0x000fe400078e0018 */
[----:B------:R-:W-:Y:S01]  /*28530*/  IMAD.MOV.U32 R12, RZ, RZ, 0x1 ;  /* 0x00000001ff0c7424 */ /* 0x000fe200078e00ff */
[----:B------:R-:W-:-:S05]  /*28540*/  IADD3 R2, P0, R14, R5, RZ ;  /* 0x000000050e027210 */ /* 0x000fca0007f1e0ff */
[----:B------:R-:W-:Y:S01]  /*28550*/  IMAD.X R3, RZ, RZ, R3, P0 ;  /* 0x000000ffff037224 */ /* 0x000fe200000e0603 */
[----:B------:R-:W-:-:S04]  /*28560*/  ISETP.GE.AND P0, PT, R35, UR4, PT ;  /* 0x0000000423007c0c */ /* 0x000fc8000bf06270 */
[----:B------:R-:W-:Y:S01]  /*28570*/  @!PT LDS RZ, [RZ] ;  /* 0x00000000fffff984 */ /* 0x000fe20000000800 */
[----:B------:R-:W-:Y:S01]  /*28580*/  @!PT LDS RZ, [RZ] ;  /* 0x00000000fffff984 */ /* 0x000fe20000000800 */
[----:B------:R-:W-:Y:S01]  /*28590*/  @!PT LDS RZ, [RZ] ;  /* 0x00000000fffff984 */ /* 0x000fe20000000800 */
[----:B------:R0:W-:Y:S01]  /*285a0*/  LDGSTS.E.BYPASS.LTC128B.128 [R4+0x400], desc[UR6][R2.64], !P3 ;  /* 0x0040000002047fae */ /* 0x0001e2000d901d46 */
[----:B------:R-:W-:-:S03]  /*285b0*/  ISETP.LT.OR P3, PT, R6, 0x1, P0 ;  /* 0x000000010600780c */ /* 0x000fc60000761670 */
[----:B------:R0:W-:Y:S10]  /*285c0*/  LDGSTS.E.BYPASS.LTC128B.128 [R4+0x3400], desc[UR6][R2.64+0x80], !P4 ;  /* 0x0340008002047fae */ /* 0x0001f4000e101d46 */
[----:B------:R0:W-:Y:S01]  /*285d0*/  LDGSTS.E.BYPASS.LTC128B.128 [R4+0x6400], desc[UR6][R2.64+0x100], !P3 ;  /* 0x0640010002047fae */ /* 0x0001e2000d901d46 */
[----:B------:R-:W-:-:S13]  /*285e0*/  ISETP.LT.OR P3, PT, R6, 0x11, P2 ;  /* 0x000000110600780c */ /* 0x000fda0001761670 */
[----:B0-----:R-:W-:Y:S05]  /*285f0*/  WARPSYNC.COLLECTIVE R15, `(.L_x_6467) ;  /* 0x000000000f087348 */ /* 0x001fea0003c00000 */
[----:B------:R1:W2:Y:S02]  /*28600*/  SHFL.IDX P6, R14, R13, R12, R11 ;  /* 0x0000000c0d0e7389 */ /* 0x0002a400000c000b */
[----:B012---:R-:W-:Y:S01]  /*28610*/  ENDCOLLECTIVE ;  /* 0x000000000000791b */ /* 0x007fe20003800000 */
.L_x_6467:
[----:B------:R-:W-:Y:S02]  /*28620*/  IMAD.MOV.U32 R13, RZ, RZ, R23 ;  /* 0x000000ffff0d7224 */ /* 0x000fe400078e0017 */
[----:B------:R-:W-:-:S07]  /*28630*/  IMAD.MOV.U32 R7, RZ, RZ, R14 ;  /* 0x000000ffff077224 */ /* 0x000fce00078e000e */
[----:B------:R-:W-:Y:S05]  /*28640*/  WARPSYNC.COLLECTIVE R15, `(.L_x_6468) ;  /* 0x000000000f087348 */ /* 0x000fea0003c00000 */
[----:B------:R0:W1:Y:S02]  /*28650*/  SHFL.IDX P6, R14, R13, R12, R11 ;  /* 0x0000000c0d0e7389 */ /* 0x00006400000c000b */
[----:B01----:R-:W-:Y:S01]  /*28660*/  ENDCOLLECTIVE ;  /* 0x000000000000791b */ /* 0x003fe20003800000 */
.L_x_6468:
[----:B------:R-:W-:Y:S01]  /*28670*/  ULDC.64 UR4, c[0x0][0x208] ;  /* 0x0000820000047ab9 */ /* 0x000fe20000000a00 */
        /* <DEDUP_REMOVED lines=10> */
[----:B------:R0:W-:Y:S05]  /*28720*/  LDGSTS.E.BYPASS.LTC128B.128 [R4+0x3c00], desc[UR4][R2.64+0x80], !P4 ;  /* 0x03c0008002047fae */ /* 0x0001ea000e101d44 */
[----:B------:R0:W-:Y:S01]  /*28730*/  LDGSTS.E.BYPASS.LTC128B.128 [R4+0x6c00], desc[UR4][R2.64+0x100], !P3 ;  /* 0x06c0010002047fae */ /* 0x0001e2000d901d44 */
[----:B------:R-:W-:-:S13]  /*28740*/  ISETP.LT.OR P3, PT, R6, 0x21, P2 ;  /* 0x000000210600780c */ /* 0x000fda0001761670 */
[----:B0-----:R-:W-:Y:S05]  /*28750*/  WARPSYNC.COLLECTIVE R15, `(.L_x_6469) ;  /* 0x000000000f087348 */ /* 0x001fea0003c00000 */
[----:B------:R1:W2:Y:S02]  /*28760*/  SHFL.IDX P6, R14, R13, R12, R11 ;  /* 0x0000000c0d0e7389 */ /* 0x0002a400000c000b */
[----:B012---:R-:W-:Y:S01]  /*28770*/  ENDCOLLECTIVE ;  /* 0x000000000000791b */ /* 0x007fe20003800000 */
.L_x_6469:
[----:B------:R-:W-:Y:S02]  /*28780*/  IMAD.MOV.U32 R13, RZ, RZ, R23 ;  /* 0x000000ffff0d7224 */ /* 0x000fe400078e0017 */
[----:B------:R-:W-:-:S07]  /*28790*/  IMAD.MOV.U32 R7, RZ, RZ, R14 ;  /* 0x000000ffff077224 */ /* 0x000fce00078e000e */
[----:B------:R-:W-:Y:S05]  /*287a0*/  WARPSYNC.COLLECTIVE R15, `(.L_x_6470) ;  /* 0x000000000f087348 */ /* 0x000fea0003c00000 */
[----:B------:R0:W1:Y:S02]  /*287b0*/  SHFL.IDX P6, R14, R13, R12, R11 ;  /* 0x0000000c0d0e7389 */ /* 0x00006400000c000b */
[----:B01----:R-:W-:Y:S01]  /*287c0*/  ENDCOLLECTIVE ;  /* 0x000000000000791b */ /* 0x003fe20003800000 */
.L_x_6470:
        /* <DEDUP_REMOVED lines=17> */
.L_x_6471:
[----:B------:R-:W-:Y:S02]  /*288e0*/  IMAD.MOV.U32 R13, RZ, RZ, R23 ;  /* 0x000000ffff0d7224 */ /* 0x000fe400078e0017 */
[----:B------:R-:W-:-:S07]  /*288f0*/  IMAD.MOV.U32 R7, RZ, RZ, R14 ;  /* 0x000000ffff077224 */ /* 0x000fce00078e000e */
[----:B------:R-:W-:Y:S05]  /*28900*/  WARPSYNC.COLLECTIVE R15, `(.L_x_6472) ;  /* 0x000000000f087348 */ /* 0x000fea0003c00000 */
[----:B------:R0:W1:Y:S02]  /*28910*/  SHFL.IDX P6, R14, R13, R12, R11 ;  /* 0x0000000c0d0e7389 */ /* 0x00006400000c000b */
[----:B01----:R-:W-:Y:S01]  /*28920*/  ENDCOLLECTIVE ;  /* 0x000000000000791b */ /* 0x003fe20003800000 */
.L_x_6472:
        /* <DEDUP_REMOVED lines=17> */
.L_x_6473:
[----:B------:R-:W-:Y:S02]  /*28a40*/  IMAD.MOV.U32 R13, RZ, RZ, R23 ;  /* 0x000000ffff0d7224 */ /* 0x000fe400078e0017 */
[----:B------:R-:W-:-:S07]  /*28a50*/  IMAD.MOV.U32 R7, RZ, RZ, R14 ;  /* 0x000000ffff077224 */ /* 0x000fce00078e000e */
[----:B------:R-:W-:Y:S05]  /*28a60*/  WARPSYNC.COLLECTIVE R15, `(.L_x_6474) ;  /* 0x000000000f087348 */ /* 0x000fea0003c00000 */
[----:B------:R0:W1:Y:S02]  /*28a70*/  SHFL.IDX P6, R14, R13, R12, R11 ;  /* 0x0000000c0d0e7389 */ /* 0x00006400000c000b */
[----:B01----:R-:W-:Y:S01]  /*28a80*/  ENDCOLLECTIVE ;  /* 0x000000000000791b */ /* 0x003fe20003800000 */
.L_x_6474:
        /* <DEDUP_REMOVED lines=12> */
[----:B------:R0:W-:Y:S02]  /*28b50*/  LDGSTS.E.BYPASS.LTC128B.128 [R4+0x8400], desc[UR4][R2.64+0x100], !P3 ;  /* 0x0840010002047fae */ /* 0x0001e4000d901d44 */
[----:B0-----:R-:W-:Y:S05]  /*28b60*/  WARPSYNC.COLLECTIVE R15, `(.L_x_6475) ;  /* 0x000000000f087348 */ /* 0x001fea0003c00000 */
[----:B------:R1:W2:Y:S02]  /*28b70*/  SHFL.IDX P6, R14, R13, R12, R11 ;  /* 0x0000000c0d0e7389 */ /* 0x0002a400000c000b */
[----:B012---:R-:W-:Y:S01]  /*28b80*/  ENDCOLLECTIVE ;  /* 0x000000000000791b */ /* 0x007fe20003800000 */
.L_x_6475:
[----:B------:R-:W-:Y:S02]  /*28b90*/  IMAD.MOV.U32 R13, RZ, RZ, R23 ;  /* 0x000000ffff0d7224 */ /* 0x000fe400078e0017 */
[----:B------:R-:W-:-:S07]  /*28ba0*/  IMAD.MOV.U32 R24, RZ, RZ, R14 ;  /* 0x000000ffff187224 */ /* 0x000fce00078e000e */
[----:B------:R-:W-:Y:S05]  /*28bb0*/  WARPSYNC.COLLECTIVE R15, `(.L_x_6476) ;  /* 0x000000000f087348 */ /* 0x000fea0003c00000 */
[----:B------:R0:W1:Y:S02]  /*28bc0*/  SHFL.IDX P6, R14, R13, R12, R11 ;  /* 0x0000000c0d0e7389 */ /* 0x00006400000c000b */
[----:B01----:R-:W-:Y:S01]  /*28bd0*/  ENDCOLLECTIVE ;  /* 0x000000000000791b */ /* 0x003fe20003800000 */
.L_x_6476:
[----:B------:R-:W-:Y:S05]  /*28be0*/  BRA `(.L_x_6477) ;  /* 0xffffffa8008c7947 */ /* 0x000fea000383ffff */
.L_x_6310:
[----:B------:R-:W-:Y:S01]  /*28bf0*/  BSSY B0, `(.L_x_6478) ;  /* 0x0000008000007945 */ /* 0x000fe20003800000 */
[----:B------:R-:W-:Y:S02]  /*28c00*/  IMAD.MOV.U32 R13, RZ, RZ, R16 ;  /* 0x000000ffff0d7224 */ /* 0x000fe400078e0010 */
[----:B-1----:R-:W-:Y:S02]  /*28c10*/  IMAD.MOV.U32 R12, RZ, RZ, RZ ;  /* 0x000000ffff0c7224 */ /* 0x002fe400078e00ff */
[----:B0-----:R-:W-:Y:S02]  /*28c20*/  IMAD.MOV.U32 R11, RZ, RZ, 0x1f ;  /* 0x0000001fff0b7424 */ /* 0x001fe400078e00ff */
[----:B------:R-:W-:-:S07]  /*28c30*/  IMAD.MOV.U32 R15, RZ, RZ, -0x1 ;  /* 0xffffffffff0f7424 */ /* 0x000fce00078e00ff */
[----:B------:R-:W-:Y:S05]  /*28c40*/  WARPSYNC.COLLECTIVE R15, `(.L_x_6479) ;  /* 0x000000000f087348 */ /* 0x000fea0003c00000 */
[----:B------:R0:W1:Y:S02]  /*28c50*/  SHFL.IDX P6, R14, R13, R12, R11 ;  /* 0x0000000c0d0e7389 */ /* 0x00006400000c000b */
[----:B01----:R-:W-:Y:S01]  /*28c60*/  ENDCOLLECTIVE ;  /* 0x000000000000791b */ /* 0x003fe20003800000 */
.L_x_6479:
[----:B------:R-:W-:Y:S05]  /*28c70*/  BSYNC B0 ;  /* 0x0000000000007941 */ /* 0x000fea0003800000 */
.L_x_6478:
        /* <DEDUP_REMOVED lines=9> */
.L_x_6480:
        /* <DEDUP_REMOVED lines=19> */
.L_x_6481:
[----:B------:R-:W-:Y:S01]  /*28e40*/  IMAD.MOV.U32 R12, RZ, RZ, 0x2 ;  /* 0x00000002ff0c7424 */ /* 0x000fe200078e00ff */
[----:B------:R-:W-:-:S05]  /*28e50*/  SEL R6, R14, RZ, P1 ;  /* 0x000000ff0e067207 */ /* 0x000fca0000800000 */
[----:B------:R-:W-:-:S04]  /*28e60*/  IMAD.IADD R6, R5, 0x1, R6 ;  /* 0x0000000105067824 */ /* 0x000fc800078e0206 */
[----:B------:R-:W-:-:S07]  /*28e70*/  IMAD.MOV.U32 R13, RZ, RZ, R6 ;  /* 0x000000ffff0d7224 */ /* 0x000fce00078e0006 */
[----:B------:R-:W-:Y:S05]  /*28e80*/  WARPSYNC.COLLECTIVE R15, `(.L_x_6482) ;  /* 0x000000000f087348 */ /* 0x000fea0003c00000 */
[----:B------:R0:W1:Y:S02]  /*28e90*/  SHFL.UP P6, R14, R13, R12, R11 ;  /* 0x0400000c0d0e7389 */ /* 0x00006400000c000b */
[----:B01----:R-:W-:Y:S01]  /*28ea0*/  ENDCOLLECTIVE ;  /* 0x000000000000791b */ /* 0x003fe20003800000 */
.L_x_6482:
[----:B------:R-:W-:Y:S01]  /*28eb0*/  IMAD.MOV.U32 R12, RZ, RZ, 0x4 ;  /* 0x00000004ff0c7424 */ /* 0x000fe200078e00ff */
[----:B------:R-:W-:-:S05]  /*28ec0*/  SEL R7, R14, RZ, P2 ;  /* 0x000000ff0e077207 */ /* 0x000fca0001000000 */
[----:B------:R-:W-:-:S04]  /*28ed0*/  IMAD.IADD R7, R6, 0x1, R7 ;  /* 0x0000000106077824 */ /* 0x000fc800078e0207 */
[----:B------:R-:W-:-:S07]  /*28ee0*/  IMAD.MOV.U32 R13, RZ, RZ, R7 ;  /* 0x000000ffff0d7224 */ /* 0x000fce00078e0007 */
[----:B------:R-:W-:Y:S05]  /*28ef0*/  WARPSYNC.COLLECTIVE R15, `(.L_x_6483) ;  /* 0x000000000f087348 */ /* 0x000fea0003c00000 */
[----:B------:R0:W1:Y:S02]  /*28f00*/  SHFL.UP P6, R14, R13, R12, R11 ;  /* 0x0400000c0d0e7389 */ /* 0x00006400000c000b */
[----:B01----:R-:W-:Y:S01]  /*28f10*/  ENDCOLLECTIVE ;  /* 0x000000000000791b */ /* 0x003fe20003800000 */
.L_x_6483:
[----:B------:R-:W-:Y:S01]  /*28f20*/  IMAD.MOV.U32 R12, RZ, RZ, 0x8 ;  /* 0x00000008ff0c7424 */ /* 0x000fe200078e00ff */
[----:B------:R-:W-:-:S05]  /*28f30*/  SEL R2, R14, RZ, P3 ;  /* 0x000000ff0e027207 */ /* 0x000fca0001800000 */
[----:B------:R-:W-:-:S04]  /*28f40*/  IMAD.IADD R2, R7, 0x1, R2 ;  /* 0x0000000107027824 */ /* 0x000fc800078e0202 */
[----:B------:R-:W-:-:S07]  /*28f50*/  IMAD.MOV.U32 R13, RZ, RZ, R2 ;  /* 0x000000ffff0d7224 */ /* 0x000fce00078e0002 */
[----:B------:R-:W-:Y:S05]  /*28f60*/  WARPSYNC.COLLECTIVE R15, `(.L_x_6484) ;  /* 0x000000000f087348 */ /* 0x000fea0003c00000 */
[----:B------:R0:W1:Y:S02]  /*28f70*/  SHFL.UP P6, R14, R13, R12, R11 ;  /* 0x0400000c0d0e7389 */ /* 0x00006400000c000b */
[----:B01----:R-:W-:Y:S01]  /*28f80*/  ENDCOLLECTIVE ;  /* 0x000000000000791b */ /* 0x003fe20003800000 */
.L_x_6484:
[----:B------:R-:W-:Y:S01]  /*28f90*/  IMAD.MOV.U32 R12, RZ, RZ, 0x10 ;  /* 0x00000010ff0c7424 */ /* 0x000fe200078e00ff */
[----:B------:R-:W-:-:S05]  /*28fa0*/  SEL R3, R14, RZ, P4 ;  /* 0x000000ff0e037207 */ /* 0x000fca0002000000 */
[----:B------:R-:W-:-:S04]  /*28fb0*/  IMAD.IADD R3, R2, 0x1, R3 ;  /* 0x0000000102037824 */ /* 0x000fc800078e0203 */
[----:B------:R-:W-:-:S07]  /*28fc0*/  IMAD.MOV.U32 R13, RZ, RZ, R3 ;  /* 0x000000ffff0d7224 */ /* 0x000fce00078e0003 */
[----:B------:R-:W-:Y:S05]  /*28fd0*/  WARPSYNC.COLLECTIVE R15, `(.L_x_6485) ;  /* 0x000000000f087348 */ /* 0x000fea0003c00000 */
[----:B------:R0:W1:Y:S02]  /*28fe0*/  SHFL.UP P6, R14, R13, R12, R11 ;  /* 0x0400000c0d0e7389 */ /* 0x00006400000c000b */
[----:B01----:R-:W-:Y:S01]  /*28ff0*/  ENDCOLLECTIVE ;  /* 0x000000000000791b */ /* 0x003fe20003800000 */
.L_x_6485:
        /* <DEDUP_REMOVED lines=8> */
.L_x_6486:
[----:B------:R-:W-:Y:S05]  /*29080*/  BRA `(.L_x_6487) ;  /* 0xffffffa800a87947 */ /* 0x000fea000383ffff */
.L_x_6315:
[----:B------:R-:W-:Y:S01]  /*29090*/  BSSY B0, `(.L_x_6488) ;  /* 0x0000008000007945 */ /* 0x000fe20003800000 */
[----:B-----5:R-:W-:Y:S02]  /*290a0*/  IMAD.MOV.U32 R13, RZ, RZ, R5 ;  /* 0x000000ffff0d7224 */ /* 0x020fe400078e0005 */
[----:B-1----:R-:W-:Y:S02]  /*290b0*/  IMAD.MOV.U32 R12, RZ, RZ, 0x1 ;  /* 0x00000001ff0c7424 */ /* 0x002fe400078e00ff */
[----:B0-----:R-:W-:Y:S02]  /*290c0*/  IMAD.MOV.U32 R11, RZ, RZ, RZ ;  /* 0x000000ffff0b7224 */ /* 0x001fe400078e00ff */
[----:B------:R-:W-:-:S07]  /*290d0*/  IMAD.MOV.U32 R15, RZ, RZ, -0x1 ;  /* 0xffffffffff0f7424 */ /* 0x000fce00078e00ff */
[----:B--23--:R-:W-:Y:S05]  /*290e0*/  WARPSYNC.COLLECTIVE R15, `(.L_x_6489) ;  /* 0x000000000f087348 */ /* 0x00cfea0003c00000 */
[----:B------:R0:W1:Y:S02]  /*290f0*/  SHFL.UP P6, R14, R13, R12, R11 ;  /* 0x0400000c0d0e7389 */ /* 0x00006400000c000b */
[----:B0123--:R-:W-:Y:S01]  /*29100*/  ENDCOLLECTIVE ;  /* 0x000000000000791b */ /* 0x00ffe20003800000 */
.L_x_6489:
[----:B------:R-:W-:Y:S05]  /*29110*/  BSYNC B0 ;  /* 0x0000000000007941 */ /* 0x000fea0003800000 */
.L_x_6488:
        /* <DEDUP_REMOVED lines=8> */
.L_x_6490:
[----:B------:R-:W-:Y:S01]  /*291a0*/  IMAD.MOV.U32 R12, RZ, RZ, 0x4 ;  /* 0x00000004ff0c7424 */ /* 0x000fe200078e00ff */
[----:B------:R-:W-:-:S05]  /*291b0*/  SEL R2, R14, RZ, P2 ;  /* 0x000000ff0e027207 */ /* 0x000fca0001000000 */
[----:B------:R-:W-:-:S04]  /*291c0*/  IMAD.IADD R2, R13, 0x1, R2 ;  /* 0x000000010d027824 */ /* 0x000fc800078e0202 */
[----:B------:R-:W-:-:S07]  /*291d0*/  IMAD.MOV.U32 R13, RZ, RZ, R2 ;  /* 0x000000ffff0d7224 */ /* 0x000fce00078e0002 */
[----:B------:R-:W-:Y:S05]  /*291e0*/  WARPSYNC.COLLECTIVE R15, `(.L_x_6491) ;  /* 0x000000000f087348 */ /* 0x000fea0003c00000 */
[----:B------:R0:W1:Y:S02]  /*291f0*/  SHFL.UP P6, R14, R13, R12, R11 ;  /* 0x0400000c0d0e7389 */ /* 0x00006400000c000b */
[----:B01----:R-:W-:Y:S01]  /*29200*/  ENDCOLLECTIVE ;  /* 0x000000000000791b */ /* 0x003fe20003800000 */
.L_x_6491:
[----:B------:R-:W-:Y:S01]  /*29210*/  IMAD.MOV.U32 R12, RZ, RZ, 0x8 ;  /* 0x00000008ff0c7424 */ /* 0x000fe200078e00ff */
[----:B------:R-:W-:-:S05]  /*29220*/  SEL R3, R14, RZ, P3 ;  /* 0x000000ff0e037207 */ /* 0x000fca0001800000 */
[----:B------:R-:W-:-:S04]  /*29230*/  IMAD.IADD R3, R2, 0x1, R3 ;  /* 0x0000000102037824 */ /* 0x000fc800078e0203 */
[----:B------:R-:W-:-:S07]  /*29240*/  IMAD.MOV.U32 R13, RZ, RZ, R3 ;  /* 0x000000ffff0d7224 */ /* 0x000fce00078e0003 */
[----:B------:R-:W-:Y:S05]  /*29250*/  WARPSYNC.COLLECTIVE R15, `(.L_x_6492) ;  /* 0x000000000f087348 */ /* 0x000fea0003c00000 */
[----:B------:R0:W1:Y:S02]  /*29260*/  SHFL.UP P6, R14, R13, R12, R11 ;  /* 0x0400000c0d0e7389 */ /* 0x00006400000c000b */
[----:B01----:R-:W-:Y:S01]  /*29270*/  ENDCOLLECTIVE ;  /* 0x000000000000791b */ /* 0x003fe20003800000 */
.L_x_6492:
[----:B------:R-:W-:Y:S01]  /*29280*/  IMAD.MOV.U32 R12, RZ, RZ, 0x10 ;  /* 0x00000010ff0c7424 */ /* 0x000fe200078e00ff */
[----:B------:R-:W-:-:S05]  /*29290*/  SEL R4, R14, RZ, P4 ;  /* 0x000000ff0e047207 */ /* 0x000fca0002000000 */
[----:B------:R-:W-:-:S04]  /*292a0*/  IMAD.IADD R4, R3, 0x1, R4 ;  /* 0x0000000103047824 */ /* 0x000fc800078e0204 */
[----:B------:R-:W-:-:S07]  /*292b0*/  IMAD.MOV.U32 R13, RZ, RZ, R4 ;  /* 0x000000ffff0d7224 */ /* 0x000fce00078e0004 */
[----:B------:R-:W-:Y:S05]  /*292c0*/  WARPSYNC.COLLECTIVE R15, `(.L_x_6493) ;  /* 0x000000000f087348 */ /* 0x000fea0003c00000 */
[----:B------:R0:W1:Y:S02]  /*292d0*/  SHFL.UP P6, R14, R13, R12, R11 ;  /* 0x0400000c0d0e7389 */ /* 0x00006400000c000b */
[----:B01----:R-:W-:Y:S01]  /*292e0*/  ENDCOLLECTIVE ;  /* 0x000000000000791b */ /* 0x003fe20003800000 */
.L_x_6493:
        /* <DEDUP_REMOVED lines=8> */
.L_x_6494:
[----:B------:R-:W-:Y:S05]  /*29370*/  BRA `(.L_x_6495) ;  /* 0xffffffa8008c7947 */ /* 0x000fea000383ffff */
.L_x_6317:
[----:B------:R-:W-:Y:S01]  /*29380*/  BSSY B0, `(.L_x_6496) ;  /* 0x0000006000007945 */ /* 0x000fe20003800000 */
[----:B------:R-:W-:Y:S01]  /*29390*/  PLOP3.LUT P6, PT, P6, PT, PT, 0x8, 0x0 ;  /* 0x000000000000781c */ /* 0x000fe200037ce170 */
[----:B------:R-:W-:-:S12]  /*293a0*/  IMAD.MOV.U32 R15, RZ, RZ, -0x1 ;  /* 0xffffffffff0f7424 */ /* 0x000fd800078e00ff */
[----:B012---:R-:W-:Y:S05]  /*293b0*/  WARPSYNC.COLLECTIVE R15, `(.L_x_6497) ;  /* 0x000000000f087348 */ /* 0x007fea0003c00000 */
[----:B------:R-:W-:Y:S01]  /*293c0*/  VOTE.ANY R14, PT, P6 ;  /* 0x00000000000e7806 */ /* 0x000fe200030e0100 */
[----:B012---:R-:W-:Y:S06]  /*293d0*/  ENDCOLLECTIVE ;  /* 0x000000000000791b */ /* 0x007fec0003800000 */
.L_x_6497:
[----:B------:R-:W-:Y:S05]  /*293e0*/  BSYNC B0 ;  /* 0x0000000000007941 */ /* 0x000fea0003800000 */
.L_x_6496:
        /* <DEDUP_REMOVED lines=9> */
.L_x_6498:
[----:B------:R-:W-:Y:S01]  /*29480*/  IMAD.MOV.U32 R5, RZ, RZ, R14 ;  /* 0x000000ffff057224 */ /* 0x000fe200078e000e */
[----:B------:R-:W-:Y:S06]  /*29490*/  BRA `(.L_x_6499) ;  /* 0xffffffa8007c7947 */ /* 0x000fec000383ffff */
.L_x_6319:
[----:B------:R-:W-:Y:S01]  /*294a0*/  BSSY B0, `(.L_x_6500) ;  /* 0x0000007000007945 */ /* 0x000fe20003800000 */
[----:B------:R-:W-:Y:S02]  /*294b0*/  IMAD.MOV.U32 R13, RZ, RZ, R6 ;  /* 0x000000ffff0d7224 */ /* 0x000fe400078e0006 */
[----:B0-----:R-:W-:Y:S02]  /*294c0*/  IMAD.MOV.U32 R11, RZ, RZ, 0x1f ;  /* 0x0000001fff0b7424 */ /* 0x001fe400078e00ff */
[----:B------:R-:W-:-:S07]  /*294d0*/  IMAD.MOV.U32 R15, RZ, RZ, -0x1 ;  /* 0xffffffffff0f7424 */ /* 0x000fce00078e00ff */
[----:B--234-:R-:W-:Y:S05]  /*294e0*/  WARPSYNC.COLLECTIVE R15, `(.L_x_6501) ;  /* 0x000000000f087348 */ /* 0x01cfea0003c00000 */
[----:B------:R0:W1:Y:S02]  /*294f0*/  SHFL.IDX P6, R14, R13, R12, R11 ;  /* 0x0000000c0d0e7389 */ /* 0x00006400000c000b */
[----:B01234-:R-:W-:Y:S01]  /*29500*/  ENDCOLLECTIVE ;  /* 0x000000000000791b */ /* 0x01ffe20003800000 */
.L_x_6501:
[----:B------:R-:W-:Y:S05]  /*29510*/  BSYNC B0 ;  /* 0x0000000000007941 */ /* 0x000fea0003800000 */
.L_x_6500:
[----:B------:R-:W-:Y:S05]  /*29520*/  BRA `(.L_x_6318) ;  /* 0xffffffa800747947 */ /* 0x000fea000383ffff */
.L_x_6323:
[----:B0-----:R0:W3:Y:S02]  /*29530*/  SYNCS.PHASECHK.TRANS64.TRYWAIT P0, [R7+URZ+0x30820], R0 ;  /* 0x03082000070075a7 */ /* 0x0010e4000800017f */
[----:B---3--:R-:W-:Y:S05]  /*29540*/  @!P0 NANOSLEEP.SYNCS 0x989680 ;  /* 0x009896800000895d */ /* 0x008fea0003900000 */
[----:B------:R-:W3:Y:S02]  /*29550*/  @!P0 SYNCS.PHASECHK.TRANS64 P0, [R7+URZ+0x30820], R0 ;  /* 0x03082000070085a7 */ /* 0x000ee4000800007f */
[----:B---3--:R-:W-:Y:S05]  /*29560*/  @!P0 BRA `(.L_x_6323) ;  /* 0xfffffffc00f08947 */ /* 0x008fea000383ffff */
[----:B------:R-:W-:Y:S05]  /*29570*/  BRA `(.L_x_6502) ;  /* 0xffffffac00f07947 */ /* 0x000fea000383ffff */
.L_x_6324:
[----:B------:R-:W3:Y:S01]  /*29580*/  S2R R2, SR_TID.X ;  /* 0x0000000000027919 */ /* 0x000ee20000002100 */
[----:B------:R-:W-:Y:S01]  /*29590*/  BSSY B0, `(.L_x_6503) ;  /* 0x000000a000007945 */ /* 0x000fe20003800000 */
[----:B-1----:R-:W-:Y:S02]  /*295a0*/  IMAD.MOV.U32 R12, RZ, RZ, RZ ;  /* 0x000000ffff0c7224 */ /* 0x002fe400078e00ff */
[----:B------:R-:W-:Y:S02]  /*295b0*/  IMAD.MOV.U32 R11, RZ, RZ, 0x1f ;  /* 0x0000001fff0b7424 */ /* 0x000fe400078e00ff */
[----:B------:R-:W-:Y:S01]  /*295c0*/  IMAD.MOV.U32 R15, RZ, RZ, -0x1 ;  /* 0xffffffffff0f7424 */ /* 0x000fe200078e00ff */
[----:B---3--:R-:W-:-:S04]  /*295d0*/  SHF.R.U32.HI R2, RZ, 0x5, R2 ;  /* 0x00000005ff027819 */ /* 0x008fc80000011602 */
[----:B------:R-:W-:-:S05]  /*295e0*/  LOP3.LUT R2, R2, 0x3, RZ, 0xc0, !PT ;  /* 0x0000000302027812 */ /* 0x000fca00078ec0ff */
[----:B------:R-:W-:-:S07]  /*295f0*/  IMAD.MOV.U32 R13, RZ, RZ, R2 ;  /* 0x000000ffff0d7224 */ /* 0x000fce00078e0002 */
[----:B0-2-4-:R-:W-:Y:S05]  /*29600*/  WARPSYNC.COLLECTIVE R15, `(.L_x_6504) ;  /* 0x000000000f087348 */ /* 0x015fea0003c00000 */
[----:B------:R1:W3:Y:S02]  /*29610*/  SHFL.IDX P6, R14, R13, R12, R11 ;  /* 0x0000000c0d0e7389 */ /* 0x0002e400000c000b */
[----:B01234-:R-:W-:Y:S01]  /*29620*/  ENDCOLLECTIVE ;  /* 0x000000000000791b */ /* 0x01ffe20003800000 */
.L_x_6504:
[----:B------:R-:W-:Y:S05]  /*29630*/  BSYNC B0 ;  /* 0x0000000000007941 */ /* 0x000fea0003800000 */
.L_x_6503:
[----:B------:R-:W-:Y:S05]  /*29640*/  BRA `(.L_x_6505) ;  /* 0xffffffac00d87947 */ /* 0x000fea000383ffff */
.L_x_6325:
[----:B------:R-:W-:Y:S01]  /*29650*/  BSSY B0, `(.L_x_6506) ;  /* 0x0000006000007945 */ /* 0x000fe20003800000 */
[----:B------:R-:W-:-:S07]  /*29660*/  IMAD.MOV.U32 R15, RZ, RZ, -0x1 ;  /* 0xffffffffff0f7424 */ /* 0x000fce00078e00ff */
[----:B012-4-:R-:W-:Y:S05]  /*29670*/  WARPSYNC.COLLECTIVE R15, `(.L_x_6507) ;  /* 0x000000000f0c7348 */ /* 0x017fea0003c00000 */
[----:B------:R-:W-:Y:S02]  /*29680*/  ELECT P6, UR62, PT ;  /* 0x00000000003e782f */ /* 0x000fe400038c0000 */
[----:B------:R-:W-:Y:S01]  /*29690*/  MOV R14, UR62 ;  /* 0x0000003e000e7c02 */ /* 0x000fe20008000f00 */
[----:B012-4-:R-:W-:Y:S10]  /*296a0*/  ENDCOLLECTIVE ;  /* 0x000000000000791b */ /* 0x017ff40003800000 */
.L_x_6507:
[----:B------:R-:W-:Y:S05]  /*296b0*/  BSYNC B0 ;  /* 0x0000000000007941 */ /* 0x000fea0003800000 */
.L_x_6506:
[----:B------:R-:W-:Y:S05]  /*296c0*/  BRA `(.L_x_6508) ;  /* 0xffffffac00cc7947 */ /* 0x000fea000383ffff */
.L_x_6327:
[----:B0-----:R0:W3:Y:S02]  /*296d0*/  SYNCS.PHASECHK.TRANS64.TRYWAIT P1, [R5+URZ+0x30840], R0 ;  /* 0x03084000050075a7 */ /* 0x0010e4000802017f */
[----:B---3--:R-:W-:Y:S05]  /*296e0*/  @!P1 NANOSLEEP.SYNCS 0x989680 ;  /* 0x009896800000995d */ /* 0x008fea0003900000 */
[----:B------:R-:W3:Y:S02]  /*296f0*/  @!P1 SYNCS.PHASECHK.TRANS64 P1, [R5+URZ+0x30840], R0 ;  /* 0x03084000050095a7 */ /* 0x000ee4000802007f */
[----:B---3--:R-:W-:Y:S05]  /*29700*/  @!P1 BRA `(.L_x_6327) ;  /* 0xfffffffc00f09947 */ /* 0x008fea000383ffff */
[----:B------:R-:W-:Y:S05]  /*29710*/  BRA `(.L_x_6509) ;  /* 0xffffffac00ec7947 */ /* 0x000fea000383ffff */
.L_x_6329:
[----:B---3--:R3:W0:Y:S02]  /*29720*/  SYNCS.PHASECHK.TRANS64.TRYWAIT P1, [R3+URZ+0x30840], R2 ;  /* 0x03084002030075a7 */ /* 0x008624000802017f */
[----:B0-----:R-:W-:Y:S05]  /*29730*/  @!P1 NANOSLEEP.SYNCS 0x989680 ;  /* 0x009896800000995d */ /* 0x001fea0003900000 */
[----:B------:R-:W0:Y:S02]  /*29740*/  @!P1 SYNCS.PHASECHK.TRANS64 P1, [R3+URZ+0x30840], R2 ;  /* 0x03084002030095a7 */ /* 0x000e24000802007f */
[----:B0-----:R-:W-:Y:S05]  /*29750*/  @!P1 BRA `(.L_x_6329) ;  /* 0xfffffffc00f09947 */ /* 0x001fea000383ffff */
[----:B------:R-:W-:Y:S05]  /*29760*/  BRA `(.L_x_6510) ;  /* 0xffffffac00f87947 */ /* 0x000fea000383ffff */
.L_x_6331:
[----:B------:R0:W0:Y:S02]  /*29770*/  SYNCS.PHASECHK.TRANS64.TRYWAIT P1, [R5+URZ+0x30860], R0 ;  /* 0x03086000050075a7 */ /* 0x000024000802017f */
[----:B0-----:R-:W-:Y:S05]  /*29780*/  @!P1 NANOSLEEP.SYNCS 0x989680 ;  /* 0x009896800000995d */ /* 0x001fea0003900000 */
[----:B------:R-:W0:Y:S02]  /*29790*/  @!P1 SYNCS.PHASECHK.TRANS64 P1, [R5+URZ+0x30860], R0 ;  /* 0x03086000050095a7 */ /* 0x000e24000802007f */
[----:B0-----:R-:W-:Y:S05]  /*297a0*/  @!P1 BRA `(.L_x_6331) ;  /* 0xfffffffc00f09947 */ /* 0x001fea000383ffff */
[----:B------:R-:W-:Y:S05]  /*297b0*/  BRA `(.L_x_6511) ;  /* 0xffffffac00f47947 */ /* 0x000fea000383ffff */
.L_x_6512:
        /* <DEDUP_REMOVED lines=12> */
.L_x_15842:


//--------------------- .text._ZN7cutlass13device_kernelIN5flash11enable_sm90INS1_16FlashAttnFwdSm90INS1_25CollectiveMainloopFwdSm90ILi2EN4cute5tupleIJNS5_1CILi1EEES8_S8_EEENS6_IJNS7_ILi128EEESA_SA_EEELi128ENS_10bfloat16_tEfNS_4arch4Sm90ELb0ELb0ELb0ELb0ELb1ELb0ELb0ELb1ELb1ELb1ELb0ELb0EEENS1_21CollectiveEpilogueFwdISB_S9_SC_SE_Li256ELb0ELb1ELb0ELb0EEENS1_29StaticPersistentTileSchedulerILb0EEEEEEEEEvNT_6ParamsE --------------------------
	.section	.text._ZN7cutlass13device_kernelIN5flash11enable_sm90INS1_16FlashAttnFwdSm90INS1_25CollectiveMainloopFwdSm90ILi2EN4cute5tupleIJNS5_1CILi1EEES8_S8_EEENS6_IJNS7_ILi128EEESA_SA_EEELi128ENS_10bfloat16_tEfNS_4arch4Sm90ELb0ELb0ELb0ELb0ELb1ELb0ELb0ELb1ELb1ELb1ELb0ELb0EEENS1_21CollectiveEpilogueFwdISB_S9_SC_SE_Li256ELb0ELb1ELb0ELb0EEENS1_29StaticPersistentTileSchedulerILb0EEEEEEEEEvNT_6ParamsE,"ax",@progbits
	.align	128
.text._ZN7cutlass13device_kernelIN5flash11enable_sm90INS1_16FlashAttnFwdSm90INS1_25CollectiveMainloopFwdSm90ILi2EN4cute5tupleIJNS5_1CILi1EEES8_S8_EEENS6_IJNS7_ILi128EEESA_SA_EEELi128ENS_10bfloat16_tEfNS_4arch4Sm90ELb0ELb0ELb0ELb0ELb1ELb0ELb0ELb1ELb1ELb1ELb0ELb0EEENS1_21CollectiveEpilogueFwdISB_S9_SC_SE_Li256ELb0ELb1ELb0ELb0EEENS1_29StaticPersistentTileSchedulerILb0EEEEEEEEEvNT_6ParamsE:
        .type           _ZN7cutlass13device_kernelIN5flash11enable_sm90INS1_16FlashAttnFwdSm90INS1_25CollectiveMainloopFwdSm90ILi2EN4cute5tupleIJNS5_1CILi1EEES8_S8_EEENS6_IJNS7_ILi128EEESA_SA_EEELi128ENS_10bfloat16_tEfNS_4arch4Sm90ELb0ELb0ELb0ELb0ELb1ELb0ELb0ELb1ELb1ELb1ELb0ELb0EEENS1_21CollectiveEpilogueFwdISB_S9_SC_SE_Li256ELb0ELb1ELb0ELb0EEENS1_29StaticPersistentTileSchedulerILb0EEEEEEEEEvNT_6ParamsE,@function
        .size           _ZN7cutlass13device_kernelIN5flash11enable_sm90INS1_16FlashAttnFwdSm90INS1_25CollectiveMainloopFwdSm90ILi2EN4cute5tupleIJNS5_1CILi1EEES8_S8_EEENS6_IJNS7_ILi128EEESA_SA_EEELi128ENS_10bfloat16_tEfNS_4arch4Sm90ELb0ELb0ELb0ELb0ELb1ELb0ELb0ELb1ELb1ELb1ELb0ELb0EEENS1_21CollectiveEpilogueFwdISB_S9_SC_SE_Li256ELb0ELb1ELb0ELb0EEENS1_29StaticPersistentTileSchedulerILb0EEEEEEEEEvNT_6ParamsE,(.L_x_15843 - _ZN7cutlass13device_kernelIN5flash11enable_sm90INS1_16FlashAttnFwdSm90INS1_25CollectiveMainloopFwdSm90ILi2EN4cute5tupleIJNS5_1CILi1EEES8_S8_EEENS6_IJNS7_ILi128EEESA_SA_EEELi128ENS_10bfloat16_tEfNS_4arch4Sm90ELb0ELb0ELb0ELb0ELb1ELb0ELb0ELb1ELb1ELb1ELb0ELb0EEENS1_21CollectiveEpilogueFwdISB_S9_SC_SE_Li256ELb0ELb1ELb0ELb0EEENS1_29StaticPersistentTileSchedulerILb0EEEEEEEEEvNT_6ParamsE)
        .other          _ZN7cutlass13device_kernelIN5flash11enable_sm90INS1_16FlashAttnFwdSm90INS1_25CollectiveMainloopFwdSm90ILi2EN4cute5tupleIJNS5_1CILi1EEES8_S8_EEENS6_IJNS7_ILi128EEESA_SA_EEELi128ENS_10bfloat16_tEfNS_4arch4Sm90ELb0ELb0ELb0ELb0ELb1ELb0ELb0ELb1ELb1ELb1ELb0ELb0EEENS1_21CollectiveEpilogueFwdISB_S9_SC_SE_Li256ELb0ELb1ELb0ELb0EEENS1_29StaticPersistentTileSchedulerILb0EEEEEEEEEvNT_6ParamsE,@"STO_CUDA_ENTRY STV_DEFAULT"
_ZN7cutlass13device_kernelIN5flash11enable_sm90INS1_16FlashAttnFwdSm90INS1_25CollectiveMainloopFwdSm90ILi2EN4cute5tupleIJNS5_1CILi1EEES8_S8_EEENS6_IJNS7_ILi128EEESA_SA_EEELi128ENS_10bfloat16_tEfNS_4arch4Sm90ELb0ELb0ELb0ELb0ELb1ELb0ELb0ELb1ELb1ELb1ELb0ELb0EEENS1_21CollectiveEpilogueFwdISB_S9_SC_SE_Li256ELb0ELb1ELb0ELb0EEENS1_29StaticPersistentTileSchedulerILb0EEEEEEEEEvNT_6ParamsE:
[----:B------:R-:W0:Y:S01]  /*0000*/  LDC R1, c[0x0][0x28] ;  /* 0x00000a00ff017b82 */ /* 0x000e220000000800 */
[----:B------:R-:W1:Y:S01]  /*0010*/  S2R R5, SR_TID.X ;  /* 0x0000000000057919 */ /* 0x000e620000002100 */
[----:B------:R-:W-:Y:S01]  /*0020*/  ELECT P0, URZ, PT ;  /* 0x00000000003f782f */ /* 0x000fe20003800000 */
[----:B------:R-:W-:Y:S01]  /*0030*/  UMOV UR4, 0x80 ;  /* 0x0000008000047882 */ /* 0x000fe20000000000 */
[----:B------:R-:W-:Y:S01]  /*0040*/  UMOV UR7, 0x100 ;  /* 0x0000010000077882 */ /* 0x000fe20000000000 */
[----:B-1----:R-:W-:-:S05]  /*0050*/  SHF.R.U32.HI R0, RZ, 0x5, R5 ;  /* 0x00000005ff007819 */ /* 0x002fca0000011605 */
[----:B------:R-:W1:Y:S02]  /*0060*/  SHFL.IDX PT, R2, R0, RZ, 0x1f ;  /* 0x00001fff00027589 */ /* 0x000e6400000e0000 */
[C---:B-1----:R-:W-:Y:S02]  /*0070*/  ISETP.NE.OR P0, PT, R2.reuse, RZ, !P0 ;  /* 0x000000ff0200720c */ /* 0x042fe40004705670 */
[----:B------:R-:W-:Y:S02]  /*0080*/  ISETP.NE.AND P1, PT, R2, RZ, PT ;  /* 0x000000ff0200720c */ /* 0x000fe40003f25270 */
[----:B------:R-:W-:-:S05]  /*0090*/  SHF.R.U32.HI R2, RZ, 0x7, R5 ;  /* 0x00000007ff027819 */ /* 0x000fca0000011605 */
[----:B------:R1:W2:Y:S04]  /*00a0*/  SHFL.IDX PT, R4, R2, RZ, 0x1f ;  /* 0x00001fff02047589 */ /* 0x0002a800000e0000 */
[----:B------:R-:W-:Y:S01]  /*00b0*/  VOTEU.ALL UP0, P0 ;  /* 0x00000000003f7886 */ /* 0x000fe20000000000 */
[----:B------:R-:W-:-:S04]  /*00c0*/  VOTEU.ALL UP1, P0 ;  /* 0x00000000003f7886 */ /* 0x000fc80000020000 */
[----:B------:R-:W3:Y:S01]  /*00d0*/  @!UP0 S2UR UR8, SR_CgaCtaId ;  /* 0x00000000000889c3 */ /* 0x000ee20000008800 */
[----:B------:R-:W-:Y:S01]  /*00e0*/  @!UP0 UMOV UR6, 0x400 ;  /* 0x0000040000068882 */ /* 0x000fe20000000000 */
[----:B------:R-:W-:-:S04]  /*00f0*/  @!UP0 UIADD3 UR4, -UR4, 0x100000, URZ ;  /* 0x0010000004048890 */ /* 0x000fc8000fffe13f */
[----:B------:R-:W-:Y:S02]  /*0100*/  @!UP0 USHF.L.U32 UR5, UR4, 0xb, URZ ;  /* 0x0000000b04058899 */ /* 0x000fe4000800063f */
[----:B------:R-:W-:Y:S02]  /*0110*/  @!UP0 USHF.L.U32 UR4, UR4, 0x1, URZ ;  /* 0x0000000104048899 */ /* 0x000fe4000800063f */
[----:B---3--:R-:W-:Y:S02]  /*0120*/  @!UP0 ULEA UR8, UR8, UR6, 0x18 ;  /* 0x0000000608088291 */ /* 0x008fe4000f8ec03f */
[----:B------:R-:W-:-:S04]  /*0130*/  @!UP0 UIADD3 UR6, -UR7, 0x100000, URZ ;  /* 0x0010000007068890 */ /* 0x000fc8000fffe13f */
[----:B------:R-:W-:Y:S02]  /*0140*/  @!UP0 USHF.L.U32 UR7, UR6, 0xb, URZ ;  /* 0x0000000b06078899 */ /* 0x000fe4000800063f */
[----:B------:R-:W-:Y:S01]  /*0150*/  @!UP0 USHF.L.U32 UR6, UR6, 0x1, URZ ;  /* 0x0000000106068899 */ /* 0x000fe2000800063f */
[----:B------:R-:W-:-:S05]  /*0160*/  VOTEU.ALL UP0, P0 ;  /* 0x00000000003f7886 */ /* 0x000fca0000000000 */
[----:B------:R1:W3:Y:S06]  /*0170*/  @!UP0 SYNCS.EXCH.64 URZ, [UR8+0x28800], UR4 ;  /* 0x02880004083f85b2 */ /* 0x0002ec0008000100 */
[----:B------:R1:W4:Y:S02]  /*0180*/  @!UP1 SYNCS.EXCH.64 URZ, [UR8+0x28820], UR6 ;  /* 0x02882006083f95b2 */ /* 0x0003240008000100 */
[----:B012---:R-:W-:Y:S05]  /*0190*/  @P1 BRA `(.L_x_6513) ;  /* 0x0000000000481947 */ /* 0x007fea0003800000 */
        /* <DEDUP_REMOVED lines=14> */
[----:B------:R0:W2:Y:S01]  /*0280*/  SYNCS.EXCH.64 URZ, [UR8+0x28840], UR6 ;  /* 0x02884006083f75b2 */ /* 0x0000a20008000100 */
[----:B------:R0:W0:Y:S01]  /*0290*/  SYNCS.EXCH.64 URZ, [UR8+0x28838], UR4 ;  /* 0x02883804083f75b2 */ /* 0x0000220008000100 */
[----:B------:R0:W0:Y:S01]  /*02a0*/  SYNCS.EXCH.64 URZ, [UR8+0x28848], UR6 ;  /* 0x02884806083f75b2 */ /* 0x0000220008000100 */
[----:B------:R-:W-:Y:S01]  /*02b0*/  NOP ;  /* 0x0000000000007918 */ /* 0x000fe20000000000 */
.L_x_6513:
        /* <DEDUP_REMOVED lines=22> */
.L_x_6514:
        /* <DEDUP_REMOVED lines=18> */
.L_x_6515:
        /* <DEDUP_REMOVED lines=22> */
.L_x_6516:
        /* <DEDUP_REMOVED lines=23> */
.L_x_6517:
[----:B------:R-:W-:Y:S01]  /*0810*/  UISETP.NE.AND UP0, UPT, UR9, URZ, UPT ;  /* 0x0000003f0900728c */ /* 0x000fe2000bf05270 */
[----:B------:R-:W-:Y:S01]  /*0820*/  NOP ;  /* 0x0000000000007918 */ /* 0x000fe20000000000 */
[----:B------:R-:W-:Y:S01]  /*0830*/  UMOV UR36, 0x1 ;  /* 0x0000000100247882 */ /* 0x000fe20000000000 */
[----:B------:R-:W-:Y:S01]  /*0840*/  ULDC.64 UR48, c[0x0][0x208] ;  /* 0x0000820000307ab9 */ /* 0x000fe20000000a00 */
[----:B------:R-:W-:Y:S01]  /*0850*/  USEL UR36, UR36, 0x2, !UP0 ;  /* 0x0000000224247887 */ /* 0x000fe2000c000000 */
[----:B01234-:R-:W-:Y:S01]  /*0860*/  BAR.SYNC.DEFER_BLOCKING 0x0 ;  /* 0x0000000000007b1d */ /* 0x01ffe20000010000 */
[----:B------:R-:W-:-:S13]  /*0870*/  PLOP3.LUT P0, PT, PT, PT, UP0, 0x80, 0x0 ;  /* 0x000000000000781c */ /* 0x000fda0003f0f008 */
[----:B------:R-:W-:Y:S05]  /*0880*/  @!P0 BRA `(.L_x_6518) ;  /* 0x0000006800888947 */ /* 0x000fea0003800000 */
.L_x_6519:
[----:B------:R-:W-:-:S08]  /*0890*/  NOP ;  /* 0x0000000000007918 */ /* 0x000fd00000000000 */
[----:B------:R-:W0:Y:S02]  /*08a0*/  USETMAXREG.TRY_ALLOC.CTAPOOL UP0, 0xe8 ;  /* 0x000000e8000079c8 */ /* 0x000e240008000600 */
[----:B0-----:R-:W-:-:S13]  /*08b0*/  PLOP3.LUT P0, PT, PT, PT, UP0, 0x80, 0x0 ;  /* 0x000000000000781c */ /* 0x001fda0003f0f008 */
[----:B------:R-:W-:Y:S05]  /*08c0*/  @!P0 BRA `(.L_x_6519) ;  /* 0xfffffffc00f08947 */ /* 0x000fea000383ffff */
[----:B------:R-:W-:Y:S01]  /*08d0*/  LOP3.LUT R0, R5, 0xffffff80, RZ, 0xc0, !PT ;  /* 0xffffff8005007812 */ /* 0x000fe200078ec0ff */
[----:B------:R-:W0:Y:S08]  /*08e0*/  S2UR UR41, SR_CTAID.X ;  /* 0x00000000002979c3 */ /* 0x000e300000002500 */
[----:B------:R-:W-:Y:S06]  /*08f0*/  BAR.ARV 0x8, 0x180 ;  /* 0x0206000000007b1d */ /* 0x000fec0000002000 */
[----:B------:R-:W-:-:S02]  /*0900*/  ISETP.NE.AND P0, PT, R0, 0x80, PT ;  /* 0x000000800000780c */ /* 0x000fc40003f05270 */
[----:B------:R-:W0:Y:S11]  /*0910*/  LDC R0, c[0x0][0xc34] ;  /* 0x00030d00ff007b82 */ /* 0x000e360000000800 */
[----:B------:R-:W-:Y:S06]  /*0920*/  @!P0 BAR.ARV 0x9, 0x100 ;  /* 0x0244000000008b1d */ /* 0x000fec0000002000 */
[----:B0-----:R-:W-:-:S13]  /*0930*/  ISETP.LE.AND P0, PT, R0, UR41, PT ;  /* 0x0000002900007c0c */ /* 0x001fda000bf03270 */
[----:B------:R-:W-:Y:S05]  /*0940*/  @P0 EXIT ;  /* 0x000000000000094d */ /* 0x000fea0003800000 */
[----:B------:R-:W-:Y:S01]  /*0950*/  VIADD R153, R5, 0xffffff80 ;  /* 0xffffff8005997836 */ /* 0x000fe20000000000 */
[----:B------:R-:W-:Y:S01]  /*0960*/  ULOP3.LUT UR46, UR36, 0x1, URZ, 0xfc, !UPT ;  /* 0x00000001242e7892 */ /* 0x000fe2000f8efc3f */
[----:B------:R-:W-:Y:S01]  /*0970*/  UMOV UR45, URZ ;  /* 0x0000003f002d7c82 */ /* 0x000fe20008000000 */
[----:B------:R-:W-:Y:S02]  /*0980*/  UMOV UR44, URZ ;  /* 0x0000003f002c7c82 */ /* 0x000fe40008000000 */
[----:B------:R-:W-:Y:S01]  /*0990*/  SHF.R.S32.HI R0, RZ, 0x1f, R153 ;  /* 0x0000001fff007819 */ /* 0x000fe20000011499 */
[----:B------:R-:W-:-:S03]  /*09a0*/  UMOV UR43, URZ ;  /* 0x0000003f002b7c82 */ /* 0x000fc60008000000 */
[CC--:B------:R-:W-:Y:S02]  /*09b0*/  LEA.HI R4, R0.reuse, R153.reuse, RZ, 0x7 ;  /* 0x0000009900047211 */ /* 0x0c0fe400078f38ff */
[-C--:B------:R-:W-:Y:S02]  /*09c0*/  LEA.HI R3, R0, R153.reuse, RZ, 0x5 ;  /* 0x0000009900037211 */ /* 0x080fe400078f28ff */
[----:B------:R-:W-:Y:S02]  /*09d0*/  LOP3.LUT R154, R4, 0xffffff80, RZ, 0xc0, !PT ;  /* 0xffffff80049a7812 */ /* 0x000fe400078ec0ff */
[CC--:B------:R-:W-:Y:S01]  /*09e0*/  LEA.HI R6, R0.reuse, R153.reuse, RZ, 0x4 ;  /* 0x0000009900067211 */ /* 0x0c0fe200078f20ff */
[----:B------:R-:W-:Y:S01]  /*09f0*/  IMAD.SHL.U32 R3, R3, 0x20, RZ ;  /* 0x0000002003037824 */ /* 0x000fe200078e00ff */
[----:B------:R-:W-:Y:S01]  /*0a00*/  LEA.HI R10, R0, R153, RZ, 0x2 ;  /* 0x00000099000a7211 */ /* 0x000fe200078f10ff */
[----:B------:R-:W-:Y:S01]  /*0a10*/  IMAD.IADD R154, R153, 0x1, -R154 ;  /* 0x00000001999a7824 */ /* 0x000fe200078e0a9a */
[----:B------:R-:W-:-:S02]  /*0a20*/  LOP3.LUT R8, R6, 0x3fffff0, RZ, 0xc0, !PT ;  /* 0x03fffff006087812 */ /* 0x000fc400078ec0ff */
[----:B------:R-:W-:Y:S02]  /*0a30*/  LOP3.LUT R9, R3, 0xfffffc00, RZ, 0xc0, !PT ;  /* 0xfffffc0003097812 */ /* 0x000fe400078ec0ff */
[----:B------:R-:W-:Y:S01]  /*0a40*/  SHF.R.S32.HI R3, RZ, 0x1f, R154 ;  /* 0x0000001fff037819 */ /* 0x000fe2000001149a */
[----:B------:R-:W-:Y:S01]  /*0a50*/  IMAD.IADD R8, R153, 0x1, -R8 ;  /* 0x0000000199087824 */ /* 0x000fe200078e0a08 */
[----:B------:R-:W-:Y:S02]  /*0a60*/  LEA.HI R17, R0, R153, RZ, 0x3 ;  /* 0x0000009900117211 */ /* 0x000fe400078f18ff */
[----:B------:R-:W-:Y:S01]  /*0a70*/  LEA.HI R5, R3, R154, RZ, 0x2 ;  /* 0x0000009a03057211 */ /* 0x000fe200078f10ff */
[----:B------:R-:W-:Y:S01]  /*0a80*/  IMAD R9, R8, 0x40, R9 ;  /* 0x0000004008097824 */ /* 0x000fe200078e0209 */
[----:B------:R-:W-:Y:S02]  /*0a90*/  LOP3.LUT R10, R10, 0xfffffffc, RZ, 0xc0, !PT ;  /* 0xfffffffc0a0a7812 */ /* 0x000fe400078ec0ff */
[----:B------:R-:W-:-:S02]  /*0aa0*/  SHF.R.S32.HI R8, RZ, 0x2, R5 ;  /* 0x00000002ff087819 */ /* 0x000fc40000011405 */
[----:B------:R-:W-:Y:S01]  /*0ab0*/  SHF.R.S32.HI R11, RZ, 0x1f, R5 ;  /* 0x0000001fff0b7819 */ /* 0x000fe20000011405 */
[----:B------:R-:W-:Y:S01]  /*0ac0*/  IMAD.IADD R10, R153, 0x1, -R10 ;  /* 0x00000001990a7824 */ /* 0x000fe200078e0a0a */
[----:B------:R-:W-:Y:S02]  /*0ad0*/  SHF.R.S32.HI R7, RZ, 0x4, R6 ;  /* 0x00000004ff077819 */ /* 0x000fe40000011406 */
[----:B------:R-:W-:Y:S02]  /*0ae0*/  LEA.HI R11, R11, R8, RZ, 0x3 ;  /* 0x000000080b0b7211 */ /* 0x000fe400078f18ff */
[----:B------:R-:W-:Y:S02]  /*0af0*/  SHF.R.S32.HI R23, RZ, 0x7, R4 ;  /* 0x00000007ff177819 */ /* 0x000fe40000011404 */
[----:B------:R-:W-:Y:S02]  /*0b00*/  LOP3.LUT R0, R17, 0xfffffff8, RZ, 0xc0, !PT ;  /* 0xfffffff811007812 */ /* 0x000fe400078ec0ff */
[----:B------:R-:W-:-:S02]  /*0b10*/  LEA.HI R6, R6, R7, RZ, 0x1 ;  /* 0x0000000706067211 */ /* 0x000fc400078f08ff */
[----:B------:R-:W-:Y:S01]  /*0b20*/  LOP3.LUT R11, R11, 0xfffffff8, RZ, 0xc0, !PT ;  /* 0xfffffff80b0b7812 */ /* 0x000fe200078ec0ff */
[----:B------:R-:W-:Y:S01]  /*0b30*/  IMAD.IADD R153, R153, 0x1, -R0 ;  /* 0x0000000199997824 */ /* 0x000fe200078e0a00 */
[----:B------:R-:W-:Y:S02]  /*0b40*/  LEA.HI R3, R3, R154, RZ, 0x5 ;  /* 0x0000009a03037211 */ /* 0x000fe400078f28ff */
[----:B------:R-:W-:Y:S01]  /*0b50*/  LEA.HI R4, R4, R23, RZ, 0x1 ;  /* 0x0000001704047211 */ /* 0x000fe200078f08ff */
[----:B------:R-:W-:Y:S01]  /*0b60*/  IMAD.IADD R8, R8, 0x1, -R11 ;  /* 0x0000000108087824 */ /* 0x000fe200078e0a0b */
[----:B------:R-:W-:Y:S01]  /*0b70*/  LOP3.LUT R6, R6, 0x1ffffffe, RZ, 0xc0, !PT ;  /* 0x1ffffffe06067812 */ /* 0x000fe200078ec0ff */
[----:B------:R-:W-:Y:S01]  /*0b80*/  IMAD.SHL.U32 R22, R153, 0x8, RZ ;  /* 0x0000000899167824 */ /* 0x000fe200078e00ff */
[----:B------:R-:W-:Y:S02]  /*0b90*/  LEA.HI R0, R10, R10, RZ, 0x1 ;  /* 0x0000000a0a007211 */ /* 0x000fe400078f08ff */
[----:B------:R-:W-:-:S02]  /*0ba0*/  SHF.R.S32.HI R3, RZ, 0x5, R3 ;  /* 0x00000005ff037819 */ /* 0x000fc40000011403 */
[----:B------:R-:W-:Y:S02]  /*0bb0*/  LOP3.LUT R4, R4, 0x3fffffe, RZ, 0xc0, !PT ;  /* 0x03fffffe04047812 */ /* 0x000fe400078ec0ff */
[----:B------:R-:W-:Y:S01]  /*0bc0*/  IADD3 R6, R7, -R6, RZ ;  /* 0x8000000607067210 */ /* 0x000fe20007ffe0ff */
[----:B------:R-:W-:Y:S01]  /*0bd0*/  IMAD R3, R3, 0x10, R8 ;  /* 0x0000001003037824 */ /* 0x000fe200078e0208 */
[----:B------:R-:W-:Y:S01]  /*0be0*/  LOP3.LUT R5, R5, 0x7ffffffc, RZ, 0xc0, !PT ;  /* 0x7ffffffc05057812 */ /* 0x000fe200078ec0ff */
[----:B------:R-:W-:Y:S01]  /*0bf0*/  IMAD.IADD R4, R23, 0x1, -R4 ;  /* 0x0000000117047824 */ /* 0x000fe200078e0a04 */
[----:B------:R-:W-:Y:S01]  /*0c00*/  LOP3.LUT R7, R0, 0x1ffffffe, RZ, 0xc0, !PT ;  /* 0x1ffffffe00077812 */ /* 0x000fe200078ec0ff */
[----:B------:R-:W-:Y:S01]  /*0c10*/  IMAD R152, R6, 0x8, R9 ;  /* 0x0000000806987824 */ /* 0x000fe200078e0209 */
[----:B------:R-:W-:Y:S01]  /*0c20*/  IADD3 R5, R154, -R5, RZ ;  /* 0x800000059a057210 */ /* 0x000fe20007ffe0ff */
[----:B------:R-:W-:Y:S01]  /*0c30*/  IMAD.MOV.U32 R6, RZ, RZ, -0x2 ;  /* 0xfffffffeff067424 */ /* 0x000fe200078e00ff */
[----:B------:R-:W-:Y:S01]  /*0c40*/  IADD3 R18, R22, 0x40, RZ ;  /* 0x0000004016127810 */ /* 0x000fe20007ffe0ff */
[----:B------:R-:W-:Y:S01]  /*0c50*/  IMAD.IADD R16, R10, 0x1, -R7 ;  /* 0x000000010a107824 */ /* 0x000fe200078e0a07 */
[----:B------:R-:W-:Y:S01]  /*0c60*/  SHF.R.S32.HI R17, RZ, 0x3, R17 ;  /* 0x00000003ff117819 */ /* 0x000fe20000011411 */
[----:B------:R-:W-:Y:S01]  /*0c70*/  IMAD R19, R4, 0x40, R3 ;  /* 0x0000004004137824 */ /* 0x000fe200078e0203 */
[----:B------:R-:W-:Y:S01]  /*0c80*/  SHF.R.S32.HI R188, RZ, 0x1f, R18 ;  /* 0x0000001fffbc7819 */ /* 0x000fe20000011412 */
[----:B------:R-:W-:-:S02]  /*0c90*/  IMAD R155, R5, R6, 0x80 ;  /* 0x00000080059b7424 */ /* 0x000fc400078e0206 */
[----:B------:R-:W-:-:S07]  /*0ca0*/  IMAD R16, R16, 0x8, R19 ;  /* 0x0000000810107824 */ /* 0x000fce00078e0213 */
.L_x_6552:
[----:B------:R-:W0:Y:S01]  /*0cb0*/  SHFL.IDX PT, R0, R23, RZ, 0x1f ;  /* 0x00001fff17007589 */ /* 0x000e2200000e0000 */
[----:B-1----:R-:W1:Y:S01]  /*0cc0*/  S2UR UR37, SR_CgaCtaId ;  /* 0x00000000002579c3 */ /* 0x002e620000008800 */
[----:B------:R-:W-:Y:S01]  /*0cd0*/  ULDC UR4, c[0x0][0xc38] ;  /* 0x00030e0000047ab9 */ /* 0x000fe20000000800 */
[----:B------:R-:W-:Y:S01]  /*0ce0*/  UMOV UR42, UR41 ;  /* 0x00000029002a7c82 */ /* 0x000fe20008000000 */
[----:B------:R-:W-:Y:S01]  /*0cf0*/  UISETP.NE.AND UP0, UPT, UR4, 0x1, UPT ;  /* 0x000000010400788c */ /* 0x000fe2000bf05270 */
[----:B------:R-:W-:Y:S02]  /*0d00*/  ULDC.64 UR8, c[0x0][0x418] ;  /* 0x0001060000087ab9 */ /* 0x000fe40000000a00 */
[----:B------:R-:W-:Y:S01]  /*0d10*/  ULDC UR4, c[0x0][0xc44] ;  /* 0x0003110000047ab9 */ /* 0x000fe20000000800 */
[----:B------:R-:W-:Y:S01]  /*0d20*/  UMOV UR39, 0x400 ;  /* 0x0000040000277882 */ /* 0x000fe20000000000 */
[----:B------:R-:W-:Y:S01]  /*0d30*/  UISETP.NE.AND UP1, UPT, UR4, 0x1, UPT ;  /* 0x000000010400788c */ /* 0x000fe2000bf25270 */
[----:B------:R-:W-:-:S05]  /*0d40*/  ULDC UR50, c[0x0][0x424] ;  /* 0x0001090000327ab9 */ /* 0x000fca0000000800 */
[----:B------:R-:W-:Y:S01]  /*0d50*/  @UP0 ULDC UR4, c[0x0][0xc3c] ;  /* 0x00030f0000040ab9 */ /* 0x000fe20000000800 */
[----:B------:R-:W-:Y:S01]  /*0d60*/  @UP0 ULDC UR6, c[0x0][0xc40] ;  /* 0x0003100000060ab9 */ /* 0x000fe20000000800 */
[----:B------:R-:W-:-:S04]  /*0d70*/  UIMAD.WIDE.U32 UR4, UR41, UR4, URZ ;  /* 0x00000004290472a5 */ /* 0x000fc8000f8e003f */
[----:B------:R-:W-:Y:S02]  /*0d80*/  @UP0 USHF.R.U32.HI UR42, URZ, UR6, UR5 ;  /* 0x000000063f2a0299 */ /* 0x000fe40008011605 */
[----:B------:R-:W-:Y:S01]  /*0d90*/  UISETP.NE.U32.AND UP0, UPT, UR8, URZ, UPT ;  /* 0x0000003f0800728c */ /* 0x000fe2000bf05070 */
[----:B0-----:R-:W-:Y:S01]  /*0da0*/  R2UR UR38, R0 ;  /* 0x00000000002672ca */ /* 0x001fe200000e0000 */
[----:B------:R-:W-:Y:S01]  /*0db0*/  @UP1 ULDC.64 UR6, c[0x0][0xc48] ;  /* 0x0003120000061ab9 */ /* 0x000fe20000000a00 */
[----:B-1----:R-:W-:Y:S02]  /*0dc0*/  ULEA UR39, UR37, UR39, 0x18 ;  /* 0x0000002725277291 */ /* 0x002fe4000f8ec03f */
[----:B------:R-:W-:Y:S02]  /*0dd0*/  UIMAD.WIDE.U32 UR4, UR42, UR6, URZ ;  /* 0x000000062a0472a5 */ /* 0x000fe4000f8e003f */
[----:B------:R-:W-:Y:S02]  /*0de0*/  UISETP.NE.AND.EX UP0, UPT, UR9, URZ, UPT, UP0 ;  /* 0x0000003f0900728c */ /* 0x000fe4000bf05300 */
[----:B------:R-:W-:Y:S01]  /*0df0*/  UIADD3 UR6, UR39, 0x10400, URZ ;  /* 0x0001040027067890 */ /* 0x000fe2000fffe03f */
[----:B------:R-:W-:Y:S01]  /*0e00*/  UMOV UR40, UR42 ;  /* 0x0000002a00287c82 */ /* 0x000fe20008000000 */
[----:B------:R-:W-:-:S03]  /*0e10*/  USEL UR50, UR50, 0x1, UP0 ;  /* 0x0000000132327887 */ /* 0x000fc60008000000 */
[----:B------:R-:W-:Y:S02]  /*0e20*/  ULEA.HI UR4, UR38, UR38, URZ, 0x1 ;  /* 0x0000002626047291 */ /* 0x000fe4000f8f083f */
[----:B------:R-:W-:Y:S02]  /*0e30*/  @UP1 USHF.R.U32.HI UR40, URZ, UR7, UR5 ;  /* 0x000000073f281299 */ /* 0x000fe40008011605 */
[----:B------:R-:W-:Y:S01]  /*0e40*/  ULOP3.LUT UP0, URZ, UR6, 0x3ff, URZ, 0xc0, !UPT ;  /* 0x000003ff063f7892 */ /* 0x000fe2000f80c03f */
[----:B------:R-:W-:Y:S01]  /*0e50*/  ULDC UR5, c[0x0][0x2f0] ;  /* 0x0000bc0000057ab9 */ /* 0x000fe20000000800 */
[----:B------:R-:W-:Y:S02]  /*0e60*/  ULOP3.LUT UR4, UR4, 0x1e, URZ, 0xc0, !UPT ;  /* 0x0000001e04047892 */ /* 0x000fe4000f8ec03f */
[----:B------:R-:W-:Y:S02]  /*0e70*/  UIMAD UR50, UR50, UR5, URZ ;  /* 0x00000005323272a4 */ /* 0x000fe4000f8e023f */
[----:B------:R-:W-:Y:S01]  /*0e80*/  PLOP3.LUT P0, PT, PT, PT, UP0, 0x80, 0x0 ;  /* 0x000000000000781c */ /* 0x000fe20003f0f008 */
[----:B------:R-:W-:-:S02]  /*0e90*/  UIADD3 UR5, UR38, -UR4, URZ ;  /* 0x8000000426057290 */ /* 0x000fc4000fffe03f */
[----:B------:R-:W-:Y:S02]  /*0ea0*/  UIADD3 UR4, UR50, 0x7f, URZ ;  /* 0x0000007f32047890 */ /* 0x000fe4000fffe03f */
[----:B------:R-:W-:Y:S02]  /*0eb0*/  ULEA UR6, UR5, UR6, 0xd ;  /* 0x0000000605067291 */ /* 0x000fe4000f8e683f */
[----:B------:R-:W-:Y:S02]  /*0ec0*/  USHF.R.S32.HI UR5, URZ, 0x1f, UR4 ;  /* 0x0000001f3f057899 */ /* 0x000fe40008011404 */
[----:B------:R-:W-:Y:S02]  /*0ed0*/  USHF.R.U32.HI UR6, URZ, 0x4, UR6 ;  /* 0x000000043f067899 */ /* 0x000fe40008011606 */
[----:B------:R-:W-:Y:S02]  /*0ee0*/  ULEA.HI UR5, UR5, UR4, URZ, 0x7 ;  /* 0x0000000405057291 */ /* 0x000fe4000f8f383f */
[----:B------:R-:W-:-:S02]  /*0ef0*/  ULOP3.LUT UR52, UR6, 0x3fff, URZ, 0xc0, !UPT ;  /* 0x00003fff06347892 */ /* 0x000fc4000f8ec03f */
[----:B------:R-:W-:Y:S01]  /*0f00*/  USHF.R.S32.HI UR51, URZ, 0x7, UR5 ;  /* 0x000000073f337899 */ /* 0x000fe20008011405 */
[----:B---3-5:R-:W-:Y:S11]  /*0f10*/  @!P0 BRA `(.L_x_6520) ;  /* 0x0000000000408947 */ /* 0x028ff60003800000 */
        /* <DEDUP_REMOVED lines=16> */
.L_x_6520:
[----:B------:R-:W-:Y:S01]  /*1020*/  ULOP3.LUT UR4, UR45, 0x1, URZ, 0xc0, !UPT ;  /* 0x000000012d047892 */ /* 0x000fe2000f8ec03f */
[----:B------:R-:W-:-:S04]  /*1030*/  MOV R3, UR46 ;  /* 0x0000002e00037c02 */ /* 0x000fc80008000f00 */
[----:B------:R-:W-:Y:S01]  /*1040*/  ISETP.NE.AND P0, PT, R3, 0x3, PT ;  /* 0x000000030300780c */ /* 0x000fe20003f05270 */
[----:B------:R-:W-:-:S05]  /*1050*/  IMAD.U32 R0, RZ, RZ, UR4 ;  /* 0x00000004ff007e24 */ /* 0x000fca000f8e00ff */
[----:B------:R-:W-:-:S04]  /*1060*/  SHF.L.U32 R0, R0, 0x1f, RZ ;  /* 0x0000001f00007819 */ /* 0x000fc800000006ff */
[----:B------:R-:W0:Y:S02]  /*1070*/  SYNCS.PHASECHK.TRANS64.TRYWAIT P1, [UR39+0x28800], R0 ;  /* 0x02880000ff0075a7 */ /* 0x000e240008020167 */
[----:B0-----:R-:W-:Y:S05]  /*1080*/  @!P1 BRA `(.L_x_6521) ;  /* 0x0000009800f49947 */ /* 0x001fea0003800000 */
.L_x_6602:
[----:B------:R-:W-:Y:S05]  /*1090*/  @!P0 BRA `(.L_x_6522) ;  /* 0x0000000000048947 */ /* 0x000fea0003800000 */
[----:B------:R-:W-:Y:S01]  /*10a0*/  BPT.TRAP 0x1 ;  /* 0x000000040000795c */ /* 0x000fe20000300000 */
.L_x_6522:
[----:B------:R-:W-:Y:S02]  /*10b0*/  IMAD.U32 R5, RZ, RZ, UR43 ;  /* 0x0000002bff057e24 */ /* 0x000fe4000f8e00ff */
[----:B0-----:R-:W-:-:S03]  /*10c0*/  IMAD.U32 R0, RZ, RZ, UR44 ;  /* 0x0000002cff007e24 */ /* 0x001fc6000f8e00ff */
[----:B------:R-:W-:Y:S02]  /*10d0*/  LEA R5, R5, UR39, 0x3 ;  /* 0x0000002705057c11 */ /* 0x000fe4000f8e18ff */
[----:B------:R-:W-:-:S04]  /*10e0*/  SHF.L.U32 R0, R0, 0x1f, RZ ;  /* 0x0000001f00007819 */ /* 0x000fc800000006ff */
[----:B------:R0:W1:Y:S01]  /*10f0*/  SYNCS.PHASECHK.TRANS64.TRYWAIT P1, [R5+URZ+0x28830], R0 ;  /* 0x02883000050075a7 */ /* 0x000062000802017f */
[----:B------:R-:W-:Y:S05]  /*1100*/  @!P0 BRA `(.L_x_6523) ;  /* 0x0000000000048947 */ /* 0x000fea0003800000 */
[----:B------:R-:W-:Y:S01]  /*1110*/  BPT.TRAP 0x1 ;  /* 0x000000040000795c */ /* 0x000fe20000300000 */
.L_x_6523:
[----:B------:R-:W-:Y:S01]  /*1120*/  IMAD.MOV.U32 R151, RZ, RZ, RZ ;  /* 0x000000ffff977224 */ /* 0x000fe200078e00ff */
[----:B-1----:R-:W-:Y:S06]  /*1130*/  @P1 BRA `(.L_x_6524) ;  /* 0x0000000000081947 */ /* 0x002fec0003800000 */
[----:B------:R-:W1:Y:S02]  /*1140*/  SYNCS.PHASECHK.TRANS64.TRYWAIT P1, [R5+URZ+0x28830], R0 ;  /* 0x02883000050075a7 */ /* 0x000e64000802017f */
[----:B-1----:R-:W-:Y:S05]  /*1150*/  @!P1 BRA `(.L_x_6525) ;  /* 0x0000009800d89947 */ /* 0x002fea0003800000 */
.L_x_6524:
        /* <DEDUP_REMOVED lines=8> */
[----:B------:R-:W-:Y:S01]  /*11e0*/  UMOV UR5, 0x40000040 ;  /* 0x4000004000057882 */ /* 0x000fe20000000000 */
[----:B------:R-:W-:Y:S02]  /*11f0*/  UMOV UR7, 0x40000040 ;  /* 0x4000004000077882 */ /* 0x000fe40000000000 */
[----:B------:R-:W-:Y:S02]  /*1200*/  ULOP3.LUT UR47, UR4, 0x10000, URZ, 0xfc, !UPT ;  /* 0x00010000042f7892 */ /* 0x000fe4000f8efc3f */
[----:B------:R-:W-:Y:S02]  /*1210*/  UIADD3 UR4, UR32, 0x2, URZ ;  /* 0x0000000220047890 */ /* 0x000fe4000fffe03f */
[----:B------:R-:W-:Y:S02]  /*1220*/  ULEA UR34, UR43, UR47, 0xb ;  /* 0x0000002f2b227291 */ /* 0x000fe4000f8e583f */
[----:B------:R-:W-:-:S02]  /*1230*/  UIADD3 UR8, UR32, 0x4, URZ ;  /* 0x0000000420087890 */ /* 0x000fc4000fffe03f */
[----:B------:R-:W-:Y:S02]  /*1240*/  UIADD3 UR6, UR34, 0x2, URZ ;  /* 0x0000000222067890 */ /* 0x000fe4000fffe03f */
[----:B------:R-:W-:Y:S01]  /*1250*/  UIADD3 UR10, UR34, 0x4, URZ ;  /* 0x00000004220a7890 */ /* 0x000fe2000fffe03f */
[----:B------:R-:W-:Y:S02]  /*1260*/  UMOV UR9, 0x40000040 ;  /* 0x4000004000097882 */ /* 0x000fe40000000000 */
[----:B------:R-:W-:Y:S01]  /*1270*/  HGMMA.64x128x16.F32.BF16 R24, gdesc[UR32], RZ, !UPT, gsb0 ;  /* 0x01e00000201879f0 */ /* 0x000fe2000c0018ff */
        /* <DEDUP_REMOVED lines=21> */
[----:B------:R-:W-:Y:S02]  /*13d0*/  WARPGROUP.DEPBAR.LE gsb0, 0x0 ;  /* 0x00008000000079c5 */ /* 0x000fe40000010000 */
[----:B------:R-:W-:-:S06]  /*13e0*/  WARPGROUP.ARRIVE ;  /* 0x00000000000079c5 */ /* 0x000fcc0000000000 */
[----:B------:R-:W-:Y:S03]  /*13f0*/  HGMMA.64x128x16.F32.BF16 R24, gdesc[UR4], R24, gsb0 ;  /* 0x01e00000041879f0 */ /* 0x000fe60008001818 */
[----:B------:R-:W-:Y:S02]  /*1400*/  WARPGROUP.DEPBAR.LE gsb0, 0x0 ;  /* 0x00008000000079c5 */ /* 0x000fe40000010000 */
[----:B------:R-:W-:-:S07]  /*1410*/  WARPGROUP.ARRIVE ;  /* 0x00000000000079c5 */ /* 0x000fce0000000000 */
        /* <DEDUP_REMOVED lines=17> */
[----:B------:R-:W-:Y:S05]  /*1530*/  @!P0 BRA `(.L_x_6526) ;  /* 0x0000000000048947 */ /* 0x000fea0003800000 */
[----:B------:R-:W-:Y:S01]  /*1540*/  BPT.TRAP 0x1 ;  /* 0x000000040000795c */ /* 0x000fe20000300000 */
.L_x_6526:
[----:B01----:R-:W-:Y:S01]  /*1550*/  VIADD R0, R155, UR50 ;  /* 0x000000329b007c36 */ /* 0x003fe20008000000 */
[----:B------:R-:W-:Y:S01]  /*1560*/  P2R R89, PR, RZ, 0x1 ;  /* 0x00000001ff597803 */ /* 0x000fe20000000000 */
[----:B------:R-:W-:Y:S01]  /*1570*/  IMAD.U32 R3, RZ, RZ, UR51 ;  /* 0x00000033ff037e24 */ /* 0x000fe2000f8e00ff */
[----:B------:R-:W-:Y:S01]  /*1580*/  ULDC UR6, c[0x0][0x988] ;  /* 0x0002620000067ab9 */ /* 0x000fe20000000800 */
        /* <DEDUP_REMOVED lines=137> */
[----:B------:R-:W-:Y:S02]  /*1e20*/  FSEL R124, R77, -INF , P2 ;  /* 0xff8000004d7c7808 */ /* 0x000fe40001000000 */
[----:B------:R-:W-:Y:S02]  /*1e30*/  FMNMX.FTZ R3, R76, R3, !PT ;  /* 0x000000034c037209 */ /* 0x000fe40007810000 */
[----:B------:R-:W-:Y:S02]  /*1e40*/  ISETP.GT.AND P3, PT, R4, 0x70, PT ;  /* 0x000000700400780c */ /* 0x000fe40003f64270 */
[----:B------:R-:W-:Y:S02]  /*1e50*/  FSEL R62, R62, -INF , P4 ;  /* 0xff8000003e3e7808 */ /* 0x000fe40002000000 */
[----:B------:R-:W-:Y:S02]  /*1e60*/  FSEL R80, R80, -INF , P3 ;  /* 0xff80000050507808 */ /* 0x000fe40001800000 */
[----:B------:R-:W-:-:S02]  /*1e70*/  FMNMX.FTZ R3, R124, R3, !PT ;  /* 0x000000037c037209 */ /* 0x000fc40007810000 */
[----:B------:R-:W-:Y:S02]  /*1e80*/  ISETP.GT.AND P4, PT, R4, 0x71, PT ;  /* 0x000000710400780c */ /* 0x000fe40003f84270 */
[----:B------:R-:W-:Y:S02]  /*1e90*/  FMNMX.FTZ R3, R80, R3, !PT ;  /* 0x0000000350037209 */ /* 0x000fe40007810000 */
[----:B------:R-:W-:Y:S02]  /*1ea0*/  FSEL R126, R81, -INF , P4 ;  /* 0xff800000517e7808 */ /* 0x000fe40002000000 */
[----:B------:R-:W-:Y:S02]  /*1eb0*/  ISETP.GT.AND P5, PT, R4, 0x78, PT ;  /* 0x000000780400780c */ /* 0x000fe40003fa4270 */
[----:B------:R-:W-:Y:S02]  /*1ec0*/  FMNMX.FTZ R3, R126, R3, !PT ;  /* 0x000000037e037209 */ /* 0x000fe40007810000 */
[----:B------:R-:W-:-:S02]  /*1ed0*/  FSEL R84, R84, -INF , P5 ;  /* 0xff80000054547808 */ /* 0x000fc40002800000 */
[----:B------:R-:W-:Y:S02]  /*1ee0*/  ISETP.GT.AND P6, PT, R4, 0x79, PT ;  /* 0x000000790400780c */ /* 0x000fe40003fc4270 */
[----:B------:R-:W-:Y:S02]  /*1ef0*/  FMNMX.FTZ R3, R84, R3, !PT ;  /* 0x0000000354037209 */ /* 0x000fe40007810000 */
[----:B------:R-:W-:Y:S02]  /*1f00*/  FSEL R128, R85, -INF , P6 ;  /* 0xff80000055807808 */ /* 0x000fe40003000000 */
[----:B------:R-:W-:Y:S02]  /*1f10*/  P2R R13, PR, RZ, 0x8 ;  /* 0x00000008ff0d7803 */ /* 0x000fe40000000000 */
[----:B------:R-:W-:Y:S02]  /*1f20*/  FMNMX.FTZ R7, R128, R3, !PT ;  /* 0x0000000380077209 */ /* 0x000fe40007810000 */
[----:B------:R-:W-:-:S02]  /*1f30*/  MOV R3, UR6 ;  /* 0x0000000600037c02 */ /* 0x000fc40008000f00 */
[----:B------:R-:W-:Y:S01]  /*1f40*/  P2R R15, PR, RZ, 0x4 ;  /* 0x00000004ff0f7803 */ /* 0x000fe20000000000 */
[----:B------:R-:W0:Y:S01]  /*1f50*/  SHFL.BFLY PT, R0, R7, 0x2, 0x1f ;  /* 0x0c401f0007007f89 */ /* 0x000e2200000e0000 */
[----:B------:R-:W-:Y:S02]  /*1f60*/  ISETP.GT.AND P2, PT, R4, 0x58, PT ;  /* 0x000000580400780c */ /* 0x000fe40003f44270 */
[----:B------:R-:W-:Y:S02]  /*1f70*/  P2R R21, PR, RZ, 0x2 ;  /* 0x00000002ff157803 */ /* 0x000fe40000000000 */
[----:B------:R-:W-:Y:S02]  /*1f80*/  FSEL R70, R70, -INF , P2 ;  /* 0xff80000046467808 */ /* 0x000fe40001000000 */
[----:B------:R-:W-:Y:S02]  /*1f90*/  ISETP.NE.AND P2, PT, R15, RZ, PT ;  /* 0x000000ff0f00720c */ /* 0x000fe40003f45270 */
[----:B------:R-:W-:-:S02]  /*1fa0*/  ISETP.GT.AND P1, PT, R4, 0x59, PT ;  /* 0x000000590400780c */ /* 0x000fc40003f24270 */
[----:B------:R-:W-:Y:S02]  /*1fb0*/  P2R R29, PR, RZ, 0x1 ;  /* 0x00000001ff1d7803 */ /* 0x000fe40000000000 */
[----:B------:R-:W-:Y:S02]  /*1fc0*/  FSEL R40, R71, -INF , P1 ;  /* 0xff80000047287808 */ /* 0x000fe40000800000 */
[----:B------:R-:W-:Y:S02]  /*1fd0*/  ISETP.NE.AND P1, PT, R21, RZ, PT ;  /* 0x000000ff1500720c */ /* 0x000fe40003f25270 */
[----:B------:R-:W-:Y:S02]  /*1fe0*/  ISETP.GT.AND P0, PT, R4, 0x60, PT ;  /* 0x000000600400780c */ /* 0x000fe40003f04270 */
[----:B------:R-:W-:Y:S02]  /*1ff0*/  FSEL R78, R78, -INF , P1 ;  /* 0xff8000004e4e7808 */ /* 0x000fe40000800000 */
[----:B------:R-:W-:-:S02]  /*2000*/  FSEL R74, R74, -INF , P0 ;  /* 0xff8000004a4a7808 */ /* 0x000fc40000000000 */
[----:B------:R-:W-:Y:S02]  /*2010*/  ISETP.NE.AND P0, PT, R29, RZ, PT ;  /* 0x000000ff1d00720c */ /* 0x000fe40003f05270 */
[----:B0-----:R-:W-:Y:S02]  /*2020*/  FMNMX.FTZ R9, R7, R0, !PT ;  /* 0x0000000007097209 */ /* 0x001fe40007810000 */
[----:B------:R-:W-:Y:S02]  /*2030*/  FSEL R44, R75, -INF , P0 ;  /* 0xff8000004b2c7808 */ /* 0x000fe40000000000 */
[----:B------:R-:W-:Y:S01]  /*2040*/  FSEL R86, R86, -INF , P5 ;  /* 0xff80000056567808 */ /* 0x000fe20002800000 */
[----:B------:R-:W0:Y:S01]  /*2050*/  SHFL.BFLY PT, R0, R9, 0x1, 0x1f ;  /* 0x0c201f0009007f89 */ /* 0x000e2200000e0000 */
[----:B------:R-:W-:Y:S02]  /*2060*/  R2UR UR6, R5 ;  /* 0x00000000050672ca */ /* 0x000fe400000e0000 */
[----:B------:R-:W-:Y:S01]  /*2070*/  ISETP.NE.AND P0, PT, R89, RZ, PT ;  /* 0x000000ff5900720c */ /* 0x000fe20003f05270 */
[----:B------:R-:W-:Y:S01]  /*2080*/  IMAD.MOV.U32 R89, RZ, RZ, R151 ;  /* 0x000000ffff597224 */ /* 0x000fe200078e0097 */
[----:B------:R-:W-:-:S02]  /*2090*/  MOV R127, R151 ;  /* 0x00000097007f7202 */ /* 0x000fc40000000f00 */
[-C--:B------:R-:W-:Y:S02]  /*20a0*/  MOV R121, R151.reuse ;  /* 0x0000009700797202 */ /* 0x080fe40000000f00 */
[-C--:B------:R-:W-:Y:S02]  /*20b0*/  MOV R115, R151.reuse ;  /* 0x0000009700737202 */ /* 0x080fe40000000f00 */
[-C--:B------:R-:W-:Y:S02]  /*20c0*/  MOV R109, R151.reuse ;  /* 0x00000097006d7202 */ /* 0x080fe40000000f00 */
[-C--:B------:R-:W-:Y:S01]  /*20d0*/  MOV R103, R151.reuse ;  /* 0x0000009700677202 */ /* 0x080fe20000000f00 */
[----:B------:R-:W-:Y:S01]  /*20e0*/  UIADD3 UR6, UR6, 0x28840, URZ ;  /* 0x0002884006067890 */ /* 0x000fe2000fffe03f */
[-C--:B------:R-:W-:Y:S02]  /*20f0*/  MOV R97, R151.reuse ;  /* 0x0000009700617202 */ /* 0x080fe40000000f00 */
[----:B------:R-:W-:Y:S01]  /*2100*/  MOV R91, R151 ;  /* 0x00000097005b7202 */ /* 0x000fe20000000f00 */
[----:B------:R-:W-:Y:S01]  /*2110*/  UPRMT UR6, UR37, 0x654, UR6 ;  /* 0x0000065425067896 */ /* 0x000fe20008000006 */
[----:B0-----:R-:W-:-:S08]  /*2120*/  FMNMX.FTZ R0, R9, R0, !PT ;  /* 0x0000000009007209 */ /* 0x001fd00007810000 */
[----:B------:R-:W-:Y:S01]  /*2130*/  SYNCS.ARRIVE.TRANS64.RED.A1T0 RZ, [UR6], RZ ;  /* 0x000000ffffff79a7 */ /* 0x000fe20008100406 */
        /* <DEDUP_REMOVED lines=8> */
[----:B------:R-:W-:Y:S01]  /*21c0*/  FSEL R48, R79, -INF , P2 ;  /* 0xff8000004f307808 */ /* 0x000fe20001000000 */
[--C-:B------:R-:W-:Y:S01]  /*21d0*/  FFMA.FTZ R170, R52, R3, -R37.reuse ;  /* 0x0000000334aa7223 */ /* 0x100fe20000010825 */
[----:B------:R-:W-:Y:S01]  /*21e0*/  FMNMX.FTZ R11, R6, R11, !PT ;  /* 0x0000000b060b7209 */ /* 0x000fe20007810000 */
[-CC-:B------:R-:W-:Y:S01]  /*21f0*/  FFMA.FTZ R172, R56, R3.reuse, -R37.reuse ;  /* 0x0000000338ac7223 */ /* 0x180fe20000010825 */
[----:B------:R-:W-:Y:S01]  /*2200*/  FSEL R82, R82, -INF , P3 ;  /* 0xff80000052527808 */ /* 0x000fe20001800000 */
[--C-:B------:R-:W-:Y:S01]  /*2210*/  FFMA.FTZ R156, R88, R3, -R37.reuse ;  /* 0x00000003589c7223 */ /* 0x100fe20000010825 */
[----:B------:R-:W-:Y:S01]  /*2220*/  FMNMX.FTZ R11, R34, R11, !PT ;  /* 0x0000000b220b7209 */ /* 0x000fe20007810000 */
[--C-:B------:R-:W-:Y:S01]  /*2230*/  FFMA.FTZ R158, R90, R3, -R37.reuse ;  /* 0x000000035a9e7223 */ /* 0x100fe20000010825 */
[----:B------:R-:W-:Y:S01]  /*2240*/  FSEL R52, R83, -INF , P4 ;  /* 0xff80000053347808 */ /* 0x000fe20002000000 */
[----:B------:R-:W-:Y:S01]  /*2250*/  MUFU.EX2 R7, R7 ;  /* 0x0000000700077308 */ /* 0x000fe20000000800 */
[----:B------:R-:W-:Y:S01]  /*2260*/  FMNMX.FTZ R13, R8, R11, !PT ;  /* 0x0000000b080d7209 */ /* 0x000fe20007810000 */
[-CC-:B------:R-:W-:Y:S01]  /*2270*/  FFMA.FTZ R9, R92, R3.reuse, -R37.reuse ;  /* 0x000000035c097223 */ /* 0x180fe20000010825 */
[----:B------:R-:W-:Y:S01]  /*2280*/  FSEL R56, R87, -INF , P6 ;  /* 0xff80000057387808 */ /* 0x000fe20003000000 */
        /* <DEDUP_REMOVED lines=10> */
[-CC-:B------:R-:W-:Y:S01]  /*2330*/  FFMA.FTZ R166, R106, R3.reuse, -R37.reuse ;  /* 0x000000036aa67223 */ /* 0x180fe20000010825 */
[--C-:B------:R-:W-:Y:S01]  /*2340*/  FFMA.FTZ R108, R108, R3, -R37.reuse ;  /* 0x000000036c6c7223 */ /* 0x100fe20000010825 */
[----:B------:R-:W1:Y:S01]  /*2350*/  MUFU.EX2 R158, R158 ;  /* 0x0000009e009e7308 */ /* 0x000e620000000800 */
[----:B------:R-:W-:Y:S01]  /*2360*/  FMNMX.FTZ R15, R12, R13, !PT ;  /* 0x0000000d0c0f7209 */ /* 0x000fe20007810000 */
[-CC-:B------:R-:W-:Y:S01]  /*2370*/  FFMA.FTZ R110, R110, R3.reuse, -R37.reuse ;  /* 0x000000036e6e7223 */ /* 0x180fe20000010825 */
[-CC-:B------:R-:W-:Y:S01]  /*2380*/  FFMA.FTZ R112, R112, R3.reuse, -R37.reuse ;  /* 0x0000000370707223 */ /* 0x180fe20000010825 */
[--C-:B------:R-:W-:Y:S01]  /*2390*/  FFMA.FTZ R114, R114, R3, -R37.reuse ;  /* 0x0000000372727223 */ /* 0x100fe20000010825 */
[----:B------:R-:W-:Y:S01]  /*23a0*/  FMNMX.FTZ R15, R46, R15, !PT ;  /* 0x0000000f2e0f7209 */ /* 0x000fe20007810000 */
[-CC-:B------:R-:W-:Y:S01]  /*23b0*/  FFMA.FTZ R174, R60, R3.reuse, -R37.reuse ;  /* 0x000000033cae7223 */ /* 0x180fe20000010825 */
[----:B------:R-:W-:Y:S01]  /*23c0*/  FFMA.FTZ R64, R64, R3, -R37 ;  /* 0x0000000340407223 */ /* 0x000fe20000010825 */
[----:B------:R-:W2:Y:S01]  /*23d0*/  MUFU.EX2 R9, R9 ;  /* 0x0000000900097308 */ /* 0x000ea20000000800 */
[----:B------:R-:W-:Y:S01]  /*23e0*/  FMNMX.FTZ R15, R14, R15, !PT ;  /* 0x0000000f0e0f7209 */ /* 0x000fe20007810000 */
[----:B0-----:R-:W-:Y:S01]  /*23f0*/  FADD.FTZ R49, R156, R7 ;  /* 0x000000079c317221 */ /* 0x001fe20000010000 */
[-CC-:B------:R-:W-:Y:S01]  /*2400*/  FFMA.FTZ R118, R118, R3.reuse, -R37.reuse ;  /* 0x0000000376767223 */ /* 0x180fe20000010825 */
        /* <DEDUP_REMOVED lines=10> */
[--C-:B------:R-:W-:Y:S01]  /*24b0*/  FFMA.FTZ R80, R80, R3, -R37.reuse ;  /* 0x0000000350507223 */ /* 0x100fe20000010825 */
[----:B------:R-:W-:Y:S01]  /*24c0*/  F2FP.BF16.F32.PACK_AB R156, R7, R156 ;  /* 0x0000009c079c723e */ /* 0x000fe200000010ff */
[----:B------:R3:W4:Y:S01]  /*24d0*/  MUFU.EX2 R11, R96 ;  /* 0x00000060000b7308 */ /* 0x0007220000000800 */
[----:B------:R-:W-:Y:S01]  /*24e0*/  FMNMX.FTZ R21, R24, R21, !PT ;  /* 0x0000001518157209 */ /* 0x000fe20007810000 */
[-CC-:B------:R-:W-:Y:S01]  /*24f0*/  FFMA.FTZ R126, R126, R3.reuse, -R37.reuse ;  /* 0x000000037e7e7223 */ /* 0x180fe20000010825 */
[----:B------:R-:W-:Y:S01]  /*2500*/  FFMA.FTZ R84, R84, R3, -R37 ;  /* 0x0000000354547223 */ /* 0x000fe20000010825 */
[--C-:B------:R-:W-:Y:S01]  /*2510*/  IMAD.MOV.U32 R106, RZ, RZ, R151.reuse ;  /* 0x000000ffff6a7224 */ /* 0x100fe200078e0097 */
[----:B------:R-:W-:Y:S01]  /*2520*/  FMNMX.FTZ R21, R58, R21, !PT ;  /* 0x000000153a157209 */ /* 0x000fe20007810000 */
[----:B------:R-:W-:-:S02]  /*2530*/  IMAD.MOV.U32 R102, RZ, RZ, R151 ;  /* 0x000000ffff667224 */ /* 0x000fc400078e0097 */
[----:B------:R-:W5:Y:S01]  /*2540*/  MUFU.EX2 R162, R162 ;  /* 0x000000a200a27308 */ /* 0x000f620000000800 */
[----:B------:R-:W-:Y:S01]  /*2550*/  FMNMX.FTZ R25, R28, R21, !PT ;  /* 0x000000151c197209 */ /* 0x000fe20007810000 */
[--C-:B------:R-:W-:Y:S02]  /*2560*/  IMAD.MOV.U32 R98, RZ, RZ, R151.reuse ;  /* 0x000000ffff627224 */ /* 0x100fe400078e0097 */
[--C-:B---3--:R-:W-:Y:S01]  /*2570*/  IMAD.MOV.U32 R96, RZ, RZ, R151.reuse ;  /* 0x000000ffff607224 */ /* 0x108fe200078e0097 */
[----:B------:R-:W-:Y:S01]  /*2580*/  FMNMX.FTZ R25, R62, R25, !PT ;  /* 0x000000193e197209 */ /* 0x000fe20007810000 */
[--C-:B------:R-:W-:Y:S02]  /*2590*/  IMAD.MOV.U32 R94, RZ, RZ, R151.reuse ;  /* 0x000000ffff5e7224 */ /* 0x100fe400078e0097 */
[----:B------:R3:W5:Y:S01]  /*25a0*/  MUFU.EX2 R13, R100 ;  /* 0x00000064000d7308 */ /* 0x0007620000000800 */
[----:B------:R-:W-:Y:S01]  /*25b0*/  FMNMX.FTZ R25, R32, R25, !PT ;  /* 0x0000001920197209 */ /* 0x000fe20007810000 */
[----:B------:R-:W-:-:S02]  /*25c0*/  IMAD.MOV.U32 R92, RZ, RZ, R151 ;  /* 0x000000ffff5c7224 */ /* 0x000fc400078e0097 */
[--C-:B------:R-:W-:Y:S01]  /*25d0*/  IMAD.MOV.U32 R90, RZ, RZ, R151.reuse ;  /* 0x000000ffff5a7224 */ /* 0x100fe200078e0097 */
[----:B------:R-:W-:Y:S01]  /*25e0*/  FMNMX.FTZ R25, R66, R25, !PT ;  /* 0x0000001942197209 */ /* 0x000fe20007810000 */
[--C-:B------:R-:W-:Y:S02]  /*25f0*/  IMAD.MOV.U32 R88, RZ, RZ, R151.reuse ;  /* 0x000000ffff587224 */ /* 0x100fe400078e0097 */
[----:B------:R-:W-:Y:S01]  /*2600*/  MUFU.EX2 R164, R164 ;  /* 0x000000a400a47308 */ /* 0x000fe20000000800 */
[----:B------:R-:W-:Y:S01]  /*2610*/  FMNMX.FTZ R29, R36, R25, !PT ;  /* 0x00000019241d7209 */ /* 0x000fe20007810000 */
[----:B---3--:R-:W-:-:S03]  /*2620*/  IMAD.MOV.U32 R100, RZ, RZ, R151 ;  /* 0x000000ffff647224 */ /* 0x008fc600078e0097 */
[----:B------:R-:W-:-:S03]  /*2630*/  FMNMX.FTZ R29, R70, R29, !PT ;  /* 0x0000001d461d7209 */ /* 0x000fc60007810000 */
[----:B------:R3:W-:Y:S01]  /*2640*/  MUFU.EX2 R15, R104 ;  /* 0x00000068000f7308 */ /* 0x0007e20000000800 */
[----:B------:R-:W-:-:S04]  /*2650*/  FMNMX.FTZ R29, R40, R29, !PT ;  /* 0x0000001d281d7209 */ /* 0x000fc80007810000 */
[----:B------:R-:W-:-:S03]  /*2660*/  FMNMX.FTZ R29, R74, R29, !PT ;  /* 0x0000001d4a1d7209 */ /* 0x000fc60007810000 */
        /* <DEDUP_REMOVED lines=12> */
[----:B------:R-:W-:Y:S01]  /*2730*/  FMNMX.FTZ R4, R56, R33, !PT ;  /* 0x0000002138047209 */ /* 0x000fe20007810000 */
[-CC-:B------:R-:W-:Y:S01]  /*2740*/  FFMA.FTZ R33, R116, R3.reuse, -R37.reuse ;  /* 0x0000000374217223 */ /* 0x180fe20000010825 */
[----:B------:R-:W-:Y:S01]  /*2750*/  FFMA.FTZ R37, R128, R3, -R37 ;  /* 0x0000000380257223 */ /* 0x000fe20000010825 */
[--C-:B------:R-:W-:Y:S02]  /*2760*/  IMAD.MOV.U32 R128, RZ, RZ, R151.reuse ;  /* 0x000000ffff807224 */ /* 0x100fe400078e0097 */
[----:B------:R-:W1:Y:S01]  /*2770*/  SHFL.BFLY PT, R35, R4, 0x2, 0x1f ;  /* 0x0c401f0004237f89 */ /* 0x000e6200000e0000 */
[--C-:B------:R-:W-:Y:S01]  /*2780*/  IMAD.MOV.U32 R116, RZ, RZ, R151.reuse ;  /* 0x000000ffff747224 */ /* 0x100fe200078e0097 */
[----:B------:R-:W-:Y:S01]  /*2790*/  MUFU.EX2 R170, R170 ;  /* 0x000000aa00aa7308 */ /* 0x000fe20000000800 */
[----:B---3--:R-:W-:-:S07]  /*27a0*/  IMAD.MOV.U32 R110, RZ, RZ, R151 ;  /* 0x000000ffff6e7224 */ /* 0x008fce00078e0097 */
[----:B------:R3:W-:Y:S08]  /*27b0*/  MUFU.EX2 R29, R112 ;  /* 0x00000070001d7308 */ /* 0x0007f00000000800 */
[----:B------:R-:W-:Y:S01]  /*27c0*/  MUFU.EX2 R172, R172 ;  /* 0x000000ac00ac7308 */ /* 0x000fe20000000800 */
[----:B---3--:R-:W-:Y:S01]  /*27d0*/  IMAD.MOV.U32 R112, RZ, RZ, R151 ;  /* 0x000000ffff707224 */ /* 0x008fe200078e0097 */
[----:B-1----:R-:W-:-:S06]  /*27e0*/  FMNMX.FTZ R35, R4, R35, !PT ;  /* 0x0000002304237209 */ /* 0x002fcc0007810000 */
[----:B------:R1:W-:Y:S01]  /*27f0*/  MUFU.EX2 R31, R114 ;  /* 0x00000072001f7308 */ /* 0x0003e20000000800 */
[----:B------:R-:W3:Y:S07]  /*2800*/  SHFL.BFLY PT, R4, R35, 0x1, 0x1f ;  /* 0x0c201f0023047f89 */ /* 0x000eee00000e0000 */
[----:B------:R-:W-:Y:S01]  /*2810*/  MUFU.EX2 R174, R174 ;  /* 0x000000ae00ae7308 */ /* 0x000fe20000000800 */
[----:B-1----:R-:W-:-:S07]  /*2820*/  IMAD.MOV.U32 R114, RZ, RZ, R151 ;  /* 0x000000ffff727224 */ /* 0x002fce00078e0097 */
[----:B------:R-:W-:Y:S08]  /*2830*/  MUFU.EX2 R33, R33 ;  /* 0x0000002100217308 */ /* 0x000ff00000000800 */
[----:B------:R-:W-:Y:S01]  /*2840*/  MUFU.EX2 R64, R64 ;  /* 0x0000004000407308 */ /* 0x000fe20000000800 */
[----:B---3--:R-:W-:-:S04]  /*2850*/  FMNMX.FTZ R4, R35, R4, !PT ;  /* 0x0000000423047209 */ /* 0x008fc80007810000 */
[C---:B------:R-:W-:Y:S01]  /*2860*/  FSETP.NEU.FTZ.AND P1, PT, R4.reuse, -INF , PT ;  /* 0xff8000000400780b */ /* 0x040fe20003f3d000 */
[----:B------:R-:W-:Y:S02]  /*2870*/  FMUL.FTZ R47, R4, R3 ;  /* 0x00000003042f7220 */ /* 0x000fe40000410000 */
[----:B------:R-:W-:Y:S03]  /*2880*/  MUFU.EX2 R39, R118 ;  /* 0x0000007600277308 */ /* 0x000fe60000000800 */
        /* <DEDUP_REMOVED lines=17> */
[-C--:B------:R-:W-:Y:S01]  /*29a0*/  FFMA.FTZ R20, R20, R3.reuse, -R47 ;  /* 0x0000000314147223 */ /* 0x080fe2000001082f */
[----:B------:R-:W-:Y:S01]  /*29b0*/  MUFU.EX2 R26, R26 ;  /* 0x0000001a001a7308 */ /* 0x000fe20000000800 */
[----:B-1----:R-:W-:Y:S01]  /*29c0*/  FADD.FTZ R6, R158, R49 ;  /* 0x000000319e067221 */ /* 0x002fe20000010000 */
[-CC-:B------:R-:W-:Y:S01]  /*29d0*/  FFMA.FTZ R54, R54, R3.reuse, -R47.reuse ;  /* 0x0000000336367223 */ /* 0x180fe2000001082f */
[-CC-:B------:R-:W-:Y:S01]  /*29e0*/  FFMA.FTZ R24, R24, R3.reuse, -R47.reuse ;  /* 0x0000000318187223 */ /* 0x180fe2000001082f */
[-CC-:B------:R-:W-:Y:S01]  /*29f0*/  FFMA.FTZ R58, R58, R3.reuse, -R47.reuse ;  /* 0x000000033a3a7223 */ /* 0x180fe2000001082f */
[----:B--2---:R-:W-:Y:S01]  /*2a00*/  FADD.FTZ R49, R9, R6 ;  /* 0x0000000609317221 */ /* 0x004fe20000010000 */
[-CC-:B------:R-:W-:Y:S01]  /*2a10*/  FFMA.FTZ R28, R28, R3.reuse, -R47.reuse ;  /* 0x000000031c1c7223 */ /* 0x180fe2000001082f */
[-C--:B------:R-:W-:Y:S01]  /*2a20*/  FFMA.FTZ R62, R62, R3.reuse, -R47 ;  /* 0x000000033e3e7223 */ /* 0x080fe2000001082f */
[----:B------:R-:W1:Y:S01]  /*2a30*/  MUFU.EX2 R27, R27 ;  /* 0x0000001b001b7308 */ /* 0x000e620000000800 */
[----:B0-----:R-:W-:Y:S01]  /*2a40*/  FADD.FTZ R6, R160, R49 ;  /* 0x00000031a0067221 */ /* 0x001fe20000010000 */
[-CC-:B------:R-:W-:Y:S01]  /*2a50*/  FFMA.FTZ R32, R32, R3.reuse, -R47.reuse ;  /* 0x0000000320207223 */ /* 0x180fe2000001082f */
[-CC-:B------:R-:W-:Y:S01]  /*2a60*/  FFMA.FTZ R66, R66, R3.reuse, -R47.reuse ;  /* 0x0000000342427223 */ /* 0x180fe2000001082f */
[-CC-:B------:R-:W-:Y:S01]  /*2a70*/  FFMA.FTZ R36, R36, R3.reuse, -R47.reuse ;  /* 0x0000000324247223 */ /* 0x180fe2000001082f */
[----:B----4-:R-:W-:Y:S01]  /*2a80*/  FADD.FTZ R49, R11, R6 ;  /* 0x000000060b317221 */ /* 0x010fe20000010000 */
[-CC-:B------:R-:W-:Y:S01]  /*2a90*/  FFMA.FTZ R70, R70, R3.reuse, -R47.reuse ;  /* 0x0000000346467223 */ /* 0x180fe2000001082f */
[-C--:B------:R-:W-:Y:S01]  /*2aa0*/  FFMA.FTZ R40, R40, R3.reuse, -R47 ;  /* 0x0000000328287223 */ /* 0x080fe2000001082f */
[----:B------:R-:W0:Y:S01]  /*2ab0*/  MUFU.EX2 R30, R30 ;  /* 0x0000001e001e7308 */ /* 0x000e220000000800 */
[----:B-----5:R-:W-:Y:S01]  /*2ac0*/  FADD.FTZ R6, R162, R49 ;  /* 0x00000031a2067221 */ /* 0x020fe20000010000 */
[-CC-:B------:R-:W-:Y:S01]  /*2ad0*/  FFMA.FTZ R74, R74, R3.reuse, -R47.reuse ;  /* 0x000000034a4a7223 */ /* 0x180fe2000001082f */
[-CC-:B------:R-:W-:Y:S01]  /*2ae0*/  FFMA.FTZ R44, R44, R3.reuse, -R47.reuse ;  /* 0x000000032c2c7223 */ /* 0x180fe2000001082f */
[-CC-:B------:R-:W-:Y:S01]  /*2af0*/  FFMA.FTZ R78, R78, R3.reuse, -R47.reuse ;  /* 0x000000034e4e7223 */ /* 0x180fe2000001082f */
[----:B------:R-:W-:Y:S01]  /*2b00*/  FADD.FTZ R51, R13, R6 ;  /* 0x000000060d337221 */ /* 0x000fe20000010000 */
[-CC-:B------:R-:W-:Y:S01]  /*2b10*/  FFMA.FTZ R48, R48, R3.reuse, -R47.reuse ;  /* 0x0000000330307223 */ /* 0x180fe2000001082f */
[-C--:B------:R-:W-:Y:S01]  /*2b20*/  FFMA.FTZ R82, R82, R3.reuse, -R47 ;  /* 0x0000000352527223 */ /* 0x080fe2000001082f */
[----:B------:R-:W2:Y:S01]  /*2b30*/  MUFU.EX2 R34, R34 ;  /* 0x0000002200227308 */ /* 0x000ea20000000800 */
[----:B-1----:R-:W-:Y:S01]  /*2b40*/  FADD.FTZ R49, R26, R27 ;  /* 0x0000001b1a317221 */ /* 0x002fe20000010000 */
[-CC-:B------:R-:W-:Y:S01]  /*2b50*/  FFMA.FTZ R52, R52, R3.reuse, -R47.reuse ;  /* 0x0000000334347223 */ /* 0x180fe2000001082f */
[-CC-:B------:R-:W-:Y:S01]  /*2b60*/  FFMA.FTZ R86, R86, R3.reuse, -R47.reuse ;  /* 0x0000000356567223 */ /* 0x180fe2000001082f */
[----:B------:R-:W-:Y:S01]  /*2b70*/  FFMA.FTZ R47, R56, R3, -R47 ;  /* 0x00000003382f7223 */ /* 0x000fe2000001082f */
[----:B------:R-:W-:Y:S01]  /*2b80*/  F2FP.BF16.F32.PACK_AB R158, R9, R158 ;  /* 0x0000009e099e723e */ /* 0x000fe200000010ff */
[----:B------:R-:W-:Y:S01]  /*2b90*/  IMAD.MOV.U32 R118, RZ, RZ, R151 ;  /* 0x000000ffff767224 */ /* 0x000fe200078e0097 */
[----:B------:R-:W-:Y:S01]  /*2ba0*/  F2FP.BF16.F32.PACK_AB R160, R11, R160 ;  /* 0x000000a00ba0723e */ /* 0x000fe200000010ff */
[----:B------:R1:W3:Y:S01]  /*2bb0*/  MUFU.EX2 R161, R8 ;  /* 0x0000000800a17308 */ /* 0x0002e20000000800 */
[----:B0-----:R-:W-:Y:S01]  /*2bc0*/  FADD.FTZ R6, R30, R49 ;  /* 0x000000311e067221 */ /* 0x001fe20000010000 */
[----:B------:R-:W-:-:S02]  /*2bd0*/  F2FP.BF16.F32.PACK_AB R162, R13, R162 ;  /* 0x000000a20da2723e */ /* 0x000fc400000010ff */
[----:B------:R-:W-:Y:S01]  /*2be0*/  F2FP.BF16.F32.PACK_AB R176, R39, R64 ;  /* 0x0000004027b0723e */ /* 0x000fe200000010ff */
[----:B------:R-:W-:Y:S01]  /*2bf0*/  FADD.FTZ R49, R159, R6 ;  /* 0x000000069f317221 */ /* 0x000fe20000010000 */
[----:B------:R-:W-:Y:S02]  /*2c00*/  F2FP.BF16.F32.PACK_AB R157, R27, R26 ;  /* 0x0000001a1b9d723e */ /* 0x000fe400000010ff */
[----:B------:R-:W0:Y:S01]  /*2c10*/  MUFU.EX2 R38, R38 ;  /* 0x0000002600267308 */ /* 0x000e220000000800 */
[----:B-1----:R-:W-:Y:S01]  /*2c20*/  FADD.FTZ R8, R164, R51 ;  /* 0x00000033a4087221 */ /* 0x002fe20000010000 */
[----:B--2---:R-:W-:Y:S01]  /*2c30*/  FADD.FTZ R6, R34, R49 ;  /* 0x0000003122067221 */ /* 0x004fe20000010000 */
[C---:B------:R-:W-:Y:S02]  /*2c40*/  F2FP.BF16.F32.PACK_AB R164, R15.reuse, R164 ;  /* 0x000000a40fa4723e */ /* 0x040fe400000010ff */
[----:B------:R-:W-:Y:S01]  /*2c50*/  FADD.FTZ R51, R15, R8 ;  /* 0x000000080f337221 */ /* 0x000fe20000010000 */
[----:B------:R-:W-:-:S02]  /*2c60*/  F2FP.BF16.F32.PACK_AB R159, R159, R30 ;  /* 0x0000001e9f9f723e */ /* 0x000fc400000010ff */
[----:B------:R-:W1:Y:S01]  /*2c70*/  MUFU.EX2 R163, R10 ;  /* 0x0000000a00a37308 */ /* 0x000e620000000800 */
[----:B------:R-:W-:Y:S01]  /*2c80*/  FADD.FTZ R8, R166, R51 ;  /* 0x00000033a6087221 */ /* 0x000fe20000010000 */
[----:B---3--:R-:W-:Y:S01]  /*2c90*/  FADD.FTZ R49, R161, R6 ;  /* 0x00000006a1317221 */ /* 0x008fe20000010000 */
[C---:B------:R-:W-:Y:S02]  /*2ca0*/  F2FP.BF16.F32.PACK_AB R166, R21.reuse, R166 ;  /* 0x000000a615a6723e */ /* 0x040fe400000010ff */
[----:B------:R-:W-:Y:S01]  /*2cb0*/  FADD.FTZ R51, R21, R8 ;  /* 0x0000000815337221 */ /* 0x000fe20000010000 */
[----:B------:R-:W-:Y:S02]  /*2cc0*/  F2FP.BF16.F32.PACK_AB R161, R161, R34 ;  /* 0x00000022a1a1723e */ /* 0x000fe400000010ff */
[----:B------:R-:W2:Y:S01]  /*2cd0*/  MUFU.EX2 R42, R42 ;  /* 0x0000002a002a7308 */ /* 0x000ea20000000800 */
[----:B0-----:R-:W-:Y:S01]  /*2ce0*/  FADD.FTZ R6, R38, R49 ;  /* 0x0000003126067221 */ /* 0x001fe20000010000 */
[----:B------:R-:W-:Y:S01]  /*2cf0*/  FADD.FTZ R8, R168, R51 ;  /* 0x00000033a8087221 */ /* 0x000fe20000010000 */
[----:B------:R-:W-:-:S03]  /*2d00*/  F2FP.BF16.F32.PACK_AB R168, R25, R168 ;  /* 0x000000a819a8723e */ /* 0x000fc600000010ff */
[----:B------:R-:W-:Y:S02]  /*2d10*/  FADD.FTZ R51, R25, R8 ;  /* 0x0000000819337221 */ /* 0x000fe40000010000 */
[----:B------:R-:W0:Y:S01]  /*2d20*/  MUFU.EX2 R165, R12 ;  /* 0x0000000c00a57308 */ /* 0x000e220000000800 */
[----:B-1----:R-:W-:Y:S01]  /*2d30*/  FADD.FTZ R49, R163, R6 ;  /* 0x00000006a3317221 */ /* 0x002fe20000010000 */
[----:B------:R-:W-:Y:S01]  /*2d40*/  FADD.FTZ R8, R170, R51 ;  /* 0x00000033aa087221 */ /* 0x000fe20000010000 */
[----:B------:R-:W-:Y:S02]  /*2d50*/  F2FP.BF16.F32.PACK_AB R170, R29, R170 ;  /* 0x000000aa1daa723e */ /* 0x000fe400000010ff */
[----:B------:R-:W-:-:S03]  /*2d60*/  F2FP.BF16.F32.PACK_AB R163, R163, R38 ;  /* 0x00000026a3a3723e */ /* 0x000fc600000010ff */
[----:B------:R-:W1:Y:S01]  /*2d70*/  MUFU.EX2 R46, R46 ;  /* 0x0000002e002e7308 */ /* 0x000e620000000800 */
[----:B--2---:R-:W-:Y:S01]  /*2d80*/  FADD.FTZ R6, R42, R49 ;  /* 0x000000312a067221 */ /* 0x004fe20000010000 */
[----:B------:R-:W-:-:S04]  /*2d90*/  FADD.FTZ R49, R29, R8 ;  /* 0x000000081d317221 */ /* 0x000fc80000010000 */
[----:B------:R-:W-:Y:S01]  /*2da0*/  FADD.FTZ R8, R172, R49 ;  /* 0x00000031ac087221 */ /* 0x000fe20000010000 */
[----:B------:R-:W-:Y:S01]  /*2db0*/  F2FP.BF16.F32.PACK_AB R172, R31, R172 ;  /* 0x000000ac1fac723e */ /* 0x000fe200000010ff */
[----:B------:R-:W2:Y:S01]  /*2dc0*/  MUFU.EX2 R167, R14 ;  /* 0x0000000e00a77308 */ /* 0x000ea20000000800 */
[----:B0-----:R-:W-:Y:S01]  /*2dd0*/  FADD.FTZ R5, R165, R6 ;  /* 0x00000006a5057221 */ /* 0x001fe20000010000 */
[----:B------:R-:W-:Y:S01]  /*2de0*/  FADD.FTZ R49, R31, R8 ;  /* 0x000000081f317221 */ /* 0x000fe20000010000 */
[----:B------:R-:W-:-:S03]  /*2df0*/  F2FP.BF16.F32.PACK_AB R165, R165, R42 ;  /* 0x0000002aa5a5723e */ /* 0x000fc600000010ff */
[----:B------:R-:W-:Y:S01]  /*2e00*/  FADD.FTZ R8, R174, R49 ;  /* 0x00000031ae087221 */ /* 0x000fe20000010000 */
[C---:B------:R-:W-:Y:S01]  /*2e10*/  F2FP.BF16.F32.PACK_AB R174, R33.reuse, R174 ;  /* 0x000000ae21ae723e */ /* 0x040fe200000010ff */
[----:B------:R-:W0:Y:S01]  /*2e20*/  MUFU.EX2 R50, R50 ;  /* 0x0000003200327308 */ /* 0x000e220000000800 */
[----:B-1----:R-:W-:Y:S01]  /*2e30*/  FADD.FTZ R6, R46, R5 ;  /* 0x000000052e067221 */ /* 0x002fe20000010000 */
[----:B------:R-:W-:-:S04]  /*2e40*/  FADD.FTZ R49, R33, R8 ;  /* 0x0000000821317221 */ /* 0x000fc80000010000 */
[----:B------:R-:W-:Y:S02]  /*2e50*/  FADD.FTZ R8, R64, R49 ;  /* 0x0000003140087221 */ /* 0x000fe40000010000 */
[----:B------:R-:W1:Y:S01]  /*2e60*/  MUFU.EX2 R169, R20 ;  /* 0x0000001400a97308 */ /* 0x000e620000000800 */
[----:B--2---:R-:W-:Y:S01]  /*2e70*/  FADD.FTZ R5, R167, R6 ;  /* 0x00000006a7057221 */ /* 0x004fe20000010000 */
[----:B------:R-:W-:Y:S01]  /*2e80*/  FADD.FTZ R49, R39, R8 ;  /* 0x0000000827317221 */ /* 0x000fe20000010000 */
[----:B------:R-:W-:-:S03]  /*2e90*/  F2FP.BF16.F32.PACK_AB R167, R167, R46 ;  /* 0x0000002ea7a7723e */ /* 0x000fc600000010ff */
[----:B------:R-:W-:Y:S02]  /*2ea0*/  FADD.FTZ R8, R68, R49 ;  /* 0x0000003144087221 */ /* 0x000fe40000010000 */
        /* <DEDUP_REMOVED lines=10> */
[----:B------:R0:W3:Y:S01]  /*2f50*/  MUFU.EX2 R41, R120 ;  /* 0x0000007800297308 */ /* 0x0000e20000000800 */
[----:B-1----:R-:W-:-:S07]  /*2f60*/  FADD.FTZ R6, R58, R5 ;  /* 0x000000053a067221 */ /* 0x002fce0000010000 */
[----:B------:R-:W1:Y:S01]  /*2f70*/  MUFU.EX2 R62, R62 ;  /* 0x0000003e003e7308 */ /* 0x000e620000000800 */
[C---:B--2---:R-:W-:Y:S01]  /*2f80*/  FADD.FTZ R5, R173.reuse, R6 ;  /* 0x00000006ad057221 */ /* 0x044fe20000010000 */
[----:B------:R-:W-:Y:S01]  /*2f90*/  F2FP.BF16.F32.PACK_AB R173, R173, R58 ;  /* 0x0000003aadad723e */ /* 0x000fe200000010ff */
[----:B0-----:R-:W-:-:S05]  /*2fa0*/  IMAD.MOV.U32 R120, RZ, RZ, R151 ;  /* 0x000000ffff787224 */ /* 0x001fca00078e0097 */
[----:B------:R-:W0:Y:S01]  /*2fb0*/  MUFU.EX2 R72, R72 ;  /* 0x0000004800487308 */ /* 0x000e220000000800 */
[C---:B---3--:R-:W-:Y:S01]  /*2fc0*/  FADD.FTZ R7, R41.reuse, R8 ;  /* 0x0000000829077221 */ /* 0x048fe20000010000 */
[----:B------:R-:W-:-:S06]  /*2fd0*/  F2FP.BF16.F32.PACK_AB R178, R41, R68 ;  /* 0x0000004429b2723e */ /* 0x000fcc00000010ff */
[----:B------:R-:W2:Y:S01]  /*2fe0*/  MUFU.EX2 R175, R32 ;  /* 0x0000002000af7308 */ /* 0x000ea20000000800 */
[----:B-1----:R-:W-:-:S07]  /*2ff0*/  FADD.FTZ R6, R62, R5 ;  /* 0x000000053e067221 */ /* 0x002fce0000010000 */
[----:B------:R1:W3:Y:S01]  /*3000*/  MUFU.EX2 R43, R122 ;  /* 0x0000007a002b7308 */ /* 0x0002e20000000800 */
[----:B0-----:R-:W-:-:S07]  /*3010*/  FADD.FTZ R8, R72, R7 ;  /* 0x0000000748087221 */ /* 0x001fce0000010000 */
[----:B------:R-:W0:Y:S01]  /*3020*/  MUFU.EX2 R66, R66 ;  /* 0x0000004200427308 */ /* 0x000e220000000800 */
[C---:B--2---:R-:W-:Y:S01]  /*3030*/  FADD.FTZ R5, R175.reuse, R6 ;  /* 0x00000006af057221 */ /* 0x044fe20000010000 */
[----:B------:R-:W-:Y:S01]  /*3040*/  F2FP.BF16.F32.PACK_AB R175, R175, R62 ;  /* 0x0000003eafaf723e */ /* 0x000fe200000010ff */
[----:B-1----:R-:W-:-:S05]  /*3050*/  IMAD.MOV.U32 R122, RZ, RZ, R151 ;  /* 0x000000ffff7a7224 */ /* 0x002fca00078e0097 */
[----:B------:R-:W1:Y:S01]  /*3060*/  MUFU.EX2 R76, R76 ;  /* 0x0000004c004c7308 */ /* 0x000e620000000800 */
[C---:B---3--:R-:W-:Y:S01]  /*3070*/  FADD.FTZ R7, R43.reuse, R8 ;  /* 0x000000082b077221 */ /* 0x048fe20000010000 */
[----:B------:R-:W-:-:S06]  /*3080*/  F2FP.BF16.F32.PACK_AB R180, R43, R72 ;  /* 0x000000482bb4723e */ /* 0x000fcc00000010ff */
[----:B------:R-:W2:Y:S01]  /*3090*/  MUFU.EX2 R177, R36 ;  /* 0x0000002400b17308 */ /* 0x000ea20000000800 */
[----:B0-----:R-:W-:-:S07]  /*30a0*/  FADD.FTZ R6, R66, R5 ;  /* 0x0000000542067221 */ /* 0x001fce0000010000 */
        /* <DEDUP_REMOVED lines=39> */
[----:B------:R-:W-:-:S03]  /*3320*/  F2FP.BF16.F32.PACK_AB R185, R185, R82 ;  /* 0x00000052b9b9723e */ /* 0x000fc600000010ff */
[----:B--2---:R-:W-:-:S04]  /*3330*/  FADD.FTZ R8, R86, R5 ;  /* 0x0000000556087221 */ /* 0x004fc80000010000 */
[C---:B0-----:R-:W-:Y:S01]  /*3340*/  FADD.FTZ R5, R47.reuse, R8 ;  /* 0x000000082f057221 */ /* 0x041fe20000010000 */
[----:B------:R-:W-:Y:S01]  /*3350*/  F2FP.BF16.F32.PACK_AB R187, R47, R86 ;  /* 0x000000562fbb723e */ /* 0x000fe200000010ff */
[----:B------:R-:W-:Y:S06]  /*3360*/  @!P1 BRA `(.L_x_6527) ;  /* 0x0000002000949947 */ /* 0x000fec0003800000 */
[----:B------:R-:W-:Y:S01]  /*3370*/  IMAD.MOV.U32 R9, RZ, RZ, R4 ;  /* 0x000000ffff097224 */ /* 0x000fe200078e0004 */
[----:B------:R-:W-:Y:S01]  /*3380*/  CS2R R150, SRZ ;  /* 0x0000000000967805 */ /* 0x000fe2000001ff00 */
[----:B------:R-:W-:Y:S01]  /*3390*/  IMAD.MOV.U32 R7, RZ, RZ, R0 ;  /* 0x000000ffff077224 */ /* 0x000fe200078e0000 */
        /* <DEDUP_REMOVED lines=31> */
[----:B------:R-:W-:Y:S01]  /*3590*/  UIADD3 UR51, UR51, -0x2, URZ ;  /* 0xfffffffe33337890 */ /* 0x000fe2000fffe03f */
[----:B------:R-:W-:Y:S01]  /*35a0*/  UMOV UR52, UR44 ;  /* 0x0000002c00347c82 */ /* 0x000fe20008000000 */
[----:B------:R-:W-:-:S10]  /*35b0*/  UMOV UR50, UR43 ;  /* 0x0000002b00327c82 */ /* 0x000fd40008000000 */
.L_x_6538:
[----:B------:R-:W-:Y:S01]  /*35c0*/  ISETP.NE.AND P2, PT, RZ, UR38, PT ;  /* 0x00000026ff007c0c */ /* 0x000fe2000bf45270 */
[----:B------:R-:W-:-:S04]  /*35d0*/  UISETP.NE.AND UP0, UPT, UR50, 0x1, UPT ;  /* 0x000000013200788c */ /* 0x000fc8000bf05270 */
[----:B------:R-:W-:-:S04]  /*35e0*/  USEL UR44, URZ, 0x1, UP0 ;  /* 0x000000013f2c7887 */ /* 0x000fc80008000000 */
[----:B------:R-:W-:-:S04]  /*35f0*/  ULOP3.LUT UR44, UR52, UR44, URZ, 0x3c, !UPT ;  /* 0x0000002c342c7292 */ /* 0x000fc8000f8e3c3f */
[----:B------:R-:W-:Y:S08]  /*3600*/  @P2 BRA `(.L_x_6528) ;  /* 0x0000000000382947 */ /* 0x000ff00003800000 */
[----:B------:R-:W-:Y:S05]  /*3610*/  @!P0 BRA `(.L_x_6529) ;  /* 0x0000000000048947 */ /* 0x000fea0003800000 */
[----:B------:R-:W-:Y:S01]  /*3620*/  BPT.TRAP 0x1 ;  /* 0x000000040000795c */ /* 0x000fe20000300000 */
.L_x_6529:
[----:B------:R-:W-:Y:S01]  /*3630*/  UIADD3 UR6, UR50, 0x1, URZ ;  /* 0x0000000132067890 */ /* 0x000fe2000fffe03f */
[----:B------:R-:W-:-:S03]  /*3640*/  MOV R0, UR44 ;  /* 0x0000002c00007c02 */ /* 0x000fc60008000f00 */
[----:B------:R-:W-:Y:S01]  /*3650*/  UISETP.NE.AND UP0, UPT, UR6, 0x2, UPT ;  /* 0x000000020600788c */ /* 0x000fe2000bf05270 */
[----:B------:R-:W-:-:S03]  /*3660*/  SHF.L.U32 R0, R0, 0x1f, RZ ;  /* 0x0000001f00007819 */ /* 0x000fc600000006ff */
[----:B------:R-:W-:-:S04]  /*3670*/  USEL UR6, UR6, URZ, UP0 ;  /* 0x0000003f06067287 */ /* 0x000fc80008000000 */
[----:B------:R-:W-:-:S09]  /*3680*/  ULEA UR6, UR6, UR39, 0x3 ;  /* 0x0000002706067291 */ /* 0x000fd2000f8e183f */
[----:B------:R0:W1:Y:S01]  /*3690*/  SYNCS.PHASECHK.TRANS64.TRYWAIT P1, [UR6+0x28830], R0 ;  /* 0x02883000ff0075a7 */ /* 0x0000620008020146 */
[----:B------:R-:W-:Y:S05]  /*36a0*/  @!P0 BRA `(.L_x_6530) ;  /* 0x0000000000048947 */ /* 0x000fea0003800000 */
[----:B------:R-:W-:Y:S01]  /*36b0*/  BPT.TRAP 0x1 ;  /* 0x000000040000795c */ /* 0x000fe20000300000 */
.L_x_6530:
[----:B-1----:R-:W-:Y:S05]  /*36c0*/  @P1 BRA `(.L_x_6528) ;  /* 0x0000000000081947 */ /* 0x002fea0003800000 */
[----:B------:R-:W1:Y:S02]  /*36d0*/  SYNCS.PHASECHK.TRANS64.TRYWAIT P1, [UR6+0x28830], R0 ;  /* 0x02883000ff0075a7 */ /* 0x000e640008020146 */
[----:B-1----:R-:W-:Y:S05]  /*36e0*/  @!P1 BRA `(.L_x_6531) ;  /* 0x0000007400889947 */ /* 0x002fea0003800000 */
.L_x_6528:
[----:B01----:R-:W-:Y:S01]  /*36f0*/  VIADD R0, R2, 0x8 ;  /* 0x0000000802007836 */ /* 0x003fe20000000000 */
[----:B------:R-:W-:Y:S01]  /*3700*/  UIADD3 UR43, UR50, 0x1, URZ ;  /* 0x00000001322b7890 */ /* 0x000fe2000fffe03f */
[----:B------:R-:W-:Y:S01]  /*3710*/  UMOV UR35, 0x40000040 ;  /* 0x4000004000237882 */ /* 0x000fe20000000000 */
[----:B------:R-:W-:Y:S02]  /*3720*/  UMOV UR7, 0x40000040 ;  /* 0x4000004000077882 */ /* 0x000fe40000000000 */
[----:B------:R0:W-:Y:S01]  /*3730*/  BAR.SYNC.DEFER_BLOCKING R0, 0x100 ;  /* 0x000400000000751d */ /* 0x0001e20000010000 */
[----:B------:R-:W-:-:S04]  /*3740*/  UISETP.NE.AND UP0, UPT, UR43, 0x2, UPT ;  /* 0x000000022b00788c */ /* 0x000fc8000bf05270 */
[----:B------:R-:W-:Y:S01]  /*3750*/  USEL UR43, UR43, URZ, UP0 ;  /* 0x0000003f2b2b7287 */ /* 0x000fe20008000000 */
[----:B------:R-:W-:Y:S01]  /*3760*/  UMOV UR11, 0x40000040 ;  /* 0x40000040000b7882 */ /* 0x000fe20000000000 */
[----:B------:R-:W-:Y:S02]  /*3770*/  UMOV UR15, 0x40000040 ;  /* 0x40000040000f7882 */ /* 0x000fe40000000000 */
[----:B------:R-:W-:Y:S01]  /*3780*/  ULEA UR34, UR43, UR47, 0xb ;  /* 0x0000002f2b227291 */ /* 0x000fe2000f8e583f */
[----:B------:R-:W-:Y:S01]  /*3790*/  UMOV UR19, 0x40000040 ;  /* 0x4000004000137882 */ /* 0x000fe20000000000 */
[----:B------:R-:W-:Y:S02]  /*37a0*/  UMOV UR23, 0x40000040 ;  /* 0x4000004000177882 */ /* 0x000fe40000000000 */
[----:B------:R-:W-:Y:S02]  /*37b0*/  UIADD3 UR6, UR34, 0x2, URZ ;  /* 0x0000000222067890 */ /* 0x000fe4000fffe03f */
[----:B------:R-:W-:-:S02]  /*37c0*/  UIADD3 UR10, UR34, 0x4, URZ ;  /* 0x00000004220a7890 */ /* 0x000fc4000fffe03f */
[----:B------:R-:W-:Y:S02]  /*37d0*/  UIADD3 UR14, UR34, 0x6, URZ ;  /* 0x00000006220e7890 */ /* 0x000fe4000fffe03f */
[----:B------:R-:W-:Y:S02]  /*37e0*/  UIADD3 UR18, UR34, 0x400, URZ ;  /* 0x0000040022127890 */ /* 0x000fe4000fffe03f */
[----:B------:R-:W-:Y:S02]  /*37f0*/  UIADD3 UR22, UR34, 0x402, URZ ;  /* 0x0000040222167890 */ /* 0x000fe4000fffe03f */
[----:B------:R-:W-:Y:S01]  /*3800*/  UIADD3 UR26, UR34, 0x404, URZ ;  /* 0x00000404221a7890 */ /* 0x000fe2000fffe03f */
[----:B------:R-:W-:Y:S01]  /*3810*/  WARPGROUP.ARRIVE ;  /* 0x00000000000079c5 */ /* 0x000fe20000000000 */
[----:B------:R-:W-:Y:S01]  /*3820*/  UMOV UR27, 0x40000040 ;  /* 0x40000040001b7882 */ /* 0x000fe20000000000 */
[----:B------:R-:W-:Y:S01]  /*3830*/  UIADD3 UR30, UR34, 0x406, URZ ;  /* 0x00000406221e7890 */ /* 0x000fe2000fffe03f */
[----:B------:R-:W-:-:S03]  /*3840*/  UMOV UR31, 0x40000040 ;  /* 0x40000040001f7882 */ /* 0x000fc60000000000 */
[----:B------:R-:W-:Y:S03]  /*3850*/  HGMMA.64x128x16.F32.BF16 R24, gdesc[UR32], RZ, !UPT, gsb0 ;  /* 0x01e00000201879f0 */ /* 0x000fe6000c0018ff */
        /* <DEDUP_REMOVED lines=22> */
[----:B0-----:R-:W-:Y:S05]  /*39c0*/  @P2 BRA `(.L_x_6532) ;  /* 0x00000000002c2947 */ /* 0x001fea0003800000 */
[----:B------:R-:W-:Y:S05]  /*39d0*/  @!P0 BRA `(.L_x_6533) ;  /* 0x0000000000048947 */ /* 0x000fea0003800000 */
[----:B------:R-:W-:Y:S01]  /*39e0*/  BPT.TRAP 0x1 ;  /* 0x000000040000795c */ /* 0x000fe20000300000 */
.L_x_6533:
[----:B------:R-:W-:Y:S01]  /*39f0*/  ULEA UR6, UR50, UR39, 0x3 ;  /* 0x0000002732067291 */ /* 0x000fe2000f8e183f */
[----:B------:R-:W-:-:S05]  /*3a00*/  IMAD.U32 R0, RZ, RZ, UR52 ;  /* 0x00000034ff007e24 */ /* 0x000fca000f8e00ff */
[----:B------:R-:W-:-:S04]  /*3a10*/  SHF.L.U32 R0, R0, 0x1f, RZ ;  /* 0x0000001f00007819 */ /* 0x000fc800000006ff */
[----:B------:R0:W1:Y:S01]  /*3a20*/  SYNCS.PHASECHK.TRANS64.TRYWAIT P1, [UR6+0x28850], R0 ;  /* 0x02885000ff0075a7 */ /* 0x0000620008020146 */
[----:B------:R-:W-:Y:S05]  /*3a30*/  @!P0 BRA `(.L_x_6534) ;  /* 0x0000000000048947 */ /* 0x000fea0003800000 */
[----:B------:R-:W-:Y:S01]  /*3a40*/  BPT.TRAP 0x1 ;  /* 0x000000040000795c */ /* 0x000fe20000300000 */
.L_x_6534:
[----:B-1----:R-:W-:Y:S05]  /*3a50*/  @P1 BRA `(.L_x_6532) ;  /* 0x0000000000081947 */ /* 0x002fea0003800000 */
[----:B------:R-:W1:Y:S02]  /*3a60*/  SYNCS.PHASECHK.TRANS64.TRYWAIT P1, [UR6+0x28850], R0 ;  /* 0x02885000ff0075a7 */ /* 0x000e640008020146 */
[----:B-1----:R-:W-:Y:S05]  /*3a70*/  @!P1 BRA `(.L_x_6535) ;  /* 0x0000007000bc9947 */ /* 0x002fea0003800000 */
.L_x_6532:
[----:B------:R-:W-:Y:S01]  /*3a80*/  UIADD3 UR6, UR39, 0x400, URZ ;  /* 0x0000040027067890 */ /* 0x000fe2000fffe03f */
[----:B------:R-:W-:Y:S01]  /*3a90*/  WARPGROUP.ARRIVE ;  /* 0x00000000000079c5 */ /* 0x000fe20000000000 */
[----:B------:R-:W-:Y:S01]  /*3aa0*/  UMOV UR7, 0x40000040 ;  /* 0x4000004000077882 */ /* 0x000fe20000000000 */
[----:B01----:R-:W-:Y:S01]  /*3ab0*/  IADD3 R0, -R2, 0xb, RZ ;  /* 0x0000000b02007810 */ /* 0x003fe20007ffe1ff */
[----:B------:R-:W-:-:S04]  /*3ac0*/  USHF.R.U32.HI UR6, URZ, 0x4, UR6 ;  /* 0x000000043f067899 */ /* 0x000fc80008011606 */
[----:B------:R-:W-:-:S04]  /*3ad0*/  ULOP3.LUT UR6, UR6, 0x3fff, URZ, 0xc0, !UPT ;  /* 0x00003fff06067892 */ /* 0x000fc8000f8ec03f */
[----:B------:R-:W-:-:S04]  /*3ae0*/  ULOP3.LUT UR6, UR6, 0x4000000, URZ, 0xfc, !UPT ;  /* 0x0400000006067892 */ /* 0x000fc8000f8efc3f */
[----:B------:R-:W-:-:S07]  /*3af0*/  ULEA UR10, UR50, UR6, 0xb ;  /* 0x00000006320a7291 */ /* 0x000fce000f8e583f */
[----:B------:R-:W-:Y:S02]  /*3b00*/  UMOV UR6, UR10 ;  /* 0x0000000a00067c82 */ /* 0x000fe40008000000 */
[----:B------:R-:W-:Y:S01]  /*3b10*/  HGMMA.64x128x16.F32.BF16 R88, R156, gdesc[UR4].tnspB, R88, gsb0 ;  /* 0x41e000049c587df0 */ /* 0x000fe20008001858 */
[----:B------:R-:W-:Y:S01]  /*3b20*/  UIADD3 UR6, UR10, 0x80, URZ ;  /* 0x000000800a067890 */ /* 0x000fe2000fffe03f */
[----:B------:R-:W-:Y:S01]  /*3b30*/  UMOV UR7, 0x40000040 ;  /* 0x4000004000077882 */ /* 0x000fe20000000000 */
[----:B------:R-:W-:Y:S02]  /*3b40*/  WARPGROUP.DEPBAR.LE gsb0, 0x0 ;  /* 0x00008000000079c5 */ /* 0x000fe40000010000 */
[----:B------:R-:W-:-:S07]  /*3b50*/  WARPGROUP.ARRIVE ;  /* 0x00000000000079c5 */ /* 0x000fce0000000000 */
        /* <DEDUP_REMOVED lines=30> */
[----:B------:R-:W-:Y:S03]  /*3d40*/  HGMMA.64x128x16.F32.BF16 R88, R184, gdesc[UR4].tnspB, R88, gsb0 ;  /* 0x41e00004b8587df0 */ /* 0x000fe60008001858 */
[----:B------:R-:W-:Y:S02]  /*3d50*/  WARPGROUP.DEPBAR.LE gsb0, 0x0 ;  /* 0x00008000000079c5 */ /* 0x000fe40000010000 */
[----:B------:R0:W-:Y:S06]  /*3d60*/  BAR.ARV R0, 0x100 ;  /* 0x000400000000751d */ /* 0x0001ec0000002000 */
[----:B------:R-:W-:Y:S05]  /*3d70*/  @!P0 BRA `(.L_x_6536) ;  /* 0x0000000000048947 */ /* 0x000fea0003800000 */
[----:B------:R-:W-:Y:S01]  /*3d80*/  BPT.TRAP 0x1 ;  /* 0x000000040000795c */ /* 0x000fe20000300000 */
.L_x_6536:
[----:B0-----:R-:W-:Y:S01]  /*3d90*/  FMNMX.FTZ R0, R24, R7, !PT ;  /* 0x0000000718007209 */ /* 0x001fe20007810000 */
[----:B------:R-:W-:Y:S01]  /*3da0*/  ULEA UR6, UR43, UR39, 0x3 ;  /* 0x000000272b067291 */ /* 0x000fe2000f8e183f */
[----:B------:R-:W-:Y:S02]  /*3db0*/  FMNMX.FTZ R4, R26, R9, !PT ;  /* 0x000000091a047209 */ /* 0x000fe40007810000 */
[----:B------:R-:W-:Y:S01]  /*3dc0*/  FMNMX.FTZ R3, R25, R0, !PT ;  /* 0x0000000019037209 */ /* 0x000fe20007810000 */
[----:B------:R-:W-:Y:S01]  /*3dd0*/  UIADD3 UR6, UR6, 0x28840, URZ ;  /* 0x0002884006067890 */ /* 0x000fe2000fffe03f */
[----:B------:R-:W-:Y:S02]  /*3de0*/  FMNMX.FTZ R11, R27, R4, !PT ;  /* 0x000000041b0b7209 */ /* 0x000fe40007810000 */
[----:B------:R-:W-:Y:S01]  /*3df0*/  FMNMX.FTZ R0, R28, R3, !PT ;  /* 0x000000031c007209 */ /* 0x000fe20007810000 */
[----:B------:R-:W-:Y:S01]  /*3e00*/  UPRMT UR6, UR37, 0x654, UR6 ;  /* 0x0000065425067896 */ /* 0x000fe20008000006 */
[----:B------:R-:W-:-:S02]  /*3e10*/  FMNMX.FTZ R4, R30, R11, !PT ;  /* 0x0000000b1e047209 */ /* 0x000fc40007810000 */
[----:B------:R-:W-:Y:S02]  /*3e20*/  FMNMX.FTZ R3, R29, R0, !PT ;  /* 0x000000001d037209 */ /* 0x000fe40007810000 */
[----:B------:R-:W-:Y:S02]  /*3e30*/  FMNMX.FTZ R11, R31, R4, !PT ;  /* 0x000000041f0b7209 */ /* 0x000fe40007810000 */
[----:B------:R-:W-:Y:S02]  /*3e40*/  FMNMX.FTZ R0, R32, R3, !PT ;  /* 0x0000000320007209 */ /* 0x000fe40007810000 */
[----:B------:R-:W-:Y:S01]  /*3e50*/  FMNMX.FTZ R4, R34, R11, !PT ;  /* 0x0000000b22047209 */ /* 0x000fe20007810000 */
[----:B------:R-:W-:Y:S01]  /*3e60*/  SYNCS.ARRIVE.TRANS64.RED.A1T0 RZ, [UR6], RZ ;  /* 0x000000ffffff79a7 */ /* 0x000fe20008100406 */
        /* <DEDUP_REMOVED lines=63> */
[CC--:B0-----:R-:W-:Y:S01]  /*4260*/  FMUL.FTZ R10, R0.reuse, R3.reuse ;  /* 0x00000003000a7220 */ /* 0x0c1fe20000410000 */
[----:B------:R-:W-:Y:S01]  /*4270*/  FADD.FTZ R12, -R0, R7 ;  /* 0x00000007000c7221 */ /* 0x000fe20000010100 */
[----:B------:R-:W-:Y:S02]  /*4280*/  FADD.FTZ R8, -R4, R9 ;  /* 0x0000000904087221 */ /* 0x000fe40000010100 */
        /* <DEDUP_REMOVED lines=34> */
[-C--:B------:R-:W-:Y:S01]  /*44b0*/  FMUL.FTZ R8, R8, R3.reuse ;  /* 0x0000000308087220 */ /* 0x080fe20000410000 */
        /* <DEDUP_REMOVED lines=23> */
[-C--:B------:R-:W-:Y:S01]  /*4630*/  FFMA.FTZ R177, R66, R3.reuse, -R10 ;  /* 0x0000000342b17223 */ /* 0x080fe2000001080a */
[----:B------:R-:W1:Y:S01]  /*4640*/  MUFU.EX2 R157, R157 ;  /* 0x0000009d009d7308 */ /* 0x000e620000000800 */
        /* <DEDUP_REMOVED lines=139> */
.L_x_6537:
[----:B------:R-:W-:Y:S01]  /*4f00*/  ULEA UR6, UR50, UR39, 0x3 ;  /* 0x0000002732067291 */ /* 0x000fe2000f8e183f */
[----:B------:R-:W-:Y:S01]  /*4f10*/  ISETP.LT.AND P1, PT, RZ, UR51, PT ;  /* 0x00000033ff007c0c */ /* 0x000fe2000bf21270 */
[----:B------:R-:W-:Y:S01]  /*4f20*/  UIADD3 UR7, UR51, -0x1, URZ ;  /* 0xffffffff33077890 */ /* 0x000fe2000fffe03f */
[----:B------:R-:W-:Y:S01]  /*4f30*/  F2FP.BF16.F32.PACK_AB R156, R9, R156 ;  /* 0x0000009c099c723e */ /* 0x000fe200000010ff */
[----:B------:R-:W-:Y:S01]  /*4f40*/  UIADD3 UR6, UR6, 0x28860, URZ ;  /* 0x0002886006067890 */ /* 0x000fe2000fffe03f */
[-C--:B------:R-:W-:Y:S01]  /*4f50*/  FMUL.FTZ R88, R88, R7.reuse ;  /* 0x0000000758587220 */ /* 0x080fe20000410000 */
[----:B------:R-:W-:Y:S01]  /*4f60*/  UMOV UR52, UR44 ;  /* 0x0000002c00347c82 */ /* 0x000fe20008000000 */
[----:B------:R-:W-:Y:S01]  /*4f70*/  UMOV UR50, UR43 ;  /* 0x0000002b00327c82 */ /* 0x000fe20008000000 */
[----:B------:R-:W-:Y:S01]  /*4f80*/  UPRMT UR6, UR37, 0x654, UR6 ;  /* 0x0000065425067896 */ /* 0x000fe20008000006 */
[-C--:B------:R-:W-:Y:S01]  /*4f90*/  FMUL.FTZ R89, R89, R7.reuse ;  /* 0x0000000759597220 */ /* 0x080fe20000410000 */
[----:B------:R-:W-:Y:S01]  /*4fa0*/  UMOV UR51, UR7 ;  /* 0x0000000700337c82 */ /* 0x000fe20008000000 */
        /* <DEDUP_REMOVED lines=31> */
[----:B------:R-:W-:Y:S01]  /*51a0*/  F2FP.BF16.F32.PACK_AB R157, R12, R157 ;  /* 0x0000009d0c9d723e */ /* 0x000fe200000010ff */
[----:B------:R-:W-:Y:S01]  /*51b0*/  FMUL.FTZ R90, R90, R8 ;  /* 0x000000085a5a7220 */ /* 0x000fe20000410000 */
[----:B------:R-:W-:Y:S01]  /*51c0*/  F2FP.BF16.F32.PACK_AB R158, R11, R158 ;  /* 0x0000009e0b9e723e */ /* 0x000fe200000010ff */
[-C--:B------:R-:W-:Y:S01]  /*51d0*/  FMUL.FTZ R91, R91, R8.reuse ;  /* 0x000000085b5b7220 */ /* 0x080fe20000410000 */
        /* <DEDUP_REMOVED lines=57> */
[-C--:B------:R-:W-:Y:S01]  /*5570*/  FMUL.FTZ R150, R150, R8.reuse ;  /* 0x0000000896967220 */ /* 0x080fe20000410000 */
[----:B------:R-:W-:Y:S01]  /*5580*/  FMUL.FTZ R151, R151, R8 ;  /* 0x0000000897977220 */ /* 0x000fe20000410000 */
[----:B------:R-:W-:-:S02]  /*5590*/  IMAD.MOV.U32 R9, RZ, RZ, R4 ;  /* 0x000000ffff097224 */ /* 0x000fc400078e0004 */
[----:B------:R-:W-:Y:S01]  /*55a0*/  IMAD.MOV.U32 R7, RZ, RZ, R0 ;  /* 0x000000ffff077224 */ /* 0x000fe200078e0000 */
[----:B------:R-:W-:Y:S06]  /*55b0*/  @P1 BRA `(.L_x_6538) ;  /* 0xffffffe000001947 */ /* 0x000fec000383ffff */
.L_x_6527:
[----:B------:R-:W-:Y:S06]  /*55c0*/  BAR.ARV 0x8, 0x180 ;  /* 0x0206000000007b1d */ /* 0x000fec0000002000 */
[----:B------:R-:W-:Y:S05]  /*55d0*/  @!P0 BRA `(.L_x_6539) ;  /* 0x0000000000048947 */ /* 0x000fea0003800000 */
[----:B------:R-:W-:Y:S01]  /*55e0*/  BPT.TRAP 0x1 ;  /* 0x000000040000795c */ /* 0x000fe20000300000 */
.L_x_6539:
[----:B------:R-:W-:Y:S01]  /*55f0*/  ULEA UR10, UR43, UR39, 0x3 ;  /* 0x000000272b0a7291 */ /* 0x000fe2000f8e183f */
[----:B------:R-:W-:-:S05]  /*5600*/  IMAD.U32 R7, RZ, RZ, UR44 ;  /* 0x0000002cff077e24 */ /* 0x000fca000f8e00ff */
[----:B------:R-:W-:-:S04]  /*5610*/  SHF.L.U32 R7, R7, 0x1f, RZ ;  /* 0x0000001f07077819 */ /* 0x000fc800000006ff */
[----:B------:R0:W1:Y:S01]  /*5620*/  SYNCS.PHASECHK.TRANS64.TRYWAIT P1, [UR10+0x28850], R7 ;  /* 0x02885007ff0075a7 */ /* 0x000062000802014a */
[----:B------:R-:W-:Y:S05]  /*5630*/  @!P0 BRA `(.L_x_6540) ;  /* 0x0000000000048947 */ /* 0x000fea0003800000 */
[----:B------:R-:W-:Y:S01]  /*5640*/  BPT.TRAP 0x1 ;  /* 0x000000040000795c */ /* 0x000fe20000300000 */
.L_x_6540:
[----:B-1----:R-:W-:Y:S05]  /*5650*/  @P1 BRA `(.L_x_6541) ;  /* 0x0000000000081947 */ /* 0x002fea0003800000 */
[----:B------:R-:W1:Y:S02]  /*5660*/  SYNCS.PHASECHK.TRANS64.TRYWAIT P1, [UR10+0x28850], R7 ;  /* 0x02885007ff0075a7 */ /* 0x000e64000802014a */
[----:B-1----:R-:W-:Y:S05]  /*5670*/  @!P1 BRA `(.L_x_6542) ;  /* 0x0000005400d49947 */ /* 0x002fea0003800000 */
.L_x_6541:
[----:B------:R-:W-:Y:S01]  /*5680*/  UIADD3 UR4, UR39, 0x400, URZ ;  /* 0x0000040027047890 */ /* 0x000fe2000fffe03f */
[----:B------:R-:W-:Y:S01]  /*5690*/  WARPGROUP.ARRIVE ;  /* 0x00000000000079c5 */ /* 0x000fe20000000000 */
[----:B------:R-:W-:Y:S01]  /*56a0*/  UMOV UR7, 0x40000040 ;  /* 0x4000004000077882 */ /* 0x000fe20000000000 */
[----:B01----:R-:W0:Y:S01]  /*56b0*/  SHFL.BFLY PT, R7, R6, 0x2, 0x1f ;  /* 0x0c401f0006077f89 */ /* 0x003e2200000e0000 */
[----:B------:R-:W-:Y:S01]  /*56c0*/  USHF.R.U32.HI UR4, URZ, 0x4, UR4 ;  /* 0x000000043f047899 */ /* 0x000fe20008011604 */
[----:B------:R-:W-:Y:S01]  /*56d0*/  MOV R61, RZ ;  /* 0x000000ff003d7202 */ /* 0x000fe20000000f00 */
[----:B------:R-:W-:Y:S01]  /*56e0*/  IMAD.MOV.U32 R37, RZ, RZ, -0x800000 ;  /* 0xff800000ff257424 */ /* 0x000fe200078e00ff */
[----:B------:R-:W1:Y:S01]  /*56f0*/  SHFL.BFLY PT, R8, R5, 0x2, 0x1f ;  /* 0x0c401f0005087f89 */ /* 0x000e6200000e0000 */
[----:B------:R-:W-:Y:S01]  /*5700*/  ULOP3.LUT UR4, UR4, 0x3fff, URZ, 0xc0, !UPT ;  /* 0x00003fff04047892 */ /* 0x000fe2000f8ec03f */
[----:B------:R-:W-:-:S03]  /*5710*/  IMAD.MOV.U32 R36, RZ, RZ, -0x800000 ;  /* 0xff800000ff247424 */ /* 0x000fc600078e00ff */
[----:B------:R-:W-:-:S04]  /*5720*/  ULOP3.LUT UR4, UR4, 0x4000000, URZ, 0xfc, !UPT ;  /* 0x0400000004047892 */ /* 0x000fc8000f8efc3f */
[----:B------:R-:W-:-:S07]  /*5730*/  ULEA UR4, UR43, UR4, 0xb ;  /* 0x000000042b047291 */ /* 0x000fce000f8e583f */
[----:B------:R-:W-:Y:S02]  /*5740*/  UMOV UR6, UR4 ;  /* 0x0000000400067c82 */ /* 0x000fe40008000000 */
[----:B------:R-:W-:Y:S01]  /*5750*/  HGMMA.64x128x16.F32.BF16 R88, R156, gdesc[UR4].tnspB, R88, gsb0 ;  /* 0x41e000049c587df0 */ /* 0x000fe20008001858 */
[----:B------:R-:W-:Y:S01]  /*5760*/  UIADD3 UR6, UR4, 0x80, URZ ;  /* 0x0000008004067890 */ /* 0x000fe2000fffe03f */
[----:B0-----:R-:W-:Y:S01]  /*5770*/  FADD.FTZ R7, R7, R6 ;  /* 0x0000000607077221 */ /* 0x001fe20000010000 */
[----:B------:R-:W-:Y:S01]  /*5780*/  UMOV UR7, 0x40000040 ;  /* 0x4000004000077882 */ /* 0x000fe20000000000 */
[----:B-1----:R-:W-:-:S03]  /*5790*/  FADD.FTZ R9, R8, R5 ;  /* 0x0000000508097221 */ /* 0x002fc60000010000 */
[----:B------:R-:W0:Y:S04]  /*57a0*/  SHFL.BFLY PT, R8, R7, 0x1, 0x1f ;  /* 0x0c201f0007087f89 */ /* 0x000e2800000e0000 */
[----:B------:R-:W1:Y:S01]  /*57b0*/  SHFL.BFLY PT, R10, R9, 0x1, 0x1f ;  /* 0x0c201f00090a7f89 */ /* 0x000e6200000e0000 */
[----:B0-----:R-:W-:Y:S01]  /*57c0*/  FADD.FTZ R11, R7, R8 ;  /* 0x00000008070b7221 */ /* 0x001fe20000010000 */
[----:B------:R-:W-:Y:S02]  /*57d0*/  IMAD.MOV.U32 R8, RZ, RZ, RZ ;  /* 0x000000ffff087224 */ /* 0x000fe400078e00ff */
[----:B-1----:R-:W-:Y:S02]  /*57e0*/  FADD.FTZ R12, R9, R10 ;  /* 0x0000000a090c7221 */ /* 0x002fe40000010000 */
[----:B------:R-:W-:-:S03]  /*57f0*/  FSETP.NE.FTZ.AND P1, PT, R11, RZ, PT ;  /* 0x000000ff0b00720b */ /* 0x000fc60003f35000 */
        /* <DEDUP_REMOVED lines=36> */
[----:B------:R-:W-:Y:S01]  /*5a40*/  UIADD3 UR4, UR4, 0x380, URZ ;  /* 0x0000038004047890 */ /* 0x000fe2000fffe03f */
[----:B------:R-:W-:Y:S02]  /*5a50*/  WARPGROUP.DEPBAR.LE gsb0, 0x0 ;  /* 0x00008000000079c5 */ /* 0x000fe40000010000 */
[----:B------:R-:W-:-:S06]  /*5a60*/  WARPGROUP.ARRIVE ;  /* 0x00000000000079c5 */ /* 0x000fcc0000000000 */
[----:B------:R-:W-:Y:S01]  /*5a70*/  HGMMA.64x128x16.F32.BF16 R88, R180, gdesc[UR4].tnspB, R88, gsb0 ;  /* 0x41e00004b4587df0 */ /* 0x000fe20008001858 */
[----:B------:R-:W-:Y:S01]  /*5a80*/  UMOV UR6, UR4 ;  /* 0x0000000400067c82 */ /* 0x000fe20008000000 */
[----:B------:R-:W-:Y:S01]  /*5a90*/  UMOV UR7, 0x40000040 ;  /* 0x4000004000077882 */ /* 0x000fe20000000000 */
[----:B------:R-:W-:Y:S02]  /*5aa0*/  WARPGROUP.DEPBAR.LE gsb0, 0x0 ;  /* 0x00008000000079c5 */ /* 0x000fe40000010000 */
[----:B------:R-:W-:-:S07]  /*5ab0*/  WARPGROUP.ARRIVE ;  /* 0x00000000000079c5 */ /* 0x000fce0000000000 */
[----:B------:R-:W-:Y:S03]  /*5ac0*/  HGMMA.64x128x16.F32.BF16 R88, R184, gdesc[UR4].tnspB, R88, gsb0 ;  /* 0x41e00004b8587df0 */ /* 0x000fe60008001858 */
[----:B------:R-:W-:Y:S02]  /*5ad0*/  WARPGROUP.DEPBAR.LE gsb0, 0x0 ;  /* 0x00008000000079c5 */ /* 0x000fe40000010000 */
[----:B0-23--:R-:W-:Y:S05]  /*5ae0*/  @!P0 BRA `(.L_x_6543) ;  /* 0x0000000000048947 */ /* 0x00dfea0003800000 */
[----:B------:R-:W-:Y:S01]  /*5af0*/  BPT.TRAP 0x1 ;  /* 0x000000040000795c */ /* 0x000fe20000300000 */
.L_x_6543:
[----:B------:R-:W0:Y:S01]  /*5b00*/  S2UR UR6, SR_SWINHI ;  /* 0x00000000000679c3 */ /* 0x000e220000002f00 */
[----:B------:R-:W-:Y:S01]  /*5b10*/  LEA R9, R17, R22, 0x6 ;  /* 0x0000001611097211 */ /* 0x000fe200078e30ff */
[----:B------:R-:W-:Y:S01]  /*5b20*/  ULDC UR7, c[0x0][0xc44] ;  /* 0x0003110000077ab9 */ /* 0x000fe20000000800 */
[-C--:B------:R-:W-:Y:S01]  /*5b30*/  FMUL.FTZ R62, R113, R61.reuse ;  /* 0x0000003d713e7220 */ /* 0x080fe20000410000 */
[-C--:B------:R-:W-:Y:S01]  /*5b40*/  FMUL.FTZ R113, R98, R8.reuse ;  /* 0x0000000862717220 */ /* 0x080fe20000410000 */
[-C--:B------:R-:W-:Y:S01]  /*5b50*/  FMUL.FTZ R98, R103, R8.reuse ;  /* 0x0000000867627220 */ /* 0x080fe20000410000 */
[----:B------:R-:W-:Y:S01]  /*5b60*/  ULDC.64 UR8, c[0x0][0xb90] ;  /* 0x0002e40000087ab9 */ /* 0x000fe20000000a00 */
[-C--:B------:R-:W-:Y:S01]  /*5b70*/  FMUL.FTZ R69, R108, R61.reuse ;  /* 0x0000003d6c457220 */ /* 0x080fe20000410000 */
[----:B------:R-:W1:Y:S01]  /*5b80*/  LDC R59, c[0x0][0xbe8] ;  /* 0x0002fa00ff3b7b82 */ /* 0x000e620000000800 */
[-C--:B------:R-:W-:Y:S01]  /*5b90*/  FMUL.FTZ R108, R99, R8.reuse ;  /* 0x00000008636c7220 */ /* 0x080fe20000410000 */
[-C--:B------:R-:W-:Y:S01]  /*5ba0*/  FMUL.FTZ R99, R110, R8.reuse ;  /* 0x000000086e637220 */ /* 0x080fe20000410000 */
[-C--:B------:R-:W-:Y:S01]  /*5bb0*/  FMUL.FTZ R7, R92, R61.reuse ;  /* 0x0000003d5c077220 */ /* 0x080fe20000410000 */
[-C--:B------:R-:W-:Y:S01]  /*5bc0*/  FMUL.FTZ R68, R109, R61.reuse ;  /* 0x0000003d6d447220 */ /* 0x080fe20000410000 */
[-C--:B------:R-:W-:Y:S01]  /*5bd0*/  FMUL.FTZ R92, R111, R8.reuse ;  /* 0x000000086f5c7220 */ /* 0x080fe20000410000 */
[-C--:B------:R-:W-:Y:S01]  /*5be0*/  FMUL.FTZ R109, R94, R8.reuse ;  /* 0x000000085e6d7220 */ /* 0x080fe20000410000 */
[-C--:B------:R-:W-:Y:S01]  /*5bf0*/  FMUL.FTZ R94, R107, R8.reuse ;  /* 0x000000086b5e7220 */ /* 0x080fe20000410000 */
[----:B------:R-:W2:Y:S01]  /*5c00*/  LDC R103, c[0x0][0xc38] ;  /* 0x00030e00ff677b82 */ /* 0x000ea20000000800 */
[-C--:B------:R-:W-:Y:S01]  /*5c10*/  FMUL.FTZ R75, R96, R61.reuse ;  /* 0x0000003d604b7220 */ /* 0x080fe20000410000 */
[-C--:B------:R-:W-:Y:S01]  /*5c20*/  FMUL.FTZ R70, R101, R61.reuse ;  /* 0x0000003d65467220 */ /* 0x080fe20000410000 */
[----:B------:R-:W-:Y:S01]  /*5c30*/  IADD3 R96, RZ, -UR42, RZ ;  /* 0x8000002aff607c10 */ /* 0x000fe2000fffe0ff */
[-C--:B------:R-:W-:Y:S01]  /*5c40*/  FMUL.FTZ R20, R89, R61.reuse ;  /* 0x0000003d59147220 */ /* 0x080fe20000410000 */
[-C--:B------:R-:W-:Y:S01]  /*5c50*/  FMUL.FTZ R77, R88, R61.reuse ;  /* 0x0000003d584d7220 */ /* 0x080fe20000410000 */
[----:B------:R-:W-:Y:S01]  /*5c60*/  FMUL.FTZ R101, R106, R8 ;  /* 0x000000086a657220 */ /* 0x000fe20000410000 */
[-C--:B------:R-:W-:Y:S01]  /*5c70*/  FMUL.FTZ R73, R100, R61.reuse ;  /* 0x0000003d64497220 */ /* 0x080fe20000410000 */
[----:B------:R-:W-:Y:S01]  /*5c80*/  UMOV UR4, UR39 ;  /* 0x0000002700047c82 */ /* 0x000fe20008000000 */
[----:B0-----:R-:W-:Y:S01]  /*5c90*/  UMOV UR5, UR6 ;  /* 0x0000000600057c82 */ /* 0x001fe20008000000 */
[----:B------:R-:W-:Y:S01]  /*5ca0*/  FMUL.FTZ R66, R105, R61 ;  /* 0x0000003d69427220 */ /* 0x000fe20000410000 */
[----:B------:R-:W-:Y:S01]  /*5cb0*/  IMAD.U32 R38, RZ, RZ, UR4 ;  /* 0x00000004ff267e24 */ /* 0x000fe2000f8e00ff */
[----:B------:R-:W-:Y:S01]  /*5cc0*/  UIADD3 UR4, -UR40, URZ, URZ ;  /* 0x0000003f28047290 */ /* 0x000fe2000fffe13f */
[----:B------:R-:W-:-:S02]  /*5cd0*/  IMAD.U32 R39, RZ, RZ, UR5 ;  /* 0x00000005ff277e24 */ /* 0x000fc4000f8e00ff */
[-C--:B------:R-:W-:Y:S01]  /*5ce0*/  FMUL.FTZ R71, R104, R61.reuse ;  /* 0x0000003d68477220 */ /* 0x080fe20000410000 */
[----:B------:R-:W-:Y:S01]  /*5cf0*/  FMUL.FTZ R64, R117, R61 ;  /* 0x0000003d75407220 */ /* 0x000fe20000410000 */
[----:B------:R-:W-:Y:S01]  /*5d00*/  UIMAD UR7, UR7, UR4, UR42 ;  /* 0x00000004070772a4 */ /* 0x000fe2000f8e022a */
[----:B------:R-:W-:-:S04]  /*5d10*/  IMAD.WIDE R4, R152, 0x2, R38 ;  /* 0x0000000298047825 */ /* 0x000fc800078e0226 */
[-C--:B------:R-:W-:Y:S01]  /*5d20*/  FMUL.FTZ R6, R93, R61.reuse ;  /* 0x0000003d5d067220 */ /* 0x080fe20000410000 */
[----:B------:R-:W-:Y:S01]  /*5d30*/  FMUL.FTZ R72, R97, R61 ;  /* 0x0000003d61487220 */ /* 0x000fe20000410000 */
[----:B------:R-:W-:Y:S01]  /*5d40*/  UIMAD.WIDE.U32 UR4, UR7, UR8, URZ ;  /* 0x00000008070472a5 */ /* 0x000fe2000f8e003f */
[----:B------:R-:W-:Y:S01]  /*5d50*/  IMAD.WIDE R38, R9, 0x2, R38 ;  /* 0x0000000209267825 */ /* 0x000fe200078e0226 */
[----:B------:R-:W-:-:S03]  /*5d60*/  IADD3 R31, P1, R4, 0x4040, RZ ;  /* 0x00004040041f7810 */ /* 0x000fc60007f3e0ff */
[-C--:B------:R-:W-:Y:S01]  /*5d70*/  FMUL.FTZ R100, R91, R8.reuse ;  /* 0x000000085b647220 */ /* 0x080fe20000410000 */
[----:B------:R-:W-:Y:S01]  /*5d80*/  IADD3 R13, P6, R4, 0x20, RZ ;  /* 0x00000020040d7810 */ /* 0x000fe20007fde0ff */
[-C--:B------:R-:W-:Y:S01]  /*5d90*/  FMUL.FTZ R105, R90, R8.reuse ;  /* 0x000000085a697220 */ /* 0x080fe20000410000 */
[----:B------:R-:W-:Y:S01]  /*5da0*/  LOP3.LUT R12, R31, 0x380, RZ, 0xc0, !PT ;  /* 0x000003801f0c7812 */ /* 0x000fe200078ec0ff */
[--C-:B------:R-:W-:Y:S01]  /*5db0*/  IMAD.X R45, RZ, RZ, R5.reuse, P1 ;  /* 0x000000ffff2d7224 */ /* 0x100fe200008e0605 */
[----:B-1----:R-:W-:Y:S01]  /*5dc0*/  ISETP.NE.AND P1, PT, R59, 0x1, PT ;  /* 0x000000013b00780c */ /* 0x002fe20003f25270 */
[--C-:B------:R-:W-:Y:S01]  /*5dd0*/  IMAD.X R15, RZ, RZ, R5.reuse, P6 ;  /* 0x000000ffff0f7224 */ /* 0x100fe200030e0605 */
[----:B------:R-:W-:Y:S01]  /*5de0*/  SHF.R.U64 R12, R12, 0x3, RZ ;  /* 0x000000030c0c7819 */ /* 0x000fe200000012ff */
[-C--:B------:R-:W-:Y:S01]  /*5df0*/  FMUL.FTZ R104, R95, R8.reuse ;  /* 0x000000085f687220 */ /* 0x080fe20000410000 */
[----:B------:R-:W-:Y:S01]  /*5e00*/  IADD3 R35, P6, R38, 0x1000, RZ ;  /* 0x0000100026237810 */ /* 0x000fe20007fde0ff */
[----:B------:R-:W-:Y:S01]  /*5e10*/  FMUL.FTZ R117, R102, R8 ;  /* 0x0000000866757220 */ /* 0x000fe20000410000 */
[----:B------:R-:W-:Y:S01]  /*5e20*/  LOP3.LUT R44, R12, R31, RZ, 0x3c, !PT ;  /* 0x0000001f0c2c7212 */ /* 0x000fe200078e3cff */
[----:B------:R-:W-:Y:S01]  /*5e30*/  IMAD.U32 R12, RZ, RZ, UR4 ;  /* 0x00000004ff0c7e24 */ /* 0x000fe2000f8e00ff */
[C---:B------:R-:W-:Y:S01]  /*5e40*/  IADD3 R47, P0, R4.reuse, 0x4060, RZ ;  /* 0x00004060042f7810 */ /* 0x040fe20007f1e0ff */
[----:B------:R-:W-:Y:S01]  /*5e50*/  UIADD3 UR4, UR10, 0x28860, URZ ;  /* 0x000288600a047890 */ /* 0x000fe2000fffe03f */
[----:B------:R-:W-:Y:S01]  /*5e60*/  LOP3.LUT R34, R35, 0x380, RZ, 0xc0, !PT ;  /* 0x0000038023227812 */ /* 0x000fe200078ec0ff */
[----:B--2---:R-:W-:Y:S01]  /*5e70*/  IMAD R96, R103, R96, UR41 ;  /* 0x0000002967607e24 */ /* 0x004fe2000f8e0260 */
[----:B------:R-:W-:Y:S01]  /*5e80*/  LOP3.LUT R9, R4, 0x380, RZ, 0xc0, !PT ;  /* 0x0000038004097812 */ /* 0x000fe200078ec0ff */
[----:B------:R-:W0:Y:S01]  /*5e90*/  @P1 LDC R110, c[0x0][0xbec] ;  /* 0x0002fb00ff6e1b82 */ /* 0x000e220000000800 */
[----:B------:R-:W-:Y:S01]  /*5ea0*/  LOP3.LUT R46, R47, 0x380, RZ, 0xc0, !PT ;  /* 0x000003802f2e7812 */ /* 0x000fe200078ec0ff */
[----:B------:R-:W-:Y:S01]  /*5eb0*/  UPRMT UR4, UR37, 0x654, UR4 ;  /* 0x0000065425047896 */ /* 0x000fe20008000004 */
[----:B------:R-:W-:Y:S01]  /*5ec0*/  SHF.R.U64 R34, R34, 0x3, RZ ;  /* 0x0000000322227819 */ /* 0x000fe200000012ff */
[-C--:B------:R-:W-:Y:S01]  /*5ed0*/  FMUL.FTZ R88, R115, R8.reuse ;  /* 0x0000000873587220 */ /* 0x080fe20000410000 */
[----:B------:R-:W-:Y:S01]  /*5ee0*/  SHF.R.U64 R9, R9, 0x3, RZ ;  /* 0x0000000309097819 */ /* 0x000fe200000012ff */
[-C--:B------:R-:W-:Y:S01]  /*5ef0*/  FMUL.FTZ R97, R114, R8.reuse ;  /* 0x0000000872617220 */ /* 0x080fe20000410000 */
[----:B------:R-:W-:Y:S01]  /*5f00*/  SHF.R.U64 R46, R46, 0x3, RZ ;  /* 0x000000032e2e7819 */ /* 0x000fe200000012ff */
[----:B------:R-:W1:Y:S01]  /*5f10*/  @P1 LDC R111, c[0x0][0xbf0] ;  /* 0x0002fc00ff6f1b82 */ /* 0x000e620000000800 */
[C---:B------:R-:W-:Y:S01]  /*5f20*/  IADD3 R29, P2, R4.reuse, 0x4020, RZ ;  /* 0x00004020041d7810 */ /* 0x040fe20007f5e0ff */
[-C--:B------:R-:W-:Y:S01]  /*5f30*/  FMUL.FTZ R90, R119, R8.reuse ;  /* 0x00000008775a7220 */ /* 0x080fe20000410000 */
[----:B------:R-:W-:Y:S01]  /*5f40*/  IADD3 R27, P3, R4, 0x4000, RZ ;  /* 0x00004000041b7810 */ /* 0x000fe20007f7e0ff */
[----:B------:R-:W-:Y:S01]  /*5f50*/  FMUL.FTZ R95, R118, R8 ;  /* 0x00000008765f7220 */ /* 0x000fe20000410000 */
[C---:B------:R-:W-:Y:S01]  /*5f60*/  IADD3 R25, P4, R4.reuse, 0x60, RZ ;  /* 0x0000006004197810 */ /* 0x040fe20007f9e0ff */
[--C-:B------:R-:W-:Y:S01]  /*5f70*/  IMAD.X R43, RZ, RZ, R5.reuse, P2 ;  /* 0x000000ffff2b7224 */ /* 0x100fe200010e0605 */
[----:B------:R-:W-:Y:S01]  /*5f80*/  IADD3 R21, P5, R4, 0x40, RZ ;  /* 0x0000004004157810 */ /* 0x000fe20007fbe0ff */
[----:B------:R-:W-:Y:S01]  /*5f90*/  IMAD.X R41, RZ, RZ, R5, P3 ;  /* 0x000000ffff297224 */ /* 0x000fe200018e0605 */
[----:B------:R-:W-:Y:S01]  /*5fa0*/  LOP3.LUT R34, R34, R35, RZ, 0x3c, !PT ;  /* 0x0000002322227212 */ /* 0x000fe200078e3cff */
[----:B------:R-:W-:Y:S01]  /*5fb0*/  IMAD.X R35, RZ, RZ, R39, P6 ;  /* 0x000000ffff237224 */ /* 0x000fe200030e0627 */
[----:B------:R-:W-:Y:S01]  /*5fc0*/  LOP3.LUT R4, R9, R4, RZ, 0x3c, !PT ;  /* 0x0000000409047212 */ /* 0x000fe200078e3cff */
[--C-:B------:R-:W-:Y:S01]  /*5fd0*/  IMAD.X R9, RZ, RZ, R5.reuse, P5 ;  /* 0x000000ffff097224 */ /* 0x100fe200028e0605 */
[----:B------:R-:W-:Y:S01]  /*5fe0*/  IADD3 R107, P6, R38, 0x7000, RZ ;  /* 0x00007000266b7810 */ /* 0x000fe20007fde0ff */
[----:B------:R-:W-:Y:S01]  /*5ff0*/  SYNCS.ARRIVE.TRANS64.RED.A1T0 RZ, [UR4], RZ ;  /* 0x000000ffffff79a7 */ /* 0x000fe20008100404 */
[----:B------:R-:W-:Y:S01]  /*6000*/  LOP3.LUT R46, R46, R47, RZ, 0x3c, !PT ;  /* 0x0000002f2e2e7212 */ /* 0x000fe200078e3cff */
[----:B------:R-:W-:Y:S01]  /*6010*/  IMAD.X R47, RZ, RZ, R5, P0 ;  /* 0x000000ffff2f7224 */ /* 0x000fe200000e0605 */
[-C--:B------:R-:W-:Y:S01]  /*6020*/  IADD3.X R11, RZ, R5.reuse, RZ, P4, !PT ;  /* 0x00000005ff0b7210 */ /* 0x080fe200027fe4ff */
[----:B------:R-:W-:Y:S01]  /*6030*/  FMUL.FTZ R80, R123, R8 ;  /* 0x000000087b507220 */ /* 0x000fe20000410000 */
[----:B------:R-:W-:Y:S01]  /*6040*/  MOV R106, R4 ;  /* 0x00000004006a7202 */ /* 0x000fe20000000f00 */
[-C--:B------:R-:W-:Y:S01]  /*6050*/  FMUL.FTZ R93, R122, R8.reuse ;  /* 0x000000087a5d7220 */ /* 0x080fe20000410000 */
[----:B------:R-:W-:Y:S01]  /*6060*/  LOP3.LUT R10, R29, 0x380, RZ, 0xc0, !PT ;  /* 0x000003801d0a7812 */ /* 0x000fe200078ec0ff */
        /* <DEDUP_REMOVED lines=16> */
[----:B------:R-:W2:Y:S01]  /*6170*/  LDC.64 R102, c[0x0][0xb98] ;  /* 0x0002e600ff667b82 */ /* 0x000ea20000000a00 */
[----:B------:R-:W-:Y:S01]  /*6180*/  LOP3.LUT R8, R27, 0x380, RZ, 0xc0, !PT ;  /* 0x000003801b087812 */ /* 0x000fe200078ec0ff */
[----:B------:R-:W-:Y:S01]  /*6190*/  USHF.R.S32.HI UR11, URZ, 0x1f, UR7 ;  /* 0x0000001f3f0b7899 */ /* 0x000fe20008011407 */
[----:B------:R-:W-:Y:S01]  /*61a0*/  SHF.R.U64 R10, R10, 0x3, RZ ;  /* 0x000000030a0a7819 */ /* 0x000fe200000012ff */
[----:B------:R-:W-:Y:S01]  /*61b0*/  USHF.R.S32.HI UR10, URZ, 0x1f, UR40 ;  /* 0x0000001f3f0a7899 */ /* 0x000fe20008011428 */
[----:B------:R-:W-:Y:S01]  /*61c0*/  SHF.R.U64 R20, R5, 0x3, RZ ;  /* 0x0000000305147819 */ /* 0x000fe200000012ff */
[----:B------:R-:W-:Y:S01]  /*61d0*/  UIMAD UR6, UR11, UR8, URZ ;  /* 0x000000080b0672a4 */ /* 0x000fe2000f8e023f */
[----:B------:R-:W-:Y:S01]  /*61e0*/  SHF.R.U64 R8, R8, 0x3, RZ ;  /* 0x0000000308087819 */ /* 0x000fe200000012ff */
[----:B------:R-:W-:Y:S01]  /*61f0*/  FMUL.FTZ R67, R112, R61 ;  /* 0x0000003d70437220 */ /* 0x000fe20000410000 */
[----:B------:R-:W-:Y:S01]  /*6200*/  LOP3.LUT R42, R10, R29, RZ, 0x3c, !PT ;  /* 0x0000001d0a2a7212 */ /* 0x000fe200078e3cff */
[----:B------:R-:W-:Y:S01]  /*6210*/  UIMAD UR6, UR7, UR9, UR6 ;  /* 0x00000009070672a4 */ /* 0x000fe2000f8e0206 */
[----:B------:R-:W-:Y:S01]  /*6220*/  LOP3.LUT R20, R20, R107, RZ, 0x3c, !PT ;  /* 0x0000006b14147212 */ /* 0x000fe200078e3cff */
[----:B------:R-:W-:Y:S01]  /*6230*/  IMAD R107, R96, 0x80, R16 ;  /* 0x00000080606b7824 */ /* 0x000fe200078e0210 */
[----:B------:R-:W-:Y:S01]  /*6240*/  LOP3.LUT R10, R25, 0x380, RZ, 0xc0, !PT ;  /* 0x00000380190a7812 */ /* 0x000fe200078ec0ff */
[----:B------:R-:W-:Y:S01]  /*6250*/  UIADD3 UR6, UR5, UR6, URZ ;  /* 0x0000000605067290 */ /* 0x000fe2000fffe03f */
[----:B------:R-:W-:Y:S01]  /*6260*/  LOP3.LUT R40, R8, R27, RZ, 0x3c, !PT ;  /* 0x0000001b08287212 */ /* 0x000fe200078e3cff */
[----:B------:R-:W-:Y:S01]  /*6270*/  FMUL.FTZ R65, R116, R61 ;  /* 0x0000003d74417220 */ /* 0x000fe20000410000 */
[----:B------:R-:W-:Y:S01]  /*6280*/  MOV R77, R46 ;  /* 0x0000002e004d7202 */ /* 0x000fe20000000f00 */
[----:B0-----:R-:W-:Y:S01]  /*6290*/  @P1 IMAD.HI.U32 R46, R107, R110, RZ ;  /* 0x0000006e6b2e1227 */ /* 0x001fe200078e00ff */
[----:B------:R-:W-:-:S03]  /*62a0*/  LOP3.LUT R8, R13, 0x380, RZ, 0xc0, !PT ;  /* 0x000003800d087812 */ /* 0x000fc600078ec0ff */
[-C--:B------:R-:W-:Y:S01]  /*62b0*/  FMUL.FTZ R60, R121, R61.reuse ;  /* 0x0000003d793c7220 */ /* 0x080fe20000410000 */
[----:B------:R-:W-:Y:S01]  /*62c0*/  SHF.R.U64 R10, R10, 0x3, RZ ;  /* 0x000000030a0a7819 */ /* 0x000fe200000012ff */
[----:B------:R-:W-:Y:S01]  /*62d0*/  IMAD.MOV.U32 R47, RZ, RZ, R107 ;  /* 0x000000ffff2f7224 */ /* 0x000fe200078e006b */
[----:B------:R-:W-:Y:S01]  /*62e0*/  SHF.R.U64 R8, R8, 0x3, RZ ;  /* 0x0000000308087819 */ /* 0x000fe200000012ff */
[----:B------:R-:W-:Y:S01]  /*62f0*/  FMUL.FTZ R63, R120, R61 ;  /* 0x0000003d783f7220 */ /* 0x000fe20000410000 */
[----:B------:R-:W-:Y:S01]  /*6300*/  LOP3.LUT R10, R10, R25, RZ, 0x3c, !PT ;  /* 0x000000190a0a7212 */ /* 0x000fe200078e3cff */
[-C--:B------:R-:W-:Y:S01]  /*6310*/  FMUL.FTZ R51, R125, R61.reuse ;  /* 0x0000003d7d337220 */ /* 0x080fe20000410000 */
[----:B------:R-:W-:Y:S01]  /*6320*/  IADD3 R25, P0, R38, 0x6000, RZ ;  /* 0x0000600026197810 */ /* 0x000fe20007f1e0ff */
[----:B------:R-:W-:Y:S01]  /*6330*/  FMUL.FTZ R58, R124, R61 ;  /* 0x0000003d7c3a7220 */ /* 0x000fe20000410000 */
[----:B-1----:R-:W-:Y:S01]  /*6340*/  @P1 SHF.R.U32.HI R47, RZ, R111, R46 ;  /* 0x0000006fff2f1219 */ /* 0x002fe2000001162e */
[----:B------:R-:W-:Y:S01]  /*6350*/  FMUL.FTZ R52, R129, R61 ;  /* 0x0000003d81347220 */ /* 0x000fe20000410000 */
[----:B------:R-:W-:Y:S01]  /*6360*/  F2FP.BF16.F32.PACK_AB R6, R6, R7 ;  /* 0x000000070606723e */ /* 0x000fe200000010ff */
[----:B------:R-:W-:Y:S01]  /*6370*/  FMUL.FTZ R57, R128, R61 ;  /* 0x0000003d80397220 */ /* 0x000fe20000410000 */
[----:B------:R-:W-:Y:S01]  /*6380*/  F2FP.BF16.F32.PACK_AB R5, R100, R105 ;  /* 0x000000696405723e */ /* 0x000fe200000010ff */
[----:B------:R-:W-:Y:S01]  /*6390*/  FMUL.FTZ R49, R133, R61 ;  /* 0x0000003d85317220 */ /* 0x000fe20000410000 */
[----:B------:R-:W-:Y:S01]  /*63a0*/  F2FP.BF16.F32.PACK_AB R7, R104, R109 ;  /* 0x0000006d6807723e */ /* 0x000fe200000010ff */
[----:B------:R-:W-:Y:S01]  /*63b0*/  BAR.SYNC.DEFER_BLOCKING 0x1, 0x100 ;  /* 0x0044000000007b1d */ /* 0x000fe20000010000 */
[----:B------:R-:W-:Y:S01]  /*63c0*/  LOP3.LUT R14, R8, R13, RZ, 0x3c, !PT ;  /* 0x0000000d080e7212 */ /* 0x000fe200078e3cff */
[----:B------:R-:W-:Y:S01]  /*63d0*/  IMAD.U32 R13, RZ, RZ, UR5 ;  /* 0x00000005ff0d7e24 */ /* 0x000fe2000f8e00ff */
[----:B------:R-:W-:Y:S01]  /*63e0*/  LOP3.LUT R24, R25, 0x380, RZ, 0xc0, !PT ;  /* 0x0000038019187812 */ /* 0x000fe200078ec0ff */
[----:B------:R-:W-:Y:S01]  /*63f0*/  IMAD.U32 R13, RZ, RZ, UR6 ;  /* 0x00000006ff0d7e24 */ /* 0x000fe2000f8e00ff */
[----:B------:R-:W-:Y:S01]  /*6400*/  MOV R105, R40 ;  /* 0x0000002800697202 */ /* 0x000fe20000000f00 */
[----:B------:R-:W-:Y:S01]  /*6410*/  IMAD.MOV R40, RZ, RZ, -R47 ;  /* 0x000000ffff287224 */ /* 0x000fe200078e0a2f */
[----:B------:R-:W-:Y:S01]  /*6420*/  SHF.R.U64 R24, R24, 0x3, RZ ;  /* 0x0000000318187819 */ /* 0x000fe200000012ff */
[----:B--2---:R-:W-:Y:S01]  /*6430*/  IMAD.WIDE.U32 R12, R102, UR40, R12 ;  /* 0x00000028660c7c25 */ /* 0x004fe2000f8e000c */
[----:B------:R-:W-:Y:S01]  /*6440*/  IADD3 R29, P3, R38, 0x4000, RZ ;  /* 0x00004000261d7810 */ /* 0x000fe20007f7e0ff */
[----:B------:R-:W-:Y:S01]  /*6450*/  ULDC.64 UR4, c[0x0][0xb88] ;  /* 0x0002e20000047ab9 */ /* 0x000fe20000000a00 */
[----:B------:R-:W-:Y:S01]  /*6460*/  LOP3.LUT R24, R24, R25, RZ, 0x3c, !PT ;  /* 0x0000001918187212 */ /* 0x000fe200078e3cff */
[----:B------:R-:W-:Y:S01]  /*6470*/  IMAD.X R25, RZ, RZ, R39, P0 ;  /* 0x000000ffff197224 */ /* 0x000fe200000e0627 */
[----:B------:R-:W-:Y:S01]  /*6480*/  SHF.R.S32.HI R41, RZ, 0x1f, R47 ;  /* 0x0000001fff297819 */ /* 0x000fe2000001142f */
[----:B------:R-:W-:Y:S01]  /*6490*/  ULDC UR6, c[0x0][0xa88] ;  /* 0x0002a20000067ab9 */ /* 0x000fe20000000800 */
[----:B------:R-:W-:Y:S01]  /*64a0*/  IADD3 R12, P0, R47, R12, RZ ;  /* 0x0000000c2f0c7210 */ /* 0x000fe20007f1e0ff */
[-C--:B------:R-:W-:Y:S01]  /*64b0*/  FMUL.FTZ R56, R132, R61.reuse ;  /* 0x0000003d84387220 */ /* 0x080fe20000410000 */
[----:B------:R-:W-:Y:S01]  /*64c0*/  LOP3.LUT R8, R21, 0x380, RZ, 0xc0, !PT ;  /* 0x0000038015087812 */ /* 0x000fe200078ec0ff */
[-C--:B------:R-:W-:Y:S01]  /*64d0*/  FMUL.FTZ R50, R137, R61.reuse ;  /* 0x0000003d89327220 */ /* 0x080fe20000410000 */
[----:B------:R-:W-:Y:S01]  /*64e0*/  IADD3 R27, P2, R38, 0x5000, RZ ;  /* 0x00005000261b7810 */ /* 0x000fe20007f5e0ff */
[-C--:B------:R-:W-:Y:S01]  /*64f0*/  FMUL.FTZ R55, R136, R61.reuse ;  /* 0x0000003d88377220 */ /* 0x080fe20000410000 */
[----:B------:R-:W-:Y:S01]  /*6500*/  LOP3.LUT R28, R29, 0x380, RZ, 0xc0, !PT ;  /* 0x000003801d1c7812 */ /* 0x000fe200078ec0ff */
[-C--:B------:R-:W-:Y:S01]  /*6510*/  FMUL.FTZ R3, R141, R61.reuse ;  /* 0x0000003d8d037220 */ /* 0x080fe20000410000 */
[----:B------:R-:W-:Y:S01]  /*6520*/  SHF.R.U64 R8, R8, 0x3, RZ ;  /* 0x0000000308087819 */ /* 0x000fe200000012ff */
[----:B------:R0:W-:Y:S01]  /*6530*/  STSM.16.M88.4 [R106], R4 ;  /* 0x000000046a007844 */ /* 0x0001e20000000200 */
[----:B------:R-:W-:Y:S01]  /*6540*/  LOP3.LUT R26, R27, 0x380, RZ, 0xc0, !PT ;  /* 0x000003801b1a7812 */ /* 0x000fe200078ec0ff */
[----:B------:R-:W-:Y:S01]  /*6550*/  FMUL.FTZ R54, R140, R61 ;  /* 0x0000003d8c367220 */ /* 0x000fe20000410000 */
[----:B------:R-:W-:Y:S01]  /*6560*/  MOV R15, R14 ;  /* 0x0000000e000f7202 */ /* 0x000fe20000000f00 */
[-C--:B------:R-:W-:Y:S01]  /*6570*/  FMUL.FTZ R48, R145, R61.reuse ;  /* 0x0000003d91307220 */ /* 0x080fe20000410000 */
[----:B------:R-:W-:Y:S01]  /*6580*/  SHF.R.U64 R28, R28, 0x3, RZ ;  /* 0x000000031c1c7819 */ /* 0x000fe200000012ff */
[----:B------:R-:W-:Y:S01]  /*6590*/  FMUL.FTZ R53, R144, R61 ;  /* 0x0000003d90357220 */ /* 0x000fe20000410000 */
[----:B------:R-:W-:Y:S01]  /*65a0*/  MOV R104, R42 ;  /* 0x0000002a00687202 */ /* 0x000fe20000000f00 */
[----:B------:R-:W-:Y:S01]  /*65b0*/  IMAD R43, R96, 0x80, R19 ;  /* 0x00000080602b7824 */ /* 0x000fe200078e0213 */
[----:B------:R-:W-:Y:S01]  /*65c0*/  LOP3.LUT R8, R8, R21, RZ, 0x3c, !PT ;  /* 0x0000001508087212 */ /* 0x000fe200078e3cff */
[-C--:B------:R-:W-:Y:S01]  /*65d0*/  FMUL.FTZ R0, R149, R61.reuse ;  /* 0x0000003d95007220 */ /* 0x080fe20000410000 */
[----:B------:R-:W-:Y:S01]  /*65e0*/  SHF.R.U64 R26, R26, 0x3, RZ ;  /* 0x000000031a1a7819 */ /* 0x000fe200000012ff */
[----:B------:R-:W-:Y:S01]  /*65f0*/  FMUL.FTZ R61, R148, R61 ;  /* 0x0000003d943d7220 */ /* 0x000fe20000410000 */
[----:B------:R-:W-:Y:S01]  /*6600*/  LOP3.LUT R28, R28, R29, RZ, 0x3c, !PT ;  /* 0x0000001d1c1c7212 */ /* 0x000fe200078e3cff */
[----:B------:R-:W-:Y:S01]  /*6610*/  IMAD.X R29, RZ, RZ, R39, P3 ;  /* 0x000000ffff1d7224 */ /* 0x000fe200018e0627 */
[----:B------:R-:W-:Y:S01]  /*6620*/  MOV R14, R8 ;  /* 0x00000008000e7202 */ /* 0x000fe20000000f00 */
[----:B0-----:R-:W-:Y:S01]  /*6630*/  IMAD R4, R102, UR10, RZ ;  /* 0x0000000a66047c24 */ /* 0x001fe2000f8e02ff */
[----:B------:R-:W-:Y:S01]  /*6640*/  MOV R106, R10 ;  /* 0x0000000a006a7202 */ /* 0x000fe20000000f00 */
[----:B------:R-:W-:Y:S01]  /*6650*/  IMAD R11, R59, R40, R107 ;  /* 0x000000283b0b7224 */ /* 0x000fe200078e026b */
[----:B------:R-:W-:Y:S01]  /*6660*/  F2FP.BF16.F32.PACK_AB R5, R108, R113 ;  /* 0x000000716c05723e */ /* 0x000fe200000010ff */
[----:B------:R-:W-:Y:S01]  /*6670*/  IMAD R103, R103, UR40, R4 ;  /* 0x0000002867677c24 */ /* 0x000fe2000f8e0204 */
[----:B------:R-:W-:Y:S01]  /*6680*/  F2FP.BF16.F32.PACK_AB R4, R72, R75 ;  /* 0x0000004b4804723e */ /* 0x000fe200000010ff */
[----:B------:R-:W-:Y:S01]  /*6690*/  IMAD R72, R59, UR6, RZ ;  /* 0x000000063b487c24 */ /* 0x000fe2000f8e02ff */
[----:B------:R-:W-:Y:S01]  /*66a0*/  SHF.R.S32.HI R10, RZ, 0x1f, R11 ;  /* 0x0000001fff0a7819 */ /* 0x000fe2000001140b */
[----:B------:R-:W-:Y:S01]  /*66b0*/  ULDC.64 UR8, c[0x0][0xae8] ;  /* 0x0002ba0000087ab9 */ /* 0x000fe20000000a00 */
[----:B------:R-:W-:-:S02]  /*66c0*/  IADD3.X R13, R41, R13, R103, P0, !PT ;  /* 0x0000000d290d7210 */ /* 0x000fc400007fe467 */
[----:B------:R-:W-:Y:S01]  /*66d0*/  F2FP.BF16.F32.PACK_AB R6, R70, R73 ;  /* 0x000000494606723e */ /* 0x000fe200000010ff */
[----:B------:R-:W-:Y:S01]  /*66e0*/  IMAD R10, R10, UR4, RZ ;  /* 0x000000040a0a7c24 */ /* 0x000fe2000f8e02ff */
[----:B------:R-:W-:Y:S01]  /*66f0*/  F2FP.BF16.F32.PACK_AB R7, R98, R117 ;  /* 0x000000756207723e */ /* 0x000fe200000010ff */
[C---:B------:R-:W-:Y:S01]  /*6700*/  IMAD.WIDE.U32 R12, R11.reuse, UR4, R12 ;  /* 0x000000040b0c7c25 */ /* 0x040fe2000f8e000c */
[----:B------:R-:W-:Y:S02]  /*6710*/  LOP3.LUT P0, RZ, R154, 0x3, RZ, 0xc0, !PT ;  /* 0x000000039aff7812 */ /* 0x000fe4000780c0ff */
[----:B------:R-:W-:Y:S01]  /*6720*/  F2FP.BF16.F32.PACK_AB R8, R66, R71 ;  /* 0x000000474208723e */ /* 0x000fe200000010ff */
[----:B------:R-:W-:Y:S01]  /*6730*/  IMAD R41, R11, UR5, R10 ;  /* 0x000000050b297c24 */ /* 0x000fe2000f8e020a */
[----:B------:R0:W-:Y:S01]  /*6740*/  STSM.16.M88.4 [R15], R4 ;  /* 0x000000040f007844 */ /* 0x0001e20000000200 */
[----:B------:R-:W-:Y:S01]  /*6750*/  ULDC.64 UR4, c[0x0][0xb50] ;  /* 0x0002d40000047ab9 */ /* 0x000fe20000000a00 */
[----:B------:R-:W-:-:S02]  /*6760*/  F2FP.BF16.F32.PACK_AB R9, R94, R101 ;  /* 0x000000655e09723e */ /* 0x000fc400000010ff */
[----:B------:R-:W-:Y:S02]  /*6770*/  F2FP.BF16.F32.PACK_AB R10, R68, R69 ;  /* 0x00000045440a723e */ /* 0x000fe400000010ff */
[----:B------:R-:W-:Y:S02]  /*6780*/  F2FP.BF16.F32.PACK_AB R11, R92, R99 ;  /* 0x000000635c0b723e */ /* 0x000fe400000010ff */
[----:B------:R-:W-:Y:S02]  /*6790*/  LEA R40, P3, R12, UR4, 0x2 ;  /* 0x000000040c287c11 */ /* 0x000fe4000f8610ff */
[----:B------:R-:W-:Y:S01]  /*67a0*/  LOP3.LUT R26, R26, R27, RZ, 0x3c, !PT ;  /* 0x0000001b1a1a7212 */ /* 0x000fe200078e3cff */
[----:B------:R-:W-:Y:S01]  /*67b0*/  IMAD.X R27, RZ, RZ, R39, P2 ;  /* 0x000000ffff1b7224 */ /* 0x000fe200010e0627 */
[----:B------:R-:W-:Y:S01]  /*67c0*/  ISETP.GE.OR P2, PT, R43, R72, P0 ;  /* 0x000000482b00720c */ /* 0x000fe20000746670 */
[----:B------:R1:W-:Y:S01]  /*67d0*/  STSM.16.M88.4 [R14], R8 ;  /* 0x000000080e007844 */ /* 0x0003e20000000200 */
[----:B------:R-:W-:Y:S01]  /*67e0*/  F2FP.BF16.F32.PACK_AB R71, R81, R84 ;  /* 0x000000545147723e */ /* 0x000fe200000010ff */
[----:B0-----:R-:W-:Y:S01]  /*67f0*/  VIADD R5, R43, 0x8 ;  /* 0x000000082b057836 */ /* 0x001fe20000000000 */
[----:B------:R-:W-:Y:S01]  /*6800*/  IADD3 R7, R13, R41, RZ ;  /* 0x000000290d077210 */ /* 0x000fe20007ffe0ff */
[----:B------:R-:W-:Y:S01]  /*6810*/  SHFL.IDX PT, R66, R40, 0x1, 0x1c1f ;  /* 0x003c1f0028427f89 */ /* 0x000fe200000e0000 */
[----:B------:R-:W-:-:S02]  /*6820*/  F2FP.BF16.F32.PACK_AB R4, R62, R67 ;  /* 0x000000433e04723e */ /* 0x000fc400000010ff */
[----:B------:R-:W-:Y:S02]  /*6830*/  ISETP.GE.OR P0, PT, R5, R72, P0 ;  /* 0x000000480500720c */ /* 0x000fe40000706670 */
[----:B------:R-:W-:Y:S02]  /*6840*/  LEA.HI.X R41, R12, UR5, R7, 0x2, P3 ;  /* 0x000000050c297c11 */ /* 0x000fe400098f1407 */
[----:B------:R-:W-:Y:S02]  /*6850*/  F2FP.BF16.F32.PACK_AB R5, R88, R97 ;  /* 0x000000615805723e */ /* 0x000fe400000010ff */
[----:B------:R-:W-:Y:S01]  /*6860*/  F2FP.BF16.F32.PACK_AB R6, R64, R65 ;  /* 0x000000414006723e */ /* 0x000fe200000010ff */
[----:B------:R-:W-:Y:S01]  /*6870*/  SHFL.IDX PT, R67, R41, 0x1, 0x1c1f ;  /* 0x003c1f0029437f89 */ /* 0x000fe200000e0000 */
[----:B------:R-:W-:Y:S02]  /*6880*/  F2FP.BF16.F32.PACK_AB R7, R90, R95 ;  /* 0x0000005f5a07723e */ /* 0x000fe400000010ff */
[----:B------:R-:W-:Y:S01]  /*6890*/  F2FP.BF16.F32.PACK_AB R12, R60, R63 ;  /* 0x0000003f3c0c723e */ /* 0x000fe200000010ff */
[----:B------:R-:W-:Y:S01]  /*68a0*/  SHFL.IDX PT, R64, R40, RZ, 0x1c1f ;  /* 0x001c1fff28407589 */ /* 0x000fe200000e0000 */
[----:B------:R-:W-:-:S02]  /*68b0*/  F2FP.BF16.F32.PACK_AB R13, R80, R93 ;  /* 0x0000005d500d723e */ /* 0x000fc400000010ff */
[----:B-1----:R-:W-:Y:S01]  /*68c0*/  F2FP.BF16.F32.PACK_AB R14, R51, R58 ;  /* 0x0000003a330e723e */ /* 0x002fe200000010ff */
[----:B------:R-:W-:Y:S01]  /*68d0*/  STSM.16.M88.4 [R106], R4 ;  /* 0x000000046a007844 */ /* 0x000fe20000000200 */
[----:B------:R-:W-:Y:S02]  /*68e0*/  F2FP.BF16.F32.PACK_AB R15, R79, R86 ;  /* 0x000000564f0f723e */ /* 0x000fe400000010ff */
[----:B------:R-:W-:Y:S01]  /*68f0*/  F2FP.BF16.F32.PACK_AB R8, R52, R57 ;  /* 0x000000393408723e */ /* 0x000fe200000010ff */
[----:B------:R-:W0:Y:S01]  /*6900*/  SHFL.IDX PT, R65, R41, RZ, 0x1c1f ;  /* 0x001c1fff29417589 */ /* 0x000e2200000e0000 */
[----:B------:R-:W-:Y:S01]  /*6910*/  F2FP.BF16.F32.PACK_AB R9, R76, R91 ;  /* 0x0000005b4c09723e */ /* 0x000fe200000010ff */
[----:B------:R-:W1:Y:S01]  /*6920*/  @P1 LDC R57, c[0x0][0xbec] ;  /* 0x0002fb00ff391b82 */ /* 0x000e620000000800 */
[----:B------:R-:W-:Y:S01]  /*6930*/  F2FP.BF16.F32.PACK_AB R10, R49, R56 ;  /* 0x00000038310a723e */ /* 0x000fe200000010ff */
[----:B------:R-:W-:Y:S01]  /*6940*/  STSM.16.M88.4 [R105], R12 ;  /* 0x0000000c69007844 */ /* 0x000fe20000000200 */
[----:B------:R-:W-:-:S02]  /*6950*/  F2FP.BF16.F32.PACK_AB R11, R78, R89 ;  /* 0x000000594e0b723e */ /* 0x000fc400000010ff */
[----:B------:R-:W-:Y:S02]  /*6960*/  MOV R100, R44 ;  /* 0x0000002c00647202 */ /* 0x000fe40000000f00 */
        /* <DEDUP_REMOVED lines=9> */
[C---:B------:R-:W-:Y:S02]  /*6a00*/  LOP3.LUT R21, R38.reuse, 0x380, RZ, 0xc0, !PT ;  /* 0x0000038026157812 */ /* 0x040fe400078ec0ff */
[C---:B------:R-:W-:Y:S01]  /*6a10*/  IADD3 R33, P5, R38.reuse, 0x2000, RZ ;  /* 0x0000200026217810 */ /* 0x040fe20007fbe0ff */
[----:B------:R-:W-:Y:S01]  /*6a20*/  STSM.16.M88.4 [R77], R80 ;  /* 0x000000504d007844 */ /* 0x000fe20000000200 */
[----:B------:R-:W-:Y:S01]  /*6a30*/  IMAD R3, R153, 0x20, R17 ;  /* 0x0000002099037824 */ /* 0x000fe200078e0211 */
[----:B------:R-:W-:Y:S01]  /*6a40*/  SHF.R.U64 R21, R21, 0x3, RZ ;  /* 0x0000000315157819 */ /* 0x000fe200000012ff */
[----:B------:R-:W-:Y:S01]  /*6a50*/  BAR.SYNC.DEFER_BLOCKING 0x1, 0x100 ;  /* 0x0044000000007b1d */ /* 0x000fe20000010000 */
[----:B------:R-:W-:Y:S01]  /*6a60*/  IADD3 R31, P4, R38, 0x3000, RZ ;  /* 0x00003000261f7810 */ /* 0x000fe20007f9e0ff */
[----:B------:R-:W-:Y:S01]  /*6a70*/  UIMAD UR6, UR11, UR8, URZ ;  /* 0x000000080b0672a4 */ /* 0x000fe2000f8e023f */
[----:B------:R-:W-:Y:S01]  /*6a80*/  LOP3.LUT R38, R21, R38, RZ, 0x3c, !PT ;  /* 0x0000002615267212 */ /* 0x000fe200078e3cff */
[----:B------:R-:W-:Y:S01]  /*6a90*/  IMAD.X R21, RZ, RZ, R39, P6 ;  /* 0x000000ffff157224 */ /* 0x000fe200030e0627 */
[----:B------:R-:W-:Y:S01]  /*6aa0*/  UIMAD.WIDE.U32 UR4, UR7, UR8, URZ ;  /* 0x00000008070472a5 */ /* 0x000fe2000f8e003f */
[----:B------:R-:W-:Y:S01]  /*6ab0*/  LOP3.LUT R32, R33, 0x380, RZ, 0xc0, !PT ;  /* 0x0000038021207812 */ /* 0x000fe200078ec0ff */
[----:B0-----:R0:W-:Y:S01]  /*6ac0*/  @!P2 ST.E desc[UR48][R64.64], R37 ;  /* 0x000000254000a985 */ /* 0x0011e2000c101930 */
[----:B------:R-:W-:Y:S01]  /*6ad0*/  UIMAD UR6, UR7, UR9, UR6 ;  /* 0x00000009070672a4 */ /* 0x000fe2000f8e0206 */
[----:B------:R-:W-:-:S02]  /*6ae0*/  LOP3.LUT R30, R31, 0x380, RZ, 0xc0, !PT ;  /* 0x000003801f1e7812 */ /* 0x000fc400078ec0ff */
[----:B------:R2:W-:Y:S01]  /*6af0*/  @!P0 ST.E desc[UR48][R66.64], R36 ;  /* 0x0000002442008985 */ /* 0x0005e2000c101930 */
[----:B------:R-:W-:Y:S01]  /*6b00*/  ULDC.64 UR8, c[0x0][0xaf0] ;  /* 0x0002bc0000087ab9 */ /* 0x000fe20000000a00 */
[----:B------:R-:W-:Y:S02]  /*6b10*/  SHF.R.U64 R32, R32, 0x3, RZ ;  /* 0x0000000320207819 */ /* 0x000fe400000012ff */
[----:B------:R3:W5:Y:S01]  /*6b20*/  LD.E.128 R44, desc[UR48][R34.64] ;  /* 0x00000030222c7980 */ /* 0x000762000c101d00 */
[----:B0-----:R-:W0:Y:S03]  /*6b30*/  @P1 LDC R37, c[0x0][0xbf0] ;  /* 0x0002fc00ff251b82 */ /* 0x001e260000000800 */
[----:B------:R4:W5:Y:S01]  /*6b40*/  LD.E.128 R52, desc[UR48][R28.64] ;  /* 0x000000301c347980 */ /* 0x000962000c101d00 */
[----:B------:R-:W-:Y:S01]  /*6b50*/  UIADD3 UR5, UR5, UR6, URZ ;  /* 0x0000000605057290 */ /* 0x000fe2000fffe03f */
[----:B------:R-:W-:-:S02]  /*6b60*/  SHF.R.U64 R30, R30, 0x3, RZ ;  /* 0x000000031e1e7819 */ /* 0x000fc400000012ff */
[----:B------:R2:W5:Y:S01]  /*6b70*/  LD.E.128 R8, desc[UR48][R20.64] ;  /* 0x0000003014087980 */ /* 0x000562000c101d00 */
[----:B------:R-:W-:Y:S01]  /*6b80*/  LOP3.LUT R32, R32, R33, RZ, 0x3c, !PT ;  /* 0x0000002120207212 */ /* 0x000fe200078e3cff */
[----:B---3--:R-:W3:Y:S02]  /*6b90*/  LDC.64 R34, c[0x0][0xae0] ;  /* 0x0002b800ff227b82 */ /* 0x008ee40000000a00 */
[----:B------:R-:W5:Y:S01]  /*6ba0*/  LD.E.128 R48, desc[UR48][R38.64] ;  /* 0x0000003026307980 */ /* 0x000f62000c101d00 */
[----:B----4-:R-:W-:Y:S01]  /*6bb0*/  IMAD R28, R96, 0x80, R3 ;  /* 0x00000080601c7824 */ /* 0x010fe200078e0203 */
[----:B------:R-:W-:Y:S01]  /*6bc0*/  UIMAD UR6, UR10, UR8, URZ ;  /* 0x000000080a0672a4 */ /* 0x000fe2000f8e023f */
[----:B------:R-:W-:Y:S01]  /*6bd0*/  LOP3.LUT R30, R30, R31, RZ, 0x3c, !PT ;  /* 0x0000001f1e1e7212 */ /* 0x000fe200078e3cff */
[----:B------:R-:W-:Y:S01]  /*6be0*/  UIMAD.WIDE.U32 UR4, UR40, UR8, UR4 ;  /* 0x00000008280472a5 */ /* 0x000fe2000f8e0004 */
[----:B-1----:R-:W-:Y:S01]  /*6bf0*/  @P1 IMAD.HI.U32 R0, R28, R57, RZ ;  /* 0x000000391c001227 */ /* 0x002fe200078e00ff */
[----:B------:R-:W-:Y:S01]  /*6c00*/  IADD3.X R33, RZ, R39, RZ, P5, !PT ;  /* 0x00000027ff217210 */ /* 0x000fe20002ffe4ff */
[----:B------:R-:W5:Y:S02]  /*6c10*/  LD.E.128 R60, desc[UR48][R26.64] ;  /* 0x000000301a3c7980 */ /* 0x000f64000c101d00 */
[----:B--2---:R-:W-:Y:S01]  /*6c20*/  IMAD.MOV.U32 R20, RZ, RZ, R28 ;  /* 0x000000ffff147224 */ /* 0x004fe200078e001c */
[----:B------:R-:W-:Y:S01]  /*6c30*/  UIMAD UR6, UR40, UR9, UR6 ;  /* 0x00000009280672a4 */ /* 0x000fe2000f8e0206 */
[----:B------:R-:W-:Y:S01]  /*6c40*/  IMAD.X R31, RZ, RZ, R39, P4 ;  /* 0x000000ffff1f7224 */ /* 0x000fe200020e0627 */
[----:B------:R-:W5:Y:S01]  /*6c50*/  LD.E.128 R40, desc[UR48][R32.64] ;  /* 0x0000003020287980 */ /* 0x000f62000c101d00 */
[----:B0-----:R-:W-:Y:S01]  /*6c60*/  @P1 SHF.R.U32.HI R20, RZ, R37, R0 ;  /* 0x00000025ff141219 */ /* 0x001fe20000011600 */
[----:B------:R-:W-:-:S02]  /*6c70*/  UIADD3 UR5, UR5, UR6, URZ ;  /* 0x0000000605057290 */ /* 0x000fc4000fffe03f */
[----:B------:R-:W5:Y:S01]  /*6c80*/  LD.E.128 R4, desc[UR48][R30.64] ;  /* 0x000000301e047980 */ /* 0x000f62000c101d00 */
[--C-:B------:R-:W-:Y:S01]  /*6c90*/  SHF.R.S32.HI R3, RZ, 0x1f, R20.reuse ;  /* 0x0000001fff037819 */ /* 0x100fe20000011414 */
[----:B------:R-:W-:Y:S02]  /*6ca0*/  IMAD.MOV R0, RZ, RZ, -R20 ;  /* 0x000000ffff007224 */ /* 0x000fe400078e0a14 */
[----:B------:R0:W5:Y:S01]  /*6cb0*/  LD.E.128 R12, desc[UR48][R24.64] ;  /* 0x00000030180c7980 */ /* 0x000162000c101d00 */
[----:B------:R-:W-:Y:S01]  /*6cc0*/  ULDC.64 UR6, c[0x0][0xad8] ;  /* 0x0002b60000067ab9 */ /* 0x000fe20000000a00 */
[----:B------:R-:W-:Y:S01]  /*6cd0*/  IMAD R59, R59, R0, R28 ;  /* 0x000000003b3b7224 */ /* 0x000fe200078e021c */
[----:B------:R-:W-:Y:S01]  /*6ce0*/  @!PT LDS RZ, [RZ] ;  /* 0x00000000fffff984 */ /* 0x000fe20000000800 */
[----:B------:R-:W-:Y:S01]  /*6cf0*/  @!PT LDS RZ, [RZ] ;  /* 0x00000000fffff984 */ /* 0x000fe20000000800 */
[----:B------:R-:W-:Y:S01]  /*6d00*/  @!PT LDS RZ, [RZ] ;  /* 0x00000000fffff984 */ /* 0x000fe20000000800 */
[----:B------:R-:W-:Y:S01]  /*6d10*/  @!PT LDS RZ, [RZ] ;  /* 0x00000000fffff984 */ /* 0x000fe20000000800 */
[----:B------:R1:W-:Y:S06]  /*6d20*/  MEMBAR.ALL.CTA ;  /* 0x0000000000007992 */ /* 0x0003ec0000008000 */
[----:B-1----:R-:W1:Y:S01]  /*6d30*/  FENCE.VIEW.ASYNC.S ;  /* 0x00000000000073c6 */ /* 0x002e620000000000 */
[----:B---3--:R-:W-:Y:S01]  /*6d40*/  IMAD R3, R3, R34, RZ ;  /* 0x0000002203037224 */ /* 0x008fe200078e02ff */
[----:B------:R-:W-:-:S03]  /*6d50*/  SHF.R.S32.HI R0, RZ, 0x1f, R59 ;  /* 0x0000001fff007819 */ /* 0x000fc6000001143b */
[C---:B------:R-:W-:Y:S02]  /*6d60*/  IMAD R3, R20.reuse, R35, R3 ;  /* 0x0000002314037224 */ /* 0x040fe400078e0203 */
[----:B------:R-:W-:Y:S01]  /*6d70*/  IMAD.WIDE.U32 R20, R20, R34, UR4 ;  /* 0x0000000414147e25 */ /* 0x000fe2000f8e0022 */
[----:B------:R-:W-:-:S03]  /*6d80*/  LEA R29, R96, R17, 0x7 ;  /* 0x00000011601d7211 */ /* 0x000fc600078e38ff */
[----:B------:R-:W-:Y:S02]  /*6d90*/  IMAD.IADD R21, R21, 0x1, R3 ;  /* 0x0000000115157824 */ /* 0x000fe400078e0203 */
[----:B------:R-:W-:Y:S01]  /*6da0*/  IMAD R0, R0, UR6, RZ ;  /* 0x0000000600007c24 */ /* 0x000fe2000f8e02ff */
[----:B------:R-:W-:Y:S01]  /*6db0*/  UIADD3 UR39, UR39, 0x28820, URZ ;  /* 0x0002882027277890 */ /* 0x000fe2000fffe03f */
[----:B------:R-:W-:Y:S01]  /*6dc0*/  IMAD.WIDE.U32 R20, R59, UR6, R20 ;  /* 0x000000063b147c25 */ /* 0x000fe2000f8e0014 */
[----:B------:R-:W-:Y:S01]  /*6dd0*/  UIADD3 UR43, UR43, 0x1, URZ ;  /* 0x000000012b2b7890 */ /* 0x000fe2000fffe03f */
[----:B------:R-:W-:Y:S02]  /*6de0*/  ISETP.GE.AND P1, PT, R29, R72, PT ;  /* 0x000000481d00720c */ /* 0x000fe40003f26270 */
[----:B0-----:R-:W-:Y:S01]  /*6df0*/  IMAD R25, R59, UR7, R0 ;  /* 0x000000073b197c24 */ /* 0x001fe2000f8e0200 */
[----:B------:R-:W-:Y:S01]  /*6e00*/  ULDC.64 UR6, c[0x0][0xa80] ;  /* 0x0002a00000067ab9 */ /* 0x000fe20000000a00 */
[----:B------:R-:W-:Y:S01]  /*6e10*/  UPRMT UR39, URZ, 0x654, UR39 ;  /* 0x000006543f277896 */ /* 0x000fe20008000027 */
[----:B------:R-:W-:Y:S01]  /*6e20*/  LEA R0, P2, R20, UR6, 0x1 ;  /* 0x0000000614007c11 */ /* 0x000fe2000f8408ff */
[----:B------:R-:W-:Y:S01]  /*6e30*/  IMAD.IADD R21, R21, 0x1, R25 ;  /* 0x0000000115157824 */ /* 0x000fe200078e0219 */
[----:B------:R-:W-:Y:S01]  /*6e40*/  UISETP.NE.AND UP0, UPT, UR43, 0x2, UPT ;  /* 0x000000022b00788c */ /* 0x000fe2000bf05270 */
[----:B------:R-:W-:-:S03]  /*6e50*/  VIADD R3, R29, 0x20 ;  /* 0x000000201d037836 */ /* 0x000fc60000000000 */
[----:B------:R-:W-:Y:S01]  /*6e60*/  LEA.HI.X R28, R20, UR7, R21, 0x1, P2 ;  /* 0x00000007141c7c11 */ /* 0x000fe200090f0c15 */
[----:B------:R-:W-:Y:S01]  /*6e70*/  USEL UR5, URZ, 0x1, UP0 ;  /* 0x000000013f057887 */ /* 0x000fe20008000000 */
[-C--:B------:R-:W-:Y:S01]  /*6e80*/  ISETP.GE.AND P3, PT, R3, R72.reuse, PT ;  /* 0x000000480300720c */ /* 0x080fe20003f66270 */
[----:B------:R-:W-:Y:S01]  /*6e90*/  ULDC UR4, c[0x0][0xc] ;  /* 0x0000030000047ab9 */ /* 0x000fe20000000800 */
[----:B------:R-:W-:Y:S01]  /*6ea0*/  VIADD R3, R29, 0x40 ;  /* 0x000000401d037836 */ /* 0x000fe20000000000 */
[----:B------:R-:W-:Y:S01]  /*6eb0*/  UIADD3 UR41, UR4, UR41, URZ ;  /* 0x0000002904297290 */ /* 0x000fe2000fffe03f */
[----:B-1----:R0:W1:Y:S01]  /*6ec0*/  SHFL.IDX PT, R26, R0, RZ, 0x181f ;  /* 0x00181fff001a7589 */ /* 0x00206200000e0000 */
        /* <DEDUP_REMOVED lines=9> */
[----:B------:R-:W-:-:S11]  /*6f60*/  ISETP.GE.AND P1, PT, R22, UR4, PT ;  /* 0x0000000416007c0c */ /* 0x000fd6000bf26270 */
[----:B-1----:R-:W-:Y:S02]  /*6f70*/  @!P2 LEA R24, P4, R18, R26, 0x1 ;  /* 0x0000001a1218a211 */ /* 0x002fe400078808ff */
[----:B--2---:R-:W-:Y:S02]  /*6f80*/  @!P1 IMAD.WIDE R20, R22, 0x2, R26 ;  /* 0x0000000216149825 */ /* 0x004fe400078e021a */
[----:B------:R-:W-:-:S03]  /*6f90*/  @!P2 LEA.HI.X R25, R18, R27, R188, 0x1, P4 ;  /* 0x0000001b1219a211 */ /* 0x000fc600020f0cbc */
[----:B-----5:R3:W-:Y:S04]  /*6fa0*/  @!P1 ST.E.128 desc[UR48][R20.64], R48 ;  /* 0x0000003014009985 */ /* 0x0207e8000c101d30 */
[----:B------:R3:W-:Y:S02]  /*6fb0*/  @!P2 ST.E.128 desc[UR48][R24.64], R52 ;  /* 0x000000341800a985 */ /* 0x0007e4000c101d30 */
.L_x_6545:
[----:B------:R-:W-:Y:S05]  /*6fc0*/  BSYNC B0 ;  /* 0x0000000000007941 */ /* 0x000fea0003800000 */
.L_x_6544:
[----:B--2---:R2:W4:Y:S01]  /*6fd0*/  SHFL.IDX PT, R27, R28, 0x1, 0x181f ;  /* 0x00381f001c1b7f89 */ /* 0x00452200000e0000 */
[----:B------:R-:W-:Y:S03]  /*6fe0*/  BSSY B0, `(.L_x_6546) ;  /* 0x000000b000007945 */ /* 0x000fe60003800000 */
[----:B-1----:R2:W1:Y:S01]  /*6ff0*/  SHFL.IDX PT, R26, R0, 0x1, 0x181f ;  /* 0x00381f00001a7f89 */ /* 0x00246200000e0000 */
[----:B------:R-:W-:Y:S05]  /*7000*/  @P3 BRA `(.L_x_6547) ;  /* 0x0000000000203947 */ /* 0x000fea0003800000 */
[----:B------:R-:W-:Y:S02]  /*7010*/  ULDC UR4, c[0x0][0xac8] ;  /* 0x0002b20000047ab9 */ /* 0x000fe40000000800 */
[----:B------:R-:W-:Y:S02]  /*7020*/  ISETP.GE.AND P3, PT, R18, UR4, PT ;  /* 0x0000000412007c0c */ /* 0x000fe4000bf66270 */
[----:B------:R-:W-:-:S11]  /*7030*/  ISETP.GE.AND P2, PT, R22, UR4, PT ;  /* 0x0000000416007c0c */ /* 0x000fd6000bf46270 */
[----:B-1-3--:R-:W-:Y:S02]  /*7040*/  @!P3 LEA R24, P1, R18, R26, 0x1 ;  /* 0x0000001a1218b211 */ /* 0x00afe400078208ff */
[----:B----4-:R-:W-:Y:S02]  /*7050*/  @!P2 IMAD.WIDE R20, R22, 0x2, R26 ;  /* 0x000000021614a825 */ /* 0x010fe400078e021a */
[----:B------:R-:W-:-:S03]  /*7060*/  @!P3 LEA.HI.X R25, R18, R27, R188, 0x1, P1 ;  /* 0x0000001b1219b211 */ /* 0x000fc600008f0cbc */
[----:B-----5:R1:W-:Y:S04]  /*7070*/  @!P2 ST.E.128 desc[UR48][R20.64], R44 ;  /* 0x0000002c1400a985 */ /* 0x0203e8000c101d30 */
[----:B------:R1:W-:Y:S02]  /*7080*/  @!P3 ST.E.128 desc[UR48][R24.64], R60 ;  /* 0x0000003c1800b985 */ /* 0x0003e4000c101d30 */
.L_x_6547:
[----:B------:R-:W-:Y:S05]  /*7090*/  BSYNC B0 ;  /* 0x0000000000007941 */ /* 0x000fea0003800000 */
.L_x_6546:
[----:B----4-:R4:W0:Y:S01]  /*70a0*/  SHFL.IDX PT, R27, R28, 0x2, 0x181f ;  /* 0x00581f001c1b7f89 */ /* 0x01082200000e0000 */
[----:B------:R-:W-:Y:S03]  /*70b0*/  BSSY B0, `(.L_x_6548) ;  /* 0x000000b000007945 */ /* 0x000fe60003800000 */
[----:B-1----:R4:W1:Y:S01]  /*70c0*/  SHFL.IDX PT, R26, R0, 0x2, 0x181f ;  /* 0x00581f00001a7f89 */ /* 0x00286200000e0000 */
[----:B------:R-:W-:Y:S05]  /*70d0*/  @P0 BRA `(.L_x_6549) ;  /* 0x0000000000200947 */ /* 0x000fea0003800000 */
[----:B------:R-:W-:Y:S02]  /*70e0*/  ULDC UR4, c[0x0][0xac8] ;  /* 0x0002b20000047ab9 */ /* 0x000fe40000000800 */
[----:B------:R-:W-:Y:S02]  /*70f0*/  ISETP.GE.AND P2, PT, R18, UR4, PT ;  /* 0x0000000412007c0c */ /* 0x000fe4000bf46270 */
[----:B------:R-:W-:-:S11]  /*7100*/  ISETP.GE.AND P1, PT, R22, UR4, PT ;  /* 0x0000000416007c0c */ /* 0x000fd6000bf26270 */
[----:B-1-3--:R-:W-:Y:S02]  /*7110*/  @!P2 LEA R24, P0, R18, R26, 0x1 ;  /* 0x0000001a1218a211 */ /* 0x00afe400078008ff */
[----:B0-----:R-:W-:Y:S02]  /*7120*/  @!P1 IMAD.WIDE R20, R22, 0x2, R26 ;  /* 0x0000000216149825 */ /* 0x001fe400078e021a */
[----:B------:R-:W-:-:S03]  /*7130*/  @!P2 LEA.HI.X R25, R18, R27, R188, 0x1, P0 ;  /* 0x0000001b1219a211 */ /* 0x000fc600000f0cbc */
[----:B-----5:R0:W-:Y:S04]  /*7140*/  @!P1 ST.E.128 desc[UR48][R20.64], R40 ;  /* 0x0000002814009985 */ /* 0x0201e8000c101d30 */
[----:B------:R0:W-:Y:S02]  /*7150*/  @!P2 ST.E.128 desc[UR48][R24.64], R12 ;  /* 0x0000000c1800a985 */ /* 0x0001e4000c101d30 */
.L_x_6549:
[----:B------:R-:W-:Y:S05]  /*7160*/  BSYNC B0 ;  /* 0x0000000000007941 */ /* 0x000fea0003800000 */
.L_x_6548:
[----:B------:R-:W-:Y:S01]  /*7170*/  VIADD R3, R29, 0x60 ;  /* 0x000000601d037836 */ /* 0x000fe20000000000 */
[----:B0--3--:R0:W3:Y:S01]  /*7180*/  SHFL.IDX PT, R21, R28, 0x3, 0x181f ;  /* 0x00781f001c157f89 */ /* 0x0090e200000e0000 */
[----:B------:R-:W-:Y:S01]  /*7190*/  UIADD3 UR45, UR45, 0x1, URZ ;  /* 0x000000012d2d7890 */ /* 0x000fe2000fffe03f */
[----:B------:R-:W-:Y:S02]  /*71a0*/  BSSY B0, `(.L_x_6550) ;  /* 0x000000c000007945 */ /* 0x000fe40003800000 */
[----:B------:R-:W-:Y:S01]  /*71b0*/  ISETP.GE.AND P0, PT, R3, R72, PT ;  /* 0x000000480300720c */ /* 0x000fe20003f06270 */
[----:B------:R0:W0:-:S12]  /*71c0*/  SHFL.IDX PT, R20, R0, 0x3, 0x181f ;  /* 0x00781f0000147f89 */ /* 0x00001800000e0000 */
[----:B------:R-:W-:Y:S05]  /*71d0*/  @P0 BRA `(.L_x_6551) ;  /* 0x0000000000200947 */ /* 0x000fea0003800000 */
[----:B------:R-:W-:Y:S02]  /*71e0*/  ULDC UR4, c[0x0][0xac8] ;  /* 0x0002b20000047ab9 */ /* 0x000fe40000000800 */
[----:B------:R-:W-:Y:S02]  /*71f0*/  ISETP.GE.AND P2, PT, R18, UR4, PT ;  /* 0x0000000412007c0c */ /* 0x000fe4000bf46270 */
[----:B------:R-:W-:-:S11]  /*7200*/  ISETP.GE.AND P1, PT, R22, UR4, PT ;  /* 0x0000000416007c0c */ /* 0x000fd6000bf26270 */
[----:B0----5:R-:W-:Y:S02]  /*7210*/  @!P2 LEA R14, P0, R18, R20, 0x1 ;  /* 0x00000014120ea211 */ /* 0x021fe400078008ff */
[----:B---3--:R-:W-:Y:S02]  /*7220*/  @!P1 IMAD.WIDE R12, R22, 0x2, R20 ;  /* 0x00000002160c9825 */ /* 0x008fe400078e0214 */
[----:B------:R-:W-:-:S03]  /*7230*/  @!P2 LEA.HI.X R15, R18, R21, R188, 0x1, P0 ;  /* 0x00000015120fa211 */ /* 0x000fc600000f0cbc */
[----:B------:R0:W-:Y:S04]  /*7240*/  @!P1 ST.E.128 desc[UR48][R12.64], R4 ;  /* 0x000000040c009985 */ /* 0x0001e8000c101d30 */
[----:B------:R0:W-:Y:S02]  /*7250*/  @!P2 ST.E.128 desc[UR48][R14.64], R8 ;  /* 0x000000080e00a985 */ /* 0x0001e4000c101d30 */
.L_x_6551:
[----:B------:R-:W-:Y:S05]  /*7260*/  BSYNC B0 ;  /* 0x0000000000007941 */ /* 0x000fea0003800000 */
.L_x_6550:
[----:B0-2-4-:R-:W0:Y:S02]  /*7270*/  LDC R0, c[0x0][0xc34] ;  /* 0x00030d00ff007b82 */ /* 0x015e240000000800 */
[----:B0-----:R-:W-:-:S13]  /*7280*/  ISETP.LE.AND P0, PT, R0, UR41, PT ;  /* 0x0000002900007c0c */ /* 0x001fda000bf03270 */
[----:B------:R-:W-:Y:S05]  /*7290*/  @!P0 BRA `(.L_x_6552) ;  /* 0xffffff9800848947 */ /* 0x000fea000383ffff */
[----:B------:R-:W-:Y:S05]  /*72a0*/  EXIT ;  /* 0x000000000000794d */ /* 0x000fea0003800000 */
.L_x_6518:
[----:B------:R-:W-:-:S08]  /*72b0*/  NOP ;  /* 0x0000000000007918 */ /* 0x000fd00000000000 */
[----:B------:R-:W0:-:S00]  /*72c0*/  USETMAXREG.DEALLOC.CTAPOOL 0x28 ;  /* 0x00000028000079c8 */ /* 0x000e0000080e0500 */
[----:B------:R-:W1:Y:S01]  /*72d0*/  S2UR UR10, SR_CTAID.X ;  /* 0x00000000000a79c3 */ /* 0x000e620000002500 */
[----:B0-----:R-:W-:Y:S01]  /*72e0*/  IMAD.MOV.U32 R25, RZ, RZ, 0x1 ;  /* 0x00000001ff197424 */ /* 0x001fe200078e00ff */
[----:B------:R-:W-:Y:S01]  /*72f0*/  MOV R22, RZ ;  /* 0x000000ff00167202 */ /* 0x000fe20000000f00 */
[----:B------:R-:W-:-:S05]  /*7300*/  IMAD.MOV.U32 R37, RZ, RZ, 0x1 ;  /* 0x00000001ff257424 */ /* 0x000fca00078e00ff */
[----:B------:R-:W1:Y:S02]  /*7310*/  LDC R2, c[0x0][0xc34] ;  /* 0x00030d00ff027b82 */ /* 0x000e640000000800 */
[----:B-1----:R-:W-:-:S13]  /*7320*/  ISETP.LE.AND P0, PT, R2, UR10, PT ;  /* 0x0000000a02007c0c */ /* 0x002fda000bf03270 */
[----:B------:R-:W-:Y:S05]  /*7330*/  @P0 BRA `(.L_x_6553) ;  /* 0x0000003400740947 */ /* 0x000fea0003800000 */
[C---:B------:R-:W-:Y:S01]  /*7340*/  IMAD.SHL.U32 R28, R5.reuse, 0x8, RZ ;  /* 0x00000008051c7824 */ /* 0x040fe200078e00ff */
[----:B------:R-:W-:Y:S01]  /*7350*/  ULDC.64 UR6, c[0x0][0x2f0] ;  /* 0x0000bc0000067ab9 */ /* 0x000fe20000000a00 */
[----:B------:R-:W-:Y:S01]  /*7360*/  ULDC UR9, c[0x0][0x2b8] ;  /* 0x0000ae0000097ab9 */ /* 0x000fe20000000800 */
[----:B------:R-:W-:Y:S01]  /*7370*/  LOP3.LUT R18, R18, 0xfffffffe, RZ, 0xc0, !PT ;  /* 0xfffffffe12127812 */ /* 0x000fe200078ec0ff */
[----:B------:R-:W-:Y:S01]  /*7380*/  ULDC.64 UR4, c[0x0][0x418] ;  /* 0x0001060000047ab9 */ /* 0x000fe20000000a00 */
[C---:B------:R-:W-:Y:S01]  /*7390*/  LOP3.LUT R0, R28.reuse, 0x1f8, RZ, 0xc0, !PT ;  /* 0x000001f81c007812 */ /* 0x040fe200078ec0ff */
[----:B------:R-:W-:Y:S01]  /*73a0*/  UISETP.NE.U32.AND UP0, UPT, UR4, URZ, UPT ;  /* 0x0000003f0400728c */ /* 0x000fe2000bf05070 */
[----:B------:R-:W-:Y:S01]  /*73b0*/  LOP3.LUT R34, R28, 0x38, RZ, 0xc0, !PT ;  /* 0x000000381c227812 */ /* 0x000fe200078ec0ff */
[----:B------:R-:W0:Y:S01]  /*73c0*/  S2UR UR8, SR_CgaCtaId ;  /* 0x00000000000879c3 */ /* 0x000e220000008800 */
[--C-:B------:R-:W-:Y:S01]  /*73d0*/  LOP3.LUT R3, R0, 0x38, R5.reuse, 0x78, !PT ;  /* 0x0000003800037812 */ /* 0x100fe200078e7805 */
[----:B------:R-:W-:Y:S01]  /*73e0*/  UISETP.NE.AND.EX UP0, UPT, UR5, URZ, UPT, UP0 ;  /* 0x0000003f0500728c */ /* 0x000fe2000bf05300 */
[----:B------:R-:W-:Y:S01]  /*73f0*/  LOP3.LUT R0, R34, 0x40, RZ, 0xfc, !PT ;  /* 0x0000004022007812 */ /* 0x000fe200078efcff */
[----:B------:R-:W-:Y:S01]  /*7400*/  ULDC UR4, c[0x0][0x424] ;  /* 0x0001090000047ab9 */ /* 0x000fe20000000800 */
[----:B------:R-:W-:Y:S01]  /*7410*/  ULDC UR38, c[0x0][0x448] ;  /* 0x0001120000267ab9 */ /* 0x000fe20000000800 */
[----:B------:R-:W-:Y:S01]  /*7420*/  USEL UR4, UR4, 0x1, UP0 ;  /* 0x0000000104047887 */ /* 0x000fe20008000000 */
[C---:B------:R-:W-:Y:S01]  /*7430*/  ISETP.GE.AND P2, PT, R0.reuse, UR7, PT ;  /* 0x0000000700007c0c */ /* 0x040fe2000bf46270 */
[----:B------:R-:W-:Y:S01]  /*7440*/  UMOV UR39, 0x400 ;  /* 0x0000040000277882 */ /* 0x000fe20000000000 */
[C---:B------:R-:W-:Y:S01]  /*7450*/  ISETP.GE.AND P1, PT, R0.reuse, UR9, PT ;  /* 0x0000000900007c0c */ /* 0x040fe2000bf26270 */
[----:B------:R-:W-:Y:S01]  /*7460*/  UIMAD UR37, UR4, UR6, URZ ;  /* 0x00000006042572a4 */ /* 0x000fe2000f8e023f */
[----:B------:R-:W-:Y:S01]  /*7470*/  ISETP.GE.AND P0, PT, R0, UR7, PT ;  /* 0x0000000700007c0c */ /* 0x000fe2000bf06270 */
[----:B------:R-:W-:Y:S01]  /*7480*/  IMAD.SHL.U32 R0, R5, 0x10, RZ ;  /* 0x0000001005007824 */ /* 0x000fe200078e00ff */
[----:B------:R-:W-:Y:S01]  /*7490*/  ULDC UR4, c[0x0][0x288] ;  /* 0x0000a20000047ab9 */ /* 0x000fe20000000800 */
[----:B------:R-:W-:Y:S01]  /*74a0*/  UIADD3 UR5, UR37, 0x7f, URZ ;  /* 0x0000007f25057890 */ /* 0x000fe2000fffe03f */
[----:B------:R-:W-:Y:S01]  /*74b0*/  SHF.R.U32.HI R35, RZ, 0x3, R5 ;  /* 0x00000003ff237819 */ /* 0x000fe20000011605 */
[----:B------:R-:W-:Y:S01]  /*74c0*/  UIMAD UR38, UR38, UR4, URZ ;  /* 0x00000004262672a4 */ /* 0x000fe2000f8e023f */
[----:B------:R-:W-:Y:S01]  /*74d0*/  LOP3.LUT R28, R3, 0x200, R28, 0xf8, !PT ;  /* 0x00000200031c7812 */ /* 0x000fe200078ef81c */
[----:B------:R-:W-:Y:S01]  /*74e0*/  USHF.R.S32.HI UR6, URZ, 0x1f, UR5 ;  /* 0x0000001f3f067899 */ /* 0x000fe20008011405 */
[----:B------:R-:W-:Y:S01]  /*74f0*/  LOP3.LUT R35, R35, 0xf, RZ, 0xc0, !PT ;  /* 0x0000000f23237812 */ /* 0x000fe200078ec0ff */
[----:B------:R-:W-:Y:S01]  /*7500*/  IMAD.U32 R33, RZ, RZ, UR10 ;  /* 0x0000000aff217e24 */ /* 0x000fe2000f8e00ff */
[----:B------:R-:W-:Y:S01]  /*7510*/  @P2 LOP3.LUT R18, R18, 0x1, RZ, 0xfc, !PT ;  /* 0x0000000112122812 */ /* 0x000fe200078efcff */
[----:B------:R-:W-:Y:S01]  /*7520*/  ULEA.HI UR6, UR6, UR5, URZ, 0x7 ;  /* 0x0000000506067291 */ /* 0x000fe2000f8f383f */
[----:B------:R-:W-:Y:S01]  /*7530*/  LOP3.LUT R2, R0, 0x70, RZ, 0xc0, !PT ;  /* 0x0000007000027812 */ /* 0x000fe200078ec0ff */
[----:B0-----:R-:W-:Y:S01]  /*7540*/  ULEA UR39, UR8, UR39, 0x18 ;  /* 0x0000002708277291 */ /* 0x001fe2000f8ec03f */
[----:B------:R-:W-:Y:S01]  /*7550*/  LOP3.LUT R18, R18, 0xffffffbf, RZ, 0xc0, !PT ;  /* 0xffffffbf12127812 */ /* 0x000fe200078ec0ff */
[----:B------:R-:W-:Y:S01]  /*7560*/  ULEA.HI.SX32 UR42, UR6, 0xffffffff, 0x19 ;  /* 0xffffffff062a7891 */ /* 0x000fe2000f8fca3f */
[----:B------:R-:W-:Y:S01]  /*7570*/  IMAD.MOV.U32 R25, RZ, RZ, 0x1 ;  /* 0x00000001ff197424 */ /* 0x000fe200078e00ff */
[----:B------:R-:W-:Y:S01]  /*7580*/  MOV R37, RZ ;  /* 0x000000ff00257202 */ /* 0x000fe20000000f00 */
[----:B------:R-:W-:Y:S01]  /*7590*/  IMAD.MOV.U32 R22, RZ, RZ, RZ ;  /* 0x000000ffff167224 */ /* 0x000fe200078e00ff */
[----:B------:R-:W-:Y:S01]  /*75a0*/  @P1 LOP3.LUT R18, R18, 0x40, RZ, 0xfc, !PT ;  /* 0x0000004012121812 */ /* 0x000fe200078efcff */
[----:B------:R-:W-:Y:S01]  /*75b0*/  USHF.L.U32 UR4, UR42, 0x7, URZ ;  /* 0x000000072a047899 */ /* 0x000fe2000800063f */
[----:B------:R-:W-:Y:S01]  /*75c0*/  ISETP.GE.AND P1, PT, R34, UR7, PT ;  /* 0x0000000722007c0c */ /* 0x000fe2000bf26270 */
[----:B------:R-:W-:Y:S01]  /*75d0*/  ULOP3.LUT UR41, UR36, 0x2, URZ, 0xfc, !UPT ;  /* 0x0000000224297892 */ /* 0x000fe2000f8efc3f */
[----:B------:R-:W-:Y:S01]  /*75e0*/  LOP3.LUT R18, R18, 0xfffffffb, RZ, 0xc0, !PT ;  /* 0xfffffffb12127812 */ /* 0x000fe200078ec0ff */
[----:B------:R-:W-:Y:S01]  /*75f0*/  ULEA.HI.SX32 UR40, UR6, 0xfffffffe, 0x19 ;  /* 0xfffffffe06287891 */ /* 0x000fe2000f8fca3f */
[----:B------:R-:W-:Y:S01]  /*7600*/  LEA R0, R28, UR39, 0x1 ;  /* 0x000000271c007c11 */ /* 0x000fe2000f8e08ff */
[----:B------:R-:W-:Y:S01]  /*7610*/  IMAD.U32 R30, RZ, RZ, UR4 ;  /* 0x00000004ff1e7e24 */ /* 0x000fe2000f8e00ff */
[----:B------:R-:W-:Y:S01]  /*7620*/  @P0 LOP3.LUT R18, R18, 0x4, RZ, 0xfc, !PT ;  /* 0x0000000412120812 */ /* 0x000fe200078efcff */
[----:B------:R-:W-:Y:S01]  /*7630*/  ULDC UR43, c[0x0][0xc] ;  /* 0x00000300002b7ab9 */ /* 0x000fe20000000800 */
[----:B------:R-:W-:-:S02]  /*7640*/  ISETP.GE.AND P0, PT, R34, UR7, PT ;  /* 0x0000000722007c0c */ /* 0x000fc4000bf06270 */
[----:B------:R-:W-:Y:S02]  /*7650*/  LOP3.LUT R18, R18, 0xfffffffd, RZ, 0xc0, !PT ;  /* 0xfffffffd12127812 */ /* 0x000fe400078ec0ff */
[C---:B------:R-:W-:Y:S02]  /*7660*/  LOP3.LUT R36, R35.reuse, UR4, R2, 0xfe, !PT ;  /* 0x0000000423247c12 */ /* 0x040fe4000f8efe02 */
[----:B------:R-:W-:Y:S02]  /*7670*/  @P1 LOP3.LUT R18, R18, 0x2, RZ, 0xfc, !PT ;  /* 0x0000000212121812 */ /* 0x000fe400078efcff */
[----:B------:R-:W-:Y:S02]  /*7680*/  IADD3 R30, -R35, UR37, -R30 ;  /* 0x00000025231e7c10 */ /* 0x000fe4000fffe91e */
[----:B------:R-:W-:-:S04]  /*7690*/  LOP3.LUT R18, R18, 0xfffffff7, RZ, 0xc0, !PT ;  /* 0xfffffff712127812 */ /* 0x000fc800078ec0ff */
[----:B------:R-:W-:Y:S02]  /*76a0*/  @P0 LOP3.LUT R18, R18, 0x8, RZ, 0xfc, !PT ;  /* 0x0000000812120812 */ /* 0x000fe400078efcff */
[----:B------:R-:W-:Y:S02]  /*76b0*/  ISETP.GE.AND P0, PT, R34, UR9, PT ;  /* 0x0000000922007c0c */ /* 0x000fe4000bf06270 */
[----:B------:R-:W-:-:S11]  /*76c0*/  LOP3.LUT R18, R18, 0xffffff7f, RZ, 0xc0, !PT ;  /* 0xffffff7f12127812 */ /* 0x000fd600078ec0ff */
[----:B------:R-:W-:-:S07]  /*76d0*/  @P0 LOP3.LUT R18, R18, 0x80, RZ, 0xfc, !PT ;  /* 0x0000008012120812 */ /* 0x000fce00078efcff */
.L_x_6588:
[----:B------:R-:W0:Y:S01]  /*76e0*/  LDC R0, c[0x0][0xc38] ;  /* 0x00030e00ff007b82 */ /* 0x000e220000000800 */
[----:B------:R-:W-:Y:S01]  /*76f0*/  IMAD.MOV.U32 R24, RZ, RZ, R33 ;  /* 0x000000ffff187224 */ /* 0x000fe200078e0021 */
[----:B------:R-:W-:Y:S05]  /*7700*/  YIELD ;  /* 0x0000000000007946 */ /* 0x000fea0003800000 */
[----:B------:R-:W-:Y:S01]  /*7710*/  ULDC.64 UR4, c[0x0][0xa28] ;  /* 0x00028a0000047ab9 */ /* 0x000fe20000000a00 */
[----:B------:R-:W1:Y:S01]  /*7720*/  LDC R2, c[0x0][0xc44] ;  /* 0x00031100ff027b82 */ /* 0x000e620000000800 */
[----:B------:R-:W-:Y:S01]  /*7730*/  IMAD.MOV.U32 R32, RZ, RZ, RZ ;  /* 0x000000ffff207224 */ /* 0x000fe200078e00ff */
[----:B0-----:R-:W-:-:S13]  /*7740*/  ISETP.NE.AND P0, PT, R0, 0x1, PT ;  /* 0x000000010000780c */ /* 0x001fda0003f05270 */
[----:B------:R-:W0:Y:S08]  /*7750*/  @P0 LDC R0, c[0x0][0xc3c] ;  /* 0x00030f00ff000b82 */ /* 0x000e300000000800 */
[----:B------:R-:W2:Y:S01]  /*7760*/  @P0 LDC R3, c[0x0][0xc40] ;  /* 0x00031000ff030b82 */ /* 0x000ea20000000800 */
[----:B0-----:R-:W-:-:S05]  /*7770*/  @P0 IMAD.HI.U32 R0, R33, R0, RZ ;  /* 0x0000000021000227 */ /* 0x001fca00078e00ff */
[----:B--2---:R-:W-:Y:S02]  /*7780*/  @P0 SHF.R.U32.HI R24, RZ, R3, R0 ;  /* 0x00000003ff180219 */ /* 0x004fe40000011600 */
[----:B-1----:R-:W-:-:S03]  /*7790*/  ISETP.NE.AND P0, PT, R2, 0x1, PT ;  /* 0x000000010200780c */ /* 0x002fc60003f05270 */
[----:B------:R-:W-:-:S10]  /*77a0*/  IMAD.MOV.U32 R23, RZ, RZ, R24 ;  /* 0x000000ffff177224 */ /* 0x000fd400078e0018 */
        /* <DEDUP_REMOVED lines=27> */
[----:B0----5:R-:W-:Y:S05]  /*7960*/  CALL.ABS.NOINC R2 ;  /* 0x0000000002007343 */ /* 0x021fea0003c00000 */
.L_x_6554:
        /* <DEDUP_REMOVED lines=20> */
.L_x_6556:
[----:B------:R0:W1:Y:S01]  /*7ab0*/  LDC.64 R2, c[0x4][R16] ;  /* 0x0100000010027b82 */ /* 0x0000620000000a00 */
[----:B------:R-:W-:Y:S01]  /*7ac0*/  ULDC.64 UR4, c[0x4][0x138] ;  /* 0x01004e0000047ab9 */ /* 0x000fe20000000a00 */
[----:B------:R-:W-:Y:S01]  /*7ad0*/  ULDC.64 UR6, c[0x4][0x140] ;  /* 0x0100500000067ab9 */ /* 0x000fe20000000a00 */
[----:B------:R-:W-:Y:S01]  /*7ae0*/  MOV R4, UR4 ;  /* 0x0000000400047c02 */ /* 0x000fe20008000f00 */
        /* <DEDUP_REMOVED lines=11> */
.L_x_6555:
[----:B------:R-:W-:Y:S01]  /*7ba0*/  ULDC.64 UR4, c[0x0][0x9f8] ;  /* 0x00027e0000047ab9 */ /* 0x000fe20000000a00 */
[--C-:B------:R-:W-:Y:S01]  /*7bb0*/  IMAD.MOV.U32 R29, RZ, RZ, R23.reuse ;  /* 0x000000ffff1d7224 */ /* 0x100fe200078e0017 */
[----:B------:R-:W-:Y:S01]  /*7bc0*/  ISETP.NE.U32.AND P0, PT, RZ, UR4, PT ;  /* 0x00000004ff007c0c */ /* 0x000fe2000bf05070 */
[----:B------:R-:W0:Y:S01]  /*7bd0*/  LDC R8, c[0x0][0x430] ;  /* 0x00010c00ff087b82 */ /* 0x000e220000000800 */
[----:B-----5:R-:W-:Y:S01]  /*7be0*/  IMAD.IADD R0, R36, 0x1, R32 ;  /* 0x0000000124007824 */ /* 0x020fe200078e0220 */
[----:B------:R-:W-:Y:S01]  /*7bf0*/  LOP3.LUT R18, R18, 0xffffffdf, RZ, 0xc0, !PT ;  /* 0xffffffdf12127812 */ /* 0x000fe200078ec0ff */
[----:B------:R-:W-:Y:S01]  /*7c00*/  IMAD.MOV R19, RZ, RZ, -R23 ;  /* 0x000000ffff137224 */ /* 0x000fe200078e0a17 */
[----:B------:R-:W-:Y:S01]  /*7c10*/  ISETP.NE.AND.EX P0, PT, RZ, UR5, PT, P0 ;  /* 0x00000005ff007c0c */ /* 0x000fe2000bf05300 */
[----:B------:R-:W-:-:S12]  /*7c20*/  ULDC UR4, c[0x0][0xc44] ;  /* 0x0003110000047ab9 */ /* 0x000fd80000000800 */
[----:B------:R-:W1:Y:S02]  /*7c30*/  @P0 LDC.64 R2, c[0x0][0x9f8] ;  /* 0x00027e00ff020b82 */ /* 0x000e640000000a00 */
[----:B-1----:R-:W-:-:S05]  /*7c40*/  @P0 IMAD.WIDE R2, R23, 0x4, R2 ;  /* 0x0000000417020825 */ /* 0x002fca00078e0202 */
[----:B------:R1:W2:Y:S01]  /*7c50*/  @P0 LDG.E R29, desc[UR48][R2.64] ;  /* 0x00000030021d0981 */ /* 0x0002a2000c1e1900 */
[----:B0-----:R-:W-:Y:S01]  /*7c60*/  ISETP.NE.AND P1, PT, R8, 0x1, PT ;  /* 0x000000010800780c */ /* 0x001fe20003f25270 */
[----:B------:R-:W-:Y:S01]  /*7c70*/  IMAD.MOV.U32 R9, RZ, RZ, R0 ;  /* 0x000000ffff097224 */ /* 0x000fe200078e0000 */
[----:B------:R-:W-:-:S11]  /*7c80*/  ISETP.GE.AND P0, PT, R36, UR37, PT ;  /* 0x0000002524007c0c */ /* 0x000fd6000bf06270 */
[----:B------:R-:W0:Y:S01]  /*7c90*/  @P1 LDC R5, c[0x0][0x434] ;  /* 0x00010d00ff051b82 */ /* 0x000e220000000800 */
[----:B------:R-:W-:-:S07]  /*7ca0*/  @P1 LOP3.LUT R18, R18, 0x20, RZ, 0xfc, !PT ;  /* 0x0000002012121812 */ /* 0x000fce00078efcff */
[----:B------:R-:W3:Y:S08]  /*7cb0*/  @P1 LDC R11, c[0x0][0x438] ;  /* 0x00010e00ff0b1b82 */ /* 0x000ef00000000800 */
[----:B------:R-:W4:Y:S01]  /*7cc0*/  @!P0 LDC.64 R6, c[0x0][0x428] ;  /* 0x00010a00ff068b82 */ /* 0x000f220000000a00 */
[----:B0-----:R-:W-:-:S05]  /*7cd0*/  @P1 IMAD.HI.U32 R4, R0, R5, RZ ;  /* 0x0000000500041227 */ /* 0x001fca00078e00ff */
[----:B---3--:R-:W-:Y:S02]  /*7ce0*/  @P1 SHF.R.U32.HI R9, RZ, R11, R4 ;  /* 0x0000000bff091219 */ /* 0x008fe40000011604 */
[----:B------:R-:W0:Y:S02]  /*7cf0*/  @!P0 LDC.64 R4, c[0x0][0x418] ;  /* 0x00010600ff048b82 */ /* 0x000e240000000a00 */
[----:B-1----:R-:W-:Y:S01]  /*7d00*/  @!P0 SHF.R.S32.HI R3, RZ, 0x1f, R9 ;  /* 0x0000001fff038819 */ /* 0x002fe20000011409 */
[----:B------:R-:W-:Y:S01]  /*7d10*/  UMOV UR5, 0xffffffff ;  /* 0xffffffff00057882 */ /* 0x000fe20000000000 */
[----:B------:R-:W-:Y:S01]  /*7d20*/  IMAD R19, R19, UR4, R24 ;  /* 0x0000000413137c24 */ /* 0x000fe2000f8e0218 */
[----:B--2---:R-:W-:-:S05]  /*7d30*/  SHF.R.S32.HI R31, RZ, 0x1f, R29 ;  /* 0x0000001fff1f7819 */ /* 0x004fca000001141d */
[----:B----4-:R-:W-:-:S04]  /*7d40*/  @!P0 IMAD R2, R31, R6, RZ ;  /* 0x000000061f028224 */ /* 0x010fc800078e02ff */
[----:B------:R-:W-:Y:S01]  /*7d50*/  @!P0 IMAD R7, R29, R7, R2 ;  /* 0x000000071d078224 */ /* 0x000fe200078e0202 */
[----:B------:R-:W-:-:S05]  /*7d60*/  @!P0 MOV R2, R9 ;  /* 0x0000000900028202 */ /* 0x000fca0000000f00 */
[----:B------:R-:W-:-:S04]  /*7d70*/  @!P0 IMAD.WIDE.U32 R2, R29, R6, R2 ;  /* 0x000000061d028225 */ /* 0x000fc800078e0002 */
[----:B------:R-:W-:Y:S01]  /*7d80*/  @!P0 IMAD.IADD R3, R3, 0x1, R7 ;  /* 0x0000000103038824 */ /* 0x000fe200078e0207 */
[----:B0-----:R-:W-:Y:S01]  /*7d90*/  @!P0 LEA R4, P1, R2, R4, 0x2 ;  /* 0x0000000402048211 */ /* 0x001fe200078210ff */
[----:B------:R-:W-:-:S03]  /*7da0*/  IMAD.MOV.U32 R6, RZ, RZ, RZ ;  /* 0x000000ffff067224 */ /* 0x000fc600078e00ff */
[----:B------:R-:W-:Y:S01]  /*7db0*/  @!P0 LEA.HI.X R5, R2, R5, R3, 0x2, P1 ;  /* 0x0000000502058211 */ /* 0x000fe200008f1403 */
[----:B------:R-:W-:Y:S02]  /*7dc0*/  IMAD.MOV R3, RZ, RZ, -R9 ;  /* 0x000000ffff037224 */ /* 0x000fe400078e0a09 */
[----:B------:R-:W-:Y:S02]  /*7dd0*/  IMAD.U32 R2, RZ, RZ, UR41 ;  /* 0x00000029ff027e24 */ /* 0x000fe4000f8e00ff */
[----:B------:R0:W5:Y:S02]  /*7de0*/  @!P0 LDG.E R6, desc[UR48][R4.64] ;  /* 0x0000003004068981 */ /* 0x000164000c1e1900 */
[----:B0-----:R-:W-:Y:S01]  /*7df0*/  IMAD R4, R8, R3, R0 ;  /* 0x0000000308047224 */ /* 0x001fe200078e0200 */
[----:B------:R-:W-:Y:S06]  /*7e00*/  BRA.DIV UR5, `(.L_x_6557) ;  /* 0x0000003205087947 */ /* 0x000fec000b800000 */
.L_x_6605:
[----:B------:R-:W-:Y:S02]  /*7e10*/  ISETP.NE.AND P0, PT, R2, 0x3, PT ;  /* 0x000000030200780c */ /* 0x000fe40003f05270 */
[----:B------:R-:W-:Y:S02]  /*7e20*/  LOP3.LUT R18, R18, 0xffffffef, RZ, 0xc0, !PT ;  /* 0xffffffef12127812 */ /* 0x000fe400078ec0ff */
[----:B------:R-:W-:-:S09]  /*7e30*/  SHF.R.S32.HI R27, RZ, 0x1f, R19 ;  /* 0x0000001fff1b7819 */ /* 0x000fd20000011413 */
[----:B------:R-:W-:Y:S01]  /*7e40*/  @P0 LOP3.LUT R18, R18, 0x10, RZ, 0xfc, !PT ;  /* 0x0000001012120812 */ /* 0x000fe200078efcff */
[----:B------:R-:W-:Y:S06]  /*7e50*/  @!P0 BRA `(.L_x_6558) ;  /* 0x0000000000048947 */ /* 0x000fec0003800000 */
[----:B------:R-:W-:Y:S01]  /*7e60*/  BPT.TRAP 0x1 ;  /* 0x000000040000795c */ /* 0x000fe20000300000 */
.L_x_6558:
[----:B------:R-:W-:Y:S01]  /*7e70*/  SHF.R.S32.HI R7, RZ, 0x1f, R4 ;  /* 0x0000001fff077819 */ /* 0x000fe20000011404 */
[----:B------:R-:W-:Y:S01]  /*7e80*/  ULDC.64 UR4, c[0x0][0x328] ;  /* 0x0000ca0000047ab9 */ /* 0x000fe20000000a00 */
[----:B------:R-:W-:Y:S03]  /*7e90*/  BSSY B0, `(.L_x_6559) ;  /* 0x0000017000007945 */ /* 0x000fe60003800000 */
[----:B------:R-:W-:-:S04]  /*7ea0*/  IMAD R3, R7, UR4, RZ ;  /* 0x0000000407037c24 */ /* 0x000fc8000f8e02ff */
[C---:B------:R-:W-:Y:S02]  /*7eb0*/  IMAD R5, R4.reuse, UR5, R3 ;  /* 0x0000000504057c24 */ /* 0x040fe4000f8e0203 */
[----:B------:R-:W-:Y:S01]  /*7ec0*/  IMAD.WIDE.U32 R2, R4, UR4, RZ ;  /* 0x0000000404027c25 */ /* 0x000fe2000f8e00ff */
[----:B------:R-:W-:-:S04]  /*7ed0*/  ULDC.64 UR4, c[0x0][0x338] ;  /* 0x0000ce0000047ab9 */ /* 0x000fc80000000a00 */
[----:B------:R-:W-:Y:S02]  /*7ee0*/  IADD3 R3, R3, R5, RZ ;  /* 0x0000000503037210 */ /* 0x000fe40007ffe0ff */
[----:B-----5:R-:W-:Y:S01]  /*7ef0*/  SHF.R.S32.HI R5, RZ, 0x1f, R6 ;  /* 0x0000001fff057819 */ /* 0x020fe20000011406 */
[----:B------:R-:W-:-:S04]  /*7f00*/  IMAD.WIDE.U32 R2, R6, UR4, R2 ;  /* 0x0000000406027c25 */ /* 0x000fc8000f8e0002 */
[----:B------:R-:W-:-:S04]  /*7f10*/  IMAD R9, R5, UR4, RZ ;  /* 0x0000000405097c24 */ /* 0x000fc8000f8e02ff */
[----:B------:R-:W-:Y:S01]  /*7f20*/  IMAD R9, R6, UR5, R9 ;  /* 0x0000000506097c24 */ /* 0x000fe2000f8e0209 */
[----:B------:R-:W-:Y:S02]  /*7f30*/  ULDC.64 UR4, c[0x0][0x330] ;  /* 0x0000cc0000047ab9 */ /* 0x000fe40000000a00 */
[----:B------:R-:W-:Y:S02]  /*7f40*/  IMAD R0, R27, UR4, RZ ;  /* 0x000000041b007c24 */ /* 0x000fe4000f8e02ff */
[----:B------:R-:W-:Y:S02]  /*7f50*/  IMAD.IADD R3, R3, 0x1, R9 ;  /* 0x0000000103037824 */ /* 0x000fe400078e0209 */
[C---:B------:R-:W-:Y:S01]  /*7f60*/  IMAD R17, R19.reuse, UR5, R0 ;  /* 0x0000000513117c24 */ /* 0x040fe2000f8e0200 */
[----:B------:R-:W-:Y:S01]  /*7f70*/  LEA R0, R22, UR39, 0x3 ;  /* 0x0000002716007c11 */ /* 0x000fe2000f8e18ff */
[----:B------:R-:W-:Y:S01]  /*7f80*/  IMAD.WIDE.U32 R2, R19, UR4, R2 ;  /* 0x0000000413027c25 */ /* 0x000fe2000f8e0002 */
[----:B------:R-:W-:-:S03]  /*7f90*/  ULDC.64 UR4, c[0x0][0x318] ;  /* 0x0000c60000047ab9 */ /* 0x000fc60000000a00 */
[----:B------:R-:W-:Y:S01]  /*7fa0*/  IMAD.IADD R17, R3, 0x1, R17 ;  /* 0x0000000103117824 */ /* 0x000fe200078e0211 */
[C---:B------:R-:W-:Y:S02]  /*7fb0*/  LEA R16, P0, R2.reuse, UR4, 0x1 ;  /* 0x0000000402107c11 */ /* 0x040fe4000f8008ff */
[----:B------:R-:W-:Y:S02]  /*7fc0*/  SHF.L.U32 R3, R25, 0x1f, RZ ;  /* 0x0000001f19037819 */ /* 0x000fe400000006ff */
[----:B------:R-:W-:-:S08]  /*7fd0*/  LEA.HI.X R17, R2, UR5, R17, 0x1, P0 ;  /* 0x0000000502117c11 */ /* 0x000fd000080f0c11 */
[----:B------:R-:W0:Y:S02]  /*7fe0*/  SYNCS.PHASECHK.TRANS64.TRYWAIT P0, [R0+URZ+0x28840], R3 ;  /* 0x02884003000075a7 */ /* 0x000e24000800017f */
[----:B0-----:R-:W-:Y:S05]  /*7ff0*/  @!P0 BRA `(.L_x_6560) ;  /* 0x0000002c00c08947 */ /* 0x001fea0003800000 */
.L_x_6606:
[----:B------:R-:W-:Y:S05]  /*8000*/  BSYNC B0 ;  /* 0x0000000000007941 */ /* 0x000fea0003800000 */
.L_x_6559:
[----:B------:R-:W-:Y:S01]  /*8010*/  ULDC.64 UR4, c[0x0][0x300] ;  /* 0x0000c00000047ab9 */ /* 0x000fe20000000a00 */
[C---:B------:R-:W-:Y:S01]  /*8020*/  LOP3.LUT P3, RZ, R18.reuse, 0x2, RZ, 0xc0, !PT ;  /* 0x0000000212ff7812 */ /* 0x040fe2000786c0ff */
[----:B------:R-:W-:Y:S01]  /*8030*/  IMAD R7, R7, UR4, RZ ;  /* 0x0000000407077c24 */ /* 0x000fe2000f8e02ff */
[----:B------:R-:W-:Y:S01]  /*8040*/  LOP3.LUT P2, RZ, R18, 0x1, RZ, 0xc0, !PT ;  /* 0x0000000112ff7812 */ /* 0x000fe2000784c0ff */
        /* <DEDUP_REMOVED lines=16> */
[----:B------:R-:W-:-:S03]  /*8150*/  LEA R5, R22, R28, 0xe ;  /* 0x0000001c16057211 */ /* 0x000fc600078e70ff */
[----:B------:R-:W-:Y:S01]  /*8160*/  LEA.HI.X R6, R2, UR5, R3, 0x1, P0 ;  /* 0x0000000502067c11 */ /* 0x000fe200080f0c03 */
[----:B------:R-:W-:Y:S06]  /*8170*/  BRA.DIV UR4, `(.L_x_6561) ;  /* 0x0000002e04747947 */ /* 0x000fec000b800000 */
        /* <DEDUP_REMOVED lines=10> */
[----:B------:R1:W-:Y:S01]  /*8220*/  @P0 LDGSTS.E.BYPASS.LTC128B.128 [R7+0x1c400], desc[UR48][R2.64+0x80], !P2 ;  /* 0x1c40008002070fae */ /* 0x0003e2000d101d70 */
[----:B------:R-:W-:-:S03]  /*8230*/  ISETP.GE.AND P0, PT, R30, 0x11, PT ;  /* 0x000000111e00780c */ /* 0x000fc60003f06270 */
[----:B-1----:R-:W-:Y:S10]  /*8240*/  SHFL.IDX PT, R7, R6, 0x2, 0x181f ;  /* 0x00581f0006077f89 */ /* 0x002ff400000e0000 */
[----:B------:R-:W-:-:S02]  /*8250*/  @P0 LEA R21, R5, UR39, 0x1 ;  /* 0x0000002705150c11 */ /* 0x000fc4000f8e08ff */
[----:B0-----:R-:W-:-:S05]  /*8260*/  @P0 LEA R14, P1, R34, R14, 0x1 ;  /* 0x0000000e220e0211 */ /* 0x001fca00078208ff */
[----:B------:R-:W-:Y:S02]  /*8270*/  @P0 IMAD.MOV.U32 R2, RZ, RZ, R14 ;  /* 0x000000ffff020224 */ /* 0x000fe400078e000e */
[----:B------:R-:W-:Y:S01]  /*8280*/  @P0 IMAD.X R9, RZ, RZ, R8, P1 ;  /* 0x000000ffff090224 */ /* 0x000fe200008e0608 */
[----:B------:R-:W0:Y:S03]  /*8290*/  SHFL.IDX PT, R14, R4, 0x2, 0x181f ;  /* 0x00581f00040e7f89 */ /* 0x000e2600000e0000 */
[----:B------:R-:W-:-:S05]  /*82a0*/  @P0 IMAD.MOV.U32 R3, RZ, RZ, R9 ;  /* 0x000000ffff030224 */ /* 0x000fca00078e0009 */
[----:B------:R-:W-:Y:S04]  /*82b0*/  @P0 LDGSTS.E.BYPASS.LTC128B.128 [R21+0x18c00], desc[UR48][R2.64], !P3 ;  /* 0x18c0000002150fae */ /* 0x000fe8000d901d70 */
[----:B------:R1:W-:Y:S01]  /*82c0*/  @P0 LDGSTS.E.BYPASS.LTC128B.128 [R21+0x1cc00], desc[UR48][R2.64+0x80], !P2 ;  /* 0x1cc0008002150fae */ /* 0x0003e2000d101d70 */
[----:B------:R-:W-:-:S13]  /*82d0*/  ISETP.GE.AND P0, PT, R30, 0x21, PT ;  /* 0x000000211e00780c */ /* 0x000fda0003f06270 */
[----:B0-----:R-:W-:Y:S02]  /*82e0*/  @P0 LEA R14, P1, R34, R14, 0x1 ;  /* 0x0000000e220e0211 */ /* 0x001fe400078208ff */
[----:B------:R-:W-:Y:S02]  /*82f0*/  @P0 LEA R9, R5, UR39, 0x1 ;  /* 0x0000002705090c11 */ /* 0x000fe4000f8e08ff */
[----:B------:R-:W-:Y:S01]  /*8300*/  @P0 IADD3.X R7, RZ, R7, RZ, P1, !PT ;  /* 0x00000007ff070210 */ /* 0x000fe20000ffe4ff */
[----:B-1----:R-:W-:Y:S02]  /*8310*/  @P0 IMAD.MOV.U32 R2, RZ, RZ, R14 ;  /* 0x000000ffff020224 */ /* 0x002fe400078e000e */
[----:B------:R-:W0:Y:S02]  /*8320*/  SHFL.IDX PT, R14, R4, 0x3, 0x181f ;  /* 0x00781f00040e7f89 */ /* 0x000e2400000e0000 */
[----:B------:R-:W-:Y:S02]  /*8330*/  @P0 IMAD.MOV.U32 R3, RZ, RZ, R7 ;  /* 0x000000ffff030224 */ /* 0x000fe400078e0007 */
[----:B------:R-:W1:Y:S04]  /*8340*/  SHFL.IDX PT, R7, R6, 0x3, 0x181f ;  /* 0x00781f0006077f89 */ /* 0x000e6800000e0000 */
        /* <DEDUP_REMOVED lines=8> */
[----:B------:R-:W-:-:S03]  /*83d0*/  @P0 IMAD.MOV.U32 R3, RZ, RZ, R7 ;  /* 0x000000ffff030224 */ /* 0x000fc600078e0007 */
[----:B------:R-:W1:Y:S04]  /*83e0*/  SHFL.IDX PT, R7, R6, 0x4, 0x181f ;  /* 0x00981f0006077f89 */ /* 0x000e6800000e0000 */
[----:B------:R-:W-:Y:S04]  /*83f0*/  @P0 LDGSTS.E.BYPASS.LTC128B.128 [R21+0x19c00], desc[UR48][R2.64], !P3 ;  /* 0x19c0000002150fae */ /* 0x000fe8000d901d70 */
[----:B------:R2:W-:Y:S01]  /*8400*/  @P0 LDGSTS.E.BYPASS.LTC128B.128 [R21+0x1dc00], desc[UR48][R2.64+0x80], !P2 ;  /* 0x1dc0008002150fae */ /* 0x0005e2000d101d70 */
[----:B------:R-:W-:-:S13]  /*8410*/  ISETP.GE.AND P0, PT, R30, 0x41, PT ;  /* 0x000000411e00780c */ /* 0x000fda0003f06270 */
[----:B0-----:R-:W-:Y:S02]  /*8420*/  @P0 LEA R14, P1, R34, R14, 0x1 ;  /* 0x0000000e220e0211 */ /* 0x001fe400078208ff */
[----:B------:R-:W-:Y:S02]  /*8430*/  @P0 LEA R9, R5, UR39, 0x1 ;  /* 0x0000002705090c11 */ /* 0x000fe4000f8e08ff */
[----:B-1----:R-:W-:Y:S01]  /*8440*/  @P0 IADD3.X R7, RZ, R7, RZ, P1, !PT ;  /* 0x00000007ff070210 */ /* 0x002fe20000ffe4ff */
[----:B--2---:R-:W-:Y:S02]  /*8450*/  @P0 IMAD.MOV.U32 R2, RZ, RZ, R14 ;  /* 0x000000ffff020224 */ /* 0x004fe400078e000e */
        /* <DEDUP_REMOVED lines=20> */
[----:B------:R0:W1:Y:S02]  /*85a0*/  SHFL.IDX PT, R14, R4, 0x7, 0x181f ;  /* 0x00f81f00040e7f89 */ /* 0x00006400000e0000 */
[----:B------:R-:W-:Y:S02]  /*85b0*/  @P0 IMAD.MOV.U32 R3, RZ, RZ, R7 ;  /* 0x000000ffff030224 */ /* 0x000fe400078e0007 */
[----:B------:R0:W2:Y:S04]  /*85c0*/  SHFL.IDX PT, R7, R6, 0x7, 0x181f ;  /* 0x00f81f0006077f89 */ /* 0x0000a800000e0000 */
[----:B------:R0:W-:Y:S04]  /*85d0*/  @P0 LDGSTS.E.BYPASS.LTC128B.128 [R9+0x1b400], desc[UR48][R2.64], !P3 ;  /* 0x1b40000002090fae */ /* 0x0001e8000d901d70 */
[----:B------:R0:W-:Y:S02]  /*85e0*/  @P0 LDGSTS.E.BYPASS.LTC128B.128 [R9+0x1f400], desc[UR48][R2.64+0x80], !P2 ;  /* 0x1f40008002090fae */ /* 0x0001e4000d101d70 */
.L_x_6624:
[----:B------:R-:W-:-:S13]  /*85f0*/  ISETP.GE.AND P0, PT, R30, 0x71, PT ;  /* 0x000000711e00780c */ /* 0x000fda0003f06270 */
[----:B01----:R-:W-:Y:S02]  /*8600*/  @P0 LEA R2, P1, R34, R14, 0x1 ;  /* 0x0000000e22020211 */ /* 0x003fe400078208ff */
[----:B------:R-:W-:-:S03]  /*8610*/  @P0 LEA R5, R5, UR39, 0x1 ;  /* 0x0000002705050c11 */ /* 0x000fc6000f8e08ff */
[----:B--2---:R-:W-:-:S05]  /*8620*/  @P0 IMAD.X R3, RZ, RZ, R7, P1 ;  /* 0x000000ffff030224 */ /* 0x004fca00008e0607 */
[----:B------:R-:W-:Y:S01]  /*8630*/  @!PT LDS RZ, [RZ] ;  /* 0x00000000fffff984 */ /* 0x000fe20000000800 */
[----:B------:R-:W-:Y:S01]  /*8640*/  @!PT LDS RZ, [RZ] ;  /* 0x00000000fffff984 */ /* 0x000fe20000000800 */
[----:B------:R-:W-:Y:S01]  /*8650*/  @!PT LDS RZ, [RZ] ;  /* 0x00000000fffff984 */ /* 0x000fe20000000800 */
[----:B------:R0:W-:Y:S04]  /*8660*/  @P0 LDGSTS.E.BYPASS.LTC128B.128 [R5+0x1bc00], desc[UR48][R2.64], !P3 ;  /* 0x1bc0000002050fae */ /* 0x0001e8000d901d70 */
[----:B------:R0:W-:Y:S01]  /*8670*/  @P0 LDGSTS.E.BYPASS.LTC128B.128 [R5+0x1fc00], desc[UR48][R2.64+0x80], !P2 ;  /* 0x1fc0008002050fae */ /* 0x0001e2000d101d70 */
[----:B------:R-:W-:Y:S01]  /*8680*/  PLOP3.LUT P0, PT, PT, PT, PT, 0x80, 0x0 ;  /* 0x000000000000781c */ /* 0x000fe20003f0f070 */
[----:B------:R-:W-:-:S12]  /*8690*/  NOP ;  /* 0x0000000000007918 */ /* 0x000fd80000000000 */
.L_x_6562:
        /* <DEDUP_REMOVED lines=11> */
.L_x_6563:
[----:B------:R0:W-:Y:S02]  /*8750*/  SYNCS.ARRIVE.TRANS64.A1T0 RZ, [R0+URZ+0x28830], RZ ;  /* 0x028830ff00ff79a7 */ /* 0x0001e4000810003f */
[----:B------:R-:W-:Y:S05]  /*8760*/  WARPSYNC.ALL ;  /* 0x0000000000007948 */ /* 0x000fea0003800000 */
[----:B------:R-:W-:-:S04]  /*8770*/  UIADD3 UR4, UR39, 0x10400, URZ ;  /* 0x0001040027047890 */ /* 0x000fc8000fffe03f */
[----:B------:R-:W-:Y:S01]  /*8780*/  ULOP3.LUT UP0, URZ, UR4, 0x3ff, URZ, 0xc0, !UPT ;  /* 0x000003ff043f7892 */ /* 0x000fe2000f80c03f */
[----:B------:R-:W-:Y:S05]  /*8790*/  BAR.SYNC.DEFER_BLOCKING 0x8, 0x180 ;  /* 0x0206000000007b1d */ /* 0x000fea0000010000 */
[----:B------:R-:W-:-:S13]  /*87a0*/  PLOP3.LUT P0, PT, PT, PT, UP0, 0x80, 0x0 ;  /* 0x000000000000781c */ /* 0x000fda0003f0f008 */
[----:B------:R-:W-:Y:S05]  /*87b0*/  @!P0 BRA `(.L_x_6564) ;  /* 0x0000000000408947 */ /* 0x000fea0003800000 */
[----:B------:R-:W-:Y:S01]  /*87c0*/  MOV R2, 0x0 ;  /* 0x0000000000027802 */ /* 0x000fe20000000f00 */
[----:B------:R-:W-:Y:S01]  /*87d0*/  ULDC.64 UR4, c[0x4][0x138] ;  /* 0x01004e0000047ab9 */ /* 0x000fe20000000a00 */
[----:B------:R-:W-:Y:S01]  /*87e0*/  ULDC.64 UR6, c[0x4][0x140] ;  /* 0x0100500000067ab9 */ /* 0x000fe20000000a00 */
[----:B------:R-:W-:Y:S01]  /*87f0*/  ULDC.64 UR8, c[0x4][0x68] ;  /* 0x01001a0000087ab9 */ /* 0x000fe20000000a00 */
[----:B------:R-:W-:Y:S01]  /*8800*/  IMAD.U32 R4, RZ, RZ, UR4 ;  /* 0x00000004ff047e24 */ /* 0x000fe2000f8e00ff */
[----:B------:R-:W-:Y:S01]  /*8810*/  MOV R5, UR5 ;  /* 0x0000000500057c02 */ /* 0x000fe20008000f00 */
[----:B------:R-:W1:Y:S01]  /*8820*/  LDC.64 R2, c[0x4][R2] ;  /* 0x0100000002027b82 */ /* 0x000e620000000a00 */
        /* <DEDUP_REMOVED lines=9> */
.L_x_6564:
[----:B0-----:R-:W0:Y:S01]  /*88c0*/  LDC R0, c[0x0][0x448] ;  /* 0x00011200ff007b82 */ /* 0x001e220000000800 */
[----:B------:R-:W1:Y:S01]  /*88d0*/  S2R R20, SR_TID.X ;  /* 0x0000000000147919 */ /* 0x000e620000002100 */
[----:B------:R-:W-:Y:S01]  /*88e0*/  IMAD.MOV R4, RZ, RZ, -R24 ;  /* 0x000000ffff047224 */ /* 0x000fe200078e0a18 */
[----:B------:R-:W-:Y:S01]  /*88f0*/  ULDC UR4, c[0x0][0xc38] ;  /* 0x00030e0000047ab9 */ /* 0x000fe20000000800 */
[----:B------:R-:W-:Y:S02]  /*8900*/  SHF.R.S32.HI R6, RZ, 0x1f, R23 ;  /* 0x0000001fff067819 */ /* 0x000fe40000011417 */
[----:B------:R-:W-:Y:S01]  /*8910*/  IMAD R4, R4, UR4, R33 ;  /* 0x0000000404047c24 */ /* 0x000fe2000f8e0221 */
[----:B------:R-:W-:Y:S01]  /*8920*/  ULDC.64 UR4, c[0x0][0x2d8] ;  /* 0x0000b60000047ab9 */ /* 0x000fe20000000a00 */
[----:B------:R-:W-:Y:S02]  /*8930*/  LOP3.LUT P4, RZ, R18, 0x80, RZ, 0xc0, !PT ;  /* 0x0000008012ff7812 */ /* 0x000fe4000788c0ff */
[----:B------:R-:W-:Y:S01]  /*8940*/  IMAD.SHL.U32 R4, R4, 0x80, RZ ;  /* 0x0000008004047824 */ /* 0x000fe200078e00ff */
[----:B------:R-:W-:-:S02]  /*8950*/  LOP3.LUT P5, RZ, R18, 0x40, RZ, 0xc0, !PT ;  /* 0x0000004012ff7812 */ /* 0x000fc400078ac0ff */
[----:B------:R-:W-:Y:S02]  /*8960*/  LEA R8, R28, UR39, 0x1 ;  /* 0x000000271c087c11 */ /* 0x000fe4000f8e08ff */
[----:B0-----:R-:W-:Y:S01]  /*8970*/  ISETP.NE.AND P0, PT, R0, 0x1, PT ;  /* 0x000000010000780c */ /* 0x001fe20003f05270 */
[----:B-1----:R-:W-:-:S12]  /*8980*/  IMAD.SHL.U32 R20, R20, 0x10, RZ ;  /* 0x0000001014147824 */ /* 0x002fd800078e00ff */
[----:B------:R-:W0:Y:S01]  /*8990*/  @P0 LDC R2, c[0x0][0x44c] ;  /* 0x00011300ff020b82 */ /* 0x000e220000000800 */
[----:B------:R-:W-:-:S04]  /*89a0*/  LOP3.LUT R20, R20, 0x70, RZ, 0xc0, !PT ;  /* 0x0000007014147812 */ /* 0x000fc800078ec0ff */
[----:B------:R-:W-:-:S03]  /*89b0*/  LOP3.LUT R7, R4, R35, R20, 0xfe, !PT ;  /* 0x0000002304077212 */ /* 0x000fc600078efe14 */
[----:B------:R-:W1:Y:S02]  /*89c0*/  @P0 LDC R3, c[0x0][0x450] ;  /* 0x00011400ff030b82 */ /* 0x000e640000000800 */
[----:B------:R-:W-:Y:S02]  /*89d0*/  IMAD.MOV.U32 R5, RZ, RZ, R7 ;  /* 0x000000ffff057224 */ /* 0x000fe400078e0007 */
[----:B0-----:R-:W-:-:S05]  /*89e0*/  @P0 IMAD.HI.U32 R2, R7, R2, RZ ;  /* 0x0000000207020227 */ /* 0x001fca00078e00ff */
[----:B-1----:R-:W-:Y:S01]  /*89f0*/  @P0 SHF.R.U32.HI R5, RZ, R3, R2 ;  /* 0x00000003ff050219 */ /* 0x002fe20000011602 */
[----:B------:R-:W-:-:S04]  /*8a00*/  IMAD R2, R27, UR4, RZ ;  /* 0x000000041b027c24 */ /* 0x000fc8000f8e02ff */
[C---:B------:R-:W-:Y:S02]  /*8a10*/  IMAD R9, R19.reuse, UR5, R2 ;  /* 0x0000000513097c24 */ /* 0x040fe4000f8e0202 */
[----:B------:R-:W-:Y:S01]  /*8a20*/  IMAD.WIDE.U32 R2, R19, UR4, RZ ;  /* 0x0000000413027c25 */ /* 0x000fe2000f8e00ff */
[----:B------:R-:W-:-:S03]  /*8a30*/  ULDC.64 UR4, c[0x0][0x2e0] ;  /* 0x0000b80000047ab9 */ /* 0x000fc60000000a00 */
[----:B------:R-:W-:Y:S01]  /*8a40*/  IMAD R6, R6, UR4, RZ ;  /* 0x0000000406067c24 */ /* 0x000fe2000f8e02ff */
[----:B------:R-:W-:-:S03]  /*8a50*/  IADD3 R3, R3, R9, RZ ;  /* 0x0000000903037210 */ /* 0x000fc60007ffe0ff */
        /* <DEDUP_REMOVED lines=32> */
[----:B------:R-:W-:Y:S04]  /*8c60*/  @!P0 LDGSTS.E.BYPASS.LTC128B.128 [R8+0x10400], desc[UR48][R2.64], !P4 ;  /* 0x1040000002088fae */ /* 0x000fe8000e101d70 */
[----:B------:R1:W-:Y:S01]  /*8c70*/  @!P0 LDGSTS.E.BYPASS.LTC128B.128 [R8+0x14400], desc[UR48][R2.64+0x80], !P5 ;  /* 0x1440008002088fae */ /* 0x0003e2000e901d70 */
[----:B------:R-:W-:-:S13]  /*8c80*/  ISETP.GE.AND P0, PT, R7, UR38, PT ;  /* 0x0000002607007c0c */ /* 0x000fda000bf06270 */
[----:B0-----:R-:W-:-:S05]  /*8c90*/  @!P0 LEA R14, P1, R34, R14, 0x1 ;  /* 0x0000000e220e8211 */ /* 0x001fca00078208ff */
[----:B-1----:R-:W-:Y:S02]  /*8ca0*/  @!P0 IMAD.MOV.U32 R2, RZ, RZ, R14 ;  /* 0x000000ffff028224 */ /* 0x002fe400078e000e */
[----:B------:R-:W-:Y:S01]  /*8cb0*/  @!P0 IMAD.X R7, RZ, RZ, R6, P1 ;  /* 0x000000ffff078224 */ /* 0x000fe200008e0606 */
[----:B------:R-:W0:Y:S03]  /*8cc0*/  SHFL.IDX PT, R14, R0, 0x2, 0x181f ;  /* 0x00581f00000e7f89 */ /* 0x000e2600000e0000 */
[----:B------:R-:W-:Y:S01]  /*8cd0*/  @!P0 IMAD.MOV.U32 R3, RZ, RZ, R7 ;  /* 0x000000ffff038224 */ /* 0x000fe200078e0007 */
[----:B------:R-:W1:Y:S01]  /*8ce0*/  SHFL.IDX PT, R6, R5, 0x2, 0x181f ;  /* 0x00581f0005067f89 */ /* 0x000e6200000e0000 */
[----:B------:R-:W-:-:S03]  /*8cf0*/  IADD3 R7, R4, 0x20, RZ ;  /* 0x0000002004077810 */ /* 0x000fc60007ffe0ff */
[----:B------:R-:W-:Y:S04]  /*8d00*/  @!P0 LDGSTS.E.BYPASS.LTC128B.128 [R8+0x10c00], desc[UR48][R2.64], !P4 ;  /* 0x10c0000002088fae */ /* 0x000fe8000e101d70 */
[----:B------:R2:W-:Y:S01]  /*8d10*/  @!P0 LDGSTS.E.BYPASS.LTC128B.128 [R8+0x14c00], desc[UR48][R2.64+0x80], !P5 ;  /* 0x14c0008002088fae */ /* 0x0005e2000e901d70 */
[----:B------:R-:W-:-:S13]  /*8d20*/  ISETP.GE.AND P0, PT, R7, UR38, PT ;  /* 0x0000002607007c0c */ /* 0x000fda000bf06270 */
[----:B0-----:R-:W-:-:S05]  /*8d30*/  @!P0 LEA R14, P1, R34, R14, 0x1 ;  /* 0x0000000e220e8211 */ /* 0x001fca00078208ff */
[----:B--2---:R-:W-:Y:S02]  /*8d40*/  @!P0 IMAD.MOV.U32 R2, RZ, RZ, R14 ;  /* 0x000000ffff028224 */ /* 0x004fe400078e000e */
[----:B-1----:R-:W-:Y:S01]  /*8d50*/  @!P0 IMAD.X R7, RZ, RZ, R6, P1 ;  /* 0x000000ffff078224 */ /* 0x002fe200008e0606 */
[----:B------:R-:W0:Y:S03]  /*8d60*/  SHFL.IDX PT, R14, R0, 0x3, 0x181f ;  /* 0x00781f00000e7f89 */ /* 0x000e2600000e0000 */
[----:B------:R-:W-:Y:S01]  /*8d70*/  @!P0 IMAD.MOV.U32 R3, RZ, RZ, R7 ;  /* 0x000000ffff038224 */ /* 0x000fe200078e0007 */
[----:B------:R-:W1:Y:S01]  /*8d80*/  SHFL.IDX PT, R6, R5, 0x3, 0x181f ;  /* 0x00781f0005067f89 */ /* 0x000e6200000e0000 */
[----:B------:R-:W-:-:S03]  /*8d90*/  VIADD R7, R4, 0x30 ;  /* 0x0000003004077836 */ /* 0x000fc60000000000 */
        /* <DEDUP_REMOVED lines=40> */
[----:B------:R0:W-:Y:S02]  /*9020*/  @!P0 LDGSTS.E.BYPASS.LTC128B.128 [R8+0x17400], desc[UR48][R2.64+0x80], !P5 ;  /* 0x1740008002088fae */ /* 0x0001e4000e901d70 */
.L_x_6641:
[----:B------:R-:W-:Y:S01]  /*9030*/  VIADD R4, R4, 0x70 ;  /* 0x0000007004047836 */ /* 0x000fe20000000000 */
[----:B0-----:R-:W-:-:S04]  /*9040*/  LOP3.LUT R0, R37, 0x1, RZ, 0xc, !PT ;  /* 0x0000000125007812 */ /* 0x001fc800078e0cff */
[----:B------:R-:W-:Y:S02]  /*9050*/  ISETP.GE.AND P0, PT, R4, UR38, PT ;  /* 0x0000002604007c0c */ /* 0x000fe4000bf06270 */
[----:B------:R-:W-:-:S11]  /*9060*/  SHF.L.U32 R0, R0, 0x1f, RZ ;  /* 0x0000001f00007819 */ /* 0x000fd600000006ff */
[----:B-1----:R-:W-:-:S05]  /*9070*/  @!P0 LEA R2, P1, R34, R14, 0x1 ;  /* 0x0000000e22028211 */ /* 0x002fca00078208ff */
[----:B--2---:R-:W-:-:S05]  /*9080*/  @!P0 IMAD.X R3, RZ, RZ, R6, P1 ;  /* 0x000000ffff038224 */ /* 0x004fca00008e0606 */
[----:B------:R-:W-:Y:S01]  /*9090*/  @!PT LDS RZ, [RZ] ;  /* 0x00000000fffff984 */ /* 0x000fe20000000800 */
[----:B------:R-:W-:Y:S01]  /*90a0*/  @!PT LDS RZ, [RZ] ;  /* 0x00000000fffff984 */ /* 0x000fe20000000800 */
[----:B------:R-:W-:Y:S01]  /*90b0*/  @!PT LDS RZ, [RZ] ;  /* 0x00000000fffff984 */ /* 0x000fe20000000800 */
[----:B------:R0:W-:Y:S04]  /*90c0*/  @!P0 LDGSTS.E.BYPASS.LTC128B.128 [R8+0x13c00], desc[UR48][R2.64], !P4 ;  /* 0x13c0000002088fae */ /* 0x0001e8000e101d70 */
[----:B------:R0:W-:Y:S01]  /*90d0*/  @!P0 LDGSTS.E.BYPASS.LTC128B.128 [R8+0x17c00], desc[UR48][R2.64+0x80], !P5 ;  /* 0x17c0008002088fae */ /* 0x0001e2000e901d70 */
[----:B------:R-:W-:Y:S01]  /*90e0*/  NOP ;  /* 0x0000000000007918 */ /* 0x000fe20000000000 */
[----:B------:R-:W-:Y:S02]  /*90f0*/  SYNCS.ARRIVE.TRANS64.RED.A0T1 RZ, [UR39+0x28800], RZ ;  /* 0x028800ffffff79a7 */ /* 0x000fe40008200427 */
[----:B------:R-:W-:Y:S01]  /*9100*/  ARRIVES.LDGSTSBAR.64.TRANSCNT [UR39+0x28800] ;  /* 0x02880000ff0079b0 */ /* 0x000fe20008000aa7 */
[----:B------:R-:W-:Y:S01]  /*9110*/  NOP ;  /* 0x0000000000007918 */ /* 0x000fe20000000000 */
[----:B------:R-:W-:Y:S01]  /*9120*/  SYNCS.ARRIVE.TRANS64.A1T0 RZ, [UR39+0x28800], RZ ;  /* 0x028800ffffff79a7 */ /* 0x000fe20008100027 */
[----:B------:R-:W-:Y:S01]  /*9130*/  BSSY B0, `(.L_x_6566) ;  /* 0x0000003000007945 */ /* 0x000fe20003800000 */
[----:B------:R-:W1:Y:S03]  /*9140*/  SYNCS.PHASECHK.TRANS64.TRYWAIT P0, [UR39+0x28820], R0 ;  /* 0x02882000ff0075a7 */ /* 0x000e660008000167 */
[----:B01----:R-:W-:Y:S05]  /*9150*/  @!P0 BRA `(.L_x_6567) ;  /* 0x0000003000888947 */ /* 0x003fea0003800000 */
.L_x_6642:
[----:B------:R-:W-:Y:S05]  /*9160*/  BSYNC B0 ;  /* 0x0000000000007941 */ /* 0x000fea0003800000 */
.L_x_6566:
[----:B------:R-:W-:Y:S01]  /*9170*/  UISETP.GE.AND UP0, UPT, UR37, 0x81, UPT ;  /* 0x000000812500788c */ /* 0x000fe2000bf06270 */
[----:B------:R-:W-:-:S05]  /*9180*/  IMAD.U32 R20, RZ, RZ, UR42 ;  /* 0x0000002aff147e24 */ /* 0x000fca000f8e00ff */
[----:B------:R-:W-:-:S13]  /*9190*/  PLOP3.LUT P0, PT, PT, PT, UP0, 0x40, 0x0 ;  /* 0x000000000000781c */ /* 0x000fda0003f0e808 */
[----:B------:R-:W-:Y:S05]  /*91a0*/  @P0 BRA `(.L_x_6568) ;  /* 0x0000001000180947 */ /* 0x000fea0003800000 */
[----:B------:R-:W-:Y:S01]  /*91b0*/  BSSY B0, `(.L_x_6568) ;  /* 0x0000105000007945 */ /* 0x000fe20003800000 */
[----:B------:R-:W-:Y:S01]  /*91c0*/  IMAD.MOV.U32 R21, RZ, RZ, R25 ;  /* 0x000000ffff157224 */ /* 0x000fe200078e0019 */
[----:B------:R-:W-:Y:S01]  /*91d0*/  MOV R10, R22 ;  /* 0x00000016000a7202 */ /* 0x000fe20000000f00 */
[----:B------:R-:W-:Y:S02]  /*91e0*/  IMAD.U32 R6, RZ, RZ, UR40 ;  /* 0x00000028ff067e24 */ /* 0x000fe4000f8e00ff */
[----:B------:R-:W-:-:S07]  /*91f0*/  IMAD.U32 R26, RZ, RZ, UR42 ;  /* 0x0000002aff1a7e24 */ /* 0x000fce000f8e00ff */
.L_x_6581:
[----:B0-----:R-:W0:Y:S01]  /*9200*/  LDC R0, c[0x0][0x430] ;  /* 0x00010c00ff007b82 */ /* 0x001e220000000800 */
[----:B------:R-:W1:Y:S01]  /*9210*/  S2R R4, SR_TID.X ;  /* 0x0000000000047919 */ /* 0x000e620000002100 */
[----:B------:R-:W-:Y:S01]  /*9220*/  IMAD R7, R6, 0x80, R35 ;  /* 0x0000008006077824 */ /* 0x000fe200078e0223 */
[----:B------:R-:W-:Y:S01]  /*9230*/  ULDC.64 UR4, c[0x0][0x428] ;  /* 0x00010a0000047ab9 */ /* 0x000fe20000000a00 */
[----:B------:R-:W-:Y:S01]  /*9240*/  VIADD R22, R10, 0x1 ;  /* 0x000000010a167836 */ /* 0x000fe20000000000 */
[----:B0-----:R-:W-:Y:S01]  /*9250*/  ISETP.NE.AND P0, PT, R0, 0x1, PT ;  /* 0x000000010000780c */ /* 0x001fe20003f05270 */
[----:B-1----:R-:W-:-:S12]  /*9260*/  IMAD.SHL.U32 R4, R4, 0x10, RZ ;  /* 0x0000001004047824 */ /* 0x002fd800078e00ff */
[----:B------:R-:W0:Y:S01]  /*9270*/  @P0 LDC R0, c[0x0][0x434] ;  /* 0x00010d00ff000b82 */ /* 0x000e220000000800 */
[----:B------:R-:W-:-:S04]  /*9280*/  LOP3.LUT R4, R4, 0x70, RZ, 0xc0, !PT ;  /* 0x0000007004047812 */ /* 0x000fc800078ec0ff */
[----:B------:R-:W-:-:S03]  /*9290*/  IADD3 R7, R4, R7, R32 ;  /* 0x0000000704077210 */ /* 0x000fc60007ffe020 */
[----:B------:R-:W1:Y:S02]  /*92a0*/  @P0 LDC R3, c[0x0][0x438] ;  /* 0x00010e00ff030b82 */ /* 0x000e640000000800 */
[----:B------:R-:W-:Y:S02]  /*92b0*/  IMAD.MOV.U32 R9, RZ, RZ, R7 ;  /* 0x000000ffff097224 */ /* 0x000fe400078e0007 */
[----:B0-----:R-:W-:-:S05]  /*92c0*/  @P0 IMAD.HI.U32 R0, R7, R0, RZ ;  /* 0x0000000007000227 */ /* 0x001fca00078e00ff */
[----:B-1----:R-:W-:Y:S01]  /*92d0*/  @P0 SHF.R.U32.HI R9, RZ, R3, R0 ;  /* 0x00000003ff090219 */ /* 0x002fe20000011600 */
[----:B------:R-:W-:-:S03]  /*92e0*/  IMAD R0, R31, UR4, RZ ;  /* 0x000000041f007c24 */ /* 0x000fc6000f8e02ff */
[----:B------:R-:W-:Y:S01]  /*92f0*/  SHF.R.S32.HI R3, RZ, 0x1f, R9 ;  /* 0x0000001fff037819 */ /* 0x000fe20000011409 */
[----:B------:R-:W-:Y:S01]  /*9300*/  IMAD R5, R29, UR5, R0 ;  /* 0x000000051d057c24 */ /* 0x000fe2000f8e0200 */
[----:B------:R-:W-:-:S05]  /*9310*/  MOV R2, R9 ;  /* 0x0000000900027202 */ /* 0x000fca0000000f00 */
[----:B------:R-:W-:Y:S01]  /*9320*/  IMAD.WIDE.U32 R2, R29, UR4, R2 ;  /* 0x000000041d027c25 */ /* 0x000fe2000f8e0002 */
[----:B------:R-:W-:-:S03]  /*9330*/  ULDC.64 UR4, c[0x0][0x418] ;  /* 0x0001060000047ab9 */ /* 0x000fc60000000a00 */
[----:B------:R-:W-:Y:S01]  /*9340*/  IMAD.IADD R3, R5, 0x1, R3 ;  /* 0x0000000105037824 */ /* 0x000fe200078e0203 */
[C---:B------:R-:W-:Y:S01]  /*9350*/  LEA R4, P0, R2.reuse, UR4, 0x2 ;  /* 0x0000000402047c11 */ /* 0x040fe2000f8010ff */
[----:B------:R-:W-:Y:S01]  /*9360*/  IMAD.U32 R11, RZ, RZ, UR41 ;  /* 0x00000029ff0b7e24 */ /* 0x000fe2000f8e00ff */
[----:B------:R-:W-:Y:S02]  /*9370*/  ULDC UR4, c[0x0][0x430] ;  /* 0x00010c0000047ab9 */ /* 0x000fe40000000800 */
[----:B------:R-:W-:Y:S02]  /*9380*/  LEA.HI.X R5, R2, UR5, R3, 0x2, P0 ;  /* 0x0000000502057c11 */ /* 0x000fe400080f1403 */
[----:B------:R-:W-:Y:S01]  /*9390*/  ISETP.NE.AND P1, PT, R11, 0x3, PT ;  /* 0x000000030b00780c */ /* 0x000fe20003f25270 */
[----:B------:R-:W-:Y:S01]  /*93a0*/  IMAD.MOV R8, RZ, RZ, -R9 ;  /* 0x000000ffff087224 */ /* 0x000fe200078e0a09 */
[C---:B------:R-:W-:Y:S01]  /*93b0*/  ISETP.NE.AND P0, PT, R22.reuse, 0x2, PT ;  /* 0x000000021600780c */ /* 0x040fe20003f05270 */
[----:B------:R0:W2:Y:S03]  /*93c0*/  LDG.E R0, desc[UR48][R4.64] ;  /* 0x0000003004007981 */ /* 0x0000a6000c1e1900 */
[----:B------:R-:W-:Y:S01]  /*93d0*/  SEL R2, RZ, 0x1, P0 ;  /* 0x00000001ff027807 */ /* 0x000fe20000000000 */
[----:B------:R-:W-:Y:S01]  /*93e0*/  IMAD.MOV.U32 R20, RZ, RZ, R6 ;  /* 0x000000ffff147224 */ /* 0x000fe200078e0006 */
[----:B------:R-:W-:-:S02]  /*93f0*/  SEL R22, R22, RZ, P0 ;  /* 0x000000ff16167207 */ /* 0x000fc40000000000 */
[----:B------:R-:W-:Y:S01]  /*9400*/  LOP3.LUT R25, R21, R2, RZ, 0x3c, !PT ;  /* 0x0000000215197212 */ /* 0x000fe200078e3cff */
[----:B0-----:R-:W-:Y:S01]  /*9410*/  IMAD R4, R8, UR4, R7 ;  /* 0x0000000408047c24 */ /* 0x001fe2000f8e0207 */
[----:B--2---:R-:W-:Y:S01]  /*9420*/  SHF.R.S32.HI R24, RZ, 0x1f, R0 ;  /* 0x0000001fff187819 */ /* 0x004fe20000011400 */
[----:B------:R-:W-:Y:S06]  /*9430*/  @!P1 BRA `(.L_x_6569) ;  /* 0x0000000000049947 */ /* 0x000fec0003800000 */
[----:B------:R-:W-:Y:S01]  /*9440*/  BPT.TRAP 0x1 ;  /* 0x000000040000795c */ /* 0x000fe20000300000 */
.L_x_6569:
[----:B------:R-:W-:Y:S01]  /*9450*/  LEA R6, R22, UR39, 0x3 ;  /* 0x0000002716067c11 */ /* 0x000fe2000f8e18ff */
[----:B------:R-:W-:Y:S01]  /*9460*/  BSSY B1, `(.L_x_6570) ;  /* 0x0000004000017945 */ /* 0x000fe20003800000 */
[----:B------:R-:W-:-:S04]  /*9470*/  SHF.L.U32 R3, R25, 0x1f, RZ ;  /* 0x0000001f19037819 */ /* 0x000fc800000006ff */
[----:B------:R-:W0:Y:S02]  /*9480*/  SYNCS.PHASECHK.TRANS64.TRYWAIT P0, [R6+URZ+0x28840], R3 ;  /* 0x02884003060075a7 */ /* 0x000e24000800017f */
[----:B0-----:R-:W-:Y:S05]  /*9490*/  @!P0 BRA `(.L_x_6571) ;  /* 0x0000002c00d08947 */ /* 0x001fea0003800000 */
.L_x_6643:
[----:B------:R-:W-:Y:S05]  /*94a0*/  BSYNC B1 ;  /* 0x0000000000017941 */ /* 0x000fea0003800000 */
.L_x_6570:
[----:B------:R-:W-:Y:S01]  /*94b0*/  SHF.R.S32.HI R23, RZ, 0x1f, R4 ;  /* 0x0000001fff177819 */ /* 0x000fe20000011404 */
[----:B------:R-:W-:Y:S01]  /*94c0*/  ULDC.64 UR4, c[0x0][0x300] ;  /* 0x0000c00000047ab9 */ /* 0x000fe20000000a00 */
[C---:B------:R-:W-:Y:S02]  /*94d0*/  LOP3.LUT P2, RZ, R18.reuse, 0x2, RZ, 0xc0, !PT ;  /* 0x0000000212ff7812 */ /* 0x040fe4000784c0ff */
[----:B------:R-:W-:Y:S01]  /*94e0*/  LOP3.LUT P1, RZ, R18, 0x1, RZ, 0xc0, !PT ;  /* 0x0000000112ff7812 */ /* 0x000fe2000782c0ff */
[----:B0-----:R-:W-:-:S04]  /*94f0*/  IMAD R3, R23, UR4, RZ ;  /* 0x0000000417037c24 */ /* 0x001fc8000f8e02ff */
[C---:B------:R-:W-:Y:S02]  /*9500*/  IMAD R5, R4.reuse, UR5, R3 ;  /* 0x0000000504057c24 */ /* 0x040fe4000f8e0203 */
[----:B------:R-:W-:Y:S01]  /*9510*/  IMAD.WIDE.U32 R2, R4, UR4, RZ ;  /* 0x0000000404027c25 */ /* 0x000fe2000f8e00ff */
        /* <DEDUP_REMOVED lines=14> */
[----:B------:R-:W-:-:S04]  /*9600*/  UMOV UR4, 0xffffffff ;  /* 0xffffffff00047882 */ /* 0x000fc80000000000 */
[----:B------:R-:W-:Y:S01]  /*9610*/  LEA.HI.X R9, R2, UR5, R9, 0x1, P0 ;  /* 0x0000000502097c11 */ /* 0x000fe200080f0c09 */
[----:B------:R-:W-:Y:S06]  /*9620*/  BRA.DIV UR4, `(.L_x_6572) ;  /* 0x0000002e04807947 */ /* 0x000fec000b800000 */
[----:B------:R-:W0:Y:S01]  /*9630*/  SHFL.IDX PT, R14, R7, RZ, 0x181f ;  /* 0x00181fff070e7589 */ /* 0x000e2200000e0000 */
[----:B------:R-:W-:Y:S01]  /*9640*/  IMAD.SHL.U32 R5, R34, 0x2, RZ ;  /* 0x0000000222057824 */ /* 0x000fe200078e00ff */
[----:B------:R-:W-:Y:S02]  /*9650*/  LEA R8, R8, UR39, 0x1 ;  /* 0x0000002708087c11 */ /* 0x000fe4000f8e08ff */
[----:B------:R-:W1:Y:S02]  /*9660*/  SHFL.IDX PT, R3, R9, RZ, 0x181f ;  /* 0x00181fff09037589 */ /* 0x000e6400000e0000 */
[----:B0-----:R-:W-:Y:S02]  /*9670*/  IADD3 R2, P0, R14, R5, RZ ;  /* 0x000000050e027210 */ /* 0x001fe40007f1e0ff */
[----:B------:R-:W0:Y:S03]  /*9680*/  SHFL.IDX PT, R14, R7, 0x1, 0x181f ;  /* 0x00381f00070e7f89 */ /* 0x000e2600000e0000 */
[----:B-1----:R-:W-:-:S05]  /*9690*/  IMAD.X R3, RZ, RZ, R3, P0 ;  /* 0x000000ffff037224 */ /* 0x002fca00000e0603 */
[----:B------:R-:W-:Y:S04]  /*96a0*/  LDGSTS.E.BYPASS.LTC128B.128 [R8+0x18400], desc[UR48][R2.64], !P2 ;  /* 0x1840000002087fae */ /* 0x000fe8000d101d70 */
[----:B------:R1:W-:Y:S04]  /*96b0*/  LDGSTS.E.BYPASS.LTC128B.128 [R8+0x1c400], desc[UR48][R2.64+0x80], !P1 ;  /* 0x1c40008002087fae */ /* 0x0003e8000c901d70 */
[----:B-1----:R-:W1:Y:S01]  /*96c0*/  SHFL.IDX PT, R3, R9, 0x1, 0x181f ;  /* 0x00381f0009037f89 */ /* 0x002e6200000e0000 */
[----:B0-----:R-:W-:-:S03]  /*96d0*/  IADD3 R2, P0, R14, R5, RZ ;  /* 0x000000050e027210 */ /* 0x001fc60007f1e0ff */
[----:B------:R-:W0:Y:S01]  /*96e0*/  SHFL.IDX PT, R14, R7, 0x2, 0x181f ;  /* 0x00581f00070e7f89 */ /* 0x000e2200000e0000 */
[----:B-1----:R-:W-:-:S05]  /*96f0*/  IADD3.X R3, RZ, R3, RZ, P0, !PT ;  /* 0x00000003ff037210 */ /* 0x002fca00007fe4ff */
[----:B------:R-:W-:Y:S04]  /*9700*/  LDGSTS.E.BYPASS.LTC128B.128 [R8+0x18c00], desc[UR48][R2.64], !P2 ;  /* 0x18c0000002087fae */ /* 0x000fe8000d101d70 */
[----:B------:R1:W-:Y:S04]  /*9710*/  LDGSTS.E.BYPASS.LTC128B.128 [R8+0x1cc00], desc[UR48][R2.64+0x80], !P1 ;  /* 0x1cc0008002087fae */ /* 0x0003e8000c901d70 */
[----:B-1----:R-:W1:Y:S01]  /*9720*/  SHFL.IDX PT, R3, R9, 0x2, 0x181f ;  /* 0x00581f0009037f89 */ /* 0x002e6200000e0000 */
[----:B0-----:R-:W-:-:S03]  /*9730*/  IADD3 R2, P0, R14, R5, RZ ;  /* 0x000000050e027210 */ /* 0x001fc60007f1e0ff */
[----:B------:R-:W0:Y:S02]  /*9740*/  SHFL.IDX PT, R14, R7, 0x3, 0x181f ;  /* 0x00781f00070e7f89 */ /* 0x000e2400000e0000 */
[----:B-1----:R-:W-:-:S05]  /*9750*/  IMAD.X R3, RZ, RZ, R3, P0 ;  /* 0x000000ffff037224 */ /* 0x002fca00000e0603 */
        /* <DEDUP_REMOVED lines=22> */
[----:B------:R0:W2:Y:S04]  /*98c0*/  SHFL.IDX PT, R14, R7, 0x7, 0x181f ;  /* 0x00f81f00070e7f89 */ /* 0x0000a800000e0000 */
[----:B------:R-:W3:Y:S01]  /*98d0*/  SHFL.IDX PT, R9, R9, 0x7, 0x181f ;  /* 0x00f81f0009097f89 */ /* 0x000ee200000e0000 */
[----:B-1----:R-:W-:-:S05]  /*98e0*/  IMAD.X R3, RZ, RZ, R3, P0 ;  /* 0x000000ffff037224 */ /* 0x002fca00000e0603 */
[----:B------:R0:W-:Y:S04]  /*98f0*/  LDGSTS.E.BYPASS.LTC128B.128 [R8+0x1b400], desc[UR48][R2.64], !P2 ;  /* 0x1b40000002087fae */ /* 0x0001e8000d101d70 */
[----:B--23--:R0:W-:Y:S02]  /*9900*/  LDGSTS.E.BYPASS.LTC128B.128 [R8+0x1f400], desc[UR48][R2.64+0x80], !P1 ;  /* 0x1f40008002087fae */ /* 0x00c1e4000c901d70 */
.L_x_6661:
[----:B0-----:R-:W-:-:S04]  /*9910*/  IADD3 R2, P0, R14, R5, RZ ;  /* 0x000000050e027210 */ /* 0x001fc80007f1e0ff */
[----:B------:R-:W-:Y:S02]  /*9920*/  IADD3.X R3, RZ, R9, RZ, P0, !PT ;  /* 0x00000009ff037210 */ /* 0x000fe400007fe4ff */
[----:B------:R-:W-:-:S03]  /*9930*/  PLOP3.LUT P0, PT, PT, PT, PT, 0x80, 0x0 ;  /* 0x000000000000781c */ /* 0x000fc60003f0f070 */
[----:B------:R-:W-:Y:S01]  /*9940*/  @!PT LDS RZ, [RZ] ;  /* 0x00000000fffff984 */ /* 0x000fe20000000800 */
[----:B------:R-:W-:Y:S01]  /*9950*/  @!PT LDS RZ, [RZ] ;  /* 0x00000000fffff984 */ /* 0x000fe20000000800 */
[----:B------:R-:W-:Y:S01]  /*9960*/  @!PT LDS RZ, [RZ] ;  /* 0x00000000fffff984 */ /* 0x000fe20000000800 */
[----:B------:R0:W-:Y:S04]  /*9970*/  LDGSTS.E.BYPASS.LTC128B.128 [R8+0x1bc00], desc[UR48][R2.64], !P2 ;  /* 0x1bc0000002087fae */ /* 0x0001e8000d101d70 */
[----:B------:R0:W-:Y:S01]  /*9980*/  LDGSTS.E.BYPASS.LTC128B.128 [R8+0x1fc00], desc[UR48][R2.64+0x80], !P1 ;  /* 0x1fc0008002087fae */ /* 0x0001e2000c901d70 */
[----:B------:R-:W-:-:S05]  /*9990*/  NOP ;  /* 0x0000000000007918 */ /* 0x000fca0000000000 */
.L_x_6573:
        /* <DEDUP_REMOVED lines=11> */
.L_x_6574:
[----:B------:R0:W-:Y:S01]  /*9a50*/  SYNCS.ARRIVE.TRANS64.A1T0 RZ, [R6+URZ+0x28830], RZ ;  /* 0x028830ff06ff79a7 */ /* 0x0001e2000810003f */
[----:B------:R-:W-:Y:S05]  /*9a60*/  @!P2 BRA `(.L_x_6575) ;  /* 0x000000000004a947 */ /* 0x000fea0003800000 */
[----:B------:R-:W-:Y:S01]  /*9a70*/  BPT.TRAP 0x1 ;  /* 0x000000040000795c */ /* 0x000fe20000300000 */
.L_x_6575:
[----:B------:R-:W-:Y:S01]  /*9a80*/  IMAD.MOV.U32 R3, RZ, RZ, -0x80 ;  /* 0xffffff80ff037424 */ /* 0x000fe200078e00ff */
[----:B0-----:R-:W-:Y:S01]  /*9a90*/  LEA R6, R10, UR39, 0x3 ;  /* 0x000000270a067c11 */ /* 0x001fe2000f8e18ff */
[----:B------:R-:W-:Y:S02]  /*9aa0*/  BSSY B1, `(.L_x_6576) ;  /* 0x0000005000017945 */ /* 0x000fe40003800000 */
[----:B------:R-:W-:Y:S01]  /*9ab0*/  IMAD R8, R26, R3, UR37 ;  /* 0x000000251a087e24 */ /* 0x000fe2000f8e0203 */
[----:B------:R-:W-:-:S04]  /*9ac0*/  SHF.L.U32 R3, R21, 0x1f, RZ ;  /* 0x0000001f15037819 */ /* 0x000fc800000006ff */
[----:B------:R-:W0:Y:S02]  /*9ad0*/  SYNCS.PHASECHK.TRANS64.TRYWAIT P0, [R6+URZ+0x28860], R3 ;  /* 0x02886003060075a7 */ /* 0x000e24000800017f */
[----:B0-----:R-:W-:Y:S05]  /*9ae0*/  @!P0 BRA `(.L_x_6577) ;  /* 0x00000030007c8947 */ /* 0x001fea0003800000 */
.L_x_6662:
[----:B------:R-:W-:Y:S05]  /*9af0*/  BSYNC B1 ;  /* 0x0000000000017941 */ /* 0x000fea0003800000 */
.L_x_6576:
[----:B------:R-:W-:Y:S01]  /*9b00*/  UMOV UR4, 0xffffffff ;  /* 0xffffffff00047882 */ /* 0x000fe20000000000 */
[----:B------:R-:W-:Y:S01]  /*9b10*/  LOP3.LUT P2, RZ, R18, 0x8, RZ, 0xc0, !PT ;  /* 0x0000000812ff7812 */ /* 0x000fe2000784c0ff */
[----:B------:R-:W-:Y:S01]  /*9b20*/  IMAD R7, R10, 0x4000, R28 ;  /* 0x000040000a077824 */ /* 0x000fe200078e021c */
[----:B------:R-:W-:Y:S01]  /*9b30*/  LOP3.LUT P1, RZ, R18, 0x4, RZ, 0xc0, !PT ;  /* 0x0000000412ff7812 */ /* 0x000fe2000782c0ff */
[----:B------:R-:W-:Y:S01]  /*9b40*/  IMAD.IADD R8, R8, 0x1, -R35 ;  /* 0x0000000108087824 */ /* 0x000fe200078e0a23 */
[----:B------:R-:W-:Y:S11]  /*9b50*/  BRA.DIV UR4, `(.L_x_6578) ;  /* 0x0000003204747947 */ /* 0x000ff6000b800000 */
[----:B------:R-:W1:Y:S01]  /*9b60*/  SHFL.IDX PT, R14, R16, RZ, 0x181f ;  /* 0x00181fff100e7589 */ /* 0x000e6200000e0000 */
[----:B------:R-:W-:-:S03]  /*9b70*/  LEA R7, R7, UR39, 0x1 ;  /* 0x0000002707077c11 */ /* 0x000fc6000f8e08ff */
[----:B0-----:R-:W0:Y:S01]  /*9b80*/  SHFL.IDX PT, R3, R17, RZ, 0x181f ;  /* 0x00181fff11037589 */ /* 0x001e2200000e0000 */
[----:B-1----:R-:W-:-:S03]  /*9b90*/  IADD3 R2, P0, R14, R5, RZ ;  /* 0x000000050e027210 */ /* 0x002fc60007f1e0ff */
[----:B------:R-:W1:Y:S02]  /*9ba0*/  SHFL.IDX PT, R14, R16, 0x1, 0x181f ;  /* 0x00381f00100e7f89 */ /* 0x000e6400000e0000 */
[----:B0-----:R-:W-:Y:S01]  /*9bb0*/  IMAD.X R3, RZ, RZ, R3, P0 ;  /* 0x000000ffff037224 */ /* 0x001fe200000e0603 */
[----:B------:R-:W-:-:S13]  /*9bc0*/  ISETP.LT.OR P0, PT, R8, 0x1, P2 ;  /* 0x000000010800780c */ /* 0x000fda0001701670 */
[----:B------:R-:W-:Y:S01]  /*9bd0*/  LDGSTS.E.BYPASS.LTC128B.128 [R7+0x400], desc[UR48][R2.64], !P0 ;  /* 0x0040000002077fae */ /* 0x000fe2000c101d70 */
[----:B------:R-:W-:-:S13]  /*9be0*/  ISETP.LT.OR P0, PT, R8, 0x1, P1 ;  /* 0x000000010800780c */ /* 0x000fda0000f01670 */
[----:B------:R0:W-:Y:S04]  /*9bf0*/  LDGSTS.E.BYPASS.LTC128B.128 [R7+0x4400], desc[UR48][R2.64+0x80], !P0 ;  /* 0x0440008002077fae */ /* 0x0001e8000c101d70 */
[----:B0-----:R-:W0:Y:S01]  /*9c00*/  SHFL.IDX PT, R3, R17, 0x1, 0x181f ;  /* 0x00381f0011037f89 */ /* 0x001e2200000e0000 */
[----:B-1----:R-:W-:-:S03]  /*9c10*/  IADD3 R2, P0, R14, R5, RZ ;  /* 0x000000050e027210 */ /* 0x002fc60007f1e0ff */
[----:B------:R-:W1:Y:S01]  /*9c20*/  SHFL.IDX PT, R14, R16, 0x2, 0x181f ;  /* 0x00581f00100e7f89 */ /* 0x000e6200000e0000 */
[----:B0-----:R-:W-:Y:S02]  /*9c30*/  IADD3.X R3, RZ, R3, RZ, P0, !PT ;  /* 0x00000003ff037210 */ /* 0x001fe400007fe4ff */
[----:B------:R-:W-:-:S13]  /*9c40*/  ISETP.LT.OR P0, PT, R8, 0x11, P2 ;  /* 0x000000110800780c */ /* 0x000fda0001701670 */
[----:B------:R-:W-:Y:S01]  /*9c50*/  LDGSTS.E.BYPASS.LTC128B.128 [R7+0xc00], desc[UR48][R2.64], !P0 ;  /* 0x00c0000002077fae */ /* 0x000fe2000c101d70 */
[----:B------:R-:W-:-:S13]  /*9c60*/  ISETP.LT.OR P0, PT, R8, 0x11, P1 ;  /* 0x000000110800780c */ /* 0x000fda0000f01670 */
[----:B------:R0:W-:Y:S04]  /*9c70*/  LDGSTS.E.BYPASS.LTC128B.128 [R7+0x4c00], desc[UR48][R2.64+0x80], !P0 ;  /* 0x04c0008002077fae */ /* 0x0001e8000c101d70 */
[----:B0-----:R-:W0:Y:S01]  /*9c80*/  SHFL.IDX PT, R3, R17, 0x2, 0x181f ;  /* 0x00581f0011037f89 */ /* 0x001e2200000e0000 */
        /* <DEDUP_REMOVED lines=33> */
[----:B------:R-:W1:Y:S04]  /*9ea0*/  SHFL.IDX PT, R17, R17, 0x7, 0x181f ;  /* 0x00f81f0011117f89 */ /* 0x000e6800000e0000 */
[----:B------:R2:W3:Y:S01]  /*9eb0*/  SHFL.IDX PT, R14, R16, 0x7, 0x181f ;  /* 0x00f81f00100e7f89 */ /* 0x0004e200000e0000 */
[----:B0-----:R-:W-:Y:S01]  /*9ec0*/  IMAD.X R3, RZ, RZ, R3, P0 ;  /* 0x000000ffff037224 */ /* 0x001fe200000e0603 */
[----:B------:R-:W-:-:S13]  /*9ed0*/  ISETP.LT.OR P0, PT, R8, 0x61, P2 ;  /* 0x000000610800780c */ /* 0x000fda0001701670 */
[----:B------:R2:W-:Y:S01]  /*9ee0*/  LDGSTS.E.BYPASS.LTC128B.128 [R7+0x3400], desc[UR48][R2.64], !P0 ;  /* 0x0340000002077fae */ /* 0x0005e2000c101d70 */
[----:B------:R-:W-:-:S13]  /*9ef0*/  ISETP.LT.OR P0, PT, R8, 0x61, P1 ;  /* 0x000000610800780c */ /* 0x000fda0000f01670 */
[----:B-1-3--:R2:W-:Y:S02]  /*9f00*/  LDGSTS.E.BYPASS.LTC128B.128 [R7+0x7400], desc[UR48][R2.64+0x80], !P0 ;  /* 0x0740008002077fae */ /* 0x00a5e4000c101d70 */
.L_x_6680:
[----:B0-2---:R-:W-:Y:S01]  /*9f10*/  IADD3 R2, P0, R14, R5, RZ ;  /* 0x000000050e027210 */ /* 0x005fe20007f1e0ff */
[----:B------:R-:W-:Y:S02]  /*9f20*/  ULDC.64 UR4, c[0x0][0x328] ;  /* 0x0000ca0000047ab9 */ /* 0x000fe40000000a00 */
[----:B------:R-:W-:Y:S01]  /*9f30*/  IMAD R23, R23, UR4, RZ ;  /* 0x0000000417177c24 */ /* 0x000fe2000f8e02ff */
[----:B------:R-:W-:Y:S02]  /*9f40*/  IADD3.X R3, RZ, R17, RZ, P0, !PT ;  /* 0x00000011ff037210 */ /* 0x000fe400007fe4ff */
[----:B------:R-:W-:Y:S01]  /*9f50*/  ISETP.LT.OR P0, PT, R8, 0x71, P2 ;  /* 0x000000710800780c */ /* 0x000fe20001701670 */
[----:B------:R-:W-:-:S12]  /*9f60*/  IMAD R23, R4, UR5, R23 ;  /* 0x0000000504177c24 */ /* 0x000fd8000f8e0217 */
[----:B------:R-:W-:Y:S01]  /*9f70*/  @!PT LDS RZ, [RZ] ;  /* 0x00000000fffff984 */ /* 0x000fe20000000800 */
[----:B------:R-:W-:Y:S01]  /*9f80*/  @!PT LDS RZ, [RZ] ;  /* 0x00000000fffff984 */ /* 0x000fe20000000800 */
[----:B------:R-:W-:Y:S01]  /*9f90*/  @!PT LDS RZ, [RZ] ;  /* 0x00000000fffff984 */ /* 0x000fe20000000800 */
        /* <DEDUP_REMOVED lines=20> */
.L_x_6579:
        /* <DEDUP_REMOVED lines=11> */
.L_x_6580:
[C---:B------:R-:W-:Y:S01]  /*a190*/  ISETP.GT.AND P0, PT, R20.reuse, RZ, PT ;  /* 0x000000ff1400720c */ /* 0x040fe20003f04270 */
[----:B------:R0:W-:Y:S01]  /*a1a0*/  SYNCS.ARRIVE.TRANS64.A1T0 RZ, [R6+URZ+0x28850], RZ ;  /* 0x028850ff06ff79a7 */ /* 0x0001e2000810003f */
[----:B------:R-:W-:Y:S01]  /*a1b0*/  MOV R21, R25 ;  /* 0x0000001900157202 */ /* 0x000fe20000000f00 */
[----:B------:R-:W-:Y:S02]  /*a1c0*/  IMAD.MOV.U32 R10, RZ, RZ, R22 ;  /* 0x000000ffff0a7224 */ /* 0x000fe400078e0016 */
[----:B------:R-:W-:Y:S02]  /*a1d0*/  IMAD.MOV.U32 R26, RZ, RZ, R20 ;  /* 0x000000ffff1a7224 */ /* 0x000fe400078e0014 */
[----:B0-----:R-:W-:-:S06]  /*a1e0*/  VIADD R6, R20, 0xffffffff ;  /* 0xffffffff14067836 */ /* 0x001fcc0000000000 */
[----:B------:R-:W-:Y:S05]  /*a1f0*/  @P0 BRA `(.L_x_6581) ;  /* 0xfffffff000000947 */ /* 0x000fea000383ffff */
[----:B------:R-:W-:Y:S05]  /*a200*/  BSYNC B0 ;  /* 0x0000000000007941 */ /* 0x000fea0003800000 */
.L_x_6568:
[----:B0-----:R-:W-:-:S05]  /*a210*/  IMAD.U32 R0, RZ, RZ, UR41 ;  /* 0x00000029ff007e24 */ /* 0x001fca000f8e00ff */
[----:B------:R-:W-:-:S13]  /*a220*/  ISETP.NE.AND P0, PT, R0, 0x3, PT ;  /* 0x000000030000780c */ /* 0x000fda0003f05270 */
[----:B------:R-:W-:Y:S05]  /*a230*/  @!P0 BRA `(.L_x_6582) ;  /* 0x0000000000048947 */ /* 0x000fea0003800000 */
[----:B------:R-:W-:Y:S01]  /*a240*/  BPT.TRAP 0x1 ;  /* 0x000000040000795c */ /* 0x000fe20000300000 */
.L_x_6582:
[----:B------:R-:W-:Y:S01]  /*a250*/  LEA R4, R22, UR39, 0x3 ;  /* 0x0000002716047c11 */ /* 0x000fe2000f8e18ff */
[----:B------:R-:W-:Y:S01]  /*a260*/  IMAD.MOV.U32 R5, RZ, RZ, -0x80 ;  /* 0xffffff80ff057424 */ /* 0x000fe200078e00ff */
[----:B------:R-:W-:Y:S01]  /*a270*/  SHF.L.U32 R3, R25, 0x1f, RZ ;  /* 0x0000001f19037819 */ /* 0x000fe200000006ff */
[----:B------:R-:W-:Y:S02]  /*a280*/  BSSY B0, `(.L_x_6583) ;  /* 0x0000004000007945 */ /* 0x000fe40003800000 */
[----:B------:R-:W-:Y:S01]  /*a290*/  IMAD R20, R20, R5, UR37 ;  /* 0x0000002514147e24 */ /* 0x000fe2000f8e0205 */
[----:B------:R-:W0:Y:S02]  /*a2a0*/  SYNCS.PHASECHK.TRANS64.TRYWAIT P0, [R4+URZ+0x28860], R3 ;  /* 0x02886003040075a7 */ /* 0x000e24000800017f */
[----:B0-----:R-:W-:Y:S05]  /*a2b0*/  @!P0 BRA `(.L_x_6584) ;  /* 0x0000003400088947 */ /* 0x001fea0003800000 */
.L_x_6681:
[----:B------:R-:W-:Y:S05]  /*a2c0*/  BSYNC B0 ;  /* 0x0000000000007941 */ /* 0x000fea0003800000 */
.L_x_6583:
[----:B------:R-:W-:Y:S01]  /*a2d0*/  UMOV UR4, 0xffffffff ;  /* 0xffffffff00047882 */ /* 0x000fe20000000000 */
[----:B------:R-:W-:Y:S01]  /*a2e0*/  LOP3.LUT P2, RZ, R18, 0x8, RZ, 0xc0, !PT ;  /* 0x0000000812ff7812 */ /* 0x000fe2000784c0ff */
[----:B------:R-:W-:Y:S01]  /*a2f0*/  IMAD R7, R22, 0x4000, R28 ;  /* 0x0000400016077824 */ /* 0x000fe200078e021c */
[----:B------:R-:W-:Y:S02]  /*a300*/  LOP3.LUT P1, RZ, R18, 0x4, RZ, 0xc0, !PT ;  /* 0x0000000412ff7812 */ /* 0x000fe4000782c0ff */
[----:B------:R-:W-:Y:S01]  /*a310*/  IADD3 R5, -R35, R20, RZ ;  /* 0x0000001423057210 */ /* 0x000fe20007ffe1ff */
[----:B------:R-:W-:Y:S10]  /*a320*/  BRA.DIV UR4, `(.L_x_6585) ;  /* 0x0000003604007947 */ /* 0x000ff4000b800000 */
        /* <DEDUP_REMOVED lines=53> */
[----:B------:R1:W2:Y:S03]  /*a680*/  SHFL.IDX PT, R14, R16, 0x7, 0x181f ;  /* 0x00f81f00100e7f89 */ /* 0x0002a600000e0000 */
[----:B0-----:R-:W-:Y:S01]  /*a690*/  IMAD.X R3, RZ, RZ, R7, P0 ;  /* 0x000000ffff037224 */ /* 0x001fe200000e0607 */
[----:B------:R-:W-:Y:S01]  /*a6a0*/  ISETP.LT.OR P0, PT, R5, 0x61, P2 ;  /* 0x000000610500780c */ /* 0x000fe20001701670 */
[----:B------:R1:W3:-:S12]  /*a6b0*/  SHFL.IDX PT, R7, R17, 0x7, 0x181f ;  /* 0x00f81f0011077f89 */ /* 0x0002d800000e0000 */
[----:B------:R1:W-:Y:S01]  /*a6c0*/  LDGSTS.E.BYPASS.LTC128B.128 [R0+0x3400], desc[UR48][R2.64], !P0 ;  /* 0x0340000002007fae */ /* 0x0003e2000c101d70 */
[----:B------:R-:W-:-:S13]  /*a6d0*/  ISETP.LT.OR P0, PT, R5, 0x61, P1 ;  /* 0x000000610500780c */ /* 0x000fda0000f01670 */
[----:B--23--:R1:W-:Y:S02]  /*a6e0*/  LDGSTS.E.BYPASS.LTC128B.128 [R0+0x7400], desc[UR48][R2.64+0x80], !P0 ;  /* 0x0740008002007fae */ /* 0x00c3e4000c101d70 */
.L_x_6699:
        /* <DEDUP_REMOVED lines=9> */
[----:B------:R-:W-:Y:S01]  /*a780*/  PLOP3.LUT P0, PT, PT, PT, PT, 0x80, 0x0 ;  /* 0x000000000000781c */ /* 0x000fe20003f0f070 */
[----:B------:R-:W-:-:S12]  /*a790*/  NOP ;  /* 0x0000000000007918 */ /* 0x000fd80000000000 */
.L_x_6586:
        /* <DEDUP_REMOVED lines=11> */
.L_x_6587:
[----:B------:R-:W-:Y:S01]  /*a850*/  VIADD R22, R22, 0x1 ;  /* 0x0000000116167836 */ /* 0x000fe20000000000 */
[----:B------:R-:W-:Y:S01]  /*a860*/  IADD3 R33, R33, UR43, RZ ;  /* 0x0000002b21217c10 */ /* 0x000fe2000fffe0ff */
[----:B------:R-:W-:Y:S01]  /*a870*/  ULDC UR4, c[0x0][0xc34] ;  /* 0x00030d0000047ab9 */ /* 0x000fe20000000800 */
[----:B------:R0:W-:Y:S01]  /*a880*/  SYNCS.ARRIVE.TRANS64.A1T0 RZ, [R4+URZ+0x28850], RZ ;  /* 0x028850ff04ff79a7 */ /* 0x0001e2000810003f */
[----:B------:R-:W-:Y:S01]  /*a890*/  VIADD R37, R37, 0x1 ;  /* 0x0000000125257836 */ /* 0x000fe20000000000 */
[----:B------:R-:W-:-:S04]  /*a8a0*/  ISETP.NE.AND P0, PT, R22, 0x2, PT ;  /* 0x000000021600780c */ /* 0x000fc80003f05270 */
[----:B------:R-:W-:Y:S02]  /*a8b0*/  SEL R22, R22, RZ, P0 ;  /* 0x000000ff16167207 */ /* 0x000fe40000000000 */
[----:B------:R-:W-:Y:S02]  /*a8c0*/  SEL R0, RZ, 0x1, P0 ;  /* 0x00000001ff007807 */ /* 0x000fe40000000000 */
[----:B------:R-:W-:Y:S02]  /*a8d0*/  ISETP.GE.AND P0, PT, R33, UR4, PT ;  /* 0x0000000421007c0c */ /* 0x000fe4000bf06270 */
[----:B------:R-:W-:-:S11]  /*a8e0*/  LOP3.LUT R25, R25, R0, RZ, 0x3c, !PT ;  /* 0x0000000019197212 */ /* 0x000fd600078e3cff */
[----:B0-----:R-:W-:Y:S05]  /*a8f0*/  @!P0 BRA `(.L_x_6588) ;  /* 0xffffffcc00788947 */ /* 0x001fea000383ffff */
[----:B------:R-:W-:-:S07]  /*a900*/  LOP3.LUT R37, R37, 0x1, RZ, 0xc, !PT ;  /* 0x0000000125257812 */ /* 0x000fce00078e0cff */
.L_x_6553:
[----:B------:R-:W0:Y:S01]  /*a910*/  S2R R3, SR_CgaCtaId ;  /* 0x0000000000037919 */ /* 0x000e220000008800 */
[----:B------:R-:W-:Y:S01]  /*a920*/  MOV R0, 0x400 ;  /* 0x0000040000007802 */ /* 0x000fe20000000f00 */
[----:B------:R-:W-:Y:S01]  /*a930*/  BSSY B0, `(.L_x_6589) ;  /* 0x0000005000007945 */ /* 0x000fe20003800000 */
[----:B------:R-:W-:Y:S02]  /*a940*/  SHF.L.U32 R37, R37, 0x1f, RZ ;  /* 0x0000001f25257819 */ /* 0x000fe400000006ff */
[----:B0-----:R-:W-:-:S04]  /*a950*/  LEA R5, R3, R0, 0x18 ;  /* 0x0000000003057211 */ /* 0x001fc800078ec0ff */
[----:B------:R-:W0:Y:S02]  /*a960*/  SYNCS.PHASECHK.TRANS64.TRYWAIT P0, [R5+URZ+0x28820], R37 ;  /* 0x02882025050075a7 */ /* 0x000e24000800017f */
[----:B0-----:R-:W-:Y:S05]  /*a970*/  @!P0 BRA `(.L_x_6590) ;  /* 0x0000003800248947 */ /* 0x001fea0003800000 */
.L_x_6700:
[----:B------:R-:W-:Y:S05]  /*a980*/  BSYNC B0 ;  /* 0x0000000000007941 */ /* 0x000fea0003800000 */
.L_x_6589:
[----:B------:R-:W-:-:S03]  /*a990*/  UMOV UR4, 0xffffffff ;  /* 0xffffffff00047882 */ /* 0x000fc60000000000 */
[----:B------:R-:W-:Y:S05]  /*a9a0*/  BRA.DIV UR4, `(.L_x_6591) ;  /* 0x0000003a042c7947 */ /* 0x000fea000b800000 */
[----:B------:R-:W1:Y:S02]  /*a9b0*/  S2R R0, SR_TID.X ;  /* 0x0000000000007919 */ /* 0x000e640000002100 */
[----:B-1----:R-:W-:-:S04]  /*a9c0*/  SHF.R.U32.HI R0, RZ, 0x5, R0 ;  /* 0x00000005ff007819 */ /* 0x002fc80000011600 */
[----:B------:R-:W-:-:S05]  /*a9d0*/  LOP3.LUT R0, R0, 0x3, RZ, 0xc0, !PT ;  /* 0x0000000300007812 */ /* 0x000fca00078ec0ff */
[----:B------:R1:W2:Y:S02]  /*a9e0*/  SHFL.IDX PT, R14, R0, RZ, 0x1f ;  /* 0x00001fff000e7589 */ /* 0x0002a400000e0000 */
.L_x_6703:
[----:B--2---:R-:W-:Y:S01]  /*a9f0*/  ISETP.NE.AND P0, PT, R14, RZ, PT ;  /* 0x000000ff0e00720c */ /* 0x004fe20003f05270 */
[----:B------:R-:W-:-:S12]  /*aa00*/  BSSY B0, `(.L_x_6592) ;  /* 0x0000024000007945 */ /* 0x000fd80003800000 */
[----:B------:R-:W-:Y:S05]  /*aa10*/  @P0 BRA `(.L_x_6593) ;  /* 0x0000000000880947 */ /* 0x000fea0003800000 */
[----:B------:R-:W-:-:S03]  /*aa20*/  UMOV UR4, 0xffffffff ;  /* 0xffffffff00047882 */ /* 0x000fc60000000000 */
[----:B------:R-:W-:Y:S05]  /*aa30*/  BRA.DIV UR4, `(.L_x_6594) ;  /* 0x0000003a043c7947 */ /* 0x000fea000b800000 */
[----:B------:R-:W-:-:S13]  /*aa40*/  ELECT P6, URZ, PT ;  /* 0x00000000003f782f */ /* 0x000fda00038c0000 */
.L_x_6706:
[----:B------:R-:W-:Y:S05]  /*aa50*/  @!P6 BRA `(.L_x_6593) ;  /* 0x000000000078e947 */ /* 0x000fea0003800000 */
[----:B------:R-:W-:-:S06]  /*aa60*/  ULOP3.LUT UR4, UR36, 0x2, URZ, 0xfc, !UPT ;  /* 0x0000000224047892 */ /* 0x000fcc000f8efc3f */
[----:B-1----:R-:W-:-:S05]  /*aa70*/  IMAD.U32 R0, RZ, RZ, UR4 ;  /* 0x00000004ff007e24 */ /* 0x002fca000f8e00ff */
[----:B------:R-:W-:-:S13]  /*aa80*/  ISETP.NE.AND P0, PT, R0, 0x3, PT ;  /* 0x000000030000780c */ /* 0x000fda0003f05270 */
[----:B------:R-:W-:Y:S05]  /*aa90*/  @!P0 BRA `(.L_x_6595) ;  /* 0x0000000000048947 */ /* 0x000fea0003800000 */
[----:B------:R-:W-:Y:S01]  /*aaa0*/  BPT.TRAP 0x1 ;  /* 0x000000040000795c */ /* 0x000fe20000300000 */
.L_x_6595:
[C---:B------:R-:W-:Y:S01]  /*aab0*/  IMAD R3, R22.reuse, 0x8, R5 ;  /* 0x0000000816037824 */ /* 0x040fe200078e0205 */
[----:B------:R-:W-:Y:S01]  /*aac0*/  SHF.L.U32 R2, R25, 0x1f, RZ ;  /* 0x0000001f19027819 */ /* 0x000fe200000006ff */
[----:B------:R-:W-:-:S03]  /*aad0*/  VIADD R22, R22, 0x1 ;  /* 0x0000000116167836 */ /* 0x000fc60000000000 */
[----:B------:R-:W1:Y:S02]  /*aae0*/  SYNCS.PHASECHK.TRANS64.TRYWAIT P1, [R3+URZ+0x28840], R2 ;  /* 0x02884002030075a7 */ /* 0x000e64000802017f */
[----:B------:R-:W-:-:S04]  /*aaf0*/  ISETP.NE.AND P2, PT, R22, 0x2, PT ;  /* 0x000000021600780c */ /* 0x000fc80003f45270 */
[----:B------:R-:W-:Y:S01]  /*ab00*/  SEL R0, RZ, 0x1, P2 ;  /* 0x00000001ff007807 */ /* 0x000fe20001000000 */
[----:B-1----:R-:W-:Y:S08]  /*ab10*/  @!P1 BRA `(.L_x_6596) ;  /* 0x0000003800249947 */ /* 0x002ff00003800000 */
.L_x_6707:
[----:B------:R-:W-:Y:S02]  /*ab20*/  SEL R22, R22, RZ, P2 ;  /* 0x000000ff16167207 */ /* 0x000fe40001000000 */
[----:B------:R-:W-:Y:S01]  /*ab30*/  LOP3.LUT R0, R25, R0, RZ, 0x3c, !PT ;  /* 0x0000000019007212 */ /* 0x000fe200078e3cff */
[----:B------:R-:W-:Y:S06]  /*ab40*/  @!P0 BRA `(.L_x_6597) ;  /* 0x0000000000048947 */ /* 0x000fec0003800000 */
[----:B------:R-:W-:Y:S01]  /*ab50*/  BPT.TRAP 0x1 ;  /* 0x000000040000795c */ /* 0x000fe20000300000 */
.L_x_6597:
[----:B0-----:R-:W-:Y:S01]  /*ab60*/  IMAD R5, R22, 0x8, R5 ;  /* 0x0000000816057824 */ /* 0x001fe200078e0205 */
[----:B------:R-:W-:-:S04]  /*ab70*/  SHF.L.U32 R0, R0, 0x1f, RZ ;  /* 0x0000001f00007819 */ /* 0x000fc800000006ff */
[----:B------:R-:W0:Y:S02]  /*ab80*/  SYNCS.PHASECHK.TRANS64.TRYWAIT P1, [R5+URZ+0x28840], R0 ;  /* 0x02884000050075a7 */ /* 0x000e24000802017f */
[----:B0-----:R-:W-:Y:S05]  /*ab90*/  @!P1 BRA `(.L_x_6598) ;  /* 0x0000003800189947 */ /* 0x001fea0003800000 */
.L_x_6708:
[----:B------:R-:W-:Y:S05]  /*aba0*/  @!P0 BRA `(.L_x_6599) ;  /* 0x0000000000048947 */ /* 0x000fea0003800000 */
[----:B------:R-:W-:Y:S01]  /*abb0*/  BPT.TRAP 0x1 ;  /* 0x000000040000795c */ /* 0x000fe20000300000 */
.L_x_6599:
[----:B------:R-:W2:Y:S02]  /*abc0*/  SYNCS.PHASECHK.TRANS64.TRYWAIT P1, [R3+URZ+0x28860], R2 ;  /* 0x02886002030075a7 */ /* 0x000ea4000802017f */
[----:B--2---:R-:W-:Y:S05]  /*abd0*/  @!P1 BRA `(.L_x_6600) ;  /* 0x00000038001c9947 */ /* 0x004fea0003800000 */
.L_x_6709:
[----:B------:R-:W-:Y:S05]  /*abe0*/  @!P0 BRA `(.L_x_6601) ;  /* 0x0000000000048947 */ /* 0x000fea0003800000 */
[----:B------:R-:W-:Y:S01]  /*abf0*/  BPT.TRAP 0x1 ;  /* 0x000000040000795c */ /* 0x000fe20000300000 */
.L_x_6601:
[----:B---3--:R3:W4:Y:S02]  /*ac00*/  SYNCS.PHASECHK.TRANS64.TRYWAIT P0, [R5+URZ+0x28860], R0 ;  /* 0x02886000050075a7 */ /* 0x008724000800017f */
[----:B----4-:R-:W-:Y:S05]  /*ac10*/  @!P0 NANOSLEEP.SYNCS 0x989680 ;  /* 0x009896800000895d */ /* 0x010fea0003900000 */
[----:B------:R-:W4:Y:S02]  /*ac20*/  @!P0 SYNCS.PHASECHK.TRANS64 P0, [R5+URZ+0x28860], R0 ;  /* 0x02886000050085a7 */ /* 0x000f24000800007f */
[----:B----4-:R-:W-:Y:S05]  /*ac30*/  @!P0 BRA `(.L_x_6601) ;  /* 0xfffffffc00f08947 */ /* 0x010fea000383ffff */
.L_x_6593:
[----:B------:R-:W-:Y:S05]  /*ac40*/  BSYNC B0 ;  /* 0x0000000000007941 */ /* 0x000fea0003800000 */
.L_x_6592:
[----:B------:R-:W-:Y:S05]  /*ac50*/  EXIT ;  /* 0x000000000000794d */ /* 0x000fea0003800000 */
.L_x_6521:
[----:B0-----:R-:W-:-:S04]  /*ac60*/  MOV R3, UR39 ;  /* 0x0000002700037c02 */ /* 0x001fc80008000f00 */
[----:B------:R0:W1:Y:S03]  /*ac70*/  SYNCS.PHASECHK.TRANS64.TRYWAIT P1, [R3+URZ+0x28800], R0 ;  /* 0x02880000030075a7 */ /* 0x000066000802017f */
[----:B-1----:R-:W-:Y:S05]  /*ac80*/  @!P1 NANOSLEEP.SYNCS 0x989680 ;  /* 0x009896800000995d */ /* 0x002fea0003900000 */
[----:B------:R-:W1:Y:S02]  /*ac90*/  @!P1 SYNCS.PHASECHK.TRANS64 P1, [R3+URZ+0x28800], R0 ;  /* 0x02880000030095a7 */ /* 0x000e64000802007f */
[----:B-1----:R-:W-:Y:S05]  /*aca0*/  @!P1 BRA `(.L_x_6521) ;  /* 0xfffffffc00ec9947 */ /* 0x002fea000383ffff */
[----:B------:R-:W-:Y:S05]  /*acb0*/  BRA `(.L_x_6602) ;  /* 0xffffff6000f47947 */ /* 0x000fea000383ffff */
.L_x_6525:
[----:B-1----:R1:W2:Y:S02]  /*acc0*/  SYNCS.PHASECHK.TRANS64.TRYWAIT P1, [R5+URZ+0x28830], R0 ;  /* 0x02883000050075a7 */ /* 0x0022a4000802017f */
[----:B--2---:R-:W-:Y:S05]  /*acd0*/  @!P1 NANOSLEEP.SYNCS 0x989680 ;  /* 0x009896800000995d */ /* 0x004fea0003900000 */
[----:B------:R-:W2:Y:S02]  /*ace0*/  @!P1 SYNCS.PHASECHK.TRANS64 P1, [R5+URZ+0x28830], R0 ;  /* 0x02883000050095a7 */ /* 0x000ea4000802007f */
[----:B--2---:R-:W-:Y:S05]  /*acf0*/  @!P1 BRA `(.L_x_6525) ;  /* 0xfffffffc00f09947 */ /* 0x004fea000383ffff */
[----:B------:R-:W-:Y:S05]  /*ad00*/  BRA `(.L_x_6524) ;  /* 0xffffff6400147947 */ /* 0x000fea000383ffff */
.L_x_6531:
[----:B-1----:R-:W-:-:S04]  /*ad10*/  IMAD.U32 R3, RZ, RZ, UR6 ;  /* 0x00000006ff037e24 */ /* 0x002fc8000f8e00ff */
[----:B------:R1:W2:Y:S03]  /*ad20*/  SYNCS.PHASECHK.TRANS64.TRYWAIT P1, [R3+URZ+0x28830], R0 ;  /* 0x02883000030075a7 */ /* 0x0002a6000802017f */
[----:B--2---:R-:W-:Y:S05]  /*ad30*/  @!P1 NANOSLEEP.SYNCS 0x989680 ;  /* 0x009896800000995d */ /* 0x004fea0003900000 */
[----:B------:R-:W2:Y:S02]  /*ad40*/  @!P1 SYNCS.PHASECHK.TRANS64 P1, [R3+URZ+0x28830], R0 ;  /* 0x02883000030095a7 */ /* 0x000ea4000802007f */
[----:B--2---:R-:W-:Y:S05]  /*ad50*/  @!P1 BRA `(.L_x_6531) ;  /* 0xfffffffc00ec9947 */ /* 0x004fea000383ffff */
[----:B------:R-:W-:Y:S05]  /*ad60*/  BRA `(.L_x_6528) ;  /* 0xffffff8800607947 */ /* 0x000fea000383ffff */
.L_x_6535:
[----:B-1----:R-:W-:-:S04]  /*ad70*/  IMAD.U32 R3, RZ, RZ, UR6 ;  /* 0x00000006ff037e24 */ /* 0x002fc8000f8e00ff */
[----:B------:R1:W2:Y:S03]  /*ad80*/  SYNCS.PHASECHK.TRANS64.TRYWAIT P1, [R3+URZ+0x28850], R0 ;  /* 0x02885000030075a7 */ /* 0x0002a6000802017f */
[----:B--2---:R-:W-:Y:S05]  /*ad90*/  @!P1 NANOSLEEP.SYNCS 0x989680 ;  /* 0x009896800000995d */ /* 0x004fea0003900000 */
[----:B------:R-:W2:Y:S02]  /*ada0*/  @!P1 SYNCS.PHASECHK.TRANS64 P1, [R3+URZ+0x28850], R0 ;  /* 0x02885000030095a7 */ /* 0x000ea4000802007f */
[----:B--2---:R-:W-:Y:S05]  /*adb0*/  @!P1 BRA `(.L_x_6535) ;  /* 0xfffffffc00ec9947 */ /* 0x004fea000383ffff */
[----:B------:R-:W-:Y:S05]  /*adc0*/  BRA `(.L_x_6532) ;  /* 0xffffff8c002c7947 */ /* 0x000fea000383ffff */
.L_x_6542:
[----:B-1----:R-:W-:-:S04]  /*add0*/  IMAD.U32 R8, RZ, RZ, UR10 ;  /* 0x0000000aff087e24 */ /* 0x002fc8000f8e00ff */
[----:B------:R1:W2:Y:S03]  /*ade0*/  SYNCS.PHASECHK.TRANS64.TRYWAIT P1, [R8+URZ+0x28850], R7 ;  /* 0x02885007080075a7 */ /* 0x0002a6000802017f */
[----:B--2---:R-:W-:Y:S05]  /*adf0*/  @!P1 NANOSLEEP.SYNCS 0x989680 ;  /* 0x009896800000995d */ /* 0x004fea0003900000 */
[----:B------:R-:W2:Y:S02]  /*ae00*/  @!P1 SYNCS.PHASECHK.TRANS64 P1, [R8+URZ+0x28850], R7 ;  /* 0x02885007080095a7 */ /* 0x000ea4000802007f */
[----:B--2---:R-:W-:Y:S05]  /*ae10*/  @!P1 BRA `(.L_x_6542) ;  /* 0xfffffffc00ec9947 */ /* 0x004fea000383ffff */
[----:B------:R-:W-:Y:S05]  /*ae20*/  BRA `(.L_x_6541) ;  /* 0xffffffa800147947 */ /* 0x000fea000383ffff */
.L_x_6557:
[----:B------:R-:W0:Y:S01]  /*ae30*/  S2R R16, SR_TID.X ;  /* 0x0000000000107919 */ /* 0x000e220000002100 */
[----:B------:R-:W-:Y:S01]  /*ae40*/  BSSY B0, `(.L_x_6603) ;  /* 0x000000a000007945 */ /* 0x000fe20003800000 */
[----:B------:R-:W-:Y:S01]  /*ae50*/  IMAD.MOV.U32 R12, RZ, RZ, RZ ;  /* 0x000000ffff0c7224 */ /* 0x000fe200078e00ff */
[----:B------:R-:W-:Y:S01]  /*ae60*/  MOV R11, 0x1f ;  /* 0x0000001f000b7802 */ /* 0x000fe20000000f00 */
[----:B------:R-:W-:Y:S01]  /*ae70*/  IMAD.MOV.U32 R15, RZ, RZ, -0x1 ;  /* 0xffffffffff0f7424 */ /* 0x000fe200078e00ff */
[----:B0-----:R-:W-:-:S04]  /*ae80*/  SHF.R.U32.HI R16, RZ, 0x5, R16 ;  /* 0x00000005ff107819 */ /* 0x001fc80000011610 */
[----:B------:R-:W-:-:S05]  /*ae90*/  LOP3.LUT R16, R16, 0x3, RZ, 0xc0, !PT ;  /* 0x0000000310107812 */ /* 0x000fca00078ec0ff */
[----:B------:R-:W-:-:S07]  /*aea0*/  IMAD.MOV.U32 R13, RZ, RZ, R16 ;  /* 0x000000ffff0d7224 */ /* 0x000fce00078e0010 */
[----:B-----5:R-:W-:Y:S05]  /*aeb0*/  WARPSYNC.COLLECTIVE R15, `(.L_x_6604) ;  /* 0x000000000f087348 */ /* 0x020fea0003c00000 */
[----:B------:R0:W1:Y:S02]  /*aec0*/  SHFL.IDX P6, R14, R13, R12, R11 ;  /* 0x0000000c0d0e7389 */ /* 0x00006400000c000b */
[----:B01---5:R-:W-:Y:S01]  /*aed0*/  ENDCOLLECTIVE ;  /* 0x000000000000791b */ /* 0x023fe20003800000 */
.L_x_6604:
[----:B------:R-:W-:Y:S05]  /*aee0*/  BSYNC B0 ;  /* 0x0000000000007941 */ /* 0x000fea0003800000 */
.L_x_6603:
[----:B------:R-:W-:Y:S05]  /*aef0*/  BRA `(.L_x_6605) ;  /* 0xffffffcc00c47947 */ /* 0x000fea000383ffff */
.L_x_6560:
[----:B0-----:R0:W1:Y:S02]  /*af00*/  SYNCS.PHASECHK.TRANS64.TRYWAIT P0, [R0+URZ+0x28840], R3 ;  /* 0x02884003000075a7 */ /* 0x001064000800017f */
[----:B-1----:R-:W-:Y:S05]  /*af10*/  @!P0 NANOSLEEP.SYNCS 0x989680 ;  /* 0x009896800000895d */ /* 0x002fea0003900000 */
[----:B------:R-:W1:Y:S02]  /*af20*/  @!P0 SYNCS.PHASECHK.TRANS64 P0, [R0+URZ+0x28840], R3 ;  /* 0x02884003000085a7 */ /* 0x000e64000800007f */
[----:B-1----:R-:W-:Y:S05]  /*af30*/  @!P0 BRA `(.L_x_6560) ;  /* 0xfffffffc00f08947 */ /* 0x002fea000383ffff */
[----:B------:R-:W-:Y:S05]  /*af40*/  BRA `(.L_x_6606) ;  /* 0xffffffd0002c7947 */ /* 0x000fea000383ffff */
.L_x_6561:
        /* <DEDUP_REMOVED lines=8> */
.L_x_6608:
[----:B------:R-:W-:Y:S05]  /*afd0*/  BSYNC B0 ;  /* 0x0000000000007941 */ /* 0x000fea0003800000 */
.L_x_6607:
[----:B------:R-:W-:Y:S01]  /*afe0*/  IMAD.MOV.U32 R13, RZ, RZ, R4 ;  /* 0x000000ffff0d7224 */ /* 0x000fe200078e0004 */
[----:B------:R-:W-:Y:S01]  /*aff0*/  MOV R2, R14 ;  /* 0x0000000e00027202 */ /* 0x000fe20000000f00 */
[----:B------:R-:W-:Y:S01]  /*b000*/  IMAD.MOV.U32 R12, RZ, RZ, RZ ;  /* 0x000000ffff0c7224 */ /* 0x000fe200078e00ff */
[----:B------:R-:W-:Y:S01]  /*b010*/  ISETP.GE.AND P0, PT, R30, 0x1, PT ;  /* 0x000000011e00780c */ /* 0x000fe20003f06270 */
[----:B------:R-:W-:Y:S02]  /*b020*/  IMAD.MOV.U32 R11, RZ, RZ, 0x181f ;  /* 0x0000181fff0b7424 */ /* 0x000fe400078e00ff */
[----:B------:R-:W-:-:S10]  /*b030*/  IMAD.MOV.U32 R15, RZ, RZ, -0x1 ;  /* 0xffffffffff0f7424 */ /* 0x000fd400078e00ff */
[----:B------:R-:W-:Y:S05]  /*b040*/  WARPSYNC.COLLECTIVE R15, `(.L_x_6609) ;  /* 0x000000000f087348 */ /* 0x000fea0003c00000 */
[----:B------:R0:W1:Y:S02]  /*b050*/  SHFL.IDX P6, R14, R13, R12, R11 ;  /* 0x0000000c0d0e7389 */ /* 0x00006400000c000b */
[----:B01----:R-:W-:Y:S01]  /*b060*/  ENDCOLLECTIVE ;  /* 0x000000000000791b */ /* 0x003fe20003800000 */
.L_x_6609:
[----:B------:R-:W-:Y:S01]  /*b070*/  @P0 LEA R7, R5, UR39, 0x1 ;  /* 0x0000002705070c11 */ /* 0x000fe2000f8e08ff */
        /* <DEDUP_REMOVED lines=8> */
.L_x_6610:
[----:B------:R-:W-:Y:S01]  /*b100*/  @!PT LDS RZ, [RZ] ;  /* 0x00000000fffff984 */ /* 0x000fe20000000800 */
[----:B------:R-:W-:Y:S01]  /*b110*/  @!PT LDS RZ, [RZ] ;  /* 0x00000000fffff984 */ /* 0x000fe20000000800 */
[----:B------:R-:W-:Y:S01]  /*b120*/  @!PT LDS RZ, [RZ] ;  /* 0x00000000fffff984 */ /* 0x000fe20000000800 */
[----:B------:R0:W-:Y:S04]  /*b130*/  @P0 LDGSTS.E.BYPASS.LTC128B.128 [R7+0x18400], desc[UR48][R2.64], !P3 ;  /* 0x1840000002070fae */ /* 0x0001e8000d901d70 */
[----:B------:R0:W-:Y:S01]  /*b140*/  @P0 LDGSTS.E.BYPASS.LTC128B.128 [R7+0x1c400], desc[UR48][R2.64+0x80], !P2 ;  /* 0x1c40008002070fae */ /* 0x0001e2000d101d70 */
[----:B------:R-:W-:Y:S01]  /*b150*/  ISETP.GE.AND P0, PT, R30, 0x11, PT ;  /* 0x000000111e00780c */ /* 0x000fe20003f06270 */
[----:B------:R-:W-:-:S12]  /*b160*/  IMAD.MOV.U32 R13, RZ, RZ, R4 ;  /* 0x000000ffff0d7224 */ /* 0x000fd800078e0004 */
[----:B------:R-:W-:Y:S01]  /*b170*/  @P0 LEA R21, R5, UR39, 0x1 ;  /* 0x0000002705150c11 */ /* 0x000fe2000f8e08ff */
[----:B0-----:R-:W-:-:S07]  /*b180*/  IMAD.MOV.U32 R8, RZ, RZ, R14 ;  /* 0x000000ffff087224 */ /* 0x001fce00078e000e */
[----:B------:R-:W-:Y:S05]  /*b190*/  WARPSYNC.COLLECTIVE R15, `(.L_x_6611) ;  /* 0x000000000f087348 */ /* 0x000fea0003c00000 */
[----:B------:R0:W1:Y:S02]  /*b1a0*/  SHFL.IDX P6, R14, R13, R12, R11 ;  /* 0x0000000c0d0e7389 */ /* 0x00006400000c000b */
[----:B01----:R-:W-:Y:S01]  /*b1b0*/  ENDCOLLECTIVE ;  /* 0x000000000000791b */ /* 0x003fe20003800000 */
.L_x_6611:
        /* <DEDUP_REMOVED lines=8> */
.L_x_6612:
[----:B------:R-:W-:-:S05]  /*b240*/  @P0 IMAD.MOV.U32 R3, RZ, RZ, R9 ;  /* 0x000000ffff030224 */ /* 0x000fca00078e0009 */
[----:B------:R-:W-:Y:S01]  /*b250*/  @!PT LDS RZ, [RZ] ;  /* 0x00000000fffff984 */ /* 0x000fe20000000800 */
[----:B------:R-:W-:Y:S01]  /*b260*/  @!PT LDS RZ, [RZ] ;  /* 0x00000000fffff984 */ /* 0x000fe20000000800 */
[----:B------:R-:W-:Y:S01]  /*b270*/  @!PT LDS RZ, [RZ] ;  /* 0x00000000fffff984 */ /* 0x000fe20000000800 */
[----:B------:R0:W-:Y:S04]  /*b280*/  @P0 LDGSTS.E.BYPASS.LTC128B.128 [R21+0x18c00], desc[UR48][R2.64], !P3 ;  /* 0x18c0000002150fae */ /* 0x0001e8000d901d70 */
[----:B------:R0:W-:Y:S01]  /*b290*/  @P0 LDGSTS.E.BYPASS.LTC128B.128 [R21+0x1cc00], desc[UR48][R2.64+0x80], !P2 ;  /* 0x1cc0008002150fae */ /* 0x0001e2000d101d70 */
[----:B------:R-:W-:Y:S01]  /*b2a0*/  ISETP.GE.AND P0, PT, R30, 0x21, PT ;  /* 0x000000211e00780c */ /* 0x000fe20003f06270 */
[----:B------:R-:W-:Y:S02]  /*b2b0*/  IMAD.MOV.U32 R13, RZ, RZ, R4 ;  /* 0x000000ffff0d7224 */ /* 0x000fe400078e0004 */
[----:B------:R-:W-:-:S10]  /*b2c0*/  IMAD.MOV.U32 R7, RZ, RZ, R14 ;  /* 0x000000ffff077224 */ /* 0x000fd400078e000e */
[----:B0-----:R-:W-:Y:S05]  /*b2d0*/  WARPSYNC.COLLECTIVE R15, `(.L_x_6613) ;  /* 0x000000000f087348 */ /* 0x001fea0003c00000 */
[----:B------:R1:W2:Y:S02]  /*b2e0*/  SHFL.IDX P6, R14, R13, R12, R11 ;  /* 0x0000000c0d0e7389 */ /* 0x0002a400000c000b */
[----:B012---:R-:W-:Y:S01]  /*b2f0*/  ENDCOLLECTIVE ;  /* 0x000000000000791b */ /* 0x007fe20003800000 */
.L_x_6613:
        /* <DEDUP_REMOVED lines=9> */
.L_x_6614:
[----:B------:R-:W-:-:S05]  /*b390*/  @P0 IMAD.MOV.U32 R3, RZ, RZ, R7 ;  /* 0x000000ffff030224 */ /* 0x000fca00078e0007 */
[----:B------:R-:W-:Y:S01]  /*b3a0*/  @!PT LDS RZ, [RZ] ;  /* 0x00000000fffff984 */ /* 0x000fe20000000800 */
[----:B------:R-:W-:Y:S01]  /*b3b0*/  @!PT LDS RZ, [RZ] ;  /* 0x00000000fffff984 */ /* 0x000fe20000000800 */
[----:B------:R-:W-:Y:S01]  /*b3c0*/  @!PT LDS RZ, [RZ] ;  /* 0x00000000fffff984 */ /* 0x000fe20000000800 */
[----:B------:R0:W-:Y:S04]  /*b3d0*/  @P0 LDGSTS.E.BYPASS.LTC128B.128 [R9+0x19400], desc[UR48][R2.64], !P3 ;  /* 0x1940000002090fae */ /* 0x0001e8000d901d70 */
[----:B------:R0:W-:Y:S01]  /*b3e0*/  @P0 LDGSTS.E.BYPASS.LTC128B.128 [R9+0x1d400], desc[UR48][R2.64+0x80], !P2 ;  /* 0x1d40008002090fae */ /* 0x0001e2000d101d70 */
[----:B------:R-:W-:Y:S02]  /*b3f0*/  ISETP.GE.AND P0, PT, R30, 0x31, PT ;  /* 0x000000311e00780c */ /* 0x000fe40003f06270 */
[----:B------:R-:W-:Y:S01]  /*b400*/  MOV R13, R4 ;  /* 0x00000004000d7202 */ /* 0x000fe20000000f00 */
[----:B------:R-:W-:-:S10]  /*b410*/  IMAD.MOV.U32 R7, RZ, RZ, R14 ;  /* 0x000000ffff077224 */ /* 0x000fd400078e000e */
[----:B0-----:R-:W-:-:S07]  /*b420*/  @P0 LEA R21, R5, UR39, 0x1 ;  /* 0x0000002705150c11 */ /* 0x001fce000f8e08ff */
[----:B------:R-:W-:Y:S05]  /*b430*/  WARPSYNC.COLLECTIVE R15, `(.L_x_6615) ;  /* 0x000000000f087348 */ /* 0x000fea0003c00000 */
[----:B------:R0:W1:Y:S02]  /*b440*/  SHFL.IDX P6, R14, R13, R12, R11 ;  /* 0x0000000c0d0e7389 */ /* 0x00006400000c000b */
[----:B01----:R-:W-:Y:S01]  /*b450*/  ENDCOLLECTIVE ;  /* 0x000000000000791b */ /* 0x003fe20003800000 */
.L_x_6615:
[----:B------:R-:W-:Y:S02]  /*b460*/  IMAD.MOV.U32 R13, RZ, RZ, R6 ;  /* 0x000000ffff0d7224 */ /* 0x000fe400078e0006 */
[----:B------:R-:W-:Y:S01]  /*b470*/  IMAD.MOV.U32 R12, RZ, RZ, 0x4 ;  /* 0x00000004ff0c7424 */ /* 0x000fe200078e00ff */
[----:B------:R-:W-:-:S05]  /*b480*/  @P0 LEA R14, P1, R34, R14, 0x1 ;  /* 0x0000000e220e0211 */ /* 0x000fca00078208ff */
[----:B------:R-:W-:-:S08]  /*b490*/  @P0 IMAD.MOV.U32 R2, RZ, RZ, R14 ;  /* 0x000000ffff020224 */ /* 0x000fd000078e000e */
[----:B------:R-:W-:Y:S05]  /*b4a0*/  WARPSYNC.COLLECTIVE R15, `(.L_x_6616) ;  /* 0x000000000f087348 */ /* 0x000fea0003c00000 */
[----:B------:R0:W1:Y:S02]  /*b4b0*/  SHFL.IDX P6, R14, R13, R12, R11 ;  /* 0x0000000c0d0e7389 */ /* 0x00006400000c000b */
[----:B01----:R-:W-:Y:S01]  /*b4c0*/  ENDCOLLECTIVE ;  /* 0x000000000000791b */ /* 0x003fe20003800000 */
.L_x_6616:
[----:B------:R-:W-:-:S04]  /*b4d0*/  @P0 IMAD.X R7, RZ, RZ, R7, P1 ;  /* 0x000000ffff070224 */ /* 0x000fc800008e0607 */
[----:B------:R-:W-:-:S05]  /*b4e0*/  @P0 IMAD.MOV.U32 R3, RZ, RZ, R7 ;  /* 0x000000ffff030224 */ /* 0x000fca00078e0007 */
[----:B------:R-:W-:Y:S01]  /*b4f0*/  @!PT LDS RZ, [RZ] ;  /* 0x00000000fffff984 */ /* 0x000fe20000000800 */
[----:B------:R-:W-:Y:S01]  /*b500*/  @!PT LDS RZ, [RZ] ;  /* 0x00000000fffff984 */ /* 0x000fe20000000800 */
[----:B------:R-:W-:Y:S01]  /*b510*/  @!PT LDS RZ, [RZ] ;  /* 0x00000000fffff984 */ /* 0x000fe20000000800 */
        /* <DEDUP_REMOVED lines=8> */
.L_x_6617:
[----:B------:R-:W-:Y:S01]  /*b5a0*/  @P0 LEA R9, R5, UR39, 0x1 ;  /* 0x0000002705090c11 */ /* 0x000fe2000f8e08ff */
[----:B------:R-:W-:Y:S01]  /*b5b0*/  IMAD.MOV.U32 R13, RZ, RZ, R6 ;  /* 0x000000ffff0d7224 */ /* 0x000fe200078e0006 */
[----:B------:R-:W-:Y:S02]  /*b5c0*/  MOV R12, 0x5 ;  /* 0x00000005000c7802 */ /* 0x000fe40000000f00 */
[----:B------:R-:W-:-:S05]  /*b5d0*/  @P0 LEA R14, P1, R34, R14, 0x1 ;  /* 0x0000000e220e0211 */ /* 0x000fca00078208ff */
[----:B------:R-:W-:-:S08]  /*b5e0*/  @P0 IMAD.MOV.U32 R2, RZ, RZ, R14 ;  /* 0x000000ffff020224 */ /* 0x000fd000078e000e */
[----:B------:R-:W-:Y:S05]  /*b5f0*/  WARPSYNC.COLLECTIVE R15, `(.L_x_6618) ;  /* 0x000000000f087348 */ /* 0x000fea0003c00000 */
[----:B------:R0:W1:Y:S02]  /*b600*/  SHFL.IDX P6, R14, R13, R12, R11 ;  /* 0x0000000c0d0e7389 */ /* 0x00006400000c000b */
[----:B01----:R-:W-:Y:S01]  /*b610*/  ENDCOLLECTIVE ;  /* 0x000000000000791b */ /* 0x003fe20003800000 */
.L_x_6618:
        /* <DEDUP_REMOVED lines=13> */
.L_x_6619:
        /* <DEDUP_REMOVED lines=8> */
.L_x_6620:
        /* <DEDUP_REMOVED lines=13> */
.L_x_6621:
        /* <DEDUP_REMOVED lines=8> */
.L_x_6622:
[----:B------:R-:W-:-:S05]  /*b8c0*/  @P0 IMAD.X R7, RZ, RZ, R7, P1 ;  /* 0x000000ffff070224 */ /* 0x000fca00008e0607 */
[----:B------:R-:W-:-:S05]  /*b8d0*/  @P0 MOV R3, R7 ;  /* 0x0000000700030202 */ /* 0x000fca0000000f00 */
[----:B------:R-:W-:Y:S01]  /*b8e0*/  @!PT LDS RZ, [RZ] ;  /* 0x00000000fffff984 */ /* 0x000fe20000000800 */
[----:B------:R-:W-:Y:S01]  /*b8f0*/  @!PT LDS RZ, [RZ] ;  /* 0x00000000fffff984 */ /* 0x000fe20000000800 */
[----:B------:R-:W-:Y:S01]  /*b900*/  @!PT LDS RZ, [RZ] ;  /* 0x00000000fffff984 */ /* 0x000fe20000000800 */
[----:B------:R0:W-:Y:S01]  /*b910*/  @P0 LDGSTS.E.BYPASS.LTC128B.128 [R9+0x1b400], desc[UR48][R2.64], !P3 ;  /* 0x1b40000002090fae */ /* 0x0001e2000d901d70 */
[----:B------:R-:W-:-:S03]  /*b920*/  IMAD.MOV.U32 R13, RZ, RZ, R4 ;  /* 0x000000ffff0d7224 */ /* 0x000fc600078e0004 */
[----:B------:R0:W-:Y:S01]  /*b930*/  @P0 LDGSTS.E.BYPASS.LTC128B.128 [R9+0x1f400], desc[UR48][R2.64+0x80], !P2 ;  /* 0x1f40008002090fae */ /* 0x0001e2000d101d70 */
[----:B------:R-:W-:-:S07]  /*b940*/  IMAD.MOV.U32 R7, RZ, RZ, R14 ;  /* 0x000000ffff077224 */ /* 0x000fce00078e000e */
[----:B0-----:R-:W-:Y:S05]  /*b950*/  WARPSYNC.COLLECTIVE R15, `(.L_x_6623) ;  /* 0x000000000f087348 */ /* 0x001fea0003c00000 */
[----:B------:R1:W2:Y:S02]  /*b960*/  SHFL.IDX P6, R14, R13, R12, R11 ;  /* 0x0000000c0d0e7389 */ /* 0x0002a400000c000b */
[----:B012---:R-:W-:Y:S01]  /*b970*/  ENDCOLLECTIVE ;  /* 0x000000000000791b */ /* 0x007fe20003800000 */
.L_x_6623:
[----:B------:R-:W-:Y:S05]  /*b980*/  BRA `(.L_x_6624) ;  /* 0xffffffcc00187947 */ /* 0x000fea000383ffff */
.L_x_6565:
[----:B------:R-:W-:Y:S01]  /*b990*/  IMAD.MOV.U32 R13, RZ, RZ, R5 ;  /* 0x000000ffff0d7224 */ /* 0x000fe200078e0005 */
[----:B------:R-:W-:Y:S01]  /*b9a0*/  MOV R12, RZ ;  /* 0x000000ff000c7202 */ /* 0x000fe20000000f00 */
[----:B------:R-:W-:Y:S02]  /*b9b0*/  IMAD.MOV.U32 R11, RZ, RZ, 0x181f ;  /* 0x0000181fff0b7424 */ /* 0x000fe400078e00ff */
[----:B------:R-:W-:Y:S02]  /*b9c0*/  IMAD.MOV.U32 R15, RZ, RZ, -0x1 ;  /* 0xffffffffff0f7424 */ /* 0x000fe400078e00ff */
[----:B------:R-:W-:-:S07]  /*b9d0*/  IMAD.IADD R4, R35, 0x1, R4 ;  /* 0x0000000123047824 */ /* 0x000fce00078e0204 */
[----:B------:R-:W-:Y:S05]  /*b9e0*/  WARPSYNC.COLLECTIVE R15, `(.L_x_6625) ;  /* 0x000000000f087348 */ /* 0x000fea0003c00000 */
[----:B------:R0:W1:Y:S02]  /*b9f0*/  SHFL.IDX P6, R14, R13, R12, R11 ;  /* 0x0000000c0d0e7389 */ /* 0x00006400000c000b */
[----:B01----:R-:W-:Y:S01]  /*ba00*/  ENDCOLLECTIVE ;  /* 0x000000000000791b */ /* 0x003fe20003800000 */
.L_x_6625:
[C---:B------:R-:W-:Y:S01]  /*ba10*/  VIADD R6, R4.reuse, 0x10 ;  /* 0x0000001004067836 */ /* 0x040fe20000000000 */
[----:B------:R-:W-:Y:S01]  /*ba20*/  ISETP.GE.AND P0, PT, R4, UR38, PT ;  /* 0x0000002604007c0c */ /* 0x000fe2000bf06270 */
[----:B------:R-:W-:Y:S02]  /*ba30*/  IMAD.MOV.U32 R13, RZ, RZ, R0 ;  /* 0x000000ffff0d7224 */ /* 0x000fe400078e0000 */
[----:B------:R-:W-:-:S10]  /*ba40*/  IMAD.MOV.U32 R2, RZ, RZ, R14 ;  /* 0x000000ffff027224 */ /* 0x000fd400078e000e */
[----:B------:R-:W-:Y:S05]  /*ba50*/  WARPSYNC.COLLECTIVE R15, `(.L_x_6626) ;  /* 0x000000000f087348 */ /* 0x000fea0003c00000 */
[----:B------:R0:W1:Y:S02]  /*ba60*/  SHFL.IDX P6, R14, R13, R12, R11 ;  /* 0x0000000c0d0e7389 */ /* 0x00006400000c000b */
[----:B01----:R-:W-:Y:S01]  /*ba70*/  ENDCOLLECTIVE ;  /* 0x000000000000791b */ /* 0x003fe20003800000 */
.L_x_6626:
        /* <DEDUP_REMOVED lines=8> */
.L_x_6627:
[----:B------:R-:W-:Y:S01]  /*bb00*/  @!PT LDS RZ, [RZ] ;  /* 0x00000000fffff984 */ /* 0x000fe20000000800 */
[----:B------:R-:W-:Y:S01]  /*bb10*/  @!PT LDS RZ, [RZ] ;  /* 0x00000000fffff984 */ /* 0x000fe20000000800 */
[----:B------:R-:W-:Y:S01]  /*bb20*/  @!PT LDS RZ, [RZ] ;  /* 0x00000000fffff984 */ /* 0x000fe20000000800 */
[----:B------:R0:W-:Y:S04]  /*bb30*/  @!P0 LDGSTS.E.BYPASS.LTC128B.128 [R8+0x10400], desc[UR48][R2.64], !P4 ;  /* 0x1040000002088fae */ /* 0x0001e8000e101d70 */
[----:B------:R0:W-:Y:S01]  /*bb40*/  @!P0 LDGSTS.E.BYPASS.LTC128B.128 [R8+0x14400], desc[UR48][R2.64+0x80], !P5 ;  /* 0x1440008002088fae */ /* 0x0001e2000e901d70 */
[----:B------:R-:W-:Y:S02]  /*bb50*/  ISETP.GE.AND P0, PT, R6, UR38, PT ;  /* 0x0000002606007c0c */ /* 0x000fe4000bf06270 */
[----:B------:R-:W-:Y:S01]  /*bb60*/  MOV R13, R0 ;  /* 0x00000000000d7202 */ /* 0x000fe20000000f00 */
[----:B------:R-:W-:-:S10]  /*bb70*/  IMAD.MOV.U32 R6, RZ, RZ, R14 ;  /* 0x000000ffff067224 */ /* 0x000fd400078e000e */
[----:B0-----:R-:W-:Y:S05]  /*bb80*/  WARPSYNC.COLLECTIVE R15, `(.L_x_6628) ;  /* 0x000000000f087348 */ /* 0x001fea0003c00000 */
[----:B------:R1:W2:Y:S02]  /*bb90*/  SHFL.IDX P6, R14, R13, R12, R11 ;  /* 0x0000000c0d0e7389 */ /* 0x0002a400000c000b */
[----:B012---:R-:W-:Y:S01]  /*bba0*/  ENDCOLLECTIVE ;  /* 0x000000000000791b */ /* 0x007fe20003800000 */
.L_x_6628:
[----:B------:R-:W-:Y:S01]  /*bbb0*/  IMAD.MOV.U32 R13, RZ, RZ, R5 ;  /* 0x000000ffff0d7224 */ /* 0x000fe200078e0005 */
[----:B------:R-:W-:Y:S02]  /*bbc0*/  MOV R12, 0x2 ;  /* 0x00000002000c7802 */ /* 0x000fe40000000f00 */
[----:B------:R-:W-:-:S05]  /*bbd0*/  @!P0 LEA R14, P1, R34, R14, 0x1 ;  /* 0x0000000e220e8211 */ /* 0x000fca00078208ff */
[----:B------:R-:W-:-:S08]  /*bbe0*/  @!P0 IMAD.MOV.U32 R2, RZ, RZ, R14 ;  /* 0x000000ffff028224 */ /* 0x000fd000078e000e */
[----:B------:R-:W-:Y:S05]  /*bbf0*/  WARPSYNC.COLLECTIVE R15, `(.L_x_6629) ;  /* 0x000000000f087348 */ /* 0x000fea0003c00000 */
[----:B------:R0:W1:Y:S02]  /*bc00*/  SHFL.IDX P6, R14, R13, R12, R11 ;  /* 0x0000000c0d0e7389 */ /* 0x00006400000c000b */
[----:B01----:R-:W-:Y:S01]  /*bc10*/  ENDCOLLECTIVE ;  /* 0x000000000000791b */ /* 0x003fe20003800000 */
.L_x_6629:
        /* <DEDUP_REMOVED lines=14> */
.L_x_6630:
[----:B------:R-:W-:Y:S02]  /*bd00*/  IMAD.MOV.U32 R13, RZ, RZ, R5 ;  /* 0x000000ffff0d7224 */ /* 0x000fe400078e0005 */
[----:B------:R-:W-:Y:S01]  /*bd10*/  IMAD.MOV.U32 R12, RZ, RZ, 0x3 ;  /* 0x00000003ff0c7424 */ /* 0x000fe200078e00ff */
[----:B------:R-:W-:-:S05]  /*bd20*/  @!P0 LEA R14, P1, R34, R14, 0x1 ;  /* 0x0000000e220e8211 */ /* 0x000fca00078208ff */
[----:B------:R-:W-:-:S08]  /*bd30*/  @!P0 IMAD.MOV.U32 R2, RZ, RZ, R14 ;  /* 0x000000ffff028224 */ /* 0x000fd000078e000e */
[----:B------:R-:W-:Y:S05]  /*bd40*/  WARPSYNC.COLLECTIVE R15, `(.L_x_6631) ;  /* 0x000000000f087348 */ /* 0x000fea0003c00000 */
[----:B------:R0:W1:Y:S02]  /*bd50*/  SHFL.IDX P6, R14, R13, R12, R11 ;  /* 0x0000000c0d0e7389 */ /* 0x00006400000c000b */
[----:B01----:R-:W-:Y:S01]  /*bd60*/  ENDCOLLECTIVE ;  /* 0x000000000000791b */ /* 0x003fe20003800000 */
.L_x_6631:
[----:B------:R-:W-:Y:S01]  /*bd70*/  @!P0 IMAD.X R7, RZ, RZ, R6, P1 ;  /* 0x000000ffff078224 */ /* 0x000fe200008e0606 */
[----:B------:R-:W-:-:S03]  /*bd80*/  IADD3 R6, R4, 0x30, RZ ;  /* 0x0000003004067810 */ /* 0x000fc60007ffe0ff */
        /* <DEDUP_REMOVED lines=12> */
.L_x_6632:
[----:B------:R-:W-:Y:S02]  /*be50*/  IMAD.MOV.U32 R13, RZ, RZ, R5 ;  /* 0x000000ffff0d7224 */ /* 0x000fe400078e0005 */
[----:B------:R-:W-:Y:S01]  /*be60*/  IMAD.MOV.U32 R12, RZ, RZ, 0x4 ;  /* 0x00000004ff0c7424 */ /* 0x000fe200078e00ff */
[----:B------:R-:W-:-:S04]  /*be70*/  @!P0 LEA R14, P1, R34, R14, 0x1 ;  /* 0x0000000e220e8211 */ /* 0x000fc800078208ff */
[----:B------:R-:W-:Y:S01]  /*be80*/  @!P0 MOV R2, R14 ;  /* 0x0000000e00028202 */ /* 0x000fe20000000f00 */
[----:B------:R-:W-:-:S08]  /*be90*/  @!P0 IMAD.X R7, RZ, RZ, R6, P1 ;  /* 0x000000ffff078224 */ /* 0x000fd000008e0606 */
[----:B------:R-:W-:Y:S05]  /*bea0*/  WARPSYNC.COLLECTIVE R15, `(.L_x_6633) ;  /* 0x000000000f087348 */ /* 0x000fea0003c00000 */
[----:B------:R0:W1:Y:S02]  /*beb0*/  SHFL.IDX P6, R14, R13, R12, R11 ;  /* 0x0000000c0d0e7389 */ /* 0x00006400000c000b */
[----:B01----:R-:W-:Y:S01]  /*bec0*/  ENDCOLLECTIVE ;  /* 0x000000000000791b */ /* 0x003fe20003800000 */
.L_x_6633:
[----:B------:R-:W-:Y:S02]  /*bed0*/  VIADD R6, R4, 0x40 ;  /* 0x0000004004067836 */ /* 0x000fe40000000000 */
[----:B------:R-:W-:-:S05]  /*bee0*/  @!P0 IMAD.MOV.U32 R3, RZ, RZ, R7 ;  /* 0x000000ffff038224 */ /* 0x000fca00078e0007 */
        /* <DEDUP_REMOVED lines=11> */
.L_x_6634:
[----:B------:R-:W-:Y:S01]  /*bfa0*/  IMAD.MOV.U32 R13, RZ, RZ, R5 ;  /* 0x000000ffff0d7224 */ /* 0x000fe200078e0005 */
[----:B------:R-:W-:Y:S02]  /*bfb0*/  MOV R12, 0x5 ;  /* 0x00000005000c7802 */ /* 0x000fe40000000f00 */
[----:B------:R-:W-:-:S05]  /*bfc0*/  @!P0 LEA R14, P1, R34, R14, 0x1 ;  /* 0x0000000e220e8211 */ /* 0x000fca00078208ff */
[----:B------:R-:W-:-:S08]  /*bfd0*/  @!P0 IMAD.MOV.U32 R2, RZ, RZ, R14 ;  /* 0x000000ffff028224 */ /* 0x000fd000078e000e */
[----:B------:R-:W-:Y:S05]  /*bfe0*/  WARPSYNC.COLLECTIVE R15, `(.L_x_6635) ;  /* 0x000000000f087348 */ /* 0x000fea0003c00000 */
[----:B------:R0:W1:Y:S02]  /*bff0*/  SHFL.IDX P6, R14, R13, R12, R11 ;  /* 0x0000000c0d0e7389 */ /* 0x00006400000c000b */
[----:B01----:R-:W-:Y:S01]  /*c000*/  ENDCOLLECTIVE ;  /* 0x000000000000791b */ /* 0x003fe20003800000 */
.L_x_6635:
        /* <DEDUP_REMOVED lines=14> */
.L_x_6636:
[----:B------:R-:W-:Y:S02]  /*c0f0*/  IMAD.MOV.U32 R13, RZ, RZ, R5 ;  /* 0x000000ffff0d7224 */ /* 0x000fe400078e0005 */
[----:B------:R-:W-:Y:S01]  /*c100*/  IMAD.MOV.U32 R12, RZ, RZ, 0x6 ;  /* 0x00000006ff0c7424 */ /* 0x000fe200078e00ff */
[----:B------:R-:W-:-:S05]  /*c110*/  @!P0 LEA R14, P1, R34, R14, 0x1 ;  /* 0x0000000e220e8211 */ /* 0x000fca00078208ff */
[----:B------:R-:W-:-:S08]  /*c120*/  @!P0 IMAD.MOV.U32 R2, RZ, RZ, R14 ;  /* 0x000000ffff028224 */ /* 0x000fd000078e000e */
[----:B------:R-:W-:Y:S05]  /*c130*/  WARPSYNC.COLLECTIVE R15, `(.L_x_6637) ;  /* 0x000000000f087348 */ /* 0x000fea0003c00000 */
[----:B------:R0:W1:Y:S02]  /*c140*/  SHFL.IDX P6, R14, R13, R12, R11 ;  /* 0x0000000c0d0e7389 */ /* 0x00006400000c000b */
[----:B01----:R-:W-:Y:S01]  /*c150*/  ENDCOLLECTIVE ;  /* 0x000000000000791b */ /* 0x003fe20003800000 */
.L_x_6637:
        /* <DEDUP_REMOVED lines=14> */
.L_x_6638:
        /* <DEDUP_REMOVED lines=8> */
.L_x_6639:
[----:B------:R-:W-:-:S05]  /*c2c0*/  @!P0 IMAD.MOV.U32 R3, RZ, RZ, R7 ;  /* 0x000000ffff038224 */ /* 0x000fca00078e0007 */
[----:B------:R-:W-:Y:S01]  /*c2d0*/  @!PT LDS RZ, [RZ] ;  /* 0x00000000fffff984 */ /* 0x000fe20000000800 */
[----:B------:R-:W-:Y:S01]  /*c2e0*/  @!PT LDS RZ, [RZ] ;  /* 0x00000000fffff984 */ /* 0x000fe20000000800 */
[----:B------:R-:W-:Y:S01]  /*c2f0*/  @!PT LDS RZ, [RZ] ;  /* 0x00000000fffff984 */ /* 0x000fe20000000800 */
[----:B------:R0:W-:Y:S04]  /*c300*/  @!P0 LDGSTS.E.BYPASS.LTC128B.128 [R8+0x13400], desc[UR48][R2.64], !P4 ;  /* 0x1340000002088fae */ /* 0x0001e8000e101d70 */
[----:B------:R0:W-:Y:S01]  /*c310*/  @!P0 LDGSTS.E.BYPASS.LTC128B.128 [R8+0x17400], desc[UR48][R2.64+0x80], !P5 ;  /* 0x1740008002088fae */ /* 0x0001e2000e901d70 */
[----:B------:R-:W-:Y:S02]  /*c320*/  IMAD.MOV.U32 R13, RZ, RZ, R0 ;  /* 0x000000ffff0d7224 */ /* 0x000fe400078e0000 */
[----:B------:R-:W-:-:S07]  /*c330*/  IMAD.MOV.U32 R6, RZ, RZ, R14 ;  /* 0x000000ffff067224 */ /* 0x000fce00078e000e */
[----:B0-----:R-:W-:Y:S05]  /*c340*/  WARPSYNC.COLLECTIVE R15, `(.L_x_6640) ;  /* 0x000000000f087348 */ /* 0x001fea0003c00000 */
[----:B------:R1:W2:Y:S02]  /*c350*/  SHFL.IDX P6, R14, R13, R12, R11 ;  /* 0x0000000c0d0e7389 */ /* 0x0002a400000c000b */
[----:B012---:R-:W-:Y:S01]  /*c360*/  ENDCOLLECTIVE ;  /* 0x000000000000791b */ /* 0x007fe20003800000 */
.L_x_6640:
[----:B------:R-:W-:Y:S05]  /*c370*/  BRA `(.L_x_6641) ;  /* 0xffffffcc002c7947 */ /* 0x000fea000383ffff */
.L_x_6567:
[----:B0-----:R-:W-:-:S04]  /*c380*/  MOV R3, UR39 ;  /* 0x0000002700037c02 */ /* 0x001fc80008000f00 */
[----:B------:R0:W1:Y:S03]  /*c390*/  SYNCS.PHASECHK.TRANS64.TRYWAIT P0, [R3+URZ+0x28820], R0 ;  /* 0x02882000030075a7 */ /* 0x000066000800017f */
[----:B-1----:R-:W-:Y:S05]  /*c3a0*/  @!P0 NANOSLEEP.SYNCS 0x989680 ;  /* 0x009896800000895d */ /* 0x002fea0003900000 */
[----:B------:R-:W1:Y:S02]  /*c3b0*/  @!P0 SYNCS.PHASECHK.TRANS64 P0, [R3+URZ+0x28820], R0 ;  /* 0x02882000030085a7 */ /* 0x000e64000800007f */
[----:B-1----:R-:W-:Y:S05]  /*c3c0*/  @!P0 BRA `(.L_x_6567) ;  /* 0xfffffffc00ec8947 */ /* 0x002fea000383ffff */
[----:B------:R-:W-:Y:S05]  /*c3d0*/  BRA `(.L_x_6642) ;  /* 0xffffffcc00607947 */ /* 0x000fea000383ffff */
.L_x_6571:
[----:B0-----:R0:W1:Y:S02]  /*c3e0*/  SYNCS.PHASECHK.TRANS64.TRYWAIT P0, [R6+URZ+0x28840], R3 ;  /* 0x02884003060075a7 */ /* 0x001064000800017f */
[----:B-1----:R-:W-:Y:S05]  /*c3f0*/  @!P0 NANOSLEEP.SYNCS 0x989680 ;  /* 0x009896800000895d */ /* 0x002fea0003900000 */
[----:B------:R-:W1:Y:S02]  /*c400*/  @!P0 SYNCS.PHASECHK.TRANS64 P0, [R6+URZ+0x28840], R3 ;  /* 0x02884003060085a7 */ /* 0x000e64000800007f */
[----:B-1----:R-:W-:Y:S05]  /*c410*/  @!P0 BRA `(.L_x_6571) ;  /* 0xfffffffc00f08947 */ /* 0x002fea000383ffff */
[----:B------:R-:W-:Y:S05]  /*c420*/  BRA `(.L_x_6643) ;  /* 0xffffffd0001c7947 */ /* 0x000fea000383ffff */
.L_x_6572:
        /* <DEDUP_REMOVED lines=8> */
.L_x_6645:
[----:B------:R-:W-:Y:S05]  /*c4b0*/  BSYNC B1 ;  /* 0x0000000000017941 */ /* 0x000fea0003800000 */
.L_x_6644:
[----:B------:R-:W-:Y:S01]  /*c4c0*/  MOV R13, R7 ;  /* 0x00000007000d7202 */ /* 0x000fe20000000f00 */
[----:B------:R-:W-:Y:S01]  /*c4d0*/  IMAD.MOV.U32 R12, RZ, RZ, RZ ;  /* 0x000000ffff0c7224 */ /* 0x000fe200078e00ff */
[----:B------:R-:W-:Y:S01]  /*c4e0*/  LEA R8, R8, UR39, 0x1 ;  /* 0x0000002708087c11 */ /* 0x000fe2000f8e08ff */
[----:B------:R-:W-:Y:S02]  /*c4f0*/  IMAD.MOV.U32 R11, RZ, RZ, 0x181f ;  /* 0x0000181fff0b7424 */ /* 0x000fe400078e00ff */
[----:B------:R-:W-:Y:S02]  /*c500*/  IMAD.MOV.U32 R15, RZ, RZ, -0x1 ;  /* 0xffffffffff0f7424 */ /* 0x000fe400078e00ff */
[----:B------:R-:W-:Y:S02]  /*c510*/  IMAD.MOV.U32 R3, RZ, RZ, R14 ;  /* 0x000000ffff037224 */ /* 0x000fe400078e000e */
[----:B------:R-:W-:-:S07]  /*c520*/  IMAD.SHL.U32 R5, R34, 0x2, RZ ;  /* 0x0000000222057824 */ /* 0x000fce00078e00ff */
[----:B------:R-:W-:Y:S05]  /*c530*/  WARPSYNC.COLLECTIVE R15, `(.L_x_6646) ;  /* 0x000000000f087348 */ /* 0x000fea0003c00000 */
[----:B------:R0:W1:Y:S02]  /*c540*/  SHFL.IDX P6, R14, R13, R12, R11 ;  /* 0x0000000c0d0e7389 */ /* 0x00006400000c000b */
[----:B01----:R-:W-:Y:S01]  /*c550*/  ENDCOLLECTIVE ;  /* 0x000000000000791b */ /* 0x003fe20003800000 */
.L_x_6646:
[----:B------:R-:W-:Y:S01]  /*c560*/  MOV R13, R9 ;  /* 0x00000009000d7202 */ /* 0x000fe20000000f00 */
[----:B------:R-:W-:Y:S01]  /*c570*/  IMAD.MOV.U32 R12, RZ, RZ, 0x1 ;  /* 0x00000001ff0c7424 */ /* 0x000fe200078e00ff */
[----:B------:R-:W-:-:S13]  /*c580*/  IADD3 R2, P0, R14, R5, RZ ;  /* 0x000000050e027210 */ /* 0x000fda0007f1e0ff */
[----:B------:R-:W-:Y:S05]  /*c590*/  WARPSYNC.COLLECTIVE R15, `(.L_x_6647) ;  /* 0x000000000f087348 */ /* 0x000fea0003c00000 */
[----:B------:R0:W1:Y:S02]  /*c5a0*/  SHFL.IDX P6, R14, R13, R12, R11 ;  /* 0x0000000c0d0e7389 */ /* 0x00006400000c000b */
[----:B01----:R-:W-:Y:S01]  /*c5b0*/  ENDCOLLECTIVE ;  /* 0x000000000000791b */ /* 0x003fe20003800000 */
.L_x_6647:
[----:B------:R-:W-:-:S05]  /*c5c0*/  IMAD.X R3, RZ, RZ, R3, P0 ;  /* 0x000000ffff037224 */ /* 0x000fca00000e0603 */
[----:B------:R-:W-:Y:S01]  /*c5d0*/  @!PT LDS RZ, [RZ] ;  /* 0x00000000fffff984 */ /* 0x000fe20000000800 */
[----:B------:R-:W-:Y:S01]  /*c5e0*/  @!PT LDS RZ, [RZ] ;  /* 0x00000000fffff984 */ /* 0x000fe20000000800 */
[----:B------:R-:W-:Y:S01]  /*c5f0*/  @!PT LDS RZ, [RZ] ;  /* 0x00000000fffff984 */ /* 0x000fe20000000800 */
[----:B------:R-:W-:Y:S04]  /*c600*/  LDGSTS.E.BYPASS.LTC128B.128 [R8+0x18400], desc[UR48][R2.64], !P2 ;  /* 0x1840000002087fae */ /* 0x000fe8000d101d70 */
[----:B------:R0:W-:Y:S01]  /*c610*/  LDGSTS.E.BYPASS.LTC128B.128 [R8+0x1c400], desc[UR48][R2.64+0x80], !P1 ;  /* 0x1c40008002087fae */ /* 0x0001e2000c901d70 */
[----:B------:R-:W-:Y:S02]  /*c620*/  IMAD.MOV.U32 R13, RZ, RZ, R7 ;  /* 0x000000ffff0d7224 */ /* 0x000fe400078e0007 */
[----:B0-----:R-:W-:-:S07]  /*c630*/  IMAD.MOV.U32 R3, RZ, RZ, R14 ;  /* 0x000000ffff037224 */ /* 0x001fce00078e000e */
[----:B------:R-:W-:Y:S05]  /*c640*/  WARPSYNC.COLLECTIVE R15, `(.L_x_6648) ;  /* 0x000000000f087348 */ /* 0x000fea0003c00000 */
[----:B------:R0:W1:Y:S02]  /*c650*/  SHFL.IDX P6, R14, R13, R12, R11 ;  /* 0x0000000c0d0e7389 */ /* 0x00006400000c000b */
[----:B01----:R-:W-:Y:S01]  /*c660*/  ENDCOLLECTIVE ;  /* 0x000000000000791b */ /* 0x003fe20003800000 */
.L_x_6648:
[----:B------:R-:W-:Y:S01]  /*c670*/  IMAD.MOV.U32 R13, RZ, RZ, R9 ;  /* 0x000000ffff0d7224 */ /* 0x000fe200078e0009 */
[----:B------:R-:W-:Y:S02]  /*c680*/  MOV R12, 0x2 ;  /* 0x00000002000c7802 */ /* 0x000fe40000000f00 */
[----:B------:R-:W-:-:S13]  /*c690*/  IADD3 R2, P0, R14, R5, RZ ;  /* 0x000000050e027210 */ /* 0x000fda0007f1e0ff */
[----:B------:R-:W-:Y:S05]  /*c6a0*/  WARPSYNC.COLLECTIVE R15, `(.L_x_6649) ;  /* 0x000000000f087348 */ /* 0x000fea0003c00000 */
[----:B------:R0:W1:Y:S02]  /*c6b0*/  SHFL.IDX P6, R14, R13, R12, R11 ;  /* 0x0000000c0d0e7389 */ /* 0x00006400000c000b */
[----:B01----:R-:W-:Y:S01]  /*c6c0*/  ENDCOLLECTIVE ;  /* 0x000000000000791b */ /* 0x003fe20003800000 */
.L_x_6649:
        /* <DEDUP_REMOVED lines=11> */
.L_x_6650:
[----:B------:R-:W-:Y:S02]  /*c780*/  IMAD.MOV.U32 R13, RZ, RZ, R9 ;  /* 0x000000ffff0d7224 */ /* 0x000fe400078e0009 */
[----:B------:R-:W-:Y:S01]  /*c790*/  IMAD.MOV.U32 R12, RZ, RZ, 0x3 ;  /* 0x00000003ff0c7424 */ /* 0x000fe200078e00ff */
[----:B------:R-:W-:-:S13]  /*c7a0*/  IADD3 R2, P0, R14, R5, RZ ;  /* 0x000000050e027210 */ /* 0x000fda0007f1e0ff */
[----:B------:R-:W-:Y:S05]  /*c7b0*/  WARPSYNC.COLLECTIVE R15, `(.L_x_6651) ;  /* 0x000000000f087348 */ /* 0x000fea0003c00000 */
[----:B------:R0:W1:Y:S02]  /*c7c0*/  SHFL.IDX P6, R14, R13, R12, R11 ;  /* 0x0000000c0d0e7389 */ /* 0x00006400000c000b */
[----:B01----:R-:W-:Y:S01]  /*c7d0*/  ENDCOLLECTIVE ;  /* 0x000000000000791b */ /* 0x003fe20003800000 */
.L_x_6651:
[----:B------:R-:W-:-:S05]  /*c7e0*/  IMAD.X R3, RZ, RZ, R3, P0 ;  /* 0x000000ffff037224 */ /* 0x000fca00000e0603 */
[----:B------:R-:W-:Y:S01]  /*c7f0*/  @!PT LDS RZ, [RZ] ;  /* 0x00000000fffff984 */ /* 0x000fe20000000800 */
[----:B------:R-:W-:Y:S01]  /*c800*/  @!PT LDS RZ, [RZ] ;  /* 0x00000000fffff984 */ /* 0x000fe20000000800 */
[----:B------:R-:W-:Y:S01]  /*c810*/  @!PT LDS RZ, [RZ] ;  /* 0x00000000fffff984 */ /* 0x000fe20000000800 */
[----:B------:R-:W-:Y:S04]  /*c820*/  LDGSTS.E.BYPASS.LTC128B.128 [R8+0x19400], desc[UR48][R2.64], !P2 ;  /* 0x1940000002087fae */ /* 0x000fe8000d101d70 */
[----:B------:R0:W-:Y:S01]  /*c830*/  LDGSTS.E.BYPASS.LTC128B.128 [R8+0x1d400], desc[UR48][R2.64+0x80], !P1 ;  /* 0x1d40008002087fae */ /* 0x0001e2000c901d70 */
[----:B------:R-:W-:Y:S01]  /*c840*/  IMAD.MOV.U32 R13, RZ, RZ, R7 ;  /* 0x000000ffff0d7224 */ /* 0x000fe200078e0007 */
[----:B0-----:R-:W-:-:S07]  /*c850*/  MOV R3, R14 ;  /* 0x0000000e00037202 */ /* 0x001fce0000000f00 */
[----:B------:R-:W-:Y:S05]  /*c860*/  WARPSYNC.COLLECTIVE R15, `(.L_x_6652) ;  /* 0x000000000f087348 */ /* 0x000fea0003c00000 */
[----:B------:R0:W1:Y:S02]  /*c870*/  SHFL.IDX P6, R14, R13, R12, R11 ;  /* 0x0000000c0d0e7389 */ /* 0x00006400000c000b */
[----:B01----:R-:W-:Y:S01]  /*c880*/  ENDCOLLECTIVE ;  /* 0x000000000000791b */ /* 0x003fe20003800000 */
.L_x_6652:
[----:B------:R-:W-:Y:S02]  /*c890*/  IMAD.MOV.U32 R13, RZ, RZ, R9 ;  /* 0x000000ffff0d7224 */ /* 0x000fe400078e0009 */
[----:B------:R-:W-:Y:S01]  /*c8a0*/  IMAD.MOV.U32 R12, RZ, RZ, 0x4 ;  /* 0x00000004ff0c7424 */ /* 0x000fe200078e00ff */
[----:B------:R-:W-:-:S13]  /*c8b0*/  IADD3 R2, P0, R14, R5, RZ ;  /* 0x000000050e027210 */ /* 0x000fda0007f1e0ff */
[----:B------:R-:W-:Y:S05]  /*c8c0*/  WARPSYNC.COLLECTIVE R15, `(.L_x_6653) ;  /* 0x000000000f087348 */ /* 0x000fea0003c00000 */
[----:B------:R0:W1:Y:S02]  /*c8d0*/  SHFL.IDX P6, R14, R13, R12, R11 ;  /* 0x0000000c0d0e7389 */ /* 0x00006400000c000b */
[----:B01----:R-:W-:Y:S01]  /*c8e0*/  ENDCOLLECTIVE ;  /* 0x000000000000791b */ /* 0x003fe20003800000 */
.L_x_6653:
[----:B------:R-:W-:-:S05]  /*c8f0*/  IMAD.X R3, RZ, RZ, R3, P0 ;  /* 0x000000ffff037224 */ /* 0x000fca00000e0603 */
[----:B------:R-:W-:Y:S01]  /*c900*/  @!PT LDS RZ, [RZ] ;  /* 0x00000000fffff984 */ /* 0x000fe20000000800 */
[----:B------:R-:W-:Y:S01]  /*c910*/  @!PT LDS RZ, [RZ] ;  /* 0x00000000fffff984 */ /* 0x000fe20000000800 */
[----:B------:R-:W-:Y:S01]  /*c920*/  @!PT LDS RZ, [RZ] ;  /* 0x00000000fffff984 */ /* 0x000fe20000000800 */
[----:B------:R-:W-:Y:S04]  /*c930*/  LDGSTS.E.BYPASS.LTC128B.128 [R8+0x19c00], desc[UR48][R2.64], !P2 ;  /* 0x19c0000002087fae */ /* 0x000fe8000d101d70 */
[----:B------:R0:W-:Y:S01]  /*c940*/  LDGSTS.E.BYPASS.LTC128B.128 [R8+0x1dc00], desc[UR48][R2.64+0x80], !P1 ;  /* 0x1dc0008002087fae */ /* 0x0001e2000c901d70 */
[----:B------:R-:W-:Y:S01]  /*c950*/  MOV R13, R7 ;  /* 0x00000007000d7202 */ /* 0x000fe20000000f00 */
[----:B0-----:R-:W-:-:S07]  /*c960*/  IMAD.MOV.U32 R3, RZ, RZ, R14 ;  /* 0x000000ffff037224 */ /* 0x001fce00078e000e */
[----:B------:R-:W-:Y:S05]  /*c970*/  WARPSYNC.COLLECTIVE R15, `(.L_x_6654) ;  /* 0x000000000f087348 */ /* 0x000fea0003c00000 */
[----:B------:R0:W1:Y:S02]  /*c980*/  SHFL.IDX P6, R14, R13, R12, R11 ;  /* 0x0000000c0d0e7389 */ /* 0x00006400000c000b */
[----:B01----:R-:W-:Y:S01]  /*c990*/  ENDCOLLECTIVE ;  /* 0x000000000000791b */ /* 0x003fe20003800000 */
.L_x_6654:
[----:B------:R-:W-:Y:S02]  /*c9a0*/  IMAD.MOV.U32 R13, RZ, RZ, R9 ;  /* 0x000000ffff0d7224 */ /* 0x000fe400078e0009 */
[----:B------:R-:W-:Y:S01]  /*c9b0*/  IMAD.MOV.U32 R12, RZ, RZ, 0x5 ;  /* 0x00000005ff0c7424 */ /* 0x000fe200078e00ff */
[----:B------:R-:W-:-:S13]  /*c9c0*/  IADD3 R2, P0, R14, R5, RZ ;  /* 0x000000050e027210 */ /* 0x000fda0007f1e0ff */
[----:B------:R-:W-:Y:S05]  /*c9d0*/  WARPSYNC.COLLECTIVE R15, `(.L_x_6655) ;  /* 0x000000000f087348 */ /* 0x000fea0003c00000 */
[----:B------:R0:W1:Y:S02]  /*c9e0*/  SHFL.IDX P6, R14, R13, R12, R11 ;  /* 0x0000000c0d0e7389 */ /* 0x00006400000c000b */
[----:B01----:R-:W-:Y:S01]  /*c9f0*/  ENDCOLLECTIVE ;  /* 0x000000000000791b */ /* 0x003fe20003800000 */
.L_x_6655:
        /* <DEDUP_REMOVED lines=11> */
.L_x_6656:
[----:B------:R-:W-:Y:S02]  /*cab0*/  IMAD.MOV.U32 R13, RZ, RZ, R9 ;  /* 0x000000ffff0d7224 */ /* 0x000fe400078e0009 */
[----:B------:R-:W-:Y:S01]  /*cac0*/  IMAD.MOV.U32 R12, RZ, RZ, 0x6 ;  /* 0x00000006ff0c7424 */ /* 0x000fe200078e00ff */
[----:B------:R-:W-:-:S13]  /*cad0*/  IADD3 R2, P0, R14, R5, RZ ;  /* 0x000000050e027210 */ /* 0x000fda0007f1e0ff */
[----:B------:R-:W-:Y:S05]  /*cae0*/  WARPSYNC.COLLECTIVE R15, `(.L_x_6657) ;  /* 0x000000000f087348 */ /* 0x000fea0003c00000 */
[----:B------:R0:W1:Y:S02]  /*caf0*/  SHFL.IDX P6, R14, R13, R12, R11 ;  /* 0x0000000c0d0e7389 */ /* 0x00006400000c000b */
[----:B01----:R-:W-:Y:S01]  /*cb00*/  ENDCOLLECTIVE ;  /* 0x000000000000791b */ /* 0x003fe20003800000 */
.L_x_6657:
[----:B------:R-:W-:-:S05]  /*cb10*/  IADD3.X R3, RZ, R3, RZ, P0, !PT ;  /* 0x00000003ff037210 */ /* 0x000fca00007fe4ff */
        /* <DEDUP_REMOVED lines=10> */
.L_x_6658:
[----:B------:R-:W-:Y:S02]  /*cbc0*/  IMAD.MOV.U32 R13, RZ, RZ, R9 ;  /* 0x000000ffff0d7224 */ /* 0x000fe400078e0009 */
[----:B------:R-:W-:Y:S01]  /*cbd0*/  IMAD.MOV.U32 R12, RZ, RZ, 0x7 ;  /* 0x00000007ff0c7424 */ /* 0x000fe200078e00ff */
[----:B------:R-:W-:-:S13]  /*cbe0*/  IADD3 R2, P0, R14, R5, RZ ;  /* 0x000000050e027210 */ /* 0x000fda0007f1e0ff */
[----:B------:R-:W-:Y:S05]  /*cbf0*/  WARPSYNC.COLLECTIVE R15, `(.L_x_6659) ;  /* 0x000000000f087348 */ /* 0x000fea0003c00000 */
[----:B------:R0:W1:Y:S02]  /*cc00*/  SHFL.IDX P6, R14, R13, R12, R11 ;  /* 0x0000000c0d0e7389 */ /* 0x00006400000c000b */
[----:B01----:R-:W-:Y:S01]  /*cc10*/  ENDCOLLECTIVE ;  /* 0x000000000000791b */ /* 0x003fe20003800000 */
.L_x_6659:
[----:B------:R-:W-:-:S05]  /*cc20*/  IADD3.X R3, RZ, R3, RZ, P0, !PT ;  /* 0x00000003ff037210 */ /* 0x000fca00007fe4ff */
[----:B------:R-:W-:Y:S01]  /*cc30*/  @!PT LDS RZ, [RZ] ;  /* 0x00000000fffff984 */ /* 0x000fe20000000800 */
[----:B------:R-:W-:Y:S01]  /*cc40*/  @!PT LDS RZ, [RZ] ;  /* 0x00000000fffff984 */ /* 0x000fe20000000800 */
[----:B------:R-:W-:Y:S01]  /*cc50*/  @!PT LDS RZ, [RZ] ;  /* 0x00000000fffff984 */ /* 0x000fe20000000800 */
[----:B------:R0:W-:Y:S04]  /*cc60*/  LDGSTS.E.BYPASS.LTC128B.128 [R8+0x1b400], desc[UR48][R2.64], !P2 ;  /* 0x1b40000002087fae */ /* 0x0001e8000d101d70 */
[----:B------:R0:W-:Y:S01]  /*cc70*/  LDGSTS.E.BYPASS.LTC128B.128 [R8+0x1f400], desc[UR48][R2.64+0x80], !P1 ;  /* 0x1f40008002087fae */ /* 0x0001e2000c901d70 */
[----:B------:R-:W-:Y:S02]  /*cc80*/  IMAD.MOV.U32 R13, RZ, RZ, R7 ;  /* 0x000000ffff0d7224 */ /* 0x000fe400078e0007 */
[----:B------:R-:W-:-:S07]  /*cc90*/  IMAD.MOV.U32 R9, RZ, RZ, R14 ;  /* 0x000000ffff097224 */ /* 0x000fce00078e000e */
[----:B0-----:R-:W-:Y:S05]  /*cca0*/  WARPSYNC.COLLECTIVE R15, `(.L_x_6660) ;  /* 0x000000000f087348 */ /* 0x001fea0003c00000 */
[----:B------:R1:W2:Y:S02]  /*ccb0*/  SHFL.IDX P6, R14, R13, R12, R11 ;  /* 0x0000000c0d0e7389 */ /* 0x0002a400000c000b */
[----:B012---:R-:W-:Y:S01]  /*ccc0*/  ENDCOLLECTIVE ;  /* 0x000000000000791b */ /* 0x007fe20003800000 */
.L_x_6660:
[----:B------:R-:W-:Y:S05]  /*ccd0*/  BRA `(.L_x_6661) ;  /* 0xffffffcc000c7947 */ /* 0x000fea000383ffff */
.L_x_6577:
[----:B0-----:R0:W1:Y:S02]  /*cce0*/  SYNCS.PHASECHK.TRANS64.TRYWAIT P0, [R6+URZ+0x28860], R3 ;  /* 0x02886003060075a7 */ /* 0x001064000800017f */
[----:B-1----:R-:W-:Y:S05]  /*ccf0*/  @!P0 NANOSLEEP.SYNCS 0x989680 ;  /* 0x009896800000895d */ /* 0x002fea0003900000 */
[----:B------:R-:W1:Y:S02]  /*cd00*/  @!P0 SYNCS.PHASECHK.TRANS64 P0, [R6+URZ+0x28860], R3 ;  /* 0x02886003060085a7 */ /* 0x000e64000800007f */
[----:B-1----:R-:W-:Y:S05]  /*cd10*/  @!P0 BRA `(.L_x_6577) ;  /* 0xfffffffc00f08947 */ /* 0x002fea000383ffff */
[----:B------:R-:W-:Y:S05]  /*cd20*/  BRA `(.L_x_6662) ;  /* 0xffffffcc00707947 */ /* 0x000fea000383ffff */
.L_x_6578:
        /* <DEDUP_REMOVED lines=8> */
.L_x_6664:
[----:B------:R-:W-:Y:S05]  /*cdb0*/  BSYNC B1 ;  /* 0x0000000000017941 */ /* 0x000fea0003800000 */
.L_x_6663:
        /* <DEDUP_REMOVED lines=9> */
.L_x_6665:
[----:B------:R-:W-:Y:S01]  /*ce50*/  MOV R13, R17 ;  /* 0x00000011000d7202 */ /* 0x000fe20000000f00 */
[----:B------:R-:W-:Y:S01]  /*ce60*/  IMAD.MOV.U32 R12, RZ, RZ, 0x1 ;  /* 0x00000001ff0c7424 */ /* 0x000fe200078e00ff */
[----:B------:R-:W-:-:S13]  /*ce70*/  IADD3 R2, P0, R14, R5, RZ ;  /* 0x000000050e027210 */ /* 0x000fda0007f1e0ff */
[----:B------:R-:W-:Y:S05]  /*ce80*/  WARPSYNC.COLLECTIVE R15, `(.L_x_6666) ;  /* 0x000000000f087348 */ /* 0x000fea0003c00000 */
[----:B------:R0:W1:Y:S02]  /*ce90*/  SHFL.IDX P6, R14, R13, R12, R11 ;  /* 0x0000000c0d0e7389 */ /* 0x00006400000c000b */
[----:B01----:R-:W-:Y:S01]  /*cea0*/  ENDCOLLECTIVE ;  /* 0x000000000000791b */ /* 0x003fe20003800000 */
.L_x_6666:
        /* <DEDUP_REMOVED lines=8> */
[----:B------:R0:W-:Y:S02]  /*cf30*/  LDGSTS.E.BYPASS.LTC128B.128 [R7+0x4400], desc[UR48][R2.64+0x80], !P0 ;  /* 0x0440008002077fae */ /* 0x0001e4000c101d70 */
[----:B0-----:R-:W-:-:S07]  /*cf40*/  IMAD.MOV.U32 R3, RZ, RZ, R14 ;  /* 0x000000ffff037224 */ /* 0x001fce00078e000e */
[----:B------:R-:W-:Y:S05]  /*cf50*/  WARPSYNC.COLLECTIVE R15, `(.L_x_6667) ;  /* 0x000000000f087348 */ /* 0x000fea0003c00000 */
[----:B------:R0:W1:Y:S02]  /*cf60*/  SHFL.IDX P6, R14, R13, R12, R11 ;  /* 0x0000000c0d0e7389 */ /* 0x00006400000c000b */
[----:B01----:R-:W-:Y:S01]  /*cf70*/  ENDCOLLECTIVE ;  /* 0x000000000000791b */ /* 0x003fe20003800000 */
.L_x_6667:
[----:B------:R-:W-:Y:S01]  /*cf80*/  MOV R13, R17 ;  /* 0x00000011000d7202 */ /* 0x000fe20000000f00 */
[----:B------:R-:W-:Y:S01]  /*cf90*/  IMAD.MOV.U32 R12, RZ, RZ, 0x2 ;  /* 0x00000002ff0c7424 */ /* 0x000fe200078e00ff */
[----:B------:R-:W-:-:S13]  /*cfa0*/  IADD3 R2, P0, R14, R5, RZ ;  /* 0x000000050e027210 */ /* 0x000fda0007f1e0ff */
[----:B------:R-:W-:Y:S05]  /*cfb0*/  WARPSYNC.COLLECTIVE R15, `(.L_x_6668) ;  /* 0x000000000f087348 */ /* 0x000fea0003c00000 */
[----:B------:R0:W1:Y:S02]  /*cfc0*/  SHFL.IDX P6, R14, R13, R12, R11 ;  /* 0x0000000c0d0e7389 */ /* 0x00006400000c000b */
[----:B01----:R-:W-:Y:S01]  /*cfd0*/  ENDCOLLECTIVE ;  /* 0x000000000000791b */ /* 0x003fe20003800000 */
.L_x_6668:
        /* <DEDUP_REMOVED lines=13> */
.L_x_6669:
[----:B------:R-:W-:Y:S01]  /*d0b0*/  MOV R13, R17 ;  /* 0x00000011000d7202 */ /* 0x000fe20000000f00 */
[----:B------:R-:W-:Y:S01]  /*d0c0*/  IMAD.MOV.U32 R12, RZ, RZ, 0x3 ;  /* 0x00000003ff0c7424 */ /* 0x000fe200078e00ff */
[----:B------:R-:W-:-:S13]  /*d0d0*/  IADD3 R2, P0, R14, R5, RZ ;  /* 0x000000050e027210 */ /* 0x000fda0007f1e0ff */
[----:B------:R-:W-:Y:S05]  /*d0e0*/  WARPSYNC.COLLECTIVE R15, `(.L_x_6670) ;  /* 0x000000000f087348 */ /* 0x000fea0003c00000 */
[----:B------:R0:W1:Y:S02]  /*d0f0*/  SHFL.IDX P6, R14, R13, R12, R11 ;  /* 0x0000000c0d0e7389 */ /* 0x00006400000c000b */
[----:B01----:R-:W-:Y:S01]  /*d100*/  ENDCOLLECTIVE ;  /* 0x000000000000791b */ /* 0x003fe20003800000 */
.L_x_6670:
        /* <DEDUP_REMOVED lines=13> */
.L_x_6671:
[----:B------:R-:W-:Y:S01]  /*d1e0*/  MOV R13, R17 ;  /* 0x00000011000d7202 */ /* 0x000fe20000000f00 */
[----:B------:R-:W-:Y:S01]  /*d1f0*/  IMAD.MOV.U32 R12, RZ, RZ, 0x4 ;  /* 0x00000004ff0c7424 */ /* 0x000fe200078e00ff */
[----:B------:R-:W-:-:S13]  /*d200*/  IADD3 R2, P0, R14, R5, RZ ;  /* 0x000000050e027210 */ /* 0x000fda0007f1e0ff */
[----:B------:R-:W-:Y:S05]  /*d210*/  WARPSYNC.COLLECTIVE R15, `(.L_x_6672) ;  /* 0x000000000f087348 */ /* 0x000fea0003c00000 */
[----:B------:R0:W1:Y:S02]  /*d220*/  SHFL.IDX P6, R14, R13, R12, R11 ;  /* 0x0000000c0d0e7389 */ /* 0x00006400000c000b */
[----:B01----:R-:W-:Y:S01]  /*d230*/  ENDCOLLECTIVE ;  /* 0x000000000000791b */ /* 0x003fe20003800000 */
.L_x_6672:
        /* <DEDUP_REMOVED lines=13> */
.L_x_6673:
[----:B------:R-:W-:Y:S01]  /*d310*/  MOV R13, R17 ;  /* 0x00000011000d7202 */ /* 0x000fe20000000f00 */
[----:B------:R-:W-:Y:S01]  /*d320*/  IMAD.MOV.U32 R12, RZ, RZ, 0x5 ;  /* 0x00000005ff0c7424 */ /* 0x000fe200078e00ff */
[----:B------:R-:W-:-:S13]  /*d330*/  IADD3 R2, P0, R14, R5, RZ ;  /* 0x000000050e027210 */ /* 0x000fda0007f1e0ff */
[----:B------:R-:W-:Y:S05]  /*d340*/  WARPSYNC.COLLECTIVE R15, `(.L_x_6674) ;  /* 0x000000000f087348 */ /* 0x000fea0003c00000 */
[----:B------:R0:W1:Y:S02]  /*d350*/  SHFL.IDX P6, R14, R13, R12, R11 ;  /* 0x0000000c0d0e7389 */ /* 0x00006400000c000b */
[----:B01----:R-:W-:Y:S01]  /*d360*/  ENDCOLLECTIVE ;  /* 0x000000000000791b */ /* 0x003fe20003800000 */
.L_x_6674:
        /* <DEDUP_REMOVED lines=13> */
.L_x_6675:
[----:B------:R-:W-:Y:S01]  /*d440*/  MOV R13, R17 ;  /* 0x00000011000d7202 */ /* 0x000fe20000000f00 */
[----:B------:R-:W-:Y:S01]  /*d450*/  IMAD.MOV.U32 R12, RZ, RZ, 0x6 ;  /* 0x00000006ff0c7424 */ /* 0x000fe200078e00ff */
[----:B------:R-:W-:-:S13]  /*d460*/  IADD3 R2, P0, R14, R5, RZ ;  /* 0x000000050e027210 */ /* 0x000fda0007f1e0ff */
[----:B------:R-:W-:Y:S05]  /*d470*/  WARPSYNC.COLLECTIVE R15, `(.L_x_6676) ;  /* 0x000000000f087348 */ /* 0x000fea0003c00000 */
[----:B------:R0:W1:Y:S02]  /*d480*/  SHFL.IDX P6, R14, R13, R12, R11 ;  /* 0x0000000c0d0e7389 */ /* 0x00006400000c000b */
[----:B01----:R-:W-:Y:S01]  /*d490*/  ENDCOLLECTIVE ;  /* 0x000000000000791b */ /* 0x003fe20003800000 */
.L_x_6676:
        /* <DEDUP_REMOVED lines=13> */
.L_x_6677:
[----:B------:R-:W-:Y:S01]  /*d570*/  MOV R13, R17 ;  /* 0x00000011000d7202 */ /* 0x000fe20000000f00 */
[----:B------:R-:W-:Y:S01]  /*d580*/  IMAD.MOV.U32 R12, RZ, RZ, 0x7 ;  /* 0x00000007ff0c7424 */ /* 0x000fe200078e00ff */
[----:B------:R-:W-:-:S13]  /*d590*/  IADD3 R2, P0, R14, R5, RZ ;  /* 0x000000050e027210 */ /* 0x000fda0007f1e0ff */
[----:B------:R-:W-:Y:S05]  /*d5a0*/  WARPSYNC.COLLECTIVE R15, `(.L_x_6678) ;  /* 0x000000000f087348 */ /* 0x000fea0003c00000 */
[----:B------:R0:W1:Y:S02]  /*d5b0*/  SHFL.IDX P6, R14, R13, R12, R11 ;  /* 0x0000000c0d0e7389 */ /* 0x00006400000c000b */
[----:B01----:R-:W-:Y:S01]  /*d5c0*/  ENDCOLLECTIVE ;  /* 0x000000000000791b */ /* 0x003fe20003800000 */
.L_x_6678:
        /* <DEDUP_REMOVED lines=12> */
.L_x_6679:
[----:B------:R-:W-:Y:S01]  /*d690*/  @!PT LDS RZ, [RZ] ;  /* 0x00000000fffff984 */ /* 0x000fe20000000800 */
[----:B------:R-:W-:Y:S01]  /*d6a0*/  @!PT LDS RZ, [RZ] ;  /* 0x00000000fffff984 */ /* 0x000fe20000000800 */
[----:B------:R-:W-:Y:S01]  /*d6b0*/  @!PT LDS RZ, [RZ] ;  /* 0x00000000fffff984 */ /* 0x000fe20000000800 */
[----:B------:R0:W-:Y:S01]  /*d6c0*/  LDGSTS.E.BYPASS.LTC128B.128 [R7+0x7400], desc[UR48][R2.64+0x80], !P0 ;  /* 0x0740008002077fae */ /* 0x0001e2000c101d70 */
[----:B------:R-:W-:Y:S05]  /*d6d0*/  BRA `(.L_x_6680) ;  /* 0xffffffc8000c7947 */ /* 0x000fea000383ffff */
.L_x_6584:
[----:B0-----:R0:W1:Y:S02]  /*d6e0*/  SYNCS.PHASECHK.TRANS64.TRYWAIT P0, [R4+URZ+0x28860], R3 ;  /* 0x02886003040075a7 */ /* 0x001064000800017f */
[----:B-1----:R-:W-:Y:S05]  /*d6f0*/  @!P0 NANOSLEEP.SYNCS 0x989680 ;  /* 0x009896800000895d */ /* 0x002fea0003900000 */
[----:B------:R-:W1:Y:S02]  /*d700*/  @!P0 SYNCS.PHASECHK.TRANS64 P0, [R4+URZ+0x28860], R3 ;  /* 0x02886003040085a7 */ /* 0x000e64000800007f */
[----:B-1----:R-:W-:Y:S05]  /*d710*/  @!P0 BRA `(.L_x_6584) ;  /* 0xfffffffc00f08947 */ /* 0x002fea000383ffff */
[----:B------:R-:W-:Y:S05]  /*d720*/  BRA `(.L_x_6681) ;  /* 0xffffffc800e47947 */ /* 0x000fea000383ffff */
.L_x_6585:
        /* <DEDUP_REMOVED lines=8> */
.L_x_6683:
[----:B------:R-:W-:Y:S05]  /*d7b0*/  BSYNC B0 ;  /* 0x0000000000007941 */ /* 0x000fea0003800000 */
.L_x_6682:
        /* <DEDUP_REMOVED lines=9> */
.L_x_6684:
[----:B------:R-:W-:Y:S01]  /*d850*/  MOV R13, R17 ;  /* 0x00000011000d7202 */ /* 0x000fe20000000f00 */
[----:B------:R-:W-:Y:S01]  /*d860*/  IMAD.MOV.U32 R12, RZ, RZ, 0x1 ;  /* 0x00000001ff0c7424 */ /* 0x000fe200078e00ff */
[----:B------:R-:W-:-:S13]  /*d870*/  IADD3 R2, P0, R14, R6, RZ ;  /* 0x000000060e027210 */ /* 0x000fda0007f1e0ff */
[----:B------:R-:W-:Y:S05]  /*d880*/  WARPSYNC.COLLECTIVE R15, `(.L_x_6685) ;  /* 0x000000000f087348 */ /* 0x000fea0003c00000 */
[----:B------:R0:W1:Y:S02]  /*d890*/  SHFL.IDX P6, R14, R13, R12, R11 ;  /* 0x0000000c0d0e7389 */ /* 0x00006400000c000b */
[----:B01----:R-:W-:Y:S01]  /*d8a0*/  ENDCOLLECTIVE ;  /* 0x000000000000791b */ /* 0x003fe20003800000 */
.L_x_6685:
        /* <DEDUP_REMOVED lines=13> */
.L_x_6686:
[----:B------:R-:W-:Y:S01]  /*d980*/  @!PT LDS RZ, [RZ] ;  /* 0x00000000fffff984 */ /* 0x000fe20000000800 */
[----:B------:R-:W-:Y:S01]  /*d990*/  @!PT LDS RZ, [RZ] ;  /* 0x00000000fffff984 */ /* 0x000fe20000000800 */
[----:B------:R-:W-:Y:S01]  /*d9a0*/  @!PT LDS RZ, [RZ] ;  /* 0x00000000fffff984 */ /* 0x000fe20000000800 */
[----:B------:R0:W-:Y:S01]  /*d9b0*/  LDGSTS.E.BYPASS.LTC128B.128 [R0+0x4400], desc[UR48][R2.64+0x80], !P0 ;  /* 0x0440008002007fae */ /* 0x0001e2000c101d70 */
[----:B------:R-:W-:Y:S01]  /*d9c0*/  MOV R13, R17 ;  /* 0x00000011000d7202 */ /* 0x000fe20000000f00 */
[----:B------:R-:W-:Y:S01]  /*d9d0*/  IMAD.MOV.U32 R12, RZ, RZ, 0x2 ;  /* 0x00000002ff0c7424 */ /* 0x000fe200078e00ff */
[----:B0-----:R-:W-:-:S13]  /*d9e0*/  IADD3 R2, P0, R14, R6, RZ ;  /* 0x000000060e027210 */ /* 0x001fda0007f1e0ff */
[----:B------:R-:W-:Y:S05]  /*d9f0*/  WARPSYNC.COLLECTIVE R15, `(.L_x_6687) ;  /* 0x000000000f087348 */ /* 0x000fea0003c00000 */
[----:B------:R0:W1:Y:S02]  /*da00*/  SHFL.IDX P6, R14, R13, R12, R11 ;  /* 0x0000000c0d0e7389 */ /* 0x00006400000c000b */
[----:B01----:R-:W-:Y:S01]  /*da10*/  ENDCOLLECTIVE ;  /* 0x000000000000791b */ /* 0x003fe20003800000 */
.L_x_6687:
        /* <DEDUP_REMOVED lines=12> */
.L_x_6688:
        /* <DEDUP_REMOVED lines=10> */
.L_x_6689:
        /* <DEDUP_REMOVED lines=12> */
.L_x_6690:
        /* <DEDUP_REMOVED lines=10> */
.L_x_6691:
        /* <DEDUP_REMOVED lines=12> */
.L_x_6692:
        /* <DEDUP_REMOVED lines=10> */
.L_x_6693:
        /* <DEDUP_REMOVED lines=12> */
.L_x_6694:
        /* <DEDUP_REMOVED lines=10> */
.L_x_6695:
        /* <DEDUP_REMOVED lines=12> */
.L_x_6696:
        /* <DEDUP_REMOVED lines=10> */
.L_x_6697:
        /* <DEDUP_REMOVED lines=12> */
.L_x_6698:
[----:B------:R-:W-:Y:S01]  /*e1c0*/  @!PT LDS RZ, [RZ] ;  /* 0x00000000fffff984 */ /* 0x000fe20000000800 */
[----:B------:R-:W-:Y:S01]  /*e1d0*/  @!PT LDS RZ, [RZ] ;  /* 0x00000000fffff984 */ /* 0x000fe20000000800 */
[----:B------:R-:W-:Y:S01]  /*e1e0*/  @!PT LDS RZ, [RZ] ;  /* 0x00000000fffff984 */ /* 0x000fe20000000800 */
[----:B------:R0:W-:Y:S01]  /*e1f0*/  LDGSTS.E.BYPASS.LTC128B.128 [R0+0x7400], desc[UR48][R2.64+0x80], !P0 ;  /* 0x0740008002007fae */ /* 0x0001e2000c101d70 */
[----:B------:R-:W-:Y:S05]  /*e200*/  BRA `(.L_x_6699) ;  /* 0xffffffc400387947 */ /* 0x000fea000383ffff */
.L_x_6590:
[----:B0-----:R0:W1:Y:S02]  /*e210*/  SYNCS.PHASECHK.TRANS64.TRYWAIT P0, [R5+URZ+0x28820], R37 ;  /* 0x02882025050075a7 */ /* 0x001064000800017f */
[----:B-1----:R-:W-:Y:S05]  /*e220*/  @!P0 NANOSLEEP.SYNCS 0x989680 ;  /* 0x009896800000895d */ /* 0x002fea0003900000 */
[----:B------:R-:W1:Y:S02]  /*e230*/  @!P0 SYNCS.PHASECHK.TRANS64 P0, [R5+URZ+0x28820], R37 ;  /* 0x02882025050085a7 */ /* 0x000e64000800007f */
[----:B-1----:R-:W-:Y:S05]  /*e240*/  @!P0 BRA `(.L_x_6590) ;  /* 0xfffffffc00f08947 */ /* 0x002fea000383ffff */
[----:B------:R-:W-:Y:S05]  /*e250*/  BRA `(.L_x_6700) ;  /* 0xffffffc400c87947 */ /* 0x000fea000383ffff */
.L_x_6591:
[----:B------:R-:W1:Y:S01]  /*e260*/  S2R R0, SR_TID.X ;  /* 0x0000000000007919 */ /* 0x000e620000002100 */
[----:B------:R-:W-:Y:S01]  /*e270*/  BSSY B0, `(.L_x_6701) ;  /* 0x000000a000007945 */ /* 0x000fe20003800000 */
[----:B------:R-:W-:Y:S01]  /*e280*/  MOV R12, RZ ;  /* 0x000000ff000c7202 */ /* 0x000fe20000000f00 */
        /* <DEDUP_REMOVED lines=8> */
.L_x_6702:
[----:B------:R-:W-:Y:S05]  /*e310*/  BSYNC B0 ;  /* 0x0000000000007941 */ /* 0x000fea0003800000 */
.L_x_6701:
[----:B------:R-:W-:Y:S05]  /*e320*/  BRA `(.L_x_6703) ;  /* 0xffffffc400b07947 */ /* 0x000fea000383ffff */
.L_x_6594:
[----:B------:R-:W-:Y:S01]  /*e330*/  BSSY B1, `(.L_x_6704) ;  /* 0x0000006000017945 */ /* 0x000fe20003800000 */
[----:B------:R-:W-:-:S07]  /*e340*/  IMAD.MOV.U32 R15, RZ, RZ, -0x1 ;  /* 0xffffffffff0f7424 */ /* 0x000fce00078e00ff */
[----:B01----:R-:W-:Y:S05]  /*e350*/  WARPSYNC.COLLECTIVE R15, `(.L_x_6705) ;  /* 0x000000000f0c7348 */ /* 0x003fea0003c00000 */
[----:B------:R-:W-:Y:S02]  /*e360*/  ELECT P6, UR62, PT ;  /* 0x00000000003e782f */ /* 0x000fe400038c0000 */
[----:B------:R-:W-:Y:S01]  /*e370*/  MOV R14, UR62 ;  /* 0x0000003e000e7c02 */ /* 0x000fe20008000f00 */
[----:B01----:R-:W-:Y:S10]  /*e380*/  ENDCOLLECTIVE ;  /* 0x000000000000791b */ /* 0x003ff40003800000 */
.L_x_6705:
[----:B------:R-:W-:Y:S05]  /*e390*/  BSYNC B1 ;  /* 0x0000000000017941 */ /* 0x000fea0003800000 */
.L_x_6704:
[----:B------:R-:W-:Y:S05]  /*e3a0*/  BRA `(.L_x_6706) ;  /* 0xffffffc400a87947 */ /* 0x000fea000383ffff */
.L_x_6596:
[----:B-1----:R1:W2:Y:S02]  /*e3b0*/  SYNCS.PHASECHK.TRANS64.TRYWAIT P1, [R3+URZ+0x28840], R2 ;  /* 0x02884002030075a7 */ /* 0x0022a4000802017f */
[----:B--2---:R-:W-:Y:S05]  /*e3c0*/  @!P1 NANOSLEEP.SYNCS 0x989680 ;  /* 0x009896800000995d */ /* 0x004fea0003900000 */
[----:B------:R-:W2:Y:S02]  /*e3d0*/  @!P1 SYNCS.PHASECHK.TRANS64 P1, [R3+URZ+0x28840], R2 ;  /* 0x02884002030095a7 */ /* 0x000ea4000802007f */
[----:B--2---:R-:W-:Y:S05]  /*e3e0*/  @!P1 BRA `(.L_x_6596) ;  /* 0xfffffffc00f09947 */ /* 0x004fea000383ffff */
[----:B------:R-:W-:Y:S05]  /*e3f0*/  BRA `(.L_x_6707) ;  /* 0xffffffc400c87947 */ /* 0x000fea000383ffff */
.L_x_6598:
[----:B0-----:R0:W2:Y:S02]  /*e400*/  SYNCS.PHASECHK.TRANS64.TRYWAIT P1, [R5+URZ+0x28840], R0 ;  /* 0x02884000050075a7 */ /* 0x0010a4000802017f */
[----:B--2---:R-:W-:Y:S05]  /*e410*/  @!P1 NANOSLEEP.SYNCS 0x989680 ;  /* 0x009896800000995d */ /* 0x004fea0003900000 */
[----:B------:R-:W2:Y:S02]  /*e420*/  @!P1 SYNCS.PHASECHK.TRANS64 P1, [R5+URZ+0x28840], R0 ;  /* 0x02884000050095a7 */ /* 0x000ea4000802007f */
[----:B--2---:R-:W-:Y:S05]  /*e430*/  @!P1 BRA `(.L_x_6598) ;  /* 0xfffffffc00f09947 */ /* 0x004fea000383ffff */
[----:B------:R-:W-:Y:S05]  /*e440*/  BRA `(.L_x_6708) ;  /* 0xffffffc400d47947 */ /* 0x000fea000383ffff */
.L_x_6600:
[----:B--2---:R2:W3:Y:S02]  /*e450*/  SYNCS.PHASECHK.TRANS64.TRYWAIT P1, [R3+URZ+0x28860], R2 ;  /* 0x02886002030075a7 */ /* 0x0044e4000802017f */
[----:B---3--:R-:W-:Y:S05]  /*e460*/  @!P1 NANOSLEEP.SYNCS 0x989680 ;  /* 0x009896800000995d */ /* 0x008fea0003900000 */
[----:B------:R-:W3:Y:S02]  /*e470*/  @!P1 SYNCS.PHASECHK.TRANS64 P1, [R3+URZ+0x28860], R2 ;  /* 0x02886002030095a7 */ /* 0x000ee4000802007f */
[----:B---3--:R-:W-:Y:S05]  /*e480*/  @!P1 BRA `(.L_x_6600) ;  /* 0xfffffffc00f09947 */ /* 0x008fea000383ffff */
[----:B------:R-:W-:Y:S05]  /*e490*/  BRA `(.L_x_6709) ;  /* 0xffffffc400d07947 */ /* 0x000fea000383ffff */
.L_x_6710:
        /* <DEDUP_REMOVED lines=14> */
.L_x_15843:


//--------------------- .text._ZN7cutlass13device_kernelIN5flash11enable_sm90INS1_16FlashAttnFwdSm90INS1_25CollectiveMainloopFwdSm90ILi2EN4cute5tupleIJNS5_1CILi1EEES8_S8_EEENS6_IJNS7_ILi128EEESA_SA_EEELi128ENS_10bfloat16_tEfNS_4arch4Sm90ELb0ELb0ELb0ELb1ELb1ELb0ELb0ELb1ELb1ELb1ELb0ELb0EEENS1_21CollectiveEpilogueFwdISB_S9_SC_SE_Li256ELb1ELb1ELb0ELb0EEENS1_36VarlenDynamicPersistentTileSchedulerILi128ELi128ELi256ELi128ELb0ELb1ELb1ELb0ELb1ELb1EEEEEEEEEvNT_6ParamsE --------------------------
	.section	.text._ZN7cutlass13device_kernelIN5flash11enable_sm90INS1_16FlashAttnFwdSm90INS1_25CollectiveMainloopFwdSm90ILi2EN4cute5tupleIJNS5_1CILi1EEES8_S8_EEENS6_IJNS7_ILi128EEESA_SA_EEELi128ENS_10bfloat16_tEfNS_4arch4Sm90ELb0ELb0ELb0ELb1ELb1ELb0ELb0ELb1ELb1ELb1ELb0ELb0EEENS1_21CollectiveEpilogueFwdISB_S9_SC_SE_Li256ELb1ELb1ELb0ELb0EEENS1_36VarlenDynamicPersistentTileSchedulerILi128ELi128ELi256ELi128ELb0ELb1ELb1ELb0ELb1ELb1EEEEEEEEEvNT_6ParamsE,"ax",@progbits
	.align	128
.text._ZN7cutlass13device_kernelIN5flash11enable_sm90INS1_16FlashAttnFwdSm90INS1_25CollectiveMainloopFwdSm90ILi2EN4cute5tupleIJNS5_1CILi1EEES8_S8_EEENS6_IJNS7_ILi128EEESA_SA_EEELi128ENS_10bfloat16_tEfNS_4arch4Sm90ELb0ELb0ELb0ELb1ELb1ELb0ELb0ELb1ELb1ELb1ELb0ELb0EEENS1_21CollectiveEpilogueFwdISB_S9_SC_SE_Li256ELb1ELb1ELb0ELb0EEENS1_36VarlenDynamicPersistentTileSchedulerILi128ELi128ELi256ELi128ELb0ELb1ELb1ELb0ELb1ELb1EEEEEEEEEvNT_6ParamsE:
        .type           _ZN7cutlass13device_kernelIN5flash11enable_sm90INS1_16FlashAttnFwdSm90INS1_25CollectiveMainloopFwdSm90ILi2EN4cute5tupleIJNS5_1CILi1EEES8_S8_EEENS6_IJNS7_ILi128EEESA_SA_EEELi128ENS_10bfloat16_tEfNS_4arch4Sm90ELb0ELb0ELb0ELb1ELb1ELb0ELb0ELb1ELb1ELb1ELb0ELb0EEENS1_21CollectiveEpilogueFwdISB_S9_SC_SE_Li256ELb1ELb1ELb0ELb0EEENS1_36VarlenDynamicPersistentTileSchedulerILi128ELi128ELi256ELi128ELb0ELb1ELb1ELb0ELb1ELb1EEEEEEEEEvNT_6ParamsE,@function
        .size           _ZN7cutlass13device_kernelIN5flash11enable_sm90INS1_16FlashAttnFwdSm90INS1_25CollectiveMainloopFwdSm90ILi2EN4cute5tupleIJNS5_1CILi1EEES8_S8_EEENS6_IJNS7_ILi128EEESA_SA_EEELi128ENS_10bfloat16_tEfNS_4arch4Sm90ELb0ELb0ELb0ELb1ELb1ELb0ELb0ELb1ELb1ELb1ELb0ELb0EEENS1_21CollectiveEpilogueFwdISB_S9_SC_SE_Li256ELb1ELb1ELb0ELb0EEENS1_36VarlenDynamicPersistentTileSchedulerILi128ELi128ELi256ELi128ELb0ELb1ELb1ELb0ELb1ELb1EEEEEEEEEvNT_6ParamsE,(.L_x_15844 - _ZN7cutlass13device_kernelIN5flash11enable_sm90INS1_16FlashAttnFwdSm90INS1_25CollectiveMainloopFwdSm90ILi2EN4cute5tupleIJNS5_1CILi1EEES8_S8_EEENS6_IJNS7_ILi128EEESA_SA_EEELi128ENS_10bfloat16_tEfNS_4arch4Sm90ELb0ELb0ELb0ELb1ELb1ELb0ELb0ELb1ELb1ELb1ELb0ELb0EEENS1_21CollectiveEpilogueFwdISB_S9_SC_SE_Li256ELb1ELb1ELb0ELb0EEENS1_36VarlenDynamicPersistentTileSchedulerILi128ELi128ELi256ELi128ELb0ELb1ELb1ELb0ELb1ELb1EEEEEEEEEvNT_6ParamsE)
        .other          _ZN7cutlass13device_kernelIN5flash11enable_sm90INS1_16FlashAttnFwdSm90INS1_25CollectiveMainloopFwdSm90ILi2EN4cute5tupleIJNS5_1CILi1EEES8_S8_EEENS6_IJNS7_ILi128EEESA_SA_EEELi128ENS_10bfloat16_tEfNS_4arch4Sm90ELb0ELb0ELb0ELb1ELb1ELb0ELb0ELb1ELb1ELb1ELb0ELb0EEENS1_21CollectiveEpilogueFwdISB_S9_SC_SE_Li256ELb1ELb1ELb0ELb0EEENS1_36VarlenDynamicPersistentTileSchedulerILi128ELi128ELi256ELi128ELb0ELb1ELb1ELb0ELb1ELb1EEEEEEEEEvNT_6ParamsE,@"STO_CUDA_ENTRY STV_DEFAULT"
_ZN7cutlass13device_kernelIN5flash11enable_sm90INS1_16FlashAttnFwdSm90INS1_25CollectiveMainloopFwdSm90ILi2EN4cute5tupleIJNS5_1CILi1EEES8_S8_EEENS6_IJNS7_ILi128EEESA_SA_EEELi128ENS_10bfloat16_tEfNS_4arch4Sm90ELb0ELb0ELb0ELb1ELb1ELb0ELb0ELb1ELb1ELb1ELb0ELb0EEENS1_21CollectiveEpilogueFwdISB_S9_SC_SE_Li256ELb1ELb1ELb0ELb0EEENS1_36VarlenDynamicPersistentTileSchedulerILi128ELi128ELi256ELi128ELb0ELb1ELb1ELb0ELb1ELb1EEEEEEEEEvNT_6ParamsE:
        /* <DEDUP_REMOVED lines=10> */
[----:B------:R-:W-:-:S05]  /*00a0*/  SHF.R.U32.HI R2, RZ, 0x7, R3 ;  /* 0x00000007ff027819 */ /* 0x000fca0000011603 */
[----:B------:R0:W1:Y:S04]  /*00b0*/  SHFL.IDX PT, R4, R2, RZ, 0x1f ;  /* 0x00001fff02047589 */ /* 0x00006800000e0000 */
[----:B------:R-:W-:Y:S01]  /*00c0*/  VOTEU.ALL UP0, P0 ;  /* 0x00000000003f7886 */ /* 0x000fe20000000000 */
[----:B------:R-:W-:-:S04]  /*00d0*/  VOTEU.ALL UP1, P0 ;  /* 0x00000000003f7886 */ /* 0x000fc80000020000 */
[----:B------:R-:W2:Y:S01]  /*00e0*/  @!UP0 S2UR UR8, SR_CgaCtaId ;  /* 0x00000000000889c3 */ /* 0x000ea20000008800 */
[----:B------:R-:W-:Y:S01]  /*00f0*/  @!UP0 UMOV UR6, 0x400 ;  /* 0x0000040000068882 */ /* 0x000fe20000000000 */
[----:B------:R-:W-:-:S04]  /*0100*/  @!UP0 UIADD3 UR4, -UR4, 0x100000, URZ ;  /* 0x0010000004048890 */ /* 0x000fc8000fffe13f */
[----:B------:R-:W-:Y:S02]  /*0110*/  @!UP0 USHF.L.U32 UR5, UR4, 0xb, URZ ;  /* 0x0000000b04058899 */ /* 0x000fe4000800063f */
[----:B------:R-:W-:Y:S02]  /*0120*/  @!UP0 USHF.L.U32 UR4, UR4, 0x1, URZ ;  /* 0x0000000104048899 */ /* 0x000fe4000800063f */
[----:B--2---:R-:W-:Y:S02]  /*0130*/  @!UP0 ULEA UR8, UR8, UR6, 0x18 ;  /* 0x0000000608088291 */ /* 0x004fe4000f8ec03f */
        /* <DEDUP_REMOVED lines=25> */
.L_x_6711:
        /* <DEDUP_REMOVED lines=22> */
.L_x_6712:
        /* <DEDUP_REMOVED lines=18> */
.L_x_6713:
        /* <DEDUP_REMOVED lines=22> */
.L_x_6714:
        /* <DEDUP_REMOVED lines=23> */
.L_x_6715:
        /* <DEDUP_REMOVED lines=8> */
.L_x_6717:
[----:B------:R-:W-:-:S08]  /*08a0*/  NOP ;  /* 0x0000000000007918 */ /* 0x000fd00000000000 */
[----:B------:R-:W0:Y:S02]  /*08b0*/  USETMAXREG.TRY_ALLOC.CTAPOOL UP0, 0xe8 ;  /* 0x000000e8000079c8 */ /* 0x000e240008000600 */
[----:B0-----:R-:W-:-:S13]  /*08c0*/  PLOP3.LUT P0, PT, PT, PT, UP0, 0x80, 0x0 ;  /* 0x000000000000781c */ /* 0x001fda0003f0f008 */
[----:B------:R-:W-:Y:S05]  /*08d0*/  @!P0 BRA `(.L_x_6717) ;  /* 0xfffffffc00f08947 */ /* 0x000fea000383ffff */
[----:B------:R-:W0:Y:S01]  /*08e0*/  S2R R3, SR_TID.X ;  /* 0x0000000000037919 */ /* 0x000e220000002100 */
[----:B------:R-:W1:Y:S01]  /*08f0*/  S2UR UR5, SR_CgaCtaId ;  /* 0x00000000000579c3 */ /* 0x000e620000008800 */
[----:B------:R-:W-:-:S07]  /*0900*/  UMOV UR4, 0x400 ;  /* 0x0000040000047882 */ /* 0x000fce0000000000 */
[----:B------:R-:W-:Y:S06]  /*0910*/  BAR.ARV 0x8, 0x180 ;  /* 0x0206000000007b1d */ /* 0x000fec0000002000 */
[----:B-1----:R-:W-:Y:S01]  /*0920*/  ULEA UR4, UR5, UR4, 0x18 ;  /* 0x0000000405047291 */ /* 0x002fe2000f8ec03f */
[----:B0-----:R-:W-:-:S04]  /*0930*/  LOP3.LUT R0, R3, 0xffffff80, RZ, 0xc0, !PT ;  /* 0xffffff8003007812 */ /* 0x001fc800078ec0ff */
[----:B------:R-:W-:-:S13]  /*0940*/  ISETP.NE.AND P0, PT, R0, 0x80, PT ;  /* 0x000000800000780c */ /* 0x000fda0003f05270 */
[----:B------:R-:W-:Y:S08]  /*0950*/  @!P0 BAR.ARV 0x9, 0x100 ;  /* 0x0244000000008b1d */ /* 0x000ff00000002000 */
[----:B------:R-:W-:Y:S06]  /*0960*/  BAR.SYNC.DEFER_BLOCKING 0x5, 0x180 ;  /* 0x0146000000007b1d */ /* 0x000fec0000010000 */
[----:B------:R-:W0:Y:S01]  /*0970*/  LDS.128 R44, [UR4+0x288d0] ;  /* 0x0288d004ff2c7984 */ /* 0x000e220008000c00 */
[----:B------:R-:W-:Y:S01]  /*0980*/  ULDC UR4, c[0x0][0xc3c] ;  /* 0x00030f0000047ab9 */ /* 0x000fe20000000800 */
[----:B------:R-:W-:Y:S06]  /*0990*/  BAR.ARV 0x4, 0x180 ;  /* 0x0106000000007b1d */ /* 0x000fec0000002000 */
[----:B0-----:R-:W-:-:S13]  /*09a0*/  ISETP.GE.AND P0, PT, R47, UR4, PT ;  /* 0x000000042f007c0c */ /* 0x001fda000bf06270 */
[----:B------:R-:W-:Y:S05]  /*09b0*/  @P0 EXIT ;  /* 0x000000000000094d */ /* 0x000fea0003800000 */
[----:B------:R-:W-:Y:S01]  /*09c0*/  VIADD R190, R3, 0xffffff80 ;  /* 0xffffff8003be7836 */ /* 0x000fe20000000000 */
[----:B------:R-:W-:Y:S01]  /*09d0*/  R2UR UR5, R45 ;  /* 0x000000002d0572ca */ /* 0x000fe200000e0000 */
[----:B------:R-:W-:Y:S01]  /*09e0*/  IMAD.MOV.U32 R12, RZ, RZ, -0x2 ;  /* 0xfffffffeff0c7424 */ /* 0x000fe200078e00ff */
[----:B------:R-:W-:Y:S01]  /*09f0*/  R2UR UR6, R46 ;  /* 0x000000002e0672ca */ /* 0x000fe200000e0000 */
[----:B------:R-:W-:Y:S01]  /*0a00*/  ULOP3.LUT UR45, UR36, 0x1, URZ, 0xfc, !UPT ;  /* 0x00000001242d7892 */ /* 0x000fe2000f8efc3f */
[----:B------:R-:W-:Y:S01]  /*0a10*/  SHF.R.S32.HI R3, RZ, 0x1f, R190 ;  /* 0x0000001fff037819 */ /* 0x000fe200000114be */
[----:B------:R-:W-:Y:S01]  /*0a20*/  UMOV UR44, URZ ;  /* 0x0000003f002c7c82 */ /* 0x000fe20008000000 */
[----:B------:R-:W-:Y:S01]  /*0a30*/  UMOV UR43, URZ ;  /* 0x0000003f002b7c82 */ /* 0x000fe20008000000 */
[----:B------:R-:W-:Y:S01]  /*0a40*/  UMOV UR42, URZ ;  /* 0x0000003f002a7c82 */ /* 0x000fe20008000000 */
[CC--:B------:R-:W-:Y:S02]  /*0a50*/  LEA.HI R0, R3.reuse, R190.reuse, RZ, 0x7 ;  /* 0x000000be03007211 */ /* 0x0c0fe400078f38ff */
[----:B------:R-:W-:-:S02]  /*0a60*/  LEA.HI R4, R3, R190, RZ, 0x4 ;  /* 0x000000be03047211 */ /* 0x000fc400078f20ff */
[----:B------:R-:W-:Y:S02]  /*0a70*/  LOP3.LUT R5, R0, 0xffffff80, RZ, 0xc0, !PT ;  /* 0xffffff8000057812 */ /* 0x000fe400078ec0ff */
[----:B------:R-:W-:Y:S02]  /*0a80*/  SHF.R.S32.HI R7, RZ, 0x4, R4 ;  /* 0x00000004ff077819 */ /* 0x000fe40000011404 */
[----:B------:R-:W-:Y:S01]  /*0a90*/  SHF.R.S32.HI R153, RZ, 0x7, R0 ;  /* 0x00000007ff997819 */ /* 0x000fe20000011400 */
[----:B------:R-:W-:Y:S01]  /*0aa0*/  IMAD.IADD R154, R190, 0x1, -R5 ;  /* 0x00000001be9a7824 */ /* 0x000fe200078e0a05 */
[----:B------:R-:W-:Y:S02]  /*0ab0*/  LEA.HI R5, R3, R190, RZ, 0x5 ;  /* 0x000000be03057211 */ /* 0x000fe400078f28ff */
[----:B------:R-:W-:Y:S02]  /*0ac0*/  LEA.HI R0, R0, R153, RZ, 0x1 ;  /* 0x0000009900007211 */ /* 0x000fe400078f08ff */
[----:B------:R-:W-:Y:S01]  /*0ad0*/  SHF.R.S32.HI R9, RZ, 0x1f, R154 ;  /* 0x0000001fff097819 */ /* 0x000fe2000001149a */
[----:B------:R-:W-:Y:S01]  /*0ae0*/  IMAD.SHL.U32 R6, R5, 0x20, RZ ;  /* 0x0000002005067824 */ /* 0x000fe200078e00ff */
        /* <DEDUP_REMOVED lines=9> */
[----:B------:R-:W-:-:S02]  /*0b80*/  SHF.R.S32.HI R10, RZ, 0x2, R8 ;  /* 0x00000002ff0a7819 */ /* 0x000fc40000011408 */
[----:B------:R-:W-:Y:S01]  /*0b90*/  SHF.R.S32.HI R11, RZ, 0x1f, R8 ;  /* 0x0000001fff0b7819 */ /* 0x000fe20000011408 */
[----:B------:R-:W-:Y:S01]  /*0ba0*/  IMAD R155, R4, 0x8, R5 ;  /* 0x00000008049b7824 */ /* 0x000fe200078e0205 */
[----:B------:R-:W-:Y:S02]  /*0bb0*/  LOP3.LUT R5, R6, 0xfffffffc, RZ, 0xc0, !PT ;  /* 0xfffffffc06057812 */ /* 0x000fe400078ec0ff */
[----:B------:R-:W-:Y:S02]  /*0bc0*/  LEA.HI R11, R11, R10, RZ, 0x3 ;  /* 0x0000000a0b0b7211 */ /* 0x000fe400078f18ff */
[----:B------:R-:W-:Y:S01]  /*0bd0*/  LEA.HI R3, R3, R190, RZ, 0x3 ;  /* 0x000000be03037211 */ /* 0x000fe200078f18ff */
[----:B------:R-:W-:Y:S01]  /*0be0*/  IMAD.IADD R4, R190, 0x1, -R5 ;  /* 0x00000001be047824 */ /* 0x000fe200078e0a05 */
[----:B------:R-:W-:Y:S02]  /*0bf0*/  LOP3.LUT R11, R11, 0xfffffff8, RZ, 0xc0, !PT ;  /* 0xfffffff80b0b7812 */ /* 0x000fe400078ec0ff */
[----:B------:R-:W-:-:S02]  /*0c00*/  LEA.HI R9, R9, R154, RZ, 0x5 ;  /* 0x0000009a09097211 */ /* 0x000fc400078f28ff */
[----:B------:R-:W-:Y:S02]  /*0c10*/  LOP3.LUT R5, R3, 0xfffffff8, RZ, 0xc0, !PT ;  /* 0xfffffff803057812 */ /* 0x000fe400078ec0ff */
[----:B------:R-:W-:Y:S02]  /*0c20*/  IADD3 R10, R10, -R11, RZ ;  /* 0x8000000b0a0a7210 */ /* 0x000fe40007ffe0ff */
[----:B------:R-:W-:Y:S01]  /*0c30*/  SHF.R.S32.HI R9, RZ, 0x5, R9 ;  /* 0x00000005ff097819 */ /* 0x000fe20000011409 */
[----:B------:R-:W-:Y:S01]  /*0c40*/  IMAD.IADD R152, R190, 0x1, -R5 ;  /* 0x00000001be987824 */ /* 0x000fe200078e0a05 */
[----:B------:R-:W-:Y:S02]  /*0c50*/  LOP3.LUT R0, R0, 0x3fffffe, RZ, 0xc0, !PT ;  /* 0x03fffffe00007812 */ /* 0x000fe400078ec0ff */
[----:B------:R-:W-:Y:S01]  /*0c60*/  LEA.HI R6, R4, R4, RZ, 0x1 ;  /* 0x0000000404067211 */ /* 0x000fe200078f08ff */
[----:B------:R-:W-:Y:S01]  /*0c70*/  IMAD R9, R9, 0x10, R10 ;  /* 0x0000001009097824 */ /* 0x000fe200078e020a */
[----:B------:R-:W-:Y:S01]  /*0c80*/  LOP3.LUT R11, R8, 0x7ffffffc, RZ, 0xc0, !PT ;  /* 0x7ffffffc080b7812 */ /* 0x000fe200078ec0ff */
[----:B------:R-:W-:Y:S01]  /*0c90*/  IMAD.IADD R0, R153, 0x1, -R0 ;  /* 0x0000000199007824 */ /* 0x000fe200078e0a00 */
[----:B------:R-:W-:Y:S01]  /*0ca0*/  LOP3.LUT R7, R6, 0x1ffffffe, RZ, 0xc0, !PT ;  /* 0x1ffffffe06077812 */ /* 0x000fe200078ec0ff */
[----:B------:R-:W-:Y:S01]  /*0cb0*/  IMAD.SHL.U32 R22, R152, 0x8, RZ ;  /* 0x0000000898167824 */ /* 0x000fe200078e00ff */
[----:B------:R-:W-:Y:S01]  /*0cc0*/  SHF.R.S32.HI R17, RZ, 0x3, R3 ;  /* 0x00000003ff117819 */ /* 0x000fe20000011403 */
[----:B------:R-:W-:Y:S01]  /*0cd0*/  IMAD.IADD R11, R154, 0x1, -R11 ;  /* 0x000000019a0b7824 */ /* 0x000fe200078e0a0b */
[----:B------:R-:W-:Y:S01]  /*0ce0*/  LEA R19, R0, R9, 0x6 ;  /* 0x0000000900137211 */ /* 0x000fe200078e30ff */
[----:B------:R-:W-:Y:S01]  /*0cf0*/  VIADD R18, R22, 0x40 ;  /* 0x0000004016127836 */ /* 0x000fe20000000000 */
[----:B------:R-:W-:Y:S01]  /*0d00*/  SHF.R.S32.HI R189, RZ, 0x1f, R22 ;  /* 0x0000001fffbd7819 */ /* 0x000fe20000011416 */
[----:B------:R-:W-:-:S02]  /*0d10*/  IMAD.IADD R16, R4, 0x1, -R7 ;  /* 0x0000000104107824 */ /* 0x000fc400078e0a07 */
[----:B------:R-:W-:Y:S01]  /*0d20*/  IMAD R23, R11, R12, 0x80 ;  /* 0x000000800b177424 */ /* 0x000fe200078e020c */
[----:B------:R-:W-:Y:S01]  /*0d30*/  SHF.R.S32.HI R188, RZ, 0x1f, R18 ;  /* 0x0000001fffbc7819 */ /* 0x000fe20000011412 */
[----:B------:R-:W-:-:S07]  /*0d40*/  IMAD R16, R16, 0x8, R19 ;  /* 0x0000000810107824 */ /* 0x000fce00078e0213 */
.L_x_6763:
[----:B012---:R-:W0:Y:S01]  /*0d50*/  LDC.64 R4, c[0x0][0xc88] ;  /* 0x00032200ff047b82 */ /* 0x007e220000000a00 */
[----:B------:R-:W-:Y:S01]  /*0d60*/  ULDC.64 UR8, c[0x0][0xa28] ;  /* 0x00028a0000087ab9 */ /* 0x000fe20000000a00 */
[----:B------:R-:W-:Y:S01]  /*0d70*/  ULDC.64 UR10, c[0x0][0xa20] ;  /* 0x00028800000a7ab9 */ /* 0x000fe20000000a00 */
[----:B------:R-:W-:Y:S01]  /*0d80*/  ULDC UR4, c[0x0][0x424] ;  /* 0x0001090000047ab9 */ /* 0x000fe20000000800 */
        /* <DEDUP_REMOVED lines=13> */
[----:B------:R-:W-:Y:S01]  /*0e60*/  @UP1 ULEA.HI.X UR11, UR37, UR11, UR38, 0x2, UP3 ;  /* 0x0000000b250b1291 */ /* 0x000fe200098f1426 */
[----:B------:R-:W-:Y:S02]  /*0e70*/  IMAD.U32 R4, RZ, RZ, UR8 ;  /* 0x00000008ff047e24 */ /* 0x000fe4000f8e00ff */
[----:B------:R-:W-:-:S02]  /*0e80*/  IMAD.U32 R6, RZ, RZ, UR10 ;  /* 0x0000000aff067e24 */ /* 0x000fc4000f8e00ff */
[----:B------:R-:W-:Y:S01]  /*0e90*/  IMAD.U32 R5, RZ, RZ, UR9 ;  /* 0x00000009ff057e24 */ /* 0x000fe2000f8e00ff */
[----:B------:R-:W-:Y:S01]  /*0ea0*/  ULDC.64 UR8, c[0x0][0x418] ;  /* 0x0001060000087ab9 */ /* 0x000fe20000000a00 */
[----:B------:R-:W-:-:S03]  /*0eb0*/  IMAD.U32 R7, RZ, RZ, UR11 ;  /* 0x0000000bff077e24 */ /* 0x000fc6000f8e00ff */
[----:B------:R-:W2:Y:S04]  /*0ec0*/  @P0 LDG.E R4, desc[UR50][R4.64] ;  /* 0x0000003204040981 */ /* 0x000ea8000c1e1900 */
[----:B---3--:R-:W3:Y:S01]  /*0ed0*/  @P1 LDG.E R6, desc[UR50][R6.64] ;  /* 0x0000003206061981 */ /* 0x008ee2000c1e1900 */
[----:B------:R-:W-:Y:S01]  /*0ee0*/  UISETP.NE.U32.AND UP0, UPT, UR8, URZ, UPT ;  /* 0x0000003f0800728c */ /* 0x000fe2000bf05070 */
[----:B------:R-:W-:Y:S01]  /*0ef0*/  CS2R R20, SRZ ;  /* 0x0000000000147805 */ /* 0x000fe2000001ff00 */
[----:B------:R-:W-:Y:S01]  /*0f00*/  UMOV UR39, UR5 ;  /* 0x0000000500277c82 */ /* 0x000fe20008000000 */
[----:B------:R-:W-:Y:S01]  /*0f10*/  ULDC UR5, c[0x0][0x2f0] ;  /* 0x0000bc0000057ab9 */ /* 0x000fe20000000800 */
[----:B------:R-:W-:Y:S01]  /*0f20*/  UISETP.NE.AND.EX UP0, UPT, UR9, URZ, UPT, UP0 ;  /* 0x0000003f0900728c */ /* 0x000fe2000bf05300 */
[----:B------:R-:W-:Y:S01]  /*0f30*/  IMAD.MOV.U32 R151, RZ, RZ, RZ ;  /* 0x000000ffff977224 */ /* 0x000fe200078e00ff */
[----:B------:R-:W-:Y:S01]  /*0f40*/  UMOV UR48, URZ ;  /* 0x0000003f00307c82 */ /* 0x000fe20008000000 */
[----:B------:R-:W-:Y:S01]  /*0f50*/  UMOV UR40, UR6 ;  /* 0x0000000600287c82 */ /* 0x000fe20008000000 */
[----:B------:R-:W-:Y:S01]  /*0f60*/  USEL UR4, UR4, 0x1, UP0 ;  /* 0x0000000104047887 */ /* 0x000fe20008000000 */
[----:B------:R-:W-:Y:S01]  /*0f70*/  CS2R R32, SRZ ;  /* 0x0000000000207805 */ /* 0x000fe2000001ff00 */
[----:B------:R-:W-:Y:S01]  /*0f80*/  IMAD.MOV.U32 R3, RZ, RZ, RZ ;  /* 0x000000ffff037224 */ /* 0x000fe200078e00ff */
[----:B------:R-:W-:Y:S01]  /*0f90*/  CS2R R34, SRZ ;  /* 0x0000000000227805 */ /* 0x000fe2000001ff00 */
[----:B------:R-:W-:Y:S01]  /*0fa0*/  UIMAD UR4, UR4, UR5, URZ ;  /* 0x00000005040472a4 */ /* 0x000fe2000f8e023f */
        /* <DEDUP_REMOVED lines=22> */
[----:B------:R-:W-:Y:S02]  /*1110*/  MOV R84, RZ ;  /* 0x000000ff00547202 */ /* 0x000fe40000000f00 */
[----:B--2---:R-:W-:Y:S02]  /*1120*/  @P0 R2UR UR48, R4 ;  /* 0x00000000043002ca */ /* 0x004fe400000e0000 */
[----:B------:R-:W-:-:S02]  /*1130*/  PLOP3.LUT P0, PT, PT, PT, PT, 0x80, 0x0 ;  /* 0x000000000000781c */ /* 0x000fc40003f0f070 */
        /* <DEDUP_REMOVED lines=15> */
.L_x_6718:
[----:B------:R-:W-:Y:S01]  /*1230*/  UIADD3 UR48, -UR48, UR4, URZ ;  /* 0x0000000430307290 */ /* 0x000fe2000fffe13f */
[----:B------:R-:W-:Y:S01]  /*1240*/  CS2R R86, SRZ ;  /* 0x0000000000567805 */ /* 0x000fe2000001ff00 */
[----:B------:R-:W-:Y:S01]  /*1250*/  IMAD.MOV.U32 R85, RZ, RZ, RZ ;  /* 0x000000ffff557224 */ /* 0x000fe200078e00ff */
[----:B------:R-:W-:Y:S01]  /*1260*/  CS2R R88, SRZ ;  /* 0x0000000000587805 */ /* 0x000fe2000001ff00 */
[----:B------:R-:W-:Y:S01]  /*1270*/  UISETP.GE.AND UP0, UPT, UR48, 0x1, UPT ;  /* 0x000000013000788c */ /* 0x000fe2000bf06270 */
[----:B------:R-:W-:Y:S01]  /*1280*/  CS2R R92, SRZ ;  /* 0x00000000005c7805 */ /* 0x000fe2000001ff00 */
[----:B------:R-:W-:Y:S01]  /*1290*/  UIADD3 UR4, UR48, 0x7f, URZ ;  /* 0x0000007f30047890 */ /* 0x000fe2000fffe03f */
[----:B------:R-:W-:Y:S01]  /*12a0*/  CS2R R6, SRZ ;  /* 0x0000000000067805 */ /* 0x000fe2000001ff00 */
[----:B------:R-:W-:Y:S02]  /*12b0*/  IMAD.MOV.U32 R8, RZ, RZ, RZ ;  /* 0x000000ffff087224 */ /* 0x000fe400078e00ff */
[----:B------:R-:W-:Y:S01]  /*12c0*/  PLOP3.LUT P1, PT, PT, PT, UP0, 0x80, 0x0 ;  /* 0x000000000000781c */ /* 0x000fe20003f2f008 */
[----:B------:R-:W-:Y:S01]  /*12d0*/  USHF.R.S32.HI UR5, URZ, 0x1f, UR4 ;  /* 0x0000001f3f057899 */ /* 0x000fe20008011404 */
[----:B------:R-:W-:-:S02]  /*12e0*/  IMAD.MOV.U32 R10, RZ, RZ, RZ ;  /* 0x000000ffff0a7224 */ /* 0x000fc400078e00ff */
[----:B------:R-:W-:Y:S01]  /*12f0*/  IMAD.MOV.U32 R26, RZ, RZ, RZ ;  /* 0x000000ffff1a7224 */ /* 0x000fe200078e00ff */
[----:B------:R-:W-:Y:S01]  /*1300*/  ULEA.HI UR5, UR5, UR4, URZ, 0x7 ;  /* 0x0000000405057291 */ /* 0x000fe2000f8f383f */
[----:B------:R-:W-:-:S07]  /*1310*/  IMAD.MOV.U32 R157, RZ, RZ, RZ ;  /* 0x000000ffff9d7224 */ /* 0x000fce00078e00ff */
[----:B------:R-:W-:Y:S05]  /*1320*/  @!P1 BRA `(.L_x_6719) ;  /* 0x0000005000b09947 */ /* 0x000fea0003800000 */
[----:B------:R-:W0:Y:S01]  /*1330*/  SHFL.IDX PT, R0, R153, RZ, 0x1f ;  /* 0x00001fff99007589 */ /* 0x000e2200000e0000 */
[----:B------:R-:W1:Y:S01]  /*1340*/  S2UR UR46, SR_CgaCtaId ;  /* 0x00000000002e79c3 */ /* 0x000e620000008800 */
[----:B------:R-:W-:Y:S01]  /*1350*/  UMOV UR49, 0x400 ;  /* 0x0000040000317882 */ /* 0x000fe20000000000 */
[----:B------:R-:W-:Y:S01]  /*1360*/  USHF.R.S32.HI UR47, URZ, 0x7, UR5 ;  /* 0x000000073f2f7899 */ /* 0x000fe20008011405 */
        /* <DEDUP_REMOVED lines=17> */
[----:B------:R-:W-:Y:S01]  /*1480*/  MOV R5, UR5 ;  /* 0x0000000500057c02 */ /* 0x000fe20008000f00 */
        /* <DEDUP_REMOVED lines=10> */
.L_x_6720:
[----:B------:R-:W-:Y:S01]  /*1530*/  ULEA.HI UR4, UR44, UR44, URZ, 0x1 ;  /* 0x0000002c2c047291 */ /* 0x000fe2000f8f083f */
[----:B------:R-:W-:-:S03]  /*1540*/  MOV R3, UR45 ;  /* 0x0000002d00037c02 */ /* 0x000fc60008000f00 */
[----:B------:R-:W-:Y:S01]  /*1550*/  ULOP3.LUT UR4, UR4, 0xfffffffe, URZ, 0xc0, !UPT ;  /* 0xfffffffe04047892 */ /* 0x000fe2000f8ec03f */
[----:B------:R-:W-:-:S03]  /*1560*/  ISETP.NE.AND P0, PT, R3, 0x3, PT ;  /* 0x000000030300780c */ /* 0x000fc60003f05270 */
[----:B------:R-:W-:-:S06]  /*1570*/  UIADD3 UR4, UR44, -UR4, URZ ;  /* 0x800000042c047290 */ /* 0x000fcc000fffe03f */
[----:B------:R-:W-:-:S05]  /*1580*/  IMAD.U32 R0, RZ, RZ, UR4 ;  /* 0x00000004ff007e24 */ /* 0x000fca000f8e00ff */
[----:B------:R-:W-:-:S04]  /*1590*/  SHF.L.U32 R0, R0, 0x1f, RZ ;  /* 0x0000001f00007819 */ /* 0x000fc800000006ff */
[----:B------:R-:W0:Y:S02]  /*15a0*/  SYNCS.PHASECHK.TRANS64.TRYWAIT P1, [UR49+0x28800], R0 ;  /* 0x02880000ff0075a7 */ /* 0x000e240008020171 */
[----:B0-----:R-:W-:Y:S05]  /*15b0*/  @!P1 BRA `(.L_x_6721) ;  /* 0x000000c4006c9947 */ /* 0x001fea0003800000 */
.L_x_6850:
[----:B------:R-:W-:Y:S05]  /*15c0*/  @!P0 BRA `(.L_x_6722) ;  /* 0x0000000000048947 */ /* 0x000fea0003800000 */
[----:B------:R-:W-:Y:S01]  /*15d0*/  BPT.TRAP 0x1 ;  /* 0x000000040000795c */ /* 0x000fe20000300000 */
.L_x_6722:
[----:B------:R-:W-:Y:S02]  /*15e0*/  IMAD.U32 R5, RZ, RZ, UR42 ;  /* 0x0000002aff057e24 */ /* 0x000fe4000f8e00ff */
[----:B0-----:R-:W-:-:S03]  /*15f0*/  IMAD.U32 R0, RZ, RZ, UR43 ;  /* 0x0000002bff007e24 */ /* 0x001fc6000f8e00ff */
[----:B------:R-:W-:Y:S02]  /*1600*/  LEA R5, R5, UR49, 0x3 ;  /* 0x0000003105057c11 */ /* 0x000fe4000f8e18ff */
[----:B------:R-:W-:-:S04]  /*1610*/  SHF.L.U32 R0, R0, 0x1f, RZ ;  /* 0x0000001f00007819 */ /* 0x000fc800000006ff */
[----:B------:R0:W1:Y:S01]  /*1620*/  SYNCS.PHASECHK.TRANS64.TRYWAIT P1, [R5+URZ+0x28830], R0 ;  /* 0x02883000050075a7 */ /* 0x000062000802017f */
[----:B------:R-:W-:Y:S05]  /*1630*/  @!P0 BRA `(.L_x_6723) ;  /* 0x0000000000048947 */ /* 0x000fea0003800000 */
[----:B------:R-:W-:Y:S01]  /*1640*/  BPT.TRAP 0x1 ;  /* 0x000000040000795c */ /* 0x000fe20000300000 */
.L_x_6723:
[----:B------:R-:W-:Y:S01]  /*1650*/  IMAD.MOV.U32 R151, RZ, RZ, RZ ;  /* 0x000000ffff977224 */ /* 0x000fe200078e00ff */
[----:B-1----:R-:W-:Y:S06]  /*1660*/  @P1 BRA `(.L_x_6724) ;  /* 0x0000000000081947 */ /* 0x002fec0003800000 */
[----:B------:R-:W1:Y:S02]  /*1670*/  SYNCS.PHASECHK.TRANS64.TRYWAIT P1, [R5+URZ+0x28830], R0 ;  /* 0x02883000050075a7 */ /* 0x000e64000802017f */
[----:B-1----:R-:W-:Y:S05]  /*1680*/  @!P1 BRA `(.L_x_6725) ;  /* 0x000000c400509947 */ /* 0x002fea0003800000 */
.L_x_6724:
[----:B------:R-:W-:Y:S05]  /*1690*/  WARPSYNC.ALL ;  /* 0x0000000000007948 */ /* 0x000fea0003800000 */
[----:B------:R-:W-:Y:S01]  /*16a0*/  UIADD3 UR49, UR49, 0x18400, URZ ;  /* 0x0001840031317890 */ /* 0x000fe2000fffe03f */
[----:B------:R-:W-:Y:S01]  /*16b0*/  WARPGROUP.ARRIVE ;  /* 0x00000000000079c5 */ /* 0x000fe20000000000 */
[----:B------:R-:W-:Y:S02]  /*16c0*/  ULOP3.LUT UR32, UR52, 0x10000, URZ, 0xfc, !UPT ;  /* 0x0001000034207892 */ /* 0x000fe4000f8efc3f */
[----:B------:R-:W-:Y:S01]  /*16d0*/  USHF.R.U32.HI UR49, URZ, 0x4, UR49 ;  /* 0x000000043f317899 */ /* 0x000fe20008011631 */
[----:B------:R-:W-:Y:S01]  /*16e0*/  UMOV UR33, 0x40000040 ;  /* 0x4000004000217882 */ /* 0x000fe20000000000 */
[----:B------:R-:W-:-:S02]  /*16f0*/  UMOV UR35, 0x40000040 ;  /* 0x4000004000237882 */ /* 0x000fc40000000000 */
[----:B------:R-:W-:Y:S02]  /*1700*/  ULOP3.LUT UR49, UR49, 0x3fff, URZ, 0xc0, !UPT ;  /* 0x00003fff31317892 */ /* 0x000fe4000f8ec03f */
[----:B------:R-:W-:Y:S02]  /*1710*/  UIADD3 UR4, UR32, 0x2, URZ ;  /* 0x0000000220047890 */ /* 0x000fe4000fffe03f */
[----:B------:R-:W-:Y:S01]  /*1720*/  ULOP3.LUT UR49, UR49, 0x10000, URZ, 0xfc, !UPT ;  /* 0x0001000031317892 */ /* 0x000fe2000f8efc3f */
[----:B------:R-:W-:Y:S01]  /*1730*/  UMOV UR5, 0x40000040 ;  /* 0x4000004000057882 */ /* 0x000fe20000000000 */
[----:B------:R-:W-:Y:S02]  /*1740*/  UMOV UR7, 0x40000040 ;  /* 0x4000004000077882 */ /* 0x000fe40000000000 */
        /* <DEDUP_REMOVED lines=51> */
.L_x_6726:
        /* <DEDUP_REMOVED lines=146> */
[----:B------:R-:W-:Y:S02]  /*23a0*/  FSEL R124, R77, -INF , P2 ;  /* 0xff8000004d7c7808 */ /* 0x000fe40001000000 */
[----:B------:R-:W-:Y:S02]  /*23b0*/  FMNMX.FTZ R3, R76, R3, !PT ;  /* 0x000000034c037209 */ /* 0x000fe40007810000 */
[----:B------:R-:W-:Y:S02]  /*23c0*/  ISETP.GT.AND P3, PT, R4, 0x70, PT ;  /* 0x000000700400780c */ /* 0x000fe40003f64270 */
[----:B------:R-:W-:Y:S02]  /*23d0*/  FSEL R62, R62, -INF , P4 ;  /* 0xff8000003e3e7808 */ /* 0x000fe40002000000 */
[----:B------:R-:W-:-:S02]  /*23e0*/  FSEL R80, R80, -INF , P3 ;  /* 0xff80000050507808 */ /* 0x000fc40001800000 */
[----:B------:R-:W-:Y:S02]  /*23f0*/  FMNMX.FTZ R3, R124, R3, !PT ;  /* 0x000000037c037209 */ /* 0x000fe40007810000 */
[----:B------:R-:W-:Y:S02]  /*2400*/  ISETP.GT.AND P4, PT, R4, 0x71, PT ;  /* 0x000000710400780c */ /* 0x000fe40003f84270 */
[----:B------:R-:W-:Y:S02]  /*2410*/  FMNMX.FTZ R3, R80, R3, !PT ;  /* 0x0000000350037209 */ /* 0x000fe40007810000 */
[----:B------:R-:W-:Y:S02]  /*2420*/  FSEL R126, R81, -INF , P4 ;  /* 0xff800000517e7808 */ /* 0x000fe40002000000 */
[----:B------:R-:W-:Y:S02]  /*2430*/  ISETP.GT.AND P5, PT, R4, 0x78, PT ;  /* 0x000000780400780c */ /* 0x000fe40003fa4270 */
[----:B------:R-:W-:-:S02]  /*2440*/  FMNMX.FTZ R3, R126, R3, !PT ;  /* 0x000000037e037209 */ /* 0x000fc40007810000 */
[----:B------:R-:W-:Y:S02]  /*2450*/  FSEL R84, R84, -INF , P5 ;  /* 0xff80000054547808 */ /* 0x000fe40002800000 */
[----:B------:R-:W-:Y:S02]  /*2460*/  ISETP.GT.AND P6, PT, R4, 0x79, PT ;  /* 0x000000790400780c */ /* 0x000fe40003fc4270 */
[----:B------:R-:W-:Y:S02]  /*2470*/  FMNMX.FTZ R3, R84, R3, !PT ;  /* 0x0000000354037209 */ /* 0x000fe40007810000 */
[----:B------:R-:W-:Y:S02]  /*2480*/  FSEL R128, R85, -INF , P6 ;  /* 0xff80000055807808 */ /* 0x000fe40003000000 */
[----:B------:R-:W-:Y:S02]  /*2490*/  P2R R13, PR, RZ, 0x8 ;  /* 0x00000008ff0d7803 */ /* 0x000fe40000000000 */
[----:B------:R-:W-:Y:S01]  /*24a0*/  FMNMX.FTZ R7, R128, R3, !PT ;  /* 0x0000000380077209 */ /* 0x000fe20007810000 */
[----:B------:R-:W-:Y:S01]  /*24b0*/  IMAD.U32 R3, RZ, RZ, UR6 ;  /* 0x00000006ff037e24 */ /* 0x000fe2000f8e00ff */
[----:B------:R-:W-:-:S02]  /*24c0*/  P2R R15, PR, RZ, 0x4 ;  /* 0x00000004ff0f7803 */ /* 0x000fc40000000000 */
[----:B------:R-:W-:Y:S01]  /*24d0*/  ISETP.GT.AND P2, PT, R4, 0x58, PT ;  /* 0x000000580400780c */ /* 0x000fe20003f44270 */
[----:B------:R-:W0:Y:S01]  /*24e0*/  SHFL.BFLY PT, R0, R7, 0x2, 0x1f ;  /* 0x0c401f0007007f89 */ /* 0x000e2200000e0000 */
[----:B------:R-:W-:Y:S02]  /*24f0*/  P2R R21, PR, RZ, 0x2 ;  /* 0x00000002ff157803 */ /* 0x000fe40000000000 */
[----:B------:R-:W-:Y:S02]  /*2500*/  FSEL R70, R70, -INF , P2 ;  /* 0xff80000046467808 */ /* 0x000fe40001000000 */
[----:B------:R-:W-:Y:S02]  /*2510*/  ISETP.NE.AND P2, PT, R15, RZ, PT ;  /* 0x000000ff0f00720c */ /* 0x000fe40003f45270 */
[----:B------:R-:W-:Y:S02]  /*2520*/  ISETP.GT.AND P1, PT, R4, 0x59, PT ;  /* 0x000000590400780c */ /* 0x000fe40003f24270 */
[----:B------:R-:W-:-:S02]  /*2530*/  P2R R29, PR, RZ, 0x1 ;  /* 0x00000001ff1d7803 */ /* 0x000fc40000000000 */
[----:B------:R-:W-:Y:S02]  /*2540*/  FSEL R40, R71, -INF , P1 ;  /* 0xff80000047287808 */ /* 0x000fe40000800000 */
[----:B------:R-:W-:Y:S02]  /*2550*/  ISETP.NE.AND P1, PT, R21, RZ, PT ;  /* 0x000000ff1500720c */ /* 0x000fe40003f25270 */
[----:B------:R-:W-:Y:S02]  /*2560*/  ISETP.GT.AND P0, PT, R4, 0x60, PT ;  /* 0x000000600400780c */ /* 0x000fe40003f04270 */
[----:B------:R-:W-:Y:S02]  /*2570*/  FSEL R78, R78, -INF , P1 ;  /* 0xff8000004e4e7808 */ /* 0x000fe40000800000 */
[----:B------:R-:W-:Y:S02]  /*2580*/  FSEL R74, R74, -INF , P0 ;  /* 0xff8000004a4a7808 */ /* 0x000fe40000000000 */
[----:B------:R-:W-:-:S02]  /*2590*/  ISETP.NE.AND P0, PT, R29, RZ, PT ;  /* 0x000000ff1d00720c */ /* 0x000fc40003f05270 */
[----:B------:R-:W-:Y:S02]  /*25a0*/  FSEL R86, R86, -INF , P5 ;  /* 0xff80000056567808 */ /* 0x000fe40002800000 */
[----:B0-----:R-:W-:Y:S02]  /*25b0*/  FMNMX.FTZ R9, R7, R0, !PT ;  /* 0x0000000007097209 */ /* 0x001fe40007810000 */
[----:B------:R-:W-:Y:S02]  /*25c0*/  FSEL R44, R75, -INF , P0 ;  /* 0xff8000004b2c7808 */ /* 0x000fe40000000000 */
[----:B------:R-:W-:Y:S01]  /*25d0*/  R2UR UR6, R5 ;  /* 0x00000000050672ca */ /* 0x000fe200000e0000 */
[----:B------:R-:W0:Y:S01]  /*25e0*/  SHFL.BFLY PT, R0, R9, 0x1, 0x1f ;  /* 0x0c201f0009007f89 */ /* 0x000e2200000e0000 */
[----:B------:R-:W-:Y:S01]  /*25f0*/  ISETP.NE.AND P0, PT, R89, RZ, PT ;  /* 0x000000ff5900720c */ /* 0x000fe20003f05270 */
[----:B------:R-:W-:Y:S01]  /*2600*/  IMAD.MOV.U32 R89, RZ, RZ, R151 ;  /* 0x000000ffff597224 */ /* 0x000fe200078e0097 */
[----:B------:R-:W-:-:S02]  /*2610*/  MOV R121, R151 ;  /* 0x0000009700797202 */ /* 0x000fc40000000f00 */
[----:B------:R-:W-:-:S07]  /*2620*/  MOV R103, R151 ;  /* 0x0000009700677202 */ /* 0x000fce0000000f00 */
[----:B------:R-:W-:-:S04]  /*2630*/  UIADD3 UR6, UR6, 0x28840, URZ ;  /* 0x0002884006067890 */ /* 0x000fc8000fffe03f */
        /* <DEDUP_REMOVED lines=66> */
[--C-:B------:R-:W-:Y:S01]  /*2a60*/  IMAD.MOV.U32 R106, RZ, RZ, R151.reuse ;  /* 0x000000ffff6a7224 */ /* 0x100fe200078e0097 */
[----:B------:R-:W-:Y:S01]  /*2a70*/  MOV R94, R151 ;  /* 0x00000097005e7202 */ /* 0x000fe20000000f00 */
[----:B------:R-:W5:Y:S01]  /*2a80*/  MUFU.EX2 R162, R162 ;  /* 0x000000a200a27308 */ /* 0x000f620000000800 */
[----:B------:R-:W-:Y:S01]  /*2a90*/  FMNMX.FTZ R25, R28, R21, !PT ;  /* 0x000000151c197209 */ /* 0x000fe20007810000 */
[----:B------:R-:W-:-:S02]  /*2aa0*/  IMAD.MOV.U32 R102, RZ, RZ, R151 ;  /* 0x000000ffff667224 */ /* 0x000fc400078e0097 */
[--C-:B------:R-:W-:Y:S01]  /*2ab0*/  IMAD.MOV.U32 R98, RZ, RZ, R151.reuse ;  /* 0x000000ffff627224 */ /* 0x100fe200078e0097 */
[----:B------:R-:W-:Y:S01]  /*2ac0*/  FMNMX.FTZ R25, R62, R25, !PT ;  /* 0x000000193e197209 */ /* 0x000fe20007810000 */
[--C-:B---3--:R-:W-:Y:S02]  /*2ad0*/  IMAD.MOV.U32 R96, RZ, RZ, R151.reuse ;  /* 0x000000ffff607224 */ /* 0x108fe400078e0097 */
[----:B------:R3:W5:Y:S01]  /*2ae0*/  MUFU.EX2 R13, R100 ;  /* 0x00000064000d7308 */ /* 0x0007620000000800 */
[----:B------:R-:W-:Y:S01]  /*2af0*/  FMNMX.FTZ R25, R32, R25, !PT ;  /* 0x0000001920197209 */ /* 0x000fe20007810000 */
[--C-:B------:R-:W-:Y:S02]  /*2b00*/  IMAD.MOV.U32 R92, RZ, RZ, R151.reuse ;  /* 0x000000ffff5c7224 */ /* 0x100fe400078e0097 */
[--C-:B------:R-:W-:Y:S01]  /*2b10*/  IMAD.MOV.U32 R90, RZ, RZ, R151.reuse ;  /* 0x000000ffff5a7224 */ /* 0x100fe200078e0097 */
[----:B------:R-:W-:Y:S01]  /*2b20*/  FMNMX.FTZ R25, R66, R25, !PT ;  /* 0x0000001942197209 */ /* 0x000fe20007810000 */
[----:B------:R-:W-:-:S02]  /*2b30*/  IMAD.MOV.U32 R88, RZ, RZ, R151 ;  /* 0x000000ffff587224 */ /* 0x000fc400078e0097 */
        /* <DEDUP_REMOVED lines=29> */
[----:B---3--:R-:W-:Y:S02]  /*2d10*/  MOV R112, R151 ;  /* 0x0000009700707202 */ /* 0x008fe40000000f00 */
[----:B-1----:R-:W-:-:S05]  /*2d20*/  FMNMX.FTZ R37, R4, R37, !PT ;  /* 0x0000002504257209 */ /* 0x002fca0007810000 */
        /* <DEDUP_REMOVED lines=57> */
[----:B------:R-:W-:-:S02]  /*30c0*/  F2FP.BF16.F32.PACK_AB R158, R9, R158 ;  /* 0x0000009e099e723e */ /* 0x000fc400000010ff */
[----:B------:R-:W-:Y:S01]  /*30d0*/  F2FP.BF16.F32.PACK_AB R160, R11, R160 ;  /* 0x000000a00ba0723e */ /* 0x000fe200000010ff */
[----:B------:R1:W3:Y:S01]  /*30e0*/  MUFU.EX2 R161, R8 ;  /* 0x0000000800a17308 */ /* 0x0002e20000000800 */
[----:B0-----:R-:W-:Y:S01]  /*30f0*/  FADD.FTZ R6, R30, R49 ;  /* 0x000000311e067221 */ /* 0x001fe20000010000 */
[----:B------:R-:W-:Y:S02]  /*3100*/  F2FP.BF16.F32.PACK_AB R162, R13, R162 ;  /* 0x000000a20da2723e */ /* 0x000fe400000010ff */
[----:B------:R-:W-:Y:S01]  /*3110*/  F2FP.BF16.F32.PACK_AB R157, R27, R26 ;  /* 0x0000001a1b9d723e */ /* 0x000fe200000010ff */
[C---:B------:R-:W-:Y:S01]  /*3120*/  FADD.FTZ R49, R159.reuse, R6 ;  /* 0x000000069f317221 */ /* 0x040fe20000010000 */
[----:B------:R-:W-:Y:S02]  /*3130*/  F2FP.BF16.F32.PACK_AB R159, R159, R30 ;  /* 0x0000001e9f9f723e */ /* 0x000fe400000010ff */
[----:B------:R-:W0:Y:S01]  /*3140*/  MUFU.EX2 R38, R38 ;  /* 0x0000002600267308 */ /* 0x000e220000000800 */
[----:B-1----:R-:W-:Y:S01]  /*3150*/  FADD.FTZ R8, R164, R51 ;  /* 0x00000033a4087221 */ /* 0x002fe20000010000 */
[----:B--2---:R-:W-:Y:S01]  /*3160*/  FADD.FTZ R6, R34, R49 ;  /* 0x0000003122067221 */ /* 0x004fe20000010000 */
[----:B------:R-:W-:-:S02]  /*3170*/  F2FP.BF16.F32.PACK_AB R164, R15, R164 ;  /* 0x000000a40fa4723e */ /* 0x000fc400000010ff */
[----:B------:R-:W-:-:S03]  /*3180*/  FADD.FTZ R51, R15, R8 ;  /* 0x000000080f337221 */ /* 0x000fc60000010000 */
        /* <DEDUP_REMOVED lines=30> */
[----:B------:R-:W-:Y:S01]  /*3370*/  FADD.FTZ R8, R176, R49 ;  /* 0x00000031b0087221 */ /* 0x000fe20000010000 */
[----:B------:R-:W-:Y:S01]  /*3380*/  F2FP.BF16.F32.PACK_AB R176, R35, R176 ;  /* 0x000000b023b0723e */ /* 0x000fe200000010ff */
        /* <DEDUP_REMOVED lines=118> */
.L_x_6738:
[----:B------:R-:W-:Y:S01]  /*3af0*/  ISETP.NE.AND P2, PT, RZ, UR41, PT ;  /* 0x00000029ff007c0c */ /* 0x000fe2000bf45270 */
[----:B------:R-:W-:-:S04]  /*3b00*/  UISETP.NE.AND UP0, UPT, UR46, 0x1, UPT ;  /* 0x000000012e00788c */ /* 0x000fc8000bf05270 */
[----:B------:R-:W-:-:S04]  /*3b10*/  USEL UR43, URZ, 0x1, UP0 ;  /* 0x000000013f2b7887 */ /* 0x000fc80008000000 */
[----:B------:R-:W-:-:S04]  /*3b20*/  ULOP3.LUT UR43, UR48, UR43, URZ, 0x3c, !UPT ;  /* 0x0000002b302b7292 */ /* 0x000fc8000f8e3c3f */
[----:B------:R-:W-:Y:S08]  /*3b30*/  @P2 BRA `(.L_x_6728) ;  /* 0x0000000000442947 */ /* 0x000ff00003800000 */
[----:B------:R-:W-:Y:S05]  /*3b40*/  @!P0 BRA `(.L_x_6729) ;  /* 0x0000000000048947 */ /* 0x000fea0003800000 */
[----:B------:R-:W-:Y:S01]  /*3b50*/  BPT.TRAP 0x1 ;  /* 0x000000040000795c */ /* 0x000fe20000300000 */
.L_x_6729:
        /* <DEDUP_REMOVED lines=12> */
.L_x_6730:
[----:B-1----:R-:W-:Y:S05]  /*3c20*/  @P1 BRA `(.L_x_6728) ;  /* 0x0000000000081947 */ /* 0x002fea0003800000 */
[----:B------:R-:W1:Y:S02]  /*3c30*/  SYNCS.PHASECHK.TRANS64.TRYWAIT P1, [UR6+0x28830], R0 ;  /* 0x02883000ff0075a7 */ /* 0x000e640008020146 */
[----:B-1----:R-:W-:Y:S05]  /*3c40*/  @!P1 BRA `(.L_x_6731) ;  /* 0x0000009c00f49947 */ /* 0x002fea0003800000 */
.L_x_6728:
        /* <DEDUP_REMOVED lines=48> */
.L_x_6733:
        /* <DEDUP_REMOVED lines=9> */
.L_x_6734:
[----:B-1----:R-:W-:Y:S05]  /*3fe0*/  @P1 BRA `(.L_x_6732) ;  /* 0x0000000000081947 */ /* 0x002fea0003800000 */
[----:B------:R-:W1:Y:S02]  /*3ff0*/  SYNCS.PHASECHK.TRANS64.TRYWAIT P1, [UR6+0x28850], R0 ;  /* 0x02885000ff0075a7 */ /* 0x000e640008020146 */
[----:B-1----:R-:W-:Y:S05]  /*4000*/  @!P1 BRA `(.L_x_6735) ;  /* 0x0000009c001c9947 */ /* 0x002fea0003800000 */
.L_x_6732:
[----:B------:R-:W2:Y:S01]  /*4010*/  S2UR UR10, SR_CgaCtaId ;  /* 0x00000000000a79c3 */ /* 0x000ea20000008800 */
[----:B------:R-:W-:Y:S01]  /*4020*/  UMOV UR11, 0x400 ;  /* 0x00000400000b7882 */ /* 0x000fe20000000000 */
[----:B------:R-:W-:Y:S01]  /*4030*/  WARPGROUP.ARRIVE ;  /* 0x00000000000079c5 */ /* 0x000fe20000000000 */
[----:B------:R-:W-:Y:S01]  /*4040*/  UMOV UR7, 0x40000040 ;  /* 0x4000004000077882 */ /* 0x000fe20000000000 */
[----:B01----:R-:W-:Y:S01]  /*4050*/  IADD3 R0, -R2, 0xb, RZ ;  /* 0x0000000b02007810 */ /* 0x003fe20007ffe1ff */
[----:B--2---:R-:W-:-:S04]  /*4060*/  ULEA UR11, UR10, UR11, 0x18 ;  /* 0x0000000b0a0b7291 */ /* 0x004fc8000f8ec03f */
[----:B------:R-:W-:-:S04]  /*4070*/  UIADD3 UR6, UR11, 0x400, URZ ;  /* 0x000004000b067890 */ /* 0x000fc8000fffe03f */
        /* <DEDUP_REMOVED lines=45> */
.L_x_6736:
        /* <DEDUP_REMOVED lines=149> */
[----:B------:R-:W-:-:S06]  /*4ca0*/  FFMA.FTZ R86, R86, R3, -R10 ;  /* 0x0000000356567223 */ /* 0x000fcc000001080a */
        /* <DEDUP_REMOVED lines=129> */
.L_x_6737:
        /* <DEDUP_REMOVED lines=103> */
[-C--:B------:R-:W-:Y:S01]  /*5b30*/  FMUL.FTZ R150, R150, R8.reuse ;  /* 0x0000000896967220 */ /* 0x080fe20000410000 */
[----:B------:R-:W-:Y:S01]  /*5b40*/  FMUL.FTZ R151, R151, R8 ;  /* 0x0000000897977220 */ /* 0x000fe20000410000 */
[----:B------:R-:W-:-:S02]  /*5b50*/  IMAD.MOV.U32 R9, RZ, RZ, R4 ;  /* 0x000000ffff097224 */ /* 0x000fc400078e0004 */
[----:B------:R-:W-:Y:S01]  /*5b60*/  IMAD.MOV.U32 R7, RZ, RZ, R0 ;  /* 0x000000ffff077224 */ /* 0x000fe200078e0000 */
[----:B------:R-:W-:Y:S06]  /*5b70*/  @P1 BRA `(.L_x_6738) ;  /* 0xffffffdc00dc1947 */ /* 0x000fec000383ffff */
.L_x_6727:
[----:B------:R-:W-:Y:S06]  /*5b80*/  BAR.ARV 0x8, 0x180 ;  /* 0x0206000000007b1d */ /* 0x000fec0000002000 */
[----:B------:R-:W-:Y:S05]  /*5b90*/  @!P0 BRA `(.L_x_6739) ;  /* 0x0000000000048947 */ /* 0x000fea0003800000 */
[----:B------:R-:W-:Y:S01]  /*5ba0*/  BPT.TRAP 0x1 ;  /* 0x000000040000795c */ /* 0x000fe20000300000 */
.L_x_6739:
        /* <DEDUP_REMOVED lines=9> */
.L_x_6740:
[----:B-1----:R-:W-:Y:S05]  /*5c40*/  @P1 BRA `(.L_x_6741) ;  /* 0x0000000000081947 */ /* 0x002fea0003800000 */
[----:B------:R-:W1:Y:S02]  /*5c50*/  SYNCS.PHASECHK.TRANS64.TRYWAIT P1, [UR5+0x28850], R7 ;  /* 0x02885007ff0075a7 */ /* 0x000e640008020145 */
[----:B-1----:R-:W-:Y:S05]  /*5c60*/  @!P1 BRA `(.L_x_6742) ;  /* 0x00000080001c9947 */ /* 0x002fea0003800000 */
.L_x_6741:
[----:B------:R-:W-:Y:S01]  /*5c70*/  UIADD3 UR4, UR4, 0x400, URZ ;  /* 0x0000040004047890 */ /* 0x000fe2000fffe03f */
[----:B------:R-:W-:Y:S01]  /*5c80*/  WARPGROUP.ARRIVE ;  /* 0x00000000000079c5 */ /* 0x000fe20000000000 */
[----:B------:R-:W-:Y:S01]  /*5c90*/  UMOV UR11, 0x40000040 ;  /* 0x40000040000b7882 */ /* 0x000fe20000000000 */
[----:B01----:R-:W0:Y:S01]  /*5ca0*/  SHFL.BFLY PT, R7, R6, 0x2, 0x1f ;  /* 0x0c401f0006077f89 */ /* 0x003e2200000e0000 */
[----:B------:R-:W-:Y:S01]  /*5cb0*/  USHF.R.U32.HI UR4, URZ, 0x4, UR4 ;  /* 0x000000043f047899 */ /* 0x000fe20008011604 */
[----:B------:R-:W-:Y:S01]  /*5cc0*/  IMAD.MOV.U32 R11, RZ, RZ, RZ ;  /* 0x000000ffff0b7224 */ /* 0x000fe200078e00ff */
[----:B------:R-:W-:Y:S01]  /*5cd0*/  MOV R21, 0xff800000 ;  /* 0xff80000000157802 */ /* 0x000fe20000000f00 */
[----:B------:R-:W1:Y:S01]  /*5ce0*/  SHFL.BFLY PT, R8, R5, 0x2, 0x1f ;  /* 0x0c401f0005087f89 */ /* 0x000e6200000e0000 */
[----:B------:R-:W-:Y:S01]  /*5cf0*/  ULOP3.LUT UR4, UR4, 0x3fff, URZ, 0xc0, !UPT ;  /* 0x00003fff04047892 */ /* 0x000fe2000f8ec03f */
[----:B------:R-:W-:-:S03]  /*5d00*/  IMAD.MOV.U32 R20, RZ, RZ, -0x800000 ;  /* 0xff800000ff147424 */ /* 0x000fc600078e00ff */
[----:B------:R-:W-:-:S04]  /*5d10*/  ULOP3.LUT UR4, UR4, 0x4000000, URZ, 0xfc, !UPT ;  /* 0x0400000004047892 */ /* 0x000fc8000f8efc3f */
[----:B------:R-:W-:-:S04]  /*5d20*/  ULEA UR4, UR42, UR4, 0xb ;  /* 0x000000042a047291 */ /* 0x000fc8000f8e583f */
[----:B------:R-:W-:-:S03]  /*5d30*/  UIADD3 UR6, UR4, 0x80, URZ ;  /* 0x0000008004067890 */ /* 0x000fc6000fffe03f */
[----:B------:R-:W-:Y:S02]  /*5d40*/  UMOV UR10, UR4 ;  /* 0x00000004000a7c82 */ /* 0x000fe40008000000 */
[----:B------:R-:W-:Y:S01]  /*5d50*/  HGMMA.64x128x16.F32.BF16 R88, R156, gdesc[UR8].tnspB, R88, gsb0 ;  /* 0x41e000089c587df0 */ /* 0x000fe20008001858 */
[----:B------:R-:W-:Y:S01]  /*5d60*/  UMOV UR11, 0x40000040 ;  /* 0x40000040000b7882 */ /* 0x000fe20000000000 */
[----:B------:R-:W-:Y:S01]  /*5d70*/  UMOV UR10, UR6 ;  /* 0x00000006000a7c82 */ /* 0x000fe20008000000 */
[----:B------:R-:W-:Y:S01]  /*5d80*/  UIADD3 UR6, UR4, 0x100, URZ ;  /* 0x0000010004067890 */ /* 0x000fe2000fffe03f */
[----:B0-----:R-:W-:Y:S01]  /*5d90*/  FADD.FTZ R7, R7, R6 ;  /* 0x0000000607077221 */ /* 0x001fe20000010000 */
[----:B-1----:R-:W-:Y:S01]  /*5da0*/  FADD.FTZ R9, R8, R5 ;  /* 0x0000000508097221 */ /* 0x002fe20000010000 */
[----:B------:R-:W-:-:S03]  /*5db0*/  IMAD.MOV.U32 R5, RZ, RZ, RZ ;  /* 0x000000ffff057224 */ /* 0x000fc600078e00ff */
[----:B------:R-:W0:Y:S04]  /*5dc0*/  SHFL.BFLY PT, R8, R7, 0x1, 0x1f ;  /* 0x0c201f0007087f89 */ /* 0x000e2800000e0000 */
[----:B------:R-:W1:Y:S01]  /*5dd0*/  SHFL.BFLY PT, R10, R9, 0x1, 0x1f ;  /* 0x0c201f00090a7f89 */ /* 0x000e6200000e0000 */
[----:B0-----:R-:W-:Y:S01]  /*5de0*/  FADD.FTZ R12, R7, R8 ;  /* 0x00000008070c7221 */ /* 0x001fe20000010000 */
[----:B-1----:R-:W-:-:S04]  /*5df0*/  FADD.FTZ R10, R9, R10 ;  /* 0x0000000a090a7221 */ /* 0x002fc80000010000 */
        /* <DEDUP_REMOVED lines=15> */
[----:B------:R-:W-:Y:S01]  /*5ef0*/  UMOV UR10, UR6 ;  /* 0x00000006000a7c82 */ /* 0x000fe20008000000 */
[----:B------:R-:W-:Y:S01]  /*5f00*/  UMOV UR11, 0x40000040 ;  /* 0x40000040000b7882 */ /* 0x000fe20000000000 */
[----:B------:R-:W-:Y:S01]  /*5f10*/  UIADD3 UR6, UR4, 0x180, URZ ;  /* 0x0000018004067890 */ /* 0x000fe2000fffe03f */
        /* <DEDUP_REMOVED lines=17> */
[----:B------:R-:W-:Y:S02]  /*6030*/  UIADD3 UR6, UR4, 0x300, URZ ;  /* 0x0000030004067890 */ /* 0x000fe4000fffe03f */
        /* <DEDUP_REMOVED lines=17> */
.L_x_6743:
        /* <DEDUP_REMOVED lines=69> */
[-C--:B------:R-:W-:Y:S01]  /*65a0*/  FMUL.FTZ R32, R150, R11.reuse ;  /* 0x0000000b96207220 */ /* 0x080fe20000410000 */
[----:B------:R-:W-:Y:S01]  /*65b0*/  FMUL.FTZ R151, R151, R11 ;  /* 0x0000000b97977220 */ /* 0x000fe20000410000 */
[----:B------:R-:W-:-:S02]  /*65c0*/  UIADD3 UR44, UR44, 0x1, URZ ;  /* 0x000000012c2c7890 */ /* 0x000fc4000fffe03f */
[----:B------:R-:W-:Y:S02]  /*65d0*/  USEL UR42, UR42, URZ, UP0 ;  /* 0x0000003f2a2a7287 */ /* 0x000fe40008000000 */
[----:B------:R-:W-:-:S12]  /*65e0*/  ULOP3.LUT UR43, UR43, UR4, URZ, 0x3c, !UPT ;  /* 0x000000042b2b7292 */ /* 0x000fd8000f8e3c3f */
.L_x_6719:
        /* <DEDUP_REMOVED lines=20> */
[----:B------:R-:W-:-:S02]  /*6730*/  ULDC.64 UR8, c[0x0][0xc00] ;  /* 0x0003000000087ab9 */ /* 0x000fc40000000a00 */
[----:B------:R-:W-:Y:S01]  /*6740*/  UIMAD.WIDE UR8, UR37, 0x4, UR8 ;  /* 0x00000004250878a5 */ /* 0x000fe2000f8e0208 */
[----:B------:R-:W-:Y:S02]  /*6750*/  MOV R24, R0 ;  /* 0x0000000000187202 */ /* 0x000fe40000000f00 */
[----:B0-----:R-:W-:-:S03]  /*6760*/  MOV R25, R5 ;  /* 0x0000000500197202 */ /* 0x001fc60000000f00 */
[----:B------:R-:W-:-:S03]  /*6770*/  IMAD.WIDE R4, R155, 0x2, R24 ;  /* 0x000000029b047825 */ /* 0x000fc600078e0218 */
[C---:B------:R-:W-:Y:S02]  /*6780*/  LOP3.LUT R9, R4.reuse, 0x380, RZ, 0xc0, !PT ;  /* 0x0000038004097812 */ /* 0x040fe400078ec0ff */
[C---:B------:R-:W-:Y:S02]  /*6790*/  IADD3 R91, P5, R4.reuse, 0x40, RZ ;  /* 0x00000040045b7810 */ /* 0x040fe40007fbe0ff */
[C---:B------:R-:W-:Y:S02]  /*67a0*/  IADD3 R95, P4, R4.reuse, 0x60, RZ ;  /* 0x00000060045f7810 */ /* 0x040fe40007f9e0ff */
        /* <DEDUP_REMOVED lines=9> */
[----:B------:R-:W-:Y:S01]  /*6840*/  IADD3 R103, P0, R4, 0x4060, RZ ;  /* 0x0000406004677810 */ /* 0x000fe20007f1e0ff */
[--C-:B------:R-:W-:Y:S01]  /*6850*/  IMAD.X R11, RZ, RZ, R5.reuse, P2 ;  /* 0x000000ffff0b7224 */ /* 0x100fe200010e0605 */
[----:B------:R-:W-:Y:S02]  /*6860*/  LOP3.LUT R14, R91, 0x380, RZ, 0xc0, !PT ;  /* 0x000003805b0e7812 */ /* 0x000fe400078ec0ff */
[----:B------:R-:W-:Y:S01]  /*6870*/  LOP3.LUT R4, R9, R4, RZ, 0x3c, !PT ;  /* 0x0000000409047212 */ /* 0x000fe200078e3cff */
[--C-:B------:R-:W-:Y:S01]  /*6880*/  IMAD.X R9, RZ, RZ, R5.reuse, P1 ;  /* 0x000000ffff097224 */ /* 0x100fe200008e0605 */
[----:B------:R-:W-:Y:S01]  /*6890*/  LOP3.LUT R44, R95, 0x380, RZ, 0xc0, !PT ;  /* 0x000003805f2c7812 */ /* 0x000fe200078ec0ff */
[----:B------:R-:W-:Y:S01]  /*68a0*/  IMAD.X R27, RZ, RZ, R5, P0 ;  /* 0x000000ffff1b7224 */ /* 0x000fe200000e0605 */
[----:B------:R-:W-:-:S02]  /*68b0*/  SHF.R.U64 R14, R14, 0x3, RZ ;  /* 0x000000030e0e7819 */ /* 0x000fc400000012ff */
[----:B------:R-:W-:Y:S02]  /*68c0*/  SHF.R.U64 R44, R44, 0x3, RZ ;  /* 0x000000032c2c7819 */ /* 0x000fe400000012ff */
[----:B------:R-:W-:Y:S02]  /*68d0*/  MOV R94, R4 ;  /* 0x00000004005e7202 */ /* 0x000fe40000000f00 */
[----:B------:R-:W-:Y:S02]  /*68e0*/  F2FP.BF16.F32.PACK_AB R4, R26, R157 ;  /* 0x0000009d1a04723e */ /* 0x000fe400000010ff */
[----:B------:R-:W-:Y:S01]  /*68f0*/  F2FP.BF16.F32.PACK_AB R5, R10, R93 ;  /* 0x0000005d0a05723e */ /* 0x000fe200000010ff */
[----:B------:R-:W-:Y:S01]  /*6900*/  BAR.SYNC.DEFER_BLOCKING 0x1, 0x100 ;  /* 0x0044000000007b1d */ /* 0x000fe20000010000 */
[----:B------:R-:W-:Y:S02]  /*6910*/  LOP3.LUT R10, R99, 0x380, RZ, 0xc0, !PT ;  /* 0x00000380630a7812 */ /* 0x000fe400078ec0ff */
[----:B------:R-:W-:-:S02]  /*6920*/  LOP3.LUT R26, R101, 0x380, RZ, 0xc0, !PT ;  /* 0x00000380651a7812 */ /* 0x000fc400078ec0ff */
[----:B------:R-:W-:Y:S02]  /*6930*/  LOP3.LUT R12, R45, 0x380, RZ, 0xc0, !PT ;  /* 0x000003802d0c7812 */ /* 0x000fe400078ec0ff */
[----:B------:R-:W-:Y:S02]  /*6940*/  LOP3.LUT R28, R14, R91, RZ, 0x3c, !PT ;  /* 0x0000005b0e1c7212 */ /* 0x000fe400078e3cff */
[----:B------:R-:W-:Y:S02]  /*6950*/  LOP3.LUT R14, R44, R95, RZ, 0x3c, !PT ;  /* 0x0000005f2c0e7212 */ /* 0x000fe400078e3cff */
[----:B------:R-:W-:Y:S02]  /*6960*/  LOP3.LUT R46, R97, 0x380, RZ, 0xc0, !PT ;  /* 0x00000380612e7812 */ /* 0x000fe400078ec0ff */
[----:B------:R-:W-:Y:S02]  /*6970*/  LOP3.LUT R44, R103, 0x380, RZ, 0xc0, !PT ;  /* 0x00000380672c7812 */ /* 0x000fe400078ec0ff */
[----:B------:R-:W-:-:S02]  /*6980*/  SHF.R.U64 R10, R10, 0x3, RZ ;  /* 0x000000030a0a7819 */ /* 0x000fc400000012ff */
[----:B------:R-:W-:Y:S02]  /*6990*/  SHF.R.U64 R26, R26, 0x3, RZ ;  /* 0x000000031a1a7819 */ /* 0x000fe400000012ff */
[----:B------:R-:W-:Y:S02]  /*69a0*/  SHF.R.U64 R12, R12, 0x3, RZ ;  /* 0x000000030c0c7819 */ /* 0x000fe400000012ff */
[----:B------:R-:W-:Y:S02]  /*69b0*/  SHF.R.U64 R46, R46, 0x3, RZ ;  /* 0x000000032e2e7819 */ /* 0x000fe400000012ff */
[----:B------:R-:W-:Y:S01]  /*69c0*/  SHF.R.U64 R44, R44, 0x3, RZ ;  /* 0x000000032c2c7819 */ /* 0x000fe200000012ff */
[----:B------:R0:W-:Y:S01]  /*69d0*/  STSM.16.M88.4 [R94], R4 ;  /* 0x000000045e007844 */ /* 0x0001e20000000200 */
[----:B------:R-:W-:Y:S02]  /*69e0*/  LOP3.LUT R10, R10, R99, RZ, 0x3c, !PT ;  /* 0x000000630a0a7212 */ /* 0x000fe400078e3cff */
[----:B------:R-:W-:-:S02]  /*69f0*/  LOP3.LUT R8, R26, R101, RZ, 0x3c, !PT ;  /* 0x000000651a087212 */ /* 0x000fc400078e3cff */
[----:B------:R-:W-:Y:S02]  /*6a00*/  LOP3.LUT R30, R12, R45, RZ, 0x3c, !PT ;  /* 0x0000002d0c1e7212 */ /* 0x000fe400078e3cff */
[----:B------:R-:W-:Y:S02]  /*6a10*/  LOP3.LUT R12, R46, R97, RZ, 0x3c, !PT ;  /* 0x000000612e0c7212 */ /* 0x000fe400078e3cff */
[----:B------:R-:W-:Y:S02]  /*6a20*/  LOP3.LUT R26, R44, R103, RZ, 0x3c, !PT ;  /* 0x000000672c1a7212 */ /* 0x000fe400078e3cff */
[----:B------:R-:W-:Y:S02]  /*6a30*/  MOV R45, R10 ;  /* 0x0000000a002d7202 */ /* 0x000fe40000000f00 */
[----:B------:R-:W-:Y:S02]  /*6a40*/  MOV R44, R8 ;  /* 0x00000008002c7202 */ /* 0x000fe40000000f00 */
[----:B------:R-:W-:-:S02]  /*6a50*/  MOV R91, R30 ;  /* 0x0000001e005b7202 */ /* 0x000fc40000000f00 */
[----:B------:R-:W-:Y:S02]  /*6a60*/  F2FP.BF16.F32.PACK_AB R8, R87, R92 ;  /* 0x0000005c5708723e */ /* 0x000fe400000010ff */
[----:B------:R-:W-:Y:S02]  /*6a70*/  F2FP.BF16.F32.PACK_AB R9, R85, R88 ;  /* 0x000000585509723e */ /* 0x000fe400000010ff */
[----:B------:R-:W-:Y:S02]  /*6a80*/  F2FP.BF16.F32.PACK_AB R10, R83, R86 ;  /* 0x00000056530a723e */ /* 0x000fe400000010ff */
[----:B------:R-:W-:Y:S02]  /*6a90*/  F2FP.BF16.F32.PACK_AB R11, R81, R84 ;  /* 0x00000054510b723e */ /* 0x000fe400000010ff */
[----:B------:R-:W-:Y:S02]  /*6aa0*/  MOV R90, R28 ;  /* 0x0000001c005a7202 */ /* 0x000fe40000000f00 */
[----:B------:R-:W-:Y:S01]  /*6ab0*/  MOV R89, R14 ;  /* 0x0000000e00597202 */ /* 0x000fe20000000f00 */
[----:B------:R-:W-:Y:S01]  /*6ac0*/  STSM.16.M88.4 [R91], R8 ;  /* 0x000000085b007844 */ /* 0x000fe20000000200 */
[----:B------:R-:W-:-:S02]  /*6ad0*/  MOV R46, R12 ;  /* 0x0000000c002e7202 */ /* 0x000fc40000000f00 */
[----:B0-----:R-:W-:Y:S02]  /*6ae0*/  F2FP.BF16.F32.PACK_AB R4, R79, R82 ;  /* 0x000000524f04723e */ /* 0x001fe400000010ff */
[----:B------:R-:W-:Y:S02]  /*6af0*/  F2FP.BF16.F32.PACK_AB R5, R77, R80 ;  /* 0x000000504d05723e */ /* 0x000fe400000010ff */
        /* <DEDUP_REMOVED lines=15> */
[----:B------:R-:W-:Y:S01]  /*6bf0*/  F2FP.BF16.F32.PACK_AB R62, R51, R54 ;  /* 0x00000036333e723e */ /* 0x000fe200000010ff */
[----:B0-----:R-:W-:Y:S01]  /*6c00*/  IMAD.U32 R4, RZ, RZ, UR8 ;  /* 0x00000008ff047e24 */ /* 0x001fe2000f8e00ff */
[----:B------:R-:W-:Y:S02]  /*6c10*/  F2FP.BF16.F32.PACK_AB R63, R49, R52 ;  /* 0x00000034313f723e */ /* 0x000fe400000010ff */
[----:B------:R-:W-:Y:S02]  /*6c20*/  F2FP.BF16.F32.PACK_AB R8, R43, R50 ;  /* 0x000000322b08723e */ /* 0x000fe400000010ff */
[----:B------:R-:W-:Y:S01]  /*6c30*/  F2FP.BF16.F32.PACK_AB R9, R41, R48 ;  /* 0x000000302909723e */ /* 0x000fe200000010ff */
[----:B------:R-:W-:Y:S01]  /*6c40*/  STSM.16.M88.4 [R45], R60 ;  /* 0x0000003c2d007844 */ /* 0x000fe20000000200 */
[----:B------:R-:W-:Y:S01]  /*6c50*/  F2FP.BF16.F32.PACK_AB R10, R39, R42 ;  /* 0x0000002a270a723e */ /* 0x000fe200000010ff */
[----:B------:R-:W-:Y:S01]  /*6c60*/  ULDC UR7, c[0x0][0xa88] ;  /* 0x0002a20000077ab9 */ /* 0x000fe20000000800 */
[----:B------:R-:W-:Y:S01]  /*6c70*/  F2FP.BF16.F32.PACK_AB R11, R37, R40 ;  /* 0x00000028250b723e */ /* 0x000fe200000010ff */
[----:B------:R-:W-:Y:S01]  /*6c80*/  UMOV UR4, URZ ;  /* 0x0000003f00047c82 */ /* 0x000fe20008000000 */
[----:B------:R-:W-:Y:S01]  /*6c90*/  MOV R26, R26 ;  /* 0x0000001a001a7202 */ /* 0x000fe20000000f00 */
[----:B------:R-:W0:Y:S01]  /*6ca0*/  LDC R50, c[0x0][0xbe8] ;  /* 0x0002fa00ff327b82 */ /* 0x000e220000000800 */
[----:B------:R-:W-:Y:S01]  /*6cb0*/  PLOP3.LUT P0, PT, PT, PT, UP0, 0x80, 0x0 ;  /* 0x000000000000781c */ /* 0x000fe20003f0f008 */
[----:B------:R1:W-:Y:S01]  /*6cc0*/  STSM.16.M88.4 [R44], R8 ;  /* 0x000000082c007844 */ /* 0x0003e20000000200 */
[----:B------:R-:W-:Y:S01]  /*6cd0*/  MOV R5, UR9 ;  /* 0x0000000900057c02 */ /* 0x000fe20008000f00 */
[----:B------:R-:W-:-:S02]  /*6ce0*/  ULDC.64 UR8, c[0x0][0xc08] ;  /* 0x0003020000087ab9 */ /* 0x000fc40000000a00 */
[----:B------:R2:W-:Y:S02]  /*6cf0*/  STSM.16.M88.4 [R26], R148 ;  /* 0x000000941a007844 */ /* 0x0005e40000000200 */
[----:B------:R-:W-:Y:S06]  /*6d00*/  BAR.SYNC.DEFER_BLOCKING 0x1, 0x100 ;  /* 0x0044000000007b1d */ /* 0x000fec0000010000 */
[----:B------:R-:W3:Y:S01]  /*6d10*/  @P0 LDG.E R3, desc[UR50][R4.64] ;  /* 0x0000003204030981 */ /* 0x000ee2000c1e1900 */
[----:B------:R-:W-:Y:S01]  /*6d20*/  UISETP.NE.U32.AND UP1, UPT, UR8, URZ, UPT ;  /* 0x0000003f0800728c */ /* 0x000fe2000bf25070 */
[----:B0-----:R-:W-:Y:S01]  /*6d30*/  ISETP.NE.AND P1, PT, R50, 0x1, PT ;  /* 0x000000013200780c */ /* 0x001fe20003f25270 */
[----:B-1----:R-:W-:-:S02]  /*6d40*/  IMAD.U32 R9, RZ, RZ, UR39 ;  /* 0x00000027ff097e24 */ /* 0x002fc4000f8e00ff */
[----:B------:R-:W-:-:S06]  /*6d50*/  UISETP.NE.AND.EX UP1, UPT, UR9, URZ, UPT, UP1 ;  /* 0x0000003f0900728c */ /* 0x000fcc000bf25310 */
[----:B------:R-:W-:-:S04]  /*6d60*/  PLOP3.LUT P2, PT, PT, PT, UP1, 0x80, 0x0 ;  /* 0x000000000000781c */ /* 0x000fc80003f4f018 */
[----:B------:R-:W0:Y:S01]  /*6d70*/  @P1 LDC R6, c[0x0][0xbec] ;  /* 0x0002fb00ff061b82 */ /* 0x000e220000000800 */
[----:B------:R-:W-:-:S04]  /*6d80*/  @UP1 ULEA UR8, UP2, UR37, UR8, 0x2 ;  /* 0x0000000825081291 */ /* 0x000fc8000f84103f */
[----:B------:R-:W-:Y:S02]  /*6d90*/  @UP1 ULEA.HI.X UR9, UR37, UR9, UR38, 0x2, UP2 ;  /* 0x0000000925091291 */ /* 0x000fe400090f1426 */
[----:B------:R-:W-:Y:S01]  /*6da0*/  IMAD.U32 R10, RZ, RZ, UR8 ;  /* 0x00000008ff0a7e24 */ /* 0x000fe2000f8e00ff */
[----:B------:R-:W1:Y:S03]  /*6db0*/  @P1 LDC R12, c[0x0][0xbf0] ;  /* 0x0002fc00ff0c1b82 */ /* 0x000e660000000800 */
[----:B------:R-:W-:Y:S01]  /*6dc0*/  IMAD.U32 R11, RZ, RZ, UR9 ;  /* 0x00000009ff0b7e24 */ /* 0x000fe2000f8e00ff */
[----:B---3--:R-:W-:Y:S01]  /*6dd0*/  @P0 R2UR UR4, R3 ;  /* 0x00000000030402ca */ /* 0x008fe200000e0000 */
[----:B------:R-:W-:-:S06]  /*6de0*/  IMAD.U32 R3, RZ, RZ, UR7 ;  /* 0x00000007ff037e24 */ /* 0x000fcc000f8e00ff */
[----:B------:R2:W5:Y:S01]  /*6df0*/  @P2 LDG.E R3, desc[UR50][R10.64] ;  /* 0x000000320a032981 */ /* 0x000562000c1e1900 */
[----:B01----:R-:W-:Y:S07]  /*6e00*/  @P2 BRA `(.L_x_6746) ;  /* 0x0000000000102947 */ /* 0x003fee0003800000 */
[----:B------:R-:W-:Y:S05]  /*6e10*/  @!P0 BRA `(.L_x_6746) ;  /* 0x00000000000c8947 */ /* 0x000fea0003800000 */
[----:B------:R-:W3:Y:S04]  /*6e20*/  LDG.E R8, desc[UR50][R4.64] ;  /* 0x0000003204087981 */ /* 0x000ee8000c1e1900 */
[----:B-----5:R-:W3:Y:S02]  /*6e30*/  LDG.E R3, desc[UR50][R4.64+0x4] ;  /* 0x0000043204037981 */ /* 0x020ee4000c1e1900 */
[----:B---3--:R-:W-:-:S07]  /*6e40*/  IMAD.IADD R3, R3, 0x1, -R8 ;  /* 0x0000000103037824 */ /* 0x008fce00078e0a08 */
.L_x_6746:
[----:B------:R-:W-:Y:S01]  /*6e50*/  USHF.R.S32.HI UR14, URZ, 0x1f, UR40 ;  /* 0x0000001f3f0e7899 */ /* 0x000fe20008011428 */
[----:B------:R-:W-:Y:S01]  /*6e60*/  IMAD R9, R9, 0x80, R16 ;  /* 0x0000008009097824 */ /* 0x000fe200078e0210 */
[----:B------:R-:W-:Y:S01]  /*6e70*/  ULDC.64 UR12, c[0x0][0xb90] ;  /* 0x0002e400000c7ab9 */ /* 0x000fe20000000a00 */
[----:B------:R-:W-:Y:S01]  /*6e80*/  USHF.R.S32.HI UR11, URZ, 0x1f, UR4 ;  /* 0x0000001f3f0b7899 */ /* 0x000fe20008011404 */
[----:B-----5:R-:W-:Y:S01]  /*6e90*/  IMAD R46, R3, R50, RZ ;  /* 0x00000032032e7224 */ /* 0x020fe200078e02ff */
[----:B------:R-:W-:Y:S01]  /*6ea0*/  UIMAD UR7, UR14, UR12, URZ ;  /* 0x0000000c0e0772a4 */ /* 0x000fe2000f8e023f */
[----:B------:R-:W-:Y:S01]  /*6eb0*/  @P1 IMAD.HI.U32 R5, R9, R6, RZ ;  /* 0x0000000609051227 */ /* 0x000fe200078e00ff */
[----:B------:R-:W-:Y:S01]  /*6ec0*/  UMOV UR10, UR4 ;  /* 0x00000004000a7c82 */ /* 0x000fe20008000000 */
[----:B------:R-:W-:Y:S02]  /*6ed0*/  USEL UR38, UR38, URZ, !UP0 ;  /* 0x0000003f26267287 */ /* 0x000fe4000c000000 */
[----:B------:R-:W-:Y:S01]  /*6ee0*/  UIMAD.WIDE.U32 UR8, UR40, UR12, UR10 ;  /* 0x0000000c280872a5 */ /* 0x000fe2000f8e000a */
[----:B------:R-:W-:Y:S01]  /*6ef0*/  IMAD.MOV.U32 R4, RZ, RZ, R9 ;  /* 0x000000ffff047224 */ /* 0x000fe200078e0009 */
[----:B------:R-:W-:Y:S01]  /*6f00*/  UIMAD UR7, UR40, UR13, UR7 ;  /* 0x0000000d280772a4 */ /* 0x000fe2000f8e0207 */
[----:B------:R-:W-:Y:S01]  /*6f10*/  @P1 SHF.R.U32.HI R4, RZ, R12, R5 ;  /* 0x0000000cff041219 */ /* 0x000fe20000011605 */
[----:B------:R-:W-:Y:S01]  /*6f20*/  USEL UR37, UR37, URZ, !UP0 ;  /* 0x0000003f25257287 */ /* 0x000fe2000c000000 */
[----:B------:R-:W-:Y:S01]  /*6f30*/  IMAD R5, R17, 0x40, R22 ;  /* 0x0000004011057824 */ /* 0x000fe200078e0216 */
[----:B------:R-:W-:Y:S01]  /*6f40*/  ULDC.64 UR12, c[0x0][0xb98] ;  /* 0x0002e600000c7ab9 */ /* 0x000fe20000000a00 */
[----:B------:R-:W-:Y:S01]  /*6f50*/  UIADD3 UR9, UR9, UR7, URZ ;  /* 0x0000000709097290 */ /* 0x000fe2000fffe03f */
[----:B------:R-:W-:Y:S01]  /*6f60*/  IADD3 R7, -R4, RZ, RZ ;  /* 0x000000ff04077210 */ /* 0x000fe20007ffe1ff */
[----:B------:R-:W-:Y:S01]  /*6f70*/  UIMAD UR7, UR38, UR12, URZ ;  /* 0x0000000c260772a4 */ /* 0x000fe2000f8e023f */
[----:B------:R-:W-:Y:S01]  /*6f80*/  IMAD.WIDE R24, R5, 0x2, R24 ;  /* 0x0000000205187825 */ /* 0x000fe200078e0218 */
[----:B------:R-:W-:Y:S01]  /*6f90*/  UIMAD.WIDE.U32 UR8, UR37, UR12, UR8 ;  /* 0x0000000c250872a5 */ /* 0x000fe2000f8e0008 */
[----:B------:R-:W-:Y:S01]  /*6fa0*/  SHF.R.S32.HI R5, RZ, 0x1f, R4 ;  /* 0x0000001fff057819 */ /* 0x000fe20000011404 */
[----:B------:R-:W-:Y:S01]  /*6fb0*/  UIMAD UR7, UR37, UR13, UR7 ;  /* 0x0000000d250772a4 */ /* 0x000fe2000f8e0207 */
[----:B------:R-:W-:Y:S01]  /*6fc0*/  IMAD R7, R50, R7, R9 ;  /* 0x0000000732077224 */ /* 0x000fe200078e0209 */
[----:B--2---:R-:W-:Y:S01]  /*6fd0*/  IADD3 R11, P3, R24, 0x2000, RZ ;  /* 0x00002000180b7810 */ /* 0x004fe20007f7e0ff */
[----:B------:R-:W-:Y:S01]  /*6fe0*/  ULDC.64 UR12, c[0x0][0xaa0] ;  /* 0x0002a800000c7ab9 */ /* 0x000fe20000000a00 */
[----:B------:R-:W-:-:S02]  /*6ff0*/  IADD3 R4, P2, R4, UR8, RZ ;  /* 0x0000000804047c10 */ /* 0x000fc4000ff5e0ff */
[----:B------:R-:W-:Y:S01]  /*7000*/  IMAD.U32 R6, RZ, RZ, UR7 ;  /* 0x00000007ff067e24 */ /* 0x000fe2000f8e00ff */
[----:B------:R-:W-:Y:S02]  /*7010*/  LOP3.LUT R8, R11, 0x380, RZ, 0xc0, !PT ;  /* 0x000003800b087812 */ /* 0x000fe400078ec0ff */
[----:B------:R-:W-:Y:S02]  /*7020*/  IADD3 R13, P0, R24, 0x1000, RZ ;  /* 0x00001000180d7810 */ /* 0x000fe40007f1e0ff */
[----:B------:R-:W-:Y:S01]  /*7030*/  IADD3.X R5, R5, UR9, R6, P2, !PT ;  /* 0x0000000905057c10 */ /* 0x000fe200097fe406 */
[----:B------:R-:W-:Y:S01]  /*7040*/  ULDC.64 UR8, c[0x0][0xb88] ;  /* 0x0002e20000087ab9 */ /* 0x000fe20000000a00 */
[----:B------:R-:W-:Y:S02]  /*7050*/  SHF.R.S32.HI R6, RZ, 0x1f, R7 ;  /* 0x0000001fff067819 */ /* 0x000fe40000011407 */
[----:B------:R-:W-:Y:S01]  /*7060*/  SHF.R.U64 R8, R8, 0x3, RZ ;  /* 0x0000000308087819 */ /* 0x000fe200000012ff */
[----:B------:R-:W-:Y:S01]  /*7070*/  IMAD.WIDE.U32 R4, R7, UR8, R4 ;  /* 0x0000000807047c25 */ /* 0x000fe2000f8e0004 */
[----:B------:R-:W-:-:S02]  /*7080*/  LOP3.LUT R12, R13, 0x380, RZ, 0xc0, !PT ;  /* 0x000003800d0c7812 */ /* 0x000fc400078ec0ff */
[----:B------:R-:W-:Y:S01]  /*7090*/  LOP3.LUT R8, R8, R11, RZ, 0x3c, !PT ;  /* 0x0000000b08087212 */ /* 0x000fe200078e3cff */
[----:B------:R-:W-:Y:S01]  /*70a0*/  IMAD R10, R6, UR8, RZ ;  /* 0x00000008060a7c24 */ /* 0x000fe2000f8e02ff */
[----:B------:R-:W-:Y:S02]  /*70b0*/  SHF.R.U64 R12, R12, 0x3, RZ ;  /* 0x000000030c0c7819 */ /* 0x000fe400000012ff */
[----:B------:R-:W-:Y:S01]  /*70c0*/  IADD3 R9, P2, R24, 0x3000, RZ ;  /* 0x0000300018097810 */ /* 0x000fe20007f5e0ff */
[----:B------:R-:W-:Y:S01]  /*70d0*/  IMAD R11, R7, UR9, R10 ;  /* 0x00000009070b7c24 */ /* 0x000fe2000f8e020a */
[----:B------:R-:W-:Y:S01]  /*70e0*/  ULDC.64 UR8, c[0x0][0xb50] ;  /* 0x0002d40000087ab9 */ /* 0x000fe20000000a00 */
[----:B------:R-:W-:Y:S01]  /*70f0*/  LOP3.LUT R12, R12, R13, RZ, 0x3c, !PT ;  /* 0x0000000d0c0c7212 */ /* 0x000fe200078e3cff */
[----:B------:R-:W-:Y:S01]  /*7100*/  IMAD.X R13, RZ, RZ, R25, P0 ;  /* 0x000000ffff0d7224 */ /* 0x000fe200000e0619 */
[----:B------:R-:W-:Y:S01]  /*7110*/  LOP3.LUT P0, RZ, R154, 0x3, RZ, 0xc0, !PT ;  /* 0x000000039aff7812 */ /* 0x000fe2000780c0ff */
[----:B------:R-:W-:Y:S01]  /*7120*/  IMAD.IADD R5, R5, 0x1, R11 ;  /* 0x0000000105057824 */ /* 0x000fe200078e020b */
[----:B------:R-:W-:Y:S01]  /*7130*/  LEA R11, P4, R4, UR8, 0x2 ;  /* 0x00000008040b7c11 */ /* 0x000fe2000f8810ff */
[----:B------:R-:W-:Y:S01]  /*7140*/  IMAD.X R7, RZ, RZ, R25, P2 ;  /* 0x000000ffff077224 */ /* 0x000fe200010e0619 */
[----:B------:R-:W-:-:S02]  /*7150*/  LOP3.LUT R6, R9, 0x380, RZ, 0xc0, !PT ;  /* 0x0000038009067812 */ /* 0x000fc400078ec0ff */
[----:B------:R-:W-:Y:S01]  /*7160*/  LEA.HI.X R14, R4, UR9, R5, 0x2, P4 ;  /* 0x00000009040e7c11 */ /* 0x000fe2000a0f1405 */
[----:B------:R-:W-:Y:S01]  /*7170*/  SHFL.IDX PT, R44, R11, RZ, 0x1c1f ;  /* 0x001c1fff0b2c7589 */ /* 0x000fe200000e0000 */
[----:B------:R-:W-:Y:S01]  /*7180*/  IMAD.U32 R4, RZ, RZ, UR39 ;  /* 0x00000027ff047e24 */ /* 0x000fe2000f8e00ff */
[----:B------:R-:W-:Y:S02]  /*7190*/  SHF.R.U64 R6, R6, 0x3, RZ ;  /* 0x0000000306067819 */ /* 0x000fe400000012ff */
[----:B------:R-:W0:Y:S01]  /*71a0*/  SHFL.IDX PT, R45, R14, RZ, 0x1c1f ;  /* 0x001c1fff0e2d7589 */ /* 0x000e2200000e0000 */
[----:B------:R-:W-:Y:S01]  /*71b0*/  IMAD R15, R4, 0x80, R19 ;  /* 0x00000080040f7824 */ /* 0x000fe200078e0213 */
[----:B------:R-:W-:Y:S01]  /*71c0*/  LOP3.LUT R6, R6, R9, RZ, 0x3c, !PT ;  /* 0x0000000906067212 */ /* 0x000fe200078e3cff */
[----:B------:R-:W-:Y:S01]  /*71d0*/  IMAD.X R9, RZ, RZ, R25, P3 ;  /* 0x000000ffff097224 */ /* 0x000fe200018e0619 */
[----:B------:R-:W-:Y:S01]  /*71e0*/  SHFL.IDX PT, R48, R11, 0x1, 0x1c1f ;  /* 0x003c1f000b307f89 */ /* 0x000fe200000e0000 */
[C---:B------:R-:W-:Y:S01]  /*71f0*/  VIADD R4, R15.reuse, 0x8 ;  /* 0x000000080f047836 */ /* 0x040fe20000000000 */
[----:B------:R-:W-:-:S02]  /*7200*/  ISETP.GE.OR P2, PT, R15, R46, P0 ;  /* 0x0000002e0f00720c */ /* 0x000fc40000746670 */
[----:B------:R-:W1:Y:S01]  /*7210*/  SHFL.IDX PT, R49, R14, 0x1, 0x1c1f ;  /* 0x003c1f000e317f89 */ /* 0x000e6200000e0000 */
[----:B------:R-:W-:Y:S02]  /*7220*/  IADD3 R10, P3, R24, 0x7000, RZ ;  /* 0x00007000180a7810 */ /* 0x000fe40007f7e0ff */
[----:B------:R-:W-:Y:S01]  /*7230*/  ISETP.GE.OR P0, PT, R4, R46, P0 ;  /* 0x0000002e0400720c */ /* 0x000fe20000706670 */
[----:B------:R-:W-:Y:S01]  /*7240*/  UIMAD UR7, UR11, UR12, URZ ;  /* 0x0000000c0b0772a4 */ /* 0x000fe2000f8e023f */
[----:B------:R-:W-:Y:S01]  /*7250*/  LOP3.LUT R3, R10, 0x380, RZ, 0xc0, !PT ;  /* 0x000003800a037812 */ /* 0x000fe200078ec0ff */
[----:B------:R-:W-:Y:S01]  /*7260*/  UIMAD.WIDE.U32 UR8, UR4, UR12, URZ ;  /* 0x0000000c040872a5 */ /* 0x000fe2000f8e003f */
[C---:B------:R-:W-:Y:S02]  /*7270*/  IADD3 R41, P6, R24.reuse, 0x4000, RZ ;  /* 0x0000400018297810 */ /* 0x040fe40007fde0ff */
[C---:B------:R-:W-:Y:S02]  /*7280*/  IADD3 R37, P5, R24.reuse, 0x5000, RZ ;  /* 0x0000500018257810 */ /* 0x040fe40007fbe0ff */
[----:B------:R-:W-:-:S02]  /*7290*/  IADD3 R33, P4, R24, 0x6000, RZ ;  /* 0x0000600018217810 */ /* 0x000fc40007f9e0ff */
[----:B------:R-:W-:Y:S01]  /*72a0*/  LOP3.LUT R5, R24, 0x380, RZ, 0xc0, !PT ;  /* 0x0000038018057812 */ /* 0x000fe200078ec0ff */
[----:B0-----:R0:W-:Y:S01]  /*72b0*/  @!P2 ST.E desc[UR50][R44.64], R20 ;  /* 0x000000142c00a985 */ /* 0x0011e2000c101932 */
[----:B------:R-:W-:Y:S01]  /*72c0*/  SHF.R.U64 R3, R3, 0x3, RZ ;  /* 0x0000000303037819 */ /* 0x000fe200000012ff */
[----:B------:R-:W-:Y:S01]  /*72d0*/  UIMAD UR7, UR4, UR13, UR7 ;  /* 0x0000000d040772a4 */ /* 0x000fe2000f8e0207 */
[----:B------:R-:W-:Y:S01]  /*72e0*/  LOP3.LUT R40, R41, 0x380, RZ, 0xc0, !PT ;  /* 0x0000038029287812 */ /* 0x000fe200078ec0ff */
[----:B------:R-:W-:Y:S01]  /*72f0*/  ULDC.64 UR10, c[0x0][0xae8] ;  /* 0x0002ba00000a7ab9 */ /* 0x000fe20000000a00 */
[----:B------:R-:W-:Y:S01]  /*7300*/  LOP3.LUT R28, R3, R10, RZ, 0x3c, !PT ;  /* 0x0000000a031c7212 */ /* 0x000fe200078e3cff */
[----:B------:R-:W-:Y:S01]  /*7310*/  IMAD.X R29, RZ, RZ, R25, P3 ;  /* 0x000000ffff1d7224 */ /* 0x000fe200018e0619 */
[----:B------:R-:W-:Y:S01]  /*7320*/  LOP3.LUT R36, R37, 0x380, RZ, 0xc0, !PT ;  /* 0x0000038025247812 */ /* 0x000fe200078ec0ff */
[----:B-1----:R1:W-:Y:S01]  /*7330*/  @!P0 ST.E desc[UR50][R48.64], R21 ;  /* 0x0000001530008985 */ /* 0x0023e2000c101932 */
[----:B------:R-:W-:-:S02]  /*7340*/  LOP3.LUT R32, R33, 0x380, RZ, 0xc0, !PT ;  /* 0x0000038021207812 */ /* 0x000fc400078ec0ff */
[----:B------:R-:W-:Y:S01]  /*7350*/  SHF.R.U64 R5, R5, 0x3, RZ ;  /* 0x0000000305057819 */ /* 0x000fe200000012ff */
[----:B0-----:R-:W0:Y:S01]  /*7360*/  @P1 LDC R45, c[0x0][0xbec] ;  /* 0x0002fb00ff2d1b82 */ /* 0x001e220000000800 */
[----:B------:R-:W-:Y:S01]  /*7370*/  UIADD3 UR9, UR9, UR7, URZ ;  /* 0x0000000709097290 */ /* 0x000fe2000fffe03f */
[----:B------:R-:W-:Y:S01]  /*7380*/  IMAD R3, R152, 0x20, R17 ;  /* 0x0000002098037824 */ /* 0x000fe200078e0211 */
[----:B------:R-:W-:Y:S01]  /*7390*/  UIMAD UR4, UR14, UR10, URZ ;  /* 0x0000000a0e0472a4 */ /* 0x000fe2000f8e023f */
[----:B------:R-:W-:Y:S02]  /*73a0*/  SHF.R.U64 R40, R40, 0x3, RZ ;  /* 0x0000000328287819 */ /* 0x000fe400000012ff */
[----:B------:R-:W-:Y:S02]  /*73b0*/  SHF.R.U64 R36, R36, 0x3, RZ ;  /* 0x0000000324247819 */ /* 0x000fe400000012ff */
[----:B-1----:R-:W1:Y:S01]  /*73c0*/  @P1 LDC R21, c[0x0][0xbf0] ;  /* 0x0002fc00ff151b82 */ /* 0x002e620000000800 */
[----:B------:R-:W-:Y:S01]  /*73d0*/  IMAD.U32 R48, RZ, RZ, UR39 ;  /* 0x00000027ff307e24 */ /* 0x000fe2000f8e00ff */
[----:B------:R-:W-:Y:S01]  /*73e0*/  UIMAD UR4, UR40, UR11, UR4 ;  /* 0x0000000b280472a4 */ /* 0x000fe2000f8e0204 */
[----:B------:R-:W-:Y:S01]  /*73f0*/  SHF.R.U64 R32, R32, 0x3, RZ ;  /* 0x0000000320207819 */ /* 0x000fe200000012ff */
[----:B------:R-:W-:Y:S01]  /*7400*/  UIMAD.WIDE.U32 UR8, UR40, UR10, UR8 ;  /* 0x0000000a280872a5 */ /* 0x000fe2000f8e0008 */
[----:B------:R-:W-:Y:S01]  /*7410*/  IMAD R48, R48, 0x80, R3 ;  /* 0x0000008030307824 */ /* 0x000fe200078e0203 */
[----:B------:R-:W-:Y:S01]  /*7420*/  LOP3.LUT R40, R40, R41, RZ, 0x3c, !PT ;  /* 0x0000002928287212 */ /* 0x000fe200078e3cff */
[----:B------:R-:W-:Y:S01]  /*7430*/  ULDC.64 UR10, c[0x0][0xaf0] ;  /* 0x0002bc00000a7ab9 */ /* 0x000fe20000000a00 */
[----:B------:R-:W-:Y:S01]  /*7440*/  UIADD3 UR9, UR9, UR4, URZ ;  /* 0x0000000409097290 */ /* 0x000fe2000fffe03f */
[----:B------:R-:W-:Y:S01]  /*7450*/  IMAD.MOV.U32 R3, RZ, RZ, R48 ;  /* 0x000000ffff037224 */ /* 0x000fe200078e0030 */
[----:B------:R-:W-:Y:S01]  /*7460*/  UIMAD UR4, UR38, UR10, URZ ;  /* 0x0000000a260472a4 */ /* 0x000fe2000f8e023f */
[----:B------:R-:W-:Y:S01]  /*7470*/  LOP3.LUT R36, R36, R37, RZ, 0x3c, !PT ;  /* 0x0000002524247212 */ /* 0x000fe200078e3cff */
[----:B------:R-:W-:Y:S01]  /*7480*/  UIMAD.WIDE.U32 UR8, UR37, UR10, UR8 ;  /* 0x0000000a250872a5 */ /* 0x000fe2000f8e0008 */
[----:B------:R-:W-:Y:S01]  /*7490*/  LOP3.LUT R32, R32, R33, RZ, 0x3c, !PT ;  /* 0x0000002120207212 */ /* 0x000fe200078e3cff */
[----:B------:R-:W5:Y:S01]  /*74a0*/  LD.E.128 R12, desc[UR50][R12.64] ;  /* 0x000000320c0c7980 */ /* 0x000f62000c101d00 */
[----:B------:R-:W-:Y:S01]  /*74b0*/  LOP3.LUT R24, R5, R24, RZ, 0x3c, !PT ;  /* 0x0000001805187212 */ /* 0x000fe200078e3cff */
[----:B0-----:R-:W-:Y:S01]  /*74c0*/  @P1 IMAD.HI.U32 R20, R48, R45, RZ ;  /* 0x0000002d30141227 */ /* 0x001fe200078e00ff */
[----:B------:R-:W-:Y:S01]  /*74d0*/  UIMAD UR4, UR37, UR11, UR4 ;  /* 0x0000000b250472a4 */ /* 0x000fe2000f8e0204 */
[----:B------:R-:W-:Y:S01]  /*74e0*/  IADD3.X R41, RZ, R25, RZ, P6, !PT ;  /* 0x00000019ff297210 */ /* 0x000fe200037fe4ff */
[----:B------:R-:W5:Y:S01]  /*74f0*/  LD.E.128 R8, desc[UR50][R8.64] ;  /* 0x0000003208087980 */ /* 0x000f62000c101d00 */
[--C-:B------:R-:W-:Y:S01]  /*7500*/  IMAD.X R37, RZ, RZ, R25.reuse, P5 ;  /* 0x000000ffff257224 */ /* 0x100fe200028e0619 */
[----:B------:R-:W-:Y:S01]  /*7510*/  UIADD3 UR4, UR9, UR4, URZ ;  /* 0x0000000409047290 */ /* 0x000fe2000fffe03f */
[----:B------:R-:W-:Y:S01]  /*7520*/  IMAD.X R33, RZ, RZ, R25, P4 ;  /* 0x000000ffff217224 */ /* 0x000fe200020e0619 */
[----:B------:R-:W5:Y:S01]  /*7530*/  LD.E.128 R4, desc[UR50][R6.64] ;  /* 0x0000003206047980 */ /* 0x000f62000c101d00 */
[----:B-1----:R-:W-:Y:S01]  /*7540*/  @P1 SHF.R.U32.HI R3, RZ, R21, R20 ;  /* 0x00000015ff031219 */ /* 0x002fe20000011614 */
[----:B------:R-:W-:Y:S01]  /*7550*/  IMAD.U32 R20, RZ, RZ, UR8 ;  /* 0x00000008ff147e24 */ /* 0x000fe2000f8e00ff */
[----:B------:R-:W-:Y:S01]  /*7560*/  MOV R21, UR9 ;  /* 0x0000000900157c02 */ /* 0x000fe20008000f00 */
[----:B------:R-:W-:Y:S01]  /*7570*/  ULDC.64 UR8, c[0x0][0xae0] ;  /* 0x0002b80000087ab9 */ /* 0x000fe20000000a00 */
[--C-:B------:R-:W-:Y:S01]  /*7580*/  SHF.R.S32.HI R44, RZ, 0x1f, R3.reuse ;  /* 0x0000001fff2c7819 */ /* 0x100fe20000011403 */
[----:B------:R-:W-:Y:S01]  /*7590*/  IMAD.MOV R45, RZ, RZ, -R3 ;  /* 0x000000ffff2d7224 */ /* 0x000fe200078e0a03 */
[----:B------:R-:W5:Y:S01]  /*75a0*/  LD.E.128 R24, desc[UR50][R24.64] ;  /* 0x0000003218187980 */ /* 0x000f62000c101d00 */
[----:B------:R-:W-:-:S02]  /*75b0*/  IMAD.U32 R21, RZ, RZ, UR4 ;  /* 0x00000004ff157e24 */ /* 0x000fc4000f8e00ff */
[----:B------:R-:W-:Y:S01]  /*75c0*/  IMAD R44, R44, UR8, RZ ;  /* 0x000000082c2c7c24 */ /* 0x000fe2000f8e02ff */
[----:B------:R-:W5:Y:S01]  /*75d0*/  LD.E.128 R40, desc[UR50][R40.64] ;  /* 0x0000003228287980 */ /* 0x000f62000c101d00 */
[----:B------:R-:W-:Y:S02]  /*75e0*/  IMAD R45, R50, R45, R48 ;  /* 0x0000002d322d7224 */ /* 0x000fe400078e0230 */
[----:B------:R-:W-:Y:S01]  /*75f0*/  IMAD.U32 R48, RZ, RZ, UR39 ;  /* 0x00000027ff307e24 */ /* 0x000fe2000f8e00ff */
[----:B------:R-:W5:Y:S01]  /*7600*/  LD.E.128 R36, desc[UR50][R36.64] ;  /* 0x0000003224247980 */ /* 0x000f62000c101d00 */
[C---:B------:R-:W-:Y:S02]  /*7610*/  IMAD R49, R3.reuse, UR9, R44 ;  /* 0x0000000903317c24 */ /* 0x040fe4000f8e022c */
[----:B------:R-:W-:Y:S01]  /*7620*/  IMAD.WIDE.U32 R20, R3, UR8, R20 ;  /* 0x0000000803147c25 */ /* 0x000fe2000f8e0014 */
[----:B------:R-:W5:Y:S01]  /*7630*/  LD.E.128 R32, desc[UR50][R32.64] ;  /* 0x0000003220207980 */ /* 0x000f62000c101d00 */
[----:B------:R-:W-:Y:S01]  /*7640*/  SHF.R.S32.HI R3, RZ, 0x1f, R45 ;  /* 0x0000001fff037819 */ /* 0x000fe2000001142d */
[----:B------:R-:W-:-:S02]  /*7650*/  ULDC.64 UR8, c[0x0][0xad8] ;  /* 0x0002b60000087ab9 */ /* 0x000fc40000000a00 */
[----:B------:R-:W5:Y:S01]  /*7660*/  LD.E.128 R28, desc[UR50][R28.64] ;  /* 0x000000321c1c7980 */ /* 0x000f62000c101d00 */
[----:B------:R-:W-:Y:S01]  /*7670*/  IMAD R51, R48, 0x80, R17 ;  /* 0x0000008030337824 */ /* 0x000fe200078e0211 */
[----:B------:R-:W-:Y:S01]  /*7680*/  @!PT LDS RZ, [RZ] ;  /* 0x00000000fffff984 */ /* 0x000fe20000000800 */
[----:B------:R-:W-:Y:S01]  /*7690*/  @!PT LDS RZ, [RZ] ;  /* 0x00000000fffff984 */ /* 0x000fe20000000800 */
[----:B------:R-:W-:Y:S01]  /*76a0*/  @!PT LDS RZ, [RZ] ;  /* 0x00000000fffff984 */ /* 0x000fe20000000800 */
[----:B------:R-:W-:Y:S01]  /*76b0*/  @!PT LDS RZ, [RZ] ;  /* 0x00000000fffff984 */ /* 0x000fe20000000800 */
[----:B------:R0:W-:Y:S06]  /*76c0*/  MEMBAR.ALL.CTA ;  /* 0x0000000000007992 */ /* 0x0001ec0000008000 */
[----:B0-----:R-:W0:Y:S01]  /*76d0*/  FENCE.VIEW.ASYNC.S ;  /* 0x00000000000073c6 */ /* 0x001e220000000000 */
[----:B------:R-:W-:Y:S02]  /*76e0*/  IMAD.IADD R21, R21, 0x1, R49 ;  /* 0x0000000115157824 */ /* 0x000fe400078e0231 */
[----:B------:R-:W-:-:S02]  /*76f0*/  IMAD R44, R3, UR8, RZ ;  /* 0x00000008032c7c24 */ /* 0x000fc4000f8e02ff */
[----:B------:R-:W-:Y:S02]  /*7700*/  VIADD R3, R51, 0x20 ;  /* 0x0000002033037836 */ /* 0x000fe40000000000 */
[C---:B------:R-:W-:Y:S02]  /*7710*/  IMAD R49, R45.reuse, UR9, R44 ;  /* 0x000000092d317c24 */ /* 0x040fe4000f8e022c */
[----:B------:R-:W-:Y:S01]  /*7720*/  IMAD.WIDE.U32 R20, R45, UR8, R20 ;  /* 0x000000082d147c25 */ /* 0x000fe2000f8e0014 */
[-C--:B------:R-:W-:Y:S01]  /*7730*/  ISETP.GE.AND P0, PT, R3, R46.reuse, PT ;  /* 0x0000002e0300720c */ /* 0x080fe20003f06270 */
[----:B------:R-:W-:Y:S01]  /*7740*/  ULDC.64 UR8, c[0x0][0xa80] ;  /* 0x0002a00000087ab9 */ /* 0x000fe20000000a00 */
[C---:B------:R-:W-:Y:S01]  /*7750*/  ISETP.GE.AND P2, PT, R51.reuse, R46, PT ;  /* 0x0000002e3300720c */ /* 0x040fe20003f46270 */
[----:B------:R-:W-:Y:S01]  /*7760*/  VIADD R3, R51, 0x40 ;  /* 0x0000004033037836 */ /* 0x000fe20000000000 */
[----:B------:R-:W-:Y:S01]  /*7770*/  IADD3 R21, R21, R49, RZ ;  /* 0x0000003115157210 */ /* 0x000fe20007ffe0ff */
[----:B------:R-:W-:Y:S01]  /*7780*/  VIADD R0, R0, 0x28820 ;  /* 0x0002882000007836 */ /* 0x000fe20000000000 */
[----:B------:R-:W-:-:S02]  /*7790*/  LEA R48, P3, R20, UR8, 0x1 ;  /* 0x0000000814307c11 */ /* 0x000fc4000f8608ff */
[----:B------:R-:W-:Y:S02]  /*77a0*/  ISETP.GE.AND P1, PT, R3, R46, PT ;  /* 0x0000002e0300720c */ /* 0x000fe40003f26270 */
[----:B------:R-:W-:Y:S02]  /*77b0*/  LEA.HI.X R3, R20, UR9, R21, 0x1, P3 ;  /* 0x0000000914037c11 */ /* 0x000fe400098f0c15 */
[----:B------:R-:W-:Y:S01]  /*77c0*/  PRMT R0, RZ, 0x654, R0 ;  /* 0x00000654ff007816 */ /* 0x000fe20000000000 */
[----:B0-----:R0:W1:Y:S01]  /*77d0*/  SHFL.IDX PT, R21, R48, RZ, 0x181f ;  /* 0x00181fff30157589 */ /* 0x00106200000e0000 */
[----:B------:R-:W-:Y:S02]  /*77e0*/  BSSY B1, `(.L_x_6747) ;  /* 0x000000d000017945 */ /* 0x000fe40003800000 */
[----:B------:R0:W-:Y:S01]  /*77f0*/  SYNCS.ARRIVE.TRANS64.RED.A1T0 RZ, [R0+URZ], RZ ;  /* 0x000000ff00ff79a7 */ /* 0x0001e2000810043f */
[----:B------:R0:W2:Y:S01]  /*7800*/  SHFL.IDX PT, R45, R3, RZ, 0x181f ;  /* 0x00181fff032d7589 */ /* 0x0000a200000e0000 */
[----:B------:R-:W-:Y:S05]  /*7810*/  @P2 BRA `(.L_x_6748) ;  /* 0x0000000000242947 */ /* 0x000fea0003800000 */
[----:B------:R-:W-:Y:S02]  /*7820*/  ULDC UR4, c[0x0][0xac8] ;  /* 0x0002b20000047ab9 */ /* 0x000fe40000000800 */
[----:B------:R-:W-:Y:S02]  /*7830*/  ISETP.GE.AND P2, PT, R22, UR4, PT ;  /* 0x0000000416007c0c */ /* 0x000fe4000bf46270 */
[----:B------:R-:W-:-:S11]  /*7840*/  ISETP.GE.AND P3, PT, R18, UR4, PT ;  /* 0x0000000412007c0c */ /* 0x000fd6000bf66270 */
[-C--:B-1----:R-:W-:Y:S02]  /*7850*/  @!P2 LEA R20, P4, R22, R21.reuse, 0x1 ;  /* 0x000000151614a211 */ /* 0x082fe400078808ff */
[----:B------:R-:W-:Y:S02]  /*7860*/  @!P3 LEA R44, P5, R18, R21, 0x1 ;  /* 0x00000015122cb211 */ /* 0x000fe400078a08ff */
[-C--:B--2---:R-:W-:Y:S02]  /*7870*/  @!P2 LEA.HI.X R21, R22, R45.reuse, R189, 0x1, P4 ;  /* 0x0000002d1615a211 */ /* 0x084fe400020f0cbd */
[----:B------:R-:W-:-:S03]  /*7880*/  @!P3 LEA.HI.X R45, R18, R45, R188, 0x1, P5 ;  /* 0x0000002d122db211 */ /* 0x000fc600028f0cbc */
[----:B-----5:R3:W-:Y:S04]  /*7890*/  @!P2 ST.E.128 desc[UR50][R20.64], R24 ;  /* 0x000000181400a985 */ /* 0x0207e8000c101d32 */
[----:B------:R3:W-:Y:S02]  /*78a0*/  @!P3 ST.E.128 desc[UR50][R44.64], R40 ;  /* 0x000000282c00b985 */ /* 0x0007e4000c101d32 */
.L_x_6748:
[----:B------:R-:W-:Y:S05]  /*78b0*/  BSYNC B1 ;  /* 0x0000000000017941 */ /* 0x000fea0003800000 */
.L_x_6747:
[----:B---3-5:R3:W4:Y:S01]  /*78c0*/  SHFL.IDX PT, R25, R3, 0x1, 0x181f ;  /* 0x00381f0003197f89 */ /* 0x02872200000e0000 */
[----:B------:R-:W-:Y:S03]  /*78d0*/  BSSY B1, `(.L_x_6749) ;  /* 0x000000c000017945 */ /* 0x000fe60003800000 */
[----:B-1----:R3:W1:Y:S01]  /*78e0*/  SHFL.IDX PT, R21, R48, 0x1, 0x181f ;  /* 0x00381f0030157f89 */ /* 0x00266200000e0000 */
[----:B------:R-:W-:Y:S05]  /*78f0*/  @P0 BRA `(.L_x_6750) ;  /* 0x0000000000240947 */ /* 0x000fea0003800000 */
[----:B------:R-:W-:Y:S02]  /*7900*/  ULDC UR4, c[0x0][0xac8] ;  /* 0x0002b20000047ab9 */ /* 0x000fe40000000800 */
[----:B------:R-:W-:Y:S02]  /*7910*/  ISETP.GE.AND P3, PT, R22, UR4, PT ;  /* 0x0000000416007c0c */ /* 0x000fe4000bf66270 */
[----:B------:R-:W-:-:S11]  /*7920*/  ISETP.GE.AND P4, PT, R18, UR4, PT ;  /* 0x0000000412007c0c */ /* 0x000fd6000bf86270 */
[-C--:B-1----:R-:W-:Y:S02]  /*7930*/  @!P3 LEA R20, P0, R22, R21.reuse, 0x1 ;  /* 0x000000151614b211 */ /* 0x082fe400078008ff */
[----:B------:R-:W-:Y:S02]  /*7940*/  @!P4 LEA R24, P2, R18, R21, 0x1 ;  /* 0x000000151218c211 */ /* 0x000fe400078408ff */
[-C--:B----4-:R-:W-:Y:S02]  /*7950*/  @!P3 LEA.HI.X R21, R22, R25.reuse, R189, 0x1, P0 ;  /* 0x000000191615b211 */ /* 0x090fe400000f0cbd */
[----:B------:R-:W-:-:S03]  /*7960*/  @!P4 LEA.HI.X R25, R18, R25, R188, 0x1, P2 ;  /* 0x000000191219c211 */ /* 0x000fc600010f0cbc */
[----:B------:R1:W-:Y:S04]  /*7970*/  @!P3 ST.E.128 desc[UR50][R20.64], R12 ;  /* 0x0000000c1400b985 */ /* 0x0003e8000c101d32 */
[----:B------:R1:W-:Y:S02]  /*7980*/  @!P4 ST.E.128 desc[UR50][R24.64], R36 ;  /* 0x000000241800c985 */ /* 0x0003e4000c101d32 */
.L_x_6750:
[----:B------:R-:W-:Y:S05]  /*7990*/  BSYNC B1 ;  /* 0x0000000000017941 */ /* 0x000fea0003800000 */
.L_x_6749:
[----:B-1----:R1:W0:Y:S01]  /*79a0*/  SHFL.IDX PT, R15, R3, 0x2, 0x181f ;  /* 0x00581f00030f7f89 */ /* 0x00222200000e0000 */
[----:B------:R-:W-:Y:S03]  /*79b0*/  BSSY B1, `(.L_x_6751) ;  /* 0x000000c000017945 */ /* 0x000fe60003800000 */
[----:B------:R1:W0:Y:S01]  /*79c0*/  SHFL.IDX PT, R13, R48, 0x2, 0x181f ;  /* 0x00581f00300d7f89 */ /* 0x00022200000e0000 */
[----:B------:R-:W-:Y:S05]  /*79d0*/  @P1 BRA `(.L_x_6752) ;  /* 0x0000000000241947 */ /* 0x000fea0003800000 */
[----:B------:R-:W-:Y:S02]  /*79e0*/  ULDC UR4, c[0x0][0xac8] ;  /* 0x0002b20000047ab9 */ /* 0x000fe40000000800 */
[----:B------:R-:W-:Y:S02]  /*79f0*/  ISETP.GE.AND P2, PT, R22, UR4, PT ;  /* 0x0000000416007c0c */ /* 0x000fe4000bf46270 */
[----:B------:R-:W-:-:S11]  /*7a00*/  ISETP.GE.AND P3, PT, R18, UR4, PT ;  /* 0x0000000412007c0c */ /* 0x000fd6000bf66270 */
[-C--:B0-----:R-:W-:Y:S02]  /*7a10*/  @!P2 LEA R12, P0, R22, R13.reuse, 0x1 ;  /* 0x0000000d160ca211 */ /* 0x081fe400078008ff */
[----:B------:R-:W-:Y:S02]  /*7a20*/  @!P3 LEA R14, P1, R18, R13, 0x1 ;  /* 0x0000000d120eb211 */ /* 0x000fe400078208ff */
[-C--:B------:R-:W-:Y:S02]  /*7a30*/  @!P2 LEA.HI.X R13, R22, R15.reuse, R189, 0x1, P0 ;  /* 0x0000000f160da211 */ /* 0x080fe400000f0cbd */
[----:B------:R-:W-:-:S03]  /*7a40*/  @!P3 LEA.HI.X R15, R18, R15, R188, 0x1, P1 ;  /* 0x0000000f120fb211 */ /* 0x000fc600008f0cbc */
[----:B------:R0:W-:Y:S04]  /*7a50*/  @!P2 ST.E.128 desc[UR50][R12.64], R8 ;  /* 0x000000080c00a985 */ /* 0x0001e8000c101d32 */
[----:B------:R0:W-:Y:S02]  /*7a60*/  @!P3 ST.E.128 desc[UR50][R14.64], R32 ;  /* 0x000000200e00b985 */ /* 0x0001e4000c101d32 */
.L_x_6752:
[----:B------:R-:W-:Y:S05]  /*7a70*/  BSYNC B1 ;  /* 0x0000000000017941 */ /* 0x000fea0003800000 */
.L_x_6751:
[----:B0-----:R-:W-:Y:S01]  /*7a80*/  VIADD R0, R51, 0x60 ;  /* 0x0000006033007836 */ /* 0x001fe20000000000 */
[----:B-1-3--:R-:W0:Y:S04]  /*7a90*/  SHFL.IDX PT, R3, R3, 0x3, 0x181f ;  /* 0x00781f0003037f89 */ /* 0x00ae2800000e0000 */
[----:B------:R-:W-:Y:S01]  /*7aa0*/  ISETP.GE.AND P0, PT, R0, R46, PT ;  /* 0x0000002e0000720c */ /* 0x000fe20003f06270 */
[----:B------:R1:W3:-:S12]  /*7ab0*/  SHFL.IDX PT, R11, R48, 0x3, 0x181f ;  /* 0x00781f00300b7f89 */ /* 0x0002d800000e0000 */
[----:B-1----:R-:W-:Y:S05]  /*7ac0*/  @P0 BRA `(.L_x_6753) ;  /* 0x0000000c001c0947 */ /* 0x002fea0003800000 */
[----:B------:R-:W-:Y:S02]  /*7ad0*/  ULDC UR4, c[0x0][0xac8] ;  /* 0x0002b20000047ab9 */ /* 0x000fe40000000800 */
[----:B------:R-:W-:-:S13]  /*7ae0*/  ISETP.GE.AND P1, PT, R22, UR4, PT ;  /* 0x0000000416007c0c */ /* 0x000fda000bf26270 */
[----:B---3--:R-:W-:-:S04]  /*7af0*/  @!P1 LEA R8, P0, R22, R11, 0x1 ;  /* 0x0000000b16089211 */ /* 0x008fc800078008ff */
[----:B0-----:R-:W-:Y:S02]  /*7b00*/  @!P1 LEA.HI.X R9, R22, R3, R189, 0x1, P0 ;  /* 0x0000000316099211 */ /* 0x001fe400000f0cbd */
[----:B------:R-:W-:-:S03]  /*7b10*/  ISETP.GE.AND P0, PT, R18, UR4, PT ;  /* 0x0000000412007c0c */ /* 0x000fc6000bf06270 */
[----:B------:R1:W-:Y:S10]  /*7b20*/  @!P1 ST.E.128 desc[UR50][R8.64], R4 ;  /* 0x0000000408009985 */ /* 0x0003f4000c101d32 */
[----:B------:R-:W-:Y:S05]  /*7b30*/  @P0 BRA `(.L_x_6753) ;  /* 0x0000000c00000947 */ /* 0x000fea0003800000 */
[----:B-1----:R-:W-:-:S04]  /*7b40*/  LEA R4, P0, R18, R11, 0x1 ;  /* 0x0000000b12047211 */ /* 0x002fc800078008ff */
[----:B------:R-:W-:-:S05]  /*7b50*/  LEA.HI.X R5, R18, R3, R188, 0x1, P0 ;  /* 0x0000000312057211 */ /* 0x000fca00000f0cbc */
[----:B------:R0:W-:Y:S01]  /*7b60*/  ST.E.128 desc[UR50][R4.64], R28 ;  /* 0x0000001c04007985 */ /* 0x0001e2000c101d32 */
[----:B------:R-:W-:Y:S05]  /*7b70*/  BRA `(.L_x_6753) ;  /* 0x0000000800f07947 */ /* 0x000fea0003800000 */
.L_x_6745:
[----:B------:R-:W-:Y:S01]  /*7b80*/  ULDC.64 UR10, c[0x0][0xc00] ;  /* 0x00030000000a7ab9 */ /* 0x000fe20000000a00 */
[----:B------:R-:W-:Y:S01]  /*7b90*/  USHF.L.U32 UR8, UR37, 0x2, URZ ;  /* 0x0000000225087899 */ /* 0x000fe2000800063f */
[----:B------:R-:W0:Y:S01]  /*7ba0*/  LDC R11, c[0x0][0xbe8] ;  /* 0x0002fa00ff0b7b82 */ /* 0x000e220000000800 */
[----:B------:R-:W-:Y:S02]  /*7bb0*/  UISETP.NE.U32.AND UP0, UPT, UR10, URZ, UPT ;  /* 0x0000003f0a00728c */ /* 0x000fe4000bf05070 */
[----:B------:R-:W-:Y:S02]  /*7bc0*/  USHF.L.U64.HI UR9, UR37, 0x2, UR38 ;  /* 0x0000000225097899 */ /* 0x000fe40008010226 */
[----:B------:R-:W-:Y:S02]  /*7bd0*/  UISETP.NE.AND.EX UP0, UPT, UR11, URZ, UPT, UP0 ;  /* 0x0000003f0b00728c */ /* 0x000fe4000bf05300 */
[----:B------:R-:W-:-:S04]  /*7be0*/  UIADD3 UR4, UP1, UR8, UR10, URZ ;  /* 0x0000000a08047290 */ /* 0x000fc8000ff3e03f */
[----:B------:R-:W-:Y:S01]  /*7bf0*/  PLOP3.LUT P2, PT, PT, PT, UP0, 0x80, 0x0 ;  /* 0x000000000000781c */ /* 0x000fe20003f4f008 */
[----:B------:R-:W-:Y:S01]  /*7c00*/  UIADD3.X UR7, UR9, UR11, URZ, UP1, !UPT ;  /* 0x0000000b09077290 */ /* 0x000fe20008ffe43f */
[----:B------:R-:W-:Y:S02]  /*7c10*/  IMAD.U32 R4, RZ, RZ, UR4 ;  /* 0x00000004ff047e24 */ /* 0x000fe4000f8e00ff */
[----:B------:R-:W-:Y:S02]  /*7c20*/  ULDC.64 UR10, c[0x0][0xc08] ;  /* 0x00030200000a7ab9 */ /* 0x000fe40000000a00 */
[----:B------:R-:W-:Y:S01]  /*7c30*/  UISETP.NE.U32.AND UP1, UPT, UR10, URZ, UPT ;  /* 0x0000003f0a00728c */ /* 0x000fe2000bf25070 */
[----:B------:R-:W-:-:S03]  /*7c40*/  IMAD.U32 R5, RZ, RZ, UR7 ;  /* 0x00000007ff057e24 */ /* 0x000fc6000f8e00ff */
[----:B------:R-:W-:-:S03]  /*7c50*/  UISETP.NE.AND.EX UP1, UPT, UR11, URZ, UPT, UP1 ;  /* 0x0000003f0b00728c */ /* 0x000fc6000bf25310 */
[----:B------:R-:W2:Y:S01]  /*7c60*/  @P2 LDG.E R3, desc[UR50][R4.64] ;  /* 0x0000003204032981 */ /* 0x000ea2000c1e1900 */
[----:B------:R-:W-:Y:S02]  /*7c70*/  ULDC UR4, c[0x0][0xa88] ;  /* 0x0002a20000047ab9 */ /* 0x000fe40000000800 */
[----:B------:R-:W-:Y:S01]  /*7c80*/  PLOP3.LUT P3, PT, PT, PT, UP1, 0x80, 0x0 ;  /* 0x000000000000781c */ /* 0x000fe20003f6f018 */
[----:B------:R-:W-:-:S04]  /*7c90*/  IMAD.U32 R0, RZ, RZ, UR4 ;  /* 0x00000004ff007e24 */ /* 0x000fc8000f8e00ff */
        /* <DEDUP_REMOVED lines=17> */
.L_x_6754:
[----:B------:R-:W-:Y:S01]  /*7db0*/  USEL UR37, UR37, URZ, !UP0 ;  /* 0x0000003f25257287 */ /* 0x000fe2000c000000 */
[----:B------:R-:W-:Y:S01]  /*7dc0*/  BSSY B1, `(.L_x_6755) ;  /* 0x000002d000017945 */ /* 0x000fe20003800000 */
[----:B------:R-:W-:-:S03]  /*7dd0*/  USEL UR38, UR38, URZ, !UP0 ;  /* 0x0000003f26267287 */ /* 0x000fc6000c000000 */
[----:B------:R-:W-:Y:S09]  /*7de0*/  @P1 BRA `(.L_x_6756) ;  /* 0x0000000000a81947 */ /* 0x000ff20003800000 */
[----:B------:R-:W0:Y:S01]  /*7df0*/  S2R R4, SR_TID.X ;  /* 0x0000000000047919 */ /* 0x000e220000002100 */
[----:B------:R-:W1:Y:S01]  /*7e00*/  LDC R6, c[0x0][0xbe8] ;  /* 0x0002fa00ff067b82 */ /* 0x000e620000000800 */
[----:B------:R-:W-:-:S05]  /*7e10*/  IMAD.U32 R3, RZ, RZ, UR39 ;  /* 0x00000027ff037e24 */ /* 0x000fca000f8e00ff */
[----:B0-----:R-:W-:Y:S01]  /*7e20*/  LEA R3, R3, R4, 0x7 ;  /* 0x0000000403037211 */ /* 0x001fe200078e38ff */
[----:B-1---5:R-:W-:-:S04]  /*7e30*/  IMAD R4, R0, R6, RZ ;  /* 0x0000000600047224 */ /* 0x022fc800078e02ff */
[----:B------:R-:W-:-:S05]  /*7e40*/  VIADD R5, R3, 0xffffff80 ;  /* 0xffffff8003057836 */ /* 0x000fca0000000000 */
[----:B------:R-:W-:-:S13]  /*7e50*/  ISETP.GE.AND P1, PT, R5, R4, PT ;  /* 0x000000040500720c */ /* 0x000fda0003f26270 */
[----:B------:R-:W-:Y:S05]  /*7e60*/  @P1 BRA `(.L_x_6756) ;  /* 0x0000000000881947 */ /* 0x000fea0003800000 */
[----:B------:R-:W-:Y:S01]  /*7e70*/  ISETP.NE.AND P1, PT, R6, 0x1, PT ;  /* 0x000000010600780c */ /* 0x000fe20003f25270 */
[----:B------:R-:W-:Y:S01]  /*7e80*/  ULDC.64 UR12, c[0x0][0xb90] ;  /* 0x0002e400000c7ab9 */ /* 0x000fe20000000a00 */
[----:B------:R-:W-:Y:S01]  /*7e90*/  UMOV UR8, UR4 ;  /* 0x0000000400087c82 */ /* 0x000fe20008000000 */
[----:B------:R-:W-:Y:S01]  /*7ea0*/  UIMAD UR7, UR11, UR12, URZ ;  /* 0x0000000c0b0772a4 */ /* 0x000fe2000f8e023f */
[----:B------:R-:W-:Y:S02]  /*7eb0*/  UMOV UR9, UR10 ;  /* 0x0000000a00097c82 */ /* 0x000fe40008000000 */
[----:B------:R-:W-:Y:S02]  /*7ec0*/  UIMAD.WIDE.U32 UR8, UR40, UR12, UR8 ;  /* 0x0000000c280872a5 */ /* 0x000fe4000f8e0008 */
[----:B------:R-:W-:-:S03]  /*7ed0*/  UIMAD UR7, UR40, UR13, UR7 ;  /* 0x0000000d280772a4 */ /* 0x000fc6000f8e0207 */
[----:B------:R-:W-:Y:S02]  /*7ee0*/  ULDC.64 UR12, c[0x0][0xb98] ;  /* 0x0002e600000c7ab9 */ /* 0x000fe40000000a00 */
[----:B------:R-:W0:Y:S01]  /*7ef0*/  @P1 LDC R4, c[0x0][0xbec] ;  /* 0x0002fb00ff041b82 */ /* 0x000e220000000800 */
[----:B------:R-:W-:Y:S02]  /*7f00*/  UIADD3 UR9, UR9, UR7, URZ ;  /* 0x0000000709097290 */ /* 0x000fe4000fffe03f */
[----:B------:R-:W-:Y:S02]  /*7f10*/  UIMAD UR7, UR38, UR12, URZ ;  /* 0x0000000c260772a4 */ /* 0x000fe4000f8e023f */
[----:B------:R-:W-:Y:S02]  /*7f20*/  UIMAD.WIDE.U32 UR8, UR37, UR12, UR8 ;  /* 0x0000000c250872a5 */ /* 0x000fe4000f8e0008 */
[----:B------:R-:W-:Y:S01]  /*7f30*/  UIMAD UR7, UR37, UR13, UR7 ;  /* 0x0000000d250772a4 */ /* 0x000fe2000f8e0207 */
[----:B------:R-:W1:Y:S02]  /*7f40*/  @P1 LDC R8, c[0x0][0xbf0] ;  /* 0x0002fc00ff081b82 */ /* 0x000e640000000800 */
[----:B------:R-:W-:Y:S01]  /*7f50*/  ULDC.64 UR12, c[0x0][0xb88] ;  /* 0x0002e200000c7ab9 */ /* 0x000fe20000000a00 */
[----:B0-----:R-:W-:-:S04]  /*7f60*/  @P1 IMAD.HI.U32 R3, R5, R4, RZ ;  /* 0x0000000405031227 */ /* 0x001fc800078e00ff */
[----:B------:R-:W-:Y:S01]  /*7f70*/  IMAD.MOV.U32 R4, RZ, RZ, R5 ;  /* 0x000000ffff047224 */ /* 0x000fe200078e0005 */
[----:B-1----:R-:W-:Y:S01]  /*7f80*/  @P1 SHF.R.U32.HI R4, RZ, R8, R3 ;  /* 0x00000008ff041219 */ /* 0x002fe20000011603 */
[----:B------:R-:W-:-:S04]  /*7f90*/  IMAD.U32 R8, RZ, RZ, UR7 ;  /* 0x00000007ff087e24 */ /* 0x000fc8000f8e00ff */
[----:B------:R-:W-:-:S04]  /*7fa0*/  IMAD.MOV R3, RZ, RZ, -R4 ;  /* 0x000000ffff037224 */ /* 0x000fc800078e0a04 */
[----:B------:R-:W-:Y:S01]  /*7fb0*/  IMAD R3, R6, R3, R5 ;  /* 0x0000000306037224 */ /* 0x000fe200078e0205 */
[----:B------:R-:W-:Y:S02]  /*7fc0*/  SHF.R.S32.HI R5, RZ, 0x1f, R4 ;  /* 0x0000001fff057819 */ /* 0x000fe40000011404 */
        /* <DEDUP_REMOVED lines=12> */
.L_x_6756:
[----:B------:R-:W-:Y:S05]  /*8090*/  BSYNC B1 ;  /* 0x0000000000017941 */ /* 0x000fea0003800000 */
.L_x_6755:
[----:B------:R-:W1:Y:S01]  /*80a0*/  @P0 LDC R5, c[0x0][0xbf0] ;  /* 0x0002fc00ff050b82 */ /* 0x000e620000000800 */
[----:B------:R-:W-:Y:S01]  /*80b0*/  ULDC.64 UR12, c[0x0][0xaa0] ;  /* 0x0002a800000c7ab9 */ /* 0x000fe20000000a00 */
[----:B0-----:R-:W-:Y:S01]  /*80c0*/  IMAD R3, R152, 0x20, R17 ;  /* 0x0000002098037824 */ /* 0x001fe200078e0211 */
[----:B------:R-:W-:Y:S01]  /*80d0*/  UIMAD UR7, UR10, UR12, URZ ;  /* 0x0000000c0a0772a4 */ /* 0x000fe2000f8e023f */
[----:B------:R-:W-:Y:S01]  /*80e0*/  IMAD.U32 R8, RZ, RZ, UR39 ;  /* 0x00000027ff087e24 */ /* 0x000fe2000f8e00ff */
[----:B------:R-:W-:Y:S01]  /*80f0*/  UIMAD.WIDE.U32 UR8, UR4, UR12, URZ ;  /* 0x0000000c040872a5 */ /* 0x000fe2000f8e003f */
[----:B------:R-:W-:Y:S01]  /*8100*/  BSSY B1, `(.L_x_6757) ;  /* 0x0000039000017945 */ /* 0x000fe20003800000 */
[----:B------:R-:W-:Y:S02]  /*8110*/  UIMAD UR7, UR4, UR13, UR7 ;  /* 0x0000000d040772a4 */ /* 0x000fe4000f8e0207 */
[----:B------:R-:W-:Y:S01]  /*8120*/  LEA R8, R8, R3, 0x7 ;  /* 0x0000000308087211 */ /* 0x000fe200078e38ff */
        /* <DEDUP_REMOVED lines=19> */
[----:B------:R-:W-:Y:S01]  /*8260*/  IMAD.U32 R4, RZ, RZ, UR8 ;  /* 0x00000008ff047e24 */ /* 0x000fe2000f8e00ff */
[----:B------:R-:W-:Y:S01]  /*8270*/  ULDC.64 UR8, c[0x0][0xad8] ;  /* 0x0002b60000087ab9 */ /* 0x000fe20000000a00 */
[----:B------:R-:W-:-:S02]  /*8280*/  IMAD.U32 R5, RZ, RZ, UR4 ;  /* 0x00000004ff057e24 */ /* 0x000fc4000f8e00ff */
[----:B------:R-:W-:Y:S02]  /*8290*/  IMAD R7, R11, R7, R8 ;  /* 0x000000070b077224 */ /* 0x000fe400078e0208 */
[C---:B------:R-:W-:Y:S02]  /*82a0*/  IMAD R9, R3.reuse, UR11, R6 ;  /* 0x0000000b03097c24 */ /* 0x040fe4000f8e0206 */
[----:B------:R-:W-:Y:S01]  /*82b0*/  IMAD.WIDE.U32 R4, R3, UR10, R4 ;  /* 0x0000000a03047c25 */ /* 0x000fe2000f8e0004 */
[----:B------:R-:W-:-:S03]  /*82c0*/  SHF.R.S32.HI R3, RZ, 0x1f, R7 ;  /* 0x0000001fff037819 */ /* 0x000fc60000011407 */
[----:B------:R-:W-:Y:S02]  /*82d0*/  IMAD.U32 R8, RZ, RZ, UR39 ;  /* 0x00000027ff087e24 */ /* 0x000fe4000f8e00ff */
[----:B------:R-:W-:Y:S02]  /*82e0*/  IMAD.IADD R5, R5, 0x1, R9 ;  /* 0x0000000105057824 */ /* 0x000fe400078e0209 */
[----:B------:R-:W-:Y:S02]  /*82f0*/  IMAD R6, R3, UR8, RZ ;  /* 0x0000000803067c24 */ /* 0x000fe4000f8e02ff */
[----:B------:R-:W-:Y:S02]  /*8300*/  IMAD R8, R8, 0x80, R17 ;  /* 0x0000008008087824 */ /* 0x000fe400078e0211 */
[----:B-----5:R-:W-:Y:S02]  /*8310*/  IMAD R11, R0, R11, RZ ;  /* 0x0000000b000b7224 */ /* 0x020fe400078e02ff */
[C---:B------:R-:W-:Y:S01]  /*8320*/  IMAD R3, R7.reuse, UR9, R6 ;  /* 0x0000000907037c24 */ /* 0x040fe2000f8e0206 */
[C---:B------:R-:W-:Y:S01]  /*8330*/  IADD3 R0, R8.reuse, 0x20, RZ ;  /* 0x0000002008007810 */ /* 0x040fe20007ffe0ff */
[----:B------:R-:W-:Y:S01]  /*8340*/  IMAD.WIDE.U32 R4, R7, UR8, R4 ;  /* 0x0000000807047c25 */ /* 0x000fe2000f8e0004 */
[-C--:B------:R-:W-:Y:S01]  /*8350*/  ISETP.GE.AND P2, PT, R8, R11.reuse, PT ;  /* 0x0000000b0800720c */ /* 0x080fe20003f46270 */
[----:B------:R-:W-:Y:S01]  /*8360*/  ULDC.64 UR8, c[0x0][0xa80] ;  /* 0x0002a00000087ab9 */ /* 0x000fe20000000a00 */
[----:B------:R-:W-:Y:S01]  /*8370*/  ISETP.GE.AND P1, PT, R0, R11, PT ;  /* 0x0000000b0000720c */ /* 0x000fe20003f26270 */
[----:B------:R-:W-:Y:S01]  /*8380*/  IMAD.IADD R3, R5, 0x1, R3 ;  /* 0x0000000105037824 */ /* 0x000fe200078e0203 */
[----:B------:R-:W-:Y:S01]  /*8390*/  LEA R6, P3, R4, UR8, 0x1 ;  /* 0x0000000804067c11 */ /* 0x000fe2000f8608ff */
[----:B------:R-:W-:-:S03]  /*83a0*/  VIADD R0, R8, 0x40 ;  /* 0x0000004008007836 */ /* 0x000fc60000000000 */
[----:B------:R-:W-:Y:S01]  /*83b0*/  LEA.HI.X R3, R4, UR9, R3, 0x1, P3 ;  /* 0x0000000904037c11 */ /* 0x000fe200098f0c03 */
[----:B------:R0:W1:Y:S01]  /*83c0*/  SHFL.IDX PT, R7, R6, RZ, 0x181f ;  /* 0x00181fff06077589 */ /* 0x00006200000e0000 */
[----:B------:R-:W-:-:S03]  /*83d0*/  ISETP.GE.AND P0, PT, R0, R11, PT ;  /* 0x0000000b0000720c */ /* 0x000fc60003f06270 */
[----:B------:R0:W2:Y:S01]  /*83e0*/  SHFL.IDX PT, R5, R3, RZ, 0x181f ;  /* 0x00181fff03057589 */ /* 0x0000a200000e0000 */
[----:B------:R-:W-:Y:S09]  /*83f0*/  @P2 BRA `(.L_x_6758) ;  /* 0x0000000000242947 */ /* 0x000ff20003800000 */
[----:B------:R-:W-:Y:S02]  /*8400*/  ULDC UR4, c[0x0][0xac8] ;  /* 0x0002b20000047ab9 */ /* 0x000fe40000000800 */
[----:B------:R-:W-:Y:S02]  /*8410*/  ISETP.GE.AND P4, PT, R22, UR4, PT ;  /* 0x0000000416007c0c */ /* 0x000fe4000bf86270 */
[----:B------:R-:W-:-:S11]  /*8420*/  ISETP.GE.AND P5, PT, R18, UR4, PT ;  /* 0x0000000412007c0c */ /* 0x000fd6000bfa6270 */
[-C--:B-1----:R-:W-:Y:S02]  /*8430*/  @!P4 LEA R12, P2, R22, R7.reuse, 0x1 ;  /* 0x00000007160cc211 */ /* 0x082fe400078408ff */
[----:B------:R-:W-:Y:S02]  /*8440*/  @!P5 LEA R4, P3, R18, R7, 0x1 ;  /* 0x000000071204d211 */ /* 0x000fe400078608ff */
[-C--:B--2---:R-:W-:Y:S02]  /*8450*/  @!P4 LEA.HI.X R13, R22, R5.reuse, R189, 0x1, P2 ;  /* 0x00000005160dc211 */ /* 0x084fe400010f0cbd */
[----:B------:R-:W-:-:S03]  /*8460*/  @!P5 LEA.HI.X R5, R18, R5, R188, 0x1, P3 ;  /* 0x000000051205d211 */ /* 0x000fc600018f0cbc */
[----:B------:R3:W-:Y:S04]  /*8470*/  @!P4 ST.E.128 desc[UR50][R12.64], RZ ;  /* 0x000000ff0c00c985 */ /* 0x0007e8000c101d32 */
[----:B------:R3:W-:Y:S02]  /*8480*/  @!P5 ST.E.128 desc[UR50][R4.64], RZ ;  /* 0x000000ff0400d985 */ /* 0x0007e4000c101d32 */
.L_x_6758:
[----:B------:R-:W-:Y:S05]  /*8490*/  BSYNC B1 ;  /* 0x0000000000017941 */ /* 0x000fea0003800000 */
.L_x_6757:
[----:B--23--:R2:W3:Y:S01]  /*84a0*/  SHFL.IDX PT, R5, R3, 0x1, 0x181f ;  /* 0x00381f0003057f89 */ /* 0x00c4e200000e0000 */
        /* <DEDUP_REMOVED lines=8> */
[-C--:B---3--:R-:W-:Y:S02]  /*8530*/  @!P3 LEA.HI.X R13, R22, R5.reuse, R189, 0x1, P1 ;  /* 0x00000005160db211 */ /* 0x088fe400008f0cbd */
[----:B------:R-:W-:-:S03]  /*8540*/  @!P4 LEA.HI.X R5, R18, R5, R188, 0x1, P2 ;  /* 0x000000051205c211 */ /* 0x000fc600010f0cbc */
[----:B------:R4:W-:Y:S04]  /*8550*/  @!P3 ST.E.128 desc[UR50][R12.64], RZ ;  /* 0x000000ff0c00b985 */ /* 0x0009e8000c101d32 */
[----:B------:R4:W-:Y:S02]  /*8560*/  @!P4 ST.E.128 desc[UR50][R4.64], RZ ;  /* 0x000000ff0400c985 */ /* 0x0009e4000c101d32 */
.L_x_6760:
[----:B------:R-:W-:Y:S05]  /*8570*/  BSYNC B1 ;  /* 0x0000000000017941 */ /* 0x000fea0003800000 */
.L_x_6759:
[----:B---34-:R3:W4:Y:S01]  /*8580*/  SHFL.IDX PT, R5, R3, 0x2, 0x181f ;  /* 0x00581f0003057f89 */ /* 0x01872200000e0000 */
        /* <DEDUP_REMOVED lines=10> */
[----:B------:R1:W-:Y:S04]  /*8630*/  @!P2 ST.E.128 desc[UR50][R12.64], RZ ;  /* 0x000000ff0c00a985 */ /* 0x0003e8000c101d32 */
[----:B------:R1:W-:Y:S02]  /*8640*/  @!P3 ST.E.128 desc[UR50][R4.64], RZ ;  /* 0x000000ff0400b985 */ /* 0x0003e4000c101d32 */
.L_x_6762:
[----:B------:R-:W-:Y:S05]  /*8650*/  BSYNC B1 ;  /* 0x0000000000017941 */ /* 0x000fea0003800000 */
.L_x_6761:
[----:B------:R-:W-:Y:S01]  /*8660*/  VIADD R0, R8, 0x60 ;  /* 0x0000006008007836 */ /* 0x000fe20000000000 */
[----:B0-23--:R-:W0:Y:S04]  /*8670*/  SHFL.IDX PT, R3, R3, 0x3, 0x181f ;  /* 0x00781f0003037f89 */ /* 0x00de2800000e0000 */
[----:B------:R-:W-:Y:S01]  /*8680*/  ISETP.GE.AND P0, PT, R0, R11, PT ;  /* 0x0000000b0000720c */ /* 0x000fe20003f06270 */
[----:B-1--4-:R1:W2:-:S12]  /*8690*/  SHFL.IDX PT, R5, R6, 0x3, 0x181f ;  /* 0x00781f0006057f89 */ /* 0x01229800000e0000 */
[----:B-1----:R-:W-:Y:S05]  /*86a0*/  @P0 BRA `(.L_x_6753) ;  /* 0x0000000000240947 */ /* 0x002fea0003800000 */
[----:B------:R-:W-:Y:S02]  /*86b0*/  ULDC UR4, c[0x0][0xac8] ;  /* 0x0002b20000047ab9 */ /* 0x000fe40000000800 */
[----:B------:R-:W-:Y:S02]  /*86c0*/  ISETP.GE.AND P2, PT, R22, UR4, PT ;  /* 0x0000000416007c0c */ /* 0x000fe4000bf46270 */
[----:B------:R-:W-:-:S11]  /*86d0*/  ISETP.GE.AND P3, PT, R18, UR4, PT ;  /* 0x0000000412007c0c */ /* 0x000fd6000bf66270 */
[-C--:B--2---:R-:W-:Y:S02]  /*86e0*/  @!P2 LEA R6, P0, R22, R5.reuse, 0x1 ;  /* 0x000000051606a211 */ /* 0x084fe400078008ff */
[----:B------:R-:W-:Y:S02]  /*86f0*/  @!P3 LEA R4, P1, R18, R5, 0x1 ;  /* 0x000000051204b211 */ /* 0x000fe400078208ff */
[-C--:B0-----:R-:W-:Y:S02]  /*8700*/  @!P2 LEA.HI.X R7, R22, R3.reuse, R189, 0x1, P0 ;  /* 0x000000031607a211 */ /* 0x081fe400000f0cbd */
[----:B------:R-:W-:-:S03]  /*8710*/  @!P3 LEA.HI.X R5, R18, R3, R188, 0x1, P1 ;  /* 0x000000031205b211 */ /* 0x000fc600008f0cbc */
[----:B------:R0:W-:Y:S04]  /*8720*/  @!P2 ST.E.128 desc[UR50][R6.64], RZ ;  /* 0x000000ff0600a985 */ /* 0x0001e8000c101d32 */
[----:B------:R0:W-:Y:S02]  /*8730*/  @!P3 ST.E.128 desc[UR50][R4.64], RZ ;  /* 0x000000ff0400b985 */ /* 0x0001e4000c101d32 */
.L_x_6753:
[----:B------:R-:W-:Y:S05]  /*8740*/  BSYNC B0 ;  /* 0x0000000000007941 */ /* 0x000fea0003800000 */
.L_x_6744:
[----:B------:R-:W-:Y:S02]  /*8750*/  ULDC UR4, c[0x0][0xc3c] ;  /* 0x00030f0000047ab9 */ /* 0x000fe40000000800 */
[----:B------:R-:W-:-:S13]  /*8760*/  ISETP.GE.AND P0, PT, R47, UR4, PT ;  /* 0x000000042f007c0c */ /* 0x000fda000bf06270 */
[----:B------:R-:W-:Y:S05]  /*8770*/  @!P0 BRA `(.L_x_6763) ;  /* 0xffffff8400748947 */ /* 0x000fea000383ffff */
[----:B------:R-:W-:Y:S05]  /*8780*/  EXIT ;  /* 0x000000000000794d */ /* 0x000fea0003800000 */
.L_x_6716:
[----:B------:R-:W-:-:S08]  /*8790*/  NOP ;  /* 0x0000000000007918 */ /* 0x000fd00000000000 */
[----:B------:R-:W0:-:S00]  /*87a0*/  USETMAXREG.DEALLOC.CTAPOOL 0x28 ;  /* 0x00000028000079c8 */ /* 0x000e0000080e0500 */
        /* <DEDUP_REMOVED lines=14> */
.L_x_6764:
        /* <DEDUP_REMOVED lines=40> */
.L_x_6770:
        /* <DEDUP_REMOVED lines=12> */
.L_x_6769:
[----:B------:R-:W-:Y:S05]  /*8bd0*/  BSYNC B0 ;  /* 0x0000000000007941 */ /* 0x000fea0003800000 */
.L_x_6768:
        /* <DEDUP_REMOVED lines=21> */
.L_x_6766:
        /* <DEDUP_REMOVED lines=15> */
.L_x_6771:
[----:B---3--:R-:W-:Y:S01]  /*8e20*/  IMAD R16, R16, UR5, R8 ;  /* 0x0000000510107c24 */ /* 0x008fe2000f8e0208 */
[----:B0-----:R-:W-:Y:S01]  /*8e30*/  IABS R2, R10 ;  /* 0x0000000a00027213 */ /* 0x001fe20000000000 */
[----:B-1----:R-:W-:Y:S02]  /*8e40*/  IMAD.MOV R0, RZ, RZ, -R3 ;  /* 0x000000ffff007224 */ /* 0x002fe400078e0a03 */
[----:B------:R-:W-:Y:S01]  /*8e50*/  VIADD R19, R19, UR4 ;  /* 0x0000000413137c36 */ /* 0x000fe20008000000 */
        /* <DEDUP_REMOVED lines=20> */
[----:B------:R-:W-:Y:S01]  /*8fa0*/  MOV R18, R2 ;  /* 0x0000000200127202 */ /* 0x000fe20000000f00 */
[----:B------:R-:W-:-:S04]  /*8fb0*/  IMAD.MOV R17, RZ, RZ, -R2 ;  /* 0x000000ffff117224 */ /* 0x000fc800078e0a02 */
[----:B------:R-:W-:Y:S01]  /*8fc0*/  IMAD R17, R10, R17, R11 ;  /* 0x000000110a117224 */ /* 0x000fe200078e020b */
[----:B------:R-:W-:Y:S06]  /*8fd0*/  BRA `(.L_x_6772) ;  /* 0x0000000000147947 */ /* 0x000fec0003800000 */
.L_x_6767:
[----:B------:R-:W-:Y:S01]  /*8fe0*/  ULDC UR4, c[0x0][0xc3c] ;  /* 0x00030f0000047ab9 */ /* 0x000fe20000000800 */
[----:B------:R-:W-:Y:S02]  /*8ff0*/  IMAD.MOV.U32 R17, RZ, RZ, RZ ;  /* 0x000000ffff117224 */ /* 0x000fe400078e00ff */
[----:B------:R-:W-:Y:S02]  /*9000*/  IMAD.U32 R16, RZ, RZ, UR6 ;  /* 0x00000006ff107e24 */ /* 0x000fe4000f8e00ff */
[----:B------:R-:W-:Y:S02]  /*9010*/  IMAD.MOV.U32 R18, RZ, RZ, RZ ;  /* 0x000000ffff127224 */ /* 0x000fe400078e00ff */
[----:B------:R-:W-:-:S07]  /*9020*/  IMAD.U32 R19, RZ, RZ, UR4 ;  /* 0x00000004ff137e24 */ /* 0x000fce000f8e00ff */
.L_x_6772:
[----:B------:R-:W-:-:S13]  /*9030*/  ISETP.NE.AND P0, PT, R5, RZ, PT ;  /* 0x000000ff0500720c */ /* 0x000fda0003f05270 */
[----:B------:R-:W0:Y:S01]  /*9040*/  @!P0 S2R R3, SR_CgaCtaId ;  /* 0x0000000000038919 */ /* 0x000e220000008800 */
[----:B------:R-:W-:-:S04]  /*9050*/  @!P0 MOV R0, 0x400 ;  /* 0x0000040000008802 */ /* 0x000fc80000000f00 */
[----:B0-----:R-:W-:-:S05]  /*9060*/  @!P0 LEA R0, R3, R0, 0x18 ;  /* 0x0000000003008211 */ /* 0x001fca00078ec0ff */
[----:B------:R1:W-:Y:S01]  /*9070*/  @!P0 STS.128 [R0+0x288d0], R16 ;  /* 0x0288d01000008388 */ /* 0x0003e20000000c00 */
[----:B------:R-:W-:Y:S06]  /*9080*/  BAR.ARV 0x5, 0x180 ;  /* 0x0146000000007b1d */ /* 0x000fec0000002000 */
.L_x_6765:
[----:B------:R2:W-:Y:S01]  /*9090*/  STL [R1+0x1c], RZ ;  /* 0x00001cff01007387 */ /* 0x0005e20000100800 */
[----:B------:R-:W-:Y:S01]  /*90a0*/  ULDC UR4, c[0x0][0xc3c] ;  /* 0x00030f0000047ab9 */ /* 0x000fe20000000800 */
[----:B------:R-:W-:Y:S01]  /*90b0*/  IMAD.MOV.U32 R28, RZ, RZ, 0x1 ;  /* 0x00000001ff1c7424 */ /* 0x000fe200078e00ff */
[----:B0-----:R-:W-:Y:S01]  /*90c0*/  ISETP.GE.AND P0, PT, R19, UR4, PT ;  /* 0x0000000413007c0c */ /* 0x001fe2000bf06270 */
[----:B------:R-:W-:-:S12]  /*90d0*/  IMAD.MOV.U32 R25, RZ, RZ, RZ ;  /* 0x000000ffff197224 */ /* 0x000fd800078e00ff */
[----:B--2---:R-:W-:Y:S05]  /*90e0*/  @P0 BRA `(.L_x_6773) ;  /* 0x0000004400b80947 */ /* 0x004fea0003800000 */
[----:B------:R-:W0:Y:S01]  /*90f0*/  S2R R3, SR_TID.X ;  /* 0x0000000000037919 */ /* 0x000e220000002100 */
[----:B------:R-:W2:Y:S01]  /*9100*/  S2UR UR5, SR_CgaCtaId ;  /* 0x00000000000579c3 */ /* 0x000ea20000008800 */
[----:B------:R-:W-:Y:S01]  /*9110*/  UMOV UR4, 0x400 ;  /* 0x0000040000047882 */ /* 0x000fe20000000000 */
[----:B------:R-:W-:Y:S01]  /*9120*/  BSSY B8, `(.L_x_6773) ;  /* 0x000046a000087945 */ /* 0x000fe20003800000 */
[----:B------:R3:W-:Y:S01]  /*9130*/  STL [R1+0x1c], RZ ;  /* 0x00001cff01007387 */ /* 0x0007e20000100800 */
[----:B------:R-:W-:Y:S01]  /*9140*/  IMAD.MOV.U32 R28, RZ, RZ, 0x1 ;  /* 0x00000001ff1c7424 */ /* 0x000fe200078e00ff */
[----:B------:R-:W-:Y:S01]  /*9150*/  MOV R25, RZ ;  /* 0x000000ff00197202 */ /* 0x000fe20000000f00 */
[----:B------:R-:W-:Y:S01]  /*9160*/  ULOP3.LUT UR37, UR36, 0x2, URZ, 0xfc, !UPT ;  /* 0x0000000224257892 */ /* 0x000fe2000f8efc3f */
[----:B------:R-:W-:Y:S01]  /*9170*/  ULDC UR38, c[0x0][0xc] ;  /* 0x0000030000267ab9 */ /* 0x000fe20000000800 */
[----:B--2---:R-:W-:-:S06]  /*9180*/  ULEA UR4, UR5, UR4, 0x18 ;  /* 0x0000000405047291 */ /* 0x004fcc000f8ec03f */
[----:B------:R-:W-:Y:S02]  /*9190*/  IMAD.U32 R22, RZ, RZ, UR4 ;  /* 0x00000004ff167e24 */ /* 0x000fe4000f8e00ff */
[----:B0-----:R-:W-:-:S05]  /*91a0*/  IMAD.SHL.U32 R30, R3, 0x8, RZ ;  /* 0x00000008031e7824 */ /* 0x001fca00078e00ff */
[----:B-1----:R-:W-:-:S04]  /*91b0*/  LOP3.LUT R0, R30, 0x1f8, RZ, 0xc0, !PT ;  /* 0x000001f81e007812 */ /* 0x002fc800078ec0ff */
[----:B------:R-:W-:-:S04]  /*91c0*/  LOP3.LUT R3, R0, 0x38, R3, 0x78, !PT ;  /* 0x0000003800037812 */ /* 0x000fc800078e7803 */
[----:B------:R-:W-:Y:S02]  /*91d0*/  LOP3.LUT R34, R3, 0x200, R30, 0xf8, !PT ;  /* 0x0000020003227812 */ /* 0x000fe400078ef81e */
[----:B------:R-:W-:-:S03]  /*91e0*/  LOP3.LUT R30, R30, 0x38, RZ, 0xc0, !PT ;  /* 0x000000381e1e7812 */ /* 0x000fc600078ec0ff */
[----:B------:R-:W-:Y:S01]  /*91f0*/  IMAD R0, R34, 0x2, R22 ;  /* 0x0000000222007824 */ /* 0x000fe200078e0216 */
[----:B------:R-:W-:-:S04]  /*9200*/  LOP3.LUT R29, R30, 0x40, RZ, 0xfc, !PT ;  /* 0x000000401e1d7812 */ /* 0x000fc800078efcff */
[----:B------:R3:W-:Y:S03]  /*9210*/  STL [R1], R0 ;  /* 0x0000000001007387 */ /* 0x0007e60000100800 */
.L_x_6836:
[----:B0-----:R-:W0:Y:S02]  /*9220*/  LDC.64 R2, c[0x0][0xc88] ;  /* 0x00032200ff027b82 */ /* 0x001e240000000a00 */
[----:B0-----:R-:W-:-:S05]  /*9230*/  IMAD.WIDE R2, R19, 0x4, R2 ;  /* 0x0000000413027825 */ /* 0x001fca00078e0202 */
[----:B---3--:R-:W3:Y:S01]  /*9240*/  LDG.E R31, desc[UR50][R2.64] ;  /* 0x00000032021f7981 */ /* 0x008ee2000c1e1900 */
[----:B------:R-:W-:Y:S05]  /*9250*/  YIELD ;  /* 0x0000000000007946 */ /* 0x000fea0003800000 */
[----:B------:R-:W-:Y:S01]  /*9260*/  ULDC.64 UR4, c[0x0][0xa28] ;  /* 0x00028a0000047ab9 */ /* 0x000fe20000000a00 */
[----:B------:R-:W-:Y:S01]  /*9270*/  IMAD.MOV.U32 R36, RZ, RZ, RZ ;  /* 0x000000ffff247224 */ /* 0x000fe200078e00ff */
[----:B------:R-:W-:Y:S01]  /*9280*/  ISETP.NE.U32.AND P0, PT, RZ, UR4, PT ;  /* 0x00000004ff007c0c */ /* 0x000fe2000bf05070 */
[----:B------:R-:W-:-:S03]  /*9290*/  ULDC.64 UR6, c[0x0][0xa18] ;  /* 0x0002860000067ab9 */ /* 0x000fc60000000a00 */
[----:B------:R-:W-:Y:S02]  /*92a0*/  ISETP.NE.AND.EX P0, PT, RZ, UR5, PT, P0 ;  /* 0x00000005ff007c0c */ /* 0x000fe4000bf05300 */
[----:B---3--:R-:W-:-:S11]  /*92b0*/  SHF.R.S32.HI R0, RZ, 0x1f, R31 ;  /* 0x0000001fff007819 */ /* 0x008fd6000001141f */
[C---:B------:R-:W-:Y:S01]  /*92c0*/  @P0 LEA R2, P1, R31.reuse, UR4, 0x2 ;  /* 0x000000041f020c11 */ /* 0x040fe2000f8210ff */
[C---:B------:R-:W-:Y:S01]  /*92d0*/  IMAD.SHL.U32 R23, R31.reuse, 0x4, RZ ;  /* 0x000000041f177824 */ /* 0x040fe200078e00ff */
[C-C-:B------:R-:W-:Y:S01]  /*92e0*/  SHF.L.U64.HI R24, R31.reuse, 0x2, R0.reuse ;  /* 0x000000021f187819 */ /* 0x140fe20000010200 */
[----:B------:R0:W-:Y:S01]  /*92f0*/  STL [R1+0x10], R0 ;  /* 0x0000100001007387 */ /* 0x0001e20000100800 */
[----:B------:R-:W-:Y:S01]  /*9300*/  @P0 LEA.HI.X R3, R31, UR5, R0, 0x2, P1 ;  /* 0x000000051f030c11 */ /* 0x000fe200088f1400 */
[----:B------:R-:W-:-:S04]  /*9310*/  ULDC.64 UR4, c[0x0][0xa00] ;  /* 0x0002800000047ab9 */ /* 0x000fc80000000a00 */
[----:B-1----:R1:W5:Y:S01]  /*9320*/  @P0 LDG.E R36, desc[UR50][R2.64] ;  /* 0x0000003202240981 */ /* 0x002362000c1e1900 */
[----:B------:R-:W-:Y:S02]  /*9330*/  ISETP.NE.U32.AND P0, PT, RZ, UR4, PT ;  /* 0x00000004ff007c0c */ /* 0x000fe4000bf05070 */
[----:B------:R-:W-:Y:S01]  /*9340*/  LOP3.LUT R27, R27, 0xffffffef, RZ, 0xc0, !PT ;  /* 0xffffffef1b1b7812 */ /* 0x000fe200078ec0ff */
[----:B0-----:R-:W-:Y:S01]  /*9350*/  IMAD.MOV.U32 R0, RZ, RZ, RZ ;  /* 0x000000ffff007224 */ /* 0x001fe200078e00ff */
[----:B------:R-:W-:Y:S02]  /*9360*/  ISETP.NE.AND.EX P2, PT, RZ, UR5, PT, P0 ;  /* 0x00000005ff007c0c */ /* 0x000fe4000bf45300 */
[----:B------:R-:W-:Y:S02]  /*9370*/  ISETP.NE.U32.AND P0, PT, RZ, UR6, PT ;  /* 0x00000006ff007c0c */ /* 0x000fe4000bf05070 */
[----:B-1----:R-:W-:Y:S02]  /*9380*/  IADD3 R2, P1, R23, UR4, RZ ;  /* 0x0000000417027c10 */ /* 0x002fe4000ff3e0ff */
[----:B------:R-:W-:-:S02]  /*9390*/  ISETP.NE.AND.EX P0, PT, RZ, UR7, PT, P0 ;  /* 0x00000007ff007c0c */ /* 0x000fc4000bf05300 */
[----:B------:R-:W-:Y:S01]  /*93a0*/  IADD3.X R3, R24, UR5, RZ, P1, !PT ;  /* 0x0000000518037c10 */ /* 0x000fe20008ffe4ff */
[----:B------:R-:W-:-:S04]  /*93b0*/  ULDC.64 UR4, c[0x0][0x418] ;  /* 0x0001060000047ab9 */ /* 0x000fc80000000a00 */
[----:B------:R-:W-:Y:S01]  /*93c0*/  @P2 LOP3.LUT R27, R27, 0x10, RZ, 0xfc, !PT ;  /* 0x000000101b1b2812 */ /* 0x000fe200078efcff */
[----:B------:R-:W2:Y:S05]  /*93d0*/  @P2 LDG.E R0, desc[UR50][R2.64] ;  /* 0x0000003202002981 */ /* 0x000eaa000c1e1900 */
[----:B------:R-:W-:-:S04]  /*93e0*/  @P0 IADD3 R4, P1, R23, UR6, RZ ;  /* 0x0000000617040c10 */ /* 0x000fc8000ff3e0ff */
[----:B------:R-:W-:Y:S01]  /*93f0*/  @P0 IADD3.X R5, R24, UR7, RZ, P1, !PT ;  /* 0x0000000718050c10 */ /* 0x000fe20008ffe4ff */
[----:B--2---:R0:W-:Y:S04]  /*9400*/  STL [R1+0x4], R0 ;  /* 0x0000040001007387 */ /* 0x0041e80000100800 */
[----:B0-----:R-:W2:Y:S01]  /*9410*/  @P0 LDG.E R0, desc[UR50][R4.64] ;  /* 0x0000003204000981 */ /* 0x001ea2000c1e1900 */
[----:B------:R-:W-:-:S03]  /*9420*/  UISETP.NE.U32.AND UP0, UPT, UR4, URZ, UPT ;  /* 0x0000003f0400728c */ /* 0x000fc6000bf05070 */
[----:B------:R-:W-:Y:S01]  /*9430*/  ULDC UR4, c[0x0][0x424] ;  /* 0x0001090000047ab9 */ /* 0x000fe20000000800 */
[----:B------:R-:W-:-:S03]  /*9440*/  UISETP.NE.AND.EX UP0, UPT, UR5, URZ, UPT, UP0 ;  /* 0x0000003f0500728c */ /* 0x000fc6000bf05300 */
[----:B------:R-:W-:Y:S01]  /*9450*/  ULDC UR5, c[0x0][0x2f0] ;  /* 0x0000bc0000057ab9 */ /* 0x000fe20000000800 */
[----:B------:R-:W-:-:S04]  /*9460*/  USEL UR4, UR4, 0x1, UP0 ;  /* 0x0000000104047887 */ /* 0x000fc80008000000 */
[----:B------:R-:W-:-:S06]  /*9470*/  UIMAD UR4, UR4, UR5, URZ ;  /* 0x00000005040472a4 */ /* 0x000fcc000f8e023f */
[----:B------:R-:W-:Y:S01]  /*9480*/  IMAD.U32 R35, RZ, RZ, UR4 ;  /* 0x00000004ff237e24 */ /* 0x000fe2000f8e00ff */
[----:B--2---:R0:W-:Y:S01]  /*9490*/  @P0 STL [R1+0x14], R0 ;  /* 0x0000140001000387 */ /* 0x0041e20000100800 */
[----:B------:R-:W-:Y:S05]  /*94a0*/  @P0 BRA `(.L_x_6774) ;  /* 0x0000000000200947 */ /* 0x000fea0003800000 */
[----:B------:R-:W-:Y:S02]  /*94b0*/  ULDC UR4, c[0x0][0x288] ;  /* 0x0000a20000047ab9 */ /* 0x000fe40000000800 */
[----:B0-----:R-:W-:-:S05]  /*94c0*/  IMAD.U32 R0, RZ, RZ, UR4 ;  /* 0x00000004ff007e24 */ /* 0x001fca000f8e00ff */
[----:B------:R1:W-:Y:S01]  /*94d0*/  STL [R1+0x14], R0 ;  /* 0x0000140001007387 */ /* 0x0003e20000100800 */
[----:B------:R-:W-:Y:S05]  /*94e0*/  @!P2 BRA `(.L_x_6774) ;  /* 0x000000000010a947 */ /* 0x000fea0003800000 */
[----:B------:R-:W2:Y:S04]  /*94f0*/  LDG.E R5, desc[UR50][R2.64] ;  /* 0x0000003202057981 */ /* 0x000ea8000c1e1900 */
[----:B-1----:R-:W2:Y:S02]  /*9500*/  LDG.E R0, desc[UR50][R2.64+0x4] ;  /* 0x0000043202007981 */ /* 0x002ea4000c1e1900 */
[----:B--2---:R-:W-:-:S05]  /*9510*/  IMAD.IADD R0, R0, 0x1, -R5 ;  /* 0x0000000100007824 */ /* 0x004fca00078e0a05 */
[----:B------:R2:W-:Y:S02]  /*9520*/  STL [R1+0x14], R0 ;  /* 0x0000140001007387 */ /* 0x0005e40000100800 */
.L_x_6774:
[----:B------:R-:W-:Y:S01]  /*9530*/  ULDC.64 UR4, c[0x0][0xa20] ;  /* 0x0002880000047ab9 */ /* 0x000fe20000000a00 */
[----:B------:R-:W-:Y:S02]  /*9540*/  MOV R33, R31 ;  /* 0x0000001f00217202 */ /* 0x000fe40000000f00 */
[----:B------:R-:W-:-:S04]  /*9550*/  ISETP.NE.U32.AND P0, PT, RZ, UR4, PT ;  /* 0x00000004ff007c0c */ /* 0x000fc8000bf05070 */
[----:B------:R-:W-:-:S13]  /*9560*/  ISETP.NE.AND.EX P0, PT, RZ, UR5, PT, P0 ;  /* 0x00000005ff007c0c */ /* 0x000fda000bf05300 */
[----:B------:R-:W-:Y:S05]  /*9570*/  @!P0 BRA `(.L_x_6775) ;  /* 0x0000000000108947 */ /* 0x000fea0003800000 */
[----:B------:R-:W-:-:S04]  /*9580*/  IADD3 R2, P0, R23, UR4, RZ ;  /* 0x0000000417027c10 */ /* 0x000fc8000ff1e0ff */
[----:B------:R-:W-:-:S05]  /*9590*/  IADD3.X R3, R24, UR5, RZ, P0, !PT ;  /* 0x0000000518037c10 */ /* 0x000fca00087fe4ff */
[----:B------:R3:W5:Y:S01]  /*95a0*/  LDG.E R35, desc[UR50][R2.64] ;  /* 0x0000003202237981 */ /* 0x000762000c1e1900 */
[----:B------:R-:W-:Y:S05]  /*95b0*/  BRA `(.L_x_6776) ;  /* 0x0000000000247947 */ /* 0x000fea0003800000 */
.L_x_6775:
[----:B------:R-:W-:Y:S02]  /*95c0*/  ULDC.64 UR4, c[0x0][0xa08] ;  /* 0x0002820000047ab9 */ /* 0x000fe40000000a00 */
[----:B------:R-:W-:-:S04]  /*95d0*/  ISETP.NE.U32.AND P0, PT, RZ, UR4, PT ;  /* 0x00000004ff007c0c */ /* 0x000fc8000bf05070 */
[----:B------:R-:W-:-:S13]  /*95e0*/  ISETP.NE.AND.EX P0, PT, RZ, UR5, PT, P0 ;  /* 0x00000005ff007c0c */ /* 0x000fda000bf05300 */
[----:B------:R-:W-:Y:S05]  /*95f0*/  @!P0 BRA `(.L_x_6776) ;  /* 0x0000000000148947 */ /* 0x000fea0003800000 */
[----:B------:R-:W3:Y:S02]  /*9600*/  LDC.64 R2, c[0x0][0xa08] ;  /* 0x00028200ff027b82 */ /* 0x000ee40000000a00 */
[----:B---3--:R-:W-:-:S05]  /*9610*/  IMAD.WIDE R2, R33, 0x4, R2 ;  /* 0x0000000421027825 */ /* 0x008fca00078e0202 */
[----:B------:R-:W3:Y:S04]  /*9620*/  LDG.E R35, desc[UR50][R2.64] ;  /* 0x0000003202237981 */ /* 0x000ee8000c1e1900 */
[----:B012---:R-:W3:Y:S02]  /*9630*/  LDG.E R0, desc[UR50][R2.64+0x4] ;  /* 0x0000043202007981 */ /* 0x007ee4000c1e1900 */
[----:B---3--:R-:W-:-:S07]  /*9640*/  IMAD.IADD R35, R0, 0x1, -R35 ;  /* 0x0000000100237824 */ /* 0x008fce00078e0a23 */
.L_x_6776:
[----:B-----5:R-:W-:Y:S01]  /*9650*/  IMAD.IADD R35, R35, 0x1, -R36 ;  /* 0x0000000123237824 */ /* 0x020fe200078e0a24 */
[----:B------:R-:W-:Y:S03]  /*9660*/  BSSY B7, `(.L_x_6777) ;  /* 0x0000377000077945 */ /* 0x000fe60003800000 */
[C---:B012---:R-:W-:Y:S01]  /*9670*/  VIADD R0, R35.reuse, 0x7f ;  /* 0x0000007f23007836 */ /* 0x047fe20000000000 */
[----:B------:R-:W-:-:S04]  /*9680*/  ISETP.GT.AND P0, PT, R35, RZ, PT ;  /* 0x000000ff2300720c */ /* 0x000fc80003f04270 */
[----:B---3--:R-:W-:-:S04]  /*9690*/  SHF.R.S32.HI R3, RZ, 0x1f, R0 ;  /* 0x0000001fff037819 */ /* 0x008fc80000011400 */
[----:B------:R-:W-:-:S05]  /*96a0*/  LEA.HI R32, R3, R0, RZ, 0x7 ;  /* 0x0000000003207211 */ /* 0x000fca00078f38ff */
[----:B------:R0:W-:Y:S01]  /*96b0*/  STL [R1+0x18], R32 ;  /* 0x0000182001007387 */ /* 0x0001e20000100800 */
[----:B------:R-:W-:Y:S05]  /*96c0*/  @P0 BRA `(.L_x_6778) ;  /* 0x0000000000440947 */ /* 0x000fea0003800000 */
[----:B------:R-:W1:Y:S02]  /*96d0*/  S2R R2, SR_TID.X ;  /* 0x0000000000027919 */ /* 0x000e640000002100 */
        /* <DEDUP_REMOVED lines=10> */
[----:B------:R-:W1:Y:S02]  /*9780*/  S2R R4, SR_LTMASK ;  /* 0x0000000000047919 */ /* 0x000e640000003900 */
[----:B-1----:R-:W-:-:S04]  /*9790*/  LOP3.LUT R4, R4, UR4, RZ, 0xc0, !PT ;  /* 0x0000000404047c12 */ /* 0x002fc8000f8ec0ff */
[----:B------:R-:W1:Y:S01]  /*97a0*/  POPC R7, R4 ;  /* 0x0000000400077309 */ /* 0x000e620000000000 */
[----:B--2---:R-:W1:Y:S02]  /*97b0*/  SHFL.IDX PT, R0, R3, R0, 0x1f ;  /* 0x00001f0003007589 */ /* 0x004e6400000e0000 */
[----:B-1----:R-:W-:Y:S01]  /*97c0*/  IADD3 R16, R0, UR38, R7 ;  /* 0x0000002600107c10 */ /* 0x002fe2000fffe007 */
[----:B------:R-:W-:Y:S06]  /*97d0*/  BRA `(.L_x_6779) ;  /* 0x00000034007c7947 */ /* 0x000fec0003800000 */
.L_x_6778:
        /* <DEDUP_REMOVED lines=19> */
[----:B01----:R-:W-:Y:S05]  /*9910*/  CALL.ABS.NOINC R2 ;  /* 0x0000000002007343 */ /* 0x003fea0003c00000 */
.L_x_6781:
[----:B------:R-:W-:Y:S05]  /*9920*/  BSYNC B6 ;  /* 0x0000000000067941 */ /* 0x000fea0003800000 */
.L_x_6780:
        /* <DEDUP_REMOVED lines=19> */
[----:B0-2---:R-:W-:Y:S05]  /*9a60*/  CALL.ABS.NOINC R2 ;  /* 0x0000000002007343 */ /* 0x005fea0003c00000 */
.L_x_6784:
        /* <DEDUP_REMOVED lines=15> */
.L_x_6783:
[----:B------:R-:W-:Y:S05]  /*9b60*/  BSYNC B6 ;  /* 0x0000000000067941 */ /* 0x000fea0003800000 */
.L_x_6782:
[----:B------:R-:W-:Y:S01]  /*9b70*/  ULDC.64 UR4, c[0x0][0x9f8] ;  /* 0x00027e0000047ab9 */ /* 0x000fe20000000a00 */
[----:B------:R-:W1:Y:S01]  /*9b80*/  S2R R20, SR_TID.X ;  /* 0x0000000000147919 */ /* 0x000e620000002100 */
[----:B------:R-:W-:Y:S01]  /*9b90*/  ISETP.NE.U32.AND P0, PT, RZ, UR4, PT ;  /* 0x00000004ff007c0c */ /* 0x000fe2000bf05070 */
[----:B------:R-:W2:Y:S03]  /*9ba0*/  LDC R6, c[0x0][0x430] ;  /* 0x00010c00ff067b82 */ /* 0x000ea60000000800 */
[----:B------:R-:W-:-:S13]  /*9bb0*/  ISETP.NE.AND.EX P0, PT, RZ, UR5, PT, P0 ;  /* 0x00000005ff007c0c */ /* 0x000fda000bf05300 */
[----:B------:R-:W-:Y:S01]  /*9bc0*/  @P0 IADD3 R2, P1, R23, UR4, RZ ;  /* 0x0000000417020c10 */ /* 0x000fe2000ff3e0ff */
[----:B------:R-:W3:Y:S01]  /*9bd0*/  S2R R21, SR_TID.X ;  /* 0x0000000000157919 */ /* 0x000ee20000002100 */
[----:B------:R-:W-:Y:S01]  /*9be0*/  LEA.HI.SX32 R26, R32, 0xffffffff, 0x19 ;  /* 0xffffffff201a7811 */ /* 0x000fe200078fcaff */
[----:B------:R-:W-:Y:S01]  /*9bf0*/  IMAD.U32 R10, RZ, RZ, UR37 ;  /* 0x00000025ff0a7e24 */ /* 0x000fe2000f8e00ff */
[----:B------:R-:W-:Y:S01]  /*9c00*/  @P0 IADD3.X R3, R24, UR5, RZ, P1, !PT ;  /* 0x0000000518030c10 */ /* 0x000fe20008ffe4ff */
[----:B------:R-:W-:-:S04]  /*9c10*/  ULDC UR4, c[0x0][0x2f4] ;  /* 0x0000bd0000047ab9 */ /* 0x000fc80000000800 */
[----:B------:R4:W4:Y:S01]  /*9c20*/  @P0 LDG.E R33, desc[UR50][R2.64] ;  /* 0x0000003202210981 */ /* 0x000922000c1e1900 */
[----:B--2---:R-:W-:Y:S01]  /*9c30*/  ISETP.NE.AND P2, PT, R6, 0x1, PT ;  /* 0x000000010600780c */ /* 0x004fe20003f45270 */
[----:B------:R-:W-:Y:S01]  /*9c40*/  IMAD.SHL.U32 R8, R26, 0x80, RZ ;  /* 0x000000801a087824 */ /* 0x000fe200078e00ff */
[----:B------:R-:W-:Y:S02]  /*9c50*/  LOP3.LUT R27, R27, 0xfffffff7, RZ, 0xc0, !PT ;  /* 0xfffffff71b1b7812 */ /* 0x000fe400078ec0ff */
[----:B-1----:R-:W-:-:S04]  /*9c60*/  LOP3.LUT R20, R20, 0x7f, RZ, 0xc0, !PT ;  /* 0x0000007f14147812 */ /* 0x002fc800078ec0ff */
[----:B------:R-:W-:-:S05]  /*9c70*/  SHF.R.U32.HI R20, RZ, 0x3, R20 ;  /* 0x00000003ff147819 */ /* 0x000fca0000011614 */
[----:B------:R-:W1:Y:S01]  /*9c80*/  @P2 LDC R0, c[0x0][0x434] ;  /* 0x00010d00ff002b82 */ /* 0x000e620000000800 */
[----:B------:R-:W-:-:S07]  /*9c90*/  @P2 LOP3.LUT R27, R27, 0x8, RZ, 0xfc, !PT ;  /* 0x000000081b1b2812 */ /* 0x000fce00078efcff */
[----:B------:R-:W2:Y:S01]  /*9ca0*/  @P2 LDC R7, c[0x0][0x438] ;  /* 0x00010e00ff072b82 */ /* 0x000ea20000000800 */
[----:B---3--:R-:W-:-:S05]  /*9cb0*/  IMAD.SHL.U32 R21, R21, 0x10, RZ ;  /* 0x0000001015157824 */ /* 0x008fca00078e00ff */
[----:B------:R-:W-:-:S04]  /*9cc0*/  LOP3.LUT R21, R21, 0x70, RZ, 0xc0, !PT ;  /* 0x0000007015157812 */ /* 0x000fc800078ec0ff */
[----:B------:R-:W-:-:S04]  /*9cd0*/  LOP3.LUT R4, R8, R20, R21, 0xfe, !PT ;  /* 0x0000001408047212 */ /* 0x000fc800078efe15 */
[C---:B------:R-:W-:Y:S01]  /*9ce0*/  ISETP.GE.AND P0, PT, R4.reuse, R35, PT ;  /* 0x000000230400720c */ /* 0x040fe20003f06270 */
[----:B------:R-:W-:-:S04]  /*9cf0*/  IMAD.IADD R9, R4, 0x1, R36 ;  /* 0x0000000104097824 */ /* 0x000fc800078e0224 */
[----:B-1----:R-:W-:Y:S01]  /*9d00*/  @P2 IMAD.HI.U32 R0, R9, R0, RZ ;  /* 0x0000000009002227 */ /* 0x002fe200078e00ff */
[----:B----4-:R-:W-:-:S04]  /*9d10*/  MOV R2, R9 ;  /* 0x0000000900027202 */ /* 0x010fc80000000f00 */
[----:B--2---:R-:W-:-:S03]  /*9d20*/  @P2 SHF.R.U32.HI R2, RZ, R7, R0 ;  /* 0x00000007ff022219 */ /* 0x004fc60000011600 */
[----:B------:R-:W1:Y:S01]  /*9d30*/  @!P0 LDC.64 R4, c[0x0][0x428] ;  /* 0x00010a00ff048b82 */ /* 0x000e620000000a00 */
[--C-:B------:R-:W-:Y:S01]  /*9d40*/  @!P0 SHF.R.S32.HI R3, RZ, 0x1f, R2.reuse ;  /* 0x0000001fff038819 */ /* 0x100fe20000011402 */
[----:B------:R-:W-:-:S04]  /*9d50*/  IMAD.MOV R0, RZ, RZ, -R2 ;  /* 0x000000ffff007224 */ /* 0x000fc800078e0a02 */
[----:B------:R-:W-:Y:S01]  /*9d60*/  IMAD R0, R6, R0, R9 ;  /* 0x0000000006007224 */ /* 0x000fe200078e0209 */
[----:B------:R-:W-:Y:S02]  /*9d70*/  ISETP.NE.AND P2, PT, R10, 0x3, PT ;  /* 0x000000030a00780c */ /* 0x000fe40003f45270 */
[----:B------:R-:W-:-:S11]  /*9d80*/  LOP3.LUT R27, R27, 0xfffffffb, RZ, 0xc0, !PT ;  /* 0xfffffffb1b1b7812 */ /* 0x000fd600078ec0ff */
[----:B------:R-:W-:-:S04]  /*9d90*/  @P2 LOP3.LUT R27, R27, 0x4, RZ, 0xfc, !PT ;  /* 0x000000041b1b2812 */ /* 0x000fc800078efcff */
[----:B------:R-:W-:Y:S01]  /*9da0*/  LOP3.LUT R27, R27, 0xfffffffd, RZ, 0xc0, !PT ;  /* 0xfffffffd1b1b7812 */ /* 0x000fe200078ec0ff */
[----:B------:R-:W-:Y:S01]  /*9db0*/  UMOV UR5, 0xffffffff ;  /* 0xffffffff00057882 */ /* 0x000fe20000000000 */
[-C--:B-1----:R-:W-:Y:S01]  /*9dc0*/  @!P0 IMAD.WIDE.U32 R6, R33, R4.reuse, R2 ;  /* 0x0000000421068225 */ /* 0x082fe200078e0002 */
[----:B------:R-:W-:Y:S01]  /*9dd0*/  SHF.R.S32.HI R37, RZ, 0x1f, R33 ;  /* 0x0000001fff257819 */ /* 0x000fe20000011421 */
[----:B------:R-:W1:Y:S04]  /*9de0*/  @!P0 LDC.64 R2, c[0x0][0x418] ;  /* 0x00010600ff028b82 */ /* 0x000e680000000a00 */
[----:B------:R-:W-:Y:S02]  /*9df0*/  @!P0 IMAD R9, R37, R4, RZ ;  /* 0x0000000425098224 */ /* 0x000fe400078e02ff */
[----:B------:R-:W-:-:S02]  /*9e00*/  IMAD.MOV.U32 R4, RZ, RZ, RZ ;  /* 0x000000ffff047224 */ /* 0x000fc400078e00ff */
[----:B------:R-:W-:-:S04]  /*9e10*/  @!P0 IMAD R5, R33, R5, R9 ;  /* 0x0000000521058224 */ /* 0x000fc800078e0209 */
[----:B------:R-:W-:Y:S01]  /*9e20*/  @!P0 IMAD.IADD R5, R7, 0x1, R5 ;  /* 0x0000000107058824 */ /* 0x000fe200078e0205 */
[----:B-1----:R-:W-:-:S04]  /*9e30*/  @!P0 LEA R2, P1, R6, R2, 0x2 ;  /* 0x0000000206028211 */ /* 0x002fc800078210ff */
[----:B------:R-:W-:-:S05]  /*9e40*/  @!P0 LEA.HI.X R3, R6, R3, R5, 0x2, P1 ;  /* 0x0000000306038211 */ /* 0x000fca00008f1405 */
[----:B------:R1:W5:Y:S01]  /*9e50*/  @!P0 LDG.E R4, desc[UR50][R2.64] ;  /* 0x0000003202048981 */ /* 0x000362000c1e1900 */
[----:B------:R-:W-:-:S13]  /*9e60*/  ISETP.GE.AND P0, PT, R30, UR4, PT ;  /* 0x000000041e007c0c */ /* 0x000fda000bf06270 */
[----:B------:R-:W-:Y:S02]  /*9e70*/  @P0 LOP3.LUT R27, R27, 0x2, RZ, 0xfc, !PT ;  /* 0x000000021b1b0812 */ /* 0x000fe400078efcff */
[----:B------:R-:W-:Y:S02]  /*9e80*/  ISETP.GE.AND P0, PT, R29, UR4, PT ;  /* 0x000000041d007c0c */ /* 0x000fe4000bf06270 */
[----:B------:R-:W-:-:S11]  /*9e90*/  LOP3.LUT R27, R27, 0xfffffffe, RZ, 0xc0, !PT ;  /* 0xfffffffe1b1b7812 */ /* 0x000fd600078ec0ff */
[----:B------:R-:W-:Y:S01]  /*9ea0*/  @P0 LOP3.LUT R27, R27, 0x1, RZ, 0xfc, !PT ;  /* 0x000000011b1b0812 */ /* 0x000fe200078efcff */
[----:B-1----:R-:W-:Y:S06]  /*9eb0*/  BRA.DIV UR5, `(.L_x_6785) ;  /* 0x0000003e05a07947 */ /* 0x002fec000b800000 */
.L_x_6853:
[----:B0-----:R-:W-:Y:S01]  /*9ec0*/  SHF.R.S32.HI R32, RZ, 0x1f, R18 ;  /* 0x0000001fff207819 */ /* 0x001fe20000011412 */
[----:B------:R-:W-:Y:S06]  /*9ed0*/  @!P2 BRA `(.L_x_6786) ;  /* 0x000000000004a947 */ /* 0x000fec0003800000 */
[----:B------:R-:W-:Y:S01]  /*9ee0*/  BPT.TRAP 0x1 ;  /* 0x000000040000795c */ /* 0x000fe20000300000 */
.L_x_6786:
[----:B------:R-:W-:Y:S01]  /*9ef0*/  SHF.R.S32.HI R6, RZ, 0x1f, R0 ;  /* 0x0000001fff067819 */ /* 0x000fe20000011400 */
[----:B------:R-:W-:Y:S01]  /*9f00*/  ULDC.64 UR4, c[0x0][0x328] ;  /* 0x0000ca0000047ab9 */ /* 0x000fe20000000a00 */
[----:B------:R-:W-:Y:S01]  /*9f10*/  BSSY B0, `(.L_x_6787) ;  /* 0x0000017000007945 */ /* 0x000fe20003800000 */
[----:B------:R-:W-:-:S04]  /*9f20*/  IMAD.WIDE.U32 R2, R0, UR4, RZ ;  /* 0x0000000400027c25 */ /* 0x000fc8000f8e00ff */
[----:B------:R-:W-:-:S04]  /*9f30*/  IMAD R5, R6, UR4, RZ ;  /* 0x0000000406057c24 */ /* 0x000fc8000f8e02ff */
[----:B------:R-:W-:Y:S01]  /*9f40*/  IMAD R5, R0, UR5, R5 ;  /* 0x0000000500057c24 */ /* 0x000fe2000f8e0205 */
        /* <DEDUP_REMOVED lines=19> */
.L_x_6854:
[----:B------:R-:W-:Y:S05]  /*a080*/  BSYNC B0 ;  /* 0x0000000000007941 */ /* 0x000fea0003800000 */
.L_x_6787:
[----:B------:R-:W1:Y:S01]  /*a090*/  S2R R9, SR_TID.X ;  /* 0x0000000000097919 */ /* 0x000e620000002100 */
        /* <DEDUP_REMOVED lines=8> */
[----:B------:R-:W-:Y:S02]  /*a120*/  IADD3 R3, R3, R6, RZ ;  /* 0x0000000603037210 */ /* 0x000fe40007ffe0ff */
[C---:B------:R-:W-:Y:S02]  /*a130*/  IMAD R5, R4.reuse, UR5, R5 ;  /* 0x0000000504057c24 */ /* 0x040fe4000f8e0205 */
[----:B------:R-:W-:Y:S01]  /*a140*/  IMAD.WIDE.U32 R2, R4, UR4, R2 ;  /* 0x0000000404027c25 */ /* 0x000fe2000f8e0002 */
[----:B------:R-:W-:-:S03]  /*a150*/  ULDC.64 UR4, c[0x0][0x308] ;  /* 0x0000c20000047ab9 */ /* 0x000fc60000000a00 */
[----:B------:R-:W-:Y:S02]  /*a160*/  IMAD.IADD R3, R3, 0x1, R5 ;  /* 0x0000000103037824 */ /* 0x000fe400078e0205 */
[----:B------:R-:W-:Y:S02]  /*a170*/  IMAD R0, R32, UR4, RZ ;  /* 0x0000000420007c24 */ /* 0x000fe4000f8e02ff */
[----:B------:R-:W-:-:S04]  /*a180*/  IMAD.WIDE.U32 R2, R18, UR4, R2 ;  /* 0x0000000412027c25 */ /* 0x000fc8000f8e0002 */
[----:B------:R-:W-:Y:S01]  /*a190*/  IMAD R0, R18, UR5, R0 ;  /* 0x0000000512007c24 */ /* 0x000fe2000f8e0200 */
[----:B-1----:R-:W-:Y:S01]  /*a1a0*/  LOP3.LUT R9, R9, 0x7f, RZ, 0xc0, !PT ;  /* 0x0000007f09097812 */ /* 0x002fe200078ec0ff */
[----:B------:R-:W-:Y:S01]  /*a1b0*/  ULDC.64 UR4, c[0x0][0x2e8] ;  /* 0x0000ba0000047ab9 */ /* 0x000fe20000000a00 */
[----:B------:R-:W-:Y:S01]  /*a1c0*/  IMAD R5, R25, 0x4000, R34 ;  /* 0x0000400019057824 */ /* 0x000fe200078e0222 */
[----:B------:R-:W-:Y:S01]  /*a1d0*/  LEA R4, P0, R2, UR4, 0x1 ;  /* 0x0000000402047c11 */ /* 0x000fe2000f8008ff */
[----:B------:R-:W-:Y:S01]  /*a1e0*/  IMAD.IADD R0, R3, 0x1, R0 ;  /* 0x0000000103007824 */ /* 0x000fe200078e0200 */
[----:B------:R-:W-:Y:S01]  /*a1f0*/  SHF.R.U32.HI R9, RZ, 0x3, R9 ;  /* 0x00000003ff097819 */ /* 0x000fe20000011609 */
[----:B------:R-:W-:-:S03]  /*a200*/  UMOV UR4, 0xffffffff ;  /* 0xffffffff00047882 */ /* 0x000fc60000000000 */
[----:B------:R-:W-:Y:S02]  /*a210*/  IADD3 R6, -R9, R35, -R8 ;  /* 0x0000002309067210 */ /* 0x000fe40007ffe908 */
        /* <DEDUP_REMOVED lines=24> */
[----:B------:R0:W-:Y:S01]  /*a3a0*/  @P1 LDGSTS.E.BYPASS.LTC128B.128 [R8+0x1cc00], desc[UR50][R2.64+0x80], !P2 ;  /* 0x1cc0008002081fae */ /* 0x0001e2000d101d72 */
[----:B------:R-:W-:-:S03]  /*a3b0*/  ISETP.GE.AND P1, PT, R6, 0x21, PT ;  /* 0x000000210600780c */ /* 0x000fc60003f26270 */
[----:B0-----:R-:W0:Y:S10]  /*a3c0*/  SHFL.IDX PT, R3, R4, 0x2, 0x181f ;  /* 0x00581f0004037f89 */ /* 0x001e3400000e0000 */
[----:B------:R-:W-:Y:S01]  /*a3d0*/  @P1 LEA R8, R5, R22, 0x1 ;  /* 0x0000001605081211 */ /* 0x000fe200078e08ff */
        /* <DEDUP_REMOVED lines=52> */
[----:B------:R0:W-:Y:S04]  /*a720*/  @P1 LDGSTS.E.BYPASS.LTC128B.128 [R8+0x1f400], desc[UR50][R2.64+0x80], !P2 ;  /* 0x1f40008002081fae */ /* 0x0001e8000d101d72 */
[----:B0-2---:R0:W1:Y:S02]  /*a730*/  SHFL.IDX PT, R2, R4, 0x7, 0x181f ;  /* 0x00f81f0004027f89 */ /* 0x00506400000e0000 */
.L_x_6872:
[----:B------:R-:W-:-:S13]  /*a740*/  ISETP.GE.AND P0, PT, R6, 0x71, PT ;  /* 0x000000710600780c */ /* 0x000fda0003f06270 */
[----:B-1----:R-:W-:Y:S01]  /*a750*/  @P0 LEA R2, P1, R30, R2, 0x1 ;  /* 0x000000021e020211 */ /* 0x002fe200078208ff */
[----:B------:R-:W-:-:S03]  /*a760*/  @P0 IMAD R5, R5, 0x2, R22 ;  /* 0x0000000205050824 */ /* 0x000fc600078e0216 */
[----:B------:R-:W-:-:S05]  /*a770*/  @P0 IADD3.X R3, RZ, R0, RZ, P1, !PT ;  /* 0x00000000ff030210 */ /* 0x000fca0000ffe4ff */
[----:B------:R-:W-:Y:S01]  /*a780*/  @!PT LDS RZ, [RZ] ;  /* 0x00000000fffff984 */ /* 0x000fe20000000800 */
[----:B------:R-:W-:Y:S01]  /*a790*/  @!PT LDS RZ, [RZ] ;  /* 0x00000000fffff984 */ /* 0x000fe20000000800 */
[----:B------:R-:W-:Y:S01]  /*a7a0*/  @!PT LDS RZ, [RZ] ;  /* 0x00000000fffff984 */ /* 0x000fe20000000800 */
[----:B------:R1:W-:Y:S04]  /*a7b0*/  @P0 LDGSTS.E.BYPASS.LTC128B.128 [R5+0x1bc00], desc[UR50][R2.64], !P3 ;  /* 0x1bc0000002050fae */ /* 0x0003e8000d901d72 */
[----:B------:R1:W-:Y:S01]  /*a7c0*/  @P0 LDGSTS.E.BYPASS.LTC128B.128 [R5+0x1fc00], desc[UR50][R2.64+0x80], !P2 ;  /* 0x1fc0008002050fae */ /* 0x0003e2000d101d72 */
[----:B------:R-:W-:Y:S01]  /*a7d0*/  PLOP3.LUT P0, PT, PT, PT, PT, 0x80, 0x0 ;  /* 0x000000000000781c */ /* 0x000fe20003f0f070 */
[----:B------:R-:W-:-:S12]  /*a7e0*/  NOP ;  /* 0x0000000000007918 */ /* 0x000fd80000000000 */
.L_x_6790:
        /* <DEDUP_REMOVED lines=11> */
.L_x_6791:
[----:B-1----:R1:W5:Y:S01]  /*a8a0*/  LDL.LU R3, [R1+0x4] ;  /* 0x0000040001037983 */ /* 0x0023620000300800 */
[----:B------:R1:W-:Y:S03]  /*a8b0*/  SYNCS.ARRIVE.TRANS64.A1T0 RZ, [R7+URZ+0x28830], RZ ;  /* 0x028830ff07ff79a7 */ /* 0x0003e6000810003f */
[----:B0-----:R1:W5:Y:S02]  /*a8c0*/  LDL.LU R4, [R1+0x10] ;  /* 0x0000100001047983 */ /* 0x0013640000300800 */
[----:B------:R-:W-:Y:S05]  /*a8d0*/  WARPSYNC.ALL ;  /* 0x0000000000007948 */ /* 0x000fea0003800000 */
[----:B------:R-:W-:Y:S01]  /*a8e0*/  ULDC.64 UR4, c[0x0][0x298] ;  /* 0x0000a60000047ab9 */ /* 0x000fe20000000a00 */
[----:B------:R-:W-:Y:S01]  /*a8f0*/  VIADD R2, R22, 0x10400 ;  /* 0x0001040016027836 */ /* 0x000fe20000000000 */
[----:B------:R-:W-:Y:S01]  /*a900*/  BAR.SYNC.DEFER_BLOCKING 0x8, 0x180 ;  /* 0x0206000000007b1d */ /* 0x000fe20000010000 */
[----:B------:R-:W-:-:S03]  /*a910*/  LOP3.LUT P1, RZ, R27, 0x10, RZ, 0xc0, !PT ;  /* 0x000000101bff7812 */ /* 0x000fc6000782c0ff */
[----:B------:R-:W-:Y:S02]  /*a920*/  LOP3.LUT P0, RZ, R2, 0x3ff, RZ, 0xc0, !PT ;  /* 0x000003ff02ff7812 */ /* 0x000fe4000780c0ff */
[----:B------:R-:W-:Y:S01]  /*a930*/  BSSY B6, `(.L_x_6792) ;  /* 0x000001c000067945 */ /* 0x000fe20003800000 */
[----:B------:R-:W-:Y:S02]  /*a940*/  SEL R31, R31, RZ, !P1 ;  /* 0x000000ff1f1f7207 */ /* 0x000fe40004800000 */
[----:B-----5:R-:W-:Y:S02]  /*a950*/  SHF.R.S32.HI R0, RZ, 0x1f, R3 ;  /* 0x0000001fff007819 */ /* 0x020fe40000011403 */
[----:B------:R-:W-:-:S03]  /*a960*/  SEL R4, R4, RZ, !P1 ;  /* 0x000000ff04047207 */ /* 0x000fc60004800000 */
[----:B------:R-:W-:-:S04]  /*a970*/  IMAD R0, R0, UR4, RZ ;  /* 0x0000000400007c24 */ /* 0x000fc8000f8e02ff */
[C---:B------:R-:W-:Y:S02]  /*a980*/  IMAD R0, R3.reuse, UR5, R0 ;  /* 0x0000000503007c24 */ /* 0x040fe4000f8e0200 */
[----:B------:R-:W-:-:S04]  /*a990*/  IMAD.WIDE.U32 R2, R3, UR4, RZ ;  /* 0x0000000403027c25 */ /* 0x000fc8000f8e00ff */
[----:B------:R-:W-:Y:S01]  /*a9a0*/  IMAD.IADD R0, R3, 0x1, R0 ;  /* 0x0000000103007824 */ /* 0x000fe200078e0200 */
[----:B------:R0:W-:Y:S04]  /*a9b0*/  STL.64 [R1+0x8], R2 ;  /* 0x0000080201007387 */ /* 0x0001e80000100a00 */
[----:B------:R0:W-:Y:S04]  /*a9c0*/  STL [R1+0x10], R4 ;  /* 0x0000100401007387 */ /* 0x0001e80000100800 */
[----:B------:R0:W-:Y:S01]  /*a9d0*/  STL [R1+0x4], R0 ;  /* 0x0000040001007387 */ /* 0x0001e20000100800 */
        /* <DEDUP_REMOVED lines=10> */
[----:B-1----:R-:W-:-:S02]  /*aa80*/  IMAD.U32 R7, RZ, RZ, UR7 ;  /* 0x00000007ff077e24 */ /* 0x002fc4000f8e00ff */
[----:B------:R-:W-:Y:S02]  /*aa90*/  IMAD.U32 R11, RZ, RZ, UR9 ;  /* 0x00000009ff0b7e24 */ /* 0x000fe4000f8e00ff */
[----:B------:R-:W-:Y:S02]  /*aaa0*/  IMAD.MOV.U32 R8, RZ, RZ, 0x70 ;  /* 0x00000070ff087424 */ /* 0x000fe400078e00ff */
[----:B------:R-:W-:Y:S02]  /*aab0*/  IMAD.MOV.U32 R12, RZ, RZ, 0x1 ;  /* 0x00000001ff0c7424 */ /* 0x000fe400078e00ff */
[----:B------:R-:W-:-:S07]  /*aac0*/  IMAD.MOV.U32 R13, RZ, RZ, RZ ;  /* 0x000000ffff0d7224 */ /* 0x000fce00078e00ff */
[----:B------:R-:W-:-:S07]  /*aad0*/  LEPC R20, `(.L_x_6793) ;  /* 0x000000001014794e */ /* 0x000fce0000000000 */
[----:B0-----:R-:W-:Y:S05]  /*aae0*/  CALL.ABS.NOINC R2 ;  /* 0x0000000002007343 */ /* 0x001fea0003c00000 */
.L_x_6793:
[----:B------:R-:W-:Y:S05]  /*aaf0*/  BSYNC B6 ;  /* 0x0000000000067941 */ /* 0x000fea0003800000 */
.L_x_6792:
[----:B------:R-:W2:Y:S01]  /*ab00*/  LDL.LU R21, [R1+0x4] ;  /* 0x0000040001157983 */ /* 0x000ea20000300800 */
[----:B------:R-:W3:Y:S01]  /*ab10*/  LDC R6, c[0x0][0x448] ;  /* 0x00011200ff067b82 */ /* 0x000ee20000000800 */
[----:B------:R-:W-:Y:S02]  /*ab20*/  ULDC.64 UR4, c[0x0][0x2d8] ;  /* 0x0000b60000047ab9 */ /* 0x000fe40000000a00 */
[----:B0-----:R-:W2:Y:S04]  /*ab30*/  LDL.LU.64 R2, [R1+0x8] ;  /* 0x0000080001027983 */ /* 0x001ea80000300a00 */
[----:B------:R-:W4:Y:S01]  /*ab40*/  LDL.LU R20, [R1+0x10] ;  /* 0x0000100001147983 */ /* 0x000f220000300800 */
[----:B------:R-:W-:-:S03]  /*ab50*/  IMAD R0, R32, UR4, RZ ;  /* 0x0000000420007c24 */ /* 0x000fc6000f8e02ff */
[----:B------:R0:W5:Y:S01]  /*ab60*/  LDL R10, [R1] ;  /* 0x00000000010a7983 */ /* 0x0001620000100800 */
[----:B------:R-:W-:Y:S01]  /*ab70*/  IMAD R5, R18, UR5, R0 ;  /* 0x0000000512057c24 */ /* 0x000fe2000f8e0200 */
[----:B------:R-:W0:Y:S01]  /*ab80*/  S2R R4, SR_TID.X ;  /* 0x0000000000047919 */ /* 0x000e220000002100 */
[----:B---3--:R-:W-:-:S13]  /*ab90*/  ISETP.NE.AND P0, PT, R6, 0x1, PT ;  /* 0x000000010600780c */ /* 0x008fda0003f05270 */
[----:B-1----:R-:W1:Y:S01]  /*aba0*/  @P0 LDC R7, c[0x0][0x450] ;  /* 0x00011400ff070b82 */ /* 0x002e620000000800 */
[----:B0-----:R-:W-:Y:S01]  /*abb0*/  IMAD.SHL.U32 R8, R4, 0x10, RZ ;  /* 0x0000001004087824 */ /* 0x001fe200078e00ff */
[----:B------:R-:W-:-:S04]  /*abc0*/  SHF.L.U32 R4, R17, 0x7, RZ ;  /* 0x0000000711047819 */ /* 0x000fc800000006ff */
[----:B------:R-:W-:Y:S01]  /*abd0*/  LOP3.LUT R8, R8, 0x70, RZ, 0xc0, !PT ;  /* 0x0000007008087812 */ /* 0x000fe200078ec0ff */
[----:B--2---:R-:W-:Y:S02]  /*abe0*/  IMAD.MOV.U32 R3, RZ, RZ, R21 ;  /* 0x000000ffff037224 */ /* 0x004fe400078e0015 */
[----:B------:R0:W5:Y:S01]  /*abf0*/  LDL R21, [R1+0x14] ;  /* 0x0000140001157983 */ /* 0x0001620000100800 */
[----:B------:R-:W-:Y:S01]  /*ac00*/  IMAD.WIDE.U32 R2, R18, UR4, R2 ;  /* 0x0000000412027c25 */ /* 0x000fe2000f8e0002 */
[----:B------:R-:W-:-:S03]  /*ac10*/  ULDC.64 UR4, c[0x0][0x2e0] ;  /* 0x0000b80000047ab9 */ /* 0x000fc60000000a00 */
[----:B----4-:R-:W-:Y:S02]  /*ac20*/  IMAD R0, R20, UR4, RZ ;  /* 0x0000000414007c24 */ /* 0x010fe4000f8e02ff */
[----:B------:R-:W2:Y:S01]  /*ac30*/  S2R R20, SR_TID.X ;  /* 0x0000000000147919 */ /* 0x000ea20000002100 */
[----:B------:R-:W-:Y:S02]  /*ac40*/  IMAD.IADD R3, R3, 0x1, R5 ;  /* 0x0000000103037824 */ /* 0x000fe400078e0205 */
[----:B------:R-:W3:Y:S01]  /*ac50*/  @P0 LDC R5, c[0x0][0x44c] ;  /* 0x00011300ff050b82 */ /* 0x000ee20000000800 */
[C---:B------:R-:W-:Y:S02]  /*ac60*/  IMAD R0, R31.reuse, UR5, R0 ;  /* 0x000000051f007c24 */ /* 0x040fe4000f8e0200 */
[----:B------:R-:W-:Y:S01]  /*ac70*/  IMAD.WIDE.U32 R2, R31, UR4, R2 ;  /* 0x000000041f027c25 */ /* 0x000fe2000f8e0002 */
[----:B------:R-:W-:-:S03]  /*ac80*/  ULDC.64 UR4, c[0x0][0x2d0] ;  /* 0x0000b40000047ab9 */ /* 0x000fc60000000a00 */
[----:B------:R-:W-:Y:S01]  /*ac90*/  IMAD.IADD R3, R3, 0x1, R0 ;  /* 0x0000000103037824 */ /* 0x000fe200078e0200 */
[----:B--2---:R-:W-:-:S04]  /*aca0*/  LOP3.LUT R20, R20, 0x7f, RZ, 0xc0, !PT ;  /* 0x0000007f14147812 */ /* 0x004fc800078ec0ff */
[----:B------:R-:W-:-:S04]  /*acb0*/  SHF.R.U32.HI R20, RZ, 0x3, R20 ;  /* 0x00000003ff147819 */ /* 0x000fc80000011614 */
[----:B------:R-:W-:-:S05]  /*acc0*/  LOP3.LUT R0, R4, R20, R8, 0xfe, !PT ;  /* 0x0000001404007212 */ /* 0x000fca00078efe08 */
[----:B---3--:R-:W-:-:S04]  /*acd0*/  @P0 IMAD.HI.U32 R8, R0, R5, RZ ;  /* 0x0000000500080227 */ /* 0x008fc800078e00ff */
[----:B------:R-:W-:Y:S01]  /*ace0*/  IMAD.MOV.U32 R9, RZ, RZ, R0 ;  /* 0x000000ffff097224 */ /* 0x000fe200078e0000 */
[----:B-1----:R-:W-:-:S04]  /*acf0*/  @P0 SHF.R.U32.HI R9, RZ, R7, R8 ;  /* 0x00000007ff090219 */ /* 0x002fc80000011608 */
[--C-:B------:R-:W-:Y:S01]  /*ad00*/  SHF.R.S32.HI R8, RZ, 0x1f, R9.reuse ;  /* 0x0000001fff087819 */ /* 0x100fe20000011409 */
[----:B------:R-:W-:-:S04]  /*ad10*/  IMAD.MOV R5, RZ, RZ, -R9 ;  /* 0x000000ffff057224 */ /* 0x000fc800078e0a09 */
[----:B------:R-:W-:Y:S02]  /*ad20*/  IMAD R0, R6, R5, R0 ;  /* 0x0000000506007224 */ /* 0x000fe400078e0200 */
[----:B------:R-:W-:Y:S02]  /*ad30*/  IMAD R8, R8, UR4, RZ ;  /* 0x0000000408087c24 */ /* 0x000fe4000f8e02ff */
[----:B------:R-:W-:Y:S01]  /*ad40*/  IMAD.WIDE.U32 R2, R9, UR4, R2 ;  /* 0x0000000409027c25 */ /* 0x000fe2000f8e0002 */
[----:B------:R-:W-:-:S03]  /*ad50*/  SHF.R.S32.HI R7, RZ, 0x1f, R0 ;  /* 0x0000001fff077819 */ /* 0x000fc60000011400 */
        /* <DEDUP_REMOVED lines=8> */
[C---:B------:R-:W-:Y:S01]  /*ade0*/  LEA R0, P0, R2.reuse, UR4, 0x1 ;  /* 0x0000000402007c11 */ /* 0x040fe2000f8008ff */
[----:B------:R-:W-:Y:S02]  /*adf0*/  ULDC UR4, c[0x0][0x2b8] ;  /* 0x0000ae0000047ab9 */ /* 0x000fe40000000800 */
[----:B------:R-:W-:Y:S02]  /*ae00*/  ISETP.GE.AND P1, PT, R29, UR4, PT ;  /* 0x000000041d007c0c */ /* 0x000fe4000bf26270 */
[----:B------:R-:W-:Y:S02]  /*ae10*/  LEA.HI.X R5, R2, UR5, R5, 0x1, P0 ;  /* 0x0000000502057c11 */ /* 0x000fe400080f0c05 */
[----:B------:R-:W-:Y:S01]  /*ae20*/  ISETP.GE.AND P0, PT, R30, UR4, PT ;  /* 0x000000041e007c0c */ /* 0x000fe2000bf06270 */
[----:B------:R-:W-:-:S03]  /*ae30*/  UMOV UR4, 0xffffffff ;  /* 0xffffffff00047882 */ /* 0x000fc60000000000 */
[----:B0-----:R-:W-:Y:S09]  /*ae40*/  BRA.DIV UR4, `(.L_x_6794) ;  /* 0x0000003a04d07947 */ /* 0x001ff2000b800000 */
        /* <DEDUP_REMOVED lines=71> */
[----:B0-----:R1:W-:Y:S02]  /*b2c0*/  @!P2 LDGSTS.E.BYPASS.LTC128B.128 [R10+0x17400], desc[UR50][R2.64+0x80], !P1 ;  /* 0x17400080020aafae */ /* 0x0013e4000c901d72 */
.L_x_6889:
        /* <DEDUP_REMOVED lines=10> */
[----:B------:R0:W-:Y:S02]  /*b370*/  LDGSTS.E.BYPASS.LTC128B.128 [R10+0x17c00], desc[UR50][R2.64+0x80], !P1 ;  /* 0x17c00080020a7fae */ /* 0x0001e4000c901d72 */
.L_x_6796:
[----:B------:R-:W-:Y:S05]  /*b380*/  BSYNC B0 ;  /* 0x0000000000007941 */ /* 0x000fea0003800000 */
.L_x_6795:
[----:B------:R-:W-:Y:S01]  /*b390*/  NOP ;  /* 0x0000000000007918 */ /* 0x000fe20000000000 */
[----:B------:R-:W-:-:S13]  /*b3a0*/  PLOP3.LUT P0, PT, PT, PT, PT, 0x80, 0x0 ;  /* 0x000000000000781c */ /* 0x000fda0003f0f070 */
.L_x_6797:
        /* <DEDUP_REMOVED lines=16> */
[----:B------:R-:W-:Y:S01]  /*b4b0*/  ISETP.GE.AND P0, PT, R35, 0x81, PT ;  /* 0x000000812300780c */ /* 0x000fe20003f06270 */
[----:B------:R-:W1:Y:S02]  /*b4c0*/  SYNCS.PHASECHK.TRANS64.TRYWAIT P1, [R22+URZ+0x28820], R3 ;  /* 0x02882003160075a7 */ /* 0x000e64000802017f */
[----:B01----:R-:W-:Y:S10]  /*b4d0*/  @!P1 BRA `(.L_x_6799) ;  /* 0x0000003c00ac9947 */ /* 0x003ff40003800000 */
.L_x_6890:
[----:B------:R-:W-:Y:S05]  /*b4e0*/  BSYNC B0 ;  /* 0x0000000000007941 */ /* 0x000fea0003800000 */
.L_x_6798:
[----:B------:R-:W-:Y:S04]  /*b4f0*/  BSSY B0, `(.L_x_6800) ;  /* 0x000010e000007945 */ /* 0x000fe80003800000 */
[----:B------:R-:W-:Y:S05]  /*b500*/  @!P0 BRA `(.L_x_6801) ;  /* 0x0000001000308947 */ /* 0x000fea0003800000 */
[----:B------:R-:W3:Y:S01]  /*b510*/  LDL.LU R0, [R1+0x18] ;  /* 0x0000180001007983 */ /* 0x000ee20000300800 */
[----:B------:R-:W-:Y:S01]  /*b520*/  ULDC UR4, c[0x0][0x2f4] ;  /* 0x0000bd0000047ab9 */ /* 0x000fe20000000800 */
[----:B------:R-:W-:Y:S01]  /*b530*/  MOV R17, R28 ;  /* 0x0000001c00117202 */ /* 0x000fe20000000f00 */
[----:B------:R-:W-:Y:S01]  /*b540*/  IMAD.MOV.U32 R10, RZ, RZ, R25 ;  /* 0x000000ffff0a7224 */ /* 0x000fe200078e0019 */
[----:B------:R-:W-:Y:S01]  /*b550*/  ISETP.GE.AND P2, PT, R30, UR4, PT ;  /* 0x000000041e007c0c */ /* 0x000fe2000bf46270 */
[----:B------:R-:W-:Y:S01]  /*b560*/  IMAD.MOV.U32 R31, RZ, RZ, R26 ;  /* 0x000000ffff1f7224 */ /* 0x000fe200078e001a */
[----:B------:R-:W-:Y:S02]  /*b570*/  ISETP.GE.AND P1, PT, R29, UR4, PT ;  /* 0x000000041d007c0c */ /* 0x000fe4000bf26270 */
[----:B---3--:R-:W-:-:S11]  /*b580*/  LEA.HI.SX32 R6, R0, 0xfffffffe, 0x19 ;  /* 0xfffffffe00067811 */ /* 0x008fd600078fcaff */
.L_x_6814:
[----:B0-----:R-:W0:Y:S01]  /*b590*/  S2R R3, SR_TID.X ;  /* 0x0000000000037919 */ /* 0x001e220000002100 */
[----:B------:R-:W1:Y:S01]  /*b5a0*/  LDC R4, c[0x0][0x430] ;  /* 0x00010c00ff047b82 */ /* 0x000e620000000800 */
[----:B------:R-:W-:Y:S05]  /*b5b0*/  YIELD ;  /* 0x0000000000007946 */ /* 0x000fea0003800000 */
[----:B------:R-:W-:Y:S01]  /*b5c0*/  ULDC.64 UR4, c[0x0][0x428] ;  /* 0x00010a0000047ab9 */ /* 0x000fe20000000a00 */
[----:B------:R-:W-:Y:S01]  /*b5d0*/  VIADD R25, R10, 0x1 ;  /* 0x000000010a197836 */ /* 0x000fe20000000000 */
[----:B-1----:R-:W-:Y:S02]  /*b5e0*/  ISETP.NE.AND P0, PT, R4, 0x1, PT ;  /* 0x000000010400780c */ /* 0x002fe40003f05270 */
[C---:B0-----:R-:W-:Y:S01]  /*b5f0*/  LOP3.LUT R0, R3.reuse, 0x7f, RZ, 0xc0, !PT ;  /* 0x0000007f03007812 */ /* 0x041fe200078ec0ff */
[----:B------:R-:W-:-:S03]  /*b600*/  IMAD.SHL.U32 R4, R3, 0x10, RZ ;  /* 0x0000001003047824 */ /* 0x000fc600078e00ff */
[----:B------:R-:W-:-:S07]  /*b610*/  SHF.R.U32.HI R5, RZ, 0x3, R0 ;  /* 0x00000003ff057819 */ /* 0x000fce0000011600 */
[----:B------:R-:W0:Y:S01]  /*b620*/  @P0 LDC R0, c[0x0][0x434] ;  /* 0x00010d00ff000b82 */ /* 0x000e220000000800 */
[----:B------:R-:W-:Y:S01]  /*b630*/  LOP3.LUT R4, R4, 0x70, RZ, 0xc0, !PT ;  /* 0x0000007004047812 */ /* 0x000fe200078ec0ff */
[----:B------:R-:W-:-:S06]  /*b640*/  IMAD R7, R6, 0x80, R5 ;  /* 0x0000008006077824 */ /* 0x000fcc00078e0205 */
[----:B------:R-:W1:Y:S01]  /*b650*/  @P0 LDC R3, c[0x0][0x438] ;  /* 0x00010e00ff030b82 */ /* 0x000e620000000800 */
[----:B------:R-:W-:-:S05]  /*b660*/  IADD3 R7, R4, R7, R36 ;  /* 0x0000000704077210 */ /* 0x000fca0007ffe024 */
[----:B------:R-:W-:Y:S02]  /*b670*/  IMAD.MOV.U32 R8, RZ, RZ, R7 ;  /* 0x000000ffff087224 */ /* 0x000fe400078e0007 */
[----:B0-----:R-:W-:-:S05]  /*b680*/  @P0 IMAD.HI.U32 R0, R7, R0, RZ ;  /* 0x0000000007000227 */ /* 0x001fca00078e00ff */
[----:B-1----:R-:W-:Y:S01]  /*b690*/  @P0 SHF.R.U32.HI R8, RZ, R3, R0 ;  /* 0x00000003ff080219 */ /* 0x002fe20000011600 */
[----:B------:R-:W-:-:S03]  /*b6a0*/  IMAD R0, R37, UR4, RZ ;  /* 0x0000000425007c24 */ /* 0x000fc6000f8e02ff */
[--C-:B------:R-:W-:Y:S01]  /*b6b0*/  SHF.R.S32.HI R3, RZ, 0x1f, R8.reuse ;  /* 0x0000001fff037819 */ /* 0x100fe20000011408 */
[----:B------:R-:W-:Y:S02]  /*b6c0*/  IMAD.MOV.U32 R2, RZ, RZ, R8 ;  /* 0x000000ffff027224 */ /* 0x000fe400078e0008 */
[C---:B------:R-:W-:Y:S02]  /*b6d0*/  IMAD R5, R33.reuse, UR5, R0 ;  /* 0x0000000521057c24 */ /* 0x040fe4000f8e0200 */
[----:B------:R-:W-:Y:S01]  /*b6e0*/  IMAD.WIDE.U32 R2, R33, UR4, R2 ;  /* 0x0000000421027c25 */ /* 0x000fe2000f8e0002 */
[----:B------:R-:W-:-:S03]  /*b6f0*/  ULDC.64 UR4, c[0x0][0x418] ;  /* 0x0001060000047ab9 */ /* 0x000fc60000000a00 */
[----:B------:R-:W-:Y:S01]  /*b700*/  IMAD.IADD R3, R5, 0x1, R3 ;  /* 0x0000000105037824 */ /* 0x000fe200078e0203 */
[----:B------:R-:W-:Y:S01]  /*b710*/  LEA R4, P0, R2, UR4, 0x2 ;  /* 0x0000000402047c11 */ /* 0x000fe2000f8010ff */
[----:B------:R-:W-:-:S03]  /*b720*/  ULDC UR4, c[0x0][0x430] ;  /* 0x00010c0000047ab9 */ /* 0x000fc60000000800 */
[----:B------:R-:W-:Y:S02]  /*b730*/  LEA.HI.X R5, R2, UR5, R3, 0x2, P0 ;  /* 0x0000000502057c11 */ /* 0x000fe400080f1403 */
[----:B------:R-:W-:Y:S01]  /*b740*/  MOV R9, UR37 ;  /* 0x0000002500097c02 */ /* 0x000fe20008000f00 */
[----:B------:R-:W-:Y:S01]  /*b750*/  IMAD.MOV R2, RZ, RZ, -R8 ;  /* 0x000000ffff027224 */ /* 0x000fe200078e0a08 */
[----:B------:R-:W-:Y:S01]  /*b760*/  ISETP.NE.AND P0, PT, R25, 0x2, PT ;  /* 0x000000021900780c */ /* 0x000fe20003f05270 */
[----:B------:R0:W3:Y:S01]  /*b770*/  LDG.E R0, desc[UR50][R4.64] ;  /* 0x0000003204007981 */ /* 0x0000e2000c1e1900 */
[----:B------:R-:W-:Y:S02]  /*b780*/  ISETP.NE.AND P3, PT, R9, 0x3, PT ;  /* 0x000000030900780c */ /* 0x000fe40003f65270 */
[----:B------:R-:W-:Y:S01]  /*b790*/  SEL R28, RZ, 0x1, P0 ;  /* 0x00000001ff1c7807 */ /* 0x000fe20000000000 */
[----:B------:R-:W-:Y:S01]  /*b7a0*/  IMAD.MOV.U32 R26, RZ, RZ, R6 ;  /* 0x000000ffff1a7224 */ /* 0x000fe200078e0006 */
[----:B------:R-:W-:-:S02]  /*b7b0*/  SEL R25, R25, RZ, P0 ;  /* 0x000000ff19197207 */ /* 0x000fc40000000000 */
[----:B------:R-:W-:Y:S01]  /*b7c0*/  LOP3.LUT R28, R17, R28, RZ, 0x3c, !PT ;  /* 0x0000001c111c7212 */ /* 0x000fe200078e3cff */
[----:B0-----:R-:W-:Y:S01]  /*b7d0*/  IMAD R4, R2, UR4, R7 ;  /* 0x0000000402047c24 */ /* 0x001fe2000f8e0207 */
[----:B---3--:R-:W-:-:S05]  /*b7e0*/  SHF.R.S32.HI R21, RZ, 0x1f, R0 ;  /* 0x0000001fff157819 */ /* 0x008fca0000011400 */
[----:B------:R-:W-:Y:S05]  /*b7f0*/  @!P3 BRA `(.L_x_6802) ;  /* 0x000000000004b947 */ /* 0x000fea0003800000 */
[----:B------:R-:W-:Y:S01]  /*b800*/  BPT.TRAP 0x1 ;  /* 0x000000040000795c */ /* 0x000fe20000300000 */
.L_x_6802:
[----:B------:R-:W-:Y:S01]  /*b810*/  IMAD R6, R25, 0x8, R22 ;  /* 0x0000000819067824 */ /* 0x000fe200078e0216 */
[----:B------:R-:W-:Y:S01]  /*b820*/  SHF.L.U32 R3, R28, 0x1f, RZ ;  /* 0x0000001f1c037819 */ /* 0x000fe200000006ff */
[----:B------:R-:W-:Y:S03]  /*b830*/  BSSY B1, `(.L_x_6803) ;  /* 0x0000003000017945 */ /* 0x000fe60003800000 */
[----:B------:R-:W0:Y:S02]  /*b840*/  SYNCS.PHASECHK.TRANS64.TRYWAIT P0, [R6+URZ+0x28840], R3 ;  /* 0x02884003060075a7 */ /* 0x000e24000800017f */
[----:B0-----:R-:W-:Y:S05]  /*b850*/  @!P0 BRA `(.L_x_6804) ;  /* 0x0000003800e08947 */ /* 0x001fea0003800000 */
.L_x_6891:
[----:B------:R-:W-:Y:S05]  /*b860*/  BSYNC B1 ;  /* 0x0000000000017941 */ /* 0x000fea0003800000 */
.L_x_6803:
[----:B------:R-:W-:Y:S01]  /*b870*/  SHF.R.S32.HI R20, RZ, 0x1f, R4 ;  /* 0x0000001fff147819 */ /* 0x000fe20000011404 */
[----:B------:R-:W-:Y:S01]  /*b880*/  ULDC.64 UR4, c[0x0][0x300] ;  /* 0x0000c00000047ab9 */ /* 0x000fe20000000a00 */
[C---:B------:R-:W-:Y:S01]  /*b890*/  LOP3.LUT P4, RZ, R27.reuse, 0x2, RZ, 0xc0, !PT ;  /* 0x000000021bff7812 */ /* 0x040fe2000788c0ff */
        /* <DEDUP_REMOVED lines=24> */
[----:B------:R-:W1:Y:S02]  /*ba20*/  SHFL.IDX PT, R3, R9, RZ, 0x181f ;  /* 0x00181fff09037589 */ /* 0x000e6400000e0000 */
[----:B0-----:R-:W-:-:S04]  /*ba30*/  IADD3 R2, P0, R2, R5, RZ ;  /* 0x0000000502027210 */ /* 0x001fc80007f1e0ff */
[----:B-1----:R-:W-:-:S05]  /*ba40*/  IADD3.X R3, RZ, R3, RZ, P0, !PT ;  /* 0x00000003ff037210 */ /* 0x002fca00007fe4ff */
[----:B------:R-:W-:Y:S01]  /*ba50*/  @!PT LDS RZ, [RZ] ;  /* 0x00000000fffff984 */ /* 0x000fe20000000800 */
[----:B------:R-:W-:Y:S04]  /*ba60*/  LDGSTS.E.BYPASS.LTC128B.128 [R8+0x18400], desc[UR50][R2.64], !P4 ;  /* 0x1840000002087fae */ /* 0x000fe8000e101d72 */
[----:B------:R0:W-:Y:S04]  /*ba70*/  LDGSTS.E.BYPASS.LTC128B.128 [R8+0x1c400], desc[UR50][R2.64+0x80], !P3 ;  /* 0x1c40008002087fae */ /* 0x0001e8000d901d72 */
[----:B0-----:R-:W0:Y:S04]  /*ba80*/  SHFL.IDX PT, R2, R7, 0x1, 0x181f ;  /* 0x00381f0007027f89 */ /* 0x001e2800000e0000 */
[----:B------:R-:W1:Y:S01]  /*ba90*/  SHFL.IDX PT, R3, R9, 0x1, 0x181f ;  /* 0x00381f0009037f89 */ /* 0x000e6200000e0000 */
[----:B0-----:R-:W-:-:S05]  /*baa0*/  IADD3 R2, P0, R2, R5, RZ ;  /* 0x0000000502027210 */ /* 0x001fca0007f1e0ff */
[----:B-1----:R-:W-:-:S05]  /*bab0*/  IMAD.X R3, RZ, RZ, R3, P0 ;  /* 0x000000ffff037224 */ /* 0x002fca00000e0603 */
        /* <DEDUP_REMOVED lines=27> */
[----:B------:R-:W1:Y:S04]  /*bc70*/  SHFL.IDX PT, R3, R9, 0x6, 0x181f ;  /* 0x00d81f0009037f89 */ /* 0x000e6800000e0000 */
[----:B------:R-:W3:Y:S01]  /*bc80*/  SHFL.IDX PT, R9, R9, 0x7, 0x181f ;  /* 0x00f81f0009097f89 */ /* 0x000ee200000e0000 */
[----:B0-----:R-:W-:-:S05]  /*bc90*/  IADD3 R2, P0, R2, R5, RZ ;  /* 0x0000000502027210 */ /* 0x001fca0007f1e0ff */
[----:B-1----:R-:W-:-:S05]  /*bca0*/  IMAD.X R3, RZ, RZ, R3, P0 ;  /* 0x000000ffff037224 */ /* 0x002fca00000e0603 */
[----:B------:R-:W-:Y:S04]  /*bcb0*/  LDGSTS.E.BYPASS.LTC128B.128 [R8+0x1b400], desc[UR50][R2.64], !P4 ;  /* 0x1b40000002087fae */ /* 0x000fe8000e101d72 */
[----:B------:R0:W-:Y:S04]  /*bcc0*/  LDGSTS.E.BYPASS.LTC128B.128 [R8+0x1f400], desc[UR50][R2.64+0x80], !P3 ;  /* 0x1f40008002087fae */ /* 0x0001e8000d901d72 */
[----:B0--3--:R0:W1:Y:S02]  /*bcd0*/  SHFL.IDX PT, R2, R7, 0x7, 0x181f ;  /* 0x00f81f0007027f89 */ /* 0x00906400000e0000 */
.L_x_6909:
[----:B-1----:R-:W-:-:S05]  /*bce0*/  IADD3 R2, P0, R2, R5, RZ ;  /* 0x0000000502027210 */ /* 0x002fca0007f1e0ff */
[----:B------:R-:W-:Y:S01]  /*bcf0*/  IMAD.X R3, RZ, RZ, R9, P0 ;  /* 0x000000ffff037224 */ /* 0x000fe200000e0609 */
[----:B------:R-:W-:-:S04]  /*bd00*/  PLOP3.LUT P0, PT, PT, PT, PT, 0x80, 0x0 ;  /* 0x000000000000781c */ /* 0x000fc80003f0f070 */
[----:B------:R-:W-:Y:S01]  /*bd10*/  @!PT LDS RZ, [RZ] ;  /* 0x00000000fffff984 */ /* 0x000fe20000000800 */
[----:B------:R-:W-:Y:S01]  /*bd20*/  @!PT LDS RZ, [RZ] ;  /* 0x00000000fffff984 */ /* 0x000fe20000000800 */
[----:B------:R-:W-:Y:S01]  /*bd30*/  @!PT LDS RZ, [RZ] ;  /* 0x00000000fffff984 */ /* 0x000fe20000000800 */
[----:B------:R1:W-:Y:S04]  /*bd40*/  LDGSTS.E.BYPASS.LTC128B.128 [R8+0x1bc00], desc[UR50][R2.64], !P4 ;  /* 0x1bc0000002087fae */ /* 0x0003e8000e101d72 */
[----:B------:R1:W-:Y:S01]  /*bd50*/  LDGSTS.E.BYPASS.LTC128B.128 [R8+0x1fc00], desc[UR50][R2.64+0x80], !P3 ;  /* 0x1fc0008002087fae */ /* 0x0003e2000d901d72 */
[----:B------:R-:W-:-:S04]  /*bd60*/  NOP ;  /* 0x0000000000007918 */ /* 0x000fc80000000000 */
.L_x_6806:
[----:B------:R-:W-:Y:S02]  /*bd70*/  PLOP3.LUT P3, PT, P3, P0, PT, 0xa2, 0x0 ;  /* 0x000000000000781c */ /* 0x000fe40001f61472 */
[----:B------:R-:W-:-:S08]  /*bd80*/  @P0 R2UR P3, UR4, R6 ;  /* 0x00000000060402ca */ /* 0x000fd00000060000 */
[----:B------:R-:W-:-:S05]  /*bd90*/  @P0 PLOP3.LUT P0, PT, P3, PT, PT, 0x80, 0x0 ;  /* 0x000000000000081c */ /* 0x000fca0001f0f070 */
[----:B------:R-:W-:Y:S01]  /*bda0*/  @!P3 SYNCS.ARRIVE.TRANS64.RED.A0T1 RZ, [UR4+0x28830], RZ ;  /* 0x028830ffffffb9a7 */ /* 0x000fe20008200404 */
[----:B------:R-:W-:Y:S07]  /*bdb0*/  @!P3 ARRIVES.LDGSTSBAR.64.TRANSCNT [UR4+0x28830] ;  /* 0x02883000ff00b9b0 */ /* 0x000fee0008000a84 */
[----:B------:R-:W-:Y:S05]  /*bdc0*/  @P0 BRA.U.ANY `(.L_x_6806) ;  /* 0xfffffffd00e80947 */ /* 0x000fea000393ffff */
[----:B------:R-:W-:Y:S01]  /*bdd0*/  NOP ;  /* 0x0000000000007918 */ /* 0x000fe20000000000 */
[----:B-1----:R-:W-:-:S04]  /*bde0*/  MOV R2, UR37 ;  /* 0x0000002500027c02 */ /* 0x002fc80008000f00 */
[----:B------:R-:W-:-:S13]  /*bdf0*/  ISETP.NE.AND P4, PT, R2, 0x3, PT ;  /* 0x000000030200780c */ /* 0x000fda0003f85270 */
[----:B------:R-:W-:Y:S05]  /*be00*/  @!P4 BRA `(.L_x_6807) ;  /* 0x000000000004c947 */ /* 0x000fea0003800000 */
[----:B------:R-:W-:Y:S01]  /*be10*/  BPT.TRAP 0x1 ;  /* 0x000000040000795c */ /* 0x000fe20000300000 */
.L_x_6807:
[----:B------:R1:W-:Y:S01]  /*be20*/  SYNCS.ARRIVE.TRANS64.A1T0 RZ, [R6+URZ+0x28830], RZ ;  /* 0x028830ff06ff79a7 */ /* 0x0003e2000810003f */
[----:B------:R-:W-:Y:S05]  /*be30*/  @!P4 BRA `(.L_x_6808) ;  /* 0x000000000004c947 */ /* 0x000fea0003800000 */
[----:B------:R-:W-:Y:S01]  /*be40*/  BPT.TRAP 0x1 ;  /* 0x000000040000795c */ /* 0x000fe20000300000 */
.L_x_6808:
[----:B------:R-:W-:Y:S01]  /*be50*/  SHF.L.U32 R3, R17, 0x1f, RZ ;  /* 0x0000001f11037819 */ /* 0x000fe200000006ff */
[----:B-1----:R-:W-:Y:S01]  /*be60*/  IMAD R6, R10, 0x8, R22 ;  /* 0x000000080a067824 */ /* 0x002fe200078e0216 */
[----:B------:R-:W-:Y:S01]  /*be70*/  BSSY B1, `(.L_x_6809) ;  /* 0x0000004000017945 */ /* 0x000fe20003800000 */
[----:B------:R-:W-:Y:S02]  /*be80*/  IMAD R8, R31, -0x80, R35 ;  /* 0xffffff801f087824 */ /* 0x000fe400078e0223 */
[----:B------:R-:W1:Y:S02]  /*be90*/  SYNCS.PHASECHK.TRANS64.TRYWAIT P0, [R6+URZ+0x28860], R3 ;  /* 0x02886003060075a7 */ /* 0x000e64000800017f */
[----:B-1----:R-:W-:Y:S05]  /*bea0*/  @!P0 BRA `(.L_x_6810) ;  /* 0x0000003c00ac8947 */ /* 0x002fea0003800000 */
.L_x_6910:
[----:B------:R-:W-:Y:S05]  /*beb0*/  BSYNC B1 ;  /* 0x0000000000017941 */ /* 0x000fea0003800000 */
.L_x_6809:
[----:B------:R-:W3:Y:S01]  /*bec0*/  S2R R2, SR_TID.X ;  /* 0x0000000000027919 */ /* 0x000ee20000002100 */
[----:B------:R-:W-:Y:S01]  /*bed0*/  UMOV UR4, 0xffffffff ;  /* 0xffffffff00047882 */ /* 0x000fe20000000000 */
[----:B0-----:R-:W-:Y:S01]  /*bee0*/  IMAD R7, R10, 0x4000, R34 ;  /* 0x000040000a077824 */ /* 0x001fe200078e0222 */
[----:B---3--:R-:W-:-:S04]  /*bef0*/  LOP3.LUT R2, R2, 0x7f, RZ, 0xc0, !PT ;  /* 0x0000007f02027812 */ /* 0x008fc800078ec0ff */
[----:B------:R-:W-:-:S05]  /*bf00*/  SHF.R.U32.HI R2, RZ, 0x3, R2 ;  /* 0x00000003ff027819 */ /* 0x000fca0000011602 */
[----:B------:R-:W-:Y:S01]  /*bf10*/  IMAD.IADD R8, R8, 0x1, -R2 ;  /* 0x0000000108087824 */ /* 0x000fe200078e0a02 */
[----:B------:R-:W-:Y:S06]  /*bf20*/  BRA.DIV UR4, `(.L_x_6811) ;  /* 0x0000003e04a07947 */ /* 0x000fec000b800000 */
[----:B--2---:R-:W0:Y:S01]  /*bf30*/  SHFL.IDX PT, R14, R23, RZ, 0x181f ;  /* 0x00181fff170e7589 */ /* 0x004e2200000e0000 */
[----:B------:R-:W-:-:S03]  /*bf40*/  IMAD R7, R7, 0x2, R22 ;  /* 0x0000000207077824 */ /* 0x000fc600078e0216 */
[----:B-1----:R-:W1:Y:S01]  /*bf50*/  SHFL.IDX PT, R3, R24, RZ, 0x181f ;  /* 0x00181fff18037589 */ /* 0x002e6200000e0000 */
[----:B0-----:R-:W-:-:S03]  /*bf60*/  IADD3 R2, P0, R14, R5, RZ ;  /* 0x000000050e027210 */ /* 0x001fc60007f1e0ff */
[----:B------:R-:W0:Y:S02]  /*bf70*/  SHFL.IDX PT, R14, R23, 0x1, 0x181f ;  /* 0x00381f00170e7f89 */ /* 0x000e2400000e0000 */
[----:B-1----:R-:W-:Y:S01]  /*bf80*/  IMAD.X R3, RZ, RZ, R3, P0 ;  /* 0x000000ffff037224 */ /* 0x002fe200000e0603 */
        /* <DEDUP_REMOVED lines=30> */
[----:B------:R-:W0:Y:S01]  /*c170*/  SHFL.IDX PT, R14, R23, 0x5, 0x181f ;  /* 0x00b81f00170e7f89 */ /* 0x000e2200000e0000 */
[----:B-1----:R-:W-:Y:S02]  /*c180*/  IADD3.X R3, RZ, R3, RZ, P0, !PT ;  /* 0x00000003ff037210 */ /* 0x002fe400007fe4ff */
        /* <DEDUP_REMOVED lines=20> */
[----:B--2-4-:R3:W-:Y:S02]  /*c2d0*/  LDGSTS.E.BYPASS.LTC128B.128 [R7+0x7400], desc[UR50][R2.64+0x80], !P0 ;  /* 0x0740008002077fae */ /* 0x0147e4000c101d72 */
.L_x_6928:
        /* <DEDUP_REMOVED lines=29> */
.L_x_6812:
        /* <DEDUP_REMOVED lines=11> */
.L_x_6813:
[C---:B------:R-:W-:Y:S01]  /*c560*/  ISETP.GT.AND P0, PT, R26.reuse, RZ, PT ;  /* 0x000000ff1a00720c */ /* 0x040fe20003f04270 */
[----:B------:R0:W-:Y:S01]  /*c570*/  SYNCS.ARRIVE.TRANS64.A1T0 RZ, [R6+URZ+0x28850], RZ ;  /* 0x028850ff06ff79a7 */ /* 0x0001e2000810003f */
[----:B------:R-:W-:Y:S01]  /*c580*/  MOV R17, R28 ;  /* 0x0000001c00117202 */ /* 0x000fe20000000f00 */
[----:B------:R-:W-:Y:S02]  /*c590*/  IMAD.MOV.U32 R10, RZ, RZ, R25 ;  /* 0x000000ffff0a7224 */ /* 0x000fe400078e0019 */
[----:B------:R-:W-:Y:S02]  /*c5a0*/  IMAD.MOV.U32 R31, RZ, RZ, R26 ;  /* 0x000000ffff1f7224 */ /* 0x000fe400078e001a */
[----:B0-----:R-:W-:-:S06]  /*c5b0*/  VIADD R6, R26, 0xffffffff ;  /* 0xffffffff1a067836 */ /* 0x001fcc0000000000 */
[----:B------:R-:W-:Y:S05]  /*c5c0*/  @P0 BRA `(.L_x_6814) ;  /* 0xffffffec00f00947 */ /* 0x000fea000383ffff */
.L_x_6801:
[----:B------:R-:W-:Y:S05]  /*c5d0*/  BSYNC B0 ;  /* 0x0000000000007941 */ /* 0x000fea0003800000 */
.L_x_6800:
        /* <DEDUP_REMOVED lines=17> */
.L_x_6816:
[----:B------:R-:W-:Y:S05]  /*c6f0*/  BSYNC B0 ;  /* 0x0000000000007941 */ /* 0x000fea0003800000 */
.L_x_6815:
[----:B------:R-:W-:-:S05]  /*c700*/  IMAD.U32 R0, RZ, RZ, UR37 ;  /* 0x00000025ff007e24 */ /* 0x000fca000f8e00ff */
[----:B------:R-:W-:-:S13]  /*c710*/  ISETP.NE.AND P0, PT, R0, 0x3, PT ;  /* 0x000000030000780c */ /* 0x000fda0003f05270 */
[----:B------:R-:W-:Y:S05]  /*c720*/  @!P0 BRA `(.L_x_6817) ;  /* 0x0000000000048947 */ /* 0x000fea0003800000 */
[----:B------:R-:W-:Y:S01]  /*c730*/  BPT.TRAP 0x1 ;  /* 0x000000040000795c */ /* 0x000fe20000300000 */
.L_x_6817:
[----:B------:R-:W-:Y:S01]  /*c740*/  IMAD R0, R25, 0x8, R22 ;  /* 0x0000000819007824 */ /* 0x000fe200078e0216 */
[----:B0-----:R-:W-:Y:S01]  /*c750*/  SHF.L.U32 R3, R28, 0x1f, RZ ;  /* 0x0000001f1c037819 */ /* 0x001fe200000006ff */
[----:B------:R-:W-:Y:S01]  /*c760*/  BSSY B0, `(.L_x_6818) ;  /* 0x0000004000007945 */ /* 0x000fe20003800000 */
[----:B------:R-:W-:Y:S02]  /*c770*/  IMAD R6, R26, -0x80, R35 ;  /* 0xffffff801a067824 */ /* 0x000fe400078e0223 */
[----:B------:R-:W0:Y:S02]  /*c780*/  SYNCS.PHASECHK.TRANS64.TRYWAIT P0, [R0+URZ+0x28860], R3 ;  /* 0x02886003000075a7 */ /* 0x000e24000800017f */
[----:B0-----:R-:W-:Y:S05]  /*c790*/  @!P0 BRA `(.L_x_6819) ;  /* 0x0000003c00f08947 */ /* 0x001fea0003800000 */
.L_x_6929:
[----:B------:R-:W-:Y:S05]  /*c7a0*/  BSYNC B0 ;  /* 0x0000000000007941 */ /* 0x000fea0003800000 */
.L_x_6818:
        /* <DEDUP_REMOVED lines=12> */
[----:B------:R-:W-:Y:S01]  /*c870*/  ISETP.GE.AND P0, PT, R29, UR4, PT ;  /* 0x000000041d007c0c */ /* 0x000fe2000bf06270 */
[----:B------:R-:W-:Y:S01]  /*c880*/  IMAD R4, R9, 0x2, R22 ;  /* 0x0000000209047824 */ /* 0x000fe200078e0216 */
[C---:B------:R-:W-:Y:S01]  /*c890*/  ISETP.LT.OR P2, PT, R6.reuse, 0x1, P1 ;  /* 0x000000010600780c */ /* 0x040fe20000f41670 */
[----:B------:R-:W2:Y:S01]  /*c8a0*/  SHFL.IDX PT, R10, R23, 0x1, 0x181f ;  /* 0x00381f00170a7f89 */ /* 0x000ea200000e0000 */
[----:B------:R-:W-:-:S03]  /*c8b0*/  ISETP.LT.OR P3, PT, R6, 0x1, P0 ;  /* 0x000000010600780c */ /* 0x000fc60000761670 */
[----:B------:R-:W3:Y:S04]  /*c8c0*/  SHFL.IDX PT, R7, R24, 0x1, 0x181f ;  /* 0x00381f0018077f89 */ /* 0x000ee800000e0000 */
[----:B------:R-:W-:Y:S01]  /*c8d0*/  SHFL.IDX PT, R8, R24, 0x2, 0x181f ;  /* 0x00581f0018087f89 */ /* 0x000fe200000e0000 */
[----:B-1----:R-:W-:-:S03]  /*c8e0*/  IADD3 R2, P4, R14, R5, RZ ;  /* 0x000000050e027210 */ /* 0x002fc60007f9e0ff */
[----:B------:R-:W1:Y:S01]  /*c8f0*/  SHFL.IDX PT, R14, R23, 0x2, 0x181f ;  /* 0x00581f00170e7f89 */ /* 0x000e6200000e0000 */
[----:B0-----:R-:W-:-:S05]  /*c900*/  IADD3.X R3, RZ, R3, RZ, P4, !PT ;  /* 0x00000003ff037210 */ /* 0x001fca00027fe4ff */
[----:B------:R-:W-:Y:S01]  /*c910*/  LDGSTS.E.BYPASS.LTC128B.128 [R4+0x400], desc[UR50][R2.64], !P2 ;  /* 0x0040000002047fae */ /* 0x000fe2000d101d72 */
[----:B------:R-:W-:-:S03]  /*c920*/  ISETP.LT.OR P2, PT, R6, 0x11, P1 ;  /* 0x000000110600780c */ /* 0x000fc60000f41670 */
[----:B------:R2:W-:Y:S01]  /*c930*/  LDGSTS.E.BYPASS.LTC128B.128 [R4+0x4400], desc[UR50][R2.64+0x80], !P3 ;  /* 0x0440008002047fae */ /* 0x0005e2000d901d72 */
[----:B------:R-:W-:Y:S02]  /*c940*/  ISETP.LT.OR P3, PT, R6, 0x11, P0 ;  /* 0x000000110600780c */ /* 0x000fe40000761670 */
[----:B--2---:R-:W-:Y:S02]  /*c950*/  IADD3 R2, P4, R10, R5, RZ ;  /* 0x000000050a027210 */ /* 0x004fe40007f9e0ff */
[----:B------:R-:W-:Y:S03]  /*c960*/  SHFL.IDX PT, R10, R23, 0x4, 0x181f ;  /* 0x00981f00170a7f89 */ /* 0x000fe600000e0000 */
[----:B---3--:R-:W-:Y:S02]  /*c970*/  IMAD.X R3, RZ, RZ, R7, P4 ;  /* 0x000000ffff037224 */ /* 0x008fe400020e0607 */
[----:B------:R-:W-:Y:S04]  /*c980*/  SHFL.IDX PT, R7, R24, 0x3, 0x181f ;  /* 0x00781f0018077f89 */ /* 0x000fe800000e0000 */
[----:B------:R-:W-:Y:S01]  /*c990*/  LDGSTS.E.BYPASS.LTC128B.128 [R4+0xc00], desc[UR50][R2.64], !P2 ;  /* 0x00c0000002047fae */ /* 0x000fe2000d101d72 */
[----:B------:R-:W-:-:S03]  /*c9a0*/  ISETP.LT.OR P2, PT, R6, 0x21, P1 ;  /* 0x000000210600780c */ /* 0x000fc60000f41670 */
[----:B------:R1:W-:Y:S01]  /*c9b0*/  LDGSTS.E.BYPASS.LTC128B.128 [R4+0x4c00], desc[UR50][R2.64+0x80], !P3 ;  /* 0x04c0008002047fae */ /* 0x0003e2000d901d72 */
[----:B------:R-:W-:Y:S02]  /*c9c0*/  ISETP.LT.OR P3, PT, R6, 0x21, P0 ;  /* 0x000000210600780c */ /* 0x000fe40000761670 */
[----:B-1----:R-:W-:Y:S02]  /*c9d0*/  IADD3 R2, P4, R14, R5, RZ ;  /* 0x000000050e027210 */ /* 0x002fe40007f9e0ff */
[----:B------:R-:W0:Y:S03]  /*c9e0*/  SHFL.IDX PT, R14, R23, 0x3, 0x181f ;  /* 0x00781f00170e7f89 */ /* 0x000e2600000e0000 */
[----:B------:R-:W-:Y:S02]  /*c9f0*/  IMAD.X R3, RZ, RZ, R8, P4 ;  /* 0x000000ffff037224 */ /* 0x000fe400020e0608 */
[----:B------:R-:W1:Y:S04]  /*ca00*/  SHFL.IDX PT, R8, R24, 0x4, 0x181f ;  /* 0x00981f0018087f89 */ /* 0x000e6800000e0000 */
[----:B------:R-:W-:Y:S01]  /*ca10*/  LDGSTS.E.BYPASS.LTC128B.128 [R4+0x1400], desc[UR50][R2.64], !P2 ;  /* 0x0140000002047fae */ /* 0x000fe2000d101d72 */
[----:B------:R-:W-:-:S03]  /*ca20*/  ISETP.LT.OR P2, PT, R6, 0x31, P1 ;  /* 0x000000310600780c */ /* 0x000fc60000f41670 */
[----:B------:R0:W-:Y:S01]  /*ca30*/  LDGSTS.E.BYPASS.LTC128B.128 [R4+0x5400], desc[UR50][R2.64+0x80], !P3 ;  /* 0x0540008002047fae */ /* 0x0001e2000d901d72 */
[----:B------:R-:W-:Y:S02]  /*ca40*/  ISETP.LT.OR P3, PT, R6, 0x31, P0 ;  /* 0x000000310600780c */ /* 0x000fe40000761670 */
[----:B0-----:R-:W-:Y:S02]  /*ca50*/  IADD3 R2, P4, R14, R5, RZ ;  /* 0x000000050e027210 */ /* 0x001fe40007f9e0ff */
[----:B------:R-:W0:Y:S03]  /*ca60*/  SHFL.IDX PT, R14, R23, 0x5, 0x181f ;  /* 0x00b81f00170e7f89 */ /* 0x000e2600000e0000 */
[----:B------:R-:W-:Y:S02]  /*ca70*/  IMAD.X R3, RZ, RZ, R7, P4 ;  /* 0x000000ffff037224 */ /* 0x000fe400020e0607 */
[----:B------:R-:W2:Y:S04]  /*ca80*/  SHFL.IDX PT, R7, R24, 0x5, 0x181f ;  /* 0x00b81f0018077f89 */ /* 0x000ea800000e0000 */
[----:B------:R-:W-:Y:S01]  /*ca90*/  LDGSTS.E.BYPASS.LTC128B.128 [R4+0x1c00], desc[UR50][R2.64], !P2 ;  /* 0x01c0000002047fae */ /* 0x000fe2000d101d72 */
[----:B------:R-:W-:-:S03]  /*caa0*/  ISETP.LT.OR P2, PT, R6, 0x41, P1 ;  /* 0x000000410600780c */ /* 0x000fc60000f41670 */
[----:B------:R3:W-:Y:S01]  /*cab0*/  LDGSTS.E.BYPASS.LTC128B.128 [R4+0x5c00], desc[UR50][R2.64+0x80], !P3 ;  /* 0x05c0008002047fae */ /* 0x0007e2000d901d72 */
[----:B------:R-:W-:Y:S02]  /*cac0*/  ISETP.LT.OR P3, PT, R6, 0x41, P0 ;  /* 0x000000410600780c */ /* 0x000fe40000761670 */
[----:B---3--:R-:W-:Y:S02]  /*cad0*/  IADD3 R2, P4, R10, R5, RZ ;  /* 0x000000050a027210 */ /* 0x008fe40007f9e0ff */
[----:B------:R-:W3:Y:S03]  /*cae0*/  SHFL.IDX PT, R10, R23, 0x6, 0x181f ;  /* 0x00d81f00170a7f89 */ /* 0x000ee600000e0000 */
[----:B-1----:R-:W-:Y:S02]  /*caf0*/  IMAD.X R3, RZ, RZ, R8, P4 ;  /* 0x000000ffff037224 */ /* 0x002fe400020e0608 */
[----:B------:R-:W1:Y:S04]  /*cb00*/  SHFL.IDX PT, R8, R24, 0x6, 0x181f ;  /* 0x00d81f0018087f89 */ /* 0x000e6800000e0000 */
[----:B------:R-:W-:Y:S01]  /*cb10*/  LDGSTS.E.BYPASS.LTC128B.128 [R4+0x2400], desc[UR50][R2.64], !P2 ;  /* 0x0240000002047fae */ /* 0x000fe2000d101d72 */
[----:B------:R-:W-:-:S03]  /*cb20*/  ISETP.LT.OR P2, PT, R6, 0x51, P1 ;  /* 0x000000510600780c */ /* 0x000fc60000f41670 */
[----:B------:R0:W-:Y:S01]  /*cb30*/  LDGSTS.E.BYPASS.LTC128B.128 [R4+0x6400], desc[UR50][R2.64+0x80], !P3 ;  /* 0x0640008002047fae */ /* 0x0001e2000d901d72 */
[----:B------:R-:W-:-:S03]  /*cb40*/  ISETP.LT.OR P3, PT, R6, 0x51, P0 ;  /* 0x000000510600780c */ /* 0x000fc60000761670 */
[----:B------:R-:W4:Y:S01]  /*cb50*/  SHFL.IDX PT, R24, R24, 0x7, 0x181f ;  /* 0x00f81f0018187f89 */ /* 0x000f2200000e0000 */
[----:B0-----:R-:W-:-:S03]  /*cb60*/  IADD3 R2, P4, R14, R5, RZ ;  /* 0x000000050e027210 */ /* 0x001fc60007f9e0ff */
[----:B------:R0:W0:Y:S02]  /*cb70*/  SHFL.IDX PT, R14, R23, 0x7, 0x181f ;  /* 0x00f81f00170e7f89 */ /* 0x00002400000e0000 */
[----:B--2---:R-:W-:-:S05]  /*cb80*/  IMAD.X R3, RZ, RZ, R7, P4 ;  /* 0x000000ffff037224 */ /* 0x004fca00020e0607 */
[----:B------:R-:W-:Y:S01]  /*cb90*/  LDGSTS.E.BYPASS.LTC128B.128 [R4+0x2c00], desc[UR50][R2.64], !P2 ;  /* 0x02c0000002047fae */ /* 0x000fe2000d101d72 */
[----:B------:R-:W-:-:S03]  /*cba0*/  ISETP.LT.OR P2, PT, R6, 0x61, P1 ;  /* 0x000000610600780c */ /* 0x000fc60000f41670 */
[----:B------:R3:W-:Y:S01]  /*cbb0*/  LDGSTS.E.BYPASS.LTC128B.128 [R4+0x6c00], desc[UR50][R2.64+0x80], !P3 ;  /* 0x06c0008002047fae */ /* 0x0007e2000d901d72 */
[----:B------:R-:W-:Y:S02]  /*cbc0*/  ISETP.LT.OR P3, PT, R6, 0x61, P0 ;  /* 0x000000610600780c */ /* 0x000fe40000761670 */
[----:B---3--:R-:W-:-:S05]  /*cbd0*/  IADD3 R2, P4, R10, R5, RZ ;  /* 0x000000050a027210 */ /* 0x008fca0007f9e0ff */
[----:B-1----:R-:W-:-:S05]  /*cbe0*/  IMAD.X R3, RZ, RZ, R8, P4 ;  /* 0x000000ffff037224 */ /* 0x002fca00020e0608 */
[----:B------:R1:W-:Y:S04]  /*cbf0*/  LDGSTS.E.BYPASS.LTC128B.128 [R4+0x3400], desc[UR50][R2.64], !P2 ;  /* 0x0340000002047fae */ /* 0x0003e8000d101d72 */
[----:B0---4-:R1:W-:Y:S02]  /*cc00*/  LDGSTS.E.BYPASS.LTC128B.128 [R4+0x7400], desc[UR50][R2.64+0x80], !P3 ;  /* 0x0740008002047fae */ /* 0x0113e4000d901d72 */
.L_x_6947:
[C---:B------:R-:W-:Y:S02]  /*cc10*/  ISETP.LT.OR P1, PT, R6.reuse, 0x71, P1 ;  /* 0x000000710600780c */ /* 0x040fe40000f21670 */
[----:B------:R-:W-:Y:S02]  /*cc20*/  ISETP.LT.OR P0, PT, R6, 0x71, P0 ;  /* 0x000000710600780c */ /* 0x000fe40000701670 */
[----:B-1----:R-:W-:-:S05]  /*cc30*/  IADD3 R2, P2, R14, R5, RZ ;  /* 0x000000050e027210 */ /* 0x002fca0007f5e0ff */
[----:B------:R-:W-:-:S05]  /*cc40*/  IMAD.X R3, RZ, RZ, R24, P2 ;  /* 0x000000ffff037224 */ /* 0x000fca00010e0618 */
[----:B------:R-:W-:Y:S01]  /*cc50*/  @!PT LDS RZ, [RZ] ;  /* 0x00000000fffff984 */ /* 0x000fe20000000800 */
[----:B------:R-:W-:Y:S01]  /*cc60*/  @!PT LDS RZ, [RZ] ;  /* 0x00000000fffff984 */ /* 0x000fe20000000800 */
[----:B------:R-:W-:Y:S01]  /*cc70*/  @!PT LDS RZ, [RZ] ;  /* 0x00000000fffff984 */ /* 0x000fe20000000800 */
[----:B------:R0:W-:Y:S04]  /*cc80*/  LDGSTS.E.BYPASS.LTC128B.128 [R4+0x3c00], desc[UR50][R2.64], !P1 ;  /* 0x03c0000002047fae */ /* 0x0001e8000c901d72 */
[----:B------:R0:W-:Y:S01]  /*cc90*/  LDGSTS.E.BYPASS.LTC128B.128 [R4+0x7c00], desc[UR50][R2.64+0x80], !P0 ;  /* 0x07c0008002047fae */ /* 0x0001e2000c101d72 */
[----:B------:R-:W-:Y:S01]  /*cca0*/  PLOP3.LUT P0, PT, PT, PT, PT, 0x80, 0x0 ;  /* 0x000000000000781c */ /* 0x000fe20003f0f070 */
[----:B------:R-:W-:-:S12]  /*ccb0*/  NOP ;  /* 0x0000000000007918 */ /* 0x000fd80000000000 */
.L_x_6821:
[----:B------:R-:W-:Y:S02]  /*ccc0*/  PLOP3.LUT P1, PT, P1, P0, PT, 0xa2, 0x0 ;  /* 0x000000000000781c */ /* 0x000fe40000f21472 */
[----:B------:R-:W-:-:S08]  /*ccd0*/  @P0 R2UR P1, UR4, R0 ;  /* 0x00000000000402ca */ /* 0x000fd00000020000 */
[----:B------:R-:W-:-:S05]  /*cce0*/  @P0 PLOP3.LUT P0, PT, P1, PT, PT, 0x80, 0x0 ;  /* 0x000000000000081c */ /* 0x000fca0000f0f070 */
[----:B------:R-:W-:Y:S01]  /*ccf0*/  @!P1 SYNCS.ARRIVE.TRANS64.RED.A0T1 RZ, [UR4+0x28850], RZ ;  /* 0x028850ffffff99a7 */ /* 0x000fe20008200404 */
[----:B------:R-:W-:Y:S07]  /*cd00*/  @!P1 ARRIVES.LDGSTSBAR.64.TRANSCNT [UR4+0x28850] ;  /* 0x02885000ff0099b0 */ /* 0x000fee0008000a84 */
[----:B------:R-:W-:Y:S05]  /*cd10*/  @P0 BRA.U.ANY `(.L_x_6821) ;  /* 0xfffffffd00e80947 */ /* 0x000fea000393ffff */
[----:B------:R-:W-:Y:S01]  /*cd20*/  NOP ;  /* 0x0000000000007918 */ /* 0x000fe20000000000 */
[----:B0-----:R-:W-:-:S04]  /*cd30*/  MOV R2, UR37 ;  /* 0x0000002500027c02 */ /* 0x001fc80008000f00 */
[----:B------:R-:W-:-:S13]  /*cd40*/  ISETP.NE.AND P2, PT, R2, 0x3, PT ;  /* 0x000000030200780c */ /* 0x000fda0003f45270 */
[----:B------:R-:W-:Y:S05]  /*cd50*/  @!P2 BRA `(.L_x_6822) ;  /* 0x000000000004a947 */ /* 0x000fea0003800000 */
[----:B------:R-:W-:Y:S01]  /*cd60*/  BPT.TRAP 0x1 ;  /* 0x000000040000795c */ /* 0x000fe20000300000 */
.L_x_6822:
[----:B------:R1:W-:Y:S01]  /*cd70*/  SYNCS.ARRIVE.TRANS64.A1T0 RZ, [R0+URZ+0x28850], RZ ;  /* 0x028850ff00ff79a7 */ /* 0x0003e2000810003f */
[----:B------:R-:W-:-:S05]  /*cd80*/  VIADD R25, R25, 0x1 ;  /* 0x0000000119197836 */ /* 0x000fca0000000000 */
[----:B------:R-:W-:-:S04]  /*cd90*/  ISETP.NE.AND P0, PT, R25, 0x2, PT ;  /* 0x000000021900780c */ /* 0x000fc80003f05270 */
[----:B------:R-:W-:Y:S02]  /*cda0*/  SEL R3, RZ, 0x1, P0 ;  /* 0x00000001ff037807 */ /* 0x000fe40000000000 */
[----:B------:R-:W-:Y:S02]  /*cdb0*/  SEL R25, R25, RZ, P0 ;  /* 0x000000ff19197207 */ /* 0x000fe40000000000 */
[----:B-1----:R-:W-:-:S07]  /*cdc0*/  LOP3.LUT R28, R28, R3, RZ, 0x3c, !PT ;  /* 0x000000031c1c7212 */ /* 0x002fce00078e3cff */
.L_x_6779:
[----:B------:R-:W-:Y:S05]  /*cdd0*/  BSYNC B7 ;  /* 0x0000000000077941 */ /* 0x000fea0003800000 */
.L_x_6777:
        /* <DEDUP_REMOVED lines=11> */
.L_x_6823:
        /* <DEDUP_REMOVED lines=19> */
[----:B------:R-:W1:Y:S02]  /*cfc0*/  SHFL.UP PT, R14, R4, 0x1, RZ ;  /* 0x04200000040e7989 */ /* 0x000e6400000e00ff */
[----:B-1----:R-:W-:-:S05]  /*cfd0*/  SEL R5, R14, RZ, P1 ;  /* 0x000000ff0e057207 */ /* 0x002fca0000800000 */
[----:B------:R-:W-:Y:S02]  /*cfe0*/  IMAD.IADD R6, R4, 0x1, R5 ;  /* 0x0000000104067824 */ /* 0x000fe400078e0205 */
[----:B------:R-:W-:Y:S04]  /*cff0*/  SHFL.IDX PT, R5, R16, RZ, 0x1f ;  /* 0x00001fff10057589 */ /* 0x000fe800000e0000 */
[----:B------:R-:W1:Y:S02]  /*d000*/  SHFL.UP PT, R14, R6, 0x2, RZ ;  /* 0x04400000060e7989 */ /* 0x000e6400000e00ff */
[----:B-1----:R-:W-:-:S05]  /*d010*/  SEL R7, R14, RZ, P2 ;  /* 0x000000ff0e077207 */ /* 0x002fca0001000000 */
[----:B------:R-:W-:-:S05]  /*d020*/  IMAD.IADD R7, R6, 0x1, R7 ;  /* 0x0000000106077824 */ /* 0x000fca00078e0207 */
[----:B------:R-:W1:Y:S02]  /*d030*/  SHFL.UP PT, R14, R7, 0x4, RZ ;  /* 0x04800000070e7989 */ /* 0x000e6400000e00ff */
[----:B-1----:R-:W-:-:S04]  /*d040*/  SEL R2, R14, RZ, P3 ;  /* 0x000000ff0e027207 */ /* 0x002fc80001800000 */
[----:B------:R-:W-:-:S05]  /*d050*/  IADD3 R2, R7, R2, RZ ;  /* 0x0000000207027210 */ /* 0x000fca0007ffe0ff */
[----:B------:R-:W1:Y:S02]  /*d060*/  SHFL.UP PT, R14, R2, 0x8, RZ ;  /* 0x05000000020e7989 */ /* 0x000e6400000e00ff */
[----:B-1----:R-:W-:-:S05]  /*d070*/  SEL R3, R14, RZ, P4 ;  /* 0x000000ff0e037207 */ /* 0x002fca0002000000 */
[----:B------:R-:W-:-:S05]  /*d080*/  IMAD.IADD R3, R2, 0x1, R3 ;  /* 0x0000000102037824 */ /* 0x000fca00078e0203 */
[----:B------:R-:W1:Y:S02]  /*d090*/  SHFL.UP PT, R14, R3, 0x10, RZ ;  /* 0x06000000030e7989 */ /* 0x000e6400000e00ff */
[----:B-1----:R-:W-:-:S05]  /*d0a0*/  SEL R6, R14, RZ, P5 ;  /* 0x000000ff0e067207 */ /* 0x002fca0002800000 */
[----:B------:R-:W-:-:S05]  /*d0b0*/  IMAD.IADD R6, R3, 0x1, R6 ;  /* 0x0000000103067824 */ /* 0x000fca00078e0206 */
[----:B------:R1:W2:Y:S02]  /*d0c0*/  SHFL.IDX PT, R14, R6, 0x1f, 0x1f ;  /* 0x03e01f00060e7f89 */ /* 0x0002a400000e0000 */
.L_x_6957:
[----:B------:R-:W-:Y:S02]  /*d0d0*/  ULDC UR4, c[0x0][0xc38] ;  /* 0x00030e0000047ab9 */ /* 0x000fe40000000800 */
[----:B------:R-:W-:-:S04]  /*d0e0*/  IMAD.U32 R7, RZ, RZ, UR4 ;  /* 0x00000004ff077e24 */ /* 0x000fc8000f8e00ff */
[----:B--2---:R-:W-:-:S04]  /*d0f0*/  IMAD R3, R14, R7, RZ ;  /* 0x000000070e037224 */ /* 0x004fc800078e02ff */
[----:B------:R-:W-:-:S05]  /*d100*/  IMAD.IADD R8, R0, 0x1, R3 ;  /* 0x0000000100087824 */ /* 0x000fca00078e0203 */
[----:B------:R-:W-:-:S13]  /*d110*/  ISETP.GT.AND P6, PT, R8, R5, PT ;  /* 0x000000050800720c */ /* 0x000fda0003fc4270 */
[----:B------:R-:W-:Y:S05]  /*d120*/  @P6 BRA `(.L_x_6826) ;  /* 0x00000000009c6947 */ /* 0x000fea0003800000 */
.L_x_6831:
        /* <DEDUP_REMOVED lines=14> */
.L_x_6829:
[----:B------:R-:W-:Y:S05]  /*d210*/  BSYNC B0 ;  /* 0x0000000000007941 */ /* 0x000fea0003800000 */
.L_x_6828:
[----:B------:R-:W-:-:S03]  /*d220*/  UMOV UR4, 0xffffffff ;  /* 0xffffffff00047882 */ /* 0x000fc60000000000 */
[----:B------:R-:W-:Y:S05]  /*d230*/  BRA.DIV UR4, `(.L_x_6830) ;  /* 0x0000004204fc7947 */ /* 0x000fea000b800000 */
[----:B-----5:R-:W3:Y:S02]  /*d240*/  SHFL.UP PT, R14, R4, 0x1, RZ ;  /* 0x04200000040e7989 */ /* 0x020ee400000e00ff */
[----:B---3--:R-:W-:-:S04]  /*d250*/  SEL R13, R14, RZ, P1 ;  /* 0x000000ff0e0d7207 */ /* 0x008fc80000800000 */
[----:B------:R-:W-:-:S05]  /*d260*/  IADD3 R13, R4, R13, RZ ;  /* 0x0000000d040d7210 */ /* 0x000fca0007ffe0ff */
[----:B------:R-:W3:Y:S02]  /*d270*/  SHFL.UP PT, R14, R13, 0x2, RZ ;  /* 0x044000000d0e7989 */ /* 0x000ee400000e00ff */
        /* <DEDUP_REMOVED lines=11> */
[----:B------:R1:W2:Y:S02]  /*d330*/  SHFL.IDX PT, R14, R6, 0x1f, 0x1f ;  /* 0x03e01f00060e7f89 */ /* 0x0002a400000e0000 */
.L_x_6965:
[----:B------:R-:W-:Y:S02]  /*d340*/  ULDC UR4, c[0x0][0xc38] ;  /* 0x00030e0000047ab9 */ /* 0x000fe40000000800 */
[----:B------:R-:W-:-:S04]  /*d350*/  IMAD.U32 R7, RZ, RZ, UR4 ;  /* 0x00000004ff077e24 */ /* 0x000fc8000f8e00ff */
[----:B--2---:R-:W-:-:S04]  /*d360*/  IMAD R3, R14, R7, RZ ;  /* 0x000000070e037224 */ /* 0x004fc800078e02ff */
[----:B------:R-:W-:-:S05]  /*d370*/  IMAD.IADD R8, R3, 0x1, R8 ;  /* 0x0000000103087824 */ /* 0x000fca00078e0208 */
[----:B------:R-:W-:-:S13]  /*d380*/  ISETP.GT.AND P6, PT, R8, R5, PT ;  /* 0x000000050800720c */ /* 0x000fda0003fc4270 */
[----:B------:R-:W-:Y:S05]  /*d390*/  @!P6 BRA `(.L_x_6831) ;  /* 0xfffffffc0064e947 */ /* 0x000fea000383ffff */
.L_x_6826:
        /* <DEDUP_REMOVED lines=8> */
.L_x_6969:
[----:B------:R-:W-:Y:S02]  /*d420*/  ISETP.NE.AND P0, PT, R2, RZ, PT ;  /* 0x000000ff0200720c */ /* 0x000fe40003f05270 */
[----:B------:R-:W-:-:S11]  /*d430*/  MOV R14, RZ ;  /* 0x000000ff000e7202 */ /* 0x000fd60000000f00 */
[----:B------:R-:W-:Y:S05]  /*d440*/  @!P0 BRA `(.L_x_6833) ;  /* 0x0000000000108947 */ /* 0x000fea0003800000 */
[----:B------:R-:W-:Y:S01]  /*d450*/  UMOV UR4, 0xffffffff ;  /* 0xffffffff00047882 */ /* 0x000fe20000000000 */
[----:B------:R-:W-:Y:S02]  /*d460*/  VIADD R12, R0, 0xffffffff ;  /* 0xffffffff000c7836 */ /* 0x000fe40000000000 */
[----:B------:R-:W-:Y:S05]  /*d470*/  BRA.DIV UR4, `(.L_x_6834) ;  /* 0x0000004604707947 */ /* 0x000fea000b800000 */
[----:B------:R4:W0:Y:S02]  /*d480*/  SHFL.IDX PT, R14, R6, R12, 0x1f ;  /* 0x00001f0c060e7589 */ /* 0x00082400000e0000 */
.L_x_6833:
[----:B-1-34-:R-:W-:Y:S01]  /*d490*/  IABS R6, R4 ;  /* 0x0000000400067213 */ /* 0x01afe20000000000 */
[----:B0-----:R-:W-:Y:S02]  /*d4a0*/  IMAD R16, R14, R7, R8 ;  /* 0x000000070e107224 */ /* 0x001fe400078e0208 */
[----:B------:R-:W-:Y:S01]  /*d4b0*/  IMAD.IADD R19, R0, 0x1, R19 ;  /* 0x0000000100137824 */ /* 0x000fe200078e0213 */
[----:B------:R-:W0:Y:S08]  /*d4c0*/  I2F.RP R9, R6 ;  /* 0x0000000600097306 */ /* 0x000e300000209400 */
[----:B0-----:R-:W0:Y:S02]  /*d4d0*/  MUFU.RCP R9, R9 ;  /* 0x0000000900097308 */ /* 0x001e240000001000 */
[----:B0-----:R-:W-:-:S06]  /*d4e0*/  VIADD R2, R9, 0xffffffe ;  /* 0x0ffffffe09027836 */ /* 0x001fcc0000000000 */
[----:B------:R0:W1:Y:S02]  /*d4f0*/  F2I.FTZ.U32.TRUNC.NTZ R3, R2 ;  /* 0x0000000200037305 */ /* 0x000064000021f000 */
[----:B0-----:R-:W-:Y:S02]  /*d500*/  IMAD.MOV.U32 R2, RZ, RZ, RZ ;  /* 0x000000ffff027224 */ /* 0x001fe400078e00ff */
[----:B-1----:R-:W-:-:S04]  /*d510*/  IMAD.MOV R7, RZ, RZ, -R3 ;  /* 0x000000ffff077224 */ /* 0x002fc800078e0a03 */
        /* <DEDUP_REMOVED lines=11> */
[----:B------:R-:W-:Y:S01]  /*d5d0*/  @!P1 IMAD.IADD R5, R5, 0x1, -R6 ;  /* 0x0000000105059824 */ /* 0x000fe200078e0a06 */
[----:B------:R-:W-:Y:S02]  /*d5e0*/  @!P1 IADD3 R3, R3, 0x1, RZ ;  /* 0x0000000103039810 */ /* 0x000fe40007ffe0ff */
        /* <DEDUP_REMOVED lines=9> */
.L_x_6827:
[----:B------:R-:W-:Y:S01]  /*d680*/  UMOV UR4, URZ ;  /* 0x0000003f00047c82 */ /* 0x000fe20008000000 */
[----:B------:R-:W-:Y:S01]  /*d690*/  UMOV UR5, URZ ;  /* 0x0000003f00057c82 */ /* 0x000fe20008000000 */
[----:B------:R-:W-:Y:S01]  /*d6a0*/  ULDC UR6, c[0x0][0xc3c] ;  /* 0x00030f0000067ab9 */ /* 0x000fe20000000800 */
[----:B------:R-:W-:Y:S01]  /*d6b0*/  IMAD.MOV.U32 R16, RZ, RZ, R5 ;  /* 0x000000ffff107224 */ /* 0x000fe200078e0005 */
[----:B------:R-:W-:Y:S01]  /*d6c0*/  MOV R18, UR5 ;  /* 0x0000000500127c02 */ /* 0x000fe20008000f00 */
[----:B------:R-:W-:Y:S02]  /*d6d0*/  IMAD.U32 R17, RZ, RZ, UR4 ;  /* 0x00000004ff117e24 */ /* 0x000fe4000f8e00ff */
[----:B------:R-:W-:-:S07]  /*d6e0*/  IMAD.U32 R19, RZ, RZ, UR6 ;  /* 0x00000006ff137e24 */ /* 0x000fce000f8e00ff */
.L_x_6835:
[----:B--2---:R-:W2:Y:S01]  /*d6f0*/  S2R R0, SR_TID.X ;  /* 0x0000000000007919 */ /* 0x004ea20000002100 */
        /* <DEDUP_REMOVED lines=9> */
.L_x_6824:
[----:B------:R-:W-:Y:S02]  /*d790*/  ULDC UR4, c[0x0][0xc3c] ;  /* 0x00030f0000047ab9 */ /* 0x000fe40000000800 */
[----:B--2---:R-:W-:-:S13]  /*d7a0*/  ISETP.GE.AND P0, PT, R19, UR4, PT ;  /* 0x0000000413007c0c */ /* 0x004fda000bf06270 */
[----:B------:R-:W-:Y:S05]  /*d7b0*/  @!P0 BRA `(.L_x_6836) ;  /* 0xffffffb800988947 */ /* 0x000fea000383ffff */
[----:B------:R-:W-:Y:S05]  /*d7c0*/  BSYNC B8 ;  /* 0x0000000000087941 */ /* 0x000fea0003800000 */
.L_x_6773:
        /* <DEDUP_REMOVED lines=12> */
.L_x_6972:
[----:B------:R-:W-:Y:S05]  /*d890*/  BSYNC B0 ;  /* 0x0000000000007941 */ /* 0x000fea0003800000 */
.L_x_6837:
[----:B------:R-:W-:-:S03]  /*d8a0*/  UMOV UR4, 0xffffffff ;  /* 0xffffffff00047882 */ /* 0x000fc60000000000 */
[----:B------:R-:W-:Y:S05]  /*d8b0*/  BRA.DIV UR4, `(.L_x_6839) ;  /* 0x0000004204987947 */ /* 0x000fea000b800000 */
[----:B-1----:R-:W1:Y:S02]  /*d8c0*/  S2R R0, SR_TID.X ;  /* 0x0000000000007919 */ /* 0x002e640000002100 */
[----:B-1----:R-:W-:-:S04]  /*d8d0*/  SHF.R.U32.HI R0, RZ, 0x5, R0 ;  /* 0x00000005ff007819 */ /* 0x002fc80000011600 */
[----:B------:R-:W-:-:S05]  /*d8e0*/  LOP3.LUT R0, R0, 0x3, RZ, 0xc0, !PT ;  /* 0x0000000300007812 */ /* 0x000fca00078ec0ff */
[----:B------:R1:W2:Y:S02]  /*d8f0*/  SHFL.IDX PT, R14, R0, RZ, 0x1f ;  /* 0x00001fff000e7589 */ /* 0x0002a400000e0000 */
.L_x_6975:
[----:B--2---:R-:W-:Y:S01]  /*d900*/  ISETP.NE.AND P0, PT, R14, RZ, PT ;  /* 0x000000ff0e00720c */ /* 0x004fe20003f05270 */
[----:B------:R-:W-:-:S12]  /*d910*/  BSSY B0, `(.L_x_6840) ;  /* 0x0000024000007945 */ /* 0x000fd80003800000 */
[----:B------:R-:W-:Y:S05]  /*d920*/  @P0 BRA `(.L_x_6841) ;  /* 0x0000000000880947 */ /* 0x000fea0003800000 */
[----:B------:R-:W-:-:S03]  /*d930*/  UMOV UR4, 0xffffffff ;  /* 0xffffffff00047882 */ /* 0x000fc60000000000 */
[----:B------:R-:W-:Y:S05]  /*d940*/  BRA.DIV UR4, `(.L_x_6842) ;  /* 0x0000004204a87947 */ /* 0x000fea000b800000 */
[----:B------:R-:W-:-:S13]  /*d950*/  ELECT P6, URZ, PT ;  /* 0x00000000003f782f */ /* 0x000fda00038c0000 */
.L_x_6978:
[----:B------:R-:W-:Y:S05]  /*d960*/  @!P6 BRA `(.L_x_6841) ;  /* 0x000000000078e947 */ /* 0x000fea0003800000 */
[----:B------:R-:W-:-:S06]  /*d970*/  ULOP3.LUT UR4, UR36, 0x2, URZ, 0xfc, !UPT ;  /* 0x0000000224047892 */ /* 0x000fcc000f8efc3f */
[----:B-1----:R-:W-:-:S05]  /*d980*/  IMAD.U32 R0, RZ, RZ, UR4 ;  /* 0x00000004ff007e24 */ /* 0x002fca000f8e00ff */
[----:B------:R-:W-:-:S13]  /*d990*/  ISETP.NE.AND P0, PT, R0, 0x3, PT ;  /* 0x000000030000780c */ /* 0x000fda0003f05270 */
[----:B------:R-:W-:Y:S05]  /*d9a0*/  @!P0 BRA `(.L_x_6843) ;  /* 0x0000000000048947 */ /* 0x000fea0003800000 */
[----:B------:R-:W-:Y:S01]  /*d9b0*/  BPT.TRAP 0x1 ;  /* 0x000000040000795c */ /* 0x000fe20000300000 */
.L_x_6843:
[C---:B------:R-:W-:Y:S01]  /*d9c0*/  IMAD R5, R25.reuse, 0x8, R4 ;  /* 0x0000000819057824 */ /* 0x040fe200078e0204 */
[----:B------:R-:W-:Y:S01]  /*d9d0*/  SHF.L.U32 R0, R28, 0x1f, RZ ;  /* 0x0000001f1c007819 */ /* 0x000fe200000006ff */
[----:B------:R-:W-:-:S03]  /*d9e0*/  VIADD R25, R25, 0x1 ;  /* 0x0000000119197836 */ /* 0x000fc60000000000 */
[----:B------:R-:W1:Y:S02]  /*d9f0*/  SYNCS.PHASECHK.TRANS64.TRYWAIT P1, [R5+URZ+0x28840], R0 ;  /* 0x02884000050075a7 */ /* 0x000e64000802017f */
[----:B------:R-:W-:-:S04]  /*da00*/  ISETP.NE.AND P2, PT, R25, 0x2, PT ;  /* 0x000000021900780c */ /* 0x000fc80003f45270 */
[----:B------:R-:W-:Y:S01]  /*da10*/  SEL R3, RZ, 0x1, P2 ;  /* 0x00000001ff037807 */ /* 0x000fe20001000000 */
[----:B-1----:R-:W-:Y:S08]  /*da20*/  @!P1 BRA `(.L_x_6844) ;  /* 0x0000004000909947 */ /* 0x002ff00003800000 */
.L_x_6979:
[----:B------:R-:W-:Y:S02]  /*da30*/  SEL R25, R25, RZ, P2 ;  /* 0x000000ff19197207 */ /* 0x000fe40001000000 */
[----:B------:R-:W-:Y:S01]  /*da40*/  LOP3.LUT R2, R28, R3, RZ, 0x3c, !PT ;  /* 0x000000031c027212 */ /* 0x000fe200078e3cff */
[----:B------:R-:W-:Y:S06]  /*da50*/  @!P0 BRA `(.L_x_6845) ;  /* 0x0000000000048947 */ /* 0x000fec0003800000 */
[----:B------:R-:W-:Y:S01]  /*da60*/  BPT.TRAP 0x1 ;  /* 0x000000040000795c */ /* 0x000fe20000300000 */
.L_x_6845:
[----:B------:R-:W-:Y:S01]  /*da70*/  IMAD R25, R25, 0x8, R4 ;  /* 0x0000000819197824 */ /* 0x000fe200078e0204 */
[----:B------:R-:W-:-:S04]  /*da80*/  SHF.L.U32 R2, R2, 0x1f, RZ ;  /* 0x0000001f02027819 */ /* 0x000fc800000006ff */
[----:B------:R-:W2:Y:S02]  /*da90*/  SYNCS.PHASECHK.TRANS64.TRYWAIT P1, [R25+URZ+0x28840], R2 ;  /* 0x02884002190075a7 */ /* 0x000ea4000802017f */
[----:B--2---:R-:W-:Y:S05]  /*daa0*/  @!P1 BRA `(.L_x_6846) ;  /* 0x0000004000849947 */ /* 0x004fea0003800000 */
.L_x_6980:
[----:B------:R-:W-:Y:S05]  /*dab0*/  @!P0 BRA `(.L_x_6847) ;  /* 0x0000000000048947 */ /* 0x000fea0003800000 */
[----:B------:R-:W-:Y:S01]  /*dac0*/  BPT.TRAP 0x1 ;  /* 0x000000040000795c */ /* 0x000fe20000300000 */
.L_x_6847:
[----:B------:R-:W4:Y:S02]  /*dad0*/  SYNCS.PHASECHK.TRANS64.TRYWAIT P1, [R5+URZ+0x28860], R0 ;  /* 0x02886000050075a7 */ /* 0x000f24000802017f */
[----:B----4-:R-:W-:Y:S05]  /*dae0*/  @!P1 BRA `(.L_x_6848) ;  /* 0x0000004000889947 */ /* 0x010fea0003800000 */
.L_x_6981:
[----:B------:R-:W-:Y:S05]  /*daf0*/  @!P0 BRA `(.L_x_6849) ;  /* 0x0000000000048947 */ /* 0x000fea0003800000 */
[----:B------:R-:W-:Y:S01]  /*db00*/  BPT.TRAP 0x1 ;  /* 0x000000040000795c */ /* 0x000fe20000300000 */
.L_x_6849:
[----:B------:R0:W0:Y:S02]  /*db10*/  SYNCS.PHASECHK.TRANS64.TRYWAIT P0, [R25+URZ+0x28860], R2 ;  /* 0x02886002190075a7 */ /* 0x000024000800017f */
[----:B0-----:R-:W-:Y:S05]  /*db20*/  @!P0 NANOSLEEP.SYNCS 0x989680 ;  /* 0x009896800000895d */ /* 0x001fea0003900000 */
[----:B------:R-:W0:Y:S02]  /*db30*/  @!P0 SYNCS.PHASECHK.TRANS64 P0, [R25+URZ+0x28860], R2 ;  /* 0x02886002190085a7 */ /* 0x000e24000800007f */
[----:B0-----:R-:W-:Y:S05]  /*db40*/  @!P0 BRA `(.L_x_6849) ;  /* 0xfffffffc00f08947 */ /* 0x001fea000383ffff */
.L_x_6841:
[----:B------:R-:W-:Y:S05]  /*db50*/  BSYNC B0 ;  /* 0x0000000000007941 */ /* 0x000fea0003800000 */
.L_x_6840:
[----:B------:R-:W-:Y:S05]  /*db60*/  EXIT ;  /* 0x000000000000794d */ /* 0x000fea0003800000 */
.L_x_6721:
[----:B0-----:R-:W-:-:S04]  /*db70*/  MOV R3, UR49 ;  /* 0x0000003100037c02 */ /* 0x001fc80008000f00 */
[----:B------:R0:W1:Y:S03]  /*db80*/  SYNCS.PHASECHK.TRANS64.TRYWAIT P1, [R3+URZ+0x28800], R0 ;  /* 0x02880000030075a7 */ /* 0x000066000802017f */
[----:B-1----:R-:W-:Y:S05]  /*db90*/  @!P1 NANOSLEEP.SYNCS 0x989680 ;  /* 0x009896800000995d */ /* 0x002fea0003900000 */
[----:B------:R-:W1:Y:S02]  /*dba0*/  @!P1 SYNCS.PHASECHK.TRANS64 P1, [R3+URZ+0x28800], R0 ;  /* 0x02880000030095a7 */ /* 0x000e64000802007f */
[----:B-1----:R-:W-:Y:S05]  /*dbb0*/  @!P1 BRA `(.L_x_6721) ;  /* 0xfffffffc00ec9947 */ /* 0x002fea000383ffff */
[----:B------:R-:W-:Y:S05]  /*dbc0*/  BRA `(.L_x_6850) ;  /* 0xffffff38007c7947 */ /* 0x000fea000383ffff */
.L_x_6725:
[----:B-1----:R1:W2:Y:S02]  /*dbd0*/  SYNCS.PHASECHK.TRANS64.TRYWAIT P1, [R5+URZ+0x28830], R0 ;  /* 0x02883000050075a7 */ /* 0x0022a4000802017f */
[----:B--2---:R-:W-:Y:S05]  /*dbe0*/  @!P1 NANOSLEEP.SYNCS 0x989680 ;  /* 0x009896800000995d */ /* 0x004fea0003900000 */
[----:B------:R-:W2:Y:S02]  /*dbf0*/  @!P1 SYNCS.PHASECHK.TRANS64 P1, [R5+URZ+0x28830], R0 ;  /* 0x02883000050095a7 */ /* 0x000ea4000802007f */
[----:B--2---:R-:W-:Y:S05]  /*dc00*/  @!P1 BRA `(.L_x_6725) ;  /* 0xfffffffc00f09947 */ /* 0x004fea000383ffff */
[----:B------:R-:W-:Y:S05]  /*dc10*/  BRA `(.L_x_6724) ;  /* 0xffffff38009c7947 */ /* 0x000fea000383ffff */
.L_x_6731:
[----:B-1----:R-:W-:-:S04]  /*dc20*/  IMAD.U32 R3, RZ, RZ, UR6 ;  /* 0x00000006ff037e24 */ /* 0x002fc8000f8e00ff */
[----:B------:R1:W2:Y:S03]  /*dc30*/  SYNCS.PHASECHK.TRANS64.TRYWAIT P1, [R3+URZ+0x28830], R0 ;  /* 0x02883000030075a7 */ /* 0x0002a6000802017f */
[----:B--2---:R-:W-:Y:S05]  /*dc40*/  @!P1 NANOSLEEP.SYNCS 0x989680 ;  /* 0x009896800000995d */ /* 0x004fea0003900000 */
[----:B------:R-:W2:Y:S02]  /*dc50*/  @!P1 SYNCS.PHASECHK.TRANS64 P1, [R3+URZ+0x28830], R0 ;  /* 0x02883000030095a7 */ /* 0x000ea4000802007f */
[----:B--2---:R-:W-:Y:S05]  /*dc60*/  @!P1 BRA `(.L_x_6731) ;  /* 0xfffffffc00ec9947 */ /* 0x004fea000383ffff */
[----:B------:R-:W-:Y:S05]  /*dc70*/  BRA `(.L_x_6728) ;  /* 0xffffff5c00f47947 */ /* 0x000fea000383ffff */
.L_x_6735:
[----:B-1----:R-:W-:-:S04]  /*dc80*/  IMAD.U32 R3, RZ, RZ, UR6 ;  /* 0x00000006ff037e24 */ /* 0x002fc8000f8e00ff */
[----:B------:R1:W2:Y:S03]  /*dc90*/  SYNCS.PHASECHK.TRANS64.TRYWAIT P1, [R3+URZ+0x28850], R0 ;  /* 0x02885000030075a7 */ /* 0x0002a6000802017f */
[----:B--2---:R-:W-:Y:S05]  /*dca0*/  @!P1 NANOSLEEP.SYNCS 0x989680 ;  /* 0x009896800000995d */ /* 0x004fea0003900000 */
[----:B------:R-:W2:Y:S02]  /*dcb0*/  @!P1 SYNCS.PHASECHK.TRANS64 P1, [R3+URZ+0x28850], R0 ;  /* 0x02885000030095a7 */ /* 0x000ea4000802007f */
[----:B--2---:R-:W-:Y:S05]  /*dcc0*/  @!P1 BRA `(.L_x_6735) ;  /* 0xfffffffc00ec9947 */ /* 0x004fea000383ffff */
[----:B------:R-:W-:Y:S05]  /*dcd0*/  BRA `(.L_x_6732) ;  /* 0xffffff6000cc7947 */ /* 0x000fea000383ffff */
.L_x_6742:
[----:B-1----:R-:W-:-:S04]  /*dce0*/  IMAD.U32 R8, RZ, RZ, UR5 ;  /* 0x00000005ff087e24 */ /* 0x002fc8000f8e00ff */
[----:B------:R1:W2:Y:S03]  /*dcf0*/  SYNCS.PHASECHK.TRANS64.TRYWAIT P1, [R8+URZ+0x28850], R7 ;  /* 0x02885007080075a7 */ /* 0x0002a6000802017f */
[----:B--2---:R-:W-:Y:S05]  /*dd00*/  @!P1 NANOSLEEP.SYNCS 0x989680 ;  /* 0x009896800000995d */ /* 0x004fea0003900000 */
[----:B------:R-:W2:Y:S02]  /*dd10*/  @!P1 SYNCS.PHASECHK.TRANS64 P1, [R8+URZ+0x28850], R7 ;  /* 0x02885007080095a7 */ /* 0x000ea4000802007f */
[----:B--2---:R-:W-:Y:S05]  /*dd20*/  @!P1 BRA `(.L_x_6742) ;  /* 0xfffffffc00ec9947 */ /* 0x004fea000383ffff */
[----:B------:R-:W-:Y:S05]  /*dd30*/  BRA `(.L_x_6741) ;  /* 0xffffff7c00cc7947 */ /* 0x000fea000383ffff */
.L_x_6785:
        /* <DEDUP_REMOVED lines=8> */
[----:B0----5:R-:W-:Y:S05]  /*ddc0*/  WARPSYNC.COLLECTIVE R15, `(.L_x_6852) ;  /* 0x000000000f087348 */ /* 0x021fea0003c00000 */
[----:B------:R1:W2:Y:S02]  /*ddd0*/  SHFL.IDX P6, R14, R13, R12, R11 ;  /* 0x0000000c0d0e7389 */ /* 0x0002a400000c000b */
[----:B012--5:R-:W-:Y:S01]  /*dde0*/  ENDCOLLECTIVE ;  /* 0x000000000000791b */ /* 0x027fe20003800000 */
.L_x_6852:
[----:B------:R-:W-:Y:S05]  /*ddf0*/  BSYNC B0 ;  /* 0x0000000000007941 */ /* 0x000fea0003800000 */
.L_x_6851:
[----:B------:R-:W-:Y:S05]  /*de00*/  BRA `(.L_x_6853) ;  /* 0xffffffc0002c7947 */ /* 0x000fea000383ffff */
.L_x_6788:
[----:B0-----:R0:W1:Y:S02]  /*de10*/  SYNCS.PHASECHK.TRANS64.TRYWAIT P0, [R7+URZ+0x28840], R2 ;  /* 0x02884002070075a7 */ /* 0x001064000800017f */
[----:B-1----:R-:W-:Y:S05]  /*de20*/  @!P0 NANOSLEEP.SYNCS 0x989680 ;  /* 0x009896800000895d */ /* 0x002fea0003900000 */
[----:B------:R-:W1:Y:S02]  /*de30*/  @!P0 SYNCS.PHASECHK.TRANS64 P0, [R7+URZ+0x28840], R2 ;  /* 0x02884002070085a7 */ /* 0x000e64000800007f */
[----:B-1----:R-:W-:Y:S05]  /*de40*/  @!P0 BRA `(.L_x_6788) ;  /* 0xfffffffc00f08947 */ /* 0x002fea000383ffff */
[----:B------:R-:W-:Y:S05]  /*de50*/  BRA `(.L_x_6854) ;  /* 0xffffffc000887947 */ /* 0x000fea000383ffff */
.L_x_6789:
        /* <DEDUP_REMOVED lines=8> */
.L_x_6856:
[----:B------:R-:W-:Y:S05]  /*dee0*/  BSYNC B0 ;  /* 0x0000000000007941 */ /* 0x000fea0003800000 */
.L_x_6855:
[----:B------:R-:W-:Y:S01]  /*def0*/  IMAD.MOV.U32 R13, RZ, RZ, R4 ;  /* 0x000000ffff0d7224 */ /* 0x000fe200078e0004 */
[----:B------:R-:W-:Y:S01]  /*df00*/  MOV R15, 0xffffffff ;  /* 0xffffffff000f7802 */ /* 0x000fe20000000f00 */
[----:B------:R-:W-:Y:S02]  /*df10*/  IMAD.MOV.U32 R12, RZ, RZ, RZ ;  /* 0x000000ffff0c7224 */ /* 0x000fe400078e00ff */
[----:B------:R-:W-:Y:S02]  /*df20*/  IMAD.MOV.U32 R11, RZ, RZ, 0x181f ;  /* 0x0000181fff0b7424 */ /* 0x000fe400078e00ff */
[----:B------:R-:W-:Y:S02]  /*df30*/  IMAD.MOV.U32 R2, RZ, RZ, R14 ;  /* 0x000000ffff027224 */ /* 0x000fe400078e000e */
[----:B------:R-:W-:-:S07]  /*df40*/  @P0 IMAD R8, R5, 0x2, R22 ;  /* 0x0000000205080824 */ /* 0x000fce00078e0216 */
[----:B------:R-:W-:Y:S05]  /*df50*/  WARPSYNC.COLLECTIVE R15, `(.L_x_6857) ;  /* 0x000000000f087348 */ /* 0x000fea0003c00000 */
[----:B------:R0:W1:Y:S02]  /*df60*/  SHFL.IDX P6, R14, R13, R12, R11 ;  /* 0x0000000c0d0e7389 */ /* 0x00006400000c000b */
[----:B01----:R-:W-:Y:S01]  /*df70*/  ENDCOLLECTIVE ;  /* 0x000000000000791b */ /* 0x003fe20003800000 */
.L_x_6857:
[----:B------:R-:W-:Y:S02]  /*df80*/  IMAD.MOV.U32 R13, RZ, RZ, R0 ;  /* 0x000000ffff0d7224 */ /* 0x000fe400078e0000 */
[----:B------:R-:W-:Y:S02]  /*df90*/  IMAD.MOV.U32 R12, RZ, RZ, 0x1 ;  /* 0x00000001ff0c7424 */ /* 0x000fe400078e00ff */
[----:B------:R-:W-:-:S07]  /*dfa0*/  IMAD.MOV.U32 R3, RZ, RZ, R14 ;  /* 0x000000ffff037224 */ /* 0x000fce00078e000e */
[----:B------:R-:W-:Y:S05]  /*dfb0*/  WARPSYNC.COLLECTIVE R15, `(.L_x_6858) ;  /* 0x000000000f087348 */ /* 0x000fea0003c00000 */
[----:B------:R0:W1:Y:S02]  /*dfc0*/  SHFL.IDX P6, R14, R13, R12, R11 ;  /* 0x0000000c0d0e7389 */ /* 0x00006400000c000b */
[----:B01----:R-:W-:Y:S01]  /*dfd0*/  ENDCOLLECTIVE ;  /* 0x000000000000791b */ /* 0x003fe20003800000 */
.L_x_6858:
        /* <DEDUP_REMOVED lines=11> */
[----:B------:R0:W-:Y:S02]  /*e090*/  @P0 LDGSTS.E.BYPASS.LTC128B.128 [R8+0x1c400], desc[UR50][R2.64+0x80], !P2 ;  /* 0x1c40008002080fae */ /* 0x0001e4000d101d72 */
[----:B0-----:R-:W-:-:S07]  /*e0a0*/  IMAD.MOV.U32 R2, RZ, RZ, R14 ;  /* 0x000000ffff027224 */ /* 0x001fce00078e000e */
[----:B------:R-:W-:Y:S05]  /*e0b0*/  WARPSYNC.COLLECTIVE R15, `(.L_x_6859) ;  /* 0x000000000f087348 */ /* 0x000fea0003c00000 */
[----:B------:R0:W1:Y:S02]  /*e0c0*/  SHFL.IDX P6, R14, R13, R12, R11 ;  /* 0x0000000c0d0e7389 */ /* 0x00006400000c000b */
[----:B01----:R-:W-:Y:S01]  /*e0d0*/  ENDCOLLECTIVE ;  /* 0x000000000000791b */ /* 0x003fe20003800000 */
.L_x_6859:
[----:B------:R-:W-:Y:S02]  /*e0e0*/  @P1 IMAD R8, R5, 0x2, R22 ;  /* 0x0000000205081824 */ /* 0x000fe400078e0216 */
[----:B------:R-:W-:Y:S02]  /*e0f0*/  IMAD.MOV.U32 R13, RZ, RZ, R0 ;  /* 0x000000ffff0d7224 */ /* 0x000fe400078e0000 */
[----:B------:R-:W-:Y:S01]  /*e100*/  IMAD.MOV.U32 R12, RZ, RZ, 0x2 ;  /* 0x00000002ff0c7424 */ /* 0x000fe200078e00ff */
[----:B------:R-:W-:-:S07]  /*e110*/  MOV R3, R14 ;  /* 0x0000000e00037202 */ /* 0x000fce0000000f00 */
[----:B------:R-:W-:Y:S05]  /*e120*/  WARPSYNC.COLLECTIVE R15, `(.L_x_6860) ;  /* 0x000000000f087348 */ /* 0x000fea0003c00000 */
[----:B------:R0:W1:Y:S02]  /*e130*/  SHFL.IDX P6, R14, R13, R12, R11 ;  /* 0x0000000c0d0e7389 */ /* 0x00006400000c000b */
[----:B01----:R-:W-:Y:S01]  /*e140*/  ENDCOLLECTIVE ;  /* 0x000000000000791b */ /* 0x003fe20003800000 */
.L_x_6860:
        /* <DEDUP_REMOVED lines=10> */
[----:B------:R0:W-:Y:S01]  /*e1f0*/  @P1 LDGSTS.E.BYPASS.LTC128B.128 [R8+0x1cc00], desc[UR50][R2.64+0x80], !P2 ;  /* 0x1cc0008002081fae */ /* 0x0001e2000d101d72 */
[----:B------:R-:W-:Y:S01]  /*e200*/  ISETP.GE.AND P1, PT, R6, 0x21, PT ;  /* 0x000000210600780c */ /* 0x000fe20003f26270 */
[----:B0-----:R-:W-:-:S12]  /*e210*/  IMAD.MOV.U32 R2, RZ, RZ, R14 ;  /* 0x000000ffff027224 */ /* 0x001fd800078e000e */
[----:B------:R-:W-:Y:S05]  /*e220*/  WARPSYNC.COLLECTIVE R15, `(.L_x_6861) ;  /* 0x000000000f087348 */ /* 0x000fea0003c00000 */
[----:B------:R0:W1:Y:S02]  /*e230*/  SHFL.IDX P6, R14, R13, R12, R11 ;  /* 0x0000000c0d0e7389 */ /* 0x00006400000c000b */
[----:B01----:R-:W-:Y:S01]  /*e240*/  ENDCOLLECTIVE ;  /* 0x000000000000791b */ /* 0x003fe20003800000 */
.L_x_6861:
[----:B------:R-:W-:Y:S02]  /*e250*/  @P1 IMAD R8, R5, 0x2, R22 ;  /* 0x0000000205081824 */ /* 0x000fe400078e0216 */
[----:B------:R-:W-:Y:S02]  /*e260*/  IMAD.MOV.U32 R13, RZ, RZ, R0 ;  /* 0x000000ffff0d7224 */ /* 0x000fe400078e0000 */
[----:B------:R-:W-:Y:S02]  /*e270*/  IMAD.MOV.U32 R12, RZ, RZ, 0x3 ;  /* 0x00000003ff0c7424 */ /* 0x000fe400078e00ff */
[----:B------:R-:W-:-:S07]  /*e280*/  IMAD.MOV.U32 R3, RZ, RZ, R14 ;  /* 0x000000ffff037224 */ /* 0x000fce00078e000e */
[----:B------:R-:W-:Y:S05]  /*e290*/  WARPSYNC.COLLECTIVE R15, `(.L_x_6862) ;  /* 0x000000000f087348 */ /* 0x000fea0003c00000 */
[----:B------:R0:W1:Y:S02]  /*e2a0*/  SHFL.IDX P6, R14, R13, R12, R11 ;  /* 0x0000000c0d0e7389 */ /* 0x00006400000c000b */
[----:B01----:R-:W-:Y:S01]  /*e2b0*/  ENDCOLLECTIVE ;  /* 0x000000000000791b */ /* 0x003fe20003800000 */
.L_x_6862:
[----:B------:R-:W-:-:S04]  /*e2c0*/  @P1 LEA R3, P0, R30, R3, 0x1 ;  /* 0x000000031e031211 */ /* 0x000fc800078008ff */
[----:B------:R-:W-:-:S04]  /*e2d0*/  @P1 IADD3.X R2, RZ, R2, RZ, P0, !PT ;  /* 0x00000002ff021210 */ /* 0x000fc800007fe4ff */
        /* <DEDUP_REMOVED lines=14> */
.L_x_6863:
[----:B------:R-:W-:Y:S01]  /*e3c0*/  @P1 LEA R8, R5, R22, 0x1 ;  /* 0x0000001605081211 */ /* 0x000fe200078e08ff */
[----:B------:R-:W-:Y:S02]  /*e3d0*/  IMAD.MOV.U32 R13, RZ, RZ, R0 ;  /* 0x000000ffff0d7224 */ /* 0x000fe400078e0000 */
[----:B------:R-:W-:Y:S02]  /*e3e0*/  IMAD.MOV.U32 R12, RZ, RZ, 0x4 ;  /* 0x00000004ff0c7424 */ /* 0x000fe400078e00ff */
[----:B------:R-:W-:-:S07]  /*e3f0*/  IMAD.MOV.U32 R3, RZ, RZ, R14 ;  /* 0x000000ffff037224 */ /* 0x000fce00078e000e */
[----:B------:R-:W-:Y:S05]  /*e400*/  WARPSYNC.COLLECTIVE R15, `(.L_x_6864) ;  /* 0x000000000f087348 */ /* 0x000fea0003c00000 */
[----:B------:R0:W1:Y:S02]  /*e410*/  SHFL.IDX P6, R14, R13, R12, R11 ;  /* 0x0000000c0d0e7389 */ /* 0x00006400000c000b */
[----:B01----:R-:W-:Y:S01]  /*e420*/  ENDCOLLECTIVE ;  /* 0x000000000000791b */ /* 0x003fe20003800000 */
.L_x_6864:
        /* <DEDUP_REMOVED lines=16> */
.L_x_6865:
[----:B------:R-:W-:Y:S01]  /*e530*/  @P1 IMAD R8, R5, 0x2, R22 ;  /* 0x0000000205081824 */ /* 0x000fe200078e0216 */
[----:B------:R-:W-:Y:S01]  /*e540*/  MOV R13, R0 ;  /* 0x00000000000d7202 */ /* 0x000fe20000000f00 */
[----:B------:R-:W-:Y:S02]  /*e550*/  IMAD.MOV.U32 R12, RZ, RZ, 0x5 ;  /* 0x00000005ff0c7424 */ /* 0x000fe400078e00ff */
[----:B------:R-:W-:-:S07]  /*e560*/  IMAD.MOV.U32 R3, RZ, RZ, R14 ;  /* 0x000000ffff037224 */ /* 0x000fce00078e000e */
[----:B------:R-:W-:Y:S05]  /*e570*/  WARPSYNC.COLLECTIVE R15, `(.L_x_6866) ;  /* 0x000000000f087348 */ /* 0x000fea0003c00000 */
[----:B------:R0:W1:Y:S02]  /*e580*/  SHFL.IDX P6, R14, R13, R12, R11 ;  /* 0x0000000c0d0e7389 */ /* 0x00006400000c000b */
[----:B01----:R-:W-:Y:S01]  /*e590*/  ENDCOLLECTIVE ;  /* 0x000000000000791b */ /* 0x003fe20003800000 */
.L_x_6866:
        /* <DEDUP_REMOVED lines=16> */
.L_x_6867:
[----:B------:R-:W-:Y:S02]  /*e6a0*/  @P1 IMAD R8, R5, 0x2, R22 ;  /* 0x0000000205081824 */ /* 0x000fe400078e0216 */
[----:B------:R-:W-:Y:S01]  /*e6b0*/  IMAD.MOV.U32 R13, RZ, RZ, R0 ;  /* 0x000000ffff0d7224 */ /* 0x000fe200078e0000 */
[----:B------:R-:W-:Y:S01]  /*e6c0*/  MOV R12, 0x6 ;  /* 0x00000006000c7802 */ /* 0x000fe20000000f00 */
[----:B------:R-:W-:-:S07]  /*e6d0*/  IMAD.MOV.U32 R3, RZ, RZ, R14 ;  /* 0x000000ffff037224 */ /* 0x000fce00078e000e */
[----:B------:R-:W-:Y:S05]  /*e6e0*/  WARPSYNC.COLLECTIVE R15, `(.L_x_6868) ;  /* 0x000000000f087348 */ /* 0x000fea0003c00000 */
[----:B------:R0:W1:Y:S02]  /*e6f0*/  SHFL.IDX P6, R14, R13, R12, R11 ;  /* 0x0000000c0d0e7389 */ /* 0x00006400000c000b */
[----:B01----:R-:W-:Y:S01]  /*e700*/  ENDCOLLECTIVE ;  /* 0x000000000000791b */ /* 0x003fe20003800000 */
.L_x_6868:
        /* <DEDUP_REMOVED lines=16> */
.L_x_6869:
[----:B------:R-:W-:Y:S02]  /*e810*/  @P1 IMAD R8, R5, 0x2, R22 ;  /* 0x0000000205081824 */ /* 0x000fe400078e0216 */
[----:B------:R-:W-:Y:S02]  /*e820*/  IMAD.MOV.U32 R13, RZ, RZ, R0 ;  /* 0x000000ffff0d7224 */ /* 0x000fe400078e0000 */
[----:B------:R-:W-:Y:S02]  /*e830*/  IMAD.MOV.U32 R12, RZ, RZ, 0x7 ;  /* 0x00000007ff0c7424 */ /* 0x000fe400078e00ff */
[----:B------:R-:W-:-:S07]  /*e840*/  IMAD.MOV.U32 R3, RZ, RZ, R14 ;  /* 0x000000ffff037224 */ /* 0x000fce00078e000e */
[----:B------:R-:W-:Y:S05]  /*e850*/  WARPSYNC.COLLECTIVE R15, `(.L_x_6870) ;  /* 0x000000000f087348 */ /* 0x000fea0003c00000 */
[----:B------:R0:W1:Y:S02]  /*e860*/  SHFL.IDX P6, R14, R13, R12, R11 ;  /* 0x0000000c0d0e7389 */ /* 0x00006400000c000b */
[----:B01----:R-:W-:Y:S01]  /*e870*/  ENDCOLLECTIVE ;  /* 0x000000000000791b */ /* 0x003fe20003800000 */
.L_x_6870:
        /* <DEDUP_REMOVED lines=10> */
.L_x_6871:
[----:B------:R-:W-:Y:S01]  /*e920*/  @!PT LDS RZ, [RZ] ;  /* 0x00000000fffff984 */ /* 0x000fe20000000800 */
[----:B------:R-:W-:Y:S01]  /*e930*/  @!PT LDS RZ, [RZ] ;  /* 0x00000000fffff984 */ /* 0x000fe20000000800 */
[----:B------:R-:W-:Y:S01]  /*e940*/  @!PT LDS RZ, [RZ] ;  /* 0x00000000fffff984 */ /* 0x000fe20000000800 */
[----:B------:R-:W-:Y:S04]  /*e950*/  @P1 LDGSTS.E.BYPASS.LTC128B.128 [R8+0x1b400], desc[UR50][R2.64], !P3 ;  /* 0x1b40000002081fae */ /* 0x000fe8000d901d72 */
[----:B------:R0:W-:Y:S02]  /*e960*/  @P1 LDGSTS.E.BYPASS.LTC128B.128 [R8+0x1f400], desc[UR50][R2.64+0x80], !P2 ;  /* 0x1f40008002081fae */ /* 0x0001e4000d101d72 */
[----:B0-----:R-:W-:Y:S01]  /*e970*/  IMAD.MOV.U32 R2, RZ, RZ, R14 ;  /* 0x000000ffff027224 */ /* 0x001fe200078e000e */
[----:B------:R-:W-:Y:S06]  /*e980*/  BRA `(.L_x_6872) ;  /* 0xffffffbc006c7947 */ /* 0x000fec000383ffff */
.L_x_6794:
        /* <DEDUP_REMOVED lines=9> */
.L_x_6873:
[C---:B------:R-:W-:Y:S01]  /*ea20*/  VIADD R7, R4.reuse, 0x10 ;  /* 0x0000001004077836 */ /* 0x040fe20000000000 */
[----:B------:R-:W-:Y:S02]  /*ea30*/  ISETP.GE.AND P2, PT, R4, R6, PT ;  /* 0x000000060400720c */ /* 0x000fe40003f46270 */
[----:B------:R-:W-:Y:S01]  /*ea40*/  MOV R13, R0 ;  /* 0x00000000000d7202 */ /* 0x000fe20000000f00 */
[----:B------:R-:W-:-:S10]  /*ea50*/  IMAD.MOV.U32 R2, RZ, RZ, R14 ;  /* 0x000000ffff027224 */ /* 0x000fd400078e000e */
[----:B------:R-:W-:Y:S05]  /*ea60*/  WARPSYNC.COLLECTIVE R15, `(.L_x_6874) ;  /* 0x000000000f087348 */ /* 0x000fea0003c00000 */
[----:B------:R0:W1:Y:S02]  /*ea70*/  SHFL.IDX P6, R14, R13, R12, R11 ;  /* 0x0000000c0d0e7389 */ /* 0x00006400000c000b */
[----:B01----:R-:W-:Y:S01]  /*ea80*/  ENDCOLLECTIVE ;  /* 0x000000000000791b */ /* 0x003fe20003800000 */
.L_x_6874:
        /* <DEDUP_REMOVED lines=8> */
.L_x_6875:
[----:B------:R-:W-:Y:S01]  /*eb10*/  @!PT LDS RZ, [RZ] ;  /* 0x00000000fffff984 */ /* 0x000fe20000000800 */
[----:B------:R-:W-:Y:S01]  /*eb20*/  @!PT LDS RZ, [RZ] ;  /* 0x00000000fffff984 */ /* 0x000fe20000000800 */
[----:B------:R-:W-:Y:S01]  /*eb30*/  @!PT LDS RZ, [RZ] ;  /* 0x00000000fffff984 */ /* 0x000fe20000000800 */
        /* <DEDUP_REMOVED lines=8> */
.L_x_6876:
        /* <DEDUP_REMOVED lines=8> */
.L_x_6877:
[----:B------:R-:W-:Y:S02]  /*ec40*/  @!P2 IMAD.MOV.U32 R3, RZ, RZ, R7 ;  /* 0x000000ffff03a224 */ /* 0x000fe400078e0007 */
[----:B------:R-:W-:-:S03]  /*ec50*/  VIADD R7, R4, 0x20 ;  /* 0x0000002004077836 */ /* 0x000fc60000000000 */
        /* <DEDUP_REMOVED lines=11> */
.L_x_6878:
        /* <DEDUP_REMOVED lines=8> */
.L_x_6879:
        /* <DEDUP_REMOVED lines=13> */
.L_x_6880:
        /* <DEDUP_REMOVED lines=8> */
.L_x_6881:
        /* <DEDUP_REMOVED lines=13> */
.L_x_6882:
        /* <DEDUP_REMOVED lines=8> */
.L_x_6883:
        /* <DEDUP_REMOVED lines=13> */
.L_x_6884:
        /* <DEDUP_REMOVED lines=8> */
.L_x_6885:
        /* <DEDUP_REMOVED lines=13> */
.L_x_6886:
        /* <DEDUP_REMOVED lines=8> */
.L_x_6887:
        /* <DEDUP_REMOVED lines=11> */
.L_x_6888:
[----:B------:R-:W-:Y:S05]  /*f380*/  BRA `(.L_x_6889) ;  /* 0xffffffbc00d07947 */ /* 0x000fea000383ffff */
.L_x_6799:
[----:B0-----:R0:W1:Y:S02]  /*f390*/  SYNCS.PHASECHK.TRANS64.TRYWAIT P1, [R22+URZ+0x28820], R3 ;  /* 0x02882003160075a7 */ /* 0x001064000802017f */
[----:B-1----:R-:W-:Y:S05]  /*f3a0*/  @!P1 NANOSLEEP.SYNCS 0x989680 ;  /* 0x009896800000995d */ /* 0x002fea0003900000 */
[----:B------:R-:W1:Y:S02]  /*f3b0*/  @!P1 SYNCS.PHASECHK.TRANS64 P1, [R22+URZ+0x28820], R3 ;  /* 0x02882003160095a7 */ /* 0x000e64000802007f */
[----:B-1----:R-:W-:Y:S05]  /*f3c0*/  @!P1 BRA `(.L_x_6799) ;  /* 0xfffffffc00f09947 */ /* 0x002fea000383ffff */
[----:B------:R-:W-:Y:S05]  /*f3d0*/  BRA `(.L_x_6890) ;  /* 0xffffffc000407947 */ /* 0x000fea000383ffff */
.L_x_6804:
[----:B0-----:R0:W1:Y:S02]  /*f3e0*/  SYNCS.PHASECHK.TRANS64.TRYWAIT P0, [R6+URZ+0x28840], R3 ;  /* 0x02884003060075a7 */ /* 0x001064000800017f */
[----:B-1----:R-:W-:Y:S05]  /*f3f0*/  @!P0 NANOSLEEP.SYNCS 0x989680 ;  /* 0x009896800000895d */ /* 0x002fea0003900000 */
[----:B------:R-:W1:Y:S02]  /*f400*/  @!P0 SYNCS.PHASECHK.TRANS64 P0, [R6+URZ+0x28840], R3 ;  /* 0x02884003060085a7 */ /* 0x000e64000800007f */
[----:B-1----:R-:W-:Y:S05]  /*f410*/  @!P0 BRA `(.L_x_6804) ;  /* 0xfffffffc00f08947 */ /* 0x002fea000383ffff */
[----:B------:R-:W-:Y:S05]  /*f420*/  BRA `(.L_x_6891) ;  /* 0xffffffc4000c7947 */ /* 0x000fea000383ffff */
.L_x_6805:
[----:B------:R-:W-:Y:S01]  /*f430*/  BSSY B1, `(.L_x_6892) ;  /* 0x0000008000017945 */ /* 0x000fe20003800000 */
[----:B------:R-:W-:Y:S01]  /*f440*/  MOV R13, R9 ;  /* 0x00000009000d7202 */ /* 0x000fe20000000f00 */
[----:B------:R-:W-:Y:S02]  /*f450*/  IMAD.MOV.U32 R12, RZ, RZ, RZ ;  /* 0x000000ffff0c7224 */ /* 0x000fe400078e00ff */
[----:B------:R-:W-:Y:S02]  /*f460*/  IMAD.MOV.U32 R11, RZ, RZ, 0x181f ;  /* 0x0000181fff0b7424 */ /* 0x000fe400078e00ff */
[----:B------:R-:W-:-:S07]  /*f470*/  IMAD.MOV.U32 R15, RZ, RZ, -0x1 ;  /* 0xffffffffff0f7424 */ /* 0x000fce00078e00ff */
[----:B--2---:R-:W-:Y:S05]  /*f480*/  WARPSYNC.COLLECTIVE R15, `(.L_x_6893) ;  /* 0x000000000f087348 */ /* 0x004fea0003c00000 */
[----:B--2---:R0:W1:Y:S02]  /*f490*/  SHFL.IDX P6, R14, R13, R12, R11 ;  /* 0x0000000c0d0e7389 */ /* 0x00406400000c000b */
[----:B01----:R-:W-:Y:S01]  /*f4a0*/  ENDCOLLECTIVE ;  /* 0x000000000000791b */ /* 0x003fe20003800000 */
.L_x_6893:
[----:B------:R-:W-:Y:S05]  /*f4b0*/  BSYNC B1 ;  /* 0x0000000000017941 */ /* 0x000fea0003800000 */
.L_x_6892:
        /* <DEDUP_REMOVED lines=9> */
.L_x_6894:
[----:B------:R-:W-:Y:S02]  /*f550*/  IMAD R8, R8, 0x2, R22 ;  /* 0x0000000208087824 */ /* 0x000fe400078e0216 */
[----:B------:R-:W-:Y:S02]  /*f560*/  IMAD.MOV.U32 R13, RZ, RZ, R9 ;  /* 0x000000ffff0d7224 */ /* 0x000fe400078e0009 */
[----:B------:R-:W-:Y:S02]  /*f570*/  IMAD.MOV.U32 R12, RZ, RZ, 0x1 ;  /* 0x00000001ff0c7424 */ /* 0x000fe400078e00ff */
[----:B------:R-:W-:-:S07]  /*f580*/  IMAD.MOV.U32 R2, RZ, RZ, R14 ;  /* 0x000000ffff027224 */ /* 0x000fce00078e000e */
[----:B------:R-:W-:Y:S05]  /*f590*/  WARPSYNC.COLLECTIVE R15, `(.L_x_6895) ;  /* 0x000000000f087348 */ /* 0x000fea0003c00000 */
[----:B------:R0:W1:Y:S02]  /*f5a0*/  SHFL.IDX P6, R14, R13, R12, R11 ;  /* 0x0000000c0d0e7389 */ /* 0x00006400000c000b */
[----:B01----:R-:W-:Y:S01]  /*f5b0*/  ENDCOLLECTIVE ;  /* 0x000000000000791b */ /* 0x003fe20003800000 */
.L_x_6895:
[----:B------:R-:W-:-:S05]  /*f5c0*/  IADD3 R2, P0, R2, R5, RZ ;  /* 0x0000000502027210 */ /* 0x000fca0007f1e0ff */
[----:B------:R-:W-:-:S05]  /*f5d0*/  IMAD.X R3, RZ, RZ, R3, P0 ;  /* 0x000000ffff037224 */ /* 0x000fca00000e0603 */
[----:B------:R-:W-:Y:S01]  /*f5e0*/  @!PT LDS RZ, [RZ] ;  /* 0x00000000fffff984 */ /* 0x000fe20000000800 */
[----:B------:R-:W-:Y:S01]  /*f5f0*/  @!PT LDS RZ, [RZ] ;  /* 0x00000000fffff984 */ /* 0x000fe20000000800 */
[----:B------:R-:W-:Y:S01]  /*f600*/  @!PT LDS RZ, [RZ] ;  /* 0x00000000fffff984 */ /* 0x000fe20000000800 */
[----:B------:R-:W-:Y:S01]  /*f610*/  LDGSTS.E.BYPASS.LTC128B.128 [R8+0x18400], desc[UR50][R2.64], !P4 ;  /* 0x1840000002087fae */ /* 0x000fe2000e101d72 */
[----:B------:R-:W-:-:S03]  /*f620*/  MOV R13, R7 ;  /* 0x00000007000d7202 */ /* 0x000fc60000000f00 */
[----:B------:R0:W-:Y:S02]  /*f630*/  LDGSTS.E.BYPASS.LTC128B.128 [R8+0x1c400], desc[UR50][R2.64+0x80], !P3 ;  /* 0x1c40008002087fae */ /* 0x0001e4000d901d72 */
[----:B0-----:R-:W-:-:S07]  /*f640*/  IMAD.MOV.U32 R3, RZ, RZ, R14 ;  /* 0x000000ffff037224 */ /* 0x001fce00078e000e */
[----:B------:R-:W-:Y:S05]  /*f650*/  WARPSYNC.COLLECTIVE R15, `(.L_x_6896) ;  /* 0x000000000f087348 */ /* 0x000fea0003c00000 */
[----:B------:R0:W1:Y:S02]  /*f660*/  SHFL.IDX P6, R14, R13, R12, R11 ;  /* 0x0000000c0d0e7389 */ /* 0x00006400000c000b */
[----:B01----:R-:W-:Y:S01]  /*f670*/  ENDCOLLECTIVE ;  /* 0x000000000000791b */ /* 0x003fe20003800000 */
.L_x_6896:
[----:B------:R-:W-:Y:S02]  /*f680*/  IMAD.MOV.U32 R13, RZ, RZ, R9 ;  /* 0x000000ffff0d7224 */ /* 0x000fe400078e0009 */
[----:B------:R-:W-:Y:S02]  /*f690*/  IMAD.MOV.U32 R12, RZ, RZ, 0x2 ;  /* 0x00000002ff0c7424 */ /* 0x000fe400078e00ff */
[----:B------:R-:W-:-:S07]  /*f6a0*/  IMAD.MOV.U32 R2, RZ, RZ, R14 ;  /* 0x000000ffff027224 */ /* 0x000fce00078e000e */
[----:B------:R-:W-:Y:S05]  /*f6b0*/  WARPSYNC.COLLECTIVE R15, `(.L_x_6897) ;  /* 0x000000000f087348 */ /* 0x000fea0003c00000 */
[----:B------:R0:W1:Y:S02]  /*f6c0*/  SHFL.IDX P6, R14, R13, R12, R11 ;  /* 0x0000000c0d0e7389 */ /* 0x00006400000c000b */
[----:B01----:R-:W-:Y:S01]  /*f6d0*/  ENDCOLLECTIVE ;  /* 0x000000000000791b */ /* 0x003fe20003800000 */
.L_x_6897:
[----:B------:R-:W-:-:S05]  /*f6e0*/  IADD3 R2, P0, R2, R5, RZ ;  /* 0x0000000502027210 */ /* 0x000fca0007f1e0ff */
[----:B------:R-:W-:-:S05]  /*f6f0*/  IMAD.X R3, RZ, RZ, R3, P0 ;  /* 0x000000ffff037224 */ /* 0x000fca00000e0603 */
[----:B------:R-:W-:Y:S01]  /*f700*/  @!PT LDS RZ, [RZ] ;  /* 0x00000000fffff984 */ /* 0x000fe20000000800 */
[----:B------:R-:W-:Y:S01]  /*f710*/  @!PT LDS RZ, [RZ] ;  /* 0x00000000fffff984 */ /* 0x000fe20000000800 */
[----:B------:R-:W-:Y:S01]  /*f720*/  @!PT LDS RZ, [RZ] ;  /* 0x00000000fffff984 */ /* 0x000fe20000000800 */
[----:B------:R-:W-:Y:S01]  /*f730*/  LDGSTS.E.BYPASS.LTC128B.128 [R8+0x18c00], desc[UR50][R2.64], !P4 ;  /* 0x18c0000002087fae */ /* 0x000fe2000e101d72 */
[----:B------:R-:W-:-:S03]  /*f740*/  IMAD.MOV.U32 R13, RZ, RZ, R7 ;  /* 0x000000ffff0d7224 */ /* 0x000fc600078e0007 */
[----:B------:R0:W-:Y:S02]  /*f750*/  LDGSTS.E.BYPASS.LTC128B.128 [R8+0x1cc00], desc[UR50][R2.64+0x80], !P3 ;  /* 0x1cc0008002087fae */ /* 0x0001e4000d901d72 */
[----:B0-----:R-:W-:-:S07]  /*f760*/  IMAD.MOV.U32 R3, RZ, RZ, R14 ;  /* 0x000000ffff037224 */ /* 0x001fce00078e000e */
[----:B------:R-:W-:Y:S05]  /*f770*/  WARPSYNC.COLLECTIVE R15, `(.L_x_6898) ;  /* 0x000000000f087348 */ /* 0x000fea0003c00000 */
[----:B------:R0:W1:Y:S02]  /*f780*/  SHFL.IDX P6, R14, R13, R12, R11 ;  /* 0x0000000c0d0e7389 */ /* 0x00006400000c000b */
[----:B01----:R-:W-:Y:S01]  /*f790*/  ENDCOLLECTIVE ;  /* 0x000000000000791b */ /* 0x003fe20003800000 */
.L_x_6898:
[----:B------:R-:W-:Y:S02]  /*f7a0*/  IMAD.MOV.U32 R13, RZ, RZ, R9 ;  /* 0x000000ffff0d7224 */ /* 0x000fe400078e0009 */
[----:B------:R-:W-:Y:S02]  /*f7b0*/  IMAD.MOV.U32 R12, RZ, RZ, 0x3 ;  /* 0x00000003ff0c7424 */ /* 0x000fe400078e00ff */
[----:B------:R-:W-:-:S07]  /*f7c0*/  IMAD.MOV.U32 R2, RZ, RZ, R14 ;  /* 0x000000ffff027224 */ /* 0x000fce00078e000e */
[----:B------:R-:W-:Y:S05]  /*f7d0*/  WARPSYNC.COLLECTIVE R15, `(.L_x_6899) ;  /* 0x000000000f087348 */ /* 0x000fea0003c00000 */
[----:B------:R0:W1:Y:S02]  /*f7e0*/  SHFL.IDX P6, R14, R13, R12, R11 ;  /* 0x0000000c0d0e7389 */ /* 0x00006400000c000b */
[----:B01----:R-:W-:Y:S01]  /*f7f0*/  ENDCOLLECTIVE ;  /* 0x000000000000791b */ /* 0x003fe20003800000 */
.L_x_6899:
[----:B------:R-:W-:-:S04]  /*f800*/  IADD3 R2, P0, R2, R5, RZ ;  /* 0x0000000502027210 */ /* 0x000fc80007f1e0ff */
[----:B------:R-:W-:-:S05]  /*f810*/  IADD3.X R3, RZ, R3, RZ, P0, !PT ;  /* 0x00000003ff037210 */ /* 0x000fca00007fe4ff */
        /* <DEDUP_REMOVED lines=10> */
.L_x_6900:
[----:B------:R-:W-:Y:S01]  /*f8c0*/  IMAD.MOV.U32 R13, RZ, RZ, R9 ;  /* 0x000000ffff0d7224 */ /* 0x000fe200078e0009 */
[----:B------:R-:W-:Y:S01]  /*f8d0*/  MOV R12, 0x4 ;  /* 0x00000004000c7802 */ /* 0x000fe20000000f00 */
[----:B------:R-:W-:-:S07]  /*f8e0*/  IMAD.MOV.U32 R2, RZ, RZ, R14 ;  /* 0x000000ffff027224 */ /* 0x000fce00078e000e */
[----:B------:R-:W-:Y:S05]  /*f8f0*/  WARPSYNC.COLLECTIVE R15, `(.L_x_6901) ;  /* 0x000000000f087348 */ /* 0x000fea0003c00000 */
[----:B------:R0:W1:Y:S02]  /*f900*/  SHFL.IDX P6, R14, R13, R12, R11 ;  /* 0x0000000c0d0e7389 */ /* 0x00006400000c000b */
[----:B01----:R-:W-:Y:S01]  /*f910*/  ENDCOLLECTIVE ;  /* 0x000000000000791b */ /* 0x003fe20003800000 */
.L_x_6901:
        /* <DEDUP_REMOVED lines=12> */
.L_x_6902:
[----:B------:R-:W-:Y:S02]  /*f9e0*/  IMAD.MOV.U32 R13, RZ, RZ, R9 ;  /* 0x000000ffff0d7224 */ /* 0x000fe400078e0009 */
[----:B------:R-:W-:Y:S02]  /*f9f0*/  IMAD.MOV.U32 R12, RZ, RZ, 0x5 ;  /* 0x00000005ff0c7424 */ /* 0x000fe400078e00ff */
[----:B------:R-:W-:-:S07]  /*fa00*/  IMAD.MOV.U32 R2, RZ, RZ, R14 ;  /* 0x000000ffff027224 */ /* 0x000fce00078e000e */
[----:B------:R-:W-:Y:S05]  /*fa10*/  WARPSYNC.COLLECTIVE R15, `(.L_x_6903) ;  /* 0x000000000f087348 */ /* 0x000fea0003c00000 */
[----:B------:R0:W1:Y:S02]  /*fa20*/  SHFL.IDX P6, R14, R13, R12, R11 ;  /* 0x0000000c0d0e7389 */ /* 0x00006400000c000b */
[----:B01----:R-:W-:Y:S01]  /*fa30*/  ENDCOLLECTIVE ;  /* 0x000000000000791b */ /* 0x003fe20003800000 */
.L_x_6903:
        /* <DEDUP_REMOVED lines=12> */
.L_x_6904:
[----:B------:R-:W-:Y:S02]  /*fb00*/  IMAD.MOV.U32 R13, RZ, RZ, R9 ;  /* 0x000000ffff0d7224 */ /* 0x000fe400078e0009 */
[----:B------:R-:W-:Y:S02]  /*fb10*/  IMAD.MOV.U32 R12, RZ, RZ, 0x6 ;  /* 0x00000006ff0c7424 */ /* 0x000fe400078e00ff */
[----:B------:R-:W-:-:S07]  /*fb20*/  IMAD.MOV.U32 R2, RZ, RZ, R14 ;  /* 0x000000ffff027224 */ /* 0x000fce00078e000e */
[----:B------:R-:W-:Y:S05]  /*fb30*/  WARPSYNC.COLLECTIVE R15, `(.L_x_6905) ;  /* 0x000000000f087348 */ /* 0x000fea0003c00000 */
[----:B------:R0:W1:Y:S02]  /*fb40*/  SHFL.IDX P6, R14, R13, R12, R11 ;  /* 0x0000000c0d0e7389 */ /* 0x00006400000c000b */
[----:B01----:R-:W-:Y:S01]  /*fb50*/  ENDCOLLECTIVE ;  /* 0x000000000000791b */ /* 0x003fe20003800000 */
.L_x_6905:
        /* <DEDUP_REMOVED lines=12> */
.L_x_6906:
[----:B------:R-:W-:Y:S02]  /*fc20*/  IMAD.MOV.U32 R13, RZ, RZ, R9 ;  /* 0x000000ffff0d7224 */ /* 0x000fe400078e0009 */
[----:B------:R-:W-:Y:S02]  /*fc30*/  IMAD.MOV.U32 R12, RZ, RZ, 0x7 ;  /* 0x00000007ff0c7424 */ /* 0x000fe400078e00ff */
[----:B------:R-:W-:-:S07]  /*fc40*/  IMAD.MOV.U32 R2, RZ, RZ, R14 ;  /* 0x000000ffff027224 */ /* 0x000fce00078e000e */
[----:B------:R-:W-:Y:S05]  /*fc50*/  WARPSYNC.COLLECTIVE R15, `(.L_x_6907) ;  /* 0x000000000f087348 */ /* 0x000fea0003c00000 */
[----:B------:R0:W1:Y:S02]  /*fc60*/  SHFL.IDX P6, R14, R13, R12, R11 ;  /* 0x0000000c0d0e7389 */ /* 0x00006400000c000b */
[----:B01----:R-:W-:Y:S01]  /*fc70*/  ENDCOLLECTIVE ;  /* 0x000000000000791b */ /* 0x003fe20003800000 */
.L_x_6907:
[----:B------:R-:W-:-:S04]  /*fc80*/  IADD3 R2, P0, R2, R5, RZ ;  /* 0x0000000502027210 */ /* 0x000fc80007f1e0ff */
[----:B------:R-:W-:-:S05]  /*fc90*/  IADD3.X R3, RZ, R3, RZ, P0, !PT ;  /* 0x00000003ff037210 */ /* 0x000fca00007fe4ff */
[----:B------:R-:W-:Y:S01]  /*fca0*/  @!PT LDS RZ, [RZ] ;  /* 0x00000000fffff984 */ /* 0x000fe20000000800 */
[----:B------:R-:W-:Y:S01]  /*fcb0*/  @!PT LDS RZ, [RZ] ;  /* 0x00000000fffff984 */ /* 0x000fe20000000800 */
[----:B------:R-:W-:Y:S01]  /*fcc0*/  @!PT LDS RZ, [RZ] ;  /* 0x00000000fffff984 */ /* 0x000fe20000000800 */
[----:B------:R0:W-:Y:S01]  /*fcd0*/  LDGSTS.E.BYPASS.LTC128B.128 [R8+0x1b400], desc[UR50][R2.64], !P4 ;  /* 0x1b40000002087fae */ /* 0x0001e2000e101d72 */
[----:B------:R-:W-:-:S03]  /*fce0*/  IMAD.MOV.U32 R13, RZ, RZ, R7 ;  /* 0x000000ffff0d7224 */ /* 0x000fc600078e0007 */
[----:B------:R0:W-:Y:S01]  /*fcf0*/  LDGSTS.E.BYPASS.LTC128B.128 [R8+0x1f400], desc[UR50][R2.64+0x80], !P3 ;  /* 0x1f40008002087fae */ /* 0x0001e2000d901d72 */
[----:B------:R-:W-:-:S07]  /*fd00*/  IMAD.MOV.U32 R9, RZ, RZ, R14 ;  /* 0x000000ffff097224 */ /* 0x000fce00078e000e */
[----:B0-----:R-:W-:Y:S05]  /*fd10*/  WARPSYNC.COLLECTIVE R15, `(.L_x_6908) ;  /* 0x000000000f087348 */ /* 0x001fea0003c00000 */
[----:B------:R1:W2:Y:S02]  /*fd20*/  SHFL.IDX P6, R14, R13, R12, R11 ;  /* 0x0000000c0d0e7389 */ /* 0x0002a400000c000b */
[----:B012---:R-:W-:Y:S01]  /*fd30*/  ENDCOLLECTIVE ;  /* 0x000000000000791b */ /* 0x007fe20003800000 */
.L_x_6908:
[----:B------:R-:W-:Y:S01]  /*fd40*/  IMAD.MOV.U32 R2, RZ, RZ, R14 ;  /* 0x000000ffff027224 */ /* 0x000fe200078e000e */
[----:B------:R-:W-:Y:S06]  /*fd50*/  BRA `(.L_x_6909) ;  /* 0xffffffbc00e07947 */ /* 0x000fec000383ffff */
.L_x_6810:
[----:B-1----:R1:W3:Y:S02]  /*fd60*/  SYNCS.PHASECHK.TRANS64.TRYWAIT P0, [R6+URZ+0x28860], R3 ;  /* 0x02886003060075a7 */ /* 0x0022e4000800017f */
[----:B---3--:R-:W-:Y:S05]  /*fd70*/  @!P0 NANOSLEEP.SYNCS 0x989680 ;  /* 0x009896800000895d */ /* 0x008fea0003900000 */
[----:B------:R-:W3:Y:S02]  /*fd80*/  @!P0 SYNCS.PHASECHK.TRANS64 P0, [R6+URZ+0x28860], R3 ;  /* 0x02886003060085a7 */ /* 0x000ee4000800007f */
[----:B---3--:R-:W-:Y:S05]  /*fd90*/  @!P0 BRA `(.L_x_6810) ;  /* 0xfffffffc00f08947 */ /* 0x008fea000383ffff */
[----:B------:R-:W-:Y:S05]  /*fda0*/  BRA `(.L_x_6910) ;  /* 0xffffffc000407947 */ /* 0x000fea000383ffff */
.L_x_6811:
[----:B------:R-:W-:Y:S01]  /*fdb0*/  BSSY B1, `(.L_x_6911) ;  /* 0x0000008000017945 */ /* 0x000fe20003800000 */
[----:B------:R-:W-:Y:S01]  /*fdc0*/  IMAD.MOV.U32 R13, RZ, RZ, R24 ;  /* 0x000000ffff0d7224 */ /* 0x000fe200078e0018 */
[----:B------:R-:W-:Y:S01]  /*fdd0*/  MOV R11, 0x181f ;  /* 0x0000181f000b7802 */ /* 0x000fe20000000f00 */
[----:B------:R-:W-:Y:S02]  /*fde0*/  IMAD.MOV.U32 R12, RZ, RZ, RZ ;  /* 0x000000ffff0c7224 */ /* 0x000fe400078e00ff */
[----:B------:R-:W-:-:S07]  /*fdf0*/  IMAD.MOV.U32 R15, RZ, RZ, -0x1 ;  /* 0xffffffffff0f7424 */ /* 0x000fce00078e00ff */
[----:B-12---:R-:W-:Y:S05]  /*fe00*/  WARPSYNC.COLLECTIVE R15, `(.L_x_6912) ;  /* 0x000000000f087348 */ /* 0x006fea0003c00000 */
[----:B--2---:R0:W2:Y:S02]  /*fe10*/  SHFL.IDX P6, R14, R13, R12, R11 ;  /* 0x0000000c0d0e7389 */ /* 0x0040a400000c000b */
[----:B012---:R-:W-:Y:S01]  /*fe20*/  ENDCOLLECTIVE ;  /* 0x000000000000791b */ /* 0x007fe20003800000 */
.L_x_6912:
[----:B------:R-:W-:Y:S05]  /*fe30*/  BSYNC B1 ;  /* 0x0000000000017941 */ /* 0x000fea0003800000 */
.L_x_6911:
        /* <DEDUP_REMOVED lines=9> */
.L_x_6913:
[----:B------:R-:W-:Y:S02]  /*fed0*/  IMAD.MOV.U32 R13, RZ, RZ, R24 ;  /* 0x000000ffff0d7224 */ /* 0x000fe400078e0018 */
[----:B------:R-:W-:Y:S01]  /*fee0*/  IMAD.MOV.U32 R12, RZ, RZ, 0x1 ;  /* 0x00000001ff0c7424 */ /* 0x000fe200078e00ff */
[----:B------:R-:W-:-:S13]  /*fef0*/  IADD3 R2, P0, R14, R5, RZ ;  /* 0x000000050e027210 */ /* 0x000fda0007f1e0ff */
[----:B------:R-:W-:Y:S05]  /*ff00*/  WARPSYNC.COLLECTIVE R15, `(.L_x_6914) ;  /* 0x000000000f087348 */ /* 0x000fea0003c00000 */
[----:B------:R0:W1:Y:S02]  /*ff10*/  SHFL.IDX P6, R14, R13, R12, R11 ;  /* 0x0000000c0d0e7389 */ /* 0x00006400000c000b */
[----:B01----:R-:W-:Y:S01]  /*ff20*/  ENDCOLLECTIVE ;  /* 0x000000000000791b */ /* 0x003fe20003800000 */
.L_x_6914:
        /* <DEDUP_REMOVED lines=13> */
.L_x_6915:
[----:B------:R-:W-:Y:S02]  /*10000*/  IMAD.MOV.U32 R13, RZ, RZ, R24 ;  /* 0x000000ffff0d7224 */ /* 0x000fe400078e0018 */
[----:B------:R-:W-:Y:S01]  /*10010*/  IMAD.MOV.U32 R12, RZ, RZ, 0x2 ;  /* 0x00000002ff0c7424 */ /* 0x000fe200078e00ff */
[----:B------:R-:W-:-:S13]  /*10020*/  IADD3 R2, P0, R14, R5, RZ ;  /* 0x000000050e027210 */ /* 0x000fda0007f1e0ff */
[----:B------:R-:W-:Y:S05]  /*10030*/  WARPSYNC.COLLECTIVE R15, `(.L_x_6916) ;  /* 0x000000000f087348 */ /* 0x000fea0003c00000 */
[----:B------:R0:W1:Y:S02]  /*10040*/  SHFL.IDX P6, R14, R13, R12, R11 ;  /* 0x0000000c0d0e7389 */ /* 0x00006400000c000b */
[----:B01----:R-:W-:Y:S01]  /*10050*/  ENDCOLLECTIVE ;  /* 0x000000000000791b */ /* 0x003fe20003800000 */
.L_x_6916:
        /* <DEDUP_REMOVED lines=9> */
[----:B0-----:R-:W-:-:S07]  /*100f0*/  MOV R3, R14 ;  /* 0x0000000e00037202 */ /* 0x001fce0000000f00 */
[----:B------:R-:W-:Y:S05]  /*10100*/  WARPSYNC.COLLECTIVE R15, `(.L_x_6917) ;  /* 0x000000000f087348 */ /* 0x000fea0003c00000 */
[----:B------:R0:W1:Y:S02]  /*10110*/  SHFL.IDX P6, R14, R13, R12, R11 ;  /* 0x0000000c0d0e7389 */ /* 0x00006400000c000b */
[----:B01----:R-:W-:Y:S01]  /*10120*/  ENDCOLLECTIVE ;  /* 0x000000000000791b */ /* 0x003fe20003800000 */
.L_x_6917:
[----:B------:R-:W-:Y:S02]  /*10130*/  IMAD.MOV.U32 R13, RZ, RZ, R24 ;  /* 0x000000ffff0d7224 */ /* 0x000fe400078e0018 */
[----:B------:R-:W-:Y:S01]  /*10140*/  IMAD.MOV.U32 R12, RZ, RZ, 0x3 ;  /* 0x00000003ff0c7424 */ /* 0x000fe200078e00ff */
[----:B------:R-:W-:-:S13]  /*10150*/  IADD3 R2, P0, R14, R5, RZ ;  /* 0x000000050e027210 */ /* 0x000fda0007f1e0ff */
[----:B------:R-:W-:Y:S05]  /*10160*/  WARPSYNC.COLLECTIVE R15, `(.L_x_6918) ;  /* 0x000000000f087348 */ /* 0x000fea0003c00000 */
[----:B------:R0:W1:Y:S02]  /*10170*/  SHFL.IDX P6, R14, R13, R12, R11 ;  /* 0x0000000c0d0e7389 */ /* 0x00006400000c000b */
[----:B01----:R-:W-:Y:S01]  /*10180*/  ENDCOLLECTIVE ;  /* 0x000000000000791b */ /* 0x003fe20003800000 */
.L_x_6918:
        /* <DEDUP_REMOVED lines=13> */
.L_x_6919:
[----:B------:R-:W-:Y:S01]  /*10260*/  MOV R13, R24 ;  /* 0x00000018000d7202 */ /* 0x000fe20000000f00 */
[----:B------:R-:W-:Y:S01]  /*10270*/  IMAD.MOV.U32 R12, RZ, RZ, 0x4 ;  /* 0x00000004ff0c7424 */ /* 0x000fe200078e00ff */
[----:B------:R-:W-:-:S13]  /*10280*/  IADD3 R2, P0, R14, R5, RZ ;  /* 0x000000050e027210 */ /* 0x000fda0007f1e0ff */
[----:B------:R-:W-:Y:S05]  /*10290*/  WARPSYNC.COLLECTIVE R15, `(.L_x_6920) ;  /* 0x000000000f087348 */ /* 0x000fea0003c00000 */
[----:B------:R0:W1:Y:S02]  /*102a0*/  SHFL.IDX P6, R14, R13, R12, R11 ;  /* 0x0000000c0d0e7389 */ /* 0x00006400000c000b */
[----:B01----:R-:W-:Y:S01]  /*102b0*/  ENDCOLLECTIVE ;  /* 0x000000000000791b */ /* 0x003fe20003800000 */
.L_x_6920:
        /* <DEDUP_REMOVED lines=13> */
.L_x_6921:
[----:B------:R-:W-:Y:S02]  /*10390*/  IMAD.MOV.U32 R13, RZ, RZ, R24 ;  /* 0x000000ffff0d7224 */ /* 0x000fe400078e0018 */
[----:B------:R-:W-:Y:S01]  /*103a0*/  IMAD.MOV.U32 R12, RZ, RZ, 0x5 ;  /* 0x00000005ff0c7424 */ /* 0x000fe200078e00ff */
[----:B------:R-:W-:-:S13]  /*103b0*/  IADD3 R2, P0, R14, R5, RZ ;  /* 0x000000050e027210 */ /* 0x000fda0007f1e0ff */
[----:B------:R-:W-:Y:S05]  /*103c0*/  WARPSYNC.COLLECTIVE R15, `(.L_x_6922) ;  /* 0x000000000f087348 */ /* 0x000fea0003c00000 */
[----:B------:R0:W1:Y:S02]  /*103d0*/  SHFL.IDX P6, R14, R13, R12, R11 ;  /* 0x0000000c0d0e7389 */ /* 0x00006400000c000b */
[----:B01----:R-:W-:Y:S01]  /*103e0*/  ENDCOLLECTIVE ;  /* 0x000000000000791b */ /* 0x003fe20003800000 */
.L_x_6922:
        /* <DEDUP_REMOVED lines=13> */
.L_x_6923:
[----:B------:R-:W-:Y:S02]  /*104c0*/  IMAD.MOV.U32 R13, RZ, RZ, R24 ;  /* 0x000000ffff0d7224 */ /* 0x000fe400078e0018 */
[----:B------:R-:W-:Y:S01]  /*104d0*/  IMAD.MOV.U32 R12, RZ, RZ, 0x6 ;  /* 0x00000006ff0c7424 */ /* 0x000fe200078e00ff */
[----:B------:R-:W-:-:S13]  /*104e0*/  IADD3 R2, P0, R14, R5, RZ ;  /* 0x000000050e027210 */ /* 0x000fda0007f1e0ff */
[----:B------:R-:W-:Y:S05]  /*104f0*/  WARPSYNC.COLLECTIVE R15, `(.L_x_6924) ;  /* 0x000000000f087348 */ /* 0x000fea0003c00000 */
[----:B------:R0:W1:Y:S02]  /*10500*/  SHFL.IDX P6, R14, R13, R12, R11 ;  /* 0x0000000c0d0e7389 */ /* 0x00006400000c000b */
[----:B01----:R-:W-:Y:S01]  /*10510*/  ENDCOLLECTIVE ;  /* 0x000000000000791b */ /* 0x003fe20003800000 */
.L_x_6924:
        /* <DEDUP_REMOVED lines=13> */
.L_x_6925:
[----:B------:R-:W-:Y:S01]  /*105f0*/  IMAD.MOV.U32 R13, RZ, RZ, R24 ;  /* 0x000000ffff0d7224 */ /* 0x000fe200078e0018 */
[----:B------:R-:W-:Y:S02]  /*10600*/  MOV R12, 0x7 ;  /* 0x00000007000c7802 */ /* 0x000fe40000000f00 */
[----:B------:R-:W-:-:S13]  /*10610*/  IADD3 R2, P0, R14, R5, RZ ;  /* 0x000000050e027210 */ /* 0x000fda0007f1e0ff */
[----:B------:R-:W-:Y:S05]  /*10620*/  WARPSYNC.COLLECTIVE R15, `(.L_x_6926) ;  /* 0x000000000f087348 */ /* 0x000fea0003c00000 */
[----:B------:R0:W1:Y:S02]  /*10630*/  SHFL.IDX P6, R14, R13, R12, R11 ;  /* 0x0000000c0d0e7389 */ /* 0x00006400000c000b */
[----:B01----:R-:W-:Y:S01]  /*10640*/  ENDCOLLECTIVE ;  /* 0x000000000000791b */ /* 0x003fe20003800000 */
.L_x_6926:
        /* <DEDUP_REMOVED lines=12> */
.L_x_6927:
[----:B------:R-:W-:Y:S01]  /*10710*/  @!PT LDS RZ, [RZ] ;  /* 0x00000000fffff984 */ /* 0x000fe20000000800 */
[----:B------:R-:W-:Y:S01]  /*10720*/  @!PT LDS RZ, [RZ] ;  /* 0x00000000fffff984 */ /* 0x000fe20000000800 */
[----:B------:R-:W-:Y:S01]  /*10730*/  @!PT LDS RZ, [RZ] ;  /* 0x00000000fffff984 */ /* 0x000fe20000000800 */
[----:B------:R0:W-:Y:S01]  /*10740*/  LDGSTS.E.BYPASS.LTC128B.128 [R7+0x7400], desc[UR50][R2.64+0x80], !P0 ;  /* 0x0740008002077fae */ /* 0x0001e2000c101d72 */
[----:B------:R-:W-:Y:S05]  /*10750*/  BRA `(.L_x_6928) ;  /* 0xffffffb800e07947 */ /* 0x000fea000383ffff */
.L_x_6819:
[----:B0-----:R0:W1:Y:S02]  /*10760*/  SYNCS.PHASECHK.TRANS64.TRYWAIT P0, [R0+URZ+0x28860], R3 ;  /* 0x02886003000075a7 */ /* 0x001064000800017f */
[----:B-1----:R-:W-:Y:S05]  /*10770*/  @!P0 NANOSLEEP.SYNCS 0x989680 ;  /* 0x009896800000895d */ /* 0x002fea0003900000 */
[----:B------:R-:W1:Y:S02]  /*10780*/  @!P0 SYNCS.PHASECHK.TRANS64 P0, [R0+URZ+0x28860], R3 ;  /* 0x02886003000085a7 */ /* 0x000e64000800007f */
[----:B-1----:R-:W-:Y:S05]  /*10790*/  @!P0 BRA `(.L_x_6819) ;  /* 0xfffffffc00f08947 */ /* 0x002fea000383ffff */
[----:B------:R-:W-:Y:S05]  /*107a0*/  BRA `(.L_x_6929) ;  /* 0xffffffbc00fc7947 */ /* 0x000fea000383ffff */
.L_x_6820:
        /* <DEDUP_REMOVED lines=8> */
.L_x_6931:
[----:B------:R-:W-:Y:S05]  /*10830*/  BSYNC B0 ;  /* 0x0000000000007941 */ /* 0x000fea0003800000 */
.L_x_6930:
        /* <DEDUP_REMOVED lines=9> */
.L_x_6932:
[----:B------:R-:W-:Y:S01]  /*108d0*/  ULDC UR4, c[0x0][0x2f4] ;  /* 0x0000bd0000047ab9 */ /* 0x000fe20000000800 */
[----:B------:R-:W-:Y:S01]  /*108e0*/  IMAD R4, R9, 0x2, R22 ;  /* 0x0000000209047824 */ /* 0x000fe200078e0216 */
[----:B------:R-:W-:Y:S02]  /*108f0*/  ISETP.GE.AND P1, PT, R30, UR4, PT ;  /* 0x000000041e007c0c */ /* 0x000fe4000bf26270 */
[----:B------:R-:W-:Y:S02]  /*10900*/  ISETP.GE.AND P0, PT, R29, UR4, PT ;  /* 0x000000041d007c0c */ /* 0x000fe4000bf06270 */
[C---:B------:R-:W-:Y:S02]  /*10910*/  ISETP.LT.OR P3, PT, R6.reuse, 0x1, P1 ;  /* 0x000000010600780c */ /* 0x040fe40000f61670 */
[----:B------:R-:W-:Y:S01]  /*10920*/  ISETP.LT.OR P4, PT, R6, 0x1, P0 ;  /* 0x000000010600780c */ /* 0x000fe20000781670 */
[----:B------:R-:W-:Y:S01]  /*10930*/  IMAD.MOV.U32 R13, RZ, RZ, R24 ;  /* 0x000000ffff0d7224 */ /* 0x000fe200078e0018 */
[----:B------:R-:W-:-:S02]  /*10940*/  MOV R12, 0x1 ;  /* 0x00000001000c7802 */ /* 0x000fc40000000f00 */
[----:B------:R-:W-:-:S13]  /*10950*/  IADD3 R2, P2, R14, R5, RZ ;  /* 0x000000050e027210 */ /* 0x000fda0007f5e0ff */
[----:B------:R-:W-:Y:S05]  /*10960*/  WARPSYNC.COLLECTIVE R15, `(.L_x_6933) ;  /* 0x000000000f087348 */ /* 0x000fea0003c00000 */
[----:B------:R0:W1:Y:S02]  /*10970*/  SHFL.IDX P6, R14, R13, R12, R11 ;  /* 0x0000000c0d0e7389 */ /* 0x00006400000c000b */
[----:B01----:R-:W-:Y:S01]  /*10980*/  ENDCOLLECTIVE ;  /* 0x000000000000791b */ /* 0x003fe20003800000 */
.L_x_6933:
[----:B------:R-:W-:-:S05]  /*10990*/  IMAD.X R3, RZ, RZ, R3, P2 ;  /* 0x000000ffff037224 */ /* 0x000fca00010e0603 */
[----:B------:R-:W-:Y:S01]  /*109a0*/  @!PT LDS RZ, [RZ] ;  /* 0x00000000fffff984 */ /* 0x000fe20000000800 */
[----:B------:R-:W-:Y:S01]  /*109b0*/  @!PT LDS RZ, [RZ] ;  /* 0x00000000fffff984 */ /* 0x000fe20000000800 */
[----:B------:R-:W-:Y:S01]  /*109c0*/  @!PT LDS RZ, [RZ] ;  /* 0x00000000fffff984 */ /* 0x000fe20000000800 */
[----:B------:R0:W-:Y:S01]  /*109d0*/  LDGSTS.E.BYPASS.LTC128B.128 [R4+0x400], desc[UR50][R2.64], !P3 ;  /* 0x0040000002047fae */ /* 0x0001e2000d901d72 */
[----:B------:R-:W-:-:S03]  /*109e0*/  ISETP.LT.OR P3, PT, R6, 0x11, P1 ;  /* 0x000000110600780c */ /* 0x000fc60000f61670 */
[----:B------:R0:W-:Y:S01]  /*109f0*/  LDGSTS.E.BYPASS.LTC128B.128 [R4+0x4400], desc[UR50][R2.64+0x80], !P4 ;  /* 0x0440008002047fae */ /* 0x0001e2000e101d72 */
[----:B------:R-:W-:Y:S01]  /*10a00*/  ISETP.LT.OR P4, PT, R6, 0x11, P0 ;  /* 0x000000110600780c */ /* 0x000fe20000781670 */
[----:B------:R-:W-:Y:S02]  /*10a10*/  IMAD.MOV.U32 R13, RZ, RZ, R23 ;  /* 0x000000ffff0d7224 */ /* 0x000fe400078e0017 */
[----:B------:R-:W-:-:S10]  /*10a20*/  IMAD.MOV.U32 R7, RZ, RZ, R14 ;  /* 0x000000ffff077224 */ /* 0x000fd400078e000e */
[----:B0-----:R-:W-:Y:S05]  /*10a30*/  WARPSYNC.COLLECTIVE R15, `(.L_x_6934) ;  /* 0x000000000f087348 */ /* 0x001fea0003c00000 */
[----:B------:R1:W2:Y:S02]  /*10a40*/  SHFL.IDX P6, R14, R13, R12, R11 ;  /* 0x0000000c0d0e7389 */ /* 0x0002a400000c000b */
[----:B012---:R-:W-:Y:S01]  /*10a50*/  ENDCOLLECTIVE ;  /* 0x000000000000791b */ /* 0x007fe20003800000 */
.L_x_6934:
[----:B------:R-:W-:Y:S02]  /*10a60*/  IMAD.MOV.U32 R13, RZ, RZ, R24 ;  /* 0x000000ffff0d7224 */ /* 0x000fe400078e0018 */
[----:B------:R-:W-:Y:S02]  /*10a70*/  IMAD.MOV.U32 R12, RZ, RZ, 0x2 ;  /* 0x00000002ff0c7424 */ /* 0x000fe400078e00ff */
[----:B------:R-:W-:-:S07]  /*10a80*/  IMAD.MOV.U32 R10, RZ, RZ, R14 ;  /* 0x000000ffff0a7224 */ /* 0x000fce00078e000e */
[----:B------:R-:W-:Y:S05]  /*10a90*/  WARPSYNC.COLLECTIVE R15, `(.L_x_6935) ;  /* 0x000000000f087348 */ /* 0x000fea0003c00000 */
[----:B------:R0:W1:Y:S02]  /*10aa0*/  SHFL.IDX P6, R14, R13, R12, R11 ;  /* 0x0000000c0d0e7389 */ /* 0x00006400000c000b */
[----:B01----:R-:W-:Y:S01]  /*10ab0*/  ENDCOLLECTIVE ;  /* 0x000000000000791b */ /* 0x003fe20003800000 */
.L_x_6935:
[----:B------:R-:W-:-:S05]  /*10ac0*/  IADD3 R2, P2, R10, R5, RZ ;  /* 0x000000050a027210 */ /* 0x000fca0007f5e0ff */
[----:B------:R-:W-:-:S05]  /*10ad0*/  IMAD.X R3, RZ, RZ, R7, P2 ;  /* 0x000000ffff037224 */ /* 0x000fca00010e0607 */
[----:B------:R-:W-:Y:S01]  /*10ae0*/  @!PT LDS RZ, [RZ] ;  /* 0x00000000fffff984 */ /* 0x000fe20000000800 */
[----:B------:R-:W-:Y:S01]  /*10af0*/  @!PT LDS RZ, [RZ] ;  /* 0x00000000fffff984 */ /* 0x000fe20000000800 */
[----:B------:R-:W-:Y:S01]  /*10b00*/  @!PT LDS RZ, [RZ] ;  /* 0x00000000fffff984 */ /* 0x000fe20000000800 */
[----:B------:R0:W-:Y:S01]  /*10b10*/  LDGSTS.E.BYPASS.LTC128B.128 [R4+0xc00], desc[UR50][R2.64], !P3 ;  /* 0x00c0000002047fae */ /* 0x0001e2000d901d72 */
[----:B------:R-:W-:Y:S02]  /*10b20*/  MOV R13, R23 ;  /* 0x00000017000d7202 */ /* 0x000fe40000000f00 */
[C---:B------:R-:W-:Y:S01]  /*10b30*/  ISETP.LT.OR P3, PT, R6.reuse, 0x21, P1 ;  /* 0x000000210600780c */ /* 0x040fe20000f61670 */
[----:B------:R0:W-:Y:S01]  /*10b40*/  LDGSTS.E.BYPASS.LTC128B.128 [R4+0x4c00], desc[UR50][R2.64+0x80], !P4 ;  /* 0x04c0008002047fae */ /* 0x0001e2000e101d72 */
[----:B------:R-:W-:Y:S01]  /*10b50*/  ISETP.LT.OR P4, PT, R6, 0x21, P0 ;  /* 0x000000210600780c */ /* 0x000fe20000781670 */
[----:B------:R-:W-:-:S12]  /*10b60*/  IMAD.MOV.U32 R8, RZ, RZ, R14 ;  /* 0x000000ffff087224 */ /* 0x000fd800078e000e */
[----:B0-----:R-:W-:Y:S05]  /*10b70*/  WARPSYNC.COLLECTIVE R15, `(.L_x_6936) ;  /* 0x000000000f087348 */ /* 0x001fea0003c00000 */
[----:B------:R1:W2:Y:S02]  /*10b80*/  SHFL.IDX P6, R14, R13, R12, R11 ;  /* 0x0000000c0d0e7389 */ /* 0x0002a400000c000b */
[----:B012---:R-:W-:Y:S01]  /*10b90*/  ENDCOLLECTIVE ;  /* 0x000000000000791b */ /* 0x007fe20003800000 */
.L_x_6936:
[----:B------:R-:W-:Y:S02]  /*10ba0*/  IMAD.MOV.U32 R13, RZ, RZ, R24 ;  /* 0x000000ffff0d7224 */ /* 0x000fe400078e0018 */
[----:B------:R-:W-:Y:S01]  /*10bb0*/  IMAD.MOV.U32 R12, RZ, RZ, 0x3 ;  /* 0x00000003ff0c7424 */ /* 0x000fe200078e00ff */
[----:B------:R-:W-:-:S13]  /*10bc0*/  IADD3 R2, P2, R14, R5, RZ ;  /* 0x000000050e027210 */ /* 0x000fda0007f5e0ff */
[----:B------:R-:W-:Y:S05]  /*10bd0*/  WARPSYNC.COLLECTIVE R15, `(.L_x_6937) ;  /* 0x000000000f087348 */ /* 0x000fea0003c00000 */
[----:B------:R0:W1:Y:S02]  /*10be0*/  SHFL.IDX P6, R14, R13, R12, R11 ;  /* 0x0000000c0d0e7389 */ /* 0x00006400000c000b */
[----:B01----:R-:W-:Y:S01]  /*10bf0*/  ENDCOLLECTIVE ;  /* 0x000000000000791b */ /* 0x003fe20003800000 */
.L_x_6937:
        /* <DEDUP_REMOVED lines=13> */
.L_x_6938:
[----:B------:R-:W-:Y:S01]  /*10cd0*/  IMAD.MOV.U32 R13, RZ, RZ, R24 ;  /* 0x000000ffff0d7224 */ /* 0x000fe200078e0018 */
[----:B------:R-:W-:Y:S02]  /*10ce0*/  MOV R12, 0x4 ;  /* 0x00000004000c7802 */ /* 0x000fe40000000f00 */
[----:B------:R-:W-:-:S13]  /*10cf0*/  IADD3 R2, P2, R14, R5, RZ ;  /* 0x000000050e027210 */ /* 0x000fda0007f5e0ff */
[----:B------:R-:W-:Y:S05]  /*10d00*/  WARPSYNC.COLLECTIVE R15, `(.L_x_6939) ;  /* 0x000000000f087348 */ /* 0x000fea0003c00000 */
[----:B------:R0:W1:Y:S02]  /*10d10*/  SHFL.IDX P6, R14, R13, R12, R11 ;  /* 0x0000000c0d0e7389 */ /* 0x00006400000c000b */
[----:B01----:R-:W-:Y:S01]  /*10d20*/  ENDCOLLECTIVE ;  /* 0x000000000000791b */ /* 0x003fe20003800000 */
.L_x_6939:
        /* <DEDUP_REMOVED lines=13> */
.L_x_6940:
[----:B------:R-:W-:Y:S02]  /*10e00*/  IMAD.MOV.U32 R13, RZ, RZ, R24 ;  /* 0x000000ffff0d7224 */ /* 0x000fe400078e0018 */
[----:B------:R-:W-:Y:S02]  /*10e10*/  IMAD.MOV.U32 R12, RZ, RZ, 0x5 ;  /* 0x00000005ff0c7424 */ /* 0x000fe400078e00ff */
[----:B------:R-:W-:-:S07]  /*10e20*/  IMAD.MOV.U32 R10, RZ, RZ, R14 ;  /* 0x000000ffff0a7224 */ /* 0x000fce00078e000e */
[----:B------:R-:W-:Y:S05]  /*10e30*/  WARPSYNC.COLLECTIVE R15, `(.L_x_6941) ;  /* 0x000000000f087348 */ /* 0x000fea0003c00000 */
[----:B------:R0:W1:Y:S02]  /*10e40*/  SHFL.IDX P6, R14, R13, R12, R11 ;  /* 0x0000000c0d0e7389 */ /* 0x00006400000c000b */
[----:B01----:R-:W-:Y:S01]  /*10e50*/  ENDCOLLECTIVE ;  /* 0x000000000000791b */ /* 0x003fe20003800000 */
.L_x_6941:
        /* <DEDUP_REMOVED lines=14> */
.L_x_6942:
[----:B------:R-:W-:Y:S02]  /*10f40*/  IMAD.MOV.U32 R13, RZ, RZ, R24 ;  /* 0x000000ffff0d7224 */ /* 0x000fe400078e0018 */
[----:B------:R-:W-:Y:S01]  /*10f50*/  IMAD.MOV.U32 R12, RZ, RZ, 0x6 ;  /* 0x00000006ff0c7424 */ /* 0x000fe200078e00ff */
[----:B------:R-:W-:-:S13]  /*10f60*/  IADD3 R2, P2, R14, R5, RZ ;  /* 0x000000050e027210 */ /* 0x000fda0007f5e0ff */
[----:B------:R-:W-:Y:S05]  /*10f70*/  WARPSYNC.COLLECTIVE R15, `(.L_x_6943) ;  /* 0x000000000f087348 */ /* 0x000fea0003c00000 */
[----:B------:R0:W1:Y:S02]  /*10f80*/  SHFL.IDX P6, R14, R13, R12, R11 ;  /* 0x0000000c0d0e7389 */ /* 0x00006400000c000b */
[----:B01----:R-:W-:Y:S01]  /*10f90*/  ENDCOLLECTIVE ;  /* 0x000000000000791b */ /* 0x003fe20003800000 */
.L_x_6943:
        /* <DEDUP_REMOVED lines=13> */
.L_x_6944:
[----:B------:R-:W-:Y:S01]  /*11070*/  MOV R13, R24 ;  /* 0x00000018000d7202 */ /* 0x000fe20000000f00 */
[----:B------:R-:W-:Y:S02]  /*11080*/  IMAD.MOV.U32 R12, RZ, RZ, 0x7 ;  /* 0x00000007ff0c7424 */ /* 0x000fe400078e00ff */
[----:B------:R-:W-:-:S07]  /*11090*/  IMAD.MOV.U32 R10, RZ, RZ, R14 ;  /* 0x000000ffff0a7224 */ /* 0x000fce00078e000e */
[----:B------:R-:W-:Y:S05]  /*110a0*/  WARPSYNC.COLLECTIVE R15, `(.L_x_6945) ;  /* 0x000000000f087348 */ /* 0x000fea0003c00000 */
[----:B------:R0:W1:Y:S02]  /*110b0*/  SHFL.IDX P6, R14, R13, R12, R11 ;  /* 0x0000000c0d0e7389 */ /* 0x00006400000c000b */
[----:B01----:R-:W-:Y:S01]  /*110c0*/  ENDCOLLECTIVE ;  /* 0x000000000000791b */ /* 0x003fe20003800000 */
.L_x_6945:
[----:B------:R-:W-:-:S05]  /*110d0*/  IADD3 R2, P2, R10, R5, RZ ;  /* 0x000000050a027210 */ /* 0x000fca0007f5e0ff */
[----:B------:R-:W-:-:S05]  /*110e0*/  IMAD.X R3, RZ, RZ, R8, P2 ;  /* 0x000000ffff037224 */ /* 0x000fca00010e0608 */
        /* <DEDUP_REMOVED lines=10> */
.L_x_6946:
[----:B------:R-:W-:Y:S05]  /*11190*/  BRA `(.L_x_6947) ;  /* 0xffffffb8009c7947 */ /* 0x000fea000383ffff */
.L_x_6825:
        /* <DEDUP_REMOVED lines=8> */
.L_x_6949:
[----:B------:R-:W-:Y:S05]  /*11220*/  BSYNC B0 ;  /* 0x0000000000007941 */ /* 0x000fea0003800000 */
.L_x_6948:
        /* <DEDUP_REMOVED lines=9> */
.L_x_6950:
        /* <DEDUP_REMOVED lines=18> */
.L_x_6951:
[----:B------:R-:W-:Y:S01]  /*113e0*/  IMAD.MOV.U32 R12, RZ, RZ, 0x2 ;  /* 0x00000002ff0c7424 */ /* 0x000fe200078e00ff */
[----:B------:R-:W-:-:S05]  /*113f0*/  SEL R7, R14, RZ, P1 ;  /* 0x000000ff0e077207 */ /* 0x000fca0000800000 */
[----:B------:R-:W-:-:S04]  /*11400*/  IMAD.IADD R6, R4, 0x1, R7 ;  /* 0x0000000104067824 */ /* 0x000fc800078e0207 */
[----:B------:R-:W-:-:S07]  /*11410*/  IMAD.MOV.U32 R13, RZ, RZ, R6 ;  /* 0x000000ffff0d7224 */ /* 0x000fce00078e0006 */
[----:B------:R-:W-:Y:S05]  /*11420*/  WARPSYNC.COLLECTIVE R15, `(.L_x_6952) ;  /* 0x000000000f087348 */ /* 0x000fea0003c00000 */
[----:B------:R0:W1:Y:S02]  /*11430*/  SHFL.UP P6, R14, R13, R12, R11 ;  /* 0x0400000c0d0e7389 */ /* 0x00006400000c000b */
[----:B01----:R-:W-:Y:S01]  /*11440*/  ENDCOLLECTIVE ;  /* 0x000000000000791b */ /* 0x003fe20003800000 */
.L_x_6952:
[----:B------:R-:W-:Y:S02]  /*11450*/  MOV R12, 0x4 ;  /* 0x00000004000c7802 */ /* 0x000fe40000000f00 */
[----:B------:R-:W-:-:S05]  /*11460*/  SEL R7, R14, RZ, P2 ;  /* 0x000000ff0e077207 */ /* 0x000fca0001000000 */
[----:B------:R-:W-:-:S04]  /*11470*/  IMAD.IADD R7, R6, 0x1, R7 ;  /* 0x0000000106077824 */ /* 0x000fc800078e0207 */
[----:B------:R-:W-:-:S07]  /*11480*/  IMAD.MOV.U32 R13, RZ, RZ, R7 ;  /* 0x000000ffff0d7224 */ /* 0x000fce00078e0007 */
[----:B------:R-:W-:Y:S05]  /*11490*/  WARPSYNC.COLLECTIVE R15, `(.L_x_6953) ;  /* 0x000000000f087348 */ /* 0x000fea0003c00000 */
[----:B------:R0:W1:Y:S02]  /*114a0*/  SHFL.UP P6, R14, R13, R12, R11 ;  /* 0x0400000c0d0e7389 */ /* 0x00006400000c000b */
[----:B01----:R-:W-:Y:S01]  /*114b0*/  ENDCOLLECTIVE ;  /* 0x000000000000791b */ /* 0x003fe20003800000 */
.L_x_6953:
[----:B------:R-:W-:Y:S01]  /*114c0*/  IMAD.MOV.U32 R12, RZ, RZ, 0x8 ;  /* 0x00000008ff0c7424 */ /* 0x000fe200078e00ff */
[----:B------:R-:W-:-:S05]  /*114d0*/  SEL R2, R14, RZ, P3 ;  /* 0x000000ff0e027207 */ /* 0x000fca0001800000 */
[----:B------:R-:W-:-:S04]  /*114e0*/  IMAD.IADD R2, R7, 0x1, R2 ;  /* 0x0000000107027824 */ /* 0x000fc800078e0202 */
[----:B------:R-:W-:-:S07]  /*114f0*/  IMAD.MOV.U32 R13, RZ, RZ, R2 ;  /* 0x000000ffff0d7224 */ /* 0x000fce00078e0002 */
[----:B------:R-:W-:Y:S05]  /*11500*/  WARPSYNC.COLLECTIVE R15, `(.L_x_6954) ;  /* 0x000000000f087348 */ /* 0x000fea0003c00000 */
[----:B------:R0:W1:Y:S02]  /*11510*/  SHFL.UP P6, R14, R13, R12, R11 ;  /* 0x0400000c0d0e7389 */ /* 0x00006400000c000b */
[----:B01----:R-:W-:Y:S01]  /*11520*/  ENDCOLLECTIVE ;  /* 0x000000000000791b */ /* 0x003fe20003800000 */
.L_x_6954:
[----:B------:R-:W-:Y:S01]  /*11530*/  IMAD.MOV.U32 R12, RZ, RZ, 0x10 ;  /* 0x00000010ff0c7424 */ /* 0x000fe200078e00ff */
[----:B------:R-:W-:-:S05]  /*11540*/  SEL R3, R14, RZ, P4 ;  /* 0x000000ff0e037207 */ /* 0x000fca0002000000 */
[----:B------:R-:W-:-:S04]  /*11550*/  IMAD.IADD R3, R2, 0x1, R3 ;  /* 0x0000000102037824 */ /* 0x000fc800078e0203 */
[----:B------:R-:W-:-:S07]  /*11560*/  IMAD.MOV.U32 R13, RZ, RZ, R3 ;  /* 0x000000ffff0d7224 */ /* 0x000fce00078e0003 */
[----:B------:R-:W-:Y:S05]  /*11570*/  WARPSYNC.COLLECTIVE R15, `(.L_x_6955) ;  /* 0x000000000f087348 */ /* 0x000fea0003c00000 */
[----:B------:R0:W1:Y:S02]  /*11580*/  SHFL.UP P6, R14, R13, R12, R11 ;  /* 0x0400000c0d0e7389 */ /* 0x00006400000c000b */
[----:B01----:R-:W-:Y:S01]  /*11590*/  ENDCOLLECTIVE ;  /* 0x000000000000791b */ /* 0x003fe20003800000 */
.L_x_6955:
        /* <DEDUP_REMOVED lines=8> */
.L_x_6956:
[----:B------:R-:W-:Y:S05]  /*11620*/  BRA `(.L_x_6957) ;  /* 0xffffffb800a87947 */ /* 0x000fea000383ffff */
.L_x_6830:
        /* <DEDUP_REMOVED lines=8> */
.L_x_6959:
[----:B------:R-:W-:Y:S05]  /*116b0*/  BSYNC B0 ;  /* 0x0000000000007941 */ /* 0x000fea0003800000 */
.L_x_6958:
        /* <DEDUP_REMOVED lines=8> */
.L_x_6960:
[----:B------:R-:W-:Y:S01]  /*11740*/  IMAD.MOV.U32 R12, RZ, RZ, 0x4 ;  /* 0x00000004ff0c7424 */ /* 0x000fe200078e00ff */
[----:B------:R-:W-:-:S05]  /*11750*/  SEL R0, R14, RZ, P2 ;  /* 0x000000ff0e007207 */ /* 0x000fca0001000000 */
[----:B------:R-:W-:-:S04]  /*11760*/  IMAD.IADD R0, R13, 0x1, R0 ;  /* 0x000000010d007824 */ /* 0x000fc800078e0200 */
[----:B------:R-:W-:-:S07]  /*11770*/  IMAD.MOV.U32 R13, RZ, RZ, R0 ;  /* 0x000000ffff0d7224 */ /* 0x000fce00078e0000 */
[----:B------:R-:W-:Y:S05]  /*11780*/  WARPSYNC.COLLECTIVE R15, `(.L_x_6961) ;  /* 0x000000000f087348 */ /* 0x000fea0003c00000 */
[----:B------:R0:W1:Y:S02]  /*11790*/  SHFL.UP P6, R14, R13, R12, R11 ;  /* 0x0400000c0d0e7389 */ /* 0x00006400000c000b */
[----:B01----:R-:W-:Y:S01]  /*117a0*/  ENDCOLLECTIVE ;  /* 0x000000000000791b */ /* 0x003fe20003800000 */
.L_x_6961:
[----:B------:R-:W-:Y:S02]  /*117b0*/  MOV R12, 0x8 ;  /* 0x00000008000c7802 */ /* 0x000fe40000000f00 */
[----:B------:R-:W-:-:S05]  /*117c0*/  SEL R3, R14, RZ, P3 ;  /* 0x000000ff0e037207 */ /* 0x000fca0001800000 */
[----:B------:R-:W-:-:S04]  /*117d0*/  IMAD.IADD R2, R0, 0x1, R3 ;  /* 0x0000000100027824 */ /* 0x000fc800078e0203 */
[----:B------:R-:W-:-:S07]  /*117e0*/  IMAD.MOV.U32 R13, RZ, RZ, R2 ;  /* 0x000000ffff0d7224 */ /* 0x000fce00078e0002 */
[----:B------:R-:W-:Y:S05]  /*117f0*/  WARPSYNC.COLLECTIVE R15, `(.L_x_6962) ;  /* 0x000000000f087348 */ /* 0x000fea0003c00000 */
[----:B------:R0:W1:Y:S02]  /*11800*/  SHFL.UP P6, R14, R13, R12, R11 ;  /* 0x0400000c0d0e7389 */ /* 0x00006400000c000b */
[----:B01----:R-:W-:Y:S01]  /*11810*/  ENDCOLLECTIVE ;  /* 0x000000000000791b */ /* 0x003fe20003800000 */
.L_x_6962:
[----:B------:R-:W-:Y:S01]  /*11820*/  IMAD.MOV.U32 R12, RZ, RZ, 0x10 ;  /* 0x00000010ff0c7424 */ /* 0x000fe200078e00ff */
[----:B------:R-:W-:-:S05]  /*11830*/  SEL R3, R14, RZ, P4 ;  /* 0x000000ff0e037207 */ /* 0x000fca0002000000 */
[----:B------:R-:W-:-:S04]  /*11840*/  IMAD.IADD R3, R2, 0x1, R3 ;  /* 0x0000000102037824 */ /* 0x000fc800078e0203 */
[----:B------:R-:W-:-:S07]  /*11850*/  IMAD.MOV.U32 R13, RZ, RZ, R3 ;  /* 0x000000ffff0d7224 */ /* 0x000fce00078e0003 */
[----:B------:R-:W-:Y:S05]  /*11860*/  WARPSYNC.COLLECTIVE R15, `(.L_x_6963) ;  /* 0x000000000f087348 */ /* 0x000fea0003c00000 */
[----:B------:R0:W1:Y:S02]  /*11870*/  SHFL.UP P6, R14, R13, R12, R11 ;  /* 0x0400000c0d0e7389 */ /* 0x00006400000c000b */
[----:B01----:R-:W-:Y:S01]  /*11880*/  ENDCOLLECTIVE ;  /* 0x000000000000791b */ /* 0x003fe20003800000 */
.L_x_6963:
        /* <DEDUP_REMOVED lines=8> */
.L_x_6964:
[----:B------:R-:W-:Y:S05]  /*11910*/  BRA `(.L_x_6965) ;  /* 0xffffffb800887947 */ /* 0x000fea000383ffff */
.L_x_6832:
[----:B------:R-:W-:Y:S01]  /*11920*/  BSSY B0, `(.L_x_6966) ;  /* 0x0000006000007945 */ /* 0x000fe20003800000 */
[----:B------:R-:W-:Y:S02]  /*11930*/  PLOP3.LUT P6, PT, P6, PT, PT, 0x8, 0x0 ;  /* 0x000000000000781c */ /* 0x000fe400037ce170 */
[----:B------:R-:W-:-:S11]  /*11940*/  MOV R15, 0xffffffff ;  /* 0xffffffff000f7802 */ /* 0x000fd60000000f00 */
[----:B01----:R-:W-:Y:S05]  /*11950*/  WARPSYNC.COLLECTIVE R15, `(.L_x_6967) ;  /* 0x000000000f087348 */ /* 0x003fea0003c00000 */
[----:B------:R-:W-:Y:S01]  /*11960*/  VOTE.ANY R14, PT, P6 ;  /* 0x00000000000e7806 */ /* 0x000fe200030e0100 */
[----:B01----:R-:W-:Y:S06]  /*11970*/  ENDCOLLECTIVE ;  /* 0x000000000000791b */ /* 0x003fec0003800000 */
.L_x_6967:
[----:B------:R-:W-:Y:S05]  /*11980*/  BSYNC B0 ;  /* 0x0000000000007941 */ /* 0x000fea0003800000 */
.L_x_6966:
        /* <DEDUP_REMOVED lines=9> */
.L_x_6968:
[----:B------:R-:W-:Y:S01]  /*11a20*/  IMAD.MOV.U32 R4, RZ, RZ, R14 ;  /* 0x000000ffff047224 */ /* 0x000fe200078e000e */
[----:B------:R-:W-:Y:S06]  /*11a30*/  BRA `(.L_x_6969) ;  /* 0xffffffb800787947 */ /* 0x000fec000383ffff */
.L_x_6834:
[----:B------:R-:W-:Y:S01]  /*11a40*/  BSSY B0, `(.L_x_6970) ;  /* 0x0000007000007945 */ /* 0x000fe20003800000 */
[----:B------:R-:W-:Y:S01]  /*11a50*/  IMAD.MOV.U32 R13, RZ, RZ, R6 ;  /* 0x000000ffff0d7224 */ /* 0x000fe200078e0006 */
[----:B------:R-:W-:Y:S01]  /*11a60*/  MOV R11, 0x1f ;  /* 0x0000001f000b7802 */ /* 0x000fe20000000f00 */
[----:B------:R-:W-:-:S07]  /*11a70*/  IMAD.MOV.U32 R15, RZ, RZ, -0x1 ;  /* 0xffffffffff0f7424 */ /* 0x000fce00078e00ff */
[----:B0123--:R-:W-:Y:S05]  /*11a80*/  WARPSYNC.COLLECTIVE R15, `(.L_x_6971) ;  /* 0x000000000f087348 */ /* 0x00ffea0003c00000 */
[----:B------:R4:W0:Y:S02]  /*11a90*/  SHFL.IDX P6, R14, R13, R12, R11 ;  /* 0x0000000c0d0e7389 */ /* 0x00082400000c000b */
[----:B01234-:R-:W-:Y:S01]  /*11aa0*/  ENDCOLLECTIVE ;  /* 0x000000000000791b */ /* 0x01ffe20003800000 */
.L_x_6971:
[----:B------:R-:W-:Y:S05]  /*11ab0*/  BSYNC B0 ;  /* 0x0000000000007941 */ /* 0x000fea0003800000 */
.L_x_6970:
[----:B------:R-:W-:Y:S05]  /*11ac0*/  BRA `(.L_x_6833) ;  /* 0xffffffb800707947 */ /* 0x000fea000383ffff */
.L_x_6838:
[----:B-1----:R1:W2:Y:S02]  /*11ad0*/  SYNCS.PHASECHK.TRANS64.TRYWAIT P0, [R4+URZ+0x28820], R0 ;  /* 0x02882000040075a7 */ /* 0x0022a4000800017f */
[----:B--2---:R-:W-:Y:S05]  /*11ae0*/  @!P0 NANOSLEEP.SYNCS 0x989680 ;  /* 0x009896800000895d */ /* 0x004fea0003900000 */
[----:B------:R-:W2:Y:S02]  /*11af0*/  @!P0 SYNCS.PHASECHK.TRANS64 P0, [R4+URZ+0x28820], R0 ;  /* 0x02882000040085a7 */ /* 0x000ea4000800007f */
[----:B--2---:R-:W-:Y:S05]  /*11b00*/  @!P0 BRA `(.L_x_6838) ;  /* 0xfffffffc00f08947 */ /* 0x004fea000383ffff */
[----:B------:R-:W-:Y:S05]  /*11b10*/  BRA `(.L_x_6972) ;  /* 0xffffffbc005c7947 */ /* 0x000fea000383ffff */
.L_x_6839:
        /* <DEDUP_REMOVED lines=11> */
.L_x_6974:
[----:B------:R-:W-:Y:S05]  /*11bd0*/  BSYNC B0 ;  /* 0x0000000000007941 */ /* 0x000fea0003800000 */
.L_x_6973:
[----:B------:R-:W-:Y:S05]  /*11be0*/  BRA `(.L_x_6975) ;  /* 0xffffffbc00447947 */ /* 0x000fea000383ffff */
.L_x_6842:
[----:B------:R-:W-:Y:S01]  /*11bf0*/  BSSY B1, `(.L_x_6976) ;  /* 0x0000006000017945 */ /* 0x000fe20003800000 */
[----:B------:R-:W-:-:S07]  /*11c00*/  IMAD.MOV.U32 R15, RZ, RZ, -0x1 ;  /* 0xffffffffff0f7424 */ /* 0x000fce00078e00ff */
[----:B01-3--:R-:W-:Y:S05]  /*11c10*/  WARPSYNC.COLLECTIVE R15, `(.L_x_6977) ;  /* 0x000000000f0c7348 */ /* 0x00bfea0003c00000 */
[----:B------:R-:W-:Y:S02]  /*11c20*/  ELECT P6, UR62, PT ;  /* 0x00000000003e782f */ /* 0x000fe400038c0000 */
[----:B------:R-:W-:Y:S01]  /*11c30*/  MOV R14, UR62 ;  /* 0x0000003e000e7c02 */ /* 0x000fe20008000f00 */
[----:B01-3--:R-:W-:Y:S10]  /*11c40*/  ENDCOLLECTIVE ;  /* 0x000000000000791b */ /* 0x00bff40003800000 */
.L_x_6977:
[----:B------:R-:W-:Y:S05]  /*11c50*/  BSYNC B1 ;  /* 0x0000000000017941 */ /* 0x000fea0003800000 */
.L_x_6976:
[----:B------:R-:W-:Y:S05]  /*11c60*/  BRA `(.L_x_6978) ;  /* 0xffffffbc003c7947 */ /* 0x000fea000383ffff */
.L_x_6844:
[----:B-1----:R1:W2:Y:S02]  /*11c70*/  SYNCS.PHASECHK.TRANS64.TRYWAIT P1, [R5+URZ+0x28840], R0 ;  /* 0x02884000050075a7 */ /* 0x0022a4000802017f */
[----:B--2---:R-:W-:Y:S05]  /*11c80*/  @!P1 NANOSLEEP.SYNCS 0x989680 ;  /* 0x009896800000995d */ /* 0x004fea0003900000 */
[----:B------:R-:W2:Y:S02]  /*11c90*/  @!P1 SYNCS.PHASECHK.TRANS64 P1, [R5+URZ+0x28840], R0 ;  /* 0x02884000050095a7 */ /* 0x000ea4000802007f */
[----:B--2---:R-:W-:Y:S05]  /*11ca0*/  @!P1 BRA `(.L_x_6844) ;  /* 0xfffffffc00f09947 */ /* 0x004fea000383ffff */
[----:B------:R-:W-:Y:S05]  /*11cb0*/  BRA `(.L_x_6979) ;  /* 0xffffffbc005c7947 */ /* 0x000fea000383ffff */
.L_x_6846:
[----:B--2---:R2:W4:Y:S02]  /*11cc0*/  SYNCS.PHASECHK.TRANS64.TRYWAIT P1, [R25+URZ+0x28840], R2 ;  /* 0x02884002190075a7 */ /* 0x004524000802017f */
[----:B----4-:R-:W-:Y:S05]  /*11cd0*/  @!P1 NANOSLEEP.SYNCS 0x989680 ;  /* 0x009896800000995d */ /* 0x010fea0003900000 */
[----:B------:R-:W4:Y:S02]  /*11ce0*/  @!P1 SYNCS.PHASECHK.TRANS64 P1, [R25+URZ+0x28840], R2 ;  /* 0x02884002190095a7 */ /* 0x000f24000802007f */
[----:B----4-:R-:W-:Y:S05]  /*11cf0*/  @!P1 BRA `(.L_x_6846) ;  /* 0xfffffffc00f09947 */ /* 0x010fea000383ffff */
[----:B------:R-:W-:Y:S05]  /*11d00*/  BRA `(.L_x_6980) ;  /* 0xffffffbc00687947 */ /* 0x000fea000383ffff */
.L_x_6848:
[----:B----4-:R4:W0:Y:S02]  /*11d10*/  SYNCS.PHASECHK.TRANS64.TRYWAIT P1, [R5+URZ+0x28860], R0 ;  /* 0x02886000050075a7 */ /* 0x010824000802017f */
[----:B0-----:R-:W-:Y:S05]  /*11d20*/  @!P1 NANOSLEEP.SYNCS 0x989680 ;  /* 0x009896800000995d */ /* 0x001fea0003900000 */
[----:B------:R-:W0:Y:S02]  /*11d30*/  @!P1 SYNCS.PHASECHK.TRANS64 P1, [R5+URZ+0x28860], R0 ;  /* 0x02886000050095a7 */ /* 0x000e24000802007f */
[----:B0-----:R-:W-:Y:S05]  /*11d40*/  @!P1 BRA `(.L_x_6848) ;  /* 0xfffffffc00f09947 */ /* 0x001fea000383ffff */
[----:B------:R-:W-:Y:S05]  /*11d50*/  BRA `(.L_x_6981) ;  /* 0xffffffbc00647947 */ /* 0x000fea000383ffff */
.L_x_6982:
        /* <DEDUP_REMOVED lines=10> */
.L_x_15844:


//--------------------- .text._ZN7cutlass13device_kernelIN5flash11enable_sm90INS1_16FlashAttnFwdSm90INS1_25CollectiveMainloopFwdSm90ILi2EN4cute5tupleIJNS5_1CILi1EEES8_S8_EEENS6_IJNS7_ILi128EEESA_SA_EEELi128ENS_10bfloat16_tEfNS_4arch4Sm90ELb0ELb0ELb0ELb1ELb1ELb1ELb0ELb1ELb1ELb1ELb0ELb0EEENS1_21CollectiveEpilogueFwdISB_S9_SC_SE_Li256ELb1ELb1ELb0ELb0EEENS1_36VarlenDynamicPersistentTileSchedulerILi128ELi128ELi256ELi128ELb0ELb1ELb1ELb0ELb1ELb1EEEEEEEEEvNT_6ParamsE --------------------------
	.section	.text._ZN7cutlass13device_kernelIN5flash11enable_sm90INS1_16FlashAttnFwdSm90INS1_25CollectiveMainloopFwdSm90ILi2EN4cute5tupleIJNS5_1CILi1EEES8_S8_EEENS6_IJNS7_ILi128EEESA_SA_EEELi128ENS_10bfloat16_tEfNS_4arch4Sm90ELb0ELb0ELb0ELb1ELb1ELb1ELb0ELb1ELb1ELb1ELb0ELb0EEENS1_21CollectiveEpilogueFwdISB_S9_SC_SE_Li256ELb1ELb1ELb0ELb0EEENS1_36VarlenDynamicPersistentTileSchedulerILi128ELi128ELi256ELi128ELb0ELb1ELb1ELb0ELb1ELb1EEEEEEEEEvNT_6ParamsE,"ax",@progbits
	.align	128
.text._ZN7cutlass13device_kernelIN5flash11enable_sm90INS1_16FlashAttnFwdSm90INS1_25CollectiveMainloopFwdSm90ILi2EN4cute5tupleIJNS5_1CILi1EEES8_S8_EEENS6_IJNS7_ILi128EEESA_SA_EEELi128ENS_10bfloat16_tEfNS_4arch4Sm90ELb0ELb0ELb0ELb1ELb1ELb1ELb0ELb1ELb1ELb1ELb0ELb0EEENS1_21CollectiveEpilogueFwdISB_S9_SC_SE_Li256ELb1ELb1ELb0ELb0EEENS1_36VarlenDynamicPersistentTileSchedulerILi128ELi128ELi256ELi128ELb0ELb1ELb1ELb0ELb1ELb1EEEEEEEEEvNT_6ParamsE:
        .type           _ZN7cutlass13device_kernelIN5flash11enable_sm90INS1_16FlashAttnFwdSm90INS1_25CollectiveMainloopFwdSm90ILi2EN4cute5tupleIJNS5_1CILi1EEES8_S8_EEENS6_IJNS7_ILi128EEESA_SA_EEELi128ENS_10bfloat16_tEfNS_4arch4Sm90ELb0ELb0ELb0ELb1ELb1ELb1ELb0ELb1ELb1ELb1ELb0ELb0EEENS1_21CollectiveEpilogueFwdISB_S9_SC_SE_Li256ELb1ELb1ELb0ELb0EEENS1_36VarlenDynamicPersistentTileSchedulerILi128ELi128ELi256ELi128ELb0ELb1ELb1ELb0ELb1ELb1EEEEEEEEEvNT_6ParamsE,@function
        .size           _ZN7cutlass13device_kernelIN5flash11enable_sm90INS1_16FlashAttnFwdSm90INS1_25CollectiveMainloopFwdSm90ILi2EN4cute5tupleIJNS5_1CILi1EEES8_S8_EEENS6_IJNS7_ILi128EEESA_SA_EEELi128ENS_10bfloat16_tEfNS_4arch4Sm90ELb0ELb0ELb0ELb1ELb1ELb1ELb0ELb1ELb1ELb1ELb0ELb0EEENS1_21CollectiveEpilogueFwdISB_S9_SC_SE_Li256ELb1ELb1ELb0ELb0EEENS1_36VarlenDynamicPersistentTileSchedulerILi128ELi128ELi256ELi128ELb0ELb1ELb1ELb0ELb1ELb1EEEEEEEEEvNT_6ParamsE,(.L_x_15845 - _ZN7cutlass13device_kernelIN5flash11enable_sm90INS1_16FlashAttnFwdSm90INS1_25CollectiveMainloopFwdSm90ILi2EN4cute5tupleIJNS5_1CILi1EEES8_S8_EEENS6_IJNS7_ILi128EEESA_SA_EEELi128ENS_10bfloat16_tEfNS_4arch4Sm90ELb0ELb0ELb0ELb1ELb1ELb1ELb0ELb1ELb1ELb1ELb0ELb0EEENS1_21CollectiveEpilogueFwdISB_S9_SC_SE_Li256ELb1ELb1ELb0ELb0EEENS1_36VarlenDynamicPersistentTileSchedulerILi128ELi128ELi256ELi128ELb0ELb1ELb1ELb0ELb1ELb1EEEEEEEEEvNT_6ParamsE)
        .other          _ZN7cutlass13device_kernelIN5flash11enable_sm90INS1_16FlashAttnFwdSm90INS1_25CollectiveMainloopFwdSm90ILi2EN4cute5tupleIJNS5_1CILi1EEES8_S8_EEENS6_IJNS7_ILi128EEESA_SA_EEELi128ENS_10bfloat16_tEfNS_4arch4Sm90ELb0ELb0ELb0ELb1ELb1ELb1ELb0ELb1ELb1ELb1ELb0ELb0EEENS1_21CollectiveEpilogueFwdISB_S9_SC_SE_Li256ELb1ELb1ELb0ELb0EEENS1_36VarlenDynamicPersistentTileSchedulerILi128ELi128ELi256ELi128ELb0ELb1ELb1ELb0ELb1ELb1EEEEEEEEEvNT_6ParamsE,@"STO_CUDA_ENTRY STV_DEFAULT"
_ZN7cutlass13device_kernelIN5flash11enable_sm90INS1_16FlashAttnFwdSm90INS1_25CollectiveMainloopFwdSm90ILi2EN4cute5tupleIJNS5_1CILi1EEES8_S8_EEENS6_IJNS7_ILi128EEESA_SA_EEELi128ENS_10bfloat16_tEfNS_4arch4Sm90ELb0ELb0ELb0ELb1ELb1ELb1ELb0ELb1ELb1ELb1ELb0ELb0EEENS1_21CollectiveEpilogueFwdISB_S9_SC_SE_Li256ELb1ELb1ELb0ELb0EEENS1_36VarlenDynamicPersistentTileSchedulerILi128ELi128ELi256ELi128ELb0ELb1ELb1ELb0ELb1ELb1EEEEEEEEEvNT_6ParamsE:
        /* <DEDUP_REMOVED lines=17> */
.L_x_6984:
[----:B------:R-:W-:Y:S05]  /*0110*/  BSYNC B0 ;  /* 0x0000000000007941 */ /* 0x000fea0003800000 */
.L_x_6983:
[----:B------:R-:W-:Y:S01]  /*0120*/  VOTEU.ANY UP0, P0 ;  /* 0x00000000003f7886 */ /* 0x000fe20000000100 */
[----:B------:R-:W0:Y:S01]  /*0130*/  SHFL.IDX PT, R3, R2, RZ, 0x1f ;  /* 0x00001fff02037589 */ /* 0x000e2200000e0000 */
[----:B------:R-:W-:Y:S01]  /*0140*/  UMOV UR4, 0x80 ;  /* 0x0000008000047882 */ /* 0x000fe20000000000 */
[----:B------:R-:W-:Y:S01]  /*0150*/  UMOV UR7, 0x100 ;  /* 0x0000010000077882 */ /* 0x000fe20000000000 */
[----:B------:R-:W-:Y:S01]  /*0160*/  SHF.R.U32.HI R4, RZ, 0x7, R0 ;  /* 0x00000007ff047819 */ /* 0x000fe20000011600 */
[----:B------:R-:W1:Y:S01]  /*0170*/  @UP0 S2UR UR8, SR_CgaCtaId ;  /* 0x00000000000809c3 */ /* 0x000e620000008800 */
[----:B------:R-:W-:Y:S01]  /*0180*/  @UP0 UMOV UR6, 0x400 ;  /* 0x0000040000060882 */ /* 0x000fe20000000000 */
[----:B------:R-:W-:-:S04]  /*0190*/  @UP0 UIADD3 UR4, -UR4, 0x100000, URZ ;  /* 0x0010000004040890 */ /* 0x000fc8000fffe13f */
[----:B------:R-:W-:Y:S02]  /*01a0*/  @UP0 USHF.L.U32 UR5, UR4, 0xb, URZ ;  /* 0x0000000b04050899 */ /* 0x000fe4000800063f */
[----:B------:R-:W-:Y:S01]  /*01b0*/  @UP0 USHF.L.U32 UR4, UR4, 0x1, URZ ;  /* 0x0000000104040899 */ /* 0x000fe2000800063f */
[----:B------:R-:W-:Y:S01]  /*01c0*/  VOTEU.ANY UP1, P0 ;  /* 0x00000000003f7886 */ /* 0x000fe20000020100 */
[----:B0-----:R-:W-:Y:S02]  /*01d0*/  ISETP.NE.AND P1, PT, R3, RZ, PT ;  /* 0x000000ff0300720c */ /* 0x001fe40003f25270 */
[----:B------:R0:W2:Y:S01]  /*01e0*/  SHFL.IDX PT, R3, R4, RZ, 0x1f ;  /* 0x00001fff04037589 */ /* 0x0000a200000e0000 */
[----:B-1----:R-:W-:Y:S02]  /*01f0*/  @UP0 ULEA UR8, UR8, UR6, 0x18 ;  /* 0x0000000608080291 */ /* 0x002fe4000f8ec03f */
[----:B------:R-:W-:-:S04]  /*0200*/  @UP0 UIADD3 UR6, -UR7, 0x100000, URZ ;  /* 0x0010000007060890 */ /* 0x000fc8000fffe13f */
[----:B------:R-:W-:Y:S02]  /*0210*/  @UP0 USHF.L.U32 UR7, UR6, 0xb, URZ ;  /* 0x0000000b06070899 */ /* 0x000fe4000800063f */
[----:B------:R-:W-:Y:S01]  /*0220*/  @UP0 USHF.L.U32 UR6, UR6, 0x1, URZ ;  /* 0x0000000106060899 */ /* 0x000fe2000800063f */
[----:B------:R-:W-:Y:S01]  /*0230*/  VOTEU.ANY UP0, P0 ;  /* 0x00000000003f7886 */ /* 0x000fe20000000100 */
[----:B------:R-:W1:Y:S04]  /*0240*/  FENCE.VIEW.ASYNC.S ;  /* 0x00000000000073c6 */ /* 0x000e680000000000 */
[----:B-1----:R0:W1:Y:S06]  /*0250*/  @UP0 SYNCS.EXCH.64 URZ, [UR8+0x28800], UR4 ;  /* 0x02880004083f05b2 */ /* 0x00206c0008000100 */
[----:B------:R0:W3:Y:S02]  /*0260*/  @UP1 SYNCS.EXCH.64 URZ, [UR8+0x28820], UR6 ;  /* 0x02882006083f15b2 */ /* 0x0000e40008000100 */
[----:B0-----:R-:W-:Y:S05]  /*0270*/  @P1 BRA `(.L_x_6985) ;  /* 0x0000000000481947 */ /* 0x001fea0003800000 */
        /* <DEDUP_REMOVED lines=16> */
[----:B------:R0:W0:Y:S01]  /*0380*/  SYNCS.EXCH.64 URZ, [UR8+0x28848], UR6 ;  /* 0x02884806083f75b2 */ /* 0x0000220008000100 */
[----:B------:R-:W-:Y:S01]  /*0390*/  NOP ;  /* 0x0000000000007918 */ /* 0x000fe20000000000 */
.L_x_6985:
        /* <DEDUP_REMOVED lines=22> */
.L_x_6986:
        /* <DEDUP_REMOVED lines=18> */
.L_x_6987:
        /* <DEDUP_REMOVED lines=22> */
.L_x_6988:
        /* <DEDUP_REMOVED lines=22> */
.L_x_6989:
[----:B--2---:R-:W-:Y:S01]  /*08e0*/  ISETP.NE.AND P0, PT, R3, RZ, PT ;  /* 0x000000ff0300720c */ /* 0x004fe20003f05270 */
[----:B------:R-:W-:Y:S01]  /*08f0*/  IMAD.MOV.U32 R3, RZ, RZ, 0x1 ;  /* 0x00000001ff037424 */ /* 0x000fe200078e00ff */
[----:B------:R-:W-:Y:S01]  /*0900*/  NOP ;  /* 0x0000000000007918 */ /* 0x000fe20000000000 */
[----:B------:R-:W-:Y:S01]  /*0910*/  ULDC.64 UR38, c[0x0][0x208] ;  /* 0x0000820000267ab9 */ /* 0x000fe20000000a00 */
[----:B------:R-:W-:Y:S02]  /*0920*/  BSSY B9, `(.L_x_6990) ;  /* 0x000193a000097945 */ /* 0x000fe40003800000 */
[----:B------:R-:W-:-:S05]  /*0930*/  SEL R3, R3, 0x2, !P0 ;  /* 0x0000000203037807 */ /* 0x000fca0004000000 */
[----:B------:R2:W-:Y:S01]  /*0940*/  STL [R1+0xc], R3 ;  /* 0x00000c0301007387 */ /* 0x0005e20000100800 */
[----:B01-34-:R-:W-:Y:S06]  /*0950*/  BAR.SYNC.DEFER_BLOCKING 0x0 ;  /* 0x0000000000007b1d */ /* 0x01bfec0000010000 */
[----:B------:R-:W-:Y:S05]  /*0960*/  @!P0 BRA `(.L_x_6991) ;  /* 0x0000012c00408947 */ /* 0x000fea0003800000 */
.L_x_6992:
[----:B------:R-:W-:-:S08]  /*0970*/  NOP ;  /* 0x0000000000007918 */ /* 0x000fd00000000000 */
[----:B------:R-:W0:Y:S02]  /*0980*/  USETMAXREG.TRY_ALLOC.CTAPOOL UP0, 0xe8 ;  /* 0x000000e8000079c8 */ /* 0x000e240008000600 */
[----:B0-----:R-:W-:-:S13]  /*0990*/  PLOP3.LUT P0, PT, PT, PT, UP0, 0x80, 0x0 ;  /* 0x000000000000781c */ /* 0x001fda0003f0f008 */
[----:B------:R-:W-:Y:S05]  /*09a0*/  @!P0 BRA `(.L_x_6992) ;  /* 0xfffffffc00f08947 */ /* 0x000fea000383ffff */
[----:B------:R-:W-:Y:S01]  /*09b0*/  SHF.R.U32.HI R2, RZ, 0x7, R0 ;  /* 0x00000007ff027819 */ /* 0x000fe20000011600 */
[----:B------:R-:W0:Y:S01]  /*09c0*/  S2R R222, SR_CgaCtaId ;  /* 0x0000000000de7919 */ /* 0x000e220000008800 */
[----:B--2---:R-:W-:Y:S01]  /*09d0*/  MOV R3, 0x400 ;  /* 0x0000040000037802 */ /* 0x004fe20000000f00 */
[----:B------:R-:W-:Y:S01]  /*09e0*/  ULDC UR4, c[0x0][0xc3c] ;  /* 0x00030f0000047ab9 */ /* 0x000fe20000000800 */
[----:B------:R-:W-:Y:S06]  /*09f0*/  BAR.ARV 0x8, 0x180 ;  /* 0x0206000000007b1d */ /* 0x000fec0000002000 */
[----:B------:R-:W-:-:S13]  /*0a00*/  ISETP.NE.AND P0, PT, R2, 0x1, PT ;  /* 0x000000010200780c */ /* 0x000fda0003f05270 */
[----:B------:R-:W-:Y:S08]  /*0a10*/  @!P0 BAR.ARV 0x9, 0x100 ;  /* 0x0244000000008b1d */ /* 0x000ff00000002000 */
[----:B------:R-:W-:Y:S01]  /*0a20*/  BAR.SYNC.DEFER_BLOCKING 0x5, 0x180 ;  /* 0x0146000000007b1d */ /* 0x000fe20000010000 */
[----:B0-----:R-:W-:-:S05]  /*0a30*/  LEA R156, R222, R3, 0x18 ;  /* 0x00000003de9c7211 */ /* 0x001fca00078ec0ff */
[----:B------:R-:W0:Y:S02]  /*0a40*/  LDS.128 R40, [R156+0x288d0] ;  /* 0x0288d0009c287984 */ /* 0x000e240000000c00 */
[----:B------:R-:W-:Y:S06]  /*0a50*/  BAR.ARV 0x4, 0x180 ;  /* 0x0106000000007b1d */ /* 0x000fec0000002000 */
[----:B0-----:R-:W-:-:S13]  /*0a60*/  ISETP.GE.AND P0, PT, R43, UR4, PT ;  /* 0x000000042b007c0c */ /* 0x001fda000bf06270 */
[----:B------:R-:W-:Y:S05]  /*0a70*/  @P0 BRA `(.L_x_6993) ;  /* 0x0000019000900947 */ /* 0x000fea0003800000 */
[----:B------:R-:W2:Y:S01]  /*0a80*/  LDL.LU R14, [R1+0xc] ;  /* 0x00000c00010e7983 */ /* 0x000ea20000300800 */
[----:B------:R-:W-:Y:S01]  /*0a90*/  VIADD R13, R0, 0xffffff80 ;  /* 0xffffff80000d7836 */ /* 0x000fe20000000000 */
[----:B------:R-:W-:Y:S01]  /*0aa0*/  CS2R R154, SRZ ;  /* 0x00000000009a7805 */ /* 0x000fe2000001ff00 */
[----:B------:R-:W-:Y:S02]  /*0ab0*/  IMAD.MOV.U32 R12, RZ, RZ, -0x2 ;  /* 0xfffffffeff0c7424 */ /* 0x000fe400078e00ff */
[----:B------:R-:W-:Y:S01]  /*0ac0*/  VIADD R211, R156, 0x10400 ;  /* 0x000104009cd37836 */ /* 0x000fe20000000000 */
[----:B------:R-:W-:Y:S01]  /*0ad0*/  SHF.R.S32.HI R0, RZ, 0x1f, R13 ;  /* 0x0000001fff007819 */ /* 0x000fe2000001140d */
[----:B------:R-:W-:Y:S02]  /*0ae0*/  IMAD.MOV.U32 R207, RZ, RZ, RZ ;  /* 0x000000ffffcf7224 */ /* 0x000fe400078e00ff */
[----:B------:R-:W-:Y:S01]  /*0af0*/  IMAD.MOV.U32 R158, RZ, RZ, RZ ;  /* 0x000000ffff9e7224 */ /* 0x000fe200078e00ff */
[CC--:B------:R-:W-:Y:S01]  /*0b00*/  LEA.HI R2, R0.reuse, R13.reuse, RZ, 0x7 ;  /* 0x0000000d00027211 */ /* 0x0c0fe200078f38ff */
[----:B------:R-:W-:Y:S01]  /*0b10*/  IMAD.MOV.U32 R152, RZ, RZ, RZ ;  /* 0x000000ffff987224 */ /* 0x000fe200078e00ff */
[----:B------:R-:W-:-:S02]  /*0b20*/  LEA.HI R4, R0, R13, RZ, 0x5 ;  /* 0x0000000d00047211 */ /* 0x000fc400078f28ff */
[----:B------:R-:W-:Y:S02]  /*0b30*/  LOP3.LUT R212, R2, 0xffffff80, RZ, 0xc0, !PT ;  /* 0xffffff8002d47812 */ /* 0x000fe400078ec0ff */
[----:B------:R-:W-:Y:S01]  /*0b40*/  SHF.R.S32.HI R221, RZ, 0x7, R2 ;  /* 0x00000007ffdd7819 */ /* 0x000fe20000011402 */
[----:B------:R-:W-:Y:S01]  /*0b50*/  IMAD.SHL.U32 R5, R4, 0x20, RZ ;  /* 0x0000002004057824 */ /* 0x000fe200078e00ff */
[----:B------:R-:W-:Y:S01]  /*0b60*/  LEA.HI R3, R0, R13, RZ, 0x4 ;  /* 0x0000000d00037211 */ /* 0x000fe200078f20ff */
[----:B------:R-:W-:Y:S01]  /*0b70*/  IMAD.IADD R212, R13, 0x1, -R212 ;  /* 0x000000010dd47824 */ /* 0x000fe200078e0ad4 */
[----:B------:R-:W-:Y:S02]  /*0b80*/  LEA.HI R2, R2, R221, RZ, 0x1 ;  /* 0x000000dd02027211 */ /* 0x000fe400078f08ff */
[----:B------:R-:W-:Y:S02]  /*0b90*/  LEA.HI R11, R0, R13, RZ, 0x2 ;  /* 0x0000000d000b7211 */ /* 0x000fe400078f10ff */
[----:B------:R-:W-:-:S02]  /*0ba0*/  SHF.R.S32.HI R7, RZ, 0x1f, R212 ;  /* 0x0000001fff077819 */ /* 0x000fc400000114d4 */
[----:B------:R-:W-:Y:S02]  /*0bb0*/  LOP3.LUT R2, R2, 0x3fffffe, RZ, 0xc0, !PT ;  /* 0x03fffffe02027812 */ /* 0x000fe400078ec0ff */
[CC--:B------:R-:W-:Y:S02]  /*0bc0*/  LEA.HI R8, R7.reuse, R212.reuse, RZ, 0x2 ;  /* 0x000000d407087211 */ /* 0x0c0fe400078f10ff */
[----:B------:R-:W-:Y:S01]  /*0bd0*/  LEA.HI R7, R7, R212, RZ, 0x5 ;  /* 0x000000d407077211 */ /* 0x000fe200078f28ff */
[----:B------:R-:W-:Y:S01]  /*0be0*/  IMAD.IADD R2, R221, 0x1, -R2 ;  /* 0x00000001dd027824 */ /* 0x000fe200078e0a02 */
[--C-:B------:R-:W-:Y:S02]  /*0bf0*/  SHF.R.S32.HI R9, RZ, 0x2, R8.reuse ;  /* 0x00000002ff097819 */ /* 0x100fe40000011408 */
[----:B------:R-:W-:Y:S02]  /*0c00*/  SHF.R.S32.HI R10, RZ, 0x1f, R8 ;  /* 0x0000001fff0a7819 */ /* 0x000fe40000011408 */
[----:B------:R-:W-:-:S02]  /*0c10*/  SHF.R.S32.HI R7, RZ, 0x5, R7 ;  /* 0x00000005ff077819 */ /* 0x000fc40000011407 */
[----:B------:R-:W-:Y:S02]  /*0c20*/  LEA.HI R10, R10, R9, RZ, 0x3 ;  /* 0x000000090a0a7211 */ /* 0x000fe400078f18ff */
[----:B------:R-:W-:Y:S02]  /*0c30*/  SHF.R.S32.HI R6, RZ, 0x4, R3 ;  /* 0x00000004ff067819 */ /* 0x000fe40000011403 */
[----:B------:R-:W-:Y:S02]  /*0c40*/  LOP3.LUT R10, R10, 0xfffffff8, RZ, 0xc0, !PT ;  /* 0xfffffff80a0a7812 */ /* 0x000fe400078ec0ff */
[----:B------:R-:W-:Y:S02]  /*0c50*/  LOP3.LUT R4, R3, 0x3fffff0, RZ, 0xc0, !PT ;  /* 0x03fffff003047812 */ /* 0x000fe400078ec0ff */
[----:B------:R-:W-:Y:S01]  /*0c60*/  LOP3.LUT R11, R11, 0xfffffffc, RZ, 0xc0, !PT ;  /* 0xfffffffc0b0b7812 */ /* 0x000fe200078ec0ff */
[----:B------:R-:W-:Y:S01]  /*0c70*/  IMAD.IADD R10, R9, 0x1, -R10 ;  /* 0x00000001090a7824 */ /* 0x000fe200078e0a0a */
[----:B------:R-:W-:Y:S01]  /*0c80*/  LOP3.LUT R5, R5, 0xfffffc00, RZ, 0xc0, !PT ;  /* 0xfffffc0005057812 */ /* 0x000fe200078ec0ff */
[----:B------:R-:W-:Y:S01]  /*0c90*/  IMAD.IADD R4, R13, 0x1, -R4 ;  /* 0x000000010d047824 */ /* 0x000fe200078e0a04 */
[----:B------:R-:W-:Y:S01]  /*0ca0*/  LEA.HI R3, R3, R6, RZ, 0x1 ;  /* 0x0000000603037211 */ /* 0x000fe200078f08ff */
[----:B------:R-:W-:Y:S01]  /*0cb0*/  IMAD.IADD R11, R13, 0x1, -R11 ;  /* 0x000000010d0b7824 */ /* 0x000fe200078e0a0b */
[----:B------:R-:W-:Y:S01]  /*0cc0*/  LEA R7, R7, R10, 0x4 ;  /* 0x0000000a07077211 */ /* 0x000fe200078e20ff */
[----:B------:R-:W-:Y:S01]  /*0cd0*/  IMAD R4, R4, 0x40, R5 ;  /* 0x0000004004047824 */ /* 0x000fe200078e0205 */
[----:B------:R-:W-:-:S02]  /*0ce0*/  LOP3.LUT R3, R3, 0x1ffffffe, RZ, 0xc0, !PT ;  /* 0x1ffffffe03037812 */ /* 0x000fc400078ec0ff */
[----:B------:R-:W-:Y:S01]  /*0cf0*/  LEA.HI R5, R11, R11, RZ, 0x1 ;  /* 0x0000000b0b057211 */ /* 0x000fe200078f08ff */
[----:B------:R-:W-:Y:S01]  /*0d00*/  IMAD R223, R2, 0x40, R7 ;  /* 0x0000004002df7824 */ /* 0x000fe200078e0207 */
[-C--:B------:R-:W-:Y:S01]  /*0d10*/  LEA.HI R2, R0, R13.reuse, RZ, 0x6 ;  /* 0x0000000d00027211 */ /* 0x080fe200078f30ff */
[----:B------:R-:W-:Y:S01]  /*0d20*/  IMAD.IADD R3, R6, 0x1, -R3 ;  /* 0x0000000106037824 */ /* 0x000fe200078e0a03 */
[----:B------:R-:W-:Y:S02]  /*0d30*/  LEA.HI R0, R0, R13, RZ, 0x3 ;  /* 0x0000000d00007211 */ /* 0x000fe400078f18ff */
[----:B------:R-:W-:Y:S01]  /*0d40*/  LOP3.LUT R6, R5, 0x1ffffffe, RZ, 0xc0, !PT ;  /* 0x1ffffffe05067812 */ /* 0x000fe200078ec0ff */
[----:B------:R-:W-:Y:S01]  /*0d50*/  IMAD R226, R3, 0x8, R4 ;  /* 0x0000000803e27824 */ /* 0x000fe200078e0204 */
[----:B------:R-:W-:Y:S01]  /*0d60*/  SHF.R.S32.HI R153, RZ, 0x3, R0 ;  /* 0x00000003ff997819 */ /* 0x000fe20000011400 */
[----:B------:R-:W-:Y:S01]  /*0d70*/  IMAD.SHL.U32 R2, R2, 0x8, RZ ;  /* 0x0000000802027824 */ /* 0x000fe200078e00ff */
[----:B------:R-:W-:Y:S01]  /*0d80*/  LOP3.LUT R202, R0, 0xfffffff8, RZ, 0xc0, !PT ;  /* 0xfffffff800ca7812 */ /* 0x000fe200078ec0ff */
[----:B------:R-:W-:Y:S01]  /*0d90*/  IMAD.IADD R6, R11, 0x1, -R6 ;  /* 0x000000010b067824 */ /* 0x000fe200078e0a06 */
[C---:B------:R-:W-:Y:S01]  /*0da0*/  IADD3 R219, R153.reuse, 0x40, RZ ;  /* 0x0000004099db7810 */ /* 0x040fe20007ffe0ff */
[C---:B------:R-:W-:Y:S01]  /*0db0*/  VIADD R220, R153.reuse, 0x20 ;  /* 0x0000002099dc7836 */ /* 0x040fe20000000000 */
[----:B------:R-:W-:Y:S01]  /*0dc0*/  LOP3.LUT R9, R8, 0x7ffffffc, RZ, 0xc0, !PT ;  /* 0x7ffffffc08097812 */ /* 0x000fe200078ec0ff */
[----:B------:R-:W-:Y:S01]  /*0dd0*/  VIADD R218, R153, 0x60 ;  /* 0x0000006099da7836 */ /* 0x000fe20000000000 */
[----:B------:R-:W-:Y:S01]  /*0de0*/  SHF.R.S32.HI R0, RZ, 0x1f, R219 ;  /* 0x0000001fff007819 */ /* 0x000fe200000114db */
[----:B------:R-:W-:Y:S01]  /*0df0*/  IMAD.IADD R202, R13, 0x1, -R202 ;  /* 0x000000010dca7824 */ /* 0x000fe200078e0aca */
[----:B------:R-:W-:Y:S01]  /*0e00*/  SHF.R.S32.HI R5, RZ, 0x1f, R220 ;  /* 0x0000001fff057819 */ /* 0x000fe200000114dc */
[----:B------:R-:W-:Y:S01]  /*0e10*/  IMAD.SHL.U32 R228, R153, 0x40, RZ ;  /* 0x0000004099e47824 */ /* 0x000fe200078e00ff */
[----:B------:R-:W-:Y:S01]  /*0e20*/  SHF.R.S32.HI R7, RZ, 0x1f, R218 ;  /* 0x0000001fff077819 */ /* 0x000fe200000114da */
[----:B------:R-:W-:Y:S01]  /*0e30*/  IMAD.SHL.U32 R193, R220, 0x40, RZ ;  /* 0x00000040dcc17824 */ /* 0x000fe200078e00ff */
[----:B------:R-:W-:Y:S01]  /*0e40*/  LEA.HI R5, R5, R220, RZ, 0x3 ;  /* 0x000000dc05057211 */ /* 0x000fe200078f18ff */
[----:B------:R-:W-:Y:S01]  /*0e50*/  IMAD.SHL.U32 R192, R219, 0x40, RZ ;  /* 0x00000040dbc07824 */ /* 0x000fe200078e00ff */
[----:B------:R-:W-:Y:S01]  /*0e60*/  LEA.HI R0, R0, R219, RZ, 0x3 ;  /* 0x000000db00007211 */ /* 0x000fe200078f18ff */
[----:B------:R-:W-:Y:S01]  /*0e70*/  IMAD.SHL.U32 R159, R218, 0x40, RZ ;  /* 0x00000040da9f7824 */ /* 0x000fe200078e00ff */
[----:B------:R-:W-:Y:S01]  /*0e80*/  LEA.HI R7, R7, R218, RZ, 0x3 ;  /* 0x000000da07077211 */ /* 0x000fe200078f18ff */
[----:B------:R-:W-:Y:S01]  /*0e90*/  IMAD.SHL.U32 R16, R202, 0x8, RZ ;  /* 0x00000008ca107824 */ /* 0x000fe200078e00ff */
[----:B------:R-:W-:Y:S01]  /*0ea0*/  LOP3.LUT R3, R228, 0x1c0, RZ, 0xc0, !PT ;  /* 0x000001c0e4037812 */ /* 0x000fe200078ec0ff */
[----:B------:R-:W-:Y:S01]  /*0eb0*/  IMAD.IADD R9, R212, 0x1, -R9 ;  /* 0x00000001d4097824 */ /* 0x000fe200078e0a09 */
[----:B------:R-:W-:Y:S01]  /*0ec0*/  LOP3.LUT R193, R193, 0x1c0, RZ, 0xc0, !PT ;  /* 0x000001c0c1c17812 */ /* 0x000fe200078ec0ff */
[----:B------:R-:W-:Y:S01]  /*0ed0*/  IMAD.SHL.U32 R5, R5, 0x40, RZ ;  /* 0x0000004005057824 */ /* 0x000fe200078e00ff */
[----:B------:R-:W-:Y:S01]  /*0ee0*/  LOP3.LUT R192, R192, 0x1c0, RZ, 0xc0, !PT ;  /* 0x000001c0c0c07812 */ /* 0x000fe200078ec0ff */
[----:B------:R-:W-:Y:S01]  /*0ef0*/  IMAD.SHL.U32 R0, R0, 0x40, RZ ;  /* 0x0000004000007824 */ /* 0x000fe200078e00ff */
[----:B------:R-:W-:Y:S01]  /*0f00*/  LOP3.LUT R159, R159, 0x1c0, RZ, 0xc0, !PT ;  /* 0x000001c09f9f7812 */ /* 0x000fe200078ec0ff */
[----:B------:R-:W-:Y:S01]  /*0f10*/  IMAD.SHL.U32 R7, R7, 0x40, RZ ;  /* 0x0000004007077824 */ /* 0x000fe200078e00ff */
[----:B------:R-:W-:Y:S01]  /*0f20*/  SHF.R.U32.HI R198, RZ, 0x3, R3 ;  /* 0x00000003ffc67819 */ /* 0x000fe20000011603 */
[----:B------:R-:W-:Y:S01]  /*0f30*/  IMAD.SHL.U32 R18, R202, 0x4, RZ ;  /* 0x00000004ca127824 */ /* 0x000fe200078e00ff */
[--C-:B------:R-:W-:Y:S01]  /*0f40*/  LOP3.LUT R201, R3, 0x38, R16.reuse, 0xf8, !PT ;  /* 0x0000003803c97812 */ /* 0x100fe200078ef810 */
[----:B------:R-:W-:Y:S01]  /*0f50*/  IMAD R225, R9, R12, 0x80 ;  /* 0x0000008009e17424 */ /* 0x000fe200078e020c */
[----:B------:R-:W-:Y:S01]  /*0f60*/  SHF.R.U32.HI R11, RZ, 0x3, R193 ;  /* 0x00000003ff0b7819 */ /* 0x000fe200000116c1 */
[----:B------:R-:W-:Y:S01]  /*0f70*/  VIADD R23, R18, 0x20 ;  /* 0x0000002012177836 */ /* 0x000fe20000000000 */
[----:B------:R-:W-:Y:S01]  /*0f80*/  LOP3.LUT R4, R193, 0x38, R16, 0xf8, !PT ;  /* 0x00000038c1047812 */ /* 0x000fe200078ef810 */
[----:B------:R-:W-:Y:S01]  /*0f90*/  VIADD R22, R16, 0x40 ;  /* 0x0000004010167836 */ /* 0x000fe20000000000 */
[----:B------:R-:W-:Y:S01]  /*0fa0*/  SHF.R.U32.HI R9, RZ, 0x3, R192 ;  /* 0x00000003ff097819 */ /* 0x000fe200000116c0 */
[----:B------:R-:W-:Y:S01]  /*0fb0*/  IMAD.SHL.U32 R214, R23, 0x2, RZ ;  /* 0x0000000217d67824 */ /* 0x000fe200078e00ff */
[----:B------:R-:W-:Y:S01]  /*0fc0*/  LOP3.LUT R3, R192, 0x38, R16, 0xf8, !PT ;  /* 0x00000038c0037812 */ /* 0x000fe200078ef810 */
[----:B------:R-:W-:Y:S01]  /*0fd0*/  IMAD R224, R6, 0x8, R223 ;  /* 0x0000000806e07824 */ /* 0x000fe200078e02df */
[----:B------:R-:W-:-:S02]  /*0fe0*/  SHF.R.U32.HI R229, RZ, 0x3, R159 ;  /* 0x00000003ffe57819 */ /* 0x000fc4000001169f */
[----:B------:R-:W-:Y:S02]  /*0ff0*/  LOP3.LUT R8, R159, 0x38, R16, 0xf8, !PT ;  /* 0x000000389f087812 */ /* 0x000fe400078ef810 */
[----:B------:R-:W-:Y:S02]  /*1000*/  LOP3.LUT R197, R5, 0xfffffe00, RZ, 0xc0, !PT ;  /* 0xfffffe0005c57812 */ /* 0x000fe400078ec0ff */
[----:B------:R-:W-:Y:S02]  /*1010*/  LOP3.LUT R196, R0, 0xfffffe00, RZ, 0xc0, !PT ;  /* 0xfffffe0000c47812 */ /* 0x000fe400078ec0ff */
[----:B------:R-:W-:Y:S02]  /*1020*/  LOP3.LUT R195, R7, 0xfffffe00, RZ, 0xc0, !PT ;  /* 0xfffffe0007c37812 */ /* 0x000fe400078ec0ff */
[----:B------:R-:W-:Y:S02]  /*1030*/  LOP3.LUT R199, R2, 0xfffffe00, RZ, 0xc0, !PT ;  /* 0xfffffe0002c77812 */ /* 0x000fe400078ec0ff */
[----:B------:R-:W-:-:S02]  /*1040*/  LOP3.LUT R4, R197, R4, R11, 0xf6, !PT ;  /* 0x00000004c5047212 */ /* 0x000fc400078ef60b */
[----:B------:R-:W-:Y:S02]  /*1050*/  LOP3.LUT R216, R196, R3, R9, 0xf6, !PT ;  /* 0x00000003c4d87212 */ /* 0x000fe400078ef609 */
[----:B------:R-:W-:Y:S01]  /*1060*/  LOP3.LUT R8, R195, R8, R229, 0xf6, !PT ;  /* 0x00000008c3087212 */ /* 0x000fe200078ef6e5 */
[--C-:B------:R-:W-:Y:S01]  /*1070*/  IMAD R217, R4, 0x2, R211.reuse ;  /* 0x0000000204d97824 */ /* 0x100fe200078e02d3 */
[----:B------:R-:W-:Y:S01]  /*1080*/  LOP3.LUT R201, R199, R201, R198, 0xf6, !PT ;  /* 0x000000c9c7c97212 */ /* 0x000fe200078ef6c6 */
[----:B------:R-:W-:Y:S01]  /*1090*/  IMAD R216, R216, 0x2, R211 ;  /* 0x00000002d8d87824 */ /* 0x000fe200078e02d3 */
[----:B------:R-:W-:Y:S01]  /*10a0*/  SHF.R.S32.HI R10, RZ, 0x1f, R23 ;  /* 0x0000001fff0a7819 */ /* 0x000fe20000011417 */
[----:B------:R-:W-:Y:S01]  /*10b0*/  IMAD R215, R8, 0x2, R211 ;  /* 0x0000000208d77824 */ /* 0x000fe200078e02d3 */
[----:B------:R-:W-:Y:S02]  /*10c0*/  SHF.R.S32.HI R227, RZ, 0x1f, R153 ;  /* 0x0000001fffe37819 */ /* 0x000fe40000011499 */
[----:B------:R-:W-:-:S02]  /*10d0*/  SHF.R.S32.HI R19, RZ, 0x1f, R18 ;  /* 0x0000001fff137819 */ /* 0x000fc40000011412 */
[----:B------:R-:W-:Y:S02]  /*10e0*/  SHF.R.S32.HI R17, RZ, 0x1f, R16 ;  /* 0x0000001fff117819 */ /* 0x000fe40000011410 */
[----:B------:R-:W-:Y:S02]  /*10f0*/  SHF.R.S32.HI R2, RZ, 0x1f, R22 ;  /* 0x0000001fff027819 */ /* 0x000fe40000011416 */
[----:B------:R-:W-:Y:S02]  /*1100*/  SHF.L.U64.HI R213, R23, 0x1, R10 ;  /* 0x0000000117d57819 */ /* 0x000fe4000001020a */
[----:B------:R-:W-:Y:S02]  /*1110*/  LEA R200, R201, R211, 0x1 ;  /* 0x000000d3c9c87211 */ /* 0x000fe400078e08ff */
[----:B--2---:R-:W-:-:S07]  /*1120*/  LOP3.LUT R157, R14, 0x1, RZ, 0xfc, !PT ;  /* 0x000000010e9d7812 */ /* 0x004fce00078efcff */
.L_x_7189:
[----:B0-----:R-:W0:Y:S02]  /*1130*/  LDC.64 R4, c[0x0][0xc88] ;  /* 0x00032200ff047b82 */ /* 0x001e240000000a00 */
[----:B0-----:R-:W-:-:S05]  /*1140*/  IMAD.WIDE R4, R43, 0x4, R4 ;  /* 0x000000042b047825 */ /* 0x001fca00078e0204 */
[----:B--2---:R-:W2:Y:S01]  /*1150*/  LDG.E R206, desc[UR38][R4.64] ;  /* 0x0000002604ce7981 */ /* 0x004ea2000c1e1900 */
[----:B------:R-:W-:Y:S05]  /*1160*/  YIELD ;  /* 0x0000000000007946 */ /* 0x000fea0003800000 */
[----:B------:R-:W-:Y:S01]  /*1170*/  ULDC.64 UR4, c[0x0][0xa28] ;  /* 0x00028a0000047ab9 */ /* 0x000fe20000000a00 */
[----:B------:R-:W-:Y:S01]  /*1180*/  ULDC.64 UR8, c[0x0][0xa18] ;  /* 0x0002860000087ab9 */ /* 0x000fe20000000a00 */
[----:B------:R-:W-:Y:S01]  /*1190*/  ISETP.NE.U32.AND P1, PT, RZ, UR4, PT ;  /* 0x00000004ff007c0c */ /* 0x000fe2000bf25070 */
[----:B------:R-:W-:Y:S01]  /*11a0*/  ULDC.64 UR6, c[0x0][0xa08] ;  /* 0x0002820000067ab9 */ /* 0x000fe20000000a00 */
[----:B------:R-:W-:Y:S01]  /*11b0*/  IMAD.MOV.U32 R0, RZ, RZ, RZ ;  /* 0x000000ffff007224 */ /* 0x000fe200078e00ff */
[----:B------:R-:W-:Y:S01]  /*11c0*/  ISETP.NE.U32.AND P0, PT, RZ, UR6, PT ;  /* 0x00000006ff007c0c */ /* 0x000fe2000bf05070 */
[----:B------:R-:W-:Y:S01]  /*11d0*/  IMAD.MOV.U32 R30, RZ, RZ, RZ ;  /* 0x000000ffff1e7224 */ /* 0x000fe200078e00ff */
[----:B------:R-:W-:-:S02]  /*11e0*/  ISETP.NE.AND.EX P1, PT, RZ, UR5, PT, P1 ;  /* 0x00000005ff007c0c */ /* 0x000fc4000bf25310 */
[----:B------:R-:W-:Y:S02]  /*11f0*/  ISETP.NE.AND.EX P0, PT, RZ, UR7, PT, P0 ;  /* 0x00000007ff007c0c */ /* 0x000fe4000bf05300 */
[----:B--2---:R-:W-:Y:S01]  /*1200*/  SHF.R.S32.HI R209, RZ, 0x1f, R206 ;  /* 0x0000001fffd17819 */ /* 0x004fe200000114ce */
[----:B------:R-:W-:-:S08]  /*1210*/  IMAD.SHL.U32 R204, R206, 0x4, RZ ;  /* 0x00000004cecc7824 */ /* 0x000fd000078e00ff */
[C---:B------:R-:W-:Y:S02]  /*1220*/  @P1 LEA R6, P2, R206.reuse, UR4, 0x2 ;  /* 0x00000004ce061c11 */ /* 0x040fe4000f8410ff */
[C-C-:B------:R-:W-:Y:S02]  /*1230*/  SHF.L.U64.HI R205, R206.reuse, 0x2, R209.reuse ;  /* 0x00000002cecd7819 */ /* 0x140fe400000102d1 */
[----:B----4-:R-:W-:Y:S02]  /*1240*/  @P1 LEA.HI.X R7, R206, UR5, R209, 0x2, P2 ;  /* 0x00000005ce071c11 */ /* 0x010fe400090f14d1 */
[----:B------:R-:W-:Y:S01]  /*1250*/  ISETP.NE.U32.AND P2, PT, RZ, UR8, PT ;  /* 0x00000008ff007c0c */ /* 0x000fe2000bf45070 */
[----:B------:R-:W-:Y:S01]  /*1260*/  ULDC UR4, c[0x0][0x288] ;  /* 0x0000a20000047ab9 */ /* 0x000fe20000000800 */
[----:B------:R-:W-:Y:S01]  /*1270*/  IADD3 R8, P3, R204, UR6, RZ ;  /* 0x00000006cc087c10 */ /* 0x000fe2000ff7e0ff */
[----:B------:R0:W5:Y:S01]  /*1280*/  @P1 LDG.E R0, desc[UR38][R6.64] ;  /* 0x0000002606001981 */ /* 0x000162000c1e1900 */
[----:B------:R-:W-:Y:S01]  /*1290*/  ISETP.NE.AND.EX P2, PT, RZ, UR9, PT, P2 ;  /* 0x00000009ff007c0c */ /* 0x000fe2000bf45320 */
[----:B------:R-:W-:Y:S01]  /*12a0*/  IMAD.U32 R95, RZ, RZ, UR4 ;  /* 0x00000004ff5f7e24 */ /* 0x000fe2000f8e00ff */
[----:B------:R-:W-:Y:S01]  /*12b0*/  IADD3.X R9, R205, UR7, RZ, P3, !PT ;  /* 0x00000007cd097c10 */ /* 0x000fe20009ffe4ff */
[----:B------:R-:W-:-:S04]  /*12c0*/  ULDC.64 UR4, c[0x0][0x418] ;  /* 0x0001060000047ab9 */ /* 0x000fc80000000a00 */
[----:B------:R0:W5:Y:S06]  /*12d0*/  @P0 LDG.E R30, desc[UR38][R8.64] ;  /* 0x00000026081e0981 */ /* 0x00016c000c1e1900 */
[----:B------:R-:W-:-:S04]  /*12e0*/  @P2 IADD3 R4, P1, R204, UR8, RZ ;  /* 0x00000008cc042c10 */ /* 0x000fc8000ff3e0ff */
[----:B------:R-:W-:-:S05]  /*12f0*/  @P2 IADD3.X R5, R205, UR9, RZ, P1, !PT ;  /* 0x00000009cd052c10 */ /* 0x000fca0008ffe4ff */
[----:B------:R0:W5:Y:S01]  /*1300*/  @P2 LDG.E R95, desc[UR38][R4.64] ;  /* 0x00000026045f2981 */ /* 0x000162000c1e1900 */
[----:B------:R-:W-:-:S03]  /*1310*/  UISETP.NE.U32.AND UP0, UPT, UR4, URZ, UPT ;  /* 0x0000003f0400728c */ /* 0x000fc6000bf05070 */
[----:B------:R-:W-:Y:S01]  /*1320*/  ULDC UR4, c[0x0][0x424] ;  /* 0x0001090000047ab9 */ /* 0x000fe20000000800 */
[----:B------:R-:W-:-:S03]  /*1330*/  UISETP.NE.AND.EX UP0, UPT, UR5, URZ, UPT, UP0 ;  /* 0x0000003f0500728c */ /* 0x000fc6000bf05300 */
[----:B------:R-:W-:Y:S01]  /*1340*/  ULDC UR5, c[0x0][0x2f0] ;  /* 0x0000bc0000057ab9 */ /* 0x000fe20000000800 */
[----:B------:R-:W-:-:S04]  /*1350*/  USEL UR4, UR4, 0x1, UP0 ;  /* 0x0000000104047887 */ /* 0x000fc80008000000 */
[----:B------:R-:W-:-:S03]  /*1360*/  UIMAD UR4, UR4, UR5, URZ ;  /* 0x00000005040472a4 */ /* 0x000fc6000f8e023f */
[----:B------:R-:W-:Y:S02]  /*1370*/  ULDC UR5, c[0x0][0x348] ;  /* 0x0000d20000057ab9 */ /* 0x000fe40000000800 */
[----:B------:R-:W-:Y:S02]  /*1380*/  IMAD.U32 R25, RZ, RZ, UR5 ;  /* 0x00000005ff197e24 */ /* 0x000fe4000f8e00ff */
[----:B------:R-:W-:Y:S02]  /*1390*/  IMAD.U32 R29, RZ, RZ, UR4 ;  /* 0x00000004ff1d7e24 */ /* 0x000fe4000f8e00ff */
[----:B------:R-:W-:Y:S01]  /*13a0*/  IMAD.MOV.U32 R26, RZ, RZ, R206 ;  /* 0x000000ffff1a7224 */ /* 0x000fe200078e00ce */
[----:B0--3--:R-:W-:Y:S06]  /*13b0*/  @P2 BRA `(.L_x_6994) ;  /* 0x0000000000242947 */ /* 0x009fec0003800000 */
        /* <DEDUP_REMOVED lines=9> */
.L_x_6994:
[----:B------:R-:W-:Y:S01]  /*1450*/  ULDC.64 UR4, c[0x0][0xa20] ;  /* 0x0002880000047ab9 */ /* 0x000fe20000000a00 */
[----:B------:R-:W-:Y:S01]  /*1460*/  MOV R208, R41 ;  /* 0x0000002900d07202 */ /* 0x000fe20000000f00 */
[----:B------:R-:W-:Y:S01]  /*1470*/  IMAD.MOV.U32 R203, RZ, RZ, R42 ;  /* 0x000000ffffcb7224 */ /* 0x000fe200078e002a */
[----:B------:R-:W-:-:S04]  /*1480*/  ISETP.NE.U32.AND P1, PT, RZ, UR4, PT ;  /* 0x00000004ff007c0c */ /* 0x000fc8000bf25070 */
[----:B------:R-:W-:-:S13]  /*1490*/  ISETP.NE.AND.EX P1, PT, RZ, UR5, PT, P1 ;  /* 0x00000005ff007c0c */ /* 0x000fda000bf25310 */
[----:B------:R-:W-:Y:S05]  /*14a0*/  @!P1 BRA `(.L_x_6995) ;  /* 0x0000000000109947 */ /* 0x000fea0003800000 */
[----:B------:R-:W-:-:S04]  /*14b0*/  IADD3 R4, P0, R204, UR4, RZ ;  /* 0x00000004cc047c10 */ /* 0x000fc8000ff1e0ff */
[----:B------:R-:W-:-:S05]  /*14c0*/  IADD3.X R5, R205, UR5, RZ, P0, !PT ;  /* 0x00000005cd057c10 */ /* 0x000fca00087fe4ff */
[----:B------:R0:W5:Y:S01]  /*14d0*/  LDG.E R29, desc[UR38][R4.64] ;  /* 0x00000026041d7981 */ /* 0x000162000c1e1900 */
[----:B------:R-:W-:Y:S05]  /*14e0*/  BRA `(.L_x_6996) ;  /* 0x0000000000107947 */ /* 0x000fea0003800000 */
.L_x_6995:
[----:B------:R-:W-:Y:S05]  /*14f0*/  @!P0 BRA `(.L_x_6996) ;  /* 0x00000000000c8947 */ /* 0x000fea0003800000 */
[----:B------:R-:W2:Y:S04]  /*1500*/  LDG.E R4, desc[UR38][R8.64] ;  /* 0x0000002608047981 */ /* 0x000ea8000c1e1900 */
[----:B------:R-:W2:Y:S02]  /*1510*/  LDG.E R29, desc[UR38][R8.64+0x4] ;  /* 0x00000426081d7981 */ /* 0x000ea4000c1e1900 */
[----:B--2---:R-:W-:-:S07]  /*1520*/  IMAD.IADD R29, R29, 0x1, -R4 ;  /* 0x000000011d1d7824 */ /* 0x004fce00078e0a04 */
.L_x_6996:
[----:B------:R-:W-:Y:S02]  /*1530*/  ULDC.64 UR4, c[0x0][0xa10] ;  /* 0x0002840000047ab9 */ /* 0x000fe40000000a00 */
[----:B------:R-:W-:-:S04]  /*1540*/  ISETP.NE.U32.AND P0, PT, RZ, UR4, PT ;  /* 0x00000004ff007c0c */ /* 0x000fc8000bf05070 */
[----:B------:R-:W-:Y:S01]  /*1550*/  ISETP.NE.AND.EX P0, PT, RZ, UR5, PT, P0 ;  /* 0x00000005ff007c0c */ /* 0x000fe2000bf05300 */
[----:B-----5:R-:W-:Y:S01]  /*1560*/  IMAD.IADD R10, R29, 0x1, -R0 ;  /* 0x000000011d0a7824 */ /* 0x020fe200078e0a00 */
[----:B------:R-:W-:-:S11]  /*1570*/  ULDC.64 UR4, c[0x0][0xa30] ;  /* 0x00028c0000047ab9 */ /* 0x000fd60000000a00 */
[----:B0-----:R-:W0:Y:S02]  /*1580*/  @P0 LDC.64 R4, c[0x0][0xa10] ;  /* 0x00028400ff040b82 */ /* 0x001e240000000a00 */
        /* <DEDUP_REMOVED lines=13> */
[----:B------:R-:W-:-:S05]  /*1660*/  VIADD R0, R96, 0x7f ;  /* 0x0000007f60007836 */ /* 0x000fca0000000000 */
[----:B------:R-:W-:-:S04]  /*1670*/  SHF.R.S32.HI R3, RZ, 0x1f, R0 ;  /* 0x0000001fff037819 */ /* 0x000fc80000011400 */
[----:B------:R-:W-:-:S04]  /*1680*/  LEA.HI R3, R3, R0, RZ, 0x7 ;  /* 0x0000000003037211 */ /* 0x000fc800078f38ff */
[----:B------:R-:W-:Y:S02]  /*1690*/  LOP3.LUT R0, R3, 0xffffff80, RZ, 0xc0, !PT ;  /* 0xffffff8003007812 */ /* 0x000fe400078ec0ff */
[----:B------:R-:W-:Y:S02]  /*16a0*/  SHF.R.S32.HI R210, RZ, 0x7, R3 ;  /* 0x00000007ffd27819 */ /* 0x000fe40000011403 */
[----:B------:R-:W-:-:S04]  /*16b0*/  VIADDMNMX R0, R0, -R10, R25, PT ;  /* 0x8000000a00007246 */ /* 0x000fc80003800119 */
[----:B------:R-:W-:Y:S02]  /*16c0*/  ISETP.GT.AND P0, PT, R0, R27, PT ;  /* 0x0000001b0000720c */ /* 0x000fe40003f04270 */
[----:B------:R-:W-:-:S05]  /*16d0*/  SHF.R.U32.HI R27, RZ, 0x7, R27 ;  /* 0x00000007ff1b7819 */ /* 0x000fca000001161b */
[----:B------:R-:W-:-:S06]  /*16e0*/  IMAD.MOV.U32 R28, RZ, RZ, R27 ;  /* 0x000000ffff1c7224 */ /* 0x000fcc00078e001b */
[----:B------:R-:W-:-:S05]  /*16f0*/  @P0 VIADD R0, R0, 0x7f ;  /* 0x0000007f00000836 */ /* 0x000fca0000000000 */
[----:B------:R-:W-:-:S04]  /*1700*/  @P0 SHF.R.S32.HI R5, RZ, 0x1f, R0 ;  /* 0x0000001fff050819 */ /* 0x000fc80000011400 */
[----:B------:R-:W-:-:S04]  /*1710*/  @P0 LEA.HI R5, R5, R0, RZ, 0x7 ;  /* 0x0000000005050211 */ /* 0x000fc800078f38ff */
[----:B------:R-:W-:Y:S02]  /*1720*/  @P0 SHF.R.S32.HI R28, RZ, 0x7, R5 ;  /* 0x00000007ff1c0819 */ /* 0x000fe40000011405 */
        /* <DEDUP_REMOVED lines=23> */
.L_x_6999:
[----:B------:R-:W-:Y:S05]  /*18a0*/  BSYNC B6 ;  /* 0x0000000000067941 */ /* 0x000fea0003800000 */
.L_x_6998:
        /* <DEDUP_REMOVED lines=20> */
.L_x_7001:
[----:B------:R-:W-:Y:S05]  /*19f0*/  BSYNC B6 ;  /* 0x0000000000067941 */ /* 0x000fea0003800000 */
.L_x_7000:
[----:B------:R-:W-:Y:S01]  /*1a00*/  ULDC.64 UR4, c[0x0][0x9f8] ;  /* 0x00027e0000047ab9 */ /* 0x000fe20000000a00 */
[----:B------:R-:W0:Y:S01]  /*1a10*/  LDC R37, c[0x0][0x3f4] ;  /* 0x0000fd00ff257b82 */ /* 0x000e220000000800 */
[----:B------:R-:W-:-:S04]  /*1a20*/  ISETP.NE.U32.AND P0, PT, RZ, UR4, PT ;  /* 0x00000004ff007c0c */ /* 0x000fc8000bf05070 */
[----:B------:R-:W-:-:S03]  /*1a30*/  ISETP.NE.AND.EX P0, PT, RZ, UR5, PT, P0 ;  /* 0x00000005ff007c0c */ /* 0x000fc6000bf05300 */
[----:B------:R-:W1:Y:S08]  /*1a40*/  LDC.64 R14, c[0x0][0x3f8] ;  /* 0x0000fe00ff0e7b82 */ /* 0x000e700000000a00 */
[----:B------:R-:W2:Y:S02]  /*1a50*/  LDC.64 R34, c[0x0][0x408] ;  /* 0x00010200ff227b82 */ /* 0x000ea40000000a00 */
[----:B------:R-:W-:-:S04]  /*1a60*/  @P0 IADD3 R4, P1, R204, UR4, RZ ;  /* 0x00000004cc040c10 */ /* 0x000fc8000ff3e0ff */
[----:B------:R-:W-:-:S05]  /*1a70*/  @P0 IADD3.X R5, R205, UR5, RZ, P1, !PT ;  /* 0x00000005cd050c10 */ /* 0x000fca0008ffe4ff */
[----:B------:R3:W4:Y:S01]  /*1a80*/  @P0 LDG.E R26, desc[UR38][R4.64] ;  /* 0x00000026041a0981 */ /* 0x000722000c1e1900 */
[----:B0-----:R-:W-:Y:S01]  /*1a90*/  ISETP.GE.AND P0, PT, R16, R37, PT ;  /* 0x000000251000720c */ /* 0x001fe20003f06270 */
[----:B------:R-:W-:Y:S01]  /*1aa0*/  IMAD.IADD R0, R30, 0x1, R29 ;  /* 0x000000011e007824 */ /* 0x000fe200078e021d */
[----:B------:R-:W-:Y:S01]  /*1ab0*/  SHF.R.U32.HI R21, RZ, 0x3, R193 ;  /* 0x00000003ff157819 */ /* 0x000fe200000116c1 */
[----:B------:R-:W0:Y:S01]  /*1ac0*/  S2R R38, SR_TID.X ;  /* 0x0000000000267919 */ /* 0x000e220000002100 */
[----:B------:R-:W-:Y:S01]  /*1ad0*/  SEL R3, R37, RZ, P0 ;  /* 0x000000ff25037207 */ /* 0x000fe20000000000 */
[----:B-1----:R-:W-:Y:S01]  /*1ae0*/  IMAD.WIDE.U32 R6, R153, R14, R18 ;  /* 0x0000000e99067225 */ /* 0x002fe200078e0012 */
[----:B------:R-:W-:-:S03]  /*1af0*/  SHF.R.U32.HI R20, RZ, 0x3, R192 ;  /* 0x00000003ff147819 */ /* 0x000fc600000116c0 */
[----:B------:R-:W-:Y:S02]  /*1b00*/  IMAD.IADD R3, R16, 0x1, R3 ;  /* 0x0000000110037824 */ /* 0x000fe400078e0203 */
[----:B------:R-:W-:Y:S01]  /*1b10*/  IMAD.MOV.U32 R84, RZ, RZ, R6 ;  /* 0x000000ffff547224 */ /* 0x000fe200078e0006 */
[C---:B--2---:R-:W-:Y:S01]  /*1b20*/  SHF.L.U64.HI R29, R34.reuse, 0x5, R35 ;  /* 0x00000005221d7819 */ /* 0x044fe20000010223 */
[-C--:B------:R-:W-:Y:S01]  /*1b30*/  IMAD R10, R227, R34.reuse, RZ ;  /* 0x00000022e30a7224 */ /* 0x080fe200078e02ff */
[----:B------:R-:W-:Y:S01]  /*1b40*/  SHF.R.S32.HI R6, RZ, 0x1f, R3 ;  /* 0x0000001fff067819 */ /* 0x000fe20000011403 */
[----:B---3--:R-:W-:Y:S01]  /*1b50*/  IMAD.WIDE.U32 R4, R153, R34, R18 ;  /* 0x0000002299047225 */ /* 0x008fe200078e0012 */
[----:B------:R-:W-:Y:S02]  /*1b60*/  SHF.L.U64.HI R30, R34, 0x6, R35 ;  /* 0x00000006221e7819 */ /* 0x000fe40000010223 */
[C---:B------:R-:W-:Y:S01]  /*1b70*/  LEA.HI R12, R6.reuse, R3, RZ, 0x3 ;  /* 0x00000003060c7211 */ /* 0x040fe200078f18ff */
[----:B------:R-:W-:Y:S01]  /*1b80*/  IMAD R8, R227, R14, RZ ;  /* 0x0000000ee3087224 */ /* 0x000fe200078e02ff */
[----:B------:R-:W-:Y:S01]  /*1b90*/  MOV R88, R4 ;  /* 0x0000000400587202 */ /* 0x000fe20000000f00 */
[C---:B------:R-:W-:Y:S01]  /*1ba0*/  IMAD R91, R153.reuse, R35, R10 ;  /* 0x00000023995b7224 */ /* 0x040fe200078e020a */
[----:B------:R-:W-:Y:S01]  /*1bb0*/  LEA.HI R4, R6, R3, RZ, 0x6 ;  /* 0x0000000306047211 */ /* 0x000fe200078f30ff */
[----:B------:R-:W-:Y:S01]  /*1bc0*/  IMAD.WIDE.U32 R10, R153, R34, R16 ;  /* 0x00000022990a7225 */ /* 0x000fe200078e0010 */
[----:B------:R-:W-:-:S02]  /*1bd0*/  LOP3.LUT R3, R12, 0x38, RZ, 0xc0, !PT ;  /* 0x000000380c037812 */ /* 0x000fc400078ec0ff */
[----:B------:R-:W-:Y:S01]  /*1be0*/  LOP3.LUT R43, R12, 0xfffffff8, RZ, 0xc0, !PT ;  /* 0xfffffff80c2b7812 */ /* 0x000fe200078ec0ff */
[----:B------:R-:W-:Y:S01]  /*1bf0*/  IMAD R87, R153, R15, R8 ;  /* 0x0000000f99577224 */ /* 0x000fe200078e0208 */
[----:B------:R-:W-:Y:S01]  /*1c00*/  LOP3.LUT R3, R3, 0x1c0, R228, 0xf8, !PT ;  /* 0x000001c003037812 */ /* 0x000fe200078ef8e4 */
[----:B------:R-:W-:Y:S01]  /*1c10*/  IMAD.IADD R89, R5, 0x1, R91 ;  /* 0x0000000105597824 */ /* 0x000fe200078e025b */
[----:B------:R-:W-:Y:S01]  /*1c20*/  LOP3.LUT R5, R193, 0x38, R12, 0xf8, !PT ;  /* 0x00000038c1057812 */ /* 0x000fe200078ef80c */
[-C--:B------:R-:W-:Y:S01]  /*1c30*/  IMAD.WIDE.U32 R8, R153, R14.reuse, R16 ;  /* 0x0000000e99087225 */ /* 0x080fe200078e0010 */
[----:B------:R-:W-:Y:S02]  /*1c40*/  SHF.L.U64.HI R31, R34, 0x7, R35 ;  /* 0x00000007221f7819 */ /* 0x000fe40000010223 */
[----:B------:R-:W-:Y:S01]  /*1c50*/  LOP3.LUT R5, R5, R21, RZ, 0x3c, !PT ;  /* 0x0000001505057212 */ /* 0x000fe200078e3cff */
[----:B------:R-:W-:Y:S01]  /*1c60*/  IMAD.IADD R91, R91, 0x1, R11 ;  /* 0x000000015b5b7824 */ /* 0x000fe200078e020b */
[----:B0-----:R-:W-:Y:S01]  /*1c70*/  SHF.R.U32.HI R38, RZ, 0x7, R38 ;  /* 0x00000007ff267819 */ /* 0x001fe20000011626 */
[----:B------:R-:W-:Y:S01]  /*1c80*/  IMAD.SHL.U32 R4, R4, 0x80, RZ ;  /* 0x0000008004047824 */ /* 0x000fe200078e00ff */
[----:B-----5:R-:W-:Y:S01]  /*1c90*/  SHF.R.S32.HI R11, RZ, 0x1f, R24 ;  /* 0x0000001fff0b7819 */ /* 0x020fe20000011418 */
[----:B------:R-:W-:Y:S01]  /*1ca0*/  IMAD.IADD R85, R7, 0x1, R87 ;  /* 0x0000000107557824 */ /* 0x000fe200078e0257 */
[----:B------:R-:W-:Y:S01]  /*1cb0*/  ISETP.NE.AND P6, PT, R38, 0x1, PT ;  /* 0x000000012600780c */ /* 0x000fe20003fc5270 */
[----:B------:R-:W-:Y:S01]  /*1cc0*/  IMAD.MOV.U32 R86, RZ, RZ, R8 ;  /* 0x000000ffff567224 */ /* 0x000fe200078e0008 */
[----:B------:R-:W-:Y:S01]  /*1cd0*/  LOP3.LUT R7, R192, 0x38, R12, 0xf8, !PT ;  /* 0x00000038c0077812 */ /* 0x000fe200078ef80c */
[----:B------:R-:W-:Y:S01]  /*1ce0*/  IMAD.MOV.U32 R90, RZ, RZ, R10 ;  /* 0x000000ffff5a7224 */ /* 0x000fe200078e000a */
[----:B------:R-:W-:Y:S01]  /*1cf0*/  LOP3.LUT R8, R159, 0x38, R12, 0xf8, !PT ;  /* 0x000000389f087812 */ /* 0x000fe200078ef80c */
[----:B------:R-:W-:Y:S01]  /*1d00*/  IMAD.IADD R87, R87, 0x1, R9 ;  /* 0x0000000157577824 */ /* 0x000fe200078e0209 */
[----:B------:R-:W-:Y:S01]  /*1d10*/  LOP3.LUT R6, R4, 0xffffe000, RZ, 0xc0, !PT ;  /* 0xffffe00004067812 */ /* 0x000fe200078ec0ff */
[----:B------:R-:W-:Y:S01]  /*1d20*/  IMAD R10, R11, R14, RZ ;  /* 0x0000000e0b0a7224 */ /* 0x000fe200078e02ff */
[----:B------:R-:W-:Y:S01]  /*1d30*/  LOP3.LUT R9, R7, R20, RZ, 0x3c, !PT ;  /* 0x0000001407097212 */ /* 0x000fe200078e3cff */
[----:B------:R-:W-:Y:S01]  /*1d40*/  IMAD R11, R11, R34, RZ ;  /* 0x000000220b0b7224 */ /* 0x000fe200078e02ff */
[----:B------:R-:W-:Y:S01]  /*1d50*/  LOP3.LUT R8, R8, R229, RZ, 0x3c, !PT ;  /* 0x000000e508087212 */ /* 0x000fe200078e3cff */
[C---:B------:R-:W-:Y:S01]  /*1d60*/  IMAD R39, R24.reuse, R15, R10 ;  /* 0x0000000f18277224 */ /* 0x040fe200078e020a */
[----:B------:R-:W-:Y:S01]  /*1d70*/  LOP3.LUT R7, R3, R198, RZ, 0x3c, !PT ;  /* 0x000000c603077212 */ /* 0x000fe200078e3cff */
[----:B------:R-:W-:Y:S05]  /*1d80*/  @!P6 WARPSYNC.ALL ;  /* 0x000000000000e948 */ /* 0x000fea0003800000 */
[C---:B------:R-:W-:Y:S01]  /*1d90*/  IMAD.WIDE.U32 R84, R24.reuse, R14, R84 ;  /* 0x0000000e18547225 */ /* 0x040fe200078e0054 */
[-C--:B------:R-:W-:Y:S01]  /*1da0*/  IADD3 R3, R5, R6.reuse, R197 ;  /* 0x0000000605037210 */ /* 0x080fe20007ffe0c5 */
[----:B------:R-:W-:Y:S01]  /*1db0*/  ULDC UR4, c[0x0][0x2f4] ;  /* 0x0000bd0000047ab9 */ /* 0x000fe20000000800 */
[----:B------:R-:W-:Y:S01]  /*1dc0*/  IADD3 R4, R9, R6, R196 ;  /* 0x0000000609047210 */ /* 0x000fe20007ffe0c4 */
[----:B------:R-:W-:Y:S01]  /*1dd0*/  IMAD.WIDE.U32 R86, R24, R14, R86 ;  /* 0x0000000e18567225 */ /* 0x000fe200078e0056 */
[----:B------:R-:W-:-:S02]  /*1de0*/  IADD3 R5, R8, R6, R195 ;  /* 0x0000000608057210 */ /* 0x000fc40007ffe0c3 */
[----:B------:R-:W-:Y:S01]  /*1df0*/  IADD3 R6, R7, R6, R199 ;  /* 0x0000000607067210 */ /* 0x000fe20007ffe0c7 */
[----:B------:R-:W-:Y:S01]  /*1e00*/  IMAD R11, R24, R35, R11 ;  /* 0x00000023180b7224 */ /* 0x000fe200078e020b */
[----:B------:R-:W-:Y:S01]  /*1e10*/  SHF.L.U64.HI R7, R14, 0x5, R15 ;  /* 0x000000050e077819 */ /* 0x000fe2000001020f */
[-C--:B------:R-:W-:Y:S01]  /*1e20*/  IMAD.WIDE.U32 R88, R24, R34.reuse, R88 ;  /* 0x0000002218587225 */ /* 0x080fe200078e0058 */
[C-C-:B------:R-:W-:Y:S02]  /*1e30*/  SHF.L.U64.HI R8, R14.reuse, 0x6, R15.reuse ;  /* 0x000000060e087819 */ /* 0x140fe4000001020f */
[----:B------:R-:W-:Y:S01]  /*1e40*/  SHF.L.U64.HI R9, R14, 0x7, R15 ;  /* 0x000000070e097819 */ /* 0x000fe2000001020f */
[----:B------:R-:W-:Y:S01]  /*1e50*/  IMAD.WIDE.U32 R90, R24, R34, R90 ;  /* 0x00000022185a7225 */ /* 0x000fe200078e005a */
[----:B------:R-:W-:Y:S02]  /*1e60*/  SHF.R.S32.HI R35, RZ, 0x1f, R42 ;  /* 0x0000001fff237819 */ /* 0x000fe4000001142a */
[----:B------:R-:W-:Y:S01]  /*1e70*/  ISETP.GE.AND P1, PT, R16, UR4, PT ;  /* 0x0000000410007c0c */ /* 0x000fe2000bf26270 */
[----:B------:R-:W-:Y:S01]  /*1e80*/  VIADD R97, R38, 0x8 ;  /* 0x0000000826617836 */ /* 0x000fe20000000000 */
[----:B------:R-:W-:Y:S01]  /*1e90*/  ISETP.GE.AND P2, PT, R22, UR4, PT ;  /* 0x0000000416007c0c */ /* 0x000fe2000bf46270 */
[C---:B------:R-:W-:Y:S01]  /*1ea0*/  IMAD.SHL.U32 R32, R34.reuse, 0x20, RZ ;  /* 0x0000002022207824 */ /* 0x040fe200078e00ff */
[----:B------:R-:W-:Y:S01]  /*1eb0*/  SHF.R.S32.HI R81, RZ, 0x3, R12 ;  /* 0x00000003ff517819 */ /* 0x000fe2000001140c */
[----:B------:R-:W-:Y:S01]  /*1ec0*/  IMAD.SHL.U32 R33, R34, 0x40, RZ ;  /* 0x0000004022217824 */ /* 0x000fe200078e00ff */
[----:B------:R-:W-:Y:S01]  /*1ed0*/  SHF.R.S32.HI R83, RZ, 0x1f, R43 ;  /* 0x0000001fff537819 */ /* 0x000fe2000001142b */
[----:B------:R-:W-:Y:S01]  /*1ee0*/  IMAD.IADD R38, R85, 0x1, R39 ;  /* 0x0000000155267824 */ /* 0x000fe200078e0227 */
[----:B------:R-:W-:Y:S01]  /*1ef0*/  IADD3 R39, R39, R87, RZ ;  /* 0x0000005727277210 */ /* 0x000fe20007ffe0ff */
[----:B------:R-:W-:-:S02]  /*1f00*/  IMAD.SHL.U32 R10, R14, 0x20, RZ ;  /* 0x000000200e0a7824 */ /* 0x000fc400078e00ff */
[C---:B------:R-:W-:Y:S02]  /*1f10*/  IMAD.SHL.U32 R20, R14.reuse, 0x40, RZ ;  /* 0x000000400e147824 */ /* 0x040fe400078e00ff */
[----:B------:R-:W-:Y:S02]  /*1f20*/  IMAD.SHL.U32 R21, R14, 0x80, RZ ;  /* 0x000000800e157824 */ /* 0x000fe400078e00ff */
[----:B------:R-:W-:Y:S02]  /*1f30*/  IMAD.SHL.U32 R34, R34, 0x80, RZ ;  /* 0x0000008022227824 */ /* 0x000fe400078e00ff */
[----:B------:R-:W-:Y:S02]  /*1f40*/  IMAD R36, R202, 0x20, R153 ;  /* 0x00000020ca247824 */ /* 0x000fe400078e0299 */
[----:B------:R-:W-:Y:S02]  /*1f50*/  IMAD.SHL.U32 R37, R37, 0x2, RZ ;  /* 0x0000000225257824 */ /* 0x000fe400078e00ff */
[----:B------:R-:W-:-:S02]  /*1f60*/  IMAD.IADD R40, R89, 0x1, R11 ;  /* 0x0000000159287824 */ /* 0x000fc400078e020b */
[----:B------:R-:W-:Y:S01]  /*1f70*/  IMAD.IADD R80, R11, 0x1, R91 ;  /* 0x000000010b507824 */ /* 0x000fe200078e025b */
[----:B------:R-:W-:Y:S01]  /*1f80*/  @!P6 BAR.SYNC.DEFER_BLOCKING 0x9, 0x100 ;  /* 0x024400000000eb1d */ /* 0x000fe20000010000 */
[----:B----4-:R-:W-:-:S07]  /*1f90*/  SHF.R.S32.HI R82, RZ, 0x1f, R26 ;  /* 0x0000001fff527819 */ /* 0x010fce000001141a */
.L_x_7099:
[----:B------:R-:W0:Y:S01]  /*1fa0*/  LDC R101, c[0x0][0x430] ;  /* 0x00010c00ff657b82 */ /* 0x000e220000000800 */
        /* <DEDUP_REMOVED lines=22> */
[----:B------:R-:W-:-:S05]  /*2110*/  @!P3 LEA.HI.X R15, R12, R47, R13, 0x2, P4 ;  /* 0x0000002f0c0fb211 */ /* 0x000fca00020f140d */
[----:B------:R0:W5:Y:S01]  /*2120*/  @!P3 LDG.E R102, desc[UR38][R14.64] ;  /* 0x000000260e66b981 */ /* 0x000162000c1e1900 */
[----:B-1----:R-:W-:Y:S01]  /*2130*/  ISETP.GE.AND P3, PT, R104, 0x1, PT ;  /* 0x000000016800780c */ /* 0x002fe20003f66270 */
[----:B------:R-:W-:Y:S01]  /*2140*/  IMAD.MOV R12, RZ, RZ, -R11 ;  /* 0x000000ffff0c7224 */ /* 0x000fe200078e0a0b */
[----:B------:R-:W-:Y:S01]  /*2150*/  ISETP.GT.AND P4, PT, R28, R27, PT ;  /* 0x0000001b1c00720c */ /* 0x000fe20003f84270 */
[----:B------:R-:W-:Y:S01]  /*2160*/  IMAD R11, R155, 0x4000, R201 ;  /* 0x000040009b0b7824 */ /* 0x000fe200078e02c9 */
[----:B------:R-:W-:Y:S05]  /*2170*/  YIELD ;  /* 0x0000000000007946 */ /* 0x000fea0003800000 */
[----:B------:R-:W-:Y:S01]  /*2180*/  BSSY B0, `(.L_x_7002) ;  /* 0x00005cb000007945 */ /* 0x000fe20003800000 */
[----:B------:R-:W-:Y:S01]  /*2190*/  IMAD R101, R101, R12, R45 ;  /* 0x0000000c65657224 */ /* 0x000fe200078e022d */
[----:B------:R-:W-:Y:S01]  /*21a0*/  P2R R93, PR, RZ, 0x10 ;  /* 0x00000010ff5d7803 */ /* 0x000fe20000000000 */
        /* <DEDUP_REMOVED lines=9> */
[-C--:B------:R-:W-:Y:S02]  /*2240*/  IMAD R44, R31, R28.reuse, RZ ;  /* 0x0000001c1f2c7224 */ /* 0x080fe400078e02ff */
[----:B------:R-:W-:Y:S01]  /*2250*/  IMAD R11, R101, UR5, R14 ;  /* 0x00000005650b7c24 */ /* 0x000fe2000f8e020e */
[----:B------:R-:W-:Y:S01]  /*2260*/  ULDC.64 UR4, c[0x0][0x310] ;  /* 0x0000c40000047ab9 */ /* 0x000fe20000000a00 */
[----:B------:R-:W-:-:S02]  /*2270*/  IMAD R14, R9, R28, RZ ;  /* 0x0000001c090e7224 */ /* 0x000fc400078e02ff */
[----:B------:R-:W-:Y:S01]  /*2280*/  IMAD R15, R99, UR4, RZ ;  /* 0x00000004630f7c24 */ /* 0x000fe2000f8e02ff */
[----:B------:R-:W-:Y:S01]  /*2290*/  IADD3 R13, R13, R11, RZ ;  /* 0x0000000b0d0d7210 */ /* 0x000fe20007ffe0ff */
[----:B------:R-:W-:Y:S01]  /*22a0*/  IMAD R98, R28, -0x80, R25 ;  /* 0xffffff801c627824 */ /* 0x000fe200078e0219 */
[----:B------:R-:W-:Y:S01]  /*22b0*/  SHF.R.S32.HI R11, RZ, 0x1f, R28 ;  /* 0x0000001fff0b7819 */ /* 0x000fe2000001141c */
[C---:B------:R-:W-:Y:S02]  /*22c0*/  IMAD R15, R102.reuse, UR5, R15 ;  /* 0x00000005660f7c24 */ /* 0x040fe4000f8e020f */
[----:B------:R-:W-:Y:S01]  /*22d0*/  IMAD.WIDE.U32 R12, R102, UR4, R12 ;  /* 0x00000004660c7c25 */ /* 0x000fe2000f8e000c */
[----:B------:R-:W-:Y:S01]  /*22e0*/  ULDC.64 UR4, c[0x0][0x308] ;  /* 0x0000c20000047ab9 */ /* 0x000fe20000000a00 */
[----:B------:R-:W-:Y:S02]  /*22f0*/  VIMNMX R98, R98, 0x80, PT ;  /* 0x0000008062627848 */ /* 0x000fe40003fe0100 */
[----:B------:R-:W-:-:S02]  /*2300*/  IMAD.IADD R13, R13, 0x1, R15 ;  /* 0x000000010d0d7824 */ /* 0x000fc400078e020f */
[----:B------:R-:W-:Y:S02]  /*2310*/  IMAD R15, R35, UR4, RZ ;  /* 0x00000004230f7c24 */ /* 0x000fe4000f8e02ff */
[C---:B------:R-:W-:Y:S02]  /*2320*/  IMAD R103, R11.reuse, R21, R14 ;  /* 0x000000150b677224 */ /* 0x040fe400078e020e */
[----:B------:R-:W-:Y:S02]  /*2330*/  IMAD R45, R11, R34, R44 ;  /* 0x000000220b2d7224 */ /* 0x000fe400078e022c */
[C---:B------:R-:W-:Y:S02]  /*2340*/  IMAD R11, R42.reuse, UR5, R15 ;  /* 0x000000052a0b7c24 */ /* 0x040fe4000f8e020f */
        /* <DEDUP_REMOVED lines=15> */
[----:B------:R-:W-:Y:S02]  /*2440*/  P2R R140, PR, RZ, 0x8 ;  /* 0x00000008ff8c7803 */ /* 0x000fe40000000000 */
[----:B------:R-:W-:-:S02]  /*2450*/  CS2R R70, SRZ ;  /* 0x0000000000467805 */ /* 0x000fc4000001ff00 */
        /* <DEDUP_REMOVED lines=22> */
.L_x_7006:
[----:B------:R-:W-:Y:S05]  /*25c0*/  BSYNC B1 ;  /* 0x0000000000017941 */ /* 0x000fea0003800000 */
.L_x_7005:
[----:B------:R-:W-:Y:S01]  /*25d0*/  ISETP.GE.AND P3, PT, R220, R98, PT ;  /* 0x00000062dc00720c */ /* 0x000fe20003f66270 */
[----:B0----5:R-:W-:Y:S01]  /*25e0*/  IMAD.MOV.U32 R44, RZ, RZ, R68 ;  /* 0x000000ffff2c7224 */ /* 0x021fe200078e0044 */
[----:B------:R-:W-:Y:S01]  /*25f0*/  BSSY B1, `(.L_x_7007) ;  /* 0x0000029000017945 */ /* 0x000fe20003800000 */
[----:B------:R-:W-:Y:S01]  /*2600*/  IMAD.MOV.U32 R45, RZ, RZ, R69 ;  /* 0x000000ffff2d7224 */ /* 0x000fe200078e0045 */
[----:B------:R-:W-:Y:S01]  /*2610*/  P2R R137, PR, RZ, 0x8 ;  /* 0x00000008ff897803 */ /* 0x000fe20000000000 */
        /* <DEDUP_REMOVED lines=10> */
[----:B------:R-:W-:Y:S02]  /*26c0*/  CS2R R64, SRZ ;  /* 0x0000000000407805 */ /* 0x000fe4000001ff00 */
[----:B------:R-:W-:Y:S02]  /*26d0*/  PRMT R125, R44, 0x7610, R125 ;  /* 0x000076102c7d7816 */ /* 0x000fe4000000007d */
[----:B------:R-:W-:Y:S02]  /*26e0*/  CS2R R62, SRZ ;  /* 0x00000000003e7805 */ /* 0x000fe4000001ff00 */
[----:B------:R-:W-:Y:S02]  /*26f0*/  PRMT R126, R45, 0x7610, R126 ;  /* 0x000076102d7e7816 */ /* 0x000fe4000000007e */
[----:B------:R-:W-:Y:S02]  /*2700*/  CS2R R66, SRZ ;  /* 0x0000000000427805 */ /* 0x000fe4000001ff00 */
[----:B------:R-:W-:-:S02]  /*2710*/  PRMT R136, R46, 0x7610, R136 ;  /* 0x000076102e887816 */ /* 0x000fc40000000088 */
[----:B------:R-:W-:Y:S01]  /*2720*/  PRMT R135, R47, 0x7610, R135 ;  /* 0x000076102f877816 */ /* 0x000fe20000000087 */
        /* <DEDUP_REMOVED lines=21> */
.L_x_7008:
[----:B------:R-:W-:Y:S05]  /*2880*/  BSYNC B1 ;  /* 0x0000000000017941 */ /* 0x000fea0003800000 */
.L_x_7007:
[----:B------:R-:W-:Y:S01]  /*2890*/  ISETP.GE.AND P3, PT, R219, R98, PT ;  /* 0x00000062db00720c */ /* 0x000fe20003f66270 */
[----:B0----5:R-:W-:Y:S01]  /*28a0*/  IMAD.MOV.U32 R44, RZ, RZ, R60 ;  /* 0x000000ffff2c7224 */ /* 0x021fe200078e003c */
[----:B------:R-:W-:Y:S01]  /*28b0*/  BSSY B1, `(.L_x_7009) ;  /* 0x000002d000017945 */ /* 0x000fe20003800000 */
[----:B------:R-:W-:Y:S01]  /*28c0*/  IMAD.MOV.U32 R45, RZ, RZ, R61 ;  /* 0x000000ffff2d7224 */ /* 0x000fe200078e003d */
[----:B------:R-:W-:Y:S01]  /*28d0*/  CS2R R52, SRZ ;  /* 0x0000000000347805 */ /* 0x000fe2000001ff00 */
        /* <DEDUP_REMOVED lines=42> */
.L_x_7010:
[----:B------:R-:W-:Y:S05]  /*2b80*/  BSYNC B1 ;  /* 0x0000000000017941 */ /* 0x000fea0003800000 */
.L_x_7009:
[----:B------:R-:W-:Y:S01]  /*2b90*/  ISETP.GE.AND P4, PT, R218, R98, PT ;  /* 0x00000062da00720c */ /* 0x000fe20003f86270 */
[----:B------:R-:W-:-:S12]  /*2ba0*/  BSSY B1, `(.L_x_7011) ;  /* 0x000001e000017945 */ /* 0x000fd80003800000 */
[----:B------:R-:W-:Y:S05]  /*2bb0*/  @P4 BRA `(.L_x_7012) ;  /* 0x0000000000704947 */ /* 0x000fea0003800000 */
[----:B------:R-:W1:Y:S01]  /*2bc0*/  LDC.64 R44, c[0x0][0x3f8] ;  /* 0x0000fe00ff2c7b82 */ /* 0x000e620000000a00 */
[----:B------:R-:W-:Y:S01]  /*2bd0*/  IMAD.MOV.U32 R15, RZ, RZ, R103 ;  /* 0x000000ffff0f7224 */ /* 0x000fe200078e0067 */
[----:B------:R-:W-:Y:S01]  /*2be0*/  ULDC.64 UR4, c[0x0][0x3e8] ;  /* 0x0000fa0000047ab9 */ /* 0x000fe20000000a00 */
[----:B------:R-:W-:Y:S02]  /*2bf0*/  CS2R R48, SRZ ;  /* 0x0000000000307805 */ /* 0x000fe4000001ff00 */
[----:B------:R-:W-:Y:S01]  /*2c00*/  CS2R R50, SRZ ;  /* 0x0000000000327805 */ /* 0x000fe2000001ff00 */
[----:B-1----:R-:W-:-:S04]  /*2c10*/  IMAD.WIDE.U32 R14, R44, 0x60, R14 ;  /* 0x000000602c0e7825 */ /* 0x002fc800078e000e */
[----:B------:R-:W-:Y:S01]  /*2c20*/  IMAD R13, R45, 0x60, RZ ;  /* 0x000000602d0d7824 */ /* 0x000fe200078e02ff */
[----:B------:R-:W-:-:S04]  /*2c30*/  IADD3 R45, P5, R84, R14, RZ ;  /* 0x0000000e542d7210 */ /* 0x000fc80007fbe0ff */
[----:B------:R-:W-:Y:S01]  /*2c40*/  IADD3.X R46, R38, R15, R13, P5, !PT ;  /* 0x0000000f262e7210 */ /* 0x000fe20002ffe40d */
[----:B------:R-:W-:Y:S01]  /*2c50*/  IMAD.MOV.U32 R13, RZ, RZ, R11 ;  /* 0x000000ffff0d7224 */ /* 0x000fe200078e000b */
[----:B------:R-:W1:Y:S02]  /*2c60*/  LDC.64 R14, c[0x0][0x408] ;  /* 0x00010200ff0e7b82 */ /* 0x000e640000000a00 */
[----:B-1----:R-:W-:-:S04]  /*2c70*/  IMAD.WIDE.U32 R12, R14, 0x60, R12 ;  /* 0x000000600e0c7825 */ /* 0x002fc800078e000c */
[----:B------:R-:W-:Y:S01]  /*2c80*/  IMAD R15, R15, 0x60, RZ ;  /* 0x000000600f0f7824 */ /* 0x000fe200078e02ff */
[----:B------:R-:W-:-:S04]  /*2c90*/  IADD3 R11, P5, R88, R12, RZ ;  /* 0x0000000c580b7210 */ /* 0x000fc80007fbe0ff */
[----:B------:R-:W-:Y:S02]  /*2ca0*/  IADD3.X R44, R40, R13, R15, P5, !PT ;  /* 0x0000000d282c7210 */ /* 0x000fe40002ffe40f */
        /* <DEDUP_REMOVED lines=13> */
.L_x_7012:
[----:B------:R-:W-:Y:S05]  /*2d80*/  BSYNC B1 ;  /* 0x0000000000017941 */ /* 0x000fea0003800000 */
.L_x_7011:
[----:B-----5:R-:W-:Y:S01]  /*2d90*/  IMAD.MOV.U32 R11, RZ, RZ, R52 ;  /* 0x000000ffff0b7224 */ /* 0x020fe200078e0034 */
[----:B-1----:R-:W-:Y:S01]  /*2da0*/  MOV R12, R53 ;  /* 0x00000035000c7202 */ /* 0x002fe20000000f00 */
[----:B------:R-:W-:Y:S01]  /*2db0*/  IMAD.MOV.U32 R13, RZ, RZ, R56 ;  /* 0x000000ffff0d7224 */ /* 0x000fe200078e0038 */
[----:B------:R-:W-:Y:S01]  /*2dc0*/  ISETP.NE.AND P5, PT, R157, 0x3, PT ;  /* 0x000000039d00780c */ /* 0x000fe20003fa5270 */
        /* <DEDUP_REMOVED lines=17> */
[----:B0-----:R-:W-:Y:S01]  /*2ee0*/  PRMT R78, R11, 0x7610, R78 ;  /* 0x000076100b4e7816 */ /* 0x001fe2000000004e */
        /* <DEDUP_REMOVED lines=10> */
[----:B------:R-:W-:Y:S01]  /*2f90*/  PRMT R118, R14, 0x7610, R118 ;  /* 0x000076100e767816 */ /* 0x000fe20000000076 */
[----:B------:R-:W-:Y:S06]  /*2fa0*/  @!P5 BRA `(.L_x_7013) ;  /* 0x000000000004d947 */ /* 0x000fec0003800000 */
[----:B------:R-:W-:Y:S01]  /*2fb0*/  BPT.TRAP 0x1 ;  /* 0x000000040000795c */ /* 0x000fe20000300000 */
.L_x_7013:
[----:B------:R-:W-:Y:S01]  /*2fc0*/  IMAD R92, R155, 0x8, R156 ;  /* 0x000000089b5c7824 */ /* 0x000fe200078e029c */
[----:B------:R-:W-:Y:S01]  /*2fd0*/  SHF.L.U32 R103, R154, 0x1f, RZ ;  /* 0x0000001f9a677819 */ /* 0x000fe200000006ff */
[----:B------:R-:W-:Y:S03]  /*2fe0*/  BSSY B1, `(.L_x_7014) ;  /* 0x0000003000017945 */ /* 0x000fe60003800000 */
[----:B------:R-:W0:Y:S02]  /*2ff0*/  SYNCS.PHASECHK.TRANS64.TRYWAIT P6, [R92+URZ+0x28890], R103 ;  /* 0x028890675c0075a7 */ /* 0x000e2400080c017f */
[----:B0-----:R-:W-:Y:S05]  /*3000*/  @!P6 BRA `(.L_x_7015) ;  /* 0x0000016c0034e947 */ /* 0x001fea0003800000 */
.L_x_7310:
[----:B------:R-:W-:Y:S05]  /*3010*/  BSYNC B1 ;  /* 0x0000000000017941 */ /* 0x000fea0003800000 */
.L_x_7014:
[----:B------:R-:W-:-:S03]  /*3020*/  UMOV UR4, 0xffffffff ;  /* 0xffffffff00047882 */ /* 0x000fc60000000000 */
[----:B------:R-:W-:Y:S05]  /*3030*/  BRA.DIV UR4, `(.L_x_7016) ;  /* 0x0000016e043c7947 */ /* 0x000fea000b800000 */
[----:B------:R1:W2:Y:S04]  /*3040*/  SHFL.IDX PT, R79, R108, RZ, 0x181f ;  /* 0x00181fff6c4f7589 */ /* 0x0002a800000e0000 */
[----:B------:R1:W3:Y:S02]  /*3050*/  SHFL.IDX PT, R105, R109, RZ, 0x181f ;  /* 0x00181fff6d697589 */ /* 0x0002e400000e0000 */
.L_x_7314:
[----:B------:R-:W-:Y:S01]  /*3060*/  ISETP.NE.AND P6, PT, R140, RZ, PT ;  /* 0x000000ff8c00720c */ /* 0x000fe20003fc5270 */
[----:B------:R-:W-:-:S12]  /*3070*/  BSSY B1, `(.L_x_7017) ;  /* 0x0000072000017945 */ /* 0x000fd80003800000 */
[----:B------:R-:W-:Y:S05]  /*3080*/  @P6 BRA `(.L_x_7018) ;  /* 0x0000000400c06947 */ /* 0x000fea0003800000 */
[----:B------:R-:W-:Y:S04]  /*3090*/  BSSY B2, `(.L_x_7019) ;  /* 0x0000038000027945 */ /* 0x000fe80003800000 */
[----:B------:R-:W-:Y:S05]  /*30a0*/  @P1 BRA `(.L_x_7020) ;  /* 0x0000000000d81947 */ /* 0x000fea0003800000 */
[----:B------:R4:W0:Y:S01]  /*30b0*/  LDS.128 R12, [R94+0x18400] ;  /* 0x018400005e0c7984 */ /* 0x0008220000000c00 */
[C---:B---3--:R-:W-:Y:S01]  /*30c0*/  LEA R76, P6, R16.reuse, R105, 0x1 ;  /* 0x00000069104c7211 */ /* 0x048fe200078c08ff */
[----:B------:R-:W-:Y:S03]  /*30d0*/  BSSY B3, `(.L_x_7021) ;  /* 0x0000032000037945 */ /* 0x000fe60003800000 */
[----:B--2---:R-:W-:Y:S02]  /*30e0*/  LEA.HI.X R77, R16, R79, R17, 0x1, P6 ;  /* 0x0000004f104d7211 */ /* 0x004fe400030f0c11 */
[----:B------:R-:W-:-:S13]  /*30f0*/  ISETP.GE.AND P6, PT, R18, R104, PT ;  /* 0x000000681200720c */ /* 0x000fda0003fc6270 */
[----:B----4-:R-:W-:Y:S05]  /*3100*/  @P6 BRA `(.L_x_7022) ;  /* 0x0000000000b86947 */ /* 0x010fea0003800000 */
[----:B------:R-:W-:Y:S02]  /*3110*/  SHF.R.U32.HI R141, RZ, 0x10, R73 ;  /* 0x00000010ff8d7819 */ /* 0x000fe40000011649 */
[--C-:B------:R-:W-:Y:S02]  /*3120*/  SHF.R.U64 R11, R74, 0x10, R75.reuse ;  /* 0x000000104a0b7819 */ /* 0x100fe4000000124b */
[----:B------:R-:W-:Y:S02]  /*3130*/  SHF.R.U32.HI R140, RZ, 0x10, R75 ;  /* 0x00000010ff8c7819 */ /* 0x000fe4000001164b */
[----:B------:R-:W-:Y:S01]  /*3140*/  SHF.R.U64 R142, R72, 0x10, R73 ;  /* 0x00000010488e7819 */ /* 0x000fe20000001249 */
[----:B0-----:R-:W-:Y:S01]  /*3150*/  IMAD.U32 R72, R14, 0x10000, RZ ;  /* 0x000100000e487824 */ /* 0x001fe200078e00ff */
[----:B------:R-:W-:Y:S02]  /*3160*/  PRMT R138, R138, 0x5410, R141 ;  /* 0x000054108a8a7816 */ /* 0x000fe4000000008d */
[----:B------:R-:W-:Y:S01]  /*3170*/  PRMT R136, R136, 0x5410, R11 ;  /* 0x0000541088887816 */ /* 0x000fe2000000000b */
[----:B------:R-:W-:Y:S01]  /*3180*/  IMAD.U32 R11, R12, 0x10000, RZ ;  /* 0x000100000c0b7824 */ /* 0x000fe200078e00ff */
[----:B------:R-:W-:Y:S01]  /*3190*/  PRMT R141, R135, 0x5410, R140 ;  /* 0x00005410878d7816 */ /* 0x000fe2000000008c */
[----:B------:R-:W-:Y:S01]  /*31a0*/  IMAD.U32 R135, R138, 0x10000, RZ ;  /* 0x000100008a877824 */ /* 0x000fe200078e00ff */
[----:B------:R-:W-:-:S02]  /*31b0*/  PRMT R139, R139, 0x5410, R142 ;  /* 0x000054108b8b7816 */ /* 0x000fc4000000008e */
[----:B------:R-:W-:Y:S01]  /*31c0*/  LOP3.LUT R73, R14, 0xffff0000, RZ, 0xc0, !PT ;  /* 0xffff00000e497812 */ /* 0x000fe200078ec0ff */
[C---:B------:R-:W-:Y:S01]  /*31d0*/  IMAD.U32 R14, R13.reuse, 0x10000, RZ ;  /* 0x000100000d0e7824 */ /* 0x040fe200078e00ff */
[----:B------:R-:W-:Y:S01]  /*31e0*/  LOP3.LUT R13, R13, 0xffff0000, RZ, 0xc0, !PT ;  /* 0xffff00000d0d7812 */ /* 0x000fe200078ec0ff */
[----:B------:R-:W-:Y:S01]  /*31f0*/  IMAD.U32 R142, R141, 0x10000, RZ ;  /* 0x000100008d8e7824 */ /* 0x000fe200078e00ff */
[C---:B------:R-:W-:Y:S01]  /*3200*/  LOP3.LUT R140, R136.reuse, 0xffff0000, RZ, 0xc0, !PT ;  /* 0xffff0000888c7812 */ /* 0x040fe200078ec0ff */
[----:B------:R-:W-:Y:S01]  /*3210*/  IMAD.U32 R136, R136, 0x10000, RZ ;  /* 0x0001000088887824 */ /* 0x000fe200078e00ff */
[----:B------:R-:W-:Y:S01]  /*3220*/  LOP3.LUT R75, R139, 0xffff0000, RZ, 0xc0, !PT ;  /* 0xffff00008b4b7812 */ /* 0x000fe200078ec0ff */
[----:B------:R-:W-:Y:S01]  /*3230*/  FMUL.FTZ R145, R73, R142 ;  /* 0x0000008e49917220 */ /* 0x000fe20000410000 */
[----:B------:R-:W-:Y:S01]  /*3240*/  LOP3.LUT R74, R15, 0xffff0000, RZ, 0xc0, !PT ;  /* 0xffff00000f4a7812 */ /* 0x000fe200078ec0ff */
[CC--:B------:R-:W-:Y:S01]  /*3250*/  FMUL.FTZ R143, R13.reuse, R140.reuse ;  /* 0x0000008c0d8f7220 */ /* 0x0c0fe20000410000 */
[----:B------:R-:W-:Y:S01]  /*3260*/  LOP3.LUT R12, R12, 0xffff0000, RZ, 0xc0, !PT ;  /* 0xffff00000c0c7812 */ /* 0x000fe200078ec0ff */
[----:B------:R-:W-:Y:S01]  /*3270*/  FMUL.FTZ R13, R13, R75 ;  /* 0x0000004b0d0d7220 */ /* 0x000fe20000410000 */
[-C--:B------:R-:W-:Y:S01]  /*3280*/  FMUL.FTZ R73, R73, R135.reuse ;  /* 0x0000008749497220 */ /* 0x080fe20000410000 */
[----:B------:R-:W-:Y:S01]  /*3290*/  LOP3.LUT R141, R141, 0xffff0000, RZ, 0xc0, !PT ;  /* 0xffff00008d8d7812 */ /* 0x000fe200078ec0ff */
[----:B------:R-:W-:Y:S01]  /*32a0*/  IMAD.U32 R139, R139, 0x10000, RZ ;  /* 0x000100008b8b7824 */ /* 0x000fe200078e00ff */
[----:B------:R-:W-:Y:S01]  /*32b0*/  LOP3.LUT R138, R138, 0xffff0000, RZ, 0xc0, !PT ;  /* 0xffff00008a8a7812 */ /* 0x000fe200078ec0ff */
[----:B------:R-:W-:Y:S01]  /*32c0*/  FFMA.FTZ R145, R72, R135, -R145 ;  /* 0x0000008748917223 */ /* 0x000fe20000010891 */
[C---:B------:R-:W-:Y:S01]  /*32d0*/  FFMA.FTZ R143, R14.reuse, R75, -R143 ;  /* 0x0000004b0e8f7223 */ /* 0x040fe2000001088f */
[----:B------:R-:W-:Y:S01]  /*32e0*/  FFMA.FTZ R140, R14, R140, R13 ;  /* 0x0000008c0e8c7223 */ /* 0x000fe2000001000d */
        /* <DEDUP_REMOVED lines=14> */
[----:B------:R-:W-:Y:S02]  /*33d0*/  F2FP.BF16.F32.PACK_AB R15, R15, R142 ;  /* 0x0000008e0f0f723e */ /* 0x000fe400000010ff */
[----:B------:R-:W-:-:S07]  /*33e0*/  MOV R14, R72 ;  /* 0x00000048000e7202 */ /* 0x000fce0000000f00 */
.L_x_7022:
[----:B------:R-:W-:Y:S05]  /*33f0*/  BSYNC B3 ;  /* 0x0000000000037941 */ /* 0x000fea0003800000 */
.L_x_7021:
[----:B0-----:R4:W-:Y:S02]  /*3400*/  ST.E.128 desc[UR38][R76.64], R12 ;  /* 0x0000000c4c007985 */ /* 0x0019e4000c101d26 */
.L_x_7020:
[----:B------:R-:W-:Y:S05]  /*3410*/  BSYNC B2 ;  /* 0x0000000000027941 */ /* 0x000fea0003800000 */
.L_x_7019:
[----:B------:R-:W-:Y:S05]  /*3420*/  @P2 BRA `(.L_x_7018) ;  /* 0x0000000000d82947 */ /* 0x000fea0003800000 */
        /* <DEDUP_REMOVED lines=52> */
.L_x_7024:
[----:B------:R-:W-:Y:S05]  /*3770*/  BSYNC B2 ;  /* 0x0000000000027941 */ /* 0x000fea0003800000 */
.L_x_7023:
[----:B0-----:R0:W-:Y:S02]  /*3780*/  ST.E.128 desc[UR38][R72.64], R12 ;  /* 0x0000000c48007985 */ /* 0x0011e4000c101d26 */
.L_x_7018:
[----:B------:R-:W-:Y:S05]  /*3790*/  BSYNC B1 ;  /* 0x0000000000017941 */ /* 0x000fea0003800000 */
.L_x_7017:
[----:B------:R-:W-:-:S03]  /*37a0*/  UMOV UR4, 0xffffffff ;  /* 0xffffffff00047882 */ /* 0x000fc60000000000 */
[----:B------:R-:W-:Y:S05]  /*37b0*/  BRA.DIV UR4, `(.L_x_7025) ;  /* 0x0000016604a87947 */ /* 0x000fea000b800000 */
[----:B------:R1:W1:Y:S04]  /*37c0*/  SHFL.IDX PT, R71, R108, 0x1, 0x181f ;  /* 0x00381f006c477f89 */ /* 0x00026800000e0000 */
[----:B0-----:R0:W0:Y:S02]  /*37d0*/  SHFL.IDX PT, R73, R109, 0x1, 0x181f ;  /* 0x00381f006d497f89 */ /* 0x00102400000e0000 */
.L_x_7318:
[----:B------:R-:W-:Y:S01]  /*37e0*/  ISETP.NE.AND P6, PT, R137, RZ, PT ;  /* 0x000000ff8900720c */ /* 0x000fe20003fc5270 */
[----:B------:R-:W-:-:S12]  /*37f0*/  BSSY B1, `(.L_x_7026) ;  /* 0x0000072000017945 */ /* 0x000fd80003800000 */
[----:B------:R-:W-:Y:S05]  /*3800*/  @P6 BRA `(.L_x_7027) ;  /* 0x0000000400c06947 */ /* 0x000fea0003800000 */
[----:B------:R-:W-:Y:S04]  /*3810*/  BSSY B2, `(.L_x_7028) ;  /* 0x0000038000027945 */ /* 0x000fe80003800000 */
[----:B------:R-:W-:Y:S05]  /*3820*/  @P1 BRA `(.L_x_7029) ;  /* 0x0000000000d81947 */ /* 0x000fea0003800000 */
[----:B----4-:R4:W2:Y:S01]  /*3830*/  LDS.128 R12, [R94+0x19400] ;  /* 0x019400005e0c7984 */ /* 0x0108a20000000c00 */
[C---:B0-----:R-:W-:Y:S01]  /*3840*/  LEA R68, P6, R16.reuse, R73, 0x1 ;  /* 0x0000004910447211 */ /* 0x041fe200078c08ff */
[----:B------:R-:W-:Y:S03]  /*3850*/  BSSY B3, `(.L_x_7030) ;  /* 0x0000032000037945 */ /* 0x000fe60003800000 */
[----:B-1----:R-:W-:Y:S02]  /*3860*/  LEA.HI.X R69, R16, R71, R17, 0x1, P6 ;  /* 0x0000004710457211 */ /* 0x002fe400030f0c11 */
[----:B------:R-:W-:-:S13]  /*3870*/  ISETP.GE.AND P6, PT, R18, R104, PT ;  /* 0x000000681200720c */ /* 0x000fda0003fc6270 */
[----:B----4-:R-:W-:Y:S05]  /*3880*/  @P6 BRA `(.L_x_7031) ;  /* 0x0000000000b86947 */ /* 0x010fea0003800000 */
[----:B------:R-:W-:Y:S02]  /*3890*/  SHF.R.U64 R70, R66, 0x10, R67 ;  /* 0x0000001042467819 */ /* 0x000fe40000001243 */
[----:B------:R-:W-:Y:S02]  /*38a0*/  SHF.R.U64 R72, R64, 0x10, R65 ;  /* 0x0000001040487819 */ /* 0x000fe40000001241 */
[----:B------:R-:W-:Y:S02]  /*38b0*/  SHF.R.U32.HI R67, RZ, 0x10, R67 ;  /* 0x00000010ff437819 */ /* 0x000fe40000011643 */
[----:B------:R-:W-:Y:S02]  /*38c0*/  SHF.R.U32.HI R11, RZ, 0x10, R65 ;  /* 0x00000010ff0b7819 */ /* 0x000fe40000011641 */
[----:B------:R-:W-:Y:S02]  /*38d0*/  PRMT R121, R121, 0x5410, R70 ;  /* 0x0000541079797816 */ /* 0x000fe40000000046 */
[----:B------:R-:W-:-:S02]  /*38e0*/  PRMT R119, R119, 0x5410, R72 ;  /* 0x0000541077777816 */ /* 0x000fc40000000048 */
[C---:B--2---:R-:W-:Y:S02]  /*38f0*/  SHF.L.U32 R64, R14.reuse, 0x10, RZ ;  /* 0x000000100e407819 */ /* 0x044fe400000006ff */
[----:B------:R-:W-:Y:S01]  /*3900*/  LOP3.LUT R65, R14, 0xffff0000, RZ, 0xc0, !PT ;  /* 0xffff00000e417812 */ /* 0x000fe200078ec0ff */
[C---:B------:R-:W-:Y:S01]  /*3910*/  IMAD.U32 R14, R13.reuse, 0x10000, RZ ;  /* 0x000100000d0e7824 */ /* 0x040fe200078e00ff */
[----:B------:R-:W-:Y:S02]  /*3920*/  PRMT R122, R122, 0x5410, R67 ;  /* 0x000054107a7a7816 */ /* 0x000fe40000000043 */
[----:B------:R-:W-:Y:S01]  /*3930*/  PRMT R120, R120, 0x5410, R11 ;  /* 0x0000541078787816 */ /* 0x000fe2000000000b */
        /* <DEDUP_REMOVED lines=12> */
[----:B------:R-:W-:Y:S01]  /*3a00*/  IMAD.U32 R121, R121, 0x10000, RZ ;  /* 0x0001000079797824 */ /* 0x000fe200078e00ff */
[----:B------:R-:W-:Y:S01]  /*3a10*/  LOP3.LUT R120, R120, 0xffff0000, RZ, 0xc0, !PT ;  /* 0xffff000078787812 */ /* 0x000fe200078ec0ff */
[----:B------:R-:W-:Y:S01]  /*3a20*/  FMUL.FTZ R65, R65, R70 ;  /* 0x0000004641417220 */ /* 0x000fe20000410000 */
[----:B------:R-:W-:-:S02]  /*3a30*/  IMAD.U32 R119, R119, 0x10000, RZ ;  /* 0x0001000077777824 */ /* 0x000fc400078e00ff */
[C---:B------:R-:W-:Y:S01]  /*3a40*/  FFMA.FTZ R75, R14.reuse, R67, -R75 ;  /* 0x000000430e4b7223 */ /* 0x040fe2000001084b */
[----:B------:R-:W-:Y:S01]  /*3a50*/  FFMA.FTZ R72, R14, R72, R13 ;  /* 0x000000480e487223 */ /* 0x000fe2000001000d */
[----:B------:R-:W-:Y:S01]  /*3a60*/  FFMA.FTZ R77, R64, R70, -R77 ;  /* 0x00000046404d7223 */ /* 0x000fe2000001084d */
[----:B------:R-:W-:Y:S01]  /*3a70*/  FMUL.FTZ R14, R12, R121 ;  /* 0x000000790c0e7220 */ /* 0x000fe20000410000 */
[----:B------:R-:W-:Y:S02]  /*3a80*/  IMAD.U32 R15, R15, 0x10000, RZ ;  /* 0x000100000f0f7824 */ /* 0x000fe400078e00ff */
[----:B------:R-:W-:Y:S01]  /*3a90*/  FFMA.FTZ R64, R64, R74, R65 ;  /* 0x0000004a40407223 */ /* 0x000fe20000010041 */
        /* <DEDUP_REMOVED lines=13> */
.L_x_7031:
[----:B------:R-:W-:Y:S05]  /*3b70*/  BSYNC B3 ;  /* 0x0000000000037941 */ /* 0x000fea0003800000 */
.L_x_7030:
[----:B--2---:R0:W-:Y:S02]  /*3b80*/  ST.E.128 desc[UR38][R68.64], R12 ;  /* 0x0000000c44007985 */ /* 0x0041e4000c101d26 */
.L_x_7029:
[----:B------:R-:W-:Y:S05]  /*3b90*/  BSYNC B2 ;  /* 0x0000000000027941 */ /* 0x000fea0003800000 */
.L_x_7028:
[----:B------:R-:W-:Y:S05]  /*3ba0*/  @P2 BRA `(.L_x_7027) ;  /* 0x0000000000d82947 */ /* 0x000fea0003800000 */
        /* <DEDUP_REMOVED lines=17> */
[C---:B------:R-:W-:Y:S01]  /*3cc0*/  SHF.L.U32 R14, R13.reuse, 0x10, RZ ;  /* 0x000000100d0e7819 */ /* 0x040fe200000006ff */
[----:B------:R-:W-:Y:S01]  /*3cd0*/  IMAD.U32 R11, R12, 0x10000, RZ ;  /* 0x000100000c0b7824 */ /* 0x000fe200078e00ff */
[----:B------:R-:W-:Y:S01]  /*3ce0*/  LOP3.LUT R13, R13, 0xffff0000, RZ, 0xc0, !PT ;  /* 0xffff00000d0d7812 */ /* 0x000fe200078ec0ff */
[----:B------:R-:W-:Y:S01]  /*3cf0*/  IMAD.U32 R66, R112, 0x10000, RZ ;  /* 0x0001000070427824 */ /* 0x000fe200078e00ff */
[C---:B------:R-:W-:Y:S01]  /*3d00*/  LOP3.LUT R67, R113.reuse, 0xffff0000, RZ, 0xc0, !PT ;  /* 0xffff000071437812 */ /* 0x040fe200078ec0ff */
[----:B------:R-:W-:Y:S01]  /*3d10*/  IMAD.U32 R113, R113, 0x10000, RZ ;  /* 0x0001000071717824 */ /* 0x000fe200078e00ff */
[C---:B------:R-:W-:Y:S01]  /*3d20*/  LOP3.LUT R63, R111.reuse, 0xffff0000, RZ, 0xc0, !PT ;  /* 0xffff00006f3f7812 */ /* 0x040fe200078ec0ff */
        /* <DEDUP_REMOVED lines=28> */
.L_x_7033:
[----:B------:R-:W-:Y:S05]  /*3ef0*/  BSYNC B2 ;  /* 0x0000000000027941 */ /* 0x000fea0003800000 */
.L_x_7032:
[----:B----4-:R0:W-:Y:S02]  /*3f00*/  ST.E.128 desc[UR38][R64.64], R12 ;  /* 0x0000000c40007985 */ /* 0x0101e4000c101d26 */
.L_x_7027:
[----:B------:R-:W-:Y:S05]  /*3f10*/  BSYNC B1 ;  /* 0x0000000000017941 */ /* 0x000fea0003800000 */
.L_x_7026:
[----:B------:R-:W-:-:S03]  /*3f20*/  UMOV UR4, 0xffffffff ;  /* 0xffffffff00047882 */ /* 0x000fc60000000000 */
[----:B------:R-:W-:Y:S05]  /*3f30*/  BRA.DIV UR4, `(.L_x_7034) ;  /* 0x0000016204147947 */ /* 0x000fea000b800000 */
[----:B------:R1:W1:Y:S04]  /*3f40*/  SHFL.IDX PT, R63, R108, 0x2, 0x181f ;  /* 0x00581f006c3f7f89 */ /* 0x00026800000e0000 */
[----:B0-----:R0:W0:Y:S02]  /*3f50*/  SHFL.IDX PT, R65, R109, 0x2, 0x181f ;  /* 0x00581f006d417f89 */ /* 0x00102400000e0000 */
.L_x_7322:
[----:B------:R-:W-:Y:S04]  /*3f60*/  BSSY B1, `(.L_x_7035) ;  /* 0x0000072000017945 */ /* 0x000fe80003800000 */
        /* <DEDUP_REMOVED lines=10> */
[----:B------:R-:W-:Y:S01]  /*4010*/  SHF.R.U64 R64, R56, 0x10, R57 ;  /* 0x0000001038407819 */ /* 0x000fe20000001239 */
[----:B--2---:R-:W-:Y:S01]  /*4020*/  IMAD.U32 R56, R14, 0x10000, RZ ;  /* 0x000100000e387824 */ /* 0x004fe200078e00ff */
[----:B------:R-:W-:Y:S02]  /*4030*/  SHF.R.U32.HI R59, RZ, 0x10, R59 ;  /* 0x00000010ff3b7819 */ /* 0x000fe4000001163b */
[----:B------:R-:W-:Y:S02]  /*4040*/  SHF.R.U32.HI R11, RZ, 0x10, R57 ;  /* 0x00000010ff0b7819 */ /* 0x000fe40000011639 */
[----:B------:R-:W-:Y:S02]  /*4050*/  PRMT R133, R133, 0x5410, R62 ;  /* 0x0000541085857816 */ /* 0x000fe4000000003e */
[----:B------:R-:W-:-:S02]  /*4060*/  PRMT R131, R131, 0x5410, R64 ;  /* 0x0000541083837816 */ /* 0x000fc40000000040 */
[----:B------:R-:W-:Y:S01]  /*4070*/  LOP3.LUT R57, R14, 0xffff0000, RZ, 0xc0, !PT ;  /* 0xffff00000e397812 */ /* 0x000fe200078ec0ff */
[C---:B------:R-:W-:Y:S01]  /*4080*/  IMAD.U32 R14, R13.reuse, 0x10000, RZ ;  /* 0x000100000d0e7824 */ /* 0x040fe200078e00ff */
[----:B------:R-:W-:Y:S02]  /*4090*/  PRMT R134, R134, 0x5410, R59 ;  /* 0x0000541086867816 */ /* 0x000fe4000000003b */
[----:B------:R-:W-:Y:S01]  /*40a0*/  PRMT R132, R132, 0x5410, R11 ;  /* 0x0000541084847816 */ /* 0x000fe2000000000b */
[----:B------:R-:W-:Y:S01]  /*40b0*/  IMAD.U32 R11, R12, 0x10000, RZ ;  /* 0x000100000c0b7824 */ /* 0x000fe200078e00ff */
[----:B------:R-:W-:Y:S02]  /*40c0*/  LOP3.LUT R13, R13, 0xffff0000, RZ, 0xc0, !PT ;  /* 0xffff00000d0d7812 */ /* 0x000fe400078ec0ff */
[----:B------:R-:W-:Y:S01]  /*40d0*/  LOP3.LUT R64, R133, 0xffff0000, RZ, 0xc0, !PT ;  /* 0xffff000085407812 */ /* 0x000fe200078ec0ff */
[----:B------:R-:W-:Y:S01]  /*40e0*/  IMAD.U32 R62, R132, 0x10000, RZ ;  /* 0x00010000843e7824 */ /* 0x000fe200078e00ff */
[----:B------:R-:W-:Y:S01]  /*40f0*/  LOP3.LUT R59, R131, 0xffff0000, RZ, 0xc0, !PT ;  /* 0xffff0000833b7812 */ /* 0x000fe200078ec0ff */
[----:B------:R-:W-:Y:S01]  /*4100*/  IMAD.U32 R133, R133, 0x10000, RZ ;  /* 0x0001000085857824 */ /* 0x000fe200078e00ff */
[----:B------:R-:W-:Y:S01]  /*4110*/  SHF.L.U32 R66, R134, 0x10, RZ ;  /* 0x0000001086427819 */ /* 0x000fe200000006ff */
[C---:B------:R-:W-:Y:S01]  /*4120*/  FMUL.FTZ R67, R13.reuse, R64 ;  /* 0x000000400d437220 */ /* 0x040fe20000410000 */
[----:B------:R-:W-:Y:S01]  /*4130*/  LOP3.LUT R12, R12, 0xffff0000, RZ, 0xc0, !PT ;  /* 0xffff00000c0c7812 */ /* 0x000fe200078ec0ff */
[----:B------:R-:W-:Y:S01]  /*4140*/  FMUL.FTZ R13, R13, R59 ;  /* 0x0000003b0d0d7220 */ /* 0x000fe20000410000 */
[----:B------:R-:W-:Y:S01]  /*4150*/  LOP3.LUT R58, R15, 0xffff0000, RZ, 0xc0, !PT ;  /* 0xffff00000f3a7812 */ /* 0x000fe200078ec0ff */
[C---:B------:R-:W-:Y:S01]  /*4160*/  FMUL.FTZ R69, R57.reuse, R66 ;  /* 0x0000004239457220 */ /* 0x040fe20000410000 */
        /* <DEDUP_REMOVED lines=23> */
.L_x_7040:
[----:B------:R-:W-:Y:S05]  /*42e0*/  BSYNC B3 ;  /* 0x0000000000037941 */ /* 0x000fea0003800000 */
.L_x_7039:
[----:B--2---:R0:W-:Y:S02]  /*42f0*/  ST.E.128 desc[UR38][R60.64], R12 ;  /* 0x0000000c3c007985 */ /* 0x0041e4000c101d26 */
.L_x_7038:
[----:B------:R-:W-:Y:S05]  /*4300*/  BSYNC B2 ;  /* 0x0000000000027941 */ /* 0x000fea0003800000 */
.L_x_7037:
        /* <DEDUP_REMOVED lines=53> */
.L_x_7042:
[----:B------:R-:W-:Y:S05]  /*4660*/  BSYNC B2 ;  /* 0x0000000000027941 */ /* 0x000fea0003800000 */
.L_x_7041:
[----:B----4-:R0:W-:Y:S02]  /*4670*/  ST.E.128 desc[UR38][R56.64], R12 ;  /* 0x0000000c38007985 */ /* 0x0101e4000c101d26 */
.L_x_7036:
[----:B------:R-:W-:Y:S05]  /*4680*/  BSYNC B1 ;  /* 0x0000000000017941 */ /* 0x000fea0003800000 */
.L_x_7035:
[----:B------:R-:W-:-:S03]  /*4690*/  UMOV UR4, 0xffffffff ;  /* 0xffffffff00047882 */ /* 0x000fc60000000000 */
[----:B------:R-:W-:Y:S05]  /*46a0*/  BRA.DIV UR4, `(.L_x_7043) ;  /* 0x0000015a04847947 */ /* 0x000fea000b800000 */
[----:B------:R2:W2:Y:S04]  /*46b0*/  SHFL.IDX PT, R55, R108, 0x3, 0x181f ;  /* 0x00781f006c377f89 */ /* 0x0004a800000e0000 */
[----:B01----:R-:W0:Y:S02]  /*46c0*/  SHFL.IDX PT, R109, R109, 0x3, 0x181f ;  /* 0x00781f006d6d7f89 */ /* 0x003e2400000e0000 */
.L_x_7326:
[----:B------:R-:W-:Y:S05]  /*46d0*/  @P4 BRA `(.L_x_7044) ;  /* 0x0000003400d44947 */ /* 0x000fea0003800000 */
[----:B------:R-:W-:Y:S04]  /*46e0*/  BSSY B1, `(.L_x_7045) ;  /* 0x0000038000017945 */ /* 0x000fe80003800000 */
[----:B------:R-:W-:Y:S05]  /*46f0*/  @P1 BRA `(.L_x_7046) ;  /* 0x0000000000d81947 */ /* 0x000fea0003800000 */
[----:B----4-:R1:W4:Y:S01]  /*4700*/  LDS.128 R12, [R94+0x1b400] ;  /* 0x01b400005e0c7984 */ /* 0x0103220000000c00 */
[C---:B0-----:R-:W-:Y:S01]  /*4710*/  LEA R52, P3, R16.reuse, R109, 0x1 ;  /* 0x0000006d10347211 */ /* 0x041fe200078608ff */
[----:B------:R-:W-:Y:S03]  /*4720*/  BSSY B2, `(.L_x_7047) ;  /* 0x0000032000027945 */ /* 0x000fe60003800000 */
[----:B--2---:R-:W-:Y:S02]  /*4730*/  LEA.HI.X R53, R16, R55, R17, 0x1, P3 ;  /* 0x0000003710357211 */ /* 0x004fe400018f0c11 */
[----:B------:R-:W-:-:S13]  /*4740*/  ISETP.GE.AND P3, PT, R18, R104, PT ;  /* 0x000000681200720c */ /* 0x000fda0003f66270 */
[----:B-1----:R-:W-:Y:S05]  /*4750*/  @P3 BRA `(.L_x_7048) ;  /* 0x0000000000b83947 */ /* 0x002fea0003800000 */
[----:B------:R-:W-:Y:S02]  /*4760*/  SHF.R.U64 R54, R50, 0x10, R51 ;  /* 0x0000001032367819 */ /* 0x000fe40000001233 */
[----:B------:R-:W-:Y:S01]  /*4770*/  SHF.R.U64 R56, R48, 0x10, R49 ;  /* 0x0000001030387819 */ /* 0x000fe20000001231 */
[----:B----4-:R-:W-:Y:S01]  /*4780*/  IMAD.U32 R48, R14, 0x10000, RZ ;  /* 0x000100000e307824 */ /* 0x010fe200078e00ff */
        /* <DEDUP_REMOVED lines=22> */
[----:B------:R-:W-:-:S02]  /*48f0*/  IMAD.U32 R115, R115, 0x10000, RZ ;  /* 0x0001000073737824 */ /* 0x000fc400078e00ff */
[----:B------:R-:W-:Y:S01]  /*4900*/  FMUL.FTZ R49, R49, R54 ;  /* 0x0000003631317220 */ /* 0x000fe20000410000 */
[C---:B------:R-:W-:Y:S01]  /*4910*/  FFMA.FTZ R59, R14.reuse, R51, -R59 ;  /* 0x000000330e3b7223 */ /* 0x040fe2000001083b */
[----:B------:R-:W-:Y:S01]  /*4920*/  FFMA.FTZ R56, R14, R56, R13 ;  /* 0x000000380e387223 */ /* 0x000fe2000001000d */
[----:B------:R-:W-:Y:S01]  /*4930*/  FFMA.FTZ R61, R48, R54, -R61 ;  /* 0x00000036303d7223 */ /* 0x000fe2000001083d */
[----:B------:R-:W-:Y:S01]  /*4940*/  FMUL.FTZ R14, R12, R117 ;  /* 0x000000750c0e7220 */ /* 0x000fe20000410000 */
[----:B------:R-:W-:Y:S02]  /*4950*/  IMAD.U32 R15, R15, 0x10000, RZ ;  /* 0x000100000f0f7824 */ /* 0x000fe400078e00ff */
[C---:B------:R-:W-:Y:S01]  /*4960*/  FMUL.FTZ R54, R50.reuse, R118 ;  /* 0x0000007632367220 */ /* 0x040fe20000410000 */
[-C--:B------:R-:W-:Y:S01]  /*4970*/  FMUL.FTZ R13, R50, R116.reuse ;  /* 0x00000074320d7220 */ /* 0x080fe20000410000 */
[----:B------:R-:W-:Y:S01]  /*4980*/  FMUL.FTZ R12, R12, R115 ;  /* 0x000000730c0c7220 */ /* 0x000fe20000410000 */
[----:B------:R-:W-:Y:S01]  /*4990*/  FFMA.FTZ R48, R48, R57, R49 ;  /* 0x0000003930307223 */ /* 0x000fe20000010031 */
        /* <DEDUP_REMOVED lines=10> */
.L_x_7048:
[----:B------:R-:W-:Y:S05]  /*4a40*/  BSYNC B2 ;  /* 0x0000000000027941 */ /* 0x000fea0003800000 */
.L_x_7047:
[----:B----4-:R1:W-:Y:S02]  /*4a50*/  ST.E.128 desc[UR38][R52.64], R12 ;  /* 0x0000000c34007985 */ /* 0x0103e4000c101d26 */
.L_x_7046:
[----:B------:R-:W-:Y:S05]  /*4a60*/  BSYNC B1 ;  /* 0x0000000000017941 */ /* 0x000fea0003800000 */
.L_x_7045:
[----:B------:R-:W-:Y:S05]  /*4a70*/  @P2 BRA `(.L_x_7044) ;  /* 0x0000003000ec2947 */ /* 0x000fea0003800000 */
[----:B-1--4-:R1:W4:Y:S01]  /*4a80*/  LDS.128 R12, [R94+0x1f400] ;  /* 0x01f400005e0c7984 */ /* 0x0123220000000c00 */
[C---:B0-----:R-:W-:Y:S01]  /*4a90*/  LEA R48, P3, R22.reuse, R109, 0x1 ;  /* 0x0000006d16307211 */ /* 0x041fe200078608ff */
[----:B------:R-:W-:Y:S03]  /*4aa0*/  BSSY B1, `(.L_x_7049) ;  /* 0x0000032000017945 */ /* 0x000fe60003800000 */
[----:B--2---:R-:W-:Y:S02]  /*4ab0*/  LEA.HI.X R49, R22, R55, R2, 0x1, P3 ;  /* 0x0000003716317211 */ /* 0x004fe400018f0c02 */
[----:B------:R-:W-:-:S13]  /*4ac0*/  ISETP.GE.AND P3, PT, R23, R104, PT ;  /* 0x000000681700720c */ /* 0x000fda0003f66270 */
[----:B-1----:R-:W-:Y:S05]  /*4ad0*/  @P3 BRA `(.L_x_7050) ;  /* 0x0000000000b83947 */ /* 0x002fea0003800000 */
        /* <DEDUP_REMOVED lines=46> */
.L_x_7050:
[----:B------:R-:W-:Y:S05]  /*4dc0*/  BSYNC B1 ;  /* 0x0000000000017941 */ /* 0x000fea0003800000 */
.L_x_7049:
[----:B----4-:R0:W-:Y:S01]  /*4dd0*/  ST.E.128 desc[UR38][R48.64], R12 ;  /* 0x0000000c30007985 */ /* 0x0101e2000c101d26 */
[----:B------:R-:W-:Y:S05]  /*4de0*/  BRA `(.L_x_7044) ;  /* 0x0000003000107947 */ /* 0x000fea0003800000 */
.L_x_7004:
[----:B------:R-:W-:Y:S02]  /*4df0*/  ISETP.GE.AND P4, PT, R220, R98, PT ;  /* 0x00000062dc00720c */ /* 0x000fe40003f86270 */
[----:B------:R-:W-:Y:S02]  /*4e00*/  CS2R R50, SRZ ;  /* 0x0000000000327805 */ /* 0x000fe4000001ff00 */
[----:B------:R-:W-:-:S13]  /*4e10*/  ISETP.GE.OR P4, PT, R16, R104, P4 ;  /* 0x000000681000720c */ /* 0x000fda0002786670 */
[----:B------:R-:W-:Y:S01]  /*4e20*/  @!P4 IADD3 R46, P3, P5, R86, R14, R10 ;  /* 0x0000000e562ec210 */ /* 0x000fe20007d7e00a */
[----:B------:R-:W0:Y:S03]  /*4e30*/  @!P4 LDC.64 R60, c[0x0][0x3e8] ;  /* 0x0000fa00ff3ccb82 */ /* 0x000e260000000a00 */
[----:B------:R-:W-:Y:S02]  /*4e40*/  @!P4 IADD3.X R47, R39, R103, R7, P3, P5 ;  /* 0x00000067272fc210 */ /* 0x000fe40001fea407 */
[----:B------:R-:W-:-:S03]  /*4e50*/  @!P4 IADD3 R44, P3, P5, R90, R12, R32 ;  /* 0x0000000c5a2cc210 */ /* 0x000fc60007d7e020 */
[----:B------:R-:W1:Y:S01]  /*4e60*/  @!P4 LDC.64 R62, c[0x0][0x400] ;  /* 0x00010000ff3ecb82 */ /* 0x000e620000000a00 */
[----:B------:R-:W-:Y:S02]  /*4e70*/  @!P4 IADD3.X R45, R80, R11, R29, P3, P5 ;  /* 0x0000000b502dc210 */ /* 0x000fe40001fea41d */
[----:B------:R-:W-:-:S04]  /*4e80*/  ISETP.GE.AND P3, PT, R219, R98, PT ;  /* 0x00000062db00720c */ /* 0x000fc80003f66270 */
[----:B------:R-:W-:-:S13]  /*4e90*/  ISETP.GE.OR P3, PT, R16, R104, P3 ;  /* 0x000000681000720c */ /* 0x000fda0001f66670 */
[----:B------:R-:W-:Y:S01]  /*4ea0*/  @!P3 IADD3 R66, P5, P6, R86, R20, R14 ;  /* 0x000000145642b210 */ /* 0x000fe20007ebe00e */
[----:B------:R-:W2:Y:S03]  /*4eb0*/  @!P3 LDC.64 R68, c[0x0][0x3e8] ;  /* 0x0000fa00ff44bb82 */ /* 0x000ea60000000a00 */
[----:B------:R-:W-:Y:S02]  /*4ec0*/  @!P3 IADD3.X R67, R39, R8, R103, P5, P6 ;  /* 0x000000082743b210 */ /* 0x000fe40002fec467 */
[----:B------:R-:W-:-:S03]  /*4ed0*/  @!P3 IADD3 R64, P5, P6, R90, R33, R12 ;  /* 0x000000215a40b210 */ /* 0x000fc60007ebe00c */
[----:B------:R-:W3:Y:S01]  /*4ee0*/  @!P3 LDC.64 R70, c[0x0][0x400] ;  /* 0x00010000ff46bb82 */ /* 0x000ee20000000a00 */
[----:B------:R-:W-:Y:S02]  /*4ef0*/  @!P3 IADD3.X R65, R80, R30, R11, P5, P6 ;  /* 0x0000001e5041b210 */ /* 0x000fe40002fec40b */
[----:B------:R-:W-:-:S04]  /*4f00*/  ISETP.GE.AND P5, PT, R153, R98, PT ;  /* 0x000000629900720c */ /* 0x000fc80003fa6270 */
[----:B------:R-:W-:-:S13]  /*4f10*/  ISETP.GE.OR P5, PT, R16, R104, P5 ;  /* 0x000000681000720c */ /* 0x000fda0002fa6670 */
[----:B------:R-:W4:Y:S01]  /*4f20*/  @!P5 LDC.64 R52, c[0x0][0x3e8] ;  /* 0x0000fa00ff34db82 */ /* 0x000f220000000a00 */
[----:B------:R-:W-:-:S04]  /*4f30*/  @!P5 IADD3 R48, P6, R86, R14, RZ ;  /* 0x0000000e5630d210 */ /* 0x000fc80007fde0ff */
[----:B------:R-:W-:-:S03]  /*4f40*/  @!P5 IADD3.X R49, R103, R39, RZ, P6, !PT ;  /* 0x000000276731d210 */ /* 0x000fc600037fe4ff */
[----:B------:R-:W0:Y:S01]  /*4f50*/  @!P5 LDC.64 R54, c[0x0][0x400] ;  /* 0x00010000ff36db82 */ /* 0x000e220000000a00 */
[----:B----4-:R-:W-:-:S04]  /*4f60*/  @!P5 LEA R52, P6, R48, R52, 0x1 ;  /* 0x000000343034d211 */ /* 0x010fc800078c08ff */
[----:B------:R-:W-:Y:S02]  /*4f70*/  @!P5 LEA.HI.X R53, R48, R53, R49, 0x1, P6 ;  /* 0x000000353035d211 */ /* 0x000fe400030f0c31 */
[----:B------:R-:W-:-:S05]  /*4f80*/  @!P5 IADD3 R48, P6, R90, R12, RZ ;  /* 0x0000000c5a30d210 */ /* 0x000fca0007fde0ff */
[----:B------:R-:W-:Y:S01]  /*4f90*/  @!P5 IMAD.X R49, R11, 0x1, R80, P6 ;  /* 0x000000010b31d824 */ /* 0x000fe200030e0650 */
[----:B0-----:R-:W-:-:S04]  /*4fa0*/  @!P5 LEA R54, P6, R48, R54, 0x1 ;  /* 0x000000363036d211 */ /* 0x001fc800078c08ff */
[----:B------:R-:W-:Y:S02]  /*4fb0*/  @!P5 LEA.HI.X R55, R48, R55, R49, 0x1, P6 ;  /* 0x000000373037d211 */ /* 0x000fe400030f0c31 */
[----:B------:R-:W-:Y:S02]  /*4fc0*/  CS2R R48, SRZ ;  /* 0x0000000000307805 */ /* 0x000fe4000001ff00 */
[----:B------:R-:W-:-:S04]  /*4fd0*/  @!P4 LEA R60, P6, R46, R60, 0x1 ;  /* 0x0000003c2e3cc211 */ /* 0x000fc800078c08ff */
[----:B------:R-:W-:Y:S02]  /*4fe0*/  @!P4 LEA.HI.X R61, R46, R61, R47, 0x1, P6 ;  /* 0x0000003d2e3dc211 */ /* 0x000fe400030f0c2f */
[----:B------:R-:W-:Y:S02]  /*4ff0*/  CS2R R46, SRZ ;  /* 0x00000000002e7805 */ /* 0x000fe4000001ff00 */
[C---:B-1----:R-:W-:Y:S01]  /*5000*/  @!P4 LEA R62, P6, R44.reuse, R62, 0x1 ;  /* 0x0000003e2c3ec211 */ /* 0x042fe200078c08ff */
[----:B------:R0:W5:Y:S03]  /*5010*/  @!P5 LDG.E.128 R48, desc[UR38][R54.64] ;  /* 0x000000263630d981 */ /* 0x000166000c1e1d00 */
[----:B------:R-:W-:Y:S02]  /*5020*/  @!P4 LEA.HI.X R63, R44, R63, R45, 0x1, P6 ;  /* 0x0000003f2c3fc211 */ /* 0x000fe400030f0c2d */
[----:B------:R-:W-:-:S02]  /*5030*/  CS2R R44, SRZ ;  /* 0x00000000002c7805 */ /* 0x000fc4000001ff00 */
[----:B------:R-:W-:Y:S02]  /*5040*/  CS2R R58, SRZ ;  /* 0x00000000003a7805 */ /* 0x000fe4000001ff00 */
[----:B------:R-:W-:Y:S02]  /*5050*/  CS2R R56, SRZ ;  /* 0x0000000000387805 */ /* 0x000fe4000001ff00 */
[----:B------:R1:W5:Y:S01]  /*5060*/  @!P5 LDG.E.128 R44, desc[UR38][R52.64] ;  /* 0x00000026342cd981 */ /* 0x000362000c1e1d00 */
[----:B0-----:R-:W-:-:S03]  /*5070*/  CS2R R54, SRZ ;  /* 0x0000000000367805 */ /* 0x001fc6000001ff00 */
[----:B------:R0:W5:Y:S01]  /*5080*/  @!P4 LDG.E.128 R56, desc[UR38][R62.64] ;  /* 0x000000263e38c981 */ /* 0x000162000c1e1d00 */
[----:B-1----:R-:W-:-:S06]  /*5090*/  CS2R R52, SRZ ;  /* 0x0000000000347805 */ /* 0x002fcc000001ff00 */
[----:B------:R1:W5:Y:S01]  /*50a0*/  @!P4 LDG.E.128 R52, desc[UR38][R60.64] ;  /* 0x000000263c34c981 */ /* 0x000362000c1e1d00 */
[----:B--2---:R-:W-:-:S04]  /*50b0*/  @!P3 LEA R68, P4, R66, R68, 0x1 ;  /* 0x000000444244b211 */ /* 0x004fc800078808ff */
[----:B------:R-:W-:Y:S02]  /*50c0*/  @!P3 LEA.HI.X R69, R66, R69, R67, 0x1, P4 ;  /* 0x000000454245b211 */ /* 0x000fe400020f0c43 */
[----:B---3--:R-:W-:-:S04]  /*50d0*/  @!P3 LEA R70, P4, R64, R70, 0x1 ;  /* 0x000000464046b211 */ /* 0x008fc800078808ff */
[----:B------:R-:W-:Y:S02]  /*50e0*/  @!P3 LEA.HI.X R71, R64, R71, R65, 0x1, P4 ;  /* 0x000000474047b211 */ /* 0x000fe400020f0c41 */
[----:B------:R-:W-:-:S04]  /*50f0*/  ISETP.GE.AND P4, PT, R218, R98, PT ;  /* 0x00000062da00720c */ /* 0x000fc80003f86270 */
[----:B------:R-:W-:Y:S02]  /*5100*/  ISETP.GE.OR P4, PT, R16, R104, P4 ;  /* 0x000000681000720c */ /* 0x000fe40002786670 */
[----:B0-----:R-:W-:Y:S02]  /*5110*/  CS2R R62, SRZ ;  /* 0x00000000003e7805 */ /* 0x001fe4000001ff00 */
[----:B-1----:R-:W-:Y:S02]  /*5120*/  CS2R R60, SRZ ;  /* 0x00000000003c7805 */ /* 0x002fe4000001ff00 */
[----:B------:R-:W-:Y:S02]  /*5130*/  CS2R R66, SRZ ;  /* 0x0000000000427805 */ /* 0x000fe4000001ff00 */
[----:B------:R-:W-:Y:S01]  /*5140*/  CS2R R64, SRZ ;  /* 0x0000000000407805 */ /* 0x000fe2000001ff00 */
[----:B------:R-:W-:Y:S01]  /*5150*/  BSSY B1, `(.L_x_7051) ;  /* 0x000001d000017945 */ /* 0x000fe20003800000 */
[----:B------:R-:W-:-:S02]  /*5160*/  CS2R R74, SRZ ;  /* 0x00000000004a7805 */ /* 0x000fc4000001ff00 */
[----:B------:R-:W-:Y:S01]  /*5170*/  CS2R R72, SRZ ;  /* 0x0000000000487805 */ /* 0x000fe2000001ff00 */
[----:B------:R0:W5:Y:S04]  /*5180*/  @!P3 LDG.E.128 R60, desc[UR38][R68.64] ;  /* 0x00000026443cb981 */ /* 0x000168000c1e1d00 */
[----:B------:R1:W5:Y:S01]  /*5190*/  @!P3 LDG.E.128 R64, desc[UR38][R70.64] ;  /* 0x000000264640b981 */ /* 0x000362000c1e1d00 */
[----:B------:R-:W-:Y:S02]  /*51a0*/  ISETP.GE.AND P3, PT, R16, R104, PT ;  /* 0x000000681000720c */ /* 0x000fe40003f66270 */
[----:B0-----:R-:W-:Y:S02]  /*51b0*/  CS2R R68, SRZ ;  /* 0x0000000000447805 */ /* 0x001fe4000001ff00 */
[----:B-1----:R-:W-:Y:S01]  /*51c0*/  CS2R R70, SRZ ;  /* 0x0000000000467805 */ /* 0x002fe2000001ff00 */
[----:B------:R-:W-:Y:S08]  /*51d0*/  @P4 BRA `(.L_x_7052) ;  /* 0x0000000000504947 */ /* 0x000ff00003800000 */
[----:B------:R-:W0:Y:S01]  /*51e0*/  LDC.64 R68, c[0x0][0x3f8] ;  /* 0x0000fe00ff447b82 */ /* 0x000e220000000a00 */
[----:B------:R-:W-:Y:S01]  /*51f0*/  IMAD.MOV.U32 R15, RZ, RZ, R103 ;  /* 0x000000ffff0f7224 */ /* 0x000fe200078e0067 */
[----:B------:R-:W-:Y:S01]  /*5200*/  ULDC.64 UR4, c[0x0][0x3e8] ;  /* 0x0000fa0000047ab9 */ /* 0x000fe20000000a00 */
[----:B------:R-:W-:Y:S01]  /*5210*/  IMAD.MOV.U32 R13, RZ, RZ, R11 ;  /* 0x000000ffff0d7224 */ /* 0x000fe200078e000b */
[----:B------:R-:W-:-:S04]  /*5220*/  ULDC.64 UR6, c[0x0][0x400] ;  /* 0x0001000000067ab9 */ /* 0x000fc80000000a00 */
[----:B------:R-:W1:Y:S01]  /*5230*/  LDC.64 R70, c[0x0][0x408] ;  /* 0x00010200ff467b82 */ /* 0x000e620000000a00 */
[----:B0-----:R-:W-:-:S04]  /*5240*/  IMAD.WIDE.U32 R14, R68, 0x60, R14 ;  /* 0x00000060440e7825 */ /* 0x001fc800078e000e */
[----:B------:R-:W-:Y:S01]  /*5250*/  IMAD R69, R69, 0x60, RZ ;  /* 0x0000006045457824 */ /* 0x000fe200078e02ff */
[----:B------:R-:W-:Y:S01]  /*5260*/  IADD3 R14, P4, R86, R14, RZ ;  /* 0x0000000e560e7210 */ /* 0x000fe20007f9e0ff */
[----:B-1----:R-:W-:-:S03]  /*5270*/  IMAD.WIDE.U32 R12, R70, 0x60, R12 ;  /* 0x00000060460c7825 */ /* 0x002fc600078e000c */
[----:B------:R-:W-:Y:S01]  /*5280*/  IADD3.X R15, R39, R15, R69, P4, !PT ;  /* 0x0000000f270f7210 */ /* 0x000fe200027fe445 */
[----:B------:R-:W-:Y:S01]  /*5290*/  IMAD R71, R71, 0x60, RZ ;  /* 0x0000006047477824 */ /* 0x000fe200078e02ff */
[----:B------:R-:W-:-:S04]  /*52a0*/  IADD3 R11, P4, R90, R12, RZ ;  /* 0x0000000c5a0b7210 */ /* 0x000fc80007f9e0ff */
[----:B------:R-:W-:Y:S02]  /*52b0*/  IADD3.X R12, R80, R13, R71, P4, !PT ;  /* 0x0000000d500c7210 */ /* 0x000fe400027fe447 */
[----:B------:R-:W-:-:S04]  /*52c0*/  LEA R68, P4, R14, UR4, 0x1 ;  /* 0x000000040e447c11 */ /* 0x000fc8000f8808ff */
[----:B------:R-:W-:Y:S02]  /*52d0*/  LEA.HI.X R69, R14, UR5, R15, 0x1, P4 ;  /* 0x000000050e457c11 */ /* 0x000fe4000a0f0c0f */
[----:B------:R-:W-:-:S04]  /*52e0*/  LEA R72, P4, R11, UR6, 0x1 ;  /* 0x000000060b487c11 */ /* 0x000fc8000f8808ff */
[----:B------:R-:W-:Y:S01]  /*52f0*/  LEA.HI.X R73, R11, UR7, R12, 0x1, P4 ;  /* 0x000000070b497c11 */ /* 0x000fe2000a0f0c0c */
[----:B------:R-:W5:Y:S05]  /*5300*/  LDG.E.128 R68, desc[UR38][R68.64] ;  /* 0x0000002644447981 */ /* 0x000f6a000c1e1d00 */
[----:B------:R-:W5:Y:S03]  /*5310*/  LDG.E.128 R72, desc[UR38][R72.64] ;  /* 0x0000002648487981 */ /* 0x000f66000c1e1d00 */
.L_x_7052:
[----:B------:R-:W-:Y:S05]  /*5320*/  BSYNC B1 ;  /* 0x0000000000017941 */ /* 0x000fea0003800000 */
.L_x_7051:
[----:B-----5:R-:W-:Y:S01]  /*5330*/  IMAD.MOV.U32 R12, RZ, RZ, R71 ;  /* 0x000000ffff0c7224 */ /* 0x020fe200078e0047 */
[----:B------:R-:W-:Y:S01]  /*5340*/  ISETP.NE.AND P5, PT, R157, 0x3, PT ;  /* 0x000000039d00780c */ /* 0x000fe20003fa5270 */
        /* <DEDUP_REMOVED lines=65> */
.L_x_7053:
[----:B------:R-:W-:Y:S01]  /*5760*/  LEA R92, R155, R156, 0x3 ;  /* 0x0000009c9b5c7211 */ /* 0x000fe200078e18ff */
[----:B------:R-:W0:Y:S01]  /*5770*/  LDC R110, c[0x0][0x2f4] ;  /* 0x0000bd00ff6e7b82 */ /* 0x000e220000000800 */
[----:B------:R-:W-:Y:S01]  /*5780*/  SHF.L.U32 R103, R154, 0x1f, RZ ;  /* 0x0000001f9a677819 */ /* 0x000fe200000006ff */
[----:B------:R-:W-:Y:S03]  /*5790*/  BSSY B1, `(.L_x_7054) ;  /* 0x0000003000017945 */ /* 0x000fe60003800000 */
[----:B------:R-:W1:Y:S02]  /*57a0*/  SYNCS.PHASECHK.TRANS64.TRYWAIT P4, [R92+URZ+0x28890], R103 ;  /* 0x028890675c0075a7 */ /* 0x000e64000808017f */
[----:B-1----:R-:W-:Y:S05]  /*57b0*/  @!P4 BRA `(.L_x_7055) ;  /* 0x00000148008cc947 */ /* 0x002fea0003800000 */
.L_x_7327:
[----:B------:R-:W-:Y:S05]  /*57c0*/  BSYNC B1 ;  /* 0x0000000000017941 */ /* 0x000fea0003800000 */
.L_x_7054:
[----:B------:R-:W-:Y:S01]  /*57d0*/  UMOV UR4, 0xffffffff ;  /* 0xffffffff00047882 */ /* 0x000fe20000000000 */
[----:B0-----:R-:W-:Y:S02]  /*57e0*/  IMAD.IADD R112, R110, 0x1, -R37 ;  /* 0x000000016e707824 */ /* 0x001fe400078e0a25 */
[----:B------:R-:W-:Y:S05]  /*57f0*/  BRA.DIV UR4, `(.L_x_7056) ;  /* 0x0000014a04907947 */ /* 0x000fea000b800000 */
[----:B------:R0:W2:Y:S04]  /*5800*/  SHFL.IDX PT, R107, R108, RZ, 0x181f ;  /* 0x00181fff6c6b7589 */ /* 0x0000a800000e0000 */
[----:B------:R0:W3:Y:S02]  /*5810*/  SHFL.IDX PT, R106, R109, RZ, 0x181f ;  /* 0x00181fff6d6a7589 */ /* 0x0000e400000e0000 */
.L_x_7331:
[----:B------:R-:W-:Y:S01]  /*5820*/  ISETP.GE.OR P4, PT, R153, R98, P1 ;  /* 0x000000629900720c */ /* 0x000fe20000f86670 */
[----:B------:R-:W-:-:S12]  /*5830*/  BSSY B1, `(.L_x_7057) ;  /* 0x000007a000017945 */ /* 0x000fd80003800000 */
[----:B------:R-:W-:Y:S05]  /*5840*/  @P4 BRA `(.L_x_7058) ;  /* 0x0000000400e04947 */ /* 0x000fea0003800000 */
[----:B------:R-:W-:Y:S01]  /*5850*/  SEL R11, R37, R112, !P0 ;  /* 0x00000070250b7207 */ /* 0x000fe20004000000 */
[----:B------:R-:W-:Y:S01]  /*5860*/  BSSY B2, `(.L_x_7059) ;  /* 0x0000072000027945 */ /* 0x000fe20003800000 */
[C---:B---3--:R-:W-:Y:S02]  /*5870*/  LEA R104, P4, R43.reuse, R106, 0x1 ;  /* 0x0000006a2b687211 */ /* 0x048fe400078808ff */
[----:B------:R-:W-:Y:S02]  /*5880*/  SHF.R.S32.HI R12, RZ, 0x1f, R11 ;  /* 0x0000001fff0c7819 */ /* 0x000fe4000001140b */
[----:B--2---:R-:W-:Y:S02]  /*5890*/  LEA.HI.X R105, R43, R107, R83, 0x1, P4 ;  /* 0x0000006b2b697211 */ /* 0x004fe400020f0c53 */
[----:B------:R-:W-:-:S04]  /*58a0*/  LEA.HI R12, R12, R11, RZ, 0x4 ;  /* 0x0000000b0c0c7211 */ /* 0x000fc800078f20ff */
[----:B------:R-:W-:-:S04]  /*58b0*/  LEA.HI.SX32 R12, R12, R81, 0x1c ;  /* 0x000000510c0c7211 */ /* 0x000fc800078fe2ff */
[----:B------:R-:W-:Y:S01]  /*58c0*/  SHF.R.S32.HI R13, RZ, 0x1f, R12 ;  /* 0x0000001fff0d7819 */ /* 0x000fe2000001140c */
[----:B------:R-:W-:-:S03]  /*58d0*/  IMAD.SHL.U32 R11, R12, 0x8, RZ ;  /* 0x000000080c0b7824 */ /* 0x000fc600078e00ff */
[----:B------:R-:W-:Y:S02]  /*58e0*/  LEA.HI R12, R13, R12, RZ, 0x3 ;  /* 0x0000000c0d0c7211 */ /* 0x000fe400078f18ff */
[----:B------:R-:W-:-:S03]  /*58f0*/  LOP3.LUT R13, R11, 0x38, RZ, 0xc0, !PT ;  /* 0x000000380b0d7812 */ /* 0x000fc600078ec0ff */
[----:B------:R-:W-:Y:S01]  /*5900*/  IMAD.SHL.U32 R12, R12, 0x400, RZ ;  /* 0x000004000c0c7824 */ /* 0x000fe200078e00ff */
[----:B------:R-:W-:-:S04]  /*5910*/  LOP3.LUT R13, R13, 0x1c0, R228, 0xf8, !PT ;  /* 0x000001c00d0d7812 */ /* 0x000fc800078ef8e4 */
[----:B------:R-:W-:Y:S02]  /*5920*/  LOP3.LUT R12, R12, 0x7fffe000, RZ, 0xc0, !PT ;  /* 0x7fffe0000c0c7812 */ /* 0x000fe400078ec0ff */
[----:B------:R-:W-:-:S04]  /*5930*/  LOP3.LUT R13, R13, R198, RZ, 0x3c, !PT ;  /* 0x000000c60d0d7212 */ /* 0x000fc800078e3cff */
[----:B------:R-:W-:Y:S01]  /*5940*/  IADD3 R12, R13, R12, R199 ;  /* 0x0000000c0d0c7210 */ /* 0x000fe20007ffe0c7 */
[----:B------:R-:W-:-:S04]  /*5950*/  IMAD R13, R155, 0x4000, R6 ;  /* 0x000040009b0d7824 */ /* 0x000fc800078e0206 */
[----:B------:R-:W-:Y:S02]  /*5960*/  IMAD R15, R155, 0x4000, R12 ;  /* 0x000040009b0f7824 */ /* 0x000fe400078e020c */
[--C-:B------:R-:W-:Y:S02]  /*5970*/  IMAD R13, R13, 0x2, R156.reuse ;  /* 0x000000020d0d7824 */ /* 0x100fe400078e029c */
[----:B------:R-:W-:-:S04]  /*5980*/  IMAD R76, R15, 0x2, R156 ;  /* 0x000000020f4c7824 */ /* 0x000fc800078e029c */
[----:B------:R-:W2:Y:S04]  /*5990*/  LDS.128 R12, [R13+0x18400] ;  /* 0x018400000d0c7984 */ /* 0x000ea80000000c00 */
[----:B------:R-:W3:Y:S01]  /*59a0*/  LDS.128 R76, [R76+0x18400] ;  /* 0x018400004c4c7984 */ /* 0x000ee20000000c00 */
[----:B------:R-:W-:Y:S05]  /*59b0*/  @P3 BRA `(.L_x_7060) ;  /* 0x0000000400703947 */ /* 0x000fea0003800000 */
[----:B------:R-:W-:Y:S01]  /*59c0*/  SHF.R.U32.HI R147, RZ, 0x10, R49 ;  /* 0x00000010ff937819 */ /* 0x000fe20000011631 */
[C---:B---3--:R-:W-:Y:S01]  /*59d0*/  IMAD.U32 R144, R79.reuse, 0x10000, RZ ;  /* 0x000100004f907824 */ /* 0x048fe200078e00ff */
[--C-:B------:R-:W-:Y:S02]  /*59e0*/  SHF.R.U64 R50, R50, 0x10, R51.reuse ;  /* 0x0000001032327819 */ /* 0x100fe40000001233 */
[----:B------:R-:W-:Y:S02]  /*59f0*/  SHF.R.U32.HI R145, RZ, 0x10, R51 ;  /* 0x00000010ff917819 */ /* 0x000fe40000011633 */
[----:B------:R-:W-:Y:S02]  /*5a00*/  SHF.R.U32.HI R146, RZ, 0x10, R45 ;  /* 0x00000010ff927819 */ /* 0x000fe4000001162d */
[----:B------:R-:W-:Y:S02]  /*5a10*/  LOP3.LUT R51, R79, 0xffff0000, RZ, 0xc0, !PT ;  /* 0xffff00004f337812 */ /* 0x000fe400078ec0ff */
[----:B------:R-:W-:-:S02]  /*5a20*/  PRMT R79, R142, 0x5410, R147 ;  /* 0x000054108e4f7816 */ /* 0x000fc40000000093 */
[----:B------:R-:W-:Y:S01]  /*5a30*/  SHF.R.U64 R149, R48, 0x10, R49 ;  /* 0x0000001030957819 */ /* 0x000fe20000001231 */
[----:B--2---:R-:W-:Y:S01]  /*5a40*/  IMAD.U32 R49, R13, 0x10000, RZ ;  /* 0x000100000d317824 */ /* 0x004fe200078e00ff */
[----:B------:R-:W-:Y:S01]  /*5a50*/  PRMT R141, R141, 0x5410, R146 ;  /* 0x000054108d8d7816 */ /* 0x000fe20000000092 */
[----:B------:R-:W-:Y:S01]  /*5a60*/  IMAD.U32 R146, R79, 0x10000, RZ ;  /* 0x000100004f927824 */ /* 0x000fe200078e00ff */
[----:B------:R-:W-:Y:S01]  /*5a70*/  SHF.R.U64 R161, R44, 0x10, R45 ;  /* 0x000000102ca17819 */ /* 0x000fe2000000122d */
[----:B------:R-:W-:Y:S01]  /*5a80*/  IMAD.U32 R45, R77, 0x10000, RZ ;  /* 0x000100004d2d7824 */ /* 0x000fe200078e00ff */
[----:B------:R-:W-:Y:S01]  /*5a90*/  SHF.R.U32.HI R151, RZ, 0x10, R47 ;  /* 0x00000010ff977819 */ /* 0x000fe2000001162f */
[----:B------:R-:W-:Y:S01]  /*5aa0*/  IMAD.U32 R44, R12, 0x10000, RZ ;  /* 0x000100000c2c7824 */ /* 0x000fe200078e00ff */
[----:B------:R-:W-:Y:S01]  /*5ab0*/  PRMT R142, R138, 0x5410, R149 ;  /* 0x000054108a8e7816 */ /* 0x000fe20000000095 */
[----:B------:R-:W-:Y:S01]  /*5ac0*/  IMAD.U32 R138, R141, 0x10000, RZ ;  /* 0x000100008d8a7824 */ /* 0x000fe200078e00ff */
[----:B------:R-:W-:Y:S01]  /*5ad0*/  LOP3.LUT R143, R77, 0xffff0000, RZ, 0xc0, !PT ;  /* 0xffff00004d8f7812 */ /* 0x000fe200078ec0ff */
[----:B------:R-:W-:Y:S01]  /*5ae0*/  FMUL.FTZ R150, R45, R146 ;  /* 0x000000922d967220 */ /* 0x000fe20000410000 */
        /* <DEDUP_REMOVED lines=9> */
[----:B------:R-:W-:-:S02]  /*5b80*/  IMAD.U32 R138, R145, 0x10000, RZ ;  /* 0x00010000918a7824 */ /* 0x000fc400078e00ff */
[----:B------:R-:W-:Y:S01]  /*5b90*/  FFMA.FTZ R49, R49, R146, R160 ;  /* 0x0000009231317223 */ /* 0x000fe200000100a0 */
[-C--:B------:R-:W-:Y:S01]  /*5ba0*/  FMUL.FTZ R146, R143, R136.reuse ;  /* 0x000000888f927220 */ /* 0x080fe20000410000 */
[----:B------:R-:W-:Y:S01]  /*5bb0*/  SHF.L.U32 R139, R15, 0x10, RZ ;  /* 0x000000100f8b7819 */ /* 0x000fe200000006ff */
[----:B------:R-:W-:Y:S01]  /*5bc0*/  FFMA.FTZ R136, R137, R136, -R150 ;  /* 0x0000008889887223 */ /* 0x000fe20000010896 */
[CC--:B------:R-:W-:Y:S01]  /*5bd0*/  FMUL.FTZ R150, R144.reuse, R138.reuse ;  /* 0x0000008a90967220 */ /* 0x0c0fe20000410000 */
[----:B------:R-:W-:Y:S01]  /*5be0*/  LOP3.LUT R145, R145, 0xffff0000, RZ, 0xc0, !PT ;  /* 0xffff000091917812 */ /* 0x000fe200078ec0ff */
[-C--:B------:R-:W-:Y:S01]  /*5bf0*/  FMUL.FTZ R141, R144, R79.reuse ;  /* 0x0000004f908d7220 */ /* 0x080fe20000410000 */
[----:B------:R-:W-:Y:S01]  /*5c00*/  LOP3.LUT R140, R140, 0xffff0000, RZ, 0xc0, !PT ;  /* 0xffff00008c8c7812 */ /* 0x000fe200078ec0ff */
[C---:B------:R-:W-:Y:S01]  /*5c10*/  FFMA.FTZ R150, R139.reuse, R79, -R150 ;  /* 0x0000004f8b967223 */ /* 0x040fe20000010896 */
[----:B------:R-:W-:Y:S01]  /*5c20*/  PRMT R77, R114, 0x5432, R161 ;  /* 0x00005432724d7816 */ /* 0x000fe200000000a1 */
[----:B------:R-:W-:Y:S01]  /*5c30*/  FFMA.FTZ R141, R139, R138, R141 ;  /* 0x0000008a8b8d7223 */ /* 0x000fe2000001008d */
[----:B------:R-:W-:Y:S01]  /*5c40*/  SHF.R.U64 R46, R46, 0x10, R47 ;  /* 0x000000102e2e7819 */ /* 0x000fe2000000122f */
[C---:B------:R-:W-:Y:S01]  /*5c50*/  IMAD.U32 R47, R76.reuse, 0x10000, RZ ;  /* 0x000100004c2f7824 */ /* 0x040fe200078e00ff */
[----:B------:R-:W-:Y:S01]  /*5c60*/  LOP3.LUT R48, R15, 0xffff0000, RZ, 0xc0, !PT ;  /* 0xffff00000f307812 */ /* 0x000fe200078ec0ff */
[----:B------:R-:W-:Y:S01]  /*5c70*/  FFMA.FTZ R146, R137, R148, R146 ;  /* 0x0000009489927223 */ /* 0x000fe20000010092 */
[C---:B------:R-:W-:Y:S01]  /*5c80*/  FMUL.FTZ R139, R51.reuse, R145 ;  /* 0x00000091338b7220 */ /* 0x040fe20000410000 */
[----:B------:R-:W-:Y:S01]  /*5c90*/  FMUL.FTZ R147, R51, R140 ;  /* 0x0000008c33937220 */ /* 0x000fe20000410000 */
[----:B------:R-:W-:Y:S01]  /*5ca0*/  LOP3.LUT R76, R76, 0xffff0000, RZ, 0xc0, !PT ;  /* 0xffff00004c4c7812 */ /* 0x000fe200078ec0ff */
[----:B------:R-:W-:Y:S01]  /*5cb0*/  IMAD.U32 R79, R77, 0x10000, RZ ;  /* 0x000100004d4f7824 */ /* 0x000fe200078e00ff */
[C---:B------:R-:W-:Y:S01]  /*5cc0*/  LOP3.LUT R51, R142.reuse, 0xffff0000, RZ, 0xc0, !PT ;  /* 0xffff00008e337812 */ /* 0x040fe200078ec0ff */
[----:B------:R-:W-:-:S02]  /*5cd0*/  IMAD.U32 R137, R142, 0x10000, RZ ;  /* 0x000100008e897824 */ /* 0x000fc400078e00ff */
[----:B------:R-:W-:Y:S01]  /*5ce0*/  FFMA.FTZ R143, R48, R140, -R139 ;  /* 0x0000008c308f7223 */ /* 0x000fe2000001088b */
[----:B------:R-:W-:Y:S01]  /*5cf0*/  LOP3.LUT R12, R12, 0xffff0000, RZ, 0xc0, !PT ;  /* 0xffff00000c0c7812 */ /* 0x000fe200078ec0ff */
[----:B------:R-:W-:Y:S01]  /*5d00*/  FMUL.FTZ R138, R47, R79 ;  /* 0x0000004f2f8a7220 */ /* 0x000fe20000410000 */
[----:B------:R-:W-:Y:S01]  /*5d10*/  LOP3.LUT R77, R77, 0xffff0000, RZ, 0xc0, !PT ;  /* 0xffff00004d4d7812 */ /* 0x000fe200078ec0ff */
[----:B------:R-:W-:Y:S01]  /*5d20*/  FMUL.FTZ R139, R47, R137 ;  /* 0x000000892f8b7220 */ /* 0x000fe20000410000 */
[----:B------:R-:W-:Y:S01]  /*5d30*/  PRMT R50, R111, 0x5432, R50 ;  /* 0x000054326f327816 */ /* 0x000fe20000000032 */
[----:B------:R-:W-:Y:S01]  /*5d40*/  FMUL.FTZ R47, R76, R51 ;  /* 0x000000334c2f7220 */ /* 0x000fe20000410000 */
[----:B------:R-:W-:Y:S01]  /*5d50*/  PRMT R46, R113, 0x5432, R46 ;  /* 0x00005432712e7816 */ /* 0x000fe2000000002e */
[----:B------:R-:W-:Y:S01]  /*5d60*/  FFMA.FTZ R140, R48, R145, R147 ;  /* 0x00000091308c7223 */ /* 0x000fe20000010093 */
[----:B------:R-:W-:Y:S01]  /*5d70*/  FFMA.FTZ R139, R44, R79, -R139 ;  /* 0x0000004f2c8b7223 */ /* 0x000fe2000001088b */
[C---:B------:R-:W-:Y:S01]  /*5d80*/  IMAD.U32 R13, R14.reuse, 0x10000, RZ ;  /* 0x000100000e0d7824 */ /* 0x040fe200078e00ff */
[----:B------:R-:W-:Y:S01]  /*5d90*/  LOP3.LUT R15, R14, 0xffff0000, RZ, 0xc0, !PT ;  /* 0xffff00000e0f7812 */ /* 0x000fe200078ec0ff */
[-C--:B------:R-:W-:Y:S01]  /*5da0*/  FMUL.FTZ R79, R76, R77.reuse ;  /* 0x0000004d4c4f7220 */ /* 0x080fe20000410000 */
        /* <DEDUP_REMOVED lines=8> */
[----:B------:R-:W-:Y:S01]  /*5e30*/  FMUL.FTZ R12, R14, R47 ;  /* 0x0000002f0e0c7220 */ /* 0x000fe20000410000 */
[----:B------:R-:W-:Y:S01]  /*5e40*/  LOP3.LUT R46, R46, 0xffff0000, RZ, 0xc0, !PT ;  /* 0xffff00002e2e7812 */ /* 0x000fe200078ec0ff */
[----:B------:R-:W-:Y:S01]  /*5e50*/  FMUL.FTZ R14, R14, R44 ;  /* 0x0000002c0e0e7220 */ /* 0x000fe20000410000 */
[----:B------:R-:W-:Y:S01]  /*5e60*/  FMUL.FTZ R76, R78, R50 ;  /* 0x000000324e4c7220 */ /* 0x000fe20000410000 */
[C---:B------:R-:W-:Y:S01]  /*5e70*/  FFMA.FTZ R12, R13.reuse, R44, -R12 ;  /* 0x0000002c0d0c7223 */ /* 0x040fe2000001080c */
[----:B------:R-:W-:Y:S01]  /*5e80*/  F2FP.BF16.F32.PACK_AB R45, R136, R45 ;  /* 0x0000002d882d723e */ /* 0x000fe200000010ff */
[----:B------:R-:W-:Y:S01]  /*5e90*/  FFMA.FTZ R14, R13, R47, R14 ;  /* 0x0000002f0d0e7223 */ /* 0x000fe2000001000e */
[-C--:B------:R-:W-:Y:S01]  /*5ea0*/  FMUL.FTZ R51, R78, R46.reuse ;  /* 0x0000002e4e337220 */ /* 0x080fe20000410000 */
[----:B------:R-:W-:Y:S01]  /*5eb0*/  FFMA.FTZ R13, R15, R46, -R76 ;  /* 0x0000002e0f0d7223 */ /* 0x000fe2000001084c */
[----:B------:R-:W-:-:S02]  /*5ec0*/  F2FP.BF16.F32.PACK_AB R140, R140, R141 ;  /* 0x0000008d8c8c723e */ /* 0x000fc400000010ff */
[----:B------:R-:W-:Y:S01]  /*5ed0*/  FFMA.FTZ R51, R15, R50, R51 ;  /* 0x000000320f337223 */ /* 0x000fe20000010033 */
        /* <DEDUP_REMOVED lines=8> */
[----:B------:R-:W-:-:S02]  /*5f60*/  F2FP.BF16.F32.PACK_AB R77, R146, R49 ;  /* 0x00000031924d723e */ /* 0x000fc400000010ff */
[----:B------:R-:W-:-:S07]  /*5f70*/  MOV R12, R44 ;  /* 0x0000002c000c7202 */ /* 0x000fce0000000f00 */
.L_x_7060:
[----:B------:R-:W-:Y:S05]  /*5f80*/  BSYNC B2 ;  /* 0x0000000000027941 */ /* 0x000fea0003800000 */
.L_x_7059:
[----:B------:R-:W-:Y:S01]  /*5f90*/  ISETP.GE.AND P4, PT, R11, R110, PT ;  /* 0x0000006e0b00720c */ /* 0x000fe20003f86270 */
[----:B--2---:R4:W-:-:S12]  /*5fa0*/  ST.E.128 desc[UR38][R104.64], R12 ;  /* 0x0000000c68007985 */ /* 0x0049d8000c101d26 */
[----:B------:R-:W-:-:S05]  /*5fb0*/  @!P4 IMAD.WIDE R106, R11, 0x2, R106 ;  /* 0x000000020b6ac825 */ /* 0x000fca00078e026a */
[----:B---3--:R4:W-:Y:S02]  /*5fc0*/  @!P4 ST.E.128 desc[UR38][R106.64], R76 ;  /* 0x0000004c6a00c985 */ /* 0x0089e4000c101d26 */
.L_x_7058:
[----:B------:R-:W-:Y:S05]  /*5fd0*/  BSYNC B1 ;  /* 0x0000000000017941 */ /* 0x000fea0003800000 */
.L_x_7057:
[----:B------:R-:W-:-:S03]  /*5fe0*/  UMOV UR4, 0xffffffff ;  /* 0xffffffff00047882 */ /* 0x000fc60000000000 */
[----:B------:R-:W-:Y:S05]  /*5ff0*/  BRA.DIV UR4, `(.L_x_7061) ;  /* 0x0000014204dc7947 */ /* 0x000fea000b800000 */
[----:B------:R0:W0:Y:S04]  /*6000*/  SHFL.IDX PT, R51, R108, 0x1, 0x181f ;  /* 0x00381f006c337f89 */ /* 0x00002800000e0000 */
[----:B------:R0:W0:Y:S02]  /*6010*/  SHFL.IDX PT, R50, R109, 0x1, 0x181f ;  /* 0x00381f006d327f89 */ /* 0x00002400000e0000 */
.L_x_7335:
[----:B------:R-:W-:Y:S01]  /*6020*/  ISETP.GE.OR P4, PT, R220, R98, P1 ;  /* 0x00000062dc00720c */ /* 0x000fe20000f86670 */
[----:B------:R-:W-:-:S12]  /*6030*/  BSSY B1, `(.L_x_7062) ;  /* 0x0000078000017945 */ /* 0x000fd80003800000 */
[----:B------:R-:W-:Y:S05]  /*6040*/  @P4 BRA `(.L_x_7063) ;  /* 0x0000000400d84947 */ /* 0x000fea0003800000 */
[----:B------:R-:W-:Y:S01]  /*6050*/  SEL R11, R37, R112, !P0 ;  /* 0x00000070250b7207 */ /* 0x000fe20004000000 */
[----:B------:R-:W-:Y:S01]  /*6060*/  BSSY B2, `(.L_x_7064) ;  /* 0x0000070000027945 */ /* 0x000fe20003800000 */
[----:B----4-:R-:W-:Y:S02]  /*6070*/  SHF.R.U32.HI R14, RZ, 0x3, R193 ;  /* 0x00000003ff0e7819 */ /* 0x010fe400000116c1 */
        /* <DEDUP_REMOVED lines=8> */
[----:B------:R-:W-:-:S03]  /*6100*/  LOP3.LUT R12, R193, 0x38, R11, 0xf8, !PT ;  /* 0x00000038c10c7812 */ /* 0x000fc600078ef80b */
[----:B------:R-:W-:Y:S01]  /*6110*/  IMAD.SHL.U32 R13, R13, 0x400, RZ ;  /* 0x000004000d0d7824 */ /* 0x000fe200078e00ff */
[----:B------:R-:W-:-:S04]  /*6120*/  LOP3.LUT R12, R12, R14, RZ, 0x3c, !PT ;  /* 0x0000000e0c0c7212 */ /* 0x000fc800078e3cff */
[----:B------:R-:W-:-:S04]  /*6130*/  LOP3.LUT R13, R13, 0x7fffe000, RZ, 0xc0, !PT ;  /* 0x7fffe0000d0d7812 */ /* 0x000fc800078ec0ff */
[----:B------:R-:W-:Y:S01]  /*6140*/  IADD3 R12, R12, R13, R197 ;  /* 0x0000000d0c0c7210 */ /* 0x000fe20007ffe0c5 */
[----:B------:R-:W-:-:S04]  /*6150*/  IMAD R13, R155, 0x4000, R3 ;  /* 0x000040009b0d7824 */ /* 0x000fc800078e0203 */
[----:B------:R-:W-:Y:S02]  /*6160*/  IMAD R15, R155, 0x4000, R12 ;  /* 0x000040009b0f7824 */ /* 0x000fe400078e020c */
[--C-:B------:R-:W-:Y:S02]  /*6170*/  IMAD R13, R13, 0x2, R156.reuse ;  /* 0x000000020d0d7824 */ /* 0x100fe400078e029c */
[----:B------:R-:W-:-:S04]  /*6180*/  IMAD R44, R15, 0x2, R156 ;  /* 0x000000020f2c7824 */ /* 0x000fc800078e029c */
[----:B------:R-:W0:Y:S04]  /*6190*/  LDS.128 R12, [R13+0x18400] ;  /* 0x018400000d0c7984 */ /* 0x000e280000000c00 */
[----:B------:R-:W4:Y:S01]  /*61a0*/  LDS.128 R44, [R44+0x18400] ;  /* 0x018400002c2c7984 */ /* 0x000f220000000c00 */
[----:B------:R-:W-:Y:S05]  /*61b0*/  @P3 BRA `(.L_x_7065) ;  /* 0x0000000400683947 */ /* 0x000fea0003800000 */
[----:B------:R-:W-:Y:S02]  /*61c0*/  SHF.R.U32.HI R76, RZ, 0x10, R57 ;  /* 0x00000010ff4c7819 */ /* 0x000fe40000011639 */
[----:B------:R-:W-:Y:S02]  /*61d0*/  SHF.R.U32.HI R78, RZ, 0x10, R53 ;  /* 0x00000010ff4e7819 */ /* 0x000fe40000011635 */
[----:B------:R-:W-:Y:S02]  /*61e0*/  PRMT R135, R135, 0x5410, R76 ;  /* 0x0000541087877816 */ /* 0x000fe4000000004c */
[----:B------:R-:W-:Y:S02]  /*61f0*/  PRMT R131, R131, 0x5410, R78 ;  /* 0x0000541083837816 */ /* 0x000fe4000000004e */
[----:B------:R-:W-:Y:S01]  /*6200*/  SHF.R.U64 R79, R56, 0x10, R57 ;  /* 0x00000010384f7819 */ /* 0x000fe20000001239 */
[----:B------:R-:W-:Y:S01]  /*6210*/  IMAD.U32 R78, R135, 0x10000, RZ ;  /* 0x00010000874e7824 */ /* 0x000fe200078e00ff */
[----:B------:R-:W-:Y:S01]  /*6220*/  SHF.R.U32.HI R104, RZ, 0x10, R55 ;  /* 0x00000010ff687819 */ /* 0x000fe20000011637 */
[----:B------:R-:W-:Y:S01]  /*6230*/  IMAD.U32 R76, R131, 0x10000, RZ ;  /* 0x00010000834c7824 */ /* 0x000fe200078e00ff */
[----:B----4-:R-:W-:Y:S01]  /*6240*/  SHF.L.U32 R57, R45, 0x10, RZ ;  /* 0x000000102d397819 */ /* 0x010fe200000006ff */
[----:B------:R-:W-:Y:S01]  /*6250*/  IMAD.U32 R56, R44, 0x10000, RZ ;  /* 0x000100002c387824 */ /* 0x000fe200078e00ff */
[----:B---3--:R-:W-:-:S02]  /*6260*/  SHF.R.U32.HI R106, RZ, 0x10, R59 ;  /* 0x00000010ff6a7819 */ /* 0x008fc4000001163b */
[----:B--2---:R-:W-:Y:S01]  /*6270*/  SHF.R.U64 R107, R52, 0x10, R53 ;  /* 0x00000010346b7819 */ /* 0x004fe20000001235 */
[----:B0-----:R-:W-:Y:S01]  /*6280*/  IMAD.U32 R53, R13, 0x10000, RZ ;  /* 0x000100000d357824 */ /* 0x001fe200078e00ff */
        /* <DEDUP_REMOVED lines=17> */
[----:B------:R-:W-:Y:S01]  /*63a0*/  FMUL.FTZ R77, R58, R135 ;  /* 0x000000873a4d7220 */ /* 0x000fe20000410000 */
[----:B------:R-:W-:Y:S01]  /*63b0*/  PRMT R134, R134, 0x5410, R79 ;  /* 0x0000541086867816 */ /* 0x000fe2000000004f */
[----:B------:R-:W-:Y:S01]  /*63c0*/  FMUL.FTZ R136, R59, R104 ;  /* 0x000000683b887220 */ /* 0x000fe20000410000 */
[----:B------:R-:W-:Y:S01]  /*63d0*/  IMAD.U32 R45, R15, 0x10000, RZ ;  /* 0x000100000f2d7824 */ /* 0x000fe200078e00ff */
[----:B------:R-:W-:Y:S01]  /*63e0*/  PRMT R130, R130, 0x5410, R107 ;  /* 0x0000541082827816 */ /* 0x000fe2000000006b */
[-C--:B------:R-:W-:Y:S01]  /*63f0*/  FMUL.FTZ R59, R59, R76.reuse ;  /* 0x0000004c3b3b7220 */ /* 0x080fe20000410000 */
[C---:B------:R-:W-:Y:S01]  /*6400*/  FFMA.FTZ R78, R54.reuse, R131, -R77 ;  /* 0x00000083364e7223 */ /* 0x040fe2000001084d */
[----:B------:R-:W-:Y:S01]  /*6410*/  FFMA.FTZ R135, R54, R135, R53 ;  /* 0x0000008736877223 */ /* 0x000fe20000010035 */
[----:B------:R-:W-:Y:S01]  /*6420*/  LOP3.LUT R47, R47, 0xffff0000, RZ, 0xc0, !PT ;  /* 0xffff00002f2f7812 */ /* 0x000fe200078ec0ff */
[----:B------:R-:W-:Y:S01]  /*6430*/  FFMA.FTZ R136, R45, R76, -R136 ;  /* 0x0000004c2d887223 */ /* 0x000fe20000010888 */
[----:B------:R-:W-:Y:S01]  /*6440*/  LOP3.LUT R58, R133, 0xffff0000, RZ, 0xc0, !PT ;  /* 0xffff0000853a7812 */ /* 0x000fe200078ec0ff */
[----:B------:R-:W-:Y:S01]  /*6450*/  FFMA.FTZ R104, R45, R104, R59 ;  /* 0x000000682d687223 */ /* 0x000fe2000001003b */
[----:B------:R-:W-:Y:S01]  /*6460*/  LOP3.LUT R54, R129, 0xffff0000, RZ, 0xc0, !PT ;  /* 0xffff000081367812 */ /* 0x000fe200078ec0ff */
[----:B------:R-:W-:Y:S01]  /*6470*/  IMAD.U32 R53, R134, 0x10000, RZ ;  /* 0x0001000086357824 */ /* 0x000fe200078e00ff */
[----:B------:R-:W-:Y:S01]  /*6480*/  LOP3.LUT R55, R15, 0xffff0000, RZ, 0xc0, !PT ;  /* 0xffff00000f377812 */ /* 0x000fe200078ec0ff */
[----:B------:R-:W-:-:S02]  /*6490*/  IMAD.U32 R45, R130, 0x10000, RZ ;  /* 0x00010000822d7824 */ /* 0x000fc400078e00ff */
[C---:B------:R-:W-:Y:S01]  /*64a0*/  FMUL.FTZ R76, R47.reuse, R58 ;  /* 0x0000003a2f4c7220 */ /* 0x040fe20000410000 */
[-C--:B------:R-:W-:Y:S01]  /*64b0*/  FMUL.FTZ R138, R47, R54.reuse ;  /* 0x000000362f8a7220 */ /* 0x080fe20000410000 */
[----:B------:R-:W-:Y:S01]  /*64c0*/  LOP3.LUT R44, R44, 0xffff0000, RZ, 0xc0, !PT ;  /* 0xffff00002c2c7812 */ /* 0x000fe200078ec0ff */
[----:B------:R-:W-:Y:S01]  /*64d0*/  FMUL.FTZ R47, R56, R53 ;  /* 0x00000035382f7220 */ /* 0x000fe20000410000 */
[----:B------:R-:W-:Y:S01]  /*64e0*/  LOP3.LUT R134, R134, 0xffff0000, RZ, 0xc0, !PT ;  /* 0xffff000086867812 */ /* 0x000fe200078ec0ff */
[----:B------:R-:W-:Y:S01]  /*64f0*/  IMAD.U32 R52, R12, 0x10000, RZ ;  /* 0x000100000c347824 */ /* 0x000fe200078e00ff */
[----:B------:R-:W-:Y:S01]  /*6500*/  LOP3.LUT R130, R130, 0xffff0000, RZ, 0xc0, !PT ;  /* 0xffff000082827812 */ /* 0x000fe200078ec0ff */
[-C--:B------:R-:W-:Y:S01]  /*6510*/  FMUL.FTZ R56, R56, R45.reuse ;  /* 0x0000002d38387220 */ /* 0x080fe20000410000 */
[----:B------:R-:W-:Y:S01]  /*6520*/  PRMT R128, R128, 0x5410, R105 ;  /* 0x0000541080807816 */ /* 0x000fe20000000069 */
[C---:B------:R-:W-:Y:S01]  /*6530*/  FFMA.FTZ R77, R55.reuse, R54, -R76 ;  /* 0x00000036374d7223 */ /* 0x040fe2000001084c */
[----:B------:R-:W-:Y:S01]  /*6540*/  LOP3.LUT R13, R12, 0xffff0000, RZ, 0xc0, !PT ;  /* 0xffff00000c0d7812 */ /* 0x000fe200078ec0ff */
[----:B------:R-:W-:Y:S01]  /*6550*/  FFMA.FTZ R79, R55, R58, R138 ;  /* 0x0000003a374f7223 */ /* 0x000fe2000001008a */
[----:B------:R-:W-:Y:S01]  /*6560*/  FMUL.FTZ R58, R44, R134 ;  /* 0x000000862c3a7220 */ /* 0x000fe20000410000 */
[C---:B------:R-:W-:Y:S01]  /*6570*/  FFMA.FTZ R54, R52.reuse, R45, -R47 ;  /* 0x0000002d34367223 */ /* 0x040fe2000001082f */
[----:B------:R-:W-:Y:S01]  /*6580*/  FFMA.FTZ R56, R52, R53, R56 ;  /* 0x0000003534387223 */ /* 0x000fe20000010038 */
[----:B------:R-:W-:-:S02]  /*6590*/  IMAD.U32 R15, R46, 0x10000, RZ ;  /* 0x000100002e0f7824 */ /* 0x000fc400078e00ff */
[-C--:B------:R-:W-:Y:S01]  /*65a0*/  FMUL.FTZ R52, R44, R130.reuse ;  /* 0x000000822c347220 */ /* 0x080fe20000410000 */
[----:B------:R-:W-:Y:S01]  /*65b0*/  SHF.L.U32 R47, R132, 0x10, RZ ;  /* 0x00000010842f7819 */ /* 0x000fe200000006ff */
[----:B------:R-:W-:Y:S01]  /*65c0*/  IMAD.U32 R44, R128, 0x10000, RZ ;  /* 0x00010000802c7824 */ /* 0x000fe200078e00ff */
[----:B------:R-:W-:Y:S01]  /*65d0*/  LOP3.LUT R46, R46, 0xffff0000, RZ, 0xc0, !PT ;  /* 0xffff00002e2e7812 */ /* 0x000fe200078ec0ff */
[C---:B------:R-:W-:Y:S01]  /*65e0*/  FFMA.FTZ R55, R13.reuse, R130, -R58 ;  /* 0x000000820d377223 */ /* 0x040fe2000001083a */
        /* <DEDUP_REMOVED lines=23> */
.L_x_7065:
[----:B------:R-:W-:Y:S05]  /*6760*/  BSYNC B2 ;  /* 0x0000000000027941 */ /* 0x000fea0003800000 */
.L_x_7064:
[----:B------:R-:W-:Y:S01]  /*6770*/  ISETP.GE.AND P4, PT, R11, R110, PT ;  /* 0x0000006e0b00720c */ /* 0x000fe20003f86270 */
[----:B0-----:R0:W-:-:S12]  /*6780*/  ST.E.128 desc[UR38][R48.64], R12 ;  /* 0x0000000c30007985 */ /* 0x0011d8000c101d26 */
[----:B------:R-:W-:-:S05]  /*6790*/  @!P4 IMAD.WIDE R50, R11, 0x2, R50 ;  /* 0x000000020b32c825 */ /* 0x000fca00078e0232 */
[----:B----4-:R0:W-:Y:S02]  /*67a0*/  @!P4 ST.E.128 desc[UR38][R50.64], R44 ;  /* 0x0000002c3200c985 */ /* 0x0101e4000c101d26 */
.L_x_7063:
[----:B------:R-:W-:Y:S05]  /*67b0*/  BSYNC B1 ;  /* 0x0000000000017941 */ /* 0x000fea0003800000 */
.L_x_7062:
[----:B------:R-:W-:-:S03]  /*67c0*/  UMOV UR4, 0xffffffff ;  /* 0xffffffff00047882 */ /* 0x000fc60000000000 */
[----:B------:R-:W-:Y:S05]  /*67d0*/  BRA.DIV UR4, `(.L_x_7066) ;  /* 0x0000013e04307947 */ /* 0x000fea000b800000 */
[----:B0-----:R0:W0:Y:S04]  /*67e0*/  SHFL.IDX PT, R51, R108, 0x2, 0x181f ;  /* 0x00581f006c337f89 */ /* 0x00102800000e0000 */
[----:B------:R0:W0:Y:S02]  /*67f0*/  SHFL.IDX PT, R50, R109, 0x2, 0x181f ;  /* 0x00581f006d327f89 */ /* 0x00002400000e0000 */
.L_x_7339:
        /* <DEDUP_REMOVED lines=26> */
[--C-:B------:R-:W-:Y:S01]  /*69a0*/  SHF.R.U64 R79, R60, 0x10, R61.reuse ;  /* 0x000000103c4f7819 */ /* 0x100fe2000000123d */
[----:B0-----:R-:W-:Y:S01]  /*69b0*/  IMAD.U32 R52, R13, 0x10000, RZ ;  /* 0x000100000d347824 */ /* 0x001fe200078e00ff */
[----:B------:R-:W-:Y:S01]  /*69c0*/  SHF.R.U32.HI R60, RZ, 0x10, R61 ;  /* 0x00000010ff3c7819 */ /* 0x000fe2000001163d */
[----:B----4-:R-:W-:Y:S01]  /*69d0*/  IMAD.U32 R58, R47, 0x10000, RZ ;  /* 0x000100002f3a7824 */ /* 0x010fe200078e00ff */
[--C-:B------:R-:W-:Y:S01]  /*69e0*/  SHF.R.U64 R61, R64, 0x10, R65.reuse ;  /* 0x00000010403d7819 */ /* 0x100fe20000001241 */
[----:B------:R-:W-:Y:S01]  /*69f0*/  IMAD.U32 R54, R44, 0x10000, RZ ;  /* 0x000100002c367824 */ /* 0x000fe200078e00ff */
[----:B------:R-:W-:Y:S02]  /*6a00*/  SHF.R.U32.HI R64, RZ, 0x10, R65 ;  /* 0x00000010ff407819 */ /* 0x000fe40000011641 */
[----:B------:R-:W-:Y:S02]  /*6a10*/  PRMT R123, R123, 0x5410, R60 ;  /* 0x000054107b7b7816 */ /* 0x000fe4000000003c */
[----:B------:R-:W-:-:S02]  /*6a20*/  PRMT R127, R127, 0x5410, R64 ;  /* 0x000054107f7f7816 */ /* 0x000fc40000000040 */
[--C-:B------:R-:W-:Y:S02]  /*6a30*/  SHF.R.U64 R77, R62, 0x10, R63.reuse ;  /* 0x000000103e4d7819 */ /* 0x100fe4000000123f */
[----:B------:R-:W-:Y:S01]  /*6a40*/  SHF.R.U32.HI R62, RZ, 0x10, R63 ;  /* 0x00000010ff3e7819 */ /* 0x000fe2000001163f */
[----:B------:R-:W-:Y:S01]  /*6a50*/  IMAD.U32 R63, R127, 0x10000, RZ ;  /* 0x000100007f3f7824 */ /* 0x000fe200078e00ff */
[----:B------:R-:W-:Y:S02]  /*6a60*/  SHF.R.U64 R65, R66, 0x10, R67 ;  /* 0x0000001042417819 */ /* 0x000fe40000001243 */
[----:B------:R-:W-:Y:S02]  /*6a70*/  SHF.L.U32 R56, R45, 0x10, RZ ;  /* 0x000000102d387819 */ /* 0x000fe400000006ff */
[----:B------:R-:W-:Y:S01]  /*6a80*/  PRMT R126, R126, 0x5410, R61 ;  /* 0x000054107e7e7816 */ /* 0x000fe2000000003d */
[----:B------:R-:W-:Y:S01]  /*6a90*/  IMAD.U32 R61, R123, 0x10000, RZ ;  /* 0x000100007b3d7824 */ /* 0x000fe200078e00ff */
[----:B------:R-:W-:-:S02]  /*6aa0*/  SHF.R.U32.HI R66, RZ, 0x10, R67 ;  /* 0x00000010ff427819 */ /* 0x000fc40000011643 */
[----:B------:R-:W-:Y:S01]  /*6ab0*/  PRMT R124, R124, 0x5410, R65 ;  /* 0x000054107c7c7816 */ /* 0x000fe20000000041 */
[C---:B------:R-:W-:Y:S01]  /*6ac0*/  FMUL.FTZ R65, R56.reuse, R63 ;  /* 0x0000003f38417220 */ /* 0x040fe20000410000 */
[----:B------:R-:W-:Y:S01]  /*6ad0*/  LOP3.LUT R57, R45, 0xffff0000, RZ, 0xc0, !PT ;  /* 0xffff00002d397812 */ /* 0x000fe200078ec0ff */
[----:B------:R-:W-:Y:S01]  /*6ae0*/  FMUL.FTZ R67, R56, R61 ;  /* 0x0000003d38437220 */ /* 0x000fe20000410000 */
[----:B------:R-:W-:Y:S02]  /*6af0*/  PRMT R125, R125, 0x5410, R66 ;  /* 0x000054107d7d7816 */ /* 0x000fe40000000042 */
[----:B------:R-:W-:Y:S01]  /*6b00*/  LOP3.LUT R60, R127, 0xffff0000, RZ, 0xc0, !PT ;  /* 0xffff00007f3c7812 */ /* 0x000fe200078ec0ff */
[C---:B------:R-:W-:Y:S01]  /*6b10*/  FFMA.FTZ R67, R52.reuse, R63, R67 ;  /* 0x0000003f34437223 */ /* 0x040fe20000010043 */
[----:B------:R-:W-:Y:S01]  /*6b20*/  PRMT R121, R121, 0x5410, R62 ;  /* 0x0000541079797816 */ /* 0x000fe2000000003e */
[----:B------:R-:W-:Y:S01]  /*6b30*/  FFMA.FTZ R62, R52, R61, -R65 ;  /* 0x0000003d343e7223 */ /* 0x000fe20000010841 */
[----:B------:R-:W-:Y:S01]  /*6b40*/  LOP3.LUT R56, R123, 0xffff0000, RZ, 0xc0, !PT ;  /* 0xffff00007b387812 */ /* 0x000fe200078ec0ff */
[----:B------:R-:W-:Y:S01]  /*6b50*/  IMAD.U32 R65, R125, 0x10000, RZ ;  /* 0x000100007d417824 */ /* 0x000fe200078e00ff */
[----:B------:R-:W-:Y:S01]  /*6b60*/  LOP3.LUT R53, R13, 0xffff0000, RZ, 0xc0, !PT ;  /* 0xffff00000d357812 */ /* 0x000fe200078ec0ff */
[----:B------:R-:W-:Y:S01]  /*6b70*/  FMUL.FTZ R64, R57, R60 ;  /* 0x0000003c39407220 */ /* 0x000fe20000410000 */
[----:B------:R-:W-:-:S02]  /*6b80*/  IMAD.U32 R61, R121, 0x10000, RZ ;  /* 0x00010000793d7824 */ /* 0x000fc400078e00ff */
[-C--:B------:R-:W-:Y:S01]  /*6b90*/  FMUL.FTZ R52, R57, R56.reuse ;  /* 0x0000003839347220 */ /* 0x080fe20000410000 */
[----:B------:R-:W-:Y:S01]  /*6ba0*/  LOP3.LUT R55, R44, 0xffff0000, RZ, 0xc0, !PT ;  /* 0xffff00002c377812 */ /* 0x000fe200078ec0ff */
[----:B------:R-:W-:Y:S01]  /*6bb0*/  FFMA.FTZ R57, R53, R56, -R64 ;  /* 0x0000003835397223 */ /* 0x000fe20000010840 */
[C---:B------:R-:W-:Y:S01]  /*6bc0*/  FMUL.FTZ R63, R58.reuse, R65 ;  /* 0x000000413a3f7220 */ /* 0x040fe20000410000 */
[----:B------:R-:W-:Y:S01]  /*6bd0*/  IMAD.U32 R44, R15, 0x10000, RZ ;  /* 0x000100000f2c7824 */ /* 0x000fe200078e00ff */
[----:B------:R-:W-:Y:S01]  /*6be0*/  LOP3.LUT R59, R47, 0xffff0000, RZ, 0xc0, !PT ;  /* 0xffff00002f3b7812 */ /* 0x000fe200078ec0ff */
[----:B------:R-:W-:Y:S01]  /*6bf0*/  FMUL.FTZ R58, R58, R61 ;  /* 0x0000003d3a3a7220 */ /* 0x000fe20000410000 */
[----:B------:R-:W-:Y:S01]  /*6c00*/  LOP3.LUT R56, R125, 0xffff0000, RZ, 0xc0, !PT ;  /* 0xffff00007d387812 */ /* 0x000fe200078ec0ff */
[----:B------:R-:W-:Y:S01]  /*6c10*/  FFMA.FTZ R60, R53, R60, R52 ;  /* 0x0000003c353c7223 */ /* 0x000fe20000010034 */
[----:B------:R-:W-:Y:S01]  /*6c20*/  PRMT R122, R122, 0x5410, R79 ;  /* 0x000054107a7a7816 */ /* 0x000fe2000000004f */
[C---:B------:R-:W-:Y:S01]  /*6c30*/  FFMA.FTZ R65, R44.reuse, R65, R58 ;  /* 0x000000412c417223 */ /* 0x040fe2000001003a */
[----:B------:R-:W-:Y:S01]  /*6c40*/  LOP3.LUT R52, R121, 0xffff0000, RZ, 0xc0, !PT ;  /* 0xffff000079347812 */ /* 0x000fe200078ec0ff */
[----:B------:R-:W-:Y:S01]  /*6c50*/  FFMA.FTZ R63, R44, R61, -R63 ;  /* 0x0000003d2c3f7223 */ /* 0x000fe2000001083f */
[----:B------:R-:W-:Y:S01]  /*6c60*/  LOP3.LUT R45, R15, 0xffff0000, RZ, 0xc0, !PT ;  /* 0xffff00000f2d7812 */ /* 0x000fe200078ec0ff */
        /* <DEDUP_REMOVED lines=11> */
[-C--:B------:R-:W-:Y:S01]  /*6d20*/  FMUL.FTZ R52, R54, R53.reuse ;  /* 0x0000003536347220 */ /* 0x080fe20000410000 */
[----:B------:R-:W-:Y:S01]  /*6d30*/  FMUL.FTZ R45, R55, R126 ;  /* 0x0000007e372d7220 */ /* 0x000fe20000410000 */
[----:B------:R-:W-:Y:S01]  /*6d40*/  PRMT R120, R120, 0x5410, R77 ;  /* 0x0000541078787816 */ /* 0x000fe2000000004d */
[----:B------:R-:W-:Y:S01]  /*6d50*/  FFMA.FTZ R58, R13, R53, R58 ;  /* 0x000000350d3a7223 */ /* 0x000fe2000001003a */
[----:B------:R-:W-:-:S02]  /*6d60*/  IMAD.U32 R47, R46, 0x10000, RZ ;  /* 0x000100002e2f7824 */ /* 0x000fc400078e00ff */
[----:B------:R-:W-:Y:S01]  /*6d70*/  FFMA.FTZ R54, R13, R44, -R52 ;  /* 0x0000002c0d367223 */ /* 0x000fe20000010834 */
[-C--:B------:R-:W-:Y:S01]  /*6d80*/  FFMA.FTZ R53, R12, R122.reuse, -R45 ;  /* 0x0000007a0c357223 */ /* 0x080fe2000001082d */
[----:B------:R-:W-:Y:S01]  /*6d90*/  LOP3.LUT R46, R46, 0xffff0000, RZ, 0xc0, !PT ;  /* 0xffff00002e2e7812 */ /* 0x000fe200078ec0ff */
[----:B------:R-:W-:Y:S01]  /*6da0*/  FMUL.FTZ R55, R55, R122 ;  /* 0x0000007a37377220 */ /* 0x000fe20000410000 */
[----:B------:R-:W-:Y:S01]  /*6db0*/  SHF.L.U32 R52, R124, 0x10, RZ ;  /* 0x000000107c347819 */ /* 0x000fe200000006ff */
[----:B------:R-:W-:Y:S01]  /*6dc0*/  IMAD.U32 R44, R120, 0x10000, RZ ;  /* 0x00010000782c7824 */ /* 0x000fe200078e00ff */
[----:B------:R-:W-:Y:S01]  /*6dd0*/  LOP3.LUT R45, R124, 0xffff0000, RZ, 0xc0, !PT ;  /* 0xffff00007c2d7812 */ /* 0x000fe200078ec0ff */
[----:B------:R-:W-:Y:S01]  /*6de0*/  IMAD.U32 R15, R14, 0x10000, RZ ;  /* 0x000100000e0f7824 */ /* 0x000fe200078e00ff */
[----:B------:R-:W-:Y:S01]  /*6df0*/  LOP3.LUT R13, R120, 0xffff0000, RZ, 0xc0, !PT ;  /* 0xffff0000780d7812 */ /* 0x000fe200078ec0ff */
        /* <DEDUP_REMOVED lines=20> */
.L_x_7070:
[----:B------:R-:W-:Y:S05]  /*6f40*/  BSYNC B2 ;  /* 0x0000000000027941 */ /* 0x000fea0003800000 */
.L_x_7069:
[----:B------:R-:W-:Y:S01]  /*6f50*/  ISETP.GE.AND P4, PT, R11, R110, PT ;  /* 0x0000006e0b00720c */ /* 0x000fe20003f86270 */
[----:B0-----:R0:W-:-:S12]  /*6f60*/  ST.E.128 desc[UR38][R48.64], R12 ;  /* 0x0000000c30007985 */ /* 0x0011d8000c101d26 */
[----:B------:R-:W-:-:S05]  /*6f70*/  @!P4 IMAD.WIDE R50, R11, 0x2, R50 ;  /* 0x000000020b32c825 */ /* 0x000fca00078e0232 */
[----:B----4-:R0:W-:Y:S02]  /*6f80*/  @!P4 ST.E.128 desc[UR38][R50.64], R44 ;  /* 0x0000002c3200c985 */ /* 0x0101e4000c101d26 */
.L_x_7068:
[----:B------:R-:W-:Y:S05]  /*6f90*/  BSYNC B1 ;  /* 0x0000000000017941 */ /* 0x000fea0003800000 */
.L_x_7067:
[----:B------:R-:W-:-:S03]  /*6fa0*/  UMOV UR4, 0xffffffff ;  /* 0xffffffff00047882 */ /* 0x000fc60000000000 */
[----:B------:R-:W-:Y:S05]  /*6fb0*/  BRA.DIV UR4, `(.L_x_7071) ;  /* 0x0000013604847947 */ /* 0x000fea000b800000 */
[----:B0-----:R-:W0:Y:S04]  /*6fc0*/  SHFL.IDX PT, R108, R108, 0x3, 0x181f ;  /* 0x00781f006c6c7f89 */ /* 0x001e2800000e0000 */
[----:B------:R0:W0:Y:S02]  /*6fd0*/  SHFL.IDX PT, R50, R109, 0x3, 0x181f ;  /* 0x00781f006d327f89 */ /* 0x00002400000e0000 */
.L_x_7343:
[----:B------:R-:W-:-:S13]  /*6fe0*/  ISETP.GE.OR P4, PT, R218, R98, P1 ;  /* 0x00000062da00720c */ /* 0x000fda0000f86670 */
[----:B------:R-:W-:Y:S05]  /*6ff0*/  @P4 BRA `(.L_x_7044) ;  /* 0x0000000c008c4947 */ /* 0x000fea0003800000 */
[----:B------:R-:W-:Y:S01]  /*7000*/  SEL R112, R37, R112, !P0 ;  /* 0x0000007025707207 */ /* 0x000fe20004000000 */
[----:B------:R-:W-:Y:S01]  /*7010*/  BSSY B1, `(.L_x_7072) ;  /* 0x0000070000017945 */ /* 0x000fe20003800000 */
[C---:B0-----:R-:W-:Y:S02]  /*7020*/  LEA R48, P4, R43.reuse, R50, 0x1 ;  /* 0x000000322b307211 */ /* 0x041fe400078808ff */
[----:B------:R-:W-:Y:S02]  /*7030*/  SHF.R.S32.HI R11, RZ, 0x1f, R112 ;  /* 0x0000001fff0b7819 */ /* 0x000fe40000011470 */
[----:B------:R-:W-:Y:S02]  /*7040*/  LEA.HI.X R49, R43, R108, R83, 0x1, P4 ;  /* 0x0000006c2b317211 */ /* 0x000fe400020f0c53 */
[----:B------:R-:W-:-:S04]  /*7050*/  LEA.HI R112, R11, R112, RZ, 0x4 ;  /* 0x000000700b707211 */ /* 0x000fc800078f20ff */
[----:B------:R-:W-:-:S04]  /*7060*/  LEA.HI.SX32 R112, R112, R81, 0x1c ;  /* 0x0000005170707211 */ /* 0x000fc800078fe2ff */
[----:B----4-:R-:W-:Y:S01]  /*7070*/  SHF.R.S32.HI R13, RZ, 0x1f, R112 ;  /* 0x0000001fff0d7819 */ /* 0x010fe20000011470 */
        /* <DEDUP_REMOVED lines=14> */
[----:B------:R-:W-:Y:S01]  /*7160*/  SHF.R.U64 R63, R68, 0x10, R69 ;  /* 0x00000010443f7819 */ /* 0x000fe20000001245 */
[----:B0-----:R-:W-:Y:S01]  /*7170*/  IMAD.U32 R51, R13, 0x10000, RZ ;  /* 0x000100000d337824 */ /* 0x001fe200078e00ff */
[----:B------:R-:W-:Y:S01]  /*7180*/  SHF.R.U64 R61, R72, 0x10, R73 ;  /* 0x00000010483d7819 */ /* 0x000fe20000001249 */
[----:B----4-:R-:W-:Y:S01]  /*7190*/  IMAD.U32 R57, R47, 0x10000, RZ ;  /* 0x000100002f397824 */ /* 0x010fe200078e00ff */
[----:B------:R-:W-:Y:S01]  /*71a0*/  SHF.R.U32.HI R68, RZ, 0x10, R69 ;  /* 0x00000010ff447819 */ /* 0x000fe20000011645 */
[----:B------:R-:W-:Y:S01]  /*71b0*/  IMAD.U32 R53, R44, 0x10000, RZ ;  /* 0x000100002c357824 */ /* 0x000fe200078e00ff */
[----:B------:R-:W-:Y:S02]  /*71c0*/  SHF.R.U32.HI R72, RZ, 0x10, R73 ;  /* 0x00000010ff487819 */ /* 0x000fe40000011649 */
[----:B------:R-:W-:Y:S02]  /*71d0*/  SHF.R.U64 R60, R70, 0x10, R71 ;  /* 0x00000010463c7819 */ /* 0x000fe40000001247 */
[----:B------:R-:W-:-:S02]  /*71e0*/  PRMT R115, R115, 0x5410, R68 ;  /* 0x0000541073737816 */ /* 0x000fc40000000044 */
[----:B------:R-:W-:Y:S02]  /*71f0*/  PRMT R119, R119, 0x5410, R72 ;  /* 0x0000541077777816 */ /* 0x000fe40000000048 */
[----:B------:R-:W-:Y:S02]  /*7200*/  SHF.L.U32 R55, R45, 0x10, RZ ;  /* 0x000000102d377819 */ /* 0x000fe400000006ff */
[----:B------:R-:W-:Y:S01]  /*7210*/  PRMT R111, R111, 0x5410, R60 ;  /* 0x000054106f6f7816 */ /* 0x000fe2000000003c */
[----:B------:R-:W-:Y:S01]  /*7220*/  IMAD.U32 R62, R119, 0x10000, RZ ;  /* 0x00010000773e7824 */ /* 0x000fe200078e00ff */
[----:B------:R-:W-:Y:S01]  /*7230*/  SHF.R.U32.HI R70, RZ, 0x10, R71 ;  /* 0x00000010ff467819 */ /* 0x000fe20000011647 */
[----:B------:R-:W-:Y:S01]  /*7240*/  IMAD.U32 R60, R115, 0x10000, RZ ;  /* 0x00010000733c7824 */ /* 0x000fe200078e00ff */
[--C-:B------:R-:W-:Y:S01]  /*7250*/  SHF.R.U64 R59, R74, 0x10, R75.reuse ;  /* 0x000000104a3b7819 */ /* 0x100fe2000000124b */
[C---:B------:R-:W-:Y:S01]  /*7260*/  FMUL.FTZ R64, R55.reuse, R62 ;  /* 0x0000003e37407220 */ /* 0x040fe20000410000 */
[----:B------:R-:W-:Y:S01]  /*7270*/  SHF.R.U32.HI R74, RZ, 0x10, R75 ;  /* 0x00000010ff4a7819 */ /* 0x000fe2000001164b */
[-C--:B------:R-:W-:Y:S01]  /*7280*/  FMUL.FTZ R66, R55, R60.reuse ;  /* 0x0000003c37427220 */ /* 0x080fe20000410000 */
[----:B------:R-:W-:Y:S01]  /*7290*/  PRMT R113, R113, 0x5410, R70 ;  /* 0x0000541071717816 */ /* 0x000fe20000000046 */
[----:B------:R-:W-:Y:S01]  /*72a0*/  FFMA.FTZ R64, R51, R60, -R64 ;  /* 0x0000003c33407223 */ /* 0x000fe20000010840 */
[----:B------:R-:W-:Y:S01]  /*72b0*/  PRMT R117, R117, 0x5410, R74 ;  /* 0x0000541075757816 */ /* 0x000fe2000000004a */
[----:B------:R-:W-:Y:S01]  /*72c0*/  FFMA.FTZ R66, R51, R62, R66 ;  /* 0x0000003e33427223 */ /* 0x000fe20000010042 */
[----:B------:R-:W-:Y:S01]  /*72d0*/  LOP3.LUT R56, R45, 0xffff0000, RZ, 0xc0, !PT ;  /* 0xffff00002d387812 */ /* 0x000fe200078ec0ff */
[----:B------:R-:W-:Y:S01]  /*72e0*/  IMAD.U32 R51, R113, 0x10000, RZ ;  /* 0x0001000071337824 */ /* 0x000fe200078e00ff */
[----:B------:R-:W-:Y:S01]  /*72f0*/  LOP3.LUT R119, R119, 0xffff0000, RZ, 0xc0, !PT ;  /* 0xffff000077777812 */ /* 0x000fe200078ec0ff */
[----:B------:R-:W-:Y:S01]  /*7300*/  IMAD.U32 R55, R117, 0x10000, RZ ;  /* 0x0001000075377824 */ /* 0x000fe200078e00ff */
[----:B------:R-:W-:-:S02]  /*7310*/  LOP3.LUT R115, R115, 0xffff0000, RZ, 0xc0, !PT ;  /* 0xffff000073737812 */ /* 0x000fc400078ec0ff */
[----:B------:R-:W-:Y:S02]  /*7320*/  PRMT R118, R118, 0x5410, R61 ;  /* 0x0000541076767816 */ /* 0x000fe4000000003d */
[----:B------:R-:W-:Y:S01]  /*7330*/  PRMT R116, R116, 0x5410, R59 ;  /* 0x0000541074747816 */ /* 0x000fe2000000003b */
[----:B------:R-:W-:Y:S01]  /*7340*/  FMUL.FTZ R59, R56, R119 ;  /* 0x00000077383b7220 */ /* 0x000fe20000410000 */
[----:B------:R-:W-:Y:S01]  /*7350*/  LOP3.LUT R54, R44, 0xffff0000, RZ, 0xc0, !PT ;  /* 0xffff00002c367812 */ /* 0x000fe200078ec0ff */
[----:B------:R-:W-:Y:S01]  /*7360*/  FMUL.FTZ R61, R56, R115 ;  /* 0x00000073383d7220 */ /* 0x000fe20000410000 */
[----:B------:R-:W-:Y:S01]  /*7370*/  LOP3.LUT R52, R13, 0xffff0000, RZ, 0xc0, !PT ;  /* 0xffff00000d347812 */ /* 0x000fe200078ec0ff */
[----:B------:R-:W-:Y:S01]  /*7380*/  IMAD.U32 R44, R15, 0x10000, RZ ;  /* 0x000100000f2c7824 */ /* 0x000fe200078e00ff */
[----:B------:R-:W-:Y:S01]  /*7390*/  LOP3.LUT R58, R47, 0xffff0000, RZ, 0xc0, !PT ;  /* 0xffff00002f3a7812 */ /* 0x000fe200078ec0ff */
[----:B------:R-:W-:Y:S01]  /*73a0*/  FMUL.FTZ R56, R57, R51 ;  /* 0x0000003339387220 */ /* 0x000fe20000410000 */
[----:B------:R-:W-:Y:S01]  /*73b0*/  LOP3.LUT R117, R117, 0xffff0000, RZ, 0xc0, !PT ;  /* 0xffff000075757812 */ /* 0x000fe200078ec0ff */
[----:B------:R-:W-:Y:S01]  /*73c0*/  FFMA.FTZ R59, R52, R115, -R59 ;  /* 0x00000073343b7223 */ /* 0x000fe2000001083b */
[----:B------:R-:W-:Y:S01]  /*73d0*/  PRMT R114, R114, 0x5410, R63 ;  /* 0x0000541072727816 */ /* 0x000fe2000000003f */
[-C--:B------:R-:W-:Y:S01]  /*73e0*/  FMUL.FTZ R63, R57, R55.reuse ;  /* 0x00000037393f7220 */ /* 0x080fe20000410000 */
[----:B------:R-:W-:Y:S01]  /*73f0*/  LOP3.LUT R113, R113, 0xffff0000, RZ, 0xc0, !PT ;  /* 0xffff000071717812 */ /* 0x000fe200078ec0ff */
[----:B------:R-:W-:Y:S01]  /*7400*/  FFMA.FTZ R60, R44, R55, R56 ;  /* 0x000000372c3c7223 */ /* 0x000fe20000010038 */
[----:B------:R-:W-:Y:S01]  /*7410*/  LOP3.LUT R45, R15, 0xffff0000, RZ, 0xc0, !PT ;  /* 0xffff00000f2d7812 */ /* 0x000fe200078ec0ff */
[----:B------:R-:W-:Y:S01]  /*7420*/  FFMA.FTZ R61, R52, R119, R61 ;  /* 0x00000077343d7223 */ /* 0x000fe2000001003d */
[----:B------:R-:W-:Y:S01]  /*7430*/  FMUL.FTZ R56, R58, R117 ;  /* 0x000000753a387220 */ /* 0x000fe20000410000 */
[----:B------:R-:W-:Y:S01]  /*7440*/  FFMA.FTZ R63, R44, R51, -R63 ;  /* 0x000000332c3f7223 */ /* 0x000fe2000001083f */
[----:B------:R-:W-:-:S02]  /*7450*/  IMAD.U32 R52, R118, 0x10000, RZ ;  /* 0x0001000076347824 */ /* 0x000fc400078e00ff */
[-C--:B------:R-:W-:Y:S01]  /*7460*/  FMUL.FTZ R62, R58, R113.reuse ;  /* 0x000000713a3e7220 */ /* 0x080fe20000410000 */
[----:B------:R-:W-:Y:S02]  /*7470*/  IMAD.U32 R44, R114, 0x10000, RZ ;  /* 0x00010000722c7824 */ /* 0x000fe400078e00ff */
[----:B------:R-:W-:Y:S01]  /*7480*/  FFMA.FTZ R58, R45, R113, -R56 ;  /* 0x000000712d3a7223 */ /* 0x000fe20000010838 */
[C---:B------:R-:W-:Y:S01]  /*7490*/  FMUL.FTZ R56, R53.reuse, R52 ;  /* 0x0000003435387220 */ /* 0x040fe20000410000 */
[----:B------:R-:W-:Y:S01]  /*74a0*/  IMAD.U32 R13, R12, 0x10000, RZ ;  /* 0x000100000c0d7824 */ /* 0x000fe200078e00ff */
[----:B------:R-:W-:Y:S01]  /*74b0*/  LOP3.LUT R55, R118, 0xffff0000, RZ, 0xc0, !PT ;  /* 0xffff000076377812 */ /* 0x000fe200078ec0ff */
[-C--:B------:R-:W-:Y:S01]  /*74c0*/  FMUL.FTZ R53, R53, R44.reuse ;  /* 0x0000002c35357220 */ /* 0x080fe20000410000 */
[----:B------:R-:W-:Y:S01]  /*74d0*/  LOP3.LUT R12, R12, 0xffff0000, RZ, 0xc0, !PT ;  /* 0xffff00000c0c7812 */ /* 0x000fe200078ec0ff */
[----:B------:R-:W-:Y:S01]  /*74e0*/  IMAD.U32 R47, R46, 0x10000, RZ ;  /* 0x000100002e2f7824 */ /* 0x000fe200078e00ff */
[----:B------:R-:W-:Y:S01]  /*74f0*/  LOP3.LUT R51, R114, 0xffff0000, RZ, 0xc0, !PT ;  /* 0xffff000072337812 */ /* 0x000fe200078ec0ff */
[----:B------:R-:W-:Y:S01]  /*7500*/  FFMA.FTZ R117, R45, R117, R62 ;  /* 0x000000752d757223 */ /* 0x000fe2000001003e */
[C---:B------:R-:W-:Y:S01]  /*7510*/  FFMA.FTZ R56, R13.reuse, R44, -R56 ;  /* 0x0000002c0d387223 */ /* 0x040fe20000010838 */
[----:B------:R-:W-:Y:S01]  /*7520*/  FFMA.FTZ R53, R13, R52, R53 ;  /* 0x000000340d357223 */ /* 0x000fe20000010035 */
[----:B------:R-:W-:Y:S01]  /*7530*/  LOP3.LUT R46, R46, 0xffff0000, RZ, 0xc0, !PT ;  /* 0xffff00002e2e7812 */ /* 0x000fe200078ec0ff */
[----:B------:R-:W-:Y:S01]  /*7540*/  FMUL.FTZ R45, R54, R55 ;  /* 0x00000037362d7220 */ /* 0x000fe20000410000 */
[C---:B------:R-:W-:Y:S01]  /*7550*/  SHF.L.U32 R52, R116.reuse, 0x10, RZ ;  /* 0x0000001074347819 */ /* 0x040fe200000006ff */
[C---:B------:R-:W-:Y:S01]  /*7560*/  IMAD.U32 R44, R111.reuse, 0x10000, RZ ;  /* 0x000100006f2c7824 */ /* 0x040fe200078e00ff */
[----:B------:R-:W-:Y:S01]  /*7570*/  LOP3.LUT R13, R116, 0xffff0000, RZ, 0xc0, !PT ;  /* 0xffff0000740d7812 */ /* 0x000fe200078ec0ff */
[----:B------:R-:W-:Y:S01]  /*7580*/  IMAD.U32 R15, R14, 0x10000, RZ ;  /* 0x000100000e0f7824 */ /* 0x000fe200078e00ff */
[----:B------:R-:W-:Y:S01]  /*7590*/  LOP3.LUT R111, R111, 0xffff0000, RZ, 0xc0, !PT ;  /* 0xffff00006f6f7812 */ /* 0x000fe200078ec0ff */
[-C--:B------:R-:W-:Y:S01]  /*75a0*/  FMUL.FTZ R57, R54, R51.reuse ;  /* 0x0000003336397220 */ /* 0x080fe20000410000 */
[----:B------:R-:W-:Y:S01]  /*75b0*/  FFMA.FTZ R45, R12, R51, -R45 ;  /* 0x000000330c2d7223 */ /* 0x000fe2000001082d */
[----:B------:R-:W-:Y:S01]  /*75c0*/  LOP3.LUT R14, R14, 0xffff0000, RZ, 0xc0, !PT ;  /* 0xffff00000e0e7812 */ /* 0x000fe200078ec0ff */
[C---:B------:R-:W-:Y:S01]  /*75d0*/  FMUL.FTZ R54, R47.reuse, R52 ;  /* 0x000000342f367220 */ /* 0x040fe20000410000 */
[C---:B------:R-:W-:Y:S01]  /*75e0*/  FMUL.FTZ R51, R46.reuse, R13 ;  /* 0x0000000d2e337220 */ /* 0x040fe20000410000 */
[-C--:B------:R-:W-:Y:S01]  /*75f0*/  FMUL.FTZ R47, R47, R44.reuse ;  /* 0x0000002c2f2f7220 */ /* 0x080fe20000410000 */
[----:B------:R-:W-:Y:S01]  /*7600*/  FMUL.FTZ R46, R46, R111 ;  /* 0x0000006f2e2e7220 */ /* 0x000fe20000410000 */
[----:B------:R-:W-:Y:S01]  /*7610*/  FFMA.FTZ R12, R12, R55, R57 ;  /* 0x000000370c0c7223 */ /* 0x000fe20000010039 */
[C---:B------:R-:W-:Y:S01]  /*7620*/  FFMA.FTZ R54, R15.reuse, R44, -R54 ;  /* 0x0000002c0f367223 */ /* 0x040fe20000010836 */
[----:B------:R-:W-:Y:S01]  /*7630*/  FFMA.FTZ R47, R15, R52, R47 ;  /* 0x000000340f2f7223 */ /* 0x000fe2000001002f */
[C---:B------:R-:W-:Y:S01]  /*7640*/  FFMA.FTZ R46, R14.reuse, R13, R46 ;  /* 0x0000000d0e2e7223 */ /* 0x040fe2000001002e */
[----:B------:R-:W-:Y:S01]  /*7650*/  FFMA.FTZ R51, R14, R111, -R51 ;  /* 0x0000006f0e337223 */ /* 0x000fe20000010833 */
        /* <DEDUP_REMOVED lines=11> */
.L_x_7073:
[----:B------:R-:W-:Y:S05]  /*7710*/  BSYNC B1 ;  /* 0x0000000000017941 */ /* 0x000fea0003800000 */
.L_x_7072:
[----:B0-----:R0:W-:Y:S01]  /*7720*/  ST.E.128 desc[UR38][R48.64], R12 ;  /* 0x0000000c30007985 */ /* 0x0011e2000c101d26 */
[----:B------:R-:W-:Y:S01]  /*7730*/  ISETP.GE.AND P3, PT, R11, R110, PT ;  /* 0x0000006e0b00720c */ /* 0x000fe20003f66270 */
[----:B------:R-:W-:-:S12]  /*7740*/  IMAD.MOV.U32 R51, RZ, RZ, R108 ;  /* 0x000000ffff337224 */ /* 0x000fd800078e006c */
[----:B------:R-:W-:Y:S05]  /*7750*/  @P3 BRA `(.L_x_7044) ;  /* 0x0000000400b43947 */ /* 0x000fea0003800000 */
[----:B0-----:R-:W-:-:S05]  /*7760*/  IMAD.WIDE R12, R11, 0x2, R50 ;  /* 0x000000020b0c7825 */ /* 0x001fca00078e0232 */
[----:B----4-:R0:W-:Y:S01]  /*7770*/  ST.E.128 desc[UR38][R12.64], R44 ;  /* 0x0000002c0c007985 */ /* 0x0101e2000c101d26 */
[----:B------:R-:W-:Y:S05]  /*7780*/  BRA `(.L_x_7044) ;  /* 0x0000000400a87947 */ /* 0x000fea0003800000 */
.L_x_7003:
[----:B------:R-:W-:-:S13]  /*7790*/  ISETP.NE.AND P5, PT, R157, 0x3, PT ;  /* 0x000000039d00780c */ /* 0x000fda0003fa5270 */
[----:B------:R-:W-:Y:S05]  /*77a0*/  @!P5 BRA `(.L_x_7074) ;  /* 0x000000000004d947 */ /* 0x000fea0003800000 */
[----:B------:R-:W-:Y:S01]  /*77b0*/  BPT.TRAP 0x1 ;  /* 0x000000040000795c */ /* 0x000fe20000300000 */
.L_x_7074:
[----:B------:R-:W-:Y:S01]  /*77c0*/  IMAD R92, R155, 0x8, R156 ;  /* 0x000000089b5c7824 */ /* 0x000fe200078e029c */
[----:B------:R-:W-:Y:S01]  /*77d0*/  SHF.L.U32 R103, R154, 0x1f, RZ ;  /* 0x0000001f9a677819 */ /* 0x000fe200000006ff */
[----:B------:R-:W-:Y:S01]  /*77e0*/  BSSY B1, `(.L_x_7075) ;  /* 0x0000004000017945 */ /* 0x000fe20003800000 */
[----:B------:R-:W-:Y:S02]  /*77f0*/  SHF.R.S32.HI R100, RZ, 0x1f, R101 ;  /* 0x0000001fff647819 */ /* 0x000fe40000011465 */
[----:B------:R-:W0:Y:S02]  /*7800*/  SYNCS.PHASECHK.TRANS64.TRYWAIT P3, [R92+URZ+0x28890], R103 ;  /* 0x028890675c0075a7 */ /* 0x000e24000806017f */
[----:B0-----:R-:W-:Y:S05]  /*7810*/  @!P3 BRA `(.L_x_7076) ;  /* 0x0000012c00b8b947 */ /* 0x001fea0003800000 */
.L_x_7344:
[----:B------:R-:W-:Y:S05]  /*7820*/  BSYNC B1 ;  /* 0x0000000000017941 */ /* 0x000fea0003800000 */
.L_x_7075:
        /* <DEDUP_REMOVED lines=27> */
.L_x_7348:
[----:B------:R-:W-:Y:S04]  /*79e0*/  BSSY B1, `(.L_x_7078) ;  /* 0x000000d000017945 */ /* 0x000fe80003800000 */
[----:B------:R-:W-:Y:S05]  /*79f0*/  @!P3 BRA `(.L_x_7079) ;  /* 0x00000000002cb947 */ /* 0x000fea0003800000 */
[----:B------:R-:W-:Y:S02]  /*7a00*/  ULDC UR4, c[0x0][0x2f4] ;  /* 0x0000bd0000047ab9 */ /* 0x000fe40000000800 */
[----:B------:R-:W-:-:S13]  /*7a10*/  ISETP.GE.AND P3, PT, R16, UR4, PT ;  /* 0x0000000410007c0c */ /* 0x000fda000bf66270 */
[----:B---3--:R-:W-:-:S04]  /*7a20*/  @!P3 LEA R50, P4, R16, R14, 0x1 ;  /* 0x0000000e1032b211 */ /* 0x008fc800078808ff */
[----:B--2---:R-:W-:Y:S02]  /*7a30*/  @!P3 LEA.HI.X R51, R16, R45, R17, 0x1, P4 ;  /* 0x0000002d1033b211 */ /* 0x004fe400020f0c11 */
[----:B------:R-:W-:-:S13]  /*7a40*/  ISETP.GE.AND P4, PT, R22, UR4, PT ;  /* 0x0000000416007c0c */ /* 0x000fda000bf86270 */
[C---:B------:R-:W-:Y:S02]  /*7a50*/  @!P4 LEA R48, P6, R22.reuse, R14, 0x1 ;  /* 0x0000000e1630c211 */ /* 0x040fe400078c08ff */
[----:B------:R-:W2:Y:S02]  /*7a60*/  @!P3 LDS.128 R12, [R94+0x18400] ;  /* 0x018400005e0cb984 */ /* 0x000ea40000000c00 */
[----:B------:R-:W-:Y:S02]  /*7a70*/  @!P4 LEA.HI.X R49, R22, R45, R2, 0x1, P6 ;  /* 0x0000002d1631c211 */ /* 0x000fe400030f0c02 */
[----:B--2---:R-:W-:Y:S04]  /*7a80*/  @!P3 ST.E.128 desc[UR38][R50.64], R12 ;  /* 0x0000000c3200b985 */ /* 0x004fe8000c101d26 */
[----:B------:R-:W2:Y:S04]  /*7a90*/  @!P4 LDS.128 R12, [R94+0x1c400] ;  /* 0x01c400005e0cc984 */ /* 0x000ea80000000c00 */
[----:B--2---:R4:W-:Y:S02]  /*7aa0*/  @!P4 ST.E.128 desc[UR38][R48.64], R12 ;  /* 0x0000000c3000c985 */ /* 0x0049e4000c101d26 */
.L_x_7079:
[----:B------:R-:W-:Y:S05]  /*7ab0*/  BSYNC B1 ;  /* 0x0000000000017941 */ /* 0x000fea0003800000 */
.L_x_7078:
[----:B------:R-:W-:-:S03]  /*7ac0*/  UMOV UR4, 0xffffffff ;  /* 0xffffffff00047882 */ /* 0x000fc60000000000 */
[----:B------:R-:W-:Y:S05]  /*7ad0*/  BRA.DIV UR4, `(.L_x_7080) ;  /* 0x0000012e04647947 */ /* 0x000fea000b800000 */
[----:B--2---:R2:W0:Y:S04]  /*7ae0*/  SHFL.IDX PT, R45, R46, 0x1, 0x181f ;  /* 0x00381f002e2d7f89 */ /* 0x00442800000e0000 */
[----:B---34-:R2:W3:Y:S02]  /*7af0*/  SHFL.IDX PT, R14, R44, 0x1, 0x181f ;  /* 0x00381f002c0e7f89 */ /* 0x0184e400000e0000 */
.L_x_7352:
[----:B------:R-:W-:Y:S01]  /*7b00*/  ISETP.GE.AND P3, PT, R47, 0x21, PT ;  /* 0x000000212f00780c */ /* 0x000fe20003f66270 */
[----:B------:R-:W-:-:S12]  /*7b10*/  BSSY B1, `(.L_x_7081) ;  /* 0x000000d000017945 */ /* 0x000fd80003800000 */
[----:B------:R-:W-:Y:S05]  /*7b20*/  @!P3 BRA `(.L_x_7082) ;  /* 0x00000000002cb947 */ /* 0x000fea0003800000 */
[----:B------:R-:W-:Y:S02]  /*7b30*/  ULDC UR4, c[0x0][0x2f4] ;  /* 0x0000bd0000047ab9 */ /* 0x000fe40000000800 */
[----:B------:R-:W-:-:S13]  /*7b40*/  ISETP.GE.AND P3, PT, R16, UR4, PT ;  /* 0x0000000410007c0c */ /* 0x000fda000bf66270 */
[----:B---3--:R-:W-:-:S04]  /*7b50*/  @!P3 LEA R50, P4, R16, R14, 0x1 ;  /* 0x0000000e1032b211 */ /* 0x008fc800078808ff */
[----:B0-----:R-:W-:Y:S02]  /*7b60*/  @!P3 LEA.HI.X R51, R16, R45, R17, 0x1, P4 ;  /* 0x0000002d1033b211 */ /* 0x001fe400020f0c11 */
[----:B------:R-:W-:-:S13]  /*7b70*/  ISETP.GE.AND P4, PT, R22, UR4, PT ;  /* 0x0000000416007c0c */ /* 0x000fda000bf86270 */
[C---:B------:R-:W-:Y:S02]  /*7b80*/  @!P4 LEA R48, P6, R22.reuse, R14, 0x1 ;  /* 0x0000000e1630c211 */ /* 0x040fe400078c08ff */
[----:B------:R-:W0:Y:S02]  /*7b90*/  @!P3 LDS.128 R12, [R94+0x19400] ;  /* 0x019400005e0cb984 */ /* 0x000e240000000c00 */
[----:B------:R-:W-:Y:S02]  /*7ba0*/  @!P4 LEA.HI.X R49, R22, R45, R2, 0x1, P6 ;  /* 0x0000002d1631c211 */ /* 0x000fe400030f0c02 */
[----:B0-----:R-:W-:Y:S04]  /*7bb0*/  @!P3 ST.E.128 desc[UR38][R50.64], R12 ;  /* 0x0000000c3200b985 */ /* 0x001fe8000c101d26 */
[----:B------:R-:W0:Y:S04]  /*7bc0*/  @!P4 LDS.128 R12, [R94+0x1d400] ;  /* 0x01d400005e0cc984 */ /* 0x000e280000000c00 */
[----:B0-----:R4:W-:Y:S02]  /*7bd0*/  @!P4 ST.E.128 desc[UR38][R48.64], R12 ;  /* 0x0000000c3000c985 */ /* 0x0019e4000c101d26 */
.L_x_7082:
[----:B------:R-:W-:Y:S05]  /*7be0*/  BSYNC B1 ;  /* 0x0000000000017941 */ /* 0x000fea0003800000 */
.L_x_7081:
[----:B------:R-:W-:-:S03]  /*7bf0*/  UMOV UR4, 0xffffffff ;  /* 0xffffffff00047882 */ /* 0x000fc60000000000 */
[----:B------:R-:W-:Y:S05]  /*7c00*/  BRA.DIV UR4, `(.L_x_7083) ;  /* 0x0000012e04607947 */ /* 0x000fea000b800000 */
[----:B0-----:R0:W0:Y:S04]  /*7c10*/  SHFL.IDX PT, R45, R46, 0x2, 0x181f ;  /* 0x00581f002e2d7f89 */ /* 0x00102800000e0000 */
[----:B---34-:R3:W4:Y:S02]  /*7c20*/  SHFL.IDX PT, R14, R44, 0x2, 0x181f ;  /* 0x00581f002c0e7f89 */ /* 0x01872400000e0000 */
.L_x_7356:
[----:B------:R-:W-:Y:S01]  /*7c30*/  ISETP.GE.AND P3, PT, R47, 0x41, PT ;  /* 0x000000412f00780c */ /* 0x000fe20003f66270 */
[----:B------:R-:W-:-:S12]  /*7c40*/  BSSY B1, `(.L_x_7084) ;  /* 0x000000d000017945 */ /* 0x000fd80003800000 */
[----:B------:R-:W-:Y:S05]  /*7c50*/  @!P3 BRA `(.L_x_7085) ;  /* 0x00000000002cb947 */ /* 0x000fea0003800000 */
[----:B------:R-:W-:Y:S02]  /*7c60*/  ULDC UR4, c[0x0][0x2f4] ;  /* 0x0000bd0000047ab9 */ /* 0x000fe40000000800 */
[----:B------:R-:W-:-:S13]  /*7c70*/  ISETP.GE.AND P3, PT, R16, UR4, PT ;  /* 0x0000000410007c0c */ /* 0x000fda000bf66270 */
[----:B----4-:R-:W-:-:S04]  /*7c80*/  @!P3 LEA R50, P4, R16, R14, 0x1 ;  /* 0x0000000e1032b211 */ /* 0x010fc800078808ff */
        /* <DEDUP_REMOVED lines=8> */
.L_x_7085:
[----:B------:R-:W-:Y:S05]  /*7d10*/  BSYNC B1 ;  /* 0x0000000000017941 */ /* 0x000fea0003800000 */
.L_x_7084:
[----:B------:R-:W-:-:S03]  /*7d20*/  UMOV UR4, 0xffffffff ;  /* 0xffffffff00047882 */ /* 0x000fc60000000000 */
[----:B------:R-:W-:Y:S05]  /*7d30*/  BRA.DIV UR4, `(.L_x_7086) ;  /* 0x0000012e045c7947 */ /* 0x000fea000b800000 */
[----:B0-----:R0:W0:Y:S04]  /*7d40*/  SHFL.IDX PT, R45, R46, 0x3, 0x181f ;  /* 0x00781f002e2d7f89 */ /* 0x00102800000e0000 */
[----:B----4-:R4:W0:Y:S02]  /*7d50*/  SHFL.IDX PT, R14, R44, 0x3, 0x181f ;  /* 0x00781f002c0e7f89 */ /* 0x01082400000e0000 */
.L_x_7360:
[----:B------:R-:W-:-:S13]  /*7d60*/  ISETP.GE.AND P3, PT, R47, 0x61, PT ;  /* 0x000000612f00780c */ /* 0x000fda0003f66270 */
[----:B------:R-:W-:Y:S05]  /*7d70*/  @!P3 BRA `(.L_x_7044) ;  /* 0x00000000002cb947 */ /* 0x000fea0003800000 */
[----:B------:R-:W-:Y:S02]  /*7d80*/  ULDC UR4, c[0x0][0x2f4] ;  /* 0x0000bd0000047ab9 */ /* 0x000fe40000000800 */
[----:B------:R-:W-:-:S13]  /*7d90*/  ISETP.GE.AND P3, PT, R16, UR4, PT ;  /* 0x0000000410007c0c */ /* 0x000fda000bf66270 */
[----:B012---:R-:W-:-:S04]  /*7da0*/  @!P3 LEA R46, P4, R16, R14, 0x1 ;  /* 0x0000000e102eb211 */ /* 0x007fc800078808ff */
[----:B------:R-:W-:Y:S02]  /*7db0*/  @!P3 LEA.HI.X R47, R16, R45, R17, 0x1, P4 ;  /* 0x0000002d102fb211 */ /* 0x000fe400020f0c11 */
[----:B------:R-:W-:-:S13]  /*7dc0*/  ISETP.GE.AND P4, PT, R22, UR4, PT ;  /* 0x0000000416007c0c */ /* 0x000fda000bf86270 */
[C---:B---34-:R-:W-:Y:S02]  /*7dd0*/  @!P4 LEA R44, P6, R22.reuse, R14, 0x1 ;  /* 0x0000000e162cc211 */ /* 0x058fe400078c08ff */
[----:B------:R-:W0:Y:S02]  /*7de0*/  @!P3 LDS.128 R12, [R94+0x1b400] ;  /* 0x01b400005e0cb984 */ /* 0x000e240000000c00 */
[----:B------:R-:W-:Y:S02]  /*7df0*/  @!P4 LEA.HI.X R45, R22, R45, R2, 0x1, P6 ;  /* 0x0000002d162dc211 */ /* 0x000fe400030f0c02 */
[----:B0-----:R-:W-:Y:S04]  /*7e00*/  @!P3 ST.E.128 desc[UR38][R46.64], R12 ;  /* 0x0000000c2e00b985 */ /* 0x001fe8000c101d26 */
[----:B------:R-:W0:Y:S04]  /*7e10*/  @!P4 LDS.128 R12, [R94+0x1f400] ;  /* 0x01f400005e0cc984 */ /* 0x000e280000000c00 */
[----:B0-----:R0:W-:Y:S02]  /*7e20*/  @!P4 ST.E.128 desc[UR38][R44.64], R12 ;  /* 0x0000000c2c00c985 */ /* 0x0011e4000c101d26 */
.L_x_7044:
[----:B------:R-:W-:Y:S05]  /*7e30*/  BSYNC B0 ;  /* 0x0000000000007941 */ /* 0x000fea0003800000 */
.L_x_7002:
[----:B------:R-:W5:Y:S01]  /*7e40*/  S2R R11, SR_TID.X ;  /* 0x00000000000b7919 */ /* 0x000f620000002100 */
        /* <DEDUP_REMOVED lines=8> */
[----:B-----5:R-:W-:Y:S01]  /*7ed0*/  LOP3.LUT R11, R11, 0x7f, RZ, 0xc0, !PT ;  /* 0x0000007f0b0b7812 */ /* 0x020fe200078ec0ff */
[----:B---3--:R3:W-:Y:S03]  /*7ee0*/  BAR.SYNC.DEFER_BLOCKING R97, 0x80 ;  /* 0x000200610000751d */ /* 0x0087e60000010000 */
[----:B------:R-:W-:-:S13]  /*7ef0*/  ISETP.NE.AND P3, PT, R11, RZ, PT ;  /* 0x000000ff0b00720c */ /* 0x000fda0003f65270 */
[----:B------:R-:W-:-:S05]  /*7f00*/  @!P3 VIADD R11, R92, 0x288a0 ;  /* 0x000288a05c0bb836 */ /* 0x000fca0000000000 */
[----:B------:R-:W-:-:S04]  /*7f10*/  @!P3 PRMT R11, RZ, 0x654, R11 ;  /* 0x00000654ff0bb816 */ /* 0x000fc8000000000b */
[----:B------:R3:W-:Y:S01]  /*7f20*/  @!P3 SYNCS.ARRIVE.TRANS64.RED.A1T0 RZ, [R11+URZ], RZ ;  /* 0x000000ff0bffb9a7 */ /* 0x0007e2000810043f */
[----:B------:R-:W-:Y:S05]  /*7f30*/  @!P5 BRA `(.L_x_7088) ;  /* 0x000000000004d947 */ /* 0x000fea0003800000 */
[----:B------:R-:W-:Y:S01]  /*7f40*/  BPT.TRAP 0x1 ;  /* 0x000000040000795c */ /* 0x000fe20000300000 */
.L_x_7088:
[----:B------:R-:W-:Y:S05]  /*7f50*/  BSYNC B0 ;  /* 0x0000000000007941 */ /* 0x000fea0003800000 */
.L_x_7087:
[----:B------:R-:W5:Y:S01]  /*7f60*/  SYNCS.PHASECHK.TRANS64.TRYWAIT P4, [R92+URZ+0x288b0], R103 ;  /* 0x0288b0675c0075a7 */ /* 0x000f62000808017f */
[----:B------:R-:W-:Y:S01]  /*7f70*/  ULDC UR36, c[0x0][0x2f4] ;  /* 0x0000bd0000247ab9 */ /* 0x000fe20000000800 */
[----:B------:R-:W-:Y:S04]  /*7f80*/  BSSY B0, `(.L_x_7089) ;  /* 0x0000002000007945 */ /* 0x000fe80003800000 */
[----:B-----5:R-:W-:Y:S05]  /*7f90*/  @!P4 BRA `(.L_x_7090) ;  /* 0x0000012c000cc947 */ /* 0x020fea0003800000 */
.L_x_7361:
[----:B------:R-:W-:Y:S05]  /*7fa0*/  BSYNC B0 ;  /* 0x0000000000007941 */ /* 0x000fea0003800000 */
.L_x_7089:
[----:B------:R-:W-:Y:S01]  /*7fb0*/  ULDC.64 UR4, c[0x0][0x328] ;  /* 0x0000ca0000047ab9 */ /* 0x000fe20000000a00 */
[----:B------:R-:W-:Y:S01]  /*7fc0*/  IMAD.IADD R98, R98, 0x1, -R153 ;  /* 0x0000000162627824 */ /* 0x000fe200078e0a99 */
[----:B------:R-:W-:Y:S01]  /*7fd0*/  BSSY B0, `(.L_x_7091) ;  /* 0x0000020000007945 */ /* 0x000fe20003800000 */
[----:B------:R-:W-:Y:S02]  /*7fe0*/  IMAD R100, R100, UR4, RZ ;  /* 0x0000000464647c24 */ /* 0x000fe4000f8e02ff */
[----:B01--4-:R-:W-:-:S04]  /*7ff0*/  IMAD.WIDE.U32 R12, R101, UR4, RZ ;  /* 0x00000004650c7c25 */ /* 0x013fc8000f8e00ff */
[----:B------:R-:W-:Y:S01]  /*8000*/  IMAD R101, R101, UR5, R100 ;  /* 0x0000000565657c24 */ /* 0x000fe2000f8e0264 */
[----:B------:R-:W-:Y:S02]  /*8010*/  ULDC.64 UR4, c[0x0][0x338] ;  /* 0x0000ce0000047ab9 */ /* 0x000fe40000000a00 */
[----:B------:R-:W-:Y:S02]  /*8020*/  IMAD R99, R99, UR4, RZ ;  /* 0x0000000463637c24 */ /* 0x000fe4000f8e02ff */
[----:B------:R-:W-:Y:S02]  /*8030*/  IADD3 R13, R13, R101, RZ ;  /* 0x000000650d0d7210 */ /* 0x000fe40007ffe0ff */
[C---:B------:R-:W-:Y:S02]  /*8040*/  IMAD R99, R102.reuse, UR5, R99 ;  /* 0x0000000566637c24 */ /* 0x040fe4000f8e0263 */
[----:B------:R-:W-:Y:S01]  /*8050*/  IMAD.WIDE.U32 R102, R102, UR4, R12 ;  /* 0x0000000466667c25 */ /* 0x000fe2000f8e000c */
[----:B------:R-:W-:-:S03]  /*8060*/  ULDC.64 UR4, c[0x0][0x330] ;  /* 0x0000cc0000047ab9 */ /* 0x000fc60000000a00 */
[----:B---3--:R-:W-:Y:S02]  /*8070*/  IMAD R11, R35, UR4, RZ ;  /* 0x00000004230b7c24 */ /* 0x008fe4000f8e02ff */
[----:B------:R-:W-:Y:S02]  /*8080*/  IMAD.IADD R103, R103, 0x1, R99 ;  /* 0x0000000167677824 */ /* 0x000fe400078e0263 */
[C---:B------:R-:W-:Y:S02]  /*8090*/  IMAD R11, R42.reuse, UR5, R11 ;  /* 0x000000052a0b7c24 */ /* 0x040fe4000f8e020b */
[----:B------:R-:W-:Y:S01]  /*80a0*/  IMAD.WIDE.U32 R12, R42, UR4, R102 ;  /* 0x000000042a0c7c25 */ /* 0x000fe2000f8e0066 */
[----:B------:R-:W-:-:S03]  /*80b0*/  ULDC.64 UR4, c[0x0][0x318] ;  /* 0x0000c60000047ab9 */ /* 0x000fc60000000a00 */
[----:B------:R-:W-:Y:S01]  /*80c0*/  IMAD.IADD R11, R13, 0x1, R11 ;  /* 0x000000010d0b7824 */ /* 0x000fe200078e020b */
[----:B------:R-:W-:-:S04]  /*80d0*/  LEA R48, P4, R12, UR4, 0x1 ;  /* 0x000000040c307c11 */ /* 0x000fc8000f8808ff */
[----:B------:R-:W-:Y:S01]  /*80e0*/  LEA.HI.X R11, R12, UR5, R11, 0x1, P4 ;  /* 0x000000050c0b7c11 */ /* 0x000fe2000a0f0c0b */
[----:B------:R0:W1:Y:S01]  /*80f0*/  SHFL.IDX PT, R47, R48, RZ, 0x181f ;  /* 0x00181fff302f7589 */ /* 0x00006200000e0000 */
[----:B------:R-:W-:-:S03]  /*8100*/  ISETP.GE.AND P4, PT, R98, 0x1, PT ;  /* 0x000000016200780c */ /* 0x000fc60003f86270 */
[----:B------:R0:W3:Y:S10]  /*8110*/  SHFL.IDX PT, R13, R11, RZ, 0x181f ;  /* 0x00181fff0b0d7589 */ /* 0x0000f400000e0000 */
[----:B0-----:R-:W-:Y:S05]  /*8120*/  @!P4 BRA `(.L_x_7092) ;  /* 0x000000000028c947 */ /* 0x001fea0003800000 */
[----:B------:R-:W-:-:S13]  /*8130*/  ISETP.GE.AND P4, PT, R16, UR36, PT ;  /* 0x0000002410007c0c */ /* 0x000fda000bf86270 */
[----:B-12---:R-:W-:-:S04]  /*8140*/  @!P4 LEA R44, P5, R16, R47, 0x1 ;  /* 0x0000002f102cc211 */ /* 0x006fc800078a08ff */
[----:B---3--:R-:W-:Y:S02]  /*8150*/  @!P4 LEA.HI.X R45, R16, R13, R17, 0x1, P5 ;  /* 0x0000000d102dc211 */ /* 0x008fe400028f0c11 */
[----:B------:R-:W-:-:S13]  /*8160*/  ISETP.GE.AND P5, PT, R22, UR36, PT ;  /* 0x0000002416007c0c */ /* 0x000fda000bfa6270 */
[----:B------:R-:W-:-:S04]  /*8170*/  @!P5 LEA R46, P6, R22, R47, 0x1 ;  /* 0x0000002f162ed211 */ /* 0x000fc800078c08ff */
[----:B------:R-:W-:Y:S02]  /*8180*/  @!P5 LEA.HI.X R47, R22, R13, R2, 0x1, P6 ;  /* 0x0000000d162fd211 */ /* 0x000fe400030f0c02 */
[----:B------:R-:W0:Y:S04]  /*8190*/  @!P4 LDS.128 R12, [R94+0x400] ;  /* 0x000400005e0cc984 */ /* 0x000e280000000c00 */
[----:B0-----:R-:W-:Y:S04]  /*81a0*/  @!P4 ST.E.128 desc[UR38][R44.64], R12 ;  /* 0x0000000c2c00c985 */ /* 0x001fe8000c101d26 */
[----:B------:R-:W0:Y:S04]  /*81b0*/  @!P5 LDS.128 R12, [R94+0x4400] ;  /* 0x004400005e0cd984 */ /* 0x000e280000000c00 */
[----:B0-----:R0:W-:Y:S02]  /*81c0*/  @!P5 ST.E.128 desc[UR38][R46.64], R12 ;  /* 0x0000000c2e00d985 */ /* 0x0011e4000c101d26 */
.L_x_7092:
[----:B------:R-:W-:Y:S05]  /*81d0*/  BSYNC B0 ;  /* 0x0000000000007941 */ /* 0x000fea0003800000 */
.L_x_7091:
[----:B------:R-:W-:Y:S01]  /*81e0*/  ISETP.GE.AND P4, PT, R98, 0x21, PT ;  /* 0x000000216200780c */ /* 0x000fe20003f86270 */
[----:B0--3--:R0:W3:Y:S01]  /*81f0*/  SHFL.IDX PT, R13, R11, 0x1, 0x181f ;  /* 0x00381f000b0d7f89 */ /* 0x0090e200000e0000 */
[----:B------:R-:W-:Y:S03]  /*8200*/  BSSY B0, `(.L_x_7093) ;  /* 0x000000d000007945 */ /* 0x000fe60003800000 */
[----:B-1----:R0:W1:Y:S08]  /*8210*/  SHFL.IDX PT, R47, R48, 0x1, 0x181f ;  /* 0x00381f00302f7f89 */ /* 0x00207000000e0000 */
        /* <DEDUP_REMOVED lines=11> */
.L_x_7094:
[----:B------:R-:W-:Y:S05]  /*82d0*/  BSYNC B0 ;  /* 0x0000000000007941 */ /* 0x000fea0003800000 */
.L_x_7093:
        /* <DEDUP_REMOVED lines=15> */
.L_x_7096:
[----:B------:R-:W-:Y:S05]  /*83d0*/  BSYNC B0 ;  /* 0x0000000000007941 */ /* 0x000fea0003800000 */
.L_x_7095:
[----:B------:R-:W-:Y:S01]  /*83e0*/  ISETP.GE.AND P4, PT, R98, 0x61, PT ;  /* 0x000000616200780c */ /* 0x000fe20003f86270 */
[----:B------:R-:W4:Y:S01]  /*83f0*/  SHFL.IDX PT, R11, R11, 0x3, 0x181f ;  /* 0x00781f000b0b7f89 */ /* 0x000f2200000e0000 */
[----:B------:R-:W-:Y:S03]  /*8400*/  BSSY B0, `(.L_x_7097) ;  /* 0x000000d000007945 */ /* 0x000fe60003800000 */
[----:B01----:R0:W1:Y:S08]  /*8410*/  SHFL.IDX PT, R47, R48, 0x3, 0x181f ;  /* 0x00781f00302f7f89 */ /* 0x00307000000e0000 */
[----:B0-----:R-:W-:Y:S05]  /*8420*/  @!P4 BRA `(.L_x_7098) ;  /* 0x000000000028c947 */ /* 0x001fea0003800000 */
[----:B------:R-:W-:-:S13]  /*8430*/  ISETP.GE.AND P4, PT, R16, UR36, PT ;  /* 0x0000002410007c0c */ /* 0x000fda000bf86270 */
[----:B---3--:R-:W0:Y:S01]  /*8440*/  @!P4 LDS.128 R12, [R94+0x3400] ;  /* 0x003400005e0cc984 */ /* 0x008e220000000c00 */
[----:B-12---:R-:W-:-:S04]  /*8450*/  @!P4 LEA R44, P5, R16, R47, 0x1 ;  /* 0x0000002f102cc211 */ /* 0x006fc800078a08ff */
[----:B----4-:R-:W-:Y:S02]  /*8460*/  @!P4 LEA.HI.X R45, R16, R11, R17, 0x1, P5 ;  /* 0x0000000b102dc211 */ /* 0x010fe400028f0c11 */
[----:B------:R-:W-:-:S13]  /*8470*/  ISETP.GE.AND P5, PT, R22, UR36, PT ;  /* 0x0000002416007c0c */ /* 0x000fda000bfa6270 */
[----:B------:R-:W-:-:S04]  /*8480*/  @!P5 LEA R46, P6, R22, R47, 0x1 ;  /* 0x0000002f162ed211 */ /* 0x000fc800078c08ff */
[----:B------:R-:W-:Y:S01]  /*8490*/  @!P5 LEA.HI.X R47, R22, R11, R2, 0x1, P6 ;  /* 0x0000000b162fd211 */ /* 0x000fe200030f0c02 */
[----:B0-----:R-:W-:Y:S04]  /*84a0*/  @!P4 ST.E.128 desc[UR38][R44.64], R12 ;  /* 0x0000000c2c00c985 */ /* 0x001fe8000c101d26 */
[----:B------:R-:W0:Y:S04]  /*84b0*/  @!P5 LDS.128 R12, [R94+0x7400] ;  /* 0x007400005e0cd984 */ /* 0x000e280000000c00 */
[----:B0-----:R0:W-:Y:S02]  /*84c0*/  @!P5 ST.E.128 desc[UR38][R46.64], R12 ;  /* 0x0000000c2e00d985 */ /* 0x0011e4000c101d26 */
.L_x_7098:
[----:B------:R-:W-:Y:S05]  /*84d0*/  BSYNC B0 ;  /* 0x0000000000007941 */ /* 0x000fea0003800000 */
.L_x_7097:
[----:B------:R-:W-:Y:S01]  /*84e0*/  @!PT LDS RZ, [RZ] ;  /* 0x00000000fffff984 */ /* 0x000fe20000000800 */
[----:B------:R-:W-:Y:S01]  /*84f0*/  @!PT LDS RZ, [RZ] ;  /* 0x00000000fffff984 */ /* 0x000fe20000000800 */
[----:B------:R-:W-:Y:S01]  /*8500*/  @!PT LDS RZ, [RZ] ;  /* 0x00000000fffff984 */ /* 0x000fe20000000800 */
[----:B------:R-:W-:Y:S01]  /*8510*/  @!PT LDS RZ, [RZ] ;  /* 0x00000000fffff984 */ /* 0x000fe20000000800 */
[----:B------:R5:W-:Y:S06]  /*8520*/  MEMBAR.ALL.CTA ;  /* 0x0000000000007992 */ /* 0x000bec0000008000 */
[----:B-----5:R-:W5:Y:S01]  /*8530*/  FENCE.VIEW.ASYNC.S ;  /* 0x00000000000073c6 */ /* 0x020f620000000000 */
[----:B------:R-:W-:Y:S01]  /*8540*/  @!P3 VIADD R92, R92, 0x288c0 ;  /* 0x000288c05c5cb836 */ /* 0x000fe20000000000 */
[----:B-----5:R0:W-:Y:S01]  /*8550*/  BAR.SYNC.DEFER_BLOCKING R97, 0x80 ;  /* 0x000200610000751d */ /* 0x0201e20000010000 */
[----:B------:R-:W-:Y:S01]  /*8560*/  ISETP.NE.AND P4, PT, R93, RZ, PT ;  /* 0x000000ff5d00720c */ /* 0x000fe20003f85270 */
[----:B------:R-:W-:-:S02]  /*8570*/  VIADD R155, R155, 0x1 ;  /* 0x000000019b9b7836 */ /* 0x000fc40000000000 */
[----:B------:R-:W-:-:S04]  /*8580*/  @!P3 PRMT R92, RZ, 0x654, R92 ;  /* 0x00000654ff5cb816 */ /* 0x000fc8000000005c */
[----:B------:R0:W-:Y:S01]  /*8590*/  @!P3 SYNCS.ARRIVE.TRANS64.RED.A1T0 RZ, [R92+URZ], RZ ;  /* 0x000000ff5cffb9a7 */ /* 0x0001e2000810043f */
[----:B------:R-:W-:-:S04]  /*85a0*/  ISETP.NE.AND P3, PT, R155, 0x2, PT ;  /* 0x000000029b00780c */ /* 0x000fc80003f65270 */
[----:B----4-:R-:W-:Y:S02]  /*85b0*/  SEL R11, RZ, 0x1, P3 ;  /* 0x00000001ff0b7807 */ /* 0x010fe40001800000 */
[----:B------:R-:W-:Y:S02]  /*85c0*/  SEL R155, R155, RZ, P3 ;  /* 0x000000ff9b9b7207 */ /* 0x000fe40001800000 */
[----:B------:R-:W-:Y:S01]  /*85d0*/  LOP3.LUT R154, R154, R11, RZ, 0x3c, !PT ;  /* 0x0000000b9a9a7212 */ /* 0x000fe200078e3cff */
[----:B0-----:R-:W-:Y:S06]  /*85e0*/  @P4 BRA `(.L_x_7099) ;  /* 0xffffff98006c4947 */ /* 0x001fec000383ffff */
[----:B------:R-:W0:Y:S01]  /*85f0*/  S2R R12, SR_TID.X ;  /* 0x00000000000c7919 */ /* 0x000e220000002100 */
[----:B------:R-:W-:Y:S02]  /*8600*/  PLOP3.LUT P0, PT, PT, PT, PT, 0x8, 0x0 ;  /* 0x000000000000781c */ /* 0x000fe40003f0e170 */
[----:B0-----:R-:W-:-:S04]  /*8610*/  SHF.R.U32.HI R12, RZ, 0x7, R12 ;  /* 0x00000007ff0c7819 */ /* 0x001fc8000001160c */
[----:B------:R-:W-:-:S13]  /*8620*/  ISETP.NE.AND P4, PT, R12, 0x1, PT ;  /* 0x000000010c00780c */ /* 0x000fda0003f85270 */
[----:B------:R-:W-:Y:S06]  /*8630*/  @!P4 BAR.ARV 0x9, 0x100 ;  /* 0x024400000000cb1d */ /* 0x000fec0000002000 */
.L_x_6997:
[----:B------:R-:W-:Y:S01]  /*8640*/  ISETP.GE.AND P2, PT, R96, 0x1, PT ;  /* 0x000000016000780c */ /* 0x000fe20003f46270 */
[----:B------:R-:W-:Y:S01]  /*8650*/  IMAD.MOV.U32 R3, RZ, RZ, RZ ;  /* 0x000000ffff037224 */ /* 0x000fe200078e00ff */
[----:B------:R-:W-:Y:S01]  /*8660*/  PLOP3.LUT P1, PT, PT, PT, PT, 0x80, 0x0 ;  /* 0x000000000000781c */ /* 0x000fe20003f2f070 */
[----:B------:R-:W-:Y:S01]  /*8670*/  IMAD.MOV.U32 R0, RZ, RZ, RZ ;  /* 0x000000ffff007224 */ /* 0x000fe200078e00ff */
        /* <DEDUP_REMOVED lines=8> */
[----:B--2---:R-:W-:Y:S02]  /*8700*/  CS2R R44, SRZ ;  /* 0x00000000002c7805 */ /* 0x004fe4000001ff00 */
[----:B------:R-:W-:Y:S02]  /*8710*/  CS2R R32, SRZ ;  /* 0x0000000000207805 */ /* 0x000fe4000001ff00 */
[----:B------:R-:W-:-:S02]  /*8720*/  CS2R R72, SRZ ;  /* 0x0000000000487805 */ /* 0x000fc4000001ff00 */
[----:B------:R-:W-:Y:S02]  /*8730*/  CS2R R30, SRZ ;  /* 0x00000000001e7805 */ /* 0x000fe4000001ff00 */
[----:B------:R-:W-:Y:S02]  /*8740*/  CS2R R74, SRZ ;  /* 0x00000000004a7805 */ /* 0x000fe4000001ff00 */
[----:B------:R-:W-:Y:S02]  /*8750*/  CS2R R76, SRZ ;  /* 0x00000000004c7805 */ /* 0x000fe4000001ff00 */
[----:B------:R-:W-:Y:S02]  /*8760*/  CS2R R54, SRZ ;  /* 0x0000000000367805 */ /* 0x000fe4000001ff00 */
[----:B-1----:R-:W-:Y:S02]  /*8770*/  CS2R R46, SRZ ;  /* 0x00000000002e7805 */ /* 0x002fe4000001ff00 */
        /* <DEDUP_REMOVED lines=16> */
[----:B------:R-:W-:Y:S06]  /*8880*/  @P0 BRA `(.L_x_7100) ;  /* 0x00000000000c0947 */ /* 0x000fec0003800000 */
[----:B------:R-:W0:Y:S01]  /*8890*/  FENCE.VIEW.ASYNC.G ;  /* 0x00000000000073c6 */ /* 0x000e220000000100 */
[----:B------:R-:W-:Y:S05]  /*88a0*/  WARPSYNC.ALL ;  /* 0x0000000000007948 */ /* 0x000fea0003800000 */
[----:B0-----:R-:W-:Y:S06]  /*88b0*/  BAR.ARV 0xc, 0x180 ;  /* 0x0306000000007b1d */ /* 0x001fec0000002000 */
.L_x_7100:
[----:B------:R-:W-:Y:S01]  /*88c0*/  CS2R R10, SRZ ;  /* 0x00000000000a7805 */ /* 0x000fe2000001ff00 */
[----:B------:R-:W-:Y:S06]  /*88d0*/  @!P2 BRA `(.L_x_7101) ;  /* 0x0000008c0054a947 */ /* 0x000fec0003800000 */
[----:B------:R-:W-:-:S03]  /*88e0*/  UMOV UR4, 0xffffffff ;  /* 0xffffffff00047882 */ /* 0x000fc60000000000 */
[----:B------:R-:W-:Y:S05]  /*88f0*/  BRA.DIV UR4, `(.L_x_7102) ;  /* 0x0000012204c87947 */ /* 0x000fea000b800000 */
[----:B------:R0:W1:Y:S02]  /*8900*/  SHFL.IDX PT, R194, R221, RZ, 0x1f ;  /* 0x00001fffddc27589 */ /* 0x00006400000e0000 */
.L_x_7364:
[----:B-1----:R-:W-:Y:S02]  /*8910*/  LEA.HI R0, R194, R194, RZ, 0x1 ;  /* 0x000000c2c2007211 */ /* 0x002fe400078f08ff */
[----:B------:R-:W-:Y:S02]  /*8920*/  LOP3.LUT P0, RZ, R211, 0x3ff, RZ, 0xc0, !PT ;  /* 0x000003ffd3ff7812 */ /* 0x000fe4000780c0ff */
[----:B------:R-:W-:Y:S02]  /*8930*/  LOP3.LUT R3, R0, 0x1e, RZ, 0xc0, !PT ;  /* 0x0000001e00037812 */ /* 0x000fe400078ec0ff */
[----:B------:R-:W-:-:S03]  /*8940*/  P2R R25, PR, RZ, 0x1 ;  /* 0x00000001ff197803 */ /* 0x000fc60000000000 */
[----:B------:R-:W-:-:S04]  /*8950*/  IMAD.IADD R0, R194, 0x1, -R3 ;  /* 0x00000001c2007824 */ /* 0x000fc800078e0a03 */
[----:B------:R-:W-:-:S05]  /*8960*/  IMAD R0, R0, 0x2000, R211 ;  /* 0x0000200000007824 */ /* 0x000fca00078e02d3 */
[----:B------:R-:W-:-:S04]  /*8970*/  SHF.R.U32.HI R0, RZ, 0x4, R0 ;  /* 0x00000004ff007819 */ /* 0x000fc80000011600 */
[----:B------:R-:W-:Y:S01]  /*8980*/  LOP3.LUT R26, R0, 0x3fff, RZ, 0xc0, !PT ;  /* 0x00003fff001a7812 */ /* 0x000fe200078ec0ff */
[----:B------:R-:W-:Y:S06]  /*8990*/  @!P0 BRA `(.L_x_7103) ;  /* 0x0000000000408947 */ /* 0x000fec0003800000 */
[----:B------:R-:W-:Y:S01]  /*89a0*/  MOV R0, 0x0 ;  /* 0x0000000000007802 */ /* 0x000fe20000000f00 */
[----:B------:R-:W-:Y:S01]  /*89b0*/  ULDC.64 UR4, c[0x4][0x138] ;  /* 0x01004e0000047ab9 */ /* 0x000fe20000000a00 */
[----:B------:R-:W-:Y:S01]  /*89c0*/  ULDC.64 UR6, c[0x4][0x140] ;  /* 0x0100500000067ab9 */ /* 0x000fe20000000a00 */
[----:B------:R-:W-:Y:S01]  /*89d0*/  MOV R4, UR4 ;  /* 0x0000000400047c02 */ /* 0x000fe20008000f00 */
        /* <DEDUP_REMOVED lines=9> */
[----:B-1-3--:R-:W-:-:S07]  /*8a70*/  IMAD.MOV.U32 R13, RZ, RZ, RZ ;  /* 0x000000ffff0d7224 */ /* 0x00afce00078e00ff */
[----:B------:R-:W-:-:S07]  /*8a80*/  LEPC R20, `(.L_x_7103) ;  /* 0x000000001014794e */ /* 0x000fce0000000000 */
[----:B0-2--5:R-:W-:Y:S05]  /*8a90*/  CALL.ABS.NOINC R14 ;  /* 0x000000000e007343 */ /* 0x025fea0003c00000 */
.L_x_7103:
[----:B------:R-:W-:Y:S02]  /*8aa0*/  ULDC UR4, c[0x0][0x3f4] ;  /* 0x0000fd0000047ab9 */ /* 0x000fe40000000800 */
[----:B------:R-:W-:-:S13]  /*8ab0*/  ISETP.LT.AND P0, PT, RZ, UR4, PT ;  /* 0x00000004ff007c0c */ /* 0x000fda000bf01270 */
[----:B------:R-:W-:Y:S05]  /*8ac0*/  @P0 BRA `(.L_x_7104) ;  /* 0x00000000003c0947 */ /* 0x000fea0003800000 */
[----:B------:R-:W-:-:S04]  /*8ad0*/  LEA.HI R0, R207, R207, RZ, 0x1 ;  /* 0x000000cfcf007211 */ /* 0x000fc800078f08ff */
[----:B------:R-:W-:-:S05]  /*8ae0*/  LOP3.LUT R0, R0, 0xfffffffe, RZ, 0xc0, !PT ;  /* 0xfffffffe00007812 */ /* 0x000fca00078ec0ff */
[----:B------:R-:W-:-:S05]  /*8af0*/  IMAD.IADD R0, R207, 0x1, -R0 ;  /* 0x00000001cf007824 */ /* 0x000fca00078e0a00 */
[----:B------:R-:W-:-:S04]  /*8b00*/  SHF.L.U32 R3, R0, 0x1f, RZ ;  /* 0x0000001f00037819 */ /* 0x000fc800000006ff */
[----:B------:R1:W2:Y:S03]  /*8b10*/  SYNCS.PHASECHK.TRANS64.TRYWAIT P0, [R156+URZ+0x28800], R3 ;  /* 0x028800039c0075a7 */ /* 0x0002a6000800017f */
[----:B--2---:R-:W-:Y:S05]  /*8b20*/  @!P0 NANOSLEEP.SYNCS 0x989680 ;  /* 0x009896800000895d */ /* 0x004fea0003900000 */
[----:B------:R-:W2:Y:S01]  /*8b30*/  @!P0 SYNCS.PHASECHK.TRANS64 P0, [R156+URZ+0x28800], R3 ;  /* 0x028800039c0085a7 */ /* 0x000ea2000800007f */
[----:B------:R-:W-:Y:S04]  /*8b40*/  BSSY B0, `(.L_x_7105) ;  /* 0x0000006000007945 */ /* 0x000fe80003800000 */
[----:B--2---:R-:W-:Y:S05]  /*8b50*/  @P0 BRA `(.L_x_7106) ;  /* 0x0000000000100947 */ /* 0x004fea0003800000 */
.L_x_7107:
[----:B--2---:R2:W4:Y:S02]  /*8b60*/  SYNCS.PHASECHK.TRANS64.TRYWAIT P0, [R156+URZ+0x28800], R3 ;  /* 0x028800039c0075a7 */ /* 0x004524000800017f */
[----:B----4-:R-:W-:Y:S05]  /*8b70*/  @!P0 NANOSLEEP.SYNCS 0x989680 ;  /* 0x009896800000895d */ /* 0x010fea0003900000 */
[----:B------:R-:W4:Y:S02]  /*8b80*/  @!P0 SYNCS.PHASECHK.TRANS64 P0, [R156+URZ+0x28800], R3 ;  /* 0x028800039c0085a7 */ /* 0x000f24000800007f */
[----:B----4-:R-:W-:Y:S05]  /*8b90*/  @!P0 BRA `(.L_x_7107) ;  /* 0xfffffffc00f08947 */ /* 0x010fea000383ffff */
.L_x_7106:
[----:B------:R-:W-:Y:S05]  /*8ba0*/  BSYNC B0 ;  /* 0x0000000000007941 */ /* 0x000fea0003800000 */
.L_x_7105:
[----:B------:R-:W-:Y:S05]  /*8bb0*/  BRA `(.L_x_7108) ;  /* 0x0000003400f07947 */ /* 0x000fea0003800000 */
.L_x_7104:
[----:B-----5:R-:W-:Y:S01]  /*8bc0*/  SHF.R.S32.HI R0, RZ, 0x1f, R24 ;  /* 0x0000001fff007819 */ /* 0x020fe20000011418 */
[----:B------:R-:W-:Y:S01]  /*8bd0*/  ULDC.64 UR4, c[0x0][0x3f8] ;  /* 0x0000fe0000047ab9 */ /* 0x000fe20000000a00 */
[----:B------:R-:W-:Y:S01]  /*8be0*/  ULDC.64 UR6, c[0x0][0x408] ;  /* 0x0001020000067ab9 */ /* 0x000fe20000000a00 */
[----:B------:R-:W-:Y:S01]  /*8bf0*/  ISETP.NE.AND P2, PT, R25, RZ, PT ;  /* 0x000000ff1900720c */ /* 0x000fe20003f45270 */
[----:B------:R-:W-:-:S04]  /*8c00*/  IMAD.WIDE.U32 R4, R24, UR4, RZ ;  /* 0x0000000418047c25 */ /* 0x000fc8000f8e00ff */
[C---:B------:R-:W-:Y:S02]  /*8c10*/  IMAD R3, R0.reuse, UR4, RZ ;  /* 0x0000000400037c24 */ /* 0x040fe4000f8e02ff */
[----:B------:R-:W-:Y:S02]  /*8c20*/  IMAD R7, R0, UR6, RZ ;  /* 0x0000000600077c24 */ /* 0x000fe4000f8e02ff */
[C---:B------:R-:W-:Y:S01]  /*8c30*/  IMAD R3, R24.reuse, UR5, R3 ;  /* 0x0000000518037c24 */ /* 0x040fe2000f8e0203 */
[----:B------:R-:W-:Y:S01]  /*8c40*/  ULDC.64 UR4, c[0x0][0x3e8] ;  /* 0x0000fa0000047ab9 */ /* 0x000fe20000000a00 */
[----:B------:R-:W-:-:S04]  /*8c50*/  IMAD.WIDE.U32 R28, R24, UR6, RZ ;  /* 0x00000006181c7c25 */ /* 0x000fc8000f8e00ff */
[----:B------:R-:W-:Y:S01]  /*8c60*/  IMAD R7, R24, UR7, R7 ;  /* 0x0000000718077c24 */ /* 0x000fe2000f8e0207 */
[----:B------:R-:W-:Y:S01]  /*8c70*/  ULDC.64 UR6, c[0x0][0x400] ;  /* 0x0001000000067ab9 */ /* 0x000fe20000000a00 */
[----:B------:R-:W-:Y:S01]  /*8c80*/  IMAD.IADD R25, R3, 0x1, R5 ;  /* 0x0000000103197824 */ /* 0x000fe200078e0205 */
[----:B------:R-:W-:Y:S01]  /*8c90*/  LEA R24, P0, R4, UR4, 0x1 ;  /* 0x0000000404187c11 */ /* 0x000fe2000f8008ff */
[----:B------:R-:W-:Y:S01]  /*8ca0*/  IMAD.IADD R3, R7, 0x1, R29 ;  /* 0x0000000107037824 */ /* 0x000fe200078e021d */
[----:B------:R-:W-:Y:S02]  /*8cb0*/  LEA R27, P1, R28, UR6, 0x1 ;  /* 0x000000061c1b7c11 */ /* 0x000fe4000f8208ff */
[----:B------:R-:W-:Y:S02]  /*8cc0*/  LEA.HI.X R25, R4, UR5, R25, 0x1, P0 ;  /* 0x0000000504197c11 */ /* 0x000fe400080f0c19 */
[----:B------:R-:W-:Y:S01]  /*8cd0*/  LEA.HI.X R28, R28, UR7, R3, 0x1, P1 ;  /* 0x000000071c1c7c11 */ /* 0x000fe200088f0c03 */
[----:B------:R-:W-:Y:S08]  /*8ce0*/  @!P2 BRA `(.L_x_7109) ;  /* 0x000000000040a947 */ /* 0x000ff00003800000 */
        /* <DEDUP_REMOVED lines=15> */
[----:B0-2---:R-:W-:Y:S05]  /*8de0*/  CALL.ABS.NOINC R14 ;  /* 0x000000000e007343 */ /* 0x005fea0003c00000 */
.L_x_7109:
[----:B------:R-:W-:Y:S01]  /*8df0*/  ULDC.U8 UR4, c[0x0][0x410] ;  /* 0x0001040000047ab9 */ /* 0x000fe20000000000 */
[----:B------:R-:W-:Y:S01]  /*8e00*/  BSSY B0, `(.L_x_7110) ;  /* 0x000034f000007945 */ /* 0x000fe20003800000 */
[----:B------:R-:W-:Y:S01]  /*8e10*/  ISETP.NE.AND P0, PT, RZ, UR4, PT ;  /* 0x00000004ff007c0c */ /* 0x000fe2000bf05270 */
[----:B------:R-:W-:-:S12]  /*8e20*/  IMAD R5, R41, 0x80, R153 ;  /* 0x0000008029057824 */ /* 0x000fd800078e0299 */
[----:B------:R-:W-:Y:S05]  /*8e30*/  @!P0 BRA `(.L_x_7111) ;  /* 0x0000001800888947 */ /* 0x000fea0003800000 */
[----:B------:R-:W-:-:S03]  /*8e40*/  UMOV UR4, 0xffffffff ;  /* 0xffffffff00047882 */ /* 0x000fc60000000000 */
[----:B------:R-:W-:Y:S05]  /*8e50*/  BRA.DIV UR4, `(.L_x_7112) ;  /* 0x0000011e049c7947 */ /* 0x000fea000b800000 */
[----:B------:R1:W2:Y:S04]  /*8e60*/  SHFL.IDX PT, R0, R25, RZ, 0x181f ;  /* 0x00181fff19007589 */ /* 0x0002a800000e0000 */
[----:B------:R1:W4:Y:S04]  /*8e70*/  SHFL.IDX PT, R3, R24, RZ, 0x181f ;  /* 0x00181fff18037589 */ /* 0x00032800000e0000 */
[----:B------:R1:W0:Y:S04]  /*8e80*/  SHFL.IDX PT, R4, R28, RZ, 0x181f ;  /* 0x00181fff1c047589 */ /* 0x00022800000e0000 */
[----:B------:R1:W0:Y:S02]  /*8e90*/  SHFL.IDX PT, R14, R27, RZ, 0x181f ;  /* 0x00181fff1b0e7589 */ /* 0x00022400000e0000 */
.L_x_7370:
[----:B------:R-:W-:Y:S01]  /*8ea0*/  ULDC UR4, c[0x0][0x448] ;  /* 0x0001120000047ab9 */ /* 0x000fe20000000800 */
[----:B------:R-:W-:Y:S01]  /*8eb0*/  LEA.HI R6, R207, R207, RZ, 0x1 ;  /* 0x000000cfcf067211 */ /* 0x000fe200078f08ff */
[----:B------:R-:W-:Y:S01]  /*8ec0*/  IMAD R30, R95, UR4, RZ ;  /* 0x000000045f1e7c24 */ /* 0x000fe2000f8e02ff */
[----:B------:R-:W-:Y:S01]  /*8ed0*/  BSSY B1, `(.L_x_7113) ;  /* 0x000001f000017945 */ /* 0x000fe20003800000 */
[----:B------:R-:W-:Y:S02]  /*8ee0*/  CS2R R8, SRZ ;  /* 0x0000000000087805 */ /* 0x000fe4000001ff00 */
[----:B------:R-:W-:Y:S02]  /*8ef0*/  LOP3.LUT R6, R6, 0xfffffffe, RZ, 0xc0, !PT ;  /* 0xfffffffe06067812 */ /* 0x000fe400078ec0ff */
[----:B------:R-:W-:Y:S02]  /*8f00*/  CS2R R10, SRZ ;  /* 0x00000000000a7805 */ /* 0x000fe4000001ff00 */
[----:B------:R-:W-:-:S02]  /*8f10*/  ISETP.GE.AND P0, PT, R5, R30, PT ;  /* 0x0000001e0500720c */ /* 0x000fc40003f06270 */
[----:B---3--:R-:W-:Y:S01]  /*8f20*/  CS2R R12, SRZ ;  /* 0x00000000000c7805 */ /* 0x008fe2000001ff00 */
[----:B------:R-:W-:Y:S01]  /*8f30*/  IMAD.IADD R5, R207, 0x1, -R6 ;  /* 0x00000001cf057824 */ /* 0x000fe200078e0a06 */
[----:B------:R-:W-:-:S04]  /*8f40*/  CS2R R6, SRZ ;  /* 0x0000000000067805 */ /* 0x000fc8000001ff00 */
[----:B------:R-:W-:-:S05]  /*8f50*/  SHF.L.U32 R5, R5, 0x1f, RZ ;  /* 0x0000001f05057819 */ /* 0x000fca00000006ff */
[----:B------:R-:W-:Y:S05]  /*8f60*/  @P0 BRA `(.L_x_7114) ;  /* 0x0000000000540947 */ /* 0x000fea0003800000 */
[----:B------:R-:W-:Y:S01]  /*8f70*/  ULDC UR4, c[0x0][0x3f4] ;  /* 0x0000fd0000047ab9 */ /* 0x000fe20000000800 */
[----:B------:R-:W-:Y:S02]  /*8f80*/  CS2R R12, SRZ ;  /* 0x00000000000c7805 */ /* 0x000fe4000001ff00 */
[----:B------:R-:W-:Y:S02]  /*8f90*/  ISETP.GE.AND P4, PT, R18, UR4, PT ;  /* 0x0000000412007c0c */ /* 0x000fe4000bf86270 */
[----:B------:R-:W-:Y:S02]  /*8fa0*/  CS2R R8, SRZ ;  /* 0x0000000000087805 */ /* 0x000fe4000001ff00 */
[----:B------:R-:W-:-:S09]  /*8fb0*/  ISETP.GE.AND P5, PT, R23, UR4, PT ;  /* 0x0000000417007c0c */ /* 0x000fd2000bfa6270 */
[C---:B-1----:R-:W-:Y:S01]  /*8fc0*/  @!P4 IMAD.SHL.U32 R24, R18.reuse, 0x2, RZ ;  /* 0x000000021218c824 */ /* 0x042fe200078e00ff */
[----:B------:R-:W-:-:S03]  /*8fd0*/  @!P4 SHF.L.U64.HI R7, R18, 0x1, R19 ;  /* 0x000000011207c819 */ /* 0x000fc60000010213 */
[C---:B----4-:R-:W-:Y:S02]  /*8fe0*/  @!P5 IADD3 R28, P2, R3.reuse, R214, RZ ;  /* 0x000000d6031cd210 */ /* 0x050fe40007f5e0ff */
[-C--:B------:R-:W-:Y:S02]  /*8ff0*/  @!P4 IADD3 R20, P0, R3, R24.reuse, RZ ;  /* 0x000000180314c210 */ /* 0x080fe40007f1e0ff */
[C---:B0-----:R-:W-:Y:S02]  /*9000*/  @!P4 IADD3 R24, P1, R14.reuse, R24, RZ ;  /* 0x000000180e18c210 */ /* 0x041fe40007f3e0ff */
[----:B------:R-:W-:Y:S01]  /*9010*/  @!P5 IADD3 R14, P3, R14, R214, RZ ;  /* 0x000000d60e0ed210 */ /* 0x000fe20007f7e0ff */
[--C-:B--2---:R-:W-:Y:S01]  /*9020*/  @!P4 IMAD.X R21, R0, 0x1, R7.reuse, P0 ;  /* 0x000000010015c824 */ /* 0x104fe200000e0607 */
[----:B------:R-:W-:Y:S01]  /*9030*/  CS2R R10, SRZ ;  /* 0x00000000000a7805 */ /* 0x000fe2000001ff00 */
[----:B------:R-:W-:Y:S01]  /*9040*/  @!P4 IMAD.X R25, R4, 0x1, R7, P1 ;  /* 0x000000010419c824 */ /* 0x000fe200008e0607 */
[----:B------:R-:W-:-:S02]  /*9050*/  CS2R R6, SRZ ;  /* 0x0000000000067805 */ /* 0x000fc4000001ff00 */
[----:B------:R-:W-:Y:S01]  /*9060*/  @!P5 IADD3.X R29, R0, R213, RZ, P2, !PT ;  /* 0x000000d5001dd210 */ /* 0x000fe200017fe4ff */
[----:B------:R-:W-:Y:S01]  /*9070*/  @!P5 IMAD.X R15, R4, 0x1, R213, P3 ;  /* 0x00000001040fd824 */ /* 0x000fe200018e06d5 */
[----:B------:R3:W5:Y:S04]  /*9080*/  @!P4 LD.E.64 R10, desc[UR38][R20.64] ;  /* 0x00000026140ac980 */ /* 0x000768000c101b00 */
[----:B------:R3:W5:Y:S04]  /*9090*/  @!P5 LD.E.64 R12, desc[UR38][R28.64] ;  /* 0x000000261c0cd980 */ /* 0x000768000c101b00 */
[----:B------:R3:W5:Y:S04]  /*90a0*/  @!P5 LD.E.64 R8, desc[UR38][R14.64] ;  /* 0x000000260e08d980 */ /* 0x000768000c101b00 */
[----:B------:R3:W5:Y:S02]  /*90b0*/  @!P4 LD.E.64 R6, desc[UR38][R24.64] ;  /* 0x000000261806c980 */ /* 0x000764000c101b00 */
.L_x_7114:
[----:B------:R-:W-:Y:S05]  /*90c0*/  BSYNC B1 ;  /* 0x0000000000017941 */ /* 0x000fea0003800000 */
.L_x_7113:
[----:B------:R-:W0:Y:S01]  /*90d0*/  SYNCS.PHASECHK.TRANS64.TRYWAIT P0, [R156+URZ+0x28800], R5 ;  /* 0x028800059c0075a7 */ /* 0x000e22000800017f */
[----:B--2---:R-:W-:Y:S01]  /*90e0*/  IMAD R0, R41, -0x80, R30 ;  /* 0xffffff8029007824 */ /* 0x004fe200078e021e */
[--C-:B-----5:R-:W-:Y:S01]  /*90f0*/  SHF.R.U64 R32, R10, 0x10, R11.reuse ;  /* 0x000000100a207819 */ /* 0x120fe2000000120b */
[----:B----4-:R-:W-:Y:S01]  /*9100*/  IMAD.MOV.U32 R3, RZ, RZ, R10 ;  /* 0x000000ffff037224 */ /* 0x010fe200078e000a */
[--C-:B------:R-:W-:Y:S01]  /*9110*/  SHF.R.U32.HI R30, RZ, 0x10, R11.reuse ;  /* 0x00000010ff1e7819 */ /* 0x100fe2000001160b */
[----:B---3--:R-:W-:Y:S01]  /*9120*/  IMAD.MOV.U32 R15, RZ, RZ, R11 ;  /* 0x000000ffff0f7224 */ /* 0x008fe200078e000b */
[--C-:B-1----:R-:W-:Y:S01]  /*9130*/  SHF.R.U64 R27, R12, 0x10, R13.reuse ;  /* 0x000000100c1b7819 */ /* 0x102fe2000000120d */
[----:B------:R-:W-:Y:S01]  /*9140*/  IMAD.MOV.U32 R20, RZ, RZ, R12 ;  /* 0x000000ffff147224 */ /* 0x000fe200078e000c */
[--C-:B------:R-:W-:Y:S01]  /*9150*/  SHF.R.U32.HI R28, RZ, 0x10, R13.reuse ;  /* 0x00000010ff1c7819 */ /* 0x100fe2000001160d */
[----:B------:R-:W-:Y:S01]  /*9160*/  IMAD.MOV.U32 R21, RZ, RZ, R13 ;  /* 0x000000ffff157224 */ /* 0x000fe200078e000d */
[----:B------:R-:W-:Y:S01]  /*9170*/  VIMNMX R10, R0, 0x80, PT ;  /* 0x00000080000a7848 */ /* 0x000fe20003fe0100 */
[----:B------:R-:W-:Y:S01]  /*9180*/  BSSY B1, `(.L_x_7115) ;  /* 0x000000f000017945 */ /* 0x000fe20003800000 */
[----:B------:R-:W-:Y:S01]  /*9190*/  IMAD.MOV.U32 R13, RZ, RZ, R6 ;  /* 0x000000ffff0d7224 */ /* 0x000fe200078e0006 */
[--C-:B------:R-:W-:Y:S01]  /*91a0*/  SHF.R.U64 R24, R6, 0x10, R7.reuse ;  /* 0x0000001006187819 */ /* 0x100fe20000001207 */
[--C-:B0-----:R-:W-:Y:S01]  /*91b0*/  IMAD.MOV.U32 R14, RZ, RZ, R7.reuse ;  /* 0x000000ffff0e7224 */ /* 0x101fe200078e0007 */
[----:B------:R-:W-:Y:S01]  /*91c0*/  SHF.R.U32.HI R25, RZ, 0x10, R7 ;  /* 0x00000010ff197819 */ /* 0x000fe20000011607 */
[--C-:B------:R-:W-:Y:S01]  /*91d0*/  IMAD.MOV.U32 R6, RZ, RZ, R9.reuse ;  /* 0x000000ffff067224 */ /* 0x100fe200078e0009 */
[----:B------:R-:W-:Y:S01]  /*91e0*/  SHF.R.U64 R7, R8, 0x10, R9 ;  /* 0x0000001008077819 */ /* 0x000fe20000001209 */
[----:B------:R-:W-:Y:S01]  /*91f0*/  IMAD.MOV.U32 R4, RZ, RZ, R8 ;  /* 0x000000ffff047224 */ /* 0x000fe200078e0008 */
[----:B------:R-:W-:-:S02]  /*9200*/  PRMT R11, R3, 0x5410, R32 ;  /* 0x00005410030b7816 */ /* 0x000fc40000000020 */
[----:B------:R-:W-:Y:S02]  /*9210*/  ISETP.GE.AND P1, PT, R153, R10, PT ;  /* 0x0000000a9900720c */ /* 0x000fe40003f26270 */
[----:B------:R-:W-:Y:S02]  /*9220*/  SHF.R.U32.HI R9, RZ, 0x10, R9 ;  /* 0x00000010ff097819 */ /* 0x000fe40000011609 */
[----:B------:R-:W-:Y:S02]  /*9230*/  PRMT R12, R15, 0x5410, R30 ;  /* 0x000054100f0c7816 */ /* 0x000fe4000000001e */
[----:B------:R-:W-:Y:S02]  /*9240*/  PRMT R0, R20, 0x5410, R27 ;  /* 0x0000541014007816 */ /* 0x000fe4000000001b */
[----:B------:R-:W-:Y:S01]  /*9250*/  PRMT R3, R21, 0x5410, R28 ;  /* 0x0000541015037816 */ /* 0x000fe2000000001c */
[----:B------:R-:W-:Y:S06]  /*9260*/  @!P0 BRA `(.L_x_7116) ;  /* 0x0000011c00088947 */ /* 0x000fec0003800000 */
.L_x_7371:
[----:B------:R-:W-:Y:S05]  /*9270*/  BSYNC B1 ;  /* 0x0000000000017941 */ /* 0x000fea0003800000 */
.L_x_7115:
        /* <DEDUP_REMOVED lines=9> */
[----:B------:R-:W-:-:S11]  /*9310*/  ISETP.GE.AND P1, PT, R23, R4, PT ;  /* 0x000000041700720c */ /* 0x000fd60003f26270 */
[----:B------:R-:W-:Y:S05]  /*9320*/  @P0 BRA `(.L_x_7120) ;  /* 0x0000000000980947 */ /* 0x000fea0003800000 */
[----:B0-----:R-:W0:Y:S01]  /*9330*/  LDS.128 R4, [R200] ;  /* 0x00000000c8047984 */ /* 0x001e220000000c00 */
        /* <DEDUP_REMOVED lines=11> */
[CC--:B------:R-:W-:Y:S01]  /*93f0*/  FMUL.FTZ R30, R4.reuse, R28.reuse ;  /* 0x0000001c041e7220 */ /* 0x0c0fe20000410000 */
[----:B------:R-:W-:Y:S01]  /*9400*/  FMUL.FTZ R31, R4, R25 ;  /* 0x00000019041f7220 */ /* 0x000fe20000410000 */
[C---:B------:R-:W-:Y:S01]  /*9410*/  FMUL.FTZ R33, R5.reuse, R29 ;  /* 0x0000001d05217220 */ /* 0x040fe20000410000 */
[----:B------:R-:W-:Y:S01]  /*9420*/  FMUL.FTZ R35, R5, R27 ;  /* 0x0000001b05237220 */ /* 0x000fe20000410000 */
[----:B------:R-:W-:Y:S01]  /*9430*/  FFMA.FTZ R30, R15, R25, -R30 ;  /* 0x000000190f1e7223 */ /* 0x000fe2000001081e */
[----:B------:R-:W-:Y:S01]  /*9440*/  LOP3.LUT R7, R7, 0xffff0000, RZ, 0xc0, !PT ;  /* 0xffff000007077812 */ /* 0x000fe200078ec0ff */
[----:B------:R-:W-:Y:S01]  /*9450*/  FFMA.FTZ R31, R15, R28, R31 ;  /* 0x0000001c0f1f7223 */ /* 0x000fe2000001001f */
[C---:B------:R-:W-:Y:S01]  /*9460*/  LOP3.LUT R25, R14.reuse, 0xffff0000, RZ, 0xc0, !PT ;  /* 0xffff00000e197812 */ /* 0x040fe200078ec0ff */
[----:B------:R-:W-:Y:S01]  /*9470*/  IMAD.U32 R15, R14, 0x10000, RZ ;  /* 0x000100000e0f7824 */ /* 0x000fe200078e00ff */
[C---:B------:R-:W-:Y:S01]  /*9480*/  LOP3.LUT R5, R12.reuse, 0xffff0000, RZ, 0xc0, !PT ;  /* 0xffff00000c057812 */ /* 0x040fe200078ec0ff */
[----:B------:R-:W-:-:S02]  /*9490*/  IMAD.U32 R4, R12, 0x10000, RZ ;  /* 0x000100000c047824 */ /* 0x000fc400078e00ff */
[----:B------:R-:W-:Y:S01]  /*94a0*/  FFMA.FTZ R33, R20, R27, -R33 ;  /* 0x0000001b14217223 */ /* 0x000fe20000010821 */
[C---:B------:R-:W-:Y:S01]  /*94b0*/  FMUL.FTZ R28, R6.reuse, R15 ;  /* 0x0000000f061c7220 */ /* 0x040fe20000410000 */
[C---:B------:R-:W-:Y:S01]  /*94c0*/  FMUL.FTZ R27, R7.reuse, R25 ;  /* 0x00000019071b7220 */ /* 0x040fe20000410000 */
        /* <DEDUP_REMOVED lines=12> */
.L_x_7120:
[----:B------:R-:W-:Y:S05]  /*9590*/  BSYNC B2 ;  /* 0x0000000000027941 */ /* 0x000fea0003800000 */
.L_x_7119:
[----:B------:R-:W-:Y:S05]  /*95a0*/  @P1 BRA `(.L_x_7118) ;  /* 0x0000000000981947 */ /* 0x000fea0003800000 */
[----:B01----:R-:W0:Y:S01]  /*95b0*/  LDS.128 R4, [R200+0x4000] ;  /* 0x00400000c8047984 */ /* 0x003e220000000c00 */
        /* <DEDUP_REMOVED lines=8> */
[----:B------:R-:W-:Y:S01]  /*9640*/  IMAD.U32 R24, R7, 0x10000, RZ ;  /* 0x0001000007187824 */ /* 0x000fe200078e00ff */
[----:B------:R-:W-:Y:S01]  /*9650*/  SHF.L.U32 R21, R6, 0x10, RZ ;  /* 0x0000001006157819 */ /* 0x000fe200000006ff */
[CC--:B------:R-:W-:Y:S01]  /*9660*/  FMUL.FTZ R30, R4.reuse, R28.reuse ;  /* 0x0000001c041e7220 */ /* 0x0c0fe20000410000 */
[----:B------:R-:W-:Y:S01]  /*9670*/  FMUL.FTZ R31, R4, R25 ;  /* 0x00000019041f7220 */ /* 0x000fe20000410000 */
[C---:B------:R-:W-:Y:S01]  /*9680*/  FMUL.FTZ R33, R5.reuse, R29 ;  /* 0x0000001d05217220 */ /* 0x040fe20000410000 */
[----:B------:R-:W-:Y:S01]  /*9690*/  FMUL.FTZ R35, R5, R27 ;  /* 0x0000001b05237220 */ /* 0x000fe20000410000 */
[C---:B------:R-:W-:Y:S01]  /*96a0*/  FFMA.FTZ R30, R15.reuse, R25, -R30 ;  /* 0x000000190f1e7223 */ /* 0x040fe2000001081e */
[----:B------:R-:W-:Y:S01]  /*96b0*/  LOP3.LUT R6, R6, 0xffff0000, RZ, 0xc0, !PT ;  /* 0xffff000006067812 */ /* 0x000fe200078ec0ff */
[----:B------:R-:W-:Y:S01]  /*96c0*/  FFMA.FTZ R31, R15, R28, R31 ;  /* 0x0000001c0f1f7223 */ /* 0x000fe2000001001f */
[----:B------:R-:W-:Y:S01]  /*96d0*/  LOP3.LUT R7, R7, 0xffff0000, RZ, 0xc0, !PT ;  /* 0xffff000007077812 */ /* 0x000fe200078ec0ff */
[C---:B------:R-:W-:Y:S01]  /*96e0*/  IMAD.U32 R15, R9.reuse, 0x10000, RZ ;  /* 0x00010000090f7824 */ /* 0x040fe200078e00ff */
[----:B------:R-:W-:Y:S01]  /*96f0*/  LOP3.LUT R25, R9, 0xffff0000, RZ, 0xc0, !PT ;  /* 0xffff000009197812 */ /* 0x000fe200078ec0ff */
[C---:B------:R-:W-:Y:S01]  /*9700*/  IMAD.U32 R4, R3.reuse, 0x10000, RZ ;  /* 0x0001000003047824 */ /* 0x040fe200078e00ff */
[----:B------:R-:W-:Y:S01]  /*9710*/  LOP3.LUT R5, R3, 0xffff0000, RZ, 0xc0, !PT ;  /* 0xffff000003057812 */ /* 0x000fe200078ec0ff */
[----:B------:R-:W-:Y:S01]  /*9720*/  FFMA.FTZ R33, R20, R27, -R33 ;  /* 0x0000001b14217223 */ /* 0x000fe20000010821 */
[C---:B------:R-:W-:Y:S01]  /*9730*/  FMUL.FTZ R28, R6.reuse, R15 ;  /* 0x0000000f061c7220 */ /* 0x040fe20000410000 */
[-C--:B------:R-:W-:Y:S01]  /*9740*/  FMUL.FTZ R32, R6, R4.reuse ;  /* 0x0000000406207220 */ /* 0x080fe20000410000 */
        /* <DEDUP_REMOVED lines=12> */
.L_x_7118:
[----:B------:R-:W-:Y:S05]  /*9810*/  BSYNC B1 ;  /* 0x0000000000017941 */ /* 0x000fea0003800000 */
.L_x_7117:
[----:B------:R-:W-:Y:S01]  /*9820*/  ISETP.GE.AND P0, PT, R220, R10, PT ;  /* 0x0000000adc00720c */ /* 0x000fe20003f06270 */
[----:B------:R-:W-:-:S12]  /*9830*/  BSSY B1, `(.L_x_7121) ;  /* 0x0000055000017945 */ /* 0x000fd80003800000 */
[----:B------:R-:W-:Y:S05]  /*9840*/  @P0 BRA `(.L_x_7122) ;  /* 0x00000004004c0947 */ /* 0x000fea0003800000 */
[----:B-12---:R-:W1:Y:S01]  /*9850*/  LDC R4, c[0x0][0x3f4] ;  /* 0x0000fd00ff047b82 */ /* 0x006e620000000800 */
[----:B------:R-:W-:Y:S01]  /*9860*/  BSSY B2, `(.L_x_7123) ;  /* 0x000002a000027945 */ /* 0x000fe20003800000 */
[-C--:B-1----:R-:W-:Y:S02]  /*9870*/  ISETP.GE.AND P0, PT, R18, R4.reuse, PT ;  /* 0x000000041200720c */ /* 0x082fe40003f06270 */
[----:B------:R-:W-:-:S11]  /*9880*/  ISETP.GE.AND P1, PT, R23, R4, PT ;  /* 0x000000041700720c */ /* 0x000fd60003f26270 */
        /* <DEDUP_REMOVED lines=19> */
[C---:B------:R-:W-:Y:S01]  /*99c0*/  FMUL.FTZ R27, R32.reuse, R5 ;  /* 0x00000005201b7220 */ /* 0x040fe20000410000 */
[----:B------:R-:W-:Y:S01]  /*99d0*/  LOP3.LUT R7, R7, 0xffff0000, RZ, 0xc0, !PT ;  /* 0xffff000007077812 */ /* 0x000fe200078ec0ff */
[-C--:B------:R-:W-:Y:S01]  /*99e0*/  FFMA.FTZ R5, R32, R20.reuse, -R25 ;  /* 0x0000001420057223 */ /* 0x080fe20000010819 */
[----:B------:R-:W-:Y:S01]  /*99f0*/  FFMA.FTZ R15, R29, R15, R30 ;  /* 0x0000000f1d0f7223 */ /* 0x000fe2000001001e */
[C---:B------:R-:W-:Y:S01]  /*9a00*/  LOP3.LUT R32, R12.reuse, 0xffff0000, RZ, 0xc0, !PT ;  /* 0xffff00000c207812 */ /* 0x040fe200078ec0ff */
        /* <DEDUP_REMOVED lines=15> */
.L_x_7124:
[----:B------:R-:W-:Y:S05]  /*9b00*/  BSYNC B2 ;  /* 0x0000000000027941 */ /* 0x000fea0003800000 */
.L_x_7123:
[----:B------:R-:W-:Y:S05]  /*9b10*/  @P1 BRA `(.L_x_7122) ;  /* 0x0000000000981947 */ /* 0x000fea0003800000 */
[----:B01----:R-:W0:Y:S01]  /*9b20*/  LDS.128 R4, [R200+0x5000] ;  /* 0x00500000c8047984 */ /* 0x003e220000000c00 */
[C---:B------:R-:W-:Y:S01]  /*9b30*/  IMAD.U32 R29, R8.reuse, 0x10000, RZ ;  /* 0x00010000081d7824 */ /* 0x040fe200078e00ff */
[----:B------:R-:W-:Y:S01]  /*9b40*/  LOP3.LUT R34, R8, 0xffff0000, RZ, 0xc0, !PT ;  /* 0xffff000008227812 */ /* 0x000fe200078ec0ff */
[C---:B------:R-:W-:Y:S01]  /*9b50*/  IMAD.U32 R27, R0.reuse, 0x10000, RZ ;  /* 0x00010000001b7824 */ /* 0x040fe200078e00ff */
[----:B------:R-:W-:Y:S01]  /*9b60*/  LOP3.LUT R32, R0, 0xffff0000, RZ, 0xc0, !PT ;  /* 0xffff000000207812 */ /* 0x000fe200078ec0ff */
[C---:B------:R-:W-:Y:S01]  /*9b70*/  IMAD.U32 R31, R9.reuse, 0x10000, RZ ;  /* 0x00010000091f7824 */ /* 0x040fe200078e00ff */
        /* <DEDUP_REMOVED lines=8> */
[-C--:B------:R-:W-:Y:S01]  /*9c00*/  FMUL.FTZ R28, R29, R4.reuse ;  /* 0x000000041d1c7220 */ /* 0x080fe20000410000 */
[----:B------:R-:W-:Y:S01]  /*9c10*/  FMUL.FTZ R30, R27, R4 ;  /* 0x000000041b1e7220 */ /* 0x000fe20000410000 */
[----:B------:R-:W-:Y:S01]  /*9c20*/  FMUL.FTZ R25, R34, R5 ;  /* 0x0000000522197220 */ /* 0x000fe20000410000 */
[----:B------:R-:W-:Y:S01]  /*9c30*/  LOP3.LUT R7, R7, 0xffff0000, RZ, 0xc0, !PT ;  /* 0xffff000007077812 */ /* 0x000fe200078ec0ff */
[----:B------:R-:W-:Y:S01]  /*9c40*/  FFMA.FTZ R4, R27, R15, -R28 ;  /* 0x0000000f1b047223 */ /* 0x000fe2000001081c */
[C---:B------:R-:W-:Y:S01]  /*9c50*/  FMUL.FTZ R27, R32.reuse, R5 ;  /* 0x00000005201b7220 */ /* 0x040fe20000410000 */
[----:B------:R-:W-:Y:S01]  /*9c60*/  FFMA.FTZ R5, R32, R20, -R25 ;  /* 0x0000001420057223 */ /* 0x000fe20000010819 */
[----:B------:R-:W-:Y:S01]  /*9c70*/  FFMA.FTZ R15, R29, R15, R30 ;  /* 0x0000000f1d0f7223 */ /* 0x000fe2000001001e */
[C---:B------:R-:W-:Y:S01]  /*9c80*/  LOP3.LUT R32, R3.reuse, 0xffff0000, RZ, 0xc0, !PT ;  /* 0xffff000003207812 */ /* 0x040fe200078ec0ff */
[----:B------:R-:W-:-:S02]  /*9c90*/  IMAD.U32 R29, R3, 0x10000, RZ ;  /* 0x00010000031d7824 */ /* 0x000fc400078e00ff */
        /* <DEDUP_REMOVED lines=9> */
[----:B------:R-:W-:Y:S02]  /*9d30*/  F2FP.BF16.F32.PACK_AB R4, R15, R4 ;  /* 0x000000040f04723e */ /* 0x000fe400000010ff */
[----:B------:R-:W-:-:S02]  /*9d40*/  F2FP.BF16.F32.PACK_AB R5, R20, R5 ;  /* 0x000000051405723e */ /* 0x000fc400000010ff */
[----:B------:R-:W-:Y:S02]  /*9d50*/  F2FP.BF16.F32.PACK_AB R6, R21, R6 ;  /* 0x000000061506723e */ /* 0x000fe400000010ff */
[----:B------:R-:W-:-:S05]  /*9d60*/  F2FP.BF16.F32.PACK_AB R7, R24, R7 ;  /* 0x000000071807723e */ /* 0x000fca00000010ff */
[----:B------:R3:W-:Y:S02]  /*9d70*/  STS.128 [R200+0x5000], R4 ;  /* 0x00500004c8007388 */ /* 0x0007e40000000c00 */
.L_x_7122:
[----:B------:R-:W-:Y:S05]  /*9d80*/  BSYNC B1 ;  /* 0x0000000000017941 */ /* 0x000fea0003800000 */
.L_x_7121:
[----:B------:R-:W-:Y:S01]  /*9d90*/  ISETP.GE.AND P0, PT, R219, R10, PT ;  /* 0x0000000adb00720c */ /* 0x000fe20003f06270 */
[----:B------:R-:W-:-:S12]  /*9da0*/  BSSY B1, `(.L_x_7125) ;  /* 0x0000055000017945 */ /* 0x000fd80003800000 */
[----:B------:R-:W-:Y:S05]  /*9db0*/  @P0 BRA `(.L_x_7126) ;  /* 0x00000004004c0947 */ /* 0x000fea0003800000 */
[----:B-123--:R-:W1:Y:S01]  /*9dc0*/  LDC R4, c[0x0][0x3f4] ;  /* 0x0000fd00ff047b82 */ /* 0x00ee620000000800 */
        /* <DEDUP_REMOVED lines=15> */
[----:B------:R-:W-:Y:S01]  /*9ec0*/  IMAD.U32 R24, R7, 0x10000, RZ ;  /* 0x0001000007187824 */ /* 0x000fe200078e00ff */
[----:B------:R-:W-:Y:S01]  /*9ed0*/  SHF.L.U32 R21, R6, 0x10, RZ ;  /* 0x0000001006157819 */ /* 0x000fe200000006ff */
[-C--:B------:R-:W-:Y:S01]  /*9ee0*/  FMUL.FTZ R28, R29, R4.reuse ;  /* 0x000000041d1c7220 */ /* 0x080fe20000410000 */
[C---:B------:R-:W-:Y:S01]  /*9ef0*/  FMUL.FTZ R30, R27.reuse, R4 ;  /* 0x000000041b1e7220 */ /* 0x040fe20000410000 */
[----:B------:R-:W-:Y:S01]  /*9f00*/  FMUL.FTZ R25, R34, R5 ;  /* 0x0000000522197220 */ /* 0x000fe20000410000 */
[----:B------:R-:W-:Y:S01]  /*9f10*/  LOP3.LUT R6, R6, 0xffff0000, RZ, 0xc0, !PT ;  /* 0xffff000006067812 */ /* 0x000fe200078ec0ff */
[----:B------:R-:W-:Y:S01]  /*9f20*/  FFMA.FTZ R4, R27, R15, -R28 ;  /* 0x0000000f1b047223 */ /* 0x000fe2000001081c */
[C---:B------:R-:W-:Y:S01]  /*9f30*/  FMUL.FTZ R27, R32.reuse, R5 ;  /* 0x00000005201b7220 */ /* 0x040fe20000410000 */
[----:B------:R-:W-:Y:S01]  /*9f40*/  LOP3.LUT R7, R7, 0xffff0000, RZ, 0xc0, !PT ;  /* 0xffff000007077812 */ /* 0x000fe200078ec0ff */
        /* <DEDUP_REMOVED lines=18> */
.L_x_7128:
[----:B------:R-:W-:Y:S05]  /*a070*/  BSYNC B2 ;  /* 0x0000000000027941 */ /* 0x000fea0003800000 */
.L_x_7127:
        /* <DEDUP_REMOVED lines=39> */
.L_x_7126:
[----:B------:R-:W-:Y:S05]  /*a2f0*/  BSYNC B1 ;  /* 0x0000000000017941 */ /* 0x000fea0003800000 */
.L_x_7125:
[----:B------:R-:W-:-:S13]  /*a300*/  ISETP.GE.AND P0, PT, R218, R10, PT ;  /* 0x0000000ada00720c */ /* 0x000fda0003f06270 */
[----:B------:R-:W-:Y:S05]  /*a310*/  @P0 BRA `(.L_x_7129) ;  /* 0x0000001c00f40947 */ /* 0x000fea0003800000 */
[----:B-1234-:R-:W1:Y:S01]  /*a320*/  LDC R4, c[0x0][0x3f4] ;  /* 0x0000fd00ff047b82 */ /* 0x01ee620000000800 */
[----:B------:R-:W-:Y:S01]  /*a330*/  BSSY B1, `(.L_x_7130) ;  /* 0x000002a000017945 */ /* 0x000fe20003800000 */
[-C--:B-1----:R-:W-:Y:S02]  /*a340*/  ISETP.GE.AND P0, PT, R18, R4.reuse, PT ;  /* 0x000000041200720c */ /* 0x082fe40003f06270 */
[----:B------:R-:W-:-:S11]  /*a350*/  ISETP.GE.AND P1, PT, R23, R4, PT ;  /* 0x000000041700720c */ /* 0x000fd60003f26270 */
[----:B------:R-:W-:Y:S05]  /*a360*/  @P0 BRA `(.L_x_7131) ;  /* 0x0000000000980947 */ /* 0x000fea0003800000 */
[----:B0-----:R-:W0:Y:S01]  /*a370*/  LDS.128 R4, [R200+0x3000] ;  /* 0x00300000c8047984 */ /* 0x001e220000000c00 */
[----:B------:R-:W-:Y:S01]  /*a380*/  IMAD.U32 R24, R11, 0x10000, RZ ;  /* 0x000100000b187824 */ /* 0x000fe200078e00ff */
[C---:B------:R-:W-:Y:S01]  /*a390*/  LOP3.LUT R29, R13.reuse, 0xffff0000, RZ, 0xc0, !PT ;  /* 0xffff00000d1d7812 */ /* 0x040fe200078ec0ff */
[----:B------:R-:W-:Y:S01]  /*a3a0*/  IMAD.U32 R28, R13, 0x10000, RZ ;  /* 0x000100000d1c7824 */ /* 0x000fe200078e00ff */
        /* <DEDUP_REMOVED lines=11> */
[C---:B------:R-:W-:Y:S01]  /*a460*/  FMUL.FTZ R25, R24.reuse, R4 ;  /* 0x0000000418197220 */ /* 0x040fe20000410000 */
[-C--:B------:R-:W-:Y:S01]  /*a470*/  FMUL.FTZ R20, R29, R5.reuse ;  /* 0x000000051d147220 */ /* 0x080fe20000410000 */
[----:B------:R-:W-:Y:S01]  /*a480*/  LOP3.LUT R7, R7, 0xffff0000, RZ, 0xc0, !PT ;  /* 0xffff000007077812 */ /* 0x000fe200078ec0ff */
[-C--:B------:R-:W-:Y:S01]  /*a490*/  FFMA.FTZ R4, R24, R10.reuse, -R21 ;  /* 0x0000000a18047223 */ /* 0x080fe20000010815 */
[----:B------:R-:W-:Y:S01]  /*a4a0*/  FFMA.FTZ R25, R28, R10, R25 ;  /* 0x0000000a1c197223 */ /* 0x000fe20000010019 */
[C---:B------:R-:W-:Y:S01]  /*a4b0*/  FMUL.FTZ R10, R27.reuse, R5 ;  /* 0x000000051b0a7220 */ /* 0x040fe20000410000 */
[----:B------:R-:W-:Y:S01]  /*a4c0*/  FFMA.FTZ R5, R27, R15, -R20 ;  /* 0x0000000f1b057223 */ /* 0x000fe20000010814 */
[C---:B------:R-:W-:Y:S01]  /*a4d0*/  LOP3.LUT R27, R12.reuse, 0xffff0000, RZ, 0xc0, !PT ;  /* 0xffff00000c1b7812 */ /* 0x040fe200078ec0ff */
[----:B------:R-:W-:-:S02]  /*a4e0*/  IMAD.U32 R21, R12, 0x10000, RZ ;  /* 0x000100000c157824 */ /* 0x000fc400078e00ff */
[-C--:B------:R-:W-:Y:S01]  /*a4f0*/  FMUL.FTZ R12, R31, R6.reuse ;  /* 0x000000061f0c7220 */ /* 0x080fe20000410000 */
[----:B------:R-:W-:Y:S01]  /*a500*/  FMUL.FTZ R20, R33, R7 ;  /* 0x0000000721147220 */ /* 0x000fe20000410000 */
[----:B------:R-:W-:Y:S01]  /*a510*/  FFMA.FTZ R10, R29, R15, R10 ;  /* 0x0000000f1d0a7223 */ /* 0x000fe2000001000a */
        /* <DEDUP_REMOVED lines=11> */
.L_x_7131:
[----:B------:R-:W-:Y:S05]  /*a5d0*/  BSYNC B1 ;  /* 0x0000000000017941 */ /* 0x000fea0003800000 */
.L_x_7130:
        /* <DEDUP_REMOVED lines=15> */
[-C--:B------:R-:W-:Y:S01]  /*a6d0*/  FMUL.FTZ R12, R25, R5.reuse ;  /* 0x00000005190c7220 */ /* 0x080fe20000410000 */
[----:B------:R-:W-:Y:S01]  /*a6e0*/  LOP3.LUT R7, R7, 0xffff0000, RZ, 0xc0, !PT ;  /* 0xffff000007077812 */ /* 0x000fe200078ec0ff */
[-C--:B------:R-:W-:Y:S01]  /*a6f0*/  FFMA.FTZ R4, R14, R10.reuse, -R13 ;  /* 0x0000000a0e047223 */ /* 0x080fe2000001080d */
[----:B------:R-:W-:Y:S01]  /*a700*/  FFMA.FTZ R15, R20, R10, R15 ;  /* 0x0000000a140f7223 */ /* 0x000fe2000001000f */
[C---:B------:R-:W-:Y:S01]  /*a710*/  FMUL.FTZ R10, R21.reuse, R5 ;  /* 0x00000005150a7220 */ /* 0x040fe20000410000 */
[----:B------:R-:W-:Y:S01]  /*a720*/  LOP3.LUT R6, R6, 0xffff0000, RZ, 0xc0, !PT ;  /* 0xffff000006067812 */ /* 0x000fe200078ec0ff */
[----:B------:R-:W-:Y:S01]  /*a730*/  FFMA.FTZ R5, R21, R11, -R12 ;  /* 0x0000000b15057223 */ /* 0x000fe2000001080c */
[----:B------:R-:W-:Y:S01]  /*a740*/  LOP3.LUT R14, R3, 0xffff0000, RZ, 0xc0, !PT ;  /* 0xffff0000030e7812 */ /* 0x000fe200078ec0ff */
[----:B------:R-:W-:-:S02]  /*a750*/  IMAD.U32 R20, R9, 0x10000, RZ ;  /* 0x0001000009147824 */ /* 0x000fc400078e00ff */
        /* <DEDUP_REMOVED lines=16> */
.L_x_7111:
[----:B------:R-:W-:-:S03]  /*a860*/  UMOV UR4, 0xffffffff ;  /* 0xffffffff00047882 */ /* 0x000fc60000000000 */
[----:B------:R-:W-:Y:S05]  /*a870*/  BRA.DIV UR4, `(.L_x_7132) ;  /* 0x0000010604987947 */ /* 0x000fea000b800000 */
[----:B------:R1:W2:Y:S04]  /*a880*/  SHFL.IDX PT, R0, R25, RZ, 0x181f ;  /* 0x00181fff19007589 */ /* 0x0002a800000e0000 */
[----:B------:R1:W4:Y:S04]  /*a890*/  SHFL.IDX PT, R3, R24, RZ, 0x181f ;  /* 0x00181fff18037589 */ /* 0x00032800000e0000 */
[----:B------:R1:W0:Y:S04]  /*a8a0*/  SHFL.IDX PT, R20, R28, RZ, 0x181f ;  /* 0x00181fff1c147589 */ /* 0x00022800000e0000 */
[----:B------:R1:W0:Y:S02]  /*a8b0*/  SHFL.IDX PT, R14, R27, RZ, 0x181f ;  /* 0x00181fff1b0e7589 */ /* 0x00022400000e0000 */
.L_x_7377:
[----:B------:R-:W-:Y:S01]  /*a8c0*/  ULDC UR4, c[0x0][0x448] ;  /* 0x0001120000047ab9 */ /* 0x000fe20000000800 */
[----:B---3--:R-:W3:Y:S01]  /*a8d0*/  LDC R13, c[0x0][0x3f4] ;  /* 0x0000fd00ff0d7b82 */ /* 0x008ee20000000800 */
[----:B------:R-:W-:Y:S01]  /*a8e0*/  IMAD R12, R95, UR4, RZ ;  /* 0x000000045f0c7c24 */ /* 0x000fe2000f8e02ff */
[----:B------:R-:W-:Y:S01]  /*a8f0*/  LEA.HI R4, R207, R207, RZ, 0x1 ;  /* 0x000000cfcf047211 */ /* 0x000fe200078f08ff */
[----:B------:R-:W-:Y:S01]  /*a900*/  BSSY B1, `(.L_x_7133) ;  /* 0x0000016000017945 */ /* 0x000fe20003800000 */
[----:B------:R-:W-:Y:S02]  /*a910*/  CS2R R6, SRZ ;  /* 0x0000000000067805 */ /* 0x000fe4000001ff00 */
[----:B------:R-:W-:Y:S02]  /*a920*/  CS2R R8, SRZ ;  /* 0x0000000000087805 */ /* 0x000fe4000001ff00 */
[----:B------:R-:W-:Y:S02]  /*a930*/  ISETP.GE.AND P0, PT, R5, R12, PT ;  /* 0x0000000c0500720c */ /* 0x000fe40003f06270 */
[----:B------:R-:W-:-:S02]  /*a940*/  CS2R R10, SRZ ;  /* 0x00000000000a7805 */ /* 0x000fc4000001ff00 */
[----:B------:R-:W-:-:S05]  /*a950*/  LOP3.LUT R4, R4, 0xfffffffe, RZ, 0xc0, !PT ;  /* 0xfffffffe04047812 */ /* 0x000fca00078ec0ff */
[----:B-1----:R-:W-:Y:S01]  /*a960*/  IMAD.IADD R27, R207, 0x1, -R4 ;  /* 0x00000001cf1b7824 */ /* 0x002fe200078e0a04 */
[----:B------:R-:W-:-:S04]  /*a970*/  CS2R R4, SRZ ;  /* 0x0000000000047805 */ /* 0x000fc8000001ff00 */
[----:B------:R-:W-:Y:S01]  /*a980*/  SHF.L.U32 R27, R27, 0x1f, RZ ;  /* 0x0000001f1b1b7819 */ /* 0x000fe200000006ff */
[----:B------:R-:W-:Y:S06]  /*a990*/  @P0 BRA `(.L_x_7134) ;  /* 0x0000000000300947 */ /* 0x000fec0003800000 */
[----:B------:R-:W-:Y:S01]  /*a9a0*/  ULDC UR4, c[0x0][0x3f4] ;  /* 0x0000fd0000047ab9 */ /* 0x000fe20000000800 */
[C---:B------:R-:W-:Y:S01]  /*a9b0*/  IMAD.SHL.U32 R15, R16.reuse, 0x2, RZ ;  /* 0x00000002100f7824 */ /* 0x040fe200078e00ff */
[C---:B------:R-:W-:Y:S02]  /*a9c0*/  ISETP.GE.AND P2, PT, R16.reuse, UR4, PT ;  /* 0x0000000410007c0c */ /* 0x040fe4000bf46270 */
[----:B------:R-:W-:Y:S02]  /*a9d0*/  SHF.L.U64.HI R5, R16, 0x1, R17 ;  /* 0x0000000110057819 */ /* 0x000fe40000010211 */
[-C--:B----4-:R-:W-:Y:S02]  /*a9e0*/  IADD3 R24, P0, R3, R15.reuse, RZ ;  /* 0x0000000f03187210 */ /* 0x090fe40007f1e0ff */
[----:B0-----:R-:W-:-:S03]  /*a9f0*/  IADD3 R14, P1, R14, R15, RZ ;  /* 0x0000000f0e0e7210 */ /* 0x001fc60007f3e0ff */
[--C-:B--2---:R-:W-:Y:S02]  /*aa00*/  IMAD.X R25, R0, 0x1, R5.reuse, P0 ;  /* 0x0000000100197824 */ /* 0x104fe400000e0605 */
[----:B------:R-:W-:Y:S01]  /*aa10*/  IMAD.X R15, R20, 0x1, R5, P1 ;  /* 0x00000001140f7824 */ /* 0x000fe200008e0605 */
[----:B------:R-:W-:Y:S01]  /*aa20*/  CS2R R4, SRZ ;  /* 0x0000000000047805 */ /* 0x000fe2000001ff00 */
[----:B------:R-:W-:Y:S06]  /*aa30*/  @P2 BRA `(.L_x_7134) ;  /* 0x0000000000082947 */ /* 0x000fec0003800000 */
[----:B------:R1:W5:Y:S04]  /*aa40*/  LD.E.128 R4, desc[UR38][R24.64] ;  /* 0x0000002618047980 */ /* 0x000368000c101d00 */
[----:B------:R1:W5:Y:S02]  /*aa50*/  LD.E.128 R8, desc[UR38][R14.64] ;  /* 0x000000260e087980 */ /* 0x000364000c101d00 */
.L_x_7134:
[----:B------:R-:W-:Y:S05]  /*aa60*/  BSYNC B1 ;  /* 0x0000000000017941 */ /* 0x000fea0003800000 */
.L_x_7133:
[----:B------:R-:W3:Y:S01]  /*aa70*/  SYNCS.PHASECHK.TRANS64.TRYWAIT P4, [R156+URZ+0x28800], R27 ;  /* 0x0288001b9c0075a7 */ /* 0x000ee2000808017f */
[----:B--2---:R-:W-:Y:S01]  /*aa80*/  IMAD R0, R41, -0x80, R12 ;  /* 0xffffff8029007824 */ /* 0x004fe200078e020c */
[--C-:B-----5:R-:W-:Y:S01]  /*aa90*/  SHF.R.U64 R29, R6, 0x10, R7.reuse ;  /* 0x00000010061d7819 */ /* 0x120fe20000001207 */
[----:B----4-:R-:W-:Y:S01]  /*aaa0*/  IMAD.MOV.U32 R3, RZ, RZ, R4 ;  /* 0x000000ffff037224 */ /* 0x010fe200078e0004 */
[--C-:B-1----:R-:W-:Y:S01]  /*aab0*/  SHF.R.U32.HI R25, RZ, 0x10, R7.reuse ;  /* 0x00000010ff197819 */ /* 0x102fe20000011607 */
[----:B0-----:R-:W-:Y:S01]  /*aac0*/  IMAD.MOV.U32 R14, RZ, RZ, R7 ;  /* 0x000000ffff0e7224 */ /* 0x001fe200078e0007 */
[----:B------:R-:W-:Y:S01]  /*aad0*/  MOV R15, R8 ;  /* 0x00000008000f7202 */ /* 0x000fe20000000f00 */
[--C-:B------:R-:W-:Y:S01]  /*aae0*/  IMAD.MOV.U32 R12, RZ, RZ, R5.reuse ;  /* 0x000000ffff0c7224 */ /* 0x100fe200078e0005 */
[----:B------:R-:W-:Y:S01]  /*aaf0*/  SHF.R.U64 R28, R4, 0x10, R5 ;  /* 0x00000010041c7819 */ /* 0x000fe20000001205 */
[--C-:B------:R-:W-:Y:S01]  /*ab00*/  IMAD.MOV.U32 R20, RZ, RZ, R9.reuse ;  /* 0x000000ffff147224 */ /* 0x100fe200078e0009 */
[--C-:B------:R-:W-:Y:S01]  /*ab10*/  SHF.R.U64 R8, R8, 0x10, R9.reuse ;  /* 0x0000001008087819 */ /* 0x100fe20000001209 */
[----:B------:R-:W-:Y:S01]  /*ab20*/  IMAD.MOV.U32 R4, RZ, RZ, R6 ;  /* 0x000000ffff047224 */ /* 0x000fe200078e0006 */
[----:B------:R-:W-:Y:S01]  /*ab30*/  SHF.R.U32.HI R7, RZ, 0x10, R9 ;  /* 0x00000010ff077819 */ /* 0x000fe20000011609 */
[----:B------:R-:W-:Y:S01]  /*ab40*/  IMAD.MOV.U32 R21, RZ, RZ, R10 ;  /* 0x000000ffff157224 */ /* 0x000fe200078e000a */
[----:B------:R-:W-:Y:S01]  /*ab50*/  SHF.R.U32.HI R31, RZ, 0x10, R5 ;  /* 0x00000010ff1f7819 */ /* 0x000fe20000011605 */
[----:B------:R-:W-:Y:S01]  /*ab60*/  IMAD.MOV.U32 R24, RZ, RZ, R11 ;  /* 0x000000ffff187224 */ /* 0x000fe200078e000b */
[----:B---3--:R-:W-:Y:S01]  /*ab70*/  ISETP.GE.AND P0, PT, R16, R13, PT ;  /* 0x0000000d1000720c */ /* 0x008fe20003f06270 */
[----:B------:R-:W-:Y:S01]  /*ab80*/  BSSY B1, `(.L_x_7135) ;  /* 0x0000011000017945 */ /* 0x000fe20003800000 */
[----:B------:R-:W-:-:S02]  /*ab90*/  VIMNMX R9, R0, 0x80, PT ;  /* 0x0000008000097848 */ /* 0x000fc40003fe0100 */
[--C-:B------:R-:W-:Y:S02]  /*aba0*/  SHF.R.U64 R6, R10, 0x10, R11.reuse ;  /* 0x000000100a067819 */ /* 0x100fe4000000120b */
[----:B------:R-:W-:Y:S02]  /*abb0*/  SHF.R.U32.HI R5, RZ, 0x10, R11 ;  /* 0x00000010ff057819 */ /* 0x000fe4000001160b */
[----:B------:R-:W-:Y:S02]  /*abc0*/  PRMT R0, R3, 0x5410, R28 ;  /* 0x0000541003007816 */ /* 0x000fe4000000001c */
[-C--:B------:R-:W-:Y:S02]  /*abd0*/  ISETP.GE.OR P3, PT, R153, R9.reuse, P0 ;  /* 0x000000099900720c */ /* 0x080fe40000766670 */
[-C--:B------:R-:W-:Y:S02]  /*abe0*/  ISETP.GE.OR P2, PT, R220, R9.reuse, P0 ;  /* 0x00000009dc00720c */ /* 0x080fe40000746670 */
[----:B------:R-:W-:-:S02]  /*abf0*/  ISETP.GE.OR P1, PT, R219, R9, P0 ;  /* 0x00000009db00720c */ /* 0x000fc40000726670 */
[----:B------:R-:W-:Y:S02]  /*ac00*/  PRMT R3, R12, 0x5410, R31 ;  /* 0x000054100c037816 */ /* 0x000fe4000000001f */
[----:B------:R-:W-:Y:S02]  /*ac10*/  ISETP.GE.OR P0, PT, R218, R9, P0 ;  /* 0x00000009da00720c */ /* 0x000fe40000706670 */
[----:B------:R-:W-:Y:S02]  /*ac20*/  PRMT R12, R4, 0x5410, R29 ;  /* 0x00005410040c7816 */ /* 0x000fe4000000001d */
[----:B------:R-:W-:Y:S02]  /*ac30*/  PRMT R14, R14, 0x5410, R25 ;  /* 0x000054100e0e7816 */ /* 0x000fe40000000019 */
[----:B------:R-:W-:Y:S02]  /*ac40*/  PRMT R15, R15, 0x5410, R8 ;  /* 0x000054100f0f7816 */ /* 0x000fe40000000008 */
[----:B------:R-:W-:-:S02]  /*ac50*/  PRMT R20, R20, 0x5410, R7 ;  /* 0x0000541014147816 */ /* 0x000fc40000000007 */
[----:B------:R-:W-:Y:S02]  /*ac60*/  PRMT R21, R21, 0x5410, R6 ;  /* 0x0000541015157816 */ /* 0x000fe40000000006 */
[----:B------:R-:W-:Y:S01]  /*ac70*/  PRMT R24, R24, 0x5410, R5 ;  /* 0x0000541018187816 */ /* 0x000fe20000000005 */
[----:B------:R-:W-:Y:S06]  /*ac80*/  @!P4 BRA `(.L_x_7136) ;  /* 0x000001040004c947 */ /* 0x000fec0003800000 */
.L_x_7378:
[----:B------:R-:W-:Y:S05]  /*ac90*/  BSYNC B1 ;  /* 0x0000000000017941 */ /* 0x000fea0003800000 */
.L_x_7135:
[----:B------:R-:W-:Y:S04]  /*aca0*/  BSSY B1, `(.L_x_7137) ;  /* 0x0000059000017945 */ /* 0x000fe80003800000 */
[----:B------:R-:W-:Y:S05]  /*acb0*/  @P3 BRA `(.L_x_7138) ;  /* 0x00000004005c3947 */ /* 0x000fea0003800000 */
[----:B------:R-:W-:Y:S01]  /*acc0*/  LEA.HI R4, R13, R202, RZ, 0x1d ;  /* 0x000000ca0d047211 */ /* 0x000fe200078fe8ff */
[C---:B------:R-:W-:Y:S01]  /*acd0*/  IMAD.U32 R38, R15.reuse, 0x10000, RZ ;  /* 0x000100000f267824 */ /* 0x040fe200078e00ff */
[----:B------:R-:W-:Y:S01]  /*ace0*/  LOP3.LUT R35, R15, 0xffff0000, RZ, 0xc0, !PT ;  /* 0xffff00000f237812 */ /* 0x000fe200078ec0ff */
[----:B------:R-:W-:Y:S01]  /*acf0*/  IMAD.U32 R36, R0, 0x10000, RZ ;  /* 0x0001000000247824 */ /* 0x000fe200078e00ff */
[----:B------:R-:W-:Y:S01]  /*ad00*/  SHF.R.S32.HI R7, RZ, 0x1f, R4 ;  /* 0x0000001fff077819 */ /* 0x000fe20000011404 */
[----:B------:R-:W-:Y:S02]  /*ad10*/  IMAD.SHL.U32 R5, R4, 0x8, RZ ;  /* 0x0000000804057824 */ /* 0x000fe400078e00ff */
[----:B------:R-:W-:Y:S01]  /*ad20*/  IMAD.U32 R37, R20, 0x10000, RZ ;  /* 0x0001000014257824 */ /* 0x000fe200078e00ff */
[----:B------:R-:W-:Y:S02]  /*ad30*/  LEA.HI R7, R7, R4, RZ, 0x3 ;  /* 0x0000000407077211 */ /* 0x000fe400078f18ff */
[----:B------:R-:W-:-:S03]  /*ad40*/  LOP3.LUT R5, R5, 0x38, RZ, 0xc0, !PT ;  /* 0x0000003805057812 */ /* 0x000fc600078ec0ff */
[----:B------:R-:W-:Y:S01]  /*ad50*/  IMAD.SHL.U32 R7, R7, 0x400, RZ ;  /* 0x0000040007077824 */ /* 0x000fe200078e00ff */
[----:B------:R-:W-:-:S04]  /*ad60*/  LOP3.LUT R5, R5, 0x1c0, R228, 0xf8, !PT ;  /* 0x000001c005057812 */ /* 0x000fc800078ef8e4 */
        /* <DEDUP_REMOVED lines=17> */
[----:B------:R-:W-:Y:S01]  /*ae80*/  SHF.L.U32 R32, R9, 0x10, RZ ;  /* 0x0000001009207819 */ /* 0x000fe200000006ff */
        /* <DEDUP_REMOVED lines=9> */
[C---:B------:R-:W-:Y:S01]  /*af20*/  FMUL.FTZ R31, R32.reuse, R37 ;  /* 0x00000025201f7220 */ /* 0x040fe20000410000 */
        /* <DEDUP_REMOVED lines=10> */
[C---:B------:R-:W-:Y:S01]  /*afd0*/  FMUL.FTZ R28, R33.reuse, R8 ;  /* 0x00000008211c7220 */ /* 0x040fe20000410000 */
[-C--:B------:R-:W-:Y:S01]  /*afe0*/  FMUL.FTZ R38, R33, R4.reuse ;  /* 0x0000000421267220 */ /* 0x080fe20000410000 */
[----:B------:R-:W-:Y:S01]  /*aff0*/  FMUL.FTZ R10, R10, R27 ;  /* 0x0000001b0a0a7220 */ /* 0x000fe20000410000 */
[----:B------:R-:W-:Y:S02]  /*b000*/  IMAD.U32 R34, R11, 0x10000, RZ ;  /* 0x000100000b227824 */ /* 0x000fe400078e00ff */
[C---:B------:R-:W-:Y:S01]  /*b010*/  FFMA.FTZ R37, R29.reuse, R4, -R28 ;  /* 0x000000041d257223 */ /* 0x040fe2000001081c */
[----:B------:R-:W-:Y:S02]  /*b020*/  IMAD.U32 R33, R24, 0x10000, RZ ;  /* 0x0001000018217824 */ /* 0x000fe400078e00ff */
[----:B------:R-:W-:Y:S01]  /*b030*/  FFMA.FTZ R38, R29, R8, R38 ;  /* 0x000000081d267223 */ /* 0x000fe20000010026 */
[----:B------:R-:W-:-:S02]  /*b040*/  IMAD.U32 R31, R14, 0x10000, RZ ;  /* 0x000100000e1f7824 */ /* 0x000fc400078e00ff */
[----:B------:R-:W-:Y:S01]  /*b050*/  FFMA.FTZ R35, R6, R35, R10 ;  /* 0x0000002306237223 */ /* 0x000fe2000001000a */
[----:B------:R-:W-:Y:S01]  /*b060*/  LOP3.LUT R9, R9, 0xffff0000, RZ, 0xc0, !PT ;  /* 0xffff000009097812 */ /* 0x000fe200078ec0ff */
[----:B------:R-:W-:Y:S01]  /*b070*/  FMUL.FTZ R29, R34, R33 ;  /* 0x00000021221d7220 */ /* 0x000fe20000410000 */
[----:B------:R-:W-:Y:S01]  /*b080*/  LOP3.LUT R11, R11, 0xffff0000, RZ, 0xc0, !PT ;  /* 0xffff00000b0b7812 */ /* 0x000fe200078ec0ff */
[----:B------:R-:W-:Y:S01]  /*b090*/  FFMA.FTZ R44, R6, R27, -R43 ;  /* 0x0000001b062c7223 */ /* 0x000fe2000001082b */
[----:B------:R-:W-:Y:S01]  /*b0a0*/  LOP3.LUT R8, R20, 0xffff0000, RZ, 0xc0, !PT ;  /* 0xffff000014087812 */ /* 0x000fe200078ec0ff */
[-C--:B------:R-:W-:Y:S01]  /*b0b0*/  FMUL.FTZ R27, R34, R31.reuse ;  /* 0x0000001f221b7220 */ /* 0x080fe20000410000 */
[----:B------:R-:W-:Y:S01]  /*b0c0*/  LOP3.LUT R10, R24, 0xffff0000, RZ, 0xc0, !PT ;  /* 0xffff0000180a7812 */ /* 0x000fe200078ec0ff */
[C---:B------:R-:W-:Y:S01]  /*b0d0*/  FFMA.FTZ R29, R30.reuse, R31, -R29 ;  /* 0x0000001f1e1d7223 */ /* 0x040fe2000001081d */
        /* <DEDUP_REMOVED lines=21> */
.L_x_7138:
[----:B------:R-:W-:Y:S05]  /*b230*/  BSYNC B1 ;  /* 0x0000000000017941 */ /* 0x000fea0003800000 */
.L_x_7137:
[----:B------:R-:W-:Y:S04]  /*b240*/  BSSY B1, `(.L_x_7139) ;  /* 0x0000059000017945 */ /* 0x000fe80003800000 */
[----:B------:R-:W-:Y:S05]  /*b250*/  @P2 BRA `(.L_x_7140) ;  /* 0x00000004005c2947 */ /* 0x000fea0003800000 */
[----:B-1----:R-:W-:Y:S01]  /*b260*/  LEA.HI R4, R13, R202, RZ, 0x1d ;  /* 0x000000ca0d047211 */ /* 0x002fe200078fe8ff */
[C---:B------:R-:W-:Y:S01]  /*b270*/  IMAD.U32 R37, R15.reuse, 0x10000, RZ ;  /* 0x000100000f257824 */ /* 0x040fe200078e00ff */
[----:B------:R-:W-:Y:S01]  /*b280*/  SHF.R.U32.HI R7, RZ, 0x3, R193 ;  /* 0x00000003ff077819 */ /* 0x000fe200000116c1 */
[----:B------:R-:W-:Y:S01]  /*b290*/  IMAD.U32 R35, R0, 0x10000, RZ ;  /* 0x0001000000237824 */ /* 0x000fe200078e00ff */
[----:B------:R-:W-:Y:S01]  /*b2a0*/  SHF.R.S32.HI R5, RZ, 0x1f, R4 ;  /* 0x0000001fff057819 */ /* 0x000fe20000011404 */
[----:B------:R-:W-:Y:S01]  /*b2b0*/  IMAD.SHL.U32 R6, R4, 0x8, RZ ;  /* 0x0000000804067824 */ /* 0x000fe200078e00ff */
[----:B------:R-:W-:Y:S01]  /*b2c0*/  LOP3.LUT R44, R15, 0xffff0000, RZ, 0xc0, !PT ;  /* 0xffff00000f2c7812 */ /* 0x000fe200078ec0ff */
[----:B------:R-:W-:Y:S01]  /*b2d0*/  IMAD.U32 R42, R3, 0x10000, RZ ;  /* 0x00010000032a7824 */ /* 0x000fe200078e00ff */
[----:B------:R-:W-:Y:S01]  /*b2e0*/  LEA.HI R5, R5, R4, RZ, 0x3 ;  /* 0x0000000405057211 */ /* 0x000fe200078f18ff */
[----:B------:R-:W-:Y:S01]  /*b2f0*/  IMAD.U32 R41, R21, 0x10000, RZ ;  /* 0x0001000015297824 */ /* 0x000fe200078e00ff */
[----:B------:R-:W-:Y:S01]  /*b300*/  LOP3.LUT R4, R193, 0x38, R6, 0xf8, !PT ;  /* 0x00000038c1047812 */ /* 0x000fe200078ef806 */
[----:B------:R-:W-:Y:S01]  /*b310*/  IMAD.U32 R39, R12, 0x10000, RZ ;  /* 0x000100000c277824 */ /* 0x000fe200078e00ff */
[----:B------:R-:W-:-:S02]  /*b320*/  SHF.L.U32 R5, R5, 0xa, RZ ;  /* 0x0000000a05057819 */ /* 0x000fc400000006ff */
[----:B------:R-:W-:Y:S02]  /*b330*/  LOP3.LUT R4, R4, R7, RZ, 0x3c, !PT ;  /* 0x0000000704047212 */ /* 0x000fe400078e3cff */
[----:B------:R-:W-:Y:S02]  /*b340*/  LOP3.LUT R5, R5, 0x7fffe000, RZ, 0xc0, !PT ;  /* 0x7fffe00005057812 */ /* 0x000fe400078ec0ff */
[----:B------:R-:W-:Y:S02]  /*b350*/  LOP3.LUT R40, R0, 0xffff0000, RZ, 0xc0, !PT ;  /* 0xffff000000287812 */ /* 0x000fe400078ec0ff */
[----:B------:R-:W-:Y:S02]  /*b360*/  IADD3 R9, R4, R5, R197 ;  /* 0x0000000504097210 */ /* 0x000fe40007ffe0c5 */
[----:B------:R-:W0:Y:S01]  /*b370*/  LDS.128 R4, [R217] ;  /* 0x00000000d9047984 */ /* 0x000e220000000c00 */
[C---:B------:R-:W-:Y:S02]  /*b380*/  SHF.L.U32 R46, R20.reuse, 0x10, RZ ;  /* 0x00000010142e7819 */ /* 0x040fe400000006ff */
[----:B------:R-:W-:Y:S01]  /*b390*/  IMAD R25, R9, 0x2, R156 ;  /* 0x0000000209197824 */ /* 0x000fe200078e029c */
[----:B------:R-:W-:-:S02]  /*b3a0*/  LOP3.LUT R47, R20, 0xffff0000, RZ, 0xc0, !PT ;  /* 0xffff0000142f7812 */ /* 0x000fc400078ec0ff */
[----:B------:R-:W-:Y:S02]  /*b3b0*/  LOP3.LUT R49, R24, 0xffff0000, RZ, 0xc0, !PT ;  /* 0xffff000018317812 */ /* 0x000fe400078ec0ff */
[----:B------:R-:W1:Y:S01]  /*b3c0*/  LDS.128 R8, [R25+0x10400] ;  /* 0x0104000019087984 */ /* 0x000e620000000c00 */
        /* <DEDUP_REMOVED lines=21> */
[-C--:B------:R-:W-:Y:S01]  /*b520*/  FMUL.FTZ R35, R46, R32.reuse ;  /* 0x000000202e237220 */ /* 0x080fe20000410000 */
[----:B------:R-:W-:Y:S01]  /*b530*/  FMUL.FTZ R37, R42, R32 ;  /* 0x000000202a257220 */ /* 0x000fe20000410000 */
[-C--:B------:R-:W-:Y:S01]  /*b540*/  FFMA.FTZ R31, R40, R4.reuse, -R31 ;  /* 0x00000004281f7223 */ /* 0x080fe2000001081f */
[----:B------:R-:W-:Y:S01]  /*b550*/  FFMA.FTZ R27, R44, R4, R27 ;  /* 0x000000042c1b7223 */ /* 0x000fe2000001001b */
[----:B------:R-:W-:Y:S01]  /*b560*/  LOP3.LUT R10, R10, 0xffff0000, RZ, 0xc0, !PT ;  /* 0xffff00000a0a7812 */ /* 0x000fe200078ec0ff */
[-C--:B------:R-:W-:Y:S01]  /*b570*/  FMUL.FTZ R4, R41, R33.reuse ;  /* 0x0000002129047220 */ /* 0x080fe20000410000 */
[----:B------:R-:W-:Y:S01]  /*b580*/  LOP3.LUT R32, R12, 0xffff0000, RZ, 0xc0, !PT ;  /* 0xffff00000c207812 */ /* 0x000fe200078ec0ff */
[-C--:B------:R-:W-:Y:S01]  /*b590*/  FFMA.FTZ R35, R42, R28.reuse, -R35 ;  /* 0x0000001c2a237223 */ /* 0x080fe20000010823 */
[----:B------:R-:W-:Y:S01]  /*b5a0*/  LOP3.LUT R40, R21, 0xffff0000, RZ, 0xc0, !PT ;  /* 0xffff000015287812 */ /* 0x000fe200078ec0ff */
[----:B------:R-:W-:Y:S01]  /*b5b0*/  FFMA.FTZ R37, R46, R28, R37 ;  /* 0x0000001c2e257223 */ /* 0x000fe20000010025 */
[----:B------:R-:W-:Y:S01]  /*b5c0*/  FMUL.FTZ R28, R39, R33 ;  /* 0x00000021271c7220 */ /* 0x000fe20000410000 */
[----:B------:R-:W-:-:S02]  /*b5d0*/  IMAD.U32 R34, R11, 0x10000, RZ ;  /* 0x000100000b227824 */ /* 0x000fc400078e00ff */
[-C--:B------:R-:W-:Y:S01]  /*b5e0*/  FFMA.FTZ R8, R39, R29.reuse, -R4 ;  /* 0x0000001d27087223 */ /* 0x080fe20000010804 */
[----:B------:R-:W-:Y:S02]  /*b5f0*/  IMAD.U32 R42, R24, 0x10000, RZ ;  /* 0x00010000182a7824 */ /* 0x000fe400078e00ff */
[-C--:B------:R-:W-:Y:S01]  /*b600*/  FMUL.FTZ R33, R40, R10.reuse ;  /* 0x0000000a28217220 */ /* 0x080fe20000410000 */
[----:B------:R-:W-:Y:S01]  /*b610*/  FMUL.FTZ R39, R32, R10 ;  /* 0x0000000a20277220 */ /* 0x000fe20000410000 */
[----:B------:R-:W-:Y:S01]  /*b620*/  FFMA.FTZ R10, R41, R29, R28 ;  /* 0x0000001d290a7223 */ /* 0x000fe2000001001c */
[----:B------:R-:W-:Y:S01]  /*b630*/  LOP3.LUT R11, R11, 0xffff0000, RZ, 0xc0, !PT ;  /* 0xffff00000b0b7812 */ /* 0x000fe200078ec0ff */
[----:B------:R-:W-:Y:S02]  /*b640*/  IMAD.U32 R4, R14, 0x10000, RZ ;  /* 0x000100000e047824 */ /* 0x000fe400078e00ff */
[----:B------:R-:W-:Y:S01]  /*b650*/  FMUL.FTZ R29, R42, R34 ;  /* 0x000000222a1d7220 */ /* 0x000fe20000410000 */
[-C--:B------:R-:W-:Y:S01]  /*b660*/  FFMA.FTZ R33, R32, R6.reuse, -R33 ;  /* 0x0000000620217223 */ /* 0x080fe20000010821 */
[----:B------:R-:W-:Y:S01]  /*b670*/  FFMA.FTZ R39, R40, R6, R39 ;  /* 0x0000000628277223 */ /* 0x000fe20000010027 */
[C---:B------:R-:W-:Y:S01]  /*b680*/  FMUL.FTZ R41, R4.reuse, R34 ;  /* 0x0000002204297220 */ /* 0x040fe20000410000 */
[-C--:B------:R-:W-:Y:S01]  /*b690*/  FFMA.FTZ R29, R4, R30.reuse, -R29 ;  /* 0x0000001e041d7223 */ /* 0x080fe2000001081d */
[----:B------:R-:W-:Y:S01]  /*b6a0*/  FMUL.FTZ R4, R47, R9 ;  /* 0x000000092f047220 */ /* 0x000fe20000410000 */
[----:B------:R-:W-:Y:S01]  /*b6b0*/  FMUL.FTZ R32, R49, R11 ;  /* 0x0000000b31207220 */ /* 0x000fe20000410000 */
[----:B------:R-:W-:Y:S01]  /*b6c0*/  FMUL.FTZ R6, R43, R9 ;  /* 0x000000092b067220 */ /* 0x000fe20000410000 */
[----:B------:R-:W-:Y:S01]  /*b6d0*/  FMUL.FTZ R34, R45, R11 ;  /* 0x0000000b2d227220 */ /* 0x000fe20000410000 */
        /* <DEDUP_REMOVED lines=15> */
.L_x_7140:
[----:B------:R-:W-:Y:S05]  /*b7d0*/  BSYNC B1 ;  /* 0x0000000000017941 */ /* 0x000fea0003800000 */
.L_x_7139:
[----:B------:R-:W-:Y:S04]  /*b7e0*/  BSSY B1, `(.L_x_7141) ;  /* 0x0000059000017945 */ /* 0x000fe80003800000 */
[----:B------:R-:W-:Y:S05]  /*b7f0*/  @P1 BRA `(.L_x_7142) ;  /* 0x00000004005c1947 */ /* 0x000fea0003800000 */
[----:B-12---:R-:W-:Y:S01]  /*b800*/  LEA.HI R4, R13, R202, RZ, 0x1d ;  /* 0x000000ca0d047211 */ /* 0x006fe200078fe8ff */
        /* <DEDUP_REMOVED lines=11> */
[----:B------:R-:W-:Y:S01]  /*b8c0*/  LOP3.LUT R40, R0, 0xffff0000, RZ, 0xc0, !PT ;  /* 0xffff000000287812 */ /* 0x000fe200078ec0ff */
[----:B------:R-:W-:Y:S01]  /*b8d0*/  IMAD.SHL.U32 R7, R7, 0x400, RZ ;  /* 0x0000040007077824 */ /* 0x000fe200078e00ff */
[----:B------:R-:W-:Y:S01]  /*b8e0*/  LOP3.LUT R5, R4, R6, RZ, 0x3c, !PT ;  /* 0x0000000604057212 */ /* 0x000fe200078e3cff */
[----:B------:R-:W-:Y:S01]  /*b8f0*/  IMAD.U32 R39, R12, 0x10000, RZ ;  /* 0x000100000c277824 */ /* 0x000fe200078e00ff */
[----:B------:R-:W-:-:S02]  /*b900*/  LOP3.LUT R47, R20, 0xffff0000, RZ, 0xc0, !PT ;  /* 0xffff0000142f7812 */ /* 0x000fc400078ec0ff */
[----:B------:R-:W-:Y:S02]  /*b910*/  LOP3.LUT R7, R7, 0x7fffe000, RZ, 0xc0, !PT ;  /* 0x7fffe00007077812 */ /* 0x000fe400078ec0ff */
[----:B------:R-:W-:Y:S02]  /*b920*/  LOP3.LUT R49, R24, 0xffff0000, RZ, 0xc0, !PT ;  /* 0xffff000018317812 */ /* 0x000fe400078ec0ff */
[----:B------:R-:W-:Y:S02]  /*b930*/  IADD3 R9, R5, R7, R196 ;  /* 0x0000000705097210 */ /* 0x000fe40007ffe0c4 */
[----:B------:R-:W0:Y:S01]  /*b940*/  LDS.128 R4, [R216] ;  /* 0x00000000d8047984 */ /* 0x000e220000000c00 */
[----:B------:R-:W-:Y:S02]  /*b950*/  LOP3.LUT R43, R3, 0xffff0000, RZ, 0xc0, !PT ;  /* 0xffff0000032b7812 */ /* 0x000fe400078ec0ff */
[----:B------:R-:W-:Y:S01]  /*b960*/  IMAD R25, R9, 0x2, R156 ;  /* 0x0000000209197824 */ /* 0x000fe200078e029c */
[----:B------:R-:W-:-:S04]  /*b970*/  LOP3.LUT R45, R14, 0xffff0000, RZ, 0xc0, !PT ;  /* 0xffff00000e2d7812 */ /* 0x000fc800078ec0ff */
[----:B------:R-:W1:Y:S01]  /*b980*/  LDS.128 R8, [R25+0x10400] ;  /* 0x0104000019087984 */ /* 0x000e620000000c00 */
[C---:B0-----:R-:W-:Y:S01]  /*b990*/  IMAD.U32 R27, R4.reuse, 0x10000, RZ ;  /* 0x00010000041b7824 */ /* 0x041fe200078e00ff */
[----:B------:R-:W-:Y:S01]  /*b9a0*/  LOP3.LUT R4, R4, 0xffff0000, RZ, 0xc0, !PT ;  /* 0xffff000004047812 */ /* 0x000fe200078ec0ff */
[----:B------:R-:W-:Y:S01]  /*b9b0*/  IMAD.U32 R28, R5, 0x10000, RZ ;  /* 0x00010000051c7824 */ /* 0x000fe200078e00ff */
[----:B------:R-:W-:Y:S01]  /*b9c0*/  SHF.L.U32 R30, R7, 0x10, RZ ;  /* 0x00000010071e7819 */ /* 0x000fe200000006ff */
[C---:B------:R-:W-:Y:S01]  /*b9d0*/  IMAD.U32 R29, R6.reuse, 0x10000, RZ ;  /* 0x00010000061d7824 */ /* 0x040fe200078e00ff */
[----:B------:R-:W-:Y:S02]  /*b9e0*/  LOP3.LUT R6, R6, 0xffff0000, RZ, 0xc0, !PT ;  /* 0xffff000006067812 */ /* 0x000fe400078ec0ff */
        /* <DEDUP_REMOVED lines=28> */
[----:B------:R-:W-:Y:S01]  /*bbb0*/  SHF.L.U32 R4, R14, 0x10, RZ ;  /* 0x000000100e047819 */ /* 0x000fe200000006ff */
[----:B------:R-:W-:Y:S01]  /*bbc0*/  FFMA.FTZ R10, R41, R29, R28 ;  /* 0x0000001d290a7223 */ /* 0x000fe2000001001c */
[----:B------:R-:W-:Y:S01]  /*bbd0*/  LOP3.LUT R11, R11, 0xffff0000, RZ, 0xc0, !PT ;  /* 0xffff00000b0b7812 */ /* 0x000fe200078ec0ff */
[----:B------:R-:W-:Y:S01]  /*bbe0*/  FMUL.FTZ R29, R42, R34 ;  /* 0x000000222a1d7220 */ /* 0x000fe20000410000 */
[----:B------:R-:W-:Y:S01]  /*bbf0*/  LOP3.LUT R7, R7, 0xffff0000, RZ, 0xc0, !PT ;  /* 0xffff000007077812 */ /* 0x000fe200078ec0ff */
[----:B------:R-:W-:Y:S01]  /*bc00*/  FFMA.FTZ R33, R32, R6, -R33 ;  /* 0x0000000620217223 */ /* 0x000fe20000010821 */
[C---:B------:R-:W-:Y:S01]  /*bc10*/  FMUL.FTZ R41, R4.reuse, R34 ;  /* 0x0000002204297220 */ /* 0x040fe20000410000 */
[----:B------:R-:W-:Y:S01]  /*bc20*/  FFMA.FTZ R29, R4, R30, -R29 ;  /* 0x0000001e041d7223 */ /* 0x000fe2000001081d */
[----:B------:R-:W-:Y:S01]  /*bc30*/  FFMA.FTZ R39, R40, R6, R39 ;  /* 0x0000000628277223 */ /* 0x000fe20000010027 */
        /* <DEDUP_REMOVED lines=19> */
.L_x_7142:
[----:B------:R-:W-:Y:S05]  /*bd70*/  BSYNC B1 ;  /* 0x0000000000017941 */ /* 0x000fea0003800000 */
.L_x_7141:
[----:B------:R-:W-:Y:S05]  /*bd80*/  @P0 BRA `(.L_x_7129) ;  /* 0x0000000400580947 */ /* 0x000fea0003800000 */
[----:B------:R-:W-:Y:S01]  /*bd90*/  LEA.HI R13, R13, R202, RZ, 0x1d ;  /* 0x000000ca0d0d7211 */ /* 0x000fe200078fe8ff */
[C---:B------:R-:W-:Y:S01]  /*bda0*/  IMAD.U32 R37, R15.reuse, 0x10000, RZ ;  /* 0x000100000f257824 */ /* 0x040fe200078e00ff */
[----:B------:R-:W-:Y:S01]  /*bdb0*/  LOP3.LUT R36, R15, 0xffff0000, RZ, 0xc0, !PT ;  /* 0xffff00000f247812 */ /* 0x000fe200078ec0ff */
[C---:B------:R-:W-:Y:S01]  /*bdc0*/  IMAD.U32 R35, R0.reuse, 0x10000, RZ ;  /* 0x0001000000237824 */ /* 0x040fe200078e00ff */
[----:B-123--:R-:W-:Y:S01]  /*bdd0*/  SHF.R.S32.HI R6, RZ, 0x1f, R13 ;  /* 0x0000001fff067819 */ /* 0x00efe2000001140d */
[----:B------:R-:W-:Y:S01]  /*bde0*/  IMAD.SHL.U32 R4, R13, 0x8, RZ ;  /* 0x000000080d047824 */ /* 0x000fe200078e00ff */
[----:B------:R-:W-:Y:S01]  /*bdf0*/  LOP3.LUT R0, R0, 0xffff0000, RZ, 0xc0, !PT ;  /* 0xffff000000007812 */ /* 0x000fe200078ec0ff */
[----:B------:R-:W-:Y:S01]  /*be00*/  IMAD.U32 R39, R20, 0x10000, RZ ;  /* 0x0001000014277824 */ /* 0x000fe200078e00ff */
[----:B------:R-:W-:Y:S01]  /*be10*/  LEA.HI R6, R6, R13, RZ, 0x3 ;  /* 0x0000000d06067211 */ /* 0x000fe200078f18ff */
[----:B------:R-:W-:Y:S01]  /*be20*/  IMAD.U32 R38, R21, 0x10000, RZ ;  /* 0x0001000015267824 */ /* 0x000fe200078e00ff */
[----:B------:R-:W-:Y:S01]  /*be30*/  LOP3.LUT R4, R159, 0x38, R4, 0xf8, !PT ;  /* 0x000000389f047812 */ /* 0x000fe200078ef804 */
[----:B------:R-:W-:-:S02]  /*be40*/  IMAD.U32 R41, R24, 0x10000, RZ ;  /* 0x0001000018297824 */ /* 0x000fc400078e00ff */
[----:B------:R-:W-:Y:S01]  /*be50*/  IMAD.SHL.U32 R6, R6, 0x400, RZ ;  /* 0x0000040006067824 */ /* 0x000fe200078e00ff */
[----:B------:R-:W-:-:S04]  /*be60*/  LOP3.LUT R4, R4, R229, RZ, 0x3c, !PT ;  /* 0x000000e504047212 */ /* 0x000fc800078e3cff */
[----:B------:R-:W-:-:S04]  /*be70*/  LOP3.LUT R6, R6, 0x7fffe000, RZ, 0xc0, !PT ;  /* 0x7fffe00006067812 */ /* 0x000fc800078ec0ff */
[----:B------:R-:W-:Y:S02]  /*be80*/  IADD3 R9, R4, R6, R195 ;  /* 0x0000000604097210 */ /* 0x000fe40007ffe0c3 */
[----:B------:R-:W1:Y:S03]  /*be90*/  LDS.128 R4, [R215] ;  /* 0x00000000d7047984 */ /* 0x000e660000000c00 */
[----:B------:R-:W-:-:S05]  /*bea0*/  IMAD R13, R9, 0x2, R156 ;  /* 0x00000002090d7824 */ /* 0x000fca00078e029c */
[----:B------:R-:W2:Y:S01]  /*beb0*/  LDS.128 R8, [R13+0x10400] ;  /* 0x010400000d087984 */ /* 0x000ea20000000c00 */
[C---:B-1----:R-:W-:Y:S01]  /*bec0*/  IMAD.U32 R25, R4.reuse, 0x10000, RZ ;  /* 0x0001000004197824 */ /* 0x042fe200078e00ff */
[----:B------:R-:W-:Y:S01]  /*bed0*/  LOP3.LUT R4, R4, 0xffff0000, RZ, 0xc0, !PT ;  /* 0xffff000004047812 */ /* 0x000fe200078ec0ff */
[C---:B0-----:R-:W-:Y:S01]  /*bee0*/  IMAD.U32 R27, R5.reuse, 0x10000, RZ ;  /* 0x00010000051b7824 */ /* 0x041fe200078e00ff */
[----:B------:R-:W-:Y:S01]  /*bef0*/  LOP3.LUT R5, R5, 0xffff0000, RZ, 0xc0, !PT ;  /* 0xffff000005057812 */ /* 0x000fe200078ec0ff */
[C---:B------:R-:W-:Y:S01]  /*bf00*/  IMAD.U32 R28, R6.reuse, 0x10000, RZ ;  /* 0x00010000061c7824 */ /* 0x040fe200078e00ff */
[----:B------:R-:W-:Y:S01]  /*bf10*/  LOP3.LUT R6, R6, 0xffff0000, RZ, 0xc0, !PT ;  /* 0xffff000006067812 */ /* 0x000fe200078ec0ff */
[C---:B------:R-:W-:Y:S01]  /*bf20*/  IMAD.U32 R29, R7.reuse, 0x10000, RZ ;  /* 0x00010000071d7824 */ /* 0x040fe200078e00ff */
[----:B------:R-:W-:Y:S01]  /*bf30*/  LOP3.LUT R7, R7, 0xffff0000, RZ, 0xc0, !PT ;  /* 0xffff000007077812 */ /* 0x000fe200078ec0ff */
[C---:B--2---:R-:W-:Y:S01]  /*bf40*/  IMAD.U32 R30, R8.reuse, 0x10000, RZ ;  /* 0x00010000081e7824 */ /* 0x044fe200078e00ff */
        /* <DEDUP_REMOVED lines=8> */
[----:B------:R-:W-:-:S02]  /*bfd0*/  IMAD.U32 R35, R3, 0x10000, RZ ;  /* 0x0001000003237824 */ /* 0x000fc400078e00ff */
[----:B------:R-:W-:Y:S01]  /*bfe0*/  FFMA.FTZ R30, R37, R25, R30 ;  /* 0x00000019251e7223 */ /* 0x000fe2000001001e */
[C---:B------:R-:W-:Y:S01]  /*bff0*/  FMUL.FTZ R25, R0.reuse, R8 ;  /* 0x0000000800197220 */ /* 0x040fe20000410000 */
[-C--:B------:R-:W-:Y:S01]  /*c000*/  FFMA.FTZ R15, R0, R4.reuse, -R15 ;  /* 0x00000004000f7223 */ /* 0x080fe2000001080f */
[-C--:B------:R-:W-:Y:S01]  /*c010*/  FMUL.FTZ R0, R39, R31.reuse ;  /* 0x0000001f27007220 */ /* 0x080fe20000410000 */
[C---:B------:R-:W-:Y:S01]  /*c020*/  FMUL.FTZ R8, R35.reuse, R31 ;  /* 0x0000001f23087220 */ /* 0x040fe20000410000 */
[----:B------:R-:W-:Y:S01]  /*c030*/  FFMA.FTZ R25, R36, R4, R25 ;  /* 0x0000000424197223 */ /* 0x000fe20000010019 */
[C---:B------:R-:W-:Y:S02]  /*c040*/  IMAD.U32 R4, R12.reuse, 0x10000, RZ ;  /* 0x000100000c047824 */ /* 0x040fe400078e00ff */
[-C--:B------:R-:W-:Y:S01]  /*c050*/  FFMA.FTZ R0, R35, R27.reuse, -R0 ;  /* 0x0000001b23007223 */ /* 0x080fe20000010800 */
[----:B------:R-:W-:Y:S01]  /*c060*/  FFMA.FTZ R27, R39, R27, R8 ;  /* 0x0000001b271b7223 */ /* 0x000fe20000010008 */
[----:B------:R-:W-:Y:S01]  /*c070*/  LOP3.LUT R8, R12, 0xffff0000, RZ, 0xc0, !PT ;  /* 0xffff00000c087812 */ /* 0x000fe200078ec0ff */
[----:B------:R-:W-:Y:S01]  /*c080*/  FMUL.FTZ R31, R38, R32 ;  /* 0x00000020261f7220 */ /* 0x000fe20000410000 */
[----:B------:R-:W-:Y:S01]  /*c090*/  LOP3.LUT R12, R21, 0xffff0000, RZ, 0xc0, !PT ;  /* 0xffff0000150c7812 */ /* 0x000fe200078ec0ff */
[----:B------:R-:W-:-:S02]  /*c0a0*/  IMAD.U32 R33, R11, 0x10000, RZ ;  /* 0x000100000b217824 */ /* 0x000fc400078e00ff */
[C---:B------:R-:W-:Y:S01]  /*c0b0*/  FMUL.FTZ R21, R4.reuse, R32 ;  /* 0x0000002004157220 */ /* 0x040fe20000410000 */
[----:B------:R-:W-:Y:S01]  /*c0c0*/  FFMA.FTZ R31, R4, R28, -R31 ;  /* 0x0000001c041f7223 */ /* 0x000fe2000001081f */
[-C--:B------:R-:W-:Y:S01]  /*c0d0*/  FMUL.FTZ R37, R8, R10.reuse ;  /* 0x0000000a08257220 */ /* 0x080fe20000410000 */
[----:B------:R-:W-:Y:S01]  /*c0e0*/  FMUL.FTZ R35, R12, R10 ;  /* 0x0000000a0c237220 */ /* 0x000fe20000410000 */
[----:B------:R-:W-:Y:S02]  /*c0f0*/  IMAD.U32 R39, R14, 0x10000, RZ ;  /* 0x000100000e277824 */ /* 0x000fe400078e00ff */
[-C--:B------:R-:W-:Y:S01]  /*c100*/  FMUL.FTZ R4, R41, R33.reuse ;  /* 0x0000002129047220 */ /* 0x080fe20000410000 */
[----:B------:R-:W-:Y:S01]  /*c110*/  FFMA.FTZ R10, R38, R28, R21 ;  /* 0x0000001c260a7223 */ /* 0x000fe20000010015 */
[-C--:B------:R-:W-:Y:S01]  /*c120*/  FFMA.FTZ R8, R8, R6.reuse, -R35 ;  /* 0x0000000608087223 */ /* 0x080fe20000010823 */
[----:B------:R-:W-:Y:S01]  /*c130*/  FFMA.FTZ R37, R12, R6, R37 ;  /* 0x000000060c257223 */ /* 0x000fe20000010025 */
[C---:B------:R-:W-:Y:S01]  /*c140*/  FMUL.FTZ R6, R39.reuse, R33 ;  /* 0x0000002127067220 */ /* 0x040fe20000410000 */
[----:B------:R-:W-:Y:S01]  /*c150*/  FFMA.FTZ R21, R39, R29, -R4 ;  /* 0x0000001d27157223 */ /* 0x000fe20000010804 */
[----:B------:R-:W-:-:S02]  /*c160*/  LOP3.LUT R9, R9, 0xffff0000, RZ, 0xc0, !PT ;  /* 0xffff000009097812 */ /* 0x000fc400078ec0ff */
[----:B------:R-:W-:Y:S01]  /*c170*/  LOP3.LUT R11, R11, 0xffff0000, RZ, 0xc0, !PT ;  /* 0xffff00000b0b7812 */ /* 0x000fe200078ec0ff */
[----:B------:R-:W-:Y:S01]  /*c180*/  FFMA.FTZ R29, R41, R29, R6 ;  /* 0x0000001d291d7223 */ /* 0x000fe20000010006 */
[----:B------:R-:W-:Y:S02]  /*c190*/  LOP3.LUT R35, R20, 0xffff0000, RZ, 0xc0, !PT ;  /* 0xffff000014237812 */ /* 0x000fe400078ec0ff */
[----:B------:R-:W-:Y:S02]  /*c1a0*/  LOP3.LUT R39, R24, 0xffff0000, RZ, 0xc0, !PT ;  /* 0xffff000018277812 */ /* 0x000fe400078ec0ff */
        /* <DEDUP_REMOVED lines=20> */
.L_x_7129:
[----:B------:R-:W-:Y:S05]  /*c2f0*/  BSYNC B0 ;  /* 0x0000000000007941 */ /* 0x000fea0003800000 */
.L_x_7110:
        /* <DEDUP_REMOVED lines=8> */
.L_x_7108:
[----:B------:R-:W-:-:S13]  /*c380*/  ISETP.NE.AND P0, PT, R157, 0x3, PT ;  /* 0x000000039d00780c */ /* 0x000fda0003f05270 */
[----:B------:R-:W-:Y:S05]  /*c390*/  @!P0 BRA `(.L_x_7143) ;  /* 0x0000000000048947 */ /* 0x000fea0003800000 */
[----:B------:R-:W-:Y:S01]  /*c3a0*/  BPT.TRAP 0x1 ;  /* 0x000000040000795c */ /* 0x000fe20000300000 */
.L_x_7143:
[----:B-12---:R-:W-:Y:S01]  /*c3b0*/  IMAD R3, R152, 0x8, R156 ;  /* 0x0000000898037824 */ /* 0x006fe200078e029c */
[----:B------:R-:W-:-:S04]  /*c3c0*/  SHF.L.U32 R0, R158, 0x1f, RZ ;  /* 0x0000001f9e007819 */ /* 0x000fc800000006ff */
[----:B------:R1:W2:Y:S01]  /*c3d0*/  SYNCS.PHASECHK.TRANS64.TRYWAIT P1, [R3+URZ+0x28830], R0 ;  /* 0x02883000030075a7 */ /* 0x0002a2000802017f */
[----:B------:R-:W-:Y:S05]  /*c3e0*/  @!P0 BRA `(.L_x_7144) ;  /* 0x0000000000048947 */ /* 0x000fea0003800000 */
[----:B------:R-:W-:Y:S01]  /*c3f0*/  BPT.TRAP 0x1 ;  /* 0x000000040000795c */ /* 0x000fe20000300000 */
.L_x_7144:
[----:B------:R-:W-:Y:S01]  /*c400*/  IMAD.MOV.U32 R151, RZ, RZ, RZ ;  /* 0x000000ffff977224 */ /* 0x000fe200078e00ff */
[----:B--2---:R-:W-:Y:S06]  /*c410*/  @P1 BRA `(.L_x_7145) ;  /* 0x0000000000081947 */ /* 0x004fec0003800000 */
[----:B------:R-:W2:Y:S02]  /*c420*/  SYNCS.PHASECHK.TRANS64.TRYWAIT P1, [R3+URZ+0x28830], R0 ;  /* 0x02883000030075a7 */ /* 0x000ea4000802017f */
[----:B--2---:R-:W-:Y:S05]  /*c430*/  @!P1 BRA `(.L_x_7146) ;  /* 0x000000ec002c9947 */ /* 0x004fea0003800000 */
.L_x_7145:
[----:B------:R-:W-:Y:S05]  /*c440*/  WARPSYNC.ALL ;  /* 0x0000000000007948 */ /* 0x000fea0003800000 */
[----:B-12---:R-:W-:Y:S01]  /*c450*/  VIADD R0, R156, 0x18400 ;  /* 0x000184009c007836 */ /* 0x006fe20000000000 */
[----:B------:R-:W-:Y:S01]  /*c460*/  R2UR UR4, R26 ;  /* 0x000000001a0472ca */ /* 0x000fe200000e0000 */
[----:B------:R-:W-:Y:S01]  /*c470*/  UMOV UR5, 0x40000040 ;  /* 0x4000004000057882 */ /* 0x000fe20000000000 */
[----:B0--34-:R-:W-:Y:S01]  /*c480*/  MOV R5, 0x40000040 ;  /* 0x4000004000057802 */ /* 0x019fe20000000f00 */
[----:B-----5:R-:W-:Y:S01]  /*c490*/  WARPGROUP.ARRIVE ;  /* 0x00000000000079c5 */ /* 0x020fe20000000000 */
[----:B------:R-:W-:Y:S01]  /*c4a0*/  SHF.R.U32.HI R0, RZ, 0x4, R0 ;  /* 0x00000004ff007819 */ /* 0x000fe20000011600 */
[----:B------:R-:W-:Y:S01]  /*c4b0*/  IMAD.MOV.U32 R7, RZ, RZ, 0x40000040 ;  /* 0x40000040ff077424 */ /* 0x000fe200078e00ff */
[----:B------:R-:W-:Y:S01]  /*c4c0*/  R2UR UR7, R5 ;  /* 0x00000000050772ca */ /* 0x000fe200000e0000 */
[----:B------:R-:W-:Y:S01]  /*c4d0*/  UMOV UR9, 0x40000040 ;  /* 0x4000004000097882 */ /* 0x000fe20000000000 */
[----:B------:R-:W-:Y:S01]  /*c4e0*/  LOP3.LUT R0, R0, 0x3fff, RZ, 0xc0, !PT ;  /* 0x00003fff00007812 */ /* 0x000fe200078ec0ff */
[----:B------:R-:W-:Y:S01]  /*c4f0*/  UMOV UR13, 0x40000040 ;  /* 0x40000040000d7882 */ /* 0x000fe20000000000 */
[----:B------:R-:W-:Y:S01]  /*c500*/  R2UR UR11, R7 ;  /* 0x00000000070b72ca */ /* 0x000fe200000e0000 */
[----:B------:R-:W-:Y:S01]  /*c510*/  IMAD.MOV.U32 R7, RZ, RZ, 0x40000040 ;  /* 0x40000040ff077424 */ /* 0x000fe200078e00ff */
[----:B------:R-:W-:Y:S01]  /*c520*/  LOP3.LUT R0, R0, 0x10000, RZ, 0xfc, !PT ;  /* 0x0001000000007812 */ /* 0x000fe200078efcff */
[----:B------:R-:W-:Y:S01]  /*c530*/  ULOP3.LUT UR4, UR4, 0x10000, URZ, 0xfc, !UPT ;  /* 0x0001000004047892 */ /* 0x000fe2000f8efc3f */
[----:B------:R-:W-:Y:S01]  /*c540*/  IMAD.MOV.U32 R5, RZ, RZ, 0x40000040 ;  /* 0x40000040ff057424 */ /* 0x000fe200078e00ff */
[----:B------:R-:W-:Y:S01]  /*c550*/  UMOV UR17, 0x40000040 ;  /* 0x4000004000117882 */ /* 0x000fe20000000000 */
[----:B------:R-:W-:Y:S01]  /*c560*/  R2UR UR15, R7 ;  /* 0x00000000070f72ca */ /* 0x000fe200000e0000 */
[----:B------:R-:W-:Y:S01]  /*c570*/  IMAD R4, R152, 0x800, R0 ;  /* 0x0000080098047824 */ /* 0x000fe200078e0200 */
[----:B------:R-:W-:Y:S01]  /*c580*/  UIADD3 UR8, UR4, 0x2, URZ ;  /* 0x0000000204087890 */ /* 0x000fe2000fffe03f */
[----:B------:R-:W-:Y:S01]  /*c590*/  IMAD.MOV.U32 R7, RZ, RZ, 0x40000040 ;  /* 0x40000040ff077424 */ /* 0x000fe200078e00ff */
[----:B------:R-:W-:Y:S01]  /*c5a0*/  UIADD3 UR12, UR4, 0x4, URZ ;  /* 0x00000004040c7890 */ /* 0x000fe2000fffe03f */
[C---:B------:R-:W-:Y:S01]  /*c5b0*/  VIADD R6, R4.reuse, 0x2 ;  /* 0x0000000204067836 */ /* 0x040fe20000000000 */
[----:B------:R-:W-:Y:S01]  /*c5c0*/  R2UR UR6, R4 ;  /* 0x00000000040672ca */ /* 0x000fe200000e0000 */
[----:B------:R-:W-:Y:S01]  /*c5d0*/  UIADD3 UR16, UR4, 0x6, URZ ;  /* 0x0000000604107890 */ /* 0x000fe2000fffe03f */
[----:B------:R-:W-:Y:S01]  /*c5e0*/  R2UR UR19, R7 ;  /* 0x00000000071372ca */ /* 0x000fe200000e0000 */
[----:B------:R-:W-:Y:S01]  /*c5f0*/  IMAD.MOV.U32 R7, RZ, RZ, 0x40000040 ;  /* 0x40000040ff077424 */ /* 0x000fe200078e00ff */
[----:B------:R-:W-:Y:S01]  /*c600*/  R2UR UR10, R6 ;  /* 0x00000000060a72ca */ /* 0x000fe200000e0000 */
[----:B------:R-:W-:Y:S01]  /*c610*/  VIADD R6, R4, 0x4 ;  /* 0x0000000404067836 */ /* 0x000fe20000000000 */
[----:B------:R-:W-:Y:S01]  /*c620*/  UIADD3 UR20, UR4, 0x400, URZ ;  /* 0x0000040004147890 */ /* 0x000fe2000fffe03f */
[----:B------:R-:W-:Y:S01]  /*c630*/  R2UR UR35, R5 ;  /* 0x00000000052372ca */ /* 0x000fe200000e0000 */
[----:B------:R-:W-:Y:S01]  /*c640*/  UMOV UR21, 0x40000040 ;  /* 0x4000004000157882 */ /* 0x000fe20000000000 */
[----:B------:R-:W-:Y:S01]  /*c650*/  R2UR UR23, R7 ;  /* 0x00000000071772ca */ /* 0x000fe200000e0000 */
[----:B------:R-:W-:Y:S01]  /*c660*/  IMAD.MOV.U32 R7, RZ, RZ, 0x40000040 ;  /* 0x40000040ff077424 */ /* 0x000fe200078e00ff */
[----:B------:R-:W-:Y:S01]  /*c670*/  R2UR UR14, R6 ;  /* 0x00000000060e72ca */ /* 0x000fe200000e0000 */
[----:B------:R-:W-:Y:S01]  /*c680*/  VIADD R6, R4, 0x6 ;  /* 0x0000000604067836 */ /* 0x000fe20000000000 */
[----:B------:R-:W-:Y:S01]  /*c690*/  HGMMA.64x128x16.F32.BF16 R24, gdesc[UR4], RZ, !UPT, gsb0 ;  /* 0x01e00000041879f0 */ /* 0x000fe2000c0018ff */
[----:B------:R-:W-:Y:S01]  /*c6a0*/  UIADD3 UR24, UR4, 0x402, URZ ;  /* 0x0000040204187890 */ /* 0x000fe2000fffe03f */
[----:B------:R-:W-:Y:S01]  /*c6b0*/  R2UR UR27, R7 ;  /* 0x00000000071b72ca */ /* 0x000fe200000e0000 */
[----:B------:R-:W-:Y:S01]  /*c6c0*/  UMOV UR25, 0x40000040 ;  /* 0x4000004000197882 */ /* 0x000fe20000000000 */
[----:B------:R-:W-:Y:S01]  /*c6d0*/  R2UR UR18, R6 ;  /* 0x00000000061272ca */ /* 0x000fe200000e0000 */
[----:B------:R-:W-:Y:S01]  /*c6e0*/  VIADD R6, R4, 0x400 ;  /* 0x0000040004067836 */ /* 0x000fe20000000000 */
[----:B------:R-:W-:Y:S01]  /*c6f0*/  MOV R7, 0x40000040 ;  /* 0x4000004000077802 */ /* 0x000fe20000000f00 */
[----:B------:R-:W-:Y:S01]  /*c700*/  UIADD3 UR28, UR4, 0x404, URZ ;  /* 0x00000404041c7890 */ /* 0x000fe2000fffe03f */
[----:B------:R-:W-:-:S02]  /*c710*/  UMOV UR29, 0x40000040 ;  /* 0x40000040001d7882 */ /* 0x000fc40000000000 */
[----:B------:R-:W-:Y:S01]  /*c720*/  R2UR UR22, R6 ;  /* 0x00000000061672ca */ /* 0x000fe200000e0000 */
[----:B------:R-:W-:Y:S01]  /*c730*/  VIADD R6, R4, 0x402 ;  /* 0x0000040204067836 */ /* 0x000fe20000000000 */
[----:B------:R-:W-:Y:S01]  /*c740*/  R2UR UR31, R7 ;  /* 0x00000000071f72ca */ /* 0x000fe200000e0000 */
[----:B------:R-:W-:Y:S01]  /*c750*/  UIADD3 UR32, UR4, 0x406, URZ ;  /* 0x0000040604207890 */ /* 0x000fe2000fffe03f */
[----:B------:R-:W-:Y:S02]  /*c760*/  UMOV UR33, 0x40000040 ;  /* 0x4000004000217882 */ /* 0x000fe40000000000 */
[----:B------:R-:W-:Y:S01]  /*c770*/  R2UR UR26, R6 ;  /* 0x00000000061a72ca */ /* 0x000fe200000e0000 */
[C---:B------:R-:W-:Y:S02]  /*c780*/  VIADD R6, R4.reuse, 0x404 ;  /* 0x0000040404067836 */ /* 0x040fe40000000000 */
[----:B------:R-:W-:-:S03]  /*c790*/  VIADD R4, R4, 0x406 ;  /* 0x0000040604047836 */ /* 0x000fc60000000000 */
[----:B------:R-:W-:Y:S02]  /*c7a0*/  R2UR UR30, R6 ;  /* 0x00000000061e72ca */ /* 0x000fe400000e0000 */
[----:B------:R-:W-:Y:S01]  /*c7b0*/  R2UR UR34, R4 ;  /* 0x00000000042272ca */ /* 0x000fe200000e0000 */
        /* <DEDUP_REMOVED lines=24> */
.L_x_7147:
[----:B------:R-:W-:Y:S01]  /*c940*/  IMAD.IADD R5, R225, 0x1, R96 ;  /* 0x00000001e1057824 */ /* 0x000fe200078e0260 */
[----:B------:R-:W-:Y:S01]  /*c950*/  P2R R89, PR, RZ, 0x1 ;  /* 0x00000001ff597803 */ /* 0x000fe20000000000 */
[----:B------:R-:W-:Y:S01]  /*c960*/  ULDC UR6, c[0x0][0x988] ;  /* 0x0002620000067ab9 */ /* 0x000fe20000000800 */
[----:B------:R-:W-:Y:S01]  /*c970*/  VIADD R3, R3, 0x28840 ;  /* 0x0002884003037836 */ /* 0x000fe20000000000 */
[----:B------:R-:W-:Y:S01]  /*c980*/  MOV R144, R151 ;  /* 0x0000009700907202 */ /* 0x000fe20000000f00 */
[----:B------:R-:W-:Y:S02]  /*c990*/  IMAD R7, R210, -0x80, R5 ;  /* 0xffffff80d2077824 */ /* 0x000fe400078e0205 */
[----:B------:R-:W-:Y:S01]  /*c9a0*/  IMAD.MOV.U32 R150, RZ, RZ, R151 ;  /* 0x000000ffff967224 */ /* 0x000fe200078e0097 */
[----:B------:R-:W-:Y:S01]  /*c9b0*/  PRMT R3, R222, 0x654, R3 ;  /* 0x00000654de037816 */ /* 0x000fe20000000003 */
[--C-:B------:R-:W-:Y:S01]  /*c9c0*/  IMAD.MOV.U32 R149, RZ, RZ, R151.reuse ;  /* 0x000000ffff957224 */ /* 0x100fe200078e0097 */
[C---:B------:R-:W-:Y:S01]  /*c9d0*/  ISETP.GT.AND P3, PT, R7.reuse, RZ, PT ;  /* 0x000000ff0700720c */ /* 0x040fe20003f64270 */
[--C-:B------:R-:W-:Y:S01]  /*c9e0*/  IMAD.MOV.U32 R148, RZ, RZ, R151.reuse ;  /* 0x000000ffff947224 */ /* 0x100fe200078e0097 */
[C---:B------:R-:W-:Y:S01]  /*c9f0*/  ISETP.GT.AND P1, PT, R7.reuse, 0x1, PT ;  /* 0x000000010700780c */ /* 0x040fe20003f24270 */
[----:B------:R0:W-:Y:S01]  /*ca00*/  SYNCS.ARRIVE.TRANS64.RED.A1T0 RZ, [R3+URZ], RZ ;  /* 0x000000ff03ff79a7 */ /* 0x0001e2000810043f */
[----:B------:R-:W-:Y:S01]  /*ca10*/  ISETP.GT.AND P2, PT, R7, 0x8, PT ;  /* 0x000000080700780c */ /* 0x000fe20003f44270 */
[--C-:B------:R-:W-:Y:S01]  /*ca20*/  IMAD.MOV.U32 R147, RZ, RZ, R151.reuse ;  /* 0x000000ffff937224 */ /* 0x100fe200078e0097 */
[----:B------:R-:W-:Y:S01]  /*ca30*/  FSEL R128, R24, -INF , P3 ;  /* 0xff80000018807808 */ /* 0x000fe20001800000 */
        /* <DEDUP_REMOVED lines=131> */
[----:B------:R-:W-:Y:S02]  /*d270*/  FSEL R114, R77, -INF , P2 ;  /* 0xff8000004d727808 */ /* 0x000fe40001000000 */
[----:B------:R-:W-:Y:S02]  /*d280*/  FMNMX.FTZ R5, R76, R5, !PT ;  /* 0x000000054c057209 */ /* 0x000fe40007810000 */
[----:B------:R-:W-:-:S02]  /*d290*/  ISETP.GT.AND P3, PT, R7, 0x70, PT ;  /* 0x000000700700780c */ /* 0x000fc40003f64270 */
[----:B------:R-:W-:Y:S02]  /*d2a0*/  FSEL R36, R63, -INF , P4 ;  /* 0xff8000003f247808 */ /* 0x000fe40002000000 */
[----:B------:R-:W-:Y:S02]  /*d2b0*/  FSEL R80, R80, -INF , P3 ;  /* 0xff80000050507808 */ /* 0x000fe40001800000 */
[----:B------:R-:W-:Y:S02]  /*d2c0*/  FMNMX.FTZ R5, R114, R5, !PT ;  /* 0x0000000572057209 */ /* 0x000fe40007810000 */
[----:B------:R-:W-:Y:S02]  /*d2d0*/  ISETP.GT.AND P4, PT, R7, 0x71, PT ;  /* 0x000000710700780c */ /* 0x000fe40003f84270 */
[----:B------:R-:W-:Y:S02]  /*d2e0*/  FSEL R62, R62, -INF , P5 ;  /* 0xff8000003e3e7808 */ /* 0x000fe40002800000 */
[----:B------:R-:W-:-:S02]  /*d2f0*/  FSEL R116, R81, -INF , P4 ;  /* 0xff80000051747808 */ /* 0x000fc40002000000 */
[----:B------:R-:W-:Y:S02]  /*d300*/  FMNMX.FTZ R5, R80, R5, !PT ;  /* 0x0000000550057209 */ /* 0x000fe40007810000 */
[C---:B------:R-:W-:Y:S02]  /*d310*/  ISETP.GT.AND P5, PT, R7.reuse, 0x78, PT ;  /* 0x000000780700780c */ /* 0x040fe40003fa4270 */
[----:B------:R-:W-:Y:S02]  /*d320*/  FMNMX.FTZ R5, R116, R5, !PT ;  /* 0x0000000574057209 */ /* 0x000fe40007810000 */
[----:B------:R-:W-:Y:S02]  /*d330*/  FSEL R84, R84, -INF , P5 ;  /* 0xff80000054547808 */ /* 0x000fe40002800000 */
[----:B------:R-:W-:Y:S02]  /*d340*/  ISETP.GT.AND P6, PT, R7, 0x79, PT ;  /* 0x000000790700780c */ /* 0x000fe40003fc4270 */
[----:B------:R-:W-:-:S02]  /*d350*/  FMNMX.FTZ R5, R84, R5, !PT ;  /* 0x0000000554057209 */ /* 0x000fc40007810000 */
[----:B------:R-:W-:Y:S02]  /*d360*/  FSEL R118, R85, -INF , P6 ;  /* 0xff80000055767808 */ /* 0x000fe40003000000 */
[----:B------:R-:W-:Y:S02]  /*d370*/  P2R R15, PR, RZ, 0x4 ;  /* 0x00000004ff0f7803 */ /* 0x000fe40000000000 */
[----:B------:R-:W-:Y:S01]  /*d380*/  FMNMX.FTZ R9, R118, R5, !PT ;  /* 0x0000000576097209 */ /* 0x000fe20007810000 */
[----:B------:R-:W-:Y:S01]  /*d390*/  IMAD.U32 R5, RZ, RZ, UR6 ;  /* 0x00000006ff057e24 */ /* 0x000fe2000f8e00ff */
[----:B------:R-:W-:Y:S02]  /*d3a0*/  P2R R21, PR, RZ, 0x2 ;  /* 0x00000002ff157803 */ /* 0x000fe40000000000 */
[----:B------:R-:W-:Y:S01]  /*d3b0*/  ISETP.GT.AND P1, PT, R7, 0x59, PT ;  /* 0x000000590700780c */ /* 0x000fe20003f24270 */
[----:B------:R-:W1:Y:S01]  /*d3c0*/  SHFL.BFLY PT, R4, R9, 0x2, 0x1f ;  /* 0x0c401f0009047f89 */ /* 0x000e6200000e0000 */
        /* <DEDUP_REMOVED lines=8> */
[----:B------:R-:W-:Y:S02]  /*d450*/  FSEL R52, R75, -INF , P0 ;  /* 0xff8000004b347808 */ /* 0x000fe40000000000 */
[----:B------:R-:W-:Y:S02]  /*d460*/  FSEL R86, R86, -INF , P5 ;  /* 0xff80000056567808 */ /* 0x000fe40002800000 */
[----:B------:R-:W-:Y:S01]  /*d470*/  ISETP.NE.AND P0, PT, R89, RZ, PT ;  /* 0x000000ff5900720c */ /* 0x000fe20003f05270 */
[----:B------:R-:W-:Y:S01]  /*d480*/  IMAD.MOV.U32 R89, RZ, RZ, R151 ;  /* 0x000000ffff597224 */ /* 0x000fe200078e0097 */
[----:B-1----:R-:W-:-:S05]  /*d490*/  FMNMX.FTZ R11, R9, R4, !PT ;  /* 0x00000004090b7209 */ /* 0x002fca0007810000 */
[----:B------:R-:W1:Y:S02]  /*d4a0*/  SHFL.BFLY PT, R4, R11, 0x1, 0x1f ;  /* 0x0c201f000b047f89 */ /* 0x000e6400000e0000 */
[----:B-1----:R-:W-:Y:S02]  /*d4b0*/  FMNMX.FTZ R4, R11, R4, !PT ;  /* 0x000000040b047209 */ /* 0x002fe40007810000 */
[----:B------:R-:W-:Y:S02]  /*d4c0*/  FMNMX.FTZ R11, R26, R27, !PT ;  /* 0x0000001b1a0b7209 */ /* 0x000fe40007810000 */
[C---:B------:R-:W-:Y:S01]  /*d4d0*/  FSETP.NEU.FTZ.AND P2, PT, R4.reuse, -INF , PT ;  /* 0xff8000000400780b */ /* 0x040fe20003f5d000 */
[----:B------:R-:W-:Y:S01]  /*d4e0*/  FMUL.FTZ R13, R4, R5 ;  /* 0x00000005040d7220 */ /* 0x000fe20000410000 */
[----:B------:R-:W-:-:S04]  /*d4f0*/  FMNMX.FTZ R11, R30, R11, !PT ;  /* 0x0000000b1e0b7209 */ /* 0x000fc80007810000 */
[----:B------:R-:W-:Y:S02]  /*d500*/  FMNMX.FTZ R11, R8, R11, !PT ;  /* 0x0000000b080b7209 */ /* 0x000fe40007810000 */
        /* <DEDUP_REMOVED lines=38> */
[-CC-:B------:R-:W-:Y:S01]  /*d770*/  FFMA.FTZ R184, R72, R5.reuse, -R13.reuse ;  /* 0x0000000548b87223 */ /* 0x180fe2000001080d */
[--C-:B------:R-:W-:Y:S01]  /*d780*/  FFMA.FTZ R186, R76, R5, -R13.reuse ;  /* 0x000000054cba7223 */ /* 0x100fe2000001080d */
[----:B------:R-:W-:Y:S01]  /*d790*/  FMNMX.FTZ R25, R54, R25, !PT ;  /* 0x0000001936197209 */ /* 0x000fe20007810000 */
[----:B------:R3:W-:Y:S01]  /*d7a0*/  MUFU.EX2 R21, R92 ;  /* 0x0000005c00157308 */ /* 0x0007e20000000800 */
[-CC-:B------:R-:W-:Y:S01]  /*d7b0*/  FFMA.FTZ R43, R114, R5.reuse, -R13.reuse ;  /* 0x00000005722b7223 */ /* 0x180fe2000001080d */
[--C-:B------:R-:W-:Y:S01]  /*d7c0*/  FFMA.FTZ R188, R80, R5, -R13.reuse ;  /* 0x0000000550bc7223 */ /* 0x100fe2000001080d */
[----:B------:R-:W-:Y:S01]  /*d7d0*/  FMNMX.FTZ R25, R28, R25, !PT ;  /* 0x000000191c197209 */ /* 0x000fe20007810000 */
[-CC-:B------:R-:W-:Y:S01]  /*d7e0*/  FFMA.FTZ R116, R116, R5.reuse, -R13.reuse ;  /* 0x0000000574747223 */ /* 0x180fe2000001080d */
[----:B------:R-:W-:Y:S01]  /*d7f0*/  FFMA.FTZ R190, R84, R5, -R13 ;  /* 0x0000000554be7223 */ /* 0x000fe2000001080d */
[----:B------:R-:W-:Y:S01]  /*d800*/  MOV R132, R151 ;  /* 0x0000009700847202 */ /* 0x000fe20000000f00 */
[--C-:B------:R-:W-:Y:S01]  /*d810*/  IMAD.MOV.U32 R130, RZ, RZ, R151.reuse ;  /* 0x000000ffff827224 */ /* 0x100fe200078e0097 */
[----:B------:R-:W-:Y:S01]  /*d820*/  FMNMX.FTZ R25, R58, R25, !PT ;  /* 0x000000193a197209 */ /* 0x000fe20007810000 */
[----:B------:R-:W4:Y:S01]  /*d830*/  MUFU.EX2 R9, R9 ;  /* 0x0000000900097308 */ /* 0x000f220000000800 */
[----:B---3--:R-:W-:Y:S01]  /*d840*/  FSEL R92, R87, -INF , P6 ;  /* 0xff800000575c7808 */ /* 0x008fe20003000000 */
[--C-:B------:R-:W-:Y:S01]  /*d850*/  IMAD.MOV.U32 R128, RZ, RZ, R151.reuse ;  /* 0x000000ffff807224 */ /* 0x100fe200078e0097 */
[----:B------:R-:W-:Y:S01]  /*d860*/  FMNMX.FTZ R29, R32, R25, !PT ;  /* 0x00000019201d7209 */ /* 0x000fe20007810000 */
[--C-:B------:R-:W-:Y:S01]  /*d870*/  IMAD.MOV.U32 R126, RZ, RZ, R151.reuse ;  /* 0x000000ffff7e7224 */ /* 0x100fe200078e0097 */
[----:B------:R-:W-:Y:S01]  /*d880*/  MOV R120, R151 ;  /* 0x0000009700787202 */ /* 0x000fe20000000f00 */
[--C-:B------:R-:W-:Y:S01]  /*d890*/  IMAD.MOV.U32 R124, RZ, RZ, R151.reuse ;  /* 0x000000ffff7c7224 */ /* 0x100fe200078e0097 */
[----:B------:R-:W-:Y:S01]  /*d8a0*/  FMNMX.FTZ R29, R62, R29, !PT ;  /* 0x0000001d3e1d7209 */ /* 0x000fe20007810000 */
[----:B------:R-:W3:Y:S01]  /*d8b0*/  MUFU.EX2 R164, R164 ;  /* 0x000000a400a47308 */ /* 0x000ee20000000800 */
[--C-:B------:R-:W-:Y:S01]  /*d8c0*/  IMAD.MOV.U32 R114, RZ, RZ, R151.reuse ;  /* 0x000000ffff727224 */ /* 0x100fe200078e0097 */
[----:B------:R-:W-:Y:S01]  /*d8d0*/  MOV R108, R151 ;  /* 0x00000097006c7202 */ /* 0x000fe20000000f00 */
[--C-:B------:R-:W-:Y:S01]  /*d8e0*/  IMAD.MOV.U32 R106, RZ, RZ, R151.reuse ;  /* 0x000000ffff6a7224 */ /* 0x100fe200078e0097 */
[----:B------:R-:W-:Y:S01]  /*d8f0*/  FMNMX.FTZ R29, R36, R29, !PT ;  /* 0x0000001d241d7209 */ /* 0x000fe20007810000 */
[----:B------:R-:W-:-:S02]  /*d900*/  IMAD.MOV.U32 R104, RZ, RZ, R151 ;  /* 0x000000ffff687224 */ /* 0x000fc400078e0097 */
[----:B------:R-:W-:Y:S01]  /*d910*/  IMAD.MOV.U32 R102, RZ, RZ, R151 ;  /* 0x000000ffff667224 */ /* 0x000fe200078e0097 */
[----:B------:R-:W-:Y:S01]  /*d920*/  FMNMX.FTZ R29, R66, R29, !PT ;  /* 0x0000001d421d7209 */ /* 0x000fe20007810000 */
[----:B------:R5:W0:Y:S03]  /*d930*/  MUFU.EX2 R11, R122 ;  /* 0x0000007a000b7308 */ /* 0x000a260000000800 */
[----:B------:R-:W-:-:S04]  /*d940*/  FMNMX.FTZ R31, R40, R29, !PT ;  /* 0x0000001d281f7209 */ /* 0x000fc80007810000 */
[----:B------:R-:W-:Y:S01]  /*d950*/  FMNMX.FTZ R31, R70, R31, !PT ;  /* 0x0000001f461f7209 */ /* 0x000fe20007810000 */
[----:B------:R-:W0:Y:S01]  /*d960*/  MUFU.EX2 R166, R166 ;  /* 0x000000a600a67308 */ /* 0x000e220000000800 */
[----:B-----5:R-:W-:Y:S02]  /*d970*/  IMAD.MOV.U32 R122, RZ, RZ, R151 ;  /* 0x000000ffff7a7224 */ /* 0x020fe400078e0097 */
[----:B------:R-:W-:-:S04]  /*d980*/  FMNMX.FTZ R31, R48, R31, !PT ;  /* 0x0000001f301f7209 */ /* 0x000fc80007810000 */
        /* <DEDUP_REMOVED lines=8> */
[----:B------:R-:W-:Y:S03]  /*da10*/  MUFU.EX2 R170, R170 ;  /* 0x000000aa00aa7308 */ /* 0x000fe60000000800 */
[----:B------:R-:W-:-:S04]  /*da20*/  FMNMX.FTZ R35, R56, R33, !PT ;  /* 0x0000002138237209 */ /* 0x000fc80007810000 */
[----:B------:R-:W-:Y:S01]  /*da30*/  FMNMX.FTZ R35, R86, R35, !PT ;  /* 0x0000002356237209 */ /* 0x000fe20007810000 */
[----:B------:R5:W-:Y:S03]  /*da40*/  MUFU.EX2 R25, R94 ;  /* 0x0000005e00197308 */ /* 0x000be60000000800 */
[----:B------:R-:W-:Y:S01]  /*da50*/  FMNMX.FTZ R6, R92, R35, !PT ;  /* 0x000000235c067209 */ /* 0x000fe20007810000 */
[----:B------:R-:W-:-:S04]  /*da60*/  FFMA.FTZ R35, R44, R5, -R13 ;  /* 0x000000052c237223 */ /* 0x000fc8000001080d */
[----:B------:R-:W1:Y:S01]  /*da70*/  SHFL.BFLY PT, R41, R6, 0x2, 0x1f ;  /* 0x0c401f0006297f89 */ /* 0x000e6200000e0000 */
[----:B------:R-:W-:Y:S01]  /*da80*/  MUFU.EX2 R172, R172 ;  /* 0x000000ac00ac7308 */ /* 0x000fe20000000800 */
[----:B-----5:R-:W-:-:S07]  /*da90*/  IMAD.MOV.U32 R94, RZ, RZ, R151 ;  /* 0x000000ffff5e7224 */ /* 0x020fce00078e0097 */
[----:B------:R5:W-:Y:S08]  /*daa0*/  MUFU.EX2 R29, R100 ;  /* 0x00000064001d7308 */ /* 0x000bf00000000800 */
[----:B------:R-:W-:Y:S01]  /*dab0*/  MUFU.EX2 R174, R174 ;  /* 0x000000ae00ae7308 */ /* 0x000fe20000000800 */
[----:B-----5:R-:W-:Y:S01]  /*dac0*/  IMAD.MOV.U32 R100, RZ, RZ, R151 ;  /* 0x000000ffff647224 */ /* 0x020fe200078e0097 */
[----:B-1----:R-:W-:-:S06]  /*dad0*/  FMNMX.FTZ R44, R6, R41, !PT ;  /* 0x00000029062c7209 */ /* 0x002fcc0007810000 */
[----:B------:R1:W-:Y:S01]  /*dae0*/  MUFU.EX2 R31, R37 ;  /* 0x00000025001f7308 */ /* 0x0003e20000000800 */
[-C--:B------:R-:W-:Y:S01]  /*daf0*/  FFMA.FTZ R41, R112, R5.reuse, -R13 ;  /* 0x0000000570297223 */ /* 0x080fe2000001080d */
[----:B------:R-:W-:Y:S01]  /*db00*/  IMAD.MOV.U32 R112, RZ, RZ, R151 ;  /* 0x000000ffff707224 */ /* 0x000fe200078e0097 */
[----:B------:R-:W5:Y:S05]  /*db10*/  SHFL.BFLY PT, R45, R44, 0x1, 0x1f ;  /* 0x0c201f002c2d7f89 */ /* 0x000f6a00000e0000 */
[----:B------:R-:W-:Y:S01]  /*db20*/  MUFU.EX2 R176, R176 ;  /* 0x000000b000b07308 */ /* 0x000fe20000000800 */
[----:B-1----:R-:W-:Y:S01]  /*db30*/  FFMA.FTZ R37, R88, R5, -R13 ;  /* 0x0000000558257223 */ /* 0x002fe2000001080d */
[----:B------:R-:W-:-:S06]  /*db40*/  IMAD.MOV.U32 R88, RZ, RZ, R151 ;  /* 0x000000ffff587224 */ /* 0x000fcc00078e0097 */
[----:B------:R1:W-:Y:S08]  /*db50*/  MUFU.EX2 R33, R39 ;  /* 0x0000002700217308 */ /* 0x0003f00000000800 */
[----:B------:R-:W-:Y:S01]  /*db60*/  MUFU.EX2 R178, R178 ;  /* 0x000000b200b27308 */ /* 0x000fe20000000800 */
[-CC-:B-1----:R-:W-:Y:S01]  /*db70*/  FFMA.FTZ R39, R110, R5.reuse, -R13.reuse ;  /* 0x000000056e277223 */ /* 0x182fe2000001080d */
[----:B------:R-:W-:Y:S01]  /*db80*/  FFMA.FTZ R13, R118, R5, -R13 ;  /* 0x00000005760d7223 */ /* 0x000fe2000001080d */
[--C-:B------:R-:W-:Y:S01]  /*db90*/  IMAD.MOV.U32 R118, RZ, RZ, R151.reuse ;  /* 0x000000ffff767224 */ /* 0x100fe200078e0097 */
[----:B-----5:R-:W-:Y:S01]  /*dba0*/  FMNMX.FTZ R6, R44, R45, !PT ;  /* 0x0000002d2c067209 */ /* 0x020fe20007810000 */
[----:B------:R-:W-:-:S03]  /*dbb0*/  IMAD.MOV.U32 R110, RZ, RZ, R151 ;  /* 0x000000ffff6e7224 */ /* 0x000fc600078e0097 */
[C---:B------:R-:W-:Y:S01]  /*dbc0*/  FSETP.NEU.FTZ.AND P1, PT, R6.reuse, -INF , PT ;  /* 0xff8000000600780b */ /* 0x040fe20003f3d000 */
[-C--:B------:R-:W-:Y:S01]  /*dbd0*/  FMUL.FTZ R44, R6, R5.reuse ;  /* 0x00000005062c7220 */ /* 0x080fe20000410000 */
[----:B------:R-:W-:Y:S04]  /*dbe0*/  MUFU.EX2 R35, R35 ;  /* 0x0000002300237308 */ /* 0x000fe80000000800 */
[----:B------:R-:W-:Y:S02]  /*dbf0*/  FSEL R47, R44, RZ, P1 ;  /* 0x000000ff2c2f7208 */ /* 0x000fe40000800000 */
[----:B------:R-:W-:Y:S02]  /*dc00*/  ISETP.GE.AND P1, PT, R96, 0x81, PT ;  /* 0x000000816000780c */ /* 0x000fe40003f26270 */
[----:B------:R-:W-:Y:S01]  /*dc10*/  MUFU.EX2 R180, R180 ;  /* 0x000000b400b47308 */ /* 0x000fe20000000800 */
[-CC-:B------:R-:W-:Y:S01]  /*dc20*/  FFMA.FTZ R161, R26, R5.reuse, -R47.reuse ;  /* 0x000000051aa17223 */ /* 0x180fe2000001082f */
[-C--:B------:R-:W-:Y:S01]  /*dc30*/  FFMA.FTZ R26, R27, R5.reuse, -R47 ;  /* 0x000000051b1a7223 */ /* 0x080fe2000001082f */
[----:B------:R-:W-:Y:S01]  /*dc40*/  FADD.FTZ R27, R160, R7 ;  /* 0x00000007a01b7221 */ /* 0x000fe20000010000 */
[-CC-:B------:R-:W-:Y:S01]  /*dc50*/  FFMA.FTZ R163, R30, R5.reuse, -R47.reuse ;  /* 0x000000051ea37223 */ /* 0x180fe2000001082f */
[-CC-:B------:R-:W-:Y:S01]  /*dc60*/  FFMA.FTZ R30, R8, R5.reuse, -R47.reuse ;  /* 0x00000005081e7223 */ /* 0x180fe2000001082f */
[-C--:B------:R-:W-:Y:S01]  /*dc70*/  FFMA.FTZ R165, R34, R5.reuse, -R47 ;  /* 0x0000000522a57223 */ /* 0x080fe2000001082f */
[----:B--2---:R-:W-:Y:S01]  /*dc80*/  FADD.FTZ R8, R162, R27 ;  /* 0x0000001ba2087221 */ /* 0x004fe20000010000 */
[----:B------:R-:W-:Y:S01]  /*dc90*/  MUFU.EX2 R161, R161 ;  /* 0x000000a100a17308 */ /* 0x000fe20000000800 */
[-CC-:B------:R-:W-:Y:S01]  /*dca0*/  FFMA.FTZ R10, R10, R5.reuse, -R47.reuse ;  /* 0x000000050a0a7223 */ /* 0x180fe2000001082f */
[-CC-:B------:R-:W-:Y:S01]  /*dcb0*/  FFMA.FTZ R167, R38, R5.reuse, -R47.reuse ;  /* 0x0000000526a77223 */ /* 0x180fe2000001082f */
[----:B----4-:R-:W-:Y:S01]  /*dcc0*/  FADD.FTZ R27, R9, R8 ;  /* 0x00000008091b7221 */ /* 0x010fe20000010000 */
[-CC-:B------:R-:W-:Y:S01]  /*dcd0*/  FFMA.FTZ R12, R12, R5.reuse, -R47.reuse ;  /* 0x000000050c0c7223 */ /* 0x180fe2000001082f */
[-CC-:B------:R-:W-:Y:S01]  /*dce0*/  FFMA.FTZ R169, R42, R5.reuse, -R47.reuse ;  /* 0x000000052aa97223 */ /* 0x180fe2000001082f */
[-C--:B------:R-:W-:Y:S01]  /*dcf0*/  FFMA.FTZ R14, R14, R5.reuse, -R47 ;  /* 0x000000050e0e7223 */ /* 0x080fe2000001082f */
[----:B---3--:R-:W-:Y:S01]  /*dd00*/  FADD.FTZ R8, R164, R27 ;  /* 0x0000001ba4087221 */ /* 0x008fe20000010000 */
[----:B------:R-:W1:Y:S01]  /*dd10*/  MUFU.EX2 R26, R26 ;  /* 0x0000001a001a7308 */ /* 0x000e620000000800 */
[-CC-:B------:R-:W-:Y:S01]  /*dd20*/  FFMA.FTZ R171, R46, R5.reuse, -R47.reuse ;  /* 0x000000052eab7223 */ /* 0x180fe2000001082f */
[-CC-:B------:R-:W-:Y:S01]  /*dd30*/  FFMA.FTZ R20, R20, R5.reuse, -R47.reuse ;  /* 0x0000000514147223 */ /* 0x180fe2000001082f */
[----:B0-----:R-:W-:Y:S01]  /*dd40*/  FADD.FTZ R27, R11, R8 ;  /* 0x000000080b1b7221 */ /* 0x001fe20000010000 */
[-CC-:B------:R-:W-:Y:S01]  /*dd50*/  FFMA.FTZ R173, R50, R5.reuse, -R47.reuse ;  /* 0x0000000532ad7223 */ /* 0x180fe2000001082f */
[-CC-:B------:R-:W-:Y:S01]  /*dd60*/  FFMA.FTZ R24, R24, R5.reuse, -R47.reuse ;  /* 0x0000000518187223 */ /* 0x180fe2000001082f */
[-C--:B------:R-:W-:Y:S01]  /*dd70*/  FFMA.FTZ R175, R54, R5.reuse, -R47 ;  /* 0x0000000536af7223 */ /* 0x080fe2000001082f */
[----:B------:R-:W-:Y:S01]  /*dd80*/  FADD.FTZ R34, R166, R27 ;  /* 0x0000001ba6227221 */ /* 0x000fe20000010000 */
[----:B------:R-:W0:Y:S01]  /*dd90*/  MUFU.EX2 R163, R163 ;  /* 0x000000a300a37308 */ /* 0x000e220000000800 */
[-CC-:B------:R-:W-:Y:S01]  /*dda0*/  FFMA.FTZ R28, R28, R5.reuse, -R47.reuse ;  /* 0x000000051c1c7223 */ /* 0x180fe2000001082f */
[-CC-:B------:R-:W-:Y:S01]  /*ddb0*/  FFMA.FTZ R177, R58, R5.reuse, -R47.reuse ;  /* 0x000000053ab17223 */ /* 0x180fe2000001082f */
[----:B------:R-:W-:Y:S01]  /*ddc0*/  FADD.FTZ R49, R15, R34 ;  /* 0x000000220f317221 */ /* 0x000fe20000010000 */
[-CC-:B------:R-:W-:Y:S01]  /*ddd0*/  FFMA.FTZ R34, R36, R5.reuse, -R47.reuse ;  /* 0x0000000524227223 */ /* 0x180fe2000001082f */
[-CC-:B------:R-:W-:Y:S01]  /*dde0*/  FFMA.FTZ R32, R32, R5.reuse, -R47.reuse ;  /* 0x0000000520207223 */ /* 0x180fe2000001082f */
[-C--:B------:R-:W-:Y:S01]  /*ddf0*/  FFMA.FTZ R179, R62, R5.reuse, -R47 ;  /* 0x000000053eb37223 */ /* 0x080fe2000001082f */
[----:B------:R-:W-:Y:S01]  /*de00*/  FADD.FTZ R36, R168, R49 ;  /* 0x00000031a8247221 */ /* 0x000fe20000010000 */
[----:B------:R-:W2:Y:S01]  /*de10*/  MUFU.EX2 R30, R30 ;  /* 0x0000001e001e7308 */ /* 0x000ea20000000800 */
[----:B-1----:R-:W-:Y:S01]  /*de20*/  FADD.FTZ R8, R161, R26 ;  /* 0x0000001aa1087221 */ /* 0x002fe20000010000 */
[-CC-:B------:R-:W-:Y:S01]  /*de30*/  FFMA.FTZ R66, R66, R5.reuse, -R47.reuse ;  /* 0x0000000542427223 */ /* 0x180fe2000001082f */
[----:B------:R-:W-:Y:S01]  /*de40*/  FADD.FTZ R49, R21, R36 ;  /* 0x0000002415317221 */ /* 0x000fe20000010000 */
[-CC-:B------:R-:W-:Y:S01]  /*de50*/  FFMA.FTZ R40, R40, R5.reuse, -R47.reuse ;  /* 0x0000000528287223 */ /* 0x180fe2000001082f */
[-C--:B------:R-:W-:Y:S01]  /*de60*/  FFMA.FTZ R70, R70, R5.reuse, -R47 ;  /* 0x0000000546467223 */ /* 0x080fe2000001082f */
[----:B------:R-:W-:Y:S01]  /*de70*/  F2FP.BF16.F32.PACK_AB R160, R7, R160 ;  /* 0x000000a007a0723e */ /* 0x000fe200000010ff */
[----:B------:R-:W-:Y:S01]  /*de80*/  FADD.FTZ R36, R170, R49 ;  /* 0x00000031aa247221 */ /* 0x000fe20000010000 */
[----:B------:R-:W1:Y:S01]  /*de90*/  MUFU.EX2 R165, R165 ;  /* 0x000000a500a57308 */ /* 0x000e620000000800 */
[----:B0-----:R-:W-:Y:S01]  /*dea0*/  FADD.FTZ R27, R163, R8 ;  /* 0x00000008a31b7221 */ /* 0x001fe20000010000 */
[-CC-:B------:R-:W-:Y:S01]  /*deb0*/  FFMA.FTZ R48, R48, R5.reuse, -R47.reuse ;  /* 0x0000000530307223 */ /* 0x180fe2000001082f */
[----:B------:R-:W-:Y:S01]  /*dec0*/  FADD.FTZ R49, R25, R36 ;  /* 0x0000002419317221 */ /* 0x000fe20000010000 */
[-CC-:B------:R-:W-:Y:S01]  /*ded0*/  FFMA.FTZ R74, R74, R5.reuse, -R47.reuse ;  /* 0x000000054a4a7223 */ /* 0x180fe2000001082f */
[-CC-:B------:R-:W-:Y:S01]  /*dee0*/  FFMA.FTZ R52, R52, R5.reuse, -R47.reuse ;  /* 0x0000000534347223 */ /* 0x180fe2000001082f */
[-C--:B------:R-:W-:Y:S01]  /*def0*/  FFMA.FTZ R78, R78, R5.reuse, -R47 ;  /* 0x000000054e4e7223 */ /* 0x080fe2000001082f */
[----:B------:R-:W-:Y:S01]  /*df00*/  FADD.FTZ R36, R172, R49 ;  /* 0x00000031ac247221 */ /* 0x000fe20000010000 */
[----:B------:R-:W0:Y:S01]  /*df10*/  MUFU.EX2 R10, R10 ;  /* 0x0000000a000a7308 */ /* 0x000e220000000800 */
[----:B--2---:R-:W-:Y:S01]  /*df20*/  FADD.FTZ R8, R30, R27 ;  /* 0x0000001b1e087221 */ /* 0x004fe20000010000 */
        /* <DEDUP_REMOVED lines=8> */
[----:B------:R-:W-:Y:S01]  /*dfb0*/  FFMA.FTZ R47, R92, R5, -R47 ;  /* 0x000000055c2f7223 */ /* 0x000fe2000001082f */
[----:B------:R-:W-:Y:S01]  /*dfc0*/  F2FP.BF16.F32.PACK_AB R161, R26, R161 ;  /* 0x000000a11aa1723e */ /* 0x000fe200000010ff */
[----:B------:R-:W-:Y:S01]  /*dfd0*/  IMAD.MOV.U32 R92, RZ, RZ, R151 ;  /* 0x000000ffff5c7224 */ /* 0x000fe200078e0097 */
[----:B------:R-:W-:-:S02]  /*dfe0*/  F2FP.BF16.F32.PACK_AB R162, R9, R162 ;  /* 0x000000a209a2723e */ /* 0x000fc400000010ff */
[----:B------:R-:W-:Y:S01]  /*dff0*/  F2FP.BF16.F32.PACK_AB R164, R11, R164 ;  /* 0x000000a40ba4723e */ /* 0x000fe200000010ff */
[----:B------:R-:W1:Y:S01]  /*e000*/  MUFU.EX2 R12, R12 ;  /* 0x0000000c000c7308 */ /* 0x000e620000000800 */
[C---:B0-----:R-:W-:Y:S01]  /*e010*/  FADD.FTZ R8, R10.reuse, R27 ;  /* 0x0000001b0a087221 */ /* 0x041fe20000010000 */
[----:B------:R-:W-:Y:S02]  /*e020*/  F2FP.BF16.F32.PACK_AB R165, R10, R165 ;  /* 0x000000a50aa5723e */ /* 0x000fe400000010ff */
[----:B------:R-:W-:Y:S02]  /*e030*/  F2FP.BF16.F32.PACK_AB R166, R15, R166 ;  /* 0x000000a60fa6723e */ /* 0x000fe400000010ff */
[----:B------:R-:W-:Y:S02]  /*e040*/  F2FP.BF16.F32.PACK_AB R168, R21, R168 ;  /* 0x000000a815a8723e */ /* 0x000fe400000010ff */
[----:B------:R-:W0:Y:S01]  /*e050*/  MUFU.EX2 R169, R169 ;  /* 0x000000a900a97308 */ /* 0x000e220000000800 */
[----:B--2---:R-:W-:Y:S01]  /*e060*/  FADD.FTZ R27, R167, R8 ;  /* 0x00000008a71b7221 */ /* 0x004fe20000010000 */
[----:B------:R-:W-:-:S02]  /*e070*/  F2FP.BF16.F32.PACK_AB R170, R25, R170 ;  /* 0x000000aa19aa723e */ /* 0x000fc400000010ff */
[----:B------:R-:W-:Y:S02]  /*e080*/  F2FP.BF16.F32.PACK_AB R172, R29, R172 ;  /* 0x000000ac1dac723e */ /* 0x000fe400000010ff */
[----:B------:R-:W-:Y:S02]  /*e090*/  F2FP.BF16.F32.PACK_AB R174, R31, R174 ;  /* 0x000000ae1fae723e */ /* 0x000fe400000010ff */
[----:B------:R-:W2:Y:S01]  /*e0a0*/  MUFU.EX2 R14, R14 ;  /* 0x0000000e000e7308 */ /* 0x000ea20000000800 */
[----:B-1----:R-:W-:Y:S01]  /*e0b0*/  FADD.FTZ R8, R12, R27 ;  /* 0x0000001b0c087221 */ /* 0x002fe20000010000 */
[----:B------:R-:W-:Y:S02]  /*e0c0*/  F2FP.BF16.F32.PACK_AB R163, R30, R163 ;  /* 0x000000a31ea3723e */ /* 0x000fe400000010ff */
[----:B------:R-:W-:Y:S02]  /*e0d0*/  F2FP.BF16.F32.PACK_AB R167, R12, R167 ;  /* 0x000000a70ca7723e */ /* 0x000fe400000010ff */
[----:B------:R-:W-:-:S02]  /*e0e0*/  MOV R96, R151 ;  /* 0x0000009700607202 */ /* 0x000fc40000000f00 */
[----:B------:R-:W1:Y:S01]  /*e0f0*/  MUFU.EX2 R171, R171 ;  /* 0x000000ab00ab7308 */ /* 0x000e620000000800 */
[----:B0-----:R-:W-:-:S07]  /*e100*/  FADD.FTZ R27, R169, R8 ;  /* 0x00000008a91b7221 */ /* 0x001fce0000010000 */
[----:B------:R-:W0:Y:S01]  /*e110*/  MUFU.EX2 R20, R20 ;  /* 0x0000001400147308 */ /* 0x000e220000000800 */
[C---:B--2---:R-:W-:Y:S01]  /*e120*/  FADD.FTZ R8, R14.reuse, R27 ;  /* 0x0000001b0e087221 */ /* 0x044fe20000010000 */
[----:B------:R-:W-:Y:S01]  /*e130*/  FADD.FTZ R27, R31, R36 ;  /* 0x000000241f1b7221 */ /* 0x000fe20000010000 */
[----:B------:R-:W-:-:S03]  /*e140*/  F2FP.BF16.F32.PACK_AB R169, R14, R169 ;  /* 0x000000a90ea9723e */ /* 0x000fc600000010ff */
[----:B------:R-:W-:Y:S01]  /*e150*/  FADD.FTZ R36, R176, R27 ;  /* 0x0000001bb0247221 */ /* 0x000fe20000010000 */
[----:B------:R-:W-:Y:S01]  /*e160*/  F2FP.BF16.F32.PACK_AB R176, R33, R176 ;  /* 0x000000b021b0723e */ /* 0x000fe200000010ff */
[----:B------:R-:W2:Y:S01]  /*e170*/  MUFU.EX2 R173, R173 ;  /* 0x000000ad00ad7308 */ /* 0x000ea20000000800 */
[----:B-1----:R-:W-:Y:S01]  /*e180*/  FADD.FTZ R3, R171, R8 ;  /* 0x00000008ab037221 */ /* 0x002fe20000010000 */
[----:B------:R-:W-:-:S04]  /*e190*/  FADD.FTZ R27, R33, R36 ;  /* 0x00000024211b7221 */ /* 0x000fc80000010000 */
[----:B------:R-:W-:Y:S01]  /*e1a0*/  FADD.FTZ R36, R178, R27 ;  /* 0x0000001bb2247221 */ /* 0x000fe20000010000 */
[C---:B------:R-:W-:Y:S01]  /*e1b0*/  F2FP.BF16.F32.PACK_AB R178, R35.reuse, R178 ;  /* 0x000000b223b2723e */ /* 0x040fe200000010ff */
[----:B------:R-:W1:Y:S01]  /*e1c0*/  MUFU.EX2 R24, R24 ;  /* 0x0000001800187308 */ /* 0x000e620000000800 */
[C---:B0-----:R-:W-:Y:S01]  /*e1d0*/  FADD.FTZ R8, R20.reuse, R3 ;  /* 0x0000000314087221 */ /* 0x041fe20000010000 */
[----:B------:R-:W-:Y:S01]  /*e1e0*/  FADD.FTZ R27, R35, R36 ;  /* 0x00000024231b7221 */ /* 0x000fe20000010000 */
[----:B------:R-:W-:-:S03]  /*e1f0*/  F2FP.BF16.F32.PACK_AB R171, R20, R171 ;  /* 0x000000ab14ab723e */ /* 0x000fc600000010ff */
[----:B------:R-:W-:Y:S02]  /*e200*/  FADD.FTZ R36, R180, R27 ;  /* 0x0000001bb4247221 */ /* 0x000fe40000010000 */
[----:B------:R-:W0:Y:S01]  /*e210*/  MUFU.EX2 R175, R175 ;  /* 0x000000af00af7308 */ /* 0x000e220000000800 */
[----:B--2---:R-:W-:-:S07]  /*e220*/  FADD.FTZ R3, R173, R8 ;  /* 0x00000008ad037221 */ /* 0x004fce0000010000 */
[----:B------:R-:W2:Y:S01]  /*e230*/  MUFU.EX2 R28, R28 ;  /* 0x0000001c001c7308 */ /* 0x000ea20000000800 */
[C---:B-1----:R-:W-:Y:S01]  /*e240*/  FADD.FTZ R8, R24.reuse, R3 ;  /* 0x0000000318087221 */ /* 0x042fe20000010000 */
[----:B------:R-:W-:-:S06]  /*e250*/  F2FP.BF16.F32.PACK_AB R173, R24, R173 ;  /* 0x000000ad18ad723e */ /* 0x000fcc00000010ff */
[----:B------:R-:W1:Y:S01]  /*e260*/  MUFU.EX2 R37, R37 ;  /* 0x0000002500257308 */ /* 0x000e620000000800 */
[----:B0-----:R-:W-:-:S07]  /*e270*/  FADD.FTZ R3, R175, R8 ;  /* 0x00000008af037221 */ /* 0x001fce0000010000 */
[----:B------:R-:W0:Y:S01]  /*e280*/  MUFU.EX2 R177, R177 ;  /* 0x000000b100b17308 */ /* 0x000e220000000800 */
[C---:B--2---:R-:W-:Y:S01]  /*e290*/  FADD.FTZ R8, R28.reuse, R3 ;  /* 0x000000031c087221 */ /* 0x044fe20000010000 */
[----:B------:R-:W-:-:S06]  /*e2a0*/  F2FP.BF16.F32.PACK_AB R175, R28, R175 ;  /* 0x000000af1caf723e */ /* 0x000fcc00000010ff */
[----:B------:R-:W2:Y:S01]  /*e2b0*/  MUFU.EX2 R182, R182 ;  /* 0x000000b600b67308 */ /* 0x000ea20000000800 */
[C---:B-1----:R-:W-:Y:S01]  /*e2c0*/  FADD.FTZ R27, R37.reuse, R36 ;  /* 0x00000024251b7221 */ /* 0x042fe20000010000 */
[----:B------:R-:W-:-:S06]  /*e2d0*/  F2FP.BF16.F32.PACK_AB R180, R37, R180 ;  /* 0x000000b425b4723e */ /* 0x000fcc00000010ff */
[----:B------:R-:W1:Y:S01]  /*e2e0*/  MUFU.EX2 R32, R32 ;  /* 0x0000002000207308 */ /* 0x000e620000000800 */
[----:B0-----:R-:W-:-:S07]  /*e2f0*/  FADD.FTZ R3, R177, R8 ;  /* 0x00000008b1037221 */ /* 0x001fce0000010000 */
[----:B------:R-:W0:Y:S01]  /*e300*/  MUFU.EX2 R39, R39 ;  /* 0x0000002700277308 */ /* 0x000e220000000800 */
[----:B--2---:R-:W-:-:S07]  /*e310*/  FADD.FTZ R36, R182, R27 ;  /* 0x0000001bb6247221 */ /* 0x004fce0000010000 */
[----:B------:R-:W2:Y:S01]  /*e320*/  MUFU.EX2 R179, R179 ;  /* 0x000000b300b37308 */ /* 0x000ea20000000800 */
[C---:B-1----:R-:W-:Y:S01]  /*e330*/  FADD.FTZ R8, R32.reuse, R3 ;  /* 0x0000000320087221 */ /* 0x042fe20000010000 */
[----:B------:R-:W-:-:S06]  /*e340*/  F2FP.BF16.F32.PACK_AB R177, R32, R177 ;  /* 0x000000b120b1723e */ /* 0x000fcc00000010ff */
[----:B------:R-:W1:Y:S01]  /*e350*/  MUFU.EX2 R184, R184 ;  /* 0x000000b800b87308 */ /* 0x000e620000000800 */
[C---:B0-----:R-:W-:Y:S01]  /*e360*/  FADD.FTZ R7, R39.reuse, R36 ;  /* 0x0000002427077221 */ /* 0x041fe20000010000 */
[----:B------:R-:W-:-:S06]  /*e370*/  F2FP.BF16.F32.PACK_AB R182, R39, R182 ;  /* 0x000000b627b6723e */ /* 0x000fcc00000010ff */
[----:B------:R-:W0:Y:S01]  /*e380*/  MUFU.EX2 R34, R34 ;  /* 0x0000002200227308 */ /* 0x000e220000000800 */
[----:B--2---:R-:W-:-:S07]  /*e390*/  FADD.FTZ R3, R179, R8 ;  /* 0x00000008b3037221 */ /* 0x004fce0000010000 */
[----:B------:R-:W2:Y:S01]  /*e3a0*/  MUFU.EX2 R41, R41 ;  /* 0x0000002900297308 */ /* 0x000ea20000000800 */
[----:B-1----:R-:W-:-:S07]  /*e3b0*/  FADD.FTZ R8, R184, R7 ;  /* 0x00000007b8087221 */ /* 0x002fce0000010000 */
[----:B------:R-:W1:Y:S01]  /*e3c0*/  MUFU.EX2 R66, R66 ;  /* 0x0000004200427308 */ /* 0x000e620000000800 */
[C---:B0-----:R-:W-:Y:S01]  /*e3d0*/  FADD.FTZ R3, R34.reuse, R3 ;  /* 0x0000000322037221 */ /* 0x041fe20000010000 */
[----:B------:R-:W-:-:S06]  /*e3e0*/  F2FP.BF16.F32.PACK_AB R179, R34, R179 ;  /* 0x000000b322b3723e */ /* 0x000fcc00000010ff */
[----:B------:R-:W0:Y:S01]  /*e3f0*/  MUFU.EX2 R181, R40 ;  /* 0x0000002800b57308 */ /* 0x000e220000000800 */
[C---:B--2---:R-:W-:Y:S01]  /*e400*/  FADD.FTZ R7, R41.reuse, R8 ;  /* 0x0000000829077221 */ /* 0x044fe20000010000 */
[----:B------:R-:W-:-:S06]  /*e410*/  F2FP.BF16.F32.PACK_AB R184, R41, R184 ;  /* 0x000000b829b8723e */ /* 0x000fcc00000010ff */
[----:B------:R-:W2:Y:S01]  /*e420*/  MUFU.EX2 R70, R70 ;  /* 0x0000004600467308 */ /* 0x000ea20000000800 */
[----:B-1----:R-:W-:-:S07]  /*e430*/  FADD.FTZ R8, R66, R3 ;  /* 0x0000000342087221 */ /* 0x002fce0000010000 */
[----:B------:R-:W1:Y:S01]  /*e440*/  MUFU.EX2 R183, R48 ;  /* 0x0000003000b77308 */ /* 0x000e620000000800 */
[C---:B0-----:R-:W-:Y:S01]  /*e450*/  FADD.FTZ R3, R181.reuse, R8 ;  /* 0x00000008b5037221 */ /* 0x041fe20000010000 */
[----:B------:R-:W-:-:S06]  /*e460*/  F2FP.BF16.F32.PACK_AB R181, R181, R66 ;  /* 0x00000042b5b5723e */ /* 0x000fcc00000010ff */
        /* <DEDUP_REMOVED lines=21> */
[----:B------:R2:W3:Y:S01]  /*e5c0*/  MUFU.EX2 R45, R116 ;  /* 0x00000074002d7308 */ /* 0x0004e20000000800 */
[----:B0-----:R-:W-:-:S07]  /*e5d0*/  FADD.FTZ R36, R188, R7 ;  /* 0x00000007bc247221 */ /* 0x001fce0000010000 */
[----:B------:R-:W0:Y:S01]  /*e5e0*/  MUFU.EX2 R189, R56 ;  /* 0x0000003800bd7308 */ /* 0x000e220000000800 */
[----:B-1----:R-:W-:Y:S01]  /*e5f0*/  FADD.FTZ R10, R82, R3 ;  /* 0x00000003520a7221 */ /* 0x002fe20000010000 */
[----:B--2---:R-:W-:-:S06]  /*e600*/  IMAD.MOV.U32 R116, RZ, RZ, R151 ;  /* 0x000000ffff747224 */ /* 0x004fcc00078e0097 */
[----:B------:R-:W1:Y:S01]  /*e610*/  MUFU.EX2 R190, R190 ;  /* 0x000000be00be7308 */ /* 0x000e620000000800 */
[C---:B---3--:R-:W-:Y:S01]  /*e620*/  FADD.FTZ R7, R45.reuse, R36 ;  /* 0x000000242d077221 */ /* 0x048fe20000010000 */
[----:B------:R-:W-:-:S06]  /*e630*/  F2FP.BF16.F32.PACK_AB R188, R45, R188 ;  /* 0x000000bc2dbc723e */ /* 0x000fcc00000010ff */
[----:B------:R-:W2:Y:S01]  /*e640*/  MUFU.EX2 R86, R86 ;  /* 0x0000005600567308 */ /* 0x000ea20000000800 */
[C---:B0-----:R-:W-:Y:S01]  /*e650*/  FADD.FTZ R3, R189.reuse, R10 ;  /* 0x0000000abd037221 */ /* 0x041fe20000010000 */
[----:B------:R-:W-:-:S06]  /*e660*/  F2FP.BF16.F32.PACK_AB R189, R189, R82 ;  /* 0x00000052bdbd723e */ /* 0x000fcc00000010ff */
[----:B------:R-:W0:Y:S01]  /*e670*/  MUFU.EX2 R13, R13 ;  /* 0x0000000d000d7308 */ /* 0x000e220000000800 */
[----:B-1----:R-:W-:-:S07]  /*e680*/  FADD.FTZ R36, R190, R7 ;  /* 0x00000007be247221 */ /* 0x002fce0000010000 */
[----:B------:R-:W1:Y:S01]  /*e690*/  MUFU.EX2 R47, R47 ;  /* 0x0000002f002f7308 */ /* 0x000e620000000800 */
[----:B--2---:R-:W-:Y:S01]  /*e6a0*/  FADD.FTZ R10, R86, R3 ;  /* 0x00000003560a7221 */ /* 0x004fe20000010000 */
[C---:B0-----:R-:W-:Y:S01]  /*e6b0*/  FADD.FTZ R8, R13.reuse, R36 ;  /* 0x000000240d087221 */ /* 0x041fe20000010000 */
[----:B------:R-:W-:Y:S02]  /*e6c0*/  F2FP.BF16.F32.PACK_AB R190, R13, R190 ;  /* 0x000000be0dbe723e */ /* 0x000fe400000010ff */
[C---:B-1----:R-:W-:Y:S01]  /*e6d0*/  FADD.FTZ R3, R47.reuse, R10 ;  /* 0x0000000a2f037221 */ /* 0x042fe20000010000 */
[----:B------:R-:W-:Y:S01]  /*e6e0*/  F2FP.BF16.F32.PACK_AB R191, R47, R86 ;  /* 0x000000562fbf723e */ /* 0x000fe200000010ff */
        /* <DEDUP_REMOVED lines=37> */
[----:B------:R-:W-:-:S07]  /*e940*/  CS2R R88, SRZ ;  /* 0x0000000000587805 */ /* 0x000fce000001ff00 */
.L_x_7160:
[----:B------:R-:W-:Y:S01]  /*e950*/  ISETP.NE.AND P1, PT, R11, 0x1, PT ;  /* 0x000000010b00780c */ /* 0x000fe20003f25270 */
[----:B------:R-:W-:Y:S05]  /*e960*/  YIELD ;  /* 0x0000000000007946 */ /* 0x000fea0003800000 */
[----:B------:R-:W-:Y:S02]  /*e970*/  SEL R158, RZ, 0x1, P1 ;  /* 0x00000001ff9e7807 */ /* 0x000fe40000800000 */
[----:B------:R-:W-:Y:S02]  /*e980*/  ISETP.NE.AND P1, PT, R194, RZ, PT ;  /* 0x000000ffc200720c */ /* 0x000fe40003f25270 */
[----:B------:R-:W-:-:S11]  /*e990*/  LOP3.LUT R158, R7, R158, RZ, 0x3c, !PT ;  /* 0x0000009e079e7212 */ /* 0x000fd600078e3cff */
[----:B------:R-:W-:Y:S05]  /*e9a0*/  @P1 BRA `(.L_x_7149) ;  /* 0x00000000003c1947 */ /* 0x000fea0003800000 */
[----:B------:R-:W-:Y:S05]  /*e9b0*/  @!P0 BRA `(.L_x_7150) ;  /* 0x0000000000048947 */ /* 0x000fea0003800000 */
[----:B------:R-:W-:Y:S01]  /*e9c0*/  BPT.TRAP 0x1 ;  /* 0x000000040000795c */ /* 0x000fe20000300000 */
.L_x_7150:
[----:B------:R-:W-:-:S05]  /*e9d0*/  VIADD R4, R11, 0x1 ;  /* 0x000000010b047836 */ /* 0x000fca0000000000 */
[----:B------:R-:W-:-:S04]  /*e9e0*/  ISETP.NE.AND P2, PT, R4, 0x2, PT ;  /* 0x000000020400780c */ /* 0x000fc80003f45270 */
[----:B------:R-:W-:Y:S02]  /*e9f0*/  SEL R5, R4, RZ, P2 ;  /* 0x000000ff04057207 */ /* 0x000fe40001000000 */
[----:B------:R-:W-:-:S03]  /*ea00*/  SHF.L.U32 R4, R158, 0x1f, RZ ;  /* 0x0000001f9e047819 */ /* 0x000fc600000006ff */
[----:B------:R-:W-:-:S04]  /*ea10*/  IMAD R5, R5, 0x8, R156 ;  /* 0x0000000805057824 */ /* 0x000fc800078e029c */
[----:B------:R0:W1:Y:S01]  /*ea20*/  SYNCS.PHASECHK.TRANS64.TRYWAIT P2, [R5+URZ+0x28830], R4 ;  /* 0x02883004050075a7 */ /* 0x000062000804017f */
[----:B------:R-:W-:Y:S05]  /*ea30*/  @!P0 BRA `(.L_x_7151) ;  /* 0x0000000000048947 */ /* 0x000fea0003800000 */
[----:B------:R-:W-:Y:S01]  /*ea40*/  BPT.TRAP 0x1 ;  /* 0x000000040000795c */ /* 0x000fe20000300000 */
.L_x_7151:
[----:B------:R-:W-:Y:S04]  /*ea50*/  BSSY B0, `(.L_x_7149) ;  /* 0x0000004000007945 */ /* 0x000fe80003800000 */
[----:B-1----:R-:W-:Y:S05]  /*ea60*/  @P2 BRA `(.L_x_7152) ;  /* 0x0000000000082947 */ /* 0x002fea0003800000 */
[----:B------:R-:W1:Y:S02]  /*ea70*/  SYNCS.PHASECHK.TRANS64.TRYWAIT P2, [R5+URZ+0x28830], R4 ;  /* 0x02883004050075a7 */ /* 0x000e64000804017f */
[----:B-1----:R-:W-:Y:S05]  /*ea80*/  @!P2 BRA `(.L_x_7153) ;  /* 0x000000c400aca947 */ /* 0x002fea0003800000 */
.L_x_7152:
[----:B------:R-:W-:Y:S05]  /*ea90*/  BSYNC B0 ;  /* 0x0000000000007941 */ /* 0x000fea0003800000 */
.L_x_7149:
[----:B01----:R-:W0:Y:S01]  /*eaa0*/  S2R R4, SR_TID.X ;  /* 0x0000000000047919 */ /* 0x003e220000002100 */
[----:B------:R-:W-:Y:S01]  /*eab0*/  VIADD R152, R11, 0x1 ;  /* 0x000000010b987836 */ /* 0x000fe20000000000 */
[----:B------:R-:W-:Y:S05]  /*eac0*/  WARPSYNC.ALL ;  /* 0x0000000000007948 */ /* 0x000fea0003800000 */
[C---:B------:R-:W-:Y:S01]  /*ead0*/  ISETP.NE.AND P2, PT, R152.reuse, 0x2, PT ;  /* 0x000000029800780c */ /* 0x040fe20003f45270 */
[----:B------:R-:W-:Y:S01]  /*eae0*/  IMAD.MOV.U32 R5, RZ, RZ, 0x40000040 ;  /* 0x40000040ff057424 */ /* 0x000fe200078e00ff */
[----:B------:R-:W-:Y:S01]  /*eaf0*/  MOV R21, 0x40000040 ;  /* 0x4000004000157802 */ /* 0x000fe20000000f00 */
[----:B------:R-:W-:Y:S01]  /*eb00*/  IMAD.MOV.U32 R15, RZ, RZ, 0x40000040 ;  /* 0x40000040ff0f7424 */ /* 0x000fe200078e00ff */
[----:B------:R-:W-:Y:S01]  /*eb10*/  SEL R152, R152, RZ, P2 ;  /* 0x000000ff98987207 */ /* 0x000fe20001000000 */
[----:B------:R-:W-:Y:S01]  /*eb20*/  IMAD.MOV.U32 R13, RZ, RZ, 0x40000040 ;  /* 0x40000040ff0d7424 */ /* 0x000fe200078e00ff */
        /* <DEDUP_REMOVED lines=8> */
[----:B0-----:R-:W-:-:S05]  /*ebb0*/  SHF.R.U32.HI R4, RZ, 0x7, R4 ;  /* 0x00000007ff047819 */ /* 0x001fca0000011604 */
[----:B------:R-:W-:Y:S02]  /*ebc0*/  VIADD R6, R4, 0x8 ;  /* 0x0000000804067836 */ /* 0x000fe40000000000 */
[----:B------:R-:W-:-:S03]  /*ebd0*/  IMAD R4, R152, 0x800, R0 ;  /* 0x0000080098047824 */ /* 0x000fc600078e0200 */
[----:B------:R0:W-:Y:S01]  /*ebe0*/  BAR.SYNC.DEFER_BLOCKING R6, 0x100 ;  /* 0x000400060000751d */ /* 0x0001e20000010000 */
[C---:B------:R-:W-:Y:S01]  /*ebf0*/  VIADD R14, R4.reuse, 0x2 ;  /* 0x00000002040e7836 */ /* 0x040fe20000000000 */
[C---:B------:R-:W-:Y:S01]  /*ec00*/  R2UR UR6, R4.reuse ;  /* 0x00000000040672ca */ /* 0x040fe200000e0000 */
[C---:B------:R-:W-:Y:S02]  /*ec10*/  VIADD R20, R4.reuse, 0x4 ;  /* 0x0000000404147836 */ /* 0x040fe40000000000 */
        /* <DEDUP_REMOVED lines=9> */
[----:B------:R-:W-:-:S02]  /*ecb0*/  R2UR UR30, R20 ;  /* 0x00000000141e72ca */ /* 0x000fc400000e0000 */
[----:B------:R-:W-:Y:S02]  /*ecc0*/  R2UR UR26, R12 ;  /* 0x000000000c1a72ca */ /* 0x000fe400000e0000 */
[----:B------:R-:W-:Y:S01]  /*ecd0*/  R2UR UR34, R4 ;  /* 0x00000000042272ca */ /* 0x000fe200000e0000 */
[----:B------:R-:W-:-:S06]  /*ece0*/  WARPGROUP.ARRIVE ;  /* 0x00000000000079c5 */ /* 0x000fcc0000000000 */
        /* <DEDUP_REMOVED lines=26> */
.L_x_7155:
[----:B------:R-:W-:Y:S01]  /*ee90*/  SHF.L.U32 R4, R7, 0x1f, RZ ;  /* 0x0000001f07047819 */ /* 0x000fe200000006ff */
[----:B------:R-:W-:-:S04]  /*eea0*/  IMAD R5, R11, 0x8, R156 ;  /* 0x000000080b057824 */ /* 0x000fc800078e029c */
[----:B------:R0:W1:Y:S01]  /*eeb0*/  SYNCS.PHASECHK.TRANS64.TRYWAIT P1, [R5+URZ+0x28850], R4 ;  /* 0x02885004050075a7 */ /* 0x000062000802017f */
[----:B------:R-:W-:Y:S05]  /*eec0*/  @!P0 BRA `(.L_x_7156) ;  /* 0x0000000000048947 */ /* 0x000fea0003800000 */
[----:B------:R-:W-:Y:S01]  /*eed0*/  BPT.TRAP 0x1 ;  /* 0x000000040000795c */ /* 0x000fe20000300000 */
.L_x_7156:
[----:B-1----:R-:W-:Y:S05]  /*eee0*/  @P1 BRA `(.L_x_7154) ;  /* 0x0000000000081947 */ /* 0x002fea0003800000 */
[----:B------:R-:W1:Y:S02]  /*eef0*/  SYNCS.PHASECHK.TRANS64.TRYWAIT P1, [R5+URZ+0x28850], R4 ;  /* 0x02885004050075a7 */ /* 0x000e64000802017f */
[----:B-1----:R-:W-:Y:S05]  /*ef00*/  @!P1 BRA `(.L_x_7157) ;  /* 0x000000c000a09947 */ /* 0x002fea0003800000 */
.L_x_7154:
[----:B01----:R-:W-:Y:S01]  /*ef10*/  VIADD R4, R156, 0x400 ;  /* 0x000004009c047836 */ /* 0x003fe20000000000 */
[----:B------:R-:W-:Y:S05]  /*ef20*/  WARPSYNC.ALL ;  /* 0x0000000000007948 */ /* 0x000fea0003800000 */
[----:B------:R-:W-:Y:S01]  /*ef30*/  SHF.R.U32.HI R4, RZ, 0x4, R4 ;  /* 0x00000004ff047819 */ /* 0x000fe20000011604 */
[----:B------:R-:W-:Y:S01]  /*ef40*/  IMAD.MOV.U32 R5, RZ, RZ, 0x40000040 ;  /* 0x40000040ff057424 */ /* 0x000fe200078e00ff */
[----:B------:R-:W-:Y:S01]  /*ef50*/  WARPGROUP.ARRIVE ;  /* 0x00000000000079c5 */ /* 0x000fe20000000000 */
[----:B------:R-:W-:Y:S01]  /*ef60*/  IMAD.MOV.U32 R7, RZ, RZ, 0x40000040 ;  /* 0x40000040ff077424 */ /* 0x000fe200078e00ff */
[----:B------:R-:W-:-:S04]  /*ef70*/  LOP3.LUT R4, R4, 0x3fff, RZ, 0xc0, !PT ;  /* 0x00003fff04047812 */ /* 0x000fc800078ec0ff */
[----:B------:R-:W0:Y:S01]  /*ef80*/  S2R R12, SR_TID.X ;  /* 0x00000000000c7919 */ /* 0x000e220000002100 */
[----:B------:R-:W-:Y:S01]  /*ef90*/  R2UR UR7, R5 ;  /* 0x00000000050772ca */ /* 0x000fe200000e0000 */
[----:B------:R-:W-:Y:S01]  /*efa0*/  IMAD.MOV.U32 R5, RZ, RZ, 0x40000040 ;  /* 0x40000040ff057424 */ /* 0x000fe200078e00ff */
[----:B------:R-:W-:-:S05]  /*efb0*/  LOP3.LUT R4, R4, 0x4000000, RZ, 0xfc, !PT ;  /* 0x0400000004047812 */ /* 0x000fca00078efcff */
[----:B------:R-:W-:-:S04]  /*efc0*/  IMAD R4, R11, 0x800, R4 ;  /* 0x000008000b047824 */ /* 0x000fc800078e0204 */
[C---:B------:R-:W-:Y:S01]  /*efd0*/  VIADD R6, R4.reuse, 0x80 ;  /* 0x0000008004067836 */ /* 0x040fe20000000000 */
[----:B------:R-:W-:-:S13]  /*efe0*/  R2UR UR6, R4 ;  /* 0x00000000040672ca */ /* 0x000fda00000e0000 */
[----:B------:R-:W-:Y:S01]  /*eff0*/  HGMMA.64x128x16.F32.BF16 R88, R160, gdesc[UR4].tnspB, R88, gsb0 ;  /* 0x41e00004a0587df0 */ /* 0x000fe20008001858 */
[----:B------:R-:W-:Y:S02]  /*f000*/  R2UR UR6, R6 ;  /* 0x00000000060672ca */ /* 0x000fe400000e0000 */
[----:B------:R-:W-:Y:S01]  /*f010*/  R2UR UR7, R7 ;  /* 0x00000000070772ca */ /* 0x000fe200000e0000 */
[----:B------:R-:W-:Y:S01]  /*f020*/  IMAD.MOV.U32 R7, RZ, RZ, 0x40000040 ;  /* 0x40000040ff077424 */ /* 0x000fe200078e00ff */
[----:B------:R-:W-:Y:S02]  /*f030*/  IADD3 R6, R4, 0x100, RZ ;  /* 0x0000010004067810 */ /* 0x000fe40007ffe0ff */
[----:B0-----:R-:W-:Y:S01]  /*f040*/  SHF.R.U32.HI R12, RZ, 0x7, R12 ;  /* 0x00000007ff0c7819 */ /* 0x001fe2000001160c */
[----:B------:R-:W-:Y:S02]  /*f050*/  WARPGROUP.DEPBAR.LE gsb0, 0x0 ;  /* 0x00008000000079c5 */ /* 0x000fe40000010000 */
[----:B------:R-:W-:-:S06]  /*f060*/  WARPGROUP.ARRIVE ;  /* 0x00000000000079c5 */ /* 0x000fcc0000000000 */
[----:B------:R-:W-:Y:S01]  /*f070*/  HGMMA.64x128x16.F32.BF16 R88, R164, gdesc[UR4].tnspB, R88, gsb0 ;  /* 0x41e00004a4587df0 */ /* 0x000fe20008001858 */
[----:B------:R-:W-:Y:S01]  /*f080*/  R2UR UR6, R6 ;  /* 0x00000000060672ca */ /* 0x000fe200000e0000 */
[----:B------:R-:W-:Y:S01]  /*f090*/  VIADD R6, R4, 0x180 ;  /* 0x0000018004067836 */ /* 0x000fe20000000000 */
[----:B------:R-:W-:Y:S01]  /*f0a0*/  R2UR UR7, R7 ;  /* 0x00000000070772ca */ /* 0x000fe200000e0000 */
[----:B------:R-:W-:Y:S01]  /*f0b0*/  IMAD.MOV.U32 R7, RZ, RZ, 0x40000040 ;  /* 0x40000040ff077424 */ /* 0x000fe200078e00ff */
[----:B------:R-:W-:Y:S02]  /*f0c0*/  WARPGROUP.DEPBAR.LE gsb0, 0x0 ;  /* 0x00008000000079c5 */ /* 0x000fe40000010000 */
[----:B------:R-:W-:-:S09]  /*f0d0*/  WARPGROUP.ARRIVE ;  /* 0x00000000000079c5 */ /* 0x000fd20000000000 */
        /* <DEDUP_REMOVED lines=16> */
[C---:B------:R-:W-:Y:S01]  /*f1e0*/  VIADD R6, R4.reuse, 0x300 ;  /* 0x0000030004067836 */ /* 0x040fe20000000000 */
[----:B------:R-:W-:Y:S01]  /*f1f0*/  R2UR UR7, R7 ;  /* 0x00000000070772ca */ /* 0x000fe200000e0000 */
[----:B------:R-:W-:Y:S02]  /*f200*/  IMAD.MOV.U32 R7, RZ, RZ, 0x40000040 ;  /* 0x40000040ff077424 */ /* 0x000fe400078e00ff */
[----:B------:R-:W-:Y:S01]  /*f210*/  VIADD R4, R4, 0x380 ;  /* 0x0000038004047836 */ /* 0x000fe20000000000 */
[----:B------:R-:W-:Y:S02]  /*f220*/  WARPGROUP.DEPBAR.LE gsb0, 0x0 ;  /* 0x00008000000079c5 */ /* 0x000fe40000010000 */
[----:B------:R-:W-:-:S07]  /*f230*/  WARPGROUP.ARRIVE ;  /* 0x00000000000079c5 */ /* 0x000fce0000000000 */
[----:B------:R-:W-:Y:S01]  /*f240*/  HGMMA.64x128x16.F32.BF16 R88, R180, gdesc[UR4].tnspB, R88, gsb0 ;  /* 0x41e00004b4587df0 */ /* 0x000fe20008001858 */
[----:B------:R-:W-:Y:S02]  /*f250*/  R2UR UR6, R6 ;  /* 0x00000000060672ca */ /* 0x000fe400000e0000 */
[----:B------:R-:W-:Y:S01]  /*f260*/  R2UR UR7, R7 ;  /* 0x00000000070772ca */ /* 0x000fe200000e0000 */
[----:B------:R-:W-:Y:S02]  /*f270*/  WARPGROUP.DEPBAR.LE gsb0, 0x0 ;  /* 0x00008000000079c5 */ /* 0x000fe40000010000 */
[----:B------:R-:W-:-:S10]  /*f280*/  WARPGROUP.ARRIVE ;  /* 0x00000000000079c5 */ /* 0x000fd40000000000 */
[----:B------:R-:W-:Y:S01]  /*f290*/  HGMMA.64x128x16.F32.BF16 R88, R184, gdesc[UR4].tnspB, R88, gsb0 ;  /* 0x41e00004b8587df0 */ /* 0x000fe20008001858 */
[----:B------:R-:W-:Y:S02]  /*f2a0*/  R2UR UR6, R4 ;  /* 0x00000000040672ca */ /* 0x000fe400000e0000 */
[----:B------:R-:W-:Y:S02]  /*f2b0*/  R2UR UR7, R5 ;  /* 0x00000000050772ca */ /* 0x000fe400000e0000 */
[----:B------:R-:W-:Y:S01]  /*f2c0*/  IADD3 R4, -R12, 0xb, RZ ;  /* 0x0000000b0c047810 */ /* 0x000fe20007ffe1ff */
[----:B------:R-:W-:Y:S02]  /*f2d0*/  WARPGROUP.DEPBAR.LE gsb0, 0x0 ;  /* 0x00008000000079c5 */ /* 0x000fe40000010000 */
[----:B------:R-:W-:-:S08]  /*f2e0*/  WARPGROUP.ARRIVE ;  /* 0x00000000000079c5 */ /* 0x000fd00000000000 */
[----:B------:R-:W-:Y:S03]  /*f2f0*/  HGMMA.64x128x16.F32.BF16 R88, R188, gdesc[UR4].tnspB, R88, gsb0 ;  /* 0x41e00004bc587df0 */ /* 0x000fe60008001858 */
[----:B------:R-:W-:Y:S02]  /*f300*/  WARPGROUP.DEPBAR.LE gsb0, 0x0 ;  /* 0x00008000000079c5 */ /* 0x000fe40000010000 */
[----:B------:R0:W-:Y:S06]  /*f310*/  BAR.ARV R4, 0x100 ;  /* 0x000400040000751d */ /* 0x0001ec0000002000 */
[----:B------:R-:W-:Y:S05]  /*f320*/  @!P0 BRA `(.L_x_7158) ;  /* 0x0000000000048947 */ /* 0x000fea0003800000 */
[----:B------:R-:W-:Y:S01]  /*f330*/  BPT.TRAP 0x1 ;  /* 0x000000040000795c */ /* 0x000fe20000300000 */
.L_x_7158:
[----:B0-----:R-:W-:Y:S02]  /*f340*/  FMNMX.FTZ R4, R24, R10, !PT ;  /* 0x0000000a18047209 */ /* 0x001fe40007810000 */
        /* <DEDUP_REMOVED lines=67> */
[----:B------:R-:W0:Y:S01]  /*f780*/  SHFL.BFLY PT, R4, R13, 0x1, 0x1f ;  /* 0x0c201f000d047f89 */ /* 0x000e2200000e0000 */
[----:B------:R-:W1:Y:S03]  /*f790*/  LDC R5, c[0x0][0x988] ;  /* 0x00026200ff057b82 */ /* 0x000e660000000800 */
[----:B------:R-:W2:Y:S01]  /*f7a0*/  SHFL.BFLY PT, R15, R14, 0x1, 0x1f ;  /* 0x0c201f000e0f7f89 */ /* 0x000ea200000e0000 */
[----:B0-----:R-:W-:Y:S02]  /*f7b0*/  FMNMX.FTZ R4, R13, R4, !PT ;  /* 0x000000040d047209 */ /* 0x001fe40007810000 */
[----:B--2---:R-:W-:-:S03]  /*f7c0*/  FMNMX.FTZ R6, R14, R15, !PT ;  /* 0x0000000f0e067209 */ /* 0x004fc60007810000 */
[C---:B------:R-:W-:Y:S01]  /*f7d0*/  FADD.FTZ R10, -R4.reuse, R10 ;  /* 0x0000000a040a7221 */ /* 0x040fe20000010100 */
[----:B-1----:R-:W-:-:S03]  /*f7e0*/  FMUL.FTZ R12, R4, R5 ;  /* 0x00000005040c7220 */ /* 0x002fc60000410000 */
[-C--:B------:R-:W-:Y:S01]  /*f7f0*/  FMUL.FTZ R15, R10, R5.reuse ;  /* 0x000000050a0f7220 */ /* 0x080fe20000410000 */
[-CC-:B------:R-:W-:Y:S01]  /*f800*/  FFMA.FTZ R162, R28, R5.reuse, -R12.reuse ;  /* 0x000000051ca27223 */ /* 0x180fe2000001080c */
[C---:B------:R-:W-:Y:S01]  /*f810*/  FADD.FTZ R10, -R6.reuse, R9 ;  /* 0x00000009060a7221 */ /* 0x040fe20000010100 */
[-C--:B------:R-:W-:Y:S01]  /*f820*/  FMUL.FTZ R28, R6, R5.reuse ;  /* 0x00000005061c7220 */ /* 0x080fe20000410000 */
[-CC-:B------:R-:W-:Y:S01]  /*f830*/  FFMA.FTZ R171, R45, R5.reuse, -R12.reuse ;  /* 0x000000052dab7223 */ /* 0x180fe2000001080c */
[-CC-:B------:R-:W-:Y:S01]  /*f840*/  FFMA.FTZ R160, R24, R5.reuse, -R12.reuse ;  /* 0x0000000518a07223 */ /* 0x180fe2000001080c */
[-C--:B------:R-:W-:Y:S01]  /*f850*/  FFMA.FTZ R45, R49, R5.reuse, -R12 ;  /* 0x00000005312d7223 */ /* 0x080fe2000001080c */
[-C--:B------:R-:W-:Y:S01]  /*f860*/  FMUL.FTZ R10, R10, R5.reuse ;  /* 0x000000050a0a7220 */ /* 0x080fe20000410000 */
[-C--:B------:R-:W-:Y:S01]  /*f870*/  FFMA.FTZ R49, R26, R5.reuse, -R28 ;  /* 0x000000051a317223 */ /* 0x080fe2000001081c */
[-CC-:B------:R-:W-:Y:S01]  /*f880*/  FFMA.FTZ R161, R25, R5.reuse, -R12.reuse ;  /* 0x0000000519a17223 */ /* 0x180fe2000001080c */
[-C--:B------:R-:W-:Y:S01]  /*f890*/  FFMA.FTZ R164, R32, R5.reuse, -R12 ;  /* 0x0000000520a47223 */ /* 0x080fe2000001080c */
[-C--:B------:R-:W-:Y:S01]  /*f8a0*/  FFMA.FTZ R32, R27, R5.reuse, -R28 ;  /* 0x000000051b207223 */ /* 0x080fe2000001081c */
        /* <DEDUP_REMOVED lines=25> */
[-CC-:B0-----:R-:W-:Y:S01]  /*fa40*/  FFMA.FTZ R15, R77, R5.reuse, -R12.reuse ;  /* 0x000000054d0f7223 */ /* 0x181fe2000001080c */
[-CC-:B------:R-:W-:Y:S01]  /*fa50*/  FFMA.FTZ R188, R80, R5.reuse, -R12.reuse ;  /* 0x0000000550bc7223 */ /* 0x180fe2000001080c */
[-CC-:B------:R-:W-:Y:S01]  /*fa60*/  FFMA.FTZ R13, R81, R5.reuse, -R12.reuse ;  /* 0x00000005510d7223 */ /* 0x180fe2000001080c */
[-CC-:B------:R-:W-:Y:S01]  /*fa70*/  FFMA.FTZ R190, R84, R5.reuse, -R12.reuse ;  /* 0x0000000554be7223 */ /* 0x180fe2000001080c */
[-C--:B------:R-:W-:Y:S01]  /*fa80*/  FFMA.FTZ R9, R85, R5.reuse, -R12 ;  /* 0x0000000555097223 */ /* 0x080fe2000001080c */
[-CC-:B------:R-:W-:Y:S01]  /*fa90*/  FFMA.FTZ R12, R30, R5.reuse, -R28.reuse ;  /* 0x000000051e0c7223 */ /* 0x180fe2000001081c */
[-CC-:B------:R-:W-:Y:S01]  /*faa0*/  FFMA.FTZ R27, R31, R5.reuse, -R28.reuse ;  /* 0x000000051f1b7223 */ /* 0x180fe2000001081c */
[----:B------:R-:W0:Y:S01]  /*fab0*/  MUFU.EX2 R161, R161 ;  /* 0x000000a100a17308 */ /* 0x000e220000000800 */
[-CC-:B------:R-:W-:Y:S01]  /*fac0*/  FFMA.FTZ R14, R34, R5.reuse, -R28.reuse ;  /* 0x00000005220e7223 */ /* 0x180fe2000001081c */
[-C--:B------:R-:W-:Y:S01]  /*fad0*/  FFMA.FTZ R31, R35, R5.reuse, -R28 ;  /* 0x00000005231f7223 */ /* 0x080fe2000001081c */
[----:B-1----:R-:W-:Y:S01]  /*fae0*/  FFMA.FTZ R8, R7, R8, R160 ;  /* 0x0000000807087223 */ /* 0x002fe200000100a0 */
[-CC-:B------:R-:W-:Y:S01]  /*faf0*/  FFMA.FTZ R35, R39, R5.reuse, -R28.reuse ;  /* 0x0000000527237223 */ /* 0x180fe2000001081c */
[-CC-:B------:R-:W-:Y:S01]  /*fb00*/  FFMA.FTZ R20, R38, R5.reuse, -R28.reuse ;  /* 0x0000000526147223 */ /* 0x180fe2000001081c */
[-CC-:B------:R-:W-:Y:S01]  /*fb10*/  FFMA.FTZ R39, R43, R5.reuse, -R28.reuse ;  /* 0x000000052b277223 */ /* 0x180fe2000001081c */
[--C-:B------:R-:W-:Y:S01]  /*fb20*/  FFMA.FTZ R43, R47, R5, -R28.reuse ;  /* 0x000000052f2b7223 */ /* 0x100fe2000001081c */
        /* <DEDUP_REMOVED lines=13> */
[-CC-:B------:R-:W-:Y:S01]  /*fc00*/  FFMA.FTZ R38, R63, R5.reuse, -R28.reuse ;  /* 0x000000053f267223 */ /* 0x180fe2000001081c */
[-CC-:B------:R-:W-:Y:S01]  /*fc10*/  FFMA.FTZ R181, R66, R5.reuse, -R28.reuse ;  /* 0x0000000542b57223 */ /* 0x180fe2000001081c */
[-CC-:B------:R-:W-:Y:S01]  /*fc20*/  FFMA.FTZ R183, R70, R5.reuse, -R28.reuse ;  /* 0x0000000546b77223 */ /* 0x180fe2000001081c */
[----:B------:R-:W0:Y:S01]  /*fc30*/  MUFU.EX2 R12, R12 ;  /* 0x0000000c000c7308 */ /* 0x000e220000000800 */
[----:B-1----:R-:W-:Y:S01]  /*fc40*/  FADD.FTZ R3, R32, R3 ;  /* 0x0000000320037221 */ /* 0x002fe20000010000 */
[-CC-:B------:R-:W-:Y:S01]  /*fc50*/  FFMA.FTZ R185, R74, R5.reuse, -R28.reuse ;  /* 0x000000054ab97223 */ /* 0x180fe2000001081c */
[-CC-:B------:R-:W-:Y:S01]  /*fc60*/  FFMA.FTZ R187, R78, R5.reuse, -R28.reuse ;  /* 0x000000054ebb7223 */ /* 0x180fe2000001081c */
[-CC-:B------:R-:W-:Y:S01]  /*fc70*/  FFMA.FTZ R189, R82, R5.reuse, -R28.reuse ;  /* 0x0000000552bd7223 */ /* 0x180fe2000001081c */
[----:B------:R-:W-:-:S03]  /*fc80*/  FFMA.FTZ R191, R86, R5, -R28 ;  /* 0x0000000556bf7223 */ /* 0x000fc6000001081c */
        /* <DEDUP_REMOVED lines=33> */
[----:B------:R-:W-:-:S06]  /*fea0*/  FFMA.FTZ R42, R71, R5, -R28 ;  /* 0x00000005472a7223 */ /* 0x000fcc000001081c */
        /* <DEDUP_REMOVED lines=48> */
[-CC-:B------:R-:W-:Y:S01]  /*101b0*/  FFMA.FTZ R48, R83, R5.reuse, -R28.reuse ;  /* 0x0000000553307223 */ /* 0x180fe2000001081c */
[----:B------:R-:W-:-:S05]  /*101c0*/  FFMA.FTZ R28, R87, R5, -R28 ;  /* 0x00000005571c7223 */ /* 0x000fca000001081c */
        /* <DEDUP_REMOVED lines=10> */
[----:B------:R-:W-:-:S05]  /*10270*/  LEA R3, R152, R156, 0x3 ;  /* 0x0000009c98037211 */ /* 0x000fca00078e18ff */
[----:B------:R-:W-:Y:S01]  /*10280*/  VIADD R3, R3, 0x28840 ;  /* 0x0002884003037836 */ /* 0x000fe20000000000 */
[----:B------:R-:W0:Y:S01]  /*10290*/  MUFU.EX2 R21, R21 ;  /* 0x0000001500157308 */ /* 0x000e220000000800 */
[----:B-1----:R-:W-:-:S03]  /*102a0*/  FADD.FTZ R50, R184, R47 ;  /* 0x0000002fb8327221 */ /* 0x002fc60000010000 */
[----:B------:R-:W-:-:S04]  /*102b0*/  PRMT R3, R222, 0x654, R3 ;  /* 0x00000654de037816 */ /* 0x000fc80000000003 */
[----:B------:R-:W1:Y:S01]  /*102c0*/  MUFU.EX2 R44, R44 ;  /* 0x0000002c002c7308 */ /* 0x000e620000000800 */
[----:B--2---:R-:W-:Y:S01]  /*102d0*/  FADD.FTZ R47, R185, R8 ;  /* 0x00000008b92f7221 */ /* 0x004fe20000010000 */
[----:B------:R2:W-:Y:S06]  /*102e0*/  SYNCS.ARRIVE.TRANS64.RED.A1T0 RZ, [R3+URZ], RZ ;  /* 0x000000ff03ff79a7 */ /* 0x0005ec000810043f */
[----:B------:R-:W3:Y:S01]  /*102f0*/  MUFU.EX2 R186, R186 ;  /* 0x000000ba00ba7308 */ /* 0x000ee20000000800 */
[----:B0-----:R-:W-:-:S07]  /*10300*/  FADD.FTZ R51, R21, R50 ;  /* 0x0000003215337221 */ /* 0x001fce0000010000 */
[----:B------:R-:W0:Y:S01]  /*10310*/  MUFU.EX2 R187, R187 ;  /* 0x000000bb00bb7308 */ /* 0x000e220000000800 */
[----:B-1----:R-:W-:-:S07]  /*10320*/  FADD.FTZ R8, R44, R47 ;  /* 0x0000002f2c087221 */ /* 0x002fce0000010000 */
[----:B------:R-:W2:Y:S01]  /*10330*/  MUFU.EX2 R15, R15 ;  /* 0x0000000f000f7308 */ /* 0x000ea20000000800 */
[----:B---3--:R-:W-:-:S07]  /*10340*/  FADD.FTZ R50, R186, R51 ;  /* 0x00000033ba327221 */ /* 0x008fce0000010000 */
        /* <DEDUP_REMOVED lines=22> */
.L_x_7159:
[----:B------:R-:W-:Y:S01]  /*104b0*/  IMAD R11, R11, 0x8, R156 ;  /* 0x000000080b0b7824 */ /* 0x000fe200078e029c */
[----:B------:R-:W-:Y:S01]  /*104c0*/  ISETP.GT.AND P1, PT, R210, RZ, PT ;  /* 0x000000ffd200720c */ /* 0x000fe20003f24270 */
[-C--:B------:R-:W-:Y:S01]  /*104d0*/  FMUL.FTZ R88, R88, R7.reuse ;  /* 0x0000000758587220 */ /* 0x080fe20000410000 */
[----:B------:R-:W-:Y:S01]  /*104e0*/  F2FP.BF16.F32.PACK_AB R160, R161, R160 ;  /* 0x000000a0a1a0723e */ /* 0x000fe200000010ff */
[----:B------:R-:W-:Y:S01]  /*104f0*/  VIADD R11, R11, 0x28860 ;  /* 0x000288600b0b7836 */ /* 0x000fe20000000000 */
[----:B------:R-:W-:Y:S01]  /*10500*/  F2FP.BF16.F32.PACK_AB R162, R163, R162 ;  /* 0x000000a2a3a2723e */ /* 0x000fe200000010ff */
[-C--:B------:R-:W-:Y:S01]  /*10510*/  FMUL.FTZ R89, R89, R7.reuse ;  /* 0x0000000759597220 */ /* 0x080fe20000410000 */
[----:B------:R-:W-:Y:S01]  /*10520*/  F2FP.BF16.F32.PACK_AB R164, R165, R164 ;  /* 0x000000a4a5a4723e */ /* 0x000fe200000010ff */
[-C--:B------:R-:W-:Y:S01]  /*10530*/  FMUL.FTZ R92, R92, R7.reuse ;  /* 0x000000075c5c7220 */ /* 0x080fe20000410000 */
[----:B------:R-:W-:Y:S01]  /*10540*/  PRMT R11, R222, 0x654, R11 ;  /* 0x00000654de0b7816 */ /* 0x000fe2000000000b */
[-C--:B------:R-:W-:Y:S01]  /*10550*/  FMUL.FTZ R93, R93, R7.reuse ;  /* 0x000000075d5d7220 */ /* 0x080fe20000410000 */
[----:B------:R-:W-:Y:S01]  /*10560*/  F2FP.BF16.F32.PACK_AB R166, R167, R166 ;  /* 0x000000a6a7a6723e */ /* 0x000fe200000010ff */
[-C--:B------:R-:W-:Y:S01]  /*10570*/  FMUL.FTZ R96, R96, R7.reuse ;  /* 0x0000000760607220 */ /* 0x080fe20000410000 */
[----:B------:R0:W-:Y:S01]  /*10580*/  SYNCS.ARRIVE.TRANS64.RED.A1T0 RZ, [R11+URZ], RZ ;  /* 0x000000ff0bff79a7 */ /* 0x0001e2000810043f */
[----:B------:R-:W-:Y:S01]  /*10590*/  F2FP.BF16.F32.PACK_AB R168, R169, R168 ;  /* 0x000000a8a9a8723e */ /* 0x000fe200000010ff */
[-C--:B------:R-:W-:Y:S01]  /*105a0*/  FMUL.FTZ R97, R97, R7.reuse ;  /* 0x0000000761617220 */ /* 0x080fe20000410000 */
[----:B------:R-:W-:Y:S01]  /*105b0*/  F2FP.BF16.F32.PACK_AB R170, R171, R170 ;  /* 0x000000aaabaa723e */ /* 0x000fe200000010ff */
[-C--:B------:R-:W-:Y:S01]  /*105c0*/  FMUL.FTZ R100, R100, R7.reuse ;  /* 0x0000000764647220 */ /* 0x080fe20000410000 */
[----:B------:R-:W-:Y:S01]  /*105d0*/  F2FP.BF16.F32.PACK_AB R190, R9, R190 ;  /* 0x000000be09be723e */ /* 0x000fe200000010ff */
        /* <DEDUP_REMOVED lines=58> */
[----:B------:R-:W-:Y:S01]  /*10980*/  VIADD R210, R210, 0xffffffff ;  /* 0xffffffffd2d27836 */ /* 0x000fe20000000000 */
[----:B------:R-:W-:Y:S01]  /*10990*/  F2FP.BF16.F32.PACK_AB R163, R27, R12 ;  /* 0x0000000c1ba3723e */ /* 0x000fe200000010ff */
[----:B------:R-:W-:Y:S01]  /*109a0*/  IMAD.MOV.U32 R9, RZ, RZ, R6 ;  /* 0x000000ffff097224 */ /* 0x000fe200078e0006 */
[----:B------:R-:W-:Y:S01]  /*109b0*/  F2FP.BF16.F32.PACK_AB R165, R31, R14 ;  /* 0x0000000e1fa5723e */ /* 0x000fe200000010ff */
[----:B------:R-:W-:Y:S01]  /*109c0*/  IMAD.MOV.U32 R10, RZ, RZ, R4 ;  /* 0x000000ffff0a7224 */ /* 0x000fe200078e0004 */
[----:B------:R-:W-:Y:S01]  /*109d0*/  F2FP.BF16.F32.PACK_AB R167, R35, R20 ;  /* 0x0000001423a7723e */ /* 0x000fe200000010ff */
[----:B------:R-:W-:Y:S01]  /*109e0*/  IMAD.MOV.U32 R7, RZ, RZ, R158 ;  /* 0x000000ffff077224 */ /* 0x000fe200078e009e */
[----:B------:R-:W-:Y:S01]  /*109f0*/  F2FP.BF16.F32.PACK_AB R169, R39, R24 ;  /* 0x0000001827a9723e */ /* 0x000fe200000010ff */
[----:B0-----:R-:W-:Y:S01]  /*10a00*/  IMAD.MOV.U32 R11, RZ, RZ, R152 ;  /* 0x000000ffff0b7224 */ /* 0x001fe200078e0098 */
        /* <DEDUP_REMOVED lines=21> */
.L_x_7148:
[----:B------:R-:W-:Y:S05]  /*10b60*/  WARPSYNC.ALL ;  /* 0x0000000000007948 */ /* 0x000fea0003800000 */
[----:B------:R-:W-:Y:S06]  /*10b70*/  BAR.ARV 0x8, 0x180 ;  /* 0x0206000000007b1d */ /* 0x000fec0000002000 */
[----:B------:R-:W-:Y:S05]  /*10b80*/  @!P0 BRA `(.L_x_7161) ;  /* 0x0000000000048947 */ /* 0x000fea0003800000 */
[----:B------:R-:W-:Y:S01]  /*10b90*/  BPT.TRAP 0x1 ;  /* 0x000000040000795c */ /* 0x000fe20000300000 */
.L_x_7161:
[----:B------:R-:W-:Y:S01]  /*10ba0*/  IMAD R13, R152, 0x8, R156 ;  /* 0x00000008980d7824 */ /* 0x000fe200078e029c */
[----:B------:R-:W-:-:S04]  /*10bb0*/  SHF.L.U32 R0, R158, 0x1f, RZ ;  /* 0x0000001f9e007819 */ /* 0x000fc800000006ff */
[----:B------:R0:W1:Y:S01]  /*10bc0*/  SYNCS.PHASECHK.TRANS64.TRYWAIT P1, [R13+URZ+0x28850], R0 ;  /* 0x028850000d0075a7 */ /* 0x000062000802017f */
[----:B------:R-:W-:Y:S05]  /*10bd0*/  @!P0 BRA `(.L_x_7162) ;  /* 0x0000000000048947 */ /* 0x000fea0003800000 */
[----:B------:R-:W-:Y:S01]  /*10be0*/  BPT.TRAP 0x1 ;  /* 0x000000040000795c */ /* 0x000fe20000300000 */
.L_x_7162:
[----:B------:R-:W-:-:S05]  /*10bf0*/  VIADD R156, R156, 0x400 ;  /* 0x000004009c9c7836 */ /* 0x000fca0000000000 */
[----:B------:R-:W-:-:S04]  /*10c00*/  SHF.R.U32.HI R156, RZ, 0x4, R156 ;  /* 0x00000004ff9c7819 */ /* 0x000fc8000001169c */
[----:B------:R-:W-:-:S04]  /*10c10*/  LOP3.LUT R156, R156, 0x3fff, RZ, 0xc0, !PT ;  /* 0x00003fff9c9c7812 */ /* 0x000fc800078ec0ff */
[----:B------:R-:W-:Y:S01]  /*10c20*/  LOP3.LUT R11, R156, 0x4000000, RZ, 0xfc, !PT ;  /* 0x040000009c0b7812 */ /* 0x000fe200078efcff */
[----:B-1----:R-:W-:Y:S06]  /*10c30*/  @P1 BRA `(.L_x_7163) ;  /* 0x0000000000081947 */ /* 0x002fec0003800000 */
[----:B------:R-:W1:Y:S02]  /*10c40*/  SYNCS.PHASECHK.TRANS64.TRYWAIT P1, [R13+URZ+0x28850], R0 ;  /* 0x028850000d0075a7 */ /* 0x000e64000802017f */
[----:B-1----:R-:W-:Y:S05]  /*10c50*/  @!P1 BRA `(.L_x_7164) ;  /* 0x000000a400609947 */ /* 0x002fea0003800000 */
.L_x_7163:
[----:B------:R-:W-:Y:S01]  /*10c60*/  IMAD R10, R152, 0x800, R11 ;  /* 0x00000800980a7824 */ /* 0x000fe200078e020b */
[----:B------:R-:W-:Y:S01]  /*10c70*/  MOV R11, 0x40000040 ;  /* 0x40000040000b7802 */ /* 0x000fe20000000f00 */
[----:B------:R-:W-:Y:S05]  /*10c80*/  WARPSYNC.ALL ;  /* 0x0000000000007948 */ /* 0x000fea0003800000 */
[C---:B------:R-:W-:Y:S01]  /*10c90*/  R2UR UR6, R10.reuse ;  /* 0x000000000a0672ca */ /* 0x040fe200000e0000 */
[----:B------:R-:W-:Y:S01]  /*10ca0*/  WARPGROUP.ARRIVE ;  /* 0x00000000000079c5 */ /* 0x000fe20000000000 */
[----:B------:R-:W-:Y:S01]  /*10cb0*/  R2UR UR7, R11 ;  /* 0x000000000b0772ca */ /* 0x000fe200000e0000 */
[----:B------:R-:W-:Y:S01]  /*10cc0*/  VIADD R14, R10, 0x80 ;  /* 0x000000800a0e7836 */ /* 0x000fe20000000000 */
[----:B------:R-:W2:Y:S01]  /*10cd0*/  SHFL.BFLY PT, R7, R8, 0x2, 0x1f ;  /* 0x0c401f0008077f89 */ /* 0x000ea200000e0000 */
[----:B------:R-:W-:-:S02]  /*10ce0*/  IMAD.MOV.U32 R15, RZ, RZ, 0x40000040 ;  /* 0x40000040ff0f7424 */ /* 0x000fc400078e00ff */
[----:B------:R-:W-:Y:S01]  /*10cf0*/  IMAD.MOV.U32 R11, RZ, RZ, 0x40000040 ;  /* 0x40000040ff0b7424 */ /* 0x000fe200078e00ff */
[----:B01----:R-:W0:Y:S01]  /*10d00*/  SHFL.BFLY PT, R0, R3, 0x2, 0x1f ;  /* 0x0c401f0003007f89 */ /* 0x003e2200000e0000 */
[----:B------:R-:W-:Y:S02]  /*10d10*/  IMAD.MOV.U32 R37, RZ, RZ, RZ ;  /* 0x000000ffff257224 */ /* 0x000fe400078e00ff */
[----:B------:R-:W-:-:S04]  /*10d20*/  IMAD.MOV.U32 R12, RZ, RZ, RZ ;  /* 0x000000ffff0c7224 */ /* 0x000fc800078e00ff */
[----:B------:R-:W-:Y:S01]  /*10d30*/  HGMMA.64x128x16.F32.BF16 R88, R160, gdesc[UR4].tnspB, R88, gsb0 ;  /* 0x41e00004a0587df0 */ /* 0x000fe20008001858 */
[----:B------:R-:W-:Y:S01]  /*10d40*/  R2UR UR6, R14 ;  /* 0x000000000e0672ca */ /* 0x000fe200000e0000 */
[----:B------:R-:W-:Y:S01]  /*10d50*/  VIADD R14, R10, 0x100 ;  /* 0x000001000a0e7836 */ /* 0x000fe20000000000 */
[----:B------:R-:W-:Y:S01]  /*10d60*/  R2UR UR7, R15 ;  /* 0x000000000f0772ca */ /* 0x000fe200000e0000 */
[----:B------:R-:W-:Y:S02]  /*10d70*/  IMAD.MOV.U32 R15, RZ, RZ, 0x40000040 ;  /* 0x40000040ff0f7424 */ /* 0x000fe400078e00ff */
[----:B--2---:R-:W-:Y:S01]  /*10d80*/  FADD.FTZ R7, R7, R8 ;  /* 0x0000000807077221 */ /* 0x004fe20000010000 */
[----:B0-----:R-:W-:Y:S01]  /*10d90*/  FADD.FTZ R9, R0, R3 ;  /* 0x0000000300097221 */ /* 0x001fe20000010000 */
[----:B------:R-:W-:-:S03]  /*10da0*/  IMAD.MOV.U32 R3, RZ, RZ, -0x800000 ;  /* 0xff800000ff037424 */ /* 0x000fc600078e00ff */
[----:B------:R-:W0:Y:S01]  /*10db0*/  SHFL.BFLY PT, R0, R7, 0x1, 0x1f ;  /* 0x0c201f0007007f89 */ /* 0x000e2200000e0000 */
        /* <DEDUP_REMOVED lines=27> */
[----:B------:R-:W-:Y:S01]  /*10f70*/  VIADD R10, R10, 0x380 ;  /* 0x000003800a0a7836 */ /* 0x000fe20000000000 */
[----:B------:R-:W-:Y:S01]  /*10f80*/  MOV R15, 0x40000040 ;  /* 0x40000040000f7802 */ /* 0x000fe20000000f00 */
[----:B------:R-:W-:Y:S02]  /*10f90*/  WARPGROUP.DEPBAR.LE gsb0, 0x0 ;  /* 0x00008000000079c5 */ /* 0x000fe40000010000 */
[----:B------:R-:W-:-:S08]  /*10fa0*/  WARPGROUP.ARRIVE ;  /* 0x00000000000079c5 */ /* 0x000fd00000000000 */
[----:B------:R-:W-:Y:S01]  /*10fb0*/  HGMMA.64x128x16.F32.BF16 R88, R180, gdesc[UR4].tnspB, R88, gsb0 ;  /* 0x41e00004b4587df0 */ /* 0x000fe20008001858 */
[----:B------:R-:W-:Y:S02]  /*10fc0*/  R2UR UR6, R14 ;  /* 0x000000000e0672ca */ /* 0x000fe400000e0000 */
[----:B------:R-:W-:Y:S01]  /*10fd0*/  R2UR UR7, R15 ;  /* 0x000000000f0772ca */ /* 0x000fe200000e0000 */
[----:B------:R-:W-:Y:S02]  /*10fe0*/  WARPGROUP.DEPBAR.LE gsb0, 0x0 ;  /* 0x00008000000079c5 */ /* 0x000fe40000010000 */
[----:B------:R-:W-:-:S10]  /*10ff0*/  WARPGROUP.ARRIVE ;  /* 0x00000000000079c5 */ /* 0x000fd40000000000 */
[----:B------:R-:W-:Y:S01]  /*11000*/  HGMMA.64x128x16.F32.BF16 R88, R184, gdesc[UR4].tnspB, R88, gsb0 ;  /* 0x41e00004b8587df0 */ /* 0x000fe20008001858 */
[----:B------:R-:W-:Y:S02]  /*11010*/  R2UR UR6, R10 ;  /* 0x000000000a0672ca */ /* 0x000fe400000e0000 */
[----:B------:R-:W-:Y:S01]  /*11020*/  R2UR UR7, R11 ;  /* 0x000000000b0772ca */ /* 0x000fe200000e0000 */
[----:B------:R-:W1:Y:S01]  /*11030*/  SHFL.BFLY PT, R10, R9, 0x1, 0x1f ;  /* 0x0c201f00090a7f89 */ /* 0x000e6200000e0000 */
[----:B0-----:R-:W-:Y:S01]  /*11040*/  FADD.FTZ R11, R7, R0 ;  /* 0x00000000070b7221 */ /* 0x001fe20000010000 */
[----:B------:R-:W-:-:S04]  /*11050*/  IMAD.MOV.U32 R0, RZ, RZ, -0x800000 ;  /* 0xff800000ff007424 */ /* 0x000fc800078e00ff */
[----:B------:R-:W-:-:S13]  /*11060*/  FSETP.NE.FTZ.AND P1, PT, R11, RZ, PT ;  /* 0x000000ff0b00720b */ /* 0x000fda0003f35000 */
[----:B------:R-:W0:Y:S01]  /*11070*/  @P1 MUFU.LG2 R8, R11 ;  /* 0x0000000b00081308 */ /* 0x000e220000000c00 */
[----:B------:R-:W-:Y:S01]  /*11080*/  @P1 FMUL.FTZ R7, R5, 0.69314718246459960938 ;  /* 0x3f31721805071820 */ /* 0x000fe20000410000 */
[----:B-1----:R-:W-:-:S06]  /*11090*/  FADD.FTZ R14, R9, R10 ;  /* 0x0000000a090e7221 */ /* 0x002fcc0000010000 */
[----:B------:R-:W-:Y:S01]  /*110a0*/  @P1 MUFU.RCP R37, R11 ;  /* 0x0000000b00251308 */ /* 0x000fe20000001000 */
[----:B------:R-:W-:Y:S01]  /*110b0*/  FSETP.NE.FTZ.AND P2, PT, R14, RZ, PT ;  /* 0x000000ff0e00720b */ /* 0x000fe20003f55000 */
[----:B0-----:R-:W-:-:S04]  /*110c0*/  @P1 FMUL.FTZ R8, R8, 0.69314718246459960938 ;  /* 0x3f31721808081820 */ /* 0x001fc80000410000 */
[----:B------:R-:W-:-:S08]  /*110d0*/  @P1 FFMA.FTZ R0, R7, R4, R8 ;  /* 0x0000000407001223 */ /* 0x000fd00000010008 */
[----:B------:R-:W0:Y:S01]  /*110e0*/  @P2 MUFU.LG2 R10, R14 ;  /* 0x0000000e000a2308 */ /* 0x000e220000000c00 */
[----:B------:R-:W-:-:S07]  /*110f0*/  @P2 FMUL.FTZ R20, R5, 0.69314718246459960938 ;  /* 0x3f31721805142820 */ /* 0x000fce0000410000 */
[----:B------:R1:W2:Y:S01]  /*11100*/  @P2 MUFU.RCP R12, R14 ;  /* 0x0000000e000c2308 */ /* 0x0002a20000001000 */
[----:B0-----:R-:W-:-:S04]  /*11110*/  @P2 FMUL.FTZ R5, R10, 0.69314718246459960938 ;  /* 0x3f3172180a052820 */ /* 0x001fc80000410000 */
[----:B------:R-:W-:Y:S01]  /*11120*/  @P2 FFMA.FTZ R3, R20, R6, R5 ;  /* 0x0000000614032223 */ /* 0x000fe20000010005 */
[----:B------:R-:W-:Y:S02]  /*11130*/  WARPGROUP.DEPBAR.LE gsb0, 0x0 ;  /* 0x00008000000079c5 */ /* 0x000fe40000010000 */
[----:B------:R-:W-:-:S06]  /*11140*/  WARPGROUP.ARRIVE ;  /* 0x00000000000079c5 */ /* 0x000fcc0000000000 */
[----:B------:R-:W-:Y:S03]  /*11150*/  HGMMA.64x128x16.F32.BF16 R88, R188, gdesc[UR4].tnspB, R88, gsb0 ;  /* 0x41e00004bc587df0 */ /* 0x000fe60008001858 */
[----:B------:R-:W-:Y:S02]  /*11160*/  WARPGROUP.DEPBAR.LE gsb0, 0x0 ;  /* 0x00008000000079c5 */ /* 0x000fe40000010000 */
[----:B-12---:R-:W-:Y:S05]  /*11170*/  @!P0 BRA `(.L_x_7165) ;  /* 0x0000000000048947 */ /* 0x006fea0003800000 */
[----:B------:R-:W-:Y:S01]  /*11180*/  BPT.TRAP 0x1 ;  /* 0x000000040000795c */ /* 0x000fe20000300000 */
.L_x_7165:
        /* <DEDUP_REMOVED lines=71> */
[----:B------:R-:W-:Y:S01]  /*11600*/  LOP3.LUT R158, R158, R5, RZ, 0x3c, !PT ;  /* 0x000000059e9e7212 */ /* 0x000fe200078e3cff */
[----:B------:R-:W-:Y:S01]  /*11610*/  VIADD R207, R207, 0x1 ;  /* 0x00000001cfcf7836 */ /* 0x000fe20000000000 */
[----:B------:R-:W-:-:S07]  /*11620*/  SEL R152, R152, RZ, P0 ;  /* 0x000000ff98987207 */ /* 0x000fce0000000000 */
.L_x_7101:
[----:B------:R-:W-:Y:S05]  /*11630*/  WARPSYNC.ALL ;  /* 0x0000000000007948 */ /* 0x000fea0003800000 */
        /* <DEDUP_REMOVED lines=9> */
[----:B------:R-:W-:Y:S05]  /*116d0*/  WARPSYNC.ALL ;  /* 0x0000000000007948 */ /* 0x000fea0003800000 */
[----:B------:R-:W-:Y:S01]  /*116e0*/  BAR.SYNC.DEFER_BLOCKING 0x1, 0x100 ;  /* 0x0044000000007b1d */ /* 0x000fe20000010000 */
[----:B------:R-:W-:Y:S02]  /*116f0*/  F2FP.BF16.F32.PACK_AB R30, R33, R30 ;  /* 0x0000001e211e723e */ /* 0x000fe400000010ff */
[----:B------:R-:W-:Y:S02]  /*11700*/  F2FP.BF16.F32.PACK_AB R34, R35, R34 ;  /* 0x000000222322723e */ /* 0x000fe400000010ff */
[----:B------:R-:W-:Y:S01]  /*11710*/  F2FP.BF16.F32.PACK_AB R32, R45, R32 ;  /* 0x000000202d20723e */ /* 0x000fe200000010ff */
[----:B------:R-:W-:Y:S01]  /*11720*/  ULDC.64 UR4, c[0x0][0xc00] ;  /* 0x0003000000047ab9 */ /* 0x000fe20000000a00 */
[----:B------:R-:W-:-:S02]  /*11730*/  F2FP.BF16.F32.PACK_AB R33, R69, R70 ;  /* 0x000000464521723e */ /* 0x000fc400000010ff */
[----:B------:R-:W-:Y:S02]  /*11740*/  F2FP.BF16.F32.PACK_AB R35, R67, R68 ;  /* 0x000000444323723e */ /* 0x000fe400000010ff */
[----:B------:R-:W-:Y:S02]  /*11750*/  MOV R20, R156 ;  /* 0x0000009c00147202 */ /* 0x000fe40000000f00 */
[----:B--2---:R-:W-:-:S03]  /*11760*/  MOV R21, R5 ;  /* 0x0000000500157202 */ /* 0x004fc60000000f00 */
[----:B------:R-:W-:-:S03]  /*11770*/  IMAD.WIDE R8, R226, 0x2, R20 ;  /* 0x00000002e2087825 */ /* 0x000fc600078e0214 */
[C---:B------:R-:W-:Y:S02]  /*11780*/  LOP3.LUT R29, R8.reuse, 0x380, RZ, 0xc0, !PT ;  /* 0x00000380081d7812 */ /* 0x040fe400078ec0ff */
[C---:B------:R-:W-:Y:S02]  /*11790*/  IADD3 R95, P5, R8.reuse, 0x20, RZ ;  /* 0x00000020085f7810 */ /* 0x040fe40007fbe0ff */
[----:B------:R-:W-:Y:S02]  /*117a0*/  IADD3 R97, P0, R8, 0x40, RZ ;  /* 0x0000004008617810 */ /* 0x000fe40007f1e0ff */
[----:B------:R-:W-:Y:S01]  /*117b0*/  SHF.R.U64 R29, R29, 0x3, RZ ;  /* 0x000000031d1d7819 */ /* 0x000fe200000012ff */
[--C-:B------:R-:W-:Y:S01]  /*117c0*/  IMAD.X R5, RZ, RZ, R9.reuse, P5 ;  /* 0x000000ffff057224 */ /* 0x100fe200028e0609 */
[----:B------:R-:W-:Y:S01]  /*117d0*/  LOP3.LUT R4, R95, 0x380, RZ, 0xc0, !PT ;  /* 0x000003805f047812 */ /* 0x000fe200078ec0ff */
[----:B------:R-:W-:Y:S01]  /*117e0*/  IMAD.X R7, RZ, RZ, R9, P0 ;  /* 0x000000ffff077224 */ /* 0x000fe200000e0609 */
[----:B------:R-:W-:-:S02]  /*117f0*/  LOP3.LUT R6, R97, 0x380, RZ, 0xc0, !PT ;  /* 0x0000038061067812 */ /* 0x000fc400078ec0ff */
[C---:B------:R-:W-:Y:S02]  /*11800*/  IADD3 R99, P1, R8.reuse, 0x60, RZ ;  /* 0x0000006008637810 */ /* 0x040fe40007f3e0ff */
[C---:B------:R-:W-:Y:S02]  /*11810*/  IADD3 R101, P2, R8.reuse, 0x4000, RZ ;  /* 0x0000400008657810 */ /* 0x040fe40007f5e0ff */
[C---:B------:R-:W-:Y:S02]  /*11820*/  IADD3 R103, P3, R8.reuse, 0x4020, RZ ;  /* 0x0000402008677810 */ /* 0x040fe40007f7e0ff */
        /* <DEDUP_REMOVED lines=8> */
[----:B------:R-:W-:-:S02]  /*118b0*/  SHF.R.U64 R6, R6, 0x3, RZ ;  /* 0x0000000306067819 */ /* 0x000fc400000012ff */
[----:B------:R-:W-:Y:S02]  /*118c0*/  LOP3.LUT R12, R99, 0x380, RZ, 0xc0, !PT ;  /* 0x00000380630c7812 */ /* 0x000fe400078ec0ff */
[----:B------:R-:W-:Y:S02]  /*118d0*/  LOP3.LUT R14, R101, 0x380, RZ, 0xc0, !PT ;  /* 0x00000380650e7812 */ /* 0x000fe400078ec0ff */
[----:B-1----:R-:W-:Y:S02]  /*118e0*/  MOV R40, R8 ;  /* 0x0000000800287202 */ /* 0x002fe40000000f00 */
[----:B---3--:R-:W-:Y:S02]  /*118f0*/  IADD3.X R13, RZ, R9, RZ, P1, !PT ;  /* 0x00000009ff0d7210 */ /* 0x008fe40000ffe4ff */
[----:B-----5:R-:W-:Y:S02]  /*11900*/  LOP3.LUT R24, R103, 0x380, RZ, 0xc0, !PT ;  /* 0x0000038067187812 */ /* 0x020fe400078ec0ff */
[----:B------:R-:W-:-:S02]  /*11910*/  LOP3.LUT R26, R105, 0x380, RZ, 0xc0, !PT ;  /* 0x00000380691a7812 */ /* 0x000fc400078ec0ff */
[----:B------:R-:W-:Y:S02]  /*11920*/  LOP3.LUT R28, R107, 0x380, RZ, 0xc0, !PT ;  /* 0x000003806b1c7812 */ /* 0x000fe400078ec0ff */
[----:B------:R-:W-:Y:S02]  /*11930*/  F2FP.BF16.F32.PACK_AB R8, R11, R10 ;  /* 0x0000000a0b08723e */ /* 0x000fe400000010ff */
[----:B------:R-:W-:Y:S02]  /*11940*/  LOP3.LUT R4, R4, R95, RZ, 0x3c, !PT ;  /* 0x0000005f04047212 */ /* 0x000fe400078e3cff */
[----:B------:R-:W-:Y:S02]  /*11950*/  LOP3.LUT R6, R6, R97, RZ, 0x3c, !PT ;  /* 0x0000006106067212 */ /* 0x000fe400078e3cff */
[----:B------:R-:W-:Y:S02]  /*11960*/  F2FP.BF16.F32.PACK_AB R9, R93, R100 ;  /* 0x000000645d09723e */ /* 0x000fe400000010ff */
[----:B------:R-:W-:-:S02]  /*11970*/  F2FP.BF16.F32.PACK_AB R10, R63, R62 ;  /* 0x0000003e3f0a723e */ /* 0x000fc400000010ff */
[----:B------:R-:W-:Y:S02]  /*11980*/  F2FP.BF16.F32.PACK_AB R11, R91, R92 ;  /* 0x0000005c5b0b723e */ /* 0x000fe400000010ff */
[----:B------:R-:W-:Y:S02]  /*11990*/  SHF.R.U64 R12, R12, 0x3, RZ ;  /* 0x000000030c0c7819 */ /* 0x000fe400000012ff */
[----:B------:R-:W-:Y:S01]  /*119a0*/  SHF.R.U64 R14, R14, 0x3, RZ ;  /* 0x000000030e0e7819 */ /* 0x000fe200000012ff */
[----:B------:R1:W-:Y:S01]  /*119b0*/  STSM.16.M88.4 [R40], R8 ;  /* 0x0000000828007844 */ /* 0x0003e20000000200 */
[----:B------:R-:W-:Y:S02]  /*119c0*/  SHF.R.U64 R24, R24, 0x3, RZ ;  /* 0x0000000318187819 */ /* 0x000fe400000012ff */
[----:B------:R-:W-:Y:S02]  /*119d0*/  SHF.R.U64 R26, R26, 0x3, RZ ;  /* 0x000000031a1a7819 */ /* 0x000fe400000012ff */
[----:B------:R-:W-:-:S02]  /*119e0*/  SHF.R.U64 R28, R28, 0x3, RZ ;  /* 0x000000031c1c7819 */ /* 0x000fc400000012ff */
[----:B------:R-:W-:Y:S02]  /*119f0*/  MOV R94, R4 ;  /* 0x00000004005e7202 */ /* 0x000fe40000000f00 */
[----:B------:R-:W-:Y:S02]  /*11a00*/  MOV R93, R6 ;  /* 0x00000006005d7202 */ /* 0x000fe40000000f00 */
[----:B------:R-:W-:Y:S02]  /*11a10*/  F2FP.BF16.F32.PACK_AB R4, R54, R53 ;  /* 0x000000353604723e */ /* 0x000fe400000010ff */
[----:B------:R-:W-:Y:S02]  /*11a20*/  F2FP.BF16.F32.PACK_AB R5, R89, R90 ;  /* 0x0000005a5905723e */ /* 0x000fe400000010ff */
[----:B------:R-:W-:Y:S02]  /*11a30*/  F2FP.BF16.F32.PACK_AB R6, R61, R52 ;  /* 0x000000343d06723e */ /* 0x000fe400000010ff */
[----:B------:R-:W-:-:S02]  /*11a40*/  F2FP.BF16.F32.PACK_AB R7, R87, R88 ;  /* 0x000000585707723e */ /* 0x000fc400000010ff */
[----:B------:R-:W-:Y:S02]  /*11a50*/  LOP3.LUT R12, R12, R99, RZ, 0x3c, !PT ;  /* 0x000000630c0c7212 */ /* 0x000fe400078e3cff */
[----:B------:R-:W-:Y:S01]  /*11a60*/  LOP3.LUT R14, R14, R101, RZ, 0x3c, !PT ;  /* 0x000000650e0e7212 */ /* 0x000fe200078e3cff */
[----:B------:R-:W-:Y:S01]  /*11a70*/  STSM.16.M88.4 [R94], R4 ;  /* 0x000000045e007844 */ /* 0x000fe20000000200 */
[----:B-1----:R-:W-:Y:S02]  /*11a80*/  F2FP.BF16.F32.PACK_AB R8, R60, R51 ;  /* 0x000000333c08723e */ /* 0x002fe400000010ff */
[----:B------:R-:W-:Y:S02]  /*11a90*/  F2FP.BF16.F32.PACK_AB R9, R85, R86 ;  /* 0x000000565509723e */ /* 0x000fe400000010ff */
[----:B------:R-:W-:Y:S02]  /*11aa0*/  F2FP.BF16.F32.PACK_AB R10, R59, R50 ;  /* 0x000000323b0a723e */ /* 0x000fe400000010ff */
[----:B------:R-:W-:-:S02]  /*11ab0*/  F2FP.BF16.F32.PACK_AB R11, R83, R84 ;  /* 0x00000054530b723e */ /* 0x000fc400000010ff */
[----:B------:R-:W-:Y:S02]  /*11ac0*/  LOP3.LUT R24, R24, R103, RZ, 0x3c, !PT ;  /* 0x0000006718187212 */ /* 0x000fe400078e3cff */
[----:B------:R-:W-:Y:S01]  /*11ad0*/  LOP3.LUT R26, R26, R105, RZ, 0x3c, !PT ;  /* 0x000000691a1a7212 */ /* 0x000fe200078e3cff */
[----:B------:R1:W-:Y:S01]  /*11ae0*/  STSM.16.M88.4 [R93], R8 ;  /* 0x000000085d007844 */ /* 0x0003e20000000200 */
[----:B------:R-:W-:Y:S02]  /*11af0*/  LOP3.LUT R28, R28, R107, RZ, 0x3c, !PT ;  /* 0x0000006b1c1c7212 */ /* 0x000fe400078e3cff */
[----:B------:R-:W-:Y:S02]  /*11b00*/  MOV R92, R12 ;  /* 0x0000000c005c7202 */ /* 0x000fe40000000f00 */
[----:B------:R-:W-:Y:S02]  /*11b10*/  MOV R91, R14 ;  /* 0x0000000e005b7202 */ /* 0x000fe40000000f00 */
[----:B------:R-:W-:-:S02]  /*11b20*/  MOV R63, R24 ;  /* 0x00000018003f7202 */ /* 0x000fc40000000f00 */
[----:B------:R-:W-:Y:S02]  /*11b30*/  MOV R62, R26 ;  /* 0x0000001a003e7202 */ /* 0x000fe40000000f00 */
[----:B------:R-:W-:Y:S02]  /*11b40*/  F2FP.BF16.F32.PACK_AB R12, R58, R49 ;  /* 0x000000313a0c723e */ /* 0x000fe400000010ff */
[----:B------:R-:W-:Y:S02]  /*11b50*/  F2FP.BF16.F32.PACK_AB R13, R81, R82 ;  /* 0x00000052510d723e */ /* 0x000fe400000010ff */
[----:B------:R-:W-:Y:S01]  /*11b60*/  F2FP.BF16.F32.PACK_AB R14, R57, R48 ;  /* 0x00000030390e723e */ /* 0x000fe200000010ff */
[----:B------:R-:W-:Y:S01]  /*11b70*/  IMAD.MOV.U32 R48, RZ, RZ, RZ ;  /* 0x000000ffff307224 */ /* 0x000fe200078e00ff */
[----:B------:R-:W-:Y:S02]  /*11b80*/  F2FP.BF16.F32.PACK_AB R15, R79, R80 ;  /* 0x000000504f0f723e */ /* 0x000fe400000010ff */
[----:B------:R-:W-:-:S02]  /*11b90*/  MOV R40, R28 ;  /* 0x0000001c00287202 */ /* 0x000fc40000000f00 */
[----:B------:R-:W-:Y:S01]  /*11ba0*/  F2FP.BF16.F32.PACK_AB R24, R56, R47 ;  /* 0x0000002f3818723e */ /* 0x000fe200000010ff */
[----:B------:R-:W-:Y:S01]  /*11bb0*/  STSM.16.M88.4 [R92], R12 ;  /* 0x0000000c5c007844 */ /* 0x000fe20000000200 */
[----:B------:R-:W-:Y:S02]  /*11bc0*/  F2FP.BF16.F32.PACK_AB R25, R77, R78 ;  /* 0x0000004e4d19723e */ /* 0x000fe400000010ff */
[----:B------:R-:W-:Y:S02]  /*11bd0*/  F2FP.BF16.F32.PACK_AB R26, R55, R46 ;  /* 0x0000002e371a723e */ /* 0x000fe400000010ff */
[----:B------:R-:W-:Y:S01]  /*11be0*/  F2FP.BF16.F32.PACK_AB R27, R75, R76 ;  /* 0x0000004c4b1b723e */ /* 0x000fe200000010ff */
[----:B------:R-:W2:Y:S01]  /*11bf0*/  LDC R55, c[0x0][0xbe8] ;  /* 0x0002fa00ff377b82 */ /* 0x000ea20000000800 */
[----:B------:R-:W-:Y:S02]  /*11c00*/  F2FP.BF16.F32.PACK_AB R28, R44, R31 ;  /* 0x0000001f2c1c723e */ /* 0x000fe400000010ff */
[----:B------:R-:W-:Y:S01]  /*11c10*/  ISETP.NE.U32.AND P0, PT, RZ, UR4, PT ;  /* 0x00000004ff007c0c */ /* 0x000fe2000bf05070 */
[----:B------:R-:W-:Y:S01]  /*11c20*/  STSM.16.M88.4 [R91], R24 ;  /* 0x000000185b007844 */ /* 0x000fe20000000200 */
[----:B-1----:R-:W-:-:S02]  /*11c30*/  IADD3 R8, P1, R204, UR4, RZ ;  /* 0x00000004cc087c10 */ /* 0x002fc4000ff3e0ff */
[----:B------:R-:W-:Y:S02]  /*11c40*/  F2FP.BF16.F32.PACK_AB R29, R73, R74 ;  /* 0x0000004a491d723e */ /* 0x000fe400000010ff */
[----:B------:R-:W-:Y:S02]  /*11c50*/  F2FP.BF16.F32.PACK_AB R31, R71, R72 ;  /* 0x00000048471f723e */ /* 0x000fe400000010ff */
[----:B------:R-:W-:Y:S02]  /*11c60*/  F2FP.BF16.F32.PACK_AB R4, R39, R38 ;  /* 0x000000262704723e */ /* 0x000fe400000010ff */
[----:B------:R-:W-:Y:S01]  /*11c70*/  F2FP.BF16.F32.PACK_AB R5, R65, R66 ;  /* 0x000000424105723e */ /* 0x000fe200000010ff */
[----:B------:R-:W-:Y:S01]  /*11c80*/  STSM.16.M88.4 [R63], R28 ;  /* 0x0000001c3f007844 */ /* 0x000fe20000000200 */
[----:B------:R-:W-:Y:S02]  /*11c90*/  F2FP.BF16.F32.PACK_AB R6, R37, R36 ;  /* 0x000000242506723e */ /* 0x000fe400000010ff */
[----:B------:R-:W-:Y:S01]  /*11ca0*/  F2FP.BF16.F32.PACK_AB R7, R151, R64 ;  /* 0x000000409707723e */ /* 0x000fe200000010ff */
[----:B------:R-:W-:Y:S01]  /*11cb0*/  STSM.16.M88.4 [R62], R32 ;  /* 0x000000203e007844 */ /* 0x000fe20000000200 */
[----:B------:R-:W-:-:S02]  /*11cc0*/  ISETP.NE.AND.EX P0, PT, RZ, UR5, PT, P0 ;  /* 0x00000005ff007c0c */ /* 0x000fc4000bf05300 */
[----:B------:R-:W-:Y:S01]  /*11cd0*/  IADD3.X R9, R205, UR5, RZ, P1, !PT ;  /* 0x00000005cd097c10 */ /* 0x000fe20008ffe4ff */
[----:B------:R-:W-:Y:S01]  /*11ce0*/  ULDC.64 UR4, c[0x0][0xc08] ;  /* 0x0003020000047ab9 */ /* 0x000fe20000000a00 */
[----:B------:R1:W-:Y:S01]  /*11cf0*/  STSM.16.M88.4 [R40], R4 ;  /* 0x0000000428007844 */ /* 0x0003e20000000200 */
[----:B------:R-:W-:Y:S01]  /*11d00*/  BAR.SYNC.DEFER_BLOCKING 0x1, 0x100 ;  /* 0x0044000000007b1d */ /* 0x000fe20000010000 */
[----:B------:R-:W-:-:S04]  /*11d10*/  ISETP.NE.U32.AND P2, PT, RZ, UR4, PT ;  /* 0x00000004ff007c0c */ /* 0x000fc8000bf45070 */
[----:B------:R-:W-:-:S13]  /*11d20*/  ISETP.NE.AND.EX P2, PT, RZ, UR5, PT, P2 ;  /* 0x00000005ff007c0c */ /* 0x000fda000bf45320 */
[----:B------:R-:W-:Y:S01]  /*11d30*/  @P2 IADD3 R204, P3, R204, UR4, RZ ;  /* 0x00000004cccc2c10 */ /* 0x000fe2000ff7e0ff */
[----:B------:R-:W-:Y:S02]  /*11d40*/  ULDC UR4, c[0x0][0xa88] ;  /* 0x0002a20000047ab9 */ /* 0x000fe40000000800 */
[----:B-1----:R-:W-:Y:S01]  /*11d50*/  IMAD.U32 R6, RZ, RZ, UR4 ;  /* 0x00000004ff067e24 */ /* 0x002fe2000f8e00ff */
[----:B------:R-:W-:Y:S01]  /*11d60*/  @P2 IADD3.X R205, R205, UR5, RZ, P3, !PT ;  /* 0x00000005cdcd2c10 */ /* 0x000fe20009ffe4ff */
[----:B------:R1:W5:Y:S01]  /*11d70*/  @P0 LDG.E R48, desc[UR38][R8.64] ;  /* 0x0000002608300981 */ /* 0x000362000c1e1900 */
[----:B--2---:R-:W-:Y:S01]  /*11d80*/  ISETP.NE.AND P1, PT, R55, 0x1, PT ;  /* 0x000000013700780c */ /* 0x004fe20003f25270 */
[----:B------:R-:W-:Y:S02]  /*11d90*/  IMAD R13, R208, 0x80, R224 ;  /* 0x00000080d00d7824 */ /* 0x000fe400078e02e0 */
[----:B------:R1:W5:Y:S10]  /*11da0*/  @P2 LDG.E R6, desc[UR38][R204.64] ;  /* 0x00000026cc062981 */ /* 0x000374000c1e1900 */
[----:B------:R-:W2:Y:S08]  /*11db0*/  @P1 LDC R10, c[0x0][0xbec] ;  /* 0x0002fb00ff0a1b82 */ /* 0x000eb00000000800 */
[----:B------:R-:W3:Y:S01]  /*11dc0*/  @P1 LDC R11, c[0x0][0xbf0] ;  /* 0x0002fc00ff0b1b82 */ /* 0x000ee20000000800 */
[----:B-1----:R-:W-:Y:S05]  /*11dd0*/  @P2 BRA `(.L_x_7168) ;  /* 0x0000000000102947 */ /* 0x002fea0003800000 */
[----:B------:R-:W-:Y:S05]  /*11de0*/  @!P0 BRA `(.L_x_7168) ;  /* 0x00000000000c8947 */ /* 0x000fea0003800000 */
[----:B------:R-:W4:Y:S04]  /*11df0*/  LDG.E R5, desc[UR38][R8.64] ;  /* 0x0000002608057981 */ /* 0x000f28000c1e1900 */
[----:B-----5:R-:W4:Y:S02]  /*11e00*/  LDG.E R6, desc[UR38][R8.64+0x4] ;  /* 0x0000042608067981 */ /* 0x020f24000c1e1900 */
[----:B----4-:R-:W-:-:S07]  /*11e10*/  IMAD.IADD R6, R6, 0x1, -R5 ;  /* 0x0000000106067824 */ /* 0x010fce00078e0a05 */
.L_x_7168:
[----:B------:R-:W-:Y:S01]  /*11e20*/  SHF.R.S32.HI R54, RZ, 0x1f, R203 ;  /* 0x0000001fff367819 */ /* 0x000fe200000114cb */
[----:B--2---:R-:W-:Y:S01]  /*11e30*/  @P1 IMAD.HI.U32 R4, R13, R10, RZ ;  /* 0x0000000a0d041227 */ /* 0x004fe200078e00ff */
[----:B------:R-:W-:Y:S01]  /*11e40*/  ULDC.64 UR4, c[0x0][0xb90] ;  /* 0x0002e40000047ab9 */ /* 0x000fe20000000a00 */
[----:B-----5:R-:W-:Y:S02]  /*11e50*/  SHF.R.S32.HI R49, RZ, 0x1f, R48 ;  /* 0x0000001fff317819 */ /* 0x020fe40000011430 */
[----:B------:R-:W-:Y:S01]  /*11e60*/  IMAD R8, R54, UR4, RZ ;  /* 0x0000000436087c24 */ /* 0x000fe2000f8e02ff */
[----:B------:R-:W-:Y:S01]  /*11e70*/  SEL R40, R209, RZ, !P0 ;  /* 0x000000ffd1287207 */ /* 0x000fe20004000000 */
[----:B------:R-:W-:Y:S01]  /*11e80*/  IMAD.MOV.U32 R7, RZ, RZ, R13 ;  /* 0x000000ffff077224 */ /* 0x000fe200078e000d */
[----:B---3--:R-:W-:Y:S01]  /*11e90*/  @P1 SHF.R.U32.HI R7, RZ, R11, R4 ;  /* 0x0000000bff071219 */ /* 0x008fe20000011604 */
[----:B------:R-:W-:Y:S01]  /*11ea0*/  IMAD.WIDE.U32 R4, R203, UR4, R48 ;  /* 0x00000004cb047c25 */ /* 0x000fe2000f8e0030 */
[----:B------:R-:W-:-:S03]  /*11eb0*/  SEL R57, R206, RZ, !P0 ;  /* 0x000000ffce397207 */ /* 0x000fc60004000000 */
[----:B------:R-:W-:Y:S01]  /*11ec0*/  IMAD R9, R203, UR5, R8 ;  /* 0x00000005cb097c24 */ /* 0x000fe2000f8e0208 */
[----:B------:R-:W-:Y:S01]  /*11ed0*/  ULDC.64 UR4, c[0x0][0xb98] ;  /* 0x0002e60000047ab9 */ /* 0x000fe20000000a00 */
[----:B------:R-:W-:Y:S02]  /*11ee0*/  IMAD.MOV R8, RZ, RZ, -R7 ;  /* 0x000000ffff087224 */ /* 0x000fe400078e0a07 */
[----:B------:R-:W-:Y:S01]  /*11ef0*/  IMAD.IADD R11, R16, 0x1, R228 ;  /* 0x00000001100b7824 */ /* 0x000fe200078e02e4 */
[----:B------:R-:W-:Y:S01]  /*11f00*/  IADD3 R5, R5, R9, RZ ;  /* 0x0000000905057210 */ /* 0x000fe20007ffe0ff */
[----:B------:R-:W-:Y:S02]  /*11f10*/  IMAD R9, R55, R8, R13 ;  /* 0x0000000837097224 */ /* 0x000fe400078e020d */
[----:B------:R-:W-:Y:S02]  /*11f20*/  IMAD R8, R40, UR4, RZ ;  /* 0x0000000428087c24 */ /* 0x000fe4000f8e02ff */
[----:B------:R-:W-:-:S04]  /*11f30*/  IMAD.WIDE.U32 R4, R57, UR4, R4 ;  /* 0x0000000439047c25 */ /* 0x000fc8000f8e0004 */
[----:B------:R-:W-:Y:S01]  /*11f40*/  IMAD.WIDE R20, R11, 0x2, R20 ;  /* 0x000000020b147825 */ /* 0x000fe200078e0214 */
[----:B------:R-:W-:Y:S02]  /*11f50*/  SHF.R.S32.HI R11, RZ, 0x1f, R7 ;  /* 0x0000001fff0b7819 */ /* 0x000fe40000011407 */
[----:B------:R-:W-:Y:S01]  /*11f60*/  IADD3 R4, P2, R7, R4, RZ ;  /* 0x0000000407047210 */ /* 0x000fe20007f5e0ff */
[----:B------:R-:W-:Y:S01]  /*11f70*/  IMAD R10, R57, UR5, R8 ;  /* 0x00000005390a7c24 */ /* 0x000fe2000f8e0208 */
[----:B------:R-:W-:Y:S01]  /*11f80*/  SHF.R.S32.HI R8, RZ, 0x1f, R9 ;  /* 0x0000001fff087819 */ /* 0x000fe20000011409 */
[----:B------:R-:W-:Y:S01]  /*11f90*/  ULDC.64 UR4, c[0x0][0xb88] ;  /* 0x0002e20000047ab9 */ /* 0x000fe20000000a00 */
[----:B------:R-:W-:Y:S01]  /*11fa0*/  IADD3 R7, P0, R20, 0x1000, RZ ;  /* 0x0000100014077810 */ /* 0x000fe20007f1e0ff */
[----:B------:R-:W-:Y:S01]  /*11fb0*/  IMAD R59, R6, R55, RZ ;  /* 0x00000037063b7224 */ /* 0x000fe200078e02ff */
[----:B------:R-:W-:Y:S01]  /*11fc0*/  IADD3.X R5, R11, R5, R10, P2, !PT ;  /* 0x000000050b057210 */ /* 0x000fe200017fe40a */
[----:B------:R-:W-:Y:S01]  /*11fd0*/  IMAD R12, R8, UR4, RZ ;  /* 0x00000004080c7c24 */ /* 0x000fe2000f8e02ff */
[----:B------:R-:W-:-:S02]  /*11fe0*/  IADD3 R29, P3, R20, 0x4000, RZ ;  /* 0x00004000141d7810 */ /* 0x000fc40007f7e0ff */
[----:B------:R-:W-:Y:S01]  /*11ff0*/  IADD3 R13, P4, R20, 0x2000, RZ ;  /* 0x00002000140d7810 */ /* 0x000fe20007f9e0ff */
[----:B------:R-:W-:Y:S01]  /*12000*/  IMAD R11, R9, UR5, R12 ;  /* 0x00000005090b7c24 */ /* 0x000fe2000f8e020c */
[----:B------:R-:W-:Y:S01]  /*12010*/  LOP3.LUT R28, R29, 0x380, RZ, 0xc0, !PT ;  /* 0x000003801d1c7812 */ /* 0x000fe200078ec0ff */
[----:B------:R-:W-:Y:S01]  /*12020*/  IMAD.WIDE.U32 R4, R9, UR4, R4 ;  /* 0x0000000409047c25 */ /* 0x000fe2000f8e0004 */
[----:B------:R-:W-:Y:S01]  /*12030*/  ULDC.64 UR4, c[0x0][0xb50] ;  /* 0x0002d40000047ab9 */ /* 0x000fe20000000a00 */
[----:B------:R-:W-:Y:S02]  /*12040*/  LOP3.LUT R12, R13, 0x380, RZ, 0xc0, !PT ;  /* 0x000003800d0c7812 */ /* 0x000fe400078ec0ff */
[----:B------:R-:W-:Y:S01]  /*12050*/  IMAD.IADD R5, R5, 0x1, R11 ;  /* 0x0000000105057824 */ /* 0x000fe200078e020b */
[----:B------:R-:W-:Y:S01]  /*12060*/  LEA R10, P2, R4, UR4, 0x2 ;  /* 0x00000004040a7c11 */ /* 0x000fe2000f8410ff */
[----:B------:R-:W-:Y:S01]  /*12070*/  IMAD.X R9, RZ, RZ, R21, P0 ;  /* 0x000000ffff097224 */ /* 0x000fe200000e0615 */
[----:B------:R-:W-:-:S02]  /*12080*/  LOP3.LUT P0, RZ, R212, 0x3, RZ, 0xc0, !PT ;  /* 0x00000003d4ff7812 */ /* 0x000fc4000780c0ff */
[----:B------:R-:W-:Y:S01]  /*12090*/  LEA.HI.X R11, R4, UR5, R5, 0x2, P2 ;  /* 0x00000005040b7c11 */ /* 0x000fe200090f1405 */
[----:B------:R-:W-:Y:S01]  /*120a0*/  SHFL.IDX PT, R50, R10, RZ, 0x1c1f ;  /* 0x001c1fff0a327589 */ /* 0x000fe200000e0000 */
[----:B------:R-:W-:Y:S01]  /*120b0*/  IADD3 R25, P2, R20, 0x3000, RZ ;  /* 0x0000300014197810 */ /* 0x000fe20007f5e0ff */
[----:B------:R-:W-:Y:S01]  /*120c0*/  IMAD R4, R208, 0x80, R223 ;  /* 0x00000080d0047824 */ /* 0x000fe200078e02df */
[----:B------:R-:W-:Y:S01]  /*120d0*/  LOP3.LUT R8, R7, 0x380, RZ, 0xc0, !PT ;  /* 0x0000038007087812 */ /* 0x000fe200078ec0ff */
[----:B------:R-:W1:Y:S01]  /*120e0*/  SHFL.IDX PT, R51, R11, RZ, 0x1c1f ;  /* 0x001c1fff0b337589 */ /* 0x000e6200000e0000 */
[----:B------:R-:W-:Y:S01]  /*120f0*/  LOP3.LUT R24, R25, 0x380, RZ, 0xc0, !PT ;  /* 0x0000038019187812 */ /* 0x000fe200078ec0ff */
[----:B------:R-:W-:Y:S01]  /*12100*/  ULDC.64 UR4, c[0x0][0xaa0] ;  /* 0x0002a80000047ab9 */ /* 0x000fe20000000a00 */
[----:B------:R-:W-:Y:S01]  /*12110*/  SHF.R.U64 R28, R28, 0x3, RZ ;  /* 0x000000031c1c7819 */ /* 0x000fe200000012ff */
[----:B------:R-:W-:Y:S01]  /*12120*/  SHFL.IDX PT, R52, R10, 0x1, 0x1c1f ;  /* 0x003c1f000a347f89 */ /* 0x000fe200000e0000 */
[----:B------:R-:W-:-:S02]  /*12130*/  SHF.R.U64 R24, R24, 0x3, RZ ;  /* 0x0000000318187819 */ /* 0x000fc400000012ff */
[----:B------:R-:W-:Y:S01]  /*12140*/  SHF.R.U64 R12, R12, 0x3, RZ ;  /* 0x000000030c0c7819 */ /* 0x000fe200000012ff */
[----:B------:R-:W2:Y:S01]  /*12150*/  SHFL.IDX PT, R53, R11, 0x1, 0x1c1f ;  /* 0x003c1f000b357f89 */ /* 0x000ea200000e0000 */
[----:B------:R-:W-:Y:S01]  /*12160*/  LOP3.LUT R24, R24, R25, RZ, 0x3c, !PT ;  /* 0x0000001918187212 */ /* 0x000fe200078e3cff */
[--C-:B------:R-:W-:Y:S01]  /*12170*/  IMAD.X R25, RZ, RZ, R21.reuse, P2 ;  /* 0x000000ffff197224 */ /* 0x100fe200010e0615 */
[C---:B------:R-:W-:Y:S01]  /*12180*/  ISETP.GE.OR P2, PT, R4.reuse, R59, P0 ;  /* 0x0000003b0400720c */ /* 0x040fe20000746670 */
[----:B------:R-:W-:Y:S01]  /*12190*/  VIADD R4, R4, 0x8 ;  /* 0x0000000804047836 */ /* 0x000fe20000000000 */
[----:B------:R-:W-:Y:S02]  /*121a0*/  SHF.R.U64 R8, R8, 0x3, RZ ;  /* 0x0000000308087819 */ /* 0x000fe400000012ff */
[----:B------:R-:W-:Y:S01]  /*121b0*/  LOP3.LUT R28, R28, R29, RZ, 0x3c, !PT ;  /* 0x0000001d1c1c7212 */ /* 0x000fe200078e3cff */
[----:B------:R-:W-:Y:S01]  /*121c0*/  IMAD.X R29, RZ, RZ, R21, P3 ;  /* 0x000000ffff1d7224 */ /* 0x000fe200018e0615 */
[----:B------:R-:W-:-:S02]  /*121d0*/  ISETP.GE.OR P0, PT, R4, R59, P0 ;  /* 0x0000003b0400720c */ /* 0x000fc40000706670 */
[----:B------:R-:W-:Y:S01]  /*121e0*/  LOP3.LUT R12, R12, R13, RZ, 0x3c, !PT ;  /* 0x0000000d0c0c7212 */ /* 0x000fe200078e3cff */
[--C-:B------:R-:W-:Y:S01]  /*121f0*/  IMAD.X R13, RZ, RZ, R21.reuse, P4 ;  /* 0x000000ffff0d7224 */ /* 0x100fe200020e0615 */
[----:B------:R-:W-:Y:S02]  /*12200*/  LOP3.LUT R8, R8, R7, RZ, 0x3c, !PT ;  /* 0x0000000708087212 */ /* 0x000fe400078e3cff */
[C---:B------:R-:W-:Y:S01]  /*12210*/  IADD3 R5, P3, R20.reuse, 0x7000, RZ ;  /* 0x0000700014057810 */ /* 0x040fe20007f7e0ff */
[----:B-1----:R1:W-:Y:S01]  /*12220*/  @!P2 ST.E desc[UR38][R50.64], R0 ;  /* 0x000000003200a985 */ /* 0x0023e2000c101926 */
[C---:B------:R-:W-:Y:S02]  /*12230*/  IADD3 R33, P5, R20.reuse, 0x5000, RZ ;  /* 0x0000500014217810 */ /* 0x040fe40007fbe0ff */
[C---:B------:R-:W-:Y:S01]  /*12240*/  IADD3 R37, P4, R20.reuse, 0x6000, RZ ;  /* 0x0000600014257810 */ /* 0x040fe20007f9e0ff */
[----:B------:R-:W-:Y:S01]  /*12250*/  IMAD.X R45, RZ, RZ, R21, P3 ;  /* 0x000000ffff2d7224 */ /* 0x000fe200018e0615 */
[----:B------:R-:W-:-:S02]  /*12260*/  LOP3.LUT R7, R20, 0x380, RZ, 0xc0, !PT ;  /* 0x0000038014077812 */ /* 0x000fc400078ec0ff */
[----:B------:R-:W-:Y:S01]  /*12270*/  LOP3.LUT R4, R5, 0x380, RZ, 0xc0, !PT ;  /* 0x0000038005047812 */ /* 0x000fe200078ec0ff */
[----:B--2---:R2:W-:Y:S01]  /*12280*/  @!P0 ST.E desc[UR38][R52.64], R3 ;  /* 0x0000000334008985 */ /* 0x0045e2000c101926 */
[----:B------:R-:W-:Y:S02]  /*12290*/  LOP3.LUT R32, R33, 0x380, RZ, 0xc0, !PT ;  /* 0x0000038021207812 */ /* 0x000fe400078ec0ff */
[----:B------:R-:W-:Y:S01]  /*122a0*/  LOP3.LUT R36, R37, 0x380, RZ, 0xc0, !PT ;  /* 0x0000038025247812 */ /* 0x000fe200078ec0ff */
[----:B-1----:R-:W1:Y:S01]  /*122b0*/  @P1 LDC R51, c[0x0][0xbec] ;  /* 0x0002fb00ff331b82 */ /* 0x002e620000000800 */
[----:B------:R-:W-:Y:S01]  /*122c0*/  SHF.R.U64 R7, R7, 0x3, RZ ;  /* 0x0000000307077819 */ /* 0x000fe200000012ff */
[----:B------:R-:W5:Y:S01]  /*122d0*/  LD.E.128 R8, desc[UR38][R8.64] ;  /* 0x0000002608087980 */ /* 0x000f62000c101d00 */
[----:B------:R-:W-:Y:S02]  /*122e0*/  SHF.R.U64 R4, R4, 0x3, RZ ;  /* 0x0000000304047819 */ /* 0x000fe400000012ff */
[----:B------:R-:W-:Y:S01]  /*122f0*/  SHF.R.U64 R32, R32, 0x3, RZ ;  /* 0x0000000320207819 */ /* 0x000fe200000012ff */
[----:B------:R-:W5:Y:S01]  /*12300*/  LD.E.128 R12, desc[UR38][R12.64] ;  /* 0x000000260c0c7980 */ /* 0x000f62000c101d00 */
[----:B------:R-:W-:Y:S01]  /*12310*/  SHF.R.U64 R36, R36, 0x3, RZ ;  /* 0x0000000324247819 */ /* 0x000fe200000012ff */
[----:B--2---:R-:W-:Y:S01]  /*12320*/  IMAD R3, R49, UR4, RZ ;  /* 0x0000000431037c24 */ /* 0x004fe2000f8e02ff */
[----:B------:R-:W-:Y:S01]  /*12330*/  LOP3.LUT R20, R7, R20, RZ, 0x3c, !PT ;  /* 0x0000001407147212 */ /* 0x000fe200078e3cff */
[----:B------:R-:W2:Y:S01]  /*12340*/  @P1 LDC R49, c[0x0][0xbf0] ;  /* 0x0002fc00ff311b82 */ /* 0x000ea20000000800 */
[----:B------:R-:W-:Y:S01]  /*12350*/  LOP3.LUT R32, R32, R33, RZ, 0x3c, !PT ;  /* 0x0000002120207212 */ /* 0x000fe200078e3cff */
[--C-:B------:R-:W-:Y:S01]  /*12360*/  IMAD.X R33, RZ, RZ, R21.reuse, P5 ;  /* 0x000000ffff217224 */ /* 0x100fe200028e0615 */
[----:B------:R-:W-:Y:S01]  /*12370*/  LOP3.LUT R36, R36, R37, RZ, 0x3c, !PT ;  /* 0x0000002524247212 */ /* 0x000fe200078e3cff */
[----:B------:R-:W-:Y:S01]  /*12380*/  IMAD.X R37, RZ, RZ, R21, P4 ;  /* 0x000000ffff257224 */ /* 0x000fe200020e0615 */
[----:B------:R-:W-:Y:S01]  /*12390*/  LOP3.LUT R44, R4, R5, RZ, 0x3c, !PT ;  /* 0x00000005042c7212 */ /* 0x000fe200078e3cff */
[C---:B------:R-:W-:Y:S01]  /*123a0*/  IMAD R3, R48.reuse, UR5, R3 ;  /* 0x0000000530037c24 */ /* 0x040fe2000f8e0203 */
[----:B------:R3:W5:Y:S04]  /*123b0*/  LD.E.128 R4, desc[UR38][R20.64] ;  /* 0x0000002614047980 */ /* 0x000768000c101d00 */
[----:B------:R-:W5:Y:S04]  /*123c0*/  LD.E.128 R24, desc[UR38][R24.64] ;  /* 0x0000002618187980 */ /* 0x000f68000c101d00 */
[----:B------:R-:W5:Y:S01]  /*123d0*/  LD.E.128 R28, desc[UR38][R28.64] ;  /* 0x000000261c1c7980 */ /* 0x000f62000c101d00 */
[----:B---3--:R-:W-:Y:S01]  /*123e0*/  IMAD.WIDE.U32 R20, R48, UR4, RZ ;  /* 0x0000000430147c25 */ /* 0x008fe2000f8e00ff */
[----:B------:R-:W-:-:S02]  /*123f0*/  ULDC.64 UR4, c[0x0][0xae8] ;  /* 0x0002ba0000047ab9 */ /* 0x000fc40000000a00 */
[----:B------:R-:W5:Y:S01]  /*12400*/  LD.E.128 R32, desc[UR38][R32.64] ;  /* 0x0000002620207980 */ /* 0x000f62000c101d00 */
[----:B------:R-:W-:Y:S01]  /*12410*/  IMAD.IADD R21, R21, 0x1, R3 ;  /* 0x0000000115157824 */ /* 0x000fe200078e0203 */
[----:B------:R-:W-:Y:S01]  /*12420*/  LEA R3, R202, R153, 0x5 ;  /* 0x00000099ca037211 */ /* 0x000fe200078e28ff */
[----:B------:R-:W-:Y:S01]  /*12430*/  IMAD R0, R54, UR4, RZ ;  /* 0x0000000436007c24 */ /* 0x000fe2000f8e02ff */
[----:B------:R-:W5:Y:S03]  /*12440*/  LD.E.128 R36, desc[UR38][R36.64] ;  /* 0x0000002624247980 */ /* 0x000f66000c101d00 */
[----:B------:R-:W-:Y:S01]  /*12450*/  IMAD R48, R208, 0x80, R3 ;  /* 0x00000080d0307824 */ /* 0x000fe200078e0203 */
[----:B------:R-:W5:Y:S01]  /*12460*/  LD.E.128 R44, desc[UR38][R44.64] ;  /* 0x000000262c2c7980 */ /* 0x000f62000c101d00 */
[C---:B------:R-:W-:Y:S02]  /*12470*/  IMAD R3, R203.reuse, UR5, R0 ;  /* 0x00000005cb037c24 */ /* 0x040fe4000f8e0200 */
[----:B------:R-:W-:Y:S01]  /*12480*/  IMAD.WIDE.U32 R20, R203, UR4, R20 ;  /* 0x00000004cb147c25 */ /* 0x000fe2000f8e0014 */
[----:B------:R-:W-:Y:S01]  /*12490*/  ULDC.64 UR4, c[0x0][0xaf0] ;  /* 0x0002bc0000047ab9 */ /* 0x000fe20000000a00 */
[----:B------:R-:W-:Y:S01]  /*124a0*/  @!PT LDS RZ, [RZ] ;  /* 0x00000000fffff984 */ /* 0x000fe20000000800 */
[----:B------:R-:W-:Y:S01]  /*124b0*/  @!PT LDS RZ, [RZ] ;  /* 0x00000000fffff984 */ /* 0x000fe20000000800 */
[----:B------:R-:W-:Y:S01]  /*124c0*/  @!PT LDS RZ, [RZ] ;  /* 0x00000000fffff984 */ /* 0x000fe20000000800 */
[----:B------:R-:W-:Y:S01]  /*124d0*/  @!PT LDS RZ, [RZ] ;  /* 0x00000000fffff984 */ /* 0x000fe20000000800 */
[----:B------:R3:W-:Y:S06]  /*124e0*/  MEMBAR.ALL.CTA ;  /* 0x0000000000007992 */ /* 0x0007ec0000008000 */
[----:B---3--:R-:W3:Y:S01]  /*124f0*/  FENCE.VIEW.ASYNC.S ;  /* 0x00000000000073c6 */ /* 0x008ee20000000000 */
[----:B-1----:R-:W-:-:S04]  /*12500*/  @P1 IMAD.HI.U32 R0, R48, R51, RZ ;  /* 0x0000003330001227 */ /* 0x002fc800078e00ff */
[----:B------:R-:W-:Y:S02]  /*12510*/  IMAD.IADD R21, R21, 0x1, R3 ;  /* 0x0000000115157824 */ /* 0x000fe400078e0203 */
[----:B------:R-:W-:Y:S01]  /*12520*/  IMAD.MOV.U32 R3, RZ, RZ, R48 ;  /* 0x000000ffff037224 */ /* 0x000fe200078e0030 */
[----:B--2---:R-:W-:Y:S01]  /*12530*/  @P1 SHF.R.U32.HI R3, RZ, R49, R0 ;  /* 0x00000031ff031219 */ /* 0x004fe20000011600 */
[----:B------:R-:W-:Y:S02]  /*12540*/  IMAD R40, R40, UR4, RZ ;  /* 0x0000000428287c24 */ /* 0x000fe4000f8e02ff */
[----:B------:R-:W-:Y:S01]  /*12550*/  IMAD.WIDE.U32 R20, R57, UR4, R20 ;  /* 0x0000000439147c25 */ /* 0x000fe2000f8e0014 */
[----:B------:R-:W-:-:S03]  /*12560*/  SHF.R.S32.HI R0, RZ, 0x1f, R3 ;  /* 0x0000001fff007819 */ /* 0x000fc60000011403 */
        /* <DEDUP_REMOVED lines=10> */
[----:B------:R-:W-:Y:S02]  /*12610*/  IMAD R50, R208, 0x80, R153 ;  /* 0x00000080d0327824 */ /* 0x000fe400078e0299 */
[----:B------:R-:W-:Y:S02]  /*12620*/  IMAD.IADD R21, R21, 0x1, R51 ;  /* 0x0000000115157824 */ /* 0x000fe400078e0233 */
[----:B------:R-:W-:Y:S02]  /*12630*/  IMAD R40, R0, UR4, RZ ;  /* 0x0000000400287c24 */ /* 0x000fe4000f8e02ff */
[----:B------:R-:W-:-:S02]  /*12640*/  VIADD R0, R50, 0x20 ;  /* 0x0000002032007836 */ /* 0x000fc40000000000 */
[C---:B------:R-:W-:Y:S02]  /*12650*/  IMAD R51, R49.reuse, UR5, R40 ;  /* 0x0000000531337c24 */ /* 0x040fe4000f8e0228 */
[----:B------:R-:W-:Y:S01]  /*12660*/  IMAD.WIDE.U32 R20, R49, UR4, R20 ;  /* 0x0000000431147c25 */ /* 0x000fe2000f8e0014 */
[-C--:B------:R-:W-:Y:S01]  /*12670*/  ISETP.GE.AND P2, PT, R50, R59.reuse, PT ;  /* 0x0000003b3200720c */ /* 0x080fe20003f46270 */
[----:B------:R-:W-:Y:S01]  /*12680*/  ULDC.64 UR4, c[0x0][0xa80] ;  /* 0x0002a00000047ab9 */ /* 0x000fe20000000a00 */
[-C--:B------:R-:W-:Y:S01]  /*12690*/  ISETP.GE.AND P0, PT, R0, R59.reuse, PT ;  /* 0x0000003b0000720c */ /* 0x080fe20003f06270 */
[----:B------:R-:W-:Y:S01]  /*126a0*/  VIADD R3, R50, 0x40 ;  /* 0x0000004032037836 */ /* 0x000fe20000000000 */
[----:B------:R-:W-:Y:S01]  /*126b0*/  LEA R40, P3, R20, UR4, 0x1 ;  /* 0x0000000414287c11 */ /* 0x000fe2000f8608ff */
[----:B------:R-:W-:Y:S02]  /*126c0*/  IMAD.IADD R21, R21, 0x1, R51 ;  /* 0x0000000115157824 */ /* 0x000fe400078e0233 */
[----:B------:R-:W-:Y:S01]  /*126d0*/  VIADD R0, R156, 0x28820 ;  /* 0x000288209c007836 */ /* 0x000fe20000000000 */
[----:B------:R-:W-:-:S02]  /*126e0*/  ISETP.GE.AND P1, PT, R3, R59, PT ;  /* 0x0000003b0300720c */ /* 0x000fc40003f26270 */
[----:B------:R-:W-:Y:S02]  /*126f0*/  LEA.HI.X R3, R20, UR5, R21, 0x1, P3 ;  /* 0x0000000514037c11 */ /* 0x000fe400098f0c15 */
[----:B------:R-:W-:Y:S01]  /*12700*/  PRMT R0, RZ, 0x654, R0 ;  /* 0x00000654ff007816 */ /* 0x000fe20000000000 */
[----:B---3--:R1:W2:Y:S01]  /*12710*/  SHFL.IDX PT, R21, R40, RZ, 0x181f ;  /* 0x00181fff28157589 */ /* 0x0082a200000e0000 */
[----:B------:R-:W-:Y:S02]  /*12720*/  BSSY B1, `(.L_x_7169) ;  /* 0x000000d000017945 */ /* 0x000fe40003800000 */
[----:B------:R1:W-:Y:S01]  /*12730*/  SYNCS.ARRIVE.TRANS64.RED.A1T0 RZ, [R0+URZ], RZ ;  /* 0x000000ff00ff79a7 */ /* 0x0003e2000810043f */
[----:B------:R1:W3:Y:S01]  /*12740*/  SHFL.IDX PT, R49, R3, RZ, 0x181f ;  /* 0x00181fff03317589 */ /* 0x0002e200000e0000 */
[----:B------:R-:W-:Y:S05]  /*12750*/  @P2 BRA `(.L_x_7170) ;  /* 0x0000000000242947 */ /* 0x000fea0003800000 */
[----:B------:R-:W-:Y:S02]  /*12760*/  ULDC UR4, c[0x0][0xac8] ;  /* 0x0002b20000047ab9 */ /* 0x000fe40000000800 */
[----:B------:R-:W-:Y:S02]  /*12770*/  ISETP.GE.AND P2, PT, R16, UR4, PT ;  /* 0x0000000410007c0c */ /* 0x000fe4000bf46270 */
[----:B------:R-:W-:-:S11]  /*12780*/  ISETP.GE.AND P3, PT, R22, UR4, PT ;  /* 0x0000000416007c0c */ /* 0x000fd6000bf66270 */
[-C--:B--2---:R-:W-:Y:S02]  /*12790*/  @!P2 LEA R20, P4, R16, R21.reuse, 0x1 ;  /* 0x000000151014a211 */ /* 0x084fe400078808ff */
[----:B------:R-:W-:Y:S02]  /*127a0*/  @!P3 LEA R48, P5, R22, R21, 0x1 ;  /* 0x000000151630b211 */ /* 0x000fe400078a08ff */
[-C--:B---3--:R-:W-:Y:S02]  /*127b0*/  @!P2 LEA.HI.X R21, R16, R49.reuse, R17, 0x1, P4 ;  /* 0x000000311015a211 */ /* 0x088fe400020f0c11 */
[----:B------:R-:W-:-:S03]  /*127c0*/  @!P3 LEA.HI.X R49, R22, R49, R2, 0x1, P5 ;  /* 0x000000311631b211 */ /* 0x000fc600028f0c02 */
[----:B-----5:R4:W-:Y:S04]  /*127d0*/  @!P2 ST.E.128 desc[UR38][R20.64], R4 ;  /* 0x000000041400a985 */ /* 0x0209e8000c101d26 */
[----:B------:R4:W-:Y:S02]  /*127e0*/  @!P3 ST.E.128 desc[UR38][R48.64], R28 ;  /* 0x0000001c3000b985 */ /* 0x0009e4000c101d26 */
.L_x_7170:
[----:B------:R-:W-:Y:S05]  /*127f0*/  BSYNC B1 ;  /* 0x0000000000017941 */ /* 0x000fea0003800000 */
.L_x_7169:
[----:B----45:R4:W0:Y:S01]  /*12800*/  SHFL.IDX PT, R7, R3, 0x1, 0x181f ;  /* 0x00381f0003077f89 */ /* 0x03082200000e0000 */
        /* <DEDUP_REMOVED lines=12> */
.L_x_7172:
[----:B------:R-:W-:Y:S05]  /*128d0*/  BSYNC B1 ;  /* 0x0000000000017941 */ /* 0x000fea0003800000 */
.L_x_7171:
[----:B0-----:R0:W0:Y:S01]  /*128e0*/  SHFL.IDX PT, R7, R3, 0x2, 0x181f ;  /* 0x00581f0003077f89 */ /* 0x00102200000e0000 */
        /* <DEDUP_REMOVED lines=12> */
.L_x_7174:
[----:B------:R-:W-:Y:S05]  /*129b0*/  BSYNC B1 ;  /* 0x0000000000017941 */ /* 0x000fea0003800000 */
.L_x_7173:
[----:B-1----:R-:W-:Y:S01]  /*129c0*/  IADD3 R0, R50, 0x60, RZ ;  /* 0x0000006032007810 */ /* 0x002fe20007ffe0ff */
[----:B0---4-:R-:W0:Y:S03]  /*129d0*/  SHFL.IDX PT, R3, R3, 0x3, 0x181f ;  /* 0x00781f0003037f89 */ /* 0x011e2600000e0000 */
[----:B------:R-:W-:Y:S01]  /*129e0*/  ISETP.GE.AND P0, PT, R0, R59, PT ;  /* 0x0000003b0000720c */ /* 0x000fe20003f06270 */
[----:B------:R1:W4:-:S12]  /*129f0*/  SHFL.IDX PT, R7, R40, 0x3, 0x181f ;  /* 0x00781f0028077f89 */ /* 0x00031800000e0000 */
[----:B-1----:R-:W-:Y:S05]  /*12a00*/  @P0 BRA `(.L_x_7175) ;  /* 0x0000000c00040947 */ /* 0x002fea0003800000 */
[----:B------:R-:W-:Y:S02]  /*12a10*/  ULDC UR4, c[0x0][0xac8] ;  /* 0x0002b20000047ab9 */ /* 0x000fe40000000800 */
[----:B------:R-:W-:-:S13]  /*12a20*/  ISETP.GE.AND P1, PT, R16, UR4, PT ;  /* 0x0000000410007c0c */ /* 0x000fda000bf26270 */
[----:B----4-:R-:W-:-:S04]  /*12a30*/  @!P1 LEA R4, P0, R16, R7, 0x1 ;  /* 0x0000000710049211 */ /* 0x010fc800078008ff */
        /* <DEDUP_REMOVED lines=8> */
.L_x_7167:
[----:B------:R-:W-:Y:S01]  /*12ac0*/  ULDC.64 UR4, c[0x0][0xc00] ;  /* 0x0003000000047ab9 */ /* 0x000fe20000000a00 */
[----:B------:R-:W-:Y:S01]  /*12ad0*/  IMAD.MOV.U32 R0, RZ, RZ, RZ ;  /* 0x000000ffff007224 */ /* 0x000fe200078e00ff */
[----:B------:R-:W-:Y:S01]  /*12ae0*/  ISETP.NE.U32.AND P0, PT, RZ, UR4, PT ;  /* 0x00000004ff007c0c */ /* 0x000fe2000bf05070 */
[----:B------:R-:W2:Y:S01]  /*12af0*/  LDC R21, c[0x0][0xbe8] ;  /* 0x0002fa00ff157b82 */ /* 0x000ea20000000800 */
        /* <DEDUP_REMOVED lines=10> */
[----:B------:R-:W-:-:S05]  /*12ba0*/  @P1 IADD3.X R205, R205, UR5, RZ, P2, !PT ;  /* 0x00000005cdcd1c10 */ /* 0x000fca00097fe4ff */
[----:B------:R4:W5:Y:S01]  /*12bb0*/  @P1 LDG.E R8, desc[UR38][R204.64] ;  /* 0x00000026cc081981 */ /* 0x000962000c1e1900 */
[----:B--2---:R-:W-:Y:S01]  /*12bc0*/  ISETP.NE.AND P2, PT, R21, 0x1, PT ;  /* 0x000000011500780c */ /* 0x004fe20003f45270 */
[----:B------:R-:W2:-:S12]  /*12bd0*/  S2R R3, SR_TID.X ;  /* 0x0000000000037919 */ /* 0x000e980000002100 */
[----:B------:R-:W0:Y:S08]  /*12be0*/  @P2 LDC R20, c[0x0][0xbec] ;  /* 0x0002fb00ff142b82 */ /* 0x000e300000000800 */
[----:B------:R-:W0:Y:S01]  /*12bf0*/  @P2 LDC R25, c[0x0][0xbf0] ;  /* 0x0002fc00ff192b82 */ /* 0x000e220000000800 */
[----:B--2---:R-:W-:-:S05]  /*12c00*/  VIADD R3, R3, 0xffffff80 ;  /* 0xffffff8003037836 */ /* 0x004fca0000000000 */
[----:B------:R-:W-:Y:S01]  /*12c10*/  ISETP.GE.AND P3, PT, R3, 0x80, PT ;  /* 0x000000800300780c */ /* 0x000fe20003f66270 */
[----:B----4-:R-:W-:-:S12]  /*12c20*/  @P1 BRA `(.L_x_7176) ;  /* 0x0000000000101947 */ /* 0x010fd80003800000 */
[----:B------:R-:W-:Y:S05]  /*12c30*/  @!P0 BRA `(.L_x_7176) ;  /* 0x00000000000c8947 */ /* 0x000fea0003800000 */
[----:B------:R-:W2:Y:S04]  /*12c40*/  LDG.E R3, desc[UR38][R4.64] ;  /* 0x0000002604037981 */ /* 0x000ea8000c1e1900 */
[----:B-----5:R-:W2:Y:S02]  /*12c50*/  LDG.E R8, desc[UR38][R4.64+0x4] ;  /* 0x0000042604087981 */ /* 0x020ea4000c1e1900 */
[----:B--2---:R-:W-:-:S07]  /*12c60*/  IMAD.IADD R8, R8, 0x1, -R3 ;  /* 0x0000000108087824 */ /* 0x004fce00078e0a03 */
.L_x_7176:
[----:B------:R-:W-:Y:S01]  /*12c70*/  BSSY B1, `(.L_x_7177) ;  /* 0x000002e000017945 */ /* 0x000fe20003800000 */
[----:B------:R-:W-:Y:S02]  /*12c80*/  SHF.R.S32.HI R12, RZ, 0x1f, R203 ;  /* 0x0000001fff0c7819 */ /* 0x000fe400000114cb */
[----:B---3--:R-:W-:Y:S02]  /*12c90*/  SEL R13, R206, RZ, !P0 ;  /* 0x000000ffce0d7207 */ /* 0x008fe40004000000 */
[----:B------:R-:W-:Y:S02]  /*12ca0*/  SEL R209, R209, RZ, !P0 ;  /* 0x000000ffd1d17207 */ /* 0x000fe40004000000 */
[----:B-----5:R-:W-:Y:S01]  /*12cb0*/  SHF.R.S32.HI R11, RZ, 0x1f, R0 ;  /* 0x0000001fff0b7819 */ /* 0x020fe20000011400 */
[----:B------:R-:W-:Y:S06]  /*12cc0*/  @P3 BRA `(.L_x_7178) ;  /* 0x0000000000a03947 */ /* 0x000fec0003800000 */
[----:B------:R-:W2:Y:S01]  /*12cd0*/  S2R R3, SR_TID.X ;  /* 0x0000000000037919 */ /* 0x000ea20000002100 */
[----:B------:R-:W3:Y:S02]  /*12ce0*/  LDC R14, c[0x0][0xbe8] ;  /* 0x0002fa00ff0e7b82 */ /* 0x000ee40000000800 */
[----:B---3--:R-:W-:Y:S02]  /*12cf0*/  IMAD R4, R8, R14, RZ ;  /* 0x0000000e08047224 */ /* 0x008fe400078e02ff */
[----:B--2---:R-:W-:-:S04]  /*12d00*/  IMAD R3, R208, 0x80, R3 ;  /* 0x00000080d0037824 */ /* 0x004fc800078e0203 */
        /* <DEDUP_REMOVED lines=14> */
[----:B------:R-:W3:Y:S01]  /*12df0*/  @P0 LDC R15, c[0x0][0xbf0] ;  /* 0x0002fc00ff0f0b82 */ /* 0x000ee20000000800 */
[----:B------:R-:W-:-:S04]  /*12e00*/  IMAD.WIDE.U32 R4, R13, UR4, R4 ;  /* 0x000000040d047c25 */ /* 0x000fc8000f8e0004 */
[----:B--2---:R-:W-:-:S05]  /*12e10*/  @P0 IMAD.HI.U32 R6, R9, R6, RZ ;  /* 0x0000000609060227 */ /* 0x004fca00078e00ff */
[----:B---3--:R-:W-:Y:S01]  /*12e20*/  @P0 SHF.R.U32.HI R3, RZ, R15, R6 ;  /* 0x0000000fff030219 */ /* 0x008fe20000011606 */
        /* <DEDUP_REMOVED lines=13> */
[----:B------:R-:W-:Y:S02]  /*12f00*/  LEA R6, P0, R4, UR4, 0x2 ;  /* 0x0000000404067c11 */ /* 0x000fe4000f8010ff */
[----:B------:R-:W-:-:S04]  /*12f10*/  IADD3 R3, R5, R3, RZ ;  /* 0x0000000305037210 */ /* 0x000fc80007ffe0ff */
[----:B------:R-:W-:Y:S01]  /*12f20*/  LEA.HI.X R7, R4, UR5, R3, 0x2, P0 ;  /* 0x0000000504077c11 */ /* 0x000fe200080f1403 */
[----:B------:R-:W-:-:S05]  /*12f30*/  IMAD.MOV.U32 R3, RZ, RZ, -0x800000 ;  /* 0xff800000ff037424 */ /* 0x000fca00078e00ff */
[----:B------:R2:W-:Y:S02]  /*12f40*/  STG.E desc[UR38][R6.64], R3 ;  /* 0x0000000306007986 */ /* 0x0005e4000c101926 */
.L_x_7178:
[----:B------:R-:W-:Y:S05]  /*12f50*/  BSYNC B1 ;  /* 0x0000000000017941 */ /* 0x000fea0003800000 */
.L_x_7177:
[----:B------:R-:W-:Y:S01]  /*12f60*/  ULDC.64 UR4, c[0x0][0xaa0] ;  /* 0x0002a80000047ab9 */ /* 0x000fe20000000a00 */
[----:B--2---:R-:W-:Y:S02]  /*12f70*/  IMAD R7, R202, 0x20, R153 ;  /* 0x00000020ca077824 */ /* 0x004fe400078e0299 */
[----:B------:R-:W-:Y:S02]  /*12f80*/  IMAD R3, R11, UR4, RZ ;  /* 0x000000040b037c24 */ /* 0x000fe4000f8e02ff */
[----:B------:R-:W-:-:S04]  /*12f90*/  IMAD.WIDE.U32 R4, R0, UR4, RZ ;  /* 0x0000000400047c25 */ /* 0x000fc8000f8e00ff */
[----:B------:R-:W-:Y:S01]  /*12fa0*/  IMAD R3, R0, UR5, R3 ;  /* 0x0000000500037c24 */ /* 0x000fe2000f8e0203 */
[----:B------:R-:W-:Y:S01]  /*12fb0*/  ULDC.64 UR4, c[0x0][0xae8] ;  /* 0x0002ba0000047ab9 */ /* 0x000fe20000000a00 */
[----:B------:R-:W-:Y:S02]  /*12fc0*/  IMAD R9, R208, 0x80, R7 ;  /* 0x00000080d0097824 */ /* 0x000fe400078e0207 */
[----:B------:R-:W-:Y:S02]  /*12fd0*/  IMAD.IADD R5, R5, 0x1, R3 ;  /* 0x0000000105057824 */ /* 0x000fe400078e0203 */
[----:B------:R-:W-:Y:S02]  /*12fe0*/  IMAD R6, R12, UR4, RZ ;  /* 0x000000040c067c24 */ /* 0x000fe4000f8e02ff */
[----:B0-----:R-:W-:-:S04]  /*12ff0*/  @P2 IMAD.HI.U32 R0, R9, R20, RZ ;  /* 0x0000001409002227 */ /* 0x001fc800078e00ff */
[C---:B------:R-:W-:Y:S02]  /*13000*/  IMAD R7, R203.reuse, UR5, R6 ;  /* 0x00000005cb077c24 */ /* 0x040fe4000f8e0206 */
[----:B------:R-:W-:Y:S01]  /*13010*/  IMAD.WIDE.U32 R4, R203, UR4, R4 ;  /* 0x00000004cb047c25 */ /* 0x000fe2000f8e0004 */
[----:B------:R-:W-:-:S03]  /*13020*/  ULDC.64 UR4, c[0x0][0xaf0] ;  /* 0x0002bc0000047ab9 */ /* 0x000fc60000000a00 */
[----:B------:R-:W-:Y:S01]  /*13030*/  IMAD.MOV.U32 R3, RZ, RZ, R9 ;  /* 0x000000ffff037224 */ /* 0x000fe200078e0009 */
[----:B------:R-:W-:Y:S01]  /*13040*/  @P2 SHF.R.U32.HI R3, RZ, R25, R0 ;  /* 0x00000019ff032219 */ /* 0x000fe20000011600 */
        /* <DEDUP_REMOVED lines=25> */
[----:B------:R0:W2:Y:S04]  /*131e0*/  SHFL.IDX PT, R3, R4, RZ, 0x181f ;  /* 0x00181fff04037589 */ /* 0x0000a800000e0000 */
[----:B------:R0:W3:Y:S02]  /*131f0*/  SHFL.IDX PT, R14, R0, RZ, 0x181f ;  /* 0x00181fff000e7589 */ /* 0x0000e400000e0000 */
.L_x_7381:
[----:B------:R-:W-:Y:S01]  /*13200*/  IMAD R8, R8, R21, RZ ;  /* 0x0000001508087224 */ /* 0x000fe200078e02ff */
[----:B------:R-:W-:Y:S04]  /*13210*/  BSSY B1, `(.L_x_7180) ;  /* 0x000000c000017945 */ /* 0x000fe80003800000 */
[----:B------:R-:W-:-:S13]  /*13220*/  ISETP.GE.AND P0, PT, R6, R8, PT ;  /* 0x000000080600720c */ /* 0x000fda0003f06270 */
[----:B------:R-:W-:Y:S05]  /*13230*/  @P0 BRA `(.L_x_7181) ;  /* 0x0000000000240947 */ /* 0x000fea0003800000 */
[----:B------:R-:W-:Y:S02]  /*13240*/  ULDC UR4, c[0x0][0xac8] ;  /* 0x0002b20000047ab9 */ /* 0x000fe40000000800 */
[----:B------:R-:W-:Y:S02]  /*13250*/  ISETP.GE.AND P2, PT, R16, UR4, PT ;  /* 0x0000000410007c0c */ /* 0x000fe4000bf46270 */
[----:B------:R-:W-:-:S11]  /*13260*/  ISETP.GE.AND P3, PT, R22, UR4, PT ;  /* 0x0000000416007c0c */ /* 0x000fd6000bf66270 */
[-C--:B---3--:R-:W-:Y:S02]  /*13270*/  @!P2 LEA R10, P0, R16, R14.reuse, 0x1 ;  /* 0x0000000e100aa211 */ /* 0x088fe400078008ff */
[----:B------:R-:W-:Y:S02]  /*13280*/  @!P3 LEA R14, P1, R22, R14, 0x1 ;  /* 0x0000000e160eb211 */ /* 0x000fe400078208ff */
[-C--:B--2---:R-:W-:Y:S02]  /*13290*/  @!P2 LEA.HI.X R11, R16, R3.reuse, R17, 0x1, P0 ;  /* 0x00000003100ba211 */ /* 0x084fe400000f0c11 */
[----:B------:R-:W-:-:S03]  /*132a0*/  @!P3 LEA.HI.X R15, R22, R3, R2, 0x1, P1 ;  /* 0x00000003160fb211 */ /* 0x000fc600008f0c02 */
[----:B------:R4:W-:Y:S04]  /*132b0*/  @!P2 ST.E.128 desc[UR38][R10.64], RZ ;  /* 0x000000ff0a00a985 */ /* 0x0009e8000c101d26 */
[----:B------:R4:W-:Y:S02]  /*132c0*/  @!P3 ST.E.128 desc[UR38][R14.64], RZ ;  /* 0x000000ff0e00b985 */ /* 0x0009e4000c101d26 */
.L_x_7181:
[----:B------:R-:W-:Y:S05]  /*132d0*/  BSYNC B1 ;  /* 0x0000000000017941 */ /* 0x000fea0003800000 */
.L_x_7180:
[----:B------:R-:W-:-:S03]  /*132e0*/  UMOV UR4, 0xffffffff ;  /* 0xffffffff00047882 */ /* 0x000fc60000000000 */
[----:B------:R-:W-:Y:S05]  /*132f0*/  BRA.DIV UR4, `(.L_x_7182) ;  /* 0x0000008204007947 */ /* 0x000fea000b800000 */
[----:B--2---:R2:W0:Y:S04]  /*13300*/  SHFL.IDX PT, R3, R4, 0x1, 0x181f ;  /* 0x00381f0004037f89 */ /* 0x00442800000e0000 */
[----:B---34-:R2:W3:Y:S02]  /*13310*/  SHFL.IDX PT, R14, R0, 0x1, 0x181f ;  /* 0x00381f00000e7f89 */ /* 0x0184e400000e0000 */
.L_x_7385:
[----:B------:R-:W-:Y:S01]  /*13320*/  IADD3 R5, R6, 0x20, RZ ;  /* 0x0000002006057810 */ /* 0x000fe20007ffe0ff */
[----:B------:R-:W-:Y:S03]  /*13330*/  BSSY B1, `(.L_x_7183) ;  /* 0x000000c000017945 */ /* 0x000fe60003800000 */
[----:B------:R-:W-:-:S13]  /*13340*/  ISETP.GE.AND P0, PT, R5, R8, PT ;  /* 0x000000080500720c */ /* 0x000fda0003f06270 */
[----:B------:R-:W-:Y:S05]  /*13350*/  @P0 BRA `(.L_x_7184) ;  /* 0x0000000000240947 */ /* 0x000fea0003800000 */
[----:B------:R-:W-:Y:S02]  /*13360*/  ULDC UR4, c[0x0][0xac8] ;  /* 0x0002b20000047ab9 */ /* 0x000fe40000000800 */
[----:B------:R-:W-:Y:S02]  /*13370*/  ISETP.GE.AND P2, PT, R16, UR4, PT ;  /* 0x0000000410007c0c */ /* 0x000fe4000bf46270 */
[----:B------:R-:W-:-:S11]  /*13380*/  ISETP.GE.AND P3, PT, R22, UR4, PT ;  /* 0x0000000416007c0c */ /* 0x000fd6000bf66270 */
[-C--:B---3--:R-:W-:Y:S02]  /*13390*/  @!P2 LEA R10, P0, R16, R14.reuse, 0x1 ;  /* 0x0000000e100aa211 */ /* 0x088fe400078008ff */
[----:B------:R-:W-:Y:S02]  /*133a0*/  @!P3 LEA R14, P1, R22, R14, 0x1 ;  /* 0x0000000e160eb211 */ /* 0x000fe400078208ff */
[-C--:B0-----:R-:W-:Y:S02]  /*133b0*/  @!P2 LEA.HI.X R11, R16, R3.reuse, R17, 0x1, P0 ;  /* 0x00000003100ba211 */ /* 0x081fe400000f0c11 */
[----:B------:R-:W-:-:S03]  /*133c0*/  @!P3 LEA.HI.X R15, R22, R3, R2, 0x1, P1 ;  /* 0x00000003160fb211 */ /* 0x000fc600008f0c02 */
[----:B------:R4:W-:Y:S04]  /*133d0*/  @!P2 ST.E.128 desc[UR38][R10.64], RZ ;  /* 0x000000ff0a00a985 */ /* 0x0009e8000c101d26 */
[----:B------:R4:W-:Y:S02]  /*133e0*/  @!P3 ST.E.128 desc[UR38][R14.64], RZ ;  /* 0x000000ff0e00b985 */ /* 0x0009e4000c101d26 */
.L_x_7184:
[----:B------:R-:W-:Y:S05]  /*133f0*/  BSYNC B1 ;  /* 0x0000000000017941 */ /* 0x000fea0003800000 */
.L_x_7183:
[----:B------:R-:W-:-:S03]  /*13400*/  UMOV UR4, 0xffffffff ;  /* 0xffffffff00047882 */ /* 0x000fc60000000000 */
[----:B------:R-:W-:Y:S05]  /*13410*/  BRA.DIV UR4, `(.L_x_7185) ;  /* 0x0000008204007947 */ /* 0x000fea000b800000 */
[----:B0-----:R0:W0:Y:S04]  /*13420*/  SHFL.IDX PT, R3, R4, 0x2, 0x181f ;  /* 0x00581f0004037f89 */ /* 0x00102800000e0000 */
[----:B---34-:R3:W4:Y:S02]  /*13430*/  SHFL.IDX PT, R14, R0, 0x2, 0x181f ;  /* 0x00581f00000e7f89 */ /* 0x01872400000e0000 */
.L_x_7389:
[----:B------:R-:W-:Y:S01]  /*13440*/  VIADD R5, R6, 0x40 ;  /* 0x0000004006057836 */ /* 0x000fe20000000000 */
[----:B------:R-:W-:Y:S04]  /*13450*/  BSSY B1, `(.L_x_7186) ;  /* 0x000000c000017945 */ /* 0x000fe80003800000 */
[----:B------:R-:W-:-:S13]  /*13460*/  ISETP.GE.AND P0, PT, R5, R8, PT ;  /* 0x000000080500720c */ /* 0x000fda0003f06270 */
[----:B------:R-:W-:Y:S05]  /*13470*/  @P0 BRA `(.L_x_7187) ;  /* 0x0000000000240947 */ /* 0x000fea0003800000 */
[----:B------:R-:W-:Y:S02]  /*13480*/  ULDC UR4, c[0x0][0xac8] ;  /* 0x0002b20000047ab9 */ /* 0x000fe40000000800 */
[----:B------:R-:W-:Y:S02]  /*13490*/  ISETP.GE.AND P2, PT, R16, UR4, PT ;  /* 0x0000000410007c0c */ /* 0x000fe4000bf46270 */
[----:B------:R-:W-:-:S11]  /*134a0*/  ISETP.GE.AND P3, PT, R22, UR4, PT ;  /* 0x0000000416007c0c */ /* 0x000fd6000bf66270 */
[-C--:B----4-:R-:W-:Y:S02]  /*134b0*/  @!P2 LEA R10, P0, R16, R14.reuse, 0x1 ;  /* 0x0000000e100aa211 */ /* 0x090fe400078008ff */
[----:B------:R-:W-:Y:S02]  /*134c0*/  @!P3 LEA R14, P1, R22, R14, 0x1 ;  /* 0x0000000e160eb211 */ /* 0x000fe400078208ff */
[-C--:B0-----:R-:W-:Y:S02]  /*134d0*/  @!P2 LEA.HI.X R11, R16, R3.reuse, R17, 0x1, P0 ;  /* 0x00000003100ba211 */ /* 0x081fe400000f0c11 */
[----:B------:R-:W-:-:S03]  /*134e0*/  @!P3 LEA.HI.X R15, R22, R3, R2, 0x1, P1 ;  /* 0x00000003160fb211 */ /* 0x000fc600008f0c02 */
[----:B------:R0:W-:Y:S04]  /*134f0*/  @!P2 ST.E.128 desc[UR38][R10.64], RZ ;  /* 0x000000ff0a00a985 */ /* 0x0001e8000c101d26 */
[----:B------:R0:W-:Y:S02]  /*13500*/  @!P3 ST.E.128 desc[UR38][R14.64], RZ ;  /* 0x000000ff0e00b985 */ /* 0x0001e4000c101d26 */
.L_x_7187:
[----:B------:R-:W-:Y:S05]  /*13510*/  BSYNC B1 ;  /* 0x0000000000017941 */ /* 0x000fea0003800000 */
.L_x_7186:
[----:B------:R-:W-:-:S03]  /*13520*/  UMOV UR4, 0xffffffff ;  /* 0xffffffff00047882 */ /* 0x000fc60000000000 */
[----:B------:R-:W-:Y:S05]  /*13530*/  BRA.DIV UR4, `(.L_x_7188) ;  /* 0x0000008204007947 */ /* 0x000fea000b800000 */
[----:B0-----:R0:W0:Y:S04]  /*13540*/  SHFL.IDX PT, R3, R4, 0x3, 0x181f ;  /* 0x00781f0004037f89 */ /* 0x00102800000e0000 */
[----:B----4-:R4:W0:Y:S02]  /*13550*/  SHFL.IDX PT, R14, R0, 0x3, 0x181f ;  /* 0x00781f00000e7f89 */ /* 0x01082400000e0000 */
.L_x_7393:
[----:B--234-:R-:W-:-:S05]  /*13560*/  VIADD R0, R6, 0x60 ;  /* 0x0000006006007836 */ /* 0x01cfca0000000000 */
[----:B------:R-:W-:-:S13]  /*13570*/  ISETP.GE.AND P0, PT, R0, R8, PT ;  /* 0x000000080000720c */ /* 0x000fda0003f06270 */
        /* <DEDUP_REMOVED lines=8> */
[----:B------:R0:W-:Y:S04]  /*13600*/  @!P2 ST.E.128 desc[UR38][R4.64], RZ ;  /* 0x000000ff0400a985 */ /* 0x0001e8000c101d26 */
[----:B------:R0:W-:Y:S02]  /*13610*/  @!P3 ST.E.128 desc[UR38][R14.64], RZ ;  /* 0x000000ff0e00b985 */ /* 0x0001e4000c101d26 */
.L_x_7175:
[----:B------:R-:W-:Y:S05]  /*13620*/  BSYNC B0 ;  /* 0x0000000000007941 */ /* 0x000fea0003800000 */
.L_x_7166:
[----:B------:R-:W-:Y:S02]  /*13630*/  ULDC UR4, c[0x0][0xc3c] ;  /* 0x00030f0000047ab9 */ /* 0x000fe40000000800 */
[----:B-1----:R-:W-:-:S13]  /*13640*/  ISETP.GE.AND P0, PT, R43, UR4, PT ;  /* 0x000000042b007c0c */ /* 0x002fda000bf06270 */
[----:B------:R-:W-:Y:S05]  /*13650*/  @!P0 BRA `(.L_x_7189) ;  /* 0xfffffed800b48947 */ /* 0x000fea000383ffff */
[----:B------:R-:W-:Y:S05]  /*13660*/  BRA `(.L_x_6993) ;  /* 0x0000006400947947 */ /* 0x000fea0003800000 */
.L_x_6991:
[----:B------:R-:W-:-:S08]  /*13670*/  NOP ;  /* 0x0000000000007918 */ /* 0x000fd00000000000 */
[----:B--2---:R-:W0:-:S00]  /*13680*/  USETMAXREG.DEALLOC.CTAPOOL 0x28 ;  /* 0x00000028000079c8 */ /* 0x004e0000080e0500 */
        /* <DEDUP_REMOVED lines=14> */
.L_x_7190:
        /* <DEDUP_REMOVED lines=41> */
.L_x_7196:
[----:B------:R-:W-:Y:S01]  /*13a00*/  UIADD3 UR4, UR4, 0x1f, URZ ;  /* 0x0000001f04047890 */ /* 0x000fe2000fffe03f */
[----:B------:R-:W-:-:S05]  /*13a10*/  MOV R19, UR7 ;  /* 0x0000000700137c02 */ /* 0x000fca0008000f00 */
        /* <DEDUP_REMOVED lines=10> */
.L_x_7195:
[----:B------:R-:W-:Y:S05]  /*13ac0*/  BSYNC B0 ;  /* 0x0000000000007941 */ /* 0x000fea0003800000 */
.L_x_7194:
        /* <DEDUP_REMOVED lines=21> */
.L_x_7192:
        /* <DEDUP_REMOVED lines=13> */
[----:B------:R-:W-:-:S06]  /*13cf0*/  IADD3 R16, R19, -0x1, RZ ;  /* 0xffffffff13107810 */ /* 0x000fcc0007ffe0ff */
[----:B------:R2:W3:Y:S02]  /*13d00*/  SHFL.IDX PT, R16, R7, R16, 0x1f ;  /* 0x00001f1007107589 */ /* 0x0004e400000e0000 */
.L_x_7197:
        /* <DEDUP_REMOVED lines=28> */
.L_x_7193:
[----:B------:R-:W-:Y:S02]  /*13ed0*/  IMAD.MOV.U32 R17, RZ, RZ, RZ ;  /* 0x000000ffff117224 */ /* 0x000fe400078e00ff */
[----:B------:R-:W-:Y:S02]  /*13ee0*/  IMAD.U32 R16, RZ, RZ, UR6 ;  /* 0x00000006ff107e24 */ /* 0x000fe4000f8e00ff */
[----:B------:R-:W-:-:S07]  /*13ef0*/  IMAD.MOV.U32 R18, RZ, RZ, RZ ;  /* 0x000000ffff127224 */ /* 0x000fce00078e00ff */
.L_x_7198:
[----:B------:R-:W-:-:S13]  /*13f00*/  ISETP.NE.AND P0, PT, R5, RZ, PT ;  /* 0x000000ff0500720c */ /* 0x000fda0003f05270 */
[----:B------:R-:W0:Y:S01]  /*13f10*/  @!P0 S2R R3, SR_CgaCtaId ;  /* 0x0000000000038919 */ /* 0x000e220000008800 */
[----:B------:R-:W-:-:S04]  /*13f20*/  @!P0 MOV R2, 0x400 ;  /* 0x0000040000028802 */ /* 0x000fc80000000f00 */
[----:B0-----:R-:W-:-:S05]  /*13f30*/  @!P0 LEA R2, R3, R2, 0x18 ;  /* 0x0000000203028211 */ /* 0x001fca00078ec0ff */
[----:B------:R1:W-:Y:S01]  /*13f40*/  @!P0 STS.128 [R2+0x288d0], R16 ;  /* 0x0288d01002008388 */ /* 0x0003e20000000c00 */
[----:B------:R-:W-:Y:S06]  /*13f50*/  BAR.ARV 0x5, 0x180 ;  /* 0x0146000000007b1d */ /* 0x000fec0000002000 */
.L_x_7191:
        /* <DEDUP_REMOVED lines=8> */
[C---:B------:R-:W-:Y:S01]  /*13fe0*/  IMAD.SHL.U32 R31, R0.reuse, 0x8, RZ ;  /* 0x00000008001f7824 */ /* 0x040fe200078e00ff */
[----:B------:R-:W-:Y:S01]  /*13ff0*/  LOP3.LUT R4, R0, 0x7f, RZ, 0xc0, !PT ;  /* 0x0000007f00047812 */ /* 0x000fe200078ec0ff */
[----:B------:R-:W-:Y:S01]  /*14000*/  UMOV UR4, 0x400 ;  /* 0x0000040000047882 */ /* 0x000fe20000000000 */
[----:B------:R-:W-:Y:S01]  /*14010*/  BSSY B8, `(.L_x_7199) ;  /* 0x0000593000087945 */ /* 0x000fe20003800000 */
[----:B------:R-:W-:Y:S01]  /*14020*/  IMAD.MOV.U32 R29, RZ, RZ, 0x1 ;  /* 0x00000001ff1d7424 */ /* 0x000fe200078e00ff */
[C---:B------:R-:W-:Y:S01]  /*14030*/  LOP3.LUT R3, R31.reuse, 0x1f8, RZ, 0xc0, !PT ;  /* 0x000001f81f037812 */ /* 0x040fe200078ec0ff */
[----:B------:R-:W-:Y:S01]  /*14040*/  IMAD.SHL.U32 R36, R4, 0x8, RZ ;  /* 0x0000000804247824 */ /* 0x000fe200078e00ff */
[----:B------:R-:W-:Y:S01]  /*14050*/  LOP3.LUT R31, R31, 0x38, RZ, 0xc0, !PT ;  /* 0x000000381f1f7812 */ /* 0x000fe200078ec0ff */
[----:B------:R-:W-:Y:S01]  /*14060*/  IMAD.MOV.U32 R27, RZ, RZ, RZ ;  /* 0x000000ffff1b7224 */ /* 0x000fe200078e00ff */
[----:B------:R-:W-:Y:S01]  /*14070*/  LOP3.LUT R3, R3, 0x38, R0, 0x78, !PT ;  /* 0x0000003803037812 */ /* 0x000fe200078e7800 */
[----:B------:R-:W-:Y:S01]  /*14080*/  IMAD.MOV.U32 R28, RZ, RZ, 0x1 ;  /* 0x00000001ff1c7424 */ /* 0x000fe200078e00ff */
[----:B------:R-:W-:Y:S01]  /*14090*/  MOV R25, RZ ;  /* 0x000000ff00197202 */ /* 0x000fe20000000f00 */
[----:B------:R-:W-:Y:S01]  /*140a0*/  ULDC.64 UR40, c[0x0][0x198] ;  /* 0x0000660000287ab9 */ /* 0x000fe20000000a00 */
[----:B------:R-:W-:Y:S01]  /*140b0*/  LOP3.LUT R36, R3, 0x200, R36, 0xf8, !PT ;  /* 0x0000020003247812 */ /* 0x000fe200078ef824 */
[----:B------:R-:W-:Y:S01]  /*140c0*/  ULDC UR36, c[0x0][0xc] ;  /* 0x0000030000247ab9 */ /* 0x000fe20000000800 */
[----:B------:R-:W-:Y:S01]  /*140d0*/  LOP3.LUT R30, R31, 0x40, RZ, 0xfc, !PT ;  /* 0x000000401f1e7812 */ /* 0x000fe200078efcff */
[----:B0-----:R-:W-:-:S06]  /*140e0*/  ULEA UR4, UR5, UR4, 0x18 ;  /* 0x0000000405047291 */ /* 0x001fcc000f8ec03f */
[----:B------:R-:W-:Y:S01]  /*140f0*/  IMAD.U32 R22, RZ, RZ, UR4 ;  /* 0x00000004ff167e24 */ /* 0x000fe2000f8e00ff */
[----:B--2---:R-:W-:-:S05]  /*14100*/  LOP3.LUT R0, R2, 0x2, RZ, 0xfc, !PT ;  /* 0x0000000202007812 */ /* 0x004fca00078efcff */
[----:B------:R0:W-:Y:S04]  /*14110*/  STL [R1+0x2c], R0 ;  /* 0x00002c0001007387 */ /* 0x0001e80000100800 */
[----:B------:R1:W-:Y:S01]  /*14120*/  STL [R1+0x24], RZ ;  /* 0x000024ff01007387 */ /* 0x0003e20000100800 */
[----:B0-----:R-:W-:-:S05]  /*14130*/  IMAD R0, R36, 0x2, R22 ;  /* 0x0000000224007824 */ /* 0x001fca00078e0216 */
[----:B------:R1:W-:Y:S02]  /*14140*/  STL [R1+0x8], R0 ;  /* 0x0000080001007387 */ /* 0x0003e40000100800 */
.L_x_7298:
[----:B0-----:R-:W0:Y:S02]  /*14150*/  LDC.64 R2, c[0x0][0xc88] ;  /* 0x00032200ff027b82 */ /* 0x001e240000000a00 */
[----:B0-----:R-:W-:-:S05]  /*14160*/  IMAD.WIDE R2, R19, 0x4, R2 ;  /* 0x0000000413027825 */ /* 0x001fca00078e0202 */
[----:B-1----:R-:W1:Y:S01]  /*14170*/  LDG.E R33, desc[UR38][R2.64] ;  /* 0x0000002602217981 */ /* 0x002e62000c1e1900 */
[----:B------:R-:W-:Y:S05]  /*14180*/  YIELD ;  /* 0x0000000000007946 */ /* 0x000fea0003800000 */
[----:B------:R-:W-:Y:S01]  /*14190*/  ULDC.64 UR4, c[0x0][0xa28] ;  /* 0x00028a0000047ab9 */ /* 0x000fe20000000a00 */
[----:B------:R-:W-:Y:S01]  /*141a0*/  IMAD.MOV.U32 R9, RZ, RZ, RZ ;  /* 0x000000ffff097224 */ /* 0x000fe200078e00ff */
[----:B------:R-:W-:Y:S01]  /*141b0*/  ISETP.NE.U32.AND P0, PT, RZ, UR4, PT ;  /* 0x00000004ff007c0c */ /* 0x000fe2000bf05070 */
[----:B------:R-:W-:Y:S01]  /*141c0*/  IMAD.MOV.U32 R6, RZ, RZ, RZ ;  /* 0x000000ffff067224 */ /* 0x000fe200078e00ff */
[----:B------:R-:W-:Y:S01]  /*141d0*/  ULDC.64 UR8, c[0x0][0xa18] ;  /* 0x0002860000087ab9 */ /* 0x000fe20000000a00 */
[----:B------:R-:W-:Y:S01]  /*141e0*/  ULDC.64 UR6, c[0x0][0xa10] ;  /* 0x0002840000067ab9 */ /* 0x000fe20000000a00 */
[----:B------:R-:W-:-:S02]  /*141f0*/  ISETP.NE.AND.EX P0, PT, RZ, UR5, PT, P0 ;  /* 0x00000005ff007c0c */ /* 0x000fc4000bf05300 */
[----:B-1----:R-:W-:-:S11]  /*14200*/  SHF.R.S32.HI R0, RZ, 0x1f, R33 ;  /* 0x0000001fff007819 */ /* 0x002fd60000011421 */
        /* <DEDUP_REMOVED lines=12> */
[----:B------:R-:W-:Y:S02]  /*142d0*/  ISETP.NE.U32.AND P1, PT, RZ, UR6, PT ;  /* 0x00000006ff007c0c */ /* 0x000fe4000bf25070 */
[----:B-1----:R-:W-:-:S02]  /*142e0*/  IADD3 R2, P3, R23, UR4, RZ ;  /* 0x0000000417027c10 */ /* 0x002fc4000ff7e0ff */
[----:B------:R-:W-:Y:S02]  /*142f0*/  ISETP.NE.AND.EX P1, PT, RZ, UR7, PT, P1 ;  /* 0x00000007ff007c0c */ /* 0x000fe4000bf25310 */
[----:B------:R-:W-:Y:S02]  /*14300*/  IADD3.X R3, R24, UR5, RZ, P3, !PT ;  /* 0x0000000518037c10 */ /* 0x000fe40009ffe4ff */
[----:B------:R-:W-:-:S03]  /*14310*/  IADD3 R4, P4, R23, UR6, RZ ;  /* 0x0000000617047c10 */ /* 0x000fc6000ff9e0ff */
[----:B------:R-:W3:Y:S01]  /*14320*/  @P0 LDG.E R6, desc[UR38][R2.64] ;  /* 0x0000002602060981 */ /* 0x000ee2000c1e1900 */
[----:B------:R-:W-:Y:S01]  /*14330*/  ULDC UR4, c[0x0][0x288] ;  /* 0x0000a20000047ab9 */ /* 0x000fe20000000800 */
[----:B------:R-:W-:Y:S01]  /*14340*/  IADD3.X R5, R24, UR7, RZ, P4, !PT ;  /* 0x0000000718057c10 */ /* 0x000fe2000a7fe4ff */
[----:B------:R-:W-:Y:S01]  /*14350*/  IMAD.U32 R8, RZ, RZ, UR4 ;  /* 0x00000004ff087e24 */ /* 0x000fe2000f8e00ff */
[----:B------:R-:W-:-:S03]  /*14360*/  ULDC.64 UR4, c[0x0][0x418] ;  /* 0x0001060000047ab9 */ /* 0x000fc60000000a00 */
[----:B------:R-:W5:Y:S04]  /*14370*/  @P1 LDG.E R0, desc[UR38][R4.64] ;  /* 0x0000002604001981 */ /* 0x000f68000c1e1900 */
[----:B---3--:R0:W-:Y:S02]  /*14380*/  STL [R1+0x10], R6 ;  /* 0x0000100601007387 */ /* 0x0081e40000100800 */
[----:B0-----:R-:W-:-:S04]  /*14390*/  @P2 IADD3 R6, P3, R23, UR8, RZ ;  /* 0x0000000817062c10 */ /* 0x001fc8000ff7e0ff */
[----:B------:R-:W-:-:S05]  /*143a0*/  @P2 IADD3.X R7, R24, UR9, RZ, P3, !PT ;  /* 0x0000000918072c10 */ /* 0x000fca0009ffe4ff */
[----:B------:R0:W3:Y:S01]  /*143b0*/  @P2 LDG.E R8, desc[UR38][R6.64] ;  /* 0x0000002606082981 */ /* 0x0000e2000c1e1900 */
[----:B------:R-:W-:-:S03]  /*143c0*/  UISETP.NE.U32.AND UP0, UPT, UR4, URZ, UPT ;  /* 0x0000003f0400728c */ /* 0x000fc6000bf05070 */
[----:B------:R-:W-:Y:S01]  /*143d0*/  ULDC UR4, c[0x0][0x424] ;  /* 0x0001090000047ab9 */ /* 0x000fe20000000800 */
[----:B------:R-:W-:-:S03]  /*143e0*/  UISETP.NE.AND.EX UP0, UPT, UR5, URZ, UPT, UP0 ;  /* 0x0000003f0500728c */ /* 0x000fc6000bf05300 */
[----:B------:R-:W-:Y:S01]  /*143f0*/  ULDC UR5, c[0x0][0x2f0] ;  /* 0x0000bc0000057ab9 */ /* 0x000fe20000000800 */
[----:B------:R-:W-:-:S04]  /*14400*/  USEL UR4, UR4, 0x1, UP0 ;  /* 0x0000000104047887 */ /* 0x000fc80008000000 */
[----:B------:R-:W-:Y:S01]  /*14410*/  UIMAD UR4, UR4, UR5, URZ ;  /* 0x00000005040472a4 */ /* 0x000fe2000f8e023f */
[----:B--2---:R-:W-:Y:S02]  /*14420*/  STL [R1], R9 ;  /* 0x0000000901007387 */ /* 0x004fe40000100800 */
[----:B------:R-:W-:Y:S02]  /*14430*/  ULDC UR5, c[0x0][0x348] ;  /* 0x0000d20000057ab9 */ /* 0x000fe40000000800 */
[----:B0-----:R-:W-:Y:S01]  /*14440*/  IMAD.U32 R6, RZ, RZ, UR5 ;  /* 0x00000005ff067e24 */ /* 0x001fe2000f8e00ff */
        /* <DEDUP_REMOVED lines=8> */
.L_x_7200:
        /* <DEDUP_REMOVED lines=9> */
.L_x_7201:
        /* <DEDUP_REMOVED lines=9> */
.L_x_7202:
[----:B-1----:R-:W2:Y:S04]  /*145f0*/  @P1 LDG.E R3, desc[UR38][R4.64] ;  /* 0x0000002604031981 */ /* 0x002ea8000c1e1900 */
[----:B0-----:R-:W2:Y:S01]  /*14600*/  @P1 LDG.E R2, desc[UR38][R4.64+0x4] ;  /* 0x0000042604021981 */ /* 0x001ea2000c1e1900 */
[----:B------:R-:W-:Y:S01]  /*14610*/  BSSY B0, `(.L_x_7203) ;  /* 0x000011a000007945 */ /* 0x000fe20003800000 */
[----:B--2---:R-:W-:Y:S01]  /*14620*/  @P1 IADD3 R6, -R3, R2, RZ ;  /* 0x0000000203061210 */ /* 0x004fe20007ffe1ff */
[----:B-----5:R-:W-:-:S04]  /*14630*/  IMAD.IADD R3, R8, 0x1, -R9 ;  /* 0x0000000108037824 */ /* 0x020fc800078e0a09 */
[----:B------:R-:W-:-:S04]  /*14640*/  IMAD.IADD R37, R3, 0x1, R6 ;  /* 0x0000000103257824 */ /* 0x000fc800078e0206 */
[----:B------:R-:W-:-:S05]  /*14650*/  VIADD R2, R37, 0x7f ;  /* 0x0000007f25027836 */ /* 0x000fca0000000000 */
[----:B------:R-:W-:-:S04]  /*14660*/  SHF.R.S32.HI R7, RZ, 0x1f, R2 ;  /* 0x0000001fff077819 */ /* 0x000fc80000011402 */
[----:B------:R-:W-:-:S04]  /*14670*/  LEA.HI R4, R7, R2, RZ, 0x7 ;  /* 0x0000000207047211 */ /* 0x000fc800078f38ff */
[----:B------:R-:W-:Y:S01]  /*14680*/  LOP3.LUT R2, R4, 0xffffff80, RZ, 0xc0, !PT ;  /* 0xffffff8004027812 */ /* 0x000fe200078ec0ff */
[----:B------:R0:W-:Y:S03]  /*14690*/  STL [R1+0x20], R4 ;  /* 0x0000200401007387 */ /* 0x0001e60000100800 */
[----:B------:R-:W-:Y:S01]  /*146a0*/  VIADDMNMX R7, R2, -R3, R6, PT ;  /* 0x8000000302077246 */ /* 0x000fe20003800106 */
[----:B------:R-:W-:-:S05]  /*146b0*/  IMAD.MOV R2, RZ, RZ, -R3 ;  /* 0x000000ffff027224 */ /* 0x000fca00078e0a03 */
[----:B------:R-:W-:-:S04]  /*146c0*/  VIMNMX R2, RZ, R2, !PT ;  /* 0x00000002ff027248 */ /* 0x000fc80007fe0100 */
[----:B------:R-:W-:Y:S02]  /*146d0*/  ISETP.GT.AND P0, PT, R7, R2, PT ;  /* 0x000000020700720c */ /* 0x000fe40003f04270 */
[----:B0-----:R-:W-:-:S11]  /*146e0*/  SHF.R.U32.HI R4, RZ, 0x7, R2 ;  /* 0x00000007ff047819 */ /* 0x001fd60000011602 */
        /* <DEDUP_REMOVED lines=15> */
.L_x_7396:
[----:B-1----:R-:W-:Y:S02]  /*147e0*/  ISETP.NE.AND P0, PT, R14, RZ, PT ;  /* 0x000000ff0e00720c */ /* 0x002fe40003f05270 */
[----:B------:R-:W-:-:S11]  /*147f0*/  PLOP3.LUT P6, PT, PT, PT, PT, 0x8, 0x0 ;  /* 0x000000000000781c */ /* 0x000fd60003fce170 */
[----:B------:R-:W-:Y:S05]  /*14800*/  @P0 BRA `(.L_x_7206) ;  /* 0x00000000000c0947 */ /* 0x000fea0003800000 */
[----:B------:R-:W-:-:S03]  /*14810*/  UMOV UR4, 0xffffffff ;  /* 0xffffffff00047882 */ /* 0x000fc60000000000 */
[----:B------:R-:W-:Y:S05]  /*14820*/  BRA.DIV UR4, `(.L_x_7207) ;  /* 0x0000006e04c07947 */ /* 0x000fea000b800000 */
[----:B------:R-:W-:-:S13]  /*14830*/  ELECT P6, URZ, PT ;  /* 0x00000000003f782f */ /* 0x000fda00038c0000 */
.L_x_7206:
        /* <DEDUP_REMOVED lines=9> */
.L_x_7399:
[----:B------:R-:W-:Y:S05]  /*148d0*/  BSYNC B1 ;  /* 0x0000000000017941 */ /* 0x000fea0003800000 */
.L_x_7208:
[----:B------:R-:W-:Y:S04]  /*148e0*/  BSSY B1, `(.L_x_7210) ;  /* 0x000006e000017945 */ /* 0x000fe80003800000 */
[----:B------:R-:W-:Y:S05]  /*148f0*/  @!P6 BRA `(.L_x_7211) ;  /* 0x0000000400b0e947 */ /* 0x000fea0003800000 */
[----:B0-----:R-:W-:Y:S01]  /*14900*/  IMAD R5, R27, 0x8, R22 ;  /* 0x000000081b057824 */ /* 0x001fe200078e0216 */
[----:B------:R-:W-:Y:S01]  /*14910*/  SHF.L.U32 R6, R29, 0x1f, RZ ;  /* 0x0000001f1d067819 */ /* 0x000fe200000006ff */
[----:B------:R-:W0:Y:S01]  /*14920*/  S2R R7, SR_TID.X ;  /* 0x0000000000077919 */ /* 0x000e220000002100 */
[----:B------:R-:W-:Y:S02]  /*14930*/  BSSY B2, `(.L_x_7212) ;  /* 0x0000005000027945 */ /* 0x000fe40003800000 */
[----:B------:R-:W1:Y:S01]  /*14940*/  SYNCS.PHASECHK.TRANS64.TRYWAIT P0, [R5+URZ+0x288a0], R6 ;  /* 0x0288a006050075a7 */ /* 0x000e62000800017f */
[----:B0-----:R-:W-:-:S04]  /*14950*/  LOP3.LUT R7, R7, 0x7f, RZ, 0xc0, !PT ;  /* 0x0000007f07077812 */ /* 0x001fc800078ec0ff */
[----:B------:R-:W-:Y:S01]  /*14960*/  ISETP.NE.AND P1, PT, R7, RZ, PT ;  /* 0x000000ff0700720c */ /* 0x000fe20003f25270 */
[----:B-1----:R-:W-:-:S12]  /*14970*/  @!P0 BRA `(.L_x_7213) ;  /* 0x0000006c00a08947 */ /* 0x002fd80003800000 */
.L_x_7400:
[----:B------:R-:W-:Y:S05]  /*14980*/  BSYNC B2 ;  /* 0x0000000000027941 */ /* 0x000fea0003800000 */
.L_x_7212:
[----:B------:R-:W-:Y:S04]  /*14990*/  BSSY B2, `(.L_x_7214) ;  /* 0x0000009000027945 */ /* 0x000fe80003800000 */
[----:B------:R-:W-:Y:S05]  /*149a0*/  @P1 BRA `(.L_x_7215) ;  /* 0x00000000001c1947 */ /* 0x000fea0003800000 */
[----:B------:R-:W1:Y:S01]  /*149b0*/  S2R R8, SR_TID.X ;  /* 0x0000000000087919 */ /* 0x000e620000002100 */
[----:B------:R-:W-:-:S04]  /*149c0*/  IMAD.MOV.U32 R7, RZ, RZ, 0x8000 ;  /* 0x00008000ff077424 */ /* 0x000fc800078e00ff */
[----:B------:R2:W-:Y:S01]  /*149d0*/  SYNCS.ARRIVE.TRANS64 RZ, [R5+URZ+0x28890], R7 ;  /* 0x0288900705ff79a7 */ /* 0x0005e2000800003f */
[----:B-1----:R-:W-:-:S04]  /*149e0*/  LOP3.LUT R8, R8, 0x1f, RZ, 0xc0, !PT ;  /* 0x0000001f08087812 */ /* 0x002fc800078ec0ff */
[----:B------:R-:W-:-:S13]  /*149f0*/  ISETP.NE.AND P0, PT, R8, RZ, PT ;  /* 0x000000ff0800720c */ /* 0x000fda0003f05270 */
[----:B--2---:R-:W-:Y:S05]  /*14a00*/  @!P0 BRA `(.L_x_7215) ;  /* 0x0000000000048947 */ /* 0x004fea0003800000 */
[----:B------:R-:W-:Y:S01]  /*14a10*/  BPT.TRAP 0x1 ;  /* 0x000000040000795c */ /* 0x000fe20000300000 */
.L_x_7215:
[----:B------:R-:W-:Y:S05]  /*14a20*/  BSYNC B2 ;  /* 0x0000000000027941 */ /* 0x000fea0003800000 */
.L_x_7214:
[----:B------:R-:W-:Y:S01]  /*14a30*/  IMAD.MOV.U32 R12, RZ, RZ, RZ ;  /* 0x000000ffff0c7224 */ /* 0x000fe200078e00ff */
[----:B------:R-:W-:Y:S01]  /*14a40*/  LEA R7, R3, R0, 0x7 ;  /* 0x0000000003077211 */ /* 0x000fe200078e38ff */
[C---:B------:R-:W-:Y:S01]  /*14a50*/  IMAD R8, R27.reuse, 0x8000, R22 ;  /* 0x000080001b087824 */ /* 0x040fe200078e0216 */
[----:B------:R-:W-:Y:S01]  /*14a60*/  UIADD3 UR4, UP0, UR40, 0x570, URZ ;  /* 0x0000057028047890 */ /* 0x000fe2000ff1e03f */
[----:B------:R-:W-:Y:S01]  /*14a70*/  PLOP3.LUT P0, PT, PT, PT, PT, 0x80, 0x0 ;  /* 0x000000000000781c */ /* 0x000fe20003f0f070 */
[----:B------:R-:W-:Y:S01]  /*14a80*/  IMAD.SHL.U32 R9, R27, 0x4000, RZ ;  /* 0x000040001b097824 */ /* 0x000fe200078e00ff */
[----:B------:R-:W-:Y:S01]  /*14a90*/  R2UR UR10, R12 ;  /* 0x000000000c0a72ca */ /* 0x000fe200000e0000 */
[----:B------:R-:W-:Y:S01]  /*14aa0*/  VIADD R7, R7, 0xffffff80 ;  /* 0xffffff8007077836 */ /* 0x000fe20000000000 */
[----:B------:R-:W-:Y:S01]  /*14ab0*/  UIADD3.X UR5, URZ, UR41, URZ, UP0, !UPT ;  /* 0x000000293f057290 */ /* 0x000fe200087fe43f */
[----:B------:R-:W-:Y:S01]  /*14ac0*/  VIADD R10, R5, 0x28890 ;  /* 0x00028890050a7836 */ /* 0x000fe20000000000 */
[----:B------:R-:W-:Y:S01]  /*14ad0*/  UMOV UR6, 0x0 ;  /* 0x0000000000067882 */ /* 0x000fe20000000000 */
[----:B------:R-:W-:Y:S01]  /*14ae0*/  VIADD R11, R8, 0x18400 ;  /* 0x00018400080b7836 */ /* 0x000fe20000000000 */
[----:B------:R-:W-:-:S09]  /*14af0*/  UMOV UR7, 0x12f00000 ;  /* 0x12f0000000077882 */ /* 0x000fd20000000000 */
.L_x_7216:
        /* <DEDUP_REMOVED lines=16> */
.L_x_7217:
        /* <DEDUP_REMOVED lines=13> */
.L_x_7401:
[----:B------:R-:W-:Y:S05]  /*14cd0*/  BSYNC B2 ;  /* 0x0000000000027941 */ /* 0x000fea0003800000 */
.L_x_7218:
[----:B------:R-:W-:Y:S01]  /*14ce0*/  BSSY B2, `(.L_x_7220) ;  /* 0x000000b000027945 */ /* 0x000fe20003800000 */
[----:B------:R-:W-:Y:S02]  /*14cf0*/  IMAD.MOV.U32 R10, RZ, RZ, 0x0 ;  /* 0x00000000ff0a7424 */ /* 0x000fe400078e00ff */
[----:B------:R-:W-:Y:S01]  /*14d00*/  IMAD.MOV.U32 R11, RZ, RZ, 0x12f00000 ;  /* 0x12f00000ff0b7424 */ /* 0x000fe200078e00ff */
[----:B------:R-:W-:Y:S06]  /*14d10*/  @P1 BRA `(.L_x_7221) ;  /* 0x00000000001c1947 */ /* 0x000fec0003800000 */
[----:B------:R-:W2:Y:S01]  /*14d20*/  S2R R8, SR_TID.X ;  /* 0x0000000000087919 */ /* 0x000ea20000002100 */
[----:B01----:R-:W-:-:S04]  /*14d30*/  IMAD.MOV.U32 R6, RZ, RZ, 0x8000 ;  /* 0x00008000ff067424 */ /* 0x003fc800078e00ff */
[----:B------:R3:W-:Y:S01]  /*14d40*/  SYNCS.ARRIVE.TRANS64 RZ, [R5+URZ+0x288b0], R6 ;  /* 0x0288b00605ff79a7 */ /* 0x0007e2000800003f */
[----:B--2---:R-:W-:-:S04]  /*14d50*/  LOP3.LUT R8, R8, 0x1f, RZ, 0xc0, !PT ;  /* 0x0000001f08087812 */ /* 0x004fc800078ec0ff */
[----:B------:R-:W-:-:S13]  /*14d60*/  ISETP.NE.AND P0, PT, R8, RZ, PT ;  /* 0x000000ff0800720c */ /* 0x000fda0003f05270 */
[----:B---3--:R-:W-:Y:S05]  /*14d70*/  @!P0 BRA `(.L_x_7221) ;  /* 0x0000000000048947 */ /* 0x008fea0003800000 */
[----:B------:R-:W-:Y:S01]  /*14d80*/  BPT.TRAP 0x1 ;  /* 0x000000040000795c */ /* 0x000fe20000300000 */
.L_x_7221:
[----:B------:R-:W-:Y:S05]  /*14d90*/  BSYNC B2 ;  /* 0x0000000000027941 */ /* 0x000fea0003800000 */
.L_x_7220:
[----:B------:R-:W-:Y:S01]  /*14da0*/  R2UR UR10, R12 ;  /* 0x000000000c0a72ca */ /* 0x000fe200000e0000 */
[----:B------:R-:W-:Y:S01]  /*14db0*/  IMAD R9, R9, 0x2, R22 ;  /* 0x0000000209097824 */ /* 0x000fe200078e0216 */
[----:B------:R-:W-:Y:S01]  /*14dc0*/  R2UR UR6, R10 ;  /* 0x000000000a0672ca */ /* 0x000fe200000e0000 */
[----:B------:R-:W-:Y:S01]  /*14dd0*/  UIADD3 UR4, UP0, UR40, 0x670, URZ ;  /* 0x0000067028047890 */ /* 0x000fe2000ff1e03f */
[----:B------:R-:W-:Y:S01]  /*14de0*/  R2UR UR7, R11 ;  /* 0x000000000b0772ca */ /* 0x000fe200000e0000 */
[----:B01----:R-:W-:Y:S01]  /*14df0*/  VIADD R6, R9, 0x400 ;  /* 0x0000040009067836 */ /* 0x003fe20000000000 */
[----:B------:R-:W-:Y:S01]  /*14e00*/  PLOP3.LUT P0, PT, PT, PT, PT, 0x80, 0x0 ;  /* 0x000000000000781c */ /* 0x000fe20003f0f070 */
[----:B------:R-:W-:Y:S01]  /*14e10*/  UIADD3.X UR5, URZ, UR41, URZ, UP0, !UPT ;  /* 0x000000293f057290 */ /* 0x000fe200087fe43f */
[----:B------:R-:W-:-:S11]  /*14e20*/  IADD3 R5, R5, 0x288b0, RZ ;  /* 0x000288b005057810 */ /* 0x000fd60007ffe0ff */
.L_x_7222:
        /* <DEDUP_REMOVED lines=15> */
.L_x_7223:
        /* <DEDUP_REMOVED lines=10> */
.L_x_7211:
[----:B------:R-:W-:Y:S05]  /*14fc0*/  BSYNC B1 ;  /* 0x0000000000017941 */ /* 0x000fea0003800000 */
.L_x_7210:
        /* <DEDUP_REMOVED lines=9> */
.L_x_7238:
        /* <DEDUP_REMOVED lines=11> */
.L_x_7402:
[----:B------:R-:W-:Y:S05]  /*15110*/  BSYNC B2 ;  /* 0x0000000000027941 */ /* 0x000fea0003800000 */
.L_x_7226:
        /* <DEDUP_REMOVED lines=9> */
.L_x_7229:
[----:B------:R-:W-:Y:S05]  /*151b0*/  BSYNC B2 ;  /* 0x0000000000027941 */ /* 0x000fea0003800000 */
.L_x_7228:
        /* <DEDUP_REMOVED lines=11> */
.L_x_7230:
        /* <DEDUP_REMOVED lines=10> */
[----:B------:R-:W-:Y:S01]  /*15310*/  MOV R13, 0x40 ;  /* 0x00000040000d7802 */ /* 0x000fe20000000f00 */
[----:B------:R-:W-:Y:S01]  /*15320*/  VIADD R10, R6, 0x1c400 ;  /* 0x0001c400060a7836 */ /* 0x000fe20000000000 */
[----:B------:R-:W-:Y:S01]  /*15330*/  PLOP3.LUT P1, PT, PT, PT, PT, 0x80, 0x0 ;  /* 0x000000000000781c */ /* 0x000fe20003f2f070 */
[----:B------:R-:W-:Y:S01]  /*15340*/  UMOV UR6, 0x0 ;  /* 0x0000000000067882 */ /* 0x000fe20000000000 */
[----:B------:R-:W-:Y:S01]  /*15350*/  R2UR UR10, R13 ;  /* 0x000000000d0a72ca */ /* 0x000fe200000e0000 */
[----:B------:R-:W-:-:S14]  /*15360*/  UMOV UR7, 0x12f00000 ;  /* 0x12f0000000077882 */ /* 0x000fdc0000000000 */
.L_x_7231:
        /* <DEDUP_REMOVED lines=13> */
.L_x_7403:
[----:B------:R-:W-:Y:S05]  /*15440*/  BSYNC B2 ;  /* 0x0000000000027941 */ /* 0x000fea0003800000 */
.L_x_7232:
        /* <DEDUP_REMOVED lines=11> */
.L_x_7235:
[----:B------:R-:W-:Y:S05]  /*15500*/  BSYNC B2 ;  /* 0x0000000000027941 */ /* 0x000fea0003800000 */
.L_x_7234:
        /* <DEDUP_REMOVED lines=8> */
.L_x_7236:
        /* <DEDUP_REMOVED lines=15> */
.L_x_7237:
        /* <DEDUP_REMOVED lines=10> */
.L_x_7225:
[----:B------:R-:W-:Y:S05]  /*15720*/  BSYNC B1 ;  /* 0x0000000000017941 */ /* 0x000fea0003800000 */
.L_x_7224:
        /* <DEDUP_REMOVED lines=8> */
.L_x_7204:
[----:B------:R-:W-:Y:S05]  /*157b0*/  BSYNC B0 ;  /* 0x0000000000007941 */ /* 0x000fea0003800000 */
.L_x_7203:
[----:B------:R-:W-:Y:S05]  /*157c0*/  @!P0 WARPSYNC.ALL ;  /* 0x0000000000008948 */ /* 0x000fea0003800000 */
[----:B------:R-:W-:Y:S01]  /*157d0*/  @!P0 BAR.SYNC.DEFER_BLOCKING 0xc, 0x180 ;  /* 0x0306000000008b1d */ /* 0x000fe20000010000 */
[----:B------:R-:W-:-:S05]  /*157e0*/  ISETP.GT.AND P0, PT, R37, RZ, PT ;  /* 0x000000ff2500720c */ /* 0x000fca0003f04270 */
[----:B------:R-:W-:Y:S08]  /*157f0*/  BSSY B7, `(.L_x_7239) ;  /* 0x0000376000077945 */ /* 0x000ff00003800000 */
        /* <DEDUP_REMOVED lines=18> */
.L_x_7240:
        /* <DEDUP_REMOVED lines=9> */
[----:B0-----:R-:W-:Y:S01]  /*159b0*/  MOV R5, UR7 ;  /* 0x0000000700057c02 */ /* 0x001fe20008000f00 */
        /* <DEDUP_REMOVED lines=10> */
.L_x_7243:
[----:B------:R-:W-:Y:S05]  /*15a60*/  BSYNC B6 ;  /* 0x0000000000067941 */ /* 0x000fea0003800000 */
.L_x_7242:
        /* <DEDUP_REMOVED lines=11> */
[----:B0-----:R-:W-:Y:S02]  /*15b20*/  IMAD.U32 R5, RZ, RZ, UR7 ;  /* 0x00000007ff057e24 */ /* 0x001fe4000f8e00ff */
        /* <DEDUP_REMOVED lines=8> */
.L_x_7246:
        /* <DEDUP_REMOVED lines=15> */
.L_x_7245:
[----:B------:R-:W-:Y:S05]  /*15ca0*/  BSYNC B6 ;  /* 0x0000000000067941 */ /* 0x000fea0003800000 */
.L_x_7244:
[----:B------:R-:W2:Y:S01]  /*15cb0*/  LDL R26, [R1+0x20] ;  /* 0x00002000011a7983 */ /* 0x000ea20000100800 */
[----:B------:R-:W-:Y:S01]  /*15cc0*/  ULDC.64 UR4, c[0x0][0x9f8] ;  /* 0x00027e0000047ab9 */ /* 0x000fe20000000a00 */
[----:B------:R-:W1:Y:S01]  /*15cd0*/  LDC R7, c[0x0][0x430] ;  /* 0x00010c00ff077b82 */ /* 0x000e620000000800 */
[----:B------:R-:W-:Y:S01]  /*15ce0*/  ISETP.NE.U32.AND P0, PT, RZ, UR4, PT ;  /* 0x00000004ff007c0c */ /* 0x000fe2000bf05070 */
[----:B------:R-:W0:Y:S03]  /*15cf0*/  LDL R21, [R1] ;  /* 0x0000000001157983 */ /* 0x000e260000100800 */
[----:B------:R-:W-:Y:S01]  /*15d00*/  ISETP.NE.AND.EX P0, PT, RZ, UR5, PT, P0 ;  /* 0x00000005ff007c0c */ /* 0x000fe2000bf05300 */
[----:B------:R-:W3:Y:S01]  /*15d10*/  LDL R20, [R1+0x2c] ;  /* 0x00002c0001147983 */ /* 0x000ee20000100800 */
[----:B------:R-:W4:Y:S11]  /*15d20*/  S2R R35, SR_TID.X ;  /* 0x0000000000237919 */ /* 0x000f360000002100 */
[----:B------:R-:W-:Y:S01]  /*15d30*/  @P0 IADD3 R2, P1, R23, UR4, RZ ;  /* 0x0000000417020c10 */ /* 0x000fe2000ff3e0ff */
[----:B------:R-:W4:Y:S01]  /*15d40*/  S2R R0, SR_TID.X ;  /* 0x0000000000007919 */ /* 0x000f220000002100 */
[----:B------:R-:W-:-:S02]  /*15d50*/  ULDC UR4, c[0x0][0x2f4] ;  /* 0x0000bd0000047ab9 */ /* 0x000fc40000000800 */
[----:B------:R-:W-:-:S05]  /*15d60*/  @P0 IADD3.X R3, R24, UR5, RZ, P1, !PT ;  /* 0x0000000518030c10 */ /* 0x000fca0008ffe4ff */
[----:B------:R0:W3:Y:S01]  /*15d70*/  @P0 LDG.E R34, desc[UR38][R2.64] ;  /* 0x0000002602220981 */ /* 0x0000e2000c1e1900 */
[----:B-1----:R-:W-:-:S13]  /*15d80*/  ISETP.NE.AND P1, PT, R7, 0x1, PT ;  /* 0x000000010700780c */ /* 0x002fda0003f25270 */
[----:B------:R-:W1:Y:S01]  /*15d90*/  @P1 LDC R6, c[0x0][0x434] ;  /* 0x00010d00ff061b82 */ /* 0x000e620000000800 */
[----:B----4-:R-:W-:-:S04]  /*15da0*/  LOP3.LUT R35, R35, 0x7f, RZ, 0xc0, !PT ;  /* 0x0000007f23237812 */ /* 0x010fc800078ec0ff */
[----:B------:R-:W-:Y:S01]  /*15db0*/  SHF.R.U32.HI R35, RZ, 0x3, R35 ;  /* 0x00000003ff237819 */ /* 0x000fe20000011623 */
[----:B------:R-:W-:-:S05]  /*15dc0*/  IMAD.SHL.U32 R0, R0, 0x10, RZ ;  /* 0x0000001000007824 */ /* 0x000fca00078e00ff */
[----:B------:R-:W-:Y:S02]  /*15dd0*/  LOP3.LUT R0, R0, 0x70, RZ, 0xc0, !PT ;  /* 0x0000007000007812 */ /* 0x000fe400078ec0ff */
[----:B------:R-:W-:Y:S01]  /*15de0*/  LOP3.LUT R32, R32, 0xfffffffb, RZ, 0xc0, !PT ;  /* 0xfffffffb20207812 */ /* 0x000fe200078ec0ff */
[----:B------:R-:W-:Y:S01]  /*15df0*/  UMOV UR5, 0xffffffff ;  /* 0xffffffff00057882 */ /* 0x000fe20000000000 */
[----:B--2---:R-:W-:-:S05]  /*15e00*/  LEA.HI.SX32 R26, R26, 0xffffffff, 0x19 ;  /* 0xffffffff1a1a7811 */ /* 0x004fca00078fcaff */
[----:B------:R-:W-:-:S05]  /*15e10*/  IMAD.SHL.U32 R8, R26, 0x80, RZ ;  /* 0x000000801a087824 */ /* 0x000fca00078e00ff */
[----:B------:R-:W-:Y:S02]  /*15e20*/  LOP3.LUT R4, R8, R35, R0, 0xfe, !PT ;  /* 0x0000002308047212 */ /* 0x000fe400078efe00 */
[----:B------:R-:W2:Y:S02]  /*15e30*/  @P1 LDC R0, c[0x0][0x438] ;  /* 0x00010e00ff001b82 */ /* 0x000ea40000000800 */
[C---:B------:R-:W-:Y:S01]  /*15e40*/  ISETP.GE.AND P0, PT, R4.reuse, R37, PT ;  /* 0x000000250400720c */ /* 0x040fe20003f06270 */
[----:B0-----:R-:W-:-:S04]  /*15e50*/  IMAD.IADD R5, R4, 0x1, R21 ;  /* 0x0000000104057824 */ /* 0x001fc800078e0215 */
[----:B-1----:R-:W-:-:S08]  /*15e60*/  @P1 IMAD.HI.U32 R6, R5, R6, RZ ;  /* 0x0000000605061227 */ /* 0x002fd000078e00ff */
[----:B------:R-:W0:Y:S01]  /*15e70*/  @!P0 LDC.64 R2, c[0x0][0x428] ;  /* 0x00010a00ff028b82 */ /* 0x000e220000000a00 */
[----:B------:R-:W-:Y:S01]  /*15e80*/  IMAD.MOV.U32 R4, RZ, RZ, R5 ;  /* 0x000000ffff047224 */ /* 0x000fe200078e0005 */
[----:B---3--:R-:W-:Y:S02]  /*15e90*/  SHF.R.S32.HI R9, RZ, 0x1f, R34 ;  /* 0x0000001fff097819 */ /* 0x008fe40000011422 */
[----:B--2---:R-:W-:-:S05]  /*15ea0*/  @P1 SHF.R.U32.HI R4, RZ, R0, R6 ;  /* 0x00000000ff041219 */ /* 0x004fca0000011606 */
[----:B------:R-:W-:-:S04]  /*15eb0*/  IMAD.MOV R0, RZ, RZ, -R4 ;  /* 0x000000ffff007224 */ /* 0x000fc800078e0a04 */
[----:B------:R-:W-:Y:S01]  /*15ec0*/  IMAD R0, R7, R0, R5 ;  /* 0x0000000007007224 */ /* 0x000fe200078e0205 */
[--C-:B------:R-:W-:Y:S01]  /*15ed0*/  @!P0 SHF.R.S32.HI R5, RZ, 0x1f, R4.reuse ;  /* 0x0000001fff058819 */ /* 0x100fe20000011404 */
[-C--:B0-----:R-:W-:Y:S02]  /*15ee0*/  @!P0 IMAD R6, R9, R2.reuse, RZ ;  /* 0x0000000209068224 */ /* 0x081fe400078e02ff */
[----:B------:R-:W-:-:S04]  /*15ef0*/  @!P0 IMAD.WIDE.U32 R4, R34, R2, R4 ;  /* 0x0000000222048225 */ /* 0x000fc800078e0004 */
[----:B------:R-:W-:Y:S02]  /*15f00*/  @!P0 IMAD R6, R34, R3, R6 ;  /* 0x0000000322068224 */ /* 0x000fe400078e0206 */
[----:B------:R-:W0:Y:S02]  /*15f10*/  @!P0 LDC.64 R2, c[0x0][0x418] ;  /* 0x00010600ff028b82 */ /* 0x000e240000000a00 */
[----:B------:R-:W-:Y:S01]  /*15f20*/  @!P0 IMAD.IADD R6, R5, 0x1, R6 ;  /* 0x0000000105068824 */ /* 0x000fe200078e0206 */
[----:B------:R-:W-:Y:S01]  /*15f30*/  ISETP.NE.AND P2, PT, R20, 0x3, PT ;  /* 0x000000031400780c */ /* 0x000fe20003f45270 */
[----:B------:R1:W-:Y:S01]  /*15f40*/  STL [R1+0x4], R9 ;  /* 0x0000040901007387 */ /* 0x0003e20000100800 */
[----:B0-----:R-:W-:-:S04]  /*15f50*/  @!P0 LEA R2, P1, R4, R2, 0x2 ;  /* 0x0000000204028211 */ /* 0x001fc800078210ff */
[----:B------:R-:W-:Y:S01]  /*15f60*/  @!P0 LEA.HI.X R3, R4, R3, R6, 0x2, P1 ;  /* 0x0000000304038211 */ /* 0x000fe200008f1406 */
[----:B------:R-:W-:-:S06]  /*15f70*/  IMAD.MOV.U32 R4, RZ, RZ, RZ ;  /* 0x000000ffff047224 */ /* 0x000fcc00078e00ff */
[----:B------:R1:W5:Y:S01]  /*15f80*/  @!P0 LDG.E R4, desc[UR38][R2.64] ;  /* 0x0000002602048981 */ /* 0x000362000c1e1900 */
[----:B------:R-:W-:Y:S02]  /*15f90*/  ISETP.GE.AND P0, PT, R31, UR4, PT ;  /* 0x000000041f007c0c */ /* 0x000fe4000bf06270 */
[----:B------:R-:W-:-:S04]  /*15fa0*/  @P2 LOP3.LUT R32, R32, 0x4, RZ, 0xfc, !PT ;  /* 0x0000000420202812 */ /* 0x000fc800078efcff */
[----:B------:R-:W-:-:S07]  /*15fb0*/  LOP3.LUT R32, R32, 0xfffffffd, RZ, 0xc0, !PT ;  /* 0xfffffffd20207812 */ /* 0x000fce00078ec0ff */
[----:B------:R-:W-:Y:S02]  /*15fc0*/  @P0 LOP3.LUT R32, R32, 0x2, RZ, 0xfc, !PT ;  /* 0x0000000220200812 */ /* 0x000fe400078efcff */
[----:B------:R-:W-:Y:S02]  /*15fd0*/  ISETP.GE.AND P0, PT, R30, UR4, PT ;  /* 0x000000041e007c0c */ /* 0x000fe4000bf06270 */
[----:B------:R-:W-:-:S11]  /*15fe0*/  LOP3.LUT R32, R32, 0xfffffffe, RZ, 0xc0, !PT ;  /* 0xfffffffe20207812 */ /* 0x000fd600078ec0ff */
[----:B------:R-:W-:Y:S01]  /*15ff0*/  @P0 LOP3.LUT R32, R32, 0x1, RZ, 0xfc, !PT ;  /* 0x0000000120200812 */ /* 0x000fe200078efcff */
[----:B-1----:R-:W-:Y:S06]  /*16000*/  BRA.DIV UR5, `(.L_x_7247) ;  /* 0x0000005a054c7947 */ /* 0x002fec000b800000 */
.L_x_7406:
[----:B------:R-:W-:Y:S01]  /*16010*/  SHF.R.S32.HI R35, RZ, 0x1f, R18 ;  /* 0x0000001fff237819 */ /* 0x000fe20000011412 */
[----:B------:R-:W-:Y:S06]  /*16020*/  @!P2 BRA `(.L_x_7248) ;  /* 0x000000000004a947 */ /* 0x000fec0003800000 */
[----:B------:R-:W-:Y:S01]  /*16030*/  BPT.TRAP 0x1 ;  /* 0x000000040000795c */ /* 0x000fe20000300000 */
.L_x_7248:
        /* <DEDUP_REMOVED lines=25> */
.L_x_7407:
[----:B------:R-:W-:Y:S05]  /*161d0*/  BSYNC B0 ;  /* 0x0000000000007941 */ /* 0x000fea0003800000 */
.L_x_7249:
        /* <DEDUP_REMOVED lines=18> */
[----:B-1----:R-:W-:Y:S01]  /*16300*/  LOP3.LUT R9, R9, 0x7f, RZ, 0xc0, !PT ;  /* 0x0000007f09097812 */ /* 0x002fe200078ec0ff */
        /* <DEDUP_REMOVED lines=13> */
[----:B-1----:R-:W-:-:S05]  /*163e0*/  @P0 IMAD.X R2, RZ, RZ, R2, P1 ;  /* 0x000000ffff020224 */ /* 0x002fca00008e0602 */
[----:B------:R-:W-:-:S04]  /*163f0*/  @P0 LOP3.LUT R3, R3, R2, RZ, 0x3c, !PT ;  /* 0x0000000203030212 */ /* 0x000fc800078e3cff */
[----:B------:R-:W-:-:S04]  /*16400*/  @P0 LOP3.LUT R2, R3, R2, RZ, 0x3c, !PT ;  /* 0x0000000203020212 */ /* 0x000fc800078e3cff */
[----:B------:R-:W-:-:S05]  /*16410*/  @P0 LOP3.LUT R3, R3, R2, RZ, 0x3c, !PT ;  /* 0x0000000203030212 */ /* 0x000fca00078e3cff */
[----:B------:R-:W-:Y:S01]  /*16420*/  @!PT LDS RZ, [RZ] ;  /* 0x00000000fffff984 */ /* 0x000fe20000000800 */
        /* <DEDUP_REMOVED lines=70> */
.L_x_7425:
        /* <DEDUP_REMOVED lines=8> */
[----:B------:R1:W-:Y:S01]  /*16910*/  @P0 LDGSTS.E.BYPASS.LTC128B.128 [R5+0x1fc00], desc[UR38][R2.64+0x80], !P2 ;  /* 0x1fc0008002050fae */ /* 0x0003e2000d101d66 */
[----:B------:R-:W-:Y:S01]  /*16920*/  PLOP3.LUT P0, PT, PT, PT, PT, 0x80, 0x0 ;  /* 0x000000000000781c */ /* 0x000fe20003f0f070 */
[----:B------:R-:W-:-:S12]  /*16930*/  NOP ;  /* 0x0000000000007918 */ /* 0x000fd80000000000 */
.L_x_7252:
        /* <DEDUP_REMOVED lines=11> */
.L_x_7253:
[----:B-1----:R1:W5:Y:S01]  /*169f0*/  LDL.LU R3, [R1+0x10] ;  /* 0x0000100001037983 */ /* 0x0023620000300800 */
[----:B------:R1:W-:Y:S03]  /*16a00*/  SYNCS.ARRIVE.TRANS64.A1T0 RZ, [R7+URZ+0x28830], RZ ;  /* 0x028830ff07ff79a7 */ /* 0x0003e6000810003f */
[----:B0-----:R1:W5:Y:S02]  /*16a10*/  LDL.LU R4, [R1+0x18] ;  /* 0x0000180001047983 */ /* 0x0013640000300800 */
[----:B------:R-:W-:Y:S05]  /*16a20*/  WARPSYNC.ALL ;  /* 0x0000000000007948 */ /* 0x000fea0003800000 */
[----:B------:R-:W-:Y:S01]  /*16a30*/  ULDC.64 UR4, c[0x0][0x298] ;  /* 0x0000a60000047ab9 */ /* 0x000fe20000000a00 */
[----:B------:R-:W-:Y:S01]  /*16a40*/  ULDC.64 UR6, c[0x0][0xa00] ;  /* 0x0002800000067ab9 */ /* 0x000fe20000000a00 */
[----:B------:R-:W-:Y:S01]  /*16a50*/  VIADD R2, R22, 0x10400 ;  /* 0x0001040016027836 */ /* 0x000fe20000000000 */
[----:B------:R-:W-:Y:S01]  /*16a60*/  BAR.SYNC.DEFER_BLOCKING 0x8, 0x180 ;  /* 0x0206000000007b1d */ /* 0x000fe20000010000 */
[----:B------:R-:W-:-:S03]  /*16a70*/  ISETP.NE.U32.AND P0, PT, RZ, UR6, PT ;  /* 0x00000006ff007c0c */ /* 0x000fc6000bf05070 */
[----:B------:R-:W-:Y:S02]  /*16a80*/  LOP3.LUT P1, RZ, R2, 0x3ff, RZ, 0xc0, !PT ;  /* 0x000003ff02ff7812 */ /* 0x000fe4000782c0ff */
[----:B------:R-:W-:Y:S01]  /*16a90*/  ISETP.NE.AND.EX P0, PT, RZ, UR7, PT, P0 ;  /* 0x00000007ff007c0c */ /* 0x000fe2000bf05300 */
[----:B------:R-:W-:Y:S03]  /*16aa0*/  BSSY B6, `(.L_x_7254) ;  /* 0x000001c000067945 */ /* 0x000fe60003800000 */
        /* <DEDUP_REMOVED lines=15> */
[----:B------:R-:W-:Y:S01]  /*16ba0*/  MOV R4, UR4 ;  /* 0x0000000400047c02 */ /* 0x000fe20008000f00 */
[----:B------:R-:W-:Y:S01]  /*16bb0*/  IMAD.U32 R5, RZ, RZ, UR5 ;  /* 0x00000005ff057e24 */ /* 0x000fe2000f8e00ff */
[----:B------:R-:W0:Y:S01]  /*16bc0*/  LDC.64 R2, c[0x4][R2] ;  /* 0x0100000002027b82 */ /* 0x000e220000000a00 */
[----:B------:R-:W-:Y:S02]  /*16bd0*/  IMAD.U32 R6, RZ, RZ, UR6 ;  /* 0x00000006ff067e24 */ /* 0x000fe4000f8e00ff */
[----:B-1----:R-:W-:Y:S02]  /*16be0*/  IMAD.U32 R7, RZ, RZ, UR7 ;  /* 0x00000007ff077e24 */ /* 0x002fe4000f8e00ff */
[----:B------:R-:W-:-:S02]  /*16bf0*/  IMAD.U32 R10, RZ, RZ, UR8 ;  /* 0x00000008ff0a7e24 */ /* 0x000fc4000f8e00ff */
[----:B------:R-:W-:Y:S02]  /*16c00*/  IMAD.U32 R11, RZ, RZ, UR9 ;  /* 0x00000009ff0b7e24 */ /* 0x000fe4000f8e00ff */
[----:B------:R-:W-:Y:S02]  /*16c10*/  IMAD.MOV.U32 R8, RZ, RZ, 0x70 ;  /* 0x00000070ff087424 */ /* 0x000fe400078e00ff */
[----:B------:R-:W-:Y:S02]  /*16c20*/  IMAD.MOV.U32 R12, RZ, RZ, 0x1 ;  /* 0x00000001ff0c7424 */ /* 0x000fe400078e00ff */
[----:B------:R-:W-:-:S07]  /*16c30*/  IMAD.MOV.U32 R13, RZ, RZ, RZ ;  /* 0x000000ffff0d7224 */ /* 0x000fce00078e00ff */
[----:B------:R-:W-:-:S07]  /*16c40*/  LEPC R20, `(.L_x_7255) ;  /* 0x000000001014794e */ /* 0x000fce0000000000 */
[----:B0-----:R-:W-:Y:S05]  /*16c50*/  CALL.ABS.NOINC R2 ;  /* 0x0000000002007343 */ /* 0x001fea0003c00000 */
.L_x_7255:
[----:B------:R-:W-:Y:S05]  /*16c60*/  BSYNC B6 ;  /* 0x0000000000067941 */ /* 0x000fea0003800000 */
.L_x_7254:
[----:B------:R-:W2:Y:S01]  /*16c70*/  LDL.LU R20, [R1+0x28] ;  /* 0x0000280001147983 */ /* 0x000ea20000300800 */
[----:B------:R-:W-:Y:S01]  /*16c80*/  ULDC.64 UR4, c[0x0][0x2d8] ;  /* 0x0000b60000047ab9 */ /* 0x000fe20000000a00 */
[----:B------:R-:W3:Y:S01]  /*16c90*/  LDC R8, c[0x0][0x448] ;  /* 0x00011200ff087b82 */ /* 0x000ee20000000800 */
[----:B------:R-:W4:Y:S01]  /*16ca0*/  S2R R6, SR_TID.X ;  /* 0x0000000000067919 */ /* 0x000f220000002100 */
[----:B0-----:R-:W-:Y:S01]  /*16cb0*/  IMAD.SHL.U32 R4, R17, 0x80, RZ ;  /* 0x0000008011047824 */ /* 0x001fe200078e00ff */
[----:B------:R-:W-:Y:S01]  /*16cc0*/  ULDC.64 UR6, c[0x0][0x280] ;  /* 0x0000a00000067ab9 */ /* 0x000fe20000000a00 */
[----:B------:R-:W4:Y:S04]  /*16cd0*/  LDL.LU R21, [R1+0x18] ;  /* 0x0000180001157983 */ /* 0x000f280000300800 */
[----:B------:R-:W4:Y:S01]  /*16ce0*/  LDL.LU.64 R2, [R1+0x10] ;  /* 0x0000100001027983 */ /* 0x000f220000300a00 */
[----:B------:R-:W-:-:S03]  /*16cf0*/  IMAD R0, R35, UR4, RZ ;  /* 0x0000000423007c24 */ /* 0x000fc6000f8e02ff */
[----:B------:R0:W5:Y:S01]  /*16d00*/  LDL R9, [R1+0x8] ;  /* 0x0000080001097983 */ /* 0x0001620000100800 */
[----:B------:R-:W-:Y:S01]  /*16d10*/  IMAD R5, R18, UR5, R0 ;  /* 0x0000000512057c24 */ /* 0x000fe2000f8e0200 */
[----:B---3--:R-:W-:Y:S01]  /*16d20*/  ISETP.NE.AND P0, PT, R8, 0x1, PT ;  /* 0x000000010800780c */ /* 0x008fe20003f05270 */
[----:B----4-:R-:W-:Y:S02]  /*16d30*/  IMAD.MOV.U32 R3, RZ, RZ, R21 ;  /* 0x000000ffff037224 */ /* 0x010fe400078e0015 */
[----:B------:R-:W-:Y:S01]  /*16d40*/  IMAD.WIDE.U32 R2, R18, UR4, R2 ;  /* 0x0000000412027c25 */ /* 0x000fe2000f8e0002 */
[----:B------:R-:W-:-:S03]  /*16d50*/  ULDC.64 UR4, c[0x0][0x2e0] ;  /* 0x0000b80000047ab9 */ /* 0x000fc60000000a00 */
[----:B--2---:R-:W-:Y:S02]  /*16d60*/  IMAD R0, R20, UR4, RZ ;  /* 0x0000000414007c24 */ /* 0x004fe4000f8e02ff */
[----:B------:R-:W2:Y:S01]  /*16d70*/  S2R R20, SR_TID.X ;  /* 0x0000000000147919 */ /* 0x000ea20000002100 */
[----:B------:R-:W-:Y:S02]  /*16d80*/  IMAD.IADD R3, R3, 0x1, R5 ;  /* 0x0000000103037824 */ /* 0x000fe400078e0205 */
[C---:B------:R-:W-:Y:S01]  /*16d90*/  IMAD R0, R33.reuse, UR5, R0 ;  /* 0x0000000521007c24 */ /* 0x040fe2000f8e0200 */
[----:B------:R-:W1:Y:S01]  /*16da0*/  @P0 LDC R5, c[0x0][0x44c] ;  /* 0x00011300ff050b82 */ /* 0x000e620000000800 */
[----:B------:R-:W-:Y:S01]  /*16db0*/  IMAD.WIDE.U32 R2, R33, UR4, R2 ;  /* 0x0000000421027c25 */ /* 0x000fe2000f8e0002 */
[----:B------:R-:W-:Y:S01]  /*16dc0*/  SHF.L.U32 R6, R6, 0x4, RZ ;  /* 0x0000000406067819 */ /* 0x000fe200000006ff */
[----:B------:R-:W-:Y:S02]  /*16dd0*/  ULDC.64 UR4, c[0x0][0x2d0] ;  /* 0x0000b40000047ab9 */ /* 0x000fe40000000a00 */
[----:B------:R-:W-:-:S03]  /*16de0*/  IMAD.IADD R3, R3, 0x1, R0 ;  /* 0x0000000103037824 */ /* 0x000fc600078e0200 */
[----:B------:R-:W3:Y:S01]  /*16df0*/  @P0 LDC R0, c[0x0][0x450] ;  /* 0x00011400ff000b82 */ /* 0x000ee20000000800 */
[----:B--2---:R-:W-:-:S04]  /*16e00*/  LOP3.LUT R20, R20, 0x7f, RZ, 0xc0, !PT ;  /* 0x0000007f14147812 */ /* 0x004fc800078ec0ff */
[----:B------:R-:W-:Y:S02]  /*16e10*/  SHF.R.U32.HI R10, RZ, 0x3, R20 ;  /* 0x00000003ff0a7819 */ /* 0x000fe40000011614 */
[----:B------:R0:W5:Y:S01]  /*16e20*/  LDL R20, [R1+0x1c] ;  /* 0x00001c0001147983 */ /* 0x0001620000100800 */
[----:B------:R-:W-:-:S04]  /*16e30*/  LOP3.LUT R6, R6, 0x70, RZ, 0xc0, !PT ;  /* 0x0000007006067812 */ /* 0x000fc800078ec0ff */
[----:B------:R-:W-:-:S05]  /*16e40*/  LOP3.LUT R6, R4, R10, R6, 0xfe, !PT ;  /* 0x0000000a04067212 */ /* 0x000fca00078efe06 */
[----:B-1----:R-:W-:-:S04]  /*16e50*/  @P0 IMAD.HI.U32 R7, R6, R5, RZ ;  /* 0x0000000506070227 */ /* 0x002fc800078e00ff */
[----:B------:R-:W-:Y:S01]  /*16e60*/  IMAD.MOV.U32 R5, RZ, RZ, R6 ;  /* 0x000000ffff057224 */ /* 0x000fe200078e0006 */
[----:B---3--:R-:W-:-:S05]  /*16e70*/  @P0 SHF.R.U32.HI R5, RZ, R0, R7 ;  /* 0x00000000ff050219 */ /* 0x008fca0000011607 */
[----:B------:R-:W-:-:S04]  /*16e80*/  IMAD.MOV R0, RZ, RZ, -R5 ;  /* 0x000000ffff007224 */ /* 0x000fc800078e0a05 */
        /* <DEDUP_REMOVED lines=9> */
[----:B------:R-:W-:Y:S01]  /*16f20*/  IMAD.WIDE.U32 R2, R0, UR4, R2 ;  /* 0x0000000400027c25 */ /* 0x000fe2000f8e0002 */
[----:B------:R-:W-:-:S03]  /*16f30*/  ULDC UR4, c[0x0][0x2b8] ;  /* 0x0000ae0000047ab9 */ /* 0x000fc60000000800 */
[----:B------:R-:W-:Y:S01]  /*16f40*/  IMAD R5, R0, UR5, R5 ;  /* 0x0000000500057c24 */ /* 0x000fe2000f8e0205 */
[----:B------:R-:W-:-:S03]  /*16f50*/  LEA R0, P2, R2, UR6, 0x1 ;  /* 0x0000000602007c11 */ /* 0x000fc6000f8408ff */
[----:B------:R-:W-:Y:S01]  /*16f60*/  IMAD.IADD R5, R3, 0x1, R5 ;  /* 0x0000000103057824 */ /* 0x000fe200078e0205 */
[----:B------:R-:W-:Y:S02]  /*16f70*/  ISETP.GE.AND P0, PT, R31, UR4, PT ;  /* 0x000000041f007c0c */ /* 0x000fe4000bf06270 */
[----:B------:R-:W-:Y:S01]  /*16f80*/  ISETP.GE.AND P1, PT, R30, UR4, PT ;  /* 0x000000041e007c0c */ /* 0x000fe2000bf26270 */
[----:B------:R-:W-:Y:S01]  /*16f90*/  UMOV UR4, 0xffffffff ;  /* 0xffffffff00047882 */ /* 0x000fe20000000000 */
[----:B------:R-:W-:Y:S02]  /*16fa0*/  LEA.HI.X R5, R2, UR7, R5, 0x1, P2 ;  /* 0x0000000702057c11 */ /* 0x000fe400090f0c05 */
        /* <DEDUP_REMOVED lines=73> */
.L_x_7442:
        /* <DEDUP_REMOVED lines=11> */
.L_x_7258:
[----:B------:R-:W-:Y:S05]  /*174f0*/  BSYNC B0 ;  /* 0x0000000000007941 */ /* 0x000fea0003800000 */
.L_x_7257:
[----:B------:R-:W-:Y:S01]  /*17500*/  NOP ;  /* 0x0000000000007918 */ /* 0x000fe20000000000 */
[----:B------:R-:W-:-:S13]  /*17510*/  PLOP3.LUT P0, PT, PT, PT, PT, 0x80, 0x0 ;  /* 0x000000000000781c */ /* 0x000fda0003f0f070 */
.L_x_7259:
        /* <DEDUP_REMOVED lines=10> */
[----:B------:R-:W-:-:S04]  /*175c0*/  LOP3.LUT R0, R0, 0xfffffffe, RZ, 0xc0, !PT ;  /* 0xfffffffe00007812 */ /* 0x000fc800078ec0ff */
[----:B------:R-:W-:-:S04]  /*175d0*/  IADD3 R0, R2, -R0, RZ ;  /* 0x8000000002007210 */ /* 0x000fc80007ffe0ff */
[----:B------:R-:W-:Y:S01]  /*175e0*/  SHF.L.U32 R3, R0, 0x1f, RZ ;  /* 0x0000001f00037819 */ /* 0x000fe200000006ff */
[----:B------:R-:W-:Y:S01]  /*175f0*/  NOP ;  /* 0x0000000000007918 */ /* 0x000fe20000000000 */
[----:B------:R0:W-:Y:S01]  /*17600*/  SYNCS.ARRIVE.TRANS64.A1T0 RZ, [R22+URZ+0x28800], RZ ;  /* 0x028800ff16ff79a7 */ /* 0x0001e2000810003f */
[----:B------:R-:W-:Y:S01]  /*17610*/  BSSY B0, `(.L_x_7260) ;  /* 0x0000004000007945 */ /* 0x000fe20003800000 */
[----:B------:R-:W-:Y:S01]  /*17620*/  ISETP.GE.AND P1, PT, R37, 0x81, PT ;  /* 0x000000812500780c */ /* 0x000fe20003f26270 */
[----:B------:R-:W1:Y:S02]  /*17630*/  SYNCS.PHASECHK.TRANS64.TRYWAIT P0, [R22+URZ+0x28820], R3 ;  /* 0x02882003160075a7 */ /* 0x000e64000800017f */
[----:B01----:R-:W-:Y:S10]  /*17640*/  @!P0 BRA `(.L_x_7261) ;  /* 0x0000005800508947 */ /* 0x003ff40003800000 */
.L_x_7443:
[----:B------:R-:W-:Y:S05]  /*17650*/  BSYNC B0 ;  /* 0x0000000000007941 */ /* 0x000fea0003800000 */
.L_x_7260:
[----:B------:R-:W-:Y:S04]  /*17660*/  BSSY B0, `(.L_x_7262) ;  /* 0x000010f000007945 */ /* 0x000fe80003800000 */
        /* <DEDUP_REMOVED lines=8> */
[----:B---3--:R-:W-:-:S11]  /*176f0*/  LEA.HI.SX32 R6, R0, 0xfffffffe, 0x19 ;  /* 0xfffffffe00067811 */ /* 0x008fd600078fcaff */
.L_x_7276:
[----:B------:R-:W3:Y:S01]  /*17700*/  LDL R9, [R1] ;  /* 0x0000000001097983 */ /* 0x000ee20000100800 */
[----:B------:R-:W1:Y:S03]  /*17710*/  LDC R0, c[0x0][0x430] ;  /* 0x00010c00ff007b82 */ /* 0x000e660000000800 */
[----:B------:R-:W4:Y:S01]  /*17720*/  LDL R5, [R1+0x4] ;  /* 0x0000040001057983 */ /* 0x000f220000100800 */
[----:B------:R-:W5:Y:S01]  /*17730*/  S2R R2, SR_TID.X ;  /* 0x0000000000027919 */ /* 0x000f620000002100 */
[----:B------:R-:W2:Y:S02]  /*17740*/  S2R R4, SR_TID.X ;  /* 0x0000000000047919 */ /* 0x000ea40000002100 */
[----:B------:R-:W4:Y:S01]  /*17750*/  LDL R7, [R1+0x2c] ;  /* 0x00002c0001077983 */ /* 0x000f220000100800 */
[----:B------:R-:W-:Y:S05]  /*17760*/  YIELD ;  /* 0x0000000000007946 */ /* 0x000fea0003800000 */
[----:B------:R-:W-:Y:S01]  /*17770*/  ULDC.64 UR4, c[0x0][0x428] ;  /* 0x00010a0000047ab9 */ /* 0x000fe20000000a00 */
[----:B-1----:R-:W-:-:S13]  /*17780*/  ISETP.NE.AND P0, PT, R0, 0x1, PT ;  /* 0x000000010000780c */ /* 0x002fda0003f05270 */
[----:B0-----:R-:W0:Y:S01]  /*17790*/  @P0 LDC R3, c[0x0][0x434] ;  /* 0x00010d00ff030b82 */ /* 0x001e220000000800 */
[----:B-----5:R-:W-:-:S04]  /*177a0*/  LOP3.LUT R2, R2, 0x7f, RZ, 0xc0, !PT ;  /* 0x0000007f02027812 */ /* 0x020fc800078ec0ff */
[----:B------:R-:W-:Y:S01]  /*177b0*/  SHF.R.U32.HI R2, RZ, 0x3, R2 ;  /* 0x00000003ff027819 */ /* 0x000fe20000011602 */
[----:B--2---:R-:W-:Y:S02]  /*177c0*/  IMAD.SHL.U32 R4, R4, 0x10, RZ ;  /* 0x0000001004047824 */ /* 0x004fe400078e00ff */
[----:B------:R-:W1:Y:S02]  /*177d0*/  @P0 LDC R8, c[0x0][0x438] ;  /* 0x00010e00ff080b82 */ /* 0x000e640000000800 */
[----:B------:R-:W-:Y:S01]  /*177e0*/  IMAD R2, R6, 0x80, R2 ;  /* 0x0000008006027824 */ /* 0x000fe200078e0202 */
[----:B------:R-:W-:-:S04]  /*177f0*/  LOP3.LUT R4, R4, 0x70, RZ, 0xc0, !PT ;  /* 0x0000007004047812 */ /* 0x000fc800078ec0ff */
[----:B---3--:R-:W-:Y:S01]  /*17800*/  IADD3 R4, R4, R2, R9 ;  /* 0x0000000204047210 */ /* 0x008fe20007ffe009 */
[----:B----4-:R-:W-:-:S04]  /*17810*/  IMAD R5, R5, UR4, RZ ;  /* 0x0000000405057c24 */ /* 0x010fc8000f8e02ff */
[----:B0-----:R-:W-:-:S04]  /*17820*/  @P0 IMAD.HI.U32 R3, R4, R3, RZ ;  /* 0x0000000304030227 */ /* 0x001fc800078e00ff */
[----:B------:R-:W-:Y:S01]  /*17830*/  IMAD.MOV.U32 R2, RZ, RZ, R4 ;  /* 0x000000ffff027224 */ /* 0x000fe200078e0004 */
[----:B-1----:R-:W-:Y:S01]  /*17840*/  @P0 SHF.R.U32.HI R2, RZ, R8, R3 ;  /* 0x00000008ff020219 */ /* 0x002fe20000011603 */
[----:B------:R-:W-:-:S04]  /*17850*/  IMAD R5, R34, UR5, R5 ;  /* 0x0000000522057c24 */ /* 0x000fc8000f8e0205 */
[----:B------:R-:W-:-:S04]  /*17860*/  IMAD.MOV R3, RZ, RZ, -R2 ;  /* 0x000000ffff037224 */ /* 0x000fc800078e0a02 */
[----:B------:R-:W-:Y:S01]  /*17870*/  IMAD R0, R0, R3, R4 ;  /* 0x0000000300007224 */ /* 0x000fe200078e0204 */
[----:B------:R-:W-:-:S03]  /*17880*/  SHF.R.S32.HI R3, RZ, 0x1f, R2 ;  /* 0x0000001fff037819 */ /* 0x000fc60000011402 */
[----:B------:R-:W-:Y:S01]  /*17890*/  IMAD.WIDE.U32 R2, R34, UR4, R2 ;  /* 0x0000000422027c25 */ /* 0x000fe2000f8e0002 */
[----:B------:R-:W-:-:S03]  /*178a0*/  ULDC.64 UR4, c[0x0][0x418] ;  /* 0x0001060000047ab9 */ /* 0x000fc60000000a00 */
[----:B------:R-:W-:Y:S01]  /*178b0*/  IMAD.IADD R3, R5, 0x1, R3 ;  /* 0x0000000105037824 */ /* 0x000fe200078e0203 */
[----:B------:R-:W-:-:S04]  /*178c0*/  LEA R4, P0, R2, UR4, 0x2 ;  /* 0x0000000402047c11 */ /* 0x000fc8000f8010ff */
[----:B------:R-:W-:-:S05]  /*178d0*/  LEA.HI.X R5, R2, UR5, R3, 0x2, P0 ;  /* 0x0000000502057c11 */ /* 0x000fca00080f1403 */
[----:B------:R-:W2:Y:S01]  /*178e0*/  LDG.E R4, desc[UR38][R4.64] ;  /* 0x0000002604047981 */ /* 0x000ea2000c1e1900 */
[----:B------:R-:W-:Y:S01]  /*178f0*/  ISETP.NE.AND P3, PT, R7, 0x3, PT ;  /* 0x000000030700780c */ /* 0x000fe20003f65270 */
[----:B------:R-:W-:Y:S02]  /*17900*/  VIADD R25, R10, 0x1 ;  /* 0x000000010a197836 */ /* 0x000fe40000000000 */
[----:B------:R-:W-:-:S03]  /*17910*/  IMAD.MOV.U32 R26, RZ, RZ, R6 ;  /* 0x000000ffff1a7224 */ /* 0x000fc600078e0006 */
[----:B------:R-:W-:-:S04]  /*17920*/  ISETP.NE.AND P0, PT, R25, 0x2, PT ;  /* 0x000000021900780c */ /* 0x000fc80003f05270 */
[----:B------:R-:W-:Y:S02]  /*17930*/  SEL R28, RZ, 0x1, P0 ;  /* 0x00000001ff1c7807 */ /* 0x000fe40000000000 */
[----:B------:R-:W-:Y:S02]  /*17940*/  SEL R25, R25, RZ, P0 ;  /* 0x000000ff19197207 */ /* 0x000fe40000000000 */
[----:B------:R-:W-:Y:S02]  /*17950*/  LOP3.LUT R28, R17, R28, RZ, 0x3c, !PT ;  /* 0x0000001c111c7212 */ /* 0x000fe400078e3cff */
[----:B--2---:R-:W-:Y:S01]  /*17960*/  SHF.R.S32.HI R21, RZ, 0x1f, R4 ;  /* 0x0000001fff157819 */ /* 0x004fe20000011404 */
[----:B------:R-:W-:Y:S06]  /*17970*/  @!P3 BRA `(.L_x_7264) ;  /* 0x000000000004b947 */ /* 0x000fec0003800000 */
[----:B------:R-:W-:Y:S01]  /*17980*/  BPT.TRAP 0x1 ;  /* 0x000000040000795c */ /* 0x000fe20000300000 */
.L_x_7264:
[----:B------:R-:W-:Y:S01]  /*17990*/  IMAD R6, R25, 0x8, R22 ;  /* 0x0000000819067824 */ /* 0x000fe200078e0216 */
[----:B------:R-:W-:Y:S01]  /*179a0*/  SHF.L.U32 R3, R28, 0x1f, RZ ;  /* 0x0000001f1c037819 */ /* 0x000fe200000006ff */
[----:B------:R-:W-:Y:S03]  /*179b0*/  BSSY B1, `(.L_x_7265) ;  /* 0x0000003000017945 */ /* 0x000fe60003800000 */
[----:B------:R-:W0:Y:S02]  /*179c0*/  SYNCS.PHASECHK.TRANS64.TRYWAIT P0, [R6+URZ+0x28840], R3 ;  /* 0x02884003060075a7 */ /* 0x000e24000800017f */
[----:B0-----:R-:W-:Y:S05]  /*179d0*/  @!P0 BRA `(.L_x_7266) ;  /* 0x0000005400808947 */ /* 0x001fea0003800000 */
.L_x_7444:
[----:B------:R-:W-:Y:S05]  /*179e0*/  BSYNC B1 ;  /* 0x0000000000017941 */ /* 0x000fea0003800000 */
.L_x_7265:
[----:B------:R-:W-:Y:S01]  /*179f0*/  SHF.R.S32.HI R20, RZ, 0x1f, R0 ;  /* 0x0000001fff147819 */ /* 0x000fe20000011400 */
[----:B------:R-:W-:Y:S01]  /*17a00*/  ULDC.64 UR4, c[0x0][0x300] ;  /* 0x0000c00000047ab9 */ /* 0x000fe20000000a00 */
[----:B------:R-:W-:Y:S01]  /*17a10*/  LOP3.LUT P4, RZ, R32, 0x2, RZ, 0xc0, !PT ;  /* 0x0000000220ff7812 */ /* 0x000fe2000788c0ff */
[----:B0-----:R-:W-:Y:S01]  /*17a20*/  IMAD.WIDE.U32 R2, R0, UR4, RZ ;  /* 0x0000000400027c25 */ /* 0x001fe2000f8e00ff */
[----:B------:R-:W-:-:S03]  /*17a30*/  LOP3.LUT P3, RZ, R32, 0x1, RZ, 0xc0, !PT ;  /* 0x0000000120ff7812 */ /* 0x000fc6000786c0ff */
        /* <DEDUP_REMOVED lines=23> */
[----:B0-----:R-:W-:-:S05]  /*17bb0*/  IADD3 R2, P0, R2, R5, RZ ;  /* 0x0000000502027210 */ /* 0x001fca0007f1e0ff */
[----:B-1----:R-:W-:-:S05]  /*17bc0*/  IMAD.X R3, RZ, RZ, R3, P0 ;  /* 0x000000ffff037224 */ /* 0x002fca00000e0603 */
        /* <DEDUP_REMOVED lines=35> */
[----:B------:R-:W2:Y:S01]  /*17e00*/  SHFL.IDX PT, R9, R9, 0x7, 0x181f ;  /* 0x00f81f0009097f89 */ /* 0x000ea200000e0000 */
[----:B0-----:R-:W-:-:S04]  /*17e10*/  IADD3 R2, P0, R2, R5, RZ ;  /* 0x0000000502027210 */ /* 0x001fc80007f1e0ff */
[----:B-1----:R-:W-:-:S05]  /*17e20*/  IADD3.X R3, RZ, R3, RZ, P0, !PT ;  /* 0x00000003ff037210 */ /* 0x002fca00007fe4ff */
[----:B------:R-:W-:Y:S04]  /*17e30*/  LDGSTS.E.BYPASS.LTC128B.128 [R8+0x1b400], desc[UR38][R2.64], !P4 ;  /* 0x1b40000002087fae */ /* 0x000fe8000e101d66 */
[----:B------:R0:W-:Y:S04]  /*17e40*/  LDGSTS.E.BYPASS.LTC128B.128 [R8+0x1f400], desc[UR38][R2.64+0x80], !P3 ;  /* 0x1f40008002087fae */ /* 0x0001e8000d901d66 */
[----:B0-2---:R0:W1:Y:S02]  /*17e50*/  SHFL.IDX PT, R2, R7, 0x7, 0x181f ;  /* 0x00f81f0007027f89 */ /* 0x00506400000e0000 */
.L_x_7462:
        /* <DEDUP_REMOVED lines=9> */
.L_x_7268:
        /* <DEDUP_REMOVED lines=11> */
.L_x_7269:
[----:B------:R1:W-:Y:S01]  /*17fa0*/  SYNCS.ARRIVE.TRANS64.A1T0 RZ, [R6+URZ+0x28830], RZ ;  /* 0x028830ff06ff79a7 */ /* 0x0003e2000810003f */
[----:B------:R-:W-:Y:S05]  /*17fb0*/  @!P4 BRA `(.L_x_7270) ;  /* 0x000000000004c947 */ /* 0x000fea0003800000 */
[----:B------:R-:W-:Y:S01]  /*17fc0*/  BPT.TRAP 0x1 ;  /* 0x000000040000795c */ /* 0x000fe20000300000 */
.L_x_7270:
[----:B------:R-:W-:Y:S01]  /*17fd0*/  SHF.L.U32 R2, R17, 0x1f, RZ ;  /* 0x0000001f11027819 */ /* 0x000fe200000006ff */
[----:B-1----:R-:W-:Y:S01]  /*17fe0*/  IMAD R6, R10, 0x8, R22 ;  /* 0x000000080a067824 */ /* 0x002fe200078e0216 */
[----:B------:R-:W-:Y:S03]  /*17ff0*/  BSSY B1, `(.L_x_7271) ;  /* 0x0000003000017945 */ /* 0x000fe60003800000 */
[----:B------:R-:W1:Y:S02]  /*18000*/  SYNCS.PHASECHK.TRANS64.TRYWAIT P0, [R6+URZ+0x28860], R2 ;  /* 0x02886002060075a7 */ /* 0x000e64000800017f */
[----:B-1----:R-:W-:Y:S05]  /*18010*/  @!P0 BRA `(.L_x_7272) ;  /* 0x0000005800508947 */ /* 0x002fea0003800000 */
.L_x_7463:
[----:B------:R-:W-:Y:S05]  /*18020*/  BSYNC B1 ;  /* 0x0000000000017941 */ /* 0x000fea0003800000 */
.L_x_7271:
[----:B------:R-:W2:Y:S01]  /*18030*/  S2R R3, SR_TID.X ;  /* 0x0000000000037919 */ /* 0x000ea20000002100 */
[----:B------:R-:W-:Y:S01]  /*18040*/  UMOV UR4, 0xffffffff ;  /* 0xffffffff00047882 */ /* 0x000fe20000000000 */
[----:B------:R-:W-:Y:S02]  /*18050*/  IMAD R8, R33, -0x80, R37 ;  /* 0xffffff8021087824 */ /* 0x000fe400078e0225 */
[----:B0-----:R-:W-:Y:S01]  /*18060*/  IMAD R7, R10, 0x4000, R36 ;  /* 0x000040000a077824 */ /* 0x001fe200078e0224 */
[----:B--2---:R-:W-:-:S04]  /*18070*/  LOP3.LUT R3, R3, 0x7f, RZ, 0xc0, !PT ;  /* 0x0000007f03037812 */ /* 0x004fc800078ec0ff */
[----:B------:R-:W-:-:S05]  /*18080*/  SHF.R.U32.HI R3, RZ, 0x3, R3 ;  /* 0x00000003ff037819 */ /* 0x000fca0000011603 */
        /* <DEDUP_REMOVED lines=60> */
[----:B--2---:R1:W-:Y:S02]  /*18450*/  LDGSTS.E.BYPASS.LTC128B.128 [R7+0x7400], desc[UR38][R2.64+0x80], !P0 ;  /* 0x0740008002077fae */ /* 0x0043e4000c101d66 */
.L_x_7481:
        /* <DEDUP_REMOVED lines=13> */
[----:B------:R-:W-:Y:S01]  /*18530*/  ULDC.64 UR4, c[0x0][0x338] ;  /* 0x0000ce0000047ab9 */ /* 0x000fe20000000a00 */
[----:B------:R-:W-:Y:S02]  /*18540*/  NOP ;  /* 0x0000000000007918 */ /* 0x000fe40000000000 */
        /* <DEDUP_REMOVED lines=14> */
.L_x_7274:
        /* <DEDUP_REMOVED lines=11> */
.L_x_7275:
[C---:B------:R-:W-:Y:S01]  /*186e0*/  ISETP.GT.AND P0, PT, R26.reuse, RZ, PT ;  /* 0x000000ff1a00720c */ /* 0x040fe20003f04270 */
[----:B------:R0:W-:Y:S01]  /*186f0*/  SYNCS.ARRIVE.TRANS64.A1T0 RZ, [R6+URZ+0x28850], RZ ;  /* 0x028850ff06ff79a7 */ /* 0x0001e2000810003f */
[----:B------:R-:W-:Y:S02]  /*18700*/  IMAD.MOV.U32 R17, RZ, RZ, R28 ;  /* 0x000000ffff117224 */ /* 0x000fe400078e001c */
[----:B------:R-:W-:Y:S02]  /*18710*/  IMAD.MOV.U32 R10, RZ, RZ, R25 ;  /* 0x000000ffff0a7224 */ /* 0x000fe400078e0019 */
[----:B------:R-:W-:Y:S02]  /*18720*/  IMAD.MOV.U32 R33, RZ, RZ, R26 ;  /* 0x000000ffff217224 */ /* 0x000fe400078e001a */
[----:B0-----:R-:W-:-:S05]  /*18730*/  VIADD R6, R26, 0xffffffff ;  /* 0xffffffff1a067836 */ /* 0x001fca0000000000 */
[----:B------:R-:W-:Y:S05]  /*18740*/  @P0 BRA `(.L_x_7276) ;  /* 0xffffffec00ec0947 */ /* 0x000fea000383ffff */
.L_x_7263:
[----:B------:R-:W-:Y:S05]  /*18750*/  BSYNC B0 ;  /* 0x0000000000007941 */ /* 0x000fea0003800000 */
.L_x_7262:
        /* <DEDUP_REMOVED lines=17> */
.L_x_7278:
[----:B------:R-:W-:Y:S05]  /*18870*/  BSYNC B0 ;  /* 0x0000000000007941 */ /* 0x000fea0003800000 */
.L_x_7277:
[----:B------:R-:W3:Y:S02]  /*18880*/  LDL R0, [R1+0x2c] ;  /* 0x00002c0001007983 */ /* 0x000ee40000100800 */
[----:B---3--:R-:W-:-:S13]  /*18890*/  ISETP.NE.AND P0, PT, R0, 0x3, PT ;  /* 0x000000030000780c */ /* 0x008fda0003f05270 */
[----:B------:R-:W-:Y:S05]  /*188a0*/  @!P0 BRA `(.L_x_7279) ;  /* 0x0000000000048947 */ /* 0x000fea0003800000 */
[----:B------:R-:W-:Y:S01]  /*188b0*/  BPT.TRAP 0x1 ;  /* 0x000000040000795c */ /* 0x000fe20000300000 */
.L_x_7279:
[----:B------:R-:W-:Y:S01]  /*188c0*/  IMAD R0, R25, 0x8, R22 ;  /* 0x0000000819007824 */ /* 0x000fe200078e0216 */
[----:B0-----:R-:W-:Y:S01]  /*188d0*/  SHF.L.U32 R3, R28, 0x1f, RZ ;  /* 0x0000001f1c037819 */ /* 0x001fe200000006ff */
[----:B------:R-:W-:Y:S01]  /*188e0*/  BSSY B0, `(.L_x_7280) ;  /* 0x0000004000007945 */ /* 0x000fe20003800000 */
[----:B------:R-:W-:Y:S02]  /*188f0*/  IMAD R6, R26, -0x80, R37 ;  /* 0xffffff801a067824 */ /* 0x000fe400078e0225 */
[----:B------:R-:W0:Y:S02]  /*18900*/  SYNCS.PHASECHK.TRANS64.TRYWAIT P0, [R0+URZ+0x28860], R3 ;  /* 0x02886003000075a7 */ /* 0x000e24000800017f */
[----:B0-----:R-:W-:Y:S05]  /*18910*/  @!P0 BRA `(.L_x_7281) ;  /* 0x0000005800ac8947 */ /* 0x001fea0003800000 */
.L_x_7482:
[----:B------:R-:W-:Y:S05]  /*18920*/  BSYNC B0 ;  /* 0x0000000000007941 */ /* 0x000fea0003800000 */
.L_x_7280:
        /* <DEDUP_REMOVED lines=9> */
[----:B------:R-:W-:Y:S01]  /*189c0*/  SHF.L.U32 R5, R31, 0x1, RZ ;  /* 0x000000011f057819 */ /* 0x000fe200000006ff */
[----:B------:R-:W-:Y:S01]  /*189d0*/  IMAD R4, R9, 0x2, R22 ;  /* 0x0000000209047824 */ /* 0x000fe200078e0216 */
[----:B0-----:R-:W0:Y:S01]  /*189e0*/  SHFL.IDX PT, R3, R24, RZ, 0x181f ;  /* 0x00181fff18037589 */ /* 0x001e2200000e0000 */
[----:B------:R-:W-:Y:S02]  /*189f0*/  ISETP.GE.AND P1, PT, R31, UR4, PT ;  /* 0x000000041f007c0c */ /* 0x000fe4000bf26270 */
[----:B------:R-:W-:Y:S01]  /*18a00*/  ISETP.GE.AND P0, PT, R30, UR4, PT ;  /* 0x000000041e007c0c */ /* 0x000fe2000bf06270 */
[----:B------:R-:W2:Y:S01]  /*18a10*/  SHFL.IDX PT, R10, R23, 0x1, 0x181f ;  /* 0x00381f00170a7f89 */ /* 0x000ea200000e0000 */
[C---:B------:R-:W-:Y:S02]  /*18a20*/  ISETP.LT.OR P2, PT, R6.reuse, 0x1, P1 ;  /* 0x000000010600780c */ /* 0x040fe40000f41670 */
[----:B------:R-:W-:Y:S01]  /*18a30*/  ISETP.LT.OR P3, PT, R6, 0x1, P0 ;  /* 0x000000010600780c */ /* 0x000fe20000761670 */
[----:B------:R-:W3:Y:S04]  /*18a40*/  SHFL.IDX PT, R7, R24, 0x1, 0x181f ;  /* 0x00381f0018077f89 */ /* 0x000ee800000e0000 */
[----:B------:R-:W-:Y:S01]  /*18a50*/  SHFL.IDX PT, R8, R24, 0x2, 0x181f ;  /* 0x00581f0018087f89 */ /* 0x000fe200000e0000 */
[----:B-1----:R-:W-:-:S03]  /*18a60*/  IADD3 R2, P4, R14, R5, RZ ;  /* 0x000000050e027210 */ /* 0x002fc60007f9e0ff */
[----:B------:R-:W1:Y:S02]  /*18a70*/  SHFL.IDX PT, R14, R23, 0x2, 0x181f ;  /* 0x00581f00170e7f89 */ /* 0x000e6400000e0000 */
[----:B0-----:R-:W-:-:S05]  /*18a80*/  IMAD.X R3, RZ, RZ, R3, P4 ;  /* 0x000000ffff037224 */ /* 0x001fca00020e0603 */
        /* <DEDUP_REMOVED lines=48> */
.L_x_7500:
        /* <DEDUP_REMOVED lines=11> */
.L_x_7283:
        /* <DEDUP_REMOVED lines=11> */
.L_x_7284:
[----:B------:R0:W-:Y:S01]  /*18ef0*/  SYNCS.ARRIVE.TRANS64.A1T0 RZ, [R0+URZ+0x28850], RZ ;  /* 0x028850ff00ff79a7 */ /* 0x0001e2000810003f */
[----:B------:R-:W-:-:S05]  /*18f00*/  VIADD R25, R25, 0x1 ;  /* 0x0000000119197836 */ /* 0x000fca0000000000 */
[----:B------:R-:W-:-:S04]  /*18f10*/  ISETP.NE.AND P0, PT, R25, 0x2, PT ;  /* 0x000000021900780c */ /* 0x000fc80003f05270 */
[----:B------:R-:W-:Y:S02]  /*18f20*/  SEL R3, RZ, 0x1, P0 ;  /* 0x00000001ff037807 */ /* 0x000fe40000000000 */
[----:B------:R-:W-:Y:S02]  /*18f30*/  SEL R25, R25, RZ, P0 ;  /* 0x000000ff19197207 */ /* 0x000fe40000000000 */
[----:B0-----:R-:W-:-:S07]  /*18f40*/  LOP3.LUT R28, R28, R3, RZ, 0x3c, !PT ;  /* 0x000000031c1c7212 */ /* 0x001fce00078e3cff */
.L_x_7241:
[----:B------:R-:W-:Y:S05]  /*18f50*/  BSYNC B7 ;  /* 0x0000000000077941 */ /* 0x000fea0003800000 */
.L_x_7239:
[----:B------:R-:W-:-:S13]  /*18f60*/  LOP3.LUT P0, RZ, R32, 0x8, RZ, 0xc0, !PT ;  /* 0x0000000820ff7812 */ /* 0x000fda000780c0ff */
[----:B------:R-:W-:Y:S05]  /*18f70*/  @!P0 BRA `(.L_x_7285) ;  /* 0x0000000000248947 */ /* 0x000fea0003800000 */
[----:B------:R-:W-:Y:S05]  /*18f80*/  WARPSYNC.ALL ;  /* 0x0000000000007948 */ /* 0x000fea0003800000 */
[----:B------:R-:W1:Y:S08]  /*18f90*/  S2UR UR5, SR_CgaCtaId ;  /* 0x00000000000579c3 */ /* 0x000e700000008800 */
[----:B------:R-:W-:Y:S06]  /*18fa0*/  BAR.SYNC.DEFER_BLOCKING 0x5, 0x180 ;  /* 0x0146000000007b1d */ /* 0x000fec0000010000 */
[----:B------:R-:W-:-:S02]  /*18fb0*/  UMOV UR4, 0x400 ;  /* 0x0000040000047882 */ /* 0x000fc40000000000 */
[----:B-1----:R-:W-:-:S06]  /*18fc0*/  ULEA UR4, UR5, UR4, 0x18 ;  /* 0x0000000405047291 */ /* 0x002fcc000f8ec03f */
[----:B0-----:R-:W-:-:S05]  /*18fd0*/  IMAD.U32 R22, RZ, RZ, UR4 ;  /* 0x00000004ff167e24 */ /* 0x001fca000f8e00ff */
[----:B------:R2:W3:Y:S01]  /*18fe0*/  LDS.128 R16, [R22+0x288d0] ;  /* 0x0288d00016107984 */ /* 0x0004e20000000c00 */
[----:B------:R-:W-:Y:S06]  /*18ff0*/  BAR.ARV 0x4, 0x180 ;  /* 0x0106000000007b1d */ /* 0x000fec0000002000 */
[----:B------:R-:W-:Y:S05]  /*19000*/  BRA `(.L_x_7286) ;  /* 0x0000000800407947 */ /* 0x000fea0003800000 */
.L_x_7285:
[----:B------:R-:W1:Y:S01]  /*19010*/  S2R R8, SR_TID.X ;  /* 0x0000000000087919 */ /* 0x000e620000002100 */
[----:B------:R-:W-:Y:S01]  /*19020*/  UMOV UR4, 0xffffffff ;  /* 0xffffffff00047882 */ /* 0x000fe20000000000 */
[----:B-1----:R-:W-:-:S04]  /*19030*/  LOP3.LUT R8, R8, 0x1f, RZ, 0xc0, !PT ;  /* 0x0000001f08087812 */ /* 0x002fc800078ec0ff */
[----:B------:R-:W-:Y:S01]  /*19040*/  ISETP.NE.AND P0, PT, R8, 0x1f, PT ;  /* 0x0000001f0800780c */ /* 0x000fe20003f05270 */
[----:B------:R-:W-:-:S12]  /*19050*/  BRA.DIV UR4, `(.L_x_7287) ;  /* 0x0000005e046c7947 */ /* 0x000fd8000b800000 */
[----:B0-----:R-:W-:Y:S01]  /*19060*/  IADD3 R5, R19, R8, RZ ;  /* 0x0000000813057210 */ /* 0x001fe20007ffe0ff */
[----:B------:R-:W-:-:S03]  /*19070*/  ULDC UR4, c[0x0][0xc3c] ;  /* 0x00030f0000047ab9 */ /* 0x000fc60000000800 */
        /* <DEDUP_REMOVED lines=29> */
.L_x_7510:
[----:B------:R-:W-:Y:S02]  /*19250*/  ULDC UR4, c[0x0][0xc38] ;  /* 0x00030e0000047ab9 */ /* 0x000fe40000000800 */
[----:B------:R-:W-:-:S04]  /*19260*/  IMAD.U32 R7, RZ, RZ, UR4 ;  /* 0x00000004ff077e24 */ /* 0x000fc8000f8e00ff */
[----:B-1----:R-:W-:-:S04]  /*19270*/  IMAD R3, R14, R7, RZ ;  /* 0x000000070e037224 */ /* 0x002fc800078e02ff */
[----:B------:R-:W-:-:S05]  /*19280*/  IMAD.IADD R6, R0, 0x1, R3 ;  /* 0x0000000100067824 */ /* 0x000fca00078e0203 */
[----:B------:R-:W-:-:S13]  /*19290*/  ISETP.GT.AND P6, PT, R6, R5, PT ;  /* 0x000000050600720c */ /* 0x000fda0003fc4270 */
[----:B------:R-:W-:Y:S05]  /*192a0*/  @P6 BRA `(.L_x_7288) ;  /* 0x00000000009c6947 */ /* 0x000fea0003800000 */
.L_x_7293:
[----:B------:R-:W1:Y:S01]  /*192b0*/  LDC R0, c[0x0][0xc3c] ;  /* 0x00030f00ff007b82 */ /* 0x000e620000000800 */
[----:B------:R-:W-:-:S05]  /*192c0*/  VIADD R19, R19, 0x1f ;  /* 0x0000001f13137836 */ /* 0x000fca0000000000 */
[----:B-1----:R-:W-:-:S13]  /*192d0*/  ISETP.GE.AND P6, PT, R19, R0, PT ;  /* 0x000000001300720c */ /* 0x002fda0003fc6270 */
[----:B------:R-:W-:Y:S05]  /*192e0*/  @P6 BRA `(.L_x_7289) ;  /* 0x0000000400446947 */ /* 0x000fea0003800000 */
[----:B0-----:R-:W0:Y:S01]  /*192f0*/  S2R R2, SR_TID.X ;  /* 0x0000000000027919 */ /* 0x001e220000002100 */
[----:B------:R-:W-:Y:S01]  /*19300*/  BSSY B0, `(.L_x_7290) ;  /* 0x0000009000007945 */ /* 0x000fe20003800000 */
[----:B------:R-:W-:Y:S02]  /*19310*/  MOV R4, RZ ;  /* 0x000000ff00047202 */ /* 0x000fe40000000f00 */
[----:B0-----:R-:W-:-:S05]  /*19320*/  LOP3.LUT R2, R2, 0x1f, RZ, 0xc0, !PT ;  /* 0x0000001f02027812 */ /* 0x001fca00078ec0ff */
[----:B------:R-:W-:-:S05]  /*19330*/  IMAD.IADD R7, R19, 0x1, R2 ;  /* 0x0000000113077824 */ /* 0x000fca00078e0202 */
[----:B------:R-:W-:-:S13]  /*19340*/  ISETP.GE.OR P6, PT, R7, R0, !P0 ;  /* 0x000000000700720c */ /* 0x000fda00047c6670 */
[----:B------:R-:W-:Y:S05]  /*19350*/  @P6 BRA `(.L_x_7291) ;  /* 0x00000000000c6947 */ /* 0x000fea0003800000 */
[----:B------:R-:W0:Y:S02]  /*19360*/  LDC.64 R2, c[0x0][0xc80] ;  /* 0x00032000ff027b82 */ /* 0x000e240000000a00 */
[----:B0-----:R-:W-:-:S05]  /*19370*/  IMAD.WIDE R2, R7, 0x4, R2 ;  /* 0x0000000407027825 */ /* 0x001fca00078e0202 */
[----:B------:R0:W5:Y:S02]  /*19380*/  LDG.E R4, desc[UR38][R2.64] ;  /* 0x0000002602047981 */ /* 0x000164000c1e1900 */
.L_x_7291:
[----:B------:R-:W-:Y:S05]  /*19390*/  BSYNC B0 ;  /* 0x0000000000007941 */ /* 0x000fea0003800000 */
.L_x_7290:
        /* <DEDUP_REMOVED lines=18> */
.L_x_7518:
[----:B------:R-:W-:Y:S02]  /*194c0*/  ULDC UR4, c[0x0][0xc38] ;  /* 0x00030e0000047ab9 */ /* 0x000fe40000000800 */
[----:B------:R-:W-:-:S04]  /*194d0*/  IMAD.U32 R7, RZ, RZ, UR4 ;  /* 0x00000004ff077e24 */ /* 0x000fc8000f8e00ff */
[----:B-1----:R-:W-:-:S04]  /*194e0*/  IMAD R3, R14, R7, RZ ;  /* 0x000000070e037224 */ /* 0x002fc800078e02ff */
[----:B------:R-:W-:-:S05]  /*194f0*/  IMAD.IADD R6, R3, 0x1, R6 ;  /* 0x0000000103067824 */ /* 0x000fca00078e0206 */
[----:B------:R-:W-:-:S13]  /*19500*/  ISETP.GT.AND P6, PT, R6, R5, PT ;  /* 0x000000050600720c */ /* 0x000fda0003fc4270 */
[----:B------:R-:W-:Y:S05]  /*19510*/  @!P6 BRA `(.L_x_7293) ;  /* 0xfffffffc0064e947 */ /* 0x000fea000383ffff */
.L_x_7288:
        /* <DEDUP_REMOVED lines=8> */
.L_x_7522:
[----:B------:R-:W-:Y:S01]  /*195a0*/  ISETP.NE.AND P0, PT, R3, RZ, PT ;  /* 0x000000ff0300720c */ /* 0x000fe20003f05270 */
[----:B------:R-:W-:-:S12]  /*195b0*/  IMAD.MOV.U32 R14, RZ, RZ, RZ ;  /* 0x000000ffff0e7224 */ /* 0x000fd800078e00ff */
[----:B------:R-:W-:Y:S05]  /*195c0*/  @!P0 BRA `(.L_x_7295) ;  /* 0x0000000000108947 */ /* 0x000fea0003800000 */
[----:B------:R-:W-:Y:S01]  /*195d0*/  UMOV UR4, 0xffffffff ;  /* 0xffffffff00047882 */ /* 0x000fe20000000000 */
[----:B------:R-:W-:Y:S02]  /*195e0*/  VIADD R12, R0, 0xffffffff ;  /* 0xffffffff000c7836 */ /* 0x000fe40000000000 */
[----:B------:R-:W-:Y:S05]  /*195f0*/  BRA.DIV UR4, `(.L_x_7296) ;  /* 0x00000062042c7947 */ /* 0x000fea000b800000 */
[----:B------:R3:W4:Y:S02]  /*19600*/  SHFL.IDX PT, R14, R2, R12, 0x1f ;  /* 0x00001f0c020e7589 */ /* 0x00072400000e0000 */
.L_x_7295:
[----:B--2---:R-:W-:Y:S01]  /*19610*/  IABS R8, R4 ;  /* 0x0000000400087213 */ /* 0x004fe20000000000 */
[----:B----4-:R-:W-:Y:S02]  /*19620*/  IMAD R16, R14, R7, R6 ;  /* 0x000000070e107224 */ /* 0x010fe400078e0206 */
[----:B------:R-:W-:Y:S01]  /*19630*/  IMAD.IADD R19, R0, 0x1, R19 ;  /* 0x0000000100137824 */ /* 0x000fe200078e0213 */
[----:B------:R-:W2:Y:S08]  /*19640*/  I2F.RP R9, R8 ;  /* 0x0000000800097306 */ /* 0x000eb00000209400 */
[----:B--2---:R-:W0:Y:S02]  /*19650*/  MUFU.RCP R9, R9 ;  /* 0x0000000900097308 */ /* 0x004e240000001000 */
[----:B0--3--:R-:W-:-:S06]  /*19660*/  VIADD R2, R9, 0xffffffe ;  /* 0x0ffffffe09027836 */ /* 0x009fcc0000000000 */
[----:B------:R0:W2:Y:S02]  /*19670*/  F2I.FTZ.U32.TRUNC.NTZ R3, R2 ;  /* 0x0000000200037305 */ /* 0x0000a4000021f000 */
[----:B0-----:R-:W-:Y:S01]  /*19680*/  IMAD.MOV.U32 R2, RZ, RZ, RZ ;  /* 0x000000ffff027224 */ /* 0x001fe200078e00ff */
[----:B--2---:R-:W-:-:S05]  /*19690*/  IADD3 R7, RZ, -R3, RZ ;  /* 0x80000003ff077210 */ /* 0x004fca0007ffe0ff */
        /* <DEDUP_REMOVED lines=22> */
.L_x_7289:
[----:B------:R-:W-:Y:S01]  /*19800*/  UMOV UR4, URZ ;  /* 0x0000003f00047c82 */ /* 0x000fe20008000000 */
[----:B------:R-:W-:Y:S01]  /*19810*/  UMOV UR5, URZ ;  /* 0x0000003f00057c82 */ /* 0x000fe20008000000 */
[----:B------:R-:W-:Y:S01]  /*19820*/  ULDC UR6, c[0x0][0xc3c] ;  /* 0x00030f0000067ab9 */ /* 0x000fe20000000800 */
[----:B------:R-:W-:Y:S01]  /*19830*/  IMAD.MOV.U32 R16, RZ, RZ, R5 ;  /* 0x000000ffff107224 */ /* 0x000fe200078e0005 */
[----:B------:R-:W-:Y:S01]  /*19840*/  MOV R17, UR4 ;  /* 0x0000000400117c02 */ /* 0x000fe20008000f00 */
[----:B------:R-:W-:Y:S02]  /*19850*/  IMAD.U32 R18, RZ, RZ, UR5 ;  /* 0x00000005ff127e24 */ /* 0x000fe4000f8e00ff */
[----:B------:R-:W-:-:S07]  /*19860*/  IMAD.U32 R19, RZ, RZ, UR6 ;  /* 0x00000006ff137e24 */ /* 0x000fce000f8e00ff */
.L_x_7297:
        /* <DEDUP_REMOVED lines=10> */
.L_x_7286:
[----:B------:R-:W-:Y:S02]  /*19910*/  ULDC UR4, c[0x0][0xc3c] ;  /* 0x00030f0000047ab9 */ /* 0x000fe40000000800 */
[----:B---3--:R-:W-:-:S13]  /*19920*/  ISETP.GE.AND P0, PT, R19, UR4, PT ;  /* 0x0000000413007c0c */ /* 0x008fda000bf06270 */
[----:B------:R-:W-:Y:S05]  /*19930*/  @!P0 BRA `(.L_x_7298) ;  /* 0xffffffa800048947 */ /* 0x000fea000383ffff */
[----:B------:R-:W-:Y:S05]  /*19940*/  BSYNC B8 ;  /* 0x0000000000087941 */ /* 0x000fea0003800000 */
.L_x_7199:
        /* <DEDUP_REMOVED lines=12> */
.L_x_7525:
[----:B------:R-:W-:Y:S05]  /*19a10*/  BSYNC B0 ;  /* 0x0000000000007941 */ /* 0x000fea0003800000 */
.L_x_7299:
[----:B------:R-:W-:-:S03]  /*19a20*/  UMOV UR4, 0xffffffff ;  /* 0xffffffff00047882 */ /* 0x000fc60000000000 */
[----:B------:R-:W-:Y:S05]  /*19a30*/  BRA.DIV UR4, `(.L_x_7301) ;  /* 0x0000005e04547947 */ /* 0x000fea000b800000 */
[----:B0-----:R-:W0:Y:S02]  /*19a40*/  S2R R0, SR_TID.X ;  /* 0x0000000000007919 */ /* 0x001e240000002100 */
[----:B0-----:R-:W-:-:S04]  /*19a50*/  SHF.R.U32.HI R0, RZ, 0x5, R0 ;  /* 0x00000005ff007819 */ /* 0x001fc80000011600 */
[----:B------:R-:W-:-:S05]  /*19a60*/  LOP3.LUT R0, R0, 0x3, RZ, 0xc0, !PT ;  /* 0x0000000300007812 */ /* 0x000fca00078ec0ff */
[----:B------:R0:W1:Y:S02]  /*19a70*/  SHFL.IDX PT, R14, R0, RZ, 0x1f ;  /* 0x00001fff000e7589 */ /* 0x00006400000e0000 */
.L_x_7528:
[----:B-1----:R-:W-:-:S13]  /*19a80*/  ISETP.NE.AND P0, PT, R14, RZ, PT ;  /* 0x000000ff0e00720c */ /* 0x002fda0003f05270 */
[----:B------:R-:W-:Y:S05]  /*19a90*/  @P0 BRA `(.L_x_6993) ;  /* 0x0000000000880947 */ /* 0x000fea0003800000 */
[----:B------:R-:W-:-:S03]  /*19aa0*/  UMOV UR4, 0xffffffff ;  /* 0xffffffff00047882 */ /* 0x000fc60000000000 */
[----:B------:R-:W-:Y:S05]  /*19ab0*/  BRA.DIV UR4, `(.L_x_7302) ;  /* 0x0000005e04687947 */ /* 0x000fea000b800000 */
[----:B------:R-:W-:-:S13]  /*19ac0*/  ELECT P6, URZ, PT ;  /* 0x00000000003f782f */ /* 0x000fda00038c0000 */
.L_x_7531:
[----:B------:R-:W-:Y:S05]  /*19ad0*/  @!P6 BRA `(.L_x_6993) ;  /* 0x000000000078e947 */ /* 0x000fea0003800000 */
[----:B0-----:R-:W3:Y:S02]  /*19ae0*/  LDL.LU R0, [R1+0xc] ;  /* 0x00000c0001007983 */ /* 0x001ee40000300800 */
[----:B---3--:R-:W-:-:S04]  /*19af0*/  LOP3.LUT R0, R0, 0x2, RZ, 0xfc, !PT ;  /* 0x0000000200007812 */ /* 0x008fc800078efcff */
[----:B------:R-:W-:-:S13]  /*19b00*/  ISETP.NE.AND P0, PT, R0, 0x3, PT ;  /* 0x000000030000780c */ /* 0x000fda0003f05270 */
[----:B------:R-:W-:Y:S05]  /*19b10*/  @!P0 BRA `(.L_x_7303) ;  /* 0x0000000000048947 */ /* 0x000fea0003800000 */
[----:B------:R-:W-:Y:S01]  /*19b20*/  BPT.TRAP 0x1 ;  /* 0x000000040000795c */ /* 0x000fe20000300000 */
.L_x_7303:
[C---:B------:R-:W-:Y:S01]  /*19b30*/  IMAD R5, R25.reuse, 0x8, R4 ;  /* 0x0000000819057824 */ /* 0x040fe200078e0204 */
[----:B------:R-:W-:Y:S01]  /*19b40*/  SHF.L.U32 R0, R28, 0x1f, RZ ;  /* 0x0000001f1c007819 */ /* 0x000fe200000006ff */
[----:B------:R-:W-:-:S03]  /*19b50*/  VIADD R25, R25, 0x1 ;  /* 0x0000000119197836 */ /* 0x000fc60000000000 */
[----:B------:R-:W0:Y:S02]  /*19b60*/  SYNCS.PHASECHK.TRANS64.TRYWAIT P1, [R5+URZ+0x28840], R0 ;  /* 0x02884000050075a7 */ /* 0x000e24000802017f */
[----:B------:R-:W-:-:S04]  /*19b70*/  ISETP.NE.AND P2, PT, R25, 0x2, PT ;  /* 0x000000021900780c */ /* 0x000fc80003f45270 */
[----:B------:R-:W-:Y:S01]  /*19b80*/  SEL R3, RZ, 0x1, P2 ;  /* 0x00000001ff037807 */ /* 0x000fe20001000000 */
[----:B0-----:R-:W-:Y:S08]  /*19b90*/  @!P1 BRA `(.L_x_7304) ;  /* 0x0000005c00509947 */ /* 0x001ff00003800000 */
.L_x_7532:
[----:B------:R-:W-:Y:S02]  /*19ba0*/  SEL R25, R25, RZ, P2 ;  /* 0x000000ff19197207 */ /* 0x000fe40001000000 */
[----:B------:R-:W-:Y:S01]  /*19bb0*/  LOP3.LUT R2, R28, R3, RZ, 0x3c, !PT ;  /* 0x000000031c027212 */ /* 0x000fe200078e3cff */
[----:B------:R-:W-:Y:S06]  /*19bc0*/  @!P0 BRA `(.L_x_7305) ;  /* 0x0000000000048947 */ /* 0x000fec0003800000 */
[----:B------:R-:W-:Y:S01]  /*19bd0*/  BPT.TRAP 0x1 ;  /* 0x000000040000795c */ /* 0x000fe20000300000 */
.L_x_7305:
[----:B------:R-:W-:Y:S01]  /*19be0*/  IMAD R25, R25, 0x8, R4 ;  /* 0x0000000819197824 */ /* 0x000fe200078e0204 */
[----:B------:R-:W-:-:S04]  /*19bf0*/  SHF.L.U32 R2, R2, 0x1f, RZ ;  /* 0x0000001f02027819 */ /* 0x000fc800000006ff */
[----:B------:R-:W1:Y:S02]  /*19c00*/  SYNCS.PHASECHK.TRANS64.TRYWAIT P1, [R25+URZ+0x28840], R2 ;  /* 0x02884002190075a7 */ /* 0x000e64000802017f */
[----:B-1----:R-:W-:Y:S05]  /*19c10*/  @!P1 BRA `(.L_x_7306) ;  /* 0x0000005c00449947 */ /* 0x002fea0003800000 */
.L_x_7533:
[----:B------:R-:W-:Y:S05]  /*19c20*/  @!P0 BRA `(.L_x_7307) ;  /* 0x0000000000048947 */ /* 0x000fea0003800000 */
[----:B------:R-:W-:Y:S01]  /*19c30*/  BPT.TRAP 0x1 ;  /* 0x000000040000795c */ /* 0x000fe20000300000 */
.L_x_7307:
[----:B------:R-:W3:Y:S02]  /*19c40*/  SYNCS.PHASECHK.TRANS64.TRYWAIT P1, [R5+URZ+0x28860], R0 ;  /* 0x02886000050075a7 */ /* 0x000ee4000802017f */
[----:B---3--:R-:W-:Y:S05]  /*19c50*/  @!P1 BRA `(.L_x_7308) ;  /* 0x0000005c00489947 */ /* 0x008fea0003800000 */
.L_x_7534:
[----:B------:R-:W-:Y:S05]  /*19c60*/  @!P0 BRA `(.L_x_7309) ;  /* 0x0000000000048947 */ /* 0x000fea0003800000 */
[----:B------:R-:W-:Y:S01]  /*19c70*/  BPT.TRAP 0x1 ;  /* 0x000000040000795c */ /* 0x000fe20000300000 */
.L_x_7309:
[----:B----4-:R4:W0:Y:S02]  /*19c80*/  SYNCS.PHASECHK.TRANS64.TRYWAIT P0, [R25+URZ+0x28860], R2 ;  /* 0x02886002190075a7 */ /* 0x010824000800017f */
[----:B0-----:R-:W-:Y:S05]  /*19c90*/  @!P0 NANOSLEEP.SYNCS 0x989680 ;  /* 0x009896800000895d */ /* 0x001fea0003900000 */
[----:B------:R-:W0:Y:S02]  /*19ca0*/  @!P0 SYNCS.PHASECHK.TRANS64 P0, [R25+URZ+0x28860], R2 ;  /* 0x02886002190085a7 */ /* 0x000e24000800007f */
[----:B0-----:R-:W-:Y:S05]  /*19cb0*/  @!P0 BRA `(.L_x_7309) ;  /* 0xfffffffc00f08947 */ /* 0x001fea000383ffff */
.L_x_6993:
[----:B------:R-:W-:Y:S05]  /*19cc0*/  BSYNC B9 ;  /* 0x0000000000097941 */ /* 0x000fea0003800000 */
.L_x_6990:
[----:B------:R-:W-:Y:S05]  /*19cd0*/  EXIT ;  /* 0x000000000000794d */ /* 0x000fea0003800000 */
.L_x_7015:
[----:B0-----:R0:W1:Y:S02]  /*19ce0*/  SYNCS.PHASECHK.TRANS64.TRYWAIT P6, [R92+URZ+0x28890], R103 ;  /* 0x028890675c0075a7 */ /* 0x00106400080c017f */
[----:B-1----:R-:W-:Y:S05]  /*19cf0*/  @!P6 NANOSLEEP.SYNCS 0x989680 ;  /* 0x009896800000e95d */ /* 0x002fea0003900000 */
[----:B------:R-:W1:Y:S02]  /*19d00*/  @!P6 SYNCS.PHASECHK.TRANS64 P6, [R92+URZ+0x28890], R103 ;  /* 0x028890675c00e5a7 */ /* 0x000e6400080c007f */
[----:B-1----:R-:W-:Y:S05]  /*19d10*/  @!P6 BRA `(.L_x_7015) ;  /* 0xfffffffc00f0e947 */ /* 0x002fea000383ffff */
[----:B------:R-:W-:Y:S05]  /*19d20*/  BRA `(.L_x_7310) ;  /* 0xfffffe9000b87947 */ /* 0x000fea000383ffff */
.L_x_7016:
        /* <DEDUP_REMOVED lines=8> */
.L_x_7312:
[----:B------:R-:W-:Y:S05]  /*19db0*/  BSYNC B1 ;  /* 0x0000000000017941 */ /* 0x000fea0003800000 */
.L_x_7311:
        /* <DEDUP_REMOVED lines=8> */
.L_x_7313:
[----:B------:R-:W-:Y:S01]  /*19e40*/  IMAD.MOV.U32 R105, RZ, RZ, R14 ;  /* 0x000000ffff697224 */ /* 0x000fe200078e000e */
[----:B------:R-:W-:Y:S06]  /*19e50*/  BRA `(.L_x_7314) ;  /* 0xfffffe9000807947 */ /* 0x000fec000383ffff */
.L_x_7025:
        /* <DEDUP_REMOVED lines=8> */
.L_x_7316:
[----:B------:R-:W-:Y:S05]  /*19ee0*/  BSYNC B1 ;  /* 0x0000000000017941 */ /* 0x000fea0003800000 */
.L_x_7315:
[----:B------:R-:W-:Y:S01]  /*19ef0*/  IMAD.MOV.U32 R13, RZ, RZ, R109 ;  /* 0x000000ffff0d7224 */ /* 0x000fe200078e006d */
[----:B------:R-:W-:Y:S01]  /*19f00*/  MOV R12, 0x1 ;  /* 0x00000001000c7802 */ /* 0x000fe20000000f00 */
[----:B------:R-:W-:Y:S02]  /*19f10*/  IMAD.MOV.U32 R11, RZ, RZ, 0x181f ;  /* 0x0000181fff0b7424 */ /* 0x000fe400078e00ff */
[----:B------:R-:W-:Y:S02]  /*19f20*/  IMAD.MOV.U32 R15, RZ, RZ, -0x1 ;  /* 0xffffffffff0f7424 */ /* 0x000fe400078e00ff */
[----:B------:R-:W-:-:S07]  /*19f30*/  IMAD.MOV.U32 R71, RZ, RZ, R14 ;  /* 0x000000ffff477224 */ /* 0x000fce00078e000e */
[----:B------:R-:W-:Y:S05]  /*19f40*/  WARPSYNC.COLLECTIVE R15, `(.L_x_7317) ;  /* 0x000000000f087348 */ /* 0x000fea0003c00000 */
[----:B------:R0:W1:Y:S02]  /*19f50*/  SHFL.IDX P6, R14, R13, R12, R11 ;  /* 0x0000000c0d0e7389 */ /* 0x00006400000c000b */
[----:B01----:R-:W-:Y:S01]  /*19f60*/  ENDCOLLECTIVE ;  /* 0x000000000000791b */ /* 0x003fe20003800000 */
.L_x_7317:
[----:B------:R-:W-:Y:S01]  /*19f70*/  IMAD.MOV.U32 R73, RZ, RZ, R14 ;  /* 0x000000ffff497224 */ /* 0x000fe200078e000e */
[----:B------:R-:W-:Y:S06]  /*19f80*/  BRA `(.L_x_7318) ;  /* 0xfffffe9800147947 */ /* 0x000fec000383ffff */
.L_x_7034:
        /* <DEDUP_REMOVED lines=8> */
.L_x_7320:
[----:B------:R-:W-:Y:S05]  /*1a010*/  BSYNC B1 ;  /* 0x0000000000017941 */ /* 0x000fea0003800000 */
.L_x_7319:
        /* <DEDUP_REMOVED lines=8> */
.L_x_7321:
[----:B------:R-:W-:Y:S01]  /*1a0a0*/  IMAD.MOV.U32 R65, RZ, RZ, R14 ;  /* 0x000000ffff417224 */ /* 0x000fe200078e000e */
[----:B------:R-:W-:Y:S06]  /*1a0b0*/  BRA `(.L_x_7322) ;  /* 0xfffffe9c00a87947 */ /* 0x000fec000383ffff */
.L_x_7043:
        /* <DEDUP_REMOVED lines=8> */
.L_x_7324:
[----:B------:R-:W-:Y:S05]  /*1a140*/  BSYNC B1 ;  /* 0x0000000000017941 */ /* 0x000fea0003800000 */
.L_x_7323:
        /* <DEDUP_REMOVED lines=8> */
.L_x_7325:
[----:B------:R-:W-:Y:S01]  /*1a1d0*/  IMAD.MOV.U32 R109, RZ, RZ, R14 ;  /* 0x000000ffff6d7224 */ /* 0x000fe200078e000e */
[----:B------:R-:W-:Y:S06]  /*1a1e0*/  BRA `(.L_x_7326) ;  /* 0xfffffea400387947 */ /* 0x000fec000383ffff */
.L_x_7055:
[----:B-1----:R1:W2:Y:S02]  /*1a1f0*/  SYNCS.PHASECHK.TRANS64.TRYWAIT P4, [R92+URZ+0x28890], R103 ;  /* 0x028890675c0075a7 */ /* 0x0022a4000808017f */
[----:B--2---:R-:W-:Y:S05]  /*1a200*/  @!P4 NANOSLEEP.SYNCS 0x989680 ;  /* 0x009896800000c95d */ /* 0x004fea0003900000 */
[----:B------:R-:W2:Y:S02]  /*1a210*/  @!P4 SYNCS.PHASECHK.TRANS64 P4, [R92+URZ+0x28890], R103 ;  /* 0x028890675c00c5a7 */ /* 0x000ea4000808007f */
[----:B--2---:R-:W-:Y:S05]  /*1a220*/  @!P4 BRA `(.L_x_7055) ;  /* 0xfffffffc00f0c947 */ /* 0x004fea000383ffff */
[----:B------:R-:W-:Y:S05]  /*1a230*/  BRA `(.L_x_7327) ;  /* 0xfffffeb400607947 */ /* 0x000fea000383ffff */
.L_x_7056:
        /* <DEDUP_REMOVED lines=8> */
.L_x_7329:
[----:B------:R-:W-:Y:S05]  /*1a2c0*/  BSYNC B1 ;  /* 0x0000000000017941 */ /* 0x000fea0003800000 */
.L_x_7328:
        /* <DEDUP_REMOVED lines=8> */
.L_x_7330:
[----:B------:R-:W-:Y:S01]  /*1a350*/  IMAD.MOV.U32 R106, RZ, RZ, R14 ;  /* 0x000000ffff6a7224 */ /* 0x000fe200078e000e */
[----:B------:R-:W-:Y:S06]  /*1a360*/  BRA `(.L_x_7331) ;  /* 0xfffffeb4002c7947 */ /* 0x000fec000383ffff */
.L_x_7061:
[----:B------:R-:W-:Y:S01]  /*1a370*/  BSSY B1, `(.L_x_7332) ;  /* 0x0000008000017945 */ /* 0x000fe20003800000 */
[----:B----4-:R-:W-:Y:S01]  /*1a380*/  IMAD.MOV.U32 R13, RZ, RZ, R108 ;  /* 0x000000ffff0d7224 */ /* 0x010fe200078e006c */
[----:B------:R-:W-:Y:S01]  /*1a390*/  MOV R11, 0x181f ;  /* 0x0000181f000b7802 */ /* 0x000fe20000000f00 */
[----:B------:R-:W-:Y:S02]  /*1a3a0*/  IMAD.MOV.U32 R12, RZ, RZ, 0x1 ;  /* 0x00000001ff0c7424 */ /* 0x000fe400078e00ff */
[----:B------:R-:W-:-:S07]  /*1a3b0*/  IMAD.MOV.U32 R15, RZ, RZ, -0x1 ;  /* 0xffffffffff0f7424 */ /* 0x000fce00078e00ff */
[----:B0123--:R-:W-:Y:S05]  /*1a3c0*/  WARPSYNC.COLLECTIVE R15, `(.L_x_7333) ;  /* 0x000000000f087348 */ /* 0x00ffea0003c00000 */
[----:B------:R4:W0:Y:S02]  /*1a3d0*/  SHFL.IDX P6, R14, R13, R12, R11 ;  /* 0x0000000c0d0e7389 */ /* 0x00082400000c000b */
[----:B01234-:R-:W-:Y:S01]  /*1a3e0*/  ENDCOLLECTIVE ;  /* 0x000000000000791b */ /* 0x01ffe20003800000 */
.L_x_7333:
[----:B------:R-:W-:Y:S05]  /*1a3f0*/  BSYNC B1 ;  /* 0x0000000000017941 */ /* 0x000fea0003800000 */
.L_x_7332:
        /* <DEDUP_REMOVED lines=8> */
.L_x_7334:
[----:B------:R-:W-:Y:S01]  /*1a480*/  IMAD.MOV.U32 R50, RZ, RZ, R14 ;  /* 0x000000ffff327224 */ /* 0x000fe200078e000e */
[----:B------:R-:W-:Y:S06]  /*1a490*/  BRA `(.L_x_7335) ;  /* 0xfffffeb800e07947 */ /* 0x000fec000383ffff */
.L_x_7066:
        /* <DEDUP_REMOVED lines=8> */
.L_x_7337:
[----:B------:R-:W-:Y:S05]  /*1a520*/  BSYNC B1 ;  /* 0x0000000000017941 */ /* 0x000fea0003800000 */
.L_x_7336:
[----:B------:R-:W-:Y:S01]  /*1a530*/  IMAD.MOV.U32 R13, RZ, RZ, R109 ;  /* 0x000000ffff0d7224 */ /* 0x000fe200078e006d */
[----:B------:R-:W-:Y:S01]  /*1a540*/  MOV R51, R14 ;  /* 0x0000000e00337202 */ /* 0x000fe20000000f00 */
[----:B------:R-:W-:Y:S02]  /*1a550*/  IMAD.MOV.U32 R12, RZ, RZ, 0x2 ;  /* 0x00000002ff0c7424 */ /* 0x000fe400078e00ff */
[----:B------:R-:W-:Y:S02]  /*1a560*/  IMAD.MOV.U32 R11, RZ, RZ, 0x181f ;  /* 0x0000181fff0b7424 */ /* 0x000fe400078e00ff */
[----:B------:R-:W-:-:S07]  /*1a570*/  IMAD.MOV.U32 R15, RZ, RZ, -0x1 ;  /* 0xffffffffff0f7424 */ /* 0x000fce00078e00ff */
[----:B------:R-:W-:Y:S05]  /*1a580*/  WARPSYNC.COLLECTIVE R15, `(.L_x_7338) ;  /* 0x000000000f087348 */ /* 0x000fea0003c00000 */
[----:B------:R0:W1:Y:S02]  /*1a590*/  SHFL.IDX P6, R14, R13, R12, R11 ;  /* 0x0000000c0d0e7389 */ /* 0x00006400000c000b */
[----:B01----:R-:W-:Y:S01]  /*1a5a0*/  ENDCOLLECTIVE ;  /* 0x000000000000791b */ /* 0x003fe20003800000 */
.L_x_7338:
[----:B------:R-:W-:Y:S01]  /*1a5b0*/  IMAD.MOV.U32 R50, RZ, RZ, R14 ;  /* 0x000000ffff327224 */ /* 0x000fe200078e000e */
[----:B------:R-:W-:Y:S06]  /*1a5c0*/  BRA `(.L_x_7339) ;  /* 0xfffffec0008c7947 */ /* 0x000fec000383ffff */
.L_x_7071:
        /* <DEDUP_REMOVED lines=8> */
.L_x_7341:
[----:B------:R-:W-:Y:S05]  /*1a650*/  BSYNC B1 ;  /* 0x0000000000017941 */ /* 0x000fea0003800000 */
.L_x_7340:
        /* <DEDUP_REMOVED lines=8> */
.L_x_7342:
[----:B------:R-:W-:Y:S01]  /*1a6e0*/  IMAD.MOV.U32 R50, RZ, RZ, R14 ;  /* 0x000000ffff327224 */ /* 0x000fe200078e000e */
[----:B------:R-:W-:Y:S06]  /*1a6f0*/  BRA `(.L_x_7343) ;  /* 0xfffffec800387947 */ /* 0x000fec000383ffff */
.L_x_7076:
[----:B0-----:R0:W1:Y:S02]  /*1a700*/  SYNCS.PHASECHK.TRANS64.TRYWAIT P3, [R92+URZ+0x28890], R103 ;  /* 0x028890675c0075a7 */ /* 0x001064000806017f */
[----:B-1----:R-:W-:Y:S05]  /*1a710*/  @!P3 NANOSLEEP.SYNCS 0x989680 ;  /* 0x009896800000b95d */ /* 0x002fea0003900000 */
[----:B------:R-:W1:Y:S02]  /*1a720*/  @!P3 SYNCS.PHASECHK.TRANS64 P3, [R92+URZ+0x28890], R103 ;  /* 0x028890675c00b5a7 */ /* 0x000e64000806007f */
[----:B-1----:R-:W-:Y:S05]  /*1a730*/  @!P3 BRA `(.L_x_7076) ;  /* 0xfffffffc00f0b947 */ /* 0x002fea000383ffff */
[----:B------:R-:W-:Y:S05]  /*1a740*/  BRA `(.L_x_7344) ;  /* 0xfffffed000347947 */ /* 0x000fea000383ffff */
.L_x_7077:
        /* <DEDUP_REMOVED lines=8> */
.L_x_7346:
[----:B------:R-:W-:Y:S05]  /*1a7d0*/  BSYNC B1 ;  /* 0x0000000000017941 */ /* 0x000fea0003800000 */
.L_x_7345:
        /* <DEDUP_REMOVED lines=8> */
.L_x_7347:
[----:B------:R-:W-:Y:S05]  /*1a860*/  BRA `(.L_x_7348) ;  /* 0xfffffed0005c7947 */ /* 0x000fea000383ffff */
.L_x_7080:
[----:B------:R-:W-:Y:S01]  /*1a870*/  BSSY B1, `(.L_x_7349) ;  /* 0x0000008000017945 */ /* 0x000fe20003800000 */
[----:B----4-:R-:W-:Y:S02]  /*1a880*/  IMAD.MOV.U32 R13, RZ, RZ, R46 ;  /* 0x000000ffff0d7224 */ /* 0x010fe400078e002e */
[----:B------:R-:W-:Y:S02]  /*1a890*/  IMAD.MOV.U32 R12, RZ, RZ, 0x1 ;  /* 0x00000001ff0c7424 */ /* 0x000fe400078e00ff */
[----:B------:R-:W-:Y:S02]  /*1a8a0*/  IMAD.MOV.U32 R11, RZ, RZ, 0x181f ;  /* 0x0000181fff0b7424 */ /* 0x000fe400078e00ff */
[----:B------:R-:W-:-:S07]  /*1a8b0*/  IMAD.MOV.U32 R15, RZ, RZ, -0x1 ;  /* 0xffffffffff0f7424 */ /* 0x000fce00078e00ff */
[----:B0123--:R-:W-:Y:S05]  /*1a8c0*/  WARPSYNC.COLLECTIVE R15, `(.L_x_7350) ;  /* 0x000000000f087348 */ /* 0x00ffea0003c00000 */
[----:B---3--:R3:W4:Y:S02]  /*1a8d0*/  SHFL.IDX P6, R14, R13, R12, R11 ;  /* 0x0000000c0d0e7389 */ /* 0x00872400000c000b */
[----:B01234-:R-:W-:Y:S01]  /*1a8e0*/  ENDCOLLECTIVE ;  /* 0x000000000000791b */ /* 0x01ffe20003800000 */
.L_x_7350:
[----:B------:R-:W-:Y:S05]  /*1a8f0*/  BSYNC B1 ;  /* 0x0000000000017941 */ /* 0x000fea0003800000 */
.L_x_7349:
        /* <DEDUP_REMOVED lines=8> */
.L_x_7351:
[----:B------:R-:W-:Y:S05]  /*1a980*/  BRA `(.L_x_7352) ;  /* 0xfffffed0005c7947 */ /* 0x000fea000383ffff */
.L_x_7083:
[----:B------:R-:W-:Y:S01]  /*1a990*/  BSSY B1, `(.L_x_7353) ;  /* 0x0000008000017945 */ /* 0x000fe20003800000 */
[----:B----4-:R-:W-:Y:S01]  /*1a9a0*/  IMAD.MOV.U32 R13, RZ, RZ, R46 ;  /* 0x000000ffff0d7224 */ /* 0x010fe200078e002e */
[----:B------:R-:W-:Y:S01]  /*1a9b0*/  MOV R11, 0x181f ;  /* 0x0000181f000b7802 */ /* 0x000fe20000000f00 */
[----:B------:R-:W-:Y:S02]  /*1a9c0*/  IMAD.MOV.U32 R12, RZ, RZ, 0x2 ;  /* 0x00000002ff0c7424 */ /* 0x000fe400078e00ff */
[----:B------:R-:W-:-:S07]  /*1a9d0*/  IMAD.MOV.U32 R15, RZ, RZ, -0x1 ;  /* 0xffffffffff0f7424 */ /* 0x000fce00078e00ff */
[----:B0123--:R-:W-:Y:S05]  /*1a9e0*/  WARPSYNC.COLLECTIVE R15, `(.L_x_7354) ;  /* 0x000000000f087348 */ /* 0x00ffea0003c00000 */
[----:B---3--:R3:W4:Y:S02]  /*1a9f0*/  SHFL.IDX P6, R14, R13, R12, R11 ;  /* 0x0000000c0d0e7389 */ /* 0x00872400000c000b */
[----:B01234-:R-:W-:Y:S01]  /*1aa00*/  ENDCOLLECTIVE ;  /* 0x000000000000791b */ /* 0x01ffe20003800000 */
.L_x_7354:
[----:B------:R-:W-:Y:S05]  /*1aa10*/  BSYNC B1 ;  /* 0x0000000000017941 */ /* 0x000fea0003800000 */
.L_x_7353:
        /* <DEDUP_REMOVED lines=8> */
.L_x_7355:
[----:B------:R-:W-:Y:S05]  /*1aaa0*/  BRA `(.L_x_7356) ;  /* 0xfffffed000607947 */ /* 0x000fea000383ffff */
.L_x_7086:
[----:B------:R-:W-:Y:S01]  /*1aab0*/  BSSY B1, `(.L_x_7357) ;  /* 0x0000008000017945 */ /* 0x000fe20003800000 */
[----:B0-----:R-:W-:Y:S02]  /*1aac0*/  IMAD.MOV.U32 R13, RZ, RZ, R46 ;  /* 0x000000ffff0d7224 */ /* 0x001fe400078e002e */
[----:B------:R-:W-:Y:S02]  /*1aad0*/  IMAD.MOV.U32 R12, RZ, RZ, 0x3 ;  /* 0x00000003ff0c7424 */ /* 0x000fe400078e00ff */
[----:B------:R-:W-:Y:S02]  /*1aae0*/  IMAD.MOV.U32 R11, RZ, RZ, 0x181f ;  /* 0x0000181fff0b7424 */ /* 0x000fe400078e00ff */
[----:B------:R-:W-:-:S07]  /*1aaf0*/  IMAD.MOV.U32 R15, RZ, RZ, -0x1 ;  /* 0xffffffffff0f7424 */ /* 0x000fce00078e00ff */
[----:B-1234-:R-:W-:Y:S05]  /*1ab00*/  WARPSYNC.COLLECTIVE R15, `(.L_x_7358) ;  /* 0x000000000f087348 */ /* 0x01efea0003c00000 */
[----:B----4-:R0:W4:Y:S02]  /*1ab10*/  SHFL.IDX P6, R14, R13, R12, R11 ;  /* 0x0000000c0d0e7389 */ /* 0x01012400000c000b */
[----:B01234-:R-:W-:Y:S01]  /*1ab20*/  ENDCOLLECTIVE ;  /* 0x000000000000791b */ /* 0x01ffe20003800000 */
.L_x_7358:
[----:B------:R-:W-:Y:S05]  /*1ab30*/  BSYNC B1 ;  /* 0x0000000000017941 */ /* 0x000fea0003800000 */
.L_x_7357:
[----:B------:R-:W-:Y:S01]  /*1ab40*/  MOV R13, R44 ;  /* 0x0000002c000d7202 */ /* 0x000fe20000000f00 */
[----:B------:R-:W-:Y:S02]  /*1ab50*/  IMAD.MOV.U32 R12, RZ, RZ, 0x3 ;  /* 0x00000003ff0c7424 */ /* 0x000fe400078e00ff */
[----:B------:R-:W-:Y:S02]  /*1ab60*/  IMAD.MOV.U32 R11, RZ, RZ, 0x181f ;  /* 0x0000181fff0b7424 */ /* 0x000fe400078e00ff */
[----:B------:R-:W-:Y:S02]  /*1ab70*/  IMAD.MOV.U32 R15, RZ, RZ, -0x1 ;  /* 0xffffffffff0f7424 */ /* 0x000fe400078e00ff */
[----:B------:R-:W-:-:S07]  /*1ab80*/  IMAD.MOV.U32 R45, RZ, RZ, R14 ;  /* 0x000000ffff2d7224 */ /* 0x000fce00078e000e */
[----:B------:R-:W-:Y:S05]  /*1ab90*/  WARPSYNC.COLLECTIVE R15, `(.L_x_7359) ;  /* 0x000000000f087348 */ /* 0x000fea0003c00000 */
[----:B------:R0:W1:Y:S02]  /*1aba0*/  SHFL.IDX P6, R14, R13, R12, R11 ;  /* 0x0000000c0d0e7389 */ /* 0x00006400000c000b */
[----:B01----:R-:W-:Y:S01]  /*1abb0*/  ENDCOLLECTIVE ;  /* 0x000000000000791b */ /* 0x003fe20003800000 */
.L_x_7359:
[----:B------:R-:W-:Y:S05]  /*1abc0*/  BRA `(.L_x_7360) ;  /* 0xfffffed000647947 */ /* 0x000fea000383ffff */
.L_x_7090:
[----:B------:R0:W0:Y:S02]  /*1abd0*/  SYNCS.PHASECHK.TRANS64.TRYWAIT P4, [R92+URZ+0x288b0], R103 ;  /* 0x0288b0675c0075a7 */ /* 0x000024000808017f */
[----:B0-----:R-:W-:Y:S05]  /*1abe0*/  @!P4 NANOSLEEP.SYNCS 0x989680 ;  /* 0x009896800000c95d */ /* 0x001fea0003900000 */
[----:B------:R-:W0:Y:S02]  /*1abf0*/  @!P4 SYNCS.PHASECHK.TRANS64 P4, [R92+URZ+0x288b0], R103 ;  /* 0x0288b0675c00c5a7 */ /* 0x000e24000808007f */
[----:B0-----:R-:W-:Y:S05]  /*1ac00*/  @!P4 BRA `(.L_x_7090) ;  /* 0xfffffffc00f0c947 */ /* 0x001fea000383ffff */
[----:B------:R-:W-:Y:S05]  /*1ac10*/  BRA `(.L_x_7361) ;  /* 0xfffffed000e07947 */ /* 0x000fea000383ffff */
.L_x_7102:
[----:B------:R-:W-:Y:S01]  /*1ac20*/  BSSY B0, `(.L_x_7362) ;  /* 0x0000008000007945 */ /* 0x000fe20003800000 */
[----:B---3--:R-:W-:Y:S02]  /*1ac30*/  IMAD.MOV.U32 R13, RZ, RZ, R221 ;  /* 0x000000ffff0d7224 */ /* 0x008fe400078e00dd */
[----:B------:R-:W-:Y:S02]  /*1ac40*/  IMAD.MOV.U32 R12, RZ, RZ, RZ ;  /* 0x000000ffff0c7224 */ /* 0x000fe400078e00ff */
[----:B------:R-:W-:Y:S02]  /*1ac50*/  IMAD.MOV.U32 R11, RZ, RZ, 0x1f ;  /* 0x0000001fff0b7424 */ /* 0x000fe400078e00ff */
[----:B------:R-:W-:-:S07]  /*1ac60*/  IMAD.MOV.U32 R15, RZ, RZ, -0x1 ;  /* 0xffffffffff0f7424 */ /* 0x000fce00078e00ff */
[----:B-----5:R-:W-:Y:S05]  /*1ac70*/  WARPSYNC.COLLECTIVE R15, `(.L_x_7363) ;  /* 0x000000000f087348 */ /* 0x020fea0003c00000 */
[----:B------:R0:W1:Y:S02]  /*1ac80*/  SHFL.IDX P6, R14, R13, R12, R11 ;  /* 0x0000000c0d0e7389 */ /* 0x00006400000c000b */
[----:B01---5:R-:W-:Y:S01]  /*1ac90*/  ENDCOLLECTIVE ;  /* 0x000000000000791b */ /* 0x023fe20003800000 */
.L_x_7363:
[----:B------:R-:W-:Y:S05]  /*1aca0*/  BSYNC B0 ;  /* 0x0000000000007941 */ /* 0x000fea0003800000 */
.L_x_7362:
[----:B------:R-:W-:Y:S01]  /*1acb0*/  IMAD.MOV.U32 R194, RZ, RZ, R14 ;  /* 0x000000ffffc27224 */ /* 0x000fe200078e000e */
[----:B------:R-:W-:Y:S06]  /*1acc0*/  BRA `(.L_x_7364) ;  /* 0xfffffedc00107947 */ /* 0x000fec000383ffff */
.L_x_7112:
[----:B------:R-:W-:Y:S01]  /*1acd0*/  BSSY B1, `(.L_x_7365) ;  /* 0x0000008000017945 */ /* 0x000fe20003800000 */
[----:B---3--:R-:W-:Y:S01]  /*1ace0*/  IMAD.MOV.U32 R13, RZ, RZ, R25 ;  /* 0x000000ffff0d7224 */ /* 0x008fe200078e0019 */
[----:B------:R-:W-:Y:S01]  /*1acf0*/  MOV R15, 0xffffffff ;  /* 0xffffffff000f7802 */ /* 0x000fe20000000f00 */
[----:B------:R-:W-:Y:S02]  /*1ad00*/  IMAD.MOV.U32 R12, RZ, RZ, RZ ;  /* 0x000000ffff0c7224 */ /* 0x000fe400078e00ff */
[----:B------:R-:W-:-:S07]  /*1ad10*/  IMAD.MOV.U32 R11, RZ, RZ, 0x181f ;  /* 0x0000181fff0b7424 */ /* 0x000fce00078e00ff */
[----:B0-----:R-:W-:Y:S05]  /*1ad20*/  WARPSYNC.COLLECTIVE R15, `(.L_x_7366) ;  /* 0x000000000f087348 */ /* 0x001fea0003c00000 */
[----:B------:R1:W2:Y:S02]  /*1ad30*/  SHFL.IDX P6, R14, R13, R12, R11 ;  /* 0x0000000c0d0e7389 */ /* 0x0002a400000c000b */
[----:B012---:R-:W-:Y:S01]  /*1ad40*/  ENDCOLLECTIVE ;  /* 0x000000000000791b */ /* 0x007fe20003800000 */
.L_x_7366:
[----:B------:R-:W-:Y:S05]  /*1ad50*/  BSYNC B1 ;  /* 0x0000000000017941 */ /* 0x000fea0003800000 */
.L_x_7365:
        /* <DEDUP_REMOVED lines=8> */
.L_x_7367:
[----:B------:R-:W-:Y:S02]  /*1ade0*/  IMAD.MOV.U32 R13, RZ, RZ, R28 ;  /* 0x000000ffff0d7224 */ /* 0x000fe400078e001c */
[----:B------:R-:W-:-:S07]  /*1adf0*/  IMAD.MOV.U32 R3, RZ, RZ, R14 ;  /* 0x000000ffff037224 */ /* 0x000fce00078e000e */
[----:B------:R-:W-:Y:S05]  /*1ae00*/  WARPSYNC.COLLECTIVE R15, `(.L_x_7368) ;  /* 0x000000000f087348 */ /* 0x000fea0003c00000 */
[----:B------:R0:W1:Y:S02]  /*1ae10*/  SHFL.IDX P6, R14, R13, R12, R11 ;  /* 0x0000000c0d0e7389 */ /* 0x00006400000c000b */
[----:B01----:R-:W-:Y:S01]  /*1ae20*/  ENDCOLLECTIVE ;  /* 0x000000000000791b */ /* 0x003fe20003800000 */
.L_x_7368:
[----:B------:R-:W-:Y:S02]  /*1ae30*/  IMAD.MOV.U32 R13, RZ, RZ, R27 ;  /* 0x000000ffff0d7224 */ /* 0x000fe400078e001b */
[----:B------:R-:W-:-:S07]  /*1ae40*/  IMAD.MOV.U32 R4, RZ, RZ, R14 ;  /* 0x000000ffff047224 */ /* 0x000fce00078e000e */
[----:B------:R-:W-:Y:S05]  /*1ae50*/  WARPSYNC.COLLECTIVE R15, `(.L_x_7369) ;  /* 0x000000000f087348 */ /* 0x000fea0003c00000 */
[----:B------:R0:W1:Y:S02]  /*1ae60*/  SHFL.IDX P6, R14, R13, R12, R11 ;  /* 0x0000000c0d0e7389 */ /* 0x00006400000c000b */
[----:B01----:R-:W-:Y:S01]  /*1ae70*/  ENDCOLLECTIVE ;  /* 0x000000000000791b */ /* 0x003fe20003800000 */
.L_x_7369:
[----:B------:R-:W-:Y:S05]  /*1ae80*/  BRA `(.L_x_7370) ;  /* 0xfffffee000047947 */ /* 0x000fea000383ffff */
.L_x_7116:
[----:B0-----:R0:W1:Y:S02]  /*1ae90*/  SYNCS.PHASECHK.TRANS64.TRYWAIT P0, [R156+URZ+0x28800], R5 ;  /* 0x028800059c0075a7 */ /* 0x001064000800017f */
[----:B-1----:R-:W-:Y:S05]  /*1aea0*/  @!P0 NANOSLEEP.SYNCS 0x989680 ;  /* 0x009896800000895d */ /* 0x002fea0003900000 */
[----:B------:R-:W1:Y:S02]  /*1aeb0*/  @!P0 SYNCS.PHASECHK.TRANS64 P0, [R156+URZ+0x28800], R5 ;  /* 0x028800059c0085a7 */ /* 0x000e64000800007f */
[----:B-1----:R-:W-:Y:S05]  /*1aec0*/  @!P0 BRA `(.L_x_7116) ;  /* 0xfffffffc00f08947 */ /* 0x002fea000383ffff */
[----:B------:R-:W-:Y:S05]  /*1aed0*/  BRA `(.L_x_7371) ;  /* 0xfffffee000e47947 */ /* 0x000fea000383ffff */
.L_x_7132:
[----:B------:R-:W-:Y:S01]  /*1aee0*/  BSSY B1, `(.L_x_7372) ;  /* 0x0000008000017945 */ /* 0x000fe20003800000 */
[----:B---3--:R-:W-:Y:S01]  /*1aef0*/  IMAD.MOV.U32 R13, RZ, RZ, R25 ;  /* 0x000000ffff0d7224 */ /* 0x008fe200078e0019 */
[----:B------:R-:W-:Y:S01]  /*1af00*/  MOV R11, 0x181f ;  /* 0x0000181f000b7802 */ /* 0x000fe20000000f00 */
[----:B------:R-:W-:Y:S02]  /*1af10*/  IMAD.MOV.U32 R12, RZ, RZ, RZ ;  /* 0x000000ffff0c7224 */ /* 0x000fe400078e00ff */
[----:B------:R-:W-:-:S07]  /*1af20*/  IMAD.MOV.U32 R15, RZ, RZ, -0x1 ;  /* 0xffffffffff0f7424 */ /* 0x000fce00078e00ff */
[----:B0-----:R-:W-:Y:S05]  /*1af30*/  WARPSYNC.COLLECTIVE R15, `(.L_x_7373) ;  /* 0x000000000f087348 */ /* 0x001fea0003c00000 */
[----:B------:R1:W2:Y:S02]  /*1af40*/  SHFL.IDX P6, R14, R13, R12, R11 ;  /* 0x0000000c0d0e7389 */ /* 0x0002a400000c000b */
[----:B012---:R-:W-:Y:S01]  /*1af50*/  ENDCOLLECTIVE ;  /* 0x000000000000791b */ /* 0x007fe20003800000 */
.L_x_7373:
[----:B------:R-:W-:Y:S05]  /*1af60*/  BSYNC B1 ;  /* 0x0000000000017941 */ /* 0x000fea0003800000 */
.L_x_7372:
        /* <DEDUP_REMOVED lines=8> */
.L_x_7374:
[----:B------:R-:W-:Y:S02]  /*1aff0*/  IMAD.MOV.U32 R13, RZ, RZ, R28 ;  /* 0x000000ffff0d7224 */ /* 0x000fe400078e001c */
[----:B------:R-:W-:-:S07]  /*1b000*/  IMAD.MOV.U32 R3, RZ, RZ, R14 ;  /* 0x000000ffff037224 */ /* 0x000fce00078e000e */
[----:B------:R-:W-:Y:S05]  /*1b010*/  WARPSYNC.COLLECTIVE R15, `(.L_x_7375) ;  /* 0x000000000f087348 */ /* 0x000fea0003c00000 */
[----:B------:R0:W1:Y:S02]  /*1b020*/  SHFL.IDX P6, R14, R13, R12, R11 ;  /* 0x0000000c0d0e7389 */ /* 0x00006400000c000b */
[----:B01----:R-:W-:Y:S01]  /*1b030*/  ENDCOLLECTIVE ;  /* 0x000000000000791b */ /* 0x003fe20003800000 */
.L_x_7375:
[----:B------:R-:W-:Y:S02]  /*1b040*/  IMAD.MOV.U32 R13, RZ, RZ, R27 ;  /* 0x000000ffff0d7224 */ /* 0x000fe400078e001b */
[----:B------:R-:W-:-:S07]  /*1b050*/  IMAD.MOV.U32 R20, RZ, RZ, R14 ;  /* 0x000000ffff147224 */ /* 0x000fce00078e000e */
[----:B------:R-:W-:Y:S05]  /*1b060*/  WARPSYNC.COLLECTIVE R15, `(.L_x_7376) ;  /* 0x000000000f087348 */ /* 0x000fea0003c00000 */
[----:B------:R0:W1:Y:S02]  /*1b070*/  SHFL.IDX P6, R14, R13, R12, R11 ;  /* 0x0000000c0d0e7389 */ /* 0x00006400000c000b */
[----:B01----:R-:W-:Y:S01]  /*1b080*/  ENDCOLLECTIVE ;  /* 0x000000000000791b */ /* 0x003fe20003800000 */
.L_x_7376:
[----:B------:R-:W-:Y:S05]  /*1b090*/  BRA `(.L_x_7377) ;  /* 0xfffffef800087947 */ /* 0x000fea000383ffff */
.L_x_7136:
[----:B0-----:R0:W1:Y:S02]  /*1b0a0*/  SYNCS.PHASECHK.TRANS64.TRYWAIT P4, [R156+URZ+0x28800], R27 ;  /* 0x0288001b9c0075a7 */ /* 0x001064000808017f */
[----:B-1----:R-:W-:Y:S05]  /*1b0b0*/  @!P4 NANOSLEEP.SYNCS 0x989680 ;  /* 0x009896800000c95d */ /* 0x002fea0003900000 */
[----:B------:R-:W1:Y:S02]  /*1b0c0*/  @!P4 SYNCS.PHASECHK.TRANS64 P4, [R156+URZ+0x28800], R27 ;  /* 0x0288001b9c00c5a7 */ /* 0x000e64000808007f */
[----:B-1----:R-:W-:Y:S05]  /*1b0d0*/  @!P4 BRA `(.L_x_7136) ;  /* 0xfffffffc00f0c947 */ /* 0x002fea000383ffff */
[----:B------:R-:W-:Y:S05]  /*1b0e0*/  BRA `(.L_x_7378) ;  /* 0xfffffef800e87947 */ /* 0x000fea000383ffff */
.L_x_7146:
[----:B--2---:R2:W0:Y:S02]  /*1b0f0*/  SYNCS.PHASECHK.TRANS64.TRYWAIT P1, [R3+URZ+0x28830], R0 ;  /* 0x02883000030075a7 */ /* 0x004424000802017f */
[----:B0-----:R-:W-:Y:S05]  /*1b100*/  @!P1 NANOSLEEP.SYNCS 0x989680 ;  /* 0x009896800000995d */ /* 0x001fea0003900000 */
[----:B------:R-:W0:Y:S02]  /*1b110*/  @!P1 SYNCS.PHASECHK.TRANS64 P1, [R3+URZ+0x28830], R0 ;  /* 0x02883000030095a7 */ /* 0x000e24000802007f */
[----:B0-----:R-:W-:Y:S05]  /*1b120*/  @!P1 BRA `(.L_x_7146) ;  /* 0xfffffffc00f09947 */ /* 0x001fea000383ffff */
[----:B------:R-:W-:Y:S05]  /*1b130*/  BRA `(.L_x_7145) ;  /* 0xffffff1000c07947 */ /* 0x000fea000383ffff */
.L_x_7153:
[----:B-1----:R1:W2:Y:S02]  /*1b140*/  SYNCS.PHASECHK.TRANS64.TRYWAIT P2, [R5+URZ+0x28830], R4 ;  /* 0x02883004050075a7 */ /* 0x0022a4000804017f */
[----:B--2---:R-:W-:Y:S05]  /*1b150*/  @!P2 NANOSLEEP.SYNCS 0x989680 ;  /* 0x009896800000a95d */ /* 0x004fea0003900000 */
[----:B------:R-:W2:Y:S02]  /*1b160*/  @!P2 SYNCS.PHASECHK.TRANS64 P2, [R5+URZ+0x28830], R4 ;  /* 0x028830040500a5a7 */ /* 0x000ea4000804007f */
[----:B--2---:R-:W-:Y:S05]  /*1b170*/  @!P2 BRA `(.L_x_7153) ;  /* 0xfffffffc00f0a947 */ /* 0x004fea000383ffff */
[----:B------:R-:W-:Y:S05]  /*1b180*/  BRA `(.L_x_7152) ;  /* 0xffffff3800407947 */ /* 0x000fea000383ffff */
.L_x_7157:
[----:B-1----:R1:W2:Y:S02]  /*1b190*/  SYNCS.PHASECHK.TRANS64.TRYWAIT P1, [R5+URZ+0x28850], R4 ;  /* 0x02885004050075a7 */ /* 0x0022a4000802017f */
[----:B--2---:R-:W-:Y:S05]  /*1b1a0*/  @!P1 NANOSLEEP.SYNCS 0x989680 ;  /* 0x009896800000995d */ /* 0x004fea0003900000 */
[----:B------:R-:W2:Y:S02]  /*1b1b0*/  @!P1 SYNCS.PHASECHK.TRANS64 P1, [R5+URZ+0x28850], R4 ;  /* 0x02885004050095a7 */ /* 0x000ea4000802007f */
[----:B--2---:R-:W-:Y:S05]  /*1b1c0*/  @!P1 BRA `(.L_x_7157) ;  /* 0xfffffffc00f09947 */ /* 0x004fea000383ffff */
[----:B------:R-:W-:Y:S05]  /*1b1d0*/  BRA `(.L_x_7154) ;  /* 0xffffff3c004c7947 */ /* 0x000fea000383ffff */
.L_x_7164:
[----:B-1----:R1:W2:Y:S02]  /*1b1e0*/  SYNCS.PHASECHK.TRANS64.TRYWAIT P1, [R13+URZ+0x28850], R0 ;  /* 0x028850000d0075a7 */ /* 0x0022a4000802017f */
[----:B--2---:R-:W-:Y:S05]  /*1b1f0*/  @!P1 NANOSLEEP.SYNCS 0x989680 ;  /* 0x009896800000995d */ /* 0x004fea0003900000 */
[----:B------:R-:W2:Y:S02]  /*1b200*/  @!P1 SYNCS.PHASECHK.TRANS64 P1, [R13+URZ+0x28850], R0 ;  /* 0x028850000d0095a7 */ /* 0x000ea4000802007f */
[----:B--2---:R-:W-:Y:S05]  /*1b210*/  @!P1 BRA `(.L_x_7164) ;  /* 0xfffffffc00f09947 */ /* 0x004fea000383ffff */
[----:B------:R-:W-:Y:S05]  /*1b220*/  BRA `(.L_x_7163) ;  /* 0xffffff58008c7947 */ /* 0x000fea000383ffff */
.L_x_7179:
[----:B------:R-:W-:Y:S01]  /*1b230*/  IMAD.MOV.U32 R13, RZ, RZ, R4 ;  /* 0x000000ffff0d7224 */ /* 0x000fe200078e0004 */
[----:B------:R-:W-:Y:S01]  /*1b240*/  MOV R12, RZ ;  /* 0x000000ff000c7202 */ /* 0x000fe20000000f00 */
[----:B------:R-:W-:Y:S02]  /*1b250*/  IMAD.MOV.U32 R11, RZ, RZ, 0x181f ;  /* 0x0000181fff0b7424 */ /* 0x000fe400078e00ff */
[----:B------:R-:W-:-:S07]  /*1b260*/  IMAD.MOV.U32 R15, RZ, RZ, -0x1 ;  /* 0xffffffffff0f7424 */ /* 0x000fce00078e00ff */
[----:B-1----:R-:W-:Y:S05]  /*1b270*/  WARPSYNC.COLLECTIVE R15, `(.L_x_7379) ;  /* 0x000000000f087348 */ /* 0x002fea0003c00000 */
[----:B------:R0:W2:Y:S02]  /*1b280*/  SHFL.IDX P6, R14, R13, R12, R11 ;  /* 0x0000000c0d0e7389 */ /* 0x0000a400000c000b */
[----:B012---:R-:W-:Y:S01]  /*1b290*/  ENDCOLLECTIVE ;  /* 0x000000000000791b */ /* 0x007fe20003800000 */
.L_x_7379:
[----:B------:R-:W-:Y:S02]  /*1b2a0*/  IMAD.MOV.U32 R13, RZ, RZ, R0 ;  /* 0x000000ffff0d7224 */ /* 0x000fe400078e0000 */
[----:B------:R-:W-:-:S07]  /*1b2b0*/  IMAD.MOV.U32 R3, RZ, RZ, R14 ;  /* 0x000000ffff037224 */ /* 0x000fce00078e000e */
[----:B------:R-:W-:Y:S05]  /*1b2c0*/  WARPSYNC.COLLECTIVE R15, `(.L_x_7380) ;  /* 0x000000000f087348 */ /* 0x000fea0003c00000 */
[----:B------:R0:W1:Y:S02]  /*1b2d0*/  SHFL.IDX P6, R14, R13, R12, R11 ;  /* 0x0000000c0d0e7389 */ /* 0x00006400000c000b */
[----:B01----:R-:W-:Y:S01]  /*1b2e0*/  ENDCOLLECTIVE ;  /* 0x000000000000791b */ /* 0x003fe20003800000 */
.L_x_7380:
[----:B------:R-:W-:Y:S05]  /*1b2f0*/  BRA `(.L_x_7381) ;  /* 0xffffff7c00c07947 */ /* 0x000fea000383ffff */
.L_x_7182:
[----:B------:R-:W-:Y:S01]  /*1b300*/  BSSY B1, `(.L_x_7382) ;  /* 0x0000008000017945 */ /* 0x000fe20003800000 */
[----:B------:R-:W-:Y:S02]  /*1b310*/  IMAD.MOV.U32 R13, RZ, RZ, R4 ;  /* 0x000000ffff0d7224 */ /* 0x000fe400078e0004 */
[----:B------:R-:W-:Y:S02]  /*1b320*/  IMAD.MOV.U32 R12, RZ, RZ, 0x1 ;  /* 0x00000001ff0c7424 */ /* 0x000fe400078e00ff */
[----:B----4-:R-:W-:Y:S02]  /*1b330*/  IMAD.MOV.U32 R11, RZ, RZ, 0x181f ;  /* 0x0000181fff0b7424 */ /* 0x010fe400078e00ff */
[----:B------:R-:W-:-:S07]  /*1b340*/  IMAD.MOV.U32 R15, RZ, RZ, -0x1 ;  /* 0xffffffffff0f7424 */ /* 0x000fce00078e00ff */
[----:B0123--:R-:W-:Y:S05]  /*1b350*/  WARPSYNC.COLLECTIVE R15, `(.L_x_7383) ;  /* 0x000000000f087348 */ /* 0x00ffea0003c00000 */
[----:B---3--:R3:W4:Y:S02]  /*1b360*/  SHFL.IDX P6, R14, R13, R12, R11 ;  /* 0x0000000c0d0e7389 */ /* 0x00872400000c000b */
[----:B01234-:R-:W-:Y:S01]  /*1b370*/  ENDCOLLECTIVE ;  /* 0x000000000000791b */ /* 0x01ffe20003800000 */
.L_x_7383:
[----:B------:R-:W-:Y:S05]  /*1b380*/  BSYNC B1 ;  /* 0x0000000000017941 */ /* 0x000fea0003800000 */
.L_x_7382:
        /* <DEDUP_REMOVED lines=8> */
.L_x_7384:
[----:B------:R-:W-:Y:S05]  /*1b410*/  BRA `(.L_x_7385) ;  /* 0xffffff7c00c07947 */ /* 0x000fea000383ffff */
.L_x_7185:
        /* <DEDUP_REMOVED lines=8> */
.L_x_7387:
[----:B------:R-:W-:Y:S05]  /*1b4a0*/  BSYNC B1 ;  /* 0x0000000000017941 */ /* 0x000fea0003800000 */
.L_x_7386:
        /* <DEDUP_REMOVED lines=8> */
.L_x_7388:
[----:B------:R-:W-:Y:S05]  /*1b530*/  BRA `(.L_x_7389) ;  /* 0xffffff7c00c07947 */ /* 0x000fea000383ffff */
.L_x_7188:
[----:B------:R-:W-:Y:S01]  /*1b540*/  BSSY B1, `(.L_x_7390) ;  /* 0x0000008000017945 */ /* 0x000fe20003800000 */
[----:B------:R-:W-:Y:S01]  /*1b550*/  IMAD.MOV.U32 R13, RZ, RZ, R4 ;  /* 0x000000ffff0d7224 */ /* 0x000fe200078e0004 */
[----:B------:R-:W-:Y:S01]  /*1b560*/  MOV R12, 0x3 ;  /* 0x00000003000c7802 */ /* 0x000fe20000000f00 */
[----:B0-----:R-:W-:Y:S02]  /*1b570*/  IMAD.MOV.U32 R11, RZ, RZ, 0x181f ;  /* 0x0000181fff0b7424 */ /* 0x001fe400078e00ff */
[----:B------:R-:W-:-:S07]  /*1b580*/  IMAD.MOV.U32 R15, RZ, RZ, -0x1 ;  /* 0xffffffffff0f7424 */ /* 0x000fce00078e00ff */
[----:B-1234-:R-:W-:Y:S05]  /*1b590*/  WARPSYNC.COLLECTIVE R15, `(.L_x_7391) ;  /* 0x000000000f087348 */ /* 0x01efea0003c00000 */
[----:B----4-:R0:W4:Y:S02]  /*1b5a0*/  SHFL.IDX P6, R14, R13, R12, R11 ;  /* 0x0000000c0d0e7389 */ /* 0x01012400000c000b */
[----:B01234-:R-:W-:Y:S01]  /*1b5b0*/  ENDCOLLECTIVE ;  /* 0x000000000000791b */ /* 0x01ffe20003800000 */
.L_x_7391:
[----:B------:R-:W-:Y:S05]  /*1b5c0*/  BSYNC B1 ;  /* 0x0000000000017941 */ /* 0x000fea0003800000 */
.L_x_7390:
        /* <DEDUP_REMOVED lines=8> */
.L_x_7392:
[----:B------:R-:W-:Y:S05]  /*1b650*/  BRA `(.L_x_7393) ;  /* 0xffffff7c00c07947 */ /* 0x000fea000383ffff */
.L_x_7205:
        /* <DEDUP_REMOVED lines=11> */
.L_x_7395:
[----:B------:R-:W-:Y:S05]  /*1b710*/  BSYNC B1 ;  /* 0x0000000000017941 */ /* 0x000fea0003800000 */
.L_x_7394:
[----:B------:R-:W-:Y:S05]  /*1b720*/  BRA `(.L_x_7396) ;  /* 0xffffff90002c7947 */ /* 0x000fea000383ffff */
.L_x_7207:
[----:B------:R-:W-:Y:S01]  /*1b730*/  BSSY B1, `(.L_x_7397) ;  /* 0x0000006000017945 */ /* 0x000fe20003800000 */
[----:B------:R-:W-:-:S07]  /*1b740*/  MOV R15, 0xffffffff ;  /* 0xffffffff000f7802 */ /* 0x000fce0000000f00 */
[----:B0-----:R-:W-:Y:S05]  /*1b750*/  WARPSYNC.COLLECTIVE R15, `(.L_x_7398) ;  /* 0x000000000f0c7348 */ /* 0x001fea0003c00000 */
[----:B------:R-:W-:Y:S02]  /*1b760*/  ELECT P6, UR62, PT ;  /* 0x00000000003e782f */ /* 0x000fe400038c0000 */
[----:B------:R-:W-:Y:S01]  /*1b770*/  MOV R14, UR62 ;  /* 0x0000003e000e7c02 */ /* 0x000fe20008000f00 */
[----:B0-----:R-:W-:Y:S10]  /*1b780*/  ENDCOLLECTIVE ;  /* 0x000000000000791b */ /* 0x001ff40003800000 */
.L_x_7398:
[----:B------:R-:W-:Y:S05]  /*1b790*/  BSYNC B1 ;  /* 0x0000000000017941 */ /* 0x000fea0003800000 */
.L_x_7397:
[----:B------:R-:W-:Y:S05]  /*1b7a0*/  BRA `(.L_x_7206) ;  /* 0xffffff9000247947 */ /* 0x000fea000383ffff */
.L_x_7209:
[----:B0-----:R0:W1:Y:S02]  /*1b7b0*/  SYNCS.PHASECHK.TRANS64.TRYWAIT P0, [R22+URZ+0x28820], R5 ;  /* 0x02882005160075a7 */ /* 0x001064000800017f */
[----:B-1----:R-:W-:Y:S05]  /*1b7c0*/  @!P0 NANOSLEEP.SYNCS 0x989680 ;  /* 0x009896800000895d */ /* 0x002fea0003900000 */
[----:B------:R-:W1:Y:S02]  /*1b7d0*/  @!P0 SYNCS.PHASECHK.TRANS64 P0, [R22+URZ+0x28820], R5 ;  /* 0x02882005160085a7 */ /* 0x000e64000800007f */
[----:B-1----:R-:W-:Y:S05]  /*1b7e0*/  @!P0 BRA `(.L_x_7209) ;  /* 0xfffffffc00f08947 */ /* 0x002fea000383ffff */
[----:B------:R-:W-:Y:S05]  /*1b7f0*/  BRA `(.L_x_7399) ;  /* 0xffffff9000347947 */ /* 0x000fea000383ffff */
.L_x_7213:
[----:B0-----:R0:W1:Y:S02]  /*1b800*/  SYNCS.PHASECHK.TRANS64.TRYWAIT P0, [R5+URZ+0x288a0], R6 ;  /* 0x0288a006050075a7 */ /* 0x001064000800017f */
[----:B-1----:R-:W-:Y:S05]  /*1b810*/  @!P0 NANOSLEEP.SYNCS 0x989680 ;  /* 0x009896800000895d */ /* 0x002fea0003900000 */
[----:B------:R-:W1:Y:S02]  /*1b820*/  @!P0 SYNCS.PHASECHK.TRANS64 P0, [R5+URZ+0x288a0], R6 ;  /* 0x0288a006050085a7 */ /* 0x000e64000800007f */
[----:B-1----:R-:W-:Y:S05]  /*1b830*/  @!P0 BRA `(.L_x_7213) ;  /* 0xfffffffc00f08947 */ /* 0x002fea000383ffff */
[----:B------:R-:W-:Y:S05]  /*1b840*/  BRA `(.L_x_7400) ;  /* 0xffffff90004c7947 */ /* 0x000fea000383ffff */
.L_x_7219:
[----:B-1----:R1:W2:Y:S02]  /*1b850*/  SYNCS.PHASECHK.TRANS64.TRYWAIT P0, [R5+URZ+0x288c0], R6 ;  /* 0x0288c006050075a7 */ /* 0x0022a4000800017f */
[----:B--2---:R-:W-:Y:S05]  /*1b860*/  @!P0 NANOSLEEP.SYNCS 0x989680 ;  /* 0x009896800000895d */ /* 0x004fea0003900000 */
[----:B------:R-:W2:Y:S02]  /*1b870*/  @!P0 SYNCS.PHASECHK.TRANS64 P0, [R5+URZ+0x288c0], R6 ;  /* 0x0288c006050085a7 */ /* 0x000ea4000800007f */
[----:B--2---:R-:W-:Y:S05]  /*1b880*/  @!P0 BRA `(.L_x_7219) ;  /* 0xfffffffc00f08947 */ /* 0x004fea000383ffff */
[----:B------:R-:W-:Y:S05]  /*1b890*/  BRA `(.L_x_7401) ;  /* 0xffffff94000c7947 */ /* 0x000fea000383ffff */
.L_x_7227:
[----:B-1----:R1:W2:Y:S02]  /*1b8a0*/  SYNCS.PHASECHK.TRANS64.TRYWAIT P1, [R8+URZ+0x288a0], R7 ;  /* 0x0288a007080075a7 */ /* 0x0022a4000802017f */
[----:B--2---:R-:W-:Y:S05]  /*1b8b0*/  @!P1 NANOSLEEP.SYNCS 0x989680 ;  /* 0x009896800000995d */ /* 0x004fea0003900000 */
[----:B------:R-:W2:Y:S02]  /*1b8c0*/  @!P1 SYNCS.PHASECHK.TRANS64 P1, [R8+URZ+0x288a0], R7 ;  /* 0x0288a007080095a7 */ /* 0x000ea4000802007f */
[----:B--2---:R-:W-:Y:S05]  /*1b8d0*/  @!P1 BRA `(.L_x_7227) ;  /* 0xfffffffc00f09947 */ /* 0x004fea000383ffff */
[----:B------:R-:W-:Y:S05]  /*1b8e0*/  BRA `(.L_x_7402) ;  /* 0xffffff9800087947 */ /* 0x000fea000383ffff */
.L_x_7233:
[----:B0-----:R0:W2:Y:S02]  /*1b8f0*/  SYNCS.PHASECHK.TRANS64.TRYWAIT P1, [R8+URZ+0x288c0], R7 ;  /* 0x0288c007080075a7 */ /* 0x0010a4000802017f */
[----:B--2---:R-:W-:Y:S05]  /*1b900*/  @!P1 NANOSLEEP.SYNCS 0x989680 ;  /* 0x009896800000995d */ /* 0x004fea0003900000 */
[----:B------:R-:W2:Y:S02]  /*1b910*/  @!P1 SYNCS.PHASECHK.TRANS64 P1, [R8+URZ+0x288c0], R7 ;  /* 0x0288c007080095a7 */ /* 0x000ea4000802007f */
[----:B--2---:R-:W-:Y:S05]  /*1b920*/  @!P1 BRA `(.L_x_7233) ;  /* 0xfffffffc00f09947 */ /* 0x004fea000383ffff */
[----:B------:R-:W-:Y:S05]  /*1b930*/  BRA `(.L_x_7403) ;  /* 0xffffff9800c07947 */ /* 0x000fea000383ffff */
.L_x_7247:
        /* <DEDUP_REMOVED lines=11> */
.L_x_7405:
[----:B------:R-:W-:Y:S05]  /*1b9f0*/  BSYNC B0 ;  /* 0x0000000000007941 */ /* 0x000fea0003800000 */
.L_x_7404:
[----:B------:R-:W-:Y:S05]  /*1ba00*/  BRA `(.L_x_7406) ;  /* 0xffffffa400807947 */ /* 0x000fea000383ffff */
.L_x_7250:
[----:B0-----:R0:W1:Y:S02]  /*1ba10*/  SYNCS.PHASECHK.TRANS64.TRYWAIT P0, [R7+URZ+0x28840], R2 ;  /* 0x02884002070075a7 */ /* 0x001064000800017f */
[----:B-1----:R-:W-:Y:S05]  /*1ba20*/  @!P0 NANOSLEEP.SYNCS 0x989680 ;  /* 0x009896800000895d */ /* 0x002fea0003900000 */
[----:B------:R-:W1:Y:S02]  /*1ba30*/  @!P0 SYNCS.PHASECHK.TRANS64 P0, [R7+URZ+0x28840], R2 ;  /* 0x02884002070085a7 */ /* 0x000e64000800007f */
[----:B-1----:R-:W-:Y:S05]  /*1ba40*/  @!P0 BRA `(.L_x_7250) ;  /* 0xfffffffc00f08947 */ /* 0x002fea000383ffff */
[----:B------:R-:W-:Y:S05]  /*1ba50*/  BRA `(.L_x_7407) ;  /* 0xffffffa400dc7947 */ /* 0x000fea000383ffff */
.L_x_7251:
        /* <DEDUP_REMOVED lines=8> */
.L_x_7409:
[----:B------:R-:W-:Y:S05]  /*1bae0*/  BSYNC B0 ;  /* 0x0000000000007941 */ /* 0x000fea0003800000 */
.L_x_7408:
        /* <DEDUP_REMOVED lines=9> */
.L_x_7410:
[----:B------:R-:W-:Y:S02]  /*1bb80*/  IMAD.MOV.U32 R13, RZ, RZ, R0 ;  /* 0x000000ffff0d7224 */ /* 0x000fe400078e0000 */
[----:B------:R-:W-:Y:S02]  /*1bb90*/  IMAD.MOV.U32 R12, RZ, RZ, 0x1 ;  /* 0x00000001ff0c7424 */ /* 0x000fe400078e00ff */
[----:B------:R-:W-:-:S07]  /*1bba0*/  IMAD.MOV.U32 R3, RZ, RZ, R14 ;  /* 0x000000ffff037224 */ /* 0x000fce00078e000e */
[----:B------:R-:W-:Y:S05]  /*1bbb0*/  WARPSYNC.COLLECTIVE R15, `(.L_x_7411) ;  /* 0x000000000f087348 */ /* 0x000fea0003c00000 */
[----:B------:R0:W1:Y:S02]  /*1bbc0*/  SHFL.IDX P6, R14, R13, R12, R11 ;  /* 0x0000000c0d0e7389 */ /* 0x00006400000c000b */
[----:B01----:R-:W-:Y:S01]  /*1bbd0*/  ENDCOLLECTIVE ;  /* 0x000000000000791b */ /* 0x003fe20003800000 */
.L_x_7411:
        /* <DEDUP_REMOVED lines=16> */
.L_x_7412:
[----:B------:R-:W-:Y:S01]  /*1bce0*/  @P0 IMAD R8, R5, 0x2, R22 ;  /* 0x0000000205080824 */ /* 0x000fe200078e0216 */
[----:B------:R-:W-:Y:S01]  /*1bcf0*/  MOV R13, R0 ;  /* 0x00000000000d7202 */ /* 0x000fe20000000f00 */
[----:B------:R-:W-:Y:S02]  /*1bd00*/  IMAD.MOV.U32 R12, RZ, RZ, 0x2 ;  /* 0x00000002ff0c7424 */ /* 0x000fe400078e00ff */
[----:B------:R-:W-:-:S07]  /*1bd10*/  IMAD.MOV.U32 R3, RZ, RZ, R14 ;  /* 0x000000ffff037224 */ /* 0x000fce00078e000e */
[----:B------:R-:W-:Y:S05]  /*1bd20*/  WARPSYNC.COLLECTIVE R15, `(.L_x_7413) ;  /* 0x000000000f087348 */ /* 0x000fea0003c00000 */
[----:B------:R0:W1:Y:S02]  /*1bd30*/  SHFL.IDX P6, R14, R13, R12, R11 ;  /* 0x0000000c0d0e7389 */ /* 0x00006400000c000b */
[----:B01----:R-:W-:Y:S01]  /*1bd40*/  ENDCOLLECTIVE ;  /* 0x000000000000791b */ /* 0x003fe20003800000 */
.L_x_7413:
        /* <DEDUP_REMOVED lines=16> */
.L_x_7414:
[----:B------:R-:W-:Y:S02]  /*1be50*/  @P0 IMAD R8, R5, 0x2, R22 ;  /* 0x0000000205080824 */ /* 0x000fe400078e0216 */
[----:B------:R-:W-:Y:S02]  /*1be60*/  IMAD.MOV.U32 R13, RZ, RZ, R0 ;  /* 0x000000ffff0d7224 */ /* 0x000fe400078e0000 */
[----:B------:R-:W-:Y:S02]  /*1be70*/  IMAD.MOV.U32 R12, RZ, RZ, 0x3 ;  /* 0x00000003ff0c7424 */ /* 0x000fe400078e00ff */
[----:B------:R-:W-:-:S07]  /*1be80*/  IMAD.MOV.U32 R3, RZ, RZ, R14 ;  /* 0x000000ffff037224 */ /* 0x000fce00078e000e */
[----:B------:R-:W-:Y:S05]  /*1be90*/  WARPSYNC.COLLECTIVE R15, `(.L_x_7415) ;  /* 0x000000000f087348 */ /* 0x000fea0003c00000 */
[----:B------:R0:W1:Y:S02]  /*1bea0*/  SHFL.IDX P6, R14, R13, R12, R11 ;  /* 0x0000000c0d0e7389 */ /* 0x00006400000c000b */
[----:B01----:R-:W-:Y:S01]  /*1beb0*/  ENDCOLLECTIVE ;  /* 0x000000000000791b */ /* 0x003fe20003800000 */
.L_x_7415:
        /* <DEDUP_REMOVED lines=16> */
.L_x_7416:
[----:B------:R-:W-:Y:S02]  /*1bfc0*/  @P0 IMAD R8, R5, 0x2, R22 ;  /* 0x0000000205080824 */ /* 0x000fe400078e0216 */
[----:B------:R-:W-:Y:S02]  /*1bfd0*/  IMAD.MOV.U32 R13, RZ, RZ, R0 ;  /* 0x000000ffff0d7224 */ /* 0x000fe400078e0000 */
[----:B------:R-:W-:Y:S02]  /*1bfe0*/  IMAD.MOV.U32 R12, RZ, RZ, 0x4 ;  /* 0x00000004ff0c7424 */ /* 0x000fe400078e00ff */
[----:B------:R-:W-:-:S07]  /*1bff0*/  IMAD.MOV.U32 R3, RZ, RZ, R14 ;  /* 0x000000ffff037224 */ /* 0x000fce00078e000e */
[----:B------:R-:W-:Y:S05]  /*1c000*/  WARPSYNC.COLLECTIVE R15, `(.L_x_7417) ;  /* 0x000000000f087348 */ /* 0x000fea0003c00000 */
[----:B------:R0:W1:Y:S02]  /*1c010*/  SHFL.IDX P6, R14, R13, R12, R11 ;  /* 0x0000000c0d0e7389 */ /* 0x00006400000c000b */
[----:B01----:R-:W-:Y:S01]  /*1c020*/  ENDCOLLECTIVE ;  /* 0x000000000000791b */ /* 0x003fe20003800000 */
.L_x_7417:
        /* <DEDUP_REMOVED lines=16> */
.L_x_7418:
[----:B------:R-:W-:Y:S02]  /*1c130*/  @P0 IMAD R8, R5, 0x2, R22 ;  /* 0x0000000205080824 */ /* 0x000fe400078e0216 */
[----:B------:R-:W-:Y:S02]  /*1c140*/  IMAD.MOV.U32 R13, RZ, RZ, R0 ;  /* 0x000000ffff0d7224 */ /* 0x000fe400078e0000 */
[----:B------:R-:W-:Y:S02]  /*1c150*/  IMAD.MOV.U32 R12, RZ, RZ, 0x5 ;  /* 0x00000005ff0c7424 */ /* 0x000fe400078e00ff */
[----:B------:R-:W-:-:S07]  /*1c160*/  IMAD.MOV.U32 R3, RZ, RZ, R14 ;  /* 0x000000ffff037224 */ /* 0x000fce00078e000e */
[----:B------:R-:W-:Y:S05]  /*1c170*/  WARPSYNC.COLLECTIVE R15, `(.L_x_7419) ;  /* 0x000000000f087348 */ /* 0x000fea0003c00000 */
[----:B------:R0:W1:Y:S02]  /*1c180*/  SHFL.IDX P6, R14, R13, R12, R11 ;  /* 0x0000000c0d0e7389 */ /* 0x00006400000c000b */
[----:B01----:R-:W-:Y:S01]  /*1c190*/  ENDCOLLECTIVE ;  /* 0x000000000000791b */ /* 0x003fe20003800000 */
.L_x_7419:
        /* <DEDUP_REMOVED lines=16> */
.L_x_7420:
[----:B------:R-:W-:Y:S02]  /*1c2a0*/  @P0 IMAD R8, R5, 0x2, R22 ;  /* 0x0000000205080824 */ /* 0x000fe400078e0216 */
[----:B------:R-:W-:Y:S02]  /*1c2b0*/  IMAD.MOV.U32 R13, RZ, RZ, R0 ;  /* 0x000000ffff0d7224 */ /* 0x000fe400078e0000 */
[----:B------:R-:W-:Y:S02]  /*1c2c0*/  IMAD.MOV.U32 R12, RZ, RZ, 0x6 ;  /* 0x00000006ff0c7424 */ /* 0x000fe400078e00ff */
[----:B------:R-:W-:-:S07]  /*1c2d0*/  IMAD.MOV.U32 R3, RZ, RZ, R14 ;  /* 0x000000ffff037224 */ /* 0x000fce00078e000e */
[----:B------:R-:W-:Y:S05]  /*1c2e0*/  WARPSYNC.COLLECTIVE R15, `(.L_x_7421) ;  /* 0x000000000f087348 */ /* 0x000fea0003c00000 */
[----:B------:R0:W1:Y:S02]  /*1c2f0*/  SHFL.IDX P6, R14, R13, R12, R11 ;  /* 0x0000000c0d0e7389 */ /* 0x00006400000c000b */
[----:B01----:R-:W-:Y:S01]  /*1c300*/  ENDCOLLECTIVE ;  /* 0x000000000000791b */ /* 0x003fe20003800000 */
.L_x_7421:
        /* <DEDUP_REMOVED lines=16> */
.L_x_7422:
[----:B------:R-:W-:Y:S02]  /*1c410*/  @P0 IMAD R8, R5, 0x2, R22 ;  /* 0x0000000205080824 */ /* 0x000fe400078e0216 */
[----:B------:R-:W-:Y:S01]  /*1c420*/  IMAD.MOV.U32 R13, RZ, RZ, R0 ;  /* 0x000000ffff0d7224 */ /* 0x000fe200078e0000 */
[----:B------:R-:W-:Y:S01]  /*1c430*/  MOV R12, 0x7 ;  /* 0x00000007000c7802 */ /* 0x000fe20000000f00 */
[----:B------:R-:W-:-:S07]  /*1c440*/  IMAD.MOV.U32 R3, RZ, RZ, R14 ;  /* 0x000000ffff037224 */ /* 0x000fce00078e000e */
[----:B------:R-:W-:Y:S05]  /*1c450*/  WARPSYNC.COLLECTIVE R15, `(.L_x_7423) ;  /* 0x000000000f087348 */ /* 0x000fea0003c00000 */
[----:B------:R0:W1:Y:S02]  /*1c460*/  SHFL.IDX P6, R14, R13, R12, R11 ;  /* 0x0000000c0d0e7389 */ /* 0x00006400000c000b */
[----:B01----:R-:W-:Y:S01]  /*1c470*/  ENDCOLLECTIVE ;  /* 0x000000000000791b */ /* 0x003fe20003800000 */
.L_x_7423:
        /* <DEDUP_REMOVED lines=10> */
.L_x_7424:
[----:B------:R-:W-:Y:S01]  /*1c520*/  @!PT LDS RZ, [RZ] ;  /* 0x00000000fffff984 */ /* 0x000fe20000000800 */
[----:B------:R-:W-:Y:S01]  /*1c530*/  @!PT LDS RZ, [RZ] ;  /* 0x00000000fffff984 */ /* 0x000fe20000000800 */
[----:B------:R-:W-:Y:S01]  /*1c540*/  @!PT LDS RZ, [RZ] ;  /* 0x00000000fffff984 */ /* 0x000fe20000000800 */
[----:B------:R-:W-:Y:S04]  /*1c550*/  @P0 LDGSTS.E.BYPASS.LTC128B.128 [R8+0x1b400], desc[UR38][R2.64], !P3 ;  /* 0x1b40000002080fae */ /* 0x000fe8000d901d66 */
[----:B------:R0:W-:Y:S02]  /*1c560*/  @P0 LDGSTS.E.BYPASS.LTC128B.128 [R8+0x1f400], desc[UR38][R2.64+0x80], !P2 ;  /* 0x1f40008002080fae */ /* 0x0001e4000d101d66 */
[----:B0-----:R-:W-:Y:S01]  /*1c570*/  IMAD.MOV.U32 R2, RZ, RZ, R14 ;  /* 0x000000ffff027224 */ /* 0x001fe200078e000e */
[----:B------:R-:W-:Y:S06]  /*1c580*/  BRA `(.L_x_7425) ;  /* 0xffffffa000c07947 */ /* 0x000fec000383ffff */
.L_x_7256:
        /* <DEDUP_REMOVED lines=9> */
.L_x_7426:
[C---:B------:R-:W-:Y:S01]  /*1c620*/  VIADD R7, R4.reuse, 0x10 ;  /* 0x0000001004077836 */ /* 0x040fe20000000000 */
[----:B------:R-:W-:Y:S01]  /*1c630*/  ISETP.GE.AND P3, PT, R4, R6, PT ;  /* 0x000000060400720c */ /* 0x000fe20003f66270 */
[----:B------:R-:W-:Y:S02]  /*1c640*/  IMAD.MOV.U32 R13, RZ, RZ, R0 ;  /* 0x000000ffff0d7224 */ /* 0x000fe400078e0000 */
[----:B------:R-:W-:-:S10]  /*1c650*/  IMAD.MOV.U32 R2, RZ, RZ, R14 ;  /* 0x000000ffff027224 */ /* 0x000fd400078e000e */
[----:B------:R-:W-:Y:S05]  /*1c660*/  WARPSYNC.COLLECTIVE R15, `(.L_x_7427) ;  /* 0x000000000f087348 */ /* 0x000fea0003c00000 */
[----:B------:R0:W1:Y:S02]  /*1c670*/  SHFL.IDX P6, R14, R13, R12, R11 ;  /* 0x0000000c0d0e7389 */ /* 0x00006400000c000b */
[----:B01----:R-:W-:Y:S01]  /*1c680*/  ENDCOLLECTIVE ;  /* 0x000000000000791b */ /* 0x003fe20003800000 */
.L_x_7427:
        /* <DEDUP_REMOVED lines=8> */
.L_x_7428:
[----:B------:R-:W-:Y:S01]  /*1c710*/  @!PT LDS RZ, [RZ] ;  /* 0x00000000fffff984 */ /* 0x000fe20000000800 */
[----:B------:R-:W-:Y:S01]  /*1c720*/  @!PT LDS RZ, [RZ] ;  /* 0x00000000fffff984 */ /* 0x000fe20000000800 */
[----:B------:R-:W-:Y:S01]  /*1c730*/  @!PT LDS RZ, [RZ] ;  /* 0x00000000fffff984 */ /* 0x000fe20000000800 */
[----:B------:R-:W-:Y:S04]  /*1c740*/  @!P3 LDGSTS.E.BYPASS.LTC128B.128 [R9+0x10400], desc[UR38][R2.64], !P0 ;  /* 0x104000000209bfae */ /* 0x000fe8000c101d66 */
[----:B------:R0:W-:Y:S01]  /*1c750*/  @!P3 LDGSTS.E.BYPASS.LTC128B.128 [R9+0x14400], desc[UR38][R2.64+0x80], !P1 ;  /* 0x144000800209bfae */ /* 0x0001e2000c901d66 */
[----:B------:R-:W-:Y:S01]  /*1c760*/  ISETP.GE.AND P3, PT, R7, R6, PT ;  /* 0x000000060700720c */ /* 0x000fe20003f66270 */
[----:B------:R-:W-:Y:S02]  /*1c770*/  IMAD.MOV.U32 R13, RZ, RZ, R0 ;  /* 0x000000ffff0d7224 */ /* 0x000fe400078e0000 */
[----:B0-----:R-:W-:-:S10]  /*1c780*/  IMAD.MOV.U32 R2, RZ, RZ, R14 ;  /* 0x000000ffff027224 */ /* 0x001fd400078e000e */
[----:B------:R-:W-:Y:S05]  /*1c790*/  WARPSYNC.COLLECTIVE R15, `(.L_x_7429) ;  /* 0x000000000f087348 */ /* 0x000fea0003c00000 */
[----:B------:R0:W1:Y:S02]  /*1c7a0*/  SHFL.IDX P6, R14, R13, R12, R11 ;  /* 0x0000000c0d0e7389 */ /* 0x00006400000c000b */
[----:B01----:R-:W-:Y:S01]  /*1c7b0*/  ENDCOLLECTIVE ;  /* 0x000000000000791b */ /* 0x003fe20003800000 */
.L_x_7429:
        /* <DEDUP_REMOVED lines=8> */
.L_x_7430:
[----:B------:R-:W-:Y:S02]  /*1c840*/  @!P3 IMAD.MOV.U32 R3, RZ, RZ, R7 ;  /* 0x000000ffff03b224 */ /* 0x000fe400078e0007 */
[----:B------:R-:W-:-:S03]  /*1c850*/  VIADD R7, R4, 0x20 ;  /* 0x0000002004077836 */ /* 0x000fc60000000000 */
[----:B------:R-:W-:Y:S01]  /*1c860*/  @!PT LDS RZ, [RZ] ;  /* 0x00000000fffff984 */ /* 0x000fe20000000800 */
[----:B------:R-:W-:Y:S01]  /*1c870*/  @!PT LDS RZ, [RZ] ;  /* 0x00000000fffff984 */ /* 0x000fe20000000800 */
[----:B------:R-:W-:Y:S01]  /*1c880*/  @!PT LDS RZ, [RZ] ;  /* 0x00000000fffff984 */ /* 0x000fe20000000800 */
[----:B------:R-:W-:Y:S04]  /*1c890*/  @!P3 LDGSTS.E.BYPASS.LTC128B.128 [R9+0x10c00], desc[UR38][R2.64], !P0 ;  /* 0x10c000000209bfae */ /* 0x000fe8000c101d66 */
[----:B------:R0:W-:Y:S01]  /*1c8a0*/  @!P3 LDGSTS.E.BYPASS.LTC128B.128 [R9+0x14c00], desc[UR38][R2.64+0x80], !P1 ;  /* 0x14c000800209bfae */ /* 0x0001e2000c901d66 */
[----:B------:R-:W-:Y:S01]  /*1c8b0*/  ISETP.GE.AND P3, PT, R7, R6, PT ;  /* 0x000000060700720c */ /* 0x000fe20003f66270 */
[----:B------:R-:W-:Y:S01]  /*1c8c0*/  IMAD.MOV.U32 R13, RZ, RZ, R0 ;  /* 0x000000ffff0d7224 */ /* 0x000fe200078e0000 */
[----:B0-----:R-:W-:-:S11]  /*1c8d0*/  MOV R2, R14 ;  /* 0x0000000e00027202 */ /* 0x001fd60000000f00 */
[----:B------:R-:W-:Y:S05]  /*1c8e0*/  WARPSYNC.COLLECTIVE R15, `(.L_x_7431) ;  /* 0x000000000f087348 */ /* 0x000fea0003c00000 */
[----:B------:R0:W1:Y:S02]  /*1c8f0*/  SHFL.IDX P6, R14, R13, R12, R11 ;  /* 0x0000000c0d0e7389 */ /* 0x00006400000c000b */
[----:B01----:R-:W-:Y:S01]  /*1c900*/  ENDCOLLECTIVE ;  /* 0x000000000000791b */ /* 0x003fe20003800000 */
.L_x_7431:
        /* <DEDUP_REMOVED lines=8> */
.L_x_7432:
        /* <DEDUP_REMOVED lines=13> */
.L_x_7433:
        /* <DEDUP_REMOVED lines=8> */
.L_x_7434:
[----:B------:R-:W-:Y:S01]  /*1cae0*/  @!P3 MOV R3, R7 ;  /* 0x000000070003b202 */ /* 0x000fe20000000f00 */
[----:B------:R-:W-:-:S04]  /*1caf0*/  VIADD R7, R4, 0x40 ;  /* 0x0000004004077836 */ /* 0x000fc80000000000 */
        /* <DEDUP_REMOVED lines=11> */
.L_x_7435:
        /* <DEDUP_REMOVED lines=8> */
.L_x_7436:
        /* <DEDUP_REMOVED lines=13> */
.L_x_7437:
        /* <DEDUP_REMOVED lines=8> */
.L_x_7438:
[----:B------:R-:W-:-:S05]  /*1cd80*/  @!P3 IMAD.MOV.U32 R3, RZ, RZ, R7 ;  /* 0x000000ffff03b224 */ /* 0x000fca00078e0007 */
[----:B------:R-:W-:Y:S01]  /*1cd90*/  @!PT LDS RZ, [RZ] ;  /* 0x00000000fffff984 */ /* 0x000fe20000000800 */
[----:B------:R-:W-:Y:S01]  /*1cda0*/  @!PT LDS RZ, [RZ] ;  /* 0x00000000fffff984 */ /* 0x000fe20000000800 */
[----:B------:R-:W-:Y:S01]  /*1cdb0*/  @!PT LDS RZ, [RZ] ;  /* 0x00000000fffff984 */ /* 0x000fe20000000800 */
[----:B------:R-:W-:Y:S04]  /*1cdc0*/  @!P3 LDGSTS.E.BYPASS.LTC128B.128 [R9+0x12c00], desc[UR38][R2.64], !P0 ;  /* 0x12c000000209bfae */ /* 0x000fe8000c101d66 */
[----:B------:R0:W-:Y:S01]  /*1cdd0*/  @!P3 LDGSTS.E.BYPASS.LTC128B.128 [R9+0x16c00], desc[UR38][R2.64+0x80], !P1 ;  /* 0x16c000800209bfae */ /* 0x0001e2000c901d66 */
[----:B------:R-:W-:Y:S02]  /*1cde0*/  IMAD.MOV.U32 R13, RZ, RZ, R0 ;  /* 0x000000ffff0d7224 */ /* 0x000fe400078e0000 */
[----:B0-----:R-:W-:Y:S02]  /*1cdf0*/  VIADD R3, R4, 0x60 ;  /* 0x0000006004037836 */ /* 0x001fe40000000000 */
[----:B------:R-:W-:-:S07]  /*1ce00*/  IMAD.MOV.U32 R2, RZ, RZ, R14 ;  /* 0x000000ffff027224 */ /* 0x000fce00078e000e */
[----:B------:R-:W-:Y:S05]  /*1ce10*/  WARPSYNC.COLLECTIVE R15, `(.L_x_7439) ;  /* 0x000000000f087348 */ /* 0x000fea0003c00000 */
[----:B------:R0:W1:Y:S02]  /*1ce20*/  SHFL.IDX P6, R14, R13, R12, R11 ;  /* 0x0000000c0d0e7389 */ /* 0x00006400000c000b */
[----:B01----:R-:W-:Y:S01]  /*1ce30*/  ENDCOLLECTIVE ;  /* 0x000000000000791b */ /* 0x003fe20003800000 */
.L_x_7439:
[----:B------:R-:W-:Y:S01]  /*1ce40*/  ISETP.GE.AND P3, PT, R3, R6, PT ;  /* 0x000000060300720c */ /* 0x000fe20003f66270 */
[----:B------:R-:W-:Y:S02]  /*1ce50*/  IMAD.MOV.U32 R13, RZ, RZ, R5 ;  /* 0x000000ffff0d7224 */ /* 0x000fe400078e0005 */
[----:B------:R-:W-:-:S10]  /*1ce60*/  IMAD.MOV.U32 R12, RZ, RZ, 0x7 ;  /* 0x00000007ff0c7424 */ /* 0x000fd400078e00ff */
[----:B------:R-:W-:-:S05]  /*1ce70*/  @!P3 LEA R14, P2, R31, R14, 0x1 ;  /* 0x0000000e1f0eb211 */ /* 0x000fca00078408ff */
[----:B------:R-:W-:Y:S02]  /*1ce80*/  @!P3 IMAD.X R7, RZ, RZ, R2, P2 ;  /* 0x000000ffff07b224 */ /* 0x000fe400010e0602 */
[----:B------:R-:W-:-:S07]  /*1ce90*/  @!P3 IMAD.MOV.U32 R2, RZ, RZ, R14 ;  /* 0x000000ffff02b224 */ /* 0x000fce00078e000e */
[----:B------:R-:W-:Y:S05]  /*1cea0*/  WARPSYNC.COLLECTIVE R15, `(.L_x_7440) ;  /* 0x000000000f087348 */ /* 0x000fea0003c00000 */
[----:B------:R0:W1:Y:S02]  /*1ceb0*/  SHFL.IDX P6, R14, R13, R12, R11 ;  /* 0x0000000c0d0e7389 */ /* 0x00006400000c000b */
[----:B01----:R-:W-:Y:S01]  /*1cec0*/  ENDCOLLECTIVE ;  /* 0x000000000000791b */ /* 0x003fe20003800000 */
.L_x_7440:
[----:B------:R-:W-:-:S05]  /*1ced0*/  @!P3 MOV R3, R7 ;  /* 0x000000070003b202 */ /* 0x000fca0000000f00 */
        /* <DEDUP_REMOVED lines=10> */
.L_x_7441:
[----:B------:R-:W-:Y:S05]  /*1cf80*/  BRA `(.L_x_7442) ;  /* 0xffffffa4002c7947 */ /* 0x000fea000383ffff */
.L_x_7261:
[----:B0-----:R0:W1:Y:S02]  /*1cf90*/  SYNCS.PHASECHK.TRANS64.TRYWAIT P0, [R22+URZ+0x28820], R3 ;  /* 0x02882003160075a7 */ /* 0x001064000800017f */
[----:B-1----:R-:W-:Y:S05]  /*1cfa0*/  @!P0 NANOSLEEP.SYNCS 0x989680 ;  /* 0x009896800000895d */ /* 0x002fea0003900000 */
[----:B------:R-:W1:Y:S02]  /*1cfb0*/  @!P0 SYNCS.PHASECHK.TRANS64 P0, [R22+URZ+0x28820], R3 ;  /* 0x02882003160085a7 */ /* 0x000e64000800007f */
[----:B-1----:R-:W-:Y:S05]  /*1cfc0*/  @!P0 BRA `(.L_x_7261) ;  /* 0xfffffffc00f08947 */ /* 0x002fea000383ffff */
[----:B------:R-:W-:Y:S05]  /*1cfd0*/  BRA `(.L_x_7443) ;  /* 0xffffffa4009c7947 */ /* 0x000fea000383ffff */
.L_x_7266:
[----:B0-----:R0:W1:Y:S02]  /*1cfe0*/  SYNCS.PHASECHK.TRANS64.TRYWAIT P0, [R6+URZ+0x28840], R3 ;  /* 0x02884003060075a7 */ /* 0x001064000800017f */
[----:B-1----:R-:W-:Y:S05]  /*1cff0*/  @!P0 NANOSLEEP.SYNCS 0x989680 ;  /* 0x009896800000895d */ /* 0x002fea0003900000 */
[----:B------:R-:W1:Y:S02]  /*1d000*/  @!P0 SYNCS.PHASECHK.TRANS64 P0, [R6+URZ+0x28840], R3 ;  /* 0x02884003060085a7 */ /* 0x000e64000800007f */
[----:B-1----:R-:W-:Y:S05]  /*1d010*/  @!P0 BRA `(.L_x_7266) ;  /* 0xfffffffc00f08947 */ /* 0x002fea000383ffff */
[----:B------:R-:W-:Y:S05]  /*1d020*/  BRA `(.L_x_7444) ;  /* 0xffffffa8006c7947 */ /* 0x000fea000383ffff */
.L_x_7267:
        /* <DEDUP_REMOVED lines=8> */
.L_x_7446:
[----:B------:R-:W-:Y:S05]  /*1d0b0*/  BSYNC B1 ;  /* 0x0000000000017941 */ /* 0x000fea0003800000 */
.L_x_7445:
[----:B------:R-:W-:Y:S01]  /*1d0c0*/  IMAD.MOV.U32 R13, RZ, RZ, R7 ;  /* 0x000000ffff0d7224 */ /* 0x000fe200078e0007 */
[----:B------:R-:W-:Y:S01]  /*1d0d0*/  MOV R11, 0x181f ;  /* 0x0000181f000b7802 */ /* 0x000fe20000000f00 */
[----:B------:R-:W-:Y:S02]  /*1d0e0*/  IMAD.MOV.U32 R12, RZ, RZ, RZ ;  /* 0x000000ffff0c7224 */ /* 0x000fe400078e00ff */
[----:B------:R-:W-:Y:S02]  /*1d0f0*/  IMAD.MOV.U32 R15, RZ, RZ, -0x1 ;  /* 0xffffffffff0f7424 */ /* 0x000fe400078e00ff */
[----:B------:R-:W-:Y:S02]  /*1d100*/  IMAD.MOV.U32 R3, RZ, RZ, R14 ;  /* 0x000000ffff037224 */ /* 0x000fe400078e000e */
[----:B------:R-:W-:-:S07]  /*1d110*/  IMAD.SHL.U32 R5, R31, 0x2, RZ ;  /* 0x000000021f057824 */ /* 0x000fce00078e00ff */
[----:B------:R-:W-:Y:S05]  /*1d120*/  WARPSYNC.COLLECTIVE R15, `(.L_x_7447) ;  /* 0x000000000f087348 */ /* 0x000fea0003c00000 */
[----:B------:R0:W1:Y:S02]  /*1d130*/  SHFL.IDX P6, R14, R13, R12, R11 ;  /* 0x0000000c0d0e7389 */ /* 0x00006400000c000b */
[----:B01----:R-:W-:Y:S01]  /*1d140*/  ENDCOLLECTIVE ;  /* 0x000000000000791b */ /* 0x003fe20003800000 */
.L_x_7447:
[----:B------:R-:W-:Y:S02]  /*1d150*/  IMAD R8, R8, 0x2, R22 ;  /* 0x0000000208087824 */ /* 0x000fe400078e0216 */
[----:B------:R-:W-:Y:S02]  /*1d160*/  IMAD.MOV.U32 R13, RZ, RZ, R9 ;  /* 0x000000ffff0d7224 */ /* 0x000fe400078e0009 */
[----:B------:R-:W-:Y:S02]  /*1d170*/  IMAD.MOV.U32 R12, RZ, RZ, 0x1 ;  /* 0x00000001ff0c7424 */ /* 0x000fe400078e00ff */
[----:B------:R-:W-:-:S07]  /*1d180*/  IMAD.MOV.U32 R2, RZ, RZ, R14 ;  /* 0x000000ffff027224 */ /* 0x000fce00078e000e */
[----:B------:R-:W-:Y:S05]  /*1d190*/  WARPSYNC.COLLECTIVE R15, `(.L_x_7448) ;  /* 0x000000000f087348 */ /* 0x000fea0003c00000 */
[----:B------:R0:W1:Y:S02]  /*1d1a0*/  SHFL.IDX P6, R14, R13, R12, R11 ;  /* 0x0000000c0d0e7389 */ /* 0x00006400000c000b */
[----:B01----:R-:W-:Y:S01]  /*1d1b0*/  ENDCOLLECTIVE ;  /* 0x000000000000791b */ /* 0x003fe20003800000 */
.L_x_7448:
        /* <DEDUP_REMOVED lines=12> */
.L_x_7449:
[----:B------:R-:W-:Y:S01]  /*1d280*/  MOV R13, R9 ;  /* 0x00000009000d7202 */ /* 0x000fe20000000f00 */
[----:B------:R-:W-:Y:S02]  /*1d290*/  IMAD.MOV.U32 R12, RZ, RZ, 0x2 ;  /* 0x00000002ff0c7424 */ /* 0x000fe400078e00ff */
[----:B------:R-:W-:-:S07]  /*1d2a0*/  IMAD.MOV.U32 R2, RZ, RZ, R14 ;  /* 0x000000ffff027224 */ /* 0x000fce00078e000e */
[----:B------:R-:W-:Y:S05]  /*1d2b0*/  WARPSYNC.COLLECTIVE R15, `(.L_x_7450) ;  /* 0x000000000f087348 */ /* 0x000fea0003c00000 */
[----:B------:R0:W1:Y:S02]  /*1d2c0*/  SHFL.IDX P6, R14, R13, R12, R11 ;  /* 0x0000000c0d0e7389 */ /* 0x00006400000c000b */
[----:B01----:R-:W-:Y:S01]  /*1d2d0*/  ENDCOLLECTIVE ;  /* 0x000000000000791b */ /* 0x003fe20003800000 */
.L_x_7450:
        /* <DEDUP_REMOVED lines=12> */
.L_x_7451:
[----:B------:R-:W-:Y:S02]  /*1d3a0*/  IMAD.MOV.U32 R13, RZ, RZ, R9 ;  /* 0x000000ffff0d7224 */ /* 0x000fe400078e0009 */
[----:B------:R-:W-:Y:S02]  /*1d3b0*/  IMAD.MOV.U32 R12, RZ, RZ, 0x3 ;  /* 0x00000003ff0c7424 */ /* 0x000fe400078e00ff */
[----:B------:R-:W-:-:S07]  /*1d3c0*/  IMAD.MOV.U32 R2, RZ, RZ, R14 ;  /* 0x000000ffff027224 */ /* 0x000fce00078e000e */
[----:B------:R-:W-:Y:S05]  /*1d3d0*/  WARPSYNC.COLLECTIVE R15, `(.L_x_7452) ;  /* 0x000000000f087348 */ /* 0x000fea0003c00000 */
[----:B------:R0:W1:Y:S02]  /*1d3e0*/  SHFL.IDX P6, R14, R13, R12, R11 ;  /* 0x0000000c0d0e7389 */ /* 0x00006400000c000b */
[----:B01----:R-:W-:Y:S01]  /*1d3f0*/  ENDCOLLECTIVE ;  /* 0x000000000000791b */ /* 0x003fe20003800000 */
.L_x_7452:
        /* <DEDUP_REMOVED lines=12> */
.L_x_7453:
[----:B------:R-:W-:Y:S01]  /*1d4c0*/  MOV R13, R9 ;  /* 0x00000009000d7202 */ /* 0x000fe20000000f00 */
[----:B------:R-:W-:Y:S02]  /*1d4d0*/  IMAD.MOV.U32 R12, RZ, RZ, 0x4 ;  /* 0x00000004ff0c7424 */ /* 0x000fe400078e00ff */
[----:B------:R-:W-:-:S07]  /*1d4e0*/  IMAD.MOV.U32 R2, RZ, RZ, R14 ;  /* 0x000000ffff027224 */ /* 0x000fce00078e000e */
[----:B------:R-:W-:Y:S05]  /*1d4f0*/  WARPSYNC.COLLECTIVE R15, `(.L_x_7454) ;  /* 0x000000000f087348 */ /* 0x000fea0003c00000 */
[----:B------:R0:W1:Y:S02]  /*1d500*/  SHFL.IDX P6, R14, R13, R12, R11 ;  /* 0x0000000c0d0e7389 */ /* 0x00006400000c000b */
[----:B01----:R-:W-:Y:S01]  /*1d510*/  ENDCOLLECTIVE ;  /* 0x000000000000791b */ /* 0x003fe20003800000 */
.L_x_7454:
        /* <DEDUP_REMOVED lines=12> */
.L_x_7455:
[----:B------:R-:W-:Y:S02]  /*1d5e0*/  IMAD.MOV.U32 R13, RZ, RZ, R9 ;  /* 0x000000ffff0d7224 */ /* 0x000fe400078e0009 */
[----:B------:R-:W-:Y:S02]  /*1d5f0*/  IMAD.MOV.U32 R12, RZ, RZ, 0x5 ;  /* 0x00000005ff0c7424 */ /* 0x000fe400078e00ff */
[----:B------:R-:W-:-:S07]  /*1d600*/  IMAD.MOV.U32 R2, RZ, RZ, R14 ;  /* 0x000000ffff027224 */ /* 0x000fce00078e000e */
[----:B------:R-:W-:Y:S05]  /*1d610*/  WARPSYNC.COLLECTIVE R15, `(.L_x_7456) ;  /* 0x000000000f087348 */ /* 0x000fea0003c00000 */
[----:B------:R0:W1:Y:S02]  /*1d620*/  SHFL.IDX P6, R14, R13, R12, R11 ;  /* 0x0000000c0d0e7389 */ /* 0x00006400000c000b */
[----:B01----:R-:W-:Y:S01]  /*1d630*/  ENDCOLLECTIVE ;  /* 0x000000000000791b */ /* 0x003fe20003800000 */
.L_x_7456:
        /* <DEDUP_REMOVED lines=12> */
.L_x_7457:
[----:B------:R-:W-:Y:S01]  /*1d700*/  MOV R13, R9 ;  /* 0x00000009000d7202 */ /* 0x000fe20000000f00 */
[----:B------:R-:W-:Y:S02]  /*1d710*/  IMAD.MOV.U32 R12, RZ, RZ, 0x6 ;  /* 0x00000006ff0c7424 */ /* 0x000fe400078e00ff */
[----:B------:R-:W-:-:S07]  /*1d720*/  IMAD.MOV.U32 R2, RZ, RZ, R14 ;  /* 0x000000ffff027224 */ /* 0x000fce00078e000e */
[----:B------:R-:W-:Y:S05]  /*1d730*/  WARPSYNC.COLLECTIVE R15, `(.L_x_7458) ;  /* 0x000000000f087348 */ /* 0x000fea0003c00000 */
[----:B------:R0:W1:Y:S02]  /*1d740*/  SHFL.IDX P6, R14, R13, R12, R11 ;  /* 0x0000000c0d0e7389 */ /* 0x00006400000c000b */
[----:B01----:R-:W-:Y:S01]  /*1d750*/  ENDCOLLECTIVE ;  /* 0x000000000000791b */ /* 0x003fe20003800000 */
.L_x_7458:
        /* <DEDUP_REMOVED lines=12> */
.L_x_7459:
[----:B------:R-:W-:Y:S02]  /*1d820*/  IMAD.MOV.U32 R13, RZ, RZ, R9 ;  /* 0x000000ffff0d7224 */ /* 0x000fe400078e0009 */
[----:B------:R-:W-:Y:S02]  /*1d830*/  IMAD.MOV.U32 R12, RZ, RZ, 0x7 ;  /* 0x00000007ff0c7424 */ /* 0x000fe400078e00ff */
[----:B------:R-:W-:-:S07]  /*1d840*/  IMAD.MOV.U32 R2, RZ, RZ, R14 ;  /* 0x000000ffff027224 */ /* 0x000fce00078e000e */
[----:B------:R-:W-:Y:S05]  /*1d850*/  WARPSYNC.COLLECTIVE R15, `(.L_x_7460) ;  /* 0x000000000f087348 */ /* 0x000fea0003c00000 */
[----:B------:R0:W1:Y:S02]  /*1d860*/  SHFL.IDX P6, R14, R13, R12, R11 ;  /* 0x0000000c0d0e7389 */ /* 0x00006400000c000b */
[----:B01----:R-:W-:Y:S01]  /*1d870*/  ENDCOLLECTIVE ;  /* 0x000000000000791b */ /* 0x003fe20003800000 */
.L_x_7460:
        /* <DEDUP_REMOVED lines=12> */
.L_x_7461:
[----:B------:R-:W-:Y:S01]  /*1d940*/  IMAD.MOV.U32 R2, RZ, RZ, R14 ;  /* 0x000000ffff027224 */ /* 0x000fe200078e000e */
[----:B------:R-:W-:Y:S06]  /*1d950*/  BRA `(.L_x_7462) ;  /* 0xffffffa400407947 */ /* 0x000fec000383ffff */
.L_x_7272:
[----:B-1----:R1:W2:Y:S02]  /*1d960*/  SYNCS.PHASECHK.TRANS64.TRYWAIT P0, [R6+URZ+0x28860], R2 ;  /* 0x02886002060075a7 */ /* 0x0022a4000800017f */
[----:B--2---:R-:W-:Y:S05]  /*1d970*/  @!P0 NANOSLEEP.SYNCS 0x989680 ;  /* 0x009896800000895d */ /* 0x004fea0003900000 */
[----:B------:R-:W2:Y:S02]  /*1d980*/  @!P0 SYNCS.PHASECHK.TRANS64 P0, [R6+URZ+0x28860], R2 ;  /* 0x02886002060085a7 */ /* 0x000ea4000800007f */
[----:B--2---:R-:W-:Y:S05]  /*1d990*/  @!P0 BRA `(.L_x_7272) ;  /* 0xfffffffc00f08947 */ /* 0x004fea000383ffff */
[----:B------:R-:W-:Y:S05]  /*1d9a0*/  BRA `(.L_x_7463) ;  /* 0xffffffa4009c7947 */ /* 0x000fea000383ffff */
.L_x_7273:
[----:B------:R-:W-:Y:S01]  /*1d9b0*/  BSSY B1, `(.L_x_7464) ;  /* 0x0000008000017945 */ /* 0x000fe20003800000 */
[----:B------:R-:W-:Y:S01]  /*1d9c0*/  IMAD.MOV.U32 R13, RZ, RZ, R24 ;  /* 0x000000ffff0d7224 */ /* 0x000fe200078e0018 */
[----:B------:R-:W-:Y:S01]  /*1d9d0*/  MOV R12, RZ ;  /* 0x000000ff000c7202 */ /* 0x000fe20000000f00 */
[----:B------:R-:W-:Y:S02]  /*1d9e0*/  IMAD.MOV.U32 R11, RZ, RZ, 0x181f ;  /* 0x0000181fff0b7424 */ /* 0x000fe400078e00ff */
[----:B------:R-:W-:-:S07]  /*1d9f0*/  IMAD.MOV.U32 R15, RZ, RZ, -0x1 ;  /* 0xffffffffff0f7424 */ /* 0x000fce00078e00ff */
[----:B-1----:R-:W-:Y:S05]  /*1da00*/  WARPSYNC.COLLECTIVE R15, `(.L_x_7465) ;  /* 0x000000000f087348 */ /* 0x002fea0003c00000 */
[----:B------:R0:W2:Y:S02]  /*1da10*/  SHFL.IDX P6, R14, R13, R12, R11 ;  /* 0x0000000c0d0e7389 */ /* 0x0000a400000c000b */
[----:B012---:R-:W-:Y:S01]  /*1da20*/  ENDCOLLECTIVE ;  /* 0x000000000000791b */ /* 0x007fe20003800000 */
.L_x_7465:
[----:B------:R-:W-:Y:S05]  /*1da30*/  BSYNC B1 ;  /* 0x0000000000017941 */ /* 0x000fea0003800000 */
.L_x_7464:
        /* <DEDUP_REMOVED lines=9> */
.L_x_7466:
[----:B------:R-:W-:Y:S01]  /*1dad0*/  IMAD.MOV.U32 R13, RZ, RZ, R24 ;  /* 0x000000ffff0d7224 */ /* 0x000fe200078e0018 */
[----:B------:R-:W-:Y:S01]  /*1dae0*/  MOV R12, 0x1 ;  /* 0x00000001000c7802 */ /* 0x000fe20000000f00 */
[----:B------:R-:W-:-:S07]  /*1daf0*/  IMAD.MOV.U32 R2, RZ, RZ, R14 ;  /* 0x000000ffff027224 */ /* 0x000fce00078e000e */
[----:B------:R-:W-:Y:S05]  /*1db00*/  WARPSYNC.COLLECTIVE R15, `(.L_x_7467) ;  /* 0x000000000f087348 */ /* 0x000fea0003c00000 */
[----:B------:R0:W1:Y:S02]  /*1db10*/  SHFL.IDX P6, R14, R13, R12, R11 ;  /* 0x0000000c0d0e7389 */ /* 0x00006400000c000b */
[----:B01----:R-:W-:Y:S01]  /*1db20*/  ENDCOLLECTIVE ;  /* 0x000000000000791b */ /* 0x003fe20003800000 */
.L_x_7467:
        /* <DEDUP_REMOVED lines=14> */
.L_x_7468:
[----:B------:R-:W-:Y:S02]  /*1dc10*/  IMAD.MOV.U32 R13, RZ, RZ, R24 ;  /* 0x000000ffff0d7224 */ /* 0x000fe400078e0018 */
[----:B------:R-:W-:Y:S02]  /*1dc20*/  IMAD.MOV.U32 R12, RZ, RZ, 0x2 ;  /* 0x00000002ff0c7424 */ /* 0x000fe400078e00ff */
[----:B------:R-:W-:-:S07]  /*1dc30*/  IMAD.MOV.U32 R2, RZ, RZ, R14 ;  /* 0x000000ffff027224 */ /* 0x000fce00078e000e */
[----:B------:R-:W-:Y:S05]  /*1dc40*/  WARPSYNC.COLLECTIVE R15, `(.L_x_7469) ;  /* 0x000000000f087348 */ /* 0x000fea0003c00000 */
[----:B------:R0:W1:Y:S02]  /*1dc50*/  SHFL.IDX P6, R14, R13, R12, R11 ;  /* 0x0000000c0d0e7389 */ /* 0x00006400000c000b */
[----:B01----:R-:W-:Y:S01]  /*1dc60*/  ENDCOLLECTIVE ;  /* 0x000000000000791b */ /* 0x003fe20003800000 */
.L_x_7469:
        /* <DEDUP_REMOVED lines=14> */
.L_x_7470:
[----:B------:R-:W-:Y:S01]  /*1dd50*/  IMAD.MOV.U32 R13, RZ, RZ, R24 ;  /* 0x000000ffff0d7224 */ /* 0x000fe200078e0018 */
[----:B------:R-:W-:Y:S01]  /*1dd60*/  MOV R12, 0x3 ;  /* 0x00000003000c7802 */ /* 0x000fe20000000f00 */
[----:B------:R-:W-:-:S07]  /*1dd70*/  IMAD.MOV.U32 R2, RZ, RZ, R14 ;  /* 0x000000ffff027224 */ /* 0x000fce00078e000e */
[----:B------:R-:W-:Y:S05]  /*1dd80*/  WARPSYNC.COLLECTIVE R15, `(.L_x_7471) ;  /* 0x000000000f087348 */ /* 0x000fea0003c00000 */
[----:B------:R0:W1:Y:S02]  /*1dd90*/  SHFL.IDX P6, R14, R13, R12, R11 ;  /* 0x0000000c0d0e7389 */ /* 0x00006400000c000b */
[----:B01----:R-:W-:Y:S01]  /*1dda0*/  ENDCOLLECTIVE ;  /* 0x000000000000791b */ /* 0x003fe20003800000 */
.L_x_7471:
        /* <DEDUP_REMOVED lines=14> */
.L_x_7472:
[----:B------:R-:W-:Y:S02]  /*1de90*/  IMAD.MOV.U32 R13, RZ, RZ, R24 ;  /* 0x000000ffff0d7224 */ /* 0x000fe400078e0018 */
[----:B------:R-:W-:Y:S02]  /*1dea0*/  IMAD.MOV.U32 R12, RZ, RZ, 0x4 ;  /* 0x00000004ff0c7424 */ /* 0x000fe400078e00ff */
[----:B------:R-:W-:-:S07]  /*1deb0*/  IMAD.MOV.U32 R2, RZ, RZ, R14 ;  /* 0x000000ffff027224 */ /* 0x000fce00078e000e */
[----:B------:R-:W-:Y:S05]  /*1dec0*/  WARPSYNC.COLLECTIVE R15, `(.L_x_7473) ;  /* 0x000000000f087348 */ /* 0x000fea0003c00000 */
[----:B------:R0:W1:Y:S02]  /*1ded0*/  SHFL.IDX P6, R14, R13, R12, R11 ;  /* 0x0000000c0d0e7389 */ /* 0x00006400000c000b */
[----:B01----:R-:W-:Y:S01]  /*1dee0*/  ENDCOLLECTIVE ;  /* 0x000000000000791b */ /* 0x003fe20003800000 */
.L_x_7473:
        /* <DEDUP_REMOVED lines=14> */
.L_x_7474:
[----:B------:R-:W-:Y:S01]  /*1dfd0*/  IMAD.MOV.U32 R13, RZ, RZ, R24 ;  /* 0x000000ffff0d7224 */ /* 0x000fe200078e0018 */
[----:B------:R-:W-:Y:S01]  /*1dfe0*/  MOV R12, 0x5 ;  /* 0x00000005000c7802 */ /* 0x000fe20000000f00 */
[----:B------:R-:W-:-:S07]  /*1dff0*/  IMAD.MOV.U32 R2, RZ, RZ, R14 ;  /* 0x000000ffff027224 */ /* 0x000fce00078e000e */
[----:B------:R-:W-:Y:S05]  /*1e000*/  WARPSYNC.COLLECTIVE R15, `(.L_x_7475) ;  /* 0x000000000f087348 */ /* 0x000fea0003c00000 */
[----:B------:R0:W1:Y:S02]  /*1e010*/  SHFL.IDX P6, R14, R13, R12, R11 ;  /* 0x0000000c0d0e7389 */ /* 0x00006400000c000b */
[----:B01----:R-:W-:Y:S01]  /*1e020*/  ENDCOLLECTIVE ;  /* 0x000000000000791b */ /* 0x003fe20003800000 */
.L_x_7475:
        /* <DEDUP_REMOVED lines=14> */
.L_x_7476:
[----:B------:R-:W-:Y:S02]  /*1e110*/  IMAD.MOV.U32 R13, RZ, RZ, R24 ;  /* 0x000000ffff0d7224 */ /* 0x000fe400078e0018 */
[----:B------:R-:W-:Y:S02]  /*1e120*/  IMAD.MOV.U32 R12, RZ, RZ, 0x6 ;  /* 0x00000006ff0c7424 */ /* 0x000fe400078e00ff */
[----:B------:R-:W-:-:S07]  /*1e130*/  IMAD.MOV.U32 R2, RZ, RZ, R14 ;  /* 0x000000ffff027224 */ /* 0x000fce00078e000e */
[----:B------:R-:W-:Y:S05]  /*1e140*/  WARPSYNC.COLLECTIVE R15, `(.L_x_7477) ;  /* 0x000000000f087348 */ /* 0x000fea0003c00000 */
[----:B------:R0:W1:Y:S02]  /*1e150*/  SHFL.IDX P6, R14, R13, R12, R11 ;  /* 0x0000000c0d0e7389 */ /* 0x00006400000c000b */
[----:B01----:R-:W-:Y:S01]  /*1e160*/  ENDCOLLECTIVE ;  /* 0x000000000000791b */ /* 0x003fe20003800000 */
.L_x_7477:
        /* <DEDUP_REMOVED lines=14> */
.L_x_7478:
[----:B------:R-:W-:Y:S01]  /*1e250*/  IMAD.MOV.U32 R13, RZ, RZ, R24 ;  /* 0x000000ffff0d7224 */ /* 0x000fe200078e0018 */
[----:B------:R-:W-:Y:S01]  /*1e260*/  MOV R12, 0x7 ;  /* 0x00000007000c7802 */ /* 0x000fe20000000f00 */
[----:B------:R-:W-:-:S07]  /*1e270*/  IMAD.MOV.U32 R2, RZ, RZ, R14 ;  /* 0x000000ffff027224 */ /* 0x000fce00078e000e */
[----:B------:R-:W-:Y:S05]  /*1e280*/  WARPSYNC.COLLECTIVE R15, `(.L_x_7479) ;  /* 0x000000000f087348 */ /* 0x000fea0003c00000 */
[----:B------:R0:W1:Y:S02]  /*1e290*/  SHFL.IDX P6, R14, R13, R12, R11 ;  /* 0x0000000c0d0e7389 */ /* 0x00006400000c000b */
[----:B01----:R-:W-:Y:S01]  /*1e2a0*/  ENDCOLLECTIVE ;  /* 0x000000000000791b */ /* 0x003fe20003800000 */
.L_x_7479:
        /* <DEDUP_REMOVED lines=13> */
.L_x_7480:
[----:B------:R-:W-:Y:S01]  /*1e380*/  @!PT LDS RZ, [RZ] ;  /* 0x00000000fffff984 */ /* 0x000fe20000000800 */
[----:B------:R-:W-:Y:S01]  /*1e390*/  @!PT LDS RZ, [RZ] ;  /* 0x00000000fffff984 */ /* 0x000fe20000000800 */
[----:B------:R-:W-:Y:S01]  /*1e3a0*/  @!PT LDS RZ, [RZ] ;  /* 0x00000000fffff984 */ /* 0x000fe20000000800 */
[----:B------:R0:W-:Y:S01]  /*1e3b0*/  LDGSTS.E.BYPASS.LTC128B.128 [R7+0x7400], desc[UR38][R2.64+0x80], !P0 ;  /* 0x0740008002077fae */ /* 0x0001e2000c101d66 */
[----:B------:R-:W-:Y:S05]  /*1e3c0*/  BRA `(.L_x_7481) ;  /* 0xffffffa000247947 */ /* 0x000fea000383ffff */
.L_x_7281:
[----:B0-----:R0:W1:Y:S02]  /*1e3d0*/  SYNCS.PHASECHK.TRANS64.TRYWAIT P0, [R0+URZ+0x28860], R3 ;  /* 0x02886003000075a7 */ /* 0x001064000800017f */
[----:B-1----:R-:W-:Y:S05]  /*1e3e0*/  @!P0 NANOSLEEP.SYNCS 0x989680 ;  /* 0x009896800000895d */ /* 0x002fea0003900000 */
[----:B------:R-:W1:Y:S02]  /*1e3f0*/  @!P0 SYNCS.PHASECHK.TRANS64 P0, [R0+URZ+0x28860], R3 ;  /* 0x02886003000085a7 */ /* 0x000e64000800007f */
[----:B-1----:R-:W-:Y:S05]  /*1e400*/  @!P0 BRA `(.L_x_7281) ;  /* 0xfffffffc00f08947 */ /* 0x002fea000383ffff */
[----:B------:R-:W-:Y:S05]  /*1e410*/  BRA `(.L_x_7482) ;  /* 0xffffffa400407947 */ /* 0x000fea000383ffff */
.L_x_7282:
        /* <DEDUP_REMOVED lines=8> */
.L_x_7484:
[----:B------:R-:W-:Y:S05]  /*1e4a0*/  BSYNC B0 ;  /* 0x0000000000007941 */ /* 0x000fea0003800000 */
.L_x_7483:
[----:B------:R-:W-:Y:S01]  /*1e4b0*/  IMAD.MOV.U32 R13, RZ, RZ, R23 ;  /* 0x000000ffff0d7224 */ /* 0x000fe200078e0017 */
[----:B------:R-:W-:Y:S01]  /*1e4c0*/  SHF.L.U32 R5, R31, 0x1, RZ ;  /* 0x000000011f057819 */ /* 0x000fe200000006ff */
        /* <DEDUP_REMOVED lines=8> */
.L_x_7485:
[----:B------:R-:W-:Y:S02]  /*1e550*/  ULDC UR4, c[0x0][0x2f4] ;  /* 0x0000bd0000047ab9 */ /* 0x000fe40000000800 */
[----:B------:R-:W-:Y:S02]  /*1e560*/  ISETP.GE.AND P1, PT, R31, UR4, PT ;  /* 0x000000041f007c0c */ /* 0x000fe4000bf26270 */
[----:B------:R-:W-:Y:S02]  /*1e570*/  ISETP.GE.AND P0, PT, R30, UR4, PT ;  /* 0x000000041e007c0c */ /* 0x000fe4000bf06270 */
[C---:B------:R-:W-:Y:S02]  /*1e580*/  ISETP.LT.OR P3, PT, R6.reuse, 0x1, P1 ;  /* 0x000000010600780c */ /* 0x040fe40000f61670 */
[----:B------:R-:W-:Y:S01]  /*1e590*/  ISETP.LT.OR P4, PT, R6, 0x1, P0 ;  /* 0x000000010600780c */ /* 0x000fe20000781670 */
[----:B------:R-:W-:Y:S02]  /*1e5a0*/  IMAD.MOV.U32 R13, RZ, RZ, R24 ;  /* 0x000000ffff0d7224 */ /* 0x000fe400078e0018 */
[----:B------:R-:W-:Y:S01]  /*1e5b0*/  IMAD.MOV.U32 R12, RZ, RZ, 0x1 ;  /* 0x00000001ff0c7424 */ /* 0x000fe200078e00ff */
[----:B------:R-:W-:-:S13]  /*1e5c0*/  IADD3 R2, P2, R14, R5, RZ ;  /* 0x000000050e027210 */ /* 0x000fda0007f5e0ff */
[----:B------:R-:W-:Y:S05]  /*1e5d0*/  WARPSYNC.COLLECTIVE R15, `(.L_x_7486) ;  /* 0x000000000f087348 */ /* 0x000fea0003c00000 */
[----:B------:R0:W1:Y:S02]  /*1e5e0*/  SHFL.IDX P6, R14, R13, R12, R11 ;  /* 0x0000000c0d0e7389 */ /* 0x00006400000c000b */
[----:B01----:R-:W-:Y:S01]  /*1e5f0*/  ENDCOLLECTIVE ;  /* 0x000000000000791b */ /* 0x003fe20003800000 */
.L_x_7486:
        /* <DEDUP_REMOVED lines=13> */
.L_x_7487:
[----:B------:R-:W-:Y:S02]  /*1e6d0*/  IMAD.MOV.U32 R13, RZ, RZ, R24 ;  /* 0x000000ffff0d7224 */ /* 0x000fe400078e0018 */
[----:B------:R-:W-:Y:S02]  /*1e6e0*/  IMAD.MOV.U32 R12, RZ, RZ, 0x2 ;  /* 0x00000002ff0c7424 */ /* 0x000fe400078e00ff */
[----:B------:R-:W-:-:S07]  /*1e6f0*/  IMAD.MOV.U32 R10, RZ, RZ, R14 ;  /* 0x000000ffff0a7224 */ /* 0x000fce00078e000e */
[----:B------:R-:W-:Y:S05]  /*1e700*/  WARPSYNC.COLLECTIVE R15, `(.L_x_7488) ;  /* 0x000000000f087348 */ /* 0x000fea0003c00000 */
[----:B------:R0:W1:Y:S02]  /*1e710*/  SHFL.IDX P6, R14, R13, R12, R11 ;  /* 0x0000000c0d0e7389 */ /* 0x00006400000c000b */
[----:B01----:R-:W-:Y:S01]  /*1e720*/  ENDCOLLECTIVE ;  /* 0x000000000000791b */ /* 0x003fe20003800000 */
.L_x_7488:
        /* <DEDUP_REMOVED lines=14> */
.L_x_7489:
[----:B------:R-:W-:Y:S02]  /*1e810*/  IMAD.MOV.U32 R13, RZ, RZ, R24 ;  /* 0x000000ffff0d7224 */ /* 0x000fe400078e0018 */
[----:B------:R-:W-:Y:S01]  /*1e820*/  IMAD.MOV.U32 R12, RZ, RZ, 0x3 ;  /* 0x00000003ff0c7424 */ /* 0x000fe200078e00ff */
[----:B------:R-:W-:-:S13]  /*1e830*/  IADD3 R2, P2, R14, R5, RZ ;  /* 0x000000050e027210 */ /* 0x000fda0007f5e0ff */
[----:B------:R-:W-:Y:S05]  /*1e840*/  WARPSYNC.COLLECTIVE R15, `(.L_x_7490) ;  /* 0x000000000f087348 */ /* 0x000fea0003c00000 */
[----:B------:R0:W1:Y:S02]  /*1e850*/  SHFL.IDX P6, R14, R13, R12, R11 ;  /* 0x0000000c0d0e7389 */ /* 0x00006400000c000b */
[----:B01----:R-:W-:Y:S01]  /*1e860*/  ENDCOLLECTIVE ;  /* 0x000000000000791b */ /* 0x003fe20003800000 */
.L_x_7490:
        /* <DEDUP_REMOVED lines=13> */
.L_x_7491:
[----:B------:R-:W-:Y:S02]  /*1e940*/  IMAD.MOV.U32 R13, RZ, RZ, R24 ;  /* 0x000000ffff0d7224 */ /* 0x000fe400078e0018 */
[----:B------:R-:W-:Y:S01]  /*1e950*/  IMAD.MOV.U32 R12, RZ, RZ, 0x4 ;  /* 0x00000004ff0c7424 */ /* 0x000fe200078e00ff */
[----:B------:R-:W-:-:S13]  /*1e960*/  IADD3 R2, P2, R14, R5, RZ ;  /* 0x000000050e027210 */ /* 0x000fda0007f5e0ff */
[----:B------:R-:W-:Y:S05]  /*1e970*/  WARPSYNC.COLLECTIVE R15, `(.L_x_7492) ;  /* 0x000000000f087348 */ /* 0x000fea0003c00000 */
[----:B------:R0:W1:Y:S02]  /*1e980*/  SHFL.IDX P6, R14, R13, R12, R11 ;  /* 0x0000000c0d0e7389 */ /* 0x00006400000c000b */
[----:B01----:R-:W-:Y:S01]  /*1e990*/  ENDCOLLECTIVE ;  /* 0x000000000000791b */ /* 0x003fe20003800000 */
.L_x_7492:
        /* <DEDUP_REMOVED lines=13> */
.L_x_7493:
[----:B------:R-:W-:Y:S02]  /*1ea70*/  IMAD.MOV.U32 R13, RZ, RZ, R24 ;  /* 0x000000ffff0d7224 */ /* 0x000fe400078e0018 */
[----:B------:R-:W-:Y:S02]  /*1ea80*/  IMAD.MOV.U32 R12, RZ, RZ, 0x5 ;  /* 0x00000005ff0c7424 */ /* 0x000fe400078e00ff */
[----:B------:R-:W-:-:S07]  /*1ea90*/  IMAD.MOV.U32 R10, RZ, RZ, R14 ;  /* 0x000000ffff0a7224 */ /* 0x000fce00078e000e */
[----:B------:R-:W-:Y:S05]  /*1eaa0*/  WARPSYNC.COLLECTIVE R15, `(.L_x_7494) ;  /* 0x000000000f087348 */ /* 0x000fea0003c00000 */
[----:B------:R0:W1:Y:S02]  /*1eab0*/  SHFL.IDX P6, R14, R13, R12, R11 ;  /* 0x0000000c0d0e7389 */ /* 0x00006400000c000b */
[----:B01----:R-:W-:Y:S01]  /*1eac0*/  ENDCOLLECTIVE ;  /* 0x000000000000791b */ /* 0x003fe20003800000 */
.L_x_7494:
[----:B------:R-:W-:-:S04]  /*1ead0*/  IADD3 R2, P2, R10, R5, RZ ;  /* 0x000000050a027210 */ /* 0x000fc80007f5e0ff */
[----:B------:R-:W-:-:S05]  /*1eae0*/  IADD3.X R3, RZ, R8, RZ, P2, !PT ;  /* 0x00000008ff037210 */ /* 0x000fca00017fe4ff */
[----:B------:R-:W-:Y:S01]  /*1eaf0*/  @!PT LDS RZ, [RZ] ;  /* 0x00000000fffff984 */ /* 0x000fe20000000800 */
[----:B------:R-:W-:Y:S01]  /*1eb00*/  @!PT LDS RZ, [RZ] ;  /* 0x00000000fffff984 */ /* 0x000fe20000000800 */
[----:B------:R-:W-:Y:S01]  /*1eb10*/  @!PT LDS RZ, [RZ] ;  /* 0x00000000fffff984 */ /* 0x000fe20000000800 */
[----:B------:R0:W-:Y:S01]  /*1eb20*/  LDGSTS.E.BYPASS.LTC128B.128 [R4+0x2400], desc[UR38][R2.64], !P3 ;  /* 0x0240000002047fae */ /* 0x0001e2000d901d66 */
[C---:B------:R-:W-:Y:S01]  /*1eb30*/  ISETP.LT.OR P3, PT, R6.reuse, 0x51, P1 ;  /* 0x000000510600780c */ /* 0x040fe20000f61670 */
[----:B------:R-:W-:Y:S02]  /*1eb40*/  IMAD.MOV.U32 R13, RZ, RZ, R23 ;  /* 0x000000ffff0d7224 */ /* 0x000fe400078e0017 */
[----:B------:R0:W-:Y:S01]  /*1eb50*/  LDGSTS.E.BYPASS.LTC128B.128 [R4+0x6400], desc[UR38][R2.64+0x80], !P4 ;  /* 0x0640008002047fae */ /* 0x0001e2000e101d66 */
[----:B------:R-:W-:Y:S01]  /*1eb60*/  ISETP.LT.OR P4, PT, R6, 0x51, P0 ;  /* 0x000000510600780c */ /* 0x000fe20000781670 */
[----:B------:R-:W-:-:S12]  /*1eb70*/  IMAD.MOV.U32 R7, RZ, RZ, R14 ;  /* 0x000000ffff077224 */ /* 0x000fd800078e000e */
[----:B0-----:R-:W-:Y:S05]  /*1eb80*/  WARPSYNC.COLLECTIVE R15, `(.L_x_7495) ;  /* 0x000000000f087348 */ /* 0x001fea0003c00000 */
[----:B------:R1:W2:Y:S02]  /*1eb90*/  SHFL.IDX P6, R14, R13, R12, R11 ;  /* 0x0000000c0d0e7389 */ /* 0x0002a400000c000b */
[----:B012---:R-:W-:Y:S01]  /*1eba0*/  ENDCOLLECTIVE ;  /* 0x000000000000791b */ /* 0x007fe20003800000 */
.L_x_7495:
[----:B------:R-:W-:Y:S02]  /*1ebb0*/  IMAD.MOV.U32 R13, RZ, RZ, R24 ;  /* 0x000000ffff0d7224 */ /* 0x000fe400078e0018 */
[----:B------:R-:W-:Y:S01]  /*1ebc0*/  IMAD.MOV.U32 R12, RZ, RZ, 0x6 ;  /* 0x00000006ff0c7424 */ /* 0x000fe200078e00ff */
[----:B------:R-:W-:-:S13]  /*1ebd0*/  IADD3 R2, P2, R14, R5, RZ ;  /* 0x000000050e027210 */ /* 0x000fda0007f5e0ff */
[----:B------:R-:W-:Y:S05]  /*1ebe0*/  WARPSYNC.COLLECTIVE R15, `(.L_x_7496) ;  /* 0x000000000f087348 */ /* 0x000fea0003c00000 */
[----:B------:R0:W1:Y:S02]  /*1ebf0*/  SHFL.IDX P6, R14, R13, R12, R11 ;  /* 0x0000000c0d0e7389 */ /* 0x00006400000c000b */
[----:B01----:R-:W-:Y:S01]  /*1ec00*/  ENDCOLLECTIVE ;  /* 0x000000000000791b */ /* 0x003fe20003800000 */
.L_x_7496:
        /* <DEDUP_REMOVED lines=13> */
.L_x_7497:
[----:B------:R-:W-:Y:S01]  /*1ece0*/  MOV R13, R24 ;  /* 0x00000018000d7202 */ /* 0x000fe20000000f00 */
[----:B------:R-:W-:Y:S02]  /*1ecf0*/  IMAD.MOV.U32 R12, RZ, RZ, 0x7 ;  /* 0x00000007ff0c7424 */ /* 0x000fe400078e00ff */
[----:B------:R-:W-:-:S07]  /*1ed00*/  IMAD.MOV.U32 R10, RZ, RZ, R14 ;  /* 0x000000ffff0a7224 */ /* 0x000fce00078e000e */
[----:B------:R-:W-:Y:S05]  /*1ed10*/  WARPSYNC.COLLECTIVE R15, `(.L_x_7498) ;  /* 0x000000000f087348 */ /* 0x000fea0003c00000 */
[----:B------:R0:W1:Y:S02]  /*1ed20*/  SHFL.IDX P6, R14, R13, R12, R11 ;  /* 0x0000000c0d0e7389 */ /* 0x00006400000c000b */
[----:B01----:R-:W-:Y:S01]  /*1ed30*/  ENDCOLLECTIVE ;  /* 0x000000000000791b */ /* 0x003fe20003800000 */
.L_x_7498:
        /* <DEDUP_REMOVED lines=12> */
.L_x_7499:
[----:B------:R-:W-:Y:S05]  /*1ee00*/  BRA `(.L_x_7500) ;  /* 0xffffff9c00e07947 */ /* 0x000fea000383ffff */
.L_x_7287:
        /* <DEDUP_REMOVED lines=8> */
.L_x_7502:
[----:B------:R-:W-:Y:S05]  /*1ee90*/  BSYNC B0 ;  /* 0x0000000000007941 */ /* 0x000fea0003800000 */
.L_x_7501:
        /* <DEDUP_REMOVED lines=9> */
.L_x_7503:
        /* <DEDUP_REMOVED lines=18> */
.L_x_7504:
[----:B------:R-:W-:Y:S01]  /*1f050*/  IMAD.MOV.U32 R12, RZ, RZ, 0x2 ;  /* 0x00000002ff0c7424 */ /* 0x000fe200078e00ff */
[----:B------:R-:W-:-:S05]  /*1f060*/  SEL R7, R14, RZ, P1 ;  /* 0x000000ff0e077207 */ /* 0x000fca0000800000 */
[----:B------:R-:W-:-:S04]  /*1f070*/  IMAD.IADD R6, R4, 0x1, R7 ;  /* 0x0000000104067824 */ /* 0x000fc800078e0207 */
[----:B------:R-:W-:-:S07]  /*1f080*/  IMAD.MOV.U32 R13, RZ, RZ, R6 ;  /* 0x000000ffff0d7224 */ /* 0x000fce00078e0006 */
[----:B------:R-:W-:Y:S05]  /*1f090*/  WARPSYNC.COLLECTIVE R15, `(.L_x_7505) ;  /* 0x000000000f087348 */ /* 0x000fea0003c00000 */
[----:B------:R0:W1:Y:S02]  /*1f0a0*/  SHFL.UP P6, R14, R13, R12, R11 ;  /* 0x0400000c0d0e7389 */ /* 0x00006400000c000b */
[----:B01----:R-:W-:Y:S01]  /*1f0b0*/  ENDCOLLECTIVE ;  /* 0x000000000000791b */ /* 0x003fe20003800000 */
.L_x_7505:
[----:B------:R-:W-:Y:S02]  /*1f0c0*/  MOV R12, 0x4 ;  /* 0x00000004000c7802 */ /* 0x000fe40000000f00 */
[----:B------:R-:W-:-:S05]  /*1f0d0*/  SEL R7, R14, RZ, P2 ;  /* 0x000000ff0e077207 */ /* 0x000fca0001000000 */
[----:B------:R-:W-:-:S04]  /*1f0e0*/  IMAD.IADD R7, R6, 0x1, R7 ;  /* 0x0000000106077824 */ /* 0x000fc800078e0207 */
[----:B------:R-:W-:-:S07]  /*1f0f0*/  IMAD.MOV.U32 R13, RZ, RZ, R7 ;  /* 0x000000ffff0d7224 */ /* 0x000fce00078e0007 */
[----:B------:R-:W-:Y:S05]  /*1f100*/  WARPSYNC.COLLECTIVE R15, `(.L_x_7506) ;  /* 0x000000000f087348 */ /* 0x000fea0003c00000 */
[----:B------:R0:W1:Y:S02]  /*1f110*/  SHFL.UP P6, R14, R13, R12, R11 ;  /* 0x0400000c0d0e7389 */ /* 0x00006400000c000b */
[----:B01----:R-:W-:Y:S01]  /*1f120*/  ENDCOLLECTIVE ;  /* 0x000000000000791b */ /* 0x003fe20003800000 */
.L_x_7506:
[----:B------:R-:W-:Y:S01]  /*1f130*/  IMAD.MOV.U32 R12, RZ, RZ, 0x8 ;  /* 0x00000008ff0c7424 */ /* 0x000fe200078e00ff */
[----:B------:R-:W-:-:S05]  /*1f140*/  SEL R2, R14, RZ, P3 ;  /* 0x000000ff0e027207 */ /* 0x000fca0001800000 */
[----:B------:R-:W-:-:S04]  /*1f150*/  IMAD.IADD R2, R7, 0x1, R2 ;  /* 0x0000000107027824 */ /* 0x000fc800078e0202 */
[----:B------:R-:W-:-:S07]  /*1f160*/  IMAD.MOV.U32 R13, RZ, RZ, R2 ;  /* 0x000000ffff0d7224 */ /* 0x000fce00078e0002 */
[----:B------:R-:W-:Y:S05]  /*1f170*/  WARPSYNC.COLLECTIVE R15, `(.L_x_7507) ;  /* 0x000000000f087348 */ /* 0x000fea0003c00000 */
[----:B------:R0:W1:Y:S02]  /*1f180*/  SHFL.UP P6, R14, R13, R12, R11 ;  /* 0x0400000c0d0e7389 */ /* 0x00006400000c000b */
[----:B01----:R-:W-:Y:S01]  /*1f190*/  ENDCOLLECTIVE ;  /* 0x000000000000791b */ /* 0x003fe20003800000 */
.L_x_7507:
[----:B------:R-:W-:Y:S01]  /*1f1a0*/  IMAD.MOV.U32 R12, RZ, RZ, 0x10 ;  /* 0x00000010ff0c7424 */ /* 0x000fe200078e00ff */
[----:B------:R-:W-:-:S05]  /*1f1b0*/  SEL R3, R14, RZ, P4 ;  /* 0x000000ff0e037207 */ /* 0x000fca0002000000 */
[----:B------:R-:W-:-:S04]  /*1f1c0*/  IMAD.IADD R3, R2, 0x1, R3 ;  /* 0x0000000102037824 */ /* 0x000fc800078e0203 */
[----:B------:R-:W-:-:S07]  /*1f1d0*/  IMAD.MOV.U32 R13, RZ, RZ, R3 ;  /* 0x000000ffff0d7224 */ /* 0x000fce00078e0003 */
[----:B------:R-:W-:Y:S05]  /*1f1e0*/  WARPSYNC.COLLECTIVE R15, `(.L_x_7508) ;  /* 0x000000000f087348 */ /* 0x000fea0003c00000 */
[----:B------:R0:W1:Y:S02]  /*1f1f0*/  SHFL.UP P6, R14, R13, R12, R11 ;  /* 0x0400000c0d0e7389 */ /* 0x00006400000c000b */
[----:B01----:R-:W-:Y:S01]  /*1f200*/  ENDCOLLECTIVE ;  /* 0x000000000000791b */ /* 0x003fe20003800000 */
.L_x_7508:
        /* <DEDUP_REMOVED lines=8> */
.L_x_7509:
[----:B------:R-:W-:Y:S05]  /*1f290*/  BRA `(.L_x_7510) ;  /* 0xffffff9c00ec7947 */ /* 0x000fea000383ffff */
.L_x_7292:
[----:B------:R-:W-:Y:S01]  /*1f2a0*/  BSSY B0, `(.L_x_7511) ;  /* 0x0000008000007945 */ /* 0x000fe20003800000 */
[----:B-----5:R-:W-:Y:S01]  /*1f2b0*/  IMAD.MOV.U32 R13, RZ, RZ, R4 ;  /* 0x000000ffff0d7224 */ /* 0x020fe200078e0004 */
[----:B------:R-:W-:Y:S01]  /*1f2c0*/  MOV R12, 0x1 ;  /* 0x00000001000c7802 */ /* 0x000fe20000000f00 */
[----:B------:R-:W-:Y:S02]  /*1f2d0*/  IMAD.MOV.U32 R11, RZ, RZ, RZ ;  /* 0x000000ffff0b7224 */ /* 0x000fe400078e00ff */
[----:B------:R-:W-:-:S07]  /*1f2e0*/  IMAD.MOV.U32 R15, RZ, RZ, -0x1 ;  /* 0xffffffffff0f7424 */ /* 0x000fce00078e00ff */
[----:B0-----:R-:W-:Y:S05]  /*1f2f0*/  WARPSYNC.COLLECTIVE R15, `(.L_x_7512) ;  /* 0x000000000f087348 */ /* 0x001fea0003c00000 */
[----:B------:R1:W2:Y:S02]  /*1f300*/  SHFL.UP P6, R14, R13, R12, R11 ;  /* 0x0400000c0d0e7389 */ /* 0x0002a400000c000b */
[----:B012---:R-:W-:Y:S01]  /*1f310*/  ENDCOLLECTIVE ;  /* 0x000000000000791b */ /* 0x007fe20003800000 */
.L_x_7512:
[----:B------:R-:W-:Y:S05]  /*1f320*/  BSYNC B0 ;  /* 0x0000000000007941 */ /* 0x000fea0003800000 */
.L_x_7511:
        /* <DEDUP_REMOVED lines=8> */
.L_x_7513:
[----:B------:R-:W-:Y:S01]  /*1f3b0*/  IMAD.MOV.U32 R12, RZ, RZ, 0x4 ;  /* 0x00000004ff0c7424 */ /* 0x000fe200078e00ff */
[----:B------:R-:W-:-:S05]  /*1f3c0*/  SEL R0, R14, RZ, P2 ;  /* 0x000000ff0e007207 */ /* 0x000fca0001000000 */
[----:B------:R-:W-:-:S04]  /*1f3d0*/  IMAD.IADD R0, R13, 0x1, R0 ;  /* 0x000000010d007824 */ /* 0x000fc800078e0200 */
[----:B------:R-:W-:-:S07]  /*1f3e0*/  IMAD.MOV.U32 R13, RZ, RZ, R0 ;  /* 0x000000ffff0d7224 */ /* 0x000fce00078e0000 */
[----:B------:R-:W-:Y:S05]  /*1f3f0*/  WARPSYNC.COLLECTIVE R15, `(.L_x_7514) ;  /* 0x000000000f087348 */ /* 0x000fea0003c00000 */
[----:B------:R0:W1:Y:S02]  /*1f400*/  SHFL.UP P6, R14, R13, R12, R11 ;  /* 0x0400000c0d0e7389 */ /* 0x00006400000c000b */
[----:B01----:R-:W-:Y:S01]  /*1f410*/  ENDCOLLECTIVE ;  /* 0x000000000000791b */ /* 0x003fe20003800000 */
.L_x_7514:
[----:B------:R-:W-:Y:S02]  /*1f420*/  MOV R12, 0x8 ;  /* 0x00000008000c7802 */ /* 0x000fe40000000f00 */
[----:B------:R-:W-:-:S05]  /*1f430*/  SEL R3, R14, RZ, P3 ;  /* 0x000000ff0e037207 */ /* 0x000fca0001800000 */
[----:B------:R-:W-:-:S04]  /*1f440*/  IMAD.IADD R2, R0, 0x1, R3 ;  /* 0x0000000100027824 */ /* 0x000fc800078e0203 */
[----:B------:R-:W-:-:S07]  /*1f450*/  IMAD.MOV.U32 R13, RZ, RZ, R2 ;  /* 0x000000ffff0d7224 */ /* 0x000fce00078e0002 */
[----:B------:R-:W-:Y:S05]  /*1f460*/  WARPSYNC.COLLECTIVE R15, `(.L_x_7515) ;  /* 0x000000000f087348 */ /* 0x000fea0003c00000 */
[----:B------:R0:W1:Y:S02]  /*1f470*/  SHFL.UP P6, R14, R13, R12, R11 ;  /* 0x0400000c0d0e7389 */ /* 0x00006400000c000b */
[----:B01----:R-:W-:Y:S01]  /*1f480*/  ENDCOLLECTIVE ;  /* 0x000000000000791b */ /* 0x003fe20003800000 */
.L_x_7515:
[----:B------:R-:W-:Y:S01]  /*1f490*/  IMAD.MOV.U32 R12, RZ, RZ, 0x10 ;  /* 0x00000010ff0c7424 */ /* 0x000fe200078e00ff */
[----:B------:R-:W-:-:S05]  /*1f4a0*/  SEL R3, R14, RZ, P4 ;  /* 0x000000ff0e037207 */ /* 0x000fca0002000000 */
[----:B------:R-:W-:-:S04]  /*1f4b0*/  IMAD.IADD R3, R2, 0x1, R3 ;  /* 0x0000000102037824 */ /* 0x000fc800078e0203 */
[----:B------:R-:W-:-:S07]  /*1f4c0*/  IMAD.MOV.U32 R13, RZ, RZ, R3 ;  /* 0x000000ffff0d7224 */ /* 0x000fce00078e0003 */
[----:B------:R-:W-:Y:S05]  /*1f4d0*/  WARPSYNC.COLLECTIVE R15, `(.L_x_7516) ;  /* 0x000000000f087348 */ /* 0x000fea0003c00000 */
[----:B------:R0:W1:Y:S02]  /*1f4e0*/  SHFL.UP P6, R14, R13, R12, R11 ;  /* 0x0400000c0d0e7389 */ /* 0x00006400000c000b */
[----:B01----:R-:W-:Y:S01]  /*1f4f0*/  ENDCOLLECTIVE ;  /* 0x000000000000791b */ /* 0x003fe20003800000 */
.L_x_7516:
        /* <DEDUP_REMOVED lines=8> */
.L_x_7517:
[----:B------:R-:W-:Y:S05]  /*1f580*/  BRA `(.L_x_7518) ;  /* 0xffffff9c00cc7947 */ /* 0x000fea000383ffff */
.L_x_7294:
[----:B------:R-:W-:Y:S01]  /*1f590*/  BSSY B0, `(.L_x_7519) ;  /* 0x0000006000007945 */ /* 0x000fe20003800000 */
[----:B------:R-:W-:Y:S01]  /*1f5a0*/  PLOP3.LUT P6, PT, P6, PT, PT, 0x8, 0x0 ;  /* 0x000000000000781c */ /* 0x000fe200037ce170 */
[----:B------:R-:W-:-:S12]  /*1f5b0*/  IMAD.MOV.U32 R15, RZ, RZ, -0x1 ;  /* 0xffffffffff0f7424 */ /* 0x000fd800078e00ff */
[----:B0-----:R-:W-:Y:S05]  /*1f5c0*/  WARPSYNC.COLLECTIVE R15, `(.L_x_7520) ;  /* 0x000000000f087348 */ /* 0x001fea0003c00000 */
[----:B------:R-:W-:Y:S01]  /*1f5d0*/  VOTE.ANY R14, PT, P6 ;  /* 0x00000000000e7806 */ /* 0x000fe200030e0100 */
[----:B0-----:R-:W-:Y:S06]  /*1f5e0*/  ENDCOLLECTIVE ;  /* 0x000000000000791b */ /* 0x001fec0003800000 */
.L_x_7520:
[----:B------:R-:W-:Y:S05]  /*1f5f0*/  BSYNC B0 ;  /* 0x0000000000007941 */ /* 0x000fea0003800000 */
.L_x_7519:
        /* <DEDUP_REMOVED lines=9> */
.L_x_7521:
[----:B------:R-:W-:Y:S01]  /*1f690*/  IMAD.MOV.U32 R4, RZ, RZ, R14 ;  /* 0x000000ffff047224 */ /* 0x000fe200078e000e */
[----:B------:R-:W-:Y:S06]  /*1f6a0*/  BRA `(.L_x_7522) ;  /* 0xffffff9c00bc7947 */ /* 0x000fec000383ffff */
.L_x_7296:
[----:B------:R-:W-:Y:S01]  /*1f6b0*/  BSSY B0, `(.L_x_7523) ;  /* 0x0000007000007945 */ /* 0x000fe20003800000 */
[----:B------:R-:W-:Y:S02]  /*1f6c0*/  IMAD.MOV.U32 R13, RZ, RZ, R2 ;  /* 0x000000ffff0d7224 */ /* 0x000fe400078e0002 */
[----:B------:R-:W-:Y:S02]  /*1f6d0*/  IMAD.MOV.U32 R11, RZ, RZ, 0x1f ;  /* 0x0000001fff0b7424 */ /* 0x000fe400078e00ff */
[----:B------:R-:W-:-:S07]  /*1f6e0*/  IMAD.MOV.U32 R15, RZ, RZ, -0x1 ;  /* 0xffffffffff0f7424 */ /* 0x000fce00078e00ff */
[----:B012---:R-:W-:Y:S05]  /*1f6f0*/  WARPSYNC.COLLECTIVE R15, `(.L_x_7524) ;  /* 0x000000000f087348 */ /* 0x007fea0003c00000 */
[----:B------:R3:W4:Y:S02]  /*1f700*/  SHFL.IDX P6, R14, R13, R12, R11 ;  /* 0x0000000c0d0e7389 */ /* 0x00072400000c000b */
[----:B01234-:R-:W-:Y:S01]  /*1f710*/  ENDCOLLECTIVE ;  /* 0x000000000000791b */ /* 0x01ffe20003800000 */
.L_x_7524:
[----:B------:R-:W-:Y:S05]  /*1f720*/  BSYNC B0 ;  /* 0x0000000000007941 */ /* 0x000fea0003800000 */
.L_x_7523:
[----:B------:R-:W-:Y:S05]  /*1f730*/  BRA `(.L_x_7295) ;  /* 0xffffff9c00b47947 */ /* 0x000fea000383ffff */
.L_x_7300:
[----:B0-----:R0:W1:Y:S02]  /*1f740*/  SYNCS.PHASECHK.TRANS64.TRYWAIT P0, [R4+URZ+0x28820], R0 ;  /* 0x02882000040075a7 */ /* 0x001064000800017f */
[----:B-1----:R-:W-:Y:S05]  /*1f750*/  @!P0 NANOSLEEP.SYNCS 0x989680 ;  /* 0x009896800000895d */ /* 0x002fea0003900000 */
[----:B------:R-:W1:Y:S02]  /*1f760*/  @!P0 SYNCS.PHASECHK.TRANS64 P0, [R4+URZ+0x28820], R0 ;  /* 0x02882000040085a7 */ /* 0x000e64000800007f */
[----:B-1----:R-:W-:Y:S05]  /*1f770*/  @!P0 BRA `(.L_x_7300) ;  /* 0xfffffffc00f08947 */ /* 0x002fea000383ffff */
[----:B------:R-:W-:Y:S05]  /*1f780*/  BRA `(.L_x_7525) ;  /* 0xffffffa000a07947 */ /* 0x000fea000383ffff */
.L_x_7301:
        /* <DEDUP_REMOVED lines=11> */
.L_x_7527:
[----:B------:R-:W-:Y:S05]  /*1f840*/  BSYNC B0 ;  /* 0x0000000000007941 */ /* 0x000fea0003800000 */
.L_x_7526:
[----:B------:R-:W-:Y:S05]  /*1f850*/  BRA `(.L_x_7528) ;  /* 0xffffffa000887947 */ /* 0x000fea000383ffff */
.L_x_7302:
[----:B------:R-:W-:Y:S01]  /*1f860*/  BSSY B0, `(.L_x_7529) ;  /* 0x0000006000007945 */ /* 0x000fe20003800000 */
[----:B------:R-:W-:-:S07]  /*1f870*/  IMAD.MOV.U32 R15, RZ, RZ, -0x1 ;  /* 0xffffffffff0f7424 */ /* 0x000fce00078e00ff */
[----:B0-2---:R-:W-:Y:S05]  /*1f880*/  WARPSYNC.COLLECTIVE R15, `(.L_x_7530) ;  /* 0x000000000f0c7348 */ /* 0x005fea0003c00000 */
[----:B------:R-:W-:Y:S02]  /*1f890*/  ELECT P6, UR62, PT ;  /* 0x00000000003e782f */ /* 0x000fe400038c0000 */
[----:B------:R-:W-:Y:S01]  /*1f8a0*/  MOV R14, UR62 ;  /* 0x0000003e000e7c02 */ /* 0x000fe20008000f00 */
[----:B0-2---:R-:W-:Y:S10]  /*1f8b0*/  ENDCOLLECTIVE ;  /* 0x000000000000791b */ /* 0x005ff40003800000 */
.L_x_7530:
[----:B------:R-:W-:Y:S05]  /*1f8c0*/  BSYNC B0 ;  /* 0x0000000000007941 */ /* 0x000fea0003800000 */
.L_x_7529:
[----:B------:R-:W-:Y:S05]  /*1f8d0*/  BRA `(.L_x_7531) ;  /* 0xffffffa0007c7947 */ /* 0x000fea000383ffff */
.L_x_7304:
[----:B0-----:R0:W1:Y:S02]  /*1f8e0*/  SYNCS.PHASECHK.TRANS64.TRYWAIT P1, [R5+URZ+0x28840], R0 ;  /* 0x02884000050075a7 */ /* 0x001064000802017f */
[----:B-1----:R-:W-:Y:S05]  /*1f8f0*/  @!P1 NANOSLEEP.SYNCS 0x989680 ;  /* 0x009896800000995d */ /* 0x002fea0003900000 */
[----:B------:R-:W1:Y:S02]  /*1f900*/  @!P1 SYNCS.PHASECHK.TRANS64 P1, [R5+URZ+0x28840], R0 ;  /* 0x02884000050095a7 */ /* 0x000e64000802007f */
[----:B-1----:R-:W-:Y:S05]  /*1f910*/  @!P1 BRA `(.L_x_7304) ;  /* 0xfffffffc00f09947 */ /* 0x002fea000383ffff */
[----:B------:R-:W-:Y:S05]  /*1f920*/  BRA `(.L_x_7532) ;  /* 0xffffffa0009c7947 */ /* 0x000fea000383ffff */
.L_x_7306:
[----:B-1----:R1:W3:Y:S02]  /*1f930*/  SYNCS.PHASECHK.TRANS64.TRYWAIT P1, [R25+URZ+0x28840], R2 ;  /* 0x02884002190075a7 */ /* 0x0022e4000802017f */
[----:B---3--:R-:W-:Y:S05]  /*1f940*/  @!P1 NANOSLEEP.SYNCS 0x989680 ;  /* 0x009896800000995d */ /* 0x008fea0003900000 */
[----:B------:R-:W3:Y:S02]  /*1f950*/  @!P1 SYNCS.PHASECHK.TRANS64 P1, [R25+URZ+0x28840], R2 ;  /* 0x02884002190095a7 */ /* 0x000ee4000802007f */
[----:B---3--:R-:W-:Y:S05]  /*1f960*/  @!P1 BRA `(.L_x_7306) ;  /* 0xfffffffc00f09947 */ /* 0x008fea000383ffff */
[----:B------:R-:W-:Y:S05]  /*1f970*/  BRA `(.L_x_7533) ;  /* 0xffffffa000a87947 */ /* 0x000fea000383ffff */
.L_x_7308:
[----:B---3--:R3:W4:Y:S02]  /*1f980*/  SYNCS.PHASECHK.TRANS64.TRYWAIT P1, [R5+URZ+0x28860], R0 ;  /* 0x02886000050075a7 */ /* 0x008724000802017f */
[----:B----4-:R-:W-:Y:S05]  /*1f990*/  @!P1 NANOSLEEP.SYNCS 0x989680 ;  /* 0x009896800000995d */ /* 0x010fea0003900000 */
[----:B------:R-:W4:Y:S02]  /*1f9a0*/  @!P1 SYNCS.PHASECHK.TRANS64 P1, [R5+URZ+0x28860], R0 ;  /* 0x02886000050095a7 */ /* 0x000f24000802007f */
[----:B----4-:R-:W-:Y:S05]  /*1f9b0*/  @!P1 BRA `(.L_x_7308) ;  /* 0xfffffffc00f09947 */ /* 0x010fea000383ffff */
[----:B------:R-:W-:Y:S05]  /*1f9c0*/  BRA `(.L_x_7534) ;  /* 0xffffffa000a47947 */ /* 0x000fea000383ffff */
.L_x_7535:
        /* <DEDUP_REMOVED lines=11> */
.L_x_15845:


//--------------------- .text._ZN7cutlass13device_kernelIN5flash11enable_sm90INS1_16FlashAttnFwdSm90INS1_25CollectiveMainloopFwdSm90ILi2EN4cute5tupleIJNS5_1CILi1EEES8_S8_EEENS6_IJNS7_ILi128EEESA_SA_EEELi128ENS_10bfloat16_tEfNS_4arch4Sm90ELb0ELb1ELb0ELb0ELb1ELb0ELb0ELb1ELb1ELb1ELb0ELb0EEENS1_21CollectiveEpilogueFwdISB_S9_SC_SE_Li256ELb0ELb1ELb0ELb0EEENS1_30DynamicPersistentTileSchedulerILi256ELi128ELb0ELb1ELb1EEEEEEEEEvNT_6ParamsE --------------------------
	.section	.text._ZN7cutlass13device_kernelIN5flash11enable_sm90INS1_16FlashAttnFwdSm90INS1_25CollectiveMainloopFwdSm90ILi2EN4cute5tupleIJNS5_1CILi1EEES8_S8_EEENS6_IJNS7_ILi128EEESA_SA_EEELi128ENS_10bfloat16_tEfNS_4arch4Sm90ELb0ELb1ELb0ELb0ELb1ELb0ELb0ELb1ELb1ELb1ELb0ELb0EEENS1_21CollectiveEpilogueFwdISB_S9_SC_SE_Li256ELb0ELb1ELb0ELb0EEENS1_30DynamicPersistentTileSchedulerILi256ELi128ELb0ELb1ELb1EEEEEEEEEvNT_6ParamsE,"ax",@progbits
	.align	128
.text._ZN7cutlass13device_kernelIN5flash11enable_sm90INS1_16FlashAttnFwdSm90INS1_25CollectiveMainloopFwdSm90ILi2EN4cute5tupleIJNS5_1CILi1EEES8_S8_EEENS6_IJNS7_ILi128EEESA_SA_EEELi128ENS_10bfloat16_tEfNS_4arch4Sm90ELb0ELb1ELb0ELb0ELb1ELb0ELb0ELb1ELb1ELb1ELb0ELb0EEENS1_21CollectiveEpilogueFwdISB_S9_SC_SE_Li256ELb0ELb1ELb0ELb0EEENS1_30DynamicPersistentTileSchedulerILi256ELi128ELb0ELb1ELb1EEEEEEEEEvNT_6ParamsE:
        .type           _ZN7cutlass13device_kernelIN5flash11enable_sm90INS1_16FlashAttnFwdSm90INS1_25CollectiveMainloopFwdSm90ILi2EN4cute5tupleIJNS5_1CILi1EEES8_S8_EEENS6_IJNS7_ILi128EEESA_SA_EEELi128ENS_10bfloat16_tEfNS_4arch4Sm90ELb0ELb1ELb0ELb0ELb1ELb0ELb0ELb1ELb1ELb1ELb0ELb0EEENS1_21CollectiveEpilogueFwdISB_S9_SC_SE_Li256ELb0ELb1ELb0ELb0EEENS1_30DynamicPersistentTileSchedulerILi256ELi128ELb0ELb1ELb1EEEEEEEEEvNT_6ParamsE,@function
        .size           _ZN7cutlass13device_kernelIN5flash11enable_sm90INS1_16FlashAttnFwdSm90INS1_25CollectiveMainloopFwdSm90ILi2EN4cute5tupleIJNS5_1CILi1EEES8_S8_EEENS6_IJNS7_ILi128EEESA_SA_EEELi128ENS_10bfloat16_tEfNS_4arch4Sm90ELb0ELb1ELb0ELb0ELb1ELb0ELb0ELb1ELb1ELb1ELb0ELb0EEENS1_21CollectiveEpilogueFwdISB_S9_SC_SE_Li256ELb0ELb1ELb0ELb0EEENS1_30DynamicPersistentTileSchedulerILi256ELi128ELb0ELb1ELb1EEEEEEEEEvNT_6ParamsE,(.L_x_15846 - _ZN7cutlass13device_kernelIN5flash11enable_sm90INS1_16FlashAttnFwdSm90INS1_25CollectiveMainloopFwdSm90ILi2EN4cute5tupleIJNS5_1CILi1EEES8_S8_EEENS6_IJNS7_ILi128EEESA_SA_EEELi128ENS_10bfloat16_tEfNS_4arch4Sm90ELb0ELb1ELb0ELb0ELb1ELb0ELb0ELb1ELb1ELb1ELb0ELb0EEENS1_21CollectiveEpilogueFwdISB_S9_SC_SE_Li256ELb0ELb1ELb0ELb0EEENS1_30DynamicPersistentTileSchedulerILi256ELi128ELb0ELb1ELb1EEEEEEEEEvNT_6ParamsE)
        .other          _ZN7cutlass13device_kernelIN5flash11enable_sm90INS1_16FlashAttnFwdSm90INS1_25CollectiveMainloopFwdSm90ILi2EN4cute5tupleIJNS5_1CILi1EEES8_S8_EEENS6_IJNS7_ILi128EEESA_SA_EEELi128ENS_10bfloat16_tEfNS_4arch4Sm90ELb0ELb1ELb0ELb0ELb1ELb0ELb0ELb1ELb1ELb1ELb0ELb0EEENS1_21CollectiveEpilogueFwdISB_S9_SC_SE_Li256ELb0ELb1ELb0ELb0EEENS1_30DynamicPersistentTileSchedulerILi256ELi128ELb0ELb1ELb1EEEEEEEEEvNT_6ParamsE,@"STO_CUDA_ENTRY STV_DEFAULT"
_ZN7cutlass13device_kernelIN5flash11enable_sm90INS1_16FlashAttnFwdSm90INS1_25CollectiveMainloopFwdSm90ILi2EN4cute5tupleIJNS5_1CILi1EEES8_S8_EEENS6_IJNS7_ILi128EEESA_SA_EEELi128ENS_10bfloat16_tEfNS_4arch4Sm90ELb0ELb1ELb0ELb0ELb1ELb0ELb0ELb1ELb1ELb1ELb0ELb0EEENS1_21CollectiveEpilogueFwdISB_S9_SC_SE_Li256ELb0ELb1ELb0ELb0EEENS1_30DynamicPersistentTileSchedulerILi256ELi128ELb0ELb1ELb1EEEEEEEEEvNT_6ParamsE:
[----:B------:R-:W0:Y:S01]  /*0000*/  LDC R1, c[0x0][0x28] ;  /* 0x00000a00ff017b82 */ /* 0x000e220000000800 */
[----:B------:R-:W1:Y:S01]  /*0010*/  S2R R3, SR_TID.X ;  /* 0x0000000000037919 */ /* 0x000e620000002100 */
[----:B------:R-:W-:Y:S01]  /*0020*/  ELECT P0, URZ, PT ;  /* 0x00000000003f782f */ /* 0x000fe20003800000 */
[----:B------:R-:W-:Y:S01]  /*0030*/  UMOV UR4, 0x80 ;  /* 0x0000008000047882 */ /* 0x000fe20000000000 */
[----:B------:R-:W-:Y:S01]  /*0040*/  UMOV UR7, 0x100 ;  /* 0x0000010000077882 */ /* 0x000fe20000000000 */
[--C-:B-1----:R-:W-:Y:S02]  /*0050*/  SHF.R.U32.HI R0, RZ, 0x5, R3.reuse ;  /* 0x00000005ff007819 */ /* 0x102fe40000011603 */
[----:B------:R-:W-:-:S03]  /*0060*/  SHF.R.U32.HI R23, RZ, 0x7, R3 ;  /* 0x00000007ff177819 */ /* 0x000fc60000011603 */
[----:B------:R-:W1:Y:S04]  /*0070*/  SHFL.IDX PT, R2, R0, RZ, 0x1f ;  /* 0x00001fff00027589 */ /* 0x000e6800000e0000 */
[----:B------:R2:W3:Y:S01]  /*0080*/  SHFL.IDX PT, R3, R23, RZ, 0x1f ;  /* 0x00001fff17037589 */ /* 0x0004e200000e0000 */
[C---:B-1----:R-:W-:Y:S02]  /*0090*/  ISETP.NE.OR P0, PT, R2.reuse, RZ, !P0 ;  /* 0x000000ff0200720c */ /* 0x042fe40004705670 */
[----:B------:R-:W-:-:S11]  /*00a0*/  ISETP.NE.AND P1, PT, R2, RZ, PT ;  /* 0x000000ff0200720c */ /* 0x000fd60003f25270 */
        /* <DEDUP_REMOVED lines=12> */
[----:B------:R2:W1:Y:S06]  /*0170*/  @!UP0 SYNCS.EXCH.64 URZ, [UR8+0x28800], UR4 ;  /* 0x02880004083f85b2 */ /* 0x00046c0008000100 */
[----:B------:R2:W4:Y:S02]  /*0180*/  @!UP1 SYNCS.EXCH.64 URZ, [UR8+0x28820], UR6 ;  /* 0x02882006083f95b2 */ /* 0x0005240008000100 */
[----:B0-23--:R-:W-:Y:S05]  /*0190*/  @P1 BRA `(.L_x_7536) ;  /* 0x0000000000481947 */ /* 0x00dfea0003800000 */
        /* <DEDUP_REMOVED lines=13> */
[----:B0-----:R0:W2:Y:S08]  /*0270*/  SYNCS.EXCH.64 URZ, [UR8+0x28830], UR4 ;  /* 0x02883004083f75b2 */ /* 0x0010b00008000100 */
[----:B------:R0:W3:Y:S01]  /*0280*/  SYNCS.EXCH.64 URZ, [UR8+0x28840], UR6 ;  /* 0x02884006083f75b2 */ /* 0x0000e20008000100 */
[----:B------:R0:W0:Y:S01]  /*0290*/  SYNCS.EXCH.64 URZ, [UR8+0x28838], UR4 ;  /* 0x02883804083f75b2 */ /* 0x0000220008000100 */
[----:B------:R0:W0:Y:S01]  /*02a0*/  SYNCS.EXCH.64 URZ, [UR8+0x28848], UR6 ;  /* 0x02884806083f75b2 */ /* 0x0000220008000100 */
[----:B------:R-:W-:Y:S01]  /*02b0*/  NOP ;  /* 0x0000000000007918 */ /* 0x000fe20000000000 */
.L_x_7536:
        /* <DEDUP_REMOVED lines=22> */
.L_x_7537:
        /* <DEDUP_REMOVED lines=18> */
.L_x_7538:
        /* <DEDUP_REMOVED lines=22> */
.L_x_7539:
        /* <DEDUP_REMOVED lines=23> */
.L_x_7540:
        /* <DEDUP_REMOVED lines=8> */
.L_x_7542:
[----:B------:R-:W-:-:S08]  /*0890*/  NOP ;  /* 0x0000000000007918 */ /* 0x000fd00000000000 */
[----:B------:R-:W0:Y:S02]  /*08a0*/  USETMAXREG.TRY_ALLOC.CTAPOOL UP0, 0xe8 ;  /* 0x000000e8000079c8 */ /* 0x000e240008000600 */
[----:B0-----:R-:W-:-:S13]  /*08b0*/  PLOP3.LUT P0, PT, PT, PT, UP0, 0x80, 0x0 ;  /* 0x000000000000781c */ /* 0x001fda0003f0f008 */
[----:B------:R-:W-:Y:S05]  /*08c0*/  @!P0 BRA `(.L_x_7542) ;  /* 0xfffffffc00f08947 */ /* 0x000fea000383ffff */
[----:B------:R-:W0:Y:S01]  /*08d0*/  S2R R2, SR_TID.X ;  /* 0x0000000000027919 */ /* 0x000e220000002100 */
[----:B------:R-:W1:Y:S08]  /*08e0*/  S2UR UR4, SR_CTAID.X ;  /* 0x00000000000479c3 */ /* 0x000e700000002500 */
[----:B------:R-:W-:Y:S08]  /*08f0*/  BAR.ARV 0x4, 0x180 ;  /* 0x0106000000007b1d */ /* 0x000ff00000002000 */
[----:B------:R-:W-:Y:S06]  /*0900*/  BAR.ARV 0x8, 0x180 ;  /* 0x0206000000007b1d */ /* 0x000fec0000002000 */
[----:B0-----:R-:W-:-:S04]  /*0910*/  LOP3.LUT R0, R2, 0xffffff80, RZ, 0xc0, !PT ;  /* 0xffffff8002007812 */ /* 0x001fc800078ec0ff */
[----:B------:R-:W-:Y:S02]  /*0920*/  ISETP.NE.AND P0, PT, R0, 0x80, PT ;  /* 0x000000800000780c */ /* 0x000fe40003f05270 */
[----:B------:R-:W1:Y:S11]  /*0930*/  LDC R0, c[0x0][0xc38] ;  /* 0x00030e00ff007b82 */ /* 0x000e760000000800 */
[----:B------:R-:W-:Y:S06]  /*0940*/  @!P0 BAR.ARV 0x9, 0x100 ;  /* 0x0244000000008b1d */ /* 0x000fec0000002000 */
[----:B-1----:R-:W-:-:S13]  /*0950*/  ISETP.LE.AND P0, PT, R0, UR4, PT ;  /* 0x0000000400007c0c */ /* 0x002fda000bf03270 */
        /* <DEDUP_REMOVED lines=10> */
[----:B------:R-:W-:Y:S01]  /*0a00*/  SHF.R.S32.HI R186, RZ, 0x7, R3 ;  /* 0x00000007ffba7819 */ /* 0x000fe20000011403 */
[----:B------:R-:W-:Y:S02]  /*0a10*/  IMAD.SHL.U32 R6, R4, 0x20, RZ ;  /* 0x0000002004067824 */ /* 0x000fe400078e00ff */
[----:B------:R-:W-:Y:S01]  /*0a20*/  IMAD.IADD R185, R191, 0x1, -R2 ;  /* 0x00000001bfb97824 */ /* 0x000fe200078e0a02 */
[----:B------:R-:W-:-:S02]  /*0a30*/  LEA.HI R2, R0, R191, RZ, 0x4 ;  /* 0x000000bf00027211 */ /* 0x000fc400078f20ff */
[----:B------:R-:W-:Y:S02]  /*0a40*/  LOP3.LUT R7, R6, 0xfffffc00, RZ, 0xc0, !PT ;  /* 0xfffffc0006077812 */ /* 0x000fe400078ec0ff */
[----:B------:R-:W-:Y:S02]  /*0a50*/  LOP3.LUT R4, R2, 0x3fffff0, RZ, 0xc0, !PT ;  /* 0x03fffff002047812 */ /* 0x000fe400078ec0ff */
[----:B------:R-:W-:Y:S02]  /*0a60*/  SHF.R.S32.HI R8, RZ, 0x1f, R185 ;  /* 0x0000001fff087819 */ /* 0x000fe400000114b9 */
[----:B------:R-:W-:Y:S01]  /*0a70*/  SHF.R.S32.HI R5, RZ, 0x4, R2 ;  /* 0x00000004ff057819 */ /* 0x000fe20000011402 */
[----:B------:R-:W-:Y:S01]  /*0a80*/  IMAD.IADD R4, R191, 0x1, -R4 ;  /* 0x00000001bf047824 */ /* 0x000fe200078e0a04 */
[----:B------:R-:W-:Y:S02]  /*0a90*/  LEA.HI R9, R8, R185, RZ, 0x2 ;  /* 0x000000b908097211 */ /* 0x000fe400078f10ff */
[----:B------:R-:W-:Y:S01]  /*0aa0*/  LEA.HI R2, R2, R5, RZ, 0x1 ;  /* 0x0000000502027211 */ /* 0x000fe200078f08ff */
[----:B------:R-:W-:Y:S01]  /*0ab0*/  IMAD R7, R4, 0x40, R7 ;  /* 0x0000004004077824 */ /* 0x000fe200078e0207 */
[----:B------:R-:W-:-:S02]  /*0ac0*/  LEA.HI R4, R0, R191, RZ, 0x2 ;  /* 0x000000bf00047211 */ /* 0x000fc400078f10ff */
[--C-:B------:R-:W-:Y:S02]  /*0ad0*/  SHF.R.S32.HI R6, RZ, 0x2, R9.reuse ;  /* 0x00000002ff067819 */ /* 0x100fe40000011409 */
[----:B------:R-:W-:Y:S02]  /*0ae0*/  SHF.R.S32.HI R11, RZ, 0x1f, R9 ;  /* 0x0000001fff0b7819 */ /* 0x000fe40000011409 */
[----:B------:R-:W-:Y:S02]  /*0af0*/  LOP3.LUT R2, R2, 0x1ffffffe, RZ, 0xc0, !PT ;  /* 0x1ffffffe02027812 */ /* 0x000fe400078ec0ff */
[----:B------:R-:W-:Y:S02]  /*0b00*/  LOP3.LUT R4, R4, 0xfffffffc, RZ, 0xc0, !PT ;  /* 0xfffffffc04047812 */ /* 0x000fe400078ec0ff */
[----:B------:R-:W-:Y:S01]  /*0b10*/  LEA.HI R0, R0, R191, RZ, 0x3 ;  /* 0x000000bf00007211 */ /* 0x000fe200078f18ff */
[----:B------:R-:W-:Y:S01]  /*0b20*/  IMAD.IADD R2, R5, 0x1, -R2 ;  /* 0x0000000105027824 */ /* 0x000fe200078e0a02 */
[----:B------:R-:W-:Y:S01]  /*0b30*/  LEA.HI R11, R11, R6, RZ, 0x3 ;  /* 0x000000060b0b7211 */ /* 0x000fe200078f18ff */
[----:B------:R-:W-:Y:S01]  /*0b40*/  IMAD.IADD R4, R191, 0x1, -R4 ;  /* 0x00000001bf047824 */ /* 0x000fe200078e0a04 */
[----:B------:R-:W-:Y:S01]  /*0b50*/  LOP3.LUT R22, R0, 0xfffffff8, RZ, 0xc0, !PT ;  /* 0xfffffff800167812 */ /* 0x000fe200078ec0ff */
[----:B------:R-:W-:Y:S01]  /*0b60*/  IMAD R188, R2, 0x8, R7 ;  /* 0x0000000802bc7824 */ /* 0x000fe200078e0207 */
[----:B------:R-:W-:-:S02]  /*0b70*/  LOP3.LUT R11, R11, 0xfffffff8, RZ, 0xc0, !PT ;  /* 0xfffffff80b0b7812 */ /* 0x000fc400078ec0ff */
[----:B------:R-:W-:Y:S01]  /*0b80*/  LEA.HI R8, R8, R185, RZ, 0x5 ;  /* 0x000000b908087211 */ /* 0x000fe200078f28ff */
[----:B------:R-:W-:Y:S01]  /*0b90*/  IMAD.IADD R22, R191, 0x1, -R22 ;  /* 0x00000001bf167824 */ /* 0x000fe200078e0a16 */
[----:B------:R-:W-:Y:S01]  /*0ba0*/  LEA.HI R3, R3, R186, RZ, 0x1 ;  /* 0x000000ba03037211 */ /* 0x000fe200078f08ff */
[----:B------:R-:W-:Y:S01]  /*0bb0*/  IMAD.IADD R11, R6, 0x1, -R11 ;  /* 0x00000001060b7824 */ /* 0x000fe200078e0a0b */
[----:B------:R-:W-:Y:S01]  /*0bc0*/  LEA.HI R2, R4, R4, RZ, 0x1 ;  /* 0x0000000404027211 */ /* 0x000fe200078f08ff */
[----:B------:R-:W-:Y:S01]  /*0bd0*/  IMAD.SHL.U32 R18, R22, 0x8, RZ ;  /* 0x0000000816127824 */ /* 0x000fe200078e00ff */
[----:B------:R-:W-:Y:S02]  /*0be0*/  SHF.R.S32.HI R8, RZ, 0x5, R8 ;  /* 0x00000005ff087819 */ /* 0x000fe40000011408 */
[----:B------:R-:W-:Y:S01]  /*0bf0*/  LOP3.LUT R3, R3, 0x3fffffe, RZ, 0xc0, !PT ;  /* 0x03fffffe03037812 */ /* 0x000fe200078ec0ff */
[----:B------:R-:W-:Y:S01]  /*0c00*/  VIADD R19, R18, 0x40 ;  /* 0x0000004012137836 */ /* 0x000fe20000000000 */
[----:B------:R-:W-:Y:S01]  /*0c10*/  LOP3.LUT R5, R2, 0x1ffffffe, RZ, 0xc0, !PT ;  /* 0x1ffffffe02057812 */ /* 0x000fe200078ec0ff */
[----:B------:R-:W-:Y:S01]  /*0c20*/  IMAD R8, R8, 0x10, R11 ;  /* 0x0000001008087824 */ /* 0x000fe200078e020b */
[----:B------:R-:W-:Y:S01]  /*0c30*/  LOP3.LUT R16, R9, 0x7ffffffc, RZ, 0xc0, !PT ;  /* 0x7ffffffc09107812 */ /* 0x000fe200078ec0ff */
[----:B------:R-:W-:Y:S01]  /*0c40*/  IMAD.IADD R3, R186, 0x1, -R3 ;  /* 0x00000001ba037824 */ /* 0x000fe200078e0a03 */
[----:B------:R-:W-:Y:S01]  /*0c50*/  SHF.R.S32.HI R184, RZ, 0x3, R0 ;  /* 0x00000003ffb87819 */ /* 0x000fe20000011400 */
[----:B------:R-:W-:Y:S01]  /*0c60*/  IMAD.IADD R4, R4, 0x1, -R5 ;  /* 0x0000000104047824 */ /* 0x000fe200078e0a05 */
[----:B------:R-:W-:Y:S01]  /*0c70*/  SHF.R.S32.HI R190, RZ, 0x1f, R18 ;  /* 0x0000001fffbe7819 */ /* 0x000fe20000011412 */
[----:B------:R-:W-:Y:S01]  /*0c80*/  IMAD R187, R3, 0x40, R8 ;  /* 0x0000004003bb7824 */ /* 0x000fe200078e0208 */
[----:B------:R-:W-:Y:S01]  /*0c90*/  SHF.R.S32.HI R189, RZ, 0x1f, R19 ;  /* 0x0000001fffbd7819 */ /* 0x000fe20000011413 */
[----:B------:R-:W-:-:S02]  /*0ca0*/  IMAD.IADD R16, R185, 0x1, -R16 ;  /* 0x00000001b9107824 */ /* 0x000fc400078e0a10 */
[----:B------:R-:W-:-:S07]  /*0cb0*/  IMAD R17, R4, 0x8, R187 ;  /* 0x0000000804117824 */ /* 0x000fce00078e02bb */
.L_x_7647:
        /* <DEDUP_REMOVED lines=12> */
[----:B012345:R-:W-:Y:S05]  /*0d80*/  @!P0 BRA `(.L_x_7543) ;  /* 0x0000000000208947 */ /* 0x03ffea0003800000 */
        /* <DEDUP_REMOVED lines=8> */
.L_x_7543:
[----:B------:R-:W-:Y:S01]  /*0e10*/  ULDC UR7, c[0x0][0xc54] ;  /* 0x0003150000077ab9 */ /* 0x000fe20000000800 */
[----:B------:R-:W-:Y:S01]  /*0e20*/  UMOV UR6, UR9 ;  /* 0x0000000900067c82 */ /* 0x000fe20008000000 */
[----:B------:R-:W-:-:S11]  /*0e30*/  UISETP.NE.AND UP0, UPT, UR7, 0x1, UPT ;  /* 0x000000010700788c */ /* 0x000fd6000bf05270 */
[----:B------:R-:W-:Y:S02]  /*0e40*/  @UP0 ULDC.64 UR10, c[0x0][0xc58] ;  /* 0x00031600000a0ab9 */ /* 0x000fe40000000a00 */
[----:B------:R-:W-:-:S04]  /*0e50*/  UIMAD.WIDE.U32 UR4, UR9, UR10, URZ ;  /* 0x0000000a090472a5 */ /* 0x000fc8000f8e003f */
[----:B------:R-:W-:-:S04]  /*0e60*/  @UP0 USHF.R.U32.HI UR6, URZ, UR11, UR5 ;  /* 0x0000000b3f060299 */ /* 0x000fc80008011605 */
[----:B------:R-:W-:-:S12]  /*0e70*/  UIMAD UR4, UR6, UR7, URZ ;  /* 0x00000007060472a4 */ /* 0x000fd8000f8e023f */
.L_x_7544:
[----:B------:R-:W-:Y:S01]  /*0e80*/  ULOP3.LUT UR6, URZ, UR6, URZ, 0x33, !UPT ;  /* 0x000000063f067292 */ /* 0x000fe2000f8e333f */
[----:B------:R-:W-:Y:S01]  /*0e90*/  ULDC UR7, c[0x0][0x448] ;  /* 0x0001120000077ab9 */ /* 0x000fe20000000800 */
[----:B------:R-:W-:Y:S01]  /*0ea0*/  ULDC UR5, c[0x0][0xc3c] ;  /* 0x00030f0000057ab9 */ /* 0x000fe20000000800 */
[----:B------:R-:W-:Y:S02]  /*0eb0*/  UISETP.NE.AND UP3, UPT, UR7, 0x1, UPT ;  /* 0x000000010700788c */ /* 0x000fe4000bf65270 */
[----:B------:R-:W-:Y:S01]  /*0ec0*/  UIADD3 UR6, UR6, UR5, URZ ;  /* 0x0000000506067290 */ /* 0x000fe2000fffe03f */
[----:B------:R-:W-:Y:S01]  /*0ed0*/  ULDC.64 UR10, c[0x0][0x418] ;  /* 0x00010600000a7ab9 */ /* 0x000fe20000000a00 */
[----:B------:R-:W-:Y:S01]  /*0ee0*/  UIADD3 UR4, UR9, -UR4, URZ ;  /* 0x8000000409047290 */ /* 0x000fe2000fffe03f */
[----:B------:R-:W-:Y:S01]  /*0ef0*/  ULDC UR38, c[0x0][0xc48] ;  /* 0x0003120000267ab9 */ /* 0x000fe20000000800 */
[----:B------:R-:W-:Y:S02]  /*0f00*/  UISETP.NE.U32.AND UP0, UPT, UR10, URZ, UPT ;  /* 0x0000003f0a00728c */ /* 0x000fe4000bf05070 */
[----:B------:R-:W-:-:S02]  /*0f10*/  USHF.L.U32 UR37, UR6, 0x7, URZ ;  /* 0x0000000706257899 */ /* 0x000fc4000800063f */
[----:B------:R-:W-:Y:S01]  /*0f20*/  UISETP.NE.AND UP1, UPT, UR38, 0x1, UPT ;  /* 0x000000012600788c */ /* 0x000fe2000bf25270 */
[----:B------:R-:W-:Y:S01]  /*0f30*/  ULDC UR13, c[0x0][0xc54] ;  /* 0x00031500000d7ab9 */ /* 0x000fe20000000800 */
[----:B------:R-:W-:Y:S02]  /*0f40*/  UISETP.NE.AND.EX UP0, UPT, UR11, URZ, UPT, UP0 ;  /* 0x0000003f0b00728c */ /* 0x000fe4000bf05300 */
[----:B------:R-:W-:Y:S02]  /*0f50*/  UIADD3 UR10, UR37, 0x7f, URZ ;  /* 0x0000007f250a7890 */ /* 0x000fe4000fffe03f */
[----:B------:R-:W-:Y:S01]  /*0f60*/  UIMAD UR13, UR8, UR13, UR4 ;  /* 0x0000000d080d72a4 */ /* 0x000fe2000f8e0204 */
[----:B------:R-:W-:Y:S01]  /*0f70*/  ULDC UR43, c[0x0][0x424] ;  /* 0x00010900002b7ab9 */ /* 0x000fe20000000800 */
[----:B------:R-:W-:Y:S01]  /*0f80*/  ULDC UR54, c[0x0][0x288] ;  /* 0x0000a20000367ab9 */ /* 0x000fe20000000800 */
[----:B------:R-:W-:Y:S01]  /*0f90*/  ULDC.64 UR4, c[0x0][0x9e0] ;  /* 0x0002780000047ab9 */ /* 0x000fe20000000a00 */
[----:B------:R-:W-:Y:S01]  /*0fa0*/  @UP3 ULDC UR8, c[0x0][0x44c] ;  /* 0x0001130000083ab9 */ /* 0x000fe20000000800 */
[----:B------:R-:W-:-:S02]  /*0fb0*/  UIADD3 UR11, -UR54, 0x1, URZ ;  /* 0x00000001360b7890 */ /* 0x000fc4000fffe13f */
[----:B------:R-:W-:Y:S02]  /*0fc0*/  UISETP.GE.AND UP2, UPT, UR5, 0x1, UPT ;  /* 0x000000010500788c */ /* 0x000fe4000bf46270 */
[----:B------:R-:W-:Y:S02]  /*0fd0*/  USEL UR43, UR43, 0x1, UP0 ;  /* 0x000000012b2b7887 */ /* 0x000fe40008000000 */
[----:B------:R-:W-:Y:S01]  /*0fe0*/  UIMAD.WIDE.U32 UR8, UR10, UR8, URZ ;  /* 0x000000080a0872a5 */ /* 0x000fe2000f8e003f */
[----:B------:R-:W-:Y:S01]  /*0ff0*/  ULDC UR12, c[0x0][0x2f0] ;  /* 0x0000bc00000c7ab9 */ /* 0x000fe20000000800 */
[----:B------:R-:W-:Y:S01]  /*1000*/  @UP3 ULDC UR15, c[0x0][0x450] ;  /* 0x00011400000f3ab9 */ /* 0x000fe20000000800 */
[----:B------:R-:W-:Y:S01]  /*1010*/  @UP1 ULDC UR6, c[0x0][0xc4c] ;  /* 0x0003130000061ab9 */ /* 0x000fe20000000800 */
[----:B------:R-:W-:Y:S01]  /*1020*/  UIMAD UR11, UR43, UR12, UR11 ;  /* 0x0000000c2b0b72a4 */ /* 0x000fe2000f8e020b */
[----:B------:R-:W-:Y:S01]  /*1030*/  PLOP3.LUT P0, PT, PT, PT, UP2, 0x40, 0x0 ;  /* 0x000000000000781c */ /* 0x000fe20003f0e828 */
[----:B------:R-:W-:-:S02]  /*1040*/  @UP3 USHF.R.U32.HI UR10, URZ, UR15, UR9 ;  /* 0x0000000f3f0a3299 */ /* 0x000fc40008011609 */
[----:B------:R-:W-:Y:S01]  /*1050*/  UIMAD.WIDE.U32 UR6, UR13, UR6, URZ ;  /* 0x000000060d0672a5 */ /* 0x000fe2000f8e003f */
[----:B------:R-:W-:Y:S01]  /*1060*/  @UP1 ULDC UR14, c[0x0][0xc50] ;  /* 0x00031400000e1ab9 */ /* 0x000fe20000000800 */
[----:B------:R-:W-:Y:S01]  /*1070*/  UIADD3 UR10, UR11, UR10, URZ ;  /* 0x0000000a0b0a7290 */ /* 0x000fe2000fffe03f */
[----:B------:R-:W-:Y:S01]  /*1080*/  UMOV UR44, UR13 ;  /* 0x0000000d002c7c82 */ /* 0x000fe20008000000 */
[----:B------:R-:W-:Y:S02]  /*1090*/  @UP1 USHF.R.U32.HI UR44, URZ, UR14, UR7 ;  /* 0x0000000e3f2c1299 */ /* 0x000fe40008011607 */
[----:B------:R-:W-:Y:S02]  /*10a0*/  UIADD3 UR4, UR10, UR4, URZ ;  /* 0x000000040a047290 */ /* 0x000fe4000fffe03f */
[----:B------:R-:W-:Y:S02]  /*10b0*/  UIADD3 UR6, -UR44, URZ, URZ ;  /* 0x0000003f2c067290 */ /* 0x000fe4000fffe13f */
[----:B------:R-:W-:-:S02]  /*10c0*/  UP2UR UR50, UPR, URZ, 0x8 ;  /* 0x000000083f327883 */ /* 0x000fc40008000000 */
[----:B------:R-:W-:Y:S01]  /*10d0*/  UP2UR UR49, UPR, URZ, 0x4 ;  /* 0x000000043f317883 */ /* 0x000fe20008000000 */
[----:B------:R-:W-:Y:S01]  /*10e0*/  IMAD.U32 R0, RZ, RZ, UR4 ;  /* 0x00000004ff007e24 */ /* 0x000fe2000f8e00ff */
[----:B------:R-:W-:Y:S01]  /*10f0*/  UIMAD UR38, UR38, UR6, UR13 ;  /* 0x00000006262672a4 */ /* 0x000fe2000f8e020d */
[----:B------:R-:W-:Y:S11]  /*1100*/  @P0 BRA `(.L_x_7545) ;  /* 0x0000000000400947 */ /* 0x000ff60003800000 */
        /* <DEDUP_REMOVED lines=10> */
.L_x_7546:
[----:B------:R-:W-:-:S11]  /*11b0*/  UISETP.NE.AND UP0, UPT, UR5, 0x1, UPT ;  /* 0x000000010500788c */ /* 0x000fd6000bf05270 */
[----:B------:R-:W-:Y:S02]  /*11c0*/  @UP0 ULDC.64 UR8, c[0x0][0x9e8] ;  /* 0x00027a0000080ab9 */ /* 0x000fe40000000a00 */
[----:B------:R-:W-:-:S04]  /*11d0*/  UIMAD.WIDE.U32 UR6, UR4, UR8, URZ ;  /* 0x00000008040672a5 */ /* 0x000fc8000f8e003f */
[----:B------:R-:W-:-:S12]  /*11e0*/  @UP0 USHF.R.U32.HI UR4, URZ, UR9, UR7 ;  /* 0x000000093f040299 */ /* 0x000fd80008011607 */
.L_x_7547:
[----:B------:R-:W-:-:S06]  /*11f0*/  UIMAD UR4, UR4, UR5, UR5 ;  /* 0x00000005040472a4 */ /* 0x000fcc000f8e0205 */
[----:B------:R-:W-:-:S07]  /*1200*/  VIMNMX R0, R0, UR4, PT ;  /* 0x0000000400007c48 */ /* 0x000fce000bfe0100 */
.L_x_7545:
        /* <DEDUP_REMOVED lines=32> */
.L_x_7549:
[----:B------:R-:W-:-:S11]  /*1410*/  UISETP.NE.AND UP0, UPT, UR5, 0x1, UPT ;  /* 0x000000010500788c */ /* 0x000fd6000bf05270 */
[----:B------:R-:W-:Y:S02]  /*1420*/  @UP0 ULDC.64 UR10, c[0x0][0x9e8] ;  /* 0x00027a00000a0ab9 */ /* 0x000fe40000000a00 */
[----:B------:R-:W-:-:S04]  /*1430*/  UIMAD.WIDE.U32 UR6, UR4, UR10, URZ ;  /* 0x0000000a040672a5 */ /* 0x000fc8000f8e003f */
[----:B------:R-:W-:-:S12]  /*1440*/  @UP0 USHF.R.U32.HI UR4, URZ, UR11, UR7 ;  /* 0x0000000b3f040299 */ /* 0x000fd80008011607 */
.L_x_7550:
[----:B------:R-:W-:-:S04]  /*1450*/  UIMAD UR4, UR4, UR5, URZ ;  /* 0x00000005040472a4 */ /* 0x000fc8000f8e023f */
[----:B------:R-:W-:-:S04]  /*1460*/  UISETP.LT.AND UP0, UPT, UR9, UR4, UPT ;  /* 0x000000040900728c */ /* 0x000fc8000bf01270 */
[----:B------:R-:W-:-:S12]  /*1470*/  USEL UR9, UR9, UR4, !UP0 ;  /* 0x0000000409097287 */ /* 0x000fd8000c000000 */
.L_x_7548:
[----:B------:R-:W-:Y:S01]  /*1480*/  USHF.R.S32.HI UR4, URZ, 0x1f, UR9 ;  /* 0x0000001f3f047899 */ /* 0x000fe20008011409 */
[----:B------:R-:W-:Y:S02]  /*1490*/  PLOP3.LUT P0, PT, PT, PT, PT, 0x80, 0x0 ;  /* 0x000000000000781c */ /* 0x000fe40003f0f070 */
[----:B------:R-:W-:Y:S02]  /*14a0*/  CS2R R36, SRZ ;  /* 0x0000000000247805 */ /* 0x000fe4000001ff00 */
[----:B------:R-:W-:Y:S01]  /*14b0*/  CS2R R150, SRZ ;  /* 0x0000000000967805 */ /* 0x000fe2000001ff00 */
        /* <DEDUP_REMOVED lines=18> */
[----:B------:R-:W-:Y:S02]  /*15e0*/  ISETP.GT.AND P1, PT, R88, UR39, PT ;  /* 0x0000002758007c0c */ /* 0x000fe4000bf24270 */
        /* <DEDUP_REMOVED lines=50> */
.L_x_7552:
[----:B------:R-:W-:Y:S01]  /*1910*/  ULEA.HI UR4, UR47, UR47, URZ, 0x1 ;  /* 0x0000002f2f047291 */ /* 0x000fe2000f8f083f */
[----:B------:R-:W-:-:S03]  /*1920*/  IMAD.U32 R2, RZ, RZ, UR48 ;  /* 0x00000030ff027e24 */ /* 0x000fc6000f8e00ff */
[----:B------:R-:W-:Y:S02]  /*1930*/  ULOP3.LUT UR4, UR4, 0xfffffffe, URZ, 0xc0, !UPT ;  /* 0xfffffffe04047892 */ /* 0x000fe4000f8ec03f */
[----:B------:R-:W-:Y:S02]  /*1940*/  ISETP.NE.AND P0, PT, R2, 0x3, PT ;  /* 0x000000030200780c */ /* 0x000fe40003f05270 */
[----:B------:R-:W-:-:S06]  /*1950*/  UIADD3 UR4, UR47, -UR4, URZ ;  /* 0x800000042f047290 */ /* 0x000fcc000fffe03f */
[----:B------:R-:W-:-:S05]  /*1960*/  IMAD.U32 R0, RZ, RZ, UR4 ;  /* 0x00000004ff007e24 */ /* 0x000fca000f8e00ff */
[----:B------:R-:W-:-:S04]  /*1970*/  SHF.L.U32 R0, R0, 0x1f, RZ ;  /* 0x0000001f00007819 */ /* 0x000fc800000006ff */
[----:B------:R-:W0:Y:S02]  /*1980*/  SYNCS.PHASECHK.TRANS64.TRYWAIT P1, [UR41+0x28800], R0 ;  /* 0x02880000ff0075a7 */ /* 0x000e240008020169 */
[----:B0-----:R-:W-:Y:S05]  /*1990*/  @!P1 BRA `(.L_x_7553) ;  /* 0x0000012400509947 */ /* 0x001fea0003800000 */
.L_x_7717:
[----:B------:R-:W-:Y:S05]  /*19a0*/  @!P0 BRA `(.L_x_7554) ;  /* 0x0000000000048947 */ /* 0x000fea0003800000 */
[----:B------:R-:W-:Y:S01]  /*19b0*/  BPT.TRAP 0x1 ;  /* 0x000000040000795c */ /* 0x000fe20000300000 */
.L_x_7554:
[----:B0-----:R-:W-:Y:S02]  /*19c0*/  IMAD.U32 R3, RZ, RZ, UR45 ;  /* 0x0000002dff037e24 */ /* 0x001fe4000f8e00ff */
[----:B------:R-:W-:-:S03]  /*19d0*/  IMAD.U32 R0, RZ, RZ, UR46 ;  /* 0x0000002eff007e24 */ /* 0x000fc6000f8e00ff */
[----:B------:R-:W-:Y:S02]  /*19e0*/  LEA R3, R3, UR41, 0x3 ;  /* 0x0000002903037c11 */ /* 0x000fe4000f8e18ff */
[----:B------:R-:W-:-:S04]  /*19f0*/  SHF.L.U32 R0, R0, 0x1f, RZ ;  /* 0x0000001f00007819 */ /* 0x000fc800000006ff */
[----:B------:R0:W1:Y:S01]  /*1a00*/  SYNCS.PHASECHK.TRANS64.TRYWAIT P1, [R3+URZ+0x28830], R0 ;  /* 0x02883000030075a7 */ /* 0x000062000802017f */
[----:B------:R-:W-:Y:S05]  /*1a10*/  @!P0 BRA `(.L_x_7555) ;  /* 0x0000000000048947 */ /* 0x000fea0003800000 */
[----:B------:R-:W-:Y:S01]  /*1a20*/  BPT.TRAP 0x1 ;  /* 0x000000040000795c */ /* 0x000fe20000300000 */
.L_x_7555:
[----:B-1----:R-:W-:Y:S05]  /*1a30*/  @P1 BRA `(.L_x_7556) ;  /* 0x0000000000081947 */ /* 0x002fea0003800000 */
[----:B------:R-:W1:Y:S02]  /*1a40*/  SYNCS.PHASECHK.TRANS64.TRYWAIT P1, [R3+URZ+0x28830], R0 ;  /* 0x02883000030075a7 */ /* 0x000e64000802017f */
[----:B-1----:R-:W-:Y:S05]  /*1a50*/  @!P1 BRA `(.L_x_7557) ;  /* 0x0000012400389947 */ /* 0x002fea0003800000 */
.L_x_7556:
        /* <DEDUP_REMOVED lines=63> */
.L_x_7558:
[----:B------:R-:W-:Y:S01]  /*1e50*/  UISETP.NE.AND UP1, UPT, UR50, URZ, UPT ;  /* 0x0000003f3200728c */ /* 0x000fe2000bf25270 */
[----:B01----:R-:W-:Y:S01]  /*1e60*/  VIADD R0, R17, UR37 ;  /* 0x0000002511007c36 */ /* 0x003fe20008000000 */
[----:B------:R-:W-:Y:S01]  /*1e70*/  R2UR UR6, R3 ;  /* 0x00000000030672ca */ /* 0x000fe200000e0000 */
[----:B------:R-:W0:Y:S01]  /*1e80*/  LDC R5, c[0x0][0x2f0] ;  /* 0x0000bc00ff057b82 */ /* 0x000e220000000800 */
[----:B------:R-:W-:Y:S01]  /*1e90*/  IMAD.MOV.U32 R3, RZ, RZ, -0x80 ;  /* 0xffffff80ff037424 */ /* 0x000fe200078e00ff */
[----:B------:R-:W-:Y:S01]  /*1ea0*/  UISETP.NE.AND UP0, UPT, UR49, URZ, UPT ;  /* 0x0000003f3100728c */ /* 0x000fe2000bf05270 */
[----:B------:R-:W-:Y:S01]  /*1eb0*/  PLOP3.LUT P1, PT, PT, PT, UP1, 0x80, 0x0 ;  /* 0x000000000000781c */ /* 0x000fe20003f2f018 */
[----:B------:R-:W-:Y:S01]  /*1ec0*/  ULDC UR55, c[0x0][0x9dc] ;  /* 0x0002770000377ab9 */ /* 0x000fe20000000800 */
[----:B------:R-:W-:Y:S01]  /*1ed0*/  PLOP3.LUT P2, PT, PT, PT, UP1, 0x80, 0x0 ;  /* 0x000000000000781c */ /* 0x000fe20003f4f018 */
[----:B------:R-:W-:Y:S01]  /*1ee0*/  IMAD R12, R88, R3, 0x80 ;  /* 0x00000080580c7424 */ /* 0x000fe200078e0203 */
[----:B------:R-:W-:Y:S01]  /*1ef0*/  ULDC UR14, c[0x0][0x9e0] ;  /* 0x00027800000e7ab9 */ /* 0x000fe20000000800 */
[----:B------:R-:W-:Y:S01]  /*1f00*/  @UP1 ULDC UR7, c[0x0][0x44c] ;  /* 0x0001130000071ab9 */ /* 0x000fe20000000800 */
[----:B------:R-:W1:Y:S01]  /*1f10*/  LDC R6, c[0x0][0x288] ;  /* 0x0000a200ff067b82 */ /* 0x000e620000000800 */
[----:B------:R-:W-:Y:S01]  /*1f20*/  VIADD R3, R12, 0x1 ;  /* 0x000000010c037836 */ /* 0x000fe20000000000 */
[----:B------:R-:W-:Y:S01]  /*1f30*/  LEA R10, R88, 0xffffff80, 0x7 ;  /* 0xffffff80580a7811 */ /* 0x000fe200078e38ff */
[----:B------:R-:W-:-:S04]  /*1f40*/  UIADD3 UR6, UR6, 0x28840, URZ ;  /* 0x0002884006067890 */ /* 0x000fc8000fffe03f */
[----:B------:R-:W-:Y:S01]  /*1f50*/  @P1 IMAD.HI.U32 R2, R0, UR7, RZ ;  /* 0x0000000700021c27 */ /* 0x000fe2000f8e00ff */
[----:B------:R-:W-:Y:S01]  /*1f60*/  @UP1 ULDC UR7, c[0x0][0x450] ;  /* 0x0001140000071ab9 */ /* 0x000fe20000000800 */
[----:B------:R-:W-:Y:S01]  /*1f70*/  UPRMT UR6, UR40, 0x654, UR6 ;  /* 0x0000065428067896 */ /* 0x000fe20008000006 */
[----:B------:R-:W-:Y:S02]  /*1f80*/  PLOP3.LUT P1, PT, PT, PT, UP0, 0x40, 0x0 ;  /* 0x000000000000781c */ /* 0x000fe40003f2e808 */
[----:B------:R-:W-:Y:S01]  /*1f90*/  @P2 SHF.R.U32.HI R0, RZ, UR7, R2 ;  /* 0x00000007ff002c19 */ /* 0x000fe20008011602 */
[C---:B------:R-:W-:Y:S02]  /*1fa0*/  IMAD R2, R16.reuse, -0x2, R3 ;  /* 0xfffffffe10027824 */ /* 0x040fe400078e0203 */
[C---:B0-----:R-:W-:Y:S02]  /*1fb0*/  IMAD R3, R5.reuse, UR43, R12 ;  /* 0x0000002b05037c24 */ /* 0x041fe4000f8e020c */
[----:B------:R-:W0:Y:S01]  /*1fc0*/  SHFL.IDX PT, R8, R0, RZ, 0x1c1f ;  /* 0x001c1fff00087589 */ /* 0x000e2200000e0000 */
[----:B------:R-:W-:Y:S01]  /*1fd0*/  IMAD R7, R5, UR43, R2 ;  /* 0x0000002b05077c24 */ /* 0x000fe2000f8e0202 */
[----:B------:R-:W-:Y:S01]  /*1fe0*/  SYNCS.ARRIVE.TRANS64.RED.A1T0 RZ, [UR6], RZ ;  /* 0x000000ffffff79a7 */ /* 0x000fe20008100406 */
[----:B------:R-:W-:Y:S01]  /*1ff0*/  ULOP3.LUT UR6, URZ, UR55, URZ, 0x33, !UPT ;  /* 0x000000373f067292 */ /* 0x000fe2000f8e333f */
[----:B------:R-:W-:-:S02]  /*2000*/  IMAD R14, R16, -0x2, R3 ;  /* 0xfffffffe100e7824 */ /* 0x000fc400078e0203 */
[----:B-1----:R-:W-:-:S04]  /*2010*/  IMAD.IADD R7, R7, 0x1, -R6 ;  /* 0x0000000107077824 */ /* 0x002fc800078e0a06 */
[C---:B------:R-:W-:Y:S02]  /*2020*/  VIADD R89, R7.reuse, UR14 ;  /* 0x0000000e07597c36 */ /* 0x040fe40008000000 */
[----:B------:R-:W-:-:S03]  /*2030*/  VIADD R20, R7, UR6 ;  /* 0x0000000607147c36 */ /* 0x000fc60008000000 */
[----:B0-----:R-:W-:Y:S01]  /*2040*/  VIADDMNMX R2, R8, R89, R14, PT ;  /* 0x0000005908027246 */ /* 0x001fe2000380010e */
        /* <DEDUP_REMOVED lines=16> */
.L_x_7561:
[----:B------:R-:W-:Y:S02]  /*2150*/  ULDC UR6, c[0x0][0x9e4] ;  /* 0x0002790000067ab9 */ /* 0x000fe40000000800 */
[----:B------:R-:W-:-:S05]  /*2160*/  IMAD.U32 R7, RZ, RZ, UR6 ;  /* 0x00000006ff077e24 */ /* 0x000fca000f8e00ff */
[----:B------:R-:W-:-:S13]  /*2170*/  ISETP.NE.AND P1, PT, R7, 0x1, PT ;  /* 0x000000010700780c */ /* 0x000fda0003f25270 */
[----:B------:R-:W0:Y:S02]  /*2180*/  @P1 LDC.64 R8, c[0x0][0x9e8] ;  /* 0x00027a00ff081b82 */ /* 0x000e240000000a00 */
[----:B0-----:R-:W-:-:S05]  /*2190*/  @P1 IMAD.HI.U32 R8, R3, R8, RZ ;  /* 0x0000000803081227 */ /* 0x001fca00078e00ff */
[----:B------:R-:W-:-:S07]  /*21a0*/  @P1 SHF.R.U32.HI R3, RZ, R9, R8 ;  /* 0x00000009ff031219 */ /* 0x000fce0000011608 */
.L_x_7562:
[----:B------:R-:W-:Y:S05]  /*21b0*/  BSYNC B0 ;  /* 0x0000000000007941 */ /* 0x000fea0003800000 */
.L_x_7560:
[----:B------:R-:W-:-:S04]  /*21c0*/  IMAD R3, R3, R7, -R10 ;  /* 0x0000000703037224 */ /* 0x000fc800078e0a0a */
[----:B------:R-:W-:-:S05]  /*21d0*/  IMAD R3, R16, -0x2, R3 ;  /* 0xfffffffe10037824 */ /* 0x000fca00078e0203 */
[----:B------:R-:W-:Y:S02]  /*21e0*/  VIADDMNMX R2, R3, R7, R2, PT ;  /* 0x0000000703027246 */ /* 0x000fe40003800102 */
[----:B------:R-:W-:-:S07]  /*21f0*/  VIMNMX R4, R4, R3, !PT ;  /* 0x0000000304047248 */ /* 0x000fce0007fe0100 */
.L_x_7559:
        /* <DEDUP_REMOVED lines=14> */
[----:B------:R-:W-:Y:S01]  /*22e0*/  ISETP.LT.OR P3, PT, R2, 0x11, P3 ;  /* 0x000000110200780c */ /* 0x000fe20001f61670 */
[----:B0-----:R-:W-:Y:S01]  /*22f0*/  IMAD.IADD R8, R20, 0x1, R0 ;  /* 0x0000000114087824 */ /* 0x001fe200078e0200 */
        /* <DEDUP_REMOVED lines=117> */
[----:B------:R-:W-:Y:S02]  /*2a50*/  P2R R92, PR, RZ, 0x20 ;  /* 0x00000020ff5c7803 */ /* 0x000fe40000000000 */
[----:B------:R-:W-:-:S02]  /*2a60*/  FSEL R77, R77, -INF , !P3 ;  /* 0xff8000004d4d7808 */ /* 0x000fc40005800000 */
        /* <DEDUP_REMOVED lines=20> */
[----:B------:R-:W-:Y:S02]  /*2bb0*/  ISETP.GT.AND P6, PT, R4, 0x79, !P6 ;  /* 0x000000790400780c */ /* 0x000fe400077c4270 */
[----:B------:R-:W-:Y:S02]  /*2bc0*/  VIADDMNMX R4, R0, R89, R14, PT ;  /* 0x0000005900047246 */ /* 0x000fe4000380010e */
[----:B------:R-:W-:-:S04]  /*2bd0*/  ISETP.LT.OR P6, PT, R2, 0x7a, P6 ;  /* 0x0000007a0200780c */ /* 0x000fc800037c1670 */
        /* <DEDUP_REMOVED lines=17> */
.L_x_7565:
[----:B------:R-:W-:Y:S02]  /*2cf0*/  ULDC UR6, c[0x0][0x9e4] ;  /* 0x0002790000067ab9 */ /* 0x000fe40000000800 */
[----:B------:R-:W-:-:S05]  /*2d00*/  IMAD.U32 R2, RZ, RZ, UR6 ;  /* 0x00000006ff027e24 */ /* 0x000fca000f8e00ff */
[----:B------:R-:W-:-:S13]  /*2d10*/  ISETP.NE.AND P6, PT, R2, 0x1, PT ;  /* 0x000000010200780c */ /* 0x000fda0003fc5270 */
[----:B------:R-:W0:Y:S02]  /*2d20*/  @P6 LDC.64 R32, c[0x0][0x9e8] ;  /* 0x00027a00ff206b82 */ /* 0x000e240000000a00 */
[----:B0-----:R-:W-:-:S05]  /*2d30*/  @P6 IMAD.HI.U32 R0, R29, R32, RZ ;  /* 0x000000201d006227 */ /* 0x001fca00078e00ff */
[----:B------:R-:W-:-:S07]  /*2d40*/  @P6 SHF.R.U32.HI R29, RZ, R33, R0 ;  /* 0x00000021ff1d6219 */ /* 0x000fce0000011600 */
.L_x_7566:
[----:B------:R-:W-:Y:S05]  /*2d50*/  BSYNC B0 ;  /* 0x0000000000007941 */ /* 0x000fea0003800000 */
.L_x_7564:
[----:B------:R-:W-:-:S04]  /*2d60*/  IMAD R29, R29, R2, -R10 ;  /* 0x000000021d1d7224 */ /* 0x000fc800078e0a0a */
[----:B------:R-:W-:-:S05]  /*2d70*/  IMAD R29, R16, -0x2, R29 ;  /* 0xfffffffe101d7824 */ /* 0x000fca00078e021d */
[----:B------:R-:W-:Y:S02]  /*2d80*/  VIADDMNMX R4, R29, R2, R4, PT ;  /* 0x000000021d047246 */ /* 0x000fe40003800104 */
[----:B------:R-:W-:-:S07]  /*2d90*/  VIMNMX R8, R8, R29, !PT ;  /* 0x0000001d08087248 */ /* 0x000fce0007fe0100 */
.L_x_7563:
[----:B------:R-:W-:Y:S01]  /*2da0*/  ISETP.GT.AND P1, PT, R8, 0x1, !P1 ;  /* 0x000000010800780c */ /* 0x000fe20004f24270 */
[----:B------:R-:W-:Y:S01]  /*2db0*/  ULDC UR6, c[0x0][0x988] ;  /* 0x0002620000067ab9 */ /* 0x000fe20000000800 */
[----:B------:R-:W-:Y:S01]  /*2dc0*/  ISETP.NE.AND P6, PT, R90, RZ, PT ;  /* 0x000000ff5a00720c */ /* 0x000fe20003fc5270 */
[----:B------:R-:W-:Y:S01]  /*2dd0*/  UISETP.NE.AND UP1, UPT, UR50, URZ, UPT ;  /* 0x0000003f3200728c */ /* 0x000fe2000bf25270 */
[----:B------:R-:W-:Y:S01]  /*2de0*/  ISETP.LT.OR P1, PT, R4, 0x2, P1 ;  /* 0x000000020400780c */ /* 0x000fe20000f21670 */
[----:B------:R-:W-:Y:S01]  /*2df0*/  UISETP.NE.AND UP0, UPT, UR49, URZ, UPT ;  /* 0x0000003f3100728c */ /* 0x000fe2000bf05270 */
[C---:B------:R-:W-:Y:S01]  /*2e00*/  ISETP.GT.AND P2, PT, R8.reuse, 0x8, !P2 ;  /* 0x000000080800780c */ /* 0x040fe20005744270 */
[----:B------:R-:W-:Y:S01]  /*2e10*/  UMOV UR10, UR37 ;  /* 0x00000025000a7c82 */ /* 0x000fe20008000000 */
[----:B------:R-:W-:Y:S02]  /*2e20*/  FSEL R27, R27, -INF , !P1 ;  /* 0xff8000001b1b7808 */ /* 0x000fe40004800000 */
[----:B------:R-:W-:-:S02]  /*2e30*/  ISETP.GT.AND P1, PT, R8, 0x9, !P6 ;  /* 0x000000090800780c */ /* 0x000fc40007724270 */
[C---:B------:R-:W-:Y:S02]  /*2e40*/  ISETP.LT.OR P2, PT, R4.reuse, 0x9, P2 ;  /* 0x000000090400780c */ /* 0x040fe40001741670 */
[----:B------:R-:W-:Y:S01]  /*2e50*/  ISETP.LT.OR P1, PT, R4, 0xa, P1 ;  /* 0x0000000a0400780c */ /* 0x000fe20000f21670 */
[----:B------:R-:W-:Y:S01]  /*2e60*/  @UP1 ULDC UR11, c[0x0][0x450] ;  /* 0x00011400000b1ab9 */ /* 0x000fe20000000800 */
[----:B------:R-:W-:Y:S02]  /*2e70*/  FSEL R29, R30, -INF , !P2 ;  /* 0xff8000001e1d7808 */ /* 0x000fe40005000000 */
[----:B------:R-:W-:Y:S02]  /*2e80*/  FSEL R31, R31, -INF , !P1 ;  /* 0xff8000001f1f7808 */ /* 0x000fe40004800000 */
[----:B------:R-:W-:Y:S02]  /*2e90*/  ISETP.NE.AND P1, PT, R91, RZ, PT ;  /* 0x000000ff5b00720c */ /* 0x000fe40003f25270 */
[----:B------:R-:W-:-:S02]  /*2ea0*/  ISETP.NE.AND P2, PT, R37, RZ, PT ;  /* 0x000000ff2500720c */ /* 0x000fc40003f45270 */
[----:B------:R-:W-:Y:S02]  /*2eb0*/  ISETP.GT.AND P1, PT, R8, 0x10, !P1 ;  /* 0x000000100800780c */ /* 0x000fe40004f24270 */
[----:B------:R-:W-:Y:S02]  /*2ec0*/  ISETP.NE.AND P6, PT, R41, RZ, PT ;  /* 0x000000ff2900720c */ /* 0x000fe40003fc5270 */
        /* <DEDUP_REMOVED lines=59> */
[----:B------:R-:W-:Y:S02]  /*3280*/  ISETP.GT.AND P1, PT, R8, 0x31, !P2 ;  /* 0x000000310800780c */ /* 0x000fe40005724270 */
[----:B------:R-:W-:Y:S02]  /*3290*/  ISETP.NE.AND P2, PT, R53, RZ, PT ;  /* 0x000000ff3500720c */ /* 0x000fe40003f45270 */
        /* <DEDUP_REMOVED lines=13> */
[----:B------:R-:W-:Y:S01]  /*3370*/  FMNMX.FTZ R10, R85, R0, !PT ;  /* 0x00000000550a7209 */ /* 0x000fe20007810000 */
[----:B------:R-:W-:Y:S01]  /*3380*/  IMAD.U32 R0, RZ, RZ, UR6 ;  /* 0x00000006ff007e24 */ /* 0x000fe2000f8e00ff */
[----:B------:R-:W-:Y:S01]  /*3390*/  FSEL R55, R55, -INF , !P1 ;  /* 0xff80000037377808 */ /* 0x000fe20004800000 */
[----:B------:R-:W-:Y:S01]  /*33a0*/  @UP1 ULDC UR6, c[0x0][0x44c] ;  /* 0x0001130000061ab9 */ /* 0x000fe20000000800 */
[----:B------:R-:W-:Y:S01]  /*33b0*/  ISETP.NE.AND P1, PT, R52, RZ, PT ;  /* 0x000000ff3400720c */ /* 0x000fe20003f25270 */
[----:B------:R-:W-:Y:S01]  /*33c0*/  UIMAD.WIDE.U32 UR6, UR37, UR6, URZ ;  /* 0x00000006250672a5 */ /* 0x000fe2000f8e003f */
[----:B------:R-:W-:-:S02]  /*33d0*/  ISETP.NE.AND P6, PT, R72, RZ, PT ;  /* 0x000000ff4800720c */ /* 0x000fc40003fc5270 */
[C---:B------:R-:W-:Y:S01]  /*33e0*/  ISETP.GT.AND P1, PT, R8.reuse, 0x40, !P1 ;  /* 0x000000400800780c */ /* 0x040fe20004f24270 */
[----:B------:R-:W-:Y:S01]  /*33f0*/  @UP1 USHF.R.U32.HI UR10, URZ, UR11, UR7 ;  /* 0x0000000b3f0a1299 */ /* 0x000fe20008011607 */
[----:B------:R-:W-:Y:S02]  /*3400*/  ISETP.GT.AND P3, PT, R8, 0x70, !P3 ;  /* 0x000000700800780c */ /* 0x000fe40005f64270 */
[----:B------:R-:W-:Y:S01]  /*3410*/  ISETP.LT.OR P1, PT, R4, 0x41, P1 ;  /* 0x000000410400780c */ /* 0x000fe20000f21670 */
[----:B------:R-:W-:Y:S01]  /*3420*/  UIADD3 UR54, UR54, UR10, URZ ;  /* 0x0000000a36367290 */ /* 0x000fe2000fffe03f */
[----:B------:R-:W-:Y:S02]  /*3430*/  ISETP.GT.AND P4, PT, R8, 0x71, !P4 ;  /* 0x000000710800780c */ /* 0x000fe40006784270 */
[----:B------:R-:W-:Y:S01]  /*3440*/  FSEL R89, R58, -INF , !P1 ;  /* 0xff8000003a597808 */ /* 0x000fe20004800000 */
[----:B------:R-:W-:Y:S01]  /*3450*/  UIADD3 UR14, UR54, UR14, URZ ;  /* 0x0000000e360e7290 */ /* 0x000fe2000fffe03f */
[----:B------:R-:W-:-:S02]  /*3460*/  ISETP.NE.AND P1, PT, R56, RZ, PT ;  /* 0x000000ff3800720c */ /* 0x000fc40003f25270 */
[----:B------:R-:W-:Y:S02]  /*3470*/  ISETP.LT.OR P3, PT, R4, 0x71, P3 ;  /* 0x000000710400780c */ /* 0x000fe40001f61670 */
[C---:B------:R-:W-:Y:S02]  /*3480*/  ISETP.GT.AND P1, PT, R8.reuse, 0x41, !P1 ;  /* 0x000000410800780c */ /* 0x040fe40004f24270 */
[----:B------:R-:W-:Y:S02]  /*3490*/  ISETP.GT.AND P5, PT, R8, 0x78, !P5 ;  /* 0x000000780800780c */ /* 0x000fe40006fa4270 */
[C---:B------:R-:W-:Y:S02]  /*34a0*/  ISETP.LT.OR P1, PT, R4.reuse, 0x42, P1 ;  /* 0x000000420400780c */ /* 0x040fe40000f21670 */
[----:B------:R-:W-:Y:S02]  /*34b0*/  ISETP.LT.OR P4, PT, R4, 0x72, P4 ;  /* 0x000000720400780c */ /* 0x000fe40002781670 */
[----:B------:R-:W-:-:S02]  /*34c0*/  FSEL R59, R59, -INF , !P1 ;  /* 0xff8000003b3b7808 */ /* 0x000fc40004800000 */
[----:B------:R-:W-:Y:S02]  /*34d0*/  ISETP.NE.AND P1, PT, R97, RZ, PT ;  /* 0x000000ff6100720c */ /* 0x000fe40003f25270 */
[----:B------:R-:W-:Y:S02]  /*34e0*/  ISETP.LT.OR P5, PT, R4, 0x79, P5 ;  /* 0x000000790400780c */ /* 0x000fe40002fa1670 */
[----:B------:R-:W-:Y:S02]  /*34f0*/  ISETP.GT.AND P1, PT, R8, 0x48, !P1 ;  /* 0x000000480800780c */ /* 0x000fe40004f24270 */
[----:B------:R-:W-:Y:S02]  /*3500*/  FSEL R83, R83, -INF , !P4 ;  /* 0xff80000053537808 */ /* 0x000fe40006000000 */
[----:B------:R-:W-:-:S04]  /*3510*/  ISETP.LT.OR P1, PT, R4, 0x49, P1 ;  /* 0x000000490400780c */ /* 0x000fc80000f21670 */
[----:B------:R-:W-:Y:S02]  /*3520*/  FSEL R91, R62, -INF , !P1 ;  /* 0xff8000003e5b7808 */ /* 0x000fe40004800000 */
[----:B------:R-:W-:-:S04]  /*3530*/  ISETP.NE.AND P1, PT, R60, RZ, PT ;  /* 0x000000ff3c00720c */ /* 0x000fc80003f25270 */
[----:B------:R-:W-:-:S04]  /*3540*/  ISETP.GT.AND P1, PT, R8, 0x49, !P1 ;  /* 0x000000490800780c */ /* 0x000fc80004f24270 */
        /* <DEDUP_REMOVED lines=10> */
[----:B------:R-:W-:Y:S02]  /*35f0*/  ISETP.NE.AND P1, PT, R99, RZ, PT ;  /* 0x000000ff6300720c */ /* 0x000fe40003f25270 */
[----:B------:R-:W0:Y:S02]  /*3600*/  SHFL.BFLY PT, R99, R10, 0x2, 0x1f ;  /* 0x0c401f000a637f89 */ /* 0x000e2400000e0000 */
[----:B------:R-:W-:-:S04]  /*3610*/  ISETP.GT.AND P1, PT, R8, 0x58, !P1 ;  /* 0x000000580800780c */ /* 0x000fc80004f24270 */
[----:B------:R-:W-:-:S04]  /*3620*/  ISETP.LT.OR P1, PT, R4, 0x59, P1 ;  /* 0x000000590400780c */ /* 0x000fc80000f21670 */
[----:B------:R-:W-:Y:S02]  /*3630*/  FSEL R95, R70, -INF , !P1 ;  /* 0xff800000465f7808 */ /* 0x000fe40004800000 */
[----:B------:R-:W-:-:S04]  /*3640*/  ISETP.NE.AND P1, PT, R68, RZ, PT ;  /* 0x000000ff4400720c */ /* 0x000fc80003f25270 */
[----:B------:R-:W-:-:S04]  /*3650*/  ISETP.GT.AND P1, PT, R8, 0x59, !P1 ;  /* 0x000000590800780c */ /* 0x000fc80004f24270 */
[----:B------:R-:W-:Y:S02]  /*3660*/  ISETP.LT.OR P1, PT, R4, 0x5a, P1 ;  /* 0x0000005a0400780c */ /* 0x000fe40000f21670 */
[----:B0-----:R-:W-:Y:S02]  /*3670*/  FMNMX.FTZ R99, R10, R99, !PT ;  /* 0x000000630a637209 */ /* 0x001fe40007810000 */
[----:B------:R-:W-:Y:S02]  /*3680*/  FSEL R71, R71, -INF , !P1 ;  /* 0xff80000047477808 */ /* 0x000fe40004800000 */
[----:B------:R-:W-:Y:S01]  /*3690*/  ISETP.GT.AND P1, PT, R8, 0x60, !P2 ;  /* 0x000000600800780c */ /* 0x000fe20005724270 */
[----:B------:R-:W0:Y:S01]  /*36a0*/  SHFL.BFLY PT, R2, R99, 0x1, 0x1f ;  /* 0x0c201f0063027f89 */ /* 0x000e2200000e0000 */
[----:B------:R-:W-:Y:S02]  /*36b0*/  ISETP.NE.AND P2, PT, R76, RZ, PT ;  /* 0x000000ff4c00720c */ /* 0x000fe40003f45270 */
[----:B------:R-:W-:-:S02]  /*36c0*/  ISETP.LT.OR P1, PT, R4, 0x61, P1 ;  /* 0x000000610400780c */ /* 0x000fc40000f21670 */
[----:B------:R-:W-:Y:S02]  /*36d0*/  ISETP.GT.AND P2, PT, R8, 0x69, !P2 ;  /* 0x000000690800780c */ /* 0x000fe40005744270 */
[----:B------:R-:W-:Y:S02]  /*36e0*/  FSEL R97, R74, -INF , !P1 ;  /* 0xff8000004a617808 */ /* 0x000fe40004800000 */
[----:B------:R-:W-:Y:S02]  /*36f0*/  ISETP.GT.AND P1, PT, R8, 0x61, !P6 ;  /* 0x000000610800780c */ /* 0x000fe40007724270 */
[----:B------:R-:W-:Y:S02]  /*3700*/  ISETP.NE.AND P6, PT, R28, RZ, PT ;  /* 0x000000ff1c00720c */ /* 0x000fe40003fc5270 */
[C---:B------:R-:W-:Y:S02]  /*3710*/  ISETP.LT.OR P1, PT, R4.reuse, 0x62, P1 ;  /* 0x000000620400780c */ /* 0x040fe40000f21670 */
[----:B------:R-:W-:-:S02]  /*3720*/  ISETP.LT.OR P2, PT, R4, 0x6a, P2 ;  /* 0x0000006a0400780c */ /* 0x000fc40001741670 */
[----:B------:R-:W-:Y:S02]  /*3730*/  FSEL R75, R75, -INF , !P1 ;  /* 0xff8000004b4b7808 */ /* 0x000fe40004800000 */
[----:B------:R-:W-:Y:S02]  /*3740*/  FSEL R79, R79, -INF , !P2 ;  /* 0xff8000004f4f7808 */ /* 0x000fe40005000000 */
[----:B0-----:R-:W-:-:S04]  /*3750*/  FMNMX.FTZ R2, R99, R2, !PT ;  /* 0x0000000263027209 */ /* 0x001fc80007810000 */
[C---:B------:R-:W-:Y:S01]  /*3760*/  FSETP.NEU.FTZ.AND P1, PT, R2.reuse, -INF , PT ;  /* 0xff8000000200780b */ /* 0x040fe20003f3d000 */
[----:B------:R-:W-:-:S05]  /*3770*/  FMUL.FTZ R12, R2, R0 ;  /* 0x00000000020c7220 */ /* 0x000fca0000410000 */
[----:B------:R-:W-:Y:S02]  /*3780*/  FSEL R12, R12, RZ, P1 ;  /* 0x000000ff0c0c7208 */ /* 0x000fe40000800000 */
[----:B------:R-:W-:Y:S02]  /*3790*/  ISETP.GT.AND P1, PT, R8, RZ, !P6 ;  /* 0x000000ff0800720c */ /* 0x000fe40007724270 */
[----:B------:R-:W-:Y:S01]  /*37a0*/  ISETP.NE.AND P6, PT, R24, RZ, PT ;  /* 0x000000ff1800720c */ /* 0x000fe20003fc5270 */
[-CC-:B------:R-:W-:Y:S01]  /*37b0*/  FFMA.FTZ R170, R115, R0.reuse, -R12.reuse ;  /* 0x0000000073aa7223 */ /* 0x180fe2000001080c */
[----:B------:R-:W-:Y:S01]  /*37c0*/  ISETP.LT.OR P1, PT, R4, 0x1, P1 ;  /* 0x000000010400780c */ /* 0x000fe20000f21670 */
[-CC-:B------:R-:W-:Y:S01]  /*37d0*/  FFMA.FTZ R168, R117, R0.reuse, -R12.reuse ;  /* 0x0000000075a87223 */ /* 0x180fe2000001080c */
[----:B------:R-:W-:Y:S01]  /*37e0*/  FSEL R117, R82, -INF , !P3 ;  /* 0xff80000052757808 */ /* 0x000fe20005800000 */
[-CC-:B------:R-:W-:Y:S01]  /*37f0*/  FFMA.FTZ R164, R25, R0.reuse, -R12.reuse ;  /* 0x0000000019a47223 */ /* 0x180fe2000001080c */
[----:B------:R-:W-:Y:S01]  /*3800*/  FSEL R26, R26, -INF , !P1 ;  /* 0xff8000001a1a7808 */ /* 0x000fe20004800000 */
[-CC-:B------:R-:W-:Y:S01]  /*3810*/  FFMA.FTZ R25, R57, R0.reuse, -R12.reuse ;  /* 0x0000000039197223 */ /* 0x180fe2000001080c */
[----:B------:R-:W-:Y:S01]  /*3820*/  ISETP.NE.AND P1, PT, R100, RZ, PT ;  /* 0x000000ff6400720c */ /* 0x000fe20003f25270 */
[-CC-:B------:R-:W-:Y:S01]  /*3830*/  FFMA.FTZ R166, R9, R0.reuse, -R12.reuse ;  /* 0x0000000009a67223 */ /* 0x180fe2000001080c */
[----:B------:R-:W-:Y:S01]  /*3840*/  FMNMX.FTZ R10, R26, R27, !PT ;  /* 0x0000001b1a0a7209 */ /* 0x000fe20007810000 */
[-CC-:B------:R-:W-:Y:S01]  /*3850*/  FFMA.FTZ R180, R129, R0.reuse, -R12.reuse ;  /* 0x0000000081b47223 */ /* 0x180fe2000001080c */
[----:B------:R-:W-:Y:S01]  /*3860*/  ISETP.GT.AND P1, PT, R8, 0x68, !P1 ;  /* 0x000000680800780c */ /* 0x000fe20004f24270 */
[--C-:B------:R-:W-:Y:S01]  /*3870*/  FFMA.FTZ R99, R131, R0, -R12.reuse ;  /* 0x0000000083637223 */ /* 0x100fe2000001080c */
[----:B------:R-:W-:Y:S01]  /*3880*/  FMNMX.FTZ R10, R29, R10, !PT ;  /* 0x0000000a1d0a7209 */ /* 0x000fe20007810000 */
[--C-:B------:R-:W-:Y:S01]  /*3890*/  FFMA.FTZ R182, R127, R0, -R12.reuse ;  /* 0x000000007fb67223 */ /* 0x100fe2000001080c */
[----:B------:R-:W-:Y:S01]  /*38a0*/  ISETP.LT.OR P1, PT, R4, 0x69, P1 ;  /* 0x000000690400780c */ /* 0x000fe20000f21670 */
[----:B------:R-:W-:Y:S01]  /*38b0*/  MUFU.EX2 R180, R180 ;  /* 0x000000b400b47308 */ /* 0x000fe20000000800 */
[----:B------:R-:W-:Y:S01]  /*38c0*/  FMNMX.FTZ R10, R31, R10, !PT ;  /* 0x0000000a1f0a7209 */ /* 0x000fe20007810000 */
[-CC-:B------:R-:W-:Y:S01]  /*38d0*/  FFMA.FTZ R101, R101, R0.reuse, -R12.reuse ;  /* 0x0000000065657223 */ /* 0x180fe2000001080c */
[----:B------:R-:W-:Y:S01]  /*38e0*/  FSEL R115, R78, -INF , !P1 ;  /* 0xff8000004e737808 */ /* 0x000fe20004800000 */
[--C-:B------:R-:W-:Y:S01]  /*38f0*/  FFMA.FTZ R176, R125, R0, -R12.reuse ;  /* 0x000000007db07223 */ /* 0x100fe2000001080c */
[----:B------:R-:W-:Y:S01]  /*3900*/  FMNMX.FTZ R10, R33, R10, !PT ;  /* 0x0000000a210a7209 */ /* 0x000fe20007810000 */
[--C-:B------:R-:W-:Y:S01]  /*3910*/  FFMA.FTZ R103, R103, R0, -R12.reuse ;  /* 0x0000000067677223 */ /* 0x100fe2000001080c */
[----:B------:R-:W-:Y:S01]  /*3920*/  ISETP.GT.AND P6, PT, R8, 0x79, !P6 ;  /* 0x000000790800780c */ /* 0x000fe200077c4270 */
[----:B------:R-:W0:Y:S01]  /*3930*/  MUFU.EX2 R99, R99 ;  /* 0x0000006300637308 */ /* 0x000e220000000800 */
[----:B------:R-:W-:Y:S01]  /*3940*/  FMNMX.FTZ R10, R35, R10, !PT ;  /* 0x0000000a230a7209 */ /* 0x000fe20007810000 */
[-CC-:B------:R-:W-:Y:S01]  /*3950*/  FFMA.FTZ R7, R7, R0.reuse, -R12.reuse ;  /* 0x0000000007077223 */ /* 0x180fe2000001080c */
[----:B------:R-:W-:Y:S01]  /*3960*/  ISETP.LT.OR P6, PT, R4, 0x7a, P6 ;  /* 0x0000007a0400780c */ /* 0x000fe200037c1670 */
[--C-:B------:R-:W-:Y:S01]  /*3970*/  FFMA.FTZ R178, R123, R0, -R12.reuse ;  /* 0x000000007bb27223 */ /* 0x100fe2000001080c */
[----:B------:R-:W-:Y:S01]  /*3980*/  FMNMX.FTZ R10, R37, R10, !PT ;  /* 0x0000000a250a7209 */ /* 0x000fe20007810000 */
[--C-:B------:R-:W-:Y:S01]  /*3990*/  FFMA.FTZ R105, R105, R0, -R12.reuse ;  /* 0x0000000069697223 */ /* 0x100fe2000001080c */
[----:B------:R-:W-:Y:S01]  /*39a0*/  FSEL R57, R86, -INF , !P5 ;  /* 0xff80000056397808 */ /* 0x000fe20006800000 */
[----:B------:R-:W1:Y:S01]  /*39b0*/  MUFU.EX2 R182, R182 ;  /* 0x000000b600b67308 */ /* 0x000e620000000800 */
[----:B------:R-:W-:Y:S01]  /*39c0*/  FMNMX.FTZ R10, R39, R10, !PT ;  /* 0x0000000a270a7209 */ /* 0x000fe20007810000 */
[-CC-:B------:R-:W-:Y:S01]  /*39d0*/  FFMA.FTZ R172, R121, R0.reuse, -R12.reuse ;  /* 0x0000000079ac7223 */ /* 0x180fe2000001080c */
[----:B------:R-:W-:Y:S01]  /*39e0*/  FSEL R87, R87, -INF , !P6 ;  /* 0xff80000057577808 */ /* 0x000fe20007000000 */
[--C-:B------:R-:W-:Y:S01]  /*39f0*/  FFMA.FTZ R107, R107, R0, -R12.reuse ;  /* 0x000000006b6b7223 */ /* 0x100fe2000001080c */
[----:B------:R-:W-:Y:S01]  /*3a00*/  FMNMX.FTZ R10, R41, R10, !PT ;  /* 0x0000000a290a7209 */ /* 0x000fe20007810000 */
[-CC-:B------:R-:W-:Y:S01]  /*3a10*/  FFMA.FTZ R174, R119, R0.reuse, -R12.reuse ;  /* 0x0000000077ae7223 */ /* 0x180fe2000001080c */
[--C-:B------:R-:W-:Y:S01]  /*3a20*/  FFMA.FTZ R109, R109, R0, -R12.reuse ;  /* 0x000000006d6d7223 */ /* 0x100fe2000001080c */
[----:B------:R-:W2:Y:S01]  /*3a30*/  MUFU.EX2 R101, R101 ;  /* 0x0000006500657308 */ /* 0x000ea20000000800 */
[----:B------:R-:W-:Y:S01]  /*3a40*/  FMNMX.FTZ R10, R43, R10, !PT ;  /* 0x0000000a2b0a7209 */ /* 0x000fe20007810000 */
[-CC-:B------:R-:W-:Y:S01]  /*3a50*/  FFMA.FTZ R111, R111, R0.reuse, -R12.reuse ;  /* 0x000000006f6f7223 */ /* 0x180fe2000001080c */
[-CC-:B------:R-:W-:Y:S01]  /*3a60*/  FFMA.FTZ R113, R113, R0.reuse, -R12.reuse ;  /* 0x0000000071717223 */ /* 0x180fe2000001080c */
[--C-:B------:R-:W-:Y:S01]  /*3a70*/  FFMA.FTZ R61, R61, R0, -R12.reuse ;  /* 0x000000003d3d7223 */ /* 0x100fe2000001080c */
[----:B------:R-:W-:Y:S01]  /*3a80*/  FMNMX.FTZ R10, R45, R10, !PT ;  /* 0x0000000a2d0a7209 */ /* 0x000fe20007810000 */
[-CC-:B------:R-:W-:Y:S01]  /*3a90*/  FFMA.FTZ R3, R3, R0.reuse, -R12.reuse ;  /* 0x0000000003037223 */ /* 0x180fe2000001080c */
[--C-:B------:R-:W-:Y:S01]  /*3aa0*/  FFMA.FTZ R65, R65, R0, -R12.reuse ;  /* 0x0000000041417223 */ /* 0x100fe2000001080c */
[----:B------:R-:W3:Y:S01]  /*3ab0*/  MUFU.EX2 R176, R176 ;  /* 0x000000b000b07308 */ /* 0x000ee20000000800 */
        /* <DEDUP_REMOVED lines=13> */
[----:B------:R-:W-:-:S02]  /*3b90*/  FFMA.FTZ R12, R85, R0, -R12 ;  /* 0x00000000550c7223 */ /* 0x000fc4000001080c */
[----:B------:R-:W5:Y:S01]  /*3ba0*/  MUFU.EX2 R103, R103 ;  /* 0x0000006700677308 */ /* 0x000f620000000800 */
[----:B------:R-:W-:-:S04]  /*3bb0*/  FMNMX.FTZ R10, R55, R10, !PT ;  /* 0x0000000a370a7209 */ /* 0x000fc80007810000 */
[----:B------:R-:W-:-:S03]  /*3bc0*/  FMNMX.FTZ R10, R89, R10, !PT ;  /* 0x0000000a590a7209 */ /* 0x000fc60007810000 */
        /* <DEDUP_REMOVED lines=29> */
[----:B------:R-:W4:Y:S07]  /*3da0*/  SHFL.BFLY PT, R4, R9, 0x1, 0x1f ;  /* 0x0c201f0009047f89 */ /* 0x000f2e00000e0000 */
[----:B------:R-:W-:Y:S08]  /*3db0*/  MUFU.EX2 R166, R166 ;  /* 0x000000a600a67308 */ /* 0x000ff00000000800 */
[----:B------:R-:W-:Y:S08]  /*3dc0*/  MUFU.EX2 R61, R61 ;  /* 0x0000003d003d7308 */ /* 0x000ff00000000800 */
[----:B------:R-:W-:Y:S01]  /*3dd0*/  MUFU.EX2 R3, R3 ;  /* 0x0000000300037308 */ /* 0x000fe20000000800 */
[----:B----4-:R-:W-:Y:S01]  /*3de0*/  FMNMX.FTZ R7, R9, R4, !PT ;  /* 0x0000000409077209 */ /* 0x010fe20007810000 */
[----:B------:R-:W-:Y:S01]  /*3df0*/  FADD.FTZ R9, R180, R99 ;  /* 0x00000063b4097221 */ /* 0x000fe20000010000 */
[----:B------:R-:W-:-:S02]  /*3e00*/  F2FP.BF16.F32.PACK_AB R180, R99, R180 ;  /* 0x000000b463b4723e */ /* 0x000fc400000010ff */
[C---:B------:R-:W-:Y:S01]  /*3e10*/  FSETP.NEU.FTZ.AND P1, PT, R7.reuse, -INF , PT ;  /* 0xff8000000700780b */ /* 0x040fe20003f3d000 */
[----:B------:R-:W-:Y:S01]  /*3e20*/  FMUL.FTZ R4, R7, R0 ;  /* 0x0000000007047220 */ /* 0x000fe20000410000 */
[----:B-1----:R-:W-:Y:S01]  /*3e30*/  FADD.FTZ R30, R182, R9 ;  /* 0x00000009b61e7221 */ /* 0x002fe20000010000 */
[----:B------:R-:W-:Y:S01]  /*3e40*/  MUFU.EX2 R160, R65 ;  /* 0x0000004100a07308 */ /* 0x000fe20000000800 */
[C---:B--2---:R-:W-:Y:S02]  /*3e50*/  F2FP.BF16.F32.PACK_AB R182, R101.reuse, R182 ;  /* 0x000000b665b6723e */ /* 0x044fe400000010ff */
[----:B------:R-:W-:Y:S01]  /*3e60*/  FADD.FTZ R9, R101, R30 ;  /* 0x0000001e65097221 */ /* 0x000fe20000010000 */
[----:B------:R-:W-:Y:S02]  /*3e70*/  FSEL R4, R4, RZ, P1 ;  /* 0x000000ff04047208 */ /* 0x000fe40000800000 */
[----:B------:R-:W-:Y:S01]  /*3e80*/  PLOP3.LUT P1, PT, PT, PT, UP0, 0x40, 0x0 ;  /* 0x000000000000781c */ /* 0x000fe20003f2e808 */
[----:B---3--:R-:W-:Y:S01]  /*3e90*/  FADD.FTZ R32, R176, R9 ;  /* 0x00000009b0207221 */ /* 0x008fe20000010000 */
[----:B------:R-:W-:Y:S01]  /*3ea0*/  MUFU.EX2 R69, R69 ;  /* 0x0000004500457308 */ /* 0x000fe20000000800 */
[-CC-:B------:R-:W-:Y:S01]  /*3eb0*/  FFMA.FTZ R26, R26, R0.reuse, -R4.reuse ;  /* 0x000000001a1a7223 */ /* 0x180fe20000010804 */
[-C--:B------:R-:W-:Y:S01]  /*3ec0*/  FFMA.FTZ R27, R27, R0.reuse, -R4 ;  /* 0x000000001b1b7223 */ /* 0x080fe20000010804 */
[----:B-----5:R-:W-:Y:S01]  /*3ed0*/  FADD.FTZ R9, R103, R32 ;  /* 0x0000002067097221 */ /* 0x020fe20000010000 */
[-CC-:B------:R-:W-:Y:S01]  /*3ee0*/  FFMA.FTZ R29, R29, R0.reuse, -R4.reuse ;  /* 0x000000001d1d7223 */ /* 0x180fe20000010804 */
[-CC-:B------:R-:W-:Y:S01]  /*3ef0*/  FFMA.FTZ R31, R31, R0.reuse, -R4.reuse ;  /* 0x000000001f1f7223 */ /* 0x180fe20000010804 */
[-CC-:B------:R-:W-:Y:S01]  /*3f00*/  FFMA.FTZ R33, R33, R0.reuse, -R4.reuse ;  /* 0x0000000021217223 */ /* 0x180fe20000010804 */
[----:B------:R-:W-:Y:S01]  /*3f10*/  FADD.FTZ R32, R178, R9 ;  /* 0x00000009b2207221 */ /* 0x000fe20000010000 */
[----:B------:R-:W-:Y:S01]  /*3f20*/  MUFU.EX2 R26, R26 ;  /* 0x0000001a001a7308 */ /* 0x000fe20000000800 */
[-CC-:B------:R-:W-:Y:S01]  /*3f30*/  FFMA.FTZ R35, R35, R0.reuse, -R4.reuse ;  /* 0x0000000023237223 */ /* 0x180fe20000010804 */
[-C--:B------:R-:W-:Y:S01]  /*3f40*/  FFMA.FTZ R37, R37, R0.reuse, -R4 ;  /* 0x0000000025257223 */ /* 0x080fe20000010804 */
[----:B------:R-:W-:Y:S01]  /*3f50*/  FADD.FTZ R9, R105, R32 ;  /* 0x0000002069097221 */ /* 0x000fe20000010000 */
[-CC-:B------:R-:W-:Y:S01]  /*3f60*/  FFMA.FTZ R39, R39, R0.reuse, -R4.reuse ;  /* 0x0000000027277223 */ /* 0x180fe20000010804 */
[-CC-:B------:R-:W-:Y:S01]  /*3f70*/  FFMA.FTZ R41, R41, R0.reuse, -R4.reuse ;  /* 0x0000000029297223 */ /* 0x180fe20000010804 */
[-CC-:B------:R-:W-:Y:S01]  /*3f80*/  FFMA.FTZ R43, R43, R0.reuse, -R4.reuse ;  /* 0x000000002b2b7223 */ /* 0x180fe20000010804 */
[----:B------:R-:W-:Y:S01]  /*3f90*/  FADD.FTZ R34, R172, R9 ;  /* 0x00000009ac227221 */ /* 0x000fe20000010000 */
[----:B------:R-:W0:Y:S01]  /*3fa0*/  MUFU.EX2 R27, R27 ;  /* 0x0000001b001b7308 */ /* 0x000e220000000800 */
[-CC-:B------:R-:W-:Y:S01]  /*3fb0*/  FFMA.FTZ R45, R45, R0.reuse, -R4.reuse ;  /* 0x000000002d2d7223 */ /* 0x180fe20000010804 */
[-C--:B------:R-:W-:Y:S01]  /*3fc0*/  FFMA.FTZ R47, R47, R0.reuse, -R4 ;  /* 0x000000002f2f7223 */ /* 0x080fe20000010804 */
[----:B------:R-:W-:Y:S01]  /*3fd0*/  FADD.FTZ R9, R107, R34 ;  /* 0x000000226b097221 */ /* 0x000fe20000010000 */
[-CC-:B------:R-:W-:Y:S01]  /*3fe0*/  FFMA.FTZ R49, R49, R0.reuse, -R4.reuse ;  /* 0x0000000031317223 */ /* 0x180fe20000010804 */
[-CC-:B------:R-:W-:Y:S01]  /*3ff0*/  FFMA.FTZ R51, R51, R0.reuse, -R4.reuse ;  /* 0x0000000033337223 */ /* 0x180fe20000010804 */
[-CC-:B------:R-:W-:Y:S01]  /*4000*/  FFMA.FTZ R53, R53, R0.reuse, -R4.reuse ;  /* 0x0000000035357223 */ /* 0x180fe20000010804 */
[----:B------:R-:W-:Y:S01]  /*4010*/  FADD.FTZ R36, R174, R9 ;  /* 0x00000009ae247221 */ /* 0x000fe20000010000 */
        /* <DEDUP_REMOVED lines=9> */
[----:B0-----:R-:W-:Y:S01]  /*40b0*/  FADD.FTZ R34, R26, R27 ;  /* 0x0000001b1a227221 */ /* 0x001fe20000010000 */
[-CC-:B------:R-:W-:Y:S01]  /*40c0*/  FFMA.FTZ R95, R95, R0.reuse, -R4.reuse ;  /* 0x000000005f5f7223 */ /* 0x180fe20000010804 */
[-CC-:B------:R-:W-:Y:S01]  /*40d0*/  FFMA.FTZ R71, R71, R0.reuse, -R4.reuse ;  /* 0x0000000047477223 */ /* 0x180fe20000010804 */
[-CC-:B------:R-:W-:Y:S01]  /*40e0*/  FFMA.FTZ R97, R97, R0.reuse, -R4.reuse ;  /* 0x0000000061617223 */ /* 0x180fe20000010804 */
[-CC-:B------:R-:W-:Y:S01]  /*40f0*/  FFMA.FTZ R75, R75, R0.reuse, -R4.reuse ;  /* 0x000000004b4b7223 */ /* 0x180fe20000010804 */
[-CC-:B------:R-:W-:Y:S01]  /*4100*/  FFMA.FTZ R115, R115, R0.reuse, -R4.reuse ;  /* 0x0000000073737223 */ /* 0x180fe20000010804 */
[-C--:B------:R-:W-:Y:S01]  /*4110*/  FFMA.FTZ R79, R79, R0.reuse, -R4 ;  /* 0x000000004f4f7223 */ /* 0x080fe20000010804 */
[----:B------:R-:W0:Y:S01]  /*4120*/  MUFU.EX2 R33, R33 ;  /* 0x0000002100217308 */ /* 0x000e220000000800 */
[----:B--2---:R-:W-:Y:S01]  /*4130*/  FADD.FTZ R31, R109, R36 ;  /* 0x000000246d1f7221 */ /* 0x004fe20000010000 */
[----:B-1----:R-:W-:Y:S01]  /*4140*/  FADD.FTZ R9, R29, R34 ;  /* 0x000000221d097221 */ /* 0x002fe20000010000 */
[-CC-:B------:R-:W-:Y:S01]  /*4150*/  FFMA.FTZ R117, R117, R0.reuse, -R4.reuse ;  /* 0x0000000075757223 */ /* 0x180fe20000010804 */
[-CC-:B------:R-:W-:Y:S01]  /*4160*/  FFMA.FTZ R83, R83, R0.reuse, -R4.reuse ;  /* 0x0000000053537223 */ /* 0x180fe20000010804 */
[----:B------:R-:W-:Y:S01]  /*4170*/  FADD.FTZ R38, R168, R31 ;  /* 0x0000001fa8267221 */ /* 0x000fe20000010000 */
[-CC-:B------:R-:W-:Y:S01]  /*4180*/  FFMA.FTZ R57, R57, R0.reuse, -R4.reuse ;  /* 0x0000000039397223 */ /* 0x180fe20000010804 */
[----:B------:R-:W-:Y:S01]  /*4190*/  FFMA.FTZ R87, R87, R0, -R4 ;  /* 0x0000000057577223 */ /* 0x000fe20000010804 */
[----:B------:R-:W1:Y:S01]  /*41a0*/  MUFU.EX2 R10, R35 ;  /* 0x00000023000a7308 */ /* 0x000e620000000800 */
[C---:B---3--:R-:W-:Y:S01]  /*41b0*/  FADD.FTZ R36, R8.reuse, R9 ;  /* 0x0000000908247221 */ /* 0x048fe20000010000 */
[----:B------:R-:W-:Y:S01]  /*41c0*/  FADD.FTZ R31, R111, R38 ;  /* 0x000000266f1f7221 */ /* 0x000fe20000010000 */
[----:B------:R-:W-:-:S02]  /*41d0*/  F2FP.BF16.F32.PACK_AB R183, R8, R29 ;  /* 0x0000001d08b7723e */ /* 0x000fc400000010ff */
[----:B------:R-:W-:Y:S01]  /*41e0*/  F2FP.BF16.F32.PACK_AB R176, R103, R176 ;  /* 0x000000b067b0723e */ /* 0x000fe200000010ff */
[----:B------:R-:W-:Y:S01]  /*41f0*/  FADD.FTZ R38, R170, R31 ;  /* 0x0000001faa267221 */ /* 0x000fe20000010000 */
[----:B------:R-:W-:Y:S01]  /*4200*/  F2FP.BF16.F32.PACK_AB R178, R105, R178 ;  /* 0x000000b269b2723e */ /* 0x000fe200000010ff */
[----:B------:R-:W2:Y:S01]  /*4210*/  MUFU.EX2 R37, R37 ;  /* 0x0000002500257308 */ /* 0x000ea20000000800 */
[----:B0-----:R-:W-:Y:S01]  /*4220*/  FADD.FTZ R9, R33, R36 ;  /* 0x0000002421097221 */ /* 0x001fe20000010000 */
[----:B------:R-:W-:Y:S01]  /*4230*/  FADD.FTZ R31, R113, R38 ;  /* 0x00000026711f7221 */ /* 0x000fe20000010000 */
[----:B------:R-:W-:Y:S02]  /*4240*/  F2FP.BF16.F32.PACK_AB R172, R107, R172 ;  /* 0x000000ac6bac723e */ /* 0x000fe400000010ff */
[----:B------:R-:W-:Y:S01]  /*4250*/  F2FP.BF16.F32.PACK_AB R174, R109, R174 ;  /* 0x000000ae6dae723e */ /* 0x000fe200000010ff */
[----:B------:R-:W-:Y:S01]  /*4260*/  FADD.FTZ R40, R164, R31 ;  /* 0x0000001fa4287221 */ /* 0x000fe20000010000 */
[----:B------:R-:W-:Y:S01]  /*4270*/  F2FP.BF16.F32.PACK_AB R168, R111, R168 ;  /* 0x000000a86fa8723e */ /* 0x000fe200000010ff */
[----:B------:R-:W0:Y:S01]  /*4280*/  MUFU.EX2 R14, R39 ;  /* 0x00000027000e7308 */ /* 0x000e220000000800 */
[C---:B-1----:R-:W-:Y:S01]  /*4290*/  FADD.FTZ R36, R10.reuse, R9 ;  /* 0x000000090a247221 */ /* 0x042fe20000010000 */
[----:B------:R-:W-:Y:S01]  /*42a0*/  FADD.FTZ R31, R25, R40 ;  /* 0x00000028191f7221 */ /* 0x000fe20000010000 */
[----:B------:R-:W-:-:S02]  /*42b0*/  F2FP.BF16.F32.PACK_AB R177, R10, R33 ;  /* 0x000000210ab1723e */ /* 0x000fc400000010ff */
[----:B------:R-:W-:Y:S01]  /*42c0*/  F2FP.BF16.F32.PACK_AB R170, R113, R170 ;  /* 0x000000aa71aa723e */ /* 0x000fe200000010ff */
[----:B------:R-:W-:Y:S01]  /*42d0*/  FADD.FTZ R40, R166, R31 ;  /* 0x0000001fa6287221 */ /* 0x000fe20000010000 */
[----:B------:R-:W-:Y:S01]  /*42e0*/  F2FP.BF16.F32.PACK_AB R164, R25, R164 ;  /* 0x000000a419a4723e */ /* 0x000fe200000010ff */
[----:B------:R-:W1:Y:S01]  /*42f0*/  MUFU.EX2 R41, R41 ;  /* 0x0000002900297308 */ /* 0x000e620000000800 */
[----:B--2---:R-:W-:Y:S01]  /*4300*/  FADD.FTZ R9, R37, R36 ;  /* 0x0000002425097221 */ /* 0x004fe20000010000 */
[C---:B------:R-:W-:Y:S01]  /*4310*/  FADD.FTZ R40, R61.reuse, R40 ;  /* 0x000000283d287221 */ /* 0x040fe20000010000 */
[----:B------:R-:W-:Y:S02]  /*4320*/  F2FP.BF16.F32.PACK_AB R166, R61, R166 ;  /* 0x000000a63da6723e */ /* 0x000fe400000010ff */
[----:B------:R-:W-:Y:S01]  /*4330*/  F2FP.BF16.F32.PACK_AB R181, R27, R26 ;  /* 0x0000001a1bb5723e */ /* 0x000fe200000010ff */
[----:B------:R-:W-:Y:S02]  /*4340*/  FADD.FTZ R31, R3, R40 ;  /* 0x00000028031f7221 */ /* 0x000fe40000010000 */
[----:B------:R-:W2:Y:S01]  /*4350*/  MUFU.EX2 R20, R43 ;  /* 0x0000002b00147308 */ /* 0x000ea20000000800 */
[----:B0-----:R-:W-:Y:S01]  /*4360*/  FADD.FTZ R38, R14, R9 ;  /* 0x000000090e267221 */ /* 0x001fe20000010000 */
[C---:B------:R-:W-:Y:S01]  /*4370*/  FADD.FTZ R31, R160.reuse, R31 ;  /* 0x0000001fa01f7221 */ /* 0x040fe20000010000 */
[----:B------:R-:W-:-:S02]  /*4380*/  F2FP.BF16.F32.PACK_AB R160, R160, R3 ;  /* 0x00000003a0a0723e */ /* 0x000fc400000010ff */
[----:B------:R-:W-:-:S03]  /*4390*/  F2FP.BF16.F32.PACK_AB R179, R14, R37 ;  /* 0x000000250eb3723e */ /* 0x000fc600000010ff */
        /* <DEDUP_REMOVED lines=12> */
[----:B------:R-:W-:Y:S01]  /*4460*/  FADD.FTZ R40, R162, R31 ;  /* 0x0000001fa2287221 */ /* 0x000fe20000010000 */
[----:B------:R-:W-:-:S03]  /*4470*/  F2FP.BF16.F32.PACK_AB R162, R69, R162 ;  /* 0x000000a245a2723e */ /* 0x000fc600000010ff */
[----:B------:R-:W-:Y:S02]  /*4480*/  FADD.FTZ R40, R69, R40 ;  /* 0x0000002845287221 */ /* 0x000fe40000010000 */
        /* <DEDUP_REMOVED lines=66> */
[----:B------:R-:W-:Y:S01]  /*48b0*/  VIADD R10, R88, 0xfffffffe ;  /* 0xfffffffe580a7836 */ /* 0x000fe20000000000 */
        /* <DEDUP_REMOVED lines=12> */
.L_x_7568:
[----:B------:R-:W-:Y:S02]  /*4980*/  ULDC UR18, c[0x0][0x9e4] ;  /* 0x0002790000127ab9 */ /* 0x000fe40000000800 */
[----:B------:R-:W-:-:S11]  /*4990*/  UISETP.NE.AND UP0, UPT, UR18, 0x1, UPT ;  /* 0x000000011200788c */ /* 0x000fd6000bf05270 */
[----:B------:R-:W-:Y:S02]  /*49a0*/  @UP0 ULDC.64 UR6, c[0x0][0x9e8] ;  /* 0x00027a0000060ab9 */ /* 0x000fe40000000a00 */
[----:B------:R-:W-:-:S04]  /*49b0*/  UIMAD.WIDE.U32 UR10, UR15, UR6, URZ ;  /* 0x000000060f0a72a5 */ /* 0x000fc8000f8e003f */
[----:B------:R-:W-:-:S12]  /*49c0*/  @UP0 USHF.R.U32.HI UR15, URZ, UR7, UR11 ;  /* 0x000000073f0f0299 */ /* 0x000fd8000801160b */
.L_x_7569:
[----:B------:R-:W-:-:S04]  /*49d0*/  UIMAD UR15, UR15, UR18, UR18 ;  /* 0x000000120f0f72a4 */ /* 0x000fc8000f8e0212 */
[----:B------:R-:W-:-:S04]  /*49e0*/  UISETP.LT.AND UP0, UPT, UR14, UR15, UPT ;  /* 0x0000000f0e00728c */ /* 0x000fc8000bf01270 */
[----:B------:R-:W-:-:S12]  /*49f0*/  USEL UR14, UR14, UR15, UP0 ;  /* 0x0000000f0e0e7287 */ /* 0x000fd80008000000 */
.L_x_7567:
[----:B------:R-:W-:Y:S01]  /*4a00*/  USHF.R.S32.HI UR6, URZ, 0x1f, UR14 ;  /* 0x0000001f3f067899 */ /* 0x000fe2000801140e */
[----:B------:R-:W-:Y:S02]  /*4a10*/  CS2R R150, SRZ ;  /* 0x0000000000967805 */ /* 0x000fe4000001ff00 */
        /* <DEDUP_REMOVED lines=41> */
[----:B------:R-:W-:Y:S01]  /*4cb0*/  IMAD.MOV.U32 R151, RZ, RZ, RZ ;  /* 0x000000ffff977224 */ /* 0x000fe200078e00ff */
[----:B------:R-:W-:Y:S01]  /*4cc0*/  ULDC UR54, c[0x0][0x9e4] ;  /* 0x0002790000367ab9 */ /* 0x000fe20000000800 */
[----:B------:R-:W-:Y:S01]  /*4cd0*/  ULDC UR55, c[0x0][0x9dc] ;  /* 0x0002770000377ab9 */ /* 0x000fe20000000800 */
[----:B------:R-:W-:-:S05]  /*4ce0*/  ULDC UR56, c[0x0][0x9e0] ;  /* 0x0002780000387ab9 */ /* 0x000fca0000000800 */
.L_x_7589:
[----:B------:R-:W-:Y:S01]  /*4cf0*/  ISETP.NE.AND P2, PT, RZ, UR42, PT ;  /* 0x0000002aff007c0c */ /* 0x000fe2000bf45270 */
[----:B------:R-:W-:-:S04]  /*4d00*/  UISETP.NE.AND UP0, UPT, UR58, 0x1, UPT ;  /* 0x000000013a00788c */ /* 0x000fc8000bf05270 */
[----:B------:R-:W-:-:S04]  /*4d10*/  USEL UR46, URZ, 0x1, UP0 ;  /* 0x000000013f2e7887 */ /* 0x000fc80008000000 */
[----:B------:R-:W-:-:S04]  /*4d20*/  ULOP3.LUT UR46, UR59, UR46, URZ, 0x3c, !UPT ;  /* 0x0000002e3b2e7292 */ /* 0x000fc8000f8e3c3f */
[----:B------:R-:W-:Y:S08]  /*4d30*/  @P2 BRA `(.L_x_7571) ;  /* 0x0000000000382947 */ /* 0x000ff00003800000 */
[----:B------:R-:W-:Y:S05]  /*4d40*/  @!P0 BRA `(.L_x_7572) ;  /* 0x0000000000048947 */ /* 0x000fea0003800000 */
[----:B------:R-:W-:Y:S01]  /*4d50*/  BPT.TRAP 0x1 ;  /* 0x000000040000795c */ /* 0x000fe20000300000 */
.L_x_7572:
        /* <DEDUP_REMOVED lines=9> */
.L_x_7573:
[----:B-1----:R-:W-:Y:S05]  /*4df0*/  @P1 BRA `(.L_x_7571) ;  /* 0x0000000000081947 */ /* 0x002fea0003800000 */
[----:B------:R-:W1:Y:S02]  /*4e00*/  SYNCS.PHASECHK.TRANS64.TRYWAIT P1, [UR6+0x28830], R0 ;  /* 0x02883000ff0075a7 */ /* 0x000e640008020146 */
[----:B-1----:R-:W-:Y:S05]  /*4e10*/  @!P1 BRA `(.L_x_7574) ;  /* 0x000000f0005c9947 */ /* 0x002fea0003800000 */
.L_x_7571:
        /* <DEDUP_REMOVED lines=48> */
.L_x_7576:
[----:B------:R-:W-:Y:S01]  /*5120*/  ULEA UR6, UR58, UR41, 0x3 ;  /* 0x000000293a067291 */ /* 0x000fe2000f8e183f */
[----:B------:R-:W-:-:S05]  /*5130*/  IMAD.U32 R0, RZ, RZ, UR59 ;  /* 0x0000003bff007e24 */ /* 0x000fca000f8e00ff */
[----:B------:R-:W-:-:S04]  /*5140*/  SHF.L.U32 R0, R0, 0x1f, RZ ;  /* 0x0000001f00007819 */ /* 0x000fc800000006ff */
[----:B------:R0:W1:Y:S01]  /*5150*/  SYNCS.PHASECHK.TRANS64.TRYWAIT P1, [UR6+0x28850], R0 ;  /* 0x02885000ff0075a7 */ /* 0x0000620008020146 */
[----:B------:R-:W-:Y:S05]  /*5160*/  @!P0 BRA `(.L_x_7577) ;  /* 0x0000000000048947 */ /* 0x000fea0003800000 */
[----:B------:R-:W-:Y:S01]  /*5170*/  BPT.TRAP 0x1 ;  /* 0x000000040000795c */ /* 0x000fe20000300000 */
.L_x_7577:
[----:B-1----:R-:W-:Y:S05]  /*5180*/  @P1 BRA `(.L_x_7575) ;  /* 0x0000000000081947 */ /* 0x002fea0003800000 */
[----:B------:R-:W1:Y:S02]  /*5190*/  SYNCS.PHASECHK.TRANS64.TRYWAIT P1, [UR6+0x28850], R0 ;  /* 0x02885000ff0075a7 */ /* 0x000e640008020146 */
[----:B-1----:R-:W-:Y:S05]  /*51a0*/  @!P1 BRA `(.L_x_7578) ;  /* 0x000000ec00909947 */ /* 0x002fea0003800000 */
.L_x_7575:
        /* <DEDUP_REMOVED lines=49> */
.L_x_7579:
[----:B------:R-:W-:Y:S01]  /*54c0*/  UISETP.NE.AND UP1, UPT, UR50, URZ, UPT ;  /* 0x0000003f3200728c */ /* 0x000fe2000bf25270 */
[----:B0-----:R-:W-:Y:S01]  /*54d0*/  VIADD R0, R17, UR37 ;  /* 0x0000002511007c36 */ /* 0x001fe20008000000 */
[----:B------:R-:W0:Y:S01]  /*54e0*/  LDC R5, c[0x0][0x2f0] ;  /* 0x0000bc00ff057b82 */ /* 0x000e220000000800 */
[----:B------:R-:W-:Y:S01]  /*54f0*/  ULEA UR6, UR45, UR41, 0x3 ;  /* 0x000000292d067291 */ /* 0x000fe2000f8e183f */
[----:B------:R-:W-:Y:S01]  /*5500*/  IMAD.SHL.U32 R20, R10, 0x80, RZ ;  /* 0x000000800a147824 */ /* 0x000fe200078e00ff */
[----:B------:R-:W-:Y:S01]  /*5510*/  UISETP.NE.AND UP0, UPT, UR49, URZ, UPT ;  /* 0x0000003f3100728c */ /* 0x000fe2000bf05270 */
[----:B------:R-:W-:Y:S01]  /*5520*/  PLOP3.LUT P1, PT, PT, PT, UP1, 0x80, 0x0 ;  /* 0x000000000000781c */ /* 0x000fe20003f2f018 */
[----:B------:R-:W-:Y:S01]  /*5530*/  UIADD3 UR6, UR6, 0x28840, URZ ;  /* 0x0002884006067890 */ /* 0x000fe2000fffe03f */
[----:B------:R-:W-:Y:S02]  /*5540*/  PLOP3.LUT P2, PT, PT, PT, UP1, 0x80, 0x0 ;  /* 0x000000000000781c */ /* 0x000fe40003f4f018 */
[----:B------:R-:W1:Y:S01]  /*5550*/  LDC R6, c[0x0][0x288] ;  /* 0x0000a200ff067b82 */ /* 0x000e620000000800 */
[----:B------:R-:W-:Y:S01]  /*5560*/  @UP1 ULDC UR7, c[0x0][0x44c] ;  /* 0x0001130000071ab9 */ /* 0x000fe20000000800 */
[----:B------:R-:W-:Y:S01]  /*5570*/  IADD3 R7, -R20, 0x1, RZ ;  /* 0x0000000114077810 */ /* 0x000fe20007ffe1ff */
[----:B------:R-:W-:-:S06]  /*5580*/  UPRMT UR6, UR40, 0x654, UR6 ;  /* 0x0000065428067896 */ /* 0x000fcc0008000006 */
[----:B------:R-:W-:Y:S01]  /*5590*/  @P1 IMAD.HI.U32 R2, R0, UR7, RZ ;  /* 0x0000000700021c27 */ /* 0x000fe2000f8e00ff */
[----:B------:R-:W-:Y:S01]  /*55a0*/  @UP1 ULDC UR7, c[0x0][0x450] ;  /* 0x0001140000071ab9 */ /* 0x000fe20000000800 */
[----:B------:R-:W-:Y:S01]  /*55b0*/  PLOP3.LUT P1, PT, PT, PT, UP0, 0x40, 0x0 ;  /* 0x000000000000781c */ /* 0x000fe20003f2e808 */
[----:B------:R-:W-:Y:S01]  /*55c0*/  SYNCS.ARRIVE.TRANS64.RED.A1T0 RZ, [UR6], RZ ;  /* 0x000000ffffff79a7 */ /* 0x000fe20008100406 */
[----:B------:R-:W-:Y:S01]  /*55d0*/  ULOP3.LUT UR6, URZ, UR55, URZ, 0x33, !UPT ;  /* 0x000000373f067292 */ /* 0x000fe2000f8e333f */
[----:B------:R-:W-:Y:S01]  /*55e0*/  @P2 SHF.R.U32.HI R0, RZ, UR7, R2 ;  /* 0x00000007ff002c19 */ /* 0x000fe20008011602 */
[----:B------:R-:W-:-:S04]  /*55f0*/  IMAD R2, R16, -0x2, R7 ;  /* 0xfffffffe10027824 */ /* 0x000fc800078e0207 */
[----:B------:R-:W2:Y:S01]  /*5600*/  SHFL.IDX PT, R11, R0, RZ, 0x1c1f ;  /* 0x001c1fff000b7589 */ /* 0x000ea200000e0000 */
[----:B0-----:R-:W-:-:S04]  /*5610*/  IMAD R7, R5, UR43, R2 ;  /* 0x0000002b05077c24 */ /* 0x001fc8000f8e0202 */
[----:B-1----:R-:W-:-:S04]  /*5620*/  IMAD.IADD R7, R7, 0x1, -R6 ;  /* 0x0000000107077824 */ /* 0x002fc800078e0a06 */
[C---:B------:R-:W-:Y:S02]  /*5630*/  VIADD R152, R7.reuse, UR56 ;  /* 0x0000003807987c36 */ /* 0x040fe40008000000 */
[----:B------:R-:W-:Y:S02]  /*5640*/  VIADD R154, R7, UR6 ;  /* 0x00000006079a7c36 */ /* 0x000fe40008000000 */
[--C-:B--2---:R-:W-:Y:S02]  /*5650*/  IMAD.IADD R2, R152, 0x1, R11.reuse ;  /* 0x0000000198027824 */ /* 0x104fe400078e020b */
        /* <DEDUP_REMOVED lines=15> */
.L_x_7582:
[----:B------:R-:W-:-:S05]  /*5750*/  IMAD.U32 R11, RZ, RZ, UR54 ;  /* 0x00000036ff0b7e24 */ /* 0x000fca000f8e00ff */
[----:B------:R-:W-:-:S13]  /*5760*/  ISETP.NE.AND P1, PT, R11, 0x1, PT ;  /* 0x000000010b00780c */ /* 0x000fda0003f25270 */
[----:B------:R-:W0:Y:S02]  /*5770*/  @P1 LDC.64 R14, c[0x0][0x9e8] ;  /* 0x00027a00ff0e1b82 */ /* 0x000e240000000a00 */
[----:B0-----:R-:W-:-:S05]  /*5780*/  @P1 IMAD.HI.U32 R14, R7, R14, RZ ;  /* 0x0000000e070e1227 */ /* 0x001fca00078e00ff */
[----:B------:R-:W-:-:S07]  /*5790*/  @P1 SHF.R.U32.HI R7, RZ, R15, R14 ;  /* 0x0000000fff071219 */ /* 0x000fce000001160e */
.L_x_7583:
[----:B------:R-:W-:Y:S05]  /*57a0*/  BSYNC B0 ;  /* 0x0000000000007941 */ /* 0x000fea0003800000 */
.L_x_7581:
[----:B------:R-:W-:-:S04]  /*57b0*/  IMAD R7, R7, R11, -R20 ;  /* 0x0000000b07077224 */ /* 0x000fc800078e0a14 */
[----:B------:R-:W-:-:S05]  /*57c0*/  IMAD R7, R16, -0x2, R7 ;  /* 0xfffffffe10077824 */ /* 0x000fca00078e0207 */
[----:B------:R-:W-:Y:S02]  /*57d0*/  VIADDMNMX R2, R7, R11, R2, PT ;  /* 0x0000000b07027246 */ /* 0x000fe40003800102 */
[----:B------:R-:W-:-:S07]  /*57e0*/  VIMNMX R12, R12, R7, !PT ;  /* 0x000000070c0c7248 */ /* 0x000fce0007fe0100 */
.L_x_7580:
[----:B------:R-:W-:Y:S01]  /*57f0*/  ISETP.GT.AND P1, PT, R10, -0x1, PT ;  /* 0xffffffff0a00780c */ /* 0x000fe20003f24270 */
[----:B------:R-:W0:Y:S01]  /*5800*/  SHFL.IDX PT, R161, R0, 0x1, 0x1c1f ;  /* 0x003c1f0000a17f89 */ /* 0x000e2200000e0000 */
[----:B------:R-:W-:Y:S02]  /*5810*/  UISETP.NE.AND UP0, UPT, UR49, URZ, UPT ;  /* 0x0000003f3100728c */ /* 0x000fe4000bf05270 */
[C---:B------:R-:W-:Y:S02]  /*5820*/  ISETP.GT.AND P3, PT, R12.reuse, 0x8, P1 ;  /* 0x000000080c00780c */ /* 0x040fe40000f64270 */
[----:B------:R-:W-:Y:S02]  /*5830*/  ISETP.GT.AND P6, PT, R12, RZ, P1 ;  /* 0x000000ff0c00720c */ /* 0x000fe40000fc4270 */
[----:B------:R-:W-:Y:S02]  /*5840*/  ISETP.LT.OR P3, PT, R2, 0x9, P3 ;  /* 0x000000090200780c */ /* 0x000fe40001f61670 */
[----:B------:R-:W-:-:S02]  /*5850*/  ISETP.GT.AND P2, PT, R12, 0x1, P1 ;  /* 0x000000010c00780c */ /* 0x000fc40000f44270 */
[----:B------:R-:W-:Y:S02]  /*5860*/  FSEL R175, R28, -INF , !P3 ;  /* 0xff8000001caf7808 */ /* 0x000fe40005800000 */
[----:B------:R-:W-:Y:S02]  /*5870*/  ISETP.GT.AND P3, PT, R12, 0x19, P1 ;  /* 0x000000190c00780c */ /* 0x000fe40000f64270 */
[C---:B------:R-:W-:Y:S02]  /*5880*/  ISETP.LT.OR P6, PT, R2.reuse, 0x1, P6 ;  /* 0x000000010200780c */ /* 0x040fe400037c1670 */
[C---:B------:R-:W-:Y:S02]  /*5890*/  ISETP.LT.OR P2, PT, R2.reuse, 0x2, P2 ;  /* 0x000000020200780c */ /* 0x040fe40001741670 */
[----:B------:R-:W-:Y:S02]  /*58a0*/  ISETP.LT.OR P3, PT, R2, 0x1a, P3 ;  /* 0x0000001a0200780c */ /* 0x000fe40001f61670 */
[----:B------:R-:W-:-:S02]  /*58b0*/  ISETP.GT.AND P5, PT, R12, 0x9, P1 ;  /* 0x000000090c00780c */ /* 0x000fc40000fa4270 */
[----:B------:R-:W-:Y:S01]  /*58c0*/  FSEL R11, R24, -INF , !P6 ;  /* 0xff800000180b7808 */ /* 0x000fe20007000000 */
[----:B0-----:R-:W-:Y:S01]  /*58d0*/  IMAD.IADD R14, R154, 0x1, R161 ;  /* 0x000000019a0e7824 */ /* 0x001fe200078e02a1 */
[----:B------:R-:W-:Y:S02]  /*58e0*/  FSEL R173, R25, -INF , !P2 ;  /* 0xff80000019ad7808 */ /* 0x000fe40005000000 */
[C---:B------:R-:W-:Y:S02]  /*58f0*/  ISETP.GT.AND P4, PT, R12.reuse, 0x10, P1 ;  /* 0x000000100c00780c */ /* 0x040fe40000f84270 */
[C---:B------:R-:W-:Y:S02]  /*5900*/  ISETP.GT.AND P6, PT, R12.reuse, 0x11, P1 ;  /* 0x000000110c00780c */ /* 0x040fe40000fc4270 */
[----:B------:R-:W-:Y:S02]  /*5910*/  ISETP.GT.AND P2, PT, R12, 0x18, P1 ;  /* 0x000000180c00780c */ /* 0x000fe40000f44270 */
[----:B------:R-:W-:-:S02]  /*5920*/  FSEL R21, R37, -INF , !P3 ;  /* 0xff80000025157808 */ /* 0x000fc40005800000 */
[----:B------:R-:W-:Y:S02]  /*5930*/  ISETP.GT.AND P3, PT, R12, 0x30, P1 ;  /* 0x000000300c00780c */ /* 0x000fe40000f64270 */
[C---:B------:R-:W-:Y:S02]  /*5940*/  ISETP.LT.OR P5, PT, R2.reuse, 0xa, P5 ;  /* 0x0000000a0200780c */ /* 0x040fe40002fa1670 */
[C---:B------:R-:W-:Y:S02]  /*5950*/  ISETP.LT.OR P4, PT, R2.reuse, 0x11, P4 ;  /* 0x000000110200780c */ /* 0x040fe40002781670 */
[C---:B------:R-:W-:Y:S02]  /*5960*/  ISETP.LT.OR P6, PT, R2.reuse, 0x12, P6 ;  /* 0x000000120200780c */ /* 0x040fe400037c1670 */
[C---:B------:R-:W-:Y:S02]  /*5970*/  ISETP.LT.OR P2, PT, R2.reuse, 0x19, P2 ;  /* 0x000000190200780c */ /* 0x040fe40001741670 */
[----:B------:R-:W-:-:S02]  /*5980*/  ISETP.LT.OR P3, PT, R2, 0x31, P3 ;  /* 0x000000310200780c */ /* 0x000fc40001f61670 */
[----:B------:R-:W-:Y:S02]  /*5990*/  FSEL R13, R29, -INF , !P5 ;  /* 0xff8000001d0d7808 */ /* 0x000fe40006800000 */
[----:B------:R-:W-:Y:S02]  /*59a0*/  ISETP.GT.AND P5, PT, R12, 0x20, P1 ;  /* 0x000000200c00780c */ /* 0x000fe40000fa4270 */
[----:B------:R-:W-:Y:S02]  /*59b0*/  FSEL R177, R32, -INF , !P4 ;  /* 0xff80000020b17808 */ /* 0x000fe40006000000 */
[----:B------:R-:W-:Y:S02]  /*59c0*/  FSEL R15, R33, -INF , !P6 ;  /* 0xff800000210f7808 */ /* 0x000fe40007000000 */
[----:B------:R-:W-:Y:S02]  /*59d0*/  FSEL R179, R36, -INF , !P2 ;  /* 0xff80000024b37808 */ /* 0x000fe40005000000 */
[----:B------:R-:W-:-:S02]  /*59e0*/  ISETP.GT.AND P4, PT, R12, 0x21, P1 ;  /* 0x000000210c00780c */ /* 0x000fc40000f84270 */
[C---:B------:R-:W-:Y:S02]  /*59f0*/  ISETP.GT.AND P6, PT, R12.reuse, 0x28, P1 ;  /* 0x000000280c00780c */ /* 0x040fe40000fc4270 */
[----:B------:R-:W-:Y:S02]  /*5a00*/  ISETP.GT.AND P2, PT, R12, 0x29, P1 ;  /* 0x000000290c00780c */ /* 0x000fe40000f44270 */
        /* <DEDUP_REMOVED lines=8> */
[----:B------:R-:W-:Y:S02]  /*5a90*/  ISETP.GT.AND P5, PT, R12, 0x31, P1 ;  /* 0x000000310c00780c */ /* 0x000fe40000fa4270 */
[----:B------:R-:W-:-:S02]  /*5aa0*/  FSEL R167, R41, -INF , !P4 ;  /* 0xff80000029a77808 */ /* 0x000fc40006000000 */
[----:B------:R-:W-:Y:S02]  /*5ab0*/  FSEL R165, R44, -INF , !P6 ;  /* 0xff8000002ca57808 */ /* 0x000fe40007000000 */
        /* <DEDUP_REMOVED lines=12> */
[----:B------:R-:W-:Y:S02]  /*5b80*/  FSEL R153, R52, -INF , !P4 ;  /* 0xff80000034997808 */ /* 0x000fe40006000000 */
[----:B------:R-:W-:Y:S02]  /*5b90*/  FSEL R53, R53, -INF , !P6 ;  /* 0xff80000035357808 */ /* 0x000fe40007000000 */
[----:B------:R-:W-:Y:S02]  /*5ba0*/  FSEL R49, R56, -INF , !P2 ;  /* 0xff80000038317808 */ /* 0x000fe40005000000 */
[C---:B------:R-:W-:Y:S02]  /*5bb0*/  ISETP.GT.AND P5, PT, R12.reuse, 0x48, P1 ;  /* 0x000000480c00780c */ /* 0x040fe40000fa4270 */
        /* <DEDUP_REMOVED lines=31> */
[----:B------:R-:W-:Y:S01]  /*5db0*/  ISETP.GT.AND P2, PT, R12, 0x79, P1 ;  /* 0x000000790c00780c */ /* 0x000fe20000f44270 */
[----:B------:R-:W-:Y:S01]  /*5dc0*/  IMAD.IADD R12, R152, 0x1, R161 ;  /* 0x00000001980c7824 */ /* 0x000fe200078e02a1 */
        /* <DEDUP_REMOVED lines=22> */
.L_x_7586:
[----:B------:R-:W-:-:S05]  /*5f30*/  IMAD.U32 R2, RZ, RZ, UR54 ;  /* 0x00000036ff027e24 */ /* 0x000fca000f8e00ff */
[----:B------:R-:W-:-:S13]  /*5f40*/  ISETP.NE.AND P2, PT, R2, 0x1, PT ;  /* 0x000000010200780c */ /* 0x000fda0003f45270 */
[----:B------:R-:W0:Y:S02]  /*5f50*/  @P2 LDC.64 R162, c[0x0][0x9e8] ;  /* 0x00027a00ffa22b82 */ /* 0x000e240000000a00 */
[----:B0-----:R-:W-:-:S05]  /*5f60*/  @P2 IMAD.HI.U32 R0, R161, R162, RZ ;  /* 0x000000a2a1002227 */ /* 0x001fca00078e00ff */
[----:B------:R-:W-:-:S07]  /*5f70*/  @P2 SHF.R.U32.HI R161, RZ, R163, R0 ;  /* 0x000000a3ffa12219 */ /* 0x000fce0000011600 */
.L_x_7587:
[----:B------:R-:W-:Y:S05]  /*5f80*/  BSYNC B0 ;  /* 0x0000000000007941 */ /* 0x000fea0003800000 */
.L_x_7585:
[----:B------:R-:W-:-:S04]  /*5f90*/  IMAD R161, R161, R2, -R20 ;  /* 0x00000002a1a17224 */ /* 0x000fc800078e0a14 */
[----:B------:R-:W-:-:S05]  /*5fa0*/  IMAD R161, R16, -0x2, R161 ;  /* 0xfffffffe10a17824 */ /* 0x000fca00078e02a1 */
[----:B------:R-:W-:Y:S02]  /*5fb0*/  VIADDMNMX R12, R161, R2, R12, PT ;  /* 0x00000002a10c7246 */ /* 0x000fe4000380010c */
[----:B------:R-:W-:-:S07]  /*5fc0*/  VIMNMX R14, R14, R161, !PT ;  /* 0x000000a10e0e7248 */ /* 0x000fce0007fe0100 */
.L_x_7584:
[----:B------:R-:W-:Y:S02]  /*5fd0*/  FMNMX.FTZ R0, R11, R8, !PT ;  /* 0x000000080b007209 */ /* 0x000fe40007810000 */
[C---:B------:R-:W-:Y:S02]  /*5fe0*/  ISETP.GT.AND P6, PT, R14.reuse, 0x1, P1 ;  /* 0x000000010e00780c */ /* 0x040fe40000fc4270 */
        /* <DEDUP_REMOVED lines=11> */
[----:B------:R-:W-:Y:S02]  /*60a0*/  ISETP.GT.AND P5, PT, R14, 0x20, P1 ;  /* 0x000000200e00780c */ /* 0x000fe40000fa4270 */
[----:B------:R-:W-:Y:S02]  /*60b0*/  FMNMX.FTZ R0, R21, R0, !PT ;  /* 0x0000000015007209 */ /* 0x000fe40007810000 */
[----:B------:R-:W-:Y:S02]  /*60c0*/  ISETP.LT.OR P5, PT, R12, 0x21, P5 ;  /* 0x000000210c00780c */ /* 0x000fe40002fa1670 */
[----:B------:R-:W-:Y:S02]  /*60d0*/  FMNMX.FTZ R0, R171, R0, !PT ;  /* 0x00000000ab007209 */ /* 0x000fe40007810000 */
[----:B------:R-:W-:-:S02]  /*60e0*/  ISETP.GT.AND P3, PT, R14, 0x8, P1 ;  /* 0x000000080e00780c */ /* 0x000fc40000f64270 */
[----:B------:R-:W-:Y:S02]  /*60f0*/  FMNMX.FTZ R0, R167, R0, !PT ;  /* 0x00000000a7007209 */ /* 0x000fe40007810000 */
[----:B------:R-:W-:Y:S02]  /*6100*/  ISETP.GT.AND P4, PT, R14, 0x9, P1 ;  /* 0x000000090e00780c */ /* 0x000fe40000f84270 */
[----:B------:R-:W-:Y:S02]  /*6110*/  FMNMX.FTZ R0, R165, R0, !PT ;  /* 0x00000000a5007209 */ /* 0x000fe40007810000 */
[C---:B------:R-:W-:Y:S02]  /*6120*/  ISETP.LT.OR P3, PT, R12.reuse, 0x9, P3 ;  /* 0x000000090c00780c */ /* 0x040fe40001f61670 */
[----:B------:R-:W-:Y:S02]  /*6130*/  FMNMX.FTZ R0, R159, R0, !PT ;  /* 0x000000009f007209 */ /* 0x000fe40007810000 */
[----:B------:R-:W-:-:S02]  /*6140*/  ISETP.LT.OR P4, PT, R12, 0xa, P4 ;  /* 0x0000000a0c00780c */ /* 0x000fc40002781670 */
[----:B------:R-:W-:Y:S02]  /*6150*/  FMNMX.FTZ R0, R157, R0, !PT ;  /* 0x000000009d007209 */ /* 0x000fe40007810000 */
[----:B------:R-:W-:Y:S02]  /*6160*/  ISETP.GT.AND P2, PT, R14, 0x11, P1 ;  /* 0x000000110e00780c */ /* 0x000fe40000f44270 */
[----:B------:R-:W-:Y:S02]  /*6170*/  FMNMX.FTZ R0, R155, R0, !PT ;  /* 0x000000009b007209 */ /* 0x000fe40007810000 */
[----:B------:R-:W-:Y:S02]  /*6180*/  FSEL R31, R31, -INF , !P4 ;  /* 0xff8000001f1f7808 */ /* 0x000fe40006000000 */
        /* <DEDUP_REMOVED lines=16> */
[----:B------:R-:W-:Y:S02]  /*6290*/  FMNMX.FTZ R0, R29, R0, !PT ;  /* 0x000000001d007209 */ /* 0x000fe40007810000 */
[----:B------:R-:W-:Y:S02]  /*62a0*/  FSEL R43, R43, -INF , !P2 ;  /* 0xff8000002b2b7808 */ /* 0x000fe40005000000 */
[----:B------:R-:W-:Y:S02]  /*62b0*/  FMNMX.FTZ R0, R69, R0, !PT ;  /* 0x0000000045007209 */ /* 0x000fe40007810000 */
[----:B------:R-:W-:-:S02]  /*62c0*/  ISETP.GT.AND P2, PT, R14, 0x30, P1 ;  /* 0x000000300e00780c */ /* 0x000fc40000f44270 */
[----:B------:R-:W-:Y:S02]  /*62d0*/  FMNMX.FTZ R0, R33, R0, !PT ;  /* 0x0000000021007209 */ /* 0x000fe40007810000 */
[C---:B------:R-:W-:Y:S02]  /*62e0*/  ISETP.LT.OR P4, PT, R12.reuse, 0x2a, P4 ;  /* 0x0000002a0c00780c */ /* 0x040fe40002781670 */
        /* <DEDUP_REMOVED lines=13> */
[----:B------:R-:W0:Y:S01]  /*63c0*/  LDC R0, c[0x0][0x988] ;  /* 0x00026200ff007b82 */ /* 0x000e220000000800 */
[----:B------:R-:W-:Y:S02]  /*63d0*/  ISETP.LT.OR P2, PT, R12, 0x51, P2 ;  /* 0x000000510c00780c */ /* 0x000fe40001741670 */
[----:B------:R-:W1:Y:S02]  /*63e0*/  SHFL.BFLY PT, R161, R20, 0x2, 0x1f ;  /* 0x0c401f0014a17f89 */ /* 0x000e6400000e0000 */
[----:B-1----:R-:W-:-:S05]  /*63f0*/  FMNMX.FTZ R161, R20, R161, !PT ;  /* 0x000000a114a17209 */ /* 0x002fca0007810000 */
[----:B------:R-:W1:Y:S02]  /*6400*/  SHFL.BFLY PT, R2, R161, 0x1, 0x1f ;  /* 0x0c201f00a1027f89 */ /* 0x000e6400000e0000 */
[----:B-1----:R-:W-:Y:S02]  /*6410*/  FMNMX.FTZ R2, R161, R2, !PT ;  /* 0x00000002a1027209 */ /* 0x002fe40007810000 */
[----:B------:R-:W-:Y:S02]  /*6420*/  FSEL R161, R30, -INF , !P3 ;  /* 0xff8000001ea17808 */ /* 0x000fe40005800000 */
[C---:B------:R-:W-:Y:S01]  /*6430*/  FSETP.NEU.FTZ.AND P6, PT, R2.reuse, -INF , PT ;  /* 0xff8000000200780b */ /* 0x040fe20003fdd000 */
[----:B0-----:R-:W-:Y:S01]  /*6440*/  FMUL.FTZ R20, R2, R0 ;  /* 0x0000000002147220 */ /* 0x001fe20000410000 */
[----:B------:R-:W-:-:S04]  /*6450*/  ISETP.GT.AND P3, PT, R14, 0x18, P1 ;  /* 0x000000180e00780c */ /* 0x000fc80000f64270 */
[----:B------:R-:W-:Y:S02]  /*6460*/  FSEL R20, R20, RZ, P6 ;  /* 0x000000ff14147208 */ /* 0x000fe40003000000 */
[----:B------:R-:W-:-:S03]  /*6470*/  ISETP.LT.OR P3, PT, R12, 0x19, P3 ;  /* 0x000000190c00780c */ /* 0x000fc60001f61670 */
[-CC-:B------:R-:W-:Y:S01]  /*6480*/  FFMA.FTZ R180, R173, R0.reuse, -R20.reuse ;  /* 0x00000000adb47223 */ /* 0x180fe20000010814 */
[----:B------:R-:W-:Y:S01]  /*6490*/  FSEL R173, R42, -INF , !P5 ;  /* 0xff8000002aad7808 */ /* 0x000fe20006800000 */
[-CC-:B------:R-:W-:Y:S01]  /*64a0*/  FFMA.FTZ R182, R175, R0.reuse, -R20.reuse ;  /* 0x00000000afb67223 */ /* 0x180fe20000010814 */
[----:B------:R-:W-:Y:S01]  /*64b0*/  ISETP.GT.AND P5, PT, R14, RZ, P1 ;  /* 0x000000ff0e00720c */ /* 0x000fe20000fa4270 */
[-CC-:B------:R-:W-:Y:S01]  /*64c0*/  FFMA.FTZ R176, R177, R0.reuse, -R20.reuse ;  /* 0x00000000b1b07223 */ /* 0x180fe20000010814 */
[----:B------:R-:W-:Y:S01]  /*64d0*/  FSEL R169, R38, -INF , !P3 ;  /* 0xff80000026a97808 */ /* 0x000fe20005800000 */
[-CC-:B------:R-:W-:Y:S01]  /*64e0*/  FFMA.FTZ R178, R179, R0.reuse, -R20.reuse ;  /* 0x00000000b3b27223 */ /* 0x180fe20000010814 */
[----:B------:R-:W-:Y:S01]  /*64f0*/  ISETP.LT.OR P5, PT, R12, 0x1, P5 ;  /* 0x000000010c00780c */ /* 0x000fe20002fa1670 */
[-CC-:B------:R-:W-:Y:S01]  /*6500*/  FFMA.FTZ R172, R171, R0.reuse, -R20.reuse ;  /* 0x00000000abac7223 */ /* 0x180fe20000010814 */
[----:B------:R-:W-:Y:S01]  /*6510*/  ISETP.GT.AND P3, PT, R14, 0x28, P1 ;  /* 0x000000280e00780c */ /* 0x000fe20000f64270 */
[-CC-:B------:R-:W-:Y:S01]  /*6520*/  FFMA.FTZ R174, R165, R0.reuse, -R20.reuse ;  /* 0x00000000a5ae7223 */ /* 0x180fe20000010814 */
[----:B------:R-:W-:Y:S01]  /*6530*/  FSEL R26, R26, -INF , !P5 ;  /* 0xff8000001a1a7808 */ /* 0x000fe20006800000 */
[-CC-:B------:R-:W-:Y:S01]  /*6540*/  FFMA.FTZ R168, R157, R0.reuse, -R20.reuse ;  /* 0x000000009da87223 */ /* 0x180fe20000010814 */
[----:B------:R-:W-:Y:S01]  /*6550*/  ISETP.LT.OR P3, PT, R12, 0x29, P3 ;  /* 0x000000290c00780c */ /* 0x000fe20001f61670 */
[-CC-:B------:R-:W-:Y:S01]  /*6560*/  FFMA.FTZ R170, R153, R0.reuse, -R20.reuse ;  /* 0x0000000099aa7223 */ /* 0x180fe20000010814 */
[----:B------:R-:W-:Y:S01]  /*6570*/  FMNMX.FTZ R24, R26, R9, !PT ;  /* 0x000000091a187209 */ /* 0x000fe20007810000 */
[-CC-:B------:R-:W-:Y:S01]  /*6580*/  FFMA.FTZ R164, R49, R0.reuse, -R20.reuse ;  /* 0x0000000031a47223 */ /* 0x180fe20000010814 */
[----:B------:R-:W-:Y:S01]  /*6590*/  FSEL R175, R46, -INF , !P3 ;  /* 0xff8000002eaf7808 */ /* 0x000fe20005800000 */
[--C-:B------:R-:W-:Y:S01]  /*65a0*/  FFMA.FTZ R49, R57, R0, -R20.reuse ;  /* 0x0000000039317223 */ /* 0x100fe20000010814 */
[----:B------:R-:W-:Y:S01]  /*65b0*/  FMNMX.FTZ R24, R27, R24, !PT ;  /* 0x000000181b187209 */ /* 0x000fe20007810000 */
[-CC-:B------:R-:W-:Y:S01]  /*65c0*/  FFMA.FTZ R166, R37, R0.reuse, -R20.reuse ;  /* 0x0000000025a67223 */ /* 0x180fe20000010814 */
[C---:B------:R-:W-:Y:S01]  /*65d0*/  ISETP.GT.AND P3, PT, R14.reuse, 0x31, P1 ;  /* 0x000000310e00780c */ /* 0x040fe20000f64270 */
[--C-:B------:R-:W-:Y:S01]  /*65e0*/  FFMA.FTZ R37, R61, R0, -R20.reuse ;  /* 0x000000003d257223 */ /* 0x100fe20000010814 */
[----:B------:R-:W-:Y:S01]  /*65f0*/  FMNMX.FTZ R24, R161, R24, !PT ;  /* 0x00000018a1187209 */ /* 0x000fe20007810000 */
[-CC-:B------:R-:W-:Y:S01]  /*6600*/  FFMA.FTZ R158, R7, R0.reuse, -R20.reuse ;  /* 0x00000000079e7223 */ /* 0x180fe20000010814 */
[----:B------:R-:W-:Y:S01]  /*6610*/  FSEL R177, R47, -INF , !P4 ;  /* 0xff8000002fb17808 */ /* 0x000fe20006000000 */
[--C-:B------:R-:W-:Y:S01]  /*6620*/  FFMA.FTZ R47, R167, R0, -R20.reuse ;  /* 0x00000000a72f7223 */ /* 0x100fe20000010814 */
[----:B------:R-:W-:Y:S01]  /*6630*/  FMNMX.FTZ R24, R31, R24, !PT ;  /* 0x000000181f187209 */ /* 0x000fe20007810000 */
[-CC-:B------:R-:W-:Y:S01]  /*6640*/  FFMA.FTZ R160, R25, R0.reuse, -R20.reuse ;  /* 0x0000000019a07223 */ /* 0x180fe20000010814 */
[----:B------:R-:W-:Y:S01]  /*6650*/  ISETP.GT.AND P5, PT, R14, 0x38, P1 ;  /* 0x000000380e00780c */ /* 0x000fe20000fa4270 */
[--C-:B------:R-:W-:Y:S01]  /*6660*/  FFMA.FTZ R25, R65, R0, -R20.reuse ;  /* 0x0000000041197223 */ /* 0x100fe20000010814 */
[----:B------:R-:W-:Y:S01]  /*6670*/  FMNMX.FTZ R24, R163, R24, !PT ;  /* 0x00000018a3187209 */ /* 0x000fe20007810000 */
[-CC-:B------:R-:W-:Y:S01]  /*6680*/  FFMA.FTZ R11, R11, R0.reuse, -R20.reuse ;  /* 0x000000000b0b7223 */ /* 0x180fe20000010814 */
[----:B------:R-:W-:Y:S01]  /*6690*/  ISETP.LT.OR P3, PT, R12, 0x32, P3 ;  /* 0x000000320c00780c */ /* 0x000fe20001f61670 */
[--C-:B------:R-:W-:Y:S01]  /*66a0*/  FFMA.FTZ R162, R29, R0, -R20.reuse ;  /* 0x000000001da27223 */ /* 0x100fe20000010814 */
[----:B------:R-:W-:Y:S01]  /*66b0*/  FMNMX.FTZ R24, R35, R24, !PT ;  /* 0x0000001823187209 */ /* 0x000fe20007810000 */
[--C-:B------:R-:W-:Y:S01]  /*66c0*/  FFMA.FTZ R156, R33, R0, -R20.reuse ;  /* 0x00000000219c7223 */ /* 0x100fe20000010814 */
[----:B------:R-:W-:Y:S01]  /*66d0*/  ISETP.GT.AND P4, PT, R14, 0x39, P1 ;  /* 0x000000390e00780c */ /* 0x000fe20000f84270 */
[----:B------:R-:W-:Y:S01]  /*66e0*/  MUFU.EX2 R11, R11 ;  /* 0x0000000b000b7308 */ /* 0x000fe20000000800 */
[----:B------:R-:W-:Y:S01]  /*66f0*/  FMNMX.FTZ R24, R169, R24, !PT ;  /* 0x00000018a9187209 */ /* 0x000fe20007810000 */
[-CC-:B------:R-:W-:Y:S01]  /*6700*/  FFMA.FTZ R152, R45, R0.reuse, -R20.reuse ;  /* 0x000000002d987223 */ /* 0x180fe20000010814 */
        /* <DEDUP_REMOVED lines=13> */
[--C-:B------:R-:W-:Y:S01]  /*67e0*/  FFMA.FTZ R33, R73, R0, -R20.reuse ;  /* 0x0000000049217223 */ /* 0x100fe20000010814 */
[----:B------:R-:W-:Y:S01]  /*67f0*/  FMNMX.FTZ R24, R175, R24, !PT ;  /* 0x00000018af187209 */ /* 0x000fe20007810000 */
[-CC-:B------:R-:W-:Y:S01]  /*6800*/  FFMA.FTZ R45, R81, R0.reuse, -R20.reuse ;  /* 0x00000000512d7223 */ /* 0x180fe20000010814 */
[----:B------:R-:W-:Y:S01]  /*6810*/  ISETP.GT.AND P3, PT, R14, 0x41, P1 ;  /* 0x000000410e00780c */ /* 0x000fe20000f64270 */
[--C-:B------:R-:W-:Y:S01]  /*6820*/  FFMA.FTZ R41, R85, R0, -R20.reuse ;  /* 0x0000000055297223 */ /* 0x100fe20000010814 */
[----:B------:R-:W-:Y:S01]  /*6830*/  FMNMX.FTZ R24, R177, R24, !PT ;  /* 0x00000018b1187209 */ /* 0x000fe20007810000 */
[----:B------:R-:W-:Y:S01]  /*6840*/  MUFU.EX2 R180, R180 ;  /* 0x000000b400b47308 */ /* 0x000fe20000000800 */
[----:B------:R-:W-:Y:S01]  /*6850*/  FSEL R183, R55, -INF , !P4 ;  /* 0xff80000037b77808 */ /* 0x000fe20006000000 */
[----:B------:R-:W-:Y:S01]  /*6860*/  FFMA.FTZ R55, R159, R0, -R20 ;  /* 0x000000009f377223 */ /* 0x000fe20000010814 */
[----:B------:R-:W-:-:S02]  /*6870*/  FMNMX.FTZ R24, R181, R24, !PT ;  /* 0x00000018b5187209 */ /* 0x000fc40007810000 */
[----:B------:R-:W-:Y:S02]  /*6880*/  ISETP.GT.AND P5, PT, R14, 0x48, P1 ;  /* 0x000000480e00780c */ /* 0x000fe40000fa4270 */
[----:B------:R-:W-:Y:S01]  /*6890*/  FMNMX.FTZ R24, R51, R24, !PT ;  /* 0x0000001833187209 */ /* 0x000fe20007810000 */
[----:B------:R-:W-:Y:S01]  /*68a0*/  MUFU.EX2 R182, R182 ;  /* 0x000000b600b67308 */ /* 0x000fe20000000800 */
[----:B------:R-:W-:Y:S02]  /*68b0*/  ISETP.LT.OR P3, PT, R12, 0x42, P3 ;  /* 0x000000420c00780c */ /* 0x000fe40001f61670 */
[----:B------:R-:W-:Y:S02]  /*68c0*/  FMNMX.FTZ R24, R179, R24, !PT ;  /* 0x00000018b3187209 */ /* 0x000fe40007810000 */
[----:B------:R-:W-:Y:S02]  /*68d0*/  ISETP.GT.AND P4, PT, R14, 0x49, P1 ;  /* 0x000000490e00780c */ /* 0x000fe40000f84270 */
[----:B------:R-:W-:Y:S01]  /*68e0*/  FMNMX.FTZ R24, R183, R24, !PT ;  /* 0x00000018b7187209 */ /* 0x000fe20007810000 */
[----:B------:R-:W-:Y:S01]  /*68f0*/  MUFU.EX2 R13, R13 ;  /* 0x0000000d000d7308 */ /* 0x000fe20000000800 */
[----:B------:R-:W-:-:S02]  /*6900*/  ISETP.LT.OR P5, PT, R12, 0x49, P5 ;  /* 0x000000490c00780c */ /* 0x000fc40002fa1670 */
[----:B------:R-:W-:Y:S01]  /*6910*/  FSEL R171, R59, -INF , !P3 ;  /* 0xff8000003bab7808 */ /* 0x000fe20005800000 */
[----:B------:R-:W-:Y:S01]  /*6920*/  FFMA.FTZ R59, R155, R0, -R20 ;  /* 0x000000009b3b7223 */ /* 0x000fe20000010814 */
[----:B------:R-:W-:Y:S02]  /*6930*/  FMNMX.FTZ R24, R193, R24, !PT ;  /* 0x00000018c1187209 */ /* 0x000fe40007810000 */
[----:B------:R-:W-:Y:S01]  /*6940*/  FSEL R167, R62, -INF , !P5 ;  /* 0xff8000003ea77808 */ /* 0x000fe20006800000 */
[----:B------:R-:W-:Y:S01]  /*6950*/  MUFU.EX2 R176, R176 ;  /* 0x000000b000b07308 */ /* 0x000fe20000000800 */
[----:B------:R-:W-:Y:S02]  /*6960*/  ISETP.LT.OR P4, PT, R12, 0x4a, P4 ;  /* 0x0000004a0c00780c */ /* 0x000fe40002781670 */
[----:B------:R-:W-:Y:S02]  /*6970*/  FMNMX.FTZ R24, R171, R24, !PT ;  /* 0x00000018ab187209 */ /* 0x000fe40007810000 */
[----:B------:R-:W-:-:S02]  /*6980*/  ISETP.GT.AND P3, PT, R14, 0x51, P1 ;  /* 0x000000510e00780c */ /* 0x000fc40000f64270 */
[----:B------:R-:W-:Y:S01]  /*6990*/  FSEL R63, R63, -INF , !P4 ;  /* 0xff8000003f3f7808 */ /* 0x000fe20006000000 */
[----:B------:R-:W-:Y:S01]  /*69a0*/  MUFU.EX2 R15, R15 ;  /* 0x0000000f000f7308 */ /* 0x000fe20000000800 */
[----:B------:R-:W-:Y:S02]  /*69b0*/  FMNMX.FTZ R24, R167, R24, !PT ;  /* 0x00000018a7187209 */ /* 0x000fe40007810000 */
[----:B------:R-:W-:Y:S02]  /*69c0*/  ISETP.GT.AND P5, PT, R14, 0x58, P1 ;  /* 0x000000580e00780c */ /* 0x000fe40000fa4270 */
[----:B------:R-:W-:Y:S02]  /*69d0*/  FSEL R165, R66, -INF , !P2 ;  /* 0xff80000042a57808 */ /* 0x000fe40005000000 */
[----:B------:R-:W-:Y:S01]  /*69e0*/  ISETP.LT.OR P3, PT, R12, 0x52, P3 ;  /* 0x000000520c00780c */ /* 0x000fe20001f61670 */
[----:B------:R-:W-:Y:S01]  /*69f0*/  MUFU.EX2 R178, R178 ;  /* 0x000000b200b27308 */ /* 0x000fe20000000800 */
[----:B------:R-:W-:-:S02]  /*6a00*/  FMNMX.FTZ R24, R63, R24, !PT ;  /* 0x000000183f187209 */ /* 0x000fc40007810000 */
[----:B------:R-:W-:Y:S02]  /*6a10*/  ISETP.GT.AND P4, PT, R14, 0x59, P1 ;  /* 0x000000590e00780c */ /* 0x000fe40000f84270 */
[----:B------:R-:W-:Y:S02]  /*6a20*/  ISETP.LT.OR P5, PT, R12, 0x59, P5 ;  /* 0x000000590c00780c */ /* 0x000fe40002fa1670 */
[----:B------:R-:W-:Y:S01]  /*6a30*/  FSEL R67, R67, -INF , !P3 ;  /* 0xff80000043437808 */ /* 0x000fe20005800000 */
[----:B------:R-:W-:Y:S01]  /*6a40*/  MUFU.EX2 R21, R21 ;  /* 0x0000001500157308 */ /* 0x000fe20000000800 */
[----:B------:R-:W-:Y:S02]  /*6a50*/  FMNMX.FTZ R24, R165, R24, !PT ;  /* 0x00000018a5187209 */ /* 0x000fe40007810000 */
[----:B------:R-:W-:Y:S02]  /*6a60*/  ISETP.GT.AND P2, PT, R14, 0x60, P1 ;  /* 0x000000600e00780c */ /* 0x000fe40000f44270 */
[----:B------:R-:W-:-:S02]  /*6a70*/  FSEL R157, R70, -INF , !P5 ;  /* 0xff800000469d7808 */ /* 0x000fc40006800000 */
[----:B------:R-:W-:Y:S01]  /*6a80*/  ISETP.LT.OR P4, PT, R12, 0x5a, P4 ;  /* 0x0000005a0c00780c */ /* 0x000fe20002781670 */
[----:B------:R-:W-:Y:S01]  /*6a90*/  MUFU.EX2 R172, R172 ;  /* 0x000000ac00ac7308 */ /* 0x000fe20000000800 */
[----:B------:R-:W-:Y:S02]  /*6aa0*/  FMNMX.FTZ R24, R67, R24, !PT ;  /* 0x0000001843187209 */ /* 0x000fe40007810000 */
[----:B------:R-:W-:Y:S02]  /*6ab0*/  ISETP.GT.AND P3, PT, R14, 0x61, P1 ;  /* 0x000000610e00780c */ /* 0x000fe40000f64270 */
[----:B------:R-:W-:Y:S02]  /*6ac0*/  ISETP.LT.OR P2, PT, R12, 0x61, P2 ;  /* 0x000000610c00780c */ /* 0x000fe40001741670 */
[----:B------:R-:W-:Y:S01]  /*6ad0*/  FSEL R71, R71, -INF , !P4 ;  /* 0xff80000047477808 */ /* 0x000fe20006000000 */
[----:B------:R-:W-:Y:S01]  /*6ae0*/  MUFU.EX2 R47, R47 ;  /* 0x0000002f002f7308 */ /* 0x000fe20000000800 */
[----:B------:R-:W-:-:S02]  /*6af0*/  FMNMX.FTZ R24, R157, R24, !PT ;  /* 0x000000189d187209 */ /* 0x000fc40007810000 */
[----:B------:R-:W-:Y:S02]  /*6b00*/  ISETP.GT.AND P5, PT, R14, 0x68, P1 ;  /* 0x000000680e00780c */ /* 0x000fe40000fa4270 */
[----:B------:R-:W-:Y:S02]  /*6b10*/  FSEL R155, R74, -INF , !P2 ;  /* 0xff8000004a9b7808 */ /* 0x000fe40005000000 */
[----:B------:R-:W-:Y:S01]  /*6b20*/  ISETP.LT.OR P3, PT, R12, 0x62, P3 ;  /* 0x000000620c00780c */ /* 0x000fe20001f61670 */
[----:B------:R-:W-:Y:S01]  /*6b30*/  MUFU.EX2 R174, R174 ;  /* 0x000000ae00ae7308 */ /* 0x000fe20000000800 */
[----:B------:R-:W-:Y:S02]  /*6b40*/  FMNMX.FTZ R24, R71, R24, !PT ;  /* 0x0000001847187209 */ /* 0x000fe40007810000 */
[----:B------:R-:W-:Y:S02]  /*6b50*/  ISETP.GT.AND P4, PT, R14, 0x69, P1 ;  /* 0x000000690e00780c */ /* 0x000fe40000f84270 */
[----:B------:R-:W-:-:S02]  /*6b60*/  ISETP.LT.OR P5, PT, R12, 0x69, P5 ;  /* 0x000000690c00780c */ /* 0x000fc40002fa1670 */
        /* <DEDUP_REMOVED lines=19> */
[----:B------:R-:W-:Y:S02]  /*6ca0*/  ISETP.LT.OR P5, PT, R12, 0x79, P5 ;  /* 0x000000790c00780c */ /* 0x000fe40002fa1670 */
[----:B------:R-:W-:Y:S01]  /*6cb0*/  FSEL R83, R83, -INF , !P3 ;  /* 0xff80000053537808 */ /* 0x000fe20005800000 */
[----:B------:R-:W-:Y:S01]  /*6cc0*/  MUFU.EX2 R53, R53 ;  /* 0x0000003500357308 */ /* 0x000fe20000000800 */
[----:B------:R-:W-:-:S02]  /*6cd0*/  FMNMX.FTZ R24, R159, R24, !PT ;  /* 0x000000189f187209 */ /* 0x000fc40007810000 */
[----:B------:R-:W-:Y:S02]  /*6ce0*/  ISETP.LT.OR P1, PT, R12, 0x7a, P1 ;  /* 0x0000007a0c00780c */ /* 0x000fe40000f21670 */
[----:B------:R-:W-:Y:S02]  /*6cf0*/  FSEL R195, R86, -INF , !P5 ;  /* 0xff80000056c37808 */ /* 0x000fe40006800000 */
[----:B------:R-:W-:Y:S01]  /*6d00*/  FMNMX.FTZ R24, R83, R24, !PT ;  /* 0x0000001853187209 */ /* 0x000fe20007810000 */
[----:B------:R-:W-:Y:S01]  /*6d10*/  MUFU.EX2 R164, R164 ;  /* 0x000000a400a47308 */ /* 0x000fe20000000800 */
[----:B------:R-:W-:Y:S02]  /*6d20*/  FSEL R87, R87, -INF , !P1 ;  /* 0xff80000057577808 */ /* 0x000fe40004800000 */
[----:B------:R-:W-:Y:S02]  /*6d30*/  FMNMX.FTZ R24, R195, R24, !PT ;  /* 0x00000018c3187209 */ /* 0x000fe40007810000 */
[----:B------:R-:W-:-:S02]  /*6d40*/  FSEL R65, R2, RZ, P6 ;  /* 0x000000ff02417208 */ /* 0x000fc40003000000 */
[----:B------:R-:W-:Y:S01]  /*6d50*/  FMNMX.FTZ R24, R87, R24, !PT ;  /* 0x0000001857187209 */ /* 0x000fe20007810000 */
[----:B------:R-:W-:Y:S02]  /*6d60*/  MUFU.EX2 R49, R49 ;  /* 0x0000003100317308 */ /* 0x000fe40000000800 */
[----:B------:R-:W-:Y:S02]  /*6d70*/  FADD.FTZ R65, -R65, R8 ;  /* 0x0000000841417221 */ /* 0x000fe40000010100 */
[----:B------:R-:W0:Y:S02]  /*6d80*/  SHFL.BFLY PT, R57, R24, 0x2, 0x1f ;  /* 0x0c401f0018397f89 */ /* 0x000e2400000e0000 */
[-C--:B------:R-:W-:Y:S02]  /*6d90*/  FMUL.FTZ R8, R65, R0.reuse ;  /* 0x0000000041087220 */ /* 0x080fe40000410000 */
[----:B------:R-:W-:Y:S08]  /*6da0*/  MUFU.EX2 R166, R166 ;  /* 0x000000a600a67308 */ /* 0x000ff00000000800 */
[----:B------:R-:W1:Y:S08]  /*6db0*/  MUFU.EX2 R8, R8 ;  /* 0x0000000800087308 */ /* 0x000e700000000800 */
        /* <DEDUP_REMOVED lines=9> */
[----:B-1----:R-:W-:-:S03]  /*6e50*/  FFMA.FTZ R61, R8, R4, R11 ;  /* 0x00000004083d7223 */ /* 0x002fc6000001000b */
[C---:B------:R-:W-:Y:S01]  /*6e60*/  FSETP.NEU.FTZ.AND P1, PT, R7.reuse, -INF , PT ;  /* 0xff8000000700780b */ /* 0x040fe20003f3d000 */
[C---:B------:R-:W-:Y:S01]  /*6e70*/  FMUL.FTZ R12, R7.reuse, R0 ;  /* 0x00000000070c7220 */ /* 0x040fe20000410000 */
[----:B------:R-:W-:Y:S01]  /*6e80*/  FADD.FTZ R61, R180, R61 ;  /* 0x0000003db43d7221 */ /* 0x000fe20000010000 */
[----:B------:R-:W-:Y:S01]  /*6e90*/  MUFU.EX2 R156, R156 ;  /* 0x0000009c009c7308 */ /* 0x000fe20000000800 */
[----:B------:R-:W-:Y:S02]  /*6ea0*/  FSEL R34, R7, RZ, P1 ;  /* 0x000000ff07227208 */ /* 0x000fe40000800000 */
[----:B------:R-:W-:-:S03]  /*6eb0*/  FSEL R12, R12, RZ, P1 ;  /* 0x000000ff0c0c7208 */ /* 0x000fc60000800000 */
[----:B------:R-:W-:Y:S02]  /*6ec0*/  FADD.FTZ R9, -R34, R9 ;  /* 0x0000000922097221 */ /* 0x000fe40000010100 */
[-CC-:B------:R-:W-:Y:S01]  /*6ed0*/  FFMA.FTZ R14, R26, R0.reuse, -R12.reuse ;  /* 0x000000001a0e7223 */ /* 0x180fe2000001080c */
[-CC-:B------:R-:W-:Y:S01]  /*6ee0*/  FFMA.FTZ R27, R27, R0.reuse, -R12.reuse ;  /* 0x000000001b1b7223 */ /* 0x180fe2000001080c */
[-C--:B------:R-:W-:Y:S01]  /*6ef0*/  FMUL.FTZ R9, R9, R0.reuse ;  /* 0x0000000009097220 */ /* 0x080fe20000410000 */
        /* <DEDUP_REMOVED lines=26> */
[-C--:B------:R-:W-:Y:S01]  /*70a0*/  FFMA.FTZ R79, R79, R0.reuse, -R12 ;  /* 0x000000004f4f7223 */ /* 0x080fe2000001080c */
[----:B------:R-:W2:Y:S01]  /*70b0*/  MUFU.EX2 R20, R20 ;  /* 0x0000001400147308 */ /* 0x000ea20000000800 */
[----:B0-----:R-:W-:Y:S01]  /*70c0*/  FFMA.FTZ R4, R9, R3, R14 ;  /* 0x0000000309047223 */ /* 0x001fe2000001000e */
[-CC-:B------:R-:W-:Y:S01]  /*70d0*/  FFMA.FTZ R159, R159, R0.reuse, -R12.reuse ;  /* 0x000000009f9f7223 */ /* 0x180fe2000001080c */
[-CC-:B------:R-:W-:Y:S01]  /*70e0*/  FFMA.FTZ R83, R83, R0.reuse, -R12.reuse ;  /* 0x0000000053537223 */ /* 0x180fe2000001080c */
[----:B------:R-:W-:-:S04]  /*70f0*/  FFMA.FTZ R195, R195, R0, -R12 ;  /* 0x00000000c3c37223 */ /* 0x000fc8000001080c */
[----:B------:R-:W0:Y:S01]  /*7100*/  MUFU.EX2 R31, R31 ;  /* 0x0000001f001f7308 */ /* 0x000e220000000800 */
[----:B-1----:R-:W-:Y:S01]  /*7110*/  FADD.FTZ R3, R27, R4 ;  /* 0x000000041b037221 */ /* 0x002fe20000010000 */
[----:B------:R-:W-:-:S06]  /*7120*/  FADD.FTZ R4, R182, R61 ;  /* 0x0000003db6047221 */ /* 0x000fcc0000010000 */
        /* <DEDUP_REMOVED lines=14> */
[----:B------:R-:W-:-:S06]  /*7210*/  FFMA.FTZ R40, R67, R0, -R12 ;  /* 0x0000000043287223 */ /* 0x000fcc000001080c */
        /* <DEDUP_REMOVED lines=10> */
[----:B------:R-:W-:Y:S01]  /*72c0*/  FADD.FTZ R61, R59, R44 ;  /* 0x0000002c3b3d7221 */ /* 0x000fe20000010000 */
[-CC-:B------:R-:W-:Y:S01]  /*72d0*/  FFMA.FTZ R42, R71, R0.reuse, -R12.reuse ;  /* 0x00000000472a7223 */ /* 0x180fe2000001080c */
[----:B------:R-:W-:-:S04]  /*72e0*/  FFMA.FTZ R12, R87, R0, -R12 ;  /* 0x00000000570c7223 */ /* 0x000fc8000001080c */
        /* <DEDUP_REMOVED lines=8> */
[----:B------:R-:W-:-:S06]  /*7370*/  FADD.FTZ R4, R170, R61 ;  /* 0x0000003daa047221 */ /* 0x000fcc0000010000 */
        /* <DEDUP_REMOVED lines=62> */
.L_x_7588:
[----:B------:R-:W-:Y:S01]  /*7760*/  ULEA UR6, UR58, UR41, 0x3 ;  /* 0x000000293a067291 */ /* 0x000fe2000f8e183f */
[----:B------:R-:W-:Y:S01]  /*7770*/  ISETP.GT.AND P1, PT, R10, UR57, PT ;  /* 0x000000390a007c0c */ /* 0x000fe2000bf24270 */
[----:B------:R-:W-:Y:S01]  /*7780*/  UMOV UR59, UR46 ;  /* 0x0000002e003b7c82 */ /* 0x000fe20008000000 */
[----:B------:R-:W-:Y:S01]  /*7790*/  UMOV UR58, UR45 ;  /* 0x0000002d003a7c82 */ /* 0x000fe20008000000 */
[----:B------:R-:W-:Y:S01]  /*77a0*/  UIADD3 UR6, UR6, 0x28860, URZ ;  /* 0x0002886006067890 */ /* 0x000fe2000fffe03f */
[----:B------:R-:W-:Y:S01]  /*77b0*/  F2FP.BF16.F32.PACK_AB R159, R79, R153 ;  /* 0x000000994f9f723e */ /* 0x000fe200000010ff */
[-C--:B------:R-:W-:Y:S01]  /*77c0*/  FMUL.FTZ R88, R88, R8.reuse ;  /* 0x0000000858587220 */ /* 0x080fe20000410000 */
[-C--:B------:R-:W-:Y:S01]  /*77d0*/  FMUL.FTZ R89, R89, R8.reuse ;  /* 0x0000000859597220 */ /* 0x080fe20000410000 */
[----:B------:R-:W-:Y:S01]  /*77e0*/  UPRMT UR6, UR40, 0x654, UR6 ;  /* 0x0000065428067896 */ /* 0x000fe20008000006 */
        /* <DEDUP_REMOVED lines=97> */
[----:B------:R-:W-:Y:S06]  /*7e00*/  @P1 BRA `(.L_x_7589) ;  /* 0xffffffcc00b81947 */ /* 0x000fec000383ffff */
.L_x_7570:
        /* <DEDUP_REMOVED lines=23> */
.L_x_7591:
[----:B------:R-:W0:Y:S02]  /*7f80*/  LDC R12, c[0x0][0x9e4] ;  /* 0x00027900ff0c7b82 */ /* 0x000e240000000800 */
[----:B0-----:R-:W-:-:S13]  /*7f90*/  ISETP.NE.AND P1, PT, R12, 0x1, PT ;  /* 0x000000010c00780c */ /* 0x001fda0003f25270 */
[----:B------:R-:W0:Y:S02]  /*7fa0*/  @P1 LDC.64 R8, c[0x0][0x9e8] ;  /* 0x00027a00ff081b82 */ /* 0x000e240000000a00 */
[----:B0-----:R-:W-:-:S05]  /*7fb0*/  @P1 IMAD.HI.U32 R8, R5, R8, RZ ;  /* 0x0000000805081227 */ /* 0x001fca00078e00ff */
[----:B------:R-:W-:-:S07]  /*7fc0*/  @P1 SHF.R.U32.HI R5, RZ, R9, R8 ;  /* 0x00000009ff051219 */ /* 0x000fce0000011608 */
.L_x_7592:
[----:B------:R-:W-:-:S05]  /*7fd0*/  IMAD R5, R5, R12, RZ ;  /* 0x0000000c05057224 */ /* 0x000fca00078e02ff */
[----:B------:R-:W-:-:S07]  /*7fe0*/  VIMNMX R6, R6, R5, !PT ;  /* 0x0000000506067248 */ /* 0x000fce0007fe0100 */
.L_x_7590:
[----:B------:R-:W-:-:S05]  /*7ff0*/  VIADD R6, R6, 0x7f ;  /* 0x0000007f06067836 */ /* 0x000fca0000000000 */
        /* <DEDUP_REMOVED lines=10> */
[----:B------:R-:W-:-:S07]  /*80a0*/  IMAD.MOV.U32 R6, RZ, RZ, R10 ;  /* 0x000000ffff067224 */ /* 0x000fce00078e000a */
.L_x_7604:
[----:B------:R-:W-:Y:S01]  /*80b0*/  ISETP.NE.AND P2, PT, RZ, UR42, PT ;  /* 0x0000002aff007c0c */ /* 0x000fe2000bf45270 */
[----:B------:R-:W-:-:S04]  /*80c0*/  UISETP.NE.AND UP0, UPT, UR54, 0x1, UPT ;  /* 0x000000013600788c */ /* 0x000fc8000bf05270 */
[----:B------:R-:W-:-:S04]  /*80d0*/  USEL UR46, URZ, 0x1, UP0 ;  /* 0x000000013f2e7887 */ /* 0x000fc80008000000 */
[----:B------:R-:W-:-:S04]  /*80e0*/  ULOP3.LUT UR46, UR55, UR46, URZ, 0x3c, !UPT ;  /* 0x0000002e372e7292 */ /* 0x000fc8000f8e3c3f */
[----:B------:R-:W-:Y:S08]  /*80f0*/  @P2 BRA `(.L_x_7594) ;  /* 0x0000000000382947 */ /* 0x000ff00003800000 */
[----:B------:R-:W-:Y:S05]  /*8100*/  @!P0 BRA `(.L_x_7595) ;  /* 0x0000000000048947 */ /* 0x000fea0003800000 */
[----:B------:R-:W-:Y:S01]  /*8110*/  BPT.TRAP 0x1 ;  /* 0x000000040000795c */ /* 0x000fe20000300000 */
.L_x_7595:
        /* <DEDUP_REMOVED lines=9> */
.L_x_7596:
[----:B-1----:R-:W-:Y:S05]  /*81b0*/  @P1 BRA `(.L_x_7594) ;  /* 0x0000000000081947 */ /* 0x002fea0003800000 */
[----:B------:R-:W1:Y:S02]  /*81c0*/  SYNCS.PHASECHK.TRANS64.TRYWAIT P1, [UR6+0x28830], R0 ;  /* 0x02883000ff0075a7 */ /* 0x000e640008020146 */
[----:B-1----:R-:W-:Y:S05]  /*81d0*/  @!P1 BRA `(.L_x_7597) ;  /* 0x000000bc009c9947 */ /* 0x002fea0003800000 */
.L_x_7594:
        /* <DEDUP_REMOVED lines=48> */
.L_x_7599:
[----:B------:R-:W-:Y:S01]  /*84e0*/  ULEA UR6, UR54, UR41, 0x3 ;  /* 0x0000002936067291 */ /* 0x000fe2000f8e183f */
[----:B------:R-:W-:-:S05]  /*84f0*/  IMAD.U32 R0, RZ, RZ, UR55 ;  /* 0x00000037ff007e24 */ /* 0x000fca000f8e00ff */
[----:B------:R-:W-:-:S04]  /*8500*/  SHF.L.U32 R0, R0, 0x1f, RZ ;  /* 0x0000001f00007819 */ /* 0x000fc800000006ff */
[----:B------:R0:W1:Y:S01]  /*8510*/  SYNCS.PHASECHK.TRANS64.TRYWAIT P1, [UR6+0x28850], R0 ;  /* 0x02885000ff0075a7 */ /* 0x0000620008020146 */
[----:B------:R-:W-:Y:S05]  /*8520*/  @!P0 BRA `(.L_x_7600) ;  /* 0x0000000000048947 */ /* 0x000fea0003800000 */
[----:B------:R-:W-:Y:S01]  /*8530*/  BPT.TRAP 0x1 ;  /* 0x000000040000795c */ /* 0x000fe20000300000 */
.L_x_7600:
[----:B-1----:R-:W-:Y:S05]  /*8540*/  @P1 BRA `(.L_x_7598) ;  /* 0x0000000000081947 */ /* 0x002fea0003800000 */
[----:B------:R-:W1:Y:S02]  /*8550*/  SYNCS.PHASECHK.TRANS64.TRYWAIT P1, [UR6+0x28850], R0 ;  /* 0x02885000ff0075a7 */ /* 0x000e640008020146 */
[----:B-1----:R-:W-:Y:S05]  /*8560*/  @!P1 BRA `(.L_x_7601) ;  /* 0x000000b800d09947 */ /* 0x002fea0003800000 */
.L_x_7598:
        /* <DEDUP_REMOVED lines=49> */
.L_x_7602:
        /* <DEDUP_REMOVED lines=77> */
[C---:B-1----:R-:W-:Y:S01]  /*8d50*/  FMUL.FTZ R153, R2.reuse, R0 ;  /* 0x0000000002997220 */ /* 0x042fe20000410000 */
[----:B------:R-:W-:-:S03]  /*8d60*/  FADD.FTZ R9, -R2, R9 ;  /* 0x0000000902097221 */ /* 0x000fc60000010100 */
[-CC-:B------:R-:W-:Y:S01]  /*8d70*/  FFMA.FTZ R11, R25, R0.reuse, -R153.reuse ;  /* 0x00000000190b7223 */ /* 0x180fe20000010899 */
[-CC-:B------:R-:W-:Y:S01]  /*8d80*/  FFMA.FTZ R25, R41, R0.reuse, -R153.reuse ;  /* 0x0000000029197223 */ /* 0x180fe20000010899 */
[-CC-:B------:R-:W-:Y:S01]  /*8d90*/  FFMA.FTZ R41, R57, R0.reuse, -R153.reuse ;  /* 0x0000000039297223 */ /* 0x180fe20000010899 */
[-CC-:B------:R-:W-:Y:S01]  /*8da0*/  FFMA.FTZ R57, R73, R0.reuse, -R153.reuse ;  /* 0x0000000049397223 */ /* 0x180fe20000010899 */
[C---:B------:R-:W-:Y:S01]  /*8db0*/  FADD.FTZ R15, -R7.reuse, R8 ;  /* 0x00000008070f7221 */ /* 0x040fe20000010100 */
[-C--:B------:R-:W-:Y:S01]  /*8dc0*/  FMUL.FTZ R73, R7, R0.reuse ;  /* 0x0000000007497220 */ /* 0x080fe20000410000 */
[-C--:B------:R-:W-:Y:S01]  /*8dd0*/  FMUL.FTZ R9, R9, R0.reuse ;  /* 0x0000000009097220 */ /* 0x080fe20000410000 */
[-C--:B------:R-:W-:Y:S01]  /*8de0*/  FFMA.FTZ R180, R24, R0.reuse, -R153 ;  /* 0x0000000018b47223 */ /* 0x080fe20000010899 */
[-C--:B------:R-:W-:Y:S01]  /*8df0*/  FMUL.FTZ R8, R15, R0.reuse ;  /* 0x000000000f087220 */ /* 0x080fe20000410000 */
[-CC-:B------:R-:W-:Y:S01]  /*8e00*/  FFMA.FTZ R181, R26, R0.reuse, -R73.reuse ;  /* 0x000000001ab57223 */ /* 0x180fe20000010849 */
[-C--:B------:R-:W-:Y:S01]  /*8e10*/  FFMA.FTZ R10, R27, R0.reuse, -R73 ;  /* 0x000000001b0a7223 */ /* 0x080fe20000010849 */
[-C--:B------:R-:W-:Y:S01]  /*8e20*/  FFMA.FTZ R182, R28, R0.reuse, -R153 ;  /* 0x000000001cb67223 */ /* 0x080fe20000010899 */
[----:B------:R-:W-:Y:S01]  /*8e30*/  MUFU.EX2 R9, R9 ;  /* 0x0000000900097308 */ /* 0x000fe20000000800 */
[-C--:B------:R-:W-:Y:S01]  /*8e40*/  FFMA.FTZ R183, R30, R0.reuse, -R73 ;  /* 0x000000001eb77223 */ /* 0x080fe20000010849 */
        /* <DEDUP_REMOVED lines=39> */
[----:B-1----:R-:W-:Y:S01]  /*90c0*/  FFMA.FTZ R3, R8, R3, R181 ;  /* 0x0000000308037223 */ /* 0x002fe200000100b5 */
[-C--:B------:R-:W-:Y:S01]  /*90d0*/  FFMA.FTZ R161, R66, R0.reuse, -R73 ;  /* 0x0000000042a17223 */ /* 0x080fe20000010849 */
[-CC-:B------:R-:W-:Y:S01]  /*90e0*/  FFMA.FTZ R49, R65, R0.reuse, -R153.reuse ;  /* 0x0000000041317223 */ /* 0x180fe20000010899 */
[-C--:B------:R-:W-:Y:S01]  /*90f0*/  FFMA.FTZ R162, R68, R0.reuse, -R153 ;  /* 0x0000000044a27223 */ /* 0x080fe20000010899 */
[-C--:B------:R-:W-:Y:S01]  /*9100*/  FFMA.FTZ R163, R70, R0.reuse, -R73 ;  /* 0x0000000046a37223 */ /* 0x080fe20000010849 */
[-CC-:B------:R-:W-:Y:S01]  /*9110*/  FFMA.FTZ R53, R69, R0.reuse, -R153.reuse ;  /* 0x0000000045357223 */ /* 0x180fe20000010899 */
[-C--:B------:R-:W-:Y:S01]  /*9120*/  FFMA.FTZ R156, R72, R0.reuse, -R153 ;  /* 0x00000000489c7223 */ /* 0x080fe20000010899 */
[----:B------:R-:W1:Y:S01]  /*9130*/  MUFU.EX2 R182, R182 ;  /* 0x000000b600b67308 */ /* 0x000e620000000800 */
[----:B0-----:R-:W-:Y:S01]  /*9140*/  FADD.FTZ R27, R11, R4 ;  /* 0x000000040b1b7221 */ /* 0x001fe20000010000 */
[-CC-:B------:R-:W-:Y:S01]  /*9150*/  FFMA.FTZ R157, R74, R0.reuse, -R73.reuse ;  /* 0x000000004a9d7223 */ /* 0x180fe20000010849 */
[-C--:B------:R-:W-:Y:S01]  /*9160*/  FFMA.FTZ R75, R75, R0.reuse, -R73 ;  /* 0x000000004b4b7223 */ /* 0x080fe20000010849 */
[-C--:B------:R-:W-:Y:S01]  /*9170*/  FFMA.FTZ R158, R76, R0.reuse, -R153 ;  /* 0x000000004c9e7223 */ /* 0x080fe20000010899 */
[-C--:B------:R-:W-:Y:S01]  /*9180*/  FFMA.FTZ R78, R78, R0.reuse, -R73 ;  /* 0x000000004e4e7223 */ /* 0x080fe20000010849 */
[-C--:B------:R-:W-:Y:S01]  /*9190*/  FFMA.FTZ R61, R77, R0.reuse, -R153 ;  /* 0x000000004d3d7223 */ /* 0x080fe20000010899 */
[-C--:B------:R-:W-:Y:S01]  /*91a0*/  FFMA.FTZ R79, R79, R0.reuse, -R73 ;  /* 0x000000004f4f7223 */ /* 0x080fe20000010849 */
[----:B------:R-:W0:Y:S01]  /*91b0*/  MUFU.EX2 R183, R183 ;  /* 0x000000b700b77308 */ /* 0x000e220000000800 */
[----:B--2---:R-:W-:Y:S01]  /*91c0*/  FADD.FTZ R4, R10, R3 ;  /* 0x000000030a047221 */ /* 0x004fe20000010000 */
[-C--:B------:R-:W-:Y:S01]  /*91d0*/  FFMA.FTZ R152, R80, R0.reuse, -R153 ;  /* 0x0000000050987223 */ /* 0x080fe20000010899 */
[-C--:B------:R-:W-:Y:S01]  /*91e0*/  FFMA.FTZ R82, R82, R0.reuse, -R73 ;  /* 0x0000000052527223 */ /* 0x080fe20000010849 */
[-C--:B------:R-:W-:Y:S01]  /*91f0*/  FFMA.FTZ R65, R81, R0.reuse, -R153 ;  /* 0x0000000051417223 */ /* 0x080fe20000010899 */
[-C--:B------:R-:W-:Y:S01]  /*9200*/  FFMA.FTZ R83, R83, R0.reuse, -R73 ;  /* 0x0000000053537223 */ /* 0x080fe20000010849 */
[-CC-:B------:R-:W-:Y:S01]  /*9210*/  FFMA.FTZ R154, R84, R0.reuse, -R153.reuse ;  /* 0x00000000549a7223 */ /* 0x180fe20000010899 */
[-C--:B------:R-:W-:Y:S01]  /*9220*/  FFMA.FTZ R69, R85, R0.reuse, -R153 ;  /* 0x0000000055457223 */ /* 0x080fe20000010899 */
        /* <DEDUP_REMOVED lines=124> */
.L_x_7603:
[----:B------:R-:W-:Y:S01]  /*99f0*/  ULEA UR6, UR54, UR41, 0x3 ;  /* 0x0000002936067291 */ /* 0x000fe2000f8e183f */
[----:B------:R-:W-:Y:S01]  /*9a00*/  ISETP.GT.AND P1, PT, R6, R5, PT ;  /* 0x000000050600720c */ /* 0x000fe20003f24270 */
[----:B------:R-:W-:Y:S01]  /*9a10*/  UMOV UR55, UR46 ;  /* 0x0000002e00377c82 */ /* 0x000fe20008000000 */
[----:B------:R-:W-:Y:S01]  /*9a20*/  UMOV UR54, UR45 ;  /* 0x0000002d00367c82 */ /* 0x000fe20008000000 */
[----:B------:R-:W-:Y:S01]  /*9a30*/  UIADD3 UR6, UR6, 0x28860, URZ ;  /* 0x0002886006067890 */ /* 0x000fe2000fffe03f */
[-C--:B------:R-:W-:Y:S01]  /*9a40*/  FMUL.FTZ R88, R88, R9.reuse ;  /* 0x0000000958587220 */ /* 0x080fe20000410000 */
        /* <DEDUP_REMOVED lines=101> */
[----:B------:R-:W-:-:S07]  /*a0a0*/  IMAD.MOV.U32 R10, RZ, RZ, R6 ;  /* 0x000000ffff0a7224 */ /* 0x000fce00078e0006 */
.L_x_7593:
        /* <DEDUP_REMOVED lines=10> */
.L_x_7624:
[----:B------:R-:W-:Y:S01]  /*a150*/  UIADD3 UR45, UR58, 0x1, URZ ;  /* 0x000000013a2d7890 */ /* 0x000fe2000fffe03f */
[----:B------:R-:W-:-:S03]  /*a160*/  ISETP.NE.AND P2, PT, RZ, UR42, PT ;  /* 0x0000002aff007c0c */ /* 0x000fc6000bf45270 */
[----:B------:R-:W-:-:S04]  /*a170*/  UISETP.NE.AND UP0, UPT, UR45, 0x2, UPT ;  /* 0x000000022d00788c */ /* 0x000fc8000bf05270 */
[----:B------:R-:W-:Y:S02]  /*a180*/  USEL UR46, URZ, 0x1, UP0 ;  /* 0x000000013f2e7887 */ /* 0x000fe40008000000 */
[----:B------:R-:W-:Y:S02]  /*a190*/  USEL UR45, UR45, URZ, UP0 ;  /* 0x0000003f2d2d7287 */ /* 0x000fe40008000000 */
[----:B------:R-:W-:Y:S02]  /*a1a0*/  ULOP3.LUT UR46, UR59, UR46, URZ, 0x3c, !UPT ;  /* 0x0000002e3b2e7292 */ /* 0x000fe4000f8e3c3f */
[----:B------:R-:W-:Y:S10]  /*a1b0*/  @P2 BRA `(.L_x_7606) ;  /* 0x00000000002c2947 */ /* 0x000ff40003800000 */
[----:B------:R-:W-:Y:S05]  /*a1c0*/  @!P0 BRA `(.L_x_7607) ;  /* 0x0000000000048947 */ /* 0x000fea0003800000 */
[----:B------:R-:W-:Y:S01]  /*a1d0*/  BPT.TRAP 0x1 ;  /* 0x000000040000795c */ /* 0x000fe20000300000 */
.L_x_7607:
[----:B------:R-:W-:Y:S01]  /*a1e0*/  ULEA UR6, UR45, UR41, 0x3 ;  /* 0x000000292d067291 */ /* 0x000fe2000f8e183f */
[----:B------:R-:W-:-:S05]  /*a1f0*/  IMAD.U32 R0, RZ, RZ, UR46 ;  /* 0x0000002eff007e24 */ /* 0x000fca000f8e00ff */
[----:B------:R-:W-:-:S04]  /*a200*/  SHF.L.U32 R0, R0, 0x1f, RZ ;  /* 0x0000001f00007819 */ /* 0x000fc800000006ff */
[----:B------:R0:W1:Y:S01]  /*a210*/  SYNCS.PHASECHK.TRANS64.TRYWAIT P1, [UR6+0x28830], R0 ;  /* 0x02883000ff0075a7 */ /* 0x0000620008020146 */
[----:B------:R-:W-:Y:S05]  /*a220*/  @!P0 BRA `(.L_x_7608) ;  /* 0x0000000000048947 */ /* 0x000fea0003800000 */
[----:B------:R-:W-:Y:S01]  /*a230*/  BPT.TRAP 0x1 ;  /* 0x000000040000795c */ /* 0x000fe20000300000 */
.L_x_7608:
[----:B-1----:R-:W-:Y:S05]  /*a240*/  @P1 BRA `(.L_x_7606) ;  /* 0x0000000000081947 */ /* 0x002fea0003800000 */
[----:B------:R-:W1:Y:S02]  /*a250*/  SYNCS.PHASECHK.TRANS64.TRYWAIT P1, [UR6+0x28830], R0 ;  /* 0x02883000ff0075a7 */ /* 0x000e640008020146 */
[----:B-1----:R-:W-:Y:S05]  /*a260*/  @!P1 BRA `(.L_x_7609) ;  /* 0x0000009c00a89947 */ /* 0x002fea0003800000 */
.L_x_7606:
[----:B01----:R-:W-:Y:S01]  /*a270*/  VIADD R0, R23, 0x8 ;  /* 0x0000000817007836 */ /* 0x003fe20000000000 */
[----:B------:R-:W-:Y:S01]  /*a280*/  ULEA UR34, UR45, UR51, 0xb ;  /* 0x000000332d227291 */ /* 0x000fe2000f8e583f */
[----:B------:R-:W-:Y:S01]  /*a290*/  UMOV UR35, 0x40000040 ;  /* 0x4000004000237882 */ /* 0x000fe20000000000 */
[----:B------:R-:W-:Y:S02]  /*a2a0*/  UMOV UR7, 0x40000040 ;  /* 0x4000004000077882 */ /* 0x000fe40000000000 */
[----:B------:R0:W-:Y:S01]  /*a2b0*/  BAR.SYNC.DEFER_BLOCKING R0, 0x100 ;  /* 0x000400000000751d */ /* 0x0001e20000010000 */
[----:B------:R-:W-:Y:S02]  /*a2c0*/  UIADD3 UR6, UR34, 0x2, URZ ;  /* 0x0000000222067890 */ /* 0x000fe4000fffe03f */
[----:B------:R-:W-:Y:S02]  /*a2d0*/  UIADD3 UR10, UR34, 0x4, URZ ;  /* 0x00000004220a7890 */ /* 0x000fe4000fffe03f */
[----:B------:R-:W-:Y:S01]  /*a2e0*/  UIADD3 UR14, UR34, 0x6, URZ ;  /* 0x00000006220e7890 */ /* 0x000fe2000fffe03f */
[----:B------:R-:W-:Y:S01]  /*a2f0*/  UMOV UR11, 0x40000040 ;  /* 0x40000040000b7882 */ /* 0x000fe20000000000 */
        /* <DEDUP_REMOVED lines=36> */
.L_x_7611:
[----:B------:R-:W-:Y:S01]  /*a540*/  ULEA UR6, UR58, UR41, 0x3 ;  /* 0x000000293a067291 */ /* 0x000fe2000f8e183f */
[----:B------:R-:W-:-:S05]  /*a550*/  IMAD.U32 R0, RZ, RZ, UR59 ;  /* 0x0000003bff007e24 */ /* 0x000fca000f8e00ff */
[----:B------:R-:W-:-:S04]  /*a560*/  SHF.L.U32 R0, R0, 0x1f, RZ ;  /* 0x0000001f00007819 */ /* 0x000fc800000006ff */
[----:B------:R0:W1:Y:S01]  /*a570*/  SYNCS.PHASECHK.TRANS64.TRYWAIT P1, [UR6+0x28850], R0 ;  /* 0x02885000ff0075a7 */ /* 0x0000620008020146 */
[----:B------:R-:W-:Y:S05]  /*a580*/  @!P0 BRA `(.L_x_7612) ;  /* 0x0000000000048947 */ /* 0x000fea0003800000 */
[----:B------:R-:W-:Y:S01]  /*a590*/  BPT.TRAP 0x1 ;  /* 0x000000040000795c */ /* 0x000fe20000300000 */
.L_x_7612:
[----:B-1----:R-:W-:Y:S05]  /*a5a0*/  @P1 BRA `(.L_x_7610) ;  /* 0x0000000000081947 */ /* 0x002fea0003800000 */
[----:B------:R-:W1:Y:S02]  /*a5b0*/  SYNCS.PHASECHK.TRANS64.TRYWAIT P1, [UR6+0x28850], R0 ;  /* 0x02885000ff0075a7 */ /* 0x000e640008020146 */
[----:B-1----:R-:W-:Y:S05]  /*a5c0*/  @!P1 BRA `(.L_x_7613) ;  /* 0x0000009800e89947 */ /* 0x002fea0003800000 */
.L_x_7610:
        /* <DEDUP_REMOVED lines=49> */
.L_x_7614:
        /* <DEDUP_REMOVED lines=9> */
[----:B------:R-:W-:Y:S01]  /*a970*/  IADD3 R7, -R14, 0x1, RZ ;  /* 0x000000010e077810 */ /* 0x000fe20007ffe1ff */
[----:B------:R-:W-:Y:S01]  /*a980*/  @UP1 ULDC UR7, c[0x0][0x44c] ;  /* 0x0001130000071ab9 */ /* 0x000fe20000000800 */
[----:B------:R-:W-:-:S03]  /*a990*/  UPRMT UR6, UR40, 0x654, UR6 ;  /* 0x0000065428067896 */ /* 0x000fc60008000006 */
[----:B------:R-:W-:-:S04]  /*a9a0*/  IMAD R7, R16, -0x2, R7 ;  /* 0xfffffffe10077824 */ /* 0x000fc800078e0207 */
[----:B------:R-:W-:Y:S01]  /*a9b0*/  @P1 IMAD.HI.U32 R2, R0, UR7, RZ ;  /* 0x0000000700021c27 */ /* 0x000fe2000f8e00ff */
[----:B------:R-:W-:Y:S01]  /*a9c0*/  @UP1 ULDC UR7, c[0x0][0x450] ;  /* 0x0001140000071ab9 */ /* 0x000fe20000000800 */
[----:B------:R-:W-:Y:S01]  /*a9d0*/  PLOP3.LUT P1, PT, PT, PT, UP0, 0x40, 0x0 ;  /* 0x000000000000781c */ /* 0x000fe20003f2e808 */
[----:B------:R-:W-:Y:S01]  /*a9e0*/  SYNCS.ARRIVE.TRANS64.RED.A1T0 RZ, [UR6], RZ ;  /* 0x000000ffffff79a7 */ /* 0x000fe20008100406 */
[----:B------:R-:W-:Y:S01]  /*a9f0*/  ULOP3.LUT UR6, URZ, UR57, URZ, 0x33, !UPT ;  /* 0x000000393f067292 */ /* 0x000fe2000f8e333f */
[----:B------:R-:W-:Y:S01]  /*aa00*/  @P2 SHF.R.U32.HI R0, RZ, UR7, R2 ;  /* 0x00000007ff002c19 */ /* 0x000fe20008011602 */
[----:B0-----:R-:W-:-:S04]  /*aa10*/  IMAD R7, R154, UR43, R7 ;  /* 0x0000002b9a077c24 */ /* 0x001fc8000f8e0207 */
[----:B------:R-:W0:Y:S01]  /*aa20*/  SHFL.IDX PT, R9, R0, RZ, 0x1c1f ;  /* 0x001c1fff00097589 */ /* 0x000e2200000e0000 */
[----:B------:R-:W-:-:S04]  /*aa30*/  VIADD R7, R7, -UR56 ;  /* 0x8000003807077c36 */ /* 0x000fc80008000000 */
        /* <DEDUP_REMOVED lines=18> */
.L_x_7617:
[----:B------:R-:W-:-:S05]  /*ab60*/  IMAD.U32 R9, RZ, RZ, UR54 ;  /* 0x00000036ff097e24 */ /* 0x000fca000f8e00ff */
[----:B------:R-:W-:-:S13]  /*ab70*/  ISETP.NE.AND P1, PT, R9, 0x1, PT ;  /* 0x000000010900780c */ /* 0x000fda0003f25270 */
[----:B------:R-:W0:Y:S02]  /*ab80*/  @P1 LDC.64 R12, c[0x0][0x9e8] ;  /* 0x00027a00ff0c1b82 */ /* 0x000e240000000a00 */
[----:B0-----:R-:W-:-:S05]  /*ab90*/  @P1 IMAD.HI.U32 R12, R7, R12, RZ ;  /* 0x0000000c070c1227 */ /* 0x001fca00078e00ff */
[----:B------:R-:W-:-:S07]  /*aba0*/  @P1 SHF.R.U32.HI R7, RZ, R13, R12 ;  /* 0x0000000dff071219 */ /* 0x000fce000001160c */
.L_x_7618:
[----:B------:R-:W-:Y:S05]  /*abb0*/  BSYNC B0 ;  /* 0x0000000000007941 */ /* 0x000fea0003800000 */
.L_x_7616:
[----:B------:R-:W-:-:S04]  /*abc0*/  IMAD R7, R7, R9, -R14 ;  /* 0x0000000907077224 */ /* 0x000fc800078e0a0e */
[----:B------:R-:W-:-:S05]  /*abd0*/  IMAD R7, R16, -0x2, R7 ;  /* 0xfffffffe10077824 */ /* 0x000fca00078e0207 */
[----:B------:R-:W-:Y:S02]  /*abe0*/  VIADDMNMX R2, R7, R9, R2, PT ;  /* 0x0000000907027246 */ /* 0x000fe40003800102 */
[----:B------:R-:W-:-:S07]  /*abf0*/  VIMNMX R8, R8, R7, !PT ;  /* 0x0000000708087248 */ /* 0x000fce0007fe0100 */
.L_x_7615:
        /* <DEDUP_REMOVED lines=14> */
[----:B0-----:R-:W-:Y:S01]  /*ace0*/  IMAD.IADD R12, R152, 0x1, R161 ;  /* 0x00000001980c7824 */ /* 0x001fe200078e02a1 */
[C---:B------:R-:W-:Y:S02]  /*acf0*/  ISETP.GT.AND P5, PT, R8.reuse, 0x9, P1 ;  /* 0x000000090800780c */ /* 0x040fe40000fa4270 */
        /* <DEDUP_REMOVED lines=100> */
.L_x_7621:
[----:B------:R-:W-:-:S05]  /*b340*/  IMAD.U32 R2, RZ, RZ, UR54 ;  /* 0x00000036ff027e24 */ /* 0x000fca000f8e00ff */
[----:B------:R-:W-:-:S13]  /*b350*/  ISETP.NE.AND P2, PT, R2, 0x1, PT ;  /* 0x000000010200780c */ /* 0x000fda0003f45270 */
[----:B------:R-:W0:Y:S02]  /*b360*/  @P2 LDC.64 R162, c[0x0][0x9e8] ;  /* 0x00027a00ffa22b82 */ /* 0x000e240000000a00 */
[----:B0-----:R-:W-:-:S05]  /*b370*/  @P2 IMAD.HI.U32 R0, R161, R162, RZ ;  /* 0x000000a2a1002227 */ /* 0x001fca00078e00ff */
[----:B------:R-:W-:-:S07]  /*b380*/  @P2 SHF.R.U32.HI R161, RZ, R163, R0 ;  /* 0x000000a3ffa12219 */ /* 0x000fce0000011600 */
.L_x_7622:
[----:B------:R-:W-:Y:S05]  /*b390*/  BSYNC B0 ;  /* 0x0000000000007941 */ /* 0x000fea0003800000 */
.L_x_7620:
[----:B------:R-:W-:-:S04]  /*b3a0*/  IMAD R161, R161, R2, -R14 ;  /* 0x00000002a1a17224 */ /* 0x000fc800078e0a0e */
[----:B------:R-:W-:-:S05]  /*b3b0*/  IMAD R161, R16, -0x2, R161 ;  /* 0xfffffffe10a17824 */ /* 0x000fca00078e02a1 */
[----:B------:R-:W-:Y:S02]  /*b3c0*/  VIADDMNMX R8, R161, R2, R8, PT ;  /* 0x00000002a1087246 */ /* 0x000fe40003800108 */
[----:B------:R-:W-:-:S07]  /*b3d0*/  VIMNMX R12, R12, R161, !PT ;  /* 0x000000a10c0c7248 */ /* 0x000fce0007fe0100 */
.L_x_7619:
        /* <DEDUP_REMOVED lines=11> */
[----:B------:R-:W-:-:S02]  /*b490*/  ISETP.GT.AND P5, PT, R12, 0x20, P1 ;  /* 0x000000200c00780c */ /* 0x000fc40000fa4270 */
[----:B------:R-:W-:Y:S02]  /*b4a0*/  FMNMX.FTZ R0, R179, R0, !PT ;  /* 0x00000000b3007209 */ /* 0x000fe40007810000 */
[----:B------:R-:W-:Y:S02]  /*b4b0*/  ISETP.LT.OR P5, PT, R8, 0x21, P5 ;  /* 0x000000210800780c */ /* 0x000fe40002fa1670 */
[----:B------:R-:W-:Y:S02]  /*b4c0*/  FMNMX.FTZ R0, R175, R0, !PT ;  /* 0x00000000af007209 */ /* 0x000fe40007810000 */
[C---:B------:R-:W-:Y:S02]  /*b4d0*/  ISETP.GT.AND P3, PT, R12.reuse, 0x8, P1 ;  /* 0x000000080c00780c */ /* 0x040fe40000f64270 */
        /* <DEDUP_REMOVED lines=9> */
[C---:B------:R-:W-:Y:S02]  /*b570*/  ISETP.GT.AND P2, PT, R12.reuse, 0x11, P1 ;  /* 0x000000110c00780c */ /* 0x040fe40000f44270 */
[----:B------:R-:W-:Y:S02]  /*b580*/  FMNMX.FTZ R0, R49, R0, !PT ;  /* 0x0000000031007209 */ /* 0x000fe40007810000 */
[----:B------:R-:W-:Y:S02]  /*b590*/  FSEL R31, R31, -INF , !P4 ;  /* 0xff8000001f1f7808 */ /* 0x000fe40006000000 */
[----:B------:R-:W-:Y:S02]  /*b5a0*/  FMNMX.FTZ R0, R45, R0, !PT ;  /* 0x000000002d007209 */ /* 0x000fe40007810000 */
[----:B------:R-:W-:-:S02]  /*b5b0*/  ISETP.GT.AND P3, PT, R12, 0x18, P1 ;  /* 0x000000180c00780c */ /* 0x000fc40000f64270 */
[----:B------:R-:W-:Y:S02]  /*b5c0*/  FMNMX.FTZ R0, R53, R0, !PT ;  /* 0x0000000035007209 */ /* 0x000fe40007810000 */
[----:B------:R-:W-:Y:S02]  /*b5d0*/  ISETP.LT.OR P2, PT, R8, 0x12, P2 ;  /* 0x000000120800780c */ /* 0x000fe40001741670 */
[----:B------:R-:W-:Y:S02]  /*b5e0*/  FMNMX.FTZ R0, R41, R0, !PT ;  /* 0x0000000029007209 */ /* 0x000fe40007810000 */
[----:B------:R-:W-:Y:S02]  /*b5f0*/  ISETP.GT.AND P4, PT, R12, 0x19, P1 ;  /* 0x000000190c00780c */ /* 0x000fe40000f84270 */
[----:B------:R-:W-:Y:S02]  /*b600*/  FMNMX.FTZ R0, R57, R0, !PT ;  /* 0x0000000039007209 */ /* 0x000fe40007810000 */
[----:B------:R-:W-:-:S02]  /*b610*/  ISETP.LT.OR P3, PT, R8, 0x19, P3 ;  /* 0x000000190800780c */ /* 0x000fc40001f61670 */
[----:B------:R-:W-:Y:S02]  /*b620*/  FMNMX.FTZ R0, R29, R0, !PT ;  /* 0x000000001d007209 */ /* 0x000fe40007810000 */
[----:B------:R-:W-:Y:S02]  /*b630*/  FSEL R35, R35, -INF , !P2 ;  /* 0xff80000023237808 */ /* 0x000fe40005000000 */
        /* <DEDUP_REMOVED lines=19> */
[----:B------:R-:W-:Y:S02]  /*b770*/  ISETP.GT.AND P2, PT, R12, 0x30, P1 ;  /* 0x000000300c00780c */ /* 0x000fe40000f44270 */
[----:B------:R-:W-:Y:S02]  /*b780*/  FMNMX.FTZ R0, R81, R0, !PT ;  /* 0x0000000051007209 */ /* 0x000fe40007810000 */
[----:B------:R-:W-:-:S02]  /*b790*/  ISETP.LT.OR P4, PT, R8, 0x2a, P4 ;  /* 0x0000002a0800780c */ /* 0x000fc40002781670 */
[----:B------:R-:W-:Y:S02]  /*b7a0*/  FMNMX.FTZ R0, R33, R0, !PT ;  /* 0x0000000021007209 */ /* 0x000fe40007810000 */
[----:B------:R-:W-:Y:S02]  /*b7b0*/  ISETP.LT.OR P2, PT, R8, 0x31, P2 ;  /* 0x000000310800780c */ /* 0x000fe40001741670 */
[----:B------:R-:W-:Y:S02]  /*b7c0*/  FMNMX.FTZ R14, R85, R0, !PT ;  /* 0x00000000550e7209 */ /* 0x000fe40007810000 */
[----:B------:R-:W0:Y:S01]  /*b7d0*/  LDC R0, c[0x0][0x988] ;  /* 0x00026200ff007b82 */ /* 0x000e220000000800 */
[----:B------:R-:W-:Y:S02]  /*b7e0*/  FSEL R181, R50, -INF , !P2 ;  /* 0xff80000032b57808 */ /* 0x000fe40005000000 */
[----:B------:R-:W1:Y:S01]  /*b7f0*/  SHFL.BFLY PT, R161, R14, 0x2, 0x1f ;  /* 0x0c401f000ea17f89 */ /* 0x000e6200000e0000 */
[----:B------:R-:W-:-:S04]  /*b800*/  ISETP.GT.AND P2, PT, R12, 0x40, P1 ;  /* 0x000000400c00780c */ /* 0x000fc80000f44270 */
[----:B------:R-:W-:-:S04]  /*b810*/  ISETP.LT.OR P2, PT, R8, 0x41, P2 ;  /* 0x000000410800780c */ /* 0x000fc80001741670 */
[----:B------:R-:W-:Y:S02]  /*b820*/  FSEL R193, R58, -INF , !P2 ;  /* 0xff8000003ac17808 */ /* 0x000fe40005000000 */
[----:B------:R-:W-:-:S04]  /*b830*/  ISETP.GT.AND P2, PT, R12, 0x50, P1 ;  /* 0x000000500c00780c */ /* 0x000fc80000f44270 */
[----:B------:R-:W-:Y:S02]  /*b840*/  ISETP.LT.OR P2, PT, R8, 0x51, P2 ;  /* 0x000000510800780c */ /* 0x000fe40001741670 */
[----:B-1----:R-:W-:-:S05]  /*b850*/  FMNMX.FTZ R161, R14, R161, !PT ;  /* 0x000000a10ea17209 */ /* 0x002fca0007810000 */
[----:B------:R-:W1:Y:S02]  /*b860*/  SHFL.BFLY PT, R2, R161, 0x1, 0x1f ;  /* 0x0c201f00a1027f89 */ /* 0x000e6400000e0000 */
[----:B-1----:R-:W-:Y:S02]  /*b870*/  FMNMX.FTZ R2, R161, R2, !PT ;  /* 0x00000002a1027209 */ /* 0x002fe40007810000 */
[----:B------:R-:W-:Y:S02]  /*b880*/  FSEL R161, R27, -INF , !P6 ;  /* 0xff8000001ba17808 */ /* 0x000fe40007000000 */
[C---:B------:R-:W-:Y:S01]  /*b890*/  FSETP.NEU.FTZ.AND P6, PT, R2.reuse, -INF , PT ;  /* 0xff8000000200780b */ /* 0x040fe20003fdd000 */
[----:B0-----:R-:W-:-:S05]  /*b8a0*/  FMUL.FTZ R14, R2, R0 ;  /* 0x00000000020e7220 */ /* 0x001fca0000410000 */
[----:B------:R-:W-:-:S05]  /*b8b0*/  FSEL R14, R14, RZ, P6 ;  /* 0x000000ff0e0e7208 */ /* 0x000fca0003000000 */
        /* <DEDUP_REMOVED lines=58> */
[----:B------:R-:W-:Y:S01]  /*bc60*/  FFMA.FTZ R37, R81, R0, -R14 ;  /* 0x0000000051257223 */ /* 0x000fe2000001080e */
[----:B------:R-:W-:Y:S01]  /*bc70*/  FMNMX.FTZ R20, R177, R20, !PT ;  /* 0x00000014b1147209 */ /* 0x000fe20007810000 */
[----:B------:R-:W-:Y:S01]  /*bc80*/  MUFU.EX2 R9, R9 ;  /* 0x0000000900097308 */ /* 0x000fe20000000800 */
[----:B------:R-:W-:-:S02]  /*bc90*/  ISETP.GT.AND P4, PT, R12, 0x49, P1 ;  /* 0x000000490c00780c */ /* 0x000fc40000f84270 */
[----:B------:R-:W-:Y:S02]  /*bca0*/  FMNMX.FTZ R20, R181, R20, !PT ;  /* 0x00000014b5147209 */ /* 0x000fe40007810000 */
[----:B------:R-:W-:Y:S02]  /*bcb0*/  ISETP.LT.OR P5, PT, R8, 0x49, P5 ;  /* 0x000000490800780c */ /* 0x000fe40002fa1670 */
[----:B------:R-:W-:Y:S01]  /*bcc0*/  FMNMX.FTZ R20, R51, R20, !PT ;  /* 0x0000001433147209 */ /* 0x000fe20007810000 */
[----:B------:R-:W-:Y:S01]  /*bcd0*/  MUFU.EX2 R180, R180 ;  /* 0x000000b400b47308 */ /* 0x000fe20000000800 */
[----:B------:R-:W-:Y:S02]  /*bce0*/  FSEL R59, R59, -INF , !P3 ;  /* 0xff8000003b3b7808 */ /* 0x000fe40005800000 */
[----:B------:R-:W-:Y:S02]  /*bcf0*/  FMNMX.FTZ R20, R179, R20, !PT ;  /* 0x00000014b3147209 */ /* 0x000fe40007810000 */
[----:B------:R-:W-:-:S02]  /*bd00*/  FSEL R159, R62, -INF , !P5 ;  /* 0xff8000003e9f7808 */ /* 0x000fc40006800000 */
[----:B------:R-:W-:Y:S01]  /*bd10*/  FMNMX.FTZ R20, R175, R20, !PT ;  /* 0x00000014af147209 */ /* 0x000fe20007810000 */
[----:B------:R-:W-:Y:S01]  /*bd20*/  MUFU.EX2 R182, R182 ;  /* 0x000000b600b67308 */ /* 0x000fe20000000800 */
[----:B------:R-:W-:Y:S02]  /*bd30*/  ISETP.LT.OR P4, PT, R8, 0x4a, P4 ;  /* 0x0000004a0800780c */ /* 0x000fe40002781670 */
[----:B------:R-:W-:Y:S02]  /*bd40*/  FMNMX.FTZ R20, R193, R20, !PT ;  /* 0x00000014c1147209 */ /* 0x000fe40007810000 */
[----:B------:R-:W-:Y:S02]  /*bd50*/  ISETP.GT.AND P3, PT, R12, 0x51, P1 ;  /* 0x000000510c00780c */ /* 0x000fe40000f64270 */
[----:B------:R-:W-:Y:S01]  /*bd60*/  FMNMX.FTZ R20, R59, R20, !PT ;  /* 0x000000143b147209 */ /* 0x000fe20007810000 */
[----:B------:R-:W-:Y:S01]  /*bd70*/  MUFU.EX2 R11, R11 ;  /* 0x0000000b000b7308 */ /* 0x000fe20000000800 */
[----:B------:R-:W-:-:S02]  /*bd80*/  FSEL R63, R63, -INF , !P4 ;  /* 0xff8000003f3f7808 */ /* 0x000fc40006000000 */
[----:B------:R-:W-:Y:S02]  /*bd90*/  FMNMX.FTZ R20, R159, R20, !PT ;  /* 0x000000149f147209 */ /* 0x000fe40007810000 */
[----:B------:R-:W-:Y:S02]  /*bda0*/  ISETP.GT.AND P5, PT, R12, 0x58, P1 ;  /* 0x000000580c00780c */ /* 0x000fe40000fa4270 */
[----:B------:R-:W-:Y:S01]  /*bdb0*/  FSEL R157, R66, -INF , !P2 ;  /* 0xff800000429d7808 */ /* 0x000fe20005000000 */
[----:B------:R-:W-:Y:S01]  /*bdc0*/  MUFU.EX2 R176, R176 ;  /* 0x000000b000b07308 */ /* 0x000fe20000000800 */
[----:B------:R-:W-:Y:S02]  /*bdd0*/  ISETP.LT.OR P3, PT, R8, 0x52, P3 ;  /* 0x000000520800780c */ /* 0x000fe40001f61670 */
[----:B------:R-:W-:Y:S02]  /*bde0*/  FMNMX.FTZ R20, R63, R20, !PT ;  /* 0x000000143f147209 */ /* 0x000fe40007810000 */
[----:B------:R-:W-:-:S02]  /*bdf0*/  ISETP.GT.AND P4, PT, R12, 0x59, P1 ;  /* 0x000000590c00780c */ /* 0x000fc40000f84270 */
[----:B------:R-:W-:Y:S01]  /*be00*/  ISETP.LT.OR P5, PT, R8, 0x59, P5 ;  /* 0x000000590800780c */ /* 0x000fe20002fa1670 */
[----:B------:R-:W-:Y:S01]  /*be10*/  MUFU.EX2 R13, R13 ;  /* 0x0000000d000d7308 */ /* 0x000fe20000000800 */
[----:B------:R-:W-:Y:S02]  /*be20*/  FSEL R67, R67, -INF , !P3 ;  /* 0xff80000043437808 */ /* 0x000fe40005800000 */
[----:B------:R-:W-:Y:S02]  /*be30*/  FMNMX.FTZ R20, R157, R20, !PT ;  /* 0x000000149d147209 */ /* 0x000fe40007810000 */
[----:B------:R-:W-:Y:S02]  /*be40*/  ISETP.GT.AND P2, PT, R12, 0x60, P1 ;  /* 0x000000600c00780c */ /* 0x000fe40000f44270 */
[----:B------:R-:W-:Y:S01]  /*be50*/  FSEL R153, R70, -INF , !P5 ;  /* 0xff80000046997808 */ /* 0x000fe20006800000 */
[----:B------:R-:W-:Y:S01]  /*be60*/  MUFU.EX2 R178, R178 ;  /* 0x000000b200b27308 */ /* 0x000fe20000000800 */
[----:B------:R-:W-:-:S02]  /*be70*/  ISETP.LT.OR P4, PT, R8, 0x5a, P4 ;  /* 0x0000005a0800780c */ /* 0x000fc40002781670 */
[----:B------:R-:W-:Y:S02]  /*be80*/  FMNMX.FTZ R20, R67, R20, !PT ;  /* 0x0000001443147209 */ /* 0x000fe40007810000 */
[----:B------:R-:W-:Y:S02]  /*be90*/  ISETP.GT.AND P3, PT, R12, 0x61, P1 ;  /* 0x000000610c00780c */ /* 0x000fe40000f64270 */
[----:B------:R-:W-:Y:S01]  /*bea0*/  ISETP.LT.OR P2, PT, R8, 0x61, P2 ;  /* 0x000000610800780c */ /* 0x000fe20001741670 */
[----:B------:R-:W-:Y:S01]  /*beb0*/  MUFU.EX2 R27, R27 ;  /* 0x0000001b001b7308 */ /* 0x000fe20000000800 */
[----:B------:R-:W-:Y:S02]  /*bec0*/  FSEL R71, R71, -INF , !P4 ;  /* 0xff80000047477808 */ /* 0x000fe40006000000 */
[----:B------:R-:W-:Y:S02]  /*bed0*/  FMNMX.FTZ R20, R153, R20, !PT ;  /* 0x0000001499147209 */ /* 0x000fe40007810000 */
[----:B------:R-:W-:-:S02]  /*bee0*/  ISETP.GT.AND P5, PT, R12, 0x68, P1 ;  /* 0x000000680c00780c */ /* 0x000fc40000fa4270 */
[----:B------:R-:W-:Y:S01]  /*bef0*/  FSEL R155, R74, -INF , !P2 ;  /* 0xff8000004a9b7808 */ /* 0x000fe20005000000 */
[----:B------:R-:W-:Y:S01]  /*bf00*/  MUFU.EX2 R172, R172 ;  /* 0x000000ac00ac7308 */ /* 0x000fe20000000800 */
[----:B------:R-:W-:Y:S02]  /*bf10*/  ISETP.LT.OR P3, PT, R8, 0x62, P3 ;  /* 0x000000620800780c */ /* 0x000fe40001f61670 */
[----:B------:R-:W-:Y:S02]  /*bf20*/  FMNMX.FTZ R20, R71, R20, !PT ;  /* 0x0000001447147209 */ /* 0x000fe40007810000 */
[----:B------:R-:W-:Y:S02]  /*bf30*/  ISETP.GT.AND P4, PT, R12, 0x69, P1 ;  /* 0x000000690c00780c */ /* 0x000fe40000f84270 */
[----:B------:R-:W-:Y:S01]  /*bf40*/  ISETP.LT.OR P5, PT, R8, 0x69, P5 ;  /* 0x000000690800780c */ /* 0x000fe20002fa1670 */
        /* <DEDUP_REMOVED lines=14> */
[----:B------:R-:W-:Y:S01]  /*c030*/  ISETP.LT.OR P3, PT, R8, 0x72, P3 ;  /* 0x000000720800780c */ /* 0x000fe20001f61670 */
[----:B------:R-:W-:Y:S01]  /*c040*/  MUFU.EX2 R168, R168 ;  /* 0x000000a800a87308 */ /* 0x000fe20000000800 */
[----:B------:R-:W-:-:S02]  /*c050*/  FSEL R167, R82, -INF , !P2 ;  /* 0xff80000052a77808 */ /* 0x000fc40005000000 */
[----:B------:R-:W-:Y:S02]  /*c060*/  FMNMX.FTZ R20, R79, R20, !PT ;  /* 0x000000144f147209 */ /* 0x000fe40007810000 */
[----:B------:R-:W-:Y:S02]  /*c070*/  ISETP.GT.AND P1, PT, R12, 0x79, P1 ;  /* 0x000000790c00780c */ /* 0x000fe40000f24270 */
[C---:B------:R-:W-:Y:S01]  /*c080*/  ISETP.LT.OR P5, PT, R8.reuse, 0x79, P5 ;  /* 0x000000790800780c */ /* 0x040fe20002fa1670 */
[----:B------:R-:W-:Y:S01]  /*c090*/  MUFU.EX2 R49, R49 ;  /* 0x0000003100317308 */ /* 0x000fe20000000800 */
[----:B------:R-:W-:Y:S02]  /*c0a0*/  FSEL R83, R83, -INF , !P3 ;  /* 0xff80000053537808 */ /* 0x000fe40005800000 */
[----:B------:R-:W-:Y:S02]  /*c0b0*/  FMNMX.FTZ R20, R167, R20, !PT ;  /* 0x00000014a7147209 */ /* 0x000fe40007810000 */
[----:B------:R-:W-:-:S02]  /*c0c0*/  ISETP.LT.OR P1, PT, R8, 0x7a, P1 ;  /* 0x0000007a0800780c */ /* 0x000fc40000f21670 */
[----:B------:R-:W-:Y:S01]  /*c0d0*/  FSEL R195, R86, -INF , !P5 ;  /* 0xff80000056c37808 */ /* 0x000fe20006800000 */
[----:B------:R-:W-:Y:S01]  /*c0e0*/  MUFU.EX2 R170, R170 ;  /* 0x000000aa00aa7308 */ /* 0x000fe20000000800 */
[----:B------:R-:W-:Y:S02]  /*c0f0*/  FMNMX.FTZ R20, R83, R20, !PT ;  /* 0x0000001453147209 */ /* 0x000fe40007810000 */
[----:B------:R-:W-:Y:S02]  /*c100*/  FSEL R87, R87, -INF , !P1 ;  /* 0xff80000057577808 */ /* 0x000fe40004800000 */
[----:B------:R-:W-:Y:S02]  /*c110*/  FMNMX.FTZ R20, R195, R20, !PT ;  /* 0x00000014c3147209 */ /* 0x000fe40007810000 */
[----:B------:R-:W-:Y:S01]  /*c120*/  FSEL R12, R2, RZ, P6 ;  /* 0x000000ff020c7208 */ /* 0x000fe20003000000 */
[----:B------:R-:W-:Y:S01]  /*c130*/  MUFU.EX2 R45, R45 ;  /* 0x0000002d002d7308 */ /* 0x000fe20000000800 */
[----:B------:R-:W-:-:S03]  /*c140*/  FMNMX.FTZ R20, R87, R20, !PT ;  /* 0x0000001457147209 */ /* 0x000fc60007810000 */
[----:B------:R-:W-:Y:S01]  /*c150*/  FADD.FTZ R33, -R12, R5 ;  /* 0x000000050c217221 */ /* 0x000fe20000010100 */
[-CC-:B------:R-:W-:Y:S01]  /*c160*/  FFMA.FTZ R5, R85, R0.reuse, -R14.reuse ;  /* 0x0000000055057223 */ /* 0x180fe2000001080e */
        /* <DEDUP_REMOVED lines=12> */
[----:B------:R-:W-:-:S03]  /*c230*/  FMUL.FTZ R8, R33, R0 ;  /* 0x0000000021087220 */ /* 0x000fc60000410000 */
[C---:B------:R-:W-:Y:S01]  /*c240*/  FSETP.NEU.FTZ.AND P1, PT, R7.reuse, -INF , PT ;  /* 0xff8000000700780b */ /* 0x040fe20003f3d000 */
[----:B------:R-:W-:Y:S02]  /*c250*/  FMUL.FTZ R12, R7, R0 ;  /* 0x00000000070c7220 */ /* 0x000fe40000410000 */
[----:B------:R-:W-:Y:S03]  /*c260*/  MUFU.EX2 R21, R21 ;  /* 0x0000001500157308 */ /* 0x000fe60000000800 */
[----:B------:R-:W-:-:S05]  /*c270*/  FSEL R12, R12, RZ, P1 ;  /* 0x000000ff0c0c7208 */ /* 0x000fca0000800000 */
[----:B------:R-:W0:Y:S01]  /*c280*/  MUFU.EX2 R8, R8 ;  /* 0x0000000800087308 */ /* 0x000e220000000800 */
[-CC-:B------:R-:W-:Y:S01]  /*c290*/  FFMA.FTZ R20, R31, R0.reuse, -R12.reuse ;  /* 0x000000001f147223 */ /* 0x180fe2000001080c */
[----:B------:R-:W-:Y:S01]  /*c2a0*/  FSEL R31, R7, RZ, P1 ;  /* 0x000000ff071f7208 */ /* 0x000fe20000800000 */
[-CC-:B------:R-:W-:Y:S01]  /*c2b0*/  FFMA.FTZ R14, R183, R0.reuse, -R12.reuse ;  /* 0x00000000b70e7223 */ /* 0x180fe2000001080c */
[-CC-:B------:R-:W-:Y:S01]  /*c2c0*/  FFMA.FTZ R33, R161, R0.reuse, -R12.reuse ;  /* 0x00000000a1217223 */ /* 0x180fe2000001080c */
[-CC-:B------:R-:W-:Y:S01]  /*c2d0*/  FFMA.FTZ R183, R163, R0.reuse, -R12.reuse ;  /* 0x00000000a3b77223 */ /* 0x180fe2000001080c */
[-C--:B------:R-:W-:Y:S01]  /*c2e0*/  FFMA.FTZ R24, R165, R0.reuse, -R12 ;  /* 0x00000000a5187223 */ /* 0x080fe2000001080c */
[----:B------:R-:W-:Y:S01]  /*c2f0*/  FADD.FTZ R31, -R31, R6 ;  /* 0x000000061f1f7221 */ /* 0x000fe20000010100 */
[----:B------:R-:W-:Y:S01]  /*c300*/  MUFU.EX2 R20, R20 ;  /* 0x0000001400147308 */ /* 0x000fe20000000800 */
[-CC-:B------:R-:W-:Y:S01]  /*c310*/  FFMA.FTZ R35, R35, R0.reuse, -R12.reuse ;  /* 0x0000000023237223 */ /* 0x180fe2000001080c */
[-CC-:B------:R-:W-:Y:S01]  /*c320*/  FFMA.FTZ R32, R51, R0.reuse, -R12.reuse ;  /* 0x0000000033207223 */ /* 0x180fe2000001080c */
[-C--:B------:R-:W-:Y:S01]  /*c330*/  FMUL.FTZ R31, R31, R0.reuse ;  /* 0x000000001f1f7220 */ /* 0x080fe20000410000 */
[-CC-:B------:R-:W-:Y:S01]  /*c340*/  FFMA.FTZ R26, R169, R0.reuse, -R12.reuse ;  /* 0x00000000a91a7223 */ /* 0x180fe2000001080c */
[-CC-:B------:R-:W-:Y:S01]  /*c350*/  FFMA.FTZ R39, R39, R0.reuse, -R12.reuse ;  /* 0x0000000027277223 */ /* 0x180fe2000001080c */
[-CC-:B------:R-:W-:Y:S01]  /*c360*/  FFMA.FTZ R28, R171, R0.reuse, -R12.reuse ;  /* 0x00000000ab1c7223 */ /* 0x180fe2000001080c */
[--C-:B------:R-:W-:Y:S01]  /*c370*/  FFMA.FTZ R34, R59, R0, -R12.reuse ;  /* 0x000000003b227223 */ /* 0x100fe2000001080c */
[----:B------:R-:W-:Y:S01]  /*c380*/  MUFU.EX2 R14, R14 ;  /* 0x0000000e000e7308 */ /* 0x000fe20000000800 */
        /* <DEDUP_REMOVED lines=19> */
[----:B------:R-:W-:-:S04]  /*c4c0*/  FFMA.FTZ R195, R195, R0, -R12 ;  /* 0x00000000c3c37223 */ /* 0x000fc8000001080c */
[----:B------:R-:W2:Y:S01]  /*c4d0*/  MUFU.EX2 R183, R183 ;  /* 0x000000b700b77308 */ /* 0x000ea20000000800 */
[----:B0-----:R-:W-:Y:S01]  /*c4e0*/  FFMA.FTZ R4, R31, R3, R14 ;  /* 0x000000031f047223 */ /* 0x001fe2000001000e */
[----:B------:R-:W-:Y:S01]  /*c4f0*/  FADD.FTZ R3, R180, R51 ;  /* 0x00000033b4037221 */ /* 0x000fe20000010000 */
[----:B------:R-:W-:-:S03]  /*c500*/  FFMA.FTZ R51, R63, R0, -R12 ;  /* 0x000000003f337223 */ /* 0x000fc6000001080c */
[----:B------:R-:W-:Y:S02]  /*c510*/  FADD.FTZ R38, R182, R3 ;  /* 0x00000003b6267221 */ /* 0x000fe40000010000 */
[----:B------:R-:W0:Y:S01]  /*c520*/  MUFU.EX2 R24, R24 ;  /* 0x0000001800187308 */ /* 0x000e220000000800 */
[----:B-1----:R-:W-:Y:S01]  /*c530*/  FADD.FTZ R4, R33, R4 ;  /* 0x0000000421047221 */ /* 0x002fe20000010000 */
[----:B------:R-:W-:-:S06]  /*c540*/  FADD.FTZ R59, R11, R38 ;  /* 0x000000260b3b7221 */ /* 0x000fcc0000010000 */
[----:B------:R-:W1:Y:S01]  /*c550*/  MUFU.EX2 R35, R35 ;  /* 0x0000002300237308 */ /* 0x000e620000000800 */
[----:B--2---:R-:W-:Y:S01]  /*c560*/  FADD.FTZ R3, R183, R4 ;  /* 0x00000004b7037221 */ /* 0x004fe20000010000 */
[----:B------:R-:W-:-:S03]  /*c570*/  FADD.FTZ R4, R176, R59 ;  /* 0x0000003bb0047221 */ /* 0x000fc60000010000 */
[----:B------:R-:W-:-:S03]  /*c580*/  FADD.FTZ R3, R20, R3 ;  /* 0x0000000314037221 */ /* 0x000fc60000010000 */
[----:B------:R-:W2:Y:S01]  /*c590*/  MUFU.EX2 R26, R26 ;  /* 0x0000001a001a7308 */ /* 0x000ea20000000800 */
[----:B0-----:R-:W-:Y:S01]  /*c5a0*/  FADD.FTZ R38, R24, R3 ;  /* 0x0000000318267221 */ /* 0x001fe20000010000 */
[----:B------:R-:W-:-:S04]  /*c5b0*/  FADD.FTZ R3, R13, R4 ;  /* 0x000000040d037221 */ /* 0x000fc80000010000 */
[----:B------:R-:W-:Y:S02]  /*c5c0*/  FADD.FTZ R4, R178, R3 ;  /* 0x00000003b2047221 */ /* 0x000fe40000010000 */
[----:B------:R-:W0:Y:S01]  /*c5d0*/  MUFU.EX2 R39, R39 ;  /* 0x0000002700277308 */ /* 0x000e220000000800 */
[----:B-1----:R-:W-:Y:S01]  /*c5e0*/  FADD.FTZ R59, R35, R38 ;  /* 0x00000026233b7221 */ /* 0x002fe20000010000 */
[----:B------:R-:W-:Y:S01]  /*c5f0*/  FADD.FTZ R3, R27, R4 ;  /* 0x000000041b037221 */ /* 0x000fe20000010000 */
[----:B------:R-:W-:-:S03]  /*c600*/  FFMA.FTZ R38, R67, R0, -R12 ;  /* 0x0000000043267223 */ /* 0x000fc6000001080c */
        /* <DEDUP_REMOVED lines=12> */
[----:B--2---:R-:W-:Y:S01]  /*c6d0*/  FADD.FTZ R59, R43, R40 ;  /* 0x000000282b3b7221 */ /* 0x004fe20000010000 */
[-CC-:B------:R-:W-:Y:S01]  /*c6e0*/  FFMA.FTZ R40, R71, R0.reuse, -R12.reuse ;  /* 0x0000000047287223 */ /* 0x180fe2000001080c */
[----:B------:R-:W-:-:S05]  /*c6f0*/  FFMA.FTZ R12, R87, R0, -R12 ;  /* 0x00000000570c7223 */ /* 0x000fca000001080c */
        /* <DEDUP_REMOVED lines=27> */
[----:B0-----:R-:W-:-:S07]  /*c8b0*/  FADD.FTZ R42, R51, R42 ;  /* 0x0000002a332a7221 */ /* 0x001fce0000010000 */
[----:B------:R-:W0:Y:S01]  /*c8c0*/  MUFU.EX2 R163, R163 ;  /* 0x000000a300a37308 */ /* 0x000e220000000800 */
[----:B-1----:R-:W-:-:S07]  /*c8d0*/  FADD.FTZ R3, R161, R42 ;  /* 0x0000002aa1037221 */ /* 0x002fce0000010000 */
[----:B------:R-:W1:Y:S08]  /*c8e0*/  MUFU.EX2 R40, R40 ;  /* 0x0000002800287308 */ /* 0x000e700000000800 */
[----:B------:R-:W3:Y:S08]  /*c8f0*/  MUFU.EX2 R156, R156 ;  /* 0x0000009c009c7308 */ /* 0x000ef00000000800 */
[----:B------:R-:W4:Y:S08]  /*c900*/  MUFU.EX2 R44, R155 ;  /* 0x0000009b002c7308 */ /* 0x000f300000000800 */
[----:B------:R5:W-:Y:S08]  /*c910*/  MUFU.EX2 R46, R53 ;  /* 0x00000035002e7308 */ /* 0x000bf00000000800 */
[----:B------:R-:W4:Y:S01]  /*c920*/  MUFU.EX2 R25, R25 ;  /* 0x0000001900197308 */ /* 0x000f220000000800 */
[----:B-----5:R-:W-:Y:S01]  /*c930*/  FADD.FTZ R53, R15, R4 ;  /* 0x000000040f357221 */ /* 0x020fe20000010000 */
[----:B--2---:R-:W-:-:S03]  /*c940*/  FADD.FTZ R4, R38, R3 ;  /* 0x0000000326047221 */ /* 0x004fc60000010000 */
[----:B------:R-:W-:Y:S01]  /*c950*/  FADD.FTZ R42, R162, R53 ;  /* 0x00000035a22a7221 */ /* 0x000fe20000010000 */
[----:B0-----:R-:W-:Y:S02]  /*c960*/  FADD.FTZ R3, R163, R4 ;  /* 0x00000004a3037221 */ /* 0x001fe40000010000 */
[----:B------:R-:W0:Y:S01]  /*c970*/  MUFU.EX2 R75, R75 ;  /* 0x0000004b004b7308 */ /* 0x000e220000000800 */
[----:B------:R-:W-:Y:S01]  /*c980*/  FADD.FTZ R53, R21, R42 ;  /* 0x0000002a15357221 */ /* 0x000fe20000010000 */
[----:B-1----:R-:W-:-:S03]  /*c990*/  FADD.FTZ R3, R40, R3 ;  /* 0x0000000328037221 */ /* 0x002fc60000010000 */
[----:B---3--:R-:W-:Y:S01]  /*c9a0*/  FADD.FTZ R4, R156, R53 ;  /* 0x000000359c047221 */ /* 0x008fe20000010000 */
[----:B----4-:R-:W-:Y:S02]  /*c9b0*/  FADD.FTZ R3, R44, R3 ;  /* 0x000000032c037221 */ /* 0x010fe40000010000 */
[----:B------:R-:W1:Y:S01]  /*c9c0*/  MUFU.EX2 R158, R158 ;  /* 0x0000009e009e7308 */ /* 0x000e620000000800 */
[----:B------:R-:W-:-:S07]  /*c9d0*/  FADD.FTZ R53, R25, R4 ;  /* 0x0000000419357221 */ /* 0x000fce0000010000 */
[----:B------:R-:W2:Y:S01]  /*c9e0*/  MUFU.EX2 R57, R57 ;  /* 0x0000003900397308 */ /* 0x000ea20000000800 */
[----:B0-----:R-:W-:-:S04]  /*c9f0*/  FADD.FTZ R3, R75, R3 ;  /* 0x000000034b037221 */ /* 0x001fc80000010000 */
[----:B------:R-:W-:-:S03]  /*ca00*/  FADD.FTZ R3, R46, R3 ;  /* 0x000000032e037221 */ /* 0x000fc60000010000 */
        /* <DEDUP_REMOVED lines=22> */
.L_x_7623:
[----:B------:R-:W-:Y:S01]  /*cb70*/  ULEA UR6, UR58, UR41, 0x3 ;  /* 0x000000293a067291 */ /* 0x000fe2000f8e183f */
[----:B------:R-:W-:Y:S01]  /*cb80*/  ISETP.GT.AND P1, PT, R10, UR39, PT ;  /* 0x000000270a007c0c */ /* 0x000fe2000bf24270 */
[----:B------:R-:W-:Y:S01]  /*cb90*/  UMOV UR59, UR46 ;  /* 0x0000002e003b7c82 */ /* 0x000fe20008000000 */
[----:B------:R-:W-:Y:S01]  /*cba0*/  UMOV UR58, UR45 ;  /* 0x0000002d003a7c82 */ /* 0x000fe20008000000 */
[----:B------:R-:W-:Y:S01]  /*cbb0*/  UIADD3 UR6, UR6, 0x28860, URZ ;  /* 0x0002886006067890 */ /* 0x000fe2000fffe03f */
[----:B------:R-:W-:Y:S01]  /*cbc0*/  F2FP.BF16.F32.PACK_AB R171, R6, R171 ;  /* 0x000000ab06ab723e */ /* 0x000fe200000010ff */
[----:B------:R-:W-:Y:S01]  /*cbd0*/  FMUL.FTZ R88, R88, R8 ;  /* 0x0000000858587220 */ /* 0x000fe20000410000 */
[----:B------:R-:W-:Y:S01]  /*cbe0*/  F2FP.BF16.F32.PACK_AB R154, R5, R154 ;  /* 0x0000009a059a723e */ /* 0x000fe200000010ff */
[----:B------:R-:W-:Y:S01]  /*cbf0*/  UPRMT UR6, UR40, 0x654, UR6 ;  /* 0x0000065428067896 */ /* 0x000fe20008000006 */
[----:B------:R-:W-:Y:S01]  /*cc00*/  F2FP.BF16.F32.PACK_AB R180, R180, R9 ;  /* 0x00000009b4b4723e */ /* 0x000fe200000010ff */
[----:B------:R-:W-:Y:S01]  /*cc10*/  FMUL.FTZ R89, R89, R8 ;  /* 0x0000000859597220 */ /* 0x000fe20000410000 */
[----:B------:R-:W-:Y:S01]  /*cc20*/  F2FP.BF16.F32.PACK_AB R181, R33, R14 ;  /* 0x0000000e21b5723e */ /* 0x000fe200000010ff */
[----:B------:R-:W-:Y:S01]  /*cc30*/  FMUL.FTZ R92, R92, R8 ;  /* 0x000000085c5c7220 */ /* 0x000fe20000410000 */
[----:B------:R-:W-:Y:S01]  /*cc40*/  F2FP.BF16.F32.PACK_AB R182, R11, R182 ;  /* 0x000000b60bb6723e */ /* 0x000fe200000010ff */
[-C--:B------:R-:W-:Y:S01]  /*cc50*/  FMUL.FTZ R93, R93, R8.reuse ;  /* 0x000000085d5d7220 */ /* 0x080fe20000410000 */
[----:B------:R-:W-:Y:S01]  /*cc60*/  F2FP.BF16.F32.PACK_AB R183, R20, R183 ;  /* 0x000000b714b7723e */ /* 0x000fe200000010ff */
[----:B------:R-:W-:Y:S01]  /*cc70*/  FMUL.FTZ R96, R96, R8 ;  /* 0x0000000860607220 */ /* 0x000fe20000410000 */
[----:B------:R-:W-:Y:S01]  /*cc80*/  SYNCS.ARRIVE.TRANS64.RED.A1T0 RZ, [UR6], RZ ;  /* 0x000000ffffff79a7 */ /* 0x000fe20008100406 */
        /* <DEDUP_REMOVED lines=86> */
[----:B------:R-:W-:-:S02]  /*d1f0*/  IMAD.MOV.U32 R6, RZ, RZ, R7 ;  /* 0x000000ffff067224 */ /* 0x000fc400078e0007 */
[----:B------:R-:W-:Y:S01]  /*d200*/  IMAD.MOV.U32 R5, RZ, RZ, R2 ;  /* 0x000000ffff057224 */ /* 0x000fe200078e0002 */
[----:B------:R-:W-:Y:S06]  /*d210*/  @P1 BRA `(.L_x_7624) ;  /* 0xffffffcc00cc1947 */ /* 0x000fec000383ffff */
.L_x_7605:
[----:B------:R-:W-:Y:S06]  /*d220*/  BAR.ARV 0x8, 0x180 ;  /* 0x0206000000007b1d */ /* 0x000fec0000002000 */
[----:B------:R-:W-:Y:S05]  /*d230*/  @!P0 BRA `(.L_x_7625) ;  /* 0x0000000000048947 */ /* 0x000fea0003800000 */
[----:B------:R-:W-:Y:S01]  /*d240*/  BPT.TRAP 0x1 ;  /* 0x000000040000795c */ /* 0x000fe20000300000 */
.L_x_7625:
[----:B------:R-:W-:Y:S01]  /*d250*/  ULEA UR5, UR45, UR41, 0x3 ;  /* 0x000000292d057291 */ /* 0x000fe2000f8e183f */
[----:B------:R-:W-:-:S05]  /*d260*/  IMAD.U32 R5, RZ, RZ, UR46 ;  /* 0x0000002eff057e24 */ /* 0x000fca000f8e00ff */
[----:B------:R-:W-:-:S04]  /*d270*/  SHF.L.U32 R5, R5, 0x1f, RZ ;  /* 0x0000001f05057819 */ /* 0x000fc800000006ff */
[----:B------:R0:W1:Y:S01]  /*d280*/  SYNCS.PHASECHK.TRANS64.TRYWAIT P1, [UR5+0x28850], R5 ;  /* 0x02885005ff0075a7 */ /* 0x0000620008020145 */
[----:B------:R-:W-:Y:S05]  /*d290*/  @!P0 BRA `(.L_x_7626) ;  /* 0x0000000000048947 */ /* 0x000fea0003800000 */
[----:B------:R-:W-:Y:S01]  /*d2a0*/  BPT.TRAP 0x1 ;  /* 0x000000040000795c */ /* 0x000fe20000300000 */
.L_x_7626:
[----:B-1----:R-:W-:Y:S05]  /*d2b0*/  @P1 BRA `(.L_x_7627) ;  /* 0x0000000000081947 */ /* 0x002fea0003800000 */
[----:B------:R-:W1:Y:S02]  /*d2c0*/  SYNCS.PHASECHK.TRANS64.TRYWAIT P1, [UR5+0x28850], R5 ;  /* 0x02885005ff0075a7 */ /* 0x000e640008020145 */
[----:B-1----:R-:W-:Y:S05]  /*d2d0*/  @!P1 BRA `(.L_x_7628) ;  /* 0x0000006c00bc9947 */ /* 0x002fea0003800000 */
.L_x_7627:
[----:B------:R-:W-:Y:S01]  /*d2e0*/  UIADD3 UR41, UR41, 0x400, URZ ;  /* 0x0000040029297890 */ /* 0x000fe2000fffe03f */
[----:B------:R-:W-:Y:S01]  /*d2f0*/  WARPGROUP.ARRIVE ;  /* 0x00000000000079c5 */ /* 0x000fe20000000000 */
[----:B------:R-:W-:Y:S01]  /*d300*/  UMOV UR7, 0x40000040 ;  /* 0x4000004000077882 */ /* 0x000fe20000000000 */
[----:B01----:R-:W0:Y:S01]  /*d310*/  SHFL.BFLY PT, R5, R4, 0x2, 0x1f ;  /* 0x0c401f0004057f89 */ /* 0x003e2200000e0000 */
[----:B------:R-:W-:Y:S01]  /*d320*/  USHF.R.U32.HI UR41, URZ, 0x4, UR41 ;  /* 0x000000043f297899 */ /* 0x000fe20008011629 */
[----:B------:R-:W-:Y:S02]  /*d330*/  IMAD.MOV.U32 R37, RZ, RZ, -0x800000 ;  /* 0xff800000ff257424 */ /* 0x000fe400078e00ff */
        /* <DEDUP_REMOVED lines=10> */
[----:B-1----:R-:W-:Y:S01]  /*d3e0*/  FADD.FTZ R8, R6, R3 ;  /* 0x0000000306087221 */ /* 0x002fe20000010000 */
[----:B------:R-:W-:Y:S02]  /*d3f0*/  IMAD.MOV.U32 R3, RZ, RZ, RZ ;  /* 0x000000ffff037224 */ /* 0x000fe400078e00ff */
[----:B------:R-:W0:Y:S04]  /*d400*/  SHFL.BFLY PT, R6, R5, 0x1, 0x1f ;  /* 0x0c201f0005067f89 */ /* 0x000e2800000e0000 */
[----:B------:R-:W1:Y:S01]  /*d410*/  SHFL.BFLY PT, R9, R8, 0x1, 0x1f ;  /* 0x0c201f0008097f89 */ /* 0x000e6200000e0000 */
[----:B0-----:R-:W-:Y:S01]  /*d420*/  FADD.FTZ R10, R5, R6 ;  /* 0x00000006050a7221 */ /* 0x001fe20000010000 */
[----:B-1----:R-:W-:-:S04]  /*d430*/  FADD.FTZ R11, R8, R9 ;  /* 0x00000009080b7221 */ /* 0x002fc80000010000 */
[----:B------:R-:W-:Y:S01]  /*d440*/  FSETP.NE.FTZ.AND P1, PT, R10, RZ, PT ;  /* 0x000000ff0a00720b */ /* 0x000fe20003f35000 */
[----:B------:R-:W-:Y:S01]  /*d450*/  IMAD.MOV.U32 R9, RZ, RZ, RZ ;  /* 0x000000ffff097224 */ /* 0x000fe200078e00ff */
        /* <DEDUP_REMOVED lines=48> */
.L_x_7629:
        /* <DEDUP_REMOVED lines=74> */
.L_x_7551:
        /* <DEDUP_REMOVED lines=12> */
[----:B------:R-:W-:Y:S01]  /*dcc0*/  USHF.R.S32.HI UR12, URZ, 0x1f, UR38 ;  /* 0x0000001f3f0c7899 */ /* 0x000fe20008011426 */
[----:B------:R-:W-:Y:S01]  /*dcd0*/  F2FP.BF16.F32.PACK_AB R136, R137, R136 ;  /* 0x000000888988723e */ /* 0x000fe200000010ff */
[----:B------:R-:W-:Y:S01]  /*dce0*/  ULDC.64 UR8, c[0x0][0xb90] ;  /* 0x0002e40000087ab9 */ /* 0x000fe20000000a00 */
[----:B------:R-:W-:Y:S01]  /*dcf0*/  USHF.R.S32.HI UR13, URZ, 0x1f, UR44 ;  /* 0x0000001f3f0d7899 */ /* 0x000fe2000801142c */
[----:B------:R-:W-:Y:S01]  /*dd00*/  F2FP.BF16.F32.PACK_AB R137, R139, R138 ;  /* 0x0000008a8b89723e */ /* 0x000fe200000010ff */
[----:B------:R-:W-:Y:S01]  /*dd10*/  UIMAD UR5, UR12, UR8, URZ ;  /* 0x000000080c0572a4 */ /* 0x000fe2000f8e023f */
[----:B------:R-:W-:Y:S01]  /*dd20*/  F2FP.BF16.F32.PACK_AB R144, R145, R144 ;  /* 0x000000909190723e */ /* 0x000fe200000010ff */
[----:B------:R-:W-:Y:S01]  /*dd30*/  UIMAD.WIDE.U32 UR6, UR38, UR8, URZ ;  /* 0x00000008260672a5 */ /* 0x000fe2000f8e003f */
[----:B------:R-:W-:Y:S01]  /*dd40*/  F2FP.BF16.F32.PACK_AB R138, R141, R140 ;  /* 0x0000008c8d8a723e */ /* 0x000fe200000010ff */
[----:B------:R-:W-:Y:S01]  /*dd50*/  UIMAD UR5, UR38, UR9, UR5 ;  /* 0x00000009260572a4 */ /* 0x000fe2000f8e0205 */
[----:B------:R-:W-:Y:S01]  /*dd60*/  F2FP.BF16.F32.PACK_AB R139, R143, R142 ;  /* 0x0000008e8f8b723e */ /* 0x000fe200000010ff */
[----:B------:R-:W-:Y:S01]  /*dd70*/  ULDC.64 UR10, c[0x0][0xb98] ;  /* 0x0002e600000a7ab9 */ /* 0x000fe20000000a00 */
[----:B------:R-:W-:Y:S01]  /*dd80*/  F2FP.BF16.F32.PACK_AB R145, R147, R146 ;  /* 0x000000929391723e */ /* 0x000fe200000010ff */
[----:B------:R-:W-:Y:S01]  /*dd90*/  UIMAD UR8, UR13, UR10, URZ ;  /* 0x0000000a0d0872a4 */ /* 0x000fe2000f8e023f */
[----:B------:R-:W-:Y:S01]  /*dda0*/  F2FP.BF16.F32.PACK_AB R146, R149, R148 ;  /* 0x000000949592723e */ /* 0x000fe200000010ff */
[----:B------:R-:W-:Y:S01]  /*ddb0*/  UIADD3 UR7, UR7, UR5, URZ ;  /* 0x0000000507077290 */ /* 0x000fe2000fffe03f */
[----:B------:R-:W-:Y:S01]  /*ddc0*/  F2FP.BF16.F32.PACK_AB R147, R151, R150 ;  /* 0x000000969793723e */ /* 0x000fe200000010ff */
[----:B------:R-:W-:-:S02]  /*ddd0*/  UIMAD UR8, UR44, UR11, UR8 ;  /* 0x0000000b2c0872a4 */ /* 0x000fc4000f8e0208 */
[----:B------:R-:W-:Y:S01]  /*dde0*/  UIMAD.WIDE.U32 UR6, UR44, UR10, UR6 ;  /* 0x0000000a2c0672a5 */ /* 0x000fe2000f8e0006 */
[----:B------:R-:W-:Y:S02]  /*ddf0*/  ULDC UR5, c[0x0][0xa88] ;  /* 0x0002a20000057ab9 */ /* 0x000fe40000000800 */
[----:B------:R-:W-:Y:S01]  /*de00*/  ULDC.64 UR10, c[0x0][0xaf0] ;  /* 0x0002bc00000a7ab9 */ /* 0x000fe20000000a00 */
[----:B------:R-:W-:Y:S02]  /*de10*/  MOV R34, R0 ;  /* 0x0000000000227202 */ /* 0x000fe40000000f00 */
[----:B0-----:R-:W-:Y:S01]  /*de20*/  MOV R35, R3 ;  /* 0x0000000300237202 */ /* 0x001fe20000000f00 */
[----:B------:R-:W-:Y:S02]  /*de30*/  IMAD R3, R184, 0x40, R18 ;  /* 0x00000040b8037824 */ /* 0x000fe400078e0212 */
[----:B------:R-:W-:-:S04]  /*de40*/  IMAD.WIDE R4, R188, 0x2, R34 ;  /* 0x00000002bc047825 */ /* 0x000fc800078e0222 */
[----:B------:R-:W-:Y:S01]  /*de50*/  IMAD.WIDE R34, R3, 0x2, R34 ;  /* 0x0000000203227825 */ /* 0x000fe200078e0222 */
        /* <DEDUP_REMOVED lines=12> */
[----:B------:R-:W-:Y:S02]  /*df20*/  IADD3 R25, P5, R4, 0x40, RZ ;  /* 0x0000004004197810 */ /* 0x000fe40007fbe0ff */
[----:B------:R-:W-:Y:S01]  /*df30*/  LOP3.LUT R4, R3, R4, RZ, 0x3c, !PT ;  /* 0x0000000403047212 */ /* 0x000fe200078e3cff */
[--C-:B------:R-:W-:Y:S01]  /*df40*/  IMAD.X R11, RZ, RZ, R5.reuse, P4 ;  /* 0x000000ffff0b7224 */ /* 0x100fe200020e0605 */
[----:B------:R-:W-:Y:S01]  /*df50*/  LOP3.LUT R14, R29, 0x380, RZ, 0xc0, !PT ;  /* 0x000003801d0e7812 */ /* 0x000fe200078ec0ff */
[----:B------:R-:W-:Y:S01]  /*df60*/  IMAD.X R9, RZ, RZ, R5, P5 ;  /* 0x000000ffff097224 */ /* 0x000fe200028e0605 */
[----:B------:R-:W-:-:S02]  /*df70*/  LOP3.LUT R12, R27, 0x380, RZ, 0xc0, !PT ;  /* 0x000003801b0c7812 */ /* 0x000fc400078ec0ff */
[----:B------:R-:W-:Y:S02]  /*df80*/  LOP3.LUT R3, R10, 0x380, RZ, 0xc0, !PT ;  /* 0x000003800a037812 */ /* 0x000fe400078ec0ff */
[----:B------:R-:W-:Y:S02]  /*df90*/  LOP3.LUT R2, R21, 0x380, RZ, 0xc0, !PT ;  /* 0x0000038015027812 */ /* 0x000fe400078ec0ff */
[----:B------:R-:W-:Y:S02]  /*dfa0*/  IADD3 R33, P6, R34, 0x1000, RZ ;  /* 0x0000100022217810 */ /* 0x000fe40007fde0ff */
[----:B------:R-:W-:Y:S02]  /*dfb0*/  SHF.R.U64 R14, R14, 0x3, RZ ;  /* 0x000000030e0e7819 */ /* 0x000fe400000012ff */
[----:B------:R-:W-:Y:S02]  /*dfc0*/  SHF.R.U64 R12, R12, 0x3, RZ ;  /* 0x000000030c0c7819 */ /* 0x000fe400000012ff */
[----:B------:R-:W-:-:S02]  /*dfd0*/  SHF.R.U64 R3, R3, 0x3, RZ ;  /* 0x0000000303037819 */ /* 0x000fc400000012ff */
[----:B------:R-:W-:Y:S02]  /*dfe0*/  SHF.R.U64 R2, R2, 0x3, RZ ;  /* 0x0000000302027819 */ /* 0x000fe400000012ff */
[----:B------:R-:W-:Y:S02]  /*dff0*/  LOP3.LUT R32, R33, 0x380, RZ, 0xc0, !PT ;  /* 0x0000038021207812 */ /* 0x000fe400078ec0ff */
[----:B------:R-:W-:Y:S02]  /*e000*/  LOP3.LUT R40, R14, R29, RZ, 0x3c, !PT ;  /* 0x0000001d0e287212 */ /* 0x000fe400078e3cff */
[----:B------:R-:W-:Y:S02]  /*e010*/  LOP3.LUT R38, R12, R27, RZ, 0x3c, !PT ;  /* 0x0000001b0c267212 */ /* 0x000fe400078e3cff */
[----:B------:R-:W-:Y:S02]  /*e020*/  LOP3.LUT R14, R3, R10, RZ, 0x3c, !PT ;  /* 0x0000000a030e7212 */ /* 0x000fe400078e3cff */
[----:B------:R-:W-:-:S02]  /*e030*/  LOP3.LUT R12, R2, R21, RZ, 0x3c, !PT ;  /* 0x00000015020c7212 */ /* 0x000fc400078e3cff */
[----:B------:R-:W-:Y:S02]  /*e040*/  LOP3.LUT R3, R8, 0x380, RZ, 0xc0, !PT ;  /* 0x0000038008037812 */ /* 0x000fe400078ec0ff */
[----:B------:R-:W-:Y:S02]  /*e050*/  SHF.R.U64 R32, R32, 0x3, RZ ;  /* 0x0000000320207819 */ /* 0x000fe400000012ff */
[----:B------:R-:W-:Y:S02]  /*e060*/  LOP3.LUT R2, R25, 0x380, RZ, 0xc0, !PT ;  /* 0x0000038019027812 */ /* 0x000fe400078ec0ff */
[----:B-1----:R-:W-:Y:S02]  /*e070*/  ISETP.NE.AND P1, PT, R44, 0x1, PT ;  /* 0x000000012c00780c */ /* 0x002fe40003f25270 */
[----:B------:R-:W-:Y:S02]  /*e080*/  SHF.R.U64 R3, R3, 0x3, RZ ;  /* 0x0000000303037819 */ /* 0x000fe400000012ff */
[----:B------:R-:W-:Y:S01]  /*e090*/  LOP3.LUT R32, R32, R33, RZ, 0x3c, !PT ;  /* 0x0000002120207212 */ /* 0x000fe200078e3cff */
[----:B------:R-:W-:Y:S01]  /*e0a0*/  IMAD.X R33, RZ, RZ, R35, P6 ;  /* 0x000000ffff217224 */ /* 0x000fe200030e0623 */
[----:B------:R-:W-:-:S02]  /*e0b0*/  SHF.R.U64 R2, R2, 0x3, RZ ;  /* 0x0000000302027819 */ /* 0x000fc400000012ff */
[----:B------:R-:W-:Y:S02]  /*e0c0*/  IADD3 R45, P6, R34, 0x7000, RZ ;  /* 0x00007000222d7810 */ /* 0x000fe40007fde0ff */
[----:B------:R-:W-:Y:S02]  /*e0d0*/  LOP3.LUT R10, R3, R8, RZ, 0x3c, !PT ;  /* 0x00000008030a7212 */ /* 0x000fe400078e3cff */
[----:B------:R-:W-:Y:S01]  /*e0e0*/  LOP3.LUT R8, R2, R25, RZ, 0x3c, !PT ;  /* 0x0000001902087212 */ /* 0x000fe200078e3cff */
[----:B------:R-:W0:Y:S01]  /*e0f0*/  @P1 LDC R47, c[0x0][0xbec] ;  /* 0x0002fb00ff2f1b82 */ /* 0x000e220000000800 */
[----:B------:R-:W-:Y:S02]  /*e100*/  LOP3.LUT R2, R45, 0x380, RZ, 0xc0, !PT ;  /* 0x000003802d027812 */ /* 0x000fe400078ec0ff */
[----:B------:R-:W-:Y:S02]  /*e110*/  LOP3.LUT R42, R43, 0x380, RZ, 0xc0, !PT ;  /* 0x000003802b2a7812 */ /* 0x000fe400078ec0ff */
[----:B------:R-:W-:-:S02]  /*e120*/  SHF.R.U64 R2, R2, 0x3, RZ ;  /* 0x0000000302027819 */ /* 0x000fc400000012ff */
[----:B------:R-:W-:Y:S02]  /*e130*/  SHF.R.U64 R42, R42, 0x3, RZ ;  /* 0x000000032a2a7819 */ /* 0x000fe400000012ff */
[----:B------:R-:W-:Y:S02]  /*e140*/  LOP3.LUT R2, R2, R45, RZ, 0x3c, !PT ;  /* 0x0000002d02027212 */ /* 0x000fe400078e3cff */
[----:B------:R-:W-:Y:S02]  /*e150*/  MOV R45, R4 ;  /* 0x00000004002d7202 */ /* 0x000fe40000000f00 */
[----:B------:R-:W-:Y:S02]  /*e160*/  F2FP.BF16.F32.PACK_AB R4, R46, R7 ;  /* 0x000000072e04723e */ /* 0x000fe400000010ff */
[----:B------:R-:W1:Y:S01]  /*e170*/  @P1 LDC R46, c[0x0][0xbf0] ;  /* 0x0002fc00ff2e1b82 */ /* 0x000e620000000800 */
[----:B------:R-:W-:Y:S01]  /*e180*/  LOP3.LUT R42, R42, R43, RZ, 0x3c, !PT ;  /* 0x0000002b2a2a7212 */ /* 0x000fe200078e3cff */
[----:B------:R-:W-:Y:S01]  /*e190*/  IMAD.X R43, RZ, RZ, R5, P0 ;  /* 0x000000ffff2b7224 */ /* 0x000fe200000e0605 */
[----:B------:R-:W-:-:S02]  /*e1a0*/  F2FP.BF16.F32.PACK_AB R5, R91, R90 ;  /* 0x0000005a5b05723e */ /* 0x000fc400000010ff */
[----:B------:R-:W-:-:S03]  /*e1b0*/  F2FP.BF16.F32.PACK_AB R7, R95, R94 ;  /* 0x0000005e5f07723e */ /* 0x000fc600000010ff */
[----:B------:R-:W-:Y:S01]  /*e1c0*/  BAR.SYNC.DEFER_BLOCKING 0x1, 0x100 ;  /* 0x0044000000007b1d */ /* 0x000fe20000010000 */
[----:B------:R-:W-:Y:S01]  /*e1d0*/  MOV R65, R40 ;  /* 0x0000002800417202 */ /* 0x000fe20000000f00 */
[----:B------:R-:W-:Y:S01]  /*e1e0*/  VIADD R40, R17, UR37 ;  /* 0x0000002511287c36 */ /* 0x000fe20008000000 */
[----:B------:R-:W-:Y:S02]  /*e1f0*/  IADD3 R21, P0, R34, 0x6000, RZ ;  /* 0x0000600022157810 */ /* 0x000fe40007f1e0ff */
[----:B------:R-:W-:Y:S02]  /*e200*/  MOV R58, R10 ;  /* 0x0000000a003a7202 */ /* 0x000fe40000000f00 */
[----:B------:R-:W-:Y:S02]  /*e210*/  LOP3.LUT R20, R21, 0x380, RZ, 0xc0, !PT ;  /* 0x0000038015147812 */ /* 0x000fe400078ec0ff */
[----:B------:R-:W-:Y:S02]  /*e220*/  MOV R57, R14 ;  /* 0x0000000e00397202 */ /* 0x000fe40000000f00 */
[----:B------:R-:W-:-:S02]  /*e230*/  SHF.R.U64 R20, R20, 0x3, RZ ;  /* 0x0000000314147819 */ /* 0x000fc400000012ff */
[----:B------:R-:W-:Y:S02]  /*e240*/  MOV R15, R12 ;  /* 0x0000000c000f7202 */ /* 0x000fe40000000f00 */
[----:B------:R-:W-:Y:S01]  /*e250*/  LOP3.LUT R20, R20, R21, RZ, 0x3c, !PT ;  /* 0x0000001514147212 */ /* 0x000fe200078e3cff */
[----:B------:R-:W-:Y:S01]  /*e260*/  IMAD.X R21, RZ, RZ, R35, P0 ;  /* 0x000000ffff157224 */ /* 0x000fe200000e0623 */
[C---:B------:R-:W-:Y:S02]  /*e270*/  IADD3 R27, P3, R34.reuse, 0x4000, RZ ;  /* 0x00004000221b7810 */ /* 0x040fe40007f7e0ff */
[----:B------:R-:W-:Y:S02]  /*e280*/  IADD3 R25, P2, R34, 0x5000, RZ ;  /* 0x0000500022197810 */ /* 0x000fe40007f5e0ff */
[----:B------:R-:W-:Y:S02]  /*e290*/  LOP3.LUT R26, R27, 0x380, RZ, 0xc0, !PT ;  /* 0x000003801b1a7812 */ /* 0x000fe400078ec0ff */
[----:B------:R-:W-:Y:S01]  /*e2a0*/  LOP3.LUT R24, R25, 0x380, RZ, 0xc0, !PT ;  /* 0x0000038019187812 */ /* 0x000fe200078ec0ff */
[----:B------:R0:W-:Y:S01]  /*e2b0*/  STSM.16.M88.4 [R45], R4 ;  /* 0x000000042d007844 */ /* 0x0001e20000000200 */
[----:B------:R-:W-:-:S02]  /*e2c0*/  SHF.R.U64 R26, R26, 0x3, RZ ;  /* 0x000000031a1a7819 */ /* 0x000fc400000012ff */
[----:B------:R-:W-:Y:S01]  /*e2d0*/  MOV R56, R38 ;  /* 0x0000002600387202 */ /* 0x000fe20000000f00 */
[----:B------:R-:W-:Y:S01]  /*e2e0*/  VIADD R38, R187, UR37 ;  /* 0x00000025bb267c36 */ /* 0x000fe20008000000 */
[----:B------:R-:W-:Y:S02]  /*e2f0*/  SHF.R.U64 R24, R24, 0x3, RZ ;  /* 0x0000000318187819 */ /* 0x000fe400000012ff */
[----:B------:R-:W-:Y:S01]  /*e300*/  LOP3.LUT R26, R26, R27, RZ, 0x3c, !PT ;  /* 0x0000001b1a1a7212 */ /* 0x000fe200078e3cff */
[----:B------:R-:W-:Y:S01]  /*e310*/  IMAD.X R27, RZ, RZ, R35, P3 ;  /* 0x000000ffff1b7224 */ /* 0x000fe200018e0623 */
[----:B------:R-:W-:Y:S02]  /*e320*/  MOV R14, R8 ;  /* 0x00000008000e7202 */ /* 0x000fe40000000f00 */
[----:B------:R-:W-:Y:S02]  /*e330*/  F2FP.BF16.F32.PACK_AB R8, R105, R104 ;  /* 0x000000686908723e */ /* 0x000fe400000010ff */
[----:B------:R-:W-:-:S02]  /*e340*/  F2FP.BF16.F32.PACK_AB R9, R107, R106 ;  /* 0x0000006a6b09723e */ /* 0x000fc400000010ff */
[----:B------:R-:W-:Y:S01]  /*e350*/  LOP3.LUT R24, R24, R25, RZ, 0x3c, !PT ;  /* 0x0000001918187212 */ /* 0x000fe200078e3cff */
[----:B0-----:R-:W-:Y:S01]  /*e360*/  @P1 IMAD.HI.U32 R5, R40, R47, RZ ;  /* 0x0000002f28051227 */ /* 0x001fe200078e00ff */
[----:B------:R-:W-:Y:S02]  /*e370*/  MOV R64, R42 ;  /* 0x0000002a00407202 */ /* 0x000fe40000000f00 */
[----:B------:R-:W-:Y:S01]  /*e380*/  IADD3 R29, P4, R34, 0x3000, RZ ;  /* 0x00003000221d7810 */ /* 0x000fe20007f9e0ff */
[----:B------:R-:W-:Y:S01]  /*e390*/  IMAD.MOV.U32 R4, RZ, RZ, R40 ;  /* 0x000000ffff047224 */ /* 0x000fe200078e0028 */
[----:B-1----:R-:W-:Y:S01]  /*e3a0*/  @P1 SHF.R.U32.HI R4, RZ, R46, R5 ;  /* 0x0000002eff041219 */ /* 0x002fe20000011605 */
[----:B------:R-:W-:Y:S01]  /*e3b0*/  IMAD.U32 R6, RZ, RZ, UR8 ;  /* 0x00000008ff067e24 */ /* 0x000fe2000f8e00ff */
[----:B------:R-:W-:Y:S01]  /*e3c0*/  LOP3.LUT R28, R29, 0x380, RZ, 0xc0, !PT ;  /* 0x000003801d1c7812 */ /* 0x000fe200078ec0ff */
[----:B------:R-:W-:Y:S01]  /*e3d0*/  IMAD R45, R44, UR5, RZ ;  /* 0x000000052c2d7c24 */ /* 0x000fe2000f8e02ff */
[--C-:B------:R-:W-:Y:S01]  /*e3e0*/  SHF.R.S32.HI R5, RZ, 0x1f, R4.reuse ;  /* 0x0000001fff057819 */ /* 0x100fe20000011404 */
[----:B------:R-:W-:Y:S01]  /*e3f0*/  IMAD.MOV R7, RZ, RZ, -R4 ;  /* 0x000000ffff077224 */ /* 0x000fe200078e0a04 */
[----:B------:R-:W-:Y:S01]  /*e400*/  IADD3 R12, P0, R4, UR6, RZ ;  /* 0x00000006040c7c10 */ /* 0x000fe2000ff1e0ff */
[----:B------:R-:W-:Y:S01]  /*e410*/  IMAD.X R25, RZ, RZ, R35, P2 ;  /* 0x000000ffff197224 */ /* 0x000fe200010e0623 */
[----:B------:R-:W-:Y:S01]  /*e420*/  F2FP.BF16.F32.PACK_AB R4, R97, R96 ;  /* 0x000000606104723e */ /* 0x000fe200000010ff */
[----:B------:R-:W-:Y:S01]  /*e430*/  IMAD R11, R44, R7, R40 ;  /* 0x000000072c0b7224 */ /* 0x000fe200078e0228 */
[----:B------:R-:W-:Y:S01]  /*e440*/  IADD3.X R13, R5, UR7, R6, P0, !PT ;  /* 0x00000007050d7c10 */ /* 0x000fe200087fe406 */
[----:B------:R-:W-:Y:S01]  /*e450*/  ULDC.64 UR6, c[0x0][0xb88] ;  /* 0x0002e20000067ab9 */ /* 0x000fe20000000a00 */
[----:B------:R-:W-:Y:S01]  /*e460*/  F2FP.BF16.F32.PACK_AB R5, R99, R98 ;  /* 0x000000626305723e */ /* 0x000fe200000010ff */
[----:B------:R-:W-:Y:S01]  /*e470*/  ULDC.64 UR8, c[0x0][0xae8] ;  /* 0x0002ba0000087ab9 */ /* 0x000fe20000000a00 */
[----:B------:R-:W-:Y:S01]  /*e480*/  SHF.R.S32.HI R10, RZ, 0x1f, R11 ;  /* 0x0000001fff0a7819 */ /* 0x000fe2000001140b */
[----:B------:R-:W-:Y:S01]  /*e490*/  IMAD.WIDE.U32 R12, R11, UR6, R12 ;  /* 0x000000060b0c7c25 */ /* 0x000fe2000f8e000c */
[----:B------:R-:W-:-:S02]  /*e4a0*/  F2FP.BF16.F32.PACK_AB R6, R101, R100 ;  /* 0x000000646506723e */ /* 0x000fc400000010ff */
[----:B------:R-:W-:Y:S01]  /*e4b0*/  F2FP.BF16.F32.PACK_AB R7, R103, R102 ;  /* 0x000000666707723e */ /* 0x000fe200000010ff */
[----:B------:R-:W-:Y:S01]  /*e4c0*/  IMAD R10, R10, UR6, RZ ;  /* 0x000000060a0a7c24 */ /* 0x000fe2000f8e02ff */
[----:B------:R-:W-:Y:S02]  /*e4d0*/  LOP3.LUT P0, RZ, R185, 0x3, RZ, 0xc0, !PT ;  /* 0x00000003b9ff7812 */ /* 0x000fe4000780c0ff */
[----:B------:R-:W-:Y:S01]  /*e4e0*/  SHF.R.U64 R28, R28, 0x3, RZ ;  /* 0x000000031c1c7819 */ /* 0x000fe200000012ff */
[----:B------:R-:W-:Y:S01]  /*e4f0*/  IMAD R39, R11, UR7, R10 ;  /* 0x000000070b277c24 */ /* 0x000fe2000f8e020a */
[----:B------:R0:W-:Y:S01]  /*e500*/  STSM.16.M88.4 [R15], R4 ;  /* 0x000000040f007844 */ /* 0x0001e20000000200 */
[----:B------:R-:W-:Y:S01]  /*e510*/  ULDC.64 UR6, c[0x0][0xb50] ;  /* 0x0002d40000067ab9 */ /* 0x000fe20000000a00 */
[----:B------:R-:W-:Y:S02]  /*e520*/  F2FP.BF16.F32.PACK_AB R10, R109, R108 ;  /* 0x0000006c6d0a723e */ /* 0x000fe400000010ff */
[----:B------:R-:W-:-:S02]  /*e530*/  F2FP.BF16.F32.PACK_AB R11, R111, R110 ;  /* 0x0000006e6f0b723e */ /* 0x000fc400000010ff */
[----:B------:R-:W-:Y:S02]  /*e540*/  LEA R40, P3, R12, UR6, 0x2 ;  /* 0x000000060c287c11 */ /* 0x000fe4000f8610ff */
[----:B------:R-:W-:Y:S01]  /*e550*/  ISETP.GE.OR P2, PT, R38, R45, P0 ;  /* 0x0000002d2600720c */ /* 0x000fe20000746670 */
[----:B------:R1:W-:Y:S01]  /*e560*/  STSM.16.M88.4 [R14], R8 ;  /* 0x000000080e007844 */ /* 0x0003e20000000200 */
[----:B------:R-:W-:Y:S01]  /*e570*/  LOP3.LUT R28, R28, R29, RZ, 0x3c, !PT ;  /* 0x0000001d1c1c7212 */ /* 0x000fe200078e3cff */
[----:B------:R-:W-:Y:S01]  /*e580*/  IMAD.X R29, RZ, RZ, R35, P4 ;  /* 0x000000ffff1d7224 */ /* 0x000fe200020e0623 */
[C---:B------:R-:W-:Y:S01]  /*e590*/  LOP3.LUT R3, R34.reuse, 0x380, RZ, 0xc0, !PT ;  /* 0x0000038022037812 */ /* 0x040fe200078ec0ff */
[----:B------:R-:W-:Y:S01]  /*e5a0*/  SHFL.IDX PT, R46, R40, 0x1, 0x1c1f ;  /* 0x003c1f00282e7f89 */ /* 0x000fe200000e0000 */
[----:B------:R-:W-:Y:S01]  /*e5b0*/  IADD3 R31, P5, R34, 0x2000, RZ ;  /* 0x00002000221f7810 */ /* 0x000fe20007fbe0ff */
[----:B0-----:R-:W-:Y:S01]  /*e5c0*/  VIADD R4, R38, 0x8 ;  /* 0x0000000826047836 */ /* 0x001fe20000000000 */
[----:B------:R-:W-:Y:S01]  /*e5d0*/  F2FP.BF16.F32.PACK_AB R6, R117, R116 ;  /* 0x000000747506723e */ /* 0x000fe200000010ff */
[----:B------:R-:W-:Y:S01]  /*e5e0*/  IMAD.IADD R5, R13, 0x1, R39 ;  /* 0x000000010d057824 */ /* 0x000fe200078e0227 */
[----:B------:R-:W-:Y:S01]  /*e5f0*/  F2FP.BF16.F32.PACK_AB R7, R119, R118 ;  /* 0x000000767707723e */ /* 0x000fe200000010ff */
[----:B------:R-:W-:Y:S01]  /*e600*/  SHFL.IDX PT, R38, R40, RZ, 0x1c1f ;  /* 0x001c1fff28267589 */ /* 0x000fe200000e0000 */
[----:B------:R-:W-:-:S02]  /*e610*/  ISETP.GE.OR P0, PT, R4, R45, P0 ;  /* 0x0000002d0400720c */ /* 0x000fc40000706670 */
[----:B------:R-:W-:Y:S02]  /*e620*/  LEA.HI.X R41, R12, UR7, R5, 0x2, P3 ;  /* 0x000000070c297c11 */ /* 0x000fe400098f1405 */
[----:B------:R-:W-:Y:S02]  /*e630*/  F2FP.BF16.F32.PACK_AB R4, R113, R112 ;  /* 0x000000707104723e */ /* 0x000fe400000010ff */
[----:B------:R-:W-:Y:S01]  /*e640*/  F2FP.BF16.F32.PACK_AB R5, R115, R114 ;  /* 0x000000727305723e */ /* 0x000fe200000010ff */
[----:B------:R-:W0:Y:S01]  /*e650*/  SHFL.IDX PT, R39, R41, RZ, 0x1c1f ;  /* 0x001c1fff29277589 */ /* 0x000e2200000e0000 */
[----:B------:R-:W-:Y:S02]  /*e660*/  F2FP.BF16.F32.PACK_AB R12, R121, R120 ;  /* 0x00000078790c723e */ /* 0x000fe400000010ff */
[----:B------:R-:W-:Y:S01]  /*e670*/  F2FP.BF16.F32.PACK_AB R13, R123, R122 ;  /* 0x0000007a7b0d723e */ /* 0x000fe200000010ff */
[----:B------:R-:W-:Y:S01]  /*e680*/  STSM.16.M88.4 [R58], R4 ;  /* 0x000000043a007844 */ /* 0x000fe20000000200 */
[----:B-1----:R-:W-:-:S02]  /*e690*/  F2FP.BF16.F32.PACK_AB R14, R125, R124 ;  /* 0x0000007c7d0e723e */ /* 0x002fc400000010ff */
[----:B------:R-:W-:Y:S01]  /*e6a0*/  F2FP.BF16.F32.PACK_AB R15, R127, R126 ;  /* 0x0000007e7f0f723e */ /* 0x000fe200000010ff */
[----:B------:R-:W1:Y:S01]  /*e6b0*/  SHFL.IDX PT, R47, R41, 0x1, 0x1c1f ;  /* 0x003c1f00292f7f89 */ /* 0x000e6200000e0000 */
[----:B------:R-:W-:Y:S02]  /*e6c0*/  F2FP.BF16.F32.PACK_AB R8, R129, R128 ;  /* 0x000000808108723e */ /* 0x000fe400000010ff */
[----:B------:R-:W-:Y:S01]  /*e6d0*/  F2FP.BF16.F32.PACK_AB R9, R131, R130 ;  /* 0x000000828309723e */ /* 0x000fe200000010ff */
[----:B------:R-:W-:Y:S01]  /*e6e0*/  STSM.16.M88.4 [R57], R12 ;  /* 0x0000000c39007844 */ /* 0x000fe20000000200 */
[----:B------:R-:W-:Y:S02]  /*e6f0*/  F2FP.BF16.F32.PACK_AB R10, R133, R132 ;  /* 0x00000084850a723e */ /* 0x000fe400000010ff */
[----:B------:R-:W-:Y:S02]  /*e700*/  F2FP.BF16.F32.PACK_AB R11, R135, R134 ;  /* 0x00000086870b723e */ /* 0x000fe400000010ff */
[----:B------:R-:W-:Y:S01]  /*e710*/  SHF.R.U64 R3, R3, 0x3, RZ ;  /* 0x0000000303037819 */ /* 0x000fe200000012ff */
[----:B------:R-:W-:Y:S01]  /*e720*/  UIMAD UR5, UR12, UR8, URZ ;  /* 0x000000080c0572a4 */ /* 0x000fe2000f8e023f */
[----:B------:R-:W-:Y:S01]  /*e730*/  LOP3.LUT R30, R31, 0x380, RZ, 0xc0, !PT ;  /* 0x000003801f1e7812 */ /* 0x000fe200078ec0ff */
[----:B------:R-:W-:Y:S01]  /*e740*/  STSM.16.M88.4 [R56], R8 ;  /* 0x0000000838007844 */ /* 0x000fe20000000200 */
[----:B------:R-:W-:Y:S01]  /*e750*/  LOP3.LUT R34, R3, R34, RZ, 0x3c, !PT ;  /* 0x0000002203227212 */ /* 0x000fe200078e3cff */
[----:B------:R-:W-:Y:S01]  /*e760*/  IMAD.X R3, RZ, RZ, R35, P6 ;  /* 0x000000ffff037224 */ /* 0x000fe200030e0623 */
[----:B------:R-:W-:Y:S01]  /*e770*/  UIMAD.WIDE.U32 UR6, UR38, UR8, URZ ;  /* 0x00000008260672a5 */ /* 0x000fe2000f8e003f */
[----:B------:R2:W-:Y:S01]  /*e780*/  STSM.16.M88.4 [R65], R136 ;  /* 0x0000008841007844 */ /* 0x0005e20000000200 */
[----:B------:R-:W-:Y:S01]  /*e790*/  UIMAD UR5, UR38, UR9, UR5 ;  /* 0x00000009260572a4 */ /* 0x000fe2000f8e0205 */
[----:B------:R-:W-:-:S02]  /*e7a0*/  SHF.R.U64 R30, R30, 0x3, RZ ;  /* 0x000000031e1e7819 */ /* 0x000fc400000012ff */
[----:B------:R-:W-:Y:S01]  /*e7b0*/  STSM.16.M88.4 [R64], R144 ;  /* 0x0000009040007844 */ /* 0x000fe20000000200 */
[----:B--2---:R-:W2:Y:S08]  /*e7c0*/  @P1 LDC R65, c[0x0][0xbec] ;  /* 0x0002fb00ff411b82 */ /* 0x004eb00000000800 */
[----:B------:R-:W-:Y:S01]  /*e7d0*/  BAR.SYNC.DEFER_BLOCKING 0x1, 0x100 ;  /* 0x0044000000007b1d */ /* 0x000fe20000010000 */
[----:B------:R-:W-:Y:S01]  /*e7e0*/  UIMAD UR8, UR13, UR10, URZ ;  /* 0x0000000a0d0872a4 */ /* 0x000fe2000f8e023f */
[----:B------:R-:W-:Y:S01]  /*e7f0*/  LOP3.LUT R30, R30, R31, RZ, 0x3c, !PT ;  /* 0x0000001f1e1e7212 */ /* 0x000fe200078e3cff */
[----:B------:R-:W-:Y:S01]  /*e800*/  UIADD3 UR7, UR7, UR5, URZ ;  /* 0x0000000507077290 */ /* 0x000fe2000fffe03f */
[----:B------:R-:W-:-:S02]  /*e810*/  IMAD.X R31, RZ, RZ, R35, P5 ;  /* 0x000000ffff1f7224 */ /* 0x000fc400028e0623 */
[----:B0-----:R0:W-:Y:S04]  /*e820*/  @!P2 ST.E desc[UR52][R38.64], R37 ;  /* 0x000000252600a985 */ /* 0x0011e8000c101934 */
[----:B-1----:R1:W-:Y:S04]  /*e830*/  @!P0 ST.E desc[UR52][R46.64], R36 ;  /* 0x000000242e008985 */ /* 0x0023e8000c101934 */
[----:B------:R3:W5:Y:S01]  /*e840*/  LD.E.128 R4, desc[UR52][R28.64] ;  /* 0x000000341c047980 */ /* 0x000762000c101d00 */
[----:B0-----:R-:W0:Y:S03]  /*e850*/  @P1 LDC R37, c[0x0][0xbf0] ;  /* 0x0002fc00ff251b82 */ /* 0x001e260000000800 */
[----:B------:R2:W5:Y:S01]  /*e860*/  LD.E.128 R8, desc[UR52][R2.64] ;  /* 0x0000003402087980 */ /* 0x000562000c101d00 */
[----:B------:R-:W-:-:S03]  /*e870*/  UIMAD UR5, UR44, UR11, UR8 ;  /* 0x0000000b2c0572a4 */ /* 0x000fc6000f8e0208 */
[----:B------:R4:W5:Y:S01]  /*e880*/  LD.E.128 R12, desc[UR52][R20.64] ;  /* 0x00000034140c7980 */ /* 0x000962000c101d00 */
[----:B---3--:R-:W-:Y:S01]  /*e890*/  IMAD R28, R22, 0x20, R184 ;  /* 0x00000020161c7824 */ /* 0x008fe200078e02b8 */
[----:B------:R-:W-:Y:S02]  /*e8a0*/  UIMAD.WIDE.U32 UR6, UR44, UR10, UR6 ;  /* 0x0000000a2c0672a5 */ /* 0x000fe4000f8e0006 */
[----:B------:R3:W5:Y:S01]  /*e8b0*/  LD.E.128 R56, desc[UR52][R24.64] ;  /* 0x0000003418387980 */ /* 0x000762000c101d00 */
[----:B------:R-:W-:Y:S01]  /*e8c0*/  VIADD R28, R28, UR37 ;  /* 0x000000251c1c7c36 */ /* 0x000fe20008000000 */
[----:B------:R-:W-:Y:S02]  /*e8d0*/  ULDC.64 UR8, c[0x0][0xae0] ;  /* 0x0002b80000087ab9 */ /* 0x000fe40000000a00 */
[----:B------:R-:W5:Y:S01]  /*e8e0*/  LD.E.128 R52, desc[UR52][R34.64] ;  /* 0x0000003422347980 */ /* 0x000f62000c101d00 */
[----:B--2---:R-:W-:-:S03]  /*e8f0*/  @P1 IMAD.HI.U32 R2, R28, R65, RZ ;  /* 0x000000411c021227 */ /* 0x004fc600078e00ff */
[----:B------:R-:W5:Y:S01]  /*e900*/  LD.E.128 R48, desc[UR52][R32.64] ;  /* 0x0000003420307980 */ /* 0x000f62000c101d00 */
[----:B----4-:R-:W-:Y:S01]  /*e910*/  IMAD.MOV.U32 R21, RZ, RZ, R28 ;  /* 0x000000ffff157224 */ /* 0x010fe200078e001c */
[----:B------:R-:W-:Y:S02]  /*e920*/  UIADD3 UR5, UR7, UR5, URZ ;  /* 0x0000000507057290 */ /* 0x000fe4000fffe03f */
[----:B------:R-:W5:Y:S01]  /*e930*/  LD.E.128 R40, desc[UR52][R30.64] ;  /* 0x000000341e287980 */ /* 0x000f62000c101d00 */
[----:B0-----:R-:W-:-:S03]  /*e940*/  @P1 SHF.R.U32.HI R21, RZ, R37, R2 ;  /* 0x00000025ff151219 */ /* 0x001fc60000011602 */
[----:B------:R0:W5:Y:S01]  /*e950*/  LD.E.128 R60, desc[UR52][R26.64] ;  /* 0x000000341a3c7980 */ /* 0x000162000c101d00 */
[--C-:B------:R-:W-:Y:S01]  /*e960*/  SHF.R.S32.HI R20, RZ, 0x1f, R21.reuse ;  /* 0x0000001fff147819 */ /* 0x100fe20000011415 */
[----:B---3--:R-:W-:Y:S01]  /*e970*/  IMAD.MOV R25, RZ, RZ, -R21 ;  /* 0x000000ffff197224 */ /* 0x008fe200078e0a15 */
[----:B------:R-:W-:Y:S01]  /*e980*/  @!PT LDS RZ, [RZ] ;  /* 0x00000000fffff984 */ /* 0x000fe20000000800 */
[----:B------:R-:W-:Y:S01]  /*e990*/  @!PT LDS RZ, [RZ] ;  /* 0x00000000fffff984 */ /* 0x000fe20000000800 */
[----:B------:R-:W-:Y:S01]  /*e9a0*/  @!PT LDS RZ, [RZ] ;  /* 0x00000000fffff984 */ /* 0x000fe20000000800 */
[----:B------:R-:W-:Y:S01]  /*e9b0*/  @!PT LDS RZ, [RZ] ;  /* 0x00000000fffff984 */ /* 0x000fe20000000800 */
[----:B------:R2:W-:Y:S06]  /*e9c0*/  MEMBAR.ALL.CTA ;  /* 0x0000000000007992 */ /* 0x0005ec0000008000 */
[----:B--2---:R-:W2:Y:S01]  /*e9d0*/  FENCE.VIEW.ASYNC.S ;  /* 0x00000000000073c6 */ /* 0x004ea20000000000 */
[----:B------:R-:W-:-:S02]  /*e9e0*/  IMAD.U32 R3, RZ, RZ, UR7 ;  /* 0x00000007ff037e24 */ /* 0x000fc4000f8e00ff */
[----:B------:R-:W-:Y:S02]  /*e9f0*/  IMAD R20, R20, UR8, RZ ;  /* 0x0000000814147c24 */ /* 0x000fe4000f8e02ff */
[----:B------:R-:W-:Y:S02]  /*ea00*/  IMAD R25, R44, R25, R28 ;  /* 0x000000192c197224 */ /* 0x000fe400078e021c */
[----:B------:R-:W-:Y:S01]  /*ea10*/  IMAD.U32 R2, RZ, RZ, UR6 ;  /* 0x00000006ff027e24 */ /* 0x000fe2000f8e00ff */
[----:B------:R-:W-:Y:S01]  /*ea20*/  ULDC.64 UR6, c[0x0][0xad8] ;  /* 0x0002b60000067ab9 */ /* 0x000fe20000000a00 */
[----:B------:R-:W-:Y:S02]  /*ea30*/  IMAD.U32 R3, RZ, RZ, UR5 ;  /* 0x00000005ff037e24 */ /* 0x000fe4000f8e00ff */
[C---:B0-----:R-:W-:Y:S01]  /*ea40*/  IMAD R27, R21.reuse, UR9, R20 ;  /* 0x00000009151b7c24 */ /* 0x041fe2000f8e0214 */
[----:B------:R-:W-:Y:S01]  /*ea50*/  SHF.R.S32.HI R20, RZ, 0x1f, R25 ;  /* 0x0000001fff147819 */ /* 0x000fe20000011419 */
[----:B------:R-:W-:-:S04]  /*ea60*/  IMAD.WIDE.U32 R2, R21, UR8, R2 ;  /* 0x0000000815027c25 */ /* 0x000fc8000f8e0002 */
[----:B------:R-:W-:Y:S02]  /*ea70*/  IMAD.IADD R3, R3, 0x1, R27 ;  /* 0x0000000103037824 */ /* 0x000fe400078e021b */
[----:B------:R-:W-:Y:S02]  /*ea80*/  IMAD R24, R20, UR6, RZ ;  /* 0x0000000614187c24 */ /* 0x000fe4000f8e02ff */
[----:B------:R-:W-:Y:S02]  /*ea90*/  VIADD R26, R184, UR37 ;  /* 0x00000025b81a7c36 */ /* 0x000fe40008000000 */
[C---:B------:R-:W-:Y:S02]  /*eaa0*/  IMAD R21, R25.reuse, UR7, R24 ;  /* 0x0000000719157c24 */ /* 0x040fe4000f8e0218 */
[----:B------:R-:W-:Y:S01]  /*eab0*/  IMAD.WIDE.U32 R2, R25, UR6, R2 ;  /* 0x0000000619027c25 */ /* 0x000fe2000f8e0002 */
[----:B------:R-:W-:Y:S01]  /*eac0*/  ISETP.GE.AND P2, PT, R26, R45, PT ;  /* 0x0000002d1a00720c */ /* 0x000fe20003f46270 */
[----:B------:R-:W-:-:S02]  /*ead0*/  ULDC.64 UR6, c[0x0][0xa80] ;  /* 0x0002a00000067ab9 */ /* 0x000fc40000000a00 */
[----:B------:R-:W-:Y:S02]  /*eae0*/  VIADD R20, R26, 0x20 ;  /* 0x000000201a147836 */ /* 0x000fe40000000000 */
[----:B------:R-:W-:Y:S01]  /*eaf0*/  VIADD R0, R0, 0x28820 ;  /* 0x0002882000007836 */ /* 0x000fe20000000000 */
[----:B------:R-:W-:Y:S01]  /*eb00*/  LEA R24, P3, R2, UR6, 0x1 ;  /* 0x0000000602187c11 */ /* 0x000fe2000f8608ff */
[----:B------:R-:W-:Y:S01]  /*eb10*/  IMAD.IADD R3, R3, 0x1, R21 ;  /* 0x0000000103037824 */ /* 0x000fe200078e0215 */
[-C--:B------:R-:W-:Y:S01]  /*eb20*/  ISETP.GE.AND P0, PT, R20, R45.reuse, PT ;  /* 0x0000002d1400720c */ /* 0x080fe20003f06270 */
[----:B------:R-:W-:Y:S01]  /*eb30*/  VIADD R20, R26, 0x40 ;  /* 0x000000401a147836 */ /* 0x000fe20000000000 */
[----:B------:R-:W-:Y:S02]  /*eb40*/  PRMT R0, RZ, 0x654, R0 ;  /* 0x00000654ff007816 */ /* 0x000fe40000000000 */
[----:B------:R-:W-:Y:S01]  /*eb50*/  LEA.HI.X R25, R2, UR7, R3, 0x1, P3 ;  /* 0x0000000702197c11 */ /* 0x000fe200098f0c03 */
[----:B------:R-:W-:Y:S01]  /*eb60*/  BSSY B1, `(.L_x_7632) ;  /* 0x000000f000017945 */ /* 0x000fe20003800000 */
[----:B------:R-:W-:Y:S01]  /*eb70*/  ISETP.GE.AND P1, PT, R20, R45, PT ;  /* 0x0000002d1400720c */ /* 0x000fe20003f26270 */
[----:B--2---:R0:W-:Y:S01]  /*eb80*/  SYNCS.ARRIVE.TRANS64.RED.A1T0 RZ, [R0+URZ], RZ ;  /* 0x000000ff00ff79a7 */ /* 0x0041e2000810043f */
[----:B------:R1:W2:Y:S04]  /*eb90*/  SHFL.IDX PT, R20, R24, RZ, 0x181f ;  /* 0x00181fff18147589 */ /* 0x0002a800000e0000 */
[----:B0-----:R1:W0:Y:S01]  /*eba0*/  SHFL.IDX PT, R0, R25, RZ, 0x181f ;  /* 0x00181fff19007589 */ /* 0x00122200000e0000 */
[----:B------:R-:W-:Y:S06]  /*ebb0*/  @P2 BRA `(.L_x_7633) ;  /* 0x0000000000242947 */ /* 0x000fec0003800000 */
[----:B------:R-:W-:Y:S02]  /*ebc0*/  ULDC UR5, c[0x0][0xac8] ;  /* 0x0002b20000057ab9 */ /* 0x000fe40000000800 */
[----:B------:R-:W-:Y:S02]  /*ebd0*/  ISETP.GE.AND P2, PT, R18, UR5, PT ;  /* 0x0000000512007c0c */ /* 0x000fe4000bf46270 */
[----:B------:R-:W-:-:S11]  /*ebe0*/  ISETP.GE.AND P3, PT, R19, UR5, PT ;  /* 0x0000000513007c0c */ /* 0x000fd6000bf66270 */
[CC--:B--2---:R-:W-:Y:S02]  /*ebf0*/  @!P2 LEA R2, P4, R18.reuse, R20.reuse, 0x1 ;  /* 0x000000141202a211 */ /* 0x0c4fe400078808ff */
[C---:B------:R-:W-:Y:S02]  /*ec00*/  @!P3 LEA R20, P5, R19.reuse, R20, 0x1 ;  /* 0x000000141314b211 */ /* 0x040fe400078a08ff */
[-C--:B0-----:R-:W-:Y:S02]  /*ec10*/  @!P2 LEA.HI.X R3, R18, R0.reuse, R190, 0x1, P4 ;  /* 0x000000001203a211 */ /* 0x081fe400020f0cbe */
[----:B------:R-:W-:-:S03]  /*ec20*/  @!P3 LEA.HI.X R21, R19, R0, R189, 0x1, P5 ;  /* 0x000000001315b211 */ /* 0x000fc600028f0cbd */
[----:B-----5:R3:W-:Y:S04]  /*ec30*/  @!P2 ST.E.128 desc[UR52][R2.64], R52 ;  /* 0x000000340200a985 */ /* 0x0207e8000c101d34 */
[----:B------:R3:W-:Y:S02]  /*ec40*/  @!P3 ST.E.128 desc[UR52][R20.64], R60 ;  /* 0x0000003c1400b985 */ /* 0x0007e4000c101d34 */
.L_x_7633:
[----:B------:R-:W-:Y:S05]  /*ec50*/  BSYNC B1 ;  /* 0x0000000000017941 */ /* 0x000fea0003800000 */
.L_x_7632:
[----:B0-----:R0:W4:Y:S01]  /*ec60*/  SHFL.IDX PT, R0, R25, 0x1, 0x181f ;  /* 0x00381f0019007f89 */ /* 0x00112200000e0000 */
[----:B------:R-:W-:Y:S03]  /*ec70*/  BSSY B1, `(.L_x_7634) ;  /* 0x000000c000017945 */ /* 0x000fe60003800000 */
[----:B--23--:R0:W2:Y:S01]  /*ec80*/  SHFL.IDX PT, R20, R24, 0x1, 0x181f ;  /* 0x00381f0018147f89 */ /* 0x00c0a200000e0000 */
[----:B------:R-:W-:Y:S05]  /*ec90*/  @P0 BRA `(.L_x_7635) ;  /* 0x0000000000240947 */ /* 0x000fea0003800000 */
[----:B------:R-:W-:Y:S02]  /*eca0*/  ULDC UR5, c[0x0][0xac8] ;  /* 0x0002b20000057ab9 */ /* 0x000fe40000000800 */
[----:B------:R-:W-:Y:S02]  /*ecb0*/  ISETP.GE.AND P3, PT, R18, UR5, PT ;  /* 0x0000000512007c0c */ /* 0x000fe4000bf66270 */
[----:B------:R-:W-:-:S11]  /*ecc0*/  ISETP.GE.AND P4, PT, R19, UR5, PT ;  /* 0x0000000513007c0c */ /* 0x000fd6000bf86270 */
[CC--:B--2---:R-:W-:Y:S02]  /*ecd0*/  @!P3 LEA R2, P0, R18.reuse, R20.reuse, 0x1 ;  /* 0x000000141202b211 */ /* 0x0c4fe400078008ff */
[C---:B------:R-:W-:Y:S02]  /*ece0*/  @!P4 LEA R20, P2, R19.reuse, R20, 0x1 ;  /* 0x000000141314c211 */ /* 0x040fe400078408ff */
[-C--:B----4-:R-:W-:Y:S02]  /*ecf0*/  @!P3 LEA.HI.X R3, R18, R0.reuse, R190, 0x1, P0 ;  /* 0x000000001203b211 */ /* 0x090fe400000f0cbe */
[----:B------:R-:W-:-:S03]  /*ed00*/  @!P4 LEA.HI.X R21, R19, R0, R189, 0x1, P2 ;  /* 0x000000001315c211 */ /* 0x000fc600010f0cbd */
[----:B-----5:R3:W-:Y:S04]  /*ed10*/  @!P3 ST.E.128 desc[UR52][R2.64], R48 ;  /* 0x000000300200b985 */ /* 0x0207e8000c101d34 */
[----:B------:R3:W-:Y:S02]  /*ed20*/  @!P4 ST.E.128 desc[UR52][R20.64], R56 ;  /* 0x000000381400c985 */ /* 0x0007e4000c101d34 */
.L_x_7635:
[----:B------:R-:W-:Y:S05]  /*ed30*/  BSYNC B1 ;  /* 0x0000000000017941 */ /* 0x000fea0003800000 */
.L_x_7634:
[----:B----4-:R4:W0:Y:S01]  /*ed40*/  SHFL.IDX PT, R0, R25, 0x2, 0x181f ;  /* 0x00581f0019007f89 */ /* 0x01082200000e0000 */
        /* <DEDUP_REMOVED lines=12> */
.L_x_7637:
[----:B------:R-:W-:Y:S05]  /*ee10*/  BSYNC B1 ;  /* 0x0000000000017941 */ /* 0x000fea0003800000 */
.L_x_7636:
[----:B0-----:R-:W-:Y:S01]  /*ee20*/  VIADD R0, R26, 0x60 ;  /* 0x000000601a007836 */ /* 0x001fe20000000000 */
[----:B-1--4-:R-:W0:Y:S04]  /*ee30*/  SHFL.IDX PT, R25, R25, 0x3, 0x181f ;  /* 0x00781f0019197f89 */ /* 0x012e2800000e0000 */
[----:B------:R-:W-:Y:S01]  /*ee40*/  ISETP.GE.AND P0, PT, R0, R45, PT ;  /* 0x0000002d0000720c */ /* 0x000fe20003f06270 */
[----:B------:R-:W1:-:S12]  /*ee50*/  SHFL.IDX PT, R24, R24, 0x3, 0x181f ;  /* 0x00781f0018187f89 */ /* 0x000e5800000e0000 */
[----:B------:R-:W-:Y:S05]  /*ee60*/  @P0 BRA `(.L_x_7638) ;  /* 0x0000000800800947 */ /* 0x000fea0003800000 */
[----:B------:R-:W-:Y:S02]  /*ee70*/  ULDC UR5, c[0x0][0xac8] ;  /* 0x0002b20000057ab9 */ /* 0x000fe40000000800 */
[----:B------:R-:W-:-:S13]  /*ee80*/  ISETP.GE.AND P1, PT, R18, UR5, PT ;  /* 0x0000000512007c0c */ /* 0x000fda000bf26270 */
[----:B-1-3--:R-:W-:-:S04]  /*ee90*/  @!P1 LEA R2, P0, R18, R24, 0x1 ;  /* 0x0000001812029211 */ /* 0x00afc800078008ff */
[----:B0-----:R-:W-:Y:S02]  /*eea0*/  @!P1 LEA.HI.X R3, R18, R25, R190, 0x1, P0 ;  /* 0x0000001912039211 */ /* 0x001fe400000f0cbe */
[----:B------:R-:W-:-:S03]  /*eeb0*/  ISETP.GE.AND P0, PT, R19, UR5, PT ;  /* 0x0000000513007c0c */ /* 0x000fc6000bf06270 */
[----:B-----5:R4:W-:Y:S10]  /*eec0*/  @!P1 ST.E.128 desc[UR52][R2.64], R4 ;  /* 0x0000000402009985 */ /* 0x0209f4000c101d34 */
[----:B------:R-:W-:Y:S05]  /*eed0*/  @P0 BRA `(.L_x_7638) ;  /* 0x0000000800640947 */ /* 0x000fea0003800000 */
[----:B----4-:R-:W-:-:S04]  /*eee0*/  LEA R2, P0, R19, R24, 0x1 ;  /* 0x0000001813027211 */ /* 0x010fc800078008ff */
[----:B------:R-:W-:-:S05]  /*eef0*/  LEA.HI.X R3, R19, R25, R189, 0x1, P0 ;  /* 0x0000001913037211 */ /* 0x000fca00000f0cbd */
[----:B------:R0:W-:Y:S01]  /*ef00*/  ST.E.128 desc[UR52][R2.64], R8 ;  /* 0x0000000802007985 */ /* 0x0001e2000c101d34 */
[----:B------:R-:W-:Y:S05]  /*ef10*/  BRA `(.L_x_7638) ;  /* 0x0000000800547947 */ /* 0x000fea0003800000 */
.L_x_7631:
[----:B------:R-:W0:Y:S01]  /*ef20*/  LDC R8, c[0x0][0xbe8] ;  /* 0x0002fa00ff087b82 */ /* 0x000e220000000800 */
[----:B------:R-:W-:Y:S01]  /*ef30*/  ISETP.GE.AND P0, PT, R191, 0x80, PT ;  /* 0x00000080bf00780c */ /* 0x000fe20003f06270 */
[----:B------:R-:W-:Y:S01]  /*ef40*/  USHF.R.S32.HI UR8, URZ, 0x1f, UR38 ;  /* 0x0000001f3f087899 */ /* 0x000fe20008011426 */
[----:B------:R-:W-:Y:S01]  /*ef50*/  BSSY B1, `(.L_x_7639) ;  /* 0x000002f000017945 */ /* 0x000fe20003800000 */
[----:B------:R-:W-:Y:S01]  /*ef60*/  USHF.R.S32.HI UR9, URZ, 0x1f, UR44 ;  /* 0x0000001f3f097899 */ /* 0x000fe2000801142c */
[----:B------:R-:W-:Y:S01]  /*ef70*/  IMAD R6, R22, 0x20, R184 ;  /* 0x0000002016067824 */ /* 0x000fe200078e02b8 */
        /* <DEDUP_REMOVED lines=14> */
[----:B------:R-:W-:Y:S01]  /*f060*/  IMAD.MOV.U32 R2, RZ, RZ, R4 ;  /* 0x000000ffff027224 */ /* 0x000fe200078e0004 */
[----:B------:R-:W-:Y:S02]  /*f070*/  UIMAD UR5, UR8, UR10, URZ ;  /* 0x0000000a080572a4 */ /* 0x000fe4000f8e023f */
[----:B------:R-:W-:Y:S02]  /*f080*/  UIMAD.WIDE.U32 UR6, UR38, UR10, URZ ;  /* 0x0000000a260672a5 */ /* 0x000fe4000f8e003f */
[----:B------:R-:W-:-:S03]  /*f090*/  UIMAD UR5, UR38, UR11, UR5 ;  /* 0x0000000b260572a4 */ /* 0x000fc6000f8e0205 */
[----:B------:R-:W-:Y:S01]  /*f0a0*/  ULDC.64 UR10, c[0x0][0xb98] ;  /* 0x0002e600000a7ab9 */ /* 0x000fe20000000a00 */
[----:B------:R-:W-:Y:S02]  /*f0b0*/  UIADD3 UR7, UR7, UR5, URZ ;  /* 0x0000000507077290 */ /* 0x000fe4000fffe03f */
[----:B------:R-:W2:Y:S01]  /*f0c0*/  @P0 LDC R5, c[0x0][0xbec] ;  /* 0x0002fb00ff050b82 */ /* 0x000ea20000000800 */
[----:B------:R-:W-:Y:S02]  /*f0d0*/  UIMAD UR5, UR9, UR10, URZ ;  /* 0x0000000a090572a4 */ /* 0x000fe4000f8e023f */
[----:B------:R-:W-:Y:S02]  /*f0e0*/  UIMAD.WIDE.U32 UR6, UR44, UR10, UR6 ;  /* 0x0000000a2c0672a5 */ /* 0x000fe4000f8e0006 */
[----:B------:R-:W-:-:S03]  /*f0f0*/  UIMAD UR5, UR44, UR11, UR5 ;  /* 0x0000000b2c0572a4 */ /* 0x000fc6000f8e0205 */
[----:B------:R-:W3:Y:S01]  /*f100*/  @P0 LDC R7, c[0x0][0xbf0] ;  /* 0x0002fc00ff070b82 */ /* 0x000ee20000000800 */
        /* <DEDUP_REMOVED lines=19> */
.L_x_7640:
[----:B------:R-:W-:Y:S05]  /*f240*/  BSYNC B1 ;  /* 0x0000000000017941 */ /* 0x000fea0003800000 */
.L_x_7639:
[----:B------:R-:W-:Y:S01]  /*f250*/  ULDC.64 UR10, c[0x0][0xae8] ;  /* 0x0002ba00000a7ab9 */ /* 0x000fe20000000a00 */
[----:B------:R-:W-:Y:S01]  /*f260*/  VIADD R6, R6, UR37 ;  /* 0x0000002506067c36 */ /* 0x000fe20008000000 */
[----:B------:R-:W-:Y:S01]  /*f270*/  UIMAD UR5, UR8, UR10, URZ ;  /* 0x0000000a080572a4 */ /* 0x000fe2000f8e023f */
[----:B------:R-:W-:Y:S01]  /*f280*/  BSSY B1, `(.L_x_7641) ;  /* 0x0000034000017945 */ /* 0x000fe20003800000 */
[----:B------:R-:W-:Y:S01]  /*f290*/  UIMAD.WIDE.U32 UR6, UR38, UR10, URZ ;  /* 0x0000000a260672a5 */ /* 0x000fe2000f8e003f */
[----:B0-----:R-:W-:Y:S01]  /*f2a0*/  @P1 IMAD.HI.U32 R0, R6, R9, RZ ;  /* 0x0000000906001227 */ /* 0x001fe200078e00ff */
[----:B------:R-:W-:-:S03]  /*f2b0*/  UIMAD UR5, UR38, UR11, UR5 ;  /* 0x0000000b260572a4 */ /* 0x000fc6000f8e0205 */
[----:B------:R-:W-:Y:S01]  /*f2c0*/  ULDC.64 UR10, c[0x0][0xaf0] ;  /* 0x0002bc00000a7ab9 */ /* 0x000fe20000000a00 */
[----:B------:R-:W-:Y:S01]  /*f2d0*/  UIADD3 UR7, UR7, UR5, URZ ;  /* 0x0000000507077290 */ /* 0x000fe2000fffe03f */
[----:B--2---:R-:W-:Y:S01]  /*f2e0*/  IMAD.MOV.U32 R5, RZ, RZ, R6 ;  /* 0x000000ffff057224 */ /* 0x004fe200078e0006 */
[----:B------:R-:W-:Y:S01]  /*f2f0*/  UIMAD UR5, UR9, UR10, URZ ;  /* 0x0000000a090572a4 */ /* 0x000fe2000f8e023f */
[----:B-1----:R-:W-:Y:S01]  /*f300*/  @P1 SHF.R.U32.HI R5, RZ, R11, R0 ;  /* 0x0000000bff051219 */ /* 0x002fe20000011600 */
[----:B------:R-:W-:Y:S02]  /*f310*/  UIMAD.WIDE.U32 UR6, UR44, UR10, UR6 ;  /* 0x0000000a2c0672a5 */ /* 0x000fe4000f8e0006 */
[----:B------:R-:W-:Y:S01]  /*f320*/  UIMAD UR5, UR44, UR11, UR5 ;  /* 0x0000000b2c0572a4 */ /* 0x000fe2000f8e0205 */
[--C-:B------:R-:W-:Y:S01]  /*f330*/  SHF.R.S32.HI R0, RZ, 0x1f, R5.reuse ;  /* 0x0000001fff007819 */ /* 0x100fe20000011405 */
[----:B------:R-:W-:Y:S01]  /*f340*/  IMAD.MOV R7, RZ, RZ, -R5 ;  /* 0x000000ffff077224 */ /* 0x000fe200078e0a05 */
[----:B------:R-:W-:Y:S01]  /*f350*/  ULDC.64 UR8, c[0x0][0xae0] ;  /* 0x0002b80000087ab9 */ /* 0x000fe20000000a00 */
[----:B------:R-:W-:-:S02]  /*f360*/  UIADD3 UR5, UR7, UR5, URZ ;  /* 0x0000000507057290 */ /* 0x000fc4000fffe03f */
[----:B------:R-:W-:Y:S02]  /*f370*/  IMAD.U32 R3, RZ, RZ, UR7 ;  /* 0x00000007ff037e24 */ /* 0x000fe4000f8e00ff */
[----:B------:R-:W-:Y:S02]  /*f380*/  IMAD R0, R0, UR8, RZ ;  /* 0x0000000800007c24 */ /* 0x000fe4000f8e02ff */
[----:B------:R-:W-:Y:S02]  /*f390*/  IMAD R7, R8, R7, R6 ;  /* 0x0000000708077224 */ /* 0x000fe400078e0206 */
        /* <DEDUP_REMOVED lines=27> */
[----:B------:R-:W-:-:S11]  /*f550*/  ISETP.GE.AND P5, PT, R19, UR5, PT ;  /* 0x0000000513007c0c */ /* 0x000fd6000bfa6270 */
[CC--:B-1----:R-:W-:Y:S02]  /*f560*/  @!P4 LEA R10, P2, R18.reuse, R2.reuse, 0x1 ;  /* 0x00000002120ac211 */ /* 0x0c2fe400078408ff */
[C---:B------:R-:W-:Y:S02]  /*f570*/  @!P5 LEA R2, P3, R19.reuse, R2, 0x1 ;  /* 0x000000021302d211 */ /* 0x040fe400078608ff */
[-C--:B--2---:R-:W-:Y:S02]  /*f580*/  @!P4 LEA.HI.X R11, R18, R0.reuse, R190, 0x1, P2 ;  /* 0x00000000120bc211 */ /* 0x084fe400010f0cbe */
[----:B------:R-:W-:-:S03]  /*f590*/  @!P5 LEA.HI.X R3, R19, R0, R189, 0x1, P3 ;  /* 0x000000001303d211 */ /* 0x000fc600018f0cbd */
[----:B------:R3:W-:Y:S04]  /*f5a0*/  @!P4 ST.E.128 desc[UR52][R10.64], RZ ;  /* 0x000000ff0a00c985 */ /* 0x0007e8000c101d34 */
[----:B------:R3:W-:Y:S02]  /*f5b0*/  @!P5 ST.E.128 desc[UR52][R2.64], RZ ;  /* 0x000000ff0200d985 */ /* 0x0007e4000c101d34 */
.L_x_7642:
[----:B------:R-:W-:Y:S05]  /*f5c0*/  BSYNC B1 ;  /* 0x0000000000017941 */ /* 0x000fea0003800000 */
.L_x_7641:
[----:B--2---:R2:W4:Y:S01]  /*f5d0*/  SHFL.IDX PT, R0, R5, 0x1, 0x181f ;  /* 0x00381f0005007f89 */ /* 0x00452200000e0000 */
[----:B------:R-:W-:Y:S03]  /*f5e0*/  BSSY B1, `(.L_x_7643) ;  /* 0x000000c000017945 */ /* 0x000fe60003800000 */
[----:B-1-3--:R2:W1:Y:S01]  /*f5f0*/  SHFL.IDX PT, R2, R4, 0x1, 0x181f ;  /* 0x00381f0004027f89 */ /* 0x00a46200000e0000 */
[----:B------:R-:W-:Y:S05]  /*f600*/  @P1 BRA `(.L_x_7644) ;  /* 0x0000000000241947 */ /* 0x000fea0003800000 */
[----:B------:R-:W-:Y:S02]  /*f610*/  ULDC UR5, c[0x0][0xac8] ;  /* 0x0002b20000057ab9 */ /* 0x000fe40000000800 */
[----:B------:R-:W-:Y:S02]  /*f620*/  ISETP.GE.AND P3, PT, R18, UR5, PT ;  /* 0x0000000512007c0c */ /* 0x000fe4000bf66270 */
[----:B------:R-:W-:-:S11]  /*f630*/  ISETP.GE.AND P4, PT, R19, UR5, PT ;  /* 0x0000000513007c0c */ /* 0x000fd6000bf86270 */
[CC--:B-1----:R-:W-:Y:S02]  /*f640*/  @!P3 LEA R10, P1, R18.reuse, R2.reuse, 0x1 ;  /* 0x00000002120ab211 */ /* 0x0c2fe400078208ff */
[C---:B------:R-:W-:Y:S02]  /*f650*/  @!P4 LEA R2, P2, R19.reuse, R2, 0x1 ;  /* 0x000000021302c211 */ /* 0x040fe400078408ff */
[-C--:B----4-:R-:W-:Y:S02]  /*f660*/  @!P3 LEA.HI.X R11, R18, R0.reuse, R190, 0x1, P1 ;  /* 0x00000000120bb211 */ /* 0x090fe400008f0cbe */
[----:B------:R-:W-:-:S03]  /*f670*/  @!P4 LEA.HI.X R3, R19, R0, R189, 0x1, P2 ;  /* 0x000000001303c211 */ /* 0x000fc600010f0cbd */
[----:B------:R3:W-:Y:S04]  /*f680*/  @!P3 ST.E.128 desc[UR52][R10.64], RZ ;  /* 0x000000ff0a00b985 */ /* 0x0007e8000c101d34 */
[----:B------:R3:W-:Y:S02]  /*f690*/  @!P4 ST.E.128 desc[UR52][R2.64], RZ ;  /* 0x000000ff0200c985 */ /* 0x0007e4000c101d34 */
.L_x_7644:
[----:B------:R-:W-:Y:S05]  /*f6a0*/  BSYNC B1 ;  /* 0x0000000000017941 */ /* 0x000fea0003800000 */
.L_x_7643:
[----:B----4-:R4:W0:Y:S01]  /*f6b0*/  SHFL.IDX PT, R0, R5, 0x2, 0x181f ;  /* 0x00581f0005007f89 */ /* 0x01082200000e0000 */
        /* <DEDUP_REMOVED lines=8> */
[-C--:B0-----:R-:W-:Y:S02]  /*f740*/  @!P2 LEA.HI.X R11, R18, R0.reuse, R190, 0x1, P0 ;  /* 0x00000000120ba211 */ /* 0x081fe400000f0cbe */
[----:B------:R-:W-:-:S03]  /*f750*/  @!P3 LEA.HI.X R3, R19, R0, R189, 0x1, P1 ;  /* 0x000000001303b211 */ /* 0x000fc600008f0cbd */
[----:B------:R3:W-:Y:S04]  /*f760*/  @!P2 ST.E.128 desc[UR52][R10.64], RZ ;  /* 0x000000ff0a00a985 */ /* 0x0007e8000c101d34 */
[----:B------:R3:W-:Y:S02]  /*f770*/  @!P3 ST.E.128 desc[UR52][R2.64], RZ ;  /* 0x000000ff0200b985 */ /* 0x0007e4000c101d34 */
.L_x_7646:
[----:B------:R-:W-:Y:S05]  /*f780*/  BSYNC B1 ;  /* 0x0000000000017941 */ /* 0x000fea0003800000 */
.L_x_7645:
[----:B---3--:R-:W-:Y:S01]  /*f790*/  VIADD R3, R6, 0x60 ;  /* 0x0000006006037836 */ /* 0x008fe20000000000 */
[----:B0-----:R0:W3:Y:S04]  /*f7a0*/  SHFL.IDX PT, R0, R5, 0x3, 0x181f ;  /* 0x00781f0005007f89 */ /* 0x0010e800000e0000 */
[----:B------:R-:W-:Y:S01]  /*f7b0*/  ISETP.GE.AND P0, PT, R3, R9, PT ;  /* 0x000000090300720c */ /* 0x000fe20003f06270 */
[----:B-1----:R0:W1:-:S12]  /*f7c0*/  SHFL.IDX PT, R2, R4, 0x3, 0x181f ;  /* 0x00781f0004027f89 */ /* 0x00205800000e0000 */
[----:B0-----:R-:W-:Y:S05]  /*f7d0*/  @P0 BRA `(.L_x_7638) ;  /* 0x0000000000240947 */ /* 0x001fea0003800000 */
[----:B------:R-:W-:Y:S02]  /*f7e0*/  ULDC UR5, c[0x0][0xac8] ;  /* 0x0002b20000057ab9 */ /* 0x000fe40000000800 */
[----:B------:R-:W-:Y:S02]  /*f7f0*/  ISETP.GE.AND P2, PT, R18, UR5, PT ;  /* 0x0000000512007c0c */ /* 0x000fe4000bf46270 */
[----:B------:R-:W-:-:S11]  /*f800*/  ISETP.GE.AND P3, PT, R19, UR5, PT ;  /* 0x0000000513007c0c */ /* 0x000fd6000bf66270 */
[CC--:B-12-4-:R-:W-:Y:S02]  /*f810*/  @!P2 LEA R4, P0, R18.reuse, R2.reuse, 0x1 ;  /* 0x000000021204a211 */ /* 0x0d6fe400078008ff */
[C---:B------:R-:W-:Y:S02]  /*f820*/  @!P3 LEA R2, P1, R19.reuse, R2, 0x1 ;  /* 0x000000021302b211 */ /* 0x040fe400078208ff */
[-C--:B---3--:R-:W-:Y:S02]  /*f830*/  @!P2 LEA.HI.X R5, R18, R0.reuse, R190, 0x1, P0 ;  /* 0x000000001205a211 */ /* 0x088fe400000f0cbe */
[----:B------:R-:W-:-:S03]  /*f840*/  @!P3 LEA.HI.X R3, R19, R0, R189, 0x1, P1 ;  /* 0x000000001303b211 */ /* 0x000fc600008f0cbd */
[----:B------:R0:W-:Y:S04]  /*f850*/  @!P2 ST.E.128 desc[UR52][R4.64], RZ ;  /* 0x000000ff0400a985 */ /* 0x0001e8000c101d34 */
[----:B------:R0:W-:Y:S02]  /*f860*/  @!P3 ST.E.128 desc[UR52][R2.64], RZ ;  /* 0x000000ff0200b985 */ /* 0x0001e4000c101d34 */
.L_x_7638:
[----:B------:R-:W-:Y:S05]  /*f870*/  BSYNC B0 ;  /* 0x0000000000007941 */ /* 0x000fea0003800000 */
.L_x_7630:
[----:B------:R-:W-:Y:S02]  /*f880*/  ULDC UR5, c[0x0][0xc38] ;  /* 0x00030e0000057ab9 */ /* 0x000fe40000000800 */
[----:B------:R-:W-:-:S06]  /*f890*/  UISETP.GE.AND UP0, UPT, UR4, UR5, UPT ;  /* 0x000000050400728c */ /* 0x000fcc000bf06270 */
[----:B------:R-:W-:-:S13]  /*f8a0*/  PLOP3.LUT P0, PT, PT, PT, UP0, 0x80, 0x0 ;  /* 0x000000000000781c */ /* 0x000fda0003f0f008 */
[----:B------:R-:W-:Y:S05]  /*f8b0*/  @!P0 BRA `(.L_x_7647) ;  /* 0xffffff1400008947 */ /* 0x000fea000383ffff */
[----:B------:R-:W-:Y:S05]  /*f8c0*/  EXIT ;  /* 0x000000000000794d */ /* 0x000fea0003800000 */
.L_x_7541:
[----:B------:R-:W-:-:S08]  /*f8d0*/  NOP ;  /* 0x0000000000007918 */ /* 0x000fd00000000000 */
[----:B------:R-:W0:-:S00]  /*f8e0*/  USETMAXREG.DEALLOC.CTAPOOL 0x28 ;  /* 0x00000028000079c8 */ /* 0x000e0000080e0500 */
[----:B0-----:R-:W-:-:S06]  /*f8f0*/  LOP3.LUT R0, R0, 0x3, RZ, 0xc0, !PT ;  /* 0x0000000300007812 */ /* 0x001fcc00078ec0ff */
[----:B------:R-:W0:Y:S01]  /*f900*/  S2UR UR10, SR_CTAID.X ;  /* 0x00000000000a79c3 */ /* 0x000e220000002500 */
[----:B------:R-:W-:Y:S01]  /*f910*/  LOP3.LUT R19, R19, 0xfffffeff, RZ, 0xc0, !PT ;  /* 0xfffffeff13137812 */ /* 0x000fe200078ec0ff */
[----:B------:R-:W-:Y:S01]  /*f920*/  IMAD.MOV.U32 R23, RZ, RZ, RZ ;  /* 0x000000ffff177224 */ /* 0x000fe200078e00ff */
[----:B------:R1:W2:Y:S01]  /*f930*/  SHFL.IDX PT, R2, R0, RZ, 0x1f ;  /* 0x00001fff00027589 */ /* 0x0002a200000e0000 */
[----:B------:R-:W-:Y:S02]  /*f940*/  IMAD.MOV.U32 R26, RZ, RZ, 0x1 ;  /* 0x00000001ff1a7424 */ /* 0x000fe400078e00ff */
[----:B------:R-:W-:Y:S02]  /*f950*/  IMAD.MOV.U32 R36, RZ, RZ, RZ ;  /* 0x000000ffff247224 */ /* 0x000fe400078e00ff */
[----:B-1----:R-:W0:Y:S01]  /*f960*/  LDC R0, c[0x0][0xc38] ;  /* 0x00030e00ff007b82 */ /* 0x002e220000000800 */
[----:B--2---:R-:W-:-:S13]  /*f970*/  ISETP.NE.AND P0, PT, R2, RZ, PT ;  /* 0x000000ff0200720c */ /* 0x004fda0003f05270 */
[----:B------:R-:W-:Y:S01]  /*f980*/  @P0 LOP3.LUT R19, R19, 0x100, RZ, 0xfc, !PT ;  /* 0x0000010013130812 */ /* 0x000fe200078efcff */
[----:B------:R-:W-:Y:S06]  /*f990*/  @P0 BAR.ARV 0x4, 0x180 ;  /* 0x0106000000000b1d */ /* 0x000fec0000002000 */
[----:B0-----:R-:W-:-:S13]  /*f9a0*/  ISETP.LE.AND P0, PT, R0, UR10, PT ;  /* 0x0000000a00007c0c */ /* 0x001fda000bf03270 */
[----:B------:R-:W-:Y:S05]  /*f9b0*/  @P0 BRA `(.L_x_7648) ;  /* 0x0000004000640947 */ /* 0x000fea0003800000 */
[----:B------:R-:W0:Y:S01]  /*f9c0*/  S2R R5, SR_TID.X ;  /* 0x0000000000057919 */ /* 0x000e220000002100 */
[----:B------:R-:W-:Y:S01]  /*f9d0*/  ULDC.64 UR6, c[0x0][0x2f0] ;  /* 0x0000bc0000067ab9 */ /* 0x000fe20000000a00 */
[----:B------:R-:W-:Y:S01]  /*f9e0*/  ULDC UR9, c[0x0][0x2b8] ;  /* 0x0000ae0000097ab9 */ /* 0x000fe20000000800 */
[----:B------:R-:W-:Y:S01]  /*f9f0*/  LOP3.LUT R19, R19, 0xfffffffe, RZ, 0xc0, !PT ;  /* 0xfffffffe13137812 */ /* 0x000fe200078ec0ff */
[----:B------:R-:W1:Y:S01]  /*fa00*/  S2UR UR8, SR_CgaCtaId ;  /* 0x00000000000879c3 */ /* 0x000e620000008800 */
[----:B------:R-:W-:Y:S01]  /*fa10*/  ULDC.64 UR4, c[0x0][0x418] ;  /* 0x0001060000047ab9 */ /* 0x000fe20000000a00 */
[----:B------:R-:W-:Y:S01]  /*fa20*/  ULDC UR39, c[0x0][0x288] ;  /* 0x0000a20000277ab9 */ /* 0x000fe20000000800 */
[----:B------:R-:W-:Y:S01]  /*fa30*/  UISETP.NE.U32.AND UP0, UPT, UR4, URZ, UPT ;  /* 0x0000003f0400728c */ /* 0x000fe2000bf05070 */
[----:B------:R-:W-:Y:S01]  /*fa40*/  IMAD.U32 R34, RZ, RZ, UR10 ;  /* 0x0000000aff227e24 */ /* 0x000fe2000f8e00ff */
[----:B------:R-:W-:Y:S01]  /*fa50*/  ULDC UR38, c[0x0][0x448] ;  /* 0x0001120000267ab9 */ /* 0x000fe20000000800 */
[----:B------:R-:W-:Y:S01]  /*fa60*/  ULDC UR4, c[0x0][0x424] ;  /* 0x0001090000047ab9 */ /* 0x000fe20000000800 */
[----:B------:R-:W-:Y:S01]  /*fa70*/  UISETP.NE.AND.EX UP0, UPT, UR5, URZ, UPT, UP0 ;  /* 0x0000003f0500728c */ /* 0x000fe2000bf05300 */
[----:B------:R-:W-:Y:S01]  /*fa80*/  IMAD.MOV.U32 R26, RZ, RZ, 0x1 ;  /* 0x00000001ff1a7424 */ /* 0x000fe200078e00ff */
[----:B------:R-:W-:Y:S01]  /*fa90*/  UIMAD UR38, UR38, UR39, URZ ;  /* 0x00000027262672a4 */ /* 0x000fe2000f8e023f */
[----:B------:R-:W-:Y:S01]  /*faa0*/  IMAD.MOV.U32 R36, RZ, RZ, RZ ;  /* 0x000000ffff247224 */ /* 0x000fe200078e00ff */
[----:B------:R-:W-:Y:S01]  /*fab0*/  USEL UR4, UR4, 0x1, UP0 ;  /* 0x0000000104047887 */ /* 0x000fe20008000000 */
[----:B------:R-:W-:Y:S01]  /*fac0*/  IMAD.MOV.U32 R23, RZ, RZ, RZ ;  /* 0x000000ffff177224 */ /* 0x000fe200078e00ff */
[----:B------:R-:W-:Y:S01]  /*fad0*/  UMOV UR5, 0x400 ;  /* 0x0000040000057882 */ /* 0x000fe20000000000 */
[----:B------:R-:W-:-:S02]  /*fae0*/  ULOP3.LUT UR46, UR36, 0x2, URZ, 0xfc, !UPT ;  /* 0x00000002242e7892 */ /* 0x000fc4000f8efc3f */
[----:B------:R-:W-:Y:S01]  /*faf0*/  UIMAD UR37, UR4, UR6, URZ ;  /* 0x00000006042572a4 */ /* 0x000fe2000f8e023f */
[----:B------:R-:W-:-:S03]  /*fb00*/  ULDC UR48, c[0x0][0xc] ;  /* 0x0000030000307ab9 */ /* 0x000fc60000000800 */
[----:B------:R-:W-:Y:S02]  /*fb10*/  UIADD3 UR4, UR37, 0x7f, URZ ;  /* 0x0000007f25047890 */ /* 0x000fe4000fffe03f */
[----:B------:R-:W-:Y:S02]  /*fb20*/  UIADD3 UR47, UR37, 0x1, -UR39 ;  /* 0x00000001252f7890 */ /* 0x000fe4000fffe827 */
[----:B-1----:R-:W-:Y:S02]  /*fb30*/  ULEA UR8, UR8, UR5, 0x18 ;  /* 0x0000000508087291 */ /* 0x002fe4000f8ec03f */
[----:B------:R-:W-:Y:S01]  /*fb40*/  USHF.R.S32.HI UR5, URZ, 0x1f, UR4 ;  /* 0x0000001f3f057899 */ /* 0x000fe20008011404 */
[C---:B0-----:R-:W-:Y:S01]  /*fb50*/  IMAD.SHL.U32 R30, R5.reuse, 0x8, RZ ;  /* 0x00000008051e7824 */ /* 0x041fe200078e00ff */
[----:B------:R-:W-:Y:S02]  /*fb60*/  LOP3.LUT R4, R5, 0x7f, RZ, 0xc0, !PT ;  /* 0x0000007f05047812 */ /* 0x000fe400078ec0ff */
[----:B------:R-:W-:Y:S01]  /*fb70*/  IMAD.U32 R16, RZ, RZ, UR8 ;  /* 0x00000008ff107e24 */ /* 0x000fe2000f8e00ff */
[----:B------:R-:W-:Y:S01]  /*fb80*/  ULEA.HI UR5, UR5, UR4, URZ, 0x7 ;  /* 0x0000000405057291 */ /* 0x000fe2000f8f383f */
[C---:B------:R-:W-:Y:S01]  /*fb90*/  LOP3.LUT R0, R30.reuse, 0x1f8, RZ, 0xc0, !PT ;  /* 0x000001f81e007812 */ /* 0x040fe200078ec0ff */
[----:B------:R-:W-:Y:S01]  /*fba0*/  UIADD3 UR39, UR37, -UR39, URZ ;  /* 0x8000002725277290 */ /* 0x000fe2000fffe03f */
[----:B------:R-:W-:Y:S01]  /*fbb0*/  LOP3.LUT R35, R30, 0x38, RZ, 0xc0, !PT ;  /* 0x000000381e237812 */ /* 0x000fe200078ec0ff */
[----:B------:R-:W-:Y:S01]  /*fbc0*/  USHF.R.S32.HI UR40, URZ, 0x7, UR5 ;  /* 0x000000073f287899 */ /* 0x000fe20008011405 */
[----:B------:R-:W-:-:S02]  /*fbd0*/  LOP3.LUT R3, R0, 0x38, R5, 0x78, !PT ;  /* 0x0000003800037812 */ /* 0x000fc400078e7805 */
[----:B------:R-:W-:Y:S02]  /*fbe0*/  LOP3.LUT R0, R35, 0x40, RZ, 0xfc, !PT ;  /* 0x0000004023007812 */ /* 0x000fe400078efcff */
[----:B------:R-:W-:Y:S02]  /*fbf0*/  LOP3.LUT R30, R3, 0x200, R30, 0xf8, !PT ;  /* 0x00000200031e7812 */ /* 0x000fe400078ef81e */
[C---:B------:R-:W-:Y:S02]  /*fc00*/  ISETP.GE.AND P2, PT, R0.reuse, UR7, PT ;  /* 0x0000000700007c0c */ /* 0x040fe4000bf46270 */
[----:B------:R-:W-:Y:S01]  /*fc10*/  ISETP.GE.AND P1, PT, R0, UR9, PT ;  /* 0x0000000900007c0c */ /* 0x000fe2000bf26270 */
[----:B------:R-:W-:Y:S01]  /*fc20*/  IMAD R33, R30, 0x2, R16 ;  /* 0x000000021e217824 */ /* 0x000fe200078e0210 */
[----:B------:R-:W-:Y:S01]  /*fc30*/  ISETP.GE.AND P0, PT, R0, UR7, PT ;  /* 0x0000000700007c0c */ /* 0x000fe2000bf06270 */
[----:B------:R-:W-:Y:S01]  /*fc40*/  IMAD.SHL.U32 R0, R5, 0x10, RZ ;  /* 0x0000001005007824 */ /* 0x000fe200078e00ff */
[----:B------:R-:W-:-:S04]  /*fc50*/  SHF.R.U32.HI R37, RZ, 0x3, R4 ;  /* 0x00000003ff257819 */ /* 0x000fc80000011604 */
[----:B------:R-:W-:-:S03]  /*fc60*/  LOP3.LUT R2, R0, 0x70, RZ, 0xc0, !PT ;  /* 0x0000007000027812 */ /* 0x000fc600078ec0ff */
[----:B------:R-:W-:Y:S02]  /*fc70*/  @P2 LOP3.LUT R19, R19, 0x1, RZ, 0xfc, !PT ;  /* 0x0000000113132812 */ /* 0x000fe400078efcff */
[----:B------:R-:W-:Y:S02]  /*fc80*/  LOP3.LUT R0, R37, R2, RZ, 0xfc, !PT ;  /* 0x0000000225007212 */ /* 0x000fe400078efcff */
        /* <DEDUP_REMOVED lines=9> */
[----:B------:R-:W-:Y:S02]  /*fd20*/  @P0 LOP3.LUT R19, R19, 0x8, RZ, 0xfc, !PT ;  /* 0x0000000813130812 */ /* 0x000fe400078efcff */
[----:B------:R-:W-:Y:S02]  /*fd30*/  ISETP.GE.AND P0, PT, R35, UR9, PT ;  /* 0x0000000923007c0c */ /* 0x000fe4000bf06270 */
[----:B------:R-:W-:-:S11]  /*fd40*/  LOP3.LUT R19, R19, 0xffffff7f, RZ, 0xc0, !PT ;  /* 0xffffff7f13137812 */ /* 0x000fd600078ec0ff */
[----:B------:R-:W-:-:S07]  /*fd50*/  @P0 LOP3.LUT R19, R19, 0x80, RZ, 0xfc, !PT ;  /* 0x0000008013130812 */ /* 0x000fce00078efcff */
.L_x_7703:
        /* <DEDUP_REMOVED lines=22> */
.L_x_7649:
[----:B------:R-:W-:Y:S01]  /*fec0*/  ULDC UR8, c[0x0][0xc54] ;  /* 0x0003150000087ab9 */ /* 0x000fe20000000800 */
[----:B------:R-:W-:Y:S01]  /*fed0*/  UMOV UR6, UR7 ;  /* 0x0000000700067c82 */ /* 0x000fe20008000000 */
[----:B------:R-:W-:-:S11]  /*fee0*/  UISETP.NE.AND UP0, UPT, UR8, 0x1, UPT ;  /* 0x000000010800788c */ /* 0x000fd6000bf05270 */
[----:B------:R-:W-:Y:S02]  /*fef0*/  @UP0 ULDC.64 UR10, c[0x0][0xc58] ;  /* 0x00031600000a0ab9 */ /* 0x000fe40000000a00 */
[----:B------:R-:W-:-:S04]  /*ff00*/  UIMAD.WIDE.U32 UR4, UR7, UR10, URZ ;  /* 0x0000000a070472a5 */ /* 0x000fc8000f8e003f */
[----:B------:R-:W-:-:S04]  /*ff10*/  @UP0 USHF.R.U32.HI UR6, URZ, UR11, UR5 ;  /* 0x0000000b3f060299 */ /* 0x000fc80008011605 */
[----:B------:R-:W-:-:S12]  /*ff20*/  UIMAD UR4, UR6, UR8, URZ ;  /* 0x00000008060472a4 */ /* 0x000fd8000f8e023f */
.L_x_7650:
        /* <DEDUP_REMOVED lines=48> */
.L_x_7652:
[----:B------:R-:W-:-:S11]  /*10230*/  UISETP.NE.AND UP1, UPT, UR5, 0x1, UPT ;  /* 0x000000010500788c */ /* 0x000fd6000bf25270 */
[----:B------:R-:W-:Y:S02]  /*10240*/  @UP1 ULDC.64 UR10, c[0x0][0x9e8] ;  /* 0x00027a00000a1ab9 */ /* 0x000fe40000000a00 */
[----:B------:R-:W-:-:S04]  /*10250*/  UIMAD.WIDE.U32 UR6, UR8, UR10, URZ ;  /* 0x0000000a080672a5 */ /* 0x000fc8000f8e003f */
[----:B------:R-:W-:-:S12]  /*10260*/  @UP1 USHF.R.U32.HI UR8, URZ, UR11, UR7 ;  /* 0x0000000b3f081299 */ /* 0x000fd80008011607 */
.L_x_7653:
[----:B------:R-:W-:-:S04]  /*10270*/  UIMAD UR8, UR8, UR5, UR5 ;  /* 0x00000005080872a4 */ /* 0x000fc8000f8e0205 */
[----:B------:R-:W-:-:S04]  /*10280*/  UISETP.LT.AND UP1, UPT, UR4, UR8, UPT ;  /* 0x000000080400728c */ /* 0x000fc8000bf21270 */
[----:B------:R-:W-:-:S12]  /*10290*/  USEL UR4, UR4, UR8, UP1 ;  /* 0x0000000804047287 */ /* 0x000fd80008800000 */
.L_x_7651:
        /* <DEDUP_REMOVED lines=27> */
.L_x_7655:
[----:B------:R-:W-:-:S11]  /*10450*/  UISETP.NE.AND UP0, UPT, UR5, 0x1, UPT ;  /* 0x000000010500788c */ /* 0x000fd6000bf05270 */
[----:B------:R-:W-:Y:S02]  /*10460*/  @UP0 ULDC.64 UR10, c[0x0][0x9e8] ;  /* 0x00027a00000a0ab9 */ /* 0x000fe40000000a00 */
[----:B------:R-:W-:-:S04]  /*10470*/  UIMAD.WIDE.U32 UR6, UR4, UR10, URZ ;  /* 0x0000000a040672a5 */ /* 0x000fc8000f8e003f */
[----:B------:R-:W-:-:S12]  /*10480*/  @UP0 USHF.R.U32.HI UR4, URZ, UR11, UR7 ;  /* 0x0000000b3f040299 */ /* 0x000fd80008011607 */
.L_x_7656:
[----:B------:R-:W-:-:S04]  /*10490*/  UIMAD UR4, UR4, UR5, URZ ;  /* 0x00000005040472a4 */ /* 0x000fc8000f8e023f */
[----:B------:R-:W-:-:S04]  /*104a0*/  UISETP.LT.AND UP0, UPT, UR8, UR4, UPT ;  /* 0x000000040800728c */ /* 0x000fc8000bf01270 */
[----:B------:R-:W-:-:S12]  /*104b0*/  USEL UR8, UR8, UR4, !UP0 ;  /* 0x0000000408087287 */ /* 0x000fd8000c000000 */
.L_x_7654:
        /* <DEDUP_REMOVED lines=26> */
.L_x_7658:
        /* <DEDUP_REMOVED lines=20> */
.L_x_7661:
[----:B------:R-:W-:Y:S05]  /*107a0*/  BSYNC B6 ;  /* 0x0000000000067941 */ /* 0x000fea0003800000 */
.L_x_7660:
        /* <DEDUP_REMOVED lines=20> */
.L_x_7664:
        /* <DEDUP_REMOVED lines=15> */
.L_x_7663:
[----:B------:R-:W-:Y:S05]  /*109e0*/  BSYNC B6 ;  /* 0x0000000000067941 */ /* 0x000fea0003800000 */
.L_x_7662:
        /* <DEDUP_REMOVED lines=15> */
.L_x_7719:
[----:B------:R-:W2:Y:S01]  /*10ae0*/  S2R R0, SR_TID.X ;  /* 0x0000000000007919 */ /* 0x000ea20000002100 */
[----:B------:R-:W-:Y:S01]  /*10af0*/  UIADD3 UR4, UR44, -0x1, URZ ;  /* 0xffffffff2c047890 */ /* 0x000fe2000fffe03f */
[----:B0-----:R-:W-:Y:S02]  /*10b00*/  ISETP.NE.AND P1, PT, R10, 0x1, PT ;  /* 0x000000010a00780c */ /* 0x001fe40003f25270 */
[----:B-----5:R-:W-:Y:S02]  /*10b10*/  SHF.R.S32.HI R31, RZ, 0x1f, R29 ;  /* 0x0000001fff1f7819 */ /* 0x020fe4000001141d */
[----:B------:R-:W-:Y:S01]  /*10b20*/  LOP3.LUT R19, R19, 0xffffffdf, RZ, 0xc0, !PT ;  /* 0xffffffdf13137812 */ /* 0x000fe200078ec0ff */
[----:B------:R-:W-:-:S04]  /*10b30*/  IMAD.U32 R6, RZ, RZ, UR4 ;  /* 0x00000004ff067e24 */ /* 0x000fc8000f8e00ff */
[----:B------:R-:W-:-:S04]  /*10b40*/  IMAD.SHL.U32 R6, R6, 0x80, RZ ;  /* 0x0000008006067824 */ /* 0x000fc800078e00ff */
[----:B-1----:R-:W0:Y:S01]  /*10b50*/  @P1 LDC R3, c[0x0][0x438] ;  /* 0x00010e00ff031b82 */ /* 0x002e220000000800 */
[----:B------:R-:W-:Y:S01]  /*10b60*/  @P1 LOP3.LUT R19, R19, 0x20, RZ, 0xfc, !PT ;  /* 0x0000002013131812 */ /* 0x000fe200078efcff */
[----:B--2---:R-:W-:-:S05]  /*10b70*/  IMAD.SHL.U32 R0, R0, 0x10, RZ ;  /* 0x0000001000007824 */ /* 0x004fca00078e00ff */
[----:B------:R-:W-:-:S04]  /*10b80*/  LOP3.LUT R0, R0, 0x70, RZ, 0xc0, !PT ;  /* 0x0000007000007812 */ /* 0x000fc800078ec0ff */
[----:B------:R-:W-:Y:S02]  /*10b90*/  LOP3.LUT R5, R6, R37, R0, 0xfe, !PT ;  /* 0x0000002506057212 */ /* 0x000fe400078efe00 */
[----:B------:R-:W1:Y:S02]  /*10ba0*/  @P1 LDC R0, c[0x0][0x434] ;  /* 0x00010d00ff001b82 */ /* 0x000e640000000800 */
[C---:B------:R-:W-:Y:S01]  /*10bb0*/  ISETP.GE.AND P0, PT, R5.reuse, UR37, PT ;  /* 0x0000002505007c0c */ /* 0x040fe2000bf06270 */
[----:B------:R-:W-:-:S04]  /*10bc0*/  IMAD.IADD R7, R5, 0x1, R32 ;  /* 0x0000000105077824 */ /* 0x000fc800078e0220 */
[----:B------:R-:W-:-:S08]  /*10bd0*/  IMAD.MOV.U32 R11, RZ, RZ, R7 ;  /* 0x000000ffff0b7224 */ /* 0x000fd000078e0007 */
[----:B------:R-:W2:Y:S08]  /*10be0*/  @!P0 LDC.64 R8, c[0x0][0x428] ;  /* 0x00010a00ff088b82 */ /* 0x000eb00000000a00 */
[----:B------:R-:W3:Y:S01]  /*10bf0*/  @!P0 LDC.64 R4, c[0x0][0x418] ;  /* 0x00010600ff048b82 */ /* 0x000ee20000000a00 */
[----:B-1----:R-:W-:-:S05]  /*10c00*/  @P1 IMAD.HI.U32 R0, R7, R0, RZ ;  /* 0x0000000007001227 */ /* 0x002fca00078e00ff */
[----:B0-----:R-:W-:-:S04]  /*10c10*/  @P1 SHF.R.U32.HI R11, RZ, R3, R0 ;  /* 0x00000003ff0b1219 */ /* 0x001fc80000011600 */
        /* <DEDUP_REMOVED lines=8> */
[----:B------:R-:W-:-:S06]  /*10ca0*/  IMAD.MOV.U32 R0, RZ, RZ, RZ ;  /* 0x000000ffff007224 */ /* 0x000fcc00078e00ff */
[----:B------:R0:W5:Y:S01]  /*10cb0*/  @!P0 LDG.E R0, desc[UR52][R4.64] ;  /* 0x0000003404008981 */ /* 0x000162000c1e1900 */
[----:B------:R-:W-:Y:S01]  /*10cc0*/  IMAD R3, RZ, RZ, -UR42 ;  /* 0x8000002aff037e24 */ /* 0x000fe2000f8e02ff */
[----:B------:R-:W-:Y:S01]  /*10cd0*/  LOP3.LUT R19, R19, 0xffffffef, RZ, 0xc0, !PT ;  /* 0xffffffef13137812 */ /* 0x000fe200078ec0ff */
[----:B------:R-:W-:Y:S02]  /*10ce0*/  IMAD.MOV R2, RZ, RZ, -R11 ;  /* 0x000000ffff027224 */ /* 0x000fe400078e0a0b */
[----:B------:R-:W-:Y:S02]  /*10cf0*/  IMAD R22, R22, R3, UR41 ;  /* 0x0000002916167e24 */ /* 0x000fe4000f8e0203 */
[----:B------:R-:W-:Y:S02]  /*10d00*/  IMAD.U32 R24, RZ, RZ, UR4 ;  /* 0x00000004ff187e24 */ /* 0x000fe4000f8e00ff */
[----:B0-----:R-:W-:Y:S01]  /*10d10*/  IMAD.U32 R4, RZ, RZ, UR46 ;  /* 0x0000002eff047e24 */ /* 0x001fe2000f8e00ff */
[----:B------:R-:W-:Y:S01]  /*10d20*/  SHF.R.S32.HI R28, RZ, 0x1f, R22 ;  /* 0x0000001fff1c7819 */ /* 0x000fe20000011416 */
[----:B------:R-:W-:-:S03]  /*10d30*/  IMAD R5, R10, R2, R7 ;  /* 0x000000020a057224 */ /* 0x000fc600078e0207 */
[----:B------:R-:W-:-:S13]  /*10d40*/  ISETP.NE.AND P2, PT, R4, 0x3, PT ;  /* 0x000000030400780c */ /* 0x000fda0003f45270 */
[----:B------:R-:W-:Y:S01]  /*10d50*/  @P2 LOP3.LUT R19, R19, 0x10, RZ, 0xfc, !PT ;  /* 0x0000001013132812 */ /* 0x000fe200078efcff */
[----:B------:R-:W-:Y:S06]  /*10d60*/  @!P2 BRA `(.L_x_7666) ;  /* 0x000000000004a947 */ /* 0x000fec0003800000 */
[----:B------:R-:W-:Y:S01]  /*10d70*/  BPT.TRAP 0x1 ;  /* 0x000000040000795c */ /* 0x000fe20000300000 */
.L_x_7666:
[----:B------:R-:W-:Y:S01]  /*10d80*/  SHF.R.S32.HI R8, RZ, 0x1f, R5 ;  /* 0x0000001fff087819 */ /* 0x000fe20000011405 */
[----:B------:R-:W-:Y:S01]  /*10d90*/  ULDC.64 UR4, c[0x0][0x328] ;  /* 0x0000ca0000047ab9 */ /* 0x000fe20000000a00 */
[----:B-----5:R-:W-:Y:S01]  /*10da0*/  SHF.R.S32.HI R4, RZ, 0x1f, R0 ;  /* 0x0000001fff047819 */ /* 0x020fe20000011400 */
[----:B------:R-:W-:Y:S02]  /*10db0*/  BSSY B0, `(.L_x_7667) ;  /* 0x0000016000007945 */ /* 0x000fe40003800000 */
        /* <DEDUP_REMOVED lines=15> */
[----:B------:R-:W-:Y:S02]  /*10eb0*/  IMAD.IADD R3, R3, 0x1, R7 ;  /* 0x0000000103037824 */ /* 0x000fe400078e0207 */
[----:B------:R-:W-:-:S03]  /*10ec0*/  IMAD R7, R23, 0x8, R16 ;  /* 0x0000000817077824 */ /* 0x000fc600078e0210 */
[----:B------:R-:W-:Y:S02]  /*10ed0*/  LEA.HI.X R18, R2, UR5, R3, 0x1, P0 ;  /* 0x0000000502127c11 */ /* 0x000fe400080f0c03 */
[----:B------:R-:W-:-:S04]  /*10ee0*/  SHF.L.U32 R2, R26, 0x1f, RZ ;  /* 0x0000001f1a027819 */ /* 0x000fc800000006ff */
[----:B------:R-:W0:Y:S02]  /*10ef0*/  SYNCS.PHASECHK.TRANS64.TRYWAIT P0, [R7+URZ+0x28840], R2 ;  /* 0x02884002070075a7 */ /* 0x000e24000800017f */
[----:B0-----:R-:W-:Y:S05]  /*10f00*/  @!P0 BRA `(.L_x_7668) ;  /* 0x0000003000f48947 */ /* 0x001fea0003800000 */
.L_x_7720:
[----:B------:R-:W-:Y:S05]  /*10f10*/  BSYNC B0 ;  /* 0x0000000000007941 */ /* 0x000fea0003800000 */
.L_x_7667:
[----:B------:R-:W-:Y:S01]  /*10f20*/  ULDC.64 UR4, c[0x0][0x300] ;  /* 0x0000c00000047ab9 */ /* 0x000fe20000000a00 */
[----:B------:R-:W-:Y:S01]  /*10f30*/  IADD3 R6, -R37, UR37, -R6 ;  /* 0x0000002525067c10 */ /* 0x000fe2000fffe906 */
[----:B------:R-:W-:Y:S01]  /*10f40*/  IMAD R8, R8, UR4, RZ ;  /* 0x0000000408087c24 */ /* 0x000fe2000f8e02ff */
[----:B------:R-:W-:Y:S01]  /*10f50*/  LOP3.LUT P3, RZ, R19, 0x2, RZ, 0xc0, !PT ;  /* 0x0000000213ff7812 */ /* 0x000fe2000786c0ff */
[----:B0-----:R-:W-:Y:S01]  /*10f60*/  IMAD.WIDE.U32 R2, R5, UR4, RZ ;  /* 0x0000000405027c25 */ /* 0x001fe2000f8e00ff */
[----:B------:R-:W-:-:S03]  /*10f70*/  LOP3.LUT P2, RZ, R19, 0x1, RZ, 0xc0, !PT ;  /* 0x0000000113ff7812 */ /* 0x000fc6000784c0ff */
        /* <DEDUP_REMOVED lines=28> */
[----:B------:R1:W-:Y:S01]  /*11140*/  @P0 LDGSTS.E.BYPASS.LTC128B.128 [R9+0x1c400], desc[UR52][R2.64+0x80], !P2 ;  /* 0x1c40008002090fae */ /* 0x0003e2000d101d74 */
[----:B------:R-:W-:-:S13]  /*11150*/  ISETP.GE.AND P0, PT, R6, 0x11, PT ;  /* 0x000000110600780c */ /* 0x000fda0003f06270 */
[----:B------:R-:W-:Y:S01]  /*11160*/  @P0 IMAD R25, R5, 0x2, R16 ;  /* 0x0000000205190824 */ /* 0x000fe200078e0210 */
[----:B0-----:R-:W-:-:S05]  /*11170*/  @P0 LEA R14, P1, R35, R14, 0x1 ;  /* 0x0000000e230e0211 */ /* 0x001fca00078208ff */
[----:B-1----:R-:W-:Y:S02]  /*11180*/  @P0 IMAD.MOV.U32 R2, RZ, RZ, R14 ;  /* 0x000000ffff020224 */ /* 0x002fe400078e000e */
[----:B------:R-:W-:Y:S01]  /*11190*/  @P0 IMAD.X R21, RZ, RZ, R8, P1 ;  /* 0x000000ffff150224 */ /* 0x000fe200008e0608 */
[----:B------:R-:W0:Y:S03]  /*111a0*/  SHFL.IDX PT, R14, R4, 0x2, 0x181f ;  /* 0x00581f00040e7f89 */ /* 0x000e2600000e0000 */
[----:B------:R-:W-:Y:S01]  /*111b0*/  @P0 IMAD.MOV.U32 R3, RZ, RZ, R21 ;  /* 0x000000ffff030224 */ /* 0x000fe200078e0015 */
[----:B------:R-:W1:Y:S04]  /*111c0*/  SHFL.IDX PT, R8, R0, 0x2, 0x181f ;  /* 0x00581f0000087f89 */ /* 0x000e6800000e0000 */
[----:B------:R-:W-:Y:S04]  /*111d0*/  @P0 LDGSTS.E.BYPASS.LTC128B.128 [R25+0x18c00], desc[UR52][R2.64], !P3 ;  /* 0x18c0000002190fae */ /* 0x000fe8000d901d74 */
[----:B------:R2:W-:Y:S01]  /*111e0*/  @P0 LDGSTS.E.BYPASS.LTC128B.128 [R25+0x1cc00], desc[UR52][R2.64+0x80], !P2 ;  /* 0x1cc0008002190fae */ /* 0x0005e2000d101d74 */
[----:B------:R-:W-:-:S13]  /*111f0*/  ISETP.GE.AND P0, PT, R6, 0x21, PT ;  /* 0x000000210600780c */ /* 0x000fda0003f06270 */
[----:B0-----:R-:W-:Y:S01]  /*11200*/  @P0 LEA R14, P1, R35, R14, 0x1 ;  /* 0x0000000e230e0211 */ /* 0x001fe200078208ff */
[----:B------:R-:W-:-:S04]  /*11210*/  @P0 IMAD R21, R5, 0x2, R16 ;  /* 0x0000000205150824 */ /* 0x000fc800078e0210 */
[----:B--2---:R-:W-:Y:S02]  /*11220*/  @P0 IMAD.MOV.U32 R2, RZ, RZ, R14 ;  /* 0x000000ffff020224 */ /* 0x004fe400078e000e */
[----:B-1----:R-:W-:Y:S01]  /*11230*/  @P0 IMAD.X R9, RZ, RZ, R8, P1 ;  /* 0x000000ffff090224 */ /* 0x002fe200008e0608 */
        /* <DEDUP_REMOVED lines=38> */
[----:B-1----:R-:W-:Y:S02]  /*114a0*/  @P0 IMAD.X R9, RZ, RZ, R8, P1 ;  /* 0x000000ffff090224 */ /* 0x002fe400008e0608 */
[----:B--2---:R-:W-:Y:S01]  /*114b0*/  @P0 IMAD.MOV.U32 R2, RZ, RZ, R14 ;  /* 0x000000ffff020224 */ /* 0x004fe200078e000e */
[----:B------:R0:W1:Y:S01]  /*114c0*/  SHFL.IDX PT, R8, R0, 0x7, 0x181f ;  /* 0x00f81f0000087f89 */ /* 0x00006200000e0000 */
[----:B------:R-:W-:-:S03]  /*114d0*/  @P0 IMAD.MOV.U32 R3, RZ, RZ, R9 ;  /* 0x000000ffff030224 */ /* 0x000fc600078e0009 */
[----:B------:R0:W2:Y:S04]  /*114e0*/  SHFL.IDX PT, R14, R4, 0x7, 0x181f ;  /* 0x00f81f00040e7f89 */ /* 0x0000a800000e0000 */
[----:B------:R0:W-:Y:S04]  /*114f0*/  @P0 LDGSTS.E.BYPASS.LTC128B.128 [R21+0x1b400], desc[UR52][R2.64], !P3 ;  /* 0x1b40000002150fae */ /* 0x0001e8000d901d74 */
[----:B------:R0:W-:Y:S02]  /*11500*/  @P0 LDGSTS.E.BYPASS.LTC128B.128 [R21+0x1f400], desc[UR52][R2.64+0x80], !P2 ;  /* 0x1f40008002150fae */ /* 0x0001e4000d101d74 */
.L_x_7738:
        /* <DEDUP_REMOVED lines=8> */
[----:B------:R0:W-:Y:S01]  /*11590*/  @P0 LDGSTS.E.BYPASS.LTC128B.128 [R5+0x1fc00], desc[UR52][R2.64+0x80], !P2 ;  /* 0x1fc0008002050fae */ /* 0x0001e2000d101d74 */
[----:B------:R-:W-:Y:S01]  /*115a0*/  PLOP3.LUT P0, PT, PT, PT, PT, 0x80, 0x0 ;  /* 0x000000000000781c */ /* 0x000fe20003f0f070 */
[----:B------:R-:W-:-:S12]  /*115b0*/  NOP ;  /* 0x0000000000007918 */ /* 0x000fd80000000000 */
.L_x_7670:
        /* <DEDUP_REMOVED lines=11> */
.L_x_7671:
        /* <DEDUP_REMOVED lines=23> */
.L_x_7673:
[----:B------:R-:W-:Y:S05]  /*117e0*/  BSYNC B6 ;  /* 0x0000000000067941 */ /* 0x000fea0003800000 */
.L_x_7672:
        /* <DEDUP_REMOVED lines=8> */
[----:B------:R-:W-:-:S03]  /*11870*/  @UP0 ULDC UR4, c[0x0][0x44c] ;  /* 0x0001130000040ab9 */ /* 0x000fc60000000800 */
[----:B------:R-:W-:-:S04]  /*11880*/  UIMAD UR6, UR6, UR8, URZ ;  /* 0x00000008060672a4 */ /* 0x000fc8000f8e023f */
[----:B------:R-:W-:Y:S02]  /*11890*/  UIMAD UR7, UR7, UR9, UR6 ;  /* 0x00000009070772a4 */ /* 0x000fe4000f8e0206 */
[----:B------:R-:W-:Y:S01]  /*118a0*/  USHF.R.S32.HI UR6, URZ, 0x1f, UR42 ;  /* 0x0000001f3f067899 */ /* 0x000fe2000801142a */
[----:B0-----:R-:W-:-:S05]  /*118b0*/  IMAD.SHL.U32 R2, R2, 0x10, RZ ;  /* 0x0000001002027824 */ /* 0x001fca00078e00ff */
[----:B------:R-:W-:-:S04]  /*118c0*/  LOP3.LUT R2, R2, 0x70, RZ, 0xc0, !PT ;  /* 0x0000007002027812 */ /* 0x000fc800078ec0ff */
[----:B------:R-:W-:-:S05]  /*118d0*/  LOP3.LUT R2, R37, R2, RZ, 0xfc, !PT ;  /* 0x0000000225027212 */ /* 0x000fca00078efcff */
        /* <DEDUP_REMOVED lines=22> */
[C---:B-1----:R-:W-:Y:S02]  /*11a40*/  IMAD R7, R2.reuse, UR9, R3 ;  /* 0x0000000902077c24 */ /* 0x042fe4000f8e0203 */
        /* <DEDUP_REMOVED lines=76> */
[----:B-1----:R-:W-:Y:S02]  /*11f10*/  @!P0 IMAD.X R7, RZ, RZ, R6, P1 ;  /* 0x000000ffff078224 */ /* 0x002fe400008e0606 */
[----:B--2---:R-:W-:Y:S01]  /*11f20*/  @!P0 IMAD.MOV.U32 R2, RZ, RZ, R14 ;  /* 0x000000ffff028224 */ /* 0x004fe200078e000e */
[----:B------:R0:W1:Y:S01]  /*11f30*/  SHFL.IDX PT, R6, R4, 0x7, 0x181f ;  /* 0x00f81f0004067f89 */ /* 0x00006200000e0000 */
[----:B------:R-:W-:-:S03]  /*11f40*/  @!P0 IMAD.MOV.U32 R3, RZ, RZ, R7 ;  /* 0x000000ffff038224 */ /* 0x000fc600078e0007 */
[----:B------:R0:W2:Y:S04]  /*11f50*/  SHFL.IDX PT, R14, R0, 0x7, 0x181f ;  /* 0x00f81f00000e7f89 */ /* 0x0000a800000e0000 */
[----:B------:R0:W-:Y:S04]  /*11f60*/  @!P0 LDGSTS.E.BYPASS.LTC128B.128 [R33+0x13400], desc[UR52][R2.64], !P4 ;  /* 0x1340000002218fae */ /* 0x0001e8000e101d74 */
[----:B------:R0:W-:Y:S02]  /*11f70*/  @!P0 LDGSTS.E.BYPASS.LTC128B.128 [R33+0x17400], desc[UR52][R2.64+0x80], !P5 ;  /* 0x1740008002218fae */ /* 0x0001e4000e901d74 */
.L_x_7755:
        /* <DEDUP_REMOVED lines=8> */
[----:B------:R0:W-:Y:S01]  /*12000*/  @!P0 LDGSTS.E.BYPASS.LTC128B.128 [R33+0x17c00], desc[UR52][R2.64+0x80], !P5 ;  /* 0x17c0008002218fae */ /* 0x0001e2000e901d74 */
[----:B------:R-:W-:Y:S01]  /*12010*/  PLOP3.LUT P0, PT, PT, PT, PT, 0x80, 0x0 ;  /* 0x000000000000781c */ /* 0x000fe20003f0f070 */
[----:B------:R-:W-:-:S12]  /*12020*/  NOP ;  /* 0x0000000000007918 */ /* 0x000fd80000000000 */
.L_x_7675:
[----:B------:R-:W-:Y:S02]  /*12030*/  PLOP3.LUT P1, PT, P1, P0, PT, 0xa2, 0x0 ;  /* 0x000000000000781c */ /* 0x000fe40000f21472 */
[----:B------:R-:W-:-:S08]  /*12040*/  @P0 R2UR P1, UR4, R16 ;  /* 0x00000000100402ca */ /* 0x000fd00000020000 */
[----:B------:R-:W-:-:S05]  /*12050*/  @P0 PLOP3.LUT P0, PT, P1, PT, PT, 0x80, 0x0 ;  /* 0x000000000000081c */ /* 0x000fca0000f0f070 */
[----:B------:R-:W-:Y:S01]  /*12060*/  @!P1 SYNCS.ARRIVE.TRANS64.RED.A0T1 RZ, [UR4+0x28800], RZ ;  /* 0x028800ffffff99a7 */ /* 0x000fe20008200404 */
[----:B------:R-:W-:Y:S07]  /*12070*/  @!P1 ARRIVES.LDGSTSBAR.64.TRANSCNT [UR4+0x28800] ;  /* 0x02880000ff0099b0 */ /* 0x000fee0008000a84 */
[----:B------:R-:W-:Y:S05]  /*12080*/  @P0 BRA.U.ANY `(.L_x_7675) ;  /* 0xfffffffd00e80947 */ /* 0x000fea000393ffff */
[----:B------:R-:W-:-:S05]  /*12090*/  VIADD R36, R36, 0x1 ;  /* 0x0000000124247836 */ /* 0x000fca0000000000 */
[----:B------:R-:W-:-:S04]  /*120a0*/  LEA.HI R0, R36, R36, RZ, 0x1 ;  /* 0x0000002424007211 */ /* 0x000fc800078f08ff */
[----:B0-----:R-:W-:-:S05]  /*120b0*/  LOP3.LUT R3, R0, 0xfffffffe, RZ, 0xc0, !PT ;  /* 0xfffffffe00037812 */ /* 0x001fca00078ec0ff */
[----:B------:R-:W-:-:S05]  /*120c0*/  IMAD.IADD R3, R36, 0x1, -R3 ;  /* 0x0000000124037824 */ /* 0x000fca00078e0a03 */
[----:B------:R-:W-:Y:S01]  /*120d0*/  SHF.L.U32 R3, R3, 0x1f, RZ ;  /* 0x0000001f03037819 */ /* 0x000fe200000006ff */
[----:B------:R-:W-:Y:S01]  /*120e0*/  NOP ;  /* 0x0000000000007918 */ /* 0x000fe20000000000 */
[----:B------:R0:W-:Y:S01]  /*120f0*/  SYNCS.ARRIVE.TRANS64.A1T0 RZ, [R16+URZ+0x28800], RZ ;  /* 0x028800ff10ff79a7 */ /* 0x0001e2000810003f */
[----:B------:R-:W-:Y:S01]  /*12100*/  BSSY B0, `(.L_x_7676) ;  /* 0x0000003000007945 */ /* 0x000fe20003800000 */
[----:B------:R-:W1:Y:S03]  /*12110*/  SYNCS.PHASECHK.TRANS64.TRYWAIT P0, [R16+URZ+0x28820], R3 ;  /* 0x02882003100075a7 */ /* 0x000e66000800017f */
[----:B01----:R-:W-:Y:S05]  /*12120*/  @!P0 BRA `(.L_x_7677) ;  /* 0x0000003400888947 */ /* 0x003fea0003800000 */
.L_x_7756:
[----:B------:R-:W-:Y:S05]  /*12130*/  BSYNC B0 ;  /* 0x0000000000007941 */ /* 0x000fea0003800000 */
.L_x_7676:
        /* <DEDUP_REMOVED lines=9> */
.L_x_7691:
[----:B0-----:R-:W0:Y:S01]  /*121d0*/  LDC R3, c[0x0][0x430] ;  /* 0x00010c00ff037b82 */ /* 0x001e220000000800 */
[----:B------:R-:W1:Y:S01]  /*121e0*/  S2R R0, SR_TID.X ;  /* 0x0000000000007919 */ /* 0x000e620000002100 */
[----:B------:R-:W-:Y:S01]  /*121f0*/  IMAD R7, R6, 0x80, R37 ;  /* 0x0000008006077824 */ /* 0x000fe200078e0225 */
[----:B------:R-:W-:Y:S05]  /*12200*/  YIELD ;  /* 0x0000000000007946 */ /* 0x000fea0003800000 */
        /* <DEDUP_REMOVED lines=34> */
.L_x_7679:
[----:B------:R-:W-:Y:S01]  /*12430*/  IMAD R6, R23, 0x8, R16 ;  /* 0x0000000817067824 */ /* 0x000fe200078e0210 */
[----:B------:R-:W-:Y:S01]  /*12440*/  SHF.L.U32 R3, R26, 0x1f, RZ ;  /* 0x0000001f1a037819 */ /* 0x000fe200000006ff */
[----:B------:R-:W-:Y:S03]  /*12450*/  BSSY B1, `(.L_x_7680) ;  /* 0x0000003000017945 */ /* 0x000fe60003800000 */
[----:B------:R-:W0:Y:S02]  /*12460*/  SYNCS.PHASECHK.TRANS64.TRYWAIT P0, [R6+URZ+0x28840], R3 ;  /* 0x02884003060075a7 */ /* 0x000e24000800017f */
[----:B0-----:R-:W-:Y:S05]  /*12470*/  @!P0 BRA `(.L_x_7681) ;  /* 0x0000003000c88947 */ /* 0x001fea0003800000 */
.L_x_7757:
[----:B------:R-:W-:Y:S05]  /*12480*/  BSYNC B1 ;  /* 0x0000000000017941 */ /* 0x000fea0003800000 */
.L_x_7680:
[----:B------:R-:W-:Y:S01]  /*12490*/  SHF.R.S32.HI R21, RZ, 0x1f, R4 ;  /* 0x0000001fff157819 */ /* 0x000fe20000011404 */
[----:B------:R-:W-:Y:S01]  /*124a0*/  ULDC.64 UR4, c[0x0][0x300] ;  /* 0x0000c00000047ab9 */ /* 0x000fe20000000a00 */
[----:B------:R-:W-:Y:S01]  /*124b0*/  LOP3.LUT P2, RZ, R19, 0x2, RZ, 0xc0, !PT ;  /* 0x0000000213ff7812 */ /* 0x000fe2000784c0ff */
[----:B------:R-:W-:Y:S01]  /*124c0*/  IMAD R7, R23, 0x4000, R30 ;  /* 0x0000400017077824 */ /* 0x000fe200078e021e */
[----:B------:R-:W-:Y:S01]  /*124d0*/  LOP3.LUT P1, RZ, R19, 0x1, RZ, 0xc0, !PT ;  /* 0x0000000113ff7812 */ /* 0x000fe2000782c0ff */
[----:B0-----:R-:W-:-:S04]  /*124e0*/  IMAD R3, R21, UR4, RZ ;  /* 0x0000000415037c24 */ /* 0x001fc8000f8e02ff */
        /* <DEDUP_REMOVED lines=60> */
[----:B0-----:R-:W-:-:S05]  /*128b0*/  IADD3 R2, P0, R2, R5, RZ ;  /* 0x0000000502027210 */ /* 0x001fca0007f1e0ff */
[----:B-1----:R-:W-:-:S05]  /*128c0*/  IMAD.X R3, RZ, RZ, R3, P0 ;  /* 0x000000ffff037224 */ /* 0x002fca00000e0603 */
[----:B------:R0:W-:Y:S04]  /*128d0*/  LDGSTS.E.BYPASS.LTC128B.128 [R7+0x1b400], desc[UR52][R2.64], !P2 ;  /* 0x1b40000002077fae */ /* 0x0001e8000d101d74 */
[----:B--2---:R0:W-:Y:S02]  /*128e0*/  LDGSTS.E.BYPASS.LTC128B.128 [R7+0x1f400], desc[UR52][R2.64+0x80], !P1 ;  /* 0x1f40008002077fae */ /* 0x0041e4000c901d74 */
.L_x_7775:
[----:B0-----:R-:W-:-:S05]  /*128f0*/  IADD3 R2, P0, R14, R5, RZ ;  /* 0x000000050e027210 */ /* 0x001fca0007f1e0ff */
        /* <DEDUP_REMOVED lines=8> */
.L_x_7683:
        /* <DEDUP_REMOVED lines=11> */
.L_x_7684:
[----:B------:R0:W-:Y:S01]  /*12a30*/  SYNCS.ARRIVE.TRANS64.A1T0 RZ, [R6+URZ+0x28830], RZ ;  /* 0x028830ff06ff79a7 */ /* 0x0001e2000810003f */
[----:B------:R-:W-:Y:S05]  /*12a40*/  @!P2 BRA `(.L_x_7685) ;  /* 0x000000000004a947 */ /* 0x000fea0003800000 */
[----:B------:R-:W-:Y:S01]  /*12a50*/  BPT.TRAP 0x1 ;  /* 0x000000040000795c */ /* 0x000fe20000300000 */
.L_x_7685:
[----:B------:R-:W-:Y:S01]  /*12a60*/  SHF.L.U32 R3, R20, 0x1f, RZ ;  /* 0x0000001f14037819 */ /* 0x000fe200000006ff */
[----:B0-----:R-:W-:Y:S01]  /*12a70*/  IMAD R6, R10, 0x8, R16 ;  /* 0x000000080a067824 */ /* 0x001fe200078e0210 */
[----:B------:R-:W-:Y:S03]  /*12a80*/  BSSY B1, `(.L_x_7686) ;  /* 0x0000003000017945 */ /* 0x000fe60003800000 */
[----:B------:R-:W0:Y:S02]  /*12a90*/  SYNCS.PHASECHK.TRANS64.TRYWAIT P0, [R6+URZ+0x28860], R3 ;  /* 0x02886003060075a7 */ /* 0x000e24000800017f */
[----:B0-----:R-:W-:Y:S05]  /*12aa0*/  @!P0 BRA `(.L_x_7687) ;  /* 0x0000003400988947 */ /* 0x001fea0003800000 */
.L_x_7776:
[----:B------:R-:W-:Y:S05]  /*12ab0*/  BSYNC B1 ;  /* 0x0000000000017941 */ /* 0x000fea0003800000 */
.L_x_7686:
[----:B------:R-:W-:Y:S01]  /*12ac0*/  IMAD.MOV.U32 R8, RZ, RZ, -0x80 ;  /* 0xffffff80ff087424 */ /* 0x000fe200078e00ff */
[----:B------:R-:W-:Y:S01]  /*12ad0*/  UMOV UR4, 0xffffffff ;  /* 0xffffffff00047882 */ /* 0x000fe20000000000 */
[C---:B------:R-:W-:Y:S01]  /*12ae0*/  LOP3.LUT P2, RZ, R19.reuse, 0x8, RZ, 0xc0, !PT ;  /* 0x0000000813ff7812 */ /* 0x040fe2000784c0ff */
[----:B------:R-:W-:Y:S01]  /*12af0*/  IMAD R7, R10, 0x4000, R30 ;  /* 0x000040000a077824 */ /* 0x000fe200078e021e */
[----:B------:R-:W-:Y:S01]  /*12b00*/  LOP3.LUT P1, RZ, R19, 0x4, RZ, 0xc0, !PT ;  /* 0x0000000413ff7812 */ /* 0x000fe2000782c0ff */
[----:B------:R-:W-:-:S04]  /*12b10*/  IMAD R8, R27, R8, UR37 ;  /* 0x000000251b087e24 */ /* 0x000fc8000f8e0208 */
[----:B------:R-:W-:Y:S01]  /*12b20*/  IMAD.IADD R8, R8, 0x1, -R37 ;  /* 0x0000000108087824 */ /* 0x000fe200078e0a25 */
[----:B------:R-:W-:Y:S07]  /*12b30*/  BRA.DIV UR4, `(.L_x_7688) ;  /* 0x0000003604887947 */ /* 0x000fee000b800000 */
[----:B------:R-:W1:Y:S01]  /*12b40*/  SHFL.IDX PT, R14, R17, RZ, 0x181f ;  /* 0x00181fff110e7589 */ /* 0x000e6200000e0000 */
[----:B------:R-:W-:-:S03]  /*12b50*/  IMAD R7, R7, 0x2, R16 ;  /* 0x0000000207077824 */ /* 0x000fc600078e0210 */
        /* <DEDUP_REMOVED lines=57> */
.L_x_7794:
        /* <DEDUP_REMOVED lines=29> */
.L_x_7689:
        /* <DEDUP_REMOVED lines=11> */
.L_x_7690:
        /* <DEDUP_REMOVED lines=8> */
.L_x_7678:
        /* <DEDUP_REMOVED lines=8> */
[----:B------:R-:W1:Y:S08]  /*13270*/  FLO.U32 R0, UR4 ;  /* 0x0000000400007d00 */ /* 0x000e7000080e0000 */
[----:B------:R-:W0:Y:S01]  /*13280*/  POPC R5, UR4 ;  /* 0x0000000400057d09 */ /* 0x000e220008000000 */
[----:B-1----:R-:W-:-:S13]  /*13290*/  ISETP.EQ.U32.AND P0, PT, R0, R7, PT ;  /* 0x000000070000720c */ /* 0x002fda0003f02070 */
[----:B0-----:R-:W2:Y:S01]  /*132a0*/  @P0 ATOMG.E.ADD.STRONG.GPU PT, R3, desc[UR52][R2.64], R5 ;  /* 0x00000005020309a8 */ /* 0x001ea200081ee1f4 */
[----:B------:R-:W0:Y:S02]  /*132b0*/  S2R R4, SR_LTMASK ;  /* 0x0000000000047919 */ /* 0x000e240000003900 */
[----:B0-----:R-:W-:-:S04]  /*132c0*/  LOP3.LUT R4, R4, UR4, RZ, 0xc0, !PT ;  /* 0x0000000404047c12 */ /* 0x001fc8000f8ec0ff */
[----:B------:R-:W0:Y:S01]  /*132d0*/  POPC R7, R4 ;  /* 0x0000000400077309 */ /* 0x000e220000000000 */
[----:B--2---:R-:W0:Y:S02]  /*132e0*/  SHFL.IDX PT, R0, R3, R0, 0x1f ;  /* 0x00001f0003007589 */ /* 0x004e2400000e0000 */
[----:B0-----:R-:W-:-:S07]  /*132f0*/  IADD3 R34, R0, UR48, R7 ;  /* 0x0000003000227c10 */ /* 0x001fce000fffe007 */
.L_x_7693:
[----:B------:R-:W-:Y:S05]  /*13300*/  BSYNC B0 ;  /* 0x0000000000007941 */ /* 0x000fea0003800000 */
.L_x_7692:
[----:B------:R-:W-:-:S05]  /*13310*/  IMAD.U32 R0, RZ, RZ, UR46 ;  /* 0x0000002eff007e24 */ /* 0x000fca000f8e00ff */
[----:B------:R-:W-:-:S13]  /*13320*/  ISETP.NE.AND P0, PT, R0, 0x3, PT ;  /* 0x000000030000780c */ /* 0x000fda0003f05270 */
[----:B------:R-:W-:Y:S05]  /*13330*/  @!P0 BRA `(.L_x_7694) ;  /* 0x0000000000048947 */ /* 0x000fea0003800000 */
[----:B------:R-:W-:Y:S01]  /*13340*/  BPT.TRAP 0x1 ;  /* 0x000000040000795c */ /* 0x000fe20000300000 */
.L_x_7694:
[----:B------:R-:W-:Y:S01]  /*13350*/  IMAD R4, R23, 0x8, R16 ;  /* 0x0000000817047824 */ /* 0x000fe200078e0210 */
[----:B0-----:R-:W-:Y:S01]  /*13360*/  SHF.L.U32 R3, R26, 0x1f, RZ ;  /* 0x0000001f1a037819 */ /* 0x001fe200000006ff */
[----:B------:R-:W-:Y:S01]  /*13370*/  IMAD.MOV.U32 R5, RZ, RZ, -0x80 ;  /* 0xffffff80ff057424 */ /* 0x000fe200078e00ff */
[----:B------:R-:W-:Y:S02]  /*13380*/  BSSY B0, `(.L_x_7695) ;  /* 0x0000004000007945 */ /* 0x000fe40003800000 */
[----:B------:R-:W0:Y:S01]  /*13390*/  SYNCS.PHASECHK.TRANS64.TRYWAIT P0, [R4+URZ+0x28860], R3 ;  /* 0x02886003040075a7 */ /* 0x000e22000800017f */
[----:B------:R-:W-:Y:S01]  /*133a0*/  IMAD R24, R24, R5, UR37 ;  /* 0x0000002518187e24 */ /* 0x000fe2000f8e0205 */
[----:B0-----:R-:W-:Y:S06]  /*133b0*/  @!P0 BRA `(.L_x_7696) ;  /* 0x0000003400d48947 */ /* 0x001fec0003800000 */
.L_x_7795:
[----:B------:R-:W-:Y:S05]  /*133c0*/  BSYNC B0 ;  /* 0x0000000000007941 */ /* 0x000fea0003800000 */
.L_x_7695:
[----:B------:R-:W-:Y:S01]  /*133d0*/  UMOV UR4, 0xffffffff ;  /* 0xffffffff00047882 */ /* 0x000fe20000000000 */
[----:B------:R-:W-:Y:S01]  /*133e0*/  LOP3.LUT P3, RZ, R19, 0x8, RZ, 0xc0, !PT ;  /* 0x0000000813ff7812 */ /* 0x000fe2000786c0ff */
[----:B------:R-:W-:Y:S01]  /*133f0*/  IMAD R7, R23, 0x4000, R30 ;  /* 0x0000400017077824 */ /* 0x000fe200078e021e */
[----:B------:R-:W-:Y:S01]  /*13400*/  LOP3.LUT P1, RZ, R19, 0x4, RZ, 0xc0, !PT ;  /* 0x0000000413ff7812 */ /* 0x000fe2000782c0ff */
[----:B------:R-:W-:Y:S01]  /*13410*/  IMAD.IADD R5, R24, 0x1, -R37 ;  /* 0x0000000118057824 */ /* 0x000fe200078e0a25 */
[----:B------:R-:W-:Y:S11]  /*13420*/  BRA.DIV UR4, `(.L_x_7697) ;  /* 0x0000003604cc7947 */ /* 0x000ff6000b800000 */
[----:B------:R-:W1:Y:S01]  /*13430*/  SHFL.IDX PT, R14, R17, RZ, 0x181f ;  /* 0x00181fff110e7589 */ /* 0x000e6200000e0000 */
[----:B------:R-:W-:-:S03]  /*13440*/  IMAD.SHL.U32 R6, R35, 0x2, RZ ;  /* 0x0000000223067824 */ /* 0x000fc600078e00ff */
[----:B------:R-:W0:Y:S02]  /*13450*/  SHFL.IDX PT, R0, R18, RZ, 0x181f ;  /* 0x00181fff12007589 */ /* 0x000e2400000e0000 */
[----:B-1----:R-:W-:Y:S02]  /*13460*/  IADD3 R2, P0, R14, R6, RZ ;  /* 0x000000060e027210 */ /* 0x002fe40007f1e0ff */
[----:B------:R-:W1:Y:S03]  /*13470*/  SHFL.IDX PT, R14, R17, 0x1, 0x181f ;  /* 0x00381f00110e7f89 */ /* 0x000e6600000e0000 */
[----:B0-----:R-:W-:Y:S01]  /*13480*/  IMAD.X R3, RZ, RZ, R0, P0 ;  /* 0x000000ffff037224 */ /* 0x001fe200000e0600 */
[----:B------:R-:W-:Y:S01]  /*13490*/  ISETP.LT.OR P0, PT, R5, 0x1, P3 ;  /* 0x000000010500780c */ /* 0x000fe20001f01670 */
[----:B------:R-:W-:Y:S02]  /*134a0*/  IMAD R0, R7, 0x2, R16 ;  /* 0x0000000207007824 */ /* 0x000fe400078e0210 */
[----:B------:R-:W0:Y:S10]  /*134b0*/  SHFL.IDX PT, R7, R18, 0x1, 0x181f ;  /* 0x00381f0012077f89 */ /* 0x000e3400000e0000 */
        /* <DEDUP_REMOVED lines=51> */
.L_x_7813:
        /* <DEDUP_REMOVED lines=11> */
.L_x_7698:
        /* <DEDUP_REMOVED lines=11> */
.L_x_7699:
[----:B------:R0:W-:Y:S01]  /*13950*/  SYNCS.ARRIVE.TRANS64.A1T0 RZ, [R4+URZ+0x28850], RZ ;  /* 0x028850ff04ff79a7 */ /* 0x0001e2000810003f */
[----:B------:R-:W-:-:S05]  /*13960*/  VIADD R23, R23, 0x1 ;  /* 0x0000000117177836 */ /* 0x000fca0000000000 */
[----:B------:R-:W-:-:S04]  /*13970*/  ISETP.NE.AND P0, PT, R23, 0x2, PT ;  /* 0x000000021700780c */ /* 0x000fc80003f05270 */
[----:B------:R-:W-:Y:S02]  /*13980*/  SEL R3, RZ, 0x1, P0 ;  /* 0x00000001ff037807 */ /* 0x000fe40000000000 */
[----:B------:R-:W-:Y:S02]  /*13990*/  SEL R23, R23, RZ, P0 ;  /* 0x000000ff17177207 */ /* 0x000fe40000000000 */
[----:B0-----:R-:W-:-:S07]  /*139a0*/  LOP3.LUT R26, R26, R3, RZ, 0x3c, !PT ;  /* 0x000000031a1a7212 */ /* 0x001fce00078e3cff */
.L_x_7659:
[----:B------:R-:W-:Y:S05]  /*139b0*/  BSYNC B7 ;  /* 0x0000000000077941 */ /* 0x000fea0003800000 */
.L_x_7657:
        /* <DEDUP_REMOVED lines=11> */
.L_x_7700:
[----:B------:R-:W-:-:S03]  /*13a70*/  UMOV UR4, 0xffffffff ;  /* 0xffffffff00047882 */ /* 0x000fc60000000000 */
[----:B------:R-:W-:Y:S05]  /*13a80*/  BRA.DIV UR4, `(.L_x_7702) ;  /* 0x0000003a04ec7947 */ /* 0x000fea000b800000 */
[----:B------:R0:W1:Y:S02]  /*13a90*/  SHFL.IDX PT, R14, R34, RZ, 0x1f ;  /* 0x00001fff220e7589 */ /* 0x00006400000e0000 */
.L_x_7816:
        /* <DEDUP_REMOVED lines=8> */
.L_x_7701:
[----:B------:R-:W-:Y:S02]  /*13b20*/  ULDC UR4, c[0x0][0xc38] ;  /* 0x00030e0000047ab9 */ /* 0x000fe40000000800 */
[----:B-1----:R-:W-:-:S13]  /*13b30*/  ISETP.GE.AND P0, PT, R34, UR4, PT ;  /* 0x0000000422007c0c */ /* 0x002fda000bf06270 */
[----:B------:R-:W-:Y:S05]  /*13b40*/  @!P0 BRA `(.L_x_7703) ;  /* 0xffffffc000848947 */ /* 0x000fea000383ffff */
.L_x_7648:
[----:B------:R-:W1:Y:S01]  /*13b50*/  S2R R5, SR_CgaCtaId ;  /* 0x0000000000057919 */ /* 0x000e620000008800 */
[----:B------:R-:W-:Y:S01]  /*13b60*/  VIADD R36, R36, 0x1 ;  /* 0x0000000124247836 */ /* 0x000fe20000000000 */
[----:B------:R-:W-:Y:S01]  /*13b70*/  MOV R2, 0x400 ;  /* 0x0000040000027802 */ /* 0x000fe20000000f00 */
[----:B------:R-:W-:Y:S03]  /*13b80*/  BSSY B0, `(.L_x_7704) ;  /* 0x0000008000007945 */ /* 0x000fe60003800000 */
[----:B------:R-:W-:-:S04]  /*13b90*/  LEA.HI R0, R36, R36, RZ, 0x1 ;  /* 0x0000002424007211 */ /* 0x000fc800078f08ff */
[----:B------:R-:W-:-:S05]  /*13ba0*/  LOP3.LUT R3, R0, 0xfffffffe, RZ, 0xc0, !PT ;  /* 0xfffffffe00037812 */ /* 0x000fca00078ec0ff */
[----:B------:R-:W-:-:S05]  /*13bb0*/  IMAD.IADD R0, R36, 0x1, -R3 ;  /* 0x0000000124007824 */ /* 0x000fca00078e0a03 */
[----:B------:R-:W-:Y:S02]  /*13bc0*/  SHF.L.U32 R0, R0, 0x1f, RZ ;  /* 0x0000001f00007819 */ /* 0x000fe400000006ff */
[----:B-1----:R-:W-:-:S04]  /*13bd0*/  LEA R4, R5, R2, 0x18 ;  /* 0x0000000205047211 */ /* 0x002fc800078ec0ff */
[----:B------:R-:W1:Y:S02]  /*13be0*/  SYNCS.PHASECHK.TRANS64.TRYWAIT P0, [R4+URZ+0x28820], R0 ;  /* 0x02882000040075a7 */ /* 0x000e64000800017f */
[----:B-1----:R-:W-:Y:S05]  /*13bf0*/  @!P0 BRA `(.L_x_7705) ;  /* 0x0000003800b88947 */ /* 0x002fea0003800000 */
.L_x_7817:
[----:B------:R-:W-:Y:S05]  /*13c00*/  BSYNC B0 ;  /* 0x0000000000007941 */ /* 0x000fea0003800000 */
.L_x_7704:
[----:B------:R-:W-:-:S03]  /*13c10*/  UMOV UR4, 0xffffffff ;  /* 0xffffffff00047882 */ /* 0x000fc60000000000 */
[----:B------:R-:W-:Y:S05]  /*13c20*/  BRA.DIV UR4, `(.L_x_7706) ;  /* 0x0000003a04c07947 */ /* 0x000fea000b800000 */
[----:B-1----:R-:W1:Y:S02]  /*13c30*/  S2R R0, SR_TID.X ;  /* 0x0000000000007919 */ /* 0x002e640000002100 */
[----:B-1----:R-:W-:-:S04]  /*13c40*/  SHF.R.U32.HI R0, RZ, 0x5, R0 ;  /* 0x00000005ff007819 */ /* 0x002fc80000011600 */
[----:B------:R-:W-:-:S05]  /*13c50*/  LOP3.LUT R0, R0, 0x3, RZ, 0xc0, !PT ;  /* 0x0000000300007812 */ /* 0x000fca00078ec0ff */
[----:B------:R1:W2:Y:S02]  /*13c60*/  SHFL.IDX PT, R14, R0, RZ, 0x1f ;  /* 0x00001fff000e7589 */ /* 0x0002a400000e0000 */
.L_x_7820:
[----:B--2---:R-:W-:Y:S01]  /*13c70*/  ISETP.NE.AND P0, PT, R14, RZ, PT ;  /* 0x000000ff0e00720c */ /* 0x004fe20003f05270 */
[----:B------:R-:W-:-:S12]  /*13c80*/  BSSY B0, `(.L_x_7707) ;  /* 0x0000024000007945 */ /* 0x000fd80003800000 */
[----:B------:R-:W-:Y:S05]  /*13c90*/  @P0 BRA `(.L_x_7708) ;  /* 0x0000000000880947 */ /* 0x000fea0003800000 */
[----:B------:R-:W-:-:S03]  /*13ca0*/  UMOV UR4, 0xffffffff ;  /* 0xffffffff00047882 */ /* 0x000fc60000000000 */
[----:B------:R-:W-:Y:S05]  /*13cb0*/  BRA.DIV UR4, `(.L_x_7709) ;  /* 0x0000003a04d07947 */ /* 0x000fea000b800000 */
[----:B------:R-:W-:-:S13]  /*13cc0*/  ELECT P6, URZ, PT ;  /* 0x00000000003f782f */ /* 0x000fda00038c0000 */
.L_x_7823:
[----:B------:R-:W-:Y:S05]  /*13cd0*/  @!P6 BRA `(.L_x_7708) ;  /* 0x000000000078e947 */ /* 0x000fea0003800000 */
[----:B------:R-:W-:-:S06]  /*13ce0*/  ULOP3.LUT UR4, UR36, 0x2, URZ, 0xfc, !UPT ;  /* 0x0000000224047892 */ /* 0x000fcc000f8efc3f */
[----:B-1----:R-:W-:-:S05]  /*13cf0*/  IMAD.U32 R0, RZ, RZ, UR4 ;  /* 0x00000004ff007e24 */ /* 0x002fca000f8e00ff */
[----:B------:R-:W-:-:S13]  /*13d00*/  ISETP.NE.AND P0, PT, R0, 0x3, PT ;  /* 0x000000030000780c */ /* 0x000fda0003f05270 */
[----:B------:R-:W-:Y:S05]  /*13d10*/  @!P0 BRA `(.L_x_7710) ;  /* 0x0000000000048947 */ /* 0x000fea0003800000 */
[----:B------:R-:W-:Y:S01]  /*13d20*/  BPT.TRAP 0x1 ;  /* 0x000000040000795c */ /* 0x000fe20000300000 */
.L_x_7710:
[C---:B------:R-:W-:Y:S01]  /*13d30*/  IMAD R5, R23.reuse, 0x8, R4 ;  /* 0x0000000817057824 */ /* 0x040fe200078e0204 */
[----:B------:R-:W-:Y:S01]  /*13d40*/  SHF.L.U32 R0, R26, 0x1f, RZ ;  /* 0x0000001f1a007819 */ /* 0x000fe200000006ff */
[----:B------:R-:W-:-:S03]  /*13d50*/  VIADD R23, R23, 0x1 ;  /* 0x0000000117177836 */ /* 0x000fc60000000000 */
[----:B------:R-:W1:Y:S02]  /*13d60*/  SYNCS.PHASECHK.TRANS64.TRYWAIT P1, [R5+URZ+0x28840], R0 ;  /* 0x02884000050075a7 */ /* 0x000e64000802017f */
[----:B------:R-:W-:-:S04]  /*13d70*/  ISETP.NE.AND P2, PT, R23, 0x2, PT ;  /* 0x000000021700780c */ /* 0x000fc80003f45270 */
[----:B------:R-:W-:Y:S01]  /*13d80*/  SEL R3, RZ, 0x1, P2 ;  /* 0x00000001ff037807 */ /* 0x000fe20001000000 */
[----:B-1----:R-:W-:Y:S08]  /*13d90*/  @!P1 BRA `(.L_x_7711) ;  /* 0x0000003800b89947 */ /* 0x002ff00003800000 */
.L_x_7824:
[----:B------:R-:W-:Y:S02]  /*13da0*/  SEL R23, R23, RZ, P2 ;  /* 0x000000ff17177207 */ /* 0x000fe40001000000 */
[----:B------:R-:W-:Y:S01]  /*13db0*/  LOP3.LUT R2, R26, R3, RZ, 0x3c, !PT ;  /* 0x000000031a027212 */ /* 0x000fe200078e3cff */
[----:B------:R-:W-:Y:S06]  /*13dc0*/  @!P0 BRA `(.L_x_7712) ;  /* 0x0000000000048947 */ /* 0x000fec0003800000 */
[----:B------:R-:W-:Y:S01]  /*13dd0*/  BPT.TRAP 0x1 ;  /* 0x000000040000795c */ /* 0x000fe20000300000 */
.L_x_7712:
[----:B------:R-:W-:Y:S01]  /*13de0*/  IMAD R23, R23, 0x8, R4 ;  /* 0x0000000817177824 */ /* 0x000fe200078e0204 */
[----:B------:R-:W-:-:S04]  /*13df0*/  SHF.L.U32 R2, R2, 0x1f, RZ ;  /* 0x0000001f02027819 */ /* 0x000fc800000006ff */
[----:B------:R-:W2:Y:S02]  /*13e00*/  SYNCS.PHASECHK.TRANS64.TRYWAIT P1, [R23+URZ+0x28840], R2 ;  /* 0x02884002170075a7 */ /* 0x000ea4000802017f */
[----:B--2---:R-:W-:Y:S05]  /*13e10*/  @!P1 BRA `(.L_x_7713) ;  /* 0x0000003800ac9947 */ /* 0x004fea0003800000 */
.L_x_7825:
[----:B------:R-:W-:Y:S05]  /*13e20*/  @!P0 BRA `(.L_x_7714) ;  /* 0x0000000000048947 */ /* 0x000fea0003800000 */
[----:B------:R-:W-:Y:S01]  /*13e30*/  BPT.TRAP 0x1 ;  /* 0x000000040000795c */ /* 0x000fe20000300000 */
.L_x_7714:
[----:B------:R-:W3:Y:S02]  /*13e40*/  SYNCS.PHASECHK.TRANS64.TRYWAIT P1, [R5+URZ+0x28860], R0 ;  /* 0x02886000050075a7 */ /* 0x000ee4000802017f */
[----:B---3--:R-:W-:Y:S05]  /*13e50*/  @!P1 BRA `(.L_x_7715) ;  /* 0x0000003800b09947 */ /* 0x008fea0003800000 */
.L_x_7826:
[----:B------:R-:W-:Y:S05]  /*13e60*/  @!P0 BRA `(.L_x_7716) ;  /* 0x0000000000048947 */ /* 0x000fea0003800000 */
[----:B------:R-:W-:Y:S01]  /*13e70*/  BPT.TRAP 0x1 ;  /* 0x000000040000795c */ /* 0x000fe20000300000 */
.L_x_7716:
[----:B----4-:R4:W0:Y:S02]  /*13e80*/  SYNCS.PHASECHK.TRANS64.TRYWAIT P0, [R23+URZ+0x28860], R2 ;  /* 0x02886002170075a7 */ /* 0x010824000800017f */
[----:B0-----:R-:W-:Y:S05]  /*13e90*/  @!P0 NANOSLEEP.SYNCS 0x989680 ;  /* 0x009896800000895d */ /* 0x001fea0003900000 */
[----:B------:R-:W0:Y:S02]  /*13ea0*/  @!P0 SYNCS.PHASECHK.TRANS64 P0, [R23+URZ+0x28860], R2 ;  /* 0x02886002170085a7 */ /* 0x000e24000800007f */
[----:B0-----:R-:W-:Y:S05]  /*13eb0*/  @!P0 BRA `(.L_x_7716) ;  /* 0xfffffffc00f08947 */ /* 0x001fea000383ffff */
.L_x_7708:
[----:B------:R-:W-:Y:S05]  /*13ec0*/  BSYNC B0 ;  /* 0x0000000000007941 */ /* 0x000fea0003800000 */
.L_x_7707:
[----:B------:R-:W-:Y:S05]  /*13ed0*/  EXIT ;  /* 0x000000000000794d */ /* 0x000fea0003800000 */
.L_x_7553:
[----:B0-----:R-:W-:-:S04]  /*13ee0*/  IMAD.U32 R3, RZ, RZ, UR41 ;  /* 0x00000029ff037e24 */ /* 0x001fc8000f8e00ff */
[----:B------:R0:W1:Y:S03]  /*13ef0*/  SYNCS.PHASECHK.TRANS64.TRYWAIT P1, [R3+URZ+0x28800], R0 ;  /* 0x02880000030075a7 */ /* 0x000066000802017f */
[----:B-1----:R-:W-:Y:S05]  /*13f00*/  @!P1 NANOSLEEP.SYNCS 0x989680 ;  /* 0x009896800000995d */ /* 0x002fea0003900000 */
[----:B------:R-:W1:Y:S02]  /*13f10*/  @!P1 SYNCS.PHASECHK.TRANS64 P1, [R3+URZ+0x28800], R0 ;  /* 0x02880000030095a7 */ /* 0x000e64000802007f */
[----:B-1----:R-:W-:Y:S05]  /*13f20*/  @!P1 BRA `(.L_x_7553) ;  /* 0xfffffffc00ec9947 */ /* 0x002fea000383ffff */
[----:B------:R-:W-:Y:S05]  /*13f30*/  BRA `(.L_x_7717) ;  /* 0xfffffed800987947 */ /* 0x000fea000383ffff */
.L_x_7557:
[----:B-1----:R1:W2:Y:S02]  /*13f40*/  SYNCS.PHASECHK.TRANS64.TRYWAIT P1, [R3+URZ+0x28830], R0 ;  /* 0x02883000030075a7 */ /* 0x0022a4000802017f */
[----:B--2---:R-:W-:Y:S05]  /*13f50*/  @!P1 NANOSLEEP.SYNCS 0x989680 ;  /* 0x009896800000995d */ /* 0x004fea0003900000 */
[----:B------:R-:W2:Y:S02]  /*13f60*/  @!P1 SYNCS.PHASECHK.TRANS64 P1, [R3+URZ+0x28830], R0 ;  /* 0x02883000030095a7 */ /* 0x000ea4000802007f */
[----:B--2---:R-:W-:Y:S05]  /*13f70*/  @!P1 BRA `(.L_x_7557) ;  /* 0xfffffffc00f09947 */ /* 0x004fea000383ffff */
[----:B------:R-:W-:Y:S05]  /*13f80*/  BRA `(.L_x_7556) ;  /* 0xfffffed800b47947 */ /* 0x000fea000383ffff */
.L_x_7574:
[----:B-1----:R-:W-:-:S04]  /*13f90*/  IMAD.U32 R5, RZ, RZ, UR6 ;  /* 0x00000006ff057e24 */ /* 0x002fc8000f8e00ff */
[----:B------:R1:W2:Y:S03]  /*13fa0*/  SYNCS.PHASECHK.TRANS64.TRYWAIT P1, [R5+URZ+0x28830], R0 ;  /* 0x02883000050075a7 */ /* 0x0002a6000802017f */
[----:B--2---:R-:W-:Y:S05]  /*13fb0*/  @!P1 NANOSLEEP.SYNCS 0x989680 ;  /* 0x009896800000995d */ /* 0x004fea0003900000 */
[----:B------:R-:W2:Y:S02]  /*13fc0*/  @!P1 SYNCS.PHASECHK.TRANS64 P1, [R5+URZ+0x28830], R0 ;  /* 0x02883000050095a7 */ /* 0x000ea4000802007f */
[----:B--2---:R-:W-:Y:S05]  /*13fd0*/  @!P1 BRA `(.L_x_7574) ;  /* 0xfffffffc00ec9947 */ /* 0x004fea000383ffff */
[----:B------:R-:W-:Y:S05]  /*13fe0*/  BRA `(.L_x_7571) ;  /* 0xffffff0c008c7947 */ /* 0x000fea000383ffff */
.L_x_7578:
[----:B-1----:R-:W-:-:S04]  /*13ff0*/  IMAD.U32 R5, RZ, RZ, UR6 ;  /* 0x00000006ff057e24 */ /* 0x002fc8000f8e00ff */
[----:B------:R1:W2:Y:S03]  /*14000*/  SYNCS.PHASECHK.TRANS64.TRYWAIT P1, [R5+URZ+0x28850], R0 ;  /* 0x02885000050075a7 */ /* 0x0002a6000802017f */
[----:B--2---:R-:W-:Y:S05]  /*14010*/  @!P1 NANOSLEEP.SYNCS 0x989680 ;  /* 0x009896800000995d */ /* 0x004fea0003900000 */
[----:B------:R-:W2:Y:S02]  /*14020*/  @!P1 SYNCS.PHASECHK.TRANS64 P1, [R5+URZ+0x28850], R0 ;  /* 0x02885000050095a7 */ /* 0x000ea4000802007f */
[----:B--2---:R-:W-:Y:S05]  /*14030*/  @!P1 BRA `(.L_x_7578) ;  /* 0xfffffffc00ec9947 */ /* 0x004fea000383ffff */
[----:B------:R-:W-:Y:S05]  /*14040*/  BRA `(.L_x_7575) ;  /* 0xffffff1000587947 */ /* 0x000fea000383ffff */
.L_x_7597:
[----:B-1----:R-:W-:-:S04]  /*14050*/  IMAD.U32 R7, RZ, RZ, UR6 ;  /* 0x00000006ff077e24 */ /* 0x002fc8000f8e00ff */
[----:B------:R1:W2:Y:S03]  /*14060*/  SYNCS.PHASECHK.TRANS64.TRYWAIT P1, [R7+URZ+0x28830], R0 ;  /* 0x02883000070075a7 */ /* 0x0002a6000802017f */
[----:B--2---:R-:W-:Y:S05]  /*14070*/  @!P1 NANOSLEEP.SYNCS 0x989680 ;  /* 0x009896800000995d */ /* 0x004fea0003900000 */
[----:B------:R-:W2:Y:S02]  /*14080*/  @!P1 SYNCS.PHASECHK.TRANS64 P1, [R7+URZ+0x28830], R0 ;  /* 0x02883000070095a7 */ /* 0x000ea4000802007f */
[----:B--2---:R-:W-:Y:S05]  /*14090*/  @!P1 BRA `(.L_x_7597) ;  /* 0xfffffffc00ec9947 */ /* 0x004fea000383ffff */
[----:B------:R-:W-:Y:S05]  /*140a0*/  BRA `(.L_x_7594) ;  /* 0xffffff40004c7947 */ /* 0x000fea000383ffff */
.L_x_7601:
[----:B-1----:R-:W-:-:S04]  /*140b0*/  IMAD.U32 R7, RZ, RZ, UR6 ;  /* 0x00000006ff077e24 */ /* 0x002fc8000f8e00ff */
[----:B------:R1:W2:Y:S03]  /*140c0*/  SYNCS.PHASECHK.TRANS64.TRYWAIT P1, [R7+URZ+0x28850], R0 ;  /* 0x02885000070075a7 */ /* 0x0002a6000802017f */
[----:B--2---:R-:W-:Y:S05]  /*140d0*/  @!P1 NANOSLEEP.SYNCS 0x989680 ;  /* 0x009896800000995d */ /* 0x004fea0003900000 */
[----:B------:R-:W2:Y:S02]  /*140e0*/  @!P1 SYNCS.PHASECHK.TRANS64 P1, [R7+URZ+0x28850], R0 ;  /* 0x02885000070095a7 */ /* 0x000ea4000802007f */
[----:B--2---:R-:W-:Y:S05]  /*140f0*/  @!P1 BRA `(.L_x_7601) ;  /* 0xfffffffc00ec9947 */ /* 0x004fea000383ffff */
[----:B------:R-:W-:Y:S05]  /*14100*/  BRA `(.L_x_7598) ;  /* 0xffffff4400187947 */ /* 0x000fea000383ffff */
.L_x_7609:
[----:B-1----:R-:W-:-:S04]  /*14110*/  IMAD.U32 R7, RZ, RZ, UR6 ;  /* 0x00000006ff077e24 */ /* 0x002fc8000f8e00ff */
[----:B------:R1:W2:Y:S03]  /*14120*/  SYNCS.PHASECHK.TRANS64.TRYWAIT P1, [R7+URZ+0x28830], R0 ;  /* 0x02883000070075a7 */ /* 0x0002a6000802017f */
[----:B--2---:R-:W-:Y:S05]  /*14130*/  @!P1 NANOSLEEP.SYNCS 0x989680 ;  /* 0x009896800000995d */ /* 0x004fea0003900000 */
[----:B------:R-:W2:Y:S02]  /*14140*/  @!P1 SYNCS.PHASECHK.TRANS64 P1, [R7+URZ+0x28830], R0 ;  /* 0x02883000070095a7 */ /* 0x000ea4000802007f */
[----:B--2---:R-:W-:Y:S05]  /*14150*/  @!P1 BRA `(.L_x_7609) ;  /* 0xfffffffc00ec9947 */ /* 0x004fea000383ffff */
[----:B------:R-:W-:Y:S05]  /*14160*/  BRA `(.L_x_7606) ;  /* 0xffffff6000407947 */ /* 0x000fea000383ffff */
.L_x_7613:
[----:B-1----:R-:W-:-:S04]  /*14170*/  IMAD.U32 R7, RZ, RZ, UR6 ;  /* 0x00000006ff077e24 */ /* 0x002fc8000f8e00ff */
[----:B------:R1:W2:Y:S03]  /*14180*/  SYNCS.PHASECHK.TRANS64.TRYWAIT P1, [R7+URZ+0x28850], R0 ;  /* 0x02885000070075a7 */ /* 0x0002a6000802017f */
[----:B--2---:R-:W-:Y:S05]  /*14190*/  @!P1 NANOSLEEP.SYNCS 0x989680 ;  /* 0x009896800000995d */ /* 0x004fea0003900000 */
[----:B------:R-:W2:Y:S02]  /*141a0*/  @!P1 SYNCS.PHASECHK.TRANS64 P1, [R7+URZ+0x28850], R0 ;  /* 0x02885000070095a7 */ /* 0x000ea4000802007f */
[----:B--2---:R-:W-:Y:S05]  /*141b0*/  @!P1 BRA `(.L_x_7613) ;  /* 0xfffffffc00ec9947 */ /* 0x004fea000383ffff */
[----:B------:R-:W-:Y:S05]  /*141c0*/  BRA `(.L_x_7610) ;  /* 0xffffff6400007947 */ /* 0x000fea000383ffff */
.L_x_7628:
[----:B-1----:R-:W-:-:S04]  /*141d0*/  IMAD.U32 R6, RZ, RZ, UR5 ;  /* 0x00000005ff067e24 */ /* 0x002fc8000f8e00ff */
[----:B------:R1:W2:Y:S03]  /*141e0*/  SYNCS.PHASECHK.TRANS64.TRYWAIT P1, [R6+URZ+0x28850], R5 ;  /* 0x02885005060075a7 */ /* 0x0002a6000802017f */
[----:B--2---:R-:W-:Y:S05]  /*141f0*/  @!P1 NANOSLEEP.SYNCS 0x989680 ;  /* 0x009896800000995d */ /* 0x004fea0003900000 */
[----:B------:R-:W2:Y:S02]  /*14200*/  @!P1 SYNCS.PHASECHK.TRANS64 P1, [R6+URZ+0x28850], R5 ;  /* 0x02885005060095a7 */ /* 0x000ea4000802007f */
[----:B--2---:R-:W-:Y:S05]  /*14210*/  @!P1 BRA `(.L_x_7628) ;  /* 0xfffffffc00ec9947 */ /* 0x004fea000383ffff */
[----:B------:R-:W-:Y:S05]  /*14220*/  BRA `(.L_x_7627) ;  /* 0xffffff90002c7947 */ /* 0x000fea000383ffff */
.L_x_7665:
        /* <DEDUP_REMOVED lines=10> */
.L_x_7718:
[----:B------:R-:W-:Y:S05]  /*142d0*/  BRA `(.L_x_7719) ;  /* 0xffffffc800007947 */ /* 0x000fea000383ffff */
.L_x_7668:
[----:B0-----:R0:W1:Y:S02]  /*142e0*/  SYNCS.PHASECHK.TRANS64.TRYWAIT P0, [R7+URZ+0x28840], R2 ;  /* 0x02884002070075a7 */ /* 0x001064000800017f */
[----:B-1----:R-:W-:Y:S05]  /*142f0*/  @!P0 NANOSLEEP.SYNCS 0x989680 ;  /* 0x009896800000895d */ /* 0x002fea0003900000 */
[----:B------:R-:W1:Y:S02]  /*14300*/  @!P0 SYNCS.PHASECHK.TRANS64 P0, [R7+URZ+0x28840], R2 ;  /* 0x02884002070085a7 */ /* 0x000e64000800007f */
[----:B-1----:R-:W-:Y:S05]  /*14310*/  @!P0 BRA `(.L_x_7668) ;  /* 0xfffffffc00f08947 */ /* 0x002fea000383ffff */
[----:B------:R-:W-:Y:S05]  /*14320*/  BRA `(.L_x_7720) ;  /* 0xffffffc800f87947 */ /* 0x000fea000383ffff */
.L_x_7669:
        /* <DEDUP_REMOVED lines=8> */
.L_x_7722:
[----:B------:R-:W-:Y:S05]  /*143b0*/  BSYNC B0 ;  /* 0x0000000000007941 */ /* 0x000fea0003800000 */
.L_x_7721:
        /* <DEDUP_REMOVED lines=9> */
.L_x_7723:
        /* <DEDUP_REMOVED lines=8> */
.L_x_7724:
[----:B------:R-:W-:Y:S01]  /*144d0*/  @!PT LDS RZ, [RZ] ;  /* 0x00000000fffff984 */ /* 0x000fe20000000800 */
[----:B------:R-:W-:Y:S01]  /*144e0*/  @!PT LDS RZ, [RZ] ;  /* 0x00000000fffff984 */ /* 0x000fe20000000800 */
[----:B------:R-:W-:Y:S01]  /*144f0*/  @!PT LDS RZ, [RZ] ;  /* 0x00000000fffff984 */ /* 0x000fe20000000800 */
[----:B------:R0:W-:Y:S04]  /*14500*/  @P0 LDGSTS.E.BYPASS.LTC128B.128 [R9+0x18400], desc[UR52][R2.64], !P3 ;  /* 0x1840000002090fae */ /* 0x0001e8000d901d74 */
[----:B------:R0:W-:Y:S01]  /*14510*/  @P0 LDGSTS.E.BYPASS.LTC128B.128 [R9+0x1c400], desc[UR52][R2.64+0x80], !P2 ;  /* 0x1c40008002090fae */ /* 0x0001e2000d101d74 */
[----:B------:R-:W-:Y:S01]  /*14520*/  ISETP.GE.AND P0, PT, R6, 0x11, PT ;  /* 0x000000110600780c */ /* 0x000fe20003f06270 */
[----:B------:R-:W-:-:S12]  /*14530*/  IMAD.MOV.U32 R13, RZ, RZ, R4 ;  /* 0x000000ffff0d7224 */ /* 0x000fd800078e0004 */
[----:B------:R-:W-:Y:S02]  /*14540*/  @P0 IMAD R25, R5, 0x2, R16 ;  /* 0x0000000205190824 */ /* 0x000fe400078e0210 */
[----:B0-----:R-:W-:-:S07]  /*14550*/  IMAD.MOV.U32 R8, RZ, RZ, R14 ;  /* 0x000000ffff087224 */ /* 0x001fce00078e000e */
[----:B------:R-:W-:Y:S05]  /*14560*/  WARPSYNC.COLLECTIVE R15, `(.L_x_7725) ;  /* 0x000000000f087348 */ /* 0x000fea0003c00000 */
[----:B------:R0:W1:Y:S02]  /*14570*/  SHFL.IDX P6, R14, R13, R12, R11 ;  /* 0x0000000c0d0e7389 */ /* 0x00006400000c000b */
[----:B01----:R-:W-:Y:S01]  /*14580*/  ENDCOLLECTIVE ;  /* 0x000000000000791b */ /* 0x003fe20003800000 */
.L_x_7725:
[----:B------:R-:W-:Y:S02]  /*14590*/  IMAD.MOV.U32 R13, RZ, RZ, R0 ;  /* 0x000000ffff0d7224 */ /* 0x000fe400078e0000 */
[----:B------:R-:W-:Y:S01]  /*145a0*/  IMAD.MOV.U32 R12, RZ, RZ, 0x2 ;  /* 0x00000002ff0c7424 */ /* 0x000fe200078e00ff */
[----:B------:R-:W-:-:S05]  /*145b0*/  @P0 LEA R14, P1, R35, R14, 0x1 ;  /* 0x0000000e230e0211 */ /* 0x000fca00078208ff */
[----:B------:R-:W-:-:S08]  /*145c0*/  @P0 IMAD.MOV.U32 R2, RZ, RZ, R14 ;  /* 0x000000ffff020224 */ /* 0x000fd000078e000e */
[----:B------:R-:W-:Y:S05]  /*145d0*/  WARPSYNC.COLLECTIVE R15, `(.L_x_7726) ;  /* 0x000000000f087348 */ /* 0x000fea0003c00000 */
[----:B------:R0:W1:Y:S02]  /*145e0*/  SHFL.IDX P6, R14, R13, R12, R11 ;  /* 0x0000000c0d0e7389 */ /* 0x00006400000c000b */
[----:B01----:R-:W-:Y:S01]  /*145f0*/  ENDCOLLECTIVE ;  /* 0x000000000000791b */ /* 0x003fe20003800000 */
.L_x_7726:
        /* <DEDUP_REMOVED lines=13> */
.L_x_7727:
        /* <DEDUP_REMOVED lines=8> */
.L_x_7728:
        /* <DEDUP_REMOVED lines=13> */
.L_x_7729:
        /* <DEDUP_REMOVED lines=8> */
.L_x_7730:
        /* <DEDUP_REMOVED lines=13> */
.L_x_7731:
        /* <DEDUP_REMOVED lines=8> */
.L_x_7732:
        /* <DEDUP_REMOVED lines=13> */
.L_x_7733:
        /* <DEDUP_REMOVED lines=8> */
.L_x_7734:
        /* <DEDUP_REMOVED lines=13> */
.L_x_7735:
        /* <DEDUP_REMOVED lines=8> */
.L_x_7736:
        /* <DEDUP_REMOVED lines=12> */
.L_x_7737:
[----:B------:R-:W-:Y:S05]  /*14d50*/  BRA `(.L_x_7738) ;  /* 0xffffffc400ec7947 */ /* 0x000fea000383ffff */
.L_x_7674:
        /* <DEDUP_REMOVED lines=8> */
.L_x_7739:
[C---:B------:R-:W-:Y:S01]  /*14de0*/  VIADD R6, R5.reuse, 0x10 ;  /* 0x0000001005067836 */ /* 0x040fe20000000000 */
[----:B------:R-:W-:Y:S01]  /*14df0*/  ISETP.GE.AND P0, PT, R5, UR38, PT ;  /* 0x0000002605007c0c */ /* 0x000fe2000bf06270 */
[----:B------:R-:W-:Y:S02]  /*14e00*/  IMAD.MOV.U32 R13, RZ, RZ, R0 ;  /* 0x000000ffff0d7224 */ /* 0x000fe400078e0000 */
[----:B------:R-:W-:-:S10]  /*14e10*/  IMAD.MOV.U32 R2, RZ, RZ, R14 ;  /* 0x000000ffff027224 */ /* 0x000fd400078e000e */
[----:B------:R-:W-:Y:S05]  /*14e20*/  WARPSYNC.COLLECTIVE R15, `(.L_x_7740) ;  /* 0x000000000f087348 */ /* 0x000fea0003c00000 */
[----:B------:R0:W1:Y:S02]  /*14e30*/  SHFL.IDX P6, R14, R13, R12, R11 ;  /* 0x0000000c0d0e7389 */ /* 0x00006400000c000b */
[----:B01----:R-:W-:Y:S01]  /*14e40*/  ENDCOLLECTIVE ;  /* 0x000000000000791b */ /* 0x003fe20003800000 */
.L_x_7740:
        /* <DEDUP_REMOVED lines=8> */
.L_x_7741:
[----:B------:R-:W-:Y:S01]  /*14ed0*/  @!PT LDS RZ, [RZ] ;  /* 0x00000000fffff984 */ /* 0x000fe20000000800 */
[----:B------:R-:W-:Y:S01]  /*14ee0*/  @!PT LDS RZ, [RZ] ;  /* 0x00000000fffff984 */ /* 0x000fe20000000800 */
[----:B------:R-:W-:Y:S01]  /*14ef0*/  @!PT LDS RZ, [RZ] ;  /* 0x00000000fffff984 */ /* 0x000fe20000000800 */
[----:B------:R0:W-:Y:S04]  /*14f00*/  @!P0 LDGSTS.E.BYPASS.LTC128B.128 [R33+0x10400], desc[UR52][R2.64], !P4 ;  /* 0x1040000002218fae */ /* 0x0001e8000e101d74 */
[----:B------:R0:W-:Y:S01]  /*14f10*/  @!P0 LDGSTS.E.BYPASS.LTC128B.128 [R33+0x14400], desc[UR52][R2.64+0x80], !P5 ;  /* 0x1440008002218fae */ /* 0x0001e2000e901d74 */
[----:B------:R-:W-:Y:S01]  /*14f20*/  ISETP.GE.AND P0, PT, R6, UR38, PT ;  /* 0x0000002606007c0c */ /* 0x000fe2000bf06270 */
[----:B------:R-:W-:Y:S02]  /*14f30*/  IMAD.MOV.U32 R13, RZ, RZ, R0 ;  /* 0x000000ffff0d7224 */ /* 0x000fe400078e0000 */
[----:B------:R-:W-:-:S10]  /*14f40*/  IMAD.MOV.U32 R6, RZ, RZ, R14 ;  /* 0x000000ffff067224 */ /* 0x000fd400078e000e */
[----:B0-----:R-:W-:Y:S05]  /*14f50*/  WARPSYNC.COLLECTIVE R15, `(.L_x_7742) ;  /* 0x000000000f087348 */ /* 0x001fea0003c00000 */
[----:B------:R1:W2:Y:S02]  /*14f60*/  SHFL.IDX P6, R14, R13, R12, R11 ;  /* 0x0000000c0d0e7389 */ /* 0x0002a400000c000b */
[----:B012---:R-:W-:Y:S01]  /*14f70*/  ENDCOLLECTIVE ;  /* 0x000000000000791b */ /* 0x007fe20003800000 */
.L_x_7742:
[----:B------:R-:W-:Y:S02]  /*14f80*/  IMAD.MOV.U32 R13, RZ, RZ, R4 ;  /* 0x000000ffff0d7224 */ /* 0x000fe400078e0004 */
[----:B------:R-:W-:Y:S01]  /*14f90*/  IMAD.MOV.U32 R12, RZ, RZ, 0x2 ;  /* 0x00000002ff0c7424 */ /* 0x000fe200078e00ff */
[----:B------:R-:W-:-:S05]  /*14fa0*/  @!P0 LEA R14, P1, R35, R14, 0x1 ;  /* 0x0000000e230e8211 */ /* 0x000fca00078208ff */
[----:B------:R-:W-:-:S08]  /*14fb0*/  @!P0 IMAD.MOV.U32 R2, RZ, RZ, R14 ;  /* 0x000000ffff028224 */ /* 0x000fd000078e000e */
[----:B------:R-:W-:Y:S05]  /*14fc0*/  WARPSYNC.COLLECTIVE R15, `(.L_x_7743) ;  /* 0x000000000f087348 */ /* 0x000fea0003c00000 */
[----:B------:R0:W1:Y:S02]  /*14fd0*/  SHFL.IDX P6, R14, R13, R12, R11 ;  /* 0x0000000c0d0e7389 */ /* 0x00006400000c000b */
[----:B01----:R-:W-:Y:S01]  /*14fe0*/  ENDCOLLECTIVE ;  /* 0x000000000000791b */ /* 0x003fe20003800000 */
.L_x_7743:
        /* <DEDUP_REMOVED lines=14> */
.L_x_7744:
[----:B------:R-:W-:Y:S02]  /*150d0*/  IMAD.MOV.U32 R13, RZ, RZ, R4 ;  /* 0x000000ffff0d7224 */ /* 0x000fe400078e0004 */
[----:B------:R-:W-:Y:S01]  /*150e0*/  IMAD.MOV.U32 R12, RZ, RZ, 0x3 ;  /* 0x00000003ff0c7424 */ /* 0x000fe200078e00ff */
[----:B------:R-:W-:-:S05]  /*150f0*/  @!P0 LEA R14, P1, R35, R14, 0x1 ;  /* 0x0000000e230e8211 */ /* 0x000fca00078208ff */
[----:B------:R-:W-:-:S08]  /*15100*/  @!P0 IMAD.MOV.U32 R2, RZ, RZ, R14 ;  /* 0x000000ffff028224 */ /* 0x000fd000078e000e */
[----:B------:R-:W-:Y:S05]  /*15110*/  WARPSYNC.COLLECTIVE R15, `(.L_x_7745) ;  /* 0x000000000f087348 */ /* 0x000fea0003c00000 */
[----:B------:R0:W1:Y:S02]  /*15120*/  SHFL.IDX P6, R14, R13, R12, R11 ;  /* 0x0000000c0d0e7389 */ /* 0x00006400000c000b */
[----:B01----:R-:W-:Y:S01]  /*15130*/  ENDCOLLECTIVE ;  /* 0x000000000000791b */ /* 0x003fe20003800000 */
.L_x_7745:
        /* <DEDUP_REMOVED lines=14> */
.L_x_7746:
[----:B------:R-:W-:Y:S02]  /*15220*/  IMAD.MOV.U32 R13, RZ, RZ, R4 ;  /* 0x000000ffff0d7224 */ /* 0x000fe400078e0004 */
[----:B------:R-:W-:Y:S01]  /*15230*/  IMAD.MOV.U32 R12, RZ, RZ, 0x4 ;  /* 0x00000004ff0c7424 */ /* 0x000fe200078e00ff */
[----:B------:R-:W-:-:S05]  /*15240*/  @!P0 LEA R14, P1, R35, R14, 0x1 ;  /* 0x0000000e230e8211 */ /* 0x000fca00078208ff */
[----:B------:R-:W-:-:S08]  /*15250*/  @!P0 IMAD.MOV.U32 R2, RZ, RZ, R14 ;  /* 0x000000ffff028224 */ /* 0x000fd000078e000e */
[----:B------:R-:W-:Y:S05]  /*15260*/  WARPSYNC.COLLECTIVE R15, `(.L_x_7747) ;  /* 0x000000000f087348 */ /* 0x000fea0003c00000 */
[----:B------:R0:W1:Y:S02]  /*15270*/  SHFL.IDX P6, R14, R13, R12, R11 ;  /* 0x0000000c0d0e7389 */ /* 0x00006400000c000b */
[----:B01----:R-:W-:Y:S01]  /*15280*/  ENDCOLLECTIVE ;  /* 0x000000000000791b */ /* 0x003fe20003800000 */
.L_x_7747:
        /* <DEDUP_REMOVED lines=14> */
.L_x_7748:
[----:B------:R-:W-:Y:S02]  /*15370*/  IMAD.MOV.U32 R13, RZ, RZ, R4 ;  /* 0x000000ffff0d7224 */ /* 0x000fe400078e0004 */
[----:B------:R-:W-:Y:S01]  /*15380*/  IMAD.MOV.U32 R12, RZ, RZ, 0x5 ;  /* 0x00000005ff0c7424 */ /* 0x000fe200078e00ff */
[----:B------:R-:W-:-:S05]  /*15390*/  @!P0 LEA R14, P1, R35, R14, 0x1 ;  /* 0x0000000e230e8211 */ /* 0x000fca00078208ff */
[----:B------:R-:W-:-:S08]  /*153a0*/  @!P0 IMAD.MOV.U32 R2, RZ, RZ, R14 ;  /* 0x000000ffff028224 */ /* 0x000fd000078e000e */
[----:B------:R-:W-:Y:S05]  /*153b0*/  WARPSYNC.COLLECTIVE R15, `(.L_x_7749) ;  /* 0x000000000f087348 */ /* 0x000fea0003c00000 */
[----:B------:R0:W1:Y:S02]  /*153c0*/  SHFL.IDX P6, R14, R13, R12, R11 ;  /* 0x0000000c0d0e7389 */ /* 0x00006400000c000b */
[----:B01----:R-:W-:Y:S01]  /*153d0*/  ENDCOLLECTIVE ;  /* 0x000000000000791b */ /* 0x003fe20003800000 */
.L_x_7749:
        /* <DEDUP_REMOVED lines=14> */
.L_x_7750:
[----:B------:R-:W-:Y:S02]  /*154c0*/  IMAD.MOV.U32 R13, RZ, RZ, R4 ;  /* 0x000000ffff0d7224 */ /* 0x000fe400078e0004 */
[----:B------:R-:W-:Y:S01]  /*154d0*/  IMAD.MOV.U32 R12, RZ, RZ, 0x6 ;  /* 0x00000006ff0c7424 */ /* 0x000fe200078e00ff */
[----:B------:R-:W-:-:S05]  /*154e0*/  @!P0 LEA R14, P1, R35, R14, 0x1 ;  /* 0x0000000e230e8211 */ /* 0x000fca00078208ff */
[----:B------:R-:W-:-:S08]  /*154f0*/  @!P0 IMAD.MOV.U32 R2, RZ, RZ, R14 ;  /* 0x000000ffff028224 */ /* 0x000fd000078e000e */
[----:B------:R-:W-:Y:S05]  /*15500*/  WARPSYNC.COLLECTIVE R15, `(.L_x_7751) ;  /* 0x000000000f087348 */ /* 0x000fea0003c00000 */
[----:B------:R0:W1:Y:S02]  /*15510*/  SHFL.IDX P6, R14, R13, R12, R11 ;  /* 0x0000000c0d0e7389 */ /* 0x00006400000c000b */
[----:B01----:R-:W-:Y:S01]  /*15520*/  ENDCOLLECTIVE ;  /* 0x000000000000791b */ /* 0x003fe20003800000 */
.L_x_7751:
        /* <DEDUP_REMOVED lines=14> */
.L_x_7752:
[----:B------:R-:W-:Y:S02]  /*15610*/  IMAD.MOV.U32 R13, RZ, RZ, R4 ;  /* 0x000000ffff0d7224 */ /* 0x000fe400078e0004 */
[----:B------:R-:W-:Y:S01]  /*15620*/  IMAD.MOV.U32 R12, RZ, RZ, 0x7 ;  /* 0x00000007ff0c7424 */ /* 0x000fe200078e00ff */
[----:B------:R-:W-:-:S05]  /*15630*/  @!P0 LEA R14, P1, R35, R14, 0x1 ;  /* 0x0000000e230e8211 */ /* 0x000fca00078208ff */
[----:B------:R-:W-:-:S08]  /*15640*/  @!P0 IMAD.MOV.U32 R2, RZ, RZ, R14 ;  /* 0x000000ffff028224 */ /* 0x000fd000078e000e */
[----:B------:R-:W-:Y:S05]  /*15650*/  WARPSYNC.COLLECTIVE R15, `(.L_x_7753) ;  /* 0x000000000f087348 */ /* 0x000fea0003c00000 */
[----:B------:R0:W1:Y:S02]  /*15660*/  SHFL.IDX P6, R14, R13, R12, R11 ;  /* 0x0000000c0d0e7389 */ /* 0x00006400000c000b */
[----:B01----:R-:W-:Y:S01]  /*15670*/  ENDCOLLECTIVE ;  /* 0x000000000000791b */ /* 0x003fe20003800000 */
.L_x_7753:
[----:B------:R-:W-:-:S04]  /*15680*/  @!P0 IMAD.X R7, RZ, RZ, R6, P1 ;  /* 0x000000ffff078224 */ /* 0x000fc800008e0606 */
[----:B------:R-:W-:-:S05]  /*15690*/  @!P0 IMAD.MOV.U32 R3, RZ, RZ, R7 ;  /* 0x000000ffff038224 */ /* 0x000fca00078e0007 */
[----:B------:R-:W-:Y:S01]  /*156a0*/  @!PT LDS RZ, [RZ] ;  /* 0x00000000fffff984 */ /* 0x000fe20000000800 */
[----:B------:R-:W-:Y:S01]  /*156b0*/  @!PT LDS RZ, [RZ] ;  /* 0x00000000fffff984 */ /* 0x000fe20000000800 */
[----:B------:R-:W-:Y:S01]  /*156c0*/  @!PT LDS RZ, [RZ] ;  /* 0x00000000fffff984 */ /* 0x000fe20000000800 */
[----:B------:R0:W-:Y:S01]  /*156d0*/  @!P0 LDGSTS.E.BYPASS.LTC128B.128 [R33+0x13400], desc[UR52][R2.64], !P4 ;  /* 0x1340000002218fae */ /* 0x0001e2000e101d74 */
[----:B------:R-:W-:-:S03]  /*156e0*/  IMAD.MOV.U32 R13, RZ, RZ, R0 ;  /* 0x000000ffff0d7224 */ /* 0x000fc600078e0000 */
[----:B------:R0:W-:Y:S01]  /*156f0*/  @!P0 LDGSTS.E.BYPASS.LTC128B.128 [R33+0x17400], desc[UR52][R2.64+0x80], !P5 ;  /* 0x1740008002218fae */ /* 0x0001e2000e901d74 */
[----:B------:R-:W-:-:S07]  /*15700*/  IMAD.MOV.U32 R6, RZ, RZ, R14 ;  /* 0x000000ffff067224 */ /* 0x000fce00078e000e */
[----:B0-----:R-:W-:Y:S05]  /*15710*/  WARPSYNC.COLLECTIVE R15, `(.L_x_7754) ;  /* 0x000000000f087348 */ /* 0x001fea0003c00000 */
[----:B------:R1:W2:Y:S02]  /*15720*/  SHFL.IDX P6, R14, R13, R12, R11 ;  /* 0x0000000c0d0e7389 */ /* 0x0002a400000c000b */
[----:B012---:R-:W-:Y:S01]  /*15730*/  ENDCOLLECTIVE ;  /* 0x000000000000791b */ /* 0x007fe20003800000 */
.L_x_7754:
[----:B------:R-:W-:Y:S05]  /*15740*/  BRA `(.L_x_7755) ;  /* 0xffffffc8000c7947 */ /* 0x000fea000383ffff */
.L_x_7677:
[----:B0-----:R0:W1:Y:S02]  /*15750*/  SYNCS.PHASECHK.TRANS64.TRYWAIT P0, [R16+URZ+0x28820], R3 ;  /* 0x02882003100075a7 */ /* 0x001064000800017f */
[----:B-1----:R-:W-:Y:S05]  /*15760*/  @!P0 NANOSLEEP.SYNCS 0x989680 ;  /* 0x009896800000895d */ /* 0x002fea0003900000 */
[----:B------:R-:W1:Y:S02]  /*15770*/  @!P0 SYNCS.PHASECHK.TRANS64 P0, [R16+URZ+0x28820], R3 ;  /* 0x02882003100085a7 */ /* 0x000e64000800007f */
[----:B-1----:R-:W-:Y:S05]  /*15780*/  @!P0 BRA `(.L_x_7677) ;  /* 0xfffffffc00f08947 */ /* 0x002fea000383ffff */
[----:B------:R-:W-:Y:S05]  /*15790*/  BRA `(.L_x_7756) ;  /* 0xffffffc800647947 */ /* 0x000fea000383ffff */
.L_x_7681:
[----:B0-----:R0:W1:Y:S02]  /*157a0*/  SYNCS.PHASECHK.TRANS64.TRYWAIT P0, [R6+URZ+0x28840], R3 ;  /* 0x02884003060075a7 */ /* 0x001064000800017f */
[----:B-1----:R-:W-:Y:S05]  /*157b0*/  @!P0 NANOSLEEP.SYNCS 0x989680 ;  /* 0x009896800000895d */ /* 0x002fea0003900000 */
[----:B------:R-:W1:Y:S02]  /*157c0*/  @!P0 SYNCS.PHASECHK.TRANS64 P0, [R6+URZ+0x28840], R3 ;  /* 0x02884003060085a7 */ /* 0x000e64000800007f */
[----:B-1----:R-:W-:Y:S05]  /*157d0*/  @!P0 BRA `(.L_x_7681) ;  /* 0xfffffffc00f08947 */ /* 0x002fea000383ffff */
[----:B------:R-:W-:Y:S05]  /*157e0*/  BRA `(.L_x_7757) ;  /* 0xffffffcc00247947 */ /* 0x000fea000383ffff */
.L_x_7682:
        /* <DEDUP_REMOVED lines=8> */
.L_x_7759:
[----:B------:R-:W-:Y:S05]  /*15870*/  BSYNC B1 ;  /* 0x0000000000017941 */ /* 0x000fea0003800000 */
.L_x_7758:
        /* <DEDUP_REMOVED lines=9> */
.L_x_7760:
[----:B------:R-:W-:Y:S02]  /*15910*/  IMAD R7, R7, 0x2, R16 ;  /* 0x0000000207077824 */ /* 0x000fe400078e0210 */
[----:B------:R-:W-:Y:S02]  /*15920*/  IMAD.MOV.U32 R13, RZ, RZ, R9 ;  /* 0x000000ffff0d7224 */ /* 0x000fe400078e0009 */
[----:B------:R-:W-:Y:S02]  /*15930*/  IMAD.MOV.U32 R12, RZ, RZ, 0x1 ;  /* 0x00000001ff0c7424 */ /* 0x000fe400078e00ff */
[----:B------:R-:W-:-:S07]  /*15940*/  IMAD.MOV.U32 R2, RZ, RZ, R14 ;  /* 0x000000ffff027224 */ /* 0x000fce00078e000e */
[----:B------:R-:W-:Y:S05]  /*15950*/  WARPSYNC.COLLECTIVE R15, `(.L_x_7761) ;  /* 0x000000000f087348 */ /* 0x000fea0003c00000 */
[----:B------:R0:W1:Y:S02]  /*15960*/  SHFL.IDX P6, R14, R13, R12, R11 ;  /* 0x0000000c0d0e7389 */ /* 0x00006400000c000b */
[----:B01----:R-:W-:Y:S01]  /*15970*/  ENDCOLLECTIVE ;  /* 0x000000000000791b */ /* 0x003fe20003800000 */
.L_x_7761:
        /* <DEDUP_REMOVED lines=12> */
.L_x_7762:
[----:B------:R-:W-:Y:S02]  /*15a40*/  IMAD.MOV.U32 R13, RZ, RZ, R9 ;  /* 0x000000ffff0d7224 */ /* 0x000fe400078e0009 */
[----:B------:R-:W-:Y:S02]  /*15a50*/  IMAD.MOV.U32 R12, RZ, RZ, 0x2 ;  /* 0x00000002ff0c7424 */ /* 0x000fe400078e00ff */
[----:B------:R-:W-:-:S07]  /*15a60*/  IMAD.MOV.U32 R2, RZ, RZ, R14 ;  /* 0x000000ffff027224 */ /* 0x000fce00078e000e */
[----:B------:R-:W-:Y:S05]  /*15a70*/  WARPSYNC.COLLECTIVE R15, `(.L_x_7763) ;  /* 0x000000000f087348 */ /* 0x000fea0003c00000 */
[----:B------:R0:W1:Y:S02]  /*15a80*/  SHFL.IDX P6, R14, R13, R12, R11 ;  /* 0x0000000c0d0e7389 */ /* 0x00006400000c000b */
[----:B01----:R-:W-:Y:S01]  /*15a90*/  ENDCOLLECTIVE ;  /* 0x000000000000791b */ /* 0x003fe20003800000 */
.L_x_7763:
        /* <DEDUP_REMOVED lines=12> */
.L_x_7764:
[----:B------:R-:W-:Y:S02]  /*15b60*/  IMAD.MOV.U32 R13, RZ, RZ, R9 ;  /* 0x000000ffff0d7224 */ /* 0x000fe400078e0009 */
[----:B------:R-:W-:Y:S02]  /*15b70*/  IMAD.MOV.U32 R12, RZ, RZ, 0x3 ;  /* 0x00000003ff0c7424 */ /* 0x000fe400078e00ff */
[----:B------:R-:W-:-:S07]  /*15b80*/  IMAD.MOV.U32 R2, RZ, RZ, R14 ;  /* 0x000000ffff027224 */ /* 0x000fce00078e000e */
[----:B------:R-:W-:Y:S05]  /*15b90*/  WARPSYNC.COLLECTIVE R15, `(.L_x_7765) ;  /* 0x000000000f087348 */ /* 0x000fea0003c00000 */
[----:B------:R0:W1:Y:S02]  /*15ba0*/  SHFL.IDX P6, R14, R13, R12, R11 ;  /* 0x0000000c0d0e7389 */ /* 0x00006400000c000b */
[----:B01----:R-:W-:Y:S01]  /*15bb0*/  ENDCOLLECTIVE ;  /* 0x000000000000791b */ /* 0x003fe20003800000 */
.L_x_7765:
        /* <DEDUP_REMOVED lines=12> */
.L_x_7766:
[----:B------:R-:W-:Y:S02]  /*15c80*/  IMAD.MOV.U32 R13, RZ, RZ, R9 ;  /* 0x000000ffff0d7224 */ /* 0x000fe400078e0009 */
[----:B------:R-:W-:Y:S02]  /*15c90*/  IMAD.MOV.U32 R12, RZ, RZ, 0x4 ;  /* 0x00000004ff0c7424 */ /* 0x000fe400078e00ff */
[----:B------:R-:W-:-:S07]  /*15ca0*/  IMAD.MOV.U32 R2, RZ, RZ, R14 ;  /* 0x000000ffff027224 */ /* 0x000fce00078e000e */
[----:B------:R-:W-:Y:S05]  /*15cb0*/  WARPSYNC.COLLECTIVE R15, `(.L_x_7767) ;  /* 0x000000000f087348 */ /* 0x000fea0003c00000 */
[----:B------:R0:W1:Y:S02]  /*15cc0*/  SHFL.IDX P6, R14, R13, R12, R11 ;  /* 0x0000000c0d0e7389 */ /* 0x00006400000c000b */
[----:B01----:R-:W-:Y:S01]  /*15cd0*/  ENDCOLLECTIVE ;  /* 0x000000000000791b */ /* 0x003fe20003800000 */
.L_x_7767:
        /* <DEDUP_REMOVED lines=12> */
.L_x_7768:
[----:B------:R-:W-:Y:S02]  /*15da0*/  IMAD.MOV.U32 R13, RZ, RZ, R9 ;  /* 0x000000ffff0d7224 */ /* 0x000fe400078e0009 */
[----:B------:R-:W-:Y:S02]  /*15db0*/  IMAD.MOV.U32 R12, RZ, RZ, 0x5 ;  /* 0x00000005ff0c7424 */ /* 0x000fe400078e00ff */
[----:B------:R-:W-:-:S07]  /*15dc0*/  IMAD.MOV.U32 R2, RZ, RZ, R14 ;  /* 0x000000ffff027224 */ /* 0x000fce00078e000e */
[----:B------:R-:W-:Y:S05]  /*15dd0*/  WARPSYNC.COLLECTIVE R15, `(.L_x_7769) ;  /* 0x000000000f087348 */ /* 0x000fea0003c00000 */
[----:B------:R0:W1:Y:S02]  /*15de0*/  SHFL.IDX P6, R14, R13, R12, R11 ;  /* 0x0000000c0d0e7389 */ /* 0x00006400000c000b */
[----:B01----:R-:W-:Y:S01]  /*15df0*/  ENDCOLLECTIVE ;  /* 0x000000000000791b */ /* 0x003fe20003800000 */
.L_x_7769:
        /* <DEDUP_REMOVED lines=12> */
.L_x_7770:
[----:B------:R-:W-:Y:S02]  /*15ec0*/  IMAD.MOV.U32 R13, RZ, RZ, R9 ;  /* 0x000000ffff0d7224 */ /* 0x000fe400078e0009 */
[----:B------:R-:W-:Y:S02]  /*15ed0*/  IMAD.MOV.U32 R12, RZ, RZ, 0x6 ;  /* 0x00000006ff0c7424 */ /* 0x000fe400078e00ff */
[----:B------:R-:W-:-:S07]  /*15ee0*/  IMAD.MOV.U32 R2, RZ, RZ, R14 ;  /* 0x000000ffff027224 */ /* 0x000fce00078e000e */
[----:B------:R-:W-:Y:S05]  /*15ef0*/  WARPSYNC.COLLECTIVE R15, `(.L_x_7771) ;  /* 0x000000000f087348 */ /* 0x000fea0003c00000 */
[----:B------:R0:W1:Y:S02]  /*15f00*/  SHFL.IDX P6, R14, R13, R12, R11 ;  /* 0x0000000c0d0e7389 */ /* 0x00006400000c000b */
[----:B01----:R-:W-:Y:S01]  /*15f10*/  ENDCOLLECTIVE ;  /* 0x000000000000791b */ /* 0x003fe20003800000 */
.L_x_7771:
        /* <DEDUP_REMOVED lines=12> */
.L_x_7772:
[----:B------:R-:W-:Y:S02]  /*15fe0*/  IMAD.MOV.U32 R13, RZ, RZ, R9 ;  /* 0x000000ffff0d7224 */ /* 0x000fe400078e0009 */
[----:B------:R-:W-:Y:S02]  /*15ff0*/  IMAD.MOV.U32 R12, RZ, RZ, 0x7 ;  /* 0x00000007ff0c7424 */ /* 0x000fe400078e00ff */
[----:B------:R-:W-:-:S07]  /*16000*/  IMAD.MOV.U32 R2, RZ, RZ, R14 ;  /* 0x000000ffff027224 */ /* 0x000fce00078e000e */
[----:B------:R-:W-:Y:S05]  /*16010*/  WARPSYNC.COLLECTIVE R15, `(.L_x_7773) ;  /* 0x000000000f087348 */ /* 0x000fea0003c00000 */
[----:B------:R0:W1:Y:S02]  /*16020*/  SHFL.IDX P6, R14, R13, R12, R11 ;  /* 0x0000000c0d0e7389 */ /* 0x00006400000c000b */
[----:B01----:R-:W-:Y:S01]  /*16030*/  ENDCOLLECTIVE ;  /* 0x000000000000791b */ /* 0x003fe20003800000 */
.L_x_7773:
        /* <DEDUP_REMOVED lines=12> */
.L_x_7774:
[----:B------:R-:W-:Y:S05]  /*16100*/  BRA `(.L_x_7775) ;  /* 0xffffffc400f87947 */ /* 0x000fea000383ffff */
.L_x_7687:
[----:B0-----:R0:W1:Y:S02]  /*16110*/  SYNCS.PHASECHK.TRANS64.TRYWAIT P0, [R6+URZ+0x28860], R3 ;  /* 0x02886003060075a7 */ /* 0x001064000800017f */
[----:B-1----:R-:W-:Y:S05]  /*16120*/  @!P0 NANOSLEEP.SYNCS 0x989680 ;  /* 0x009896800000895d */ /* 0x002fea0003900000 */
[----:B------:R-:W1:Y:S02]  /*16130*/  @!P0 SYNCS.PHASECHK.TRANS64 P0, [R6+URZ+0x28860], R3 ;  /* 0x02886003060085a7 */ /* 0x000e64000800007f */
[----:B-1----:R-:W-:Y:S05]  /*16140*/  @!P0 BRA `(.L_x_7687) ;  /* 0xfffffffc00f08947 */ /* 0x002fea000383ffff */
[----:B------:R-:W-:Y:S05]  /*16150*/  BRA `(.L_x_7776) ;  /* 0xffffffc800547947 */ /* 0x000fea000383ffff */
.L_x_7688:
        /* <DEDUP_REMOVED lines=8> */
.L_x_7778:
[----:B------:R-:W-:Y:S05]  /*161e0*/  BSYNC B1 ;  /* 0x0000000000017941 */ /* 0x000fea0003800000 */
.L_x_7777:
        /* <DEDUP_REMOVED lines=9> */
.L_x_7779:
[----:B------:R-:W-:Y:S02]  /*16280*/  IMAD.MOV.U32 R13, RZ, RZ, R18 ;  /* 0x000000ffff0d7224 */ /* 0x000fe400078e0012 */
[----:B------:R-:W-:Y:S01]  /*16290*/  IMAD.MOV.U32 R12, RZ, RZ, 0x1 ;  /* 0x00000001ff0c7424 */ /* 0x000fe200078e00ff */
[----:B------:R-:W-:-:S13]  /*162a0*/  IADD3 R2, P0, R14, R5, RZ ;  /* 0x000000050e027210 */ /* 0x000fda0007f1e0ff */
[----:B------:R-:W-:Y:S05]  /*162b0*/  WARPSYNC.COLLECTIVE R15, `(.L_x_7780) ;  /* 0x000000000f087348 */ /* 0x000fea0003c00000 */
[----:B------:R0:W1:Y:S02]  /*162c0*/  SHFL.IDX P6, R14, R13, R12, R11 ;  /* 0x0000000c0d0e7389 */ /* 0x00006400000c000b */
[----:B01----:R-:W-:Y:S01]  /*162d0*/  ENDCOLLECTIVE ;  /* 0x000000000000791b */ /* 0x003fe20003800000 */
.L_x_7780:
        /* <DEDUP_REMOVED lines=13> */
.L_x_7781:
[----:B------:R-:W-:Y:S02]  /*163b0*/  IMAD.MOV.U32 R13, RZ, RZ, R18 ;  /* 0x000000ffff0d7224 */ /* 0x000fe400078e0012 */
[----:B------:R-:W-:Y:S01]  /*163c0*/  IMAD.MOV.U32 R12, RZ, RZ, 0x2 ;  /* 0x00000002ff0c7424 */ /* 0x000fe200078e00ff */
[----:B------:R-:W-:-:S13]  /*163d0*/  IADD3 R2, P0, R14, R5, RZ ;  /* 0x000000050e027210 */ /* 0x000fda0007f1e0ff */
[----:B------:R-:W-:Y:S05]  /*163e0*/  WARPSYNC.COLLECTIVE R15, `(.L_x_7782) ;  /* 0x000000000f087348 */ /* 0x000fea0003c00000 */
[----:B------:R0:W1:Y:S02]  /*163f0*/  SHFL.IDX P6, R14, R13, R12, R11 ;  /* 0x0000000c0d0e7389 */ /* 0x00006400000c000b */
[----:B01----:R-:W-:Y:S01]  /*16400*/  ENDCOLLECTIVE ;  /* 0x000000000000791b */ /* 0x003fe20003800000 */
.L_x_7782:
        /* <DEDUP_REMOVED lines=13> */
.L_x_7783:
[----:B------:R-:W-:Y:S02]  /*164e0*/  IMAD.MOV.U32 R13, RZ, RZ, R18 ;  /* 0x000000ffff0d7224 */ /* 0x000fe400078e0012 */
[----:B------:R-:W-:Y:S01]  /*164f0*/  IMAD.MOV.U32 R12, RZ, RZ, 0x3 ;  /* 0x00000003ff0c7424 */ /* 0x000fe200078e00ff */
[----:B------:R-:W-:-:S13]  /*16500*/  IADD3 R2, P0, R14, R5, RZ ;  /* 0x000000050e027210 */ /* 0x000fda0007f1e0ff */
[----:B------:R-:W-:Y:S05]  /*16510*/  WARPSYNC.COLLECTIVE R15, `(.L_x_7784) ;  /* 0x000000000f087348 */ /* 0x000fea0003c00000 */
[----:B------:R0:W1:Y:S02]  /*16520*/  SHFL.IDX P6, R14, R13, R12, R11 ;  /* 0x0000000c0d0e7389 */ /* 0x00006400000c000b */
[----:B01----:R-:W-:Y:S01]  /*16530*/  ENDCOLLECTIVE ;  /* 0x000000000000791b */ /* 0x003fe20003800000 */
.L_x_7784:
        /* <DEDUP_REMOVED lines=13> */
.L_x_7785:
[----:B------:R-:W-:Y:S02]  /*16610*/  IMAD.MOV.U32 R13, RZ, RZ, R18 ;  /* 0x000000ffff0d7224 */ /* 0x000fe400078e0012 */
[----:B------:R-:W-:Y:S01]  /*16620*/  IMAD.MOV.U32 R12, RZ, RZ, 0x4 ;  /* 0x00000004ff0c7424 */ /* 0x000fe200078e00ff */
[----:B------:R-:W-:-:S13]  /*16630*/  IADD3 R2, P0, R14, R5, RZ ;  /* 0x000000050e027210 */ /* 0x000fda0007f1e0ff */
[----:B------:R-:W-:Y:S05]  /*16640*/  WARPSYNC.COLLECTIVE R15, `(.L_x_7786) ;  /* 0x000000000f087348 */ /* 0x000fea0003c00000 */
[----:B------:R0:W1:Y:S02]  /*16650*/  SHFL.IDX P6, R14, R13, R12, R11 ;  /* 0x0000000c0d0e7389 */ /* 0x00006400000c000b */
[----:B01----:R-:W-:Y:S01]  /*16660*/  ENDCOLLECTIVE ;  /* 0x000000000000791b */ /* 0x003fe20003800000 */
.L_x_7786:
        /* <DEDUP_REMOVED lines=13> */
.L_x_7787:
[----:B------:R-:W-:Y:S02]  /*16740*/  IMAD.MOV.U32 R13, RZ, RZ, R18 ;  /* 0x000000ffff0d7224 */ /* 0x000fe400078e0012 */
[----:B------:R-:W-:Y:S01]  /*16750*/  IMAD.MOV.U32 R12, RZ, RZ, 0x5 ;  /* 0x00000005ff0c7424 */ /* 0x000fe200078e00ff */
[----:B------:R-:W-:-:S13]  /*16760*/  IADD3 R2, P0, R14, R5, RZ ;  /* 0x000000050e027210 */ /* 0x000fda0007f1e0ff */
[----:B------:R-:W-:Y:S05]  /*16770*/  WARPSYNC.COLLECTIVE R15, `(.L_x_7788) ;  /* 0x000000000f087348 */ /* 0x000fea0003c00000 */
[----:B------:R0:W1:Y:S02]  /*16780*/  SHFL.IDX P6, R14, R13, R12, R11 ;  /* 0x0000000c0d0e7389 */ /* 0x00006400000c000b */
[----:B01----:R-:W-:Y:S01]  /*16790*/  ENDCOLLECTIVE ;  /* 0x000000000000791b */ /* 0x003fe20003800000 */
.L_x_7788:
        /* <DEDUP_REMOVED lines=13> */
.L_x_7789:
[----:B------:R-:W-:Y:S02]  /*16870*/  IMAD.MOV.U32 R13, RZ, RZ, R18 ;  /* 0x000000ffff0d7224 */ /* 0x000fe400078e0012 */
[----:B------:R-:W-:Y:S01]  /*16880*/  IMAD.MOV.U32 R12, RZ, RZ, 0x6 ;  /* 0x00000006ff0c7424 */ /* 0x000fe200078e00ff */
[----:B------:R-:W-:-:S13]  /*16890*/  IADD3 R2, P0, R14, R5, RZ ;  /* 0x000000050e027210 */ /* 0x000fda0007f1e0ff */
[----:B------:R-:W-:Y:S05]  /*168a0*/  WARPSYNC.COLLECTIVE R15, `(.L_x_7790) ;  /* 0x000000000f087348 */ /* 0x000fea0003c00000 */
[----:B------:R0:W1:Y:S02]  /*168b0*/  SHFL.IDX P6, R14, R13, R12, R11 ;  /* 0x0000000c0d0e7389 */ /* 0x00006400000c000b */
[----:B01----:R-:W-:Y:S01]  /*168c0*/  ENDCOLLECTIVE ;  /* 0x000000000000791b */ /* 0x003fe20003800000 */
.L_x_7790:
        /* <DEDUP_REMOVED lines=13> */
.L_x_7791:
[----:B------:R-:W-:Y:S02]  /*169a0*/  IMAD.MOV.U32 R13, RZ, RZ, R18 ;  /* 0x000000ffff0d7224 */ /* 0x000fe400078e0012 */
[----:B------:R-:W-:Y:S01]  /*169b0*/  IMAD.MOV.U32 R12, RZ, RZ, 0x7 ;  /* 0x00000007ff0c7424 */ /* 0x000fe200078e00ff */
[----:B------:R-:W-:-:S13]  /*169c0*/  IADD3 R2, P0, R14, R5, RZ ;  /* 0x000000050e027210 */ /* 0x000fda0007f1e0ff */
[----:B------:R-:W-:Y:S05]  /*169d0*/  WARPSYNC.COLLECTIVE R15, `(.L_x_7792) ;  /* 0x000000000f087348 */ /* 0x000fea0003c00000 */
[----:B------:R0:W1:Y:S02]  /*169e0*/  SHFL.IDX P6, R14, R13, R12, R11 ;  /* 0x0000000c0d0e7389 */ /* 0x00006400000c000b */
[----:B01----:R-:W-:Y:S01]  /*169f0*/  ENDCOLLECTIVE ;  /* 0x000000000000791b */ /* 0x003fe20003800000 */
.L_x_7792:
        /* <DEDUP_REMOVED lines=12> */
.L_x_7793:
[----:B------:R-:W-:Y:S01]  /*16ac0*/  @!PT LDS RZ, [RZ] ;  /* 0x00000000fffff984 */ /* 0x000fe20000000800 */
[----:B------:R-:W-:Y:S01]  /*16ad0*/  @!PT LDS RZ, [RZ] ;  /* 0x00000000fffff984 */ /* 0x000fe20000000800 */
[----:B------:R-:W-:Y:S01]  /*16ae0*/  @!PT LDS RZ, [RZ] ;  /* 0x00000000fffff984 */ /* 0x000fe20000000800 */
[----:B------:R0:W-:Y:S01]  /*16af0*/  LDGSTS.E.BYPASS.LTC128B.128 [R7+0x7400], desc[UR52][R2.64+0x80], !P0 ;  /* 0x0740008002077fae */ /* 0x0001e2000c101d74 */
[----:B------:R-:W-:Y:S05]  /*16b00*/  BRA `(.L_x_7794) ;  /* 0xffffffc000f87947 */ /* 0x000fea000383ffff */
.L_x_7696:
[----:B0-----:R0:W1:Y:S02]  /*16b10*/  SYNCS.PHASECHK.TRANS64.TRYWAIT P0, [R4+URZ+0x28860], R3 ;  /* 0x02886003040075a7 */ /* 0x001064000800017f */
[----:B-1----:R-:W-:Y:S05]  /*16b20*/  @!P0 NANOSLEEP.SYNCS 0x989680 ;  /* 0x009896800000895d */ /* 0x002fea0003900000 */
[----:B------:R-:W1:Y:S02]  /*16b30*/  @!P0 SYNCS.PHASECHK.TRANS64 P0, [R4+URZ+0x28860], R3 ;  /* 0x02886003040085a7 */ /* 0x000e64000800007f */
[----:B-1----:R-:W-:Y:S05]  /*16b40*/  @!P0 BRA `(.L_x_7696) ;  /* 0xfffffffc00f08947 */ /* 0x002fea000383ffff */
[----:B------:R-:W-:Y:S05]  /*16b50*/  BRA `(.L_x_7795) ;  /* 0xffffffc800187947 */ /* 0x000fea000383ffff */
.L_x_7697:
        /* <DEDUP_REMOVED lines=8> */
.L_x_7797:
[----:B------:R-:W-:Y:S05]  /*16be0*/  BSYNC B0 ;  /* 0x0000000000007941 */ /* 0x000fea0003800000 */
.L_x_7796:
        /* <DEDUP_REMOVED lines=9> */
.L_x_7798:
[----:B------:R-:W-:Y:S02]  /*16c80*/  IMAD.MOV.U32 R13, RZ, RZ, R18 ;  /* 0x000000ffff0d7224 */ /* 0x000fe400078e0012 */
[----:B------:R-:W-:Y:S01]  /*16c90*/  IMAD.MOV.U32 R12, RZ, RZ, 0x1 ;  /* 0x00000001ff0c7424 */ /* 0x000fe200078e00ff */
[----:B------:R-:W-:-:S13]  /*16ca0*/  IADD3 R2, P0, R14, R6, RZ ;  /* 0x000000060e027210 */ /* 0x000fda0007f1e0ff */
[----:B------:R-:W-:Y:S05]  /*16cb0*/  WARPSYNC.COLLECTIVE R15, `(.L_x_7799) ;  /* 0x000000000f087348 */ /* 0x000fea0003c00000 */
[----:B------:R0:W1:Y:S02]  /*16cc0*/  SHFL.IDX P6, R14, R13, R12, R11 ;  /* 0x0000000c0d0e7389 */ /* 0x00006400000c000b */
[----:B01----:R-:W-:Y:S01]  /*16cd0*/  ENDCOLLECTIVE ;  /* 0x000000000000791b */ /* 0x003fe20003800000 */
.L_x_7799:
        /* <DEDUP_REMOVED lines=13> */
.L_x_7800:
[----:B------:R-:W-:Y:S01]  /*16db0*/  @!PT LDS RZ, [RZ] ;  /* 0x00000000fffff984 */ /* 0x000fe20000000800 */
[----:B------:R-:W-:Y:S01]  /*16dc0*/  @!PT LDS RZ, [RZ] ;  /* 0x00000000fffff984 */ /* 0x000fe20000000800 */
[----:B------:R-:W-:Y:S01]  /*16dd0*/  @!PT LDS RZ, [RZ] ;  /* 0x00000000fffff984 */ /* 0x000fe20000000800 */
[----:B------:R0:W-:Y:S01]  /*16de0*/  LDGSTS.E.BYPASS.LTC128B.128 [R0+0x4400], desc[UR52][R2.64+0x80], !P0 ;  /* 0x0440008002007fae */ /* 0x0001e2000c101d74 */
[----:B------:R-:W-:Y:S02]  /*16df0*/  IMAD.MOV.U32 R13, RZ, RZ, R18 ;  /* 0x000000ffff0d7224 */ /* 0x000fe400078e0012 */
[----:B------:R-:W-:Y:S01]  /*16e00*/  IMAD.MOV.U32 R12, RZ, RZ, 0x2 ;  /* 0x00000002ff0c7424 */ /* 0x000fe200078e00ff */
[----:B0-----:R-:W-:-:S13]  /*16e10*/  IADD3 R2, P0, R14, R6, RZ ;  /* 0x000000060e027210 */ /* 0x001fda0007f1e0ff */
[----:B------:R-:W-:Y:S05]  /*16e20*/  WARPSYNC.COLLECTIVE R15, `(.L_x_7801) ;  /* 0x000000000f087348 */ /* 0x000fea0003c00000 */
[----:B------:R0:W1:Y:S02]  /*16e30*/  SHFL.IDX P6, R14, R13, R12, R11 ;  /* 0x0000000c0d0e7389 */ /* 0x00006400000c000b */
[----:B01----:R-:W-:Y:S01]  /*16e40*/  ENDCOLLECTIVE ;  /* 0x000000000000791b */ /* 0x003fe20003800000 */
.L_x_7801:
        /* <DEDUP_REMOVED lines=12> */
.L_x_7802:
        /* <DEDUP_REMOVED lines=10> */
.L_x_7803:
        /* <DEDUP_REMOVED lines=12> */
.L_x_7804:
        /* <DEDUP_REMOVED lines=10> */
.L_x_7805:
        /* <DEDUP_REMOVED lines=12> */
.L_x_7806:
        /* <DEDUP_REMOVED lines=10> */
.L_x_7807:
        /* <DEDUP_REMOVED lines=12> */
.L_x_7808:
        /* <DEDUP_REMOVED lines=10> */
.L_x_7809:
        /* <DEDUP_REMOVED lines=12> */
.L_x_7810:
        /* <DEDUP_REMOVED lines=10> */
.L_x_7811:
        /* <DEDUP_REMOVED lines=12> */
.L_x_7812:
[----:B------:R-:W-:Y:S01]  /*175f0*/  @!PT LDS RZ, [RZ] ;  /* 0x00000000fffff984 */ /* 0x000fe20000000800 */
[----:B------:R-:W-:Y:S01]  /*17600*/  @!PT LDS RZ, [RZ] ;  /* 0x00000000fffff984 */ /* 0x000fe20000000800 */
[----:B------:R-:W-:Y:S01]  /*17610*/  @!PT LDS RZ, [RZ] ;  /* 0x00000000fffff984 */ /* 0x000fe20000000800 */
[----:B------:R0:W-:Y:S01]  /*17620*/  LDGSTS.E.BYPASS.LTC128B.128 [R0+0x7400], desc[UR52][R2.64+0x80], !P0 ;  /* 0x0740008002007fae */ /* 0x0001e2000c101d74 */
[----:B------:R-:W-:Y:S05]  /*17630*/  BRA `(.L_x_7813) ;  /* 0xffffffc0006c7947 */ /* 0x000fea000383ffff */
.L_x_7702:
        /* <DEDUP_REMOVED lines=8> */
.L_x_7815:
[----:B------:R-:W-:Y:S05]  /*176c0*/  BSYNC B0 ;  /* 0x0000000000007941 */ /* 0x000fea0003800000 */
.L_x_7814:
[----:B------:R-:W-:Y:S05]  /*176d0*/  BRA `(.L_x_7816) ;  /* 0xffffffc000f07947 */ /* 0x000fea000383ffff */
.L_x_7705:
[----:B-1----:R1:W2:Y:S02]  /*176e0*/  SYNCS.PHASECHK.TRANS64.TRYWAIT P0, [R4+URZ+0x28820], R0 ;  /* 0x02882000040075a7 */ /* 0x0022a4000800017f */
[----:B--2---:R-:W-:Y:S05]  /*176f0*/  @!P0 NANOSLEEP.SYNCS 0x989680 ;  /* 0x009896800000895d */ /* 0x004fea0003900000 */
[----:B------:R-:W2:Y:S02]  /*17700*/  @!P0 SYNCS.PHASECHK.TRANS64 P0, [R4+URZ+0x28820], R0 ;  /* 0x02882000040085a7 */ /* 0x000ea4000800007f */
[----:B--2---:R-:W-:Y:S05]  /*17710*/  @!P0 BRA `(.L_x_7705) ;  /* 0xfffffffc00f08947 */ /* 0x004fea000383ffff */
[----:B------:R-:W-:Y:S05]  /*17720*/  BRA `(.L_x_7817) ;  /* 0xffffffc400347947 */ /* 0x000fea000383ffff */
.L_x_7706:
        /* <DEDUP_REMOVED lines=11> */
.L_x_7819:
[----:B------:R-:W-:Y:S05]  /*177e0*/  BSYNC B0 ;  /* 0x0000000000007941 */ /* 0x000fea0003800000 */
.L_x_7818:
[----:B------:R-:W-:Y:S05]  /*177f0*/  BRA `(.L_x_7820) ;  /* 0xffffffc4001c7947 */ /* 0x000fea000383ffff */
.L_x_7709:
[----:B------:R-:W-:Y:S01]  /*17800*/  BSSY B1, `(.L_x_7821) ;  /* 0x0000006000017945 */ /* 0x000fe20003800000 */
[----:B------:R-:W-:-:S07]  /*17810*/  IMAD.MOV.U32 R15, RZ, RZ, -0x1 ;  /* 0xffffffffff0f7424 */ /* 0x000fce00078e00ff */
[----:B01---5:R-:W-:Y:S05]  /*17820*/  WARPSYNC.COLLECTIVE R15, `(.L_x_7822) ;  /* 0x000000000f0c7348 */ /* 0x023fea0003c00000 */
[----:B------:R-:W-:Y:S02]  /*17830*/  ELECT P6, UR62, PT ;  /* 0x00000000003e782f */ /* 0x000fe400038c0000 */
[----:B------:R-:W-:Y:S01]  /*17840*/  MOV R14, UR62 ;  /* 0x0000003e000e7c02 */ /* 0x000fe20008000f00 */
[----:B01---5:R-:W-:Y:S10]  /*17850*/  ENDCOLLECTIVE ;  /* 0x000000000000791b */ /* 0x023ff40003800000 */
.L_x_7822:
[----:B------:R-:W-:Y:S05]  /*17860*/  BSYNC B1 ;  /* 0x0000000000017941 */ /* 0x000fea0003800000 */
.L_x_7821:
[----:B------:R-:W-:Y:S05]  /*17870*/  BRA `(.L_x_7823) ;  /* 0xffffffc400147947 */ /* 0x000fea000383ffff */
.L_x_7711:
[----:B-1----:R1:W2:Y:S02]  /*17880*/  SYNCS.PHASECHK.TRANS64.TRYWAIT P1, [R5+URZ+0x28840], R0 ;  /* 0x02884000050075a7 */ /* 0x0022a4000802017f */
[----:B--2---:R-:W-:Y:S05]  /*17890*/  @!P1 NANOSLEEP.SYNCS 0x989680 ;  /* 0x009896800000995d */ /* 0x004fea0003900000 */
[----:B------:R-:W2:Y:S02]  /*178a0*/  @!P1 SYNCS.PHASECHK.TRANS64 P1, [R5+URZ+0x28840], R0 ;  /* 0x02884000050095a7 */ /* 0x000ea4000802007f */
[----:B--2---:R-:W-:Y:S05]  /*178b0*/  @!P1 BRA `(.L_x_7711) ;  /* 0xfffffffc00f09947 */ /* 0x004fea000383ffff */
[----:B------:R-:W-:Y:S05]  /*178c0*/  BRA `(.L_x_7824) ;  /* 0xffffffc400347947 */ /* 0x000fea000383ffff */
.L_x_7713:
[----:B--2---:R2:W3:Y:S02]  /*178d0*/  SYNCS.PHASECHK.TRANS64.TRYWAIT P1, [R23+URZ+0x28840], R2 ;  /* 0x02884002170075a7 */ /* 0x0044e4000802017f */
[----:B---3--:R-:W-:Y:S05]  /*178e0*/  @!P1 NANOSLEEP.SYNCS 0x989680 ;  /* 0x009896800000995d */ /* 0x008fea0003900000 */
[----:B------:R-:W3:Y:S02]  /*178f0*/  @!P1 SYNCS.PHASECHK.TRANS64 P1, [R23+URZ+0x28840], R2 ;  /* 0x02884002170095a7 */ /* 0x000ee4000802007f */
[----:B---3--:R-:W-:Y:S05]  /*17900*/  @!P1 BRA `(.L_x_7713) ;  /* 0xfffffffc00f09947 */ /* 0x008fea000383ffff */
[----:B------:R-:W-:Y:S05]  /*17910*/  BRA `(.L_x_7825) ;  /* 0xffffffc400407947 */ /* 0x000fea000383ffff */
.L_x_7715:
[----:B---3--:R3:W4:Y:S02]  /*17920*/  SYNCS.PHASECHK.TRANS64.TRYWAIT P1, [R5+URZ+0x28860], R0 ;  /* 0x02886000050075a7 */ /* 0x008724000802017f */
[----:B----4-:R-:W-:Y:S05]  /*17930*/  @!P1 NANOSLEEP.SYNCS 0x989680 ;  /* 0x009896800000995d */ /* 0x010fea0003900000 */
[----:B------:R-:W4:Y:S02]  /*17940*/  @!P1 SYNCS.PHASECHK.TRANS64 P1, [R5+URZ+0x28860], R0 ;  /* 0x02886000050095a7 */ /* 0x000f24000802007f */
[----:B----4-:R-:W-:Y:S05]  /*17950*/  @!P1 BRA `(.L_x_7715) ;  /* 0xfffffffc00f09947 */ /* 0x010fea000383ffff */
[----:B------:R-:W-:Y:S05]  /*17960*/  BRA `(.L_x_7826) ;  /* 0xffffffc4003c7947 */ /* 0x000fea000383ffff */
.L_x_7827:
        /* <DEDUP_REMOVED lines=9> */
.L_x_15846:


//--------------------- .text._ZN7cutlass13device_kernelIN5flash11enable_sm90INS1_16FlashAttnFwdSm90INS1_25CollectiveMainloopFwdSm90ILi2EN4cute5tupleIJNS5_1CILi1EEES8_S8_EEENS6_IJNS7_ILi128EEESA_SA_EEELi128ENS_10bfloat16_tEfNS_4arch4Sm90ELb0ELb1ELb0ELb1ELb1ELb0ELb0ELb1ELb1ELb1ELb0ELb0EEENS1_21CollectiveEpilogueFwdISB_S9_SC_SE_Li256ELb1ELb1ELb0ELb0EEENS1_36VarlenDynamicPersistentTileSchedulerILi128ELi128ELi256ELi128ELb0ELb1ELb1ELb1ELb0ELb1EEEEEEEEEvNT_6ParamsE --------------------------
	.section	.text._ZN7cutlass13device_kernelIN5flash11enable_sm90INS1_16FlashAttnFwdSm90INS1_25CollectiveMainloopFwdSm90ILi2EN4cute5tupleIJNS5_1CILi1EEES8_S8_EEENS6_IJNS7_ILi128EEESA_SA_EEELi128ENS_10bfloat16_tEfNS_4arch4Sm90ELb0ELb1ELb0ELb1ELb1ELb0ELb0ELb1ELb1ELb1ELb0ELb0EEENS1_21CollectiveEpilogueFwdISB_S9_SC_SE_Li256ELb1ELb1ELb0ELb0EEENS1_36VarlenDynamicPersistentTileSchedulerILi128ELi128ELi256ELi128ELb0ELb1ELb1ELb1ELb0ELb1EEEEEEEEEvNT_6ParamsE,"ax",@progbits
	.align	128
.text._ZN7cutlass13device_kernelIN5flash11enable_sm90INS1_16FlashAttnFwdSm90INS1_25CollectiveMainloopFwdSm90ILi2EN4cute5tupleIJNS5_1CILi1EEES8_S8_EEENS6_IJNS7_ILi128EEESA_SA_EEELi128ENS_10bfloat16_tEfNS_4arch4Sm90ELb0ELb1ELb0ELb1ELb1ELb0ELb0ELb1ELb1ELb1ELb0ELb0EEENS1_21CollectiveEpilogueFwdISB_S9_SC_SE_Li256ELb1ELb1ELb0ELb0EEENS1_36VarlenDynamicPersistentTileSchedulerILi128ELi128ELi256ELi128ELb0ELb1ELb1ELb1ELb0ELb1EEEEEEEEEvNT_6ParamsE:
        .type           _ZN7cutlass13device_kernelIN5flash11enable_sm90INS1_16FlashAttnFwdSm90INS1_25CollectiveMainloopFwdSm90ILi2EN4cute5tupleIJNS5_1CILi1EEES8_S8_EEENS6_IJNS7_ILi128EEESA_SA_EEELi128ENS_10bfloat16_tEfNS_4arch4Sm90ELb0ELb1ELb0ELb1ELb1ELb0ELb0ELb1ELb1ELb1ELb0ELb0EEENS1_21CollectiveEpilogueFwdISB_S9_SC_SE_Li256ELb1ELb1ELb0ELb0EEENS1_36VarlenDynamicPersistentTileSchedulerILi128ELi128ELi256ELi128ELb0ELb1ELb1ELb1ELb0ELb1EEEEEEEEEvNT_6ParamsE,@function
        .size           _ZN7cutlass13device_kernelIN5flash11enable_sm90INS1_16FlashAttnFwdSm90INS1_25CollectiveMainloopFwdSm90ILi2EN4cute5tupleIJNS5_1CILi1EEES8_S8_EEENS6_IJNS7_ILi128EEESA_SA_EEELi128ENS_10bfloat16_tEfNS_4arch4Sm90ELb0ELb1ELb0ELb1ELb1ELb0ELb0ELb1ELb1ELb1ELb0ELb0EEENS1_21CollectiveEpilogueFwdISB_S9_SC_SE_Li256ELb1ELb1ELb0ELb0EEENS1_36VarlenDynamicPersistentTileSchedulerILi128ELi128ELi256ELi128ELb0ELb1ELb1ELb1ELb0ELb1EEEEEEEEEvNT_6ParamsE,(.L_x_15847 - _ZN7cutlass13device_kernelIN5flash11enable_sm90INS1_16FlashAttnFwdSm90INS1_25CollectiveMainloopFwdSm90ILi2EN4cute5tupleIJNS5_1CILi1EEES8_S8_EEENS6_IJNS7_ILi128EEESA_SA_EEELi128ENS_10bfloat16_tEfNS_4arch4Sm90ELb0ELb1ELb0ELb1ELb1ELb0ELb0ELb1ELb1ELb1ELb0ELb0EEENS1_21CollectiveEpilogueFwdISB_S9_SC_SE_Li256ELb1ELb1ELb0ELb0EEENS1_36VarlenDynamicPersistentTileSchedulerILi128ELi128ELi256ELi128ELb0ELb1ELb1ELb1ELb0ELb1EEEEEEEEEvNT_6ParamsE)
        .other          _ZN7cutlass13device_kernelIN5flash11enable_sm90INS1_16FlashAttnFwdSm90INS1_25CollectiveMainloopFwdSm90ILi2EN4cute5tupleIJNS5_1CILi1EEES8_S8_EEENS6_IJNS7_ILi128EEESA_SA_EEELi128ENS_10bfloat16_tEfNS_4arch4Sm90ELb0ELb1ELb0ELb1ELb1ELb0ELb0ELb1ELb1ELb1ELb0ELb0EEENS1_21CollectiveEpilogueFwdISB_S9_SC_SE_Li256ELb1ELb1ELb0ELb0EEENS1_36VarlenDynamicPersistentTileSchedulerILi128ELi128ELi256ELi128ELb0ELb1ELb1ELb1ELb0ELb1EEEEEEEEEvNT_6ParamsE,@"STO_CUDA_ENTRY STV_DEFAULT"
_ZN7cutlass13device_kernelIN5flash11enable_sm90INS1_16FlashAttnFwdSm90INS1_25CollectiveMainloopFwdSm90ILi2EN4cute5tupleIJNS5_1CILi1EEES8_S8_EEENS6_IJNS7_ILi128EEESA_SA_EEELi128ENS_10bfloat16_tEfNS_4arch4Sm90ELb0ELb1ELb0ELb1ELb1ELb0ELb0ELb1ELb1ELb1ELb0ELb0EEENS1_21CollectiveEpilogueFwdISB_S9_SC_SE_Li256ELb1ELb1ELb0ELb0EEENS1_36VarlenDynamicPersistentTileSchedulerILi128ELi128ELi256ELi128ELb0ELb1ELb1ELb1ELb0ELb1EEEEEEEEEvNT_6ParamsE:
[----:B------:R-:W0:Y:S02]  /*0000*/  LDC R1, c[0x0][0x28] ;  /* 0x00000a00ff017b82 */ /* 0x000e240000000800 */
[----:B0-----:R-:W-:Y:S01]  /*0010*/  VIADD R1, R1, 0xffffffe0 ;  /* 0xffffffe001017836 */ /* 0x001fe20000000000 */
[----:B------:R-:W0:Y:S01]  /*0020*/  S2R R3, SR_TID.X ;  /* 0x0000000000037919 */ /* 0x000e220000002100 */
[----:B------:R-:W-:Y:S01]  /*0030*/  ELECT P0, URZ, PT ;  /* 0x00000000003f782f */ /* 0x000fe20003800000 */
[----:B------:R-:W-:Y:S01]  /*0040*/  UMOV UR4, 0x80 ;  /* 0x0000008000047882 */ /* 0x000fe20000000000 */
[----:B------:R-:W-:Y:S01]  /*0050*/  UMOV UR7, 0x100 ;  /* 0x0000010000077882 */ /* 0x000fe20000000000 */
[--C-:B0-----:R-:W-:Y:S02]  /*0060*/  SHF.R.U32.HI R0, RZ, 0x5, R3.reuse ;  /* 0x00000005ff007819 */ /* 0x101fe40000011603 */
[----:B------:R-:W-:-:S03]  /*0070*/  SHF.R.U32.HI R23, RZ, 0x7, R3 ;  /* 0x00000007ff177819 */ /* 0x000fc60000011603 */
[----:B------:R-:W0:Y:S04]  /*0080*/  SHFL.IDX PT, R2, R0, RZ, 0x1f ;  /* 0x00001fff00027589 */ /* 0x000e2800000e0000 */
[----:B------:R1:W2:Y:S01]  /*0090*/  SHFL.IDX PT, R3, R23, RZ, 0x1f ;  /* 0x00001fff17037589 */ /* 0x0002a200000e0000 */
[C---:B0-----:R-:W-:Y:S02]  /*00a0*/  ISETP.NE.OR P0, PT, R2.reuse, RZ, !P0 ;  /* 0x000000ff0200720c */ /* 0x041fe40004705670 */
[----:B------:R-:W-:-:S11]  /*00b0*/  ISETP.NE.AND P1, PT, R2, RZ, PT ;  /* 0x000000ff0200720c */ /* 0x000fd60003f25270 */
[----:B------:R-:W-:Y:S01]  /*00c0*/  VOTEU.ALL UP0, P0 ;  /* 0x00000000003f7886 */ /* 0x000fe20000000000 */
[----:B------:R-:W-:-:S04]  /*00d0*/  VOTEU.ALL UP1, P0 ;  /* 0x00000000003f7886 */ /* 0x000fc80000020000 */
[----:B------:R-:W0:Y:S01]  /*00e0*/  @!UP0 S2UR UR8, SR_CgaCtaId ;  /* 0x00000000000889c3 */ /* 0x000e220000008800 */
[----:B------:R-:W-:Y:S01]  /*00f0*/  @!UP0 UMOV UR6, 0x400 ;  /* 0x0000040000068882 */ /* 0x000fe20000000000 */
[----:B------:R-:W-:-:S04]  /*0100*/  @!UP0 UIADD3 UR4, -UR4, 0x100000, URZ ;  /* 0x0010000004048890 */ /* 0x000fc8000fffe13f */
[----:B------:R-:W-:Y:S02]  /*0110*/  @!UP0 USHF.L.U32 UR5, UR4, 0xb, URZ ;  /* 0x0000000b04058899 */ /* 0x000fe4000800063f */
[----:B------:R-:W-:Y:S02]  /*0120*/  @!UP0 USHF.L.U32 UR4, UR4, 0x1, URZ ;  /* 0x0000000104048899 */ /* 0x000fe4000800063f */
[----:B0-----:R-:W-:Y:S02]  /*0130*/  @!UP0 ULEA UR8, UR8, UR6, 0x18 ;  /* 0x0000000608088291 */ /* 0x001fe4000f8ec03f */
[----:B------:R-:W-:-:S04]  /*0140*/  @!UP0 UIADD3 UR6, -UR7, 0x100000, URZ ;  /* 0x0010000007068890 */ /* 0x000fc8000fffe13f */
[----:B------:R-:W-:Y:S02]  /*0150*/  @!UP0 USHF.L.U32 UR7, UR6, 0xb, URZ ;  /* 0x0000000b06078899 */ /* 0x000fe4000800063f */
[----:B------:R-:W-:Y:S01]  /*0160*/  @!UP0 USHF.L.U32 UR6, UR6, 0x1, URZ ;  /* 0x0000000106068899 */ /* 0x000fe2000800063f */
[----:B------:R-:W-:-:S05]  /*0170*/  VOTEU.ALL UP0, P0 ;  /* 0x00000000003f7886 */ /* 0x000fca0000000000 */
[----:B------:R1:W0:Y:S06]  /*0180*/  @!UP0 SYNCS.EXCH.64 URZ, [UR8+0x28800], UR4 ;  /* 0x02880004083f85b2 */ /* 0x00022c0008000100 */
[----:B------:R1:W3:Y:S02]  /*0190*/  @!UP1 SYNCS.EXCH.64 URZ, [UR8+0x28820], UR6 ;  /* 0x02882006083f95b2 */ /* 0x0002e40008000100 */
[----:B-12---:R-:W-:Y:S05]  /*01a0*/  @P1 BRA `(.L_x_7828) ;  /* 0x0000000000481947 */ /* 0x006fea0003800000 */
[----:B------:R-:W1:Y:S01]  /*01b0*/  S2UR UR5, SR_CgaCtaId ;  /* 0x00000000000579c3 */ /* 0x000e620000008800 */
        /* <DEDUP_REMOVED lines=12> */
[----:B-1----:R1:W2:Y:S08]  /*0280*/  SYNCS.EXCH.64 URZ, [UR8+0x28830], UR4 ;  /* 0x02883004083f75b2 */ /* 0x0022b00008000100 */
[----:B------:R1:W4:Y:S01]  /*0290*/  SYNCS.EXCH.64 URZ, [UR8+0x28840], UR6 ;  /* 0x02884006083f75b2 */ /* 0x0003220008000100 */
[----:B------:R1:W0:Y:S01]  /*02a0*/  SYNCS.EXCH.64 URZ, [UR8+0x28838], UR4 ;  /* 0x02883804083f75b2 */ /* 0x0002220008000100 */
[----:B------:R1:W0:Y:S01]  /*02b0*/  SYNCS.EXCH.64 URZ, [UR8+0x28848], UR6 ;  /* 0x02884806083f75b2 */ /* 0x0002220008000100 */
[----:B------:R-:W-:Y:S01]  /*02c0*/  NOP ;  /* 0x0000000000007918 */ /* 0x000fe20000000000 */
.L_x_7828:
[----:B------:R-:W5:Y:S01]  /*02d0*/  SHFL.IDX PT, R2, R0, RZ, 0x1f ;  /* 0x00001fff00027589 */ /* 0x000f6200000e0000 */
[----:B------:R-:W-:Y:S01]  /*02e0*/  NOP ;  /* 0x0000000000007918 */ /* 0x000fe20000000000 */
[----:B-----5:R-:W-:-:S13]  /*02f0*/  ISETP.NE.AND P0, PT, R2, RZ, PT ;  /* 0x000000ff0200720c */ /* 0x020fda0003f05270 */
        /* <DEDUP_REMOVED lines=14> */
[----:B-1----:R1:W0:Y:S08]  /*03e0*/  SYNCS.EXCH.64 URZ, [UR8+0x28850], UR4 ;  /* 0x02885004083f75b2 */ /* 0x0022300008000100 */
[----:B------:R1:W0:Y:S01]  /*03f0*/  SYNCS.EXCH.64 URZ, [UR8+0x28860], UR6 ;  /* 0x02886006083f75b2 */ /* 0x0002220008000100 */
[----:B------:R1:W0:Y:S01]  /*0400*/  SYNCS.EXCH.64 URZ, [UR8+0x28858], UR4 ;  /* 0x02885804083f75b2 */ /* 0x0002220008000100 */
[----:B------:R1:W0:Y:S01]  /*0410*/  SYNCS.EXCH.64 URZ, [UR8+0x28868], UR6 ;  /* 0x02886806083f75b2 */ /* 0x0002220008000100 */
[----:B------:R-:W-:Y:S01]  /*0420*/  NOP ;  /* 0x0000000000007918 */ /* 0x000fe20000000000 */
.L_x_7829:
[----:B------:R-:W5:Y:S01]  /*0430*/  SHFL.IDX PT, R2, R0, RZ, 0x1f ;  /* 0x00001fff00027589 */ /* 0x000f6200000e0000 */
[----:B------:R-:W-:Y:S01]  /*0440*/  NOP ;  /* 0x0000000000007918 */ /* 0x000fe20000000000 */
[----:B-----5:R-:W-:-:S13]  /*0450*/  ISETP.NE.AND P0, PT, R2, RZ, PT ;  /* 0x000000ff0200720c */ /* 0x020fda0003f05270 */
        /* <DEDUP_REMOVED lines=10> */
[----:B-1----:R1:W0:Y:S01]  /*0500*/  SYNCS.EXCH.64 URZ, [UR6+0x28870], UR4 ;  /* 0x02887004063f75b2 */ /* 0x0022220008000100 */
[----:B------:R1:W0:Y:S01]  /*0510*/  SYNCS.EXCH.64 URZ, [UR6+0x28880], UR4 ;  /* 0x02888004063f75b2 */ /* 0x0002220008000100 */
[----:B------:R1:W0:Y:S01]  /*0520*/  SYNCS.EXCH.64 URZ, [UR6+0x28878], UR4 ;  /* 0x02887804063f75b2 */ /* 0x0002220008000100 */
[----:B------:R1:W0:Y:S01]  /*0530*/  SYNCS.EXCH.64 URZ, [UR6+0x28888], UR4 ;  /* 0x02888804063f75b2 */ /* 0x0002220008000100 */
[----:B------:R-:W-:Y:S01]  /*0540*/  NOP ;  /* 0x0000000000007918 */ /* 0x000fe20000000000 */
.L_x_7830:
        /* <DEDUP_REMOVED lines=22> */
.L_x_7831:
[----:B------:R-:W5:Y:S01]  /*06b0*/  SHFL.IDX PT, R2, R0, RZ, 0x1f ;  /* 0x00001fff00027589 */ /* 0x000f6200000e0000 */
[----:B------:R-:W-:Y:S01]  /*06c0*/  R2UR UR9, R3 ;  /* 0x00000000030972ca */ /* 0x000fe200000e0000 */
        /* <DEDUP_REMOVED lines=21> */
.L_x_7832:
[----:B------:R-:W-:Y:S01]  /*0820*/  UISETP.NE.AND UP0, UPT, UR9, URZ, UPT ;  /* 0x0000003f0900728c */ /* 0x000fe2000bf05270 */
[----:B------:R-:W-:Y:S01]  /*0830*/  NOP ;  /* 0x0000000000007918 */ /* 0x000fe20000000000 */
[----:B------:R-:W-:Y:S01]  /*0840*/  UMOV UR43, 0x1 ;  /* 0x00000001002b7882 */ /* 0x000fe20000000000 */
[----:B------:R-:W-:Y:S01]  /*0850*/  ULDC.64 UR54, c[0x0][0x208] ;  /* 0x0000820000367ab9 */ /* 0x000fe20000000a00 */
[----:B------:R-:W-:Y:S01]  /*0860*/  USEL UR43, UR43, 0x2, !UP0 ;  /* 0x000000022b2b7887 */ /* 0x000fe2000c000000 */
[----:B0-234-:R-:W-:Y:S01]  /*0870*/  BAR.SYNC.DEFER_BLOCKING 0x0 ;  /* 0x0000000000007b1d */ /* 0x01dfe20000010000 */
[----:B------:R-:W-:-:S13]  /*0880*/  PLOP3.LUT P0, PT, PT, PT, UP0, 0x80, 0x0 ;  /* 0x000000000000781c */ /* 0x000fda0003f0f008 */
[----:B------:R-:W-:Y:S05]  /*0890*/  @!P0 BRA `(.L_x_7833) ;  /* 0x000000f4008c8947 */ /* 0x000fea0003800000 */
.L_x_7834:
[----:B------:R-:W-:-:S08]  /*08a0*/  NOP ;  /* 0x0000000000007918 */ /* 0x000fd00000000000 */
[----:B------:R-:W0:Y:S02]  /*08b0*/  USETMAXREG.TRY_ALLOC.CTAPOOL UP0, 0xe8 ;  /* 0x000000e8000079c8 */ /* 0x000e240008000600 */
[----:B0-----:R-:W-:-:S13]  /*08c0*/  PLOP3.LUT P0, PT, PT, PT, UP0, 0x80, 0x0 ;  /* 0x000000000000781c */ /* 0x001fda0003f0f008 */
[----:B------:R-:W-:Y:S05]  /*08d0*/  @!P0 BRA `(.L_x_7834) ;  /* 0xfffffffc00f08947 */ /* 0x000fea000383ffff */
[----:B------:R-:W0:Y:S01]  /*08e0*/  S2R R2, SR_TID.X ;  /* 0x0000000000027919 */ /* 0x000e220000002100 */
[----:B-1----:R-:W1:Y:S01]  /*08f0*/  S2UR UR5, SR_CgaCtaId ;  /* 0x00000000000579c3 */ /* 0x002e620000008800 */
        /* <DEDUP_REMOVED lines=14> */
[----:B------:R-:W-:Y:S01]  /*09e0*/  ULOP3.LUT UR49, UR43, 0x1, URZ, 0xfc, !UPT ;  /* 0x000000012b317892 */ /* 0x000fe2000f8efc3f */
[----:B------:R-:W-:Y:S01]  /*09f0*/  R2UR UR6, R7 ;  /* 0x00000000070672ca */ /* 0x000fe200000e0000 */
[----:B------:R-:W-:Y:S01]  /*0a00*/  UMOV UR48, URZ ;  /* 0x0000003f00307c82 */ /* 0x000fe20008000000 */
[----:B------:R-:W-:Y:S01]  /*0a10*/  SHF.R.S32.HI R0, RZ, 0x1f, R191 ;  /* 0x0000001fff007819 */ /* 0x000fe200000114bf */
[----:B------:R-:W-:Y:S01]  /*0a20*/  UMOV UR47, URZ ;  /* 0x0000003f002f7c82 */ /* 0x000fe20008000000 */
[----:B------:R-:W-:Y:S01]  /*0a30*/  R2UR UR5, R5 ;  /* 0x00000000050572ca */ /* 0x000fe200000e0000 */
[----:B------:R-:W-:Y:S01]  /*0a40*/  UMOV UR46, URZ ;  /* 0x0000003f002e7c82 */ /* 0x000fe20008000000 */
[CC--:B------:R-:W-:Y:S02]  /*0a50*/  LEA.HI R3, R0.reuse, R191.reuse, RZ, 0x7 ;  /* 0x000000bf00037211 */ /* 0x0c0fe400078f38ff */
[----:B------:R-:W-:-:S02]  /*0a60*/  LEA.HI R4, R0, R191, RZ, 0x5 ;  /* 0x000000bf00047211 */ /* 0x000fc400078f28ff */
[----:B------:R-:W-:Y:S02]  /*0a70*/  LOP3.LUT R2, R3, 0xffffff80, RZ, 0xc0, !PT ;  /* 0xffffff8003027812 */ /* 0x000fe400078ec0ff */
[----:B------:R-:W-:Y:S01]  /*0a80*/  SHF.R.S32.HI R186, RZ, 0x7, R3 ;  /* 0x00000007ffba7819 */ /* 0x000fe20000011403 */
[----:B------:R-:W-:Y:S02]  /*0a90*/  IMAD.SHL.U32 R6, R4, 0x20, RZ ;  /* 0x0000002004067824 */ /* 0x000fe400078e00ff */
[----:B------:R-:W-:Y:S01]  /*0aa0*/  IMAD.IADD R185, R191, 0x1, -R2 ;  /* 0x00000001bfb97824 */ /* 0x000fe200078e0a02 */
[----:B------:R-:W-:Y:S02]  /*0ab0*/  LEA.HI R2, R0, R191, RZ, 0x4 ;  /* 0x000000bf00027211 */ /* 0x000fe400078f20ff */
[----:B------:R-:W-:Y:S02]  /*0ac0*/  LOP3.LUT R7, R6, 0xfffffc00, RZ, 0xc0, !PT ;  /* 0xfffffc0006077812 */ /* 0x000fe400078ec0ff */
[----:B------:R-:W-:-:S02]  /*0ad0*/  SHF.R.S32.HI R8, RZ, 0x1f, R185 ;  /* 0x0000001fff087819 */ /* 0x000fc400000114b9 */
[----:B------:R-:W-:Y:S02]  /*0ae0*/  LEA.HI R6, R0, R191, RZ, 0x2 ;  /* 0x000000bf00067211 */ /* 0x000fe400078f10ff */
[----:B------:R-:W-:Y:S02]  /*0af0*/  LEA.HI R9, R8, R185, RZ, 0x2 ;  /* 0x000000b908097211 */ /* 0x000fe400078f10ff */
[----:B------:R-:W-:Y:S02]  /*0b00*/  SHF.R.S32.HI R5, RZ, 0x4, R2 ;  /* 0x00000004ff057819 */ /* 0x000fe40000011402 */
[--C-:B------:R-:W-:Y:S02]  /*0b10*/  SHF.R.S32.HI R10, RZ, 0x2, R9.reuse ;  /* 0x00000002ff0a7819 */ /* 0x100fe40000011409 */
[----:B------:R-:W-:Y:S02]  /*0b20*/  SHF.R.S32.HI R11, RZ, 0x1f, R9 ;  /* 0x0000001fff0b7819 */ /* 0x000fe40000011409 */
[----:B------:R-:W-:-:S02]  /*0b30*/  LOP3.LUT R4, R2, 0x3fffff0, RZ, 0xc0, !PT ;  /* 0x03fffff002047812 */ /* 0x000fc400078ec0ff */
[----:B------:R-:W-:Y:S02]  /*0b40*/  LOP3.LUT R6, R6, 0xfffffffc, RZ, 0xc0, !PT ;  /* 0xfffffffc06067812 */ /* 0x000fe400078ec0ff */
[----:B------:R-:W-:Y:S01]  /*0b50*/  LEA.HI R0, R0, R191, RZ, 0x3 ;  /* 0x000000bf00007211 */ /* 0x000fe200078f18ff */
[----:B------:R-:W-:Y:S01]  /*0b60*/  IMAD.IADD R4, R191, 0x1, -R4 ;  /* 0x00000001bf047824 */ /* 0x000fe200078e0a04 */
[----:B------:R-:W-:Y:S01]  /*0b70*/  LEA.HI R11, R11, R10, RZ, 0x3 ;  /* 0x0000000a0b0b7211 */ /* 0x000fe200078f18ff */
[----:B------:R-:W-:Y:S01]  /*0b80*/  IMAD.IADD R6, R191, 0x1, -R6 ;  /* 0x00000001bf067824 */ /* 0x000fe200078e0a06 */
[----:B------:R-:W-:Y:S01]  /*0b90*/  LEA.HI R2, R2, R5, RZ, 0x1 ;  /* 0x0000000502027211 */ /* 0x000fe200078f08ff */
[----:B------:R-:W-:Y:S01]  /*0ba0*/  IMAD R7, R4, 0x40, R7 ;  /* 0x0000004004077824 */ /* 0x000fe200078e0207 */
[----:B------:R-:W-:Y:S02]  /*0bb0*/  LOP3.LUT R22, R0, 0xfffffff8, RZ, 0xc0, !PT ;  /* 0xfffffff800167812 */ /* 0x000fe400078ec0ff */
[----:B------:R-:W-:-:S02]  /*0bc0*/  LOP3.LUT R11, R11, 0xfffffff8, RZ, 0xc0, !PT ;  /* 0xfffffff80b0b7812 */ /* 0x000fc400078ec0ff */
[----:B------:R-:W-:Y:S01]  /*0bd0*/  LEA.HI R8, R8, R185, RZ, 0x5 ;  /* 0x000000b908087211 */ /* 0x000fe200078f28ff */
[----:B------:R-:W-:Y:S01]  /*0be0*/  IMAD.IADD R22, R191, 0x1, -R22 ;  /* 0x00000001bf167824 */ /* 0x000fe200078e0a16 */
[----:B------:R-:W-:Y:S01]  /*0bf0*/  LEA.HI R3, R3, R186, RZ, 0x1 ;  /* 0x000000ba03037211 */ /* 0x000fe200078f08ff */
[----:B------:R-:W-:Y:S01]  /*0c00*/  IMAD.IADD R11, R10, 0x1, -R11 ;  /* 0x000000010a0b7824 */ /* 0x000fe200078e0a0b */
[----:B------:R-:W-:Y:S01]  /*0c10*/  LOP3.LUT R2, R2, 0x1ffffffe, RZ, 0xc0, !PT ;  /* 0x1ffffffe02027812 */ /* 0x000fe200078ec0ff */
[----:B------:R-:W-:Y:S01]  /*0c20*/  IMAD.SHL.U32 R18, R22, 0x8, RZ ;  /* 0x0000000816127824 */ /* 0x000fe200078e00ff */
[----:B------:R-:W-:Y:S02]  /*0c30*/  SHF.R.S32.HI R8, RZ, 0x5, R8 ;  /* 0x00000005ff087819 */ /* 0x000fe40000011408 */
[----:B------:R-:W-:Y:S01]  /*0c40*/  LEA.HI R4, R6, R6, RZ, 0x1 ;  /* 0x0000000606047211 */ /* 0x000fe200078f08ff */
[----:B------:R-:W-:Y:S01]  /*0c50*/  IMAD.IADD R2, R5, 0x1, -R2 ;  /* 0x0000000105027824 */ /* 0x000fe200078e0a02 */
[----:B------:R-:W-:Y:S01]  /*0c60*/  LOP3.LUT R3, R3, 0x3fffffe, RZ, 0xc0, !PT ;  /* 0x03fffffe03037812 */ /* 0x000fe200078ec0ff */
[----:B------:R-:W-:Y:S01]  /*0c70*/  IMAD R8, R8, 0x10, R11 ;  /* 0x0000001008087824 */ /* 0x000fe200078e020b */
[----:B------:R-:W-:Y:S01]  /*0c80*/  LOP3.LUT R5, R4, 0x1ffffffe, RZ, 0xc0, !PT ;  /* 0x1ffffffe04057812 */ /* 0x000fe200078ec0ff */
[----:B------:R-:W-:Y:S01]  /*0c90*/  VIADD R19, R18, 0x40 ;  /* 0x0000004012137836 */ /* 0x000fe20000000000 */
[----:B------:R-:W-:Y:S01]  /*0ca0*/  LOP3.LUT R16, R9, 0x7ffffffc, RZ, 0xc0, !PT ;  /* 0x7ffffffc09107812 */ /* 0x000fe200078ec0ff */
[----:B------:R-:W-:Y:S01]  /*0cb0*/  IMAD.IADD R3, R186, 0x1, -R3 ;  /* 0x00000001ba037824 */ /* 0x000fe200078e0a03 */
[----:B------:R-:W-:Y:S01]  /*0cc0*/  SHF.R.S32.HI R184, RZ, 0x3, R0 ;  /* 0x00000003ffb87819 */ /* 0x000fe20000011400 */
[----:B------:R-:W-:Y:S01]  /*0cd0*/  IMAD.IADD R6, R6, 0x1, -R5 ;  /* 0x0000000106067824 */ /* 0x000fe200078e0a05 */
[----:B------:R-:W-:Y:S01]  /*0ce0*/  SHF.R.S32.HI R190, RZ, 0x1f, R18 ;  /* 0x0000001fffbe7819 */ /* 0x000fe20000011412 */
[----:B------:R-:W-:Y:S01]  /*0cf0*/  IMAD R187, R3, 0x40, R8 ;  /* 0x0000004003bb7824 */ /* 0x000fe200078e0208 */
[----:B------:R-:W-:Y:S01]  /*0d00*/  SHF.R.S32.HI R189, RZ, 0x1f, R19 ;  /* 0x0000001fffbd7819 */ /* 0x000fe20000011413 */
[----:B------:R-:W-:-:S02]  /*0d10*/  IMAD R188, R2, 0x8, R7 ;  /* 0x0000000802bc7824 */ /* 0x000fc400078e0207 */
[----:B------:R-:W-:Y:S02]  /*0d20*/  IMAD.IADD R16, R185, 0x1, -R16 ;  /* 0x00000001b9107824 */ /* 0x000fe400078e0a10 */
[----:B------:R-:W-:-:S07]  /*0d30*/  IMAD R17, R6, 0x8, R187 ;  /* 0x0000000806117824 */ /* 0x000fce00078e02bb */
.L_x_7942:
        /* <DEDUP_REMOVED lines=12> */
[----:B012---:R-:W-:Y:S02]  /*0e00*/  IMAD.U32 R2, RZ, RZ, UR8 ;  /* 0x00000008ff027e24 */ /* 0x007fe4000f8e00ff */
        /* <DEDUP_REMOVED lines=8> */
[----:B------:R-:W-:Y:S01]  /*0e90*/  UMOV UR38, URZ ;  /* 0x0000003f00267c82 */ /* 0x000fe20008000000 */
[----:B------:R-:W-:Y:S02]  /*0ea0*/  UMOV UR42, UR7 ;  /* 0x00000007002a7c82 */ /* 0x000fe40008000000 */
        /* <DEDUP_REMOVED lines=24> */
.L_x_7835:
[----:B------:R-:W-:Y:S01]  /*1030*/  UMOV UR36, UR6 ;  /* 0x0000000600247c82 */ /* 0x000fe20008000000 */
[----:B------:R-:W-:Y:S05]  /*1040*/  @!P1 BRA `(.L_x_7836) ;  /* 0x00000000001c9947 */ /* 0x000fea0003800000 */
[----:B------:R-:W-:Y:S02]  /*1050*/  ULDC.64 UR8, c[0x0][0xa20] ;  /* 0x0002880000087ab9 */ /* 0x000fe40000000a00 */
[----:B------:R-:W-:-:S06]  /*1060*/  UIMAD.WIDE UR6, UR6, 0x4, UR8 ;  /* 0x00000004060678a5 */ /* 0x000fcc000f8e0208 */
[----:B------:R-:W-:Y:S02]  /*1070*/  IMAD.U32 R2, RZ, RZ, UR6 ;  /* 0x00000006ff027e24 */ /* 0x000fe4000f8e00ff */
[----:B------:R-:W-:-:S05]  /*1080*/  IMAD.U32 R3, RZ, RZ, UR7 ;  /* 0x00000007ff037e24 */ /* 0x000fca000f8e00ff */
[----:B------:R-:W2:Y:S02]  /*1090*/  LDG.E R2, desc[UR54][R2.64] ;  /* 0x0000003602027981 */ /* 0x000ea4000c1e1900 */
[----:B--2---:R-:W-:Y:S01]  /*10a0*/  R2UR UR4, R2 ;  /* 0x00000000020472ca */ /* 0x004fe200000e0000 */
[----:B------:R-:W-:-:S14]  /*10b0*/  BRA `(.L_x_7837) ;  /* 0x0000000000347947 */ /* 0x000fdc0003800000 */
.L_x_7836:
        /* <DEDUP_REMOVED lines=13> */
.L_x_7837:
[----:B------:R-:W-:Y:S01]  /*1190*/  ULDC UR6, c[0x0][0x448] ;  /* 0x0001120000067ab9 */ /* 0x000fe20000000800 */
[----:B------:R-:W-:Y:S02]  /*11a0*/  USHF.L.U32 UR37, UR5, 0x7, URZ ;  /* 0x0000000705257899 */ /* 0x000fe4000800063f */
[----:B------:R-:W-:Y:S02]  /*11b0*/  UISETP.NE.AND UP0, UPT, UR6, 0x1, UPT ;  /* 0x000000010600788c */ /* 0x000fe4000bf05270 */
[----:B------:R-:W-:Y:S02]  /*11c0*/  UIADD3 UR8, UR37, 0x7f, URZ ;  /* 0x0000007f25087890 */ /* 0x000fe4000fffe03f */
[----:B------:R-:W-:Y:S02]  /*11d0*/  UIADD3 UR38, -UR38, UR4, URZ ;  /* 0x0000000426267290 */ /* 0x000fe4000fffe13f */
[----:B------:R-:W-:Y:S01]  /*11e0*/  UP2UR UR51, UPR, URZ, 0x1 ;  /* 0x000000013f337883 */ /* 0x000fe20008000000 */
[----:B------:R-:W-:Y:S01]  /*11f0*/  ULDC.64 UR4, c[0x0][0x9e0] ;  /* 0x0002780000047ab9 */ /* 0x000fe20000000a00 */
[----:B------:R-:W-:-:S03]  /*1200*/  UIADD3 UR9, UR38, 0x1, -UR45 ;  /* 0x0000000126097890 */ /* 0x000fc6000fffe82d */
[----:B------:R-:W-:Y:S01]  /*1210*/  @UP0 ULDC UR6, c[0x0][0x44c] ;  /* 0x0001130000060ab9 */ /* 0x000fe20000000800 */
[----:B------:R-:W-:Y:S01]  /*1220*/  @UP0 ULDC UR10, c[0x0][0x450] ;  /* 0x00011400000a0ab9 */ /* 0x000fe20000000800 */
[----:B------:R-:W-:-:S04]  /*1230*/  UIMAD.WIDE.U32 UR6, UR8, UR6, URZ ;  /* 0x00000006080672a5 */ /* 0x000fc8000f8e003f */
[----:B------:R-:W-:Y:S02]  /*1240*/  @UP0 USHF.R.U32.HI UR8, URZ, UR10, UR7 ;  /* 0x0000000a3f080299 */ /* 0x000fe40008011607 */
[----:B------:R-:W-:Y:S02]  /*1250*/  UISETP.GE.AND UP0, UPT, UR5, 0x1, UPT ;  /* 0x000000010500788c */ /* 0x000fe4000bf06270 */
[----:B------:R-:W-:Y:S02]  /*1260*/  UIADD3 UR8, UR9, UR8, URZ ;  /* 0x0000000809087290 */ /* 0x000fe4000fffe03f */
        /* <DEDUP_REMOVED lines=15> */
.L_x_7839:
[----:B------:R-:W-:-:S11]  /*1360*/  UISETP.NE.AND UP0, UPT, UR5, 0x1, UPT ;  /* 0x000000010500788c */ /* 0x000fd6000bf05270 */
[----:B------:R-:W-:Y:S02]  /*1370*/  @UP0 ULDC.64 UR8, c[0x0][0x9e8] ;  /* 0x00027a0000080ab9 */ /* 0x000fe40000000a00 */
[----:B------:R-:W-:-:S04]  /*1380*/  UIMAD.WIDE.U32 UR6, UR4, UR8, URZ ;  /* 0x00000008040672a5 */ /* 0x000fc8000f8e003f */
[----:B------:R-:W-:-:S12]  /*1390*/  @UP0 USHF.R.U32.HI UR4, URZ, UR9, UR7 ;  /* 0x000000093f040299 */ /* 0x000fd80008011607 */
.L_x_7840:
[----:B------:R-:W-:-:S06]  /*13a0*/  UIMAD UR4, UR4, UR5, UR5 ;  /* 0x00000005040472a4 */ /* 0x000fcc000f8e0205 */
[----:B------:R-:W-:-:S07]  /*13b0*/  VIMNMX R0, R0, UR4, PT ;  /* 0x0000000400007c48 */ /* 0x000fce000bfe0100 */
.L_x_7838:
[----:B------:R-:W-:Y:S01]  /*13c0*/  UISETP.NE.AND UP0, UPT, UR51, URZ, UPT ;  /* 0x0000003f3300728c */ /* 0x000fe2000bf05270 */
[----:B------:R-:W-:Y:S01]  /*13d0*/  VIADD R0, R0, 0x7f ;  /* 0x0000007f00007836 */ /* 0x000fe20000000000 */
[----:B------:R-:W-:Y:S01]  /*13e0*/  UMOV UR9, UR37 ;  /* 0x0000002500097c82 */ /* 0x000fe20008000000 */
[----:B------:R-:W-:Y:S02]  /*13f0*/  UIADD3 UR4, UR38, 0x7f, URZ ;  /* 0x0000007f26047890 */ /* 0x000fe4000fffe03f */
[----:B------:R-:W-:Y:S01]  /*1400*/  UIADD3 UR53, UR38, -UR45, URZ ;  /* 0x8000002d26357290 */ /* 0x000fe2000fffe03f */
        /* <DEDUP_REMOVED lines=27> */
.L_x_7842:
[----:B------:R-:W-:-:S11]  /*15c0*/  UISETP.NE.AND UP0, UPT, UR5, 0x1, UPT ;  /* 0x000000010500788c */ /* 0x000fd6000bf05270 */
[----:B------:R-:W-:Y:S02]  /*15d0*/  @UP0 ULDC.64 UR10, c[0x0][0x9e8] ;  /* 0x00027a00000a0ab9 */ /* 0x000fe40000000a00 */
[----:B------:R-:W-:-:S04]  /*15e0*/  UIMAD.WIDE.U32 UR6, UR4, UR10, URZ ;  /* 0x0000000a040672a5 */ /* 0x000fc8000f8e003f */
[----:B------:R-:W-:-:S12]  /*15f0*/  @UP0 USHF.R.U32.HI UR4, URZ, UR11, UR7 ;  /* 0x0000000b3f040299 */ /* 0x000fd80008011607 */
.L_x_7843:
[----:B------:R-:W-:-:S04]  /*1600*/  UIMAD UR4, UR4, UR5, URZ ;  /* 0x00000005040472a4 */ /* 0x000fc8000f8e023f */
[----:B------:R-:W-:-:S04]  /*1610*/  UISETP.LT.AND UP0, UPT, UR9, UR4, UPT ;  /* 0x000000040900728c */ /* 0x000fc8000bf01270 */
[----:B------:R-:W-:-:S12]  /*1620*/  USEL UR9, UR9, UR4, !UP0 ;  /* 0x0000000409097287 */ /* 0x000fd8000c000000 */
.L_x_7841:
        /* <DEDUP_REMOVED lines=73> */
.L_x_7845:
        /* <DEDUP_REMOVED lines=9> */
.L_x_8037:
[----:B------:R-:W-:Y:S05]  /*1b50*/  @!P0 BRA `(.L_x_7847) ;  /* 0x0000000000048947 */ /* 0x000fea0003800000 */
[----:B------:R-:W-:Y:S01]  /*1b60*/  BPT.TRAP 0x1 ;  /* 0x000000040000795c */ /* 0x000fe20000300000 */
.L_x_7847:
[----:B0-----:R-:W-:Y:S02]  /*1b70*/  IMAD.U32 R3, RZ, RZ, UR46 ;  /* 0x0000002eff037e24 */ /* 0x001fe4000f8e00ff */
[----:B------:R-:W-:-:S03]  /*1b80*/  IMAD.U32 R0, RZ, RZ, UR47 ;  /* 0x0000002fff007e24 */ /* 0x000fc6000f8e00ff */
[----:B------:R-:W-:Y:S02]  /*1b90*/  LEA R3, R3, UR41, 0x3 ;  /* 0x0000002903037c11 */ /* 0x000fe4000f8e18ff */
[----:B------:R-:W-:-:S04]  /*1ba0*/  SHF.L.U32 R0, R0, 0x1f, RZ ;  /* 0x0000001f00007819 */ /* 0x000fc800000006ff */
[----:B------:R0:W1:Y:S01]  /*1bb0*/  SYNCS.PHASECHK.TRANS64.TRYWAIT P1, [R3+URZ+0x28830], R0 ;  /* 0x02883000030075a7 */ /* 0x000062000802017f */
[----:B------:R-:W-:Y:S05]  /*1bc0*/  @!P0 BRA `(.L_x_7848) ;  /* 0x0000000000048947 */ /* 0x000fea0003800000 */
[----:B------:R-:W-:Y:S01]  /*1bd0*/  BPT.TRAP 0x1 ;  /* 0x000000040000795c */ /* 0x000fe20000300000 */
.L_x_7848:
[----:B-1----:R-:W-:Y:S05]  /*1be0*/  @P1 BRA `(.L_x_7849) ;  /* 0x0000000000081947 */ /* 0x002fea0003800000 */
[----:B------:R-:W1:Y:S02]  /*1bf0*/  SYNCS.PHASECHK.TRANS64.TRYWAIT P1, [R3+URZ+0x28830], R0 ;  /* 0x02883000030075a7 */ /* 0x000e64000802017f */
[----:B-1----:R-:W-:Y:S05]  /*1c00*/  @!P1 BRA `(.L_x_7850) ;  /* 0x0000013c00ec9947 */ /* 0x002fea0003800000 */
.L_x_7849:
        /* <DEDUP_REMOVED lines=63> */
.L_x_7851:
[----:B------:R-:W-:Y:S01]  /*2000*/  UISETP.NE.AND UP1, UPT, UR51, URZ, UPT ;  /* 0x0000003f3300728c */ /* 0x000fe2000bf25270 */
[----:B01----:R-:W-:Y:S01]  /*2010*/  VIADD R0, R17, UR37 ;  /* 0x0000002511007c36 */ /* 0x003fe20008000000 */
[----:B------:R-:W-:Y:S01]  /*2020*/  R2UR UR6, R3 ;  /* 0x00000000030672ca */ /* 0x000fe200000e0000 */
[----:B------:R-:W-:Y:S01]  /*2030*/  IMAD.MOV.U32 R3, RZ, RZ, -0x80 ;  /* 0xffffff80ff037424 */ /* 0x000fe200078e00ff */
[----:B------:R-:W-:Y:S01]  /*2040*/  UISETP.NE.AND UP0, UPT, UR50, URZ, UPT ;  /* 0x0000003f3200728c */ /* 0x000fe2000bf05270 */
[----:B------:R-:W-:Y:S01]  /*2050*/  IMAD.U32 R7, RZ, RZ, UR45 ;  /* 0x0000002dff077e24 */ /* 0x000fe2000f8e00ff */
[----:B------:R-:W-:Y:S01]  /*2060*/  PLOP3.LUT P1, PT, PT, PT, UP1, 0x80, 0x0 ;  /* 0x000000000000781c */ /* 0x000fe20003f2f018 */
[----:B------:R-:W-:Y:S01]  /*2070*/  IMAD R10, R88, R3, 0x80 ;  /* 0x00000080580a7424 */ /* 0x000fe200078e0203 */
[----:B------:R-:W-:Y:S01]  /*2080*/  PLOP3.LUT P2, PT, PT, PT, UP1, 0x80, 0x0 ;  /* 0x000000000000781c */ /* 0x000fe20003f4f018 */
[----:B------:R-:W-:Y:S01]  /*2090*/  ULDC UR56, c[0x0][0x9dc] ;  /* 0x0002770000387ab9 */ /* 0x000fe20000000800 */
[----:B------:R-:W-:Y:S01]  /*20a0*/  ULDC UR14, c[0x0][0x9e0] ;  /* 0x00027800000e7ab9 */ /* 0x000fe20000000800 */
[----:B------:R-:W-:Y:S01]  /*20b0*/  @UP1 ULDC UR7, c[0x0][0x44c] ;  /* 0x0001130000071ab9 */ /* 0x000fe20000000800 */
[----:B------:R-:W-:Y:S01]  /*20c0*/  VIADD R3, R10, 0x1 ;  /* 0x000000010a037836 */ /* 0x000fe20000000000 */
[----:B------:R-:W-:-:S02]  /*20d0*/  LEA R8, R88, 0xffffff80, 0x7 ;  /* 0xffffff8058087811 */ /* 0x000fc400078e38ff */
[----:B------:R-:W-:-:S04]  /*20e0*/  UIADD3 UR6, UR6, 0x28840, URZ ;  /* 0x0002884006067890 */ /* 0x000fc8000fffe03f */
[----:B------:R-:W-:Y:S01]  /*20f0*/  @P1 IMAD.HI.U32 R2, R0, UR7, RZ ;  /* 0x0000000700021c27 */ /* 0x000fe2000f8e00ff */
[----:B------:R-:W-:Y:S01]  /*2100*/  @UP1 ULDC UR7, c[0x0][0x450] ;  /* 0x0001140000071ab9 */ /* 0x000fe20000000800 */
[----:B------:R-:W-:Y:S01]  /*2110*/  UPRMT UR6, UR40, 0x654, UR6 ;  /* 0x0000065428067896 */ /* 0x000fe20008000006 */
[----:B------:R-:W-:Y:S02]  /*2120*/  PLOP3.LUT P1, PT, PT, PT, UP0, 0x40, 0x0 ;  /* 0x000000000000781c */ /* 0x000fe40003f2e808 */
[----:B------:R-:W-:Y:S01]  /*2130*/  @P2 SHF.R.U32.HI R0, RZ, UR7, R2 ;  /* 0x00000007ff002c19 */ /* 0x000fe20008011602 */
[----:B------:R-:W-:Y:S02]  /*2140*/  IMAD R2, R16, -0x2, R3 ;  /* 0xfffffffe10027824 */ /* 0x000fe400078e0203 */
[----:B------:R-:W-:Y:S02]  /*2150*/  VIADD R3, R10, UR38 ;  /* 0x000000260a037c36 */ /* 0x000fe40008000000 */
[----:B------:R-:W0:Y:S01]  /*2160*/  SHFL.IDX PT, R5, R0, RZ, 0x1c1f ;  /* 0x001c1fff00057589 */ /* 0x000e2200000e0000 */
[----:B------:R-:W-:Y:S01]  /*2170*/  SYNCS.ARRIVE.TRANS64.RED.A1T0 RZ, [UR6], RZ ;  /* 0x000000ffffff79a7 */ /* 0x000fe20008100406 */
[----:B------:R-:W-:Y:S01]  /*2180*/  ULOP3.LUT UR6, URZ, UR56, URZ, 0x33, !UPT ;  /* 0x000000383f067292 */ /* 0x000fe2000f8e333f */
[----:B------:R-:W-:Y:S01]  /*2190*/  IADD3 R2, -R7, UR38, R2 ;  /* 0x0000002607027c10 */ /* 0x000fe2000fffe102 */
[----:B------:R-:W-:-:S04]  /*21a0*/  IMAD R12, R16, -0x2, R3 ;  /* 0xfffffffe100c7824 */ /* 0x000fc800078e0203 */
        /* <DEDUP_REMOVED lines=19> */
.L_x_7854:
[----:B------:R-:W-:Y:S02]  /*22e0*/  ULDC UR6, c[0x0][0x9e4] ;  /* 0x0002790000067ab9 */ /* 0x000fe40000000800 */
[----:B------:R-:W-:-:S05]  /*22f0*/  IMAD.U32 R5, RZ, RZ, UR6 ;  /* 0x00000006ff057e24 */ /* 0x000fca000f8e00ff */
[----:B------:R-:W-:-:S13]  /*2300*/  ISETP.NE.AND P1, PT, R5, 0x1, PT ;  /* 0x000000010500780c */ /* 0x000fda0003f25270 */
[----:B------:R-:W0:Y:S02]  /*2310*/  @P1 LDC.64 R6, c[0x0][0x9e8] ;  /* 0x00027a00ff061b82 */ /* 0x000e240000000a00 */
[----:B0-----:R-:W-:-:S05]  /*2320*/  @P1 IMAD.HI.U32 R6, R3, R6, RZ ;  /* 0x0000000603061227 */ /* 0x001fca00078e00ff */
[----:B------:R-:W-:-:S07]  /*2330*/  @P1 SHF.R.U32.HI R3, RZ, R7, R6 ;  /* 0x00000007ff031219 */ /* 0x000fce0000011606 */
.L_x_7855:
[----:B------:R-:W-:Y:S05]  /*2340*/  BSYNC B0 ;  /* 0x0000000000007941 */ /* 0x000fea0003800000 */
.L_x_7853:
[----:B------:R-:W-:-:S04]  /*2350*/  IMAD R3, R3, R5, -R8 ;  /* 0x0000000503037224 */ /* 0x000fc800078e0a08 */
[----:B------:R-:W-:-:S05]  /*2360*/  IMAD R3, R16, -0x2, R3 ;  /* 0xfffffffe10037824 */ /* 0x000fca00078e0203 */
[----:B------:R-:W-:Y:S02]  /*2370*/  VIADDMNMX R2, R3, R5, R2, PT ;  /* 0x0000000503027246 */ /* 0x000fe40003800102 */
[----:B------:R-:W-:-:S07]  /*2380*/  VIMNMX R4, R4, R3, !PT ;  /* 0x0000000304047248 */ /* 0x000fce0007fe0100 */
.L_x_7852:
[C---:B------:R-:W-:Y:S01]  /*2390*/  ISETP.GE.AND P2, PT, R10.reuse, 0x9, PT ;  /* 0x000000090a00780c */ /* 0x040fe20003f46270 */
[----:B------:R-:W-:Y:S01]  /*23a0*/  UISETP.NE.AND UP0, UPT, UR50, URZ, UPT ;  /* 0x0000003f3200728c */ /* 0x000fe2000bf05270 */
        /* <DEDUP_REMOVED lines=10> */
[----:B------:R-:W-:Y:S01]  /*2450*/  P2R R90, PR, RZ, 0x20 ;  /* 0x00000020ff5a7803 */ /* 0x000fe20000000000 */
[----:B------:R-:W0:Y:S01]  /*2460*/  SHFL.IDX PT, R25, R0, 0x1, 0x1c1f ;  /* 0x003c1f0000197f89 */ /* 0x000e2200000e0000 */
[----:B------:R-:W-:-:S02]  /*2470*/  ISETP.LT.OR P3, PT, R2, 0x11, P3 ;  /* 0x000000110200780c */ /* 0x000fc40001f61670 */
[----:B------:R-:W-:Y:S02]  /*2480*/  ISETP.GT.AND P4, PT, R4, 0x9, !P6 ;  /* 0x000000090400780c */ /* 0x000fe40007784270 */
[----:B------:R-:W-:Y:S02]  /*2490*/  ISETP.GE.AND P5, PT, R10, 0x12, PT ;  /* 0x000000120a00780c */ /* 0x000fe40003fa6270 */
[----:B------:R-:W-:Y:S02]  /*24a0*/  FSEL R123, R32, -INF , !P3 ;  /* 0xff800000207b7808 */ /* 0x000fe40005800000 */
[----:B------:R-:W-:Y:S02]  /*24b0*/  ISETP.LT.OR P4, PT, R2, 0xa, P4 ;  /* 0x0000000a0200780c */ /* 0x000fe40002781670 */
[----:B------:R-:W-:Y:S02]  /*24c0*/  ISETP.GT.AND P3, PT, R4, 0x11, !P5 ;  /* 0x000000110400780c */ /* 0x000fe40006f64270 */
[----:B------:R-:W-:-:S02]  /*24d0*/  FSEL R129, R29, -INF , !P4 ;  /* 0xff8000001d817808 */ /* 0x000fc40006000000 */
[----:B------:R-:W-:Y:S02]  /*24e0*/  ISETP.LT.OR P3, PT, R2, 0x12, P3 ;  /* 0x000000120200780c */ /* 0x000fe40001f61670 */
[----:B------:R-:W-:Y:S02]  /*24f0*/  ISETP.GE.AND P4, PT, R10, 0x19, PT ;  /* 0x000000190a00780c */ /* 0x000fe40003f86270 */
[----:B------:R-:W-:Y:S02]  /*2500*/  FSEL R99, R33, -INF , !P3 ;  /* 0xff80000021637808 */ /* 0x000fe40005800000 */
[----:B------:R-:W-:Y:S02]  /*2510*/  ISETP.GT.AND P3, PT, R4, 0x18, !P4 ;  /* 0x000000180400780c */ /* 0x000fe40006764270 */
[----:B------:R-:W-:Y:S01]  /*2520*/  P2R R29, PR, RZ, 0x10 ;  /* 0x00000010ff1d7803 */ /* 0x000fe20000000000 */
[----:B0-----:R-:W-:Y:S01]  /*2530*/  IMAD.IADD R6, R14, 0x1, R25 ;  /* 0x000000010e067824 */ /* 0x001fe200078e0219 */
        /* <DEDUP_REMOVED lines=106> */
[----:B------:R-:W-:Y:S02]  /*2be0*/  P2R R28, PR, RZ, 0x20 ;  /* 0x00000020ff1c7803 */ /* 0x000fe40000000000 */
[----:B------:R-:W-:Y:S02]  /*2bf0*/  FSEL R77, R77, -INF , !P3 ;  /* 0xff8000004d4d7808 */ /* 0x000fe40005800000 */
[----:B------:R-:W-:-:S02]  /*2c00*/  ISETP.GE.AND P3, PT, R10, 0x71, PT ;  /* 0x000000710a00780c */ /* 0x000fc40003f66270 */
        /* <DEDUP_REMOVED lines=39> */
.L_x_7858:
[----:B------:R-:W-:Y:S02]  /*2e80*/  ULDC UR6, c[0x0][0x9e4] ;  /* 0x0002790000067ab9 */ /* 0x000fe40000000800 */
[----:B------:R-:W-:-:S05]  /*2e90*/  IMAD.U32 R2, RZ, RZ, UR6 ;  /* 0x00000006ff027e24 */ /* 0x000fca000f8e00ff */
[----:B------:R-:W-:-:S13]  /*2ea0*/  ISETP.NE.AND P6, PT, R2, 0x1, PT ;  /* 0x000000010200780c */ /* 0x000fda0003fc5270 */
[----:B------:R-:W0:Y:S02]  /*2eb0*/  @P6 LDC.64 R24, c[0x0][0x9e8] ;  /* 0x00027a00ff186b82 */ /* 0x000e240000000a00 */
[----:B0-----:R-:W-:-:S05]  /*2ec0*/  @P6 IMAD.HI.U32 R0, R21, R24, RZ ;  /* 0x0000001815006227 */ /* 0x001fca00078e00ff */
[----:B------:R-:W-:-:S07]  /*2ed0*/  @P6 SHF.R.U32.HI R21, RZ, R25, R0 ;  /* 0x00000019ff156219 */ /* 0x000fce0000011600 */
.L_x_7859:
[----:B------:R-:W-:Y:S05]  /*2ee0*/  BSYNC B0 ;  /* 0x0000000000007941 */ /* 0x000fea0003800000 */
.L_x_7857:
[----:B------:R-:W-:-:S04]  /*2ef0*/  IMAD R21, R21, R2, -R8 ;  /* 0x0000000215157224 */ /* 0x000fc800078e0a08 */
[----:B------:R-:W-:-:S05]  /*2f00*/  IMAD R21, R16, -0x2, R21 ;  /* 0xfffffffe10157824 */ /* 0x000fca00078e0215 */
[----:B------:R-:W-:Y:S02]  /*2f10*/  VIADDMNMX R4, R21, R2, R4, PT ;  /* 0x0000000215047246 */ /* 0x000fe40003800104 */
[----:B------:R-:W-:-:S07]  /*2f20*/  VIMNMX R6, R6, R21, !PT ;  /* 0x0000001506067248 */ /* 0x000fce0007fe0100 */
.L_x_7856:
[----:B------:R-:W-:Y:S01]  /*2f30*/  ISETP.GT.AND P1, PT, R6, 0x1, !P1 ;  /* 0x000000010600780c */ /* 0x000fe20004f24270 */
[----:B------:R-:W-:Y:S01]  /*2f40*/  ULDC UR6, c[0x0][0x988] ;  /* 0x0002620000067ab9 */ /* 0x000fe20000000800 */
[----:B------:R-:W-:Y:S01]  /*2f50*/  ISETP.NE.AND P6, PT, R89, RZ, PT ;  /* 0x000000ff5900720c */ /* 0x000fe20003fc5270 */
[----:B------:R-:W-:Y:S01]  /*2f60*/  UISETP.NE.AND UP1, UPT, UR51, URZ, UPT ;  /* 0x0000003f3300728c */ /* 0x000fe2000bf25270 */
[----:B------:R-:W-:Y:S01]  /*2f70*/  ISETP.LT.OR P1, PT, R4, 0x2, P1 ;  /* 0x000000020400780c */ /* 0x000fe20000f21670 */
[----:B------:R-:W-:Y:S01]  /*2f80*/  UISETP.NE.AND UP0, UPT, UR50, URZ, UPT ;  /* 0x0000003f3200728c */ /* 0x000fe2000bf05270 */
[----:B------:R-:W-:Y:S01]  /*2f90*/  FMNMX.FTZ R0, R97, R125, !PT ;  /* 0x0000007d61007209 */ /* 0x000fe20007810000 */
[----:B------:R-:W-:Y:S01]  /*2fa0*/  UMOV UR10, UR37 ;  /* 0x00000025000a7c82 */ /* 0x000fe20008000000 */
[----:B------:R-:W-:Y:S02]  /*2fb0*/  FSEL R27, R27, -INF , !P1 ;  /* 0xff8000001b1b7808 */ /* 0x000fe40004800000 */
[----:B------:R-:W-:-:S02]  /*2fc0*/  ISETP.GT.AND P1, PT, R6, 0x9, !P6 ;  /* 0x000000090600780c */ /* 0x000fc40007724270 */
[----:B------:R-:W-:Y:S02]  /*2fd0*/  FMNMX.FTZ R0, R127, R0, !PT ;  /* 0x000000007f007209 */ /* 0x000fe40007810000 */
[----:B------:R-:W-:Y:S01]  /*2fe0*/  ISETP.LT.OR P1, PT, R4, 0xa, P1 ;  /* 0x0000000a0400780c */ /* 0x000fe20000f21670 */
[----:B------:R-:W-:Y:S01]  /*2ff0*/  @UP1 ULDC UR11, c[0x0][0x450] ;  /* 0x00011400000b1ab9 */ /* 0x000fe20000000800 */
[----:B------:R-:W-:Y:S02]  /*3000*/  FMNMX.FTZ R0, R129, R0, !PT ;  /* 0x0000000081007209 */ /* 0x000fe40007810000 */
[----:B------:R-:W-:Y:S02]  /*3010*/  FSEL R31, R31, -INF , !P1 ;  /* 0xff8000001f1f7808 */ /* 0x000fe40004800000 */
[----:B------:R-:W-:Y:S02]  /*3020*/  ISETP.NE.AND P1, PT, R90, RZ, PT ;  /* 0x000000ff5a00720c */ /* 0x000fe40003f25270 */
[----:B------:R-:W-:-:S02]  /*3030*/  FMNMX.FTZ R0, R123, R0, !PT ;  /* 0x000000007b007209 */ /* 0x000fc40007810000 */
[----:B------:R-:W-:Y:S02]  /*3040*/  ISETP.GT.AND P1, PT, R6, 0x10, !P1 ;  /* 0x000000100600780c */ /* 0x000fe40004f24270 */
        /* <DEDUP_REMOVED lines=73> */
[----:B------:R-:W-:Y:S01]  /*34e0*/  FMNMX.FTZ R8, R85, R0, !PT ;  /* 0x0000000055087209 */ /* 0x000fe20007810000 */
[----:B------:R-:W-:Y:S01]  /*34f0*/  IMAD.U32 R0, RZ, RZ, UR6 ;  /* 0x00000006ff007e24 */ /* 0x000fe2000f8e00ff */
[----:B------:R-:W-:Y:S01]  /*3500*/  ISETP.LT.OR P1, PT, R4, 0x3a, P1 ;  /* 0x0000003a0400780c */ /* 0x000fe20000f21670 */
[----:B------:R-:W-:Y:S01]  /*3510*/  @UP1 ULDC UR6, c[0x0][0x44c] ;  /* 0x0001130000061ab9 */ /* 0x000fe20000000800 */
[----:B------:R-:W-:Y:S01]  /*3520*/  ISETP.NE.AND P2, PT, R92, RZ, PT ;  /* 0x000000ff5c00720c */ /* 0x000fe20003f45270 */
[----:B------:R-:W0:Y:S01]  /*3530*/  SHFL.BFLY PT, R95, R8, 0x2, 0x1f ;  /* 0x0c401f00085f7f89 */ /* 0x000e2200000e0000 */
[----:B------:R-:W-:Y:S01]  /*3540*/  FSEL R55, R55, -INF , !P1 ;  /* 0xff80000037377808 */ /* 0x000fe20004800000 */
[----:B------:R-:W-:Y:S01]  /*3550*/  UIMAD.WIDE.U32 UR6, UR37, UR6, URZ ;  /* 0x00000006250672a5 */ /* 0x000fe2000f8e003f */
[----:B------:R-:W-:-:S02]  /*3560*/  ISETP.NE.AND P1, PT, R49, RZ, PT ;  /* 0x000000ff3100720c */ /* 0x000fc40003f25270 */
[----:B------:R-:W-:Y:S01]  /*3570*/  ISETP.NE.AND P6, PT, R72, RZ, PT ;  /* 0x000000ff4800720c */ /* 0x000fe20003fc5270 */
[----:B------:R-:W-:Y:S01]  /*3580*/  @UP1 USHF.R.U32.HI UR10, URZ, UR11, UR7 ;  /* 0x0000000b3f0a1299 */ /* 0x000fe20008011607 */
[C---:B------:R-:W-:Y:S02]  /*3590*/  ISETP.GT.AND P1, PT, R6.reuse, 0x40, !P1 ;  /* 0x000000400600780c */ /* 0x040fe40004f24270 */
[----:B------:R-:W-:Y:S01]  /*35a0*/  ISETP.GT.AND P3, PT, R6, 0x70, !P3 ;  /* 0x000000700600780c */ /* 0x000fe20005f64270 */
[----:B------:R-:W-:Y:S01]  /*35b0*/  UIADD3 UR53, UR53, UR10, URZ ;  /* 0x0000000a35357290 */ /* 0x000fe2000fffe03f */
[----:B------:R-:W-:Y:S02]  /*35c0*/  ISETP.LT.OR P1, PT, R4, 0x41, P1 ;  /* 0x000000410400780c */ /* 0x000fe40000f21670 */
[----:B------:R-:W-:Y:S01]  /*35d0*/  ISETP.GT.AND P4, PT, R6, 0x71, !P4 ;  /* 0x000000710600780c */ /* 0x000fe20006784270 */
[----:B------:R-:W-:Y:S01]  /*35e0*/  UIADD3 UR14, UR53, UR14, URZ ;  /* 0x0000000e350e7290 */ /* 0x000fe2000fffe03f */
[----:B------:R-:W-:-:S02]  /*35f0*/  FSEL R49, R58, -INF , !P1 ;  /* 0xff8000003a317808 */ /* 0x000fc40004800000 */
[----:B------:R-:W-:Y:S02]  /*3600*/  ISETP.NE.AND P1, PT, R52, RZ, PT ;  /* 0x000000ff3400720c */ /* 0x000fe40003f25270 */
[----:B------:R-:W-:Y:S02]  /*3610*/  ISETP.LT.OR P3, PT, R4, 0x71, P3 ;  /* 0x000000710400780c */ /* 0x000fe40001f61670 */
[C---:B------:R-:W-:Y:S02]  /*3620*/  ISETP.GT.AND P1, PT, R6.reuse, 0x41, !P1 ;  /* 0x000000410600780c */ /* 0x040fe40004f24270 */
[----:B------:R-:W-:Y:S02]  /*3630*/  ISETP.GT.AND P5, PT, R6, 0x78, !P5 ;  /* 0x000000780600780c */ /* 0x000fe40006fa4270 */
[----:B------:R-:W-:Y:S02]  /*3640*/  ISETP.LT.OR P1, PT, R4, 0x42, P1 ;  /* 0x000000420400780c */ /* 0x000fe40000f21670 */
[----:B0-----:R-:W-:-:S02]  /*3650*/  FMNMX.FTZ R95, R8, R95, !PT ;  /* 0x0000005f085f7209 */ /* 0x001fc40007810000 */
[----:B------:R-:W-:Y:S02]  /*3660*/  FSEL R59, R59, -INF , !P1 ;  /* 0xff8000003b3b7808 */ /* 0x000fe40004800000 */
[----:B------:R-:W-:Y:S01]  /*3670*/  ISETP.NE.AND P1, PT, R53, RZ, PT ;  /* 0x000000ff3500720c */ /* 0x000fe20003f25270 */
[----:B------:R-:W0:Y:S01]  /*3680*/  SHFL.BFLY PT, R2, R95, 0x1, 0x1f ;  /* 0x0c201f005f027f89 */ /* 0x000e2200000e0000 */
[----:B------:R-:W-:Y:S02]  /*3690*/  ISETP.LT.OR P4, PT, R4, 0x72, P4 ;  /* 0x000000720400780c */ /* 0x000fe40002781670 */
[----:B------:R-:W-:Y:S02]  /*36a0*/  ISETP.GT.AND P1, PT, R6, 0x48, !P1 ;  /* 0x000000480600780c */ /* 0x000fe40004f24270 */
[C---:B------:R-:W-:Y:S02]  /*36b0*/  ISETP.LT.OR P5, PT, R4.reuse, 0x79, P5 ;  /* 0x000000790400780c */ /* 0x040fe40002fa1670 */
[----:B------:R-:W-:-:S02]  /*36c0*/  ISETP.LT.OR P1, PT, R4, 0x49, P1 ;  /* 0x000000490400780c */ /* 0x000fc40000f21670 */
[----:B------:R-:W-:Y:S02]  /*36d0*/  FSEL R83, R83, -INF , !P4 ;  /* 0xff80000053537808 */ /* 0x000fe40006000000 */
[----:B------:R-:W-:Y:S02]  /*36e0*/  FSEL R53, R62, -INF , !P1 ;  /* 0xff8000003e357808 */ /* 0x000fe40004800000 */
[----:B------:R-:W-:-:S04]  /*36f0*/  ISETP.NE.AND P1, PT, R56, RZ, PT ;  /* 0x000000ff3800720c */ /* 0x000fc80003f25270 */
[----:B------:R-:W-:-:S04]  /*3700*/  ISETP.GT.AND P1, PT, R6, 0x49, !P1 ;  /* 0x000000490600780c */ /* 0x000fc80004f24270 */
[----:B------:R-:W-:Y:S02]  /*3710*/  ISETP.LT.OR P1, PT, R4, 0x4a, P1 ;  /* 0x0000004a0400780c */ /* 0x000fe40000f21670 */
[----:B0-----:R-:W-:Y:S02]  /*3720*/  FMNMX.FTZ R2, R95, R2, !PT ;  /* 0x000000025f027209 */ /* 0x001fe40007810000 */
[----:B------:R-:W-:Y:S02]  /*3730*/  FSEL R63, R63, -INF , !P1 ;  /* 0xff8000003f3f7808 */ /* 0x000fe40004800000 */
[----:B------:R-:W-:Y:S01]  /*3740*/  ISETP.NE.AND P1, PT, R60, RZ, PT ;  /* 0x000000ff3c00720c */ /* 0x000fe20003f25270 */
[----:B------:R-:W-:-:S03]  /*3750*/  FMUL.FTZ R10, R2, R0 ;  /* 0x00000000020a7220 */ /* 0x000fc60000410000 */
        /* <DEDUP_REMOVED lines=15> */
[----:B------:R-:W-:Y:S02]  /*3850*/  ISETP.GT.AND P1, PT, R6, 0x60, !P2 ;  /* 0x000000600600780c */ /* 0x000fe40005724270 */
[----:B------:R-:W-:Y:S02]  /*3860*/  ISETP.NE.AND P2, PT, R76, RZ, PT ;  /* 0x000000ff4c00720c */ /* 0x000fe40003f45270 */
[----:B------:R-:W-:Y:S02]  /*3870*/  ISETP.LT.OR P1, PT, R4, 0x61, P1 ;  /* 0x000000610400780c */ /* 0x000fe40000f21670 */
[----:B------:R-:W-:Y:S02]  /*3880*/  ISETP.GT.AND P2, PT, R6, 0x69, !P2 ;  /* 0x000000690600780c */ /* 0x000fe40005744270 */
[----:B------:R-:W-:-:S02]  /*3890*/  FSEL R93, R74, -INF , !P1 ;  /* 0xff8000004a5d7808 */ /* 0x000fc40004800000 */
[----:B------:R-:W-:Y:S02]  /*38a0*/  ISETP.GT.AND P1, PT, R6, 0x61, !P6 ;  /* 0x000000610600780c */ /* 0x000fe40007724270 */
[----:B------:R-:W-:Y:S02]  /*38b0*/  ISETP.NE.AND P6, PT, R20, RZ, PT ;  /* 0x000000ff1400720c */ /* 0x000fe40003fc5270 */
[C---:B------:R-:W-:Y:S02]  /*38c0*/  ISETP.LT.OR P1, PT, R4.reuse, 0x62, P1 ;  /* 0x000000620400780c */ /* 0x040fe40000f21670 */
[----:B------:R-:W-:Y:S02]  /*38d0*/  ISETP.LT.OR P2, PT, R4, 0x6a, P2 ;  /* 0x0000006a0400780c */ /* 0x000fe40001741670 */
[----:B------:R-:W-:Y:S02]  /*38e0*/  FSEL R75, R75, -INF , !P1 ;  /* 0xff8000004b4b7808 */ /* 0x000fe40004800000 */
[----:B------:R-:W-:-:S02]  /*38f0*/  FSETP.NEU.FTZ.AND P1, PT, R2, -INF , PT ;  /* 0xff8000000200780b */ /* 0x000fc40003f3d000 */
[----:B------:R-:W-:Y:S02]  /*3900*/  FSEL R79, R79, -INF , !P2 ;  /* 0xff8000004f4f7808 */ /* 0x000fe40005000000 */
        /* <DEDUP_REMOVED lines=13> */
[--C-:B------:R-:W-:Y:S01]  /*39e0*/  FFMA.FTZ R182, R127, R0, -R10.reuse ;  /* 0x000000007fb67223 */ /* 0x100fe2000001080a */
[----:B------:R-:W-:Y:S01]  /*39f0*/  ISETP.GT.AND P1, PT, R6, 0x68, !P1 ;  /* 0x000000680600780c */ /* 0x000fe20004f24270 */
[----:B------:R-:W-:Y:S01]  /*3a00*/  MUFU.EX2 R180, R180 ;  /* 0x000000b400b47308 */ /* 0x000fe20000000800 */
[----:B------:R-:W-:Y:S01]  /*3a10*/  FMNMX.FTZ R8, R21, R8, !PT ;  /* 0x0000000815087209 */ /* 0x000fe20007810000 */
[-CC-:B------:R-:W-:Y:S01]  /*3a20*/  FFMA.FTZ R97, R129, R0.reuse, -R10.reuse ;  /* 0x0000000081617223 */ /* 0x180fe2000001080a */
[----:B------:R-:W-:Y:S01]  /*3a30*/  ISETP.LT.OR P1, PT, R4, 0x69, P1 ;  /* 0x000000690400780c */ /* 0x000fe20000f21670 */
[--C-:B------:R-:W-:Y:S01]  /*3a40*/  FFMA.FTZ R176, R123, R0, -R10.reuse ;  /* 0x000000007bb07223 */ /* 0x100fe2000001080a */
[----:B------:R-:W-:Y:S01]  /*3a50*/  FMNMX.FTZ R8, R31, R8, !PT ;  /* 0x000000081f087209 */ /* 0x000fe20007810000 */
[--C-:B------:R-:W-:Y:S01]  /*3a60*/  FFMA.FTZ R99, R99, R0, -R10.reuse ;  /* 0x0000000063637223 */ /* 0x100fe2000001080a */
[----:B------:R-:W-:Y:S01]  /*3a70*/  FSEL R113, R78, -INF , !P1 ;  /* 0xff8000004e717808 */ /* 0x000fe20004800000 */
[----:B------:R-:W0:Y:S01]  /*3a80*/  MUFU.EX2 R95, R95 ;  /* 0x0000005f005f7308 */ /* 0x000e220000000800 */
[----:B------:R-:W-:Y:S01]  /*3a90*/  FMNMX.FTZ R8, R25, R8, !PT ;  /* 0x0000000819087209 */ /* 0x000fe20007810000 */
[-CC-:B------:R-:W-:Y:S01]  /*3aa0*/  FFMA.FTZ R178, R121, R0.reuse, -R10.reuse ;  /* 0x0000000079b27223 */ /* 0x180fe2000001080a */
[----:B------:R-:W-:Y:S01]  /*3ab0*/  ISETP.GT.AND P6, PT, R6, 0x79, !P6 ;  /* 0x000000790600780c */ /* 0x000fe200077c4270 */
[--C-:B------:R-:W-:Y:S01]  /*3ac0*/  FFMA.FTZ R6, R3, R0, -R10.reuse ;  /* 0x0000000003067223 */ /* 0x100fe2000001080a */
[----:B------:R-:W-:Y:S01]  /*3ad0*/  FMNMX.FTZ R8, R35, R8, !PT ;  /* 0x0000000823087209 */ /* 0x000fe20007810000 */
[-CC-:B------:R-:W-:Y:S01]  /*3ae0*/  FFMA.FTZ R101, R101, R0.reuse, -R10.reuse ;  /* 0x0000000065657223 */ /* 0x180fe2000001080a */
[----:B------:R-:W-:Y:S01]  /*3af0*/  ISETP.LT.OR P6, PT, R4, 0x7a, P6 ;  /* 0x0000007a0400780c */ /* 0x000fe200037c1670 */
[--C-:B------:R-:W-:Y:S01]  /*3b00*/  FFMA.FTZ R4, R5, R0, -R10.reuse ;  /* 0x0000000005047223 */ /* 0x100fe2000001080a */
[----:B------:R-:W-:Y:S01]  /*3b10*/  FMNMX.FTZ R8, R29, R8, !PT ;  /* 0x000000081d087209 */ /* 0x000fe20007810000 */
[----:B------:R-:W1:Y:S01]  /*3b20*/  MUFU.EX2 R182, R182 ;  /* 0x000000b600b67308 */ /* 0x000e620000000800 */
[----:B------:R-:W-:Y:S01]  /*3b30*/  FSEL R115, R86, -INF , !P5 ;  /* 0xff80000056737808 */ /* 0x000fe20006800000 */
[--C-:B------:R-:W-:Y:S01]  /*3b40*/  FFMA.FTZ R172, R119, R0, -R10.reuse ;  /* 0x0000000077ac7223 */ /* 0x100fe2000001080a */
[----:B------:R-:W-:Y:S01]  /*3b50*/  FMNMX.FTZ R8, R39, R8, !PT ;  /* 0x0000000827087209 */ /* 0x000fe20007810000 */
[-CC-:B------:R-:W-:Y:S01]  /*3b60*/  FFMA.FTZ R103, R103, R0.reuse, -R10.reuse ;  /* 0x0000000067677223 */ /* 0x180fe2000001080a */
[----:B------:R-:W-:Y:S01]  /*3b70*/  FSEL R87, R87, -INF , !P6 ;  /* 0xff80000057577808 */ /* 0x000fe20007000000 */
[--C-:B------:R-:W-:Y:S01]  /*3b80*/  FFMA.FTZ R174, R117, R0, -R10.reuse ;  /* 0x0000000075ae7223 */ /* 0x100fe2000001080a */
[----:B------:R-:W-:Y:S01]  /*3b90*/  FMNMX.FTZ R8, R33, R8, !PT ;  /* 0x0000000821087209 */ /* 0x000fe20007810000 */
[----:B------:R2:W-:Y:S01]  /*3ba0*/  MUFU.EX2 R166, R4 ;  /* 0x0000000400a67308 */ /* 0x0005e20000000800 */
[-CC-:B------:R-:W-:Y:S01]  /*3bb0*/  FFMA.FTZ R105, R105, R0.reuse, -R10.reuse ;  /* 0x0000000069697223 */ /* 0x180fe2000001080a */
[--C-:B------:R-:W-:Y:S01]  /*3bc0*/  FFMA.FTZ R107, R107, R0, -R10.reuse ;  /* 0x000000006b6b7223 */ /* 0x100fe2000001080a */
[----:B------:R-:W-:Y:S01]  /*3bd0*/  FMNMX.FTZ R8, R43, R8, !PT ;  /* 0x000000082b087209 */ /* 0x000fe20007810000 */
[-CC-:B------:R-:W-:Y:S01]  /*3be0*/  FFMA.FTZ R109, R109, R0.reuse, -R10.reuse ;  /* 0x000000006d6d7223 */ /* 0x180fe2000001080a */
[-CC-:B------:R-:W-:Y:S01]  /*3bf0*/  FFMA.FTZ R57, R57, R0.reuse, -R10.reuse ;  /* 0x0000000039397223 */ /* 0x180fe2000001080a */
[--C-:B------:R-:W-:Y:S01]  /*3c00*/  FFMA.FTZ R61, R61, R0, -R10.reuse ;  /* 0x000000003d3d7223 */ /* 0x100fe2000001080a */
[----:B------:R-:W-:Y:S01]  /*3c10*/  FMNMX.FTZ R8, R37, R8, !PT ;  /* 0x0000000825087209 */ /* 0x000fe20007810000 */
[----:B------:R-:W3:Y:S01]  /*3c20*/  MUFU.EX2 R97, R97 ;  /* 0x0000006100617308 */ /* 0x000ee20000000800 */
[-CC-:B------:R-:W-:Y:S01]  /*3c30*/  FFMA.FTZ R65, R65, R0.reuse, -R10.reuse ;  /* 0x0000000041417223 */ /* 0x180fe2000001080a */
[--C-:B------:R-:W-:Y:S01]  /*3c40*/  FFMA.FTZ R7, R7, R0, -R10.reuse ;  /* 0x0000000007077223 */ /* 0x100fe2000001080a */
[----:B------:R-:W-:Y:S01]  /*3c50*/  FMNMX.FTZ R8, R47, R8, !PT ;  /* 0x000000082f087209 */ /* 0x000fe20007810000 */
[-CC-:B------:R-:W-:Y:S01]  /*3c60*/  FFMA.FTZ R69, R69, R0.reuse, -R10.reuse ;  /* 0x0000000045457223 */ /* 0x180fe2000001080a */
[-CC-:B------:R-:W-:Y:S01]  /*3c70*/  FFMA.FTZ R9, R9, R0.reuse, -R10.reuse ;  /* 0x0000000009097223 */ /* 0x180fe2000001080a */
[--C-:B------:R-:W-:Y:S01]  /*3c80*/  FFMA.FTZ R73, R73, R0, -R10.reuse ;  /* 0x0000000049497223 */ /* 0x100fe2000001080a */
[----:B------:R-:W-:Y:S01]  /*3c90*/  FMNMX.FTZ R8, R41, R8, !PT ;  /* 0x0000000829087209 */ /* 0x000fe20007810000 */
[----:B------:R-:W4:Y:S01]  /*3ca0*/  MUFU.EX2 R176, R176 ;  /* 0x000000b000b07308 */ /* 0x000f220000000800 */
[-CC-:B------:R-:W-:Y:S01]  /*3cb0*/  FFMA.FTZ R11, R11, R0.reuse, -R10.reuse ;  /* 0x000000000b0b7223 */ /* 0x180fe2000001080a */
[--C-:B------:R-:W-:Y:S01]  /*3cc0*/  FFMA.FTZ R77, R77, R0, -R10.reuse ;  /* 0x000000004d4d7223 */ /* 0x100fe2000001080a */
[----:B------:R-:W-:Y:S01]  /*3cd0*/  FMNMX.FTZ R8, R51, R8, !PT ;  /* 0x0000000833087209 */ /* 0x000fe20007810000 */
[-CC-:B------:R-:W-:Y:S01]  /*3ce0*/  FFMA.FTZ R13, R13, R0.reuse, -R10.reuse ;  /* 0x000000000d0d7223 */ /* 0x180fe2000001080a */
[-CC-:B------:R-:W-:Y:S01]  /*3cf0*/  FFMA.FTZ R81, R81, R0.reuse, -R10.reuse ;  /* 0x0000000051517223 */ /* 0x180fe2000001080a */
[--C-:B------:R-:W-:Y:S01]  /*3d00*/  FFMA.FTZ R15, R15, R0, -R10.reuse ;  /* 0x000000000f0f7223 */ /* 0x100fe2000001080a */
[----:B------:R-:W-:Y:S01]  /*3d10*/  FMNMX.FTZ R8, R45, R8, !PT ;  /* 0x000000082d087209 */ /* 0x000fe20007810000 */
[----:B------:R-:W5:Y:S01]  /*3d20*/  MUFU.EX2 R99, R99 ;  /* 0x0000006300637308 */ /* 0x000f620000000800 */
[----:B------:R-:W-:-:S02]  /*3d30*/  FFMA.FTZ R10, R85, R0, -R10 ;  /* 0x00000000550a7223 */ /* 0x000fc4000001080a */
[----:B------:R-:W-:-:S04]  /*3d40*/  FMNMX.FTZ R8, R55, R8, !PT ;  /* 0x0000000837087209 */ /* 0x000fc80007810000 */
[----:B------:R-:W-:Y:S01]  /*3d50*/  FMNMX.FTZ R8, R49, R8, !PT ;  /* 0x0000000831087209 */ /* 0x000fe20007810000 */
[----:B------:R-:W5:Y:S03]  /*3d60*/  MUFU.EX2 R178, R178 ;  /* 0x000000b200b27308 */ /* 0x000f660000000800 */
        /* <DEDUP_REMOVED lines=28> */
[----:B--2---:R-:W0:Y:S07]  /*3f30*/  SHFL.BFLY PT, R4, R3, 0x1, 0x1f ;  /* 0x0c201f0003047f89 */ /* 0x004e2e00000e0000 */
[----:B------:R-:W-:Y:S08]  /*3f40*/  MUFU.EX2 R61, R61 ;  /* 0x0000003d003d7308 */ /* 0x000ff00000000800 */
[----:B------:R-:W-:Y:S08]  /*3f50*/  MUFU.EX2 R6, R6 ;  /* 0x0000000600067308 */ /* 0x000ff00000000800 */
[----:B------:R-:W-:Y:S01]  /*3f60*/  MUFU.EX2 R65, R65 ;  /* 0x0000004100417308 */ /* 0x000fe20000000800 */
[----:B0-----:R-:W-:-:S04]  /*3f70*/  FMNMX.FTZ R5, R3, R4, !PT ;  /* 0x0000000403057209 */ /* 0x001fc80007810000 */
[C---:B------:R-:W-:Y:S01]  /*3f80*/  FSETP.NEU.FTZ.AND P1, PT, R5.reuse, -INF , PT ;  /* 0xff8000000500780b */ /* 0x040fe20003f3d000 */
[----:B------:R-:W-:Y:S02]  /*3f90*/  FMUL.FTZ R3, R5, R0 ;  /* 0x0000000005037220 */ /* 0x000fe40000410000 */
[----:B------:R-:W-:Y:S03]  /*3fa0*/  MUFU.EX2 R7, R7 ;  /* 0x0000000700077308 */ /* 0x000fe60000000800 */
[----:B------:R-:W-:Y:S01]  /*3fb0*/  FSEL R4, R3, RZ, P1 ;  /* 0x000000ff03047208 */ /* 0x000fe20000800000 */
[----:B------:R-:W-:Y:S01]  /*3fc0*/  FADD.FTZ R3, R180, R95 ;  /* 0x0000005fb4037221 */ /* 0x000fe20000010000 */
[----:B------:R-:W-:-:S03]  /*3fd0*/  PLOP3.LUT P1, PT, PT, PT, UP0, 0x40, 0x0 ;  /* 0x000000000000781c */ /* 0x000fc60003f2e808 */
[----:B------:R-:W-:Y:S01]  /*3fe0*/  MUFU.EX2 R162, R69 ;  /* 0x0000004500a27308 */ /* 0x000fe20000000800 */
[----:B-1----:R-:W-:Y:S01]  /*3ff0*/  FADD.FTZ R30, R182, R3 ;  /* 0x00000003b61e7221 */ /* 0x002fe20000010000 */
[-CC-:B------:R-:W-:Y:S01]  /*4000*/  FFMA.FTZ R26, R26, R0.reuse, -R4.reuse ;  /* 0x000000001a1a7223 */ /* 0x180fe20000010804 */
[-CC-:B------:R-:W-:Y:S01]  /*4010*/  FFMA.FTZ R27, R27, R0.reuse, -R4.reuse ;  /* 0x000000001b1b7223 */ /* 0x180fe20000010804 */
[-C--:B------:R-:W-:Y:S01]  /*4020*/  FFMA.FTZ R21, R21, R0.reuse, -R4 ;  /* 0x0000000015157223 */ /* 0x080fe20000010804 */
[----:B---3--:R-:W-:Y:S01]  /*4030*/  FADD.FTZ R3, R97, R30 ;  /* 0x0000001e61037221 */ /* 0x008fe20000010000 */
[-CC-:B------:R-:W-:Y:S01]  /*4040*/  FFMA.FTZ R31, R31, R0.reuse, -R4.reuse ;  /* 0x000000001f1f7223 */ /* 0x180fe20000010804 */
[-CC-:B------:R-:W-:Y:S01]  /*4050*/  FFMA.FTZ R25, R25, R0.reuse, -R4.reuse ;  /* 0x0000000019197223 */ /* 0x180fe20000010804 */
[----:B------:R-:W-:Y:S01]  /*4060*/  MUFU.EX2 R26, R26 ;  /* 0x0000001a001a7308 */ /* 0x000fe20000000800 */
[----:B----4-:R-:W-:Y:S01]  /*4070*/  FADD.FTZ R32, R176, R3 ;  /* 0x00000003b0207221 */ /* 0x010fe20000010000 */
[-CC-:B------:R-:W-:Y:S01]  /*4080*/  FFMA.FTZ R35, R35, R0.reuse, -R4.reuse ;  /* 0x0000000023237223 */ /* 0x180fe20000010804 */
[-CC-:B------:R-:W-:Y:S01]  /*4090*/  FFMA.FTZ R29, R29, R0.reuse, -R4.reuse ;  /* 0x000000001d1d7223 */ /* 0x180fe20000010804 */
[-C--:B------:R-:W-:Y:S01]  /*40a0*/  FFMA.FTZ R39, R39, R0.reuse, -R4 ;  /* 0x0000000027277223 */ /* 0x080fe20000010804 */
[----:B-----5:R-:W-:Y:S01]  /*40b0*/  FADD.FTZ R3, R99, R32 ;  /* 0x0000002063037221 */ /* 0x020fe20000010000 */
[-CC-:B------:R-:W-:Y:S01]  /*40c0*/  FFMA.FTZ R33, R33, R0.reuse, -R4.reuse ;  /* 0x0000000021217223 */ /* 0x180fe20000010804 */
[-CC-:B------:R-:W-:Y:S01]  /*40d0*/  FFMA.FTZ R43, R43, R0.reuse, -R4.reuse ;  /* 0x000000002b2b7223 */ /* 0x180fe20000010804 */
[----:B------:R-:W0:Y:S01]  /*40e0*/  MUFU.EX2 R27, R27 ;  /* 0x0000001b001b7308 */ /* 0x000e220000000800 */
[----:B------:R-:W-:Y:S01]  /*40f0*/  FADD.FTZ R32, R178, R3 ;  /* 0x00000003b2207221 */ /* 0x000fe20000010000 */
[-CC-:B------:R-:W-:Y:S01]  /*4100*/  FFMA.FTZ R37, R37, R0.reuse, -R4.reuse ;  /* 0x0000000025257223 */ /* 0x180fe20000010804 */
[-CC-:B------:R-:W-:Y:S01]  /*4110*/  FFMA.FTZ R47, R47, R0.reuse, -R4.reuse ;  /* 0x000000002f2f7223 */ /* 0x180fe20000010804 */
[-C--:B------:R-:W-:Y:S01]  /*4120*/  FFMA.FTZ R41, R41, R0.reuse, -R4 ;  /* 0x0000000029297223 */ /* 0x080fe20000010804 */
[----:B------:R-:W-:Y:S01]  /*4130*/  FADD.FTZ R3, R101, R32 ;  /* 0x0000002065037221 */ /* 0x000fe20000010000 */
[-CC-:B------:R-:W-:Y:S01]  /*4140*/  FFMA.FTZ R51, R51, R0.reuse, -R4.reuse ;  /* 0x0000000033337223 */ /* 0x180fe20000010804 */
[-CC-:B------:R-:W-:Y:S01]  /*4150*/  FFMA.FTZ R45, R45, R0.reuse, -R4.reuse ;  /* 0x000000002d2d7223 */ /* 0x180fe20000010804 */
[----:B------:R-:W1:Y:S01]  /*4160*/  MUFU.EX2 R21, R21 ;  /* 0x0000001500157308 */ /* 0x000e620000000800 */
[----:B------:R-:W-:Y:S01]  /*4170*/  FADD.FTZ R34, R172, R3 ;  /* 0x00000003ac227221 */ /* 0x000fe20000010000 */
[-CC-:B------:R-:W-:Y:S01]  /*4180*/  FFMA.FTZ R55, R55, R0.reuse, -R4.reuse ;  /* 0x0000000037377223 */ /* 0x180fe20000010804 */
[-CC-:B------:R-:W-:Y:S01]  /*4190*/  FFMA.FTZ R49, R49, R0.reuse, -R4.reuse ;  /* 0x0000000031317223 */ /* 0x180fe20000010804 */
[-C--:B------:R-:W-:Y:S01]  /*41a0*/  FFMA.FTZ R59, R59, R0.reuse, -R4 ;  /* 0x000000003b3b7223 */ /* 0x080fe20000010804 */
[----:B------:R-:W-:Y:S01]  /*41b0*/  FADD.FTZ R3, R103, R34 ;  /* 0x0000002267037221 */ /* 0x000fe20000010000 */
[-CC-:B------:R-:W-:Y:S01]  /*41c0*/  FFMA.FTZ R53, R53, R0.reuse, -R4.reuse ;  /* 0x0000000035357223 */ /* 0x180fe20000010804 */
[-CC-:B------:R-:W-:Y:S01]  /*41d0*/  FFMA.FTZ R63, R63, R0.reuse, -R4.reuse ;  /* 0x000000003f3f7223 */ /* 0x180fe20000010804 */
[----:B------:R2:W3:Y:S01]  /*41e0*/  MUFU.EX2 R8, R31 ;  /* 0x0000001f00087308 */ /* 0x0004e20000000800 */
[----:B------:R-:W-:Y:S01]  /*41f0*/  FADD.FTZ R36, R174, R3 ;  /* 0x00000003ae247221 */ /* 0x000fe20000010000 */
[----:B0-----:R-:W-:Y:S01]  /*4200*/  FADD.FTZ R34, R26, R27 ;  /* 0x0000001b1a227221 */ /* 0x001fe20000010000 */
        /* <DEDUP_REMOVED lines=12> */
[-C--:B------:R-:W-:Y:S01]  /*42d0*/  FFMA.FTZ R111, R111, R0.reuse, -R4 ;  /* 0x000000006f6f7223 */ /* 0x080fe20000010804 */
[----:B------:R-:W1:Y:S01]  /*42e0*/  MUFU.EX2 R12, R35 ;  /* 0x00000023000c7308 */ /* 0x000e620000000800 */
[----:B---3--:R-:W-:Y:S01]  /*42f0*/  FADD.FTZ R36, R8, R3 ;  /* 0x0000000308247221 */ /* 0x008fe20000010000 */
[----:B------:R-:W-:Y:S01]  /*4300*/  FADD.FTZ R31, R107, R38 ;  /* 0x000000266b1f7221 */ /* 0x000fe20000010000 */
[-CC-:B------:R-:W-:Y:S01]  /*4310*/  FFMA.FTZ R83, R83, R0.reuse, -R4.reuse ;  /* 0x0000000053537223 */ /* 0x180fe20000010804 */
[-CC-:B------:R-:W-:Y:S01]  /*4320*/  FFMA.FTZ R115, R115, R0.reuse, -R4.reuse ;  /* 0x0000000073737223 */ /* 0x180fe20000010804 */
[----:B------:R-:W-:Y:S01]  /*4330*/  FFMA.FTZ R87, R87, R0, -R4 ;  /* 0x0000000057577223 */ /* 0x000fe20000010804 */
[----:B------:R-:W-:Y:S01]  /*4340*/  FADD.FTZ R38, R170, R31 ;  /* 0x0000001faa267221 */ /* 0x000fe20000010000 */
[----:B------:R-:W-:Y:S01]  /*4350*/  F2FP.BF16.F32.PACK_AB R160, R65, R6 ;  /* 0x0000000641a0723e */ /* 0x000fe200000010ff */
[----:B------:R-:W2:Y:S01]  /*4360*/  MUFU.EX2 R29, R29 ;  /* 0x0000001d001d7308 */ /* 0x000ea20000000800 */
[----:B0-----:R-:W-:Y:S01]  /*4370*/  FADD.FTZ R3, R25, R36 ;  /* 0x0000002419037221 */ /* 0x001fe20000010000 */
[----:B------:R-:W-:Y:S01]  /*4380*/  FADD.FTZ R31, R109, R38 ;  /* 0x000000266d1f7221 */ /* 0x000fe20000010000 */
[----:B------:R-:W-:-:S02]  /*4390*/  F2FP.BF16.F32.PACK_AB R183, R8, R21 ;  /* 0x0000001508b7723e */ /* 0x000fc400000010ff */
[----:B------:R-:W-:Y:S01]  /*43a0*/  F2FP.BF16.F32.PACK_AB R180, R95, R180 ;  /* 0x000000b45fb4723e */ /* 0x000fe200000010ff */
[----:B------:R-:W-:Y:S01]  /*43b0*/  FADD.FTZ R40, R164, R31 ;  /* 0x0000001fa4287221 */ /* 0x000fe20000010000 */
[----:B------:R-:W-:Y:S01]  /*43c0*/  F2FP.BF16.F32.PACK_AB R182, R97, R182 ;  /* 0x000000b661b6723e */ /* 0x000fe200000010ff */
[----:B------:R-:W0:Y:S01]  /*43d0*/  MUFU.EX2 R14, R39 ;  /* 0x00000027000e7308 */ /* 0x000e220000000800 */
[C---:B-1----:R-:W-:Y:S01]  /*43e0*/  FADD.FTZ R36, R12.reuse, R3 ;  /* 0x000000030c247221 */ /* 0x042fe20000010000 */
[----:B------:R-:W-:Y:S01]  /*43f0*/  FADD.FTZ R31, R57, R40 ;  /* 0x00000028391f7221 */ /* 0x000fe20000010000 */
[----:B------:R-:W-:Y:S02]  /*4400*/  F2FP.BF16.F32.PACK_AB R177, R12, R25 ;  /* 0x000000190cb1723e */ /* 0x000fe400000010ff */
[----:B------:R-:W-:Y:S01]  /*4410*/  F2FP.BF16.F32.PACK_AB R176, R99, R176 ;  /* 0x000000b063b0723e */ /* 0x000fe200000010ff */
[----:B------:R-:W-:Y:S01]  /*4420*/  FADD.FTZ R40, R166, R31 ;  /* 0x0000001fa6287221 */ /* 0x000fe20000010000 */
[----:B------:R-:W-:Y:S01]  /*4430*/  F2FP.BF16.F32.PACK_AB R178, R101, R178 ;  /* 0x000000b265b2723e */ /* 0x000fe200000010ff */
[----:B------:R-:W1:Y:S01]  /*4440*/  MUFU.EX2 R33, R33 ;  /* 0x0000002100217308 */ /* 0x000e620000000800 */
[----:B--2---:R-:W-:Y:S01]  /*4450*/  FADD.FTZ R3, R29, R36 ;  /* 0x000000241d037221 */ /* 0x004fe20000010000 */
        /* <DEDUP_REMOVED lines=13> */
[----:B-1----:R-:W-:Y:S01]  /*4530*/  FADD.FTZ R3, R33, R38 ;  /* 0x0000002621037221 */ /* 0x002fe20000010000 */
[----:B------:R-:W-:-:S02]  /*4540*/  F2FP.BF16.F32.PACK_AB R181, R27, R26 ;  /* 0x0000001a1bb5723e */ /* 0x000fc400000010ff */
[----:B------:R-:W-:-:S04]  /*4550*/  F2FP.BF16.F32.PACK_AB R179, R14, R29 ;  /* 0x0000001d0eb3723e */ /* 0x000fc800000010ff */
        /* <DEDUP_REMOVED lines=10> */
[C---:B------:R-:W-:Y:S01]  /*4600*/  FADD.FTZ R40, R162.reuse, R31 ;  /* 0x0000001fa2287221 */ /* 0x040fe20000010000 */
[----:B------:R-:W-:-:S05]  /*4610*/  F2FP.BF16.F32.PACK_AB R162, R162, R7 ;  /* 0x00000007a2a2723e */ /* 0x000fca00000010ff */
        /* <DEDUP_REMOVED lines=62> */
[----:B------:R-:W-:Y:S01]  /*4a00*/  F2FP.BF16.F32.PACK_AB R153, R8, R111 ;  /* 0x0000006f0899723e */ /* 0x000fe200000010ff */
[----:B------:R-:W-:Y:S02]  /*4a10*/  VIADD R8, R88, 0xfffffffe ;  /* 0xfffffffe58087836 */ /* 0x000fe40000000000 */
[----:B-1----:R-:W-:-:S04]  /*4a20*/  FADD.FTZ R3, R115, R12 ;  /* 0x0000000c73037221 */ /* 0x002fc80000010000 */
[C---:B--2---:R-:W-:Y:S01]  /*4a30*/  FADD.FTZ R3, R10.reuse, R3 ;  /* 0x000000030a037221 */ /* 0x044fe20000010000 */
        /* <DEDUP_REMOVED lines=13> */
.L_x_7861:
[----:B------:R-:W-:Y:S02]  /*4b10*/  ULDC UR18, c[0x0][0x9e4] ;  /* 0x0002790000127ab9 */ /* 0x000fe40000000800 */
[----:B------:R-:W-:-:S11]  /*4b20*/  UISETP.NE.AND UP0, UPT, UR18, 0x1, UPT ;  /* 0x000000011200788c */ /* 0x000fd6000bf05270 */
[----:B------:R-:W-:Y:S02]  /*4b30*/  @UP0 ULDC.64 UR6, c[0x0][0x9e8] ;  /* 0x00027a0000060ab9 */ /* 0x000fe40000000a00 */
[----:B------:R-:W-:-:S04]  /*4b40*/  UIMAD.WIDE.U32 UR10, UR15, UR6, URZ ;  /* 0x000000060f0a72a5 */ /* 0x000fc8000f8e003f */
[----:B------:R-:W-:-:S12]  /*4b50*/  @UP0 USHF.R.U32.HI UR15, URZ, UR7, UR11 ;  /* 0x000000073f0f0299 */ /* 0x000fd8000801160b */
.L_x_7862:
[----:B------:R-:W-:-:S04]  /*4b60*/  UIMAD UR15, UR15, UR18, UR18 ;  /* 0x000000120f0f72a4 */ /* 0x000fc8000f8e0212 */
[----:B------:R-:W-:-:S04]  /*4b70*/  UISETP.LT.AND UP0, UPT, UR14, UR15, UPT ;  /* 0x0000000f0e00728c */ /* 0x000fc8000bf01270 */
[----:B------:R-:W-:-:S12]  /*4b80*/  USEL UR14, UR14, UR15, UP0 ;  /* 0x0000000f0e0e7287 */ /* 0x000fd80008000000 */
.L_x_7860:
        /* <DEDUP_REMOVED lines=47> */
.L_x_7882:
[----:B------:R-:W-:Y:S01]  /*4e80*/  ISETP.NE.AND P2, PT, RZ, UR44, PT ;  /* 0x0000002cff007c0c */ /* 0x000fe2000bf45270 */
[----:B------:R-:W-:-:S04]  /*4e90*/  UISETP.NE.AND UP0, UPT, UR59, 0x1, UPT ;  /* 0x000000013b00788c */ /* 0x000fc8000bf05270 */
[----:B------:R-:W-:-:S04]  /*4ea0*/  USEL UR47, URZ, 0x1, UP0 ;  /* 0x000000013f2f7887 */ /* 0x000fc80008000000 */
[----:B------:R-:W-:-:S04]  /*4eb0*/  ULOP3.LUT UR47, UR60, UR47, URZ, 0x3c, !UPT ;  /* 0x0000002f3c2f7292 */ /* 0x000fc8000f8e3c3f */
[----:B------:R-:W-:Y:S08]  /*4ec0*/  @P2 BRA `(.L_x_7864) ;  /* 0x0000000000382947 */ /* 0x000ff00003800000 */
[----:B------:R-:W-:Y:S05]  /*4ed0*/  @!P0 BRA `(.L_x_7865) ;  /* 0x0000000000048947 */ /* 0x000fea0003800000 */
[----:B------:R-:W-:Y:S01]  /*4ee0*/  BPT.TRAP 0x1 ;  /* 0x000000040000795c */ /* 0x000fe20000300000 */
.L_x_7865:
        /* <DEDUP_REMOVED lines=9> */
.L_x_7866:
[----:B-1----:R-:W-:Y:S05]  /*4f80*/  @P1 BRA `(.L_x_7864) ;  /* 0x0000000000081947 */ /* 0x002fea0003800000 */
[----:B------:R-:W1:Y:S02]  /*4f90*/  SYNCS.PHASECHK.TRANS64.TRYWAIT P1, [UR6+0x28830], R0 ;  /* 0x02883000ff0075a7 */ /* 0x000e640008020146 */
[----:B-1----:R-:W-:Y:S05]  /*4fa0*/  @!P1 BRA `(.L_x_7867) ;  /* 0x0000010c00189947 */ /* 0x002fea0003800000 */
.L_x_7864:
        /* <DEDUP_REMOVED lines=48> */
.L_x_7869:
[----:B------:R-:W-:Y:S01]  /*52b0*/  ULEA UR6, UR59, UR41, 0x3 ;  /* 0x000000293b067291 */ /* 0x000fe2000f8e183f */
[----:B------:R-:W-:-:S05]  /*52c0*/  IMAD.U32 R0, RZ, RZ, UR60 ;  /* 0x0000003cff007e24 */ /* 0x000fca000f8e00ff */
[----:B------:R-:W-:-:S04]  /*52d0*/  SHF.L.U32 R0, R0, 0x1f, RZ ;  /* 0x0000001f00007819 */ /* 0x000fc800000006ff */
[----:B------:R0:W1:Y:S01]  /*52e0*/  SYNCS.PHASECHK.TRANS64.TRYWAIT P1, [UR6+0x28850], R0 ;  /* 0x02885000ff0075a7 */ /* 0x0000620008020146 */
[----:B------:R-:W-:Y:S05]  /*52f0*/  @!P0 BRA `(.L_x_7870) ;  /* 0x0000000000048947 */ /* 0x000fea0003800000 */
[----:B------:R-:W-:Y:S01]  /*5300*/  BPT.TRAP 0x1 ;  /* 0x000000040000795c */ /* 0x000fe20000300000 */
.L_x_7870:
[----:B-1----:R-:W-:Y:S05]  /*5310*/  @P1 BRA `(.L_x_7868) ;  /* 0x0000000000081947 */ /* 0x002fea0003800000 */
[----:B------:R-:W1:Y:S02]  /*5320*/  SYNCS.PHASECHK.TRANS64.TRYWAIT P1, [UR6+0x28850], R0 ;  /* 0x02885000ff0075a7 */ /* 0x000e640008020146 */
[----:B-1----:R-:W-:Y:S05]  /*5330*/  @!P1 BRA `(.L_x_7871) ;  /* 0x00000108004c9947 */ /* 0x002fea0003800000 */
.L_x_7868:
        /* <DEDUP_REMOVED lines=49> */
.L_x_7872:
[----:B------:R-:W-:Y:S01]  /*5650*/  UISETP.NE.AND UP1, UPT, UR51, URZ, UPT ;  /* 0x0000003f3300728c */ /* 0x000fe2000bf25270 */
[----:B0-----:R-:W-:Y:S01]  /*5660*/  VIADD R0, R17, UR37 ;  /* 0x0000002511007c36 */ /* 0x001fe20008000000 */
[----:B------:R-:W-:Y:S01]  /*5670*/  ULEA UR6, UR46, UR41, 0x3 ;  /* 0x000000292e067291 */ /* 0x000fe2000f8e183f */
[----:B------:R-:W-:Y:S01]  /*5680*/  IMAD.SHL.U32 R14, R8, 0x80, RZ ;  /* 0x00000080080e7824 */ /* 0x000fe200078e00ff */
[----:B------:R-:W-:Y:S02]  /*5690*/  UISETP.NE.AND UP0, UPT, UR50, URZ, UPT ;  /* 0x0000003f3200728c */ /* 0x000fe4000bf05270 */
        /* <DEDUP_REMOVED lines=13> */
[----:B------:R-:W-:-:S04]  /*5770*/  IMAD.U32 R2, RZ, RZ, UR45 ;  /* 0x0000002dff027e24 */ /* 0x000fc8000f8e00ff */
[----:B------:R-:W0:Y:S01]  /*5780*/  SHFL.IDX PT, R9, R0, RZ, 0x1c1f ;  /* 0x001c1fff00097589 */ /* 0x000e2200000e0000 */
        /* <DEDUP_REMOVED lines=19> */
.L_x_7875:
[----:B------:R-:W-:-:S05]  /*58c0*/  IMAD.U32 R9, RZ, RZ, UR53 ;  /* 0x00000035ff097e24 */ /* 0x000fca000f8e00ff */
[----:B------:R-:W-:-:S13]  /*58d0*/  ISETP.NE.AND P1, PT, R9, 0x1, PT ;  /* 0x000000010900780c */ /* 0x000fda0003f25270 */
[----:B------:R-:W0:Y:S02]  /*58e0*/  @P1 LDC.64 R12, c[0x0][0x9e8] ;  /* 0x00027a00ff0c1b82 */ /* 0x000e240000000a00 */
[----:B0-----:R-:W-:-:S05]  /*58f0*/  @P1 IMAD.HI.U32 R12, R5, R12, RZ ;  /* 0x0000000c050c1227 */ /* 0x001fca00078e00ff */
[----:B------:R-:W-:-:S07]  /*5900*/  @P1 SHF.R.U32.HI R5, RZ, R13, R12 ;  /* 0x0000000dff051219 */ /* 0x000fce000001160c */
.L_x_7876:
[----:B------:R-:W-:Y:S05]  /*5910*/  BSYNC B0 ;  /* 0x0000000000007941 */ /* 0x000fea0003800000 */
.L_x_7874:
[----:B------:R-:W-:-:S04]  /*5920*/  IMAD R5, R5, R9, -R14 ;  /* 0x0000000905057224 */ /* 0x000fc800078e0a0e */
[----:B------:R-:W-:-:S05]  /*5930*/  IMAD R5, R16, -0x2, R5 ;  /* 0xfffffffe10057824 */ /* 0x000fca00078e0205 */
[----:B------:R-:W-:Y:S02]  /*5940*/  VIADDMNMX R2, R5, R9, R2, PT ;  /* 0x0000000905027246 */ /* 0x000fe40003800102 */
[----:B------:R-:W-:-:S07]  /*5950*/  VIMNMX R10, R10, R5, !PT ;  /* 0x000000050a0a7248 */ /* 0x000fce0007fe0100 */
.L_x_7873:
        /* <DEDUP_REMOVED lines=116> */
.L_x_7879:
[----:B------:R-:W-:-:S05]  /*60a0*/  IMAD.U32 R2, RZ, RZ, UR53 ;  /* 0x00000035ff027e24 */ /* 0x000fca000f8e00ff */
[----:B------:R-:W-:-:S13]  /*60b0*/  ISETP.NE.AND P2, PT, R2, 0x1, PT ;  /* 0x000000010200780c */ /* 0x000fda0003f45270 */
[----:B------:R-:W0:Y:S02]  /*60c0*/  @P2 LDC.64 R160, c[0x0][0x9e8] ;  /* 0x00027a00ffa02b82 */ /* 0x000e240000000a00 */
[----:B0-----:R-:W-:-:S05]  /*60d0*/  @P2 IMAD.HI.U32 R0, R159, R160, RZ ;  /* 0x000000a09f002227 */ /* 0x001fca00078e00ff */
[----:B------:R-:W-:-:S07]  /*60e0*/  @P2 SHF.R.U32.HI R159, RZ, R161, R0 ;  /* 0x000000a1ff9f2219 */ /* 0x000fce0000011600 */
.L_x_7880:
[----:B------:R-:W-:Y:S05]  /*60f0*/  BSYNC B0 ;  /* 0x0000000000007941 */ /* 0x000fea0003800000 */
.L_x_7878:
[----:B------:R-:W-:-:S04]  /*6100*/  IMAD R159, R159, R2, -R14 ;  /* 0x000000029f9f7224 */ /* 0x000fc800078e0a0e */
[----:B------:R-:W-:-:S05]  /*6110*/  IMAD R159, R16, -0x2, R159 ;  /* 0xfffffffe109f7824 */ /* 0x000fca00078e029f */
[----:B------:R-:W-:Y:S02]  /*6120*/  VIADDMNMX R10, R159, R2, R10, PT ;  /* 0x000000029f0a7246 */ /* 0x000fe4000380010a */
[----:B------:R-:W-:-:S07]  /*6130*/  VIMNMX R12, R12, R159, !PT ;  /* 0x0000009f0c0c7248 */ /* 0x000fce0007fe0100 */
.L_x_7877:
        /* <DEDUP_REMOVED lines=92> */
[-CC-:B------:R-:W-:Y:S01]  /*6700*/  FFMA.FTZ R47, R165, R0.reuse, -R14.reuse ;  /* 0x00000000a52f7223 */ /* 0x180fe2000001080e */
        /* <DEDUP_REMOVED lines=25> */
[--C-:B------:R-:W-:Y:S01]  /*68a0*/  FFMA.FTZ R156, R25, R0, -R14.reuse ;  /* 0x00000000199c7223 */ /* 0x100fe2000001080e */
[----:B------:R-:W-:Y:S01]  /*68b0*/  ISETP.LT.OR P4, PT, R10, 0x3a, P4 ;  /* 0x0000003a0a00780c */ /* 0x000fe20002781670 */
[----:B------:R-:W-:Y:S01]  /*68c0*/  MUFU.EX2 R9, R9 ;  /* 0x0000000900097308 */ /* 0x000fe20000000800 */
        /* <DEDUP_REMOVED lines=19> */
[----:B------:R-:W-:Y:S01]  /*6a00*/  FFMA.FTZ R33, R85, R0, -R14 ;  /* 0x0000000055217223 */ /* 0x000fe2000001080e */
[----:B------:R-:W-:Y:S01]  /*6a10*/  FMNMX.FTZ R20, R179, R20, !PT ;  /* 0x00000014b3147209 */ /* 0x000fe20007810000 */
[----:B------:R-:W-:Y:S01]  /*6a20*/  MUFU.EX2 R180, R180 ;  /* 0x000000b400b47308 */ /* 0x000fe20000000800 */
[----:B------:R-:W-:-:S02]  /*6a30*/  ISETP.LT.OR P5, PT, R10, 0x49, P5 ;  /* 0x000000490a00780c */ /* 0x000fc40002fa1670 */
[----:B------:R-:W-:Y:S02]  /*6a40*/  FMNMX.FTZ R20, R51, R20, !PT ;  /* 0x0000001433147209 */ /* 0x000fe40007810000 */
[----:B------:R-:W-:Y:S02]  /*6a50*/  FSEL R59, R59, -INF , !P3 ;  /* 0xff8000003b3b7808 */ /* 0x000fe40005800000 */
[----:B------:R-:W-:Y:S01]  /*6a60*/  FMNMX.FTZ R20, R181, R20, !PT ;  /* 0x00000014b5147209 */ /* 0x000fe20007810000 */
[----:B------:R-:W-:Y:S01]  /*6a70*/  MUFU.EX2 R182, R182 ;  /* 0x000000b600b67308 */ /* 0x000fe20000000800 */
[----:B------:R-:W-:Y:S02]  /*6a80*/  FSEL R165, R62, -INF , !P5 ;  /* 0xff8000003ea57808 */ /* 0x000fe40006800000 */
[----:B------:R-:W-:Y:S02]  /*6a90*/  FMNMX.FTZ R20, R175, R20, !PT ;  /* 0x00000014af147209 */ /* 0x000fe40007810000 */
[----:B------:R-:W-:-:S02]  /*6aa0*/  ISETP.LT.OR P4, PT, R10, 0x4a, P4 ;  /* 0x0000004a0a00780c */ /* 0x000fc40002781670 */
[----:B------:R-:W-:Y:S01]  /*6ab0*/  FMNMX.FTZ R20, R183, R20, !PT ;  /* 0x00000014b7147209 */ /* 0x000fe20007810000 */
[----:B------:R-:W-:Y:S01]  /*6ac0*/  MUFU.EX2 R11, R11 ;  /* 0x0000000b000b7308 */ /* 0x000fe20000000800 */
[C---:B------:R-:W-:Y:S02]  /*6ad0*/  ISETP.GT.AND P3, PT, R12.reuse, 0x51, P1 ;  /* 0x000000510c00780c */ /* 0x040fe40000f64270 */
[----:B------:R-:W-:Y:S02]  /*6ae0*/  FMNMX.FTZ R20, R59, R20, !PT ;  /* 0x000000143b147209 */ /* 0x000fe40007810000 */
[----:B------:R-:W-:Y:S02]  /*6af0*/  FSEL R63, R63, -INF , !P4 ;  /* 0xff8000003f3f7808 */ /* 0x000fe40006000000 */
[----:B------:R-:W-:Y:S01]  /*6b00*/  FMNMX.FTZ R20, R165, R20, !PT ;  /* 0x00000014a5147209 */ /* 0x000fe20007810000 */
[----:B------:R-:W-:Y:S01]  /*6b10*/  MUFU.EX2 R176, R176 ;  /* 0x000000b000b07308 */ /* 0x000fe20000000800 */
[----:B------:R-:W-:-:S02]  /*6b20*/  ISETP.GT.AND P5, PT, R12, 0x58, P1 ;  /* 0x000000580c00780c */ /* 0x000fc40000fa4270 */
[----:B------:R-:W-:Y:S02]  /*6b30*/  FSEL R157, R66, -INF , !P2 ;  /* 0xff800000429d7808 */ /* 0x000fe40005000000 */
[----:B------:R-:W-:Y:S02]  /*6b40*/  ISETP.LT.OR P3, PT, R10, 0x52, P3 ;  /* 0x000000520a00780c */ /* 0x000fe40001f61670 */
[----:B------:R-:W-:Y:S01]  /*6b50*/  FMNMX.FTZ R20, R63, R20, !PT ;  /* 0x000000143f147209 */ /* 0x000fe20007810000 */
[----:B------:R-:W-:Y:S01]  /*6b60*/  MUFU.EX2 R13, R13 ;  /* 0x0000000d000d7308 */ /* 0x000fe20000000800 */
[----:B------:R-:W-:Y:S02]  /*6b70*/  ISETP.GT.AND P4, PT, R12, 0x59, P1 ;  /* 0x000000590c00780c */ /* 0x000fe40000f84270 */
[----:B------:R-:W-:Y:S02]  /*6b80*/  ISETP.LT.OR P5, PT, R10, 0x59, P5 ;  /* 0x000000590a00780c */ /* 0x000fe40002fa1670 */
[----:B------:R-:W-:-:S02]  /*6b90*/  FSEL R67, R67, -INF , !P3 ;  /* 0xff80000043437808 */ /* 0x000fc40005800000 */
[----:B------:R-:W-:Y:S01]  /*6ba0*/  FMNMX.FTZ R20, R157, R20, !PT ;  /* 0x000000149d147209 */ /* 0x000fe20007810000 */
[----:B------:R-:W-:Y:S01]  /*6bb0*/  MUFU.EX2 R178, R178 ;  /* 0x000000b200b27308 */ /* 0x000fe20000000800 */
[----:B------:R-:W-:Y:S02]  /*6bc0*/  ISETP.GT.AND P2, PT, R12, 0x60, P1 ;  /* 0x000000600c00780c */ /* 0x000fe40000f44270 */
[----:B------:R-:W-:Y:S02]  /*6bd0*/  FSEL R153, R70, -INF , !P5 ;  /* 0xff80000046997808 */ /* 0x000fe40006800000 */
[----:B------:R-:W-:Y:S02]  /*6be0*/  ISETP.LT.OR P4, PT, R10, 0x5a, P4 ;  /* 0x0000005a0a00780c */ /* 0x000fe40002781670 */
[----:B------:R-:W-:Y:S01]  /*6bf0*/  FMNMX.FTZ R20, R67, R20, !PT ;  /* 0x0000001443147209 */ /* 0x000fe20007810000 */
[----:B------:R-:W-:Y:S01]  /*6c00*/  MUFU.EX2 R27, R27 ;  /* 0x0000001b001b7308 */ /* 0x000fe20000000800 */
[----:B------:R-:W-:-:S02]  /*6c10*/  ISETP.GT.AND P3, PT, R12, 0x61, P1 ;  /* 0x000000610c00780c */ /* 0x000fc40000f64270 */
[----:B------:R-:W-:Y:S02]  /*6c20*/  ISETP.LT.OR P2, PT, R10, 0x61, P2 ;  /* 0x000000610a00780c */ /* 0x000fe40001741670 */
[----:B------:R-:W-:Y:S02]  /*6c30*/  FSEL R71, R71, -INF , !P4 ;  /* 0xff80000047477808 */ /* 0x000fe40006000000 */
[----:B------:R-:W-:Y:S01]  /*6c40*/  FMNMX.FTZ R20, R153, R20, !PT ;  /* 0x0000001499147209 */ /* 0x000fe20007810000 */
[----:B------:R-:W-:Y:S01]  /*6c50*/  MUFU.EX2 R172, R172 ;  /* 0x000000ac00ac7308 */ /* 0x000fe20000000800 */
[----:B------:R-:W-:Y:S02]  /*6c60*/  ISETP.GT.AND P5, PT, R12, 0x68, P1 ;  /* 0x000000680c00780c */ /* 0x000fe40000fa4270 */
[----:B------:R-:W-:Y:S02]  /*6c70*/  FSEL R155, R74, -INF , !P2 ;  /* 0xff8000004a9b7808 */ /* 0x000fe40005000000 */
[----:B------:R-:W-:-:S02]  /*6c80*/  ISETP.LT.OR P3, PT, R10, 0x62, P3 ;  /* 0x000000620a00780c */ /* 0x000fc40001f61670 */
[----:B------:R-:W-:Y:S01]  /*6c90*/  FMNMX.FTZ R20, R71, R20, !PT ;  /* 0x0000001447147209 */ /* 0x000fe20007810000 */
[----:B------:R-:W-:Y:S01]  /*6ca0*/  MUFU.EX2 R47, R47 ;  /* 0x0000002f002f7308 */ /* 0x000fe20000000800 */
[----:B------:R-:W-:Y:S02]  /*6cb0*/  ISETP.GT.AND P4, PT, R12, 0x69, P1 ;  /* 0x000000690c00780c */ /* 0x000fe40000f84270 */
[----:B------:R-:W-:Y:S02]  /*6cc0*/  ISETP.LT.OR P5, PT, R10, 0x69, P5 ;  /* 0x000000690a00780c */ /* 0x000fe40002fa1670 */
        /* <DEDUP_REMOVED lines=19> */
[C---:B------:R-:W-:Y:S02]  /*6e00*/  ISETP.LT.OR P5, PT, R10.reuse, 0x79, P5 ;  /* 0x000000790a00780c */ /* 0x040fe40002fa1670 */
[----:B------:R-:W-:Y:S02]  /*6e10*/  FSEL R83, R83, -INF , !P3 ;  /* 0xff80000053537808 */ /* 0x000fe40005800000 */
[----:B------:R-:W-:Y:S01]  /*6e20*/  FMNMX.FTZ R20, R169, R20, !PT ;  /* 0x00000014a9147209 */ /* 0x000fe20007810000 */
[----:B------:R-:W-:Y:S01]  /*6e30*/  MUFU.EX2 R170, R170 ;  /* 0x000000aa00aa7308 */ /* 0x000fe20000000800 */
[----:B------:R-:W-:Y:S02]  /*6e40*/  ISETP.LT.OR P1, PT, R10, 0x7a, P1 ;  /* 0x0000007a0a00780c */ /* 0x000fe40000f21670 */
[----:B------:R-:W-:Y:S02]  /*6e50*/  FSEL R193, R86, -INF , !P5 ;  /* 0xff80000056c17808 */ /* 0x000fe40006800000 */
[----:B------:R-:W-:-:S02]  /*6e60*/  FMNMX.FTZ R20, R83, R20, !PT ;  /* 0x0000001453147209 */ /* 0x000fc40007810000 */
[----:B------:R-:W-:Y:S01]  /*6e70*/  FSEL R87, R87, -INF , !P1 ;  /* 0xff80000057577808 */ /* 0x000fe20004800000 */
[----:B------:R-:W-:Y:S01]  /*6e80*/  MUFU.EX2 R45, R45 ;  /* 0x0000002d002d7308 */ /* 0x000fe20000000800 */
[----:B------:R-:W-:Y:S02]  /*6e90*/  FMNMX.FTZ R20, R193, R20, !PT ;  /* 0x00000014c1147209 */ /* 0x000fe40007810000 */
[----:B------:R-:W-:Y:S02]  /*6ea0*/  FSEL R65, R2, RZ, P6 ;  /* 0x000000ff02417208 */ /* 0x000fe40003000000 */
[----:B------:R-:W-:-:S03]  /*6eb0*/  FMNMX.FTZ R20, R87, R20, !PT ;  /* 0x0000001457147209 */ /* 0x000fc60007810000 */
[----:B------:R-:W-:Y:S01]  /*6ec0*/  FADD.FTZ R65, -R65, R6 ;  /* 0x0000000641417221 */ /* 0x000fe20000010100 */
[----:B------:R-:W-:Y:S01]  /*6ed0*/  MUFU.EX2 R164, R164 ;  /* 0x000000a400a47308 */ /* 0x000fe20000000800 */
[----:B------:R-:W0:Y:S02]  /*6ee0*/  SHFL.BFLY PT, R57, R20, 0x2, 0x1f ;  /* 0x0c401f0014397f89 */ /* 0x000e2400000e0000 */
[----:B------:R-:W-:-:S05]  /*6ef0*/  FMUL.FTZ R6, R65, R0 ;  /* 0x0000000041067220 */ /* 0x000fca0000410000 */
[----:B------:R-:W-:Y:S08]  /*6f00*/  MUFU.EX2 R41, R41 ;  /* 0x0000002900297308 */ /* 0x000ff00000000800 */
[----:B------:R-:W1:Y:S08]  /*6f10*/  MUFU.EX2 R6, R6 ;  /* 0x0000000600067308 */ /* 0x000e700000000800 */
[----:B------:R-:W-:Y:S01]  /*6f20*/  MUFU.EX2 R166, R166 ;  /* 0x000000a600a67308 */ /* 0x000fe20000000800 */
[----:B0-----:R-:W-:Y:S01]  /*6f30*/  FMNMX.FTZ R10, R20, R57, !PT ;  /* 0x00000039140a7209 */ /* 0x001fe20007810000 */
[----:B------:R-:W-:-:S04]  /*6f40*/  FFMA.FTZ R57, R77, R0, -R14 ;  /* 0x000000004d397223 */ /* 0x000fc8000001080e */
[----:B------:R-:W0:Y:S02]  /*6f50*/  SHFL.BFLY PT, R61, R10, 0x1, 0x1f ;  /* 0x0c201f000a3d7f89 */ /* 0x000e2400000e0000 */
[----:B------:R-:W-:Y:S01]  /*6f60*/  MUFU.EX2 R29, R29 ;  /* 0x0000001d001d7308 */ /* 0x000fe20000000800 */
[----:B-1----:R-:W-:-:S04]  /*6f70*/  FFMA.FTZ R69, R6, R4, R9 ;  /* 0x0000000406457223 */ /* 0x002fc80000010009 */
[----:B------:R-:W-:-:S03]  /*6f80*/  FADD.FTZ R69, R180, R69 ;  /* 0x00000045b4457221 */ /* 0x000fc60000010000 */
[----:B------:R-:W-:Y:S08]  /*6f90*/  MUFU.EX2 R160, R160 ;  /* 0x000000a000a07308 */ /* 0x000ff00000000800 */
[----:B------:R-:W-:Y:S01]  /*6fa0*/  MUFU.EX2 R15, R15 ;  /* 0x0000000f000f7308 */ /* 0x000fe20000000800 */
[----:B0-----:R-:W-:-:S07]  /*6fb0*/  FMNMX.FTZ R5, R10, R61, !PT ;  /* 0x0000003d0a057209 */ /* 0x001fce0007810000 */
[----:B------:R-:W-:Y:S01]  /*6fc0*/  MUFU.EX2 R162, R162 ;  /* 0x000000a200a27308 */ /* 0x000fe20000000800 */
[C---:B------:R-:W-:Y:S01]  /*6fd0*/  FSETP.NEU.FTZ.AND P1, PT, R5.reuse, -INF , PT ;  /* 0xff8000000500780b */ /* 0x040fe20003f3d000 */
[----:B------:R-:W-:-:S03]  /*6fe0*/  FMUL.FTZ R10, R5, R0 ;  /* 0x00000000050a7220 */ /* 0x000fc60000410000 */
[----:B------:R-:W-:Y:S02]  /*6ff0*/  FSEL R32, R5, RZ, P1 ;  /* 0x000000ff05207208 */ /* 0x000fe40000800000 */
[----:B------:R-:W-:Y:S01]  /*7000*/  FSEL R10, R10, RZ, P1 ;  /* 0x000000ff0a0a7208 */ /* 0x000fe20000800000 */
[----:B------:R-:W-:Y:S02]  /*7010*/  MUFU.EX2 R21, R21 ;  /* 0x0000001500157308 */ /* 0x000fe40000000800 */
        /* <DEDUP_REMOVED lines=54> */
[----:B------:R-:W-:-:S03]  /*7380*/  FFMA.FTZ R38, R67, R0, -R10 ;  /* 0x0000000043267223 */ /* 0x000fc6000001080a */
        /* <DEDUP_REMOVED lines=37> */
[----:B0-----:R-:W-:Y:S01]  /*75e0*/  FADD.FTZ R3, R167, R42 ;  /* 0x0000002aa7037221 */ /* 0x001fe20000010000 */
[----:B------:R-:W-:-:S06]  /*75f0*/  FADD.FTZ R42, R160, R63 ;  /* 0x0000003fa02a7221 */ /* 0x000fcc0000010000 */
[----:B------:R-:W0:Y:S01]  /*7600*/  MUFU.EX2 R38, R38 ;  /* 0x0000002600267308 */ /* 0x000e220000000800 */
[----:B-1----:R-:W-:-:S07]  /*7610*/  FADD.FTZ R4, R36, R3 ;  /* 0x0000000324047221 */ /* 0x002fce0000010000 */
[----:B------:R-:W1:Y:S01]  /*7620*/  MUFU.EX2 R163, R163 ;  /* 0x000000a300a37308 */ /* 0x000e620000000800 */
[----:B--2---:R-:W-:-:S07]  /*7630*/  FADD.FTZ R3, R161, R4 ;  /* 0x00000004a1037221 */ /* 0x004fce0000010000 */
[----:B------:R-:W2:Y:S01]  /*7640*/  MUFU.EX2 R40, R40 ;  /* 0x0000002800287308 */ /* 0x000ea20000000800 */
[----:B0-----:R-:W-:-:S07]  /*7650*/  FADD.FTZ R4, R38, R3 ;  /* 0x0000000326047221 */ /* 0x001fce0000010000 */
[----:B------:R-:W-:Y:S01]  /*7660*/  MUFU.EX2 R156, R156 ;  /* 0x0000009c009c7308 */ /* 0x000fe20000000800 */
[----:B-1----:R-:W-:-:S07]  /*7670*/  FADD.FTZ R3, R163, R4 ;  /* 0x00000004a3037221 */ /* 0x002fce0000010000 */
[----:B------:R-:W0:Y:S01]  /*7680*/  MUFU.EX2 R44, R155 ;  /* 0x0000009b002c7308 */ /* 0x000e220000000800 */
[----:B--2---:R-:W-:-:S07]  /*7690*/  FADD.FTZ R3, R40, R3 ;  /* 0x0000000328037221 */ /* 0x004fce0000010000 */
[----:B------:R-:W-:Y:S08]  /*76a0*/  MUFU.EX2 R25, R25 ;  /* 0x0000001900197308 */ /* 0x000ff00000000800 */
[----:B------:R-:W1:Y:S01]  /*76b0*/  MUFU.EX2 R75, R75 ;  /* 0x0000004b004b7308 */ /* 0x000e620000000800 */
[----:B0-----:R-:W-:-:S07]  /*76c0*/  FADD.FTZ R3, R44, R3 ;  /* 0x000000032c037221 */ /* 0x001fce0000010000 */
[----:B------:R0:W2:Y:S08]  /*76d0*/  MUFU.EX2 R46, R53 ;  /* 0x00000035002e7308 */ /* 0x0000b00000000800 */
[----:B------:R-:W3:Y:S01]  /*76e0*/  MUFU.EX2 R158, R158 ;  /* 0x0000009e009e7308 */ /* 0x000ee20000000800 */
[----:B0-----:R-:W-:Y:S01]  /*76f0*/  FADD.FTZ R53, R15, R42 ;  /* 0x0000002a0f357221 */ /* 0x001fe20000010000 */
[----:B-1----:R-:W-:-:S03]  /*7700*/  FADD.FTZ R3, R75, R3 ;  /* 0x000000034b037221 */ /* 0x002fc60000010000 */
[----:B------:R-:W-:-:S03]  /*7710*/  FADD.FTZ R42, R162, R53 ;  /* 0x00000035a22a7221 */ /* 0x000fc60000010000 */
[----:B------:R-:W0:Y:S01]  /*7720*/  MUFU.EX2 R57, R57 ;  /* 0x0000003900397308 */ /* 0x000e220000000800 */
[----:B------:R-:W-:Y:S01]  /*7730*/  FADD.FTZ R53, R21, R42 ;  /* 0x0000002a15357221 */ /* 0x000fe20000010000 */
[----:B--2---:R-:W-:-:S03]  /*7740*/  FADD.FTZ R3, R46, R3 ;  /* 0x000000032e037221 */ /* 0x004fc60000010000 */
[----:B------:R-:W-:-:S03]  /*7750*/  FADD.FTZ R4, R156, R53 ;  /* 0x000000359c047221 */ /* 0x000fc60000010000 */
[----:B------:R-:W1:Y:S01]  /*7760*/  MUFU.EX2 R79, R79 ;  /* 0x0000004f004f7308 */ /* 0x000e620000000800 */
[----:B------:R-:W-:-:S04]  /*7770*/  FADD.FTZ R53, R25, R4 ;  /* 0x0000000419357221 */ /* 0x000fc80000010000 */
[----:B---3--:R-:W-:-:S03]  /*7780*/  FADD.FTZ R4, R158, R53 ;  /* 0x000000359e047221 */ /* 0x008fc60000010000 */
        /* <DEDUP_REMOVED lines=20> */
.L_x_7881:
[----:B------:R-:W-:Y:S01]  /*78d0*/  ULEA UR6, UR59, UR41, 0x3 ;  /* 0x000000293b067291 */ /* 0x000fe2000f8e183f */
[----:B------:R-:W-:Y:S01]  /*78e0*/  ISETP.GT.AND P1, PT, R8, UR58, PT ;  /* 0x0000003a08007c0c */ /* 0x000fe2000bf24270 */
        /* <DEDUP_REMOVED lines=105> */
.L_x_7863:
[----:B------:R-:W-:Y:S02]  /*7f80*/  UISETP.NE.AND UP1, UPT, UR51, URZ, UPT ;  /* 0x0000003f3300728c */ /* 0x000fe4000bf25270 */
[----:B------:R-:W-:Y:S02]  /*7f90*/  UISETP.NE.AND UP0, UPT, UR50, URZ, UPT ;  /* 0x0000003f3200728c */ /* 0x000fe4000bf05270 */
[----:B------:R-:W-:Y:S02]  /*7fa0*/  UIADD3 UR10, UR37, 0x7f, URZ ;  /* 0x0000007f250a7890 */ /* 0x000fe4000fffe03f */
[----:B------:R-:W-:Y:S02]  /*7fb0*/  UIADD3 UR11, UR38, 0x1, -UR45 ;  /* 0x00000001260b7890 */ /* 0x000fe4000fffe82d */
[----:B------:R-:W-:-:S03]  /*7fc0*/  PLOP3.LUT P1, PT, PT, PT, UP0, 0x40, 0x0 ;  /* 0x000000000000781c */ /* 0x000fc60003f2e808 */
        /* <DEDUP_REMOVED lines=19> */
.L_x_7884:
[----:B------:R-:W-:Y:S02]  /*8100*/  ULDC UR15, c[0x0][0x9e4] ;  /* 0x00027900000f7ab9 */ /* 0x000fe40000000800 */
[----:B------:R-:W-:-:S11]  /*8110*/  UISETP.NE.AND UP0, UPT, UR15, 0x1, UPT ;  /* 0x000000010f00788c */ /* 0x000fd6000bf05270 */
[----:B------:R-:W-:Y:S02]  /*8120*/  @UP0 ULDC.64 UR6, c[0x0][0x9e8] ;  /* 0x00027a0000060ab9 */ /* 0x000fe40000000a00 */
[----:B------:R-:W-:-:S04]  /*8130*/  UIMAD.WIDE.U32 UR10, UR14, UR6, URZ ;  /* 0x000000060e0a72a5 */ /* 0x000fc8000f8e003f */
[----:B------:R-:W-:-:S12]  /*8140*/  @UP0 USHF.R.U32.HI UR14, URZ, UR7, UR11 ;  /* 0x000000073f0e0299 */ /* 0x000fd8000801160b */
.L_x_7885:
[----:B------:R-:W-:-:S04]  /*8150*/  UIMAD UR14, UR14, UR15, URZ ;  /* 0x0000000f0e0e72a4 */ /* 0x000fc8000f8e023f */
[----:B------:R-:W-:-:S04]  /*8160*/  UISETP.LT.AND UP0, UPT, UR56, UR14, UPT ;  /* 0x0000000e3800728c */ /* 0x000fc8000bf01270 */
[----:B------:R-:W-:-:S12]  /*8170*/  USEL UR56, UR56, UR14, !UP0 ;  /* 0x0000000e38387287 */ /* 0x000fd8000c000000 */
.L_x_7883:
[----:B------:R-:W-:-:S04]  /*8180*/  UIADD3 UR56, UR56, 0x7f, URZ ;  /* 0x0000007f38387890 */ /* 0x000fc8000fffe03f */
        /* <DEDUP_REMOVED lines=11> */
[----:B------:R-:W-:-:S07]  /*8240*/  IMAD.MOV.U32 R6, RZ, RZ, R8 ;  /* 0x000000ffff067224 */ /* 0x000fce00078e0008 */
.L_x_7897:
[----:B------:R-:W-:Y:S01]  /*8250*/  ISETP.NE.AND P2, PT, RZ, UR44, PT ;  /* 0x0000002cff007c0c */ /* 0x000fe2000bf45270 */
[----:B------:R-:W-:-:S04]  /*8260*/  UISETP.NE.AND UP0, UPT, UR56, 0x1, UPT ;  /* 0x000000013800788c */ /* 0x000fc8000bf05270 */
[----:B------:R-:W-:-:S04]  /*8270*/  USEL UR47, URZ, 0x1, UP0 ;  /* 0x000000013f2f7887 */ /* 0x000fc80008000000 */
[----:B------:R-:W-:-:S04]  /*8280*/  ULOP3.LUT UR47, UR57, UR47, URZ, 0x3c, !UPT ;  /* 0x0000002f392f7292 */ /* 0x000fc8000f8e3c3f */
[----:B------:R-:W-:Y:S08]  /*8290*/  @P2 BRA `(.L_x_7887) ;  /* 0x0000000000382947 */ /* 0x000ff00003800000 */
[----:B------:R-:W-:Y:S05]  /*82a0*/  @!P0 BRA `(.L_x_7888) ;  /* 0x0000000000048947 */ /* 0x000fea0003800000 */
[----:B------:R-:W-:Y:S01]  /*82b0*/  BPT.TRAP 0x1 ;  /* 0x000000040000795c */ /* 0x000fe20000300000 */
.L_x_7888:
        /* <DEDUP_REMOVED lines=9> */
.L_x_7889:
[----:B-1----:R-:W-:Y:S05]  /*8350*/  @P1 BRA `(.L_x_7887) ;  /* 0x0000000000081947 */ /* 0x002fea0003800000 */
[----:B------:R-:W1:Y:S02]  /*8360*/  SYNCS.PHASECHK.TRANS64.TRYWAIT P1, [UR6+0x28830], R0 ;  /* 0x02883000ff0075a7 */ /* 0x000e640008020146 */
[----:B-1----:R-:W-:Y:S05]  /*8370*/  @!P1 BRA `(.L_x_7890) ;  /* 0x000000d800549947 */ /* 0x002fea0003800000 */
.L_x_7887:
        /* <DEDUP_REMOVED lines=48> */
.L_x_7892:
[----:B------:R-:W-:Y:S01]  /*8680*/  ULEA UR6, UR56, UR41, 0x3 ;  /* 0x0000002938067291 */ /* 0x000fe2000f8e183f */
[----:B------:R-:W-:-:S05]  /*8690*/  IMAD.U32 R0, RZ, RZ, UR57 ;  /* 0x00000039ff007e24 */ /* 0x000fca000f8e00ff */
[----:B------:R-:W-:-:S04]  /*86a0*/  SHF.L.U32 R0, R0, 0x1f, RZ ;  /* 0x0000001f00007819 */ /* 0x000fc800000006ff */
[----:B------:R0:W1:Y:S01]  /*86b0*/  SYNCS.PHASECHK.TRANS64.TRYWAIT P1, [UR6+0x28850], R0 ;  /* 0x02885000ff0075a7 */ /* 0x0000620008020146 */
[----:B------:R-:W-:Y:S05]  /*86c0*/  @!P0 BRA `(.L_x_7893) ;  /* 0x0000000000048947 */ /* 0x000fea0003800000 */
[----:B------:R-:W-:Y:S01]  /*86d0*/  BPT.TRAP 0x1 ;  /* 0x000000040000795c */ /* 0x000fe20000300000 */
.L_x_7893:
[----:B-1----:R-:W-:Y:S05]  /*86e0*/  @P1 BRA `(.L_x_7891) ;  /* 0x0000000000081947 */ /* 0x002fea0003800000 */
[----:B------:R-:W1:Y:S02]  /*86f0*/  SYNCS.PHASECHK.TRANS64.TRYWAIT P1, [UR6+0x28850], R0 ;  /* 0x02885000ff0075a7 */ /* 0x000e640008020146 */
[----:B-1----:R-:W-:Y:S05]  /*8700*/  @!P1 BRA `(.L_x_7894) ;  /* 0x000000d400889947 */ /* 0x002fea0003800000 */
.L_x_7891:
        /* <DEDUP_REMOVED lines=49> */
.L_x_7895:
        /* <DEDUP_REMOVED lines=67> */
[----:B------:R-:W-:Y:S01]  /*8e50*/  FMNMX.FTZ R10, R87, R2, !PT ;  /* 0x00000002570a7209 */ /* 0x000fe20007810000 */
[----:B------:R-:W0:Y:S02]  /*8e60*/  LDC R0, c[0x0][0x988] ;  /* 0x00026200ff007b82 */ /* 0x000e240000000800 */
[----:B------:R-:W1:Y:S04]  /*8e70*/  SHFL.BFLY PT, R5, R8, 0x2, 0x1f ;  /* 0x0c401f0008057f89 */ /* 0x000e6800000e0000 */
[----:B------:R-:W2:Y:S01]  /*8e80*/  SHFL.BFLY PT, R13, R10, 0x2, 0x1f ;  /* 0x0c401f000a0d7f89 */ /* 0x000ea200000e0000 */
[----:B-1----:R-:W-:-:S02]  /*8e90*/  FMNMX.FTZ R11, R8, R5, !PT ;  /* 0x00000005080b7209 */ /* 0x002fc40007810000 */
[----:B--2---:R-:W-:-:S03]  /*8ea0*/  FMNMX.FTZ R13, R10, R13, !PT ;  /* 0x0000000d0a0d7209 */ /* 0x004fc60007810000 */
[----:B------:R-:W1:Y:S04]  /*8eb0*/  SHFL.BFLY PT, R2, R11, 0x1, 0x1f ;  /* 0x0c201f000b027f89 */ /* 0x000e6800000e0000 */
[----:B------:R-:W2:Y:S01]  /*8ec0*/  SHFL.BFLY PT, R12, R13, 0x1, 0x1f ;  /* 0x0c201f000d0c7f89 */ /* 0x000ea200000e0000 */
[----:B-1----:R-:W-:Y:S02]  /*8ed0*/  FMNMX.FTZ R2, R11, R2, !PT ;  /* 0x000000020b027209 */ /* 0x002fe40007810000 */
[----:B--2---:R-:W-:-:S03]  /*8ee0*/  FMNMX.FTZ R5, R13, R12, !PT ;  /* 0x0000000c0d057209 */ /* 0x004fc60007810000 */
[C---:B0-----:R-:W-:Y:S01]  /*8ef0*/  FMUL.FTZ R153, R2.reuse, R0 ;  /* 0x0000000002997220 */ /* 0x041fe20000410000 */
[----:B------:R-:W-:-:S03]  /*8f00*/  FADD.FTZ R7, -R2, R7 ;  /* 0x0000000702077221 */ /* 0x000fc60000010100 */
        /* <DEDUP_REMOVED lines=34> */
[--C-:B------:R-:W-:Y:S01]  /*9130*/  FFMA.FTZ R169, R50, R0, -R69.reuse ;  /* 0x0000000032a97223 */ /* 0x100fe20000010845 */
        /* <DEDUP_REMOVED lines=19> */
[-C--:B------:R-:W-:Y:S01]  /*9270*/  FFMA.FTZ R161, R66, R0.reuse, -R69 ;  /* 0x0000000042a17223 */ /* 0x080fe20000010845 */
[-CC-:B------:R-:W-:Y:S01]  /*9280*/  FFMA.FTZ R45, R65, R0.reuse, -R153.reuse ;  /* 0x00000000412d7223 */ /* 0x180fe20000010899 */
[-C--:B------:R-:W-:Y:S01]  /*9290*/  FFMA.FTZ R162, R68, R0.reuse, -R153 ;  /* 0x0000000044a27223 */ /* 0x080fe20000010899 */
[-C--:B------:R-:W-:Y:S01]  /*92a0*/  FFMA.FTZ R163, R70, R0.reuse, -R69 ;  /* 0x0000000046a37223 */ /* 0x080fe20000010845 */
[-C--:B------:R-:W-:Y:S01]  /*92b0*/  FFMA.FTZ R156, R72, R0.reuse, -R153 ;  /* 0x00000000489c7223 */ /* 0x080fe20000010899 */
[----:B------:R-:W1:Y:S01]  /*92c0*/  MUFU.EX2 R182, R182 ;  /* 0x000000b600b67308 */ /* 0x000e620000000800 */
[----:B0-----:R-:W-:Y:S01]  /*92d0*/  FADD.FTZ R27, R9, R4 ;  /* 0x00000004091b7221 */ /* 0x001fe20000010000 */
[-C--:B------:R-:W-:Y:S01]  /*92e0*/  FFMA.FTZ R74, R74, R0.reuse, -R69 ;  /* 0x000000004a4a7223 */ /* 0x080fe20000010845 */
        /* <DEDUP_REMOVED lines=11> */
[-C--:B------:R-:W-:Y:S01]  /*93a0*/  FFMA.FTZ R83, R83, R0.reuse, -R69 ;  /* 0x0000000053537223 */ /* 0x080fe20000010845 */
[-C--:B------:R-:W-:Y:S01]  /*93b0*/  FFMA.FTZ R154, R84, R0.reuse, -R153 ;  /* 0x00000000549a7223 */ /* 0x080fe20000010899 */
[----:B------:R-:W2:Y:S01]  /*93c0*/  MUFU.EX2 R11, R11 ;  /* 0x0000000b000b7308 */ /* 0x000ea20000000800 */
[----:B-1----:R-:W-:Y:S01]  /*93d0*/  FADD.FTZ R36, R182, R27 ;  /* 0x0000001bb6247221 */ /* 0x002fe20000010000 */
[-C--:B------:R-:W-:Y:S01]  /*93e0*/  FFMA.FTZ R86, R86, R0.reuse, -R69 ;  /* 0x0000000056567223 */ /* 0x080fe20000010845 */
        /* <DEDUP_REMOVED lines=122> */
.L_x_7896:
        /* <DEDUP_REMOVED lines=102> */
[-C--:B------:R-:W-:Y:S01]  /*a1f0*/  FMUL.FTZ R150, R150, R8.reuse ;  /* 0x0000000896967220 */ /* 0x080fe20000410000 */
[----:B------:R-:W-:Y:S01]  /*a200*/  FMUL.FTZ R151, R151, R8 ;  /* 0x0000000897977220 */ /* 0x000fe20000410000 */
[----:B------:R-:W-:-:S02]  /*a210*/  IMAD.MOV.U32 R9, RZ, RZ, R5 ;  /* 0x000000ffff097224 */ /* 0x000fc400078e0005 */
[----:B------:R-:W-:Y:S01]  /*a220*/  IMAD.MOV.U32 R7, RZ, RZ, R2 ;  /* 0x000000ffff077224 */ /* 0x000fe200078e0002 */
[----:B------:R-:W-:Y:S06]  /*a230*/  @P1 BRA `(.L_x_7897) ;  /* 0xffffffe000041947 */ /* 0x000fec000383ffff */
[----:B------:R-:W-:-:S07]  /*a240*/  IMAD.MOV.U32 R8, RZ, RZ, R6 ;  /* 0x000000ffff087224 */ /* 0x000fce00078e0006 */
.L_x_7886:
        /* <DEDUP_REMOVED lines=9> */
.L_x_7917:
        /* <DEDUP_REMOVED lines=9> */
.L_x_7900:
[----:B------:R-:W-:Y:S01]  /*a370*/  ULEA UR6, UR46, UR41, 0x3 ;  /* 0x000000292e067291 */ /* 0x000fe2000f8e183f */
[----:B------:R-:W-:-:S05]  /*a380*/  IMAD.U32 R0, RZ, RZ, UR47 ;  /* 0x0000002fff007e24 */ /* 0x000fca000f8e00ff */
[----:B------:R-:W-:-:S04]  /*a390*/  SHF.L.U32 R0, R0, 0x1f, RZ ;  /* 0x0000001f00007819 */ /* 0x000fc800000006ff */
[----:B------:R0:W1:Y:S01]  /*a3a0*/  SYNCS.PHASECHK.TRANS64.TRYWAIT P1, [UR6+0x28830], R0 ;  /* 0x02883000ff0075a7 */ /* 0x0000620008020146 */
[----:B------:R-:W-:Y:S05]  /*a3b0*/  @!P0 BRA `(.L_x_7901) ;  /* 0x0000000000048947 */ /* 0x000fea0003800000 */
[----:B------:R-:W-:Y:S01]  /*a3c0*/  BPT.TRAP 0x1 ;  /* 0x000000040000795c */ /* 0x000fe20000300000 */
.L_x_7901:
[----:B-1----:R-:W-:Y:S05]  /*a3d0*/  @P1 BRA `(.L_x_7899) ;  /* 0x0000000000081947 */ /* 0x002fea0003800000 */
[----:B------:R-:W1:Y:S02]  /*a3e0*/  SYNCS.PHASECHK.TRANS64.TRYWAIT P1, [UR6+0x28830], R0 ;  /* 0x02883000ff0075a7 */ /* 0x000e640008020146 */
[----:B-1----:R-:W-:Y:S05]  /*a3f0*/  @!P1 BRA `(.L_x_7902) ;  /* 0x000000b800649947 */ /* 0x002fea0003800000 */
.L_x_7899:
        /* <DEDUP_REMOVED lines=45> */
.L_x_7904:
[----:B------:R-:W-:Y:S01]  /*a6d0*/  ULEA UR6, UR58, UR41, 0x3 ;  /* 0x000000293a067291 */ /* 0x000fe2000f8e183f */
[----:B------:R-:W-:-:S05]  /*a6e0*/  IMAD.U32 R0, RZ, RZ, UR59 ;  /* 0x0000003bff007e24 */ /* 0x000fca000f8e00ff */
[----:B------:R-:W-:-:S04]  /*a6f0*/  SHF.L.U32 R0, R0, 0x1f, RZ ;  /* 0x0000001f00007819 */ /* 0x000fc800000006ff */
[----:B------:R0:W1:Y:S01]  /*a700*/  SYNCS.PHASECHK.TRANS64.TRYWAIT P1, [UR6+0x28850], R0 ;  /* 0x02885000ff0075a7 */ /* 0x0000620008020146 */
[----:B------:R-:W-:Y:S05]  /*a710*/  @!P0 BRA `(.L_x_7905) ;  /* 0x0000000000048947 */ /* 0x000fea0003800000 */
[----:B------:R-:W-:Y:S01]  /*a720*/  BPT.TRAP 0x1 ;  /* 0x000000040000795c */ /* 0x000fe20000300000 */
.L_x_7905:
[----:B-1----:R-:W-:Y:S05]  /*a730*/  @P1 BRA `(.L_x_7903) ;  /* 0x0000000000081947 */ /* 0x002fea0003800000 */
[----:B------:R-:W1:Y:S02]  /*a740*/  SYNCS.PHASECHK.TRANS64.TRYWAIT P1, [UR6+0x28850], R0 ;  /* 0x02885000ff0075a7 */ /* 0x000e640008020146 */
[----:B-1----:R-:W-:Y:S05]  /*a750*/  @!P1 BRA `(.L_x_7906) ;  /* 0x000000b400a49947 */ /* 0x002fea0003800000 */
.L_x_7903:
        /* <DEDUP_REMOVED lines=49> */
.L_x_7907:
        /* <DEDUP_REMOVED lines=39> */
.L_x_7910:
[----:B------:R-:W-:-:S05]  /*ace0*/  IMAD.U32 R9, RZ, RZ, UR53 ;  /* 0x00000035ff097e24 */ /* 0x000fca000f8e00ff */
[----:B------:R-:W-:-:S13]  /*acf0*/  ISETP.NE.AND P1, PT, R9, 0x1, PT ;  /* 0x000000010900780c */ /* 0x000fda0003f25270 */
[----:B------:R-:W0:Y:S02]  /*ad00*/  @P1 LDC.64 R12, c[0x0][0x9e8] ;  /* 0x00027a00ff0c1b82 */ /* 0x000e240000000a00 */
[----:B0-----:R-:W-:-:S05]  /*ad10*/  @P1 IMAD.HI.U32 R12, R5, R12, RZ ;  /* 0x0000000c050c1227 */ /* 0x001fca00078e00ff */
[----:B------:R-:W-:-:S07]  /*ad20*/  @P1 SHF.R.U32.HI R5, RZ, R13, R12 ;  /* 0x0000000dff051219 */ /* 0x000fce000001160c */
.L_x_7911:
[----:B------:R-:W-:Y:S05]  /*ad30*/  BSYNC B0 ;  /* 0x0000000000007941 */ /* 0x000fea0003800000 */
.L_x_7909:
[----:B------:R-:W-:-:S04]  /*ad40*/  IMAD R5, R5, R9, -R14 ;  /* 0x0000000905057224 */ /* 0x000fc800078e0a0e */
[----:B------:R-:W-:-:S05]  /*ad50*/  IMAD R5, R16, -0x2, R5 ;  /* 0xfffffffe10057824 */ /* 0x000fca00078e0205 */
[----:B------:R-:W-:Y:S02]  /*ad60*/  VIADDMNMX R2, R5, R9, R2, PT ;  /* 0x0000000905027246 */ /* 0x000fe40003800102 */
[----:B------:R-:W-:-:S07]  /*ad70*/  VIMNMX R10, R10, R5, !PT ;  /* 0x000000050a0a7248 */ /* 0x000fce0007fe0100 */
.L_x_7908:
        /* <DEDUP_REMOVED lines=116> */
.L_x_7914:
[----:B------:R-:W-:-:S05]  /*b4c0*/  IMAD.U32 R2, RZ, RZ, UR53 ;  /* 0x00000035ff027e24 */ /* 0x000fca000f8e00ff */
[----:B------:R-:W-:-:S13]  /*b4d0*/  ISETP.NE.AND P2, PT, R2, 0x1, PT ;  /* 0x000000010200780c */ /* 0x000fda0003f45270 */
[----:B------:R-:W0:Y:S02]  /*b4e0*/  @P2 LDC.64 R160, c[0x0][0x9e8] ;  /* 0x00027a00ffa02b82 */ /* 0x000e240000000a00 */
[----:B0-----:R-:W-:-:S05]  /*b4f0*/  @P2 IMAD.HI.U32 R0, R159, R160, RZ ;  /* 0x000000a09f002227 */ /* 0x001fca00078e00ff */
[----:B------:R-:W-:-:S07]  /*b500*/  @P2 SHF.R.U32.HI R159, RZ, R161, R0 ;  /* 0x000000a1ff9f2219 */ /* 0x000fce0000011600 */
.L_x_7915:
[----:B------:R-:W-:Y:S05]  /*b510*/  BSYNC B0 ;  /* 0x0000000000007941 */ /* 0x000fea0003800000 */
.L_x_7913:
[----:B------:R-:W-:-:S04]  /*b520*/  IMAD R159, R159, R2, -R14 ;  /* 0x000000029f9f7224 */ /* 0x000fc800078e0a0e */
[----:B------:R-:W-:-:S05]  /*b530*/  IMAD R159, R16, -0x2, R159 ;  /* 0xfffffffe109f7824 */ /* 0x000fca00078e029f */
[----:B------:R-:W-:Y:S02]  /*b540*/  VIADDMNMX R10, R159, R2, R10, PT ;  /* 0x000000029f0a7246 */ /* 0x000fe4000380010a */
[----:B------:R-:W-:-:S07]  /*b550*/  VIMNMX R12, R12, R159, !PT ;  /* 0x0000009f0c0c7248 */ /* 0x000fce0007fe0100 */
.L_x_7912:
        /* <DEDUP_REMOVED lines=377> */
.L_x_7916:
        /* <DEDUP_REMOVED lines=107> */
.L_x_7898:
[----:B------:R-:W-:Y:S06]  /*d3a0*/  BAR.ARV 0x8, 0x180 ;  /* 0x0206000000007b1d */ /* 0x000fec0000002000 */
[----:B------:R-:W-:Y:S05]  /*d3b0*/  @!P0 BRA `(.L_x_7918) ;  /* 0x0000000000048947 */ /* 0x000fea0003800000 */
[----:B------:R-:W-:Y:S01]  /*d3c0*/  BPT.TRAP 0x1 ;  /* 0x000000040000795c */ /* 0x000fe20000300000 */
.L_x_7918:
[----:B------:R-:W-:Y:S01]  /*d3d0*/  ULEA UR5, UR46, UR41, 0x3 ;  /* 0x000000292e057291 */ /* 0x000fe2000f8e183f */
[----:B------:R-:W-:-:S05]  /*d3e0*/  IMAD.U32 R6, RZ, RZ, UR47 ;  /* 0x0000002fff067e24 */ /* 0x000fca000f8e00ff */
[----:B------:R-:W-:-:S04]  /*d3f0*/  SHF.L.U32 R6, R6, 0x1f, RZ ;  /* 0x0000001f06067819 */ /* 0x000fc800000006ff */
[----:B------:R0:W1:Y:S01]  /*d400*/  SYNCS.PHASECHK.TRANS64.TRYWAIT P1, [UR5+0x28850], R6 ;  /* 0x02885006ff0075a7 */ /* 0x0000620008020145 */
[----:B------:R-:W-:Y:S05]  /*d410*/  @!P0 BRA `(.L_x_7919) ;  /* 0x0000000000048947 */ /* 0x000fea0003800000 */
[----:B------:R-:W-:Y:S01]  /*d420*/  BPT.TRAP 0x1 ;  /* 0x000000040000795c */ /* 0x000fe20000300000 */
.L_x_7919:
[----:B-1----:R-:W-:Y:S05]  /*d430*/  @P1 BRA `(.L_x_7920) ;  /* 0x0000000000081947 */ /* 0x002fea0003800000 */
[----:B------:R-:W1:Y:S02]  /*d440*/  SYNCS.PHASECHK.TRANS64.TRYWAIT P1, [UR5+0x28850], R6 ;  /* 0x02885006ff0075a7 */ /* 0x000e640008020145 */
[----:B-1----:R-:W-:Y:S05]  /*d450*/  @!P1 BRA `(.L_x_7921) ;  /* 0x00000088007c9947 */ /* 0x002fea0003800000 */
.L_x_7920:
        /* <DEDUP_REMOVED lines=9> */
[----:B------:R-:W-:-:S07]  /*d4f0*/  ULEA UR4, UR46, UR4, 0xb ;  /* 0x000000042e047291 */ /* 0x000fce000f8e583f */
[----:B------:R-:W-:Y:S02]  /*d500*/  UMOV UR6, UR4 ;  /* 0x0000000400067c82 */ /* 0x000fe40008000000 */
[----:B------:R-:W-:Y:S01]  /*d510*/  HGMMA.64x128x16.F32.BF16 R88, R180, gdesc[UR4].tnspB, R88, gsb0 ;  /* 0x41e00004b4587df0 */ /* 0x000fe20008001858 */
[----:B------:R-:W-:Y:S01]  /*d520*/  UIADD3 UR6, UR4, 0x80, URZ ;  /* 0x0000008004067890 */ /* 0x000fe2000fffe03f */
[----:B-1----:R-:W-:Y:S01]  /*d530*/  FADD.FTZ R7, R7, R4 ;  /* 0x0000000407077221 */ /* 0x002fe20000010000 */
[----:B------:R-:W-:Y:S01]  /*d540*/  UMOV UR7, 0x40000040 ;  /* 0x4000004000077882 */ /* 0x000fe20000000000 */
[----:B------:R-:W-:Y:S02]  /*d550*/  IMAD.MOV.U32 R4, RZ, RZ, RZ ;  /* 0x000000ffff047224 */ /* 0x000fe400078e00ff */
[----:B0-----:R-:W-:Y:S01]  /*d560*/  FADD.FTZ R8, R6, R3 ;  /* 0x0000000306087221 */ /* 0x001fe20000010000 */
[----:B------:R-:W-:Y:S01]  /*d570*/  IMAD.MOV.U32 R3, RZ, RZ, -0x800000 ;  /* 0xff800000ff037424 */ /* 0x000fe200078e00ff */
        /* <DEDUP_REMOVED lines=54> */
.L_x_7922:
        /* <DEDUP_REMOVED lines=74> */
.L_x_7844:
        /* <DEDUP_REMOVED lines=16> */
[----:B------:R-:W-:Y:S01]  /*de80*/  F2FP.BF16.F32.PACK_AB R136, R137, R136 ;  /* 0x000000888988723e */ /* 0x000fe200000010ff */
[----:B------:R-:W1:Y:S01]  /*de90*/  LDC R49, c[0x0][0xbe8] ;  /* 0x0002fa00ff317b82 */ /* 0x000e620000000800 */
        /* <DEDUP_REMOVED lines=9> */
[----:B------:R-:W-:Y:S02]  /*df30*/  F2FP.BF16.F32.PACK_AB R145, R147, R146 ;  /* 0x000000929391723e */ /* 0x000fe400000010ff */
[----:B------:R-:W-:Y:S02]  /*df40*/  F2FP.BF16.F32.PACK_AB R146, R149, R148 ;  /* 0x000000949592723e */ /* 0x000fe400000010ff */
[----:B------:R-:W-:Y:S02]  /*df50*/  F2FP.BF16.F32.PACK_AB R147, R151, R150 ;  /* 0x000000969793723e */ /* 0x000fe400000010ff */
[----:B------:R-:W-:Y:S02]  /*df60*/  MOV R24, R0 ;  /* 0x0000000000187202 */ /* 0x000fe40000000f00 */
[----:B0-----:R-:W-:-:S03]  /*df70*/  MOV R25, R5 ;  /* 0x0000000500197202 */ /* 0x001fc60000000f00 */
[----:B------:R-:W-:-:S03]  /*df80*/  IMAD.WIDE R4, R188, 0x2, R24 ;  /* 0x00000002bc047825 */ /* 0x000fc600078e0218 */
[C---:B------:R-:W-:Y:S02]  /*df90*/  LOP3.LUT R7, R4.reuse, 0x380, RZ, 0xc0, !PT ;  /* 0x0000038004077812 */ /* 0x040fe400078ec0ff */
[C---:B------:R-:W-:Y:S02]  /*dfa0*/  IADD3 R8, P5, R4.reuse, 0x40, RZ ;  /* 0x0000004004087810 */ /* 0x040fe40007fbe0ff */
        /* <DEDUP_REMOVED lines=19> */
[----:B------:R-:W-:Y:S02]  /*e0e0*/  MOV R36, R4 ;  /* 0x0000000400247202 */ /* 0x000fe40000000f00 */
[----:B------:R-:W-:Y:S02]  /*e0f0*/  LOP3.LUT R10, R33, 0x380, RZ, 0xc0, !PT ;  /* 0x00000380210a7812 */ /* 0x000fe400078ec0ff */
[----:B------:R-:W-:Y:S02]  /*e100*/  LOP3.LUT R28, R7, R8, RZ, 0x3c, !PT ;  /* 0x00000008071c7212 */ /* 0x000fe400078e3cff */
[----:B------:R-:W-:-:S02]  /*e110*/  F2FP.BF16.F32.PACK_AB R4, R89, R2 ;  /* 0x000000025904723e */ /* 0x000fc400000010ff */
[----:B------:R-:W-:Y:S02]  /*e120*/  LOP3.LUT R2, R37, 0x380, RZ, 0xc0, !PT ;  /* 0x0000038025027812 */ /* 0x000fe400078ec0ff */
[----:B------:R-:W-:Y:S02]  /*e130*/  LOP3.LUT R8, R39, 0x380, RZ, 0xc0, !PT ;  /* 0x0000038027087812 */ /* 0x000fe400078ec0ff */
[----:B------:R-:W-:Y:S02]  /*e140*/  LOP3.LUT R12, R35, 0x380, RZ, 0xc0, !PT ;  /* 0x00000380230c7812 */ /* 0x000fe400078ec0ff */
[----:B------:R-:W-:Y:S02]  /*e150*/  LOP3.LUT R30, R6, R21, RZ, 0x3c, !PT ;  /* 0x00000015061e7212 */ /* 0x000fe400078e3cff */
[----:B------:R-:W-:Y:S02]  /*e160*/  SHF.R.U64 R10, R10, 0x3, RZ ;  /* 0x000000030a0a7819 */ /* 0x000fe400000012ff */
[----:B------:R-:W-:-:S02]  /*e170*/  LOP3.LUT R21, R26, 0x380, RZ, 0xc0, !PT ;  /* 0x000003801a157812 */ /* 0x000fc400078ec0ff */
[----:B------:R-:W-:Y:S02]  /*e180*/  SHF.R.U64 R2, R2, 0x3, RZ ;  /* 0x0000000302027819 */ /* 0x000fe400000012ff */
[----:B------:R-:W-:Y:S02]  /*e190*/  SHF.R.U64 R8, R8, 0x3, RZ ;  /* 0x0000000308087819 */ /* 0x000fe400000012ff */
[----:B------:R-:W-:Y:S02]  /*e1a0*/  SHF.R.U64 R12, R12, 0x3, RZ ;  /* 0x000000030c0c7819 */ /* 0x000fe400000012ff */
[----:B------:R-:W-:Y:S02]  /*e1b0*/  LOP3.LUT R14, R10, R33, RZ, 0x3c, !PT ;  /* 0x000000210a0e7212 */ /* 0x000fe400078e3cff */
[----:B------:R-:W-:Y:S02]  /*e1c0*/  SHF.R.U64 R21, R21, 0x3, RZ ;  /* 0x0000000315157819 */ /* 0x000fe400000012ff */
[----:B------:R-:W-:-:S02]  /*e1d0*/  F2FP.BF16.F32.PACK_AB R5, R91, R90 ;  /* 0x0000005a5b05723e */ /* 0x000fc400000010ff */
[----:B------:R-:W-:Y:S02]  /*e1e0*/  F2FP.BF16.F32.PACK_AB R6, R93, R92 ;  /* 0x0000005c5d06723e */ /* 0x000fe400000010ff */
[----:B------:R-:W-:Y:S01]  /*e1f0*/  F2FP.BF16.F32.PACK_AB R7, R95, R94 ;  /* 0x0000005e5f07723e */ /* 0x000fe200000010ff */
[----:B------:R-:W-:Y:S01]  /*e200*/  BAR.SYNC.DEFER_BLOCKING 0x1, 0x100 ;  /* 0x0044000000007b1d */ /* 0x000fe20000010000 */
[----:B------:R-:W-:Y:S02]  /*e210*/  LOP3.LUT R10, R2, R37, RZ, 0x3c, !PT ;  /* 0x00000025020a7212 */ /* 0x000fe400078e3cff */
[----:B------:R-:W-:Y:S02]  /*e220*/  LOP3.LUT R8, R8, R39, RZ, 0x3c, !PT ;  /* 0x0000002708087212 */ /* 0x000fe400078e3cff */
[----:B------:R-:W-:Y:S02]  /*e230*/  LOP3.LUT R12, R12, R35, RZ, 0x3c, !PT ;  /* 0x000000230c0c7212 */ /* 0x000fe400078e3cff */
[----:B------:R-:W-:-:S02]  /*e240*/  LOP3.LUT R26, R21, R26, RZ, 0x3c, !PT ;  /* 0x0000001a151a7212 */ /* 0x000fc400078e3cff */
[----:B------:R-:W-:Y:S02]  /*e250*/  MOV R32, R10 ;  /* 0x0000000a00207202 */ /* 0x000fe40000000f00 */
[----:B------:R-:W-:Y:S02]  /*e260*/  MOV R21, R8 ;  /* 0x0000000800157202 */ /* 0x000fe40000000f00 */
[----:B------:R-:W-:Y:S02]  /*e270*/  MOV R35, R30 ;  /* 0x0000001e00237202 */ /* 0x000fe40000000f00 */
[----:B------:R-:W-:Y:S02]  /*e280*/  F2FP.BF16.F32.PACK_AB R8, R97, R96 ;  /* 0x000000606108723e */ /* 0x000fe400000010ff */
[----:B------:R-:W-:Y:S02]  /*e290*/  F2FP.BF16.F32.PACK_AB R9, R99, R98 ;  /* 0x000000626309723e */ /* 0x000fe400000010ff */
[----:B------:R-:W-:-:S02]  /*e2a0*/  F2FP.BF16.F32.PACK_AB R10, R101, R100 ;  /* 0x00000064650a723e */ /* 0x000fc400000010ff */
[----:B------:R-:W-:Y:S02]  /*e2b0*/  F2FP.BF16.F32.PACK_AB R11, R103, R102 ;  /* 0x00000066670b723e */ /* 0x000fe400000010ff */
[----:B------:R-:W-:Y:S01]  /*e2c0*/  MOV R34, R28 ;  /* 0x0000001c00227202 */ /* 0x000fe20000000f00 */
[----:B------:R0:W-:Y:S01]  /*e2d0*/  STSM.16.M88.4 [R36], R4 ;  /* 0x0000000424007844 */ /* 0x0001e20000000200 */
[----:B------:R-:W-:Y:S02]  /*e2e0*/  MOV R2, R14 ;  /* 0x0000000e00027202 */ /* 0x000fe40000000f00 */
[----:B------:R-:W-:Y:S01]  /*e2f0*/  MOV R33, R12 ;  /* 0x0000000c00217202 */ /* 0x000fe20000000f00 */
[----:B------:R-:W-:Y:S01]  /*e300*/  STSM.16.M88.4 [R35], R8 ;  /* 0x0000000823007844 */ /* 0x000fe20000000200 */
[----:B------:R-:W-:Y:S02]  /*e310*/  F2FP.BF16.F32.PACK_AB R12, R113, R112 ;  /* 0x00000070710c723e */ /* 0x000fe400000010ff */
[----:B------:R-:W-:-:S02]  /*e320*/  F2FP.BF16.F32.PACK_AB R13, R115, R114 ;  /* 0x00000072730d723e */ /* 0x000fc400000010ff */
[----:B------:R-:W-:Y:S02]  /*e330*/  F2FP.BF16.F32.PACK_AB R14, R117, R116 ;  /* 0x00000074750e723e */ /* 0x000fe400000010ff */
[----:B------:R-:W-:Y:S02]  /*e340*/  F2FP.BF16.F32.PACK_AB R15, R119, R118 ;  /* 0x00000076770f723e */ /* 0x000fe400000010ff */
[----:B------:R-:W-:Y:S02]  /*e350*/  F2FP.BF16.F32.PACK_AB R28, R121, R120 ;  /* 0x00000078791c723e */ /* 0x000fe400000010ff */
[----:B------:R-:W-:Y:S02]  /*e360*/  F2FP.BF16.F32.PACK_AB R29, R123, R122 ;  /* 0x0000007a7b1d723e */ /* 0x000fe400000010ff */
[----:B0-----:R-:W-:Y:S02]  /*e370*/  F2FP.BF16.F32.PACK_AB R4, R105, R104 ;  /* 0x000000686904723e */ /* 0x001fe400000010ff */
[----:B------:R-:W-:-:S02]  /*e380*/  F2FP.BF16.F32.PACK_AB R5, R107, R106 ;  /* 0x0000006a6b05723e */ /* 0x000fc400000010ff */
[----:B------:R-:W-:Y:S02]  /*e390*/  F2FP.BF16.F32.PACK_AB R6, R109, R108 ;  /* 0x0000006c6d06723e */ /* 0x000fe400000010ff */
[----:B------:R-:W-:Y:S02]  /*e3a0*/  F2FP.BF16.F32.PACK_AB R7, R111, R110 ;  /* 0x0000006e6f07723e */ /* 0x000fe400000010ff */
[----:B------:R-:W-:Y:S02]  /*e3b0*/  F2FP.BF16.F32.PACK_AB R30, R125, R124 ;  /* 0x0000007c7d1e723e */ /* 0x000fe400000010ff */
[----:B------:R-:W-:Y:S01]  /*e3c0*/  F2FP.BF16.F32.PACK_AB R31, R127, R126 ;  /* 0x0000007e7f1f723e */ /* 0x000fe200000010ff */
[----:B------:R0:W-:Y:S01]  /*e3d0*/  STSM.16.M88.4 [R34], R4 ;  /* 0x0000000422007844 */ /* 0x0001e20000000200 */
[----:B------:R-:W-:Y:S02]  /*e3e0*/  MOV R26, R26 ;  /* 0x0000001a001a7202 */ /* 0x000fe40000000f00 */
[----:B------:R-:W-:Y:S01]  /*e3f0*/  PLOP3.LUT P0, PT, PT, PT, UP0, 0x80, 0x0 ;  /* 0x000000000000781c */ /* 0x000fe20003f0f008 */
[----:B------:R2:W-:Y:S04]  /*e400*/  STSM.16.M88.4 [R2], R12 ;  /* 0x0000000c02007844 */ /* 0x0005e80000000200 */
[----:B------:R3:W-:Y:S04]  /*e410*/  STSM.16.M88.4 [R33], R28 ;  /* 0x0000001c21007844 */ /* 0x0007e80000000200 */
[----:B------:R3:W-:Y:S04]  /*e420*/  STSM.16.M88.4 [R32], R128 ;  /* 0x0000008020007844 */ /* 0x0007e80000000200 */
[----:B------:R3:W-:Y:S01]  /*e430*/  STSM.16.M88.4 [R21], R136 ;  /* 0x0000008815007844 */ /* 0x0007e20000000200 */
[----:B0-----:R-:W-:-:S02]  /*e440*/  IMAD.U32 R4, RZ, RZ, UR8 ;  /* 0x00000008ff047e24 */ /* 0x001fc4000f8e00ff */
[----:B------:R-:W-:Y:S01]  /*e450*/  IMAD.U32 R5, RZ, RZ, UR9 ;  /* 0x00000009ff057e24 */ /* 0x000fe2000f8e00ff */
[----:B------:R3:W-:Y:S01]  /*e460*/  STSM.16.M88.4 [R26], R144 ;  /* 0x000000901a007844 */ /* 0x0007e20000000200 */
[----:B------:R-:W-:Y:S01]  /*e470*/  ULDC.64 UR8, c[0x0][0xc08] ;  /* 0x0003020000087ab9 */ /* 0x000fe20000000a00 */
[----:B------:R-:W-:Y:S06]  /*e480*/  BAR.SYNC.DEFER_BLOCKING 0x1, 0x100 ;  /* 0x0044000000007b1d */ /* 0x000fec0000010000 */
[----:B--2---:R-:W2:Y:S01]  /*e490*/  @P0 LDG.E R2, desc[UR54][R4.64] ;  /* 0x0000003604020981 */ /* 0x004ea2000c1e1900 */
[----:B------:R-:W-:Y:S01]  /*e4a0*/  UISETP.NE.U32.AND UP1, UPT, UR8, URZ, UPT ;  /* 0x0000003f0800728c */ /* 0x000fe2000bf25070 */
[----:B-1----:R-:W-:Y:S01]  /*e4b0*/  ISETP.NE.AND P1, PT, R49, 0x1, PT ;  /* 0x000000013100780c */ /* 0x002fe20003f25270 */
[----:B------:R-:W-:Y:S01]  /*e4c0*/  ULDC UR10, c[0x0][0xa88] ;  /* 0x0002a200000a7ab9 */ /* 0x000fe20000000800 */
[----:B------:R-:W-:Y:S01]  /*e4d0*/  UMOV UR4, URZ ;  /* 0x0000003f00047c82 */ /* 0x000fe20008000000 */
[----:B------:R-:W-:-:S06]  /*e4e0*/  UISETP.NE.AND.EX UP1, UPT, UR9, URZ, UPT, UP1 ;  /* 0x0000003f0900728c */ /* 0x000fcc000bf25310 */
[----:B------:R-:W-:-:S04]  /*e4f0*/  PLOP3.LUT P2, PT, PT, PT, UP1, 0x80, 0x0 ;  /* 0x000000000000781c */ /* 0x000fc80003f4f018 */
[----:B------:R-:W0:Y:S01]  /*e500*/  @P1 LDC R6, c[0x0][0xbec] ;  /* 0x0002fb00ff061b82 */ /* 0x000e220000000800 */
[----:B------:R-:W-:Y:S02]  /*e510*/  @UP1 ULDC.64 UR8, c[0x0][0xc08] ;  /* 0x0003020000081ab9 */ /* 0x000fe40000000a00 */
[----:B------:R-:W-:-:S05]  /*e520*/  @UP1 UIMAD.WIDE UR8, UR36, 0x4, UR8 ;  /* 0x00000004240818a5 */ /* 0x000fca000f8e0208 */
[----:B------:R-:W1:Y:S01]  /*e530*/  @P1 LDC R8, c[0x0][0xbf0] ;  /* 0x0002fc00ff081b82 */ /* 0x000e620000000800 */
[----:B------:R-:W-:Y:S02]  /*e540*/  IMAD.U32 R10, RZ, RZ, UR8 ;  /* 0x00000008ff0a7e24 */ /* 0x000fe4000f8e00ff */
[----:B------:R-:W-:Y:S01]  /*e550*/  IMAD.U32 R11, RZ, RZ, UR9 ;  /* 0x00000009ff0b7e24 */ /* 0x000fe2000f8e00ff */
[----:B--2---:R-:W-:Y:S01]  /*e560*/  @P0 R2UR UR4, R2 ;  /* 0x00000000020402ca */ /* 0x004fe200000e0000 */
[----:B------:R-:W-:-:S06]  /*e570*/  IMAD.U32 R2, RZ, RZ, UR10 ;  /* 0x0000000aff027e24 */ /* 0x000fcc000f8e00ff */
[----:B------:R3:W5:Y:S01]  /*e580*/  @P2 LDG.E R2, desc[UR54][R10.64] ;  /* 0x000000360a022981 */ /* 0x000762000c1e1900 */
[----:B01----:R-:W-:Y:S07]  /*e590*/  @P2 BRA `(.L_x_7925) ;  /* 0x0000000000102947 */ /* 0x003fee0003800000 */
[----:B------:R-:W-:Y:S05]  /*e5a0*/  @!P0 BRA `(.L_x_7925) ;  /* 0x00000000000c8947 */ /* 0x000fea0003800000 */
[----:B------:R-:W2:Y:S04]  /*e5b0*/  LDG.E R7, desc[UR54][R4.64] ;  /* 0x0000003604077981 */ /* 0x000ea8000c1e1900 */
[----:B-----5:R-:W2:Y:S02]  /*e5c0*/  LDG.E R2, desc[UR54][R4.64+0x4] ;  /* 0x0000043604027981 */ /* 0x020ea4000c1e1900 */
[----:B--2---:R-:W-:-:S07]  /*e5d0*/  IMAD.IADD R2, R2, 0x1, -R7 ;  /* 0x0000000102027824 */ /* 0x004fce00078e0a07 */
.L_x_7925:
[----:B------:R-:W-:Y:S01]  /*e5e0*/  USHF.R.S32.HI UR9, URZ, 0x1f, UR4 ;  /* 0x0000001f3f097899 */ /* 0x000fe20008011404 */
[----:B------:R-:W-:Y:S01]  /*e5f0*/  VIADD R7, R17, UR37 ;  /* 0x0000002511077c36 */ /* 0x000fe20008000000 */
[----:B------:R-:W-:Y:S01]  /*e600*/  USHF.R.S32.HI UR16, URZ, 0x1f, UR42 ;  /* 0x0000001f3f107899 */ /* 0x000fe2000801142a */
[----:B---3--:R-:W-:Y:S01]  /*e610*/  VIADD R26, R187, UR37 ;  /* 0x00000025bb1a7c36 */ /* 0x008fe20008000000 */
[----:B------:R-:W-:Y:S01]  /*e620*/  ULDC.64 UR14, c[0x0][0xb90] ;  /* 0x0002e400000e7ab9 */ /* 0x000fe20000000a00 */
[----:B------:R-:W-:Y:S01]  /*e630*/  UMOV UR8, UR4 ;  /* 0x0000000400087c82 */ /* 0x000fe20008000000 */
[----:B------:R-:W-:Y:S01]  /*e640*/  UIMAD UR12, UR16, UR14, URZ ;  /* 0x0000000e100c72a4 */ /* 0x000fe2000f8e023f */
[----:B------:R-:W-:Y:S01]  /*e650*/  @P1 IMAD.HI.U32 R5, R7, R6, RZ ;  /* 0x0000000607051227 */ /* 0x000fe200078e00ff */
[----:B------:R-:W-:Y:S02]  /*e660*/  UIMAD.WIDE.U32 UR10, UR42, UR14, UR8 ;  /* 0x0000000e2a0a72a5 */ /* 0x000fe4000f8e0008 */
[----:B------:R-:W-:Y:S01]  /*e670*/  USHF.R.S32.HI UR8, URZ, 0x1f, UR36 ;  /* 0x0000001f3f087899 */ /* 0x000fe20008011424 */
[----:B------:R-:W-:Y:S01]  /*e680*/  IMAD.MOV.U32 R4, RZ, RZ, R7 ;  /* 0x000000ffff047224 */ /* 0x000fe200078e0007 */
[----:B------:R-:W-:Y:S01]  /*e690*/  UIMAD UR12, UR42, UR15, UR12 ;  /* 0x0000000f2a0c72a4 */ /* 0x000fe2000f8e020c */
[----:B------:R-:W-:Y:S01]  /*e6a0*/  @P1 SHF.R.U32.HI R4, RZ, R8, R5 ;  /* 0x00000008ff041219 */ /* 0x000fe20000011605 */
[----:B------:R-:W-:Y:S01]  /*e6b0*/  USEL UR18, UR8, URZ, !UP0 ;  /* 0x0000003f08127287 */ /* 0x000fe2000c000000 */
[----:B------:R-:W-:Y:S01]  /*e6c0*/  IMAD R5, R184, 0x40, R18 ;  /* 0x00000040b8057824 */ /* 0x000fe200078e0212 */
[----:B------:R-:W-:Y:S01]  /*e6d0*/  ULDC.64 UR14, c[0x0][0xb98] ;  /* 0x0002e600000e7ab9 */ /* 0x000fe20000000a00 */
[----:B------:R-:W-:Y:S01]  /*e6e0*/  USEL UR17, UR36, URZ, !UP0 ;  /* 0x0000003f24117287 */ /* 0x000fe2000c000000 */
[----:B------:R-:W-:Y:S01]  /*e6f0*/  IMAD.MOV R6, RZ, RZ, -R4 ;  /* 0x000000ffff067224 */ /* 0x000fe200078e0a04 */
[----:B------:R-:W-:Y:S01]  /*e700*/  UIMAD UR8, UR18, UR14, URZ ;  /* 0x0000000e120872a4 */ /* 0x000fe2000f8e023f */
[----:B------:R-:W-:Y:S01]  /*e710*/  IMAD.WIDE R24, R5, 0x2, R24 ;  /* 0x0000000205187825 */ /* 0x000fe200078e0218 */
[----:B------:R-:W-:Y:S01]  /*e720*/  UIADD3 UR11, UR11, UR12, URZ ;  /* 0x0000000c0b0b7290 */ /* 0x000fe2000fffe03f */
[----:B------:R-:W-:Y:S01]  /*e730*/  SHF.R.S32.HI R5, RZ, 0x1f, R4 ;  /* 0x0000001fff057819 */ /* 0x000fe20000011404 */
[----:B------:R-:W-:Y:S01]  /*e740*/  UIMAD UR8, UR17, UR15, UR8 ;  /* 0x0000000f110872a4 */ /* 0x000fe2000f8e0208 */
[----:B------:R-:W-:Y:S01]  /*e750*/  IMAD R7, R49, R6, R7 ;  /* 0x0000000631077224 */ /* 0x000fe200078e0207 */
[----:B------:R-:W-:Y:S01]  /*e760*/  UIMAD.WIDE.U32 UR10, UR17, UR14, UR10 ;  /* 0x0000000e110a72a5 */ /* 0x000fe2000f8e000a */
[----:B------:R-:W-:Y:S01]  /*e770*/  IADD3 R9, P3, R24, 0x2000, RZ ;  /* 0x0000200018097810 */ /* 0x000fe20007f7e0ff */
[----:B-----5:R-:W-:Y:S01]  /*e780*/  IMAD R51, R2, R49, RZ ;  /* 0x0000003102337224 */ /* 0x020fe200078e02ff */
[----:B------:R-:W-:Y:S01]  /*e790*/  IADD3 R13, P0, R24, 0x1000, RZ ;  /* 0x00001000180d7810 */ /* 0x000fe20007f1e0ff */
[----:B------:R-:W-:Y:S01]  /*e7a0*/  IMAD.U32 R8, RZ, RZ, UR8 ;  /* 0x00000008ff087e24 */ /* 0x000fe2000f8e00ff */
[----:B------:R-:W-:Y:S01]  /*e7b0*/  SHF.R.S32.HI R6, RZ, 0x1f, R7 ;  /* 0x0000001fff067819 */ /* 0x000fe20000011407 */
[----:B------:R-:W-:Y:S01]  /*e7c0*/  ULDC.64 UR12, c[0x0][0xaa0] ;  /* 0x0002a800000c7ab9 */ /* 0x000fe20000000a00 */
[----:B------:R-:W-:-:S02]  /*e7d0*/  IADD3 R4, P2, R4, UR10, RZ ;  /* 0x0000000a04047c10 */ /* 0x000fc4000ff5e0ff */
[----:B------:R-:W-:Y:S02]  /*e7e0*/  LOP3.LUT R12, R13, 0x380, RZ, 0xc0, !PT ;  /* 0x000003800d0c7812 */ /* 0x000fe400078ec0ff */
[----:B------:R-:W-:Y:S01]  /*e7f0*/  IADD3.X R5, R5, UR11, R8, P2, !PT ;  /* 0x0000000b05057c10 */ /* 0x000fe200097fe408 */
[----:B------:R-:W-:Y:S01]  /*e800*/  ULDC.64 UR10, c[0x0][0xb88] ;  /* 0x0002e200000a7ab9 */ /* 0x000fe20000000a00 */
[----:B------:R-:W-:Y:S01]  /*e810*/  LOP3.LUT R8, R9, 0x380, RZ, 0xc0, !PT ;  /* 0x0000038009087812 */ /* 0x000fe200078ec0ff */
[----:B------:R-:W-:Y:S01]  /*e820*/  IMAD R6, R6, UR10, RZ ;  /* 0x0000000a06067c24 */ /* 0x000fe2000f8e02ff */
[----:B------:R-:W-:Y:S01]  /*e830*/  SHF.R.U64 R12, R12, 0x3, RZ ;  /* 0x000000030c0c7819 */ /* 0x000fe200000012ff */
[C---:B------:R-:W-:Y:S01]  /*e840*/  IMAD.WIDE.U32 R4, R7.reuse, UR10, R4 ;  /* 0x0000000a07047c25 */ /* 0x040fe2000f8e0004 */
[----:B------:R-:W-:Y:S02]  /*e850*/  SHF.R.U64 R8, R8, 0x3, RZ ;  /* 0x0000000308087819 */ /* 0x000fe400000012ff */
[----:B------:R-:W-:Y:S01]  /*e860*/  LOP3.LUT R12, R12, R13, RZ, 0x3c, !PT ;  /* 0x0000000d0c0c7212 */ /* 0x000fe200078e3cff */
[----:B------:R-:W-:Y:S01]  /*e870*/  IMAD R11, R7, UR11, R6 ;  /* 0x0000000b070b7c24 */ /* 0x000fe2000f8e0206 */
[----:B------:R-:W-:Y:S01]  /*e880*/  LOP3.LUT R8, R8, R9, RZ, 0x3c, !PT ;  /* 0x0000000908087212 */ /* 0x000fe200078e3cff */
[----:B------:R-:W-:Y:S01]  /*e890*/  ULDC.64 UR10, c[0x0][0xb50] ;  /* 0x0002d400000a7ab9 */ /* 0x000fe20000000a00 */
[----:B------:R-:W-:Y:S01]  /*e8a0*/  IADD3 R7, P2, R24, 0x3000, RZ ;  /* 0x0000300018077810 */ /* 0x000fe20007f5e0ff */
[----:B------:R-:W-:Y:S01]  /*e8b0*/  IMAD.IADD R9, R5, 0x1, R11 ;  /* 0x0000000105097824 */ /* 0x000fe200078e020b */
[----:B------:R-:W-:Y:S01]  /*e8c0*/  LEA R10, P4, R4, UR10, 0x2 ;  /* 0x0000000a040a7c11 */ /* 0x000fe2000f8810ff */
[----:B------:R-:W-:Y:S01]  /*e8d0*/  IMAD.X R13, RZ, RZ, R25, P0 ;  /* 0x000000ffff0d7224 */ /* 0x000fe200000e0619 */
[----:B------:R-:W-:Y:S01]  /*e8e0*/  LOP3.LUT R5, R7, 0x380, RZ, 0xc0, !PT ;  /* 0x0000038007057812 */ /* 0x000fe200078ec0ff */
[----:B------:R-:W-:Y:S01]  /*e8f0*/  VIADD R6, R26, 0x8 ;  /* 0x000000081a067836 */ /* 0x000fe20000000000 */
[----:B------:R-:W-:Y:S01]  /*e900*/  LEA.HI.X R14, R4, UR11, R9, 0x2, P4 ;  /* 0x0000000b040e7c11 */ /* 0x000fe2000a0f1409 */
[----:B------:R-:W-:Y:S01]  /*e910*/  SHFL.IDX PT, R44, R10, RZ, 0x1c1f ;  /* 0x001c1fff0a2c7589 */ /* 0x000fe200000e0000 */
[----:B------:R-:W-:Y:S01]  /*e920*/  LOP3.LUT P0, RZ, R185, 0x3, RZ, 0xc0, !PT ;  /* 0x00000003b9ff7812 */ /* 0x000fe2000780c0ff */
[--C-:B------:R-:W-:Y:S01]  /*e930*/  IMAD.X R9, RZ, RZ, R25.reuse, P3 ;  /* 0x000000ffff097224 */ /* 0x100fe200018e0619 */
[----:B------:R-:W-:Y:S01]  /*e940*/  SHF.R.U64 R4, R5, 0x3, RZ ;  /* 0x0000000305047819 */ /* 0x000fe200000012ff */
[----:B------:R-:W0:Y:S01]  /*e950*/  SHFL.IDX PT, R45, R14, RZ, 0x1c1f ;  /* 0x001c1fff0e2d7589 */ /* 0x000e2200000e0000 */
[----:B------:R-:W-:Y:S01]  /*e960*/  IMAD.X R5, RZ, RZ, R25, P2 ;  /* 0x000000ffff057224 */ /* 0x000fe200010e0619 */
[----:B------:R-:W-:-:S02]  /*e970*/  ISETP.GE.OR P2, PT, R26, R51, P0 ;  /* 0x000000331a00720c */ /* 0x000fc40000746670 */
[----:B------:R-:W-:Y:S01]  /*e980*/  SHFL.IDX PT, R46, R10, 0x1, 0x1c1f ;  /* 0x003c1f000a2e7f89 */ /* 0x000fe200000e0000 */
[----:B------:R-:W-:Y:S02]  /*e990*/  ISETP.GE.OR P0, PT, R6, R51, P0 ;  /* 0x000000330600720c */ /* 0x000fe40000706670 */
[----:B------:R-:W-:Y:S01]  /*e9a0*/  LOP3.LUT R4, R4, R7, RZ, 0x3c, !PT ;  /* 0x0000000704047212 */ /* 0x000fe200078e3cff */
[----:B------:R-:W1:Y:S01]  /*e9b0*/  SHFL.IDX PT, R47, R14, 0x1, 0x1c1f ;  /* 0x003c1f000e2f7f89 */ /* 0x000e6200000e0000 */
[C---:B------:R-:W-:Y:S01]  /*e9c0*/  IADD3 R7, P3, R24.reuse, 0x7000, RZ ;  /* 0x0000700018077810 */ /* 0x040fe20007f7e0ff */
[----:B------:R-:W-:Y:S01]  /*e9d0*/  UIMAD UR10, UR9, UR12, URZ ;  /* 0x0000000c090a72a4 */ /* 0x000fe2000f8e023f */
[C---:B------:R-:W-:Y:S02]  /*e9e0*/  IADD3 R41, P6, R24.reuse, 0x4000, RZ ;  /* 0x0000400018297810 */ /* 0x040fe40007fde0ff */
[----:B------:R-:W-:Y:S02]  /*e9f0*/  LOP3.LUT R2, R7, 0x380, RZ, 0xc0, !PT ;  /* 0x0000038007027812 */ /* 0x000fe400078ec0ff */
[----:B------:R-:W-:Y:S01]  /*ea00*/  IADD3 R37, P5, R24, 0x5000, RZ ;  /* 0x0000500018257810 */ /* 0x000fe20007fbe0ff */
[----:B------:R-:W-:Y:S01]  /*ea10*/  IMAD.X R29, RZ, RZ, R25, P3 ;  /* 0x000000ffff1d7224 */ /* 0x000fe200018e0619 */
[----:B------:R-:W-:-:S02]  /*ea20*/  SHF.R.U64 R2, R2, 0x3, RZ ;  /* 0x0000000302027819 */ /* 0x000fc400000012ff */
[C---:B------:R-:W-:Y:S02]  /*ea30*/  IADD3 R33, P4, R24.reuse, 0x6000, RZ ;  /* 0x0000600018217810 */ /* 0x040fe40007f9e0ff */
[----:B------:R-:W-:Y:S01]  /*ea40*/  LOP3.LUT R11, R24, 0x380, RZ, 0xc0, !PT ;  /* 0x00000380180b7812 */ /* 0x000fe200078ec0ff */
[----:B0-----:R0:W-:Y:S01]  /*ea50*/  @!P2 ST.E desc[UR54][R44.64], R20 ;  /* 0x000000142c00a985 */ /* 0x0011e2000c101936 */
[----:B------:R-:W-:Y:S01]  /*ea60*/  UIMAD.WIDE.U32 UR8, UR4, UR12, URZ ;  /* 0x0000000c040872a5 */ /* 0x000fe2000f8e003f */
[----:B------:R-:W-:Y:S01]  /*ea70*/  LOP3.LUT R28, R2, R7, RZ, 0x3c, !PT ;  /* 0x00000007021c7212 */ /* 0x000fe200078e3cff */
[----:B------:R-:W-:Y:S01]  /*ea80*/  UIMAD UR10, UR4, UR13, UR10 ;  /* 0x0000000d040a72a4 */ /* 0x000fe2000f8e020a */
[----:B------:R-:W-:Y:S02]  /*ea90*/  LOP3.LUT R40, R41, 0x380, RZ, 0xc0, !PT ;  /* 0x0000038029287812 */ /* 0x000fe400078ec0ff */
[----:B------:R-:W-:Y:S01]  /*eaa0*/  LOP3.LUT R36, R37, 0x380, RZ, 0xc0, !PT ;  /* 0x0000038025247812 */ /* 0x000fe200078ec0ff */
[----:B------:R-:W-:Y:S01]  /*eab0*/  ULDC.64 UR12, c[0x0][0xae8] ;  /* 0x0002ba00000c7ab9 */ /* 0x000fe20000000a00 */
[----:B-1----:R1:W-:Y:S01]  /*eac0*/  @!P0 ST.E desc[UR54][R46.64], R3 ;  /* 0x000000032e008985 */ /* 0x0023e2000c101936 */
[----:B------:R-:W-:-:S02]  /*ead0*/  LOP3.LUT R32, R33, 0x380, RZ, 0xc0, !PT ;  /* 0x0000038021207812 */ /* 0x000fc400078ec0ff */
[----:B------:R-:W-:Y:S01]  /*eae0*/  SHF.R.U64 R11, R11, 0x3, RZ ;  /* 0x000000030b0b7819 */ /* 0x000fe200000012ff */
[----:B0-----:R-:W0:Y:S01]  /*eaf0*/  @P1 LDC R20, c[0x0][0xbec] ;  /* 0x0002fb00ff141b82 */ /* 0x001e220000000800 */
[----:B------:R-:W-:Y:S01]  /*eb00*/  IMAD R2, R22, 0x20, R184 ;  /* 0x0000002016027824 */ /* 0x000fe200078e02b8 */
[----:B------:R-:W-:Y:S01]  /*eb10*/  UIADD3 UR9, UR9, UR10, URZ ;  /* 0x0000000a09097290 */ /* 0x000fe2000fffe03f */
[----:B------:R-:W-:Y:S01]  /*eb20*/  SHF.R.U64 R40, R40, 0x3, RZ ;  /* 0x0000000328287819 */ /* 0x000fe200000012ff */
[----:B------:R-:W-:Y:S01]  /*eb30*/  UIMAD UR4, UR16, UR12, URZ ;  /* 0x0000000c100472a4 */ /* 0x000fe2000f8e023f */
[----:B------:R-:W-:-:S03]  /*eb40*/  SHF.R.U64 R36, R36, 0x3, RZ ;  /* 0x0000000324247819 */ /* 0x000fc600000012ff */
[----:B-1----:R-:W1:Y:S01]  /*eb50*/  @P1 LDC R3, c[0x0][0xbf0] ;  /* 0x0002fc00ff031b82 */ /* 0x002e620000000800 */
[----:B------:R-:W-:Y:S01]  /*eb60*/  VIADD R45, R2, UR37 ;  /* 0x00000025022d7c36 */ /* 0x000fe20008000000 */
[----:B------:R-:W-:Y:S01]  /*eb70*/  UIMAD UR4, UR42, UR13, UR4 ;  /* 0x0000000d2a0472a4 */ /* 0x000fe2000f8e0204 */
[----:B------:R-:W-:Y:S01]  /*eb80*/  SHF.R.U64 R32, R32, 0x3, RZ ;  /* 0x0000000320207819 */ /* 0x000fe200000012ff */
[----:B------:R-:W-:Y:S01]  /*eb90*/  UIMAD.WIDE.U32 UR8, UR42, UR12, UR8 ;  /* 0x0000000c2a0872a5 */ /* 0x000fe2000f8e0008 */
[----:B------:R-:W-:Y:S01]  /*eba0*/  LOP3.LUT R24, R11, R24, RZ, 0x3c, !PT ;  /* 0x000000180b187212 */ /* 0x000fe200078e3cff */
[----:B------:R-:W-:Y:S01]  /*ebb0*/  ULDC.64 UR10, c[0x0][0xaf0] ;  /* 0x0002bc00000a7ab9 */ /* 0x000fe20000000a00 */
[----:B------:R-:W-:Y:S01]  /*ebc0*/  IMAD.MOV.U32 R21, RZ, RZ, R45 ;  /* 0x000000ffff157224 */ /* 0x000fe200078e002d */
[----:B------:R-:W-:Y:S01]  /*ebd0*/  UIADD3 UR9, UR9, UR4, URZ ;  /* 0x0000000409097290 */ /* 0x000fe2000fffe03f */
[----:B------:R-:W-:Y:S01]  /*ebe0*/  LOP3.LUT R40, R40, R41, RZ, 0x3c, !PT ;  /* 0x0000002928287212 */ /* 0x000fe200078e3cff */
[----:B------:R-:W-:Y:S01]  /*ebf0*/  UIMAD UR4, UR18, UR10, URZ ;  /* 0x0000000a120472a4 */ /* 0x000fe2000f8e023f */
[----:B------:R-:W-:Y:S01]  /*ec00*/  LOP3.LUT R36, R36, R37, RZ, 0x3c, !PT ;  /* 0x0000002524247212 */ /* 0x000fe200078e3cff */
[----:B------:R-:W5:Y:S01]  /*ec10*/  LD.E.128 R12, desc[UR54][R12.64] ;  /* 0x000000360c0c7980 */ /* 0x000f62000c101d00 */
[----:B0-----:R-:W-:Y:S01]  /*ec20*/  @P1 IMAD.HI.U32 R2, R45, R20, RZ ;  /* 0x000000142d021227 */ /* 0x001fe200078e00ff */
[----:B------:R-:W-:Y:S01]  /*ec30*/  UIMAD UR4, UR17, UR11, UR4 ;  /* 0x0000000b110472a4 */ /* 0x000fe2000f8e0204 */
[----:B------:R-:W-:Y:S01]  /*ec40*/  LOP3.LUT R32, R32, R33, RZ, 0x3c, !PT ;  /* 0x0000002120207212 */ /* 0x000fe200078e3cff */
[----:B------:R-:W-:Y:S01]  /*ec50*/  UIMAD.WIDE.U32 UR8, UR17, UR10, UR8 ;  /* 0x0000000a110872a5 */ /* 0x000fe2000f8e0008 */
[--C-:B------:R-:W-:Y:S01]  /*ec60*/  IMAD.X R41, RZ, RZ, R25.reuse, P6 ;  /* 0x000000ffff297224 */ /* 0x100fe200030e0619 */
[----:B------:R-:W5:Y:S01]  /*ec70*/  LD.E.128 R8, desc[UR54][R8.64] ;  /* 0x0000003608087980 */ /* 0x000f62000c101d00 */
[--C-:B------:R-:W-:Y:S01]  /*ec80*/  IMAD.X R37, RZ, RZ, R25.reuse, P5 ;  /* 0x000000ffff257224 */ /* 0x100fe200028e0619 */
[----:B-1----:R-:W-:Y:S01]  /*ec90*/  @P1 SHF.R.U32.HI R21, RZ, R3, R2 ;  /* 0x00000003ff151219 */ /* 0x002fe20000011602 */
[----:B------:R-:W-:Y:S01]  /*eca0*/  IMAD.X R33, RZ, RZ, R25, P4 ;  /* 0x000000ffff217224 */ /* 0x000fe200020e0619 */
[----:B------:R-:W-:Y:S01]  /*ecb0*/  UIADD3 UR4, UR9, UR4, URZ ;  /* 0x0000000409047290 */ /* 0x000fe2000fffe03f */
[----:B------:R-:W5:Y:S01]  /*ecc0*/  LD.E.128 R4, desc[UR54][R4.64] ;  /* 0x0000003604047980 */ /* 0x000f62000c101d00 */
[--C-:B------:R-:W-:Y:S01]  /*ecd0*/  SHF.R.S32.HI R20, RZ, 0x1f, R21.reuse ;  /* 0x0000001fff147819 */ /* 0x100fe20000011415 */
[----:B------:R-:W-:Y:S01]  /*ece0*/  IMAD.MOV R44, RZ, RZ, -R21 ;  /* 0x000000ffff2c7224 */ /* 0x000fe200078e0a15 */
[----:B------:R-:W-:Y:S01]  /*ecf0*/  ULDC.64 UR10, c[0x0][0xae0] ;  /* 0x0002b800000a7ab9 */ /* 0x000fe20000000a00 */
[----:B------:R-:W-:Y:S01]  /*ed00*/  IMAD.U32 R3, RZ, RZ, UR9 ;  /* 0x00000009ff037e24 */ /* 0x000fe2000f8e00ff */
[----:B------:R-:W5:Y:S01]  /*ed10*/  LD.E.128 R24, desc[UR54][R24.64] ;  /* 0x0000003618187980 */ /* 0x000f62000c101d00 */
[----:B------:R-:W-:-:S02]  /*ed20*/  IMAD R20, R20, UR10, RZ ;  /* 0x0000000a14147c24 */ /* 0x000fc4000f8e02ff */
[----:B------:R-:W-:Y:S01]  /*ed30*/  IMAD R45, R49, R44, R45 ;  /* 0x0000002c312d7224 */ /* 0x000fe200078e022d */
[----:B------:R-:W5:Y:S01]  /*ed40*/  LD.E.128 R40, desc[UR54][R40.64] ;  /* 0x0000003628287980 */ /* 0x000f62000c101d00 */
[----:B------:R-:W-:Y:S01]  /*ed50*/  IMAD.U32 R2, RZ, RZ, UR8 ;  /* 0x00000008ff027e24 */ /* 0x000fe2000f8e00ff */
[----:B------:R-:W-:Y:S01]  /*ed60*/  ULDC.64 UR8, c[0x0][0xad8] ;  /* 0x0002b60000087ab9 */ /* 0x000fe20000000a00 */
[----:B------:R-:W-:Y:S01]  /*ed70*/  IMAD.U32 R3, RZ, RZ, UR4 ;  /* 0x00000004ff037e24 */ /* 0x000fe2000f8e00ff */
[----:B------:R-:W5:Y:S01]  /*ed80*/  LD.E.128 R36, desc[UR54][R36.64] ;  /* 0x0000003624247980 */ /* 0x000f62000c101d00 */
[----:B------:R-:W-:-:S03]  /*ed90*/  IMAD R47, R21, UR11, R20 ;  /* 0x0000000b152f7c24 */ /* 0x000fc6000f8e0214 */
[----:B------:R-:W5:Y:S01]  /*eda0*/  LD.E.128 R32, desc[UR54][R32.64] ;  /* 0x0000003620207980 */ /* 0x000f62000c101d00 */
[----:B------:R-:W-:-:S03]  /*edb0*/  SHF.R.S32.HI R20, RZ, 0x1f, R45 ;  /* 0x0000001fff147819 */ /* 0x000fc6000001142d */
[----:B------:R-:W5:Y:S01]  /*edc0*/  LD.E.128 R28, desc[UR54][R28.64] ;  /* 0x000000361c1c7980 */ /* 0x000f62000c101d00 */
[----:B------:R-:W-:Y:S01]  /*edd0*/  IMAD.WIDE.U32 R2, R21, UR10, R2 ;  /* 0x0000000a15027c25 */ /* 0x000fe2000f8e0002 */
        /* <DEDUP_REMOVED lines=8> */
[----:B------:R-:W-:Y:S02]  /*ee60*/  VIADD R46, R184, UR37 ;  /* 0x00000025b82e7c36 */ /* 0x000fe40008000000 */
[C---:B------:R-:W-:Y:S02]  /*ee70*/  IMAD R21, R45.reuse, UR9, R44 ;  /* 0x000000092d157c24 */ /* 0x040fe4000f8e022c */
[----:B------:R-:W-:Y:S01]  /*ee80*/  IMAD.WIDE.U32 R2, R45, UR8, R2 ;  /* 0x000000082d027c25 */ /* 0x000fe2000f8e0002 */
[CC--:B------:R-:W-:Y:S01]  /*ee90*/  ISETP.GE.AND P2, PT, R46.reuse, R51.reuse, PT ;  /* 0x000000332e00720c */ /* 0x0c0fe20003f46270 */
[----:B------:R-:W-:Y:S02]  /*eea0*/  ULDC.64 UR8, c[0x0][0xa80] ;  /* 0x0002a00000087ab9 */ /* 0x000fe40000000a00 */
[----:B------:R-:W-:Y:S02]  /*eeb0*/  VIADD R20, R46, 0x20 ;  /* 0x000000202e147836 */ /* 0x000fe40000000000 */
[----:B------:R-:W-:Y:S01]  /*eec0*/  VIADD R0, R0, 0x28820 ;  /* 0x0002882000007836 */ /* 0x000fe20000000000 */
[----:B------:R-:W-:Y:S01]  /*eed0*/  LEA R44, P3, R2, UR8, 0x1 ;  /* 0x00000008022c7c11 */ /* 0x000fe2000f8608ff */
[----:B------:R-:W-:Y:S01]  /*eee0*/  IMAD.IADD R3, R3, 0x1, R21 ;  /* 0x0000000103037824 */ /* 0x000fe200078e0215 */
[----:B------:R-:W-:Y:S01]  /*eef0*/  ISETP.GE.AND P0, PT, R20, R51, PT ;  /* 0x000000331400720c */ /* 0x000fe20003f06270 */
[----:B------:R-:W-:Y:S01]  /*ef00*/  VIADD R20, R46, 0x40 ;  /* 0x000000402e147836 */ /* 0x000fe20000000000 */
[----:B------:R-:W-:-:S02]  /*ef10*/  PRMT R0, RZ, 0x654, R0 ;  /* 0x00000654ff007816 */ /* 0x000fc40000000000 */
[----:B------:R-:W-:Y:S01]  /*ef20*/  LEA.HI.X R45, R2, UR9, R3, 0x1, P3 ;  /* 0x00000009022d7c11 */ /* 0x000fe200098f0c03 */
[----:B------:R-:W-:Y:S01]  /*ef30*/  BSSY B1, `(.L_x_7926) ;  /* 0x000000f000017945 */ /* 0x000fe20003800000 */
[----:B------:R-:W-:Y:S01]  /*ef40*/  ISETP.GE.AND P1, PT, R20, R51, PT ;  /* 0x000000331400720c */ /* 0x000fe20003f26270 */
[----:B0-----:R0:W-:Y:S01]  /*ef50*/  SYNCS.ARRIVE.TRANS64.RED.A1T0 RZ, [R0+URZ], RZ ;  /* 0x000000ff00ff79a7 */ /* 0x0011e2000810043f */
        /* <DEDUP_REMOVED lines=12> */
.L_x_7927:
[----:B------:R-:W-:Y:S05]  /*f020*/  BSYNC B1 ;  /* 0x0000000000017941 */ /* 0x000fea0003800000 */
.L_x_7926:
        /* <DEDUP_REMOVED lines=13> */
.L_x_7929:
[----:B------:R-:W-:Y:S05]  /*f100*/  BSYNC B1 ;  /* 0x0000000000017941 */ /* 0x000fea0003800000 */
.L_x_7928:
[----:B----4-:R4:W0:Y:S01]  /*f110*/  SHFL.IDX PT, R0, R45, 0x2, 0x181f ;  /* 0x00581f002d007f89 */ /* 0x01082200000e0000 */
[----:B------:R-:W-:Y:S03]  /*f120*/  BSSY B1, `(.L_x_7930) ;  /* 0x000000c000017945 */ /* 0x000fe60003800000 */
[----:B---3-5:R4:W3:Y:S01]  /*f130*/  SHFL.IDX PT, R12, R44, 0x2, 0x181f ;  /* 0x00581f002c0c7f89 */ /* 0x0288e200000e0000 */
[----:B------:R-:W-:Y:S05]  /*f140*/  @P1 BRA `(.L_x_7931) ;  /* 0x0000000000241947 */ /* 0x000fea0003800000 */
[----:B------:R-:W-:Y:S02]  /*f150*/  ULDC UR4, c[0x0][0xac8] ;  /* 0x0002b20000047ab9 */ /* 0x000fe40000000800 */
[----:B------:R-:W-:Y:S02]  /*f160*/  ISETP.GE.AND P2, PT, R18, UR4, PT ;  /* 0x0000000412007c0c */ /* 0x000fe4000bf46270 */
[----:B------:R-:W-:-:S11]  /*f170*/  ISETP.GE.AND P3, PT, R19, UR4, PT ;  /* 0x0000000413007c0c */ /* 0x000fd6000bf66270 */
[CC--:B---3--:R-:W-:Y:S02]  /*f180*/  @!P2 LEA R2, P0, R18.reuse, R12.reuse, 0x1 ;  /* 0x0000000c1202a211 */ /* 0x0c8fe400078008ff */
[C---:B------:R-:W-:Y:S02]  /*f190*/  @!P3 LEA R12, P1, R19.reuse, R12, 0x1 ;  /* 0x0000000c130cb211 */ /* 0x040fe400078208ff */
[-C--:B0-----:R-:W-:Y:S02]  /*f1a0*/  @!P2 LEA.HI.X R3, R18, R0.reuse, R190, 0x1, P0 ;  /* 0x000000001203a211 */ /* 0x081fe400000f0cbe */
[----:B------:R-:W-:-:S03]  /*f1b0*/  @!P3 LEA.HI.X R13, R19, R0, R189, 0x1, P1 ;  /* 0x00000000130db211 */ /* 0x000fc600008f0cbd */
[----:B------:R0:W-:Y:S04]  /*f1c0*/  @!P2 ST.E.128 desc[UR54][R2.64], R8 ;  /* 0x000000080200a985 */ /* 0x0001e8000c101d36 */
[----:B------:R0:W-:Y:S02]  /*f1d0*/  @!P3 ST.E.128 desc[UR54][R12.64], R32 ;  /* 0x000000200c00b985 */ /* 0x0001e4000c101d36 */
.L_x_7931:
[----:B------:R-:W-:Y:S05]  /*f1e0*/  BSYNC B1 ;  /* 0x0000000000017941 */ /* 0x000fea0003800000 */
.L_x_7930:
[----:B0-----:R-:W-:Y:S01]  /*f1f0*/  VIADD R0, R46, 0x60 ;  /* 0x000000602e007836 */ /* 0x001fe20000000000 */
[----:B-1--4-:R-:W4:Y:S04]  /*f200*/  SHFL.IDX PT, R45, R45, 0x3, 0x181f ;  /* 0x00781f002d2d7f89 */ /* 0x012f2800000e0000 */
[----:B------:R-:W-:Y:S01]  /*f210*/  ISETP.GE.AND P0, PT, R0, R51, PT ;  /* 0x000000330000720c */ /* 0x000fe20003f06270 */
[----:B------:R-:W0:-:S12]  /*f220*/  SHFL.IDX PT, R44, R44, 0x3, 0x181f ;  /* 0x00781f002c2c7f89 */ /* 0x000e1800000e0000 */
[----:B------:R-:W-:Y:S05]  /*f230*/  @P0 BRA `(.L_x_7932) ;  /* 0x0000000c000c0947 */ /* 0x000fea0003800000 */
[----:B------:R-:W-:Y:S02]  /*f240*/  ULDC UR4, c[0x0][0xac8] ;  /* 0x0002b20000047ab9 */ /* 0x000fe40000000800 */
[----:B------:R-:W-:-:S13]  /*f250*/  ISETP.GE.AND P1, PT, R18, UR4, PT ;  /* 0x0000000412007c0c */ /* 0x000fda000bf26270 */
[----:B0-----:R-:W-:-:S04]  /*f260*/  @!P1 LEA R2, P0, R18, R44, 0x1 ;  /* 0x0000002c12029211 */ /* 0x001fc800078008ff */
[----:B----4-:R-:W-:Y:S02]  /*f270*/  @!P1 LEA.HI.X R3, R18, R45, R190, 0x1, P0 ;  /* 0x0000002d12039211 */ /* 0x010fe400000f0cbe */
[----:B------:R-:W-:-:S03]  /*f280*/  ISETP.GE.AND P0, PT, R19, UR4, PT ;  /* 0x0000000413007c0c */ /* 0x000fc6000bf06270 */
[----:B------:R0:W-:Y:S10]  /*f290*/  @!P1 ST.E.128 desc[UR54][R2.64], R4 ;  /* 0x0000000402009985 */ /* 0x0001f4000c101d36 */
[----:B------:R-:W-:Y:S05]  /*f2a0*/  @P0 BRA `(.L_x_7932) ;  /* 0x0000000800f00947 */ /* 0x000fea0003800000 */
[----:B0-----:R-:W-:-:S04]  /*f2b0*/  LEA R2, P0, R19, R44, 0x1 ;  /* 0x0000002c13027211 */ /* 0x001fc800078008ff */
[----:B------:R-:W-:-:S05]  /*f2c0*/  LEA.HI.X R3, R19, R45, R189, 0x1, P0 ;  /* 0x0000002d13037211 */ /* 0x000fca00000f0cbd */
[----:B------:R0:W-:Y:S01]  /*f2d0*/  ST.E.128 desc[UR54][R2.64], R28 ;  /* 0x0000001c02007985 */ /* 0x0001e2000c101d36 */
[----:B------:R-:W-:Y:S05]  /*f2e0*/  BRA `(.L_x_7932) ;  /* 0x0000000800e07947 */ /* 0x000fea0003800000 */
.L_x_7924:
[----:B------:R-:W-:Y:S01]  /*f2f0*/  ULDC.64 UR8, c[0x0][0xc00] ;  /* 0x0003000000087ab9 */ /* 0x000fe20000000a00 */
[----:B------:R-:W-:Y:S01]  /*f300*/  ULDC UR4, c[0x0][0xa88] ;  /* 0x0002a20000047ab9 */ /* 0x000fe20000000800 */
[----:B------:R-:W-:Y:S01]  /*f310*/  UISETP.NE.U32.AND UP0, UPT, UR8, URZ, UPT ;  /* 0x0000003f0800728c */ /* 0x000fe2000bf05070 */
[----:B------:R-:W0:Y:S03]  /*f320*/  LDC R11, c[0x0][0xbe8] ;  /* 0x0002fa00ff0b7b82 */ /* 0x000e260000000800 */
[----:B------:R-:W-:-:S03]  /*f330*/  UISETP.NE.AND.EX UP0, UPT, UR9, URZ, UPT, UP0 ;  /* 0x0000003f0900728c */ /* 0x000fc6000bf05300 */
[----:B------:R-:W-:Y:S02]  /*f340*/  ULDC.64 UR8, c[0x0][0xc00] ;  /* 0x0003000000087ab9 */ /* 0x000fe40000000a00 */
[----:B------:R-:W-:Y:S01]  /*f350*/  UIMAD.WIDE UR8, UR36, 0x4, UR8 ;  /* 0x00000004240878a5 */ /* 0x000fe2000f8e0208 */
[----:B------:R-:W-:-:S05]  /*f360*/  PLOP3.LUT P2, PT, PT, PT, UP0, 0x80, 0x0 ;  /* 0x000000000000781c */ /* 0x000fca0003f4f008 */
[----:B------:R-:W-:Y:S02]  /*f370*/  IMAD.U32 R2, RZ, RZ, UR8 ;  /* 0x00000008ff027e24 */ /* 0x000fe4000f8e00ff */
[----:B------:R-:W-:Y:S01]  /*f380*/  IMAD.U32 R3, RZ, RZ, UR9 ;  /* 0x00000009ff037e24 */ /* 0x000fe2000f8e00ff */
[----:B------:R-:W-:Y:S02]  /*f390*/  ULDC.64 UR8, c[0x0][0xc08] ;  /* 0x0003020000087ab9 */ /* 0x000fe40000000a00 */
[----:B------:R-:W-:Y:S01]  /*f3a0*/  UISETP.NE.U32.AND UP1, UPT, UR8, URZ, UPT ;  /* 0x0000003f0800728c */ /* 0x000fe2000bf25070 */
[----:B------:R-:W-:Y:S02]  /*f3b0*/  IMAD.U32 R0, RZ, RZ, UR4 ;  /* 0x00000004ff007e24 */ /* 0x000fe4000f8e00ff */
[----:B------:R-:W2:Y:S01]  /*f3c0*/  @P2 LDG.E R6, desc[UR54][R2.64] ;  /* 0x0000003602062981 */ /* 0x000ea2000c1e1900 */
[----:B------:R-:W-:-:S06]  /*f3d0*/  UISETP.NE.AND.EX UP1, UPT, UR9, URZ, UPT, UP1 ;  /* 0x0000003f0900728c */ /* 0x000fcc000bf25310 */
[----:B------:R-:W-:-:S05]  /*f3e0*/  PLOP3.LUT P3, PT, PT, PT, UP1, 0x80, 0x0 ;  /* 0x000000000000781c */ /* 0x000fca0003f6f018 */
[----:B------:R-:W-:Y:S02]  /*f3f0*/  @UP1 ULDC.64 UR8, c[0x0][0xc08] ;  /* 0x0003020000081ab9 */ /* 0x000fe40000000a00 */
[----:B------:R-:W-:-:S06]  /*f400*/  @UP1 UIMAD.WIDE UR8, UR36, 0x4, UR8 ;  /* 0x00000004240818a5 */ /* 0x000fcc000f8e0208 */
        /* <DEDUP_REMOVED lines=14> */
.L_x_7933:
[----:B------:R-:W-:Y:S01]  /*f4f0*/  USHF.R.S32.HI UR8, URZ, 0x1f, UR36 ;  /* 0x0000001f3f087899 */ /* 0x000fe20008011424 */
[----:B------:R-:W-:Y:S01]  /*f500*/  BSSY B1, `(.L_x_7934) ;  /* 0x000002e000017945 */ /* 0x000fe20003800000 */
[----:B------:R-:W-:Y:S02]  /*f510*/  USHF.R.S32.HI UR11, URZ, 0x1f, UR4 ;  /* 0x0000001f3f0b7899 */ /* 0x000fe40008011404 */
        /* <DEDUP_REMOVED lines=12> */
[----:B------:R-:W-:Y:S01]  /*f5e0*/  UMOV UR8, UR4 ;  /* 0x0000000400087c82 */ /* 0x000fe20008000000 */
[----:B------:R-:W-:Y:S01]  /*f5f0*/  UIMAD UR10, UR12, UR16, URZ ;  /* 0x000000100c0a72a4 */ /* 0x000fe2000f8e023f */
[----:B------:R-:W-:Y:S01]  /*f600*/  IMAD.MOV.U32 R2, RZ, RZ, R4 ;  /* 0x000000ffff027224 */ /* 0x000fe200078e0004 */
        /* <DEDUP_REMOVED lines=29> */
.L_x_7935:
[----:B------:R-:W-:Y:S05]  /*f7e0*/  BSYNC B1 ;  /* 0x0000000000017941 */ /* 0x000fea0003800000 */
.L_x_7934:
[----:B0-----:R-:W0:Y:S01]  /*f7f0*/  @P0 LDC R3, c[0x0][0xbf0] ;  /* 0x0002fc00ff030b82 */ /* 0x001e220000000800 */
[----:B------:R-:W-:Y:S01]  /*f800*/  ULDC.64 UR16, c[0x0][0xaa0] ;  /* 0x0002a80000107ab9 */ /* 0x000fe20000000a00 */
[----:B------:R-:W-:Y:S01]  /*f810*/  IMAD R2, R22, 0x20, R184 ;  /* 0x0000002016027824 */ /* 0x000fe200078e02b8 */
[----:B------:R-:W-:Y:S01]  /*f820*/  UIMAD UR10, UR11, UR16, URZ ;  /* 0x000000100b0a72a4 */ /* 0x000fe2000f8e023f */
[----:B------:R-:W-:Y:S01]  /*f830*/  BSSY B1, `(.L_x_7936) ;  /* 0x0000039000017945 */ /* 0x000fe20003800000 */
[----:B------:R-:W-:Y:S01]  /*f840*/  UIMAD.WIDE.U32 UR8, UR4, UR16, URZ ;  /* 0x00000010040872a5 */ /* 0x000fe2000f8e003f */
[----:B------:R-:W-:Y:S01]  /*f850*/  VIADD R6, R2, UR37 ;  /* 0x0000002502067c36 */ /* 0x000fe20008000000 */
[----:B------:R-:W-:-:S03]  /*f860*/  UIMAD UR10, UR4, UR17, UR10 ;  /* 0x00000011040a72a4 */ /* 0x000fc6000f8e020a */
[----:B------:R-:W-:Y:S01]  /*f870*/  ULDC.64 UR16, c[0x0][0xae8] ;  /* 0x0002ba0000107ab9 */ /* 0x000fe20000000a00 */
[----:B------:R-:W-:Y:S01]  /*f880*/  UIADD3 UR9, UR9, UR10, URZ ;  /* 0x0000000a09097290 */ /* 0x000fe2000fffe03f */
[----:B------:R-:W-:Y:S01]  /*f890*/  @P0 IMAD.HI.U32 R2, R6, R9, RZ ;  /* 0x0000000906020227 */ /* 0x000fe200078e00ff */
[----:B------:R-:W-:Y:S02]  /*f8a0*/  UIMAD UR4, UR12, UR16, URZ ;  /* 0x000000100c0472a4 */ /* 0x000fe4000f8e023f */
[----:B------:R-:W-:Y:S01]  /*f8b0*/  UIMAD.WIDE.U32 UR8, UR42, UR16, UR8 ;  /* 0x000000102a0872a5 */ /* 0x000fe2000f8e0008 */
[----:B------:R-:W-:Y:S01]  /*f8c0*/  IMAD.MOV.U32 R5, RZ, RZ, R6 ;  /* 0x000000ffff057224 */ /* 0x000fe200078e0006 */
[----:B------:R-:W-:Y:S01]  /*f8d0*/  UIMAD UR4, UR42, UR17, UR4 ;  /* 0x000000112a0472a4 */ /* 0x000fe2000f8e0204 */
[----:B------:R-:W-:-:S03]  /*f8e0*/  ULDC.64 UR10, c[0x0][0xaf0] ;  /* 0x0002bc00000a7ab9 */ /* 0x000fc60000000a00 */
[----:B------:R-:W-:Y:S02]  /*f8f0*/  UIADD3 UR9, UR9, UR4, URZ ;  /* 0x0000000409097290 */ /* 0x000fe4000fffe03f */
[----:B------:R-:W-:Y:S01]  /*f900*/  UIMAD UR4, UR14, UR10, URZ ;  /* 0x0000000a0e0472a4 */ /* 0x000fe2000f8e023f */
[----:B0-----:R-:W-:Y:S01]  /*f910*/  @P0 SHF.R.U32.HI R5, RZ, R3, R2 ;  /* 0x00000003ff050219 */ /* 0x001fe20000011602 */
        /* <DEDUP_REMOVED lines=42> */
.L_x_7937:
[----:B------:R-:W-:Y:S05]  /*fbc0*/  BSYNC B1 ;  /* 0x0000000000017941 */ /* 0x000fea0003800000 */
.L_x_7936:
        /* <DEDUP_REMOVED lines=13> */
.L_x_7939:
[----:B------:R-:W-:Y:S05]  /*fca0*/  BSYNC B1 ;  /* 0x0000000000017941 */ /* 0x000fea0003800000 */
.L_x_7938:
        /* <DEDUP_REMOVED lines=13> */
.L_x_7941:
[----:B------:R-:W-:Y:S05]  /*fd80*/  BSYNC B1 ;  /* 0x0000000000017941 */ /* 0x000fea0003800000 */
.L_x_7940:
[----:B0-----:R-:W-:Y:S01]  /*fd90*/  VIADD R0, R6, 0x60 ;  /* 0x0000006006007836 */ /* 0x001fe20000000000 */
[----:B--2-4-:R-:W0:Y:S04]  /*fda0*/  SHFL.IDX PT, R5, R5, 0x3, 0x181f ;  /* 0x00781f0005057f89 */ /* 0x014e2800000e0000 */
[----:B------:R-:W-:Y:S01]  /*fdb0*/  ISETP.GE.AND P0, PT, R0, R11, PT ;  /* 0x0000000b0000720c */ /* 0x000fe20003f06270 */
[----:B-1-3--:R1:W2:-:S12]  /*fdc0*/  SHFL.IDX PT, R2, R4, 0x3, 0x181f ;  /* 0x00781f0004027f89 */ /* 0x00a29800000e0000 */
[----:B-1----:R-:W-:Y:S05]  /*fdd0*/  @P0 BRA `(.L_x_7932) ;  /* 0x0000000000240947 */ /* 0x002fea0003800000 */
[----:B------:R-:W-:Y:S02]  /*fde0*/  ULDC UR4, c[0x0][0xac8] ;  /* 0x0002b20000047ab9 */ /* 0x000fe40000000800 */
[----:B------:R-:W-:Y:S02]  /*fdf0*/  ISETP.GE.AND P2, PT, R18, UR4, PT ;  /* 0x0000000412007c0c */ /* 0x000fe4000bf46270 */
[----:B------:R-:W-:-:S11]  /*fe00*/  ISETP.GE.AND P3, PT, R19, UR4, PT ;  /* 0x0000000413007c0c */ /* 0x000fd6000bf66270 */
[CC--:B--2---:R-:W-:Y:S02]  /*fe10*/  @!P2 LEA R6, P0, R18.reuse, R2.reuse, 0x1 ;  /* 0x000000021206a211 */ /* 0x0c4fe400078008ff */
[C---:B------:R-:W-:Y:S02]  /*fe20*/  @!P3 LEA R2, P1, R19.reuse, R2, 0x1 ;  /* 0x000000021302b211 */ /* 0x040fe400078208ff */
[-C--:B0-----:R-:W-:Y:S02]  /*fe30*/  @!P2 LEA.HI.X R7, R18, R5.reuse, R190, 0x1, P0 ;  /* 0x000000051207a211 */ /* 0x081fe400000f0cbe */
[----:B------:R-:W-:-:S03]  /*fe40*/  @!P3 LEA.HI.X R3, R19, R5, R189, 0x1, P1 ;  /* 0x000000051303b211 */ /* 0x000fc600008f0cbd */
[----:B------:R1:W-:Y:S04]  /*fe50*/  @!P2 ST.E.128 desc[UR54][R6.64], RZ ;  /* 0x000000ff0600a985 */ /* 0x0003e8000c101d36 */
[----:B------:R1:W-:Y:S02]  /*fe60*/  @!P3 ST.E.128 desc[UR54][R2.64], RZ ;  /* 0x000000ff0200b985 */ /* 0x0003e4000c101d36 */
.L_x_7932:
[----:B------:R-:W-:Y:S05]  /*fe70*/  BSYNC B0 ;  /* 0x0000000000007941 */ /* 0x000fea0003800000 */
.L_x_7923:
[----:B------:R-:W-:Y:S02]  /*fe80*/  ULDC UR4, c[0x0][0xc3c] ;  /* 0x00030f0000047ab9 */ /* 0x000fe40000000800 */
[----:B------:R-:W-:-:S06]  /*fe90*/  UISETP.GE.AND UP0, UPT, UR6, UR4, UPT ;  /* 0x000000040600728c */ /* 0x000fcc000bf06270 */
[----:B------:R-:W-:-:S13]  /*fea0*/  PLOP3.LUT P0, PT, PT, PT, UP0, 0x80, 0x0 ;  /* 0x000000000000781c */ /* 0x000fda0003f0f008 */
[----:B------:R-:W-:Y:S05]  /*feb0*/  @!P0 BRA `(.L_x_7942) ;  /* 0xffffff0c00a08947 */ /* 0x000fea000383ffff */
[----:B------:R-:W-:Y:S05]  /*fec0*/  EXIT ;  /* 0x000000000000794d */ /* 0x000fea0003800000 */
.L_x_7833:
        /* <DEDUP_REMOVED lines=9> */
[----:B-1----:R-:W0:Y:S08]  /*ff60*/  S2UR UR5, SR_CgaCtaId ;  /* 0x00000000000579c3 */ /* 0x002e300000008800 */
[----:B------:R-:W-:Y:S06]  /*ff70*/  BAR.SYNC.DEFER_BLOCKING 0x5, 0x180 ;  /* 0x0146000000007b1d */ /* 0x000fec0000010000 */
[----:B------:R-:W-:-:S02]  /*ff80*/  UMOV UR4, 0x400 ;  /* 0x0000040000047882 */ /* 0x000fc40000000000 */
[----:B0-----:R-:W-:-:S09]  /*ff90*/  ULEA UR4, UR5, UR4, 0x18 ;  /* 0x0000000405047291 */ /* 0x001fd2000f8ec03f */
[----:B------:R-:W0:Y:S01]  /*ffa0*/  LDS.128 R16, [UR4+0x288d0] ;  /* 0x0288d004ff107984 */ /* 0x000e220008000c00 */
[----:B------:R-:W-:Y:S06]  /*ffb0*/  BAR.ARV 0x4, 0x180 ;  /* 0x0106000000007b1d */ /* 0x000fec0000002000 */
[----:B------:R-:W-:Y:S05]  /*ffc0*/  BRA `(.L_x_7944) ;  /* 0x00000008008c7947 */ /* 0x000fea0003800000 */
.L_x_7943:
[----:B------:R-:W0:Y:S01]  /*ffd0*/  S2R R2, SR_TID.X ;  /* 0x0000000000027919 */ /* 0x000e220000002100 */
[----:B-1----:R-:W-:Y:S01]  /*ffe0*/  ULDC UR4, c[0x0][0xc3c] ;  /* 0x00030f0000047ab9 */ /* 0x002fe20000000800 */
        /* <DEDUP_REMOVED lines=38> */
.L_x_7949:
        /* <DEDUP_REMOVED lines=12> */
.L_x_7948:
[----:B------:R-:W-:Y:S05]  /*10310*/  BSYNC B0 ;  /* 0x0000000000007941 */ /* 0x000fea0003800000 */
.L_x_7947:
        /* <DEDUP_REMOVED lines=20> */
.L_x_7945:
        /* <DEDUP_REMOVED lines=20> */
.L_x_7950:
[----:B---3--:R-:W-:Y:S01]  /*105a0*/  IMAD R16, R16, UR5, R11 ;  /* 0x0000000510107c24 */ /* 0x008fe2000f8e020b */
[----:B------:R-:W-:Y:S01]  /*105b0*/  IABS R2, R4 ;  /* 0x0000000400027213 */ /* 0x000fe20000000000 */
[----:B-12---:R-:W-:-:S03]  /*105c0*/  IMAD.MOV R9, RZ, RZ, -R3 ;  /* 0x000000ffff097224 */ /* 0x006fc600078e0a03 */
        /* <DEDUP_REMOVED lines=20> */
[----:B------:R-:W-:-:S04]  /*10710*/  IMAD R13, R7, R2, RZ ;  /* 0x00000002070d7224 */ /* 0x000fc800078e02ff */
[----:B------:R-:W-:-:S05]  /*10720*/  IMAD.MOV R6, RZ, RZ, -R13 ;  /* 0x000000ffff067224 */ /* 0x000fca00078e0a0d */
[----:B------:R-:W-:Y:S01]  /*10730*/  VIADDMNMX R15, R6, UR5, R7, PT ;  /* 0x00000005060f7c46 */ /* 0x000fe2000b800107 */
[----:B------:R-:W-:-:S03]  /*10740*/  IMAD.MOV R7, RZ, RZ, -R2 ;  /* 0x000000ffff077224 */ /* 0x000fc600078e0a02 */
[----:B------:R-:W-:Y:S01]  /*10750*/  IABS R8, R15 ;  /* 0x0000000f00087213 */ /* 0x000fe20000000000 */
[----:B------:R-:W-:Y:S01]  /*10760*/  IMAD R4, R4, R7, R11 ;  /* 0x0000000704047224 */ /* 0x000fe200078e020b */
[----:B0-----:R-:W-:Y:S01]  /*10770*/  IABS R10, R15 ;  /* 0x0000000f000a7213 */ /* 0x001fe20000000000 */
[----:B------:R-:W-:Y:S01]  /*10780*/  IMAD.MOV R18, RZ, RZ, -R15 ;  /* 0x000000ffff127224 */ /* 0x000fe200078e0a0f */
[----:B------:R-:W0:Y:S02]  /*10790*/  I2F.RP R6, R8 ;  /* 0x0000000800067306 */ /* 0x000e240000209400 */
[----:B------:R-:W-:-:S06]  /*107a0*/  IABS R9, R4 ;  /* 0x0000000400097213 */ /* 0x000fcc0000000000 */
[----:B0-----:R-:W0:Y:S02]  /*107b0*/  MUFU.RCP R6, R6 ;  /* 0x0000000600067308 */ /* 0x001e240000001000 */
[----:B0-----:R-:W-:-:S06]  /*107c0*/  VIADD R3, R6, 0xffffffe ;  /* 0x0ffffffe06037836 */ /* 0x001fcc0000000000 */
[----:B------:R-:W0:Y:S02]  /*107d0*/  F2I.FTZ.U32.TRUNC.NTZ R3, R3 ;  /* 0x0000000300037305 */ /* 0x000e24000021f000 */
[----:B0-----:R-:W-:-:S04]  /*107e0*/  IMAD.MOV R2, RZ, RZ, -R3 ;  /* 0x000000ffff027224 */ /* 0x001fc800078e0a03 */
[----:B------:R-:W-:Y:S02]  /*107f0*/  IMAD.MOV.U32 R7, RZ, RZ, R2 ;  /* 0x000000ffff077224 */ /* 0x000fe400078e0002 */
[----:B------:R-:W-:Y:S02]  /*10800*/  IMAD.MOV.U32 R2, RZ, RZ, RZ ;  /* 0x000000ffff027224 */ /* 0x000fe400078e00ff */
        /* <DEDUP_REMOVED lines=20> */
.L_x_7946:
[----:B------:R-:W-:Y:S01]  /*10950*/  ULDC UR4, c[0x0][0xc3c] ;  /* 0x00030f0000047ab9 */ /* 0x000fe20000000800 */
[----:B------:R-:W-:Y:S02]  /*10960*/  IMAD.MOV.U32 R17, RZ, RZ, RZ ;  /* 0x000000ffff117224 */ /* 0x000fe400078e00ff */
[----:B------:R-:W-:Y:S02]  /*10970*/  IMAD.U32 R16, RZ, RZ, UR6 ;  /* 0x00000006ff107e24 */ /* 0x000fe4000f8e00ff */
[----:B------:R-:W-:Y:S02]  /*10980*/  IMAD.MOV.U32 R18, RZ, RZ, RZ ;  /* 0x000000ffff127224 */ /* 0x000fe400078e00ff */
[----:B------:R-:W-:-:S07]  /*10990*/  IMAD.U32 R19, RZ, RZ, UR4 ;  /* 0x00000004ff137e24 */ /* 0x000fce000f8e00ff */
.L_x_7951:
[----:B------:R-:W-:-:S13]  /*109a0*/  ISETP.NE.AND P0, PT, R5, RZ, PT ;  /* 0x000000ff0500720c */ /* 0x000fda0003f05270 */
[----:B------:R-:W0:Y:S01]  /*109b0*/  @!P0 S2R R3, SR_CgaCtaId ;  /* 0x0000000000038919 */ /* 0x000e220000008800 */
[----:B------:R-:W-:-:S04]  /*109c0*/  @!P0 MOV R0, 0x400 ;  /* 0x0000040000008802 */ /* 0x000fc80000000f00 */
[----:B0-----:R-:W-:-:S05]  /*109d0*/  @!P0 LEA R0, R3, R0, 0x18 ;  /* 0x0000000003008211 */ /* 0x001fca00078ec0ff */
[----:B------:R1:W-:Y:S01]  /*109e0*/  @!P0 STS.128 [R0+0x288d0], R16 ;  /* 0x0288d01000008388 */ /* 0x0003e20000000c00 */
[----:B------:R-:W-:Y:S06]  /*109f0*/  BAR.ARV 0x5, 0x180 ;  /* 0x0146000000007b1d */ /* 0x000fec0000002000 */
.L_x_7944:
        /* <DEDUP_REMOVED lines=12> */
[----:B------:R-:W-:Y:S01]  /*10ac0*/  ULOP3.LUT UR36, UR43, 0x2, URZ, 0xfc, !UPT ;  /* 0x000000022b247892 */ /* 0x000fe2000f8efc3f */
[----:B------:R-:W-:Y:S01]  /*10ad0*/  IMAD.MOV.U32 R24, RZ, RZ, RZ ;  /* 0x000000ffff187224 */ /* 0x000fe200078e00ff */
[----:B------:R-:W-:Y:S01]  /*10ae0*/  ULDC UR37, c[0x0][0xc] ;  /* 0x0000030000257ab9 */ /* 0x000fe20000000800 */
[----:B--2---:R-:W-:-:S06]  /*10af0*/  ULEA UR4, UR5, UR4, 0x18 ;  /* 0x0000000405047291 */ /* 0x004fcc000f8ec03f */
[----:B------:R-:W-:Y:S01]  /*10b00*/  IMAD.U32 R22, RZ, RZ, UR4 ;  /* 0x00000004ff167e24 */ /* 0x000fe2000f8e00ff */
[C---:B0-----:R-:W-:Y:S01]  /*10b10*/  LOP3.LUT R4, R3.reuse, 0x7f, RZ, 0xc0, !PT ;  /* 0x0000007f03047812 */ /* 0x041fe200078ec0ff */
[C---:B------:R-:W-:Y:S02]  /*10b20*/  IMAD.SHL.U32 R30, R3.reuse, 0x8, RZ ;  /* 0x00000008031e7824 */ /* 0x040fe400078e00ff */
[----:B------:R-:W-:-:S03]  /*10b30*/  IMAD.SHL.U32 R2, R3, 0x10, RZ ;  /* 0x0000001003027824 */ /* 0x000fc600078e00ff */
[----:B-1----:R-:W-:Y:S02]  /*10b40*/  LOP3.LUT R0, R30, 0x1f8, RZ, 0xc0, !PT ;  /* 0x000001f81e007812 */ /* 0x002fe400078ec0ff */
[----:B------:R-:W-:Y:S02]  /*10b50*/  LOP3.LUT R2, R2, 0x70, RZ, 0xc0, !PT ;  /* 0x0000007002027812 */ /* 0x000fe400078ec0ff */
[----:B------:R-:W-:Y:S02]  /*10b60*/  LOP3.LUT R3, R0, 0x38, R3, 0x78, !PT ;  /* 0x0000003800037812 */ /* 0x000fe400078e7803 */
[----:B------:R-:W-:Y:S02]  /*10b70*/  SHF.R.U32.HI R0, RZ, 0x3, R4 ;  /* 0x00000003ff007819 */ /* 0x000fe40000011604 */
[----:B------:R-:W-:Y:S02]  /*10b80*/  LOP3.LUT R34, R3, 0x200, R30, 0xf8, !PT ;  /* 0x0000020003227812 */ /* 0x000fe400078ef81e */
[----:B------:R-:W-:-:S02]  /*10b90*/  LOP3.LUT R2, R0, R2, RZ, 0xfc, !PT ;  /* 0x0000000200027212 */ /* 0x000fc400078efcff */
[----:B------:R-:W-:Y:S01]  /*10ba0*/  LOP3.LUT R30, R30, 0x38, RZ, 0xc0, !PT ;  /* 0x000000381e1e7812 */ /* 0x000fe200078ec0ff */
[----:B------:R-:W-:-:S03]  /*10bb0*/  IMAD R0, R34, 0x2, R22 ;  /* 0x0000000222007824 */ /* 0x000fc600078e0216 */
[----:B------:R-:W-:Y:S02]  /*10bc0*/  LOP3.LUT R29, R30, 0x40, RZ, 0xfc, !PT ;  /* 0x000000401e1d7812 */ /* 0x000fe400078efcff */
[----:B------:R3:W-:Y:S05]  /*10bd0*/  STL [R1+0x4], R0 ;  /* 0x0000040001007387 */ /* 0x0007ea0000100800 */
.L_x_8023:
[----:B------:R-:W-:Y:S05]  /*10be0*/  YIELD ;  /* 0x0000000000007946 */ /* 0x000fea0003800000 */
[----:B------:R-:W-:Y:S01]  /*10bf0*/  ULDC.64 UR4, c[0x0][0xa28] ;  /* 0x00028a0000047ab9 */ /* 0x000fe20000000a00 */
[----:B------:R-:W-:Y:S01]  /*10c00*/  IMAD.MOV.U32 R37, RZ, RZ, RZ ;  /* 0x000000ffff257224 */ /* 0x000fe200078e00ff */
[----:B------:R-:W-:-:S04]  /*10c10*/  ISETP.NE.U32.AND P0, PT, RZ, UR4, PT ;  /* 0x00000004ff007c0c */ /* 0x000fc8000bf05070 */
[----:B------:R-:W-:Y:S01]  /*10c20*/  ISETP.NE.AND.EX P0, PT, RZ, UR5, PT, P0 ;  /* 0x00000005ff007c0c */ /* 0x000fe2000bf05300 */
[----:B------:R-:W-:-:S12]  /*10c30*/  ULDC.64 UR4, c[0x0][0xa18] ;  /* 0x0002860000047ab9 */ /* 0x000fd80000000a00 */
[----:B0-----:R-:W0:Y:S02]  /*10c40*/  @P0 LDC.64 R2, c[0x0][0xa28] ;  /* 0x00028a00ff020b82 */ /* 0x001e240000000a00 */
[----:B0-----:R-:W-:-:S05]  /*10c50*/  @P0 IMAD.WIDE R2, R19, 0x4, R2 ;  /* 0x0000000413020825 */ /* 0x001fca00078e0202 */
[----:B------:R0:W5:Y:S01]  /*10c60*/  @P0 LDG.E R37, desc[UR54][R2.64] ;  /* 0x0000003602250981 */ /* 0x000162000c1e1900 */
[----:B------:R-:W-:Y:S01]  /*10c70*/  ISETP.NE.U32.AND P0, PT, RZ, UR4, PT ;  /* 0x00000004ff007c0c */ /* 0x000fe2000bf05070 */
[----:B---3--:R-:W-:Y:S01]  /*10c80*/  IMAD.MOV.U32 R0, RZ, RZ, RZ ;  /* 0x000000ffff007224 */ /* 0x008fe200078e00ff */
        /* <DEDUP_REMOVED lines=10> */
[----:B--2---:R-:W2:Y:S01]  /*10d30*/  @P2 LDG.E R0, desc[UR54][R2.64] ;  /* 0x0000003602002981 */ /* 0x004ea2000c1e1900 */
[----:B-1----:R-:W-:-:S05]  /*10d40*/  @P1 IMAD.WIDE R4, R19, 0x4, R4 ;  /* 0x0000000413041825 */ /* 0x002fca00078e0204 */
[----:B------:R0:W5:Y:S01]  /*10d50*/  @P1 LDG.E R31, desc[UR54][R4.64] ;  /* 0x00000036041f1981 */ /* 0x000162000c1e1900 */
[----:B------:R-:W-:-:S03]  /*10d60*/  UISETP.NE.U32.AND UP0, UPT, UR4, URZ, UPT ;  /* 0x0000003f0400728c */ /* 0x000fc6000bf05070 */
[----:B------:R-:W-:Y:S01]  /*10d70*/  ULDC UR4, c[0x0][0x424] ;  /* 0x0001090000047ab9 */ /* 0x000fe20000000800 */
[----:B------:R-:W-:-:S03]  /*10d80*/  UISETP.NE.AND.EX UP0, UPT, UR5, URZ, UPT, UP0 ;  /* 0x0000003f0500728c */ /* 0x000fc6000bf05300 */
[----:B------:R-:W-:Y:S01]  /*10d90*/  ULDC UR5, c[0x0][0x2f0] ;  /* 0x0000bc0000057ab9 */ /* 0x000fe20000000800 */
[----:B------:R-:W-:-:S04]  /*10da0*/  USEL UR4, UR4, 0x1, UP0 ;  /* 0x0000000104047887 */ /* 0x000fc80008000000 */
[----:B------:R-:W-:Y:S01]  /*10db0*/  UIMAD UR4, UR4, UR5, URZ ;  /* 0x00000005040472a4 */ /* 0x000fe2000f8e023f */
[----:B--2---:R1:W-:Y:S05]  /*10dc0*/  STL [R1+0x8], R0 ;  /* 0x0000080001007387 */ /* 0x0043ea0000100800 */
[----:B-1----:R-:W-:Y:S01]  /*10dd0*/  IMAD.U32 R0, RZ, RZ, UR4 ;  /* 0x00000004ff007e24 */ /* 0x002fe2000f8e00ff */
[----:B0-----:R-:W-:Y:S06]  /*10de0*/  @P1 BRA `(.L_x_7953) ;  /* 0x0000000000181947 */ /* 0x001fec0003800000 */
[----:B------:R-:W-:Y:S02]  /*10df0*/  ULDC UR4, c[0x0][0x288] ;  /* 0x0000a20000047ab9 */ /* 0x000fe40000000800 */
[----:B-----5:R-:W-:Y:S01]  /*10e00*/  IMAD.U32 R31, RZ, RZ, UR4 ;  /* 0x00000004ff1f7e24 */ /* 0x020fe2000f8e00ff */
[----:B------:R-:W-:Y:S06]  /*10e10*/  @!P2 BRA `(.L_x_7953) ;  /* 0x00000000000ca947 */ /* 0x000fec0003800000 */
[----:B------:R-:W2:Y:S04]  /*10e20*/  LDG.E R4, desc[UR54][R2.64] ;  /* 0x0000003602047981 */ /* 0x000ea8000c1e1900 */
[----:B------:R-:W2:Y:S02]  /*10e30*/  LDG.E R31, desc[UR54][R2.64+0x4] ;  /* 0x00000436021f7981 */ /* 0x000ea4000c1e1900 */
[----:B--2---:R-:W-:-:S07]  /*10e40*/  IMAD.IADD R31, R31, 0x1, -R4 ;  /* 0x000000011f1f7824 */ /* 0x004fce00078e0a04 */
.L_x_7953:
[----:B------:R-:W-:Y:S02]  /*10e50*/  ULDC.64 UR4, c[0x0][0xa20] ;  /* 0x0002880000047ab9 */ /* 0x000fe40000000a00 */
[----:B------:R-:W-:-:S04]  /*10e60*/  ISETP.NE.U32.AND P0, PT, RZ, UR4, PT ;  /* 0x00000004ff007c0c */ /* 0x000fc8000bf05070 */
[----:B------:R-:W-:-:S13]  /*10e70*/  ISETP.NE.AND.EX P0, PT, RZ, UR5, PT, P0 ;  /* 0x00000005ff007c0c */ /* 0x000fda000bf05300 */
[----:B------:R-:W-:Y:S05]  /*10e80*/  @!P0 BRA `(.L_x_7954) ;  /* 0x0000000000108947 */ /* 0x000fea0003800000 */
[----:B------:R-:W0:Y:S02]  /*10e90*/  LDC.64 R2, c[0x0][0xa20] ;  /* 0x00028800ff027b82 */ /* 0x000e240000000a00 */
[----:B0-----:R-:W-:-:S05]  /*10ea0*/  IMAD.WIDE R2, R19, 0x4, R2 ;  /* 0x0000000413027825 */ /* 0x001fca00078e0202 */
[----:B------:R0:W5:Y:S01]  /*10eb0*/  LDG.E R0, desc[UR54][R2.64] ;  /* 0x0000003602007981 */ /* 0x000162000c1e1900 */
[----:B------:R-:W-:Y:S05]  /*10ec0*/  BRA `(.L_x_7955) ;  /* 0x0000000000247947 */ /* 0x000fea0003800000 */
.L_x_7954:
[----:B------:R-:W-:Y:S02]  /*10ed0*/  ULDC.64 UR4, c[0x0][0xa08] ;  /* 0x0002820000047ab9 */ /* 0x000fe40000000a00 */
[----:B------:R-:W-:-:S04]  /*10ee0*/  ISETP.NE.U32.AND P0, PT, RZ, UR4, PT ;  /* 0x00000004ff007c0c */ /* 0x000fc8000bf05070 */
[----:B------:R-:W-:-:S13]  /*10ef0*/  ISETP.NE.AND.EX P0, PT, RZ, UR5, PT, P0 ;  /* 0x00000005ff007c0c */ /* 0x000fda000bf05300 */
[----:B------:R-:W-:Y:S05]  /*10f00*/  @!P0 BRA `(.L_x_7955) ;  /* 0x0000000000148947 */ /* 0x000fea0003800000 */
[----:B------:R-:W0:Y:S02]  /*10f10*/  LDC.64 R2, c[0x0][0xa08] ;  /* 0x00028200ff027b82 */ /* 0x000e240000000a00 */
[----:B0-----:R-:W-:-:S05]  /*10f20*/  IMAD.WIDE R2, R19, 0x4, R2 ;  /* 0x0000000413027825 */ /* 0x001fca00078e0202 */
[----:B------:R-:W2:Y:S04]  /*10f30*/  LDG.E R0, desc[UR54][R2.64] ;  /* 0x0000003602007981 */ /* 0x000ea8000c1e1900 */
[----:B------:R-:W2:Y:S02]  /*10f40*/  LDG.E R5, desc[UR54][R2.64+0x4] ;  /* 0x0000043602057981 */ /* 0x000ea4000c1e1900 */
[----:B--2---:R-:W-:-:S07]  /*10f50*/  IMAD.IADD R0, R5, 0x1, -R0 ;  /* 0x0000000105007824 */ /* 0x004fce00078e0a00 */
.L_x_7955:
[----:B0-----:R-:W0:Y:S01]  /*10f60*/  LDC R2, c[0x0][0x448] ;  /* 0x00011200ff027b82 */ /* 0x001e220000000800 */
[----:B------:R-:W-:Y:S01]  /*10f70*/  IMAD.SHL.U32 R27, R17, 0x80, RZ ;  /* 0x00000080111b7824 */ /* 0x000fe200078e00ff */
[----:B------:R-:W-:Y:S01]  /*10f80*/  LOP3.LUT R26, R26, 0xffffffef, RZ, 0xc0, !PT ;  /* 0xffffffef1a1a7812 */ /* 0x000fe200078ec0ff */
[----:B-----5:R-:W-:Y:S02]  /*10f90*/  IMAD.IADD R35, R0, 0x1, -R37 ;  /* 0x0000000100237824 */ /* 0x020fe400078e0a25 */
[----:B------:R-:W-:Y:S01]  /*10fa0*/  VIADD R4, R27, 0x7f ;  /* 0x0000007f1b047836 */ /* 0x000fe20000000000 */
[----:B0-----:R-:W-:Y:S02]  /*10fb0*/  ISETP.NE.AND P2, PT, R2, 0x1, PT ;  /* 0x000000010200780c */ /* 0x001fe40003f45270 */
[----:B------:R-:W0:Y:S11]  /*10fc0*/  LDC.64 R2, c[0x0][0x9e0] ;  /* 0x00027800ff027b82 */ /* 0x000e360000000a00 */
[----:B------:R-:W1:Y:S01]  /*10fd0*/  @P2 LDC R5, c[0x0][0x44c] ;  /* 0x00011300ff052b82 */ /* 0x000e620000000800 */
[----:B------:R-:W-:-:S07]  /*10fe0*/  @P2 LOP3.LUT R26, R26, 0x10, RZ, 0xfc, !PT ;  /* 0x000000101a1a2812 */ /* 0x000fce00078efcff */
[----:B------:R-:W2:Y:S01]  /*10ff0*/  @P2 LDC R6, c[0x0][0x450] ;  /* 0x00011400ff062b82 */ /* 0x000ea20000000800 */
[----:B0-----:R-:W-:Y:S01]  /*11000*/  ISETP.GE.AND P1, PT, R3, 0x1, PT ;  /* 0x000000010300780c */ /* 0x001fe20003f26270 */
[----:B-1----:R-:W-:-:S05]  /*11010*/  @P2 IMAD.HI.U32 R5, R4, R5, RZ ;  /* 0x0000000504052227 */ /* 0x002fca00078e00ff */
[----:B--2---:R-:W-:Y:S02]  /*11020*/  @P2 SHF.R.U32.HI R4, RZ, R6, R5 ;  /* 0x00000006ff042219 */ /* 0x004fe40000011605 */
[----:B------:R-:W-:-:S05]  /*11030*/  IADD3 R5, R35, 0x1, -R31 ;  /* 0x0000000123057810 */ /* 0x000fca0007ffe81f */
        /* <DEDUP_REMOVED lines=14> */
.L_x_7958:
[----:B------:R-:W-:-:S13]  /*11120*/  ISETP.NE.AND P0, PT, R3, 0x1, PT ;  /* 0x000000010300780c */ /* 0x000fda0003f05270 */
[----:B------:R-:W0:Y:S02]  /*11130*/  @P0 LDC.64 R4, c[0x0][0x9e8] ;  /* 0x00027a00ff040b82 */ /* 0x000e240000000a00 */
[----:B0-----:R-:W-:-:S05]  /*11140*/  @P0 IMAD.HI.U32 R4, R0, R4, RZ ;  /* 0x0000000400040227 */ /* 0x001fca00078e00ff */
[----:B------:R-:W-:-:S07]  /*11150*/  @P0 SHF.R.U32.HI R0, RZ, R5, R4 ;  /* 0x00000005ff000219 */ /* 0x000fce0000011604 */
.L_x_7959:
[----:B------:R-:W-:Y:S05]  /*11160*/  BSYNC B0 ;  /* 0x0000000000007941 */ /* 0x000fea0003800000 */
.L_x_7957:
[----:B------:R-:W-:-:S05]  /*11170*/  IMAD R5, R0, R3, R3 ;  /* 0x0000000300057224 */ /* 0x000fca00078e0203 */
[----:B------:R-:W-:-:S07]  /*11180*/  VIMNMX R2, R2, R5, PT ;  /* 0x0000000502027248 */ /* 0x000fce0003fe0100 */
.L_x_7956:
        /* <DEDUP_REMOVED lines=29> */
.L_x_7962:
[----:B------:R-:W-:-:S13]  /*11360*/  ISETP.NE.AND P0, PT, R3, 0x1, PT ;  /* 0x000000010300780c */ /* 0x000fda0003f05270 */
[----:B------:R-:W1:Y:S02]  /*11370*/  @P0 LDC.64 R4, c[0x0][0x9e8] ;  /* 0x00027a00ff040b82 */ /* 0x000e640000000a00 */
[----:B-1----:R-:W-:-:S05]  /*11380*/  @P0 IMAD.HI.U32 R4, R2, R4, RZ ;  /* 0x0000000402040227 */ /* 0x002fca00078e00ff */
[----:B------:R-:W-:-:S07]  /*11390*/  @P0 SHF.R.U32.HI R2, RZ, R5, R4 ;  /* 0x00000005ff020219 */ /* 0x000fce0000011604 */
.L_x_7963:
[----:B------:R-:W-:Y:S05]  /*113a0*/  BSYNC B0 ;  /* 0x0000000000007941 */ /* 0x000fea0003800000 */
.L_x_7961:
[----:B------:R-:W-:-:S05]  /*113b0*/  IMAD R3, R2, R3, RZ ;  /* 0x0000000302037224 */ /* 0x000fca00078e02ff */
[----:B------:R-:W-:-:S07]  /*113c0*/  VIMNMX R0, R0, R3, !PT ;  /* 0x0000000300007248 */ /* 0x000fce0007fe0100 */
.L_x_7960:
[----:B------:R-:W-:Y:S01]  /*113d0*/  SHF.R.S32.HI R3, RZ, 0x1f, R0 ;  /* 0x0000001fff037819 */ /* 0x000fe20000011400 */
[----:B------:R-:W-:Y:S03]  /*113e0*/  BSSY B7, `(.L_x_7964) ;  /* 0x000037b000077945 */ /* 0x000fe60003800000 */
[----:B------:R-:W-:-:S04]  /*113f0*/  LEA.HI R3, R3, R0, RZ, 0x7 ;  /* 0x0000000003037211 */ /* 0x000fc800078f38ff */
[----:B------:R-:W-:-:S04]  /*11400*/  SHF.R.S32.HI R3, RZ, 0x7, R3 ;  /* 0x00000007ff037819 */ /* 0x000fc80000011403 */
[----:B------:R-:W-:-:S04]  /*11410*/  VIMNMX R36, RZ, R3, !PT ;  /* 0x00000003ff247248 */ /* 0x000fc80007fe0100 */
[----:B------:R-:W-:-:S13]  /*11420*/  ISETP.GT.AND P0, PT, R23, R36, PT ;  /* 0x000000241700720c */ /* 0x000fda0003f04270 */
        /* <DEDUP_REMOVED lines=18> */
.L_x_7965:
        /* <DEDUP_REMOVED lines=20> */
.L_x_7968:
[----:B------:R-:W-:Y:S05]  /*11690*/  BSYNC B6 ;  /* 0x0000000000067941 */ /* 0x000fea0003800000 */
.L_x_7967:
        /* <DEDUP_REMOVED lines=20> */
.L_x_7971:
        /* <DEDUP_REMOVED lines=15> */
.L_x_7970:
[----:B------:R-:W-:Y:S05]  /*118d0*/  BSYNC B6 ;  /* 0x0000000000067941 */ /* 0x000fea0003800000 */
.L_x_7969:
[----:B------:R-:W-:Y:S01]  /*118e0*/  ULDC.64 UR4, c[0x0][0x9f8] ;  /* 0x00027e0000047ab9 */ /* 0x000fe20000000a00 */
[----:B------:R-:W-:Y:S01]  /*118f0*/  IMAD.MOV.U32 R33, RZ, RZ, R19 ;  /* 0x000000ffff217224 */ /* 0x000fe200078e0013 */
[----:B------:R-:W-:Y:S01]  /*11900*/  ISETP.NE.U32.AND P0, PT, RZ, UR4, PT ;  /* 0x00000004ff007c0c */ /* 0x000fe2000bf05070 */
[----:B------:R-:W1:Y:S01]  /*11910*/  S2R R20, SR_TID.X ;  /* 0x0000000000147919 */ /* 0x000e620000002100 */
[----:B------:R-:W2:Y:S01]  /*11920*/  LDC R9, c[0x0][0x430] ;  /* 0x00010c00ff097b82 */ /* 0x000ea20000000800 */
[----:B------:R-:W3:Y:S01]  /*11930*/  S2R R17, SR_TID.X ;  /* 0x0000000000117919 */ /* 0x000ee20000002100 */
[----:B------:R-:W-:Y:S01]  /*11940*/  ISETP.NE.AND.EX P0, PT, RZ, UR5, PT, P0 ;  /* 0x00000005ff007c0c */ /* 0x000fe2000bf05300 */
[----:B------:R-:W-:Y:S01]  /*11950*/  VIADD R25, R23, 0xffffffff ;  /* 0xffffffff17197836 */ /* 0x000fe20000000000 */
[----:B------:R-:W-:Y:S01]  /*11960*/  LOP3.LUT R26, R26, 0xfffffff7, RZ, 0xc0, !PT ;  /* 0xfffffff71a1a7812 */ /* 0x000fe200078ec0ff */
[----:B------:R-:W-:-:S10]  /*11970*/  ULDC UR4, c[0x0][0x2f4] ;  /* 0x0000bd0000047ab9 */ /* 0x000fd40000000800 */
[----:B------:R-:W4:Y:S02]  /*11980*/  @P0 LDC.64 R2, c[0x0][0x9f8] ;  /* 0x00027e00ff020b82 */ /* 0x000f240000000a00 */
[----:B----4-:R-:W-:-:S05]  /*11990*/  @P0 IMAD.WIDE R2, R19, 0x4, R2 ;  /* 0x0000000413020825 */ /* 0x010fca00078e0202 */
[----:B------:R4:W4:Y:S01]  /*119a0*/  @P0 LDG.E R33, desc[UR54][R2.64] ;  /* 0x0000003602210981 */ /* 0x000922000c1e1900 */
[----:B--2---:R-:W-:Y:S01]  /*119b0*/  ISETP.NE.AND P1, PT, R9, 0x1, PT ;  /* 0x000000010900780c */ /* 0x004fe20003f25270 */
[----:B-1----:R-:W-:Y:S01]  /*119c0*/  IMAD.SHL.U32 R20, R20, 0x10, RZ ;  /* 0x0000001014147824 */ /* 0x002fe200078e00ff */
[----:B---3--:R-:W-:Y:S01]  /*119d0*/  LOP3.LUT R17, R17, 0x7f, RZ, 0xc0, !PT ;  /* 0x0000007f11117812 */ /* 0x008fe200078ec0ff */
[----:B------:R-:W-:-:S03]  /*119e0*/  IMAD.SHL.U32 R8, R25, 0x80, RZ ;  /* 0x0000008019087824 */ /* 0x000fc600078e00ff */
[----:B------:R-:W-:Y:S02]  /*119f0*/  SHF.R.U32.HI R17, RZ, 0x3, R17 ;  /* 0x00000003ff117819 */ /* 0x000fe40000011611 */
[----:B------:R-:W-:-:S04]  /*11a00*/  LOP3.LUT R20, R20, 0x70, RZ, 0xc0, !PT ;  /* 0x0000007014147812 */ /* 0x000fc800078ec0ff */
[----:B------:R-:W-:Y:S01]  /*11a10*/  LOP3.LUT R0, R8, R17, R20, 0xfe, !PT ;  /* 0x0000001108007212 */ /* 0x000fe200078efe14 */
[----:B------:R-:W1:Y:S01]  /*11a20*/  @P1 LDC R7, c[0x0][0x434] ;  /* 0x00010d00ff071b82 */ /* 0x000e620000000800 */
[----:B------:R-:W-:Y:S02]  /*11a30*/  @P1 LOP3.LUT R26, R26, 0x8, RZ, 0xfc, !PT ;  /* 0x000000081a1a1812 */ /* 0x000fe400078efcff */
[C---:B------:R-:W-:Y:S01]  /*11a40*/  ISETP.GE.AND P0, PT, R0.reuse, R35, PT ;  /* 0x000000230000720c */ /* 0x040fe20003f06270 */
[----:B------:R-:W-:-:S04]  /*11a50*/  IMAD.IADD R0, R0, 0x1, R37 ;  /* 0x0000000100007824 */ /* 0x000fc800078e0225 */
[----:B------:R-:W2:Y:S01]  /*11a60*/  @P1 LDC R5, c[0x0][0x438] ;  /* 0x00010e00ff051b82 */ /* 0x000ea20000000800 */
[----:B------:R-:W-:-:S07]  /*11a70*/  IMAD.MOV.U32 R4, RZ, RZ, R0 ;  /* 0x000000ffff047224 */ /* 0x000fce00078e0000 */
[----:B----4-:R-:W3:Y:S01]  /*11a80*/  @!P0 LDC.64 R2, c[0x0][0x428] ;  /* 0x00010a00ff028b82 */ /* 0x010ee20000000a00 */
[----:B-1----:R-:W-:-:S05]  /*11a90*/  @P1 IMAD.HI.U32 R6, R0, R7, RZ ;  /* 0x0000000700061227 */ /* 0x002fca00078e00ff */
[----:B--2---:R-:W-:-:S05]  /*11aa0*/  @P1 SHF.R.U32.HI R4, RZ, R5, R6 ;  /* 0x00000005ff041219 */ /* 0x004fca0000011606 */
[----:B------:R-:W-:-:S04]  /*11ab0*/  IMAD.MOV R5, RZ, RZ, -R4 ;  /* 0x000000ffff057224 */ /* 0x000fc800078e0a04 */
[----:B------:R-:W-:Y:S01]  /*11ac0*/  IMAD R0, R9, R5, R0 ;  /* 0x0000000509007224 */ /* 0x000fe200078e0200 */
[----:B------:R-:W-:Y:S01]  /*11ad0*/  @!P0 SHF.R.S32.HI R5, RZ, 0x1f, R4 ;  /* 0x0000001fff058819 */ /* 0x000fe20000011404 */
[----:B------:R-:W-:-:S05]  /*11ae0*/  IMAD.U32 R9, RZ, RZ, UR36 ;  /* 0x00000024ff097e24 */ /* 0x000fca000f8e00ff */
[----:B------:R-:W-:Y:S02]  /*11af0*/  ISETP.NE.AND P2, PT, R9, 0x3, PT ;  /* 0x000000030900780c */ /* 0x000fe40003f45270 */
[----:B------:R-:W-:-:S11]  /*11b00*/  LOP3.LUT R26, R26, 0xfffffffb, RZ, 0xc0, !PT ;  /* 0xfffffffb1a1a7812 */ /* 0x000fd600078ec0ff */
[----:B------:R-:W-:-:S04]  /*11b10*/  @P2 LOP3.LUT R26, R26, 0x4, RZ, 0xfc, !PT ;  /* 0x000000041a1a2812 */ /* 0x000fc800078efcff */
[----:B------:R-:W-:Y:S01]  /*11b20*/  LOP3.LUT R26, R26, 0xfffffffd, RZ, 0xc0, !PT ;  /* 0xfffffffd1a1a7812 */ /* 0x000fe200078ec0ff */
[----:B------:R-:W-:Y:S01]  /*11b30*/  UMOV UR5, 0xffffffff ;  /* 0xffffffff00057882 */ /* 0x000fe20000000000 */
[----:B------:R-:W-:Y:S01]  /*11b40*/  SHF.R.S32.HI R6, RZ, 0x1f, R33 ;  /* 0x0000001fff067819 */ /* 0x000fe20000011421 */
[----:B---3--:R-:W-:-:S04]  /*11b50*/  @!P0 IMAD.WIDE.U32 R4, R33, R2, R4 ;  /* 0x0000000221048225 */ /* 0x008fc800078e0004 */
[----:B------:R1:W-:Y:S02]  /*11b60*/  STL [R1], R6 ;  /* 0x0000000601007387 */ /* 0x0003e40000100800 */
[----:B-1----:R-:W-:-:S04]  /*11b70*/  @!P0 IMAD R6, R6, R2, RZ ;  /* 0x0000000206068224 */ /* 0x002fc800078e02ff */
[----:B------:R-:W-:Y:S02]  /*11b80*/  @!P0 IMAD R7, R33, R3, R6 ;  /* 0x0000000321078224 */ /* 0x000fe400078e0206 */
[----:B------:R-:W1:Y:S02]  /*11b90*/  @!P0 LDC.64 R2, c[0x0][0x418] ;  /* 0x00010600ff028b82 */ /* 0x000e640000000a00 */
[----:B------:R-:W-:Y:S01]  /*11ba0*/  @!P0 IMAD.IADD R5, R5, 0x1, R7 ;  /* 0x0000000105058824 */ /* 0x000fe200078e0207 */
[----:B-1----:R-:W-:-:S04]  /*11bb0*/  @!P0 LEA R2, P1, R4, R2, 0x2 ;  /* 0x0000000204028211 */ /* 0x002fc800078210ff */
[----:B------:R-:W-:Y:S01]  /*11bc0*/  @!P0 LEA.HI.X R3, R4, R3, R5, 0x2, P1 ;  /* 0x0000000304038211 */ /* 0x000fe200008f1405 */
[----:B------:R-:W-:-:S06]  /*11bd0*/  IMAD.MOV.U32 R4, RZ, RZ, RZ ;  /* 0x000000ffff047224 */ /* 0x000fcc00078e00ff */
[----:B------:R1:W5:Y:S01]  /*11be0*/  @!P0 LDG.E R4, desc[UR54][R2.64] ;  /* 0x0000003602048981 */ /* 0x000362000c1e1900 */
[----:B------:R-:W-:-:S13]  /*11bf0*/  ISETP.GE.AND P0, PT, R30, UR4, PT ;  /* 0x000000041e007c0c */ /* 0x000fda000bf06270 */
[----:B------:R-:W-:Y:S02]  /*11c00*/  @P0 LOP3.LUT R26, R26, 0x2, RZ, 0xfc, !PT ;  /* 0x000000021a1a0812 */ /* 0x000fe400078efcff */
[----:B------:R-:W-:Y:S02]  /*11c10*/  ISETP.GE.AND P0, PT, R29, UR4, PT ;  /* 0x000000041d007c0c */ /* 0x000fe4000bf06270 */
[----:B------:R-:W-:-:S11]  /*11c20*/  LOP3.LUT R26, R26, 0xfffffffe, RZ, 0xc0, !PT ;  /* 0xfffffffe1a1a7812 */ /* 0x000fd600078ec0ff */
[----:B------:R-:W-:Y:S01]  /*11c30*/  @P0 LOP3.LUT R26, R26, 0x1, RZ, 0xfc, !PT ;  /* 0x000000011a1a0812 */ /* 0x000fe200078efcff */
[----:B-1----:R-:W-:Y:S06]  /*11c40*/  BRA.DIV UR5, `(.L_x_7972) ;  /* 0x0000004205987947 */ /* 0x002fec000b800000 */
.L_x_8040:
[----:B------:R-:W-:Y:S01]  /*11c50*/  SHF.R.S32.HI R32, RZ, 0x1f, R18 ;  /* 0x0000001fff207819 */ /* 0x000fe20000011412 */
[----:B------:R-:W-:Y:S06]  /*11c60*/  @!P2 BRA `(.L_x_7973) ;  /* 0x000000000004a947 */ /* 0x000fec0003800000 */
[----:B------:R-:W-:Y:S01]  /*11c70*/  BPT.TRAP 0x1 ;  /* 0x000000040000795c */ /* 0x000fe20000300000 */
.L_x_7973:
        /* <DEDUP_REMOVED lines=20> */
[----:B0-----:R-:W-:Y:S01]  /*11dc0*/  LEA.HI.X R23, R2, UR5, R7, 0x1, P0 ;  /* 0x0000000502177c11 */ /* 0x001fe200080f0c07 */
[----:B------:R-:W-:Y:S01]  /*11dd0*/  IMAD R7, R24, 0x8, R22 ;  /* 0x0000000818077824 */ /* 0x000fe200078e0216 */
[----:B------:R-:W-:-:S04]  /*11de0*/  SHF.L.U32 R2, R28, 0x1f, RZ ;  /* 0x0000001f1c027819 */ /* 0x000fc800000006ff */
[----:B------:R-:W0:Y:S02]  /*11df0*/  SYNCS.PHASECHK.TRANS64.TRYWAIT P0, [R7+URZ+0x28840], R2 ;  /* 0x02884002070075a7 */ /* 0x000e24000800017f */
[----:B0-----:R-:W-:Y:S05]  /*11e00*/  @!P0 BRA `(.L_x_7975) ;  /* 0x00000040005c8947 */ /* 0x001fea0003800000 */
.L_x_8041:
[----:B------:R-:W-:Y:S05]  /*11e10*/  BSYNC B0 ;  /* 0x0000000000007941 */ /* 0x000fea0003800000 */
.L_x_7974:
        /* <DEDUP_REMOVED lines=107> */
.L_x_8059:
        /* <DEDUP_REMOVED lines=11> */
.L_x_7977:
        /* <DEDUP_REMOVED lines=11> */
.L_x_7978:
[----:B-1----:R1:W5:Y:S01]  /*12630*/  LDL.LU R2, [R1+0x8] ;  /* 0x0000080001027983 */ /* 0x0023620000300800 */
[----:B------:R1:W-:Y:S02]  /*12640*/  SYNCS.ARRIVE.TRANS64.A1T0 RZ, [R7+URZ+0x28830], RZ ;  /* 0x028830ff07ff79a7 */ /* 0x0003e4000810003f */
[----:B------:R-:W-:Y:S05]  /*12650*/  WARPSYNC.ALL ;  /* 0x0000000000007948 */ /* 0x000fea0003800000 */
[----:B------:R-:W-:Y:S01]  /*12660*/  ULDC.64 UR4, c[0x0][0x298] ;  /* 0x0000a60000047ab9 */ /* 0x000fe20000000a00 */
[----:B------:R-:W-:Y:S01]  /*12670*/  BSSY B6, `(.L_x_7979) ;  /* 0x000001c000067945 */ /* 0x000fe20003800000 */
[----:B------:R-:W-:Y:S01]  /*12680*/  BAR.SYNC.DEFER_BLOCKING 0x8, 0x180 ;  /* 0x0206000000007b1d */ /* 0x000fe20000010000 */
[----:B-----5:R-:W-:Y:S01]  /*12690*/  SHF.R.S32.HI R0, RZ, 0x1f, R2 ;  /* 0x0000001fff007819 */ /* 0x020fe20000011402 */
[----:B0-----:R-:W-:-:S04]  /*126a0*/  IMAD.WIDE.U32 R4, R2, UR4, RZ ;  /* 0x0000000402047c25 */ /* 0x001fc8000f8e00ff */
[----:B------:R-:W-:Y:S01]  /*126b0*/  IMAD R0, R0, UR4, RZ ;  /* 0x0000000400007c24 */ /* 0x000fe2000f8e02ff */
[----:B------:R0:W-:Y:S03]  /*126c0*/  STL.64 [R1+0x8], R4 ;  /* 0x0000080401007387 */ /* 0x0001e60000100a00 */
[----:B------:R-:W-:Y:S02]  /*126d0*/  IMAD R0, R2, UR5, R0 ;  /* 0x0000000502007c24 */ /* 0x000fe4000f8e0200 */
[----:B------:R-:W-:Y:S02]  /*126e0*/  VIADD R2, R22, 0x10400 ;  /* 0x0001040016027836 */ /* 0x000fe40000000000 */
[----:B------:R-:W-:-:S03]  /*126f0*/  IMAD.IADD R0, R5, 0x1, R0 ;  /* 0x0000000105007824 */ /* 0x000fc600078e0200 */
[----:B------:R-:W-:Y:S02]  /*12700*/  LOP3.LUT P0, RZ, R2, 0x3ff, RZ, 0xc0, !PT ;  /* 0x000003ff02ff7812 */ /* 0x000fe4000780c0ff */
[----:B------:R0:W-:Y:S11]  /*12710*/  STL [R1+0x14], R0 ;  /* 0x0000140001007387 */ /* 0x0001f60000100800 */
[----:B0-----:R-:W-:Y:S05]  /*12720*/  @!P0 BRA `(.L_x_7980) ;  /* 0x0000000000408947 */ /* 0x001fea0003800000 */
        /* <DEDUP_REMOVED lines=16> */
.L_x_7980:
[----:B------:R-:W-:Y:S05]  /*12830*/  BSYNC B6 ;  /* 0x0000000000067941 */ /* 0x000fea0003800000 */
.L_x_7979:
[----:B------:R-:W2:Y:S01]  /*12840*/  LDL.LU R2, [R1+0x14] ;  /* 0x0000140001027983 */ /* 0x000ea20000300800 */
[----:B------:R-:W0:Y:S01]  /*12850*/  LDC R4, c[0x0][0x448] ;  /* 0x00011200ff047b82 */ /* 0x000e220000000800 */
[----:B------:R-:W-:Y:S02]  /*12860*/  ULDC.64 UR4, c[0x0][0x2d8] ;  /* 0x0000b60000047ab9 */ /* 0x000fe40000000a00 */
[----:B------:R-:W3:Y:S01]  /*12870*/  LDL.LU.64 R20, [R1+0x8] ;  /* 0x0000080001147983 */ /* 0x000ee20000300a00 */
[----:B------:R-:W-:Y:S01]  /*12880*/  IMAD R0, R32, UR4, RZ ;  /* 0x0000000420007c24 */ /* 0x000fe2000f8e02ff */
[----:B------:R-:W-:Y:S02]  /*12890*/  LOP3.LUT P5, RZ, R26, 0x20, RZ, 0xc0, !PT ;  /* 0x000000201aff7812 */ /* 0x000fe400078ac0ff */
[----:B------:R4:W5:Y:S01]  /*128a0*/  LDL R8, [R1+0x4] ;  /* 0x0000040001087983 */ /* 0x0009620000100800 */
[----:B------:R-:W-:Y:S01]  /*128b0*/  IMAD R5, R18, UR5, R0 ;  /* 0x0000000512057c24 */ /* 0x000fe2000f8e0200 */
[----:B------:R-:W-:-:S02]  /*128c0*/  SHF.R.S32.HI R0, RZ, 0x1f, R19 ;  /* 0x0000001fff007819 */ /* 0x000fc40000011413 */
[----:B-1----:R-:W-:Y:S02]  /*128d0*/  SEL R7, R19, RZ, !P5 ;  /* 0x000000ff13077207 */ /* 0x002fe40006800000 */
[----:B------:R-:W-:Y:S02]  /*128e0*/  SEL R0, R0, RZ, !P5 ;  /* 0x000000ff00007207 */ /* 0x000fe40006800000 */
[----:B0-----:R-:W-:-:S13]  /*128f0*/  ISETP.NE.AND P6, PT, R4, 0x1, PT ;  /* 0x000000010400780c */ /* 0x001fda0003fc5270 */
[----:B------:R-:W0:Y:S01]  /*12900*/  @P6 LDC R4, c[0x0][0x44c] ;  /* 0x00011300ff046b82 */ /* 0x000e220000000800 */
[----:B--2---:R-:W-:Y:S02]  /*12910*/  IMAD.MOV.U32 R3, RZ, RZ, R2 ;  /* 0x000000ffff037224 */ /* 0x004fe400078e0002 */
[----:B---3--:R-:W-:Y:S01]  /*12920*/  IMAD.MOV.U32 R2, RZ, RZ, R20 ;  /* 0x000000ffff027224 */ /* 0x008fe200078e0014 */
[----:B------:R-:W1:Y:S03]  /*12930*/  S2R R21, SR_TID.X ;  /* 0x0000000000157919 */ /* 0x000e660000002100 */
[----:B------:R-:W-:Y:S01]  /*12940*/  IMAD.WIDE.U32 R2, R18, UR4, R2 ;  /* 0x0000000412027c25 */ /* 0x000fe2000f8e0002 */
[----:B------:R-:W2:Y:S01]  /*12950*/  S2R R20, SR_TID.X ;  /* 0x0000000000147919 */ /* 0x000ea20000002100 */
[----:B------:R-:W-:Y:S02]  /*12960*/  ULDC.64 UR4, c[0x0][0x2e0] ;  /* 0x0000b80000047ab9 */ /* 0x000fe40000000a00 */
[----:B------:R-:W-:-:S02]  /*12970*/  IMAD R0, R0, UR4, RZ ;  /* 0x0000000400007c24 */ /* 0x000fc4000f8e02ff */
[----:B------:R-:W-:Y:S02]  /*12980*/  IMAD.IADD R3, R3, 0x1, R5 ;  /* 0x0000000103037824 */ /* 0x000fe400078e0205 */
[C---:B------:R-:W-:Y:S02]  /*12990*/  IMAD R5, R7.reuse, UR5, R0 ;  /* 0x0000000507057c24 */ /* 0x040fe4000f8e0200 */
[----:B------:R-:W3:Y:S01]  /*129a0*/  @P6 LDC R0, c[0x0][0x450] ;  /* 0x00011400ff006b82 */ /* 0x000ee20000000800 */
[----:B------:R-:W-:Y:S01]  /*129b0*/  IMAD.WIDE.U32 R2, R7, UR4, R2 ;  /* 0x0000000407027c25 */ /* 0x000fe2000f8e0002 */
[----:B------:R-:W-:-:S03]  /*129c0*/  ULDC.64 UR4, c[0x0][0x2d0] ;  /* 0x0000b40000047ab9 */ /* 0x000fc60000000a00 */
[----:B------:R-:W-:Y:S02]  /*129d0*/  IMAD.IADD R3, R3, 0x1, R5 ;  /* 0x0000000103037824 */ /* 0x000fe400078e0205 */
[----:B-1----:R-:W-:Y:S01]  /*129e0*/  IMAD.SHL.U32 R21, R21, 0x10, RZ ;  /* 0x0000001015157824 */ /* 0x002fe200078e00ff */
[----:B--2---:R-:W-:-:S04]  /*129f0*/  LOP3.LUT R20, R20, 0x7f, RZ, 0xc0, !PT ;  /* 0x0000007f14147812 */ /* 0x004fc800078ec0ff */
[----:B------:R-:W-:Y:S02]  /*12a00*/  LOP3.LUT R21, R21, 0x70, RZ, 0xc0, !PT ;  /* 0x0000007015157812 */ /* 0x000fe400078ec0ff */
[----:B------:R-:W-:-:S04]  /*12a10*/  SHF.R.U32.HI R20, RZ, 0x3, R20 ;  /* 0x00000003ff147819 */ /* 0x000fc80000011614 */
[----:B------:R-:W-:-:S05]  /*12a20*/  LOP3.LUT R20, R20, R21, RZ, 0xfc, !PT ;  /* 0x0000001514147212 */ /* 0x000fca00078efcff */
[----:B------:R-:W-:-:S04]  /*12a30*/  IMAD.IADD R6, R20, 0x1, R27 ;  /* 0x0000000114067824 */ /* 0x000fc800078e021b */
[----:B0-----:R-:W-:-:S04]  /*12a40*/  @P6 IMAD.HI.U32 R5, R6, R4, RZ ;  /* 0x0000000406056227 */ /* 0x001fc800078e00ff */
[----:B------:R-:W-:Y:S01]  /*12a50*/  IMAD.MOV.U32 R4, RZ, RZ, R6 ;  /* 0x000000ffff047224 */ /* 0x000fe200078e0006 */
[----:B---3--:R-:W-:Y:S02]  /*12a60*/  @P6 SHF.R.U32.HI R4, RZ, R0, R5 ;  /* 0x00000000ff046219 */ /* 0x008fe40000011605 */
[----:B------:R-:W0:Y:S03]  /*12a70*/  LDC R5, c[0x0][0x448] ;  /* 0x00011200ff057b82 */ /* 0x000e260000000800 */
[----:B------:R-:W-:Y:S01]  /*12a80*/  IMAD.MOV R0, RZ, RZ, -R4 ;  /* 0x000000ffff007224 */ /* 0x000fe200078e0a04 */
[----:B------:R-:W1:Y:S01]  /*12a90*/  S2R R20, SR_TID.X ;  /* 0x0000000000147919 */ /* 0x000e620000002100 */
[----:B------:R-:W-:-:S04]  /*12aa0*/  IMAD.WIDE.U32 R2, R4, UR4, R2 ;  /* 0x0000000404027c25 */ /* 0x000fc8000f8e0002 */
[----:B0-----:R-:W-:Y:S01]  /*12ab0*/  IMAD R0, R5, R0, R6 ;  /* 0x0000000005007224 */ /* 0x001fe200078e0206 */
        /* <DEDUP_REMOVED lines=14> */
[----:B------:R-:W-:Y:S02]  /*12ba0*/  LEA.HI.X R4, R2, UR5, R3, 0x1, P0 ;  /* 0x0000000502047c11 */ /* 0x000fe400080f0c03 */
[----:B------:R-:W-:Y:S01]  /*12bb0*/  ISETP.GE.AND P0, PT, R30, UR4, PT ;  /* 0x000000041e007c0c */ /* 0x000fe2000bf06270 */
[----:B------:R-:W-:Y:S01]  /*12bc0*/  UMOV UR4, 0xffffffff ;  /* 0xffffffff00047882 */ /* 0x000fe20000000000 */
[----:B-1----:R-:W-:-:S04]  /*12bd0*/  LOP3.LUT R20, R20, 0x7f, RZ, 0xc0, !PT ;  /* 0x0000007f14147812 */ /* 0x002fc800078ec0ff */
[----:B------:R-:W-:Y:S01]  /*12be0*/  SHF.R.U32.HI R9, RZ, 0x3, R20 ;  /* 0x00000003ff097819 */ /* 0x000fe20000011614 */
[----:B----4-:R-:W-:Y:S06]  /*12bf0*/  BRA.DIV UR4, `(.L_x_7981) ;  /* 0x0000003e04c07947 */ /* 0x010fec000b800000 */
[----:B------:R-:W0:Y:S01]  /*12c00*/  SHFL.IDX PT, R14, R0, RZ, 0x181f ;  /* 0x00181fff000e7589 */ /* 0x000e2200000e0000 */
[----:B------:R-:W-:Y:S02]  /*12c10*/  IMAD R31, R31, R5, RZ ;  /* 0x000000051f1f7224 */ /* 0x000fe400078e02ff */
        /* <DEDUP_REMOVED lines=8> */
[----:B-----5:R-:W-:Y:S04]  /*12ca0*/  @!P2 LDGSTS.E.BYPASS.LTC128B.128 [R8+0x10400], desc[UR54][R2.64], !P0 ;  /* 0x104000000208afae */ /* 0x020fe8000c101d76 */
        /* <DEDUP_REMOVED lines=61> */
.L_x_8076:
        /* <DEDUP_REMOVED lines=11> */
.L_x_7983:
[----:B------:R-:W-:Y:S05]  /*13130*/  BSYNC B0 ;  /* 0x0000000000007941 */ /* 0x000fea0003800000 */
.L_x_7982:
[----:B------:R-:W-:Y:S01]  /*13140*/  NOP ;  /* 0x0000000000007918 */ /* 0x000fe20000000000 */
[----:B------:R-:W-:-:S13]  /*13150*/  PLOP3.LUT P0, PT, PT, PT, PT, 0x80, 0x0 ;  /* 0x000000000000781c */ /* 0x000fda0003f0f070 */
.L_x_7984:
        /* <DEDUP_REMOVED lines=14> */
[----:B0-----:R-:W3:Y:S01]  /*13240*/  LDL.LU R2, [R1+0x10] ;  /* 0x0000100001027983 */ /* 0x001ee20000300800 */
[----:B------:R0:W-:Y:S01]  /*13250*/  SYNCS.ARRIVE.TRANS64.A1T0 RZ, [R22+URZ+0x28800], RZ ;  /* 0x028800ff16ff79a7 */ /* 0x0001e2000810003f */
[----:B------:R-:W-:Y:S01]  /*13260*/  BSSY B0, `(.L_x_7985) ;  /* 0x0000005000007945 */ /* 0x000fe20003800000 */
[----:B------:R-:W1:Y:S01]  /*13270*/  SYNCS.PHASECHK.TRANS64.TRYWAIT P1, [R22+URZ+0x28820], R3 ;  /* 0x02882003160075a7 */ /* 0x000e62000802017f */
[----:B---3--:R-:W-:-:S05]  /*13280*/  VIADD R6, R2, 0xfffffffe ;  /* 0xfffffffe02067836 */ /* 0x008fca0000000000 */
[----:B------:R-:W-:Y:S01]  /*13290*/  ISETP.GE.AND P0, PT, R6, R36, PT ;  /* 0x000000240600720c */ /* 0x000fe20003f06270 */
[----:B01----:R-:W-:-:S12]  /*132a0*/  @!P1 BRA `(.L_x_7986) ;  /* 0x0000004000949947 */ /* 0x003fd80003800000 */
.L_x_8077:
[----:B------:R-:W-:Y:S05]  /*132b0*/  BSYNC B0 ;  /* 0x0000000000007941 */ /* 0x000fea0003800000 */
.L_x_7985:
[----:B------:R-:W-:Y:S04]  /*132c0*/  BSSY B0, `(.L_x_7987) ;  /* 0x000010d000007945 */ /* 0x000fe80003800000 */
[----:B------:R-:W-:Y:S05]  /*132d0*/  @!P0 BRA `(.L_x_7988) ;  /* 0x00000010002c8947 */ /* 0x000fea0003800000 */
[----:B------:R-:W-:Y:S01]  /*132e0*/  ULDC UR4, c[0x0][0x2f4] ;  /* 0x0000bd0000047ab9 */ /* 0x000fe20000000800 */
[----:B------:R-:W-:Y:S01]  /*132f0*/  IMAD.MOV.U32 R20, RZ, RZ, R28 ;  /* 0x000000ffff147224 */ /* 0x000fe200078e001c */
[----:B------:R-:W-:Y:S01]  /*13300*/  ISETP.GE.AND P2, PT, R30, UR4, PT ;  /* 0x000000041e007c0c */ /* 0x000fe2000bf46270 */
[----:B------:R-:W-:Y:S01]  /*13310*/  IMAD.MOV.U32 R10, RZ, RZ, R24 ;  /* 0x000000ffff0a7224 */ /* 0x000fe200078e0018 */
[----:B------:R-:W-:Y:S01]  /*13320*/  ISETP.GE.AND P1, PT, R29, UR4, PT ;  /* 0x000000041d007c0c */ /* 0x000fe2000bf26270 */
[----:B------:R-:W-:-:S12]  /*13330*/  IMAD.MOV.U32 R31, RZ, RZ, R25 ;  /* 0x000000ffff1f7224 */ /* 0x000fd800078e0019 */
.L_x_8001:
[----:B------:R-:W3:Y:S01]  /*13340*/  LDL R4, [R1] ;  /* 0x0000000001047983 */ /* 0x000ee20000100800 */
[----:B0-----:R-:W0:Y:S01]  /*13350*/  LDC R3, c[0x0][0x430] ;  /* 0x00010c00ff037b82 */ /* 0x001e220000000800 */
[----:B------:R-:W1:Y:S01]  /*13360*/  S2R R2, SR_TID.X ;  /* 0x0000000000027919 */ /* 0x000e620000002100 */
[----:B0-----:R-:W-:Y:S02]  /*13370*/  ISETP.NE.AND P0, PT, R3, 0x1, PT ;  /* 0x000000010300780c */ /* 0x001fe40003f05270 */
[C---:B-1----:R-:W-:Y:S01]  /*13380*/  LOP3.LUT R0, R2.reuse, 0x7f, RZ, 0xc0, !PT ;  /* 0x0000007f02007812 */ /* 0x042fe200078ec0ff */
[----:B------:R-:W-:-:S10]  /*13390*/  IMAD.SHL.U32 R5, R2, 0x10, RZ ;  /* 0x0000001002057824 */ /* 0x000fd400078e00ff */
[----:B------:R-:W0:Y:S08]  /*133a0*/  @P0 LDC R3, c[0x0][0x438] ;  /* 0x00010e00ff030b82 */ /* 0x000e300000000800 */
[----:B------:R-:W1:Y:S01]  /*133b0*/  @P0 LDC R2, c[0x0][0x434] ;  /* 0x00010d00ff020b82 */ /* 0x000e620000000800 */
[----:B------:R-:W-:Y:S02]  /*133c0*/  SHF.R.U32.HI R0, RZ, 0x3, R0 ;  /* 0x00000003ff007819 */ /* 0x000fe40000011600 */
[----:B------:R-:W-:-:S03]  /*133d0*/  LOP3.LUT R5, R5, 0x70, RZ, 0xc0, !PT ;  /* 0x0000007005057812 */ /* 0x000fc600078ec0ff */
[----:B------:R-:W-:-:S05]  /*133e0*/  IMAD R0, R6, 0x80, R0 ;  /* 0x0000008006007824 */ /* 0x000fca00078e0200 */
[----:B------:R-:W-:Y:S01]  /*133f0*/  IADD3 R7, R5, R0, R37 ;  /* 0x0000000005077210 */ /* 0x000fe20007ffe025 */
[----:B------:R-:W-:Y:S05]  /*13400*/  YIELD ;  /* 0x0000000000007946 */ /* 0x000fea0003800000 */
[----:B------:R-:W-:Y:S01]  /*13410*/  IMAD.MOV.U32 R8, RZ, RZ, R7 ;  /* 0x000000ffff087224 */ /* 0x000fe200078e0007 */
[----:B------:R-:W-:Y:S01]  /*13420*/  ULDC.64 UR4, c[0x0][0x428] ;  /* 0x00010a0000047ab9 */ /* 0x000fe20000000a00 */
[----:B-1----:R-:W-:-:S05]  /*13430*/  @P0 IMAD.HI.U32 R0, R7, R2, RZ ;  /* 0x0000000207000227 */ /* 0x002fca00078e00ff */
[----:B0-----:R-:W-:-:S04]  /*13440*/  @P0 SHF.R.U32.HI R8, RZ, R3, R0 ;  /* 0x00000003ff080219 */ /* 0x001fc80000011600 */
[--C-:B------:R-:W-:Y:S01]  /*13450*/  SHF.R.S32.HI R3, RZ, 0x1f, R8.reuse ;  /* 0x0000001fff037819 */ /* 0x100fe20000011408 */
[----:B------:R-:W-:-:S04]  /*13460*/  IMAD.MOV.U32 R2, RZ, RZ, R8 ;  /* 0x000000ffff027224 */ /* 0x000fc800078e0008 */
[----:B------:R-:W-:-:S04]  /*13470*/  IMAD.WIDE.U32 R2, R33, UR4, R2 ;  /* 0x0000000421027c25 */ /* 0x000fc8000f8e0002 */
[----:B---3--:R-:W-:-:S04]  /*13480*/  IMAD R0, R4, UR4, RZ ;  /* 0x0000000404007c24 */ /* 0x008fc8000f8e02ff */
[----:B------:R-:W-:Y:S01]  /*13490*/  IMAD R5, R33, UR5, R0 ;  /* 0x0000000521057c24 */ /* 0x000fe2000f8e0200 */
[----:B------:R-:W-:Y:S02]  /*134a0*/  ULDC.64 UR4, c[0x0][0x418] ;  /* 0x0001060000047ab9 */ /* 0x000fe40000000a00 */
[----:B------:R-:W-:Y:S01]  /*134b0*/  LEA R4, P0, R2, UR4, 0x2 ;  /* 0x0000000402047c11 */ /* 0x000fe2000f8010ff */
[----:B------:R-:W-:Y:S01]  /*134c0*/  IMAD.IADD R3, R5, 0x1, R3 ;  /* 0x0000000105037824 */ /* 0x000fe200078e0203 */
[----:B------:R-:W-:-:S04]  /*134d0*/  ULDC UR4, c[0x0][0x430] ;  /* 0x00010c0000047ab9 */ /* 0x000fc80000000800 */
[----:B------:R-:W-:-:S05]  /*134e0*/  LEA.HI.X R5, R2, UR5, R3, 0x2, P0 ;  /* 0x0000000502057c11 */ /* 0x000fca00080f1403 */
[----:B------:R0:W3:Y:S01]  /*134f0*/  LDG.E R0, desc[UR54][R4.64] ;  /* 0x0000003604007981 */ /* 0x0000e2000c1e1900 */
[----:B------:R-:W-:Y:S02]  /*13500*/  IMAD.U32 R9, RZ, RZ, UR36 ;  /* 0x00000024ff097e24 */ /* 0x000fe4000f8e00ff */
[----:B------:R-:W-:-:S03]  /*13510*/  VIADD R24, R10, 0x1 ;  /* 0x000000010a187836 */ /* 0x000fc60000000000 */
[----:B------:R-:W-:Y:S01]  /*13520*/  ISETP.NE.AND P3, PT, R9, 0x3, PT ;  /* 0x000000030900780c */ /* 0x000fe20003f65270 */
[----:B------:R-:W-:Y:S01]  /*13530*/  IMAD.MOV R2, RZ, RZ, -R8 ;  /* 0x000000ffff027224 */ /* 0x000fe200078e0a08 */
[----:B------:R-:W-:-:S03]  /*13540*/  ISETP.NE.AND P0, PT, R24, 0x2, PT ;  /* 0x000000021800780c */ /* 0x000fc60003f05270 */
[----:B0-----:R-:W-:Y:S01]  /*13550*/  IMAD R4, R2, UR4, R7 ;  /* 0x0000000402047c24 */ /* 0x001fe2000f8e0207 */
[----:B------:R-:W-:Y:S01]  /*13560*/  SEL R28, RZ, 0x1, P0 ;  /* 0x00000001ff1c7807 */ /* 0x000fe20000000000 */
[----:B------:R-:W-:Y:S01]  /*13570*/  IMAD.MOV.U32 R25, RZ, RZ, R6 ;  /* 0x000000ffff197224 */ /* 0x000fe200078e0006 */
[----:B------:R-:W-:Y:S02]  /*13580*/  SEL R24, R24, RZ, P0 ;  /* 0x000000ff18187207 */ /* 0x000fe40000000000 */
[----:B------:R-:W-:Y:S02]  /*13590*/  LOP3.LUT R28, R20, R28, RZ, 0x3c, !PT ;  /* 0x0000001c141c7212 */ /* 0x000fe400078e3cff */
[----:B---3--:R-:W-:Y:S01]  /*135a0*/  SHF.R.S32.HI R27, RZ, 0x1f, R0 ;  /* 0x0000001fff1b7819 */ /* 0x008fe20000011400 */
[----:B------:R-:W-:Y:S06]  /*135b0*/  @!P3 BRA `(.L_x_7989) ;  /* 0x000000000004b947 */ /* 0x000fec0003800000 */
[----:B------:R-:W-:Y:S01]  /*135c0*/  BPT.TRAP 0x1 ;  /* 0x000000040000795c */ /* 0x000fe20000300000 */
.L_x_7989:
[----:B------:R-:W-:Y:S01]  /*135d0*/  IMAD R6, R24, 0x8, R22 ;  /* 0x0000000818067824 */ /* 0x000fe200078e0216 */
[----:B------:R-:W-:Y:S01]  /*135e0*/  SHF.L.U32 R3, R28, 0x1f, RZ ;  /* 0x0000001f1c037819 */ /* 0x000fe200000006ff */
[----:B------:R-:W-:Y:S03]  /*135f0*/  BSSY B1, `(.L_x_7990) ;  /* 0x0000003000017945 */ /* 0x000fe60003800000 */
[----:B------:R-:W0:Y:S02]  /*13600*/  SYNCS.PHASECHK.TRANS64.TRYWAIT P0, [R6+URZ+0x28840], R3 ;  /* 0x02884003060075a7 */ /* 0x000e24000800017f */
[----:B0-----:R-:W-:Y:S05]  /*13610*/  @!P0 BRA `(.L_x_7991) ;  /* 0x0000003c00cc8947 */ /* 0x001fea0003800000 */
.L_x_8078:
[----:B------:R-:W-:Y:S05]  /*13620*/  BSYNC B1 ;  /* 0x0000000000017941 */ /* 0x000fea0003800000 */
.L_x_7990:
        /* <DEDUP_REMOVED lines=71> */
.L_x_8096:
        /* <DEDUP_REMOVED lines=9> */
.L_x_7993:
        /* <DEDUP_REMOVED lines=11> */
.L_x_7994:
[----:B------:R1:W-:Y:S01]  /*13be0*/  SYNCS.ARRIVE.TRANS64.A1T0 RZ, [R6+URZ+0x28830], RZ ;  /* 0x028830ff06ff79a7 */ /* 0x0003e2000810003f */
[----:B------:R-:W-:Y:S05]  /*13bf0*/  @!P4 BRA `(.L_x_7995) ;  /* 0x000000000004c947 */ /* 0x000fea0003800000 */
[----:B------:R-:W-:Y:S01]  /*13c00*/  BPT.TRAP 0x1 ;  /* 0x000000040000795c */ /* 0x000fe20000300000 */
.L_x_7995:
[----:B------:R-:W-:Y:S01]  /*13c10*/  SHF.L.U32 R2, R20, 0x1f, RZ ;  /* 0x0000001f14027819 */ /* 0x000fe200000006ff */
[----:B-1----:R-:W-:Y:S01]  /*13c20*/  IMAD R6, R10, 0x8, R22 ;  /* 0x000000080a067824 */ /* 0x002fe200078e0216 */
[----:B------:R-:W-:Y:S03]  /*13c30*/  BSSY B1, `(.L_x_7996) ;  /* 0x0000003000017945 */ /* 0x000fe60003800000 */
[----:B------:R-:W1:Y:S02]  /*13c40*/  SYNCS.PHASECHK.TRANS64.TRYWAIT P0, [R6+URZ+0x28860], R2 ;  /* 0x02886002060075a7 */ /* 0x000e64000800017f */
[----:B-1----:R-:W-:Y:S05]  /*13c50*/  @!P0 BRA `(.L_x_7997) ;  /* 0x00000040009c8947 */ /* 0x002fea0003800000 */
.L_x_8097:
[----:B------:R-:W-:Y:S05]  /*13c60*/  BSYNC B1 ;  /* 0x0000000000017941 */ /* 0x000fea0003800000 */
.L_x_7996:
[----:B------:R-:W3:Y:S01]  /*13c70*/  S2R R3, SR_TID.X ;  /* 0x0000000000037919 */ /* 0x000ee20000002100 */
[----:B------:R-:W-:Y:S01]  /*13c80*/  UMOV UR4, 0xffffffff ;  /* 0xffffffff00047882 */ /* 0x000fe20000000000 */
[----:B------:R-:W-:Y:S02]  /*13c90*/  IMAD R8, R31, -0x80, R35 ;  /* 0xffffff801f087824 */ /* 0x000fe400078e0223 */
[----:B0-----:R-:W-:Y:S01]  /*13ca0*/  IMAD R7, R10, 0x4000, R34 ;  /* 0x000040000a077824 */ /* 0x001fe200078e0222 */
[----:B---3--:R-:W-:-:S04]  /*13cb0*/  LOP3.LUT R3, R3, 0x7f, RZ, 0xc0, !PT ;  /* 0x0000007f03037812 */ /* 0x008fc800078ec0ff */
[----:B------:R-:W-:-:S05]  /*13cc0*/  SHF.R.U32.HI R3, RZ, 0x3, R3 ;  /* 0x00000003ff037819 */ /* 0x000fca0000011603 */
[----:B------:R-:W-:Y:S01]  /*13cd0*/  IMAD.IADD R8, R8, 0x1, -R3 ;  /* 0x0000000108087824 */ /* 0x000fe200078e0a03 */
[----:B------:R-:W-:Y:S06]  /*13ce0*/  BRA.DIV UR4, `(.L_x_7998) ;  /* 0x00000042048c7947 */ /* 0x000fec000b800000 */
[----:B-1----:R-:W0:Y:S01]  /*13cf0*/  SHFL.IDX PT, R2, R17, RZ, 0x181f ;  /* 0x00181fff11027589 */ /* 0x002e2200000e0000 */
[----:B------:R-:W-:-:S03]  /*13d00*/  IMAD R7, R7, 0x2, R22 ;  /* 0x0000000207077824 */ /* 0x000fc600078e0216 */
[----:B------:R-:W1:Y:S04]  /*13d10*/  SHFL.IDX PT, R3, R23, RZ, 0x181f ;  /* 0x00181fff17037589 */ /* 0x000e6800000e0000 */
[----:B--2---:R-:W-:Y:S01]  /*13d20*/  SHFL.IDX PT, R14, R17, 0x7, 0x181f ;  /* 0x00f81f00110e7f89 */ /* 0x004fe200000e0000 */
        /* <DEDUP_REMOVED lines=54> */
[----:B--2---:R0:W-:Y:S02]  /*14090*/  LDGSTS.E.BYPASS.LTC128B.128 [R7+0x7400], desc[UR54][R2.64+0x80], !P0 ;  /* 0x0740008002077fae */ /* 0x0041e4000c101d76 */
.L_x_8115:
        /* <DEDUP_REMOVED lines=29> */
.L_x_7999:
        /* <DEDUP_REMOVED lines=11> */
.L_x_8000:
[C---:B------:R-:W-:Y:S01]  /*14320*/  ISETP.GT.AND P0, PT, R25.reuse, R36, PT ;  /* 0x000000241900720c */ /* 0x040fe20003f04270 */
[----:B------:R0:W-:Y:S01]  /*14330*/  SYNCS.ARRIVE.TRANS64.A1T0 RZ, [R6+URZ+0x28850], RZ ;  /* 0x028850ff06ff79a7 */ /* 0x0001e2000810003f */
[----:B------:R-:W-:Y:S02]  /*14340*/  IMAD.MOV.U32 R20, RZ, RZ, R28 ;  /* 0x000000ffff147224 */ /* 0x000fe400078e001c */
[----:B------:R-:W-:Y:S02]  /*14350*/  IMAD.MOV.U32 R10, RZ, RZ, R24 ;  /* 0x000000ffff0a7224 */ /* 0x000fe400078e0018 */
[----:B------:R-:W-:Y:S02]  /*14360*/  IMAD.MOV.U32 R31, RZ, RZ, R25 ;  /* 0x000000ffff1f7224 */ /* 0x000fe400078e0019 */
[----:B0-----:R-:W-:-:S05]  /*14370*/  VIADD R6, R25, 0xffffffff ;  /* 0xffffffff19067836 */ /* 0x001fca0000000000 */
[----:B------:R-:W-:Y:S05]  /*14380*/  @P0 BRA `(.L_x_8001) ;  /* 0xffffffec00ec0947 */ /* 0x000fea000383ffff */
.L_x_7988:
[----:B------:R-:W-:Y:S05]  /*14390*/  BSYNC B0 ;  /* 0x0000000000007941 */ /* 0x000fea0003800000 */
.L_x_7987:
        /* <DEDUP_REMOVED lines=17> */
.L_x_8003:
[----:B------:R-:W-:Y:S05]  /*144b0*/  BSYNC B0 ;  /* 0x0000000000007941 */ /* 0x000fea0003800000 */
.L_x_8002:
[----:B------:R-:W-:-:S05]  /*144c0*/  IMAD.U32 R0, RZ, RZ, UR36 ;  /* 0x00000024ff007e24 */ /* 0x000fca000f8e00ff */
[----:B------:R-:W-:-:S13]  /*144d0*/  ISETP.NE.AND P0, PT, R0, 0x3, PT ;  /* 0x000000030000780c */ /* 0x000fda0003f05270 */
[----:B------:R-:W-:Y:S05]  /*144e0*/  @!P0 BRA `(.L_x_8004) ;  /* 0x0000000000048947 */ /* 0x000fea0003800000 */
[----:B------:R-:W-:Y:S01]  /*144f0*/  BPT.TRAP 0x1 ;  /* 0x000000040000795c */ /* 0x000fe20000300000 */
.L_x_8004:
[----:B------:R-:W-:Y:S01]  /*14500*/  IMAD R0, R24, 0x8, R22 ;  /* 0x0000000818007824 */ /* 0x000fe200078e0216 */
[----:B0-----:R-:W-:Y:S01]  /*14510*/  SHF.L.U32 R3, R28, 0x1f, RZ ;  /* 0x0000001f1c037819 */ /* 0x001fe200000006ff */
[----:B------:R-:W-:Y:S01]  /*14520*/  BSSY B0, `(.L_x_8005) ;  /* 0x0000004000007945 */ /* 0x000fe20003800000 */
[----:B------:R-:W-:Y:S02]  /*14530*/  IMAD R6, R25, -0x80, R35 ;  /* 0xffffff8019067824 */ /* 0x000fe400078e0223 */
[----:B------:R-:W0:Y:S02]  /*14540*/  SYNCS.PHASECHK.TRANS64.TRYWAIT P0, [R0+URZ+0x28860], R3 ;  /* 0x02886003000075a7 */ /* 0x000e24000800017f */
[----:B0-----:R-:W-:Y:S05]  /*14550*/  @!P0 BRA `(.L_x_8006) ;  /* 0x0000004000f88947 */ /* 0x001fea0003800000 */
.L_x_8116:
[----:B------:R-:W-:Y:S05]  /*14560*/  BSYNC B0 ;  /* 0x0000000000007941 */ /* 0x000fea0003800000 */
.L_x_8005:
        /* <DEDUP_REMOVED lines=70> */
.L_x_8134:
        /* <DEDUP_REMOVED lines=11> */
.L_x_8008:
        /* <DEDUP_REMOVED lines=11> */
.L_x_8009:
[----:B------:R0:W-:Y:S01]  /*14b30*/  SYNCS.ARRIVE.TRANS64.A1T0 RZ, [R0+URZ+0x28850], RZ ;  /* 0x028850ff00ff79a7 */ /* 0x0001e2000810003f */
[----:B------:R-:W-:-:S05]  /*14b40*/  VIADD R24, R24, 0x1 ;  /* 0x0000000118187836 */ /* 0x000fca0000000000 */
[----:B------:R-:W-:-:S04]  /*14b50*/  ISETP.NE.AND P0, PT, R24, 0x2, PT ;  /* 0x000000021800780c */ /* 0x000fc80003f05270 */
[----:B------:R-:W-:Y:S02]  /*14b60*/  SEL R3, RZ, 0x1, P0 ;  /* 0x00000001ff037807 */ /* 0x000fe40000000000 */
[----:B------:R-:W-:Y:S02]  /*14b70*/  SEL R24, R24, RZ, P0 ;  /* 0x000000ff18187207 */ /* 0x000fe40000000000 */
[----:B0-----:R-:W-:-:S07]  /*14b80*/  LOP3.LUT R28, R28, R3, RZ, 0x3c, !PT ;  /* 0x000000031c1c7212 */ /* 0x001fce00078e3cff */
.L_x_7966:
[----:B------:R-:W-:Y:S05]  /*14b90*/  BSYNC B7 ;  /* 0x0000000000077941 */ /* 0x000fea0003800000 */
.L_x_7964:
        /* <DEDUP_REMOVED lines=8> */
[----:B------:R3:W4:Y:S01]  /*14c20*/  LDS.128 R16, [R22+0x288d0] ;  /* 0x0288d00016107984 */ /* 0x0007220000000c00 */
[----:B------:R-:W-:Y:S06]  /*14c30*/  BAR.ARV 0x4, 0x180 ;  /* 0x0106000000007b1d */ /* 0x000fec0000002000 */
[----:B------:R-:W-:Y:S05]  /*14c40*/  BRA `(.L_x_8011) ;  /* 0x0000000800cc7947 */ /* 0x000fea0003800000 */
.L_x_8010:
        /* <DEDUP_REMOVED lines=36> */
.L_x_8144:
[----:B------:R-:W-:Y:S02]  /*14e90*/  ULDC UR4, c[0x0][0xc38] ;  /* 0x00030e0000047ab9 */ /* 0x000fe40000000800 */
[----:B------:R-:W-:-:S04]  /*14ea0*/  IMAD.U32 R7, RZ, RZ, UR4 ;  /* 0x00000004ff077e24 */ /* 0x000fc8000f8e00ff */
[----:B--2---:R-:W-:-:S04]  /*14eb0*/  IMAD R3, R14, R7, RZ ;  /* 0x000000070e037224 */ /* 0x004fc800078e02ff */
[----:B------:R-:W-:-:S05]  /*14ec0*/  IMAD.IADD R8, R0, 0x1, R3 ;  /* 0x0000000100087824 */ /* 0x000fca00078e0203 */
[----:B------:R-:W-:-:S13]  /*14ed0*/  ISETP.GT.AND P6, PT, R8, R5, PT ;  /* 0x000000050800720c */ /* 0x000fda0003fc4270 */
[----:B------:R-:W-:Y:S05]  /*14ee0*/  @P6 BRA `(.L_x_8013) ;  /* 0x00000000009c6947 */ /* 0x000fea0003800000 */
.L_x_8018:
        /* <DEDUP_REMOVED lines=14> */
.L_x_8016:
[----:B------:R-:W-:Y:S05]  /*14fd0*/  BSYNC B0 ;  /* 0x0000000000007941 */ /* 0x000fea0003800000 */
.L_x_8015:
[----:B------:R-:W-:-:S03]  /*14fe0*/  UMOV UR4, 0xffffffff ;  /* 0xffffffff00047882 */ /* 0x000fc60000000000 */
[----:B------:R-:W-:Y:S05]  /*14ff0*/  BRA.DIV UR4, `(.L_x_8017) ;  /* 0x0000004a04047947 */ /* 0x000fea000b800000 */
[----:B-----5:R-:W3:Y:S02]  /*15000*/  SHFL.UP PT, R14, R4, 0x1, RZ ;  /* 0x04200000040e7989 */ /* 0x020ee400000e00ff */
[----:B---3--:R-:W-:-:S05]  /*15010*/  SEL R13, R14, RZ, P1 ;  /* 0x000000ff0e0d7207 */ /* 0x008fca0000800000 */
[----:B------:R-:W-:-:S05]  /*15020*/  IMAD.IADD R13, R4, 0x1, R13 ;  /* 0x00000001040d7824 */ /* 0x000fca00078e020d */
        /* <DEDUP_REMOVED lines=13> */
.L_x_8152:
[----:B------:R-:W-:Y:S02]  /*15100*/  ULDC UR4, c[0x0][0xc38] ;  /* 0x00030e0000047ab9 */ /* 0x000fe40000000800 */
[----:B------:R-:W-:-:S04]  /*15110*/  IMAD.U32 R7, RZ, RZ, UR4 ;  /* 0x00000004ff077e24 */ /* 0x000fc8000f8e00ff */
[----:B--2---:R-:W-:-:S04]  /*15120*/  IMAD R3, R14, R7, RZ ;  /* 0x000000070e037224 */ /* 0x004fc800078e02ff */
[----:B------:R-:W-:-:S05]  /*15130*/  IMAD.IADD R8, R3, 0x1, R8 ;  /* 0x0000000103087824 */ /* 0x000fca00078e0208 */
[----:B------:R-:W-:-:S13]  /*15140*/  ISETP.GT.AND P6, PT, R8, R5, PT ;  /* 0x000000050800720c */ /* 0x000fda0003fc4270 */
[----:B------:R-:W-:Y:S05]  /*15150*/  @!P6 BRA `(.L_x_8018) ;  /* 0xfffffffc0064e947 */ /* 0x000fea000383ffff */
.L_x_8013:
        /* <DEDUP_REMOVED lines=8> */
.L_x_8156:
[----:B------:R-:W-:Y:S01]  /*151e0*/  ISETP.NE.AND P0, PT, R0, RZ, PT ;  /* 0x000000ff0000720c */ /* 0x000fe20003f05270 */
[----:B------:R-:W-:-:S12]  /*151f0*/  IMAD.MOV.U32 R14, RZ, RZ, RZ ;  /* 0x000000ffff0e7224 */ /* 0x000fd800078e00ff */
[----:B------:R-:W-:Y:S05]  /*15200*/  @!P0 BRA `(.L_x_8020) ;  /* 0x0000000000108947 */ /* 0x000fea0003800000 */
[----:B------:R-:W-:Y:S01]  /*15210*/  UMOV UR4, 0xffffffff ;  /* 0xffffffff00047882 */ /* 0x000fe20000000000 */
[----:B------:R-:W-:Y:S02]  /*15220*/  VIADD R12, R8, 0xffffffff ;  /* 0xffffffff080c7836 */ /* 0x000fe40000000000 */
[----:B------:R-:W-:Y:S05]  /*15230*/  BRA.DIV UR4, `(.L_x_8021) ;  /* 0x0000004a04787947 */ /* 0x000fea000b800000 */
[----:B------:R4:W0:Y:S02]  /*15240*/  SHFL.IDX PT, R14, R6, R12, 0x1f ;  /* 0x00001f0c060e7589 */ /* 0x00082400000e0000 */
.L_x_8020:
[----:B------:R-:W5:Y:S01]  /*15250*/  LDC.64 R2, c[0x0][0xc90] ;  /* 0x00032400ff027b82 */ /* 0x000f620000000a00 */
[----:B------:R-:W-:-:S04]  /*15260*/  IMAD.IADD R19, R8, 0x1, R19 ;  /* 0x0000000108137824 */ /* 0x000fc800078e0213 */
[----:B-----5:R-:W-:-:S05]  /*15270*/  IMAD.WIDE R2, R19, 0x4, R2 ;  /* 0x0000000413027825 */ /* 0x020fca00078e0202 */
[----:B-1--4-:R1:W3:Y:S01]  /*15280*/  LDG.E R6, desc[UR54][R2.64] ;  /* 0x0000003602067981 */ /* 0x0122e2000c1e1900 */
[----:B0-----:R-:W-:-:S04]  /*15290*/  IMAD R16, R14, R7, R16 ;  /* 0x000000070e107224 */ /* 0x001fc800078e0210 */
[----:B------:R-:W-:Y:S02]  /*152a0*/  IMAD.IADD R5, R5, 0x1, -R16 ;  /* 0x0000000105057824 */ /* 0x000fe400078e0a10 */
[----:B-1----:R-:W-:Y:S02]  /*152b0*/  IMAD.MOV.U32 R2, RZ, RZ, RZ ;  /* 0x000000ffff027224 */ /* 0x002fe400078e00ff */
[----:B---3--:R-:W-:-:S05]  /*152c0*/  IMAD R0, R4, R6, RZ ;  /* 0x0000000604007224 */ /* 0x008fca00078e02ff */
[----:B--2---:R-:W-:-:S04]  /*152d0*/  IABS R8, R0 ;  /* 0x0000000000087213 */ /* 0x004fc80000000000 */
[----:B------:R-:W0:Y:S08]  /*152e0*/  I2F.RP R9, R8 ;  /* 0x0000000800097306 */ /* 0x000e300000209400 */
[----:B0-----:R-:W0:Y:S02]  /*152f0*/  MUFU.RCP R9, R9 ;  /* 0x0000000900097308 */ /* 0x001e240000001000 */
[----:B0-----:R-:W-:Y:S01]  /*15300*/  VIADD R10, R9, 0xffffffe ;  /* 0x0ffffffe090a7836 */ /* 0x001fe20000000000 */
[----:B------:R-:W-:-:S05]  /*15310*/  IABS R9, R0 ;  /* 0x0000000000097213 */ /* 0x000fca0000000000 */
[----:B------:R-:W0:Y:S01]  /*15320*/  F2I.FTZ.U32.TRUNC.NTZ R3, R10 ;  /* 0x0000000a00037305 */ /* 0x000e22000021f000 */
[----:B------:R-:W-:Y:S02]  /*15330*/  IMAD.MOV R9, RZ, RZ, -R9 ;  /* 0x000000ffff097224 */ /* 0x000fe400078e0a09 */
[----:B0-----:R-:W-:-:S04]  /*15340*/  IMAD.MOV R11, RZ, RZ, -R3 ;  /* 0x000000ffff0b7224 */ /* 0x001fc800078e0a03 */
[----:B------:R-:W-:-:S04]  /*15350*/  IMAD R11, R11, R8, RZ ;  /* 0x000000080b0b7224 */ /* 0x000fc800078e02ff */
[----:B------:R-:W-:Y:S01]  /*15360*/  IMAD.HI.U32 R2, R3, R11, R2 ;  /* 0x0000000b03027227 */ /* 0x000fe200078e0002 */
[----:B------:R-:W-:-:S05]  /*15370*/  IABS R3, R5 ;  /* 0x0000000500037213 */ /* 0x000fca0000000000 */
        /* <DEDUP_REMOVED lines=17> */
[----:B------:R-:W-:-:S04]  /*15490*/  VIADDMNMX R6, R3, R7, R6, PT ;  /* 0x0000000703067246 */ /* 0x000fc80003800106 */
[----:B------:R-:W-:-:S04]  /*154a0*/  IABS R7, R6 ;  /* 0x0000000600077213 */ /* 0x000fc80000000000 */
[----:B------:R-:W0:Y:S08]  /*154b0*/  I2F.RP R9, R7 ;  /* 0x0000000700097306 */ /* 0x000e300000209400 */
[----:B0-----:R-:W0:Y:S02]  /*154c0*/  MUFU.RCP R9, R9 ;  /* 0x0000000900097308 */ /* 0x001e240000001000 */
[----:B0-----:R-:W-:-:S06]  /*154d0*/  VIADD R3, R9, 0xffffffe ;  /* 0x0ffffffe09037836 */ /* 0x001fcc0000000000 */
[----:B------:R-:W0:Y:S02]  /*154e0*/  F2I.FTZ.U32.TRUNC.NTZ R3, R3 ;  /* 0x0000000300037305 */ /* 0x000e24000021f000 */
[----:B0-----:R-:W-:-:S04]  /*154f0*/  IMAD.MOV R0, RZ, RZ, -R3 ;  /* 0x000000ffff007224 */ /* 0x001fc800078e0a03 */
[----:B------:R-:W-:Y:S01]  /*15500*/  IMAD R5, R0, R7, RZ ;  /* 0x0000000700057224 */ /* 0x000fe200078e02ff */
[----:B------:R-:W-:-:S03]  /*15510*/  IABS R0, R6 ;  /* 0x0000000600007213 */ /* 0x000fc60000000000 */
[----:B------:R-:W-:Y:S01]  /*15520*/  IMAD.HI.U32 R2, R3, R5, R2 ;  /* 0x0000000503027227 */ /* 0x000fe200078e0002 */
[----:B------:R-:W-:-:S03]  /*15530*/  IABS R5, R11 ;  /* 0x0000000b00057213 */ /* 0x000fc60000000000 */
[----:B------:R-:W-:Y:S02]  /*15540*/  IMAD.MOV R0, RZ, RZ, -R0 ;  /* 0x000000ffff007224 */ /* 0x000fe400078e0a00 */
[----:B------:R-:W-:-:S04]  /*15550*/  IMAD.HI.U32 R2, R2, R5, RZ ;  /* 0x0000000502027227 */ /* 0x000fc800078e00ff */
[----:B------:R-:W-:Y:S02]  /*15560*/  IMAD R0, R2, R0, R5 ;  /* 0x0000000002007224 */ /* 0x000fe400078e0205 */
[----:B------:R-:W-:-:S03]  /*15570*/  IMAD.IADD R3, R11, 0x1, R8 ;  /* 0x000000010b037824 */ /* 0x000fc600078e0208 */
        /* <DEDUP_REMOVED lines=15> */
.L_x_8014:
[----:B------:R-:W-:Y:S01]  /*15670*/  UMOV UR4, URZ ;  /* 0x0000003f00047c82 */ /* 0x000fe20008000000 */
[----:B------:R-:W-:Y:S01]  /*15680*/  UMOV UR5, URZ ;  /* 0x0000003f00057c82 */ /* 0x000fe20008000000 */
[----:B------:R-:W-:Y:S01]  /*15690*/  ULDC UR6, c[0x0][0xc3c] ;  /* 0x00030f0000067ab9 */ /* 0x000fe20000000800 */
[----:B------:R-:W-:Y:S02]  /*156a0*/  IMAD.MOV.U32 R16, RZ, RZ, R5 ;  /* 0x000000ffff107224 */ /* 0x000fe400078e0005 */
[----:B------:R-:W-:Y:S02]  /*156b0*/  IMAD.U32 R17, RZ, RZ, UR4 ;  /* 0x00000004ff117e24 */ /* 0x000fe4000f8e00ff */
[----:B------:R-:W-:Y:S02]  /*156c0*/  IMAD.U32 R18, RZ, RZ, UR5 ;  /* 0x00000005ff127e24 */ /* 0x000fe4000f8e00ff */
[----:B------:R-:W-:-:S07]  /*156d0*/  IMAD.U32 R19, RZ, RZ, UR6 ;  /* 0x00000006ff137e24 */ /* 0x000fce000f8e00ff */
.L_x_8022:
        /* <DEDUP_REMOVED lines=10> */
.L_x_8011:
[----:B------:R-:W-:Y:S02]  /*15780*/  ULDC UR4, c[0x0][0xc3c] ;  /* 0x00030f0000047ab9 */ /* 0x000fe40000000800 */
[----:B----4-:R-:W-:-:S13]  /*15790*/  ISETP.GE.AND P0, PT, R19, UR4, PT ;  /* 0x0000000413007c0c */ /* 0x010fda000bf06270 */
[----:B------:R-:W-:Y:S05]  /*157a0*/  @!P0 BRA `(.L_x_8023) ;  /* 0xffffffb4000c8947 */ /* 0x000fea000383ffff */
[----:B------:R-:W-:Y:S05]  /*157b0*/  BSYNC B8 ;  /* 0x0000000000087941 */ /* 0x000fea0003800000 */
.L_x_7952:
[----:B-1----:R-:W4:Y:S01]  /*157c0*/  LDL.LU R0, [R1+0x18] ;  /* 0x0000180001007983 */ /* 0x002f220000300800 */
[----:B------:R-:W-:Y:S01]  /*157d0*/  BSSY B0, `(.L_x_8024) ;  /* 0x000000b000007945 */ /* 0x000fe20003800000 */
[----:B------:R-:W1:Y:S01]  /*157e0*/  S2R R5, SR_CgaCtaId ;  /* 0x0000000000057919 */ /* 0x000e620000008800 */
[----:B----4-:R-:W-:-:S05]  /*157f0*/  VIADD R0, R0, 0x1 ;  /* 0x0000000100007836 */ /* 0x010fca0000000000 */
        /* <DEDUP_REMOVED lines=8> */
.L_x_8159:
[----:B------:R-:W-:Y:S05]  /*15880*/  BSYNC B0 ;  /* 0x0000000000007941 */ /* 0x000fea0003800000 */
.L_x_8024:
[----:B------:R-:W-:-:S03]  /*15890*/  UMOV UR4, 0xffffffff ;  /* 0xffffffff00047882 */ /* 0x000fc60000000000 */
[----:B------:R-:W-:Y:S05]  /*158a0*/  BRA.DIV UR4, `(.L_x_8026) ;  /* 0x0000004604147947 */ /* 0x000fea000b800000 */
[----:B-1----:R-:W1:Y:S02]  /*158b0*/  S2R R0, SR_TID.X ;  /* 0x0000000000007919 */ /* 0x002e640000002100 */
[----:B-1----:R-:W-:-:S04]  /*158c0*/  SHF.R.U32.HI R0, RZ, 0x5, R0 ;  /* 0x00000005ff007819 */ /* 0x002fc80000011600 */
[----:B------:R-:W-:-:S05]  /*158d0*/  LOP3.LUT R0, R0, 0x3, RZ, 0xc0, !PT ;  /* 0x0000000300007812 */ /* 0x000fca00078ec0ff */
[----:B------:R1:W4:Y:S02]  /*158e0*/  SHFL.IDX PT, R14, R0, RZ, 0x1f ;  /* 0x00001fff000e7589 */ /* 0x00032400000e0000 */
.L_x_8162:
[----:B----4-:R-:W-:Y:S01]  /*158f0*/  ISETP.NE.AND P0, PT, R14, RZ, PT ;  /* 0x000000ff0e00720c */ /* 0x010fe20003f05270 */
[----:B------:R-:W-:-:S12]  /*15900*/  BSSY B0, `(.L_x_8027) ;  /* 0x0000024000007945 */ /* 0x000fd80003800000 */
[----:B------:R-:W-:Y:S05]  /*15910*/  @P0 BRA `(.L_x_8028) ;  /* 0x0000000000880947 */ /* 0x000fea0003800000 */
[----:B------:R-:W-:-:S03]  /*15920*/  UMOV UR4, 0xffffffff ;  /* 0xffffffff00047882 */ /* 0x000fc60000000000 */
[----:B------:R-:W-:Y:S05]  /*15930*/  BRA.DIV UR4, `(.L_x_8029) ;  /* 0x0000004604247947 */ /* 0x000fea000b800000 */
[----:B------:R-:W-:-:S13]  /*15940*/  ELECT P6, URZ, PT ;  /* 0x00000000003f782f */ /* 0x000fda00038c0000 */
.L_x_8165:
[----:B------:R-:W-:Y:S05]  /*15950*/  @!P6 BRA `(.L_x_8028) ;  /* 0x000000000078e947 */ /* 0x000fea0003800000 */
[----:B------:R-:W-:-:S06]  /*15960*/  ULOP3.LUT UR4, UR43, 0x2, URZ, 0xfc, !UPT ;  /* 0x000000022b047892 */ /* 0x000fcc000f8efc3f */
[----:B-1----:R-:W-:-:S05]  /*15970*/  IMAD.U32 R0, RZ, RZ, UR4 ;  /* 0x00000004ff007e24 */ /* 0x002fca000f8e00ff */
[----:B------:R-:W-:-:S13]  /*15980*/  ISETP.NE.AND P0, PT, R0, 0x3, PT ;  /* 0x000000030000780c */ /* 0x000fda0003f05270 */
[----:B------:R-:W-:Y:S05]  /*15990*/  @!P0 BRA `(.L_x_8030) ;  /* 0x0000000000048947 */ /* 0x000fea0003800000 */
[----:B------:R-:W-:Y:S01]  /*159a0*/  BPT.TRAP 0x1 ;  /* 0x000000040000795c */ /* 0x000fe20000300000 */
.L_x_8030:
[----:B------:R-:W-:Y:S01]  /*159b0*/  IMAD R5, R24, 0x8, R7 ;  /* 0x0000000818057824 */ /* 0x000fe200078e0207 */
[----:B------:R-:W-:Y:S01]  /*159c0*/  SHF.L.U32 R0, R28, 0x1f, RZ ;  /* 0x0000001f1c007819 */ /* 0x000fe200000006ff */
[----:B------:R-:W-:-:S03]  /*159d0*/  VIADD R24, R24, 0x1 ;  /* 0x0000000118187836 */ /* 0x000fc60000000000 */
[----:B------:R-:W1:Y:S02]  /*159e0*/  SYNCS.PHASECHK.TRANS64.TRYWAIT P1, [R5+URZ+0x28840], R0 ;  /* 0x02884000050075a7 */ /* 0x000e64000802017f */
[----:B------:R-:W-:-:S04]  /*159f0*/  ISETP.NE.AND P2, PT, R24, 0x2, PT ;  /* 0x000000021800780c */ /* 0x000fc80003f45270 */
[----:B------:R-:W-:Y:S01]  /*15a00*/  SEL R3, RZ, 0x1, P2 ;  /* 0x00000001ff037807 */ /* 0x000fe20001000000 */
[----:B-1----:R-:W-:Y:S08]  /*15a10*/  @!P1 BRA `(.L_x_8031) ;  /* 0x00000044000c9947 */ /* 0x002ff00003800000 */
.L_x_8166:
[----:B------:R-:W-:Y:S02]  /*15a20*/  SEL R24, R24, RZ, P2 ;  /* 0x000000ff18187207 */ /* 0x000fe40001000000 */
[----:B------:R-:W-:Y:S01]  /*15a30*/  LOP3.LUT R2, R28, R3, RZ, 0x3c, !PT ;  /* 0x000000031c027212 */ /* 0x000fe200078e3cff */
[----:B------:R-:W-:Y:S06]  /*15a40*/  @!P0 BRA `(.L_x_8032) ;  /* 0x0000000000048947 */ /* 0x000fec0003800000 */
[----:B------:R-:W-:Y:S01]  /*15a50*/  BPT.TRAP 0x1 ;  /* 0x000000040000795c */ /* 0x000fe20000300000 */
.L_x_8032:
[----:B------:R-:W-:Y:S01]  /*15a60*/  IMAD R3, R24, 0x8, R7 ;  /* 0x0000000818037824 */ /* 0x000fe200078e0207 */
[----:B------:R-:W-:-:S04]  /*15a70*/  SHF.L.U32 R2, R2, 0x1f, RZ ;  /* 0x0000001f02027819 */ /* 0x000fc800000006ff */
[----:B------:R-:W4:Y:S02]  /*15a80*/  SYNCS.PHASECHK.TRANS64.TRYWAIT P1, [R3+URZ+0x28840], R2 ;  /* 0x02884002030075a7 */ /* 0x000f24000802017f */
[----:B----4-:R-:W-:Y:S05]  /*15a90*/  @!P1 BRA `(.L_x_8033) ;  /* 0x0000004400009947 */ /* 0x010fea0003800000 */
.L_x_8167:
[----:B------:R-:W-:Y:S05]  /*15aa0*/  @!P0 BRA `(.L_x_8034) ;  /* 0x0000000000048947 */ /* 0x000fea0003800000 */
[----:B------:R-:W-:Y:S01]  /*15ab0*/  BPT.TRAP 0x1 ;  /* 0x000000040000795c */ /* 0x000fe20000300000 */
.L_x_8034:
[----:B------:R-:W5:Y:S02]  /*15ac0*/  SYNCS.PHASECHK.TRANS64.TRYWAIT P1, [R5+URZ+0x28860], R0 ;  /* 0x02886000050075a7 */ /* 0x000f64000802017f */
[----:B-----5:R-:W-:Y:S05]  /*15ad0*/  @!P1 BRA `(.L_x_8035) ;  /* 0x0000004400049947 */ /* 0x020fea0003800000 */
.L_x_8168:
[----:B------:R-:W-:Y:S05]  /*15ae0*/  @!P0 BRA `(.L_x_8036) ;  /* 0x0000000000048947 */ /* 0x000fea0003800000 */
[----:B------:R-:W-:Y:S01]  /*15af0*/  BPT.TRAP 0x1 ;  /* 0x000000040000795c */ /* 0x000fe20000300000 */
.L_x_8036:
[----:B------:R0:W0:Y:S02]  /*15b00*/  SYNCS.PHASECHK.TRANS64.TRYWAIT P0, [R3+URZ+0x28860], R2 ;  /* 0x02886002030075a7 */ /* 0x000024000800017f */
[----:B0-----:R-:W-:Y:S05]  /*15b10*/  @!P0 NANOSLEEP.SYNCS 0x989680 ;  /* 0x009896800000895d */ /* 0x001fea0003900000 */
[----:B------:R-:W0:Y:S02]  /*15b20*/  @!P0 SYNCS.PHASECHK.TRANS64 P0, [R3+URZ+0x28860], R2 ;  /* 0x02886002030085a7 */ /* 0x000e24000800007f */
[----:B0-----:R-:W-:Y:S05]  /*15b30*/  @!P0 BRA `(.L_x_8036) ;  /* 0xfffffffc00f08947 */ /* 0x001fea000383ffff */
.L_x_8028:
[----:B------:R-:W-:Y:S05]  /*15b40*/  BSYNC B0 ;  /* 0x0000000000007941 */ /* 0x000fea0003800000 */
.L_x_8027:
[----:B------:R-:W-:Y:S05]  /*15b50*/  EXIT ;  /* 0x000000000000794d */ /* 0x000fea0003800000 */
.L_x_7846:
[----:B0-----:R-:W-:-:S04]  /*15b60*/  IMAD.U32 R3, RZ, RZ, UR41 ;  /* 0x00000029ff037e24 */ /* 0x001fc8000f8e00ff */
[----:B------:R0:W1:Y:S03]  /*15b70*/  SYNCS.PHASECHK.TRANS64.TRYWAIT P1, [R3+URZ+0x28800], R0 ;  /* 0x02880000030075a7 */ /* 0x000066000802017f */
[----:B-1----:R-:W-:Y:S05]  /*15b80*/  @!P1 NANOSLEEP.SYNCS 0x989680 ;  /* 0x009896800000995d */ /* 0x002fea0003900000 */
[----:B------:R-:W1:Y:S02]  /*15b90*/  @!P1 SYNCS.PHASECHK.TRANS64 P1, [R3+URZ+0x28800], R0 ;  /* 0x02880000030095a7 */ /* 0x000e64000802007f */
[----:B-1----:R-:W-:Y:S05]  /*15ba0*/  @!P1 BRA `(.L_x_7846) ;  /* 0xfffffffc00ec9947 */ /* 0x002fea000383ffff */
[----:B------:R-:W-:Y:S05]  /*15bb0*/  BRA `(.L_x_8037) ;  /* 0xfffffebc00e47947 */ /* 0x000fea000383ffff */
.L_x_7850:
[----:B-1----:R1:W2:Y:S02]  /*15bc0*/  SYNCS.PHASECHK.TRANS64.TRYWAIT P1, [R3+URZ+0x28830], R0 ;  /* 0x02883000030075a7 */ /* 0x0022a4000802017f */
[----:B--2---:R-:W-:Y:S05]  /*15bd0*/  @!P1 NANOSLEEP.SYNCS 0x989680 ;  /* 0x009896800000995d */ /* 0x004fea0003900000 */
[----:B------:R-:W2:Y:S02]  /*15be0*/  @!P1 SYNCS.PHASECHK.TRANS64 P1, [R3+URZ+0x28830], R0 ;  /* 0x02883000030095a7 */ /* 0x000ea4000802007f */
[----:B--2---:R-:W-:Y:S05]  /*15bf0*/  @!P1 BRA `(.L_x_7850) ;  /* 0xfffffffc00f09947 */ /* 0x004fea000383ffff */
[----:B------:R-:W-:Y:S05]  /*15c00*/  BRA `(.L_x_7849) ;  /* 0xfffffec000007947 */ /* 0x000fea000383ffff */
.L_x_7867:
[----:B-1----:R-:W-:-:S04]  /*15c10*/  IMAD.U32 R5, RZ, RZ, UR6 ;  /* 0x00000006ff057e24 */ /* 0x002fc8000f8e00ff */
[----:B------:R1:W2:Y:S03]  /*15c20*/  SYNCS.PHASECHK.TRANS64.TRYWAIT P1, [R5+URZ+0x28830], R0 ;  /* 0x02883000050075a7 */ /* 0x0002a6000802017f */
[----:B--2---:R-:W-:Y:S05]  /*15c30*/  @!P1 NANOSLEEP.SYNCS 0x989680 ;  /* 0x009896800000995d */ /* 0x004fea0003900000 */
[----:B------:R-:W2:Y:S02]  /*15c40*/  @!P1 SYNCS.PHASECHK.TRANS64 P1, [R5+URZ+0x28830], R0 ;  /* 0x02883000050095a7 */ /* 0x000ea4000802007f */
[----:B--2---:R-:W-:Y:S05]  /*15c50*/  @!P1 BRA `(.L_x_7867) ;  /* 0xfffffffc00ec9947 */ /* 0x004fea000383ffff */
[----:B------:R-:W-:Y:S05]  /*15c60*/  BRA `(.L_x_7864) ;  /* 0xfffffef000d07947 */ /* 0x000fea000383ffff */
.L_x_7871:
[----:B-1----:R-:W-:-:S04]  /*15c70*/  IMAD.U32 R5, RZ, RZ, UR6 ;  /* 0x00000006ff057e24 */ /* 0x002fc8000f8e00ff */
[----:B------:R1:W2:Y:S03]  /*15c80*/  SYNCS.PHASECHK.TRANS64.TRYWAIT P1, [R5+URZ+0x28850], R0 ;  /* 0x02885000050075a7 */ /* 0x0002a6000802017f */
[----:B--2---:R-:W-:Y:S05]  /*15c90*/  @!P1 NANOSLEEP.SYNCS 0x989680 ;  /* 0x009896800000995d */ /* 0x004fea0003900000 */
[----:B------:R-:W2:Y:S02]  /*15ca0*/  @!P1 SYNCS.PHASECHK.TRANS64 P1, [R5+URZ+0x28850], R0 ;  /* 0x02885000050095a7 */ /* 0x000ea4000802007f */
[----:B--2---:R-:W-:Y:S05]  /*15cb0*/  @!P1 BRA `(.L_x_7871) ;  /* 0xfffffffc00ec9947 */ /* 0x004fea000383ffff */
[----:B------:R-:W-:Y:S05]  /*15cc0*/  BRA `(.L_x_7868) ;  /* 0xfffffef4009c7947 */ /* 0x000fea000383ffff */
.L_x_7890:
[----:B-1----:R-:W-:-:S04]  /*15cd0*/  IMAD.U32 R5, RZ, RZ, UR6 ;  /* 0x00000006ff057e24 */ /* 0x002fc8000f8e00ff */
[----:B------:R1:W2:Y:S03]  /*15ce0*/  SYNCS.PHASECHK.TRANS64.TRYWAIT P1, [R5+URZ+0x28830], R0 ;  /* 0x02883000050075a7 */ /* 0x0002a6000802017f */
[----:B--2---:R-:W-:Y:S05]  /*15cf0*/  @!P1 NANOSLEEP.SYNCS 0x989680 ;  /* 0x009896800000995d */ /* 0x004fea0003900000 */
[----:B------:R-:W2:Y:S02]  /*15d00*/  @!P1 SYNCS.PHASECHK.TRANS64 P1, [R5+URZ+0x28830], R0 ;  /* 0x02883000050095a7 */ /* 0x000ea4000802007f */
[----:B--2---:R-:W-:Y:S05]  /*15d10*/  @!P1 BRA `(.L_x_7890) ;  /* 0xfffffffc00ec9947 */ /* 0x004fea000383ffff */
[----:B------:R-:W-:Y:S05]  /*15d20*/  BRA `(.L_x_7887) ;  /* 0xffffff2400947947 */ /* 0x000fea000383ffff */
.L_x_7894:
[----:B-1----:R-:W-:-:S04]  /*15d30*/  IMAD.U32 R5, RZ, RZ, UR6 ;  /* 0x00000006ff057e24 */ /* 0x002fc8000f8e00ff */
[----:B------:R1:W2:Y:S03]  /*15d40*/  SYNCS.PHASECHK.TRANS64.TRYWAIT P1, [R5+URZ+0x28850], R0 ;  /* 0x02885000050075a7 */ /* 0x0002a6000802017f */
[----:B--2---:R-:W-:Y:S05]  /*15d50*/  @!P1 NANOSLEEP.SYNCS 0x989680 ;  /* 0x009896800000995d */ /* 0x004fea0003900000 */
[----:B------:R-:W2:Y:S02]  /*15d60*/  @!P1 SYNCS.PHASECHK.TRANS64 P1, [R5+URZ+0x28850], R0 ;  /* 0x02885000050095a7 */ /* 0x000ea4000802007f */
[----:B--2---:R-:W-:Y:S05]  /*15d70*/  @!P1 BRA `(.L_x_7894) ;  /* 0xfffffffc00ec9947 */ /* 0x004fea000383ffff */
[----:B------:R-:W-:Y:S05]  /*15d80*/  BRA `(.L_x_7891) ;  /* 0xffffff2800607947 */ /* 0x000fea000383ffff */
.L_x_7902:
[----:B-1----:R-:W-:-:S04]  /*15d90*/  IMAD.U32 R5, RZ, RZ, UR6 ;  /* 0x00000006ff057e24 */ /* 0x002fc8000f8e00ff */
[----:B------:R1:W2:Y:S03]  /*15da0*/  SYNCS.PHASECHK.TRANS64.TRYWAIT P1, [R5+URZ+0x28830], R0 ;  /* 0x02883000050075a7 */ /* 0x0002a6000802017f */
[----:B--2---:R-:W-:Y:S05]  /*15db0*/  @!P1 NANOSLEEP.SYNCS 0x989680 ;  /* 0x009896800000995d */ /* 0x004fea0003900000 */
[----:B------:R-:W2:Y:S02]  /*15dc0*/  @!P1 SYNCS.PHASECHK.TRANS64 P1, [R5+URZ+0x28830], R0 ;  /* 0x02883000050095a7 */ /* 0x000ea4000802007f */
[----:B--2---:R-:W-:Y:S05]  /*15dd0*/  @!P1 BRA `(.L_x_7902) ;  /* 0xfffffffc00ec9947 */ /* 0x004fea000383ffff */
[----:B------:R-:W-:Y:S05]  /*15de0*/  BRA `(.L_x_7899) ;  /* 0xffffff4400847947 */ /* 0x000fea000383ffff */
.L_x_7906:
[----:B-1----:R-:W-:-:S04]  /*15df0*/  IMAD.U32 R5, RZ, RZ, UR6 ;  /* 0x00000006ff057e24 */ /* 0x002fc8000f8e00ff */
[----:B------:R1:W2:Y:S03]  /*15e00*/  SYNCS.PHASECHK.TRANS64.TRYWAIT P1, [R5+URZ+0x28850], R0 ;  /* 0x02885000050075a7 */ /* 0x0002a6000802017f */
[----:B--2---:R-:W-:Y:S05]  /*15e10*/  @!P1 NANOSLEEP.SYNCS 0x989680 ;  /* 0x009896800000995d */ /* 0x004fea0003900000 */
[----:B------:R-:W2:Y:S02]  /*15e20*/  @!P1 SYNCS.PHASECHK.TRANS64 P1, [R5+URZ+0x28850], R0 ;  /* 0x02885000050095a7 */ /* 0x000ea4000802007f */
[----:B--2---:R-:W-:Y:S05]  /*15e30*/  @!P1 BRA `(.L_x_7906) ;  /* 0xfffffffc00ec9947 */ /* 0x004fea000383ffff */
[----:B------:R-:W-:Y:S05]  /*15e40*/  BRA `(.L_x_7903) ;  /* 0xffffff4800447947 */ /* 0x000fea000383ffff */
.L_x_7921:
[----:B-1----:R-:W-:-:S04]  /*15e50*/  IMAD.U32 R7, RZ, RZ, UR5 ;  /* 0x00000005ff077e24 */ /* 0x002fc8000f8e00ff */
[----:B------:R1:W2:Y:S03]  /*15e60*/  SYNCS.PHASECHK.TRANS64.TRYWAIT P1, [R7+URZ+0x28850], R6 ;  /* 0x02885006070075a7 */ /* 0x0002a6000802017f */
[----:B--2---:R-:W-:Y:S05]  /*15e70*/  @!P1 NANOSLEEP.SYNCS 0x989680 ;  /* 0x009896800000995d */ /* 0x004fea0003900000 */
[----:B------:R-:W2:Y:S02]  /*15e80*/  @!P1 SYNCS.PHASECHK.TRANS64 P1, [R7+URZ+0x28850], R6 ;  /* 0x02885006070095a7 */ /* 0x000ea4000802007f */
[----:B--2---:R-:W-:Y:S05]  /*15e90*/  @!P1 BRA `(.L_x_7921) ;  /* 0xfffffffc00ec9947 */ /* 0x004fea000383ffff */
[----:B------:R-:W-:Y:S05]  /*15ea0*/  BRA `(.L_x_7920) ;  /* 0xffffff74006c7947 */ /* 0x000fea000383ffff */
.L_x_7972:
        /* <DEDUP_REMOVED lines=11> */
.L_x_8039:
[----:B------:R-:W-:Y:S05]  /*15f60*/  BSYNC B0 ;  /* 0x0000000000007941 */ /* 0x000fea0003800000 */
.L_x_8038:
[----:B------:R-:W-:Y:S05]  /*15f70*/  BRA `(.L_x_8040) ;  /* 0xffffffbc00347947 */ /* 0x000fea000383ffff */
.L_x_7975:
[----:B0-----:R0:W1:Y:S02]  /*15f80*/  SYNCS.PHASECHK.TRANS64.TRYWAIT P0, [R7+URZ+0x28840], R2 ;  /* 0x02884002070075a7 */ /* 0x001064000800017f */
[----:B-1----:R-:W-:Y:S05]  /*15f90*/  @!P0 NANOSLEEP.SYNCS 0x989680 ;  /* 0x009896800000895d */ /* 0x002fea0003900000 */
[----:B------:R-:W1:Y:S02]  /*15fa0*/  @!P0 SYNCS.PHASECHK.TRANS64 P0, [R7+URZ+0x28840], R2 ;  /* 0x02884002070085a7 */ /* 0x000e64000800007f */
[----:B-1----:R-:W-:Y:S05]  /*15fb0*/  @!P0 BRA `(.L_x_7975) ;  /* 0xfffffffc00f08947 */ /* 0x002fea000383ffff */
[----:B------:R-:W-:Y:S05]  /*15fc0*/  BRA `(.L_x_8041) ;  /* 0xffffffbc00907947 */ /* 0x000fea000383ffff */
.L_x_7976:
        /* <DEDUP_REMOVED lines=8> */
.L_x_8043:
[----:B------:R-:W-:Y:S05]  /*16050*/  BSYNC B0 ;  /* 0x0000000000007941 */ /* 0x000fea0003800000 */
.L_x_8042:
        /* <DEDUP_REMOVED lines=9> */
.L_x_8044:
[----:B------:R-:W-:Y:S02]  /*160f0*/  IMAD.MOV.U32 R13, RZ, RZ, R0 ;  /* 0x000000ffff0d7224 */ /* 0x000fe400078e0000 */
[----:B------:R-:W-:Y:S02]  /*16100*/  IMAD.MOV.U32 R12, RZ, RZ, 0x1 ;  /* 0x00000001ff0c7424 */ /* 0x000fe400078e00ff */
[----:B------:R-:W-:-:S07]  /*16110*/  IMAD.MOV.U32 R3, RZ, RZ, R14 ;  /* 0x000000ffff037224 */ /* 0x000fce00078e000e */
[----:B------:R-:W-:Y:S05]  /*16120*/  WARPSYNC.COLLECTIVE R15, `(.L_x_8045) ;  /* 0x000000000f087348 */ /* 0x000fea0003c00000 */
[----:B------:R0:W1:Y:S02]  /*16130*/  SHFL.IDX P6, R14, R13, R12, R11 ;  /* 0x0000000c0d0e7389 */ /* 0x00006400000c000b */
[----:B01----:R-:W-:Y:S01]  /*16140*/  ENDCOLLECTIVE ;  /* 0x000000000000791b */ /* 0x003fe20003800000 */
.L_x_8045:
        /* <DEDUP_REMOVED lines=16> */
.L_x_8046:
[----:B------:R-:W-:Y:S02]  /*16250*/  @P1 IMAD R8, R5, 0x2, R22 ;  /* 0x0000000205081824 */ /* 0x000fe400078e0216 */
[----:B------:R-:W-:Y:S02]  /*16260*/  IMAD.MOV.U32 R13, RZ, RZ, R0 ;  /* 0x000000ffff0d7224 */ /* 0x000fe400078e0000 */
[----:B------:R-:W-:Y:S02]  /*16270*/  IMAD.MOV.U32 R12, RZ, RZ, 0x2 ;  /* 0x00000002ff0c7424 */ /* 0x000fe400078e00ff */
[----:B------:R-:W-:-:S07]  /*16280*/  IMAD.MOV.U32 R3, RZ, RZ, R14 ;  /* 0x000000ffff037224 */ /* 0x000fce00078e000e */
[----:B------:R-:W-:Y:S05]  /*16290*/  WARPSYNC.COLLECTIVE R15, `(.L_x_8047) ;  /* 0x000000000f087348 */ /* 0x000fea0003c00000 */
[----:B------:R0:W1:Y:S02]  /*162a0*/  SHFL.IDX P6, R14, R13, R12, R11 ;  /* 0x0000000c0d0e7389 */ /* 0x00006400000c000b */
[----:B01----:R-:W-:Y:S01]  /*162b0*/  ENDCOLLECTIVE ;  /* 0x000000000000791b */ /* 0x003fe20003800000 */
.L_x_8047:
        /* <DEDUP_REMOVED lines=16> */
.L_x_8048:
[----:B------:R-:W-:Y:S02]  /*163c0*/  @P1 IMAD R8, R5, 0x2, R22 ;  /* 0x0000000205081824 */ /* 0x000fe400078e0216 */
[----:B------:R-:W-:Y:S02]  /*163d0*/  IMAD.MOV.U32 R13, RZ, RZ, R0 ;  /* 0x000000ffff0d7224 */ /* 0x000fe400078e0000 */
[----:B------:R-:W-:Y:S02]  /*163e0*/  IMAD.MOV.U32 R12, RZ, RZ, 0x3 ;  /* 0x00000003ff0c7424 */ /* 0x000fe400078e00ff */
[----:B------:R-:W-:-:S07]  /*163f0*/  IMAD.MOV.U32 R3, RZ, RZ, R14 ;  /* 0x000000ffff037224 */ /* 0x000fce00078e000e */
[----:B------:R-:W-:Y:S05]  /*16400*/  WARPSYNC.COLLECTIVE R15, `(.L_x_8049) ;  /* 0x000000000f087348 */ /* 0x000fea0003c00000 */
[----:B------:R0:W1:Y:S02]  /*16410*/  SHFL.IDX P6, R14, R13, R12, R11 ;  /* 0x0000000c0d0e7389 */ /* 0x00006400000c000b */
[----:B01----:R-:W-:Y:S01]  /*16420*/  ENDCOLLECTIVE ;  /* 0x000000000000791b */ /* 0x003fe20003800000 */
.L_x_8049:
        /* <DEDUP_REMOVED lines=16> */
.L_x_8050:
[----:B------:R-:W-:Y:S02]  /*16530*/  @P1 IMAD R8, R5, 0x2, R22 ;  /* 0x0000000205081824 */ /* 0x000fe400078e0216 */
[----:B------:R-:W-:Y:S02]  /*16540*/  IMAD.MOV.U32 R13, RZ, RZ, R0 ;  /* 0x000000ffff0d7224 */ /* 0x000fe400078e0000 */
[----:B------:R-:W-:Y:S02]  /*16550*/  IMAD.MOV.U32 R12, RZ, RZ, 0x4 ;  /* 0x00000004ff0c7424 */ /* 0x000fe400078e00ff */
[----:B------:R-:W-:-:S07]  /*16560*/  IMAD.MOV.U32 R3, RZ, RZ, R14 ;  /* 0x000000ffff037224 */ /* 0x000fce00078e000e */
[----:B------:R-:W-:Y:S05]  /*16570*/  WARPSYNC.COLLECTIVE R15, `(.L_x_8051) ;  /* 0x000000000f087348 */ /* 0x000fea0003c00000 */
[----:B------:R0:W1:Y:S02]  /*16580*/  SHFL.IDX P6, R14, R13, R12, R11 ;  /* 0x0000000c0d0e7389 */ /* 0x00006400000c000b */
[----:B01----:R-:W-:Y:S01]  /*16590*/  ENDCOLLECTIVE ;  /* 0x000000000000791b */ /* 0x003fe20003800000 */
.L_x_8051:
        /* <DEDUP_REMOVED lines=16> */
.L_x_8052:
[----:B------:R-:W-:Y:S02]  /*166a0*/  @P1 IMAD R8, R5, 0x2, R22 ;  /* 0x0000000205081824 */ /* 0x000fe400078e0216 */
[----:B------:R-:W-:Y:S02]  /*166b0*/  IMAD.MOV.U32 R13, RZ, RZ, R0 ;  /* 0x000000ffff0d7224 */ /* 0x000fe400078e0000 */
[----:B------:R-:W-:Y:S02]  /*166c0*/  IMAD.MOV.U32 R12, RZ, RZ, 0x5 ;  /* 0x00000005ff0c7424 */ /* 0x000fe400078e00ff */
[----:B------:R-:W-:-:S07]  /*166d0*/  IMAD.MOV.U32 R3, RZ, RZ, R14 ;  /* 0x000000ffff037224 */ /* 0x000fce00078e000e */
[----:B------:R-:W-:Y:S05]  /*166e0*/  WARPSYNC.COLLECTIVE R15, `(.L_x_8053) ;  /* 0x000000000f087348 */ /* 0x000fea0003c00000 */
[----:B------:R0:W1:Y:S02]  /*166f0*/  SHFL.IDX P6, R14, R13, R12, R11 ;  /* 0x0000000c0d0e7389 */ /* 0x00006400000c000b */
[----:B01----:R-:W-:Y:S01]  /*16700*/  ENDCOLLECTIVE ;  /* 0x000000000000791b */ /* 0x003fe20003800000 */
.L_x_8053:
        /* <DEDUP_REMOVED lines=16> */
.L_x_8054:
[----:B------:R-:W-:Y:S02]  /*16810*/  @P1 IMAD R8, R5, 0x2, R22 ;  /* 0x0000000205081824 */ /* 0x000fe400078e0216 */
[----:B------:R-:W-:Y:S02]  /*16820*/  IMAD.MOV.U32 R13, RZ, RZ, R0 ;  /* 0x000000ffff0d7224 */ /* 0x000fe400078e0000 */
[----:B------:R-:W-:Y:S02]  /*16830*/  IMAD.MOV.U32 R12, RZ, RZ, 0x6 ;  /* 0x00000006ff0c7424 */ /* 0x000fe400078e00ff */
[----:B------:R-:W-:-:S07]  /*16840*/  IMAD.MOV.U32 R3, RZ, RZ, R14 ;  /* 0x000000ffff037224 */ /* 0x000fce00078e000e */
[----:B------:R-:W-:Y:S05]  /*16850*/  WARPSYNC.COLLECTIVE R15, `(.L_x_8055) ;  /* 0x000000000f087348 */ /* 0x000fea0003c00000 */
[----:B------:R0:W1:Y:S02]  /*16860*/  SHFL.IDX P6, R14, R13, R12, R11 ;  /* 0x0000000c0d0e7389 */ /* 0x00006400000c000b */
[----:B01----:R-:W-:Y:S01]  /*16870*/  ENDCOLLECTIVE ;  /* 0x000000000000791b */ /* 0x003fe20003800000 */
.L_x_8055:
        /* <DEDUP_REMOVED lines=16> */
.L_x_8056:
[----:B------:R-:W-:Y:S02]  /*16980*/  @P1 IMAD R8, R5, 0x2, R22 ;  /* 0x0000000205081824 */ /* 0x000fe400078e0216 */
[----:B------:R-:W-:Y:S02]  /*16990*/  IMAD.MOV.U32 R13, RZ, RZ, R0 ;  /* 0x000000ffff0d7224 */ /* 0x000fe400078e0000 */
[----:B------:R-:W-:Y:S02]  /*169a0*/  IMAD.MOV.U32 R12, RZ, RZ, 0x7 ;  /* 0x00000007ff0c7424 */ /* 0x000fe400078e00ff */
[----:B------:R-:W-:-:S07]  /*169b0*/  IMAD.MOV.U32 R3, RZ, RZ, R14 ;  /* 0x000000ffff037224 */ /* 0x000fce00078e000e */
[----:B------:R-:W-:Y:S05]  /*169c0*/  WARPSYNC.COLLECTIVE R15, `(.L_x_8057) ;  /* 0x000000000f087348 */ /* 0x000fea0003c00000 */
[----:B------:R0:W1:Y:S02]  /*169d0*/  SHFL.IDX P6, R14, R13, R12, R11 ;  /* 0x0000000c0d0e7389 */ /* 0x00006400000c000b */
[----:B01----:R-:W-:Y:S01]  /*169e0*/  ENDCOLLECTIVE ;  /* 0x000000000000791b */ /* 0x003fe20003800000 */
.L_x_8057:
        /* <DEDUP_REMOVED lines=10> */
.L_x_8058:
[----:B------:R-:W-:Y:S01]  /*16a90*/  @!PT LDS RZ, [RZ] ;  /* 0x00000000fffff984 */ /* 0x000fe20000000800 */
[----:B------:R-:W-:Y:S01]  /*16aa0*/  @!PT LDS RZ, [RZ] ;  /* 0x00000000fffff984 */ /* 0x000fe20000000800 */
[----:B------:R-:W-:Y:S01]  /*16ab0*/  @!PT LDS RZ, [RZ] ;  /* 0x00000000fffff984 */ /* 0x000fe20000000800 */
[----:B------:R-:W-:Y:S04]  /*16ac0*/  @P1 LDGSTS.E.BYPASS.LTC128B.128 [R8+0x1b400], desc[UR54][R2.64], !P3 ;  /* 0x1b40000002081fae */ /* 0x000fe8000d901d76 */
[----:B------:R0:W-:Y:S02]  /*16ad0*/  @P1 LDGSTS.E.BYPASS.LTC128B.128 [R8+0x1f400], desc[UR54][R2.64+0x80], !P2 ;  /* 0x1f40008002081fae */ /* 0x0001e4000d101d76 */
[----:B0-----:R-:W-:Y:S01]  /*16ae0*/  IMAD.MOV.U32 R2, RZ, RZ, R14 ;  /* 0x000000ffff027224 */ /* 0x001fe200078e000e */
[----:B------:R-:W-:Y:S06]  /*16af0*/  BRA `(.L_x_8059) ;  /* 0xffffffb800747947 */ /* 0x000fec000383ffff */
.L_x_7981:
        /* <DEDUP_REMOVED lines=9> */
.L_x_8060:
[C---:B------:R-:W-:Y:S01]  /*16b90*/  VIADD R6, R27.reuse, 0x10 ;  /* 0x000000101b067836 */ /* 0x040fe20000000000 */
[----:B------:R-:W-:Y:S01]  /*16ba0*/  ISETP.GE.AND P2, PT, R27, R31, PT ;  /* 0x0000001f1b00720c */ /* 0x000fe20003f46270 */
[----:B------:R-:W-:Y:S02]  /*16bb0*/  IMAD.MOV.U32 R13, RZ, RZ, R0 ;  /* 0x000000ffff0d7224 */ /* 0x000fe400078e0000 */
[----:B------:R-:W-:-:S10]  /*16bc0*/  IMAD.MOV.U32 R2, RZ, RZ, R14 ;  /* 0x000000ffff027224 */ /* 0x000fd400078e000e */
[----:B------:R-:W-:Y:S05]  /*16bd0*/  WARPSYNC.COLLECTIVE R15, `(.L_x_8061) ;  /* 0x000000000f087348 */ /* 0x000fea0003c00000 */
[----:B------:R0:W1:Y:S02]  /*16be0*/  SHFL.IDX P6, R14, R13, R12, R11 ;  /* 0x0000000c0d0e7389 */ /* 0x00006400000c000b */
[----:B01----:R-:W-:Y:S01]  /*16bf0*/  ENDCOLLECTIVE ;  /* 0x000000000000791b */ /* 0x003fe20003800000 */
.L_x_8061:
        /* <DEDUP_REMOVED lines=8> */
.L_x_8062:
[----:B------:R-:W-:Y:S01]  /*16c80*/  @!PT LDS RZ, [RZ] ;  /* 0x00000000fffff984 */ /* 0x000fe20000000800 */
[----:B------:R-:W-:Y:S01]  /*16c90*/  @!PT LDS RZ, [RZ] ;  /* 0x00000000fffff984 */ /* 0x000fe20000000800 */
[----:B------:R-:W-:Y:S01]  /*16ca0*/  @!PT LDS RZ, [RZ] ;  /* 0x00000000fffff984 */ /* 0x000fe20000000800 */
[----:B------:R-:W-:Y:S04]  /*16cb0*/  @!P2 LDGSTS.E.BYPASS.LTC128B.128 [R8+0x10400], desc[UR54][R2.64], !P0 ;  /* 0x104000000208afae */ /* 0x000fe8000c101d76 */
[----:B------:R0:W-:Y:S01]  /*16cc0*/  @!P2 LDGSTS.E.BYPASS.LTC128B.128 [R8+0x14400], desc[UR54][R2.64+0x80], !P1 ;  /* 0x144000800208afae */ /* 0x0001e2000c901d76 */
[----:B------:R-:W-:Y:S01]  /*16cd0*/  ISETP.GE.AND P2, PT, R6, R31, PT ;  /* 0x0000001f0600720c */ /* 0x000fe20003f46270 */
[----:B------:R-:W-:Y:S02]  /*16ce0*/  VIADD R6, R27, 0x20 ;  /* 0x000000201b067836 */ /* 0x000fe40000000000 */
[----:B------:R-:W-:Y:S02]  /*16cf0*/  IMAD.MOV.U32 R13, RZ, RZ, R0 ;  /* 0x000000ffff0d7224 */ /* 0x000fe400078e0000 */
[----:B0-----:R-:W-:-:S08]  /*16d00*/  IMAD.MOV.U32 R2, RZ, RZ, R14 ;  /* 0x000000ffff027224 */ /* 0x001fd000078e000e */
[----:B------:R-:W-:Y:S05]  /*16d10*/  WARPSYNC.COLLECTIVE R15, `(.L_x_8063) ;  /* 0x000000000f087348 */ /* 0x000fea0003c00000 */
[----:B------:R0:W1:Y:S02]  /*16d20*/  SHFL.IDX P6, R14, R13, R12, R11 ;  /* 0x0000000c0d0e7389 */ /* 0x00006400000c000b */
[----:B01----:R-:W-:Y:S01]  /*16d30*/  ENDCOLLECTIVE ;  /* 0x000000000000791b */ /* 0x003fe20003800000 */
.L_x_8063:
        /* <DEDUP_REMOVED lines=8> */
.L_x_8064:
[----:B------:R-:W-:-:S05]  /*16dc0*/  @!P2 IMAD.MOV.U32 R3, RZ, RZ, R5 ;  /* 0x000000ffff03a224 */ /* 0x000fca00078e0005 */
        /* <DEDUP_REMOVED lines=12> */
.L_x_8065:
        /* <DEDUP_REMOVED lines=8> */
.L_x_8066:
        /* <DEDUP_REMOVED lines=13> */
.L_x_8067:
        /* <DEDUP_REMOVED lines=8> */
.L_x_8068:
        /* <DEDUP_REMOVED lines=13> */
.L_x_8069:
        /* <DEDUP_REMOVED lines=8> */
.L_x_8070:
        /* <DEDUP_REMOVED lines=13> */
.L_x_8071:
        /* <DEDUP_REMOVED lines=8> */
.L_x_8072:
[----:B------:R-:W-:-:S05]  /*17300*/  @!P2 IMAD.MOV.U32 R3, RZ, RZ, R5 ;  /* 0x000000ffff03a224 */ /* 0x000fca00078e0005 */
        /* <DEDUP_REMOVED lines=11> */
.L_x_8073:
        /* <DEDUP_REMOVED lines=8> */
.L_x_8074:
        /* <DEDUP_REMOVED lines=11> */
.L_x_8075:
[----:B------:R-:W-:Y:S05]  /*174f0*/  BRA `(.L_x_8076) ;  /* 0xffffffb800e07947 */ /* 0x000fea000383ffff */
.L_x_7986:
[----:B0-----:R0:W1:Y:S02]  /*17500*/  SYNCS.PHASECHK.TRANS64.TRYWAIT P1, [R22+URZ+0x28820], R3 ;  /* 0x02882003160075a7 */ /* 0x001064000802017f */
[----:B-1----:R-:W-:Y:S05]  /*17510*/  @!P1 NANOSLEEP.SYNCS 0x989680 ;  /* 0x009896800000995d */ /* 0x002fea0003900000 */
[----:B------:R-:W1:Y:S02]  /*17520*/  @!P1 SYNCS.PHASECHK.TRANS64 P1, [R22+URZ+0x28820], R3 ;  /* 0x02882003160095a7 */ /* 0x000e64000802007f */
[----:B-1----:R-:W-:Y:S05]  /*17530*/  @!P1 BRA `(.L_x_7986) ;  /* 0xfffffffc00f09947 */ /* 0x002fea000383ffff */
[----:B------:R-:W-:Y:S05]  /*17540*/  BRA `(.L_x_8077) ;  /* 0xffffffbc00587947 */ /* 0x000fea000383ffff */
.L_x_7991:
[----:B0-----:R0:W1:Y:S02]  /*17550*/  SYNCS.PHASECHK.TRANS64.TRYWAIT P0, [R6+URZ+0x28840], R3 ;  /* 0x02884003060075a7 */ /* 0x001064000800017f */
[----:B-1----:R-:W-:Y:S05]  /*17560*/  @!P0 NANOSLEEP.SYNCS 0x989680 ;  /* 0x009896800000895d */ /* 0x002fea0003900000 */
[----:B------:R-:W1:Y:S02]  /*17570*/  @!P0 SYNCS.PHASECHK.TRANS64 P0, [R6+URZ+0x28840], R3 ;  /* 0x02884003060085a7 */ /* 0x000e64000800007f */
[----:B-1----:R-:W-:Y:S05]  /*17580*/  @!P0 BRA `(.L_x_7991) ;  /* 0xfffffffc00f08947 */ /* 0x002fea000383ffff */
[----:B------:R-:W-:Y:S05]  /*17590*/  BRA `(.L_x_8078) ;  /* 0xffffffc000207947 */ /* 0x000fea000383ffff */
.L_x_7992:
        /* <DEDUP_REMOVED lines=8> */
.L_x_8080:
[----:B------:R-:W-:Y:S05]  /*17620*/  BSYNC B1 ;  /* 0x0000000000017941 */ /* 0x000fea0003800000 */
.L_x_8079:
        /* <DEDUP_REMOVED lines=9> */
.L_x_8081:
[----:B------:R-:W-:Y:S02]  /*176c0*/  IMAD R8, R8, 0x2, R22 ;  /* 0x0000000208087824 */ /* 0x000fe400078e0216 */
[----:B------:R-:W-:Y:S02]  /*176d0*/  IMAD.MOV.U32 R13, RZ, RZ, R9 ;  /* 0x000000ffff0d7224 */ /* 0x000fe400078e0009 */
[----:B------:R-:W-:Y:S02]  /*176e0*/  IMAD.MOV.U32 R12, RZ, RZ, 0x1 ;  /* 0x00000001ff0c7424 */ /* 0x000fe400078e00ff */
[----:B------:R-:W-:-:S07]  /*176f0*/  IMAD.MOV.U32 R2, RZ, RZ, R14 ;  /* 0x000000ffff027224 */ /* 0x000fce00078e000e */
[----:B------:R-:W-:Y:S05]  /*17700*/  WARPSYNC.COLLECTIVE R15, `(.L_x_8082) ;  /* 0x000000000f087348 */ /* 0x000fea0003c00000 */
[----:B------:R0:W1:Y:S02]  /*17710*/  SHFL.IDX P6, R14, R13, R12, R11 ;  /* 0x0000000c0d0e7389 */ /* 0x00006400000c000b */
[----:B01----:R-:W-:Y:S01]  /*17720*/  ENDCOLLECTIVE ;  /* 0x000000000000791b */ /* 0x003fe20003800000 */
.L_x_8082:
        /* <DEDUP_REMOVED lines=12> */
.L_x_8083:
[----:B------:R-:W-:Y:S02]  /*177f0*/  IMAD.MOV.U32 R13, RZ, RZ, R9 ;  /* 0x000000ffff0d7224 */ /* 0x000fe400078e0009 */
[----:B------:R-:W-:Y:S02]  /*17800*/  IMAD.MOV.U32 R12, RZ, RZ, 0x2 ;  /* 0x00000002ff0c7424 */ /* 0x000fe400078e00ff */
[----:B------:R-:W-:-:S07]  /*17810*/  IMAD.MOV.U32 R2, RZ, RZ, R14 ;  /* 0x000000ffff027224 */ /* 0x000fce00078e000e */
[----:B------:R-:W-:Y:S05]  /*17820*/  WARPSYNC.COLLECTIVE R15, `(.L_x_8084) ;  /* 0x000000000f087348 */ /* 0x000fea0003c00000 */
[----:B------:R0:W1:Y:S02]  /*17830*/  SHFL.IDX P6, R14, R13, R12, R11 ;  /* 0x0000000c0d0e7389 */ /* 0x00006400000c000b */
[----:B01----:R-:W-:Y:S01]  /*17840*/  ENDCOLLECTIVE ;  /* 0x000000000000791b */ /* 0x003fe20003800000 */
.L_x_8084:
        /* <DEDUP_REMOVED lines=12> */
.L_x_8085:
[----:B------:R-:W-:Y:S02]  /*17910*/  IMAD.MOV.U32 R13, RZ, RZ, R9 ;  /* 0x000000ffff0d7224 */ /* 0x000fe400078e0009 */
[----:B------:R-:W-:Y:S02]  /*17920*/  IMAD.MOV.U32 R12, RZ, RZ, 0x3 ;  /* 0x00000003ff0c7424 */ /* 0x000fe400078e00ff */
[----:B------:R-:W-:-:S07]  /*17930*/  IMAD.MOV.U32 R2, RZ, RZ, R14 ;  /* 0x000000ffff027224 */ /* 0x000fce00078e000e */
[----:B------:R-:W-:Y:S05]  /*17940*/  WARPSYNC.COLLECTIVE R15, `(.L_x_8086) ;  /* 0x000000000f087348 */ /* 0x000fea0003c00000 */
[----:B------:R0:W1:Y:S02]  /*17950*/  SHFL.IDX P6, R14, R13, R12, R11 ;  /* 0x0000000c0d0e7389 */ /* 0x00006400000c000b */
[----:B01----:R-:W-:Y:S01]  /*17960*/  ENDCOLLECTIVE ;  /* 0x000000000000791b */ /* 0x003fe20003800000 */
.L_x_8086:
        /* <DEDUP_REMOVED lines=12> */
.L_x_8087:
[----:B------:R-:W-:Y:S02]  /*17a30*/  IMAD.MOV.U32 R13, RZ, RZ, R9 ;  /* 0x000000ffff0d7224 */ /* 0x000fe400078e0009 */
[----:B------:R-:W-:Y:S02]  /*17a40*/  IMAD.MOV.U32 R12, RZ, RZ, 0x4 ;  /* 0x00000004ff0c7424 */ /* 0x000fe400078e00ff */
[----:B------:R-:W-:-:S07]  /*17a50*/  IMAD.MOV.U32 R2, RZ, RZ, R14 ;  /* 0x000000ffff027224 */ /* 0x000fce00078e000e */
[----:B------:R-:W-:Y:S05]  /*17a60*/  WARPSYNC.COLLECTIVE R15, `(.L_x_8088) ;  /* 0x000000000f087348 */ /* 0x000fea0003c00000 */
[----:B------:R0:W1:Y:S02]  /*17a70*/  SHFL.IDX P6, R14, R13, R12, R11 ;  /* 0x0000000c0d0e7389 */ /* 0x00006400000c000b */
[----:B01----:R-:W-:Y:S01]  /*17a80*/  ENDCOLLECTIVE ;  /* 0x000000000000791b */ /* 0x003fe20003800000 */
.L_x_8088:
        /* <DEDUP_REMOVED lines=12> */
.L_x_8089:
[----:B------:R-:W-:Y:S02]  /*17b50*/  IMAD.MOV.U32 R13, RZ, RZ, R9 ;  /* 0x000000ffff0d7224 */ /* 0x000fe400078e0009 */
[----:B------:R-:W-:Y:S02]  /*17b60*/  IMAD.MOV.U32 R12, RZ, RZ, 0x5 ;  /* 0x00000005ff0c7424 */ /* 0x000fe400078e00ff */
[----:B------:R-:W-:-:S07]  /*17b70*/  IMAD.MOV.U32 R2, RZ, RZ, R14 ;  /* 0x000000ffff027224 */ /* 0x000fce00078e000e */
[----:B------:R-:W-:Y:S05]  /*17b80*/  WARPSYNC.COLLECTIVE R15, `(.L_x_8090) ;  /* 0x000000000f087348 */ /* 0x000fea0003c00000 */
[----:B------:R0:W1:Y:S02]  /*17b90*/  SHFL.IDX P6, R14, R13, R12, R11 ;  /* 0x0000000c0d0e7389 */ /* 0x00006400000c000b */
[----:B01----:R-:W-:Y:S01]  /*17ba0*/  ENDCOLLECTIVE ;  /* 0x000000000000791b */ /* 0x003fe20003800000 */
.L_x_8090:
        /* <DEDUP_REMOVED lines=12> */
.L_x_8091:
[----:B------:R-:W-:Y:S02]  /*17c70*/  IMAD.MOV.U32 R13, RZ, RZ, R9 ;  /* 0x000000ffff0d7224 */ /* 0x000fe400078e0009 */
[----:B------:R-:W-:Y:S02]  /*17c80*/  IMAD.MOV.U32 R12, RZ, RZ, 0x6 ;  /* 0x00000006ff0c7424 */ /* 0x000fe400078e00ff */
[----:B------:R-:W-:-:S07]  /*17c90*/  IMAD.MOV.U32 R2, RZ, RZ, R14 ;  /* 0x000000ffff027224 */ /* 0x000fce00078e000e */
[----:B------:R-:W-:Y:S05]  /*17ca0*/  WARPSYNC.COLLECTIVE R15, `(.L_x_8092) ;  /* 0x000000000f087348 */ /* 0x000fea0003c00000 */
[----:B------:R0:W1:Y:S02]  /*17cb0*/  SHFL.IDX P6, R14, R13, R12, R11 ;  /* 0x0000000c0d0e7389 */ /* 0x00006400000c000b */
[----:B01----:R-:W-:Y:S01]  /*17cc0*/  ENDCOLLECTIVE ;  /* 0x000000000000791b */ /* 0x003fe20003800000 */
.L_x_8092:
        /* <DEDUP_REMOVED lines=12> */
.L_x_8093:
[----:B------:R-:W-:Y:S02]  /*17d90*/  IMAD.MOV.U32 R13, RZ, RZ, R9 ;  /* 0x000000ffff0d7224 */ /* 0x000fe400078e0009 */
[----:B------:R-:W-:Y:S02]  /*17da0*/  IMAD.MOV.U32 R12, RZ, RZ, 0x7 ;  /* 0x00000007ff0c7424 */ /* 0x000fe400078e00ff */
[----:B------:R-:W-:-:S07]  /*17db0*/  IMAD.MOV.U32 R2, RZ, RZ, R14 ;  /* 0x000000ffff027224 */ /* 0x000fce00078e000e */
[----:B------:R-:W-:Y:S05]  /*17dc0*/  WARPSYNC.COLLECTIVE R15, `(.L_x_8094) ;  /* 0x000000000f087348 */ /* 0x000fea0003c00000 */
[----:B------:R0:W1:Y:S02]  /*17dd0*/  SHFL.IDX P6, R14, R13, R12, R11 ;  /* 0x0000000c0d0e7389 */ /* 0x00006400000c000b */
[----:B01----:R-:W-:Y:S01]  /*17de0*/  ENDCOLLECTIVE ;  /* 0x000000000000791b */ /* 0x003fe20003800000 */
.L_x_8094:
        /* <DEDUP_REMOVED lines=12> */
.L_x_8095:
[----:B------:R-:W-:Y:S01]  /*17eb0*/  IMAD.MOV.U32 R2, RZ, RZ, R14 ;  /* 0x000000ffff027224 */ /* 0x000fe200078e000e */
[----:B------:R-:W-:Y:S06]  /*17ec0*/  BRA `(.L_x_8096) ;  /* 0xffffffb800f47947 */ /* 0x000fec000383ffff */
.L_x_7997:
[----:B-1----:R1:W3:Y:S02]  /*17ed0*/  SYNCS.PHASECHK.TRANS64.TRYWAIT P0, [R6+URZ+0x28860], R2 ;  /* 0x02886002060075a7 */ /* 0x0022e4000800017f */
[----:B---3--:R-:W-:Y:S05]  /*17ee0*/  @!P0 NANOSLEEP.SYNCS 0x989680 ;  /* 0x009896800000895d */ /* 0x008fea0003900000 */
[----:B------:R-:W3:Y:S02]  /*17ef0*/  @!P0 SYNCS.PHASECHK.TRANS64 P0, [R6+URZ+0x28860], R2 ;  /* 0x02886002060085a7 */ /* 0x000ee4000800007f */
[----:B---3--:R-:W-:Y:S05]  /*17f00*/  @!P0 BRA `(.L_x_7997) ;  /* 0xfffffffc00f08947 */ /* 0x008fea000383ffff */
[----:B------:R-:W-:Y:S05]  /*17f10*/  BRA `(.L_x_8097) ;  /* 0xffffffbc00507947 */ /* 0x000fea000383ffff */
.L_x_7998:
[----:B------:R-:W-:Y:S01]  /*17f20*/  BSSY B1, `(.L_x_8098) ;  /* 0x0000008000017945 */ /* 0x000fe20003800000 */
[----:B------:R-:W-:Y:S02]  /*17f30*/  IMAD.MOV.U32 R13, RZ, RZ, R23 ;  /* 0x000000ffff0d7224 */ /* 0x000fe400078e0017 */
[----:B------:R-:W-:Y:S02]  /*17f40*/  IMAD.MOV.U32 R12, RZ, RZ, RZ ;  /* 0x000000ffff0c7224 */ /* 0x000fe400078e00ff */
[----:B------:R-:W-:Y:S02]  /*17f50*/  IMAD.MOV.U32 R11, RZ, RZ, 0x181f ;  /* 0x0000181fff0b7424 */ /* 0x000fe400078e00ff */
[----:B------:R-:W-:-:S07]  /*17f60*/  IMAD.MOV.U32 R15, RZ, RZ, -0x1 ;  /* 0xffffffffff0f7424 */ /* 0x000fce00078e00ff */
[----:B-12---:R-:W-:Y:S05]  /*17f70*/  WARPSYNC.COLLECTIVE R15, `(.L_x_8099) ;  /* 0x000000000f087348 */ /* 0x006fea0003c00000 */
[----:B--2---:R0:W2:Y:S02]  /*17f80*/  SHFL.IDX P6, R14, R13, R12, R11 ;  /* 0x0000000c0d0e7389 */ /* 0x0040a400000c000b */
[----:B012---:R-:W-:Y:S01]  /*17f90*/  ENDCOLLECTIVE ;  /* 0x000000000000791b */ /* 0x007fe20003800000 */
.L_x_8099:
[----:B------:R-:W-:Y:S05]  /*17fa0*/  BSYNC B1 ;  /* 0x0000000000017941 */ /* 0x000fea0003800000 */
.L_x_8098:
        /* <DEDUP_REMOVED lines=9> */
.L_x_8100:
[----:B------:R-:W-:Y:S02]  /*18040*/  IMAD.MOV.U32 R13, RZ, RZ, R23 ;  /* 0x000000ffff0d7224 */ /* 0x000fe400078e0017 */
[----:B------:R-:W-:Y:S02]  /*18050*/  IMAD.MOV.U32 R12, RZ, RZ, 0x1 ;  /* 0x00000001ff0c7424 */ /* 0x000fe400078e00ff */
[----:B------:R-:W-:-:S07]  /*18060*/  IMAD.MOV.U32 R2, RZ, RZ, R14 ;  /* 0x000000ffff027224 */ /* 0x000fce00078e000e */
[----:B------:R-:W-:Y:S05]  /*18070*/  WARPSYNC.COLLECTIVE R15, `(.L_x_8101) ;  /* 0x000000000f087348 */ /* 0x000fea0003c00000 */
[----:B------:R0:W1:Y:S02]  /*18080*/  SHFL.IDX P6, R14, R13, R12, R11 ;  /* 0x0000000c0d0e7389 */ /* 0x00006400000c000b */
[----:B01----:R-:W-:Y:S01]  /*18090*/  ENDCOLLECTIVE ;  /* 0x000000000000791b */ /* 0x003fe20003800000 */
.L_x_8101:
        /* <DEDUP_REMOVED lines=14> */
.L_x_8102:
[----:B------:R-:W-:Y:S02]  /*18180*/  IMAD.MOV.U32 R13, RZ, RZ, R23 ;  /* 0x000000ffff0d7224 */ /* 0x000fe400078e0017 */
[----:B------:R-:W-:Y:S02]  /*18190*/  IMAD.MOV.U32 R12, RZ, RZ, 0x2 ;  /* 0x00000002ff0c7424 */ /* 0x000fe400078e00ff */
[----:B------:R-:W-:-:S07]  /*181a0*/  IMAD.MOV.U32 R2, RZ, RZ, R14 ;  /* 0x000000ffff027224 */ /* 0x000fce00078e000e */
[----:B------:R-:W-:Y:S05]  /*181b0*/  WARPSYNC.COLLECTIVE R15, `(.L_x_8103) ;  /* 0x000000000f087348 */ /* 0x000fea0003c00000 */
[----:B------:R0:W1:Y:S02]  /*181c0*/  SHFL.IDX P6, R14, R13, R12, R11 ;  /* 0x0000000c0d0e7389 */ /* 0x00006400000c000b */
[----:B01----:R-:W-:Y:S01]  /*181d0*/  ENDCOLLECTIVE ;  /* 0x000000000000791b */ /* 0x003fe20003800000 */
.L_x_8103:
        /* <DEDUP_REMOVED lines=14> */
.L_x_8104:
[----:B------:R-:W-:Y:S02]  /*182c0*/  IMAD.MOV.U32 R13, RZ, RZ, R23 ;  /* 0x000000ffff0d7224 */ /* 0x000fe400078e0017 */
[----:B------:R-:W-:Y:S02]  /*182d0*/  IMAD.MOV.U32 R12, RZ, RZ, 0x3 ;  /* 0x00000003ff0c7424 */ /* 0x000fe400078e00ff */
[----:B------:R-:W-:-:S07]  /*182e0*/  IMAD.MOV.U32 R2, RZ, RZ, R14 ;  /* 0x000000ffff027224 */ /* 0x000fce00078e000e */
[----:B------:R-:W-:Y:S05]  /*182f0*/  WARPSYNC.COLLECTIVE R15, `(.L_x_8105) ;  /* 0x000000000f087348 */ /* 0x000fea0003c00000 */
[----:B------:R0:W1:Y:S02]  /*18300*/  SHFL.IDX P6, R14, R13, R12, R11 ;  /* 0x0000000c0d0e7389 */ /* 0x00006400000c000b */
[----:B01----:R-:W-:Y:S01]  /*18310*/  ENDCOLLECTIVE ;  /* 0x000000000000791b */ /* 0x003fe20003800000 */
.L_x_8105:
        /* <DEDUP_REMOVED lines=14> */
.L_x_8106:
[----:B------:R-:W-:Y:S02]  /*18400*/  IMAD.MOV.U32 R13, RZ, RZ, R23 ;  /* 0x000000ffff0d7224 */ /* 0x000fe400078e0017 */
[----:B------:R-:W-:Y:S02]  /*18410*/  IMAD.MOV.U32 R12, RZ, RZ, 0x4 ;  /* 0x00000004ff0c7424 */ /* 0x000fe400078e00ff */
[----:B------:R-:W-:-:S07]  /*18420*/  IMAD.MOV.U32 R2, RZ, RZ, R14 ;  /* 0x000000ffff027224 */ /* 0x000fce00078e000e */
[----:B------:R-:W-:Y:S05]  /*18430*/  WARPSYNC.COLLECTIVE R15, `(.L_x_8107) ;  /* 0x000000000f087348 */ /* 0x000fea0003c00000 */
[----:B------:R0:W1:Y:S02]  /*18440*/  SHFL.IDX P6, R14, R13, R12, R11 ;  /* 0x0000000c0d0e7389 */ /* 0x00006400000c000b */
[----:B01----:R-:W-:Y:S01]  /*18450*/  ENDCOLLECTIVE ;  /* 0x000000000000791b */ /* 0x003fe20003800000 */
.L_x_8107:
        /* <DEDUP_REMOVED lines=14> */
.L_x_8108:
[----:B------:R-:W-:Y:S02]  /*18540*/  IMAD.MOV.U32 R13, RZ, RZ, R23 ;  /* 0x000000ffff0d7224 */ /* 0x000fe400078e0017 */
[----:B------:R-:W-:Y:S02]  /*18550*/  IMAD.MOV.U32 R12, RZ, RZ, 0x5 ;  /* 0x00000005ff0c7424 */ /* 0x000fe400078e00ff */
[----:B------:R-:W-:-:S07]  /*18560*/  IMAD.MOV.U32 R2, RZ, RZ, R14 ;  /* 0x000000ffff027224 */ /* 0x000fce00078e000e */
[----:B------:R-:W-:Y:S05]  /*18570*/  WARPSYNC.COLLECTIVE R15, `(.L_x_8109) ;  /* 0x000000000f087348 */ /* 0x000fea0003c00000 */
[----:B------:R0:W1:Y:S02]  /*18580*/  SHFL.IDX P6, R14, R13, R12, R11 ;  /* 0x0000000c0d0e7389 */ /* 0x00006400000c000b */
[----:B01----:R-:W-:Y:S01]  /*18590*/  ENDCOLLECTIVE ;  /* 0x000000000000791b */ /* 0x003fe20003800000 */
.L_x_8109:
        /* <DEDUP_REMOVED lines=14> */
.L_x_8110:
[----:B------:R-:W-:Y:S02]  /*18680*/  IMAD.MOV.U32 R13, RZ, RZ, R23 ;  /* 0x000000ffff0d7224 */ /* 0x000fe400078e0017 */
[----:B------:R-:W-:Y:S02]  /*18690*/  IMAD.MOV.U32 R12, RZ, RZ, 0x6 ;  /* 0x00000006ff0c7424 */ /* 0x000fe400078e00ff */
[----:B------:R-:W-:-:S07]  /*186a0*/  IMAD.MOV.U32 R2, RZ, RZ, R14 ;  /* 0x000000ffff027224 */ /* 0x000fce00078e000e */
[----:B------:R-:W-:Y:S05]  /*186b0*/  WARPSYNC.COLLECTIVE R15, `(.L_x_8111) ;  /* 0x000000000f087348 */ /* 0x000fea0003c00000 */
[----:B------:R0:W1:Y:S02]  /*186c0*/  SHFL.IDX P6, R14, R13, R12, R11 ;  /* 0x0000000c0d0e7389 */ /* 0x00006400000c000b */
[----:B01----:R-:W-:Y:S01]  /*186d0*/  ENDCOLLECTIVE ;  /* 0x000000000000791b */ /* 0x003fe20003800000 */
.L_x_8111:
        /* <DEDUP_REMOVED lines=14> */
.L_x_8112:
[----:B------:R-:W-:Y:S02]  /*187c0*/  IMAD.MOV.U32 R13, RZ, RZ, R23 ;  /* 0x000000ffff0d7224 */ /* 0x000fe400078e0017 */
[----:B------:R-:W-:Y:S02]  /*187d0*/  IMAD.MOV.U32 R12, RZ, RZ, 0x7 ;  /* 0x00000007ff0c7424 */ /* 0x000fe400078e00ff */
[----:B------:R-:W-:-:S07]  /*187e0*/  IMAD.MOV.U32 R2, RZ, RZ, R14 ;  /* 0x000000ffff027224 */ /* 0x000fce00078e000e */
[----:B------:R-:W-:Y:S05]  /*187f0*/  WARPSYNC.COLLECTIVE R15, `(.L_x_8113) ;  /* 0x000000000f087348 */ /* 0x000fea0003c00000 */
[----:B------:R0:W1:Y:S02]  /*18800*/  SHFL.IDX P6, R14, R13, R12, R11 ;  /* 0x0000000c0d0e7389 */ /* 0x00006400000c000b */
[----:B01----:R-:W-:Y:S01]  /*18810*/  ENDCOLLECTIVE ;  /* 0x000000000000791b */ /* 0x003fe20003800000 */
.L_x_8113:
        /* <DEDUP_REMOVED lines=13> */
.L_x_8114:
[----:B------:R-:W-:Y:S01]  /*188f0*/  @!PT LDS RZ, [RZ] ;  /* 0x00000000fffff984 */ /* 0x000fe20000000800 */
[----:B------:R-:W-:Y:S01]  /*18900*/  @!PT LDS RZ, [RZ] ;  /* 0x00000000fffff984 */ /* 0x000fe20000000800 */
[----:B------:R-:W-:Y:S01]  /*18910*/  @!PT LDS RZ, [RZ] ;  /* 0x00000000fffff984 */ /* 0x000fe20000000800 */
[----:B------:R1:W-:Y:S01]  /*18920*/  LDGSTS.E.BYPASS.LTC128B.128 [R7+0x7400], desc[UR54][R2.64+0x80], !P0 ;  /* 0x0740008002077fae */ /* 0x0003e2000c101d76 */
[----:B------:R-:W-:Y:S05]  /*18930*/  BRA `(.L_x_8115) ;  /* 0xffffffb400d87947 */ /* 0x000fea000383ffff */
.L_x_8006:
[----:B0-----:R0:W1:Y:S02]  /*18940*/  SYNCS.PHASECHK.TRANS64.TRYWAIT P0, [R0+URZ+0x28860], R3 ;  /* 0x02886003000075a7 */ /* 0x001064000800017f */
[----:B-1----:R-:W-:Y:S05]  /*18950*/  @!P0 NANOSLEEP.SYNCS 0x989680 ;  /* 0x009896800000895d */ /* 0x002fea0003900000 */
[----:B------:R-:W1:Y:S02]  /*18960*/  @!P0 SYNCS.PHASECHK.TRANS64 P0, [R0+URZ+0x28860], R3 ;  /* 0x02886003000085a7 */ /* 0x000e64000800007f */
[----:B-1----:R-:W-:Y:S05]  /*18970*/  @!P0 BRA `(.L_x_8006) ;  /* 0xfffffffc00f08947 */ /* 0x002fea000383ffff */
[----:B------:R-:W-:Y:S05]  /*18980*/  BRA `(.L_x_8116) ;  /* 0xffffffb800f47947 */ /* 0x000fea000383ffff */
.L_x_8007:
        /* <DEDUP_REMOVED lines=8> */
.L_x_8118:
[----:B------:R-:W-:Y:S05]  /*18a10*/  BSYNC B0 ;  /* 0x0000000000007941 */ /* 0x000fea0003800000 */
.L_x_8117:
        /* <DEDUP_REMOVED lines=9> */
.L_x_8119:
        /* <DEDUP_REMOVED lines=12> */
.L_x_8120:
        /* <DEDUP_REMOVED lines=13> */
.L_x_8121:
[----:B------:R-:W-:Y:S02]  /*18c40*/  IMAD.MOV.U32 R13, RZ, RZ, R23 ;  /* 0x000000ffff0d7224 */ /* 0x000fe400078e0017 */
[----:B------:R-:W-:Y:S02]  /*18c50*/  IMAD.MOV.U32 R12, RZ, RZ, 0x2 ;  /* 0x00000002ff0c7424 */ /* 0x000fe400078e00ff */
[----:B------:R-:W-:-:S07]  /*18c60*/  IMAD.MOV.U32 R10, RZ, RZ, R14 ;  /* 0x000000ffff0a7224 */ /* 0x000fce00078e000e */
[----:B------:R-:W-:Y:S05]  /*18c70*/  WARPSYNC.COLLECTIVE R15, `(.L_x_8122) ;  /* 0x000000000f087348 */ /* 0x000fea0003c00000 */
[----:B------:R0:W1:Y:S02]  /*18c80*/  SHFL.IDX P6, R14, R13, R12, R11 ;  /* 0x0000000c0d0e7389 */ /* 0x00006400000c000b */
[----:B01----:R-:W-:Y:S01]  /*18c90*/  ENDCOLLECTIVE ;  /* 0x000000000000791b */ /* 0x003fe20003800000 */
.L_x_8122:
[----:B------:R-:W-:-:S05]  /*18ca0*/  IADD3 R2, P2, R10, R5, RZ ;  /* 0x000000050a027210 */ /* 0x000fca0007f5e0ff */
[----:B------:R-:W-:-:S05]  /*18cb0*/  IMAD.X R3, RZ, RZ, R7, P2 ;  /* 0x000000ffff037224 */ /* 0x000fca00010e0607 */
[----:B------:R-:W-:Y:S01]  /*18cc0*/  @!PT LDS RZ, [RZ] ;  /* 0x00000000fffff984 */ /* 0x000fe20000000800 */
[----:B------:R-:W-:Y:S01]  /*18cd0*/  @!PT LDS RZ, [RZ] ;  /* 0x00000000fffff984 */ /* 0x000fe20000000800 */
[----:B------:R-:W-:Y:S01]  /*18ce0*/  @!PT LDS RZ, [RZ] ;  /* 0x00000000fffff984 */ /* 0x000fe20000000800 */
[----:B------:R0:W-:Y:S01]  /*18cf0*/  LDGSTS.E.BYPASS.LTC128B.128 [R4+0xc00], desc[UR54][R2.64], !P3 ;  /* 0x00c0000002047fae */ /* 0x0001e2000d901d76 */
[----:B------:R-:W-:Y:S01]  /*18d00*/  IMAD.MOV.U32 R13, RZ, RZ, R17 ;  /* 0x000000ffff0d7224 */ /* 0x000fe200078e0011 */
[C---:B------:R-:W-:Y:S02]  /*18d10*/  ISETP.LT.OR P3, PT, R6.reuse, 0x21, P1 ;  /* 0x000000210600780c */ /* 0x040fe40000f61670 */
[----:B------:R0:W-:Y:S01]  /*18d20*/  LDGSTS.E.BYPASS.LTC128B.128 [R4+0x4c00], desc[UR54][R2.64+0x80], !P4 ;  /* 0x04c0008002047fae */ /* 0x0001e2000e101d76 */
[----:B------:R-:W-:Y:S01]  /*18d30*/  ISETP.LT.OR P4, PT, R6, 0x21, P0 ;  /* 0x000000210600780c */ /* 0x000fe20000781670 */
[----:B------:R-:W-:-:S12]  /*18d40*/  IMAD.MOV.U32 R8, RZ, RZ, R14 ;  /* 0x000000ffff087224 */ /* 0x000fd800078e000e */
[----:B0-----:R-:W-:Y:S05]  /*18d50*/  WARPSYNC.COLLECTIVE R15, `(.L_x_8123) ;  /* 0x000000000f087348 */ /* 0x001fea0003c00000 */
[----:B------:R1:W2:Y:S02]  /*18d60*/  SHFL.IDX P6, R14, R13, R12, R11 ;  /* 0x0000000c0d0e7389 */ /* 0x0002a400000c000b */
[----:B012---:R-:W-:Y:S01]  /*18d70*/  ENDCOLLECTIVE ;  /* 0x000000000000791b */ /* 0x007fe20003800000 */
.L_x_8123:
[----:B------:R-:W-:Y:S02]  /*18d80*/  IMAD.MOV.U32 R13, RZ, RZ, R23 ;  /* 0x000000ffff0d7224 */ /* 0x000fe400078e0017 */
[----:B------:R-:W-:Y:S01]  /*18d90*/  IMAD.MOV.U32 R12, RZ, RZ, 0x3 ;  /* 0x00000003ff0c7424 */ /* 0x000fe200078e00ff */
[----:B------:R-:W-:-:S13]  /*18da0*/  IADD3 R2, P2, R14, R5, RZ ;  /* 0x000000050e027210 */ /* 0x000fda0007f5e0ff */
[----:B------:R-:W-:Y:S05]  /*18db0*/  WARPSYNC.COLLECTIVE R15, `(.L_x_8124) ;  /* 0x000000000f087348 */ /* 0x000fea0003c00000 */
[----:B------:R0:W1:Y:S02]  /*18dc0*/  SHFL.IDX P6, R14, R13, R12, R11 ;  /* 0x0000000c0d0e7389 */ /* 0x00006400000c000b */
[----:B01----:R-:W-:Y:S01]  /*18dd0*/  ENDCOLLECTIVE ;  /* 0x000000000000791b */ /* 0x003fe20003800000 */
.L_x_8124:
        /* <DEDUP_REMOVED lines=13> */
.L_x_8125:
[----:B------:R-:W-:Y:S02]  /*18eb0*/  IMAD.MOV.U32 R13, RZ, RZ, R23 ;  /* 0x000000ffff0d7224 */ /* 0x000fe400078e0017 */
[----:B------:R-:W-:Y:S01]  /*18ec0*/  IMAD.MOV.U32 R12, RZ, RZ, 0x4 ;  /* 0x00000004ff0c7424 */ /* 0x000fe200078e00ff */
[----:B------:R-:W-:-:S13]  /*18ed0*/  IADD3 R2, P2, R14, R5, RZ ;  /* 0x000000050e027210 */ /* 0x000fda0007f5e0ff */
[----:B------:R-:W-:Y:S05]  /*18ee0*/  WARPSYNC.COLLECTIVE R15, `(.L_x_8126) ;  /* 0x000000000f087348 */ /* 0x000fea0003c00000 */
[----:B------:R0:W1:Y:S02]  /*18ef0*/  SHFL.IDX P6, R14, R13, R12, R11 ;  /* 0x0000000c0d0e7389 */ /* 0x00006400000c000b */
[----:B01----:R-:W-:Y:S01]  /*18f00*/  ENDCOLLECTIVE ;  /* 0x000000000000791b */ /* 0x003fe20003800000 */
.L_x_8126:
        /* <DEDUP_REMOVED lines=13> */
.L_x_8127:
[----:B------:R-:W-:Y:S02]  /*18fe0*/  IMAD.MOV.U32 R13, RZ, RZ, R23 ;  /* 0x000000ffff0d7224 */ /* 0x000fe400078e0017 */
[----:B------:R-:W-:Y:S02]  /*18ff0*/  IMAD.MOV.U32 R12, RZ, RZ, 0x5 ;  /* 0x00000005ff0c7424 */ /* 0x000fe400078e00ff */
[----:B------:R-:W-:-:S07]  /*19000*/  IMAD.MOV.U32 R10, RZ, RZ, R14 ;  /* 0x000000ffff0a7224 */ /* 0x000fce00078e000e */
[----:B------:R-:W-:Y:S05]  /*19010*/  WARPSYNC.COLLECTIVE R15, `(.L_x_8128) ;  /* 0x000000000f087348 */ /* 0x000fea0003c00000 */
[----:B------:R0:W1:Y:S02]  /*19020*/  SHFL.IDX P6, R14, R13, R12, R11 ;  /* 0x0000000c0d0e7389 */ /* 0x00006400000c000b */
[----:B01----:R-:W-:Y:S01]  /*19030*/  ENDCOLLECTIVE ;  /* 0x000000000000791b */ /* 0x003fe20003800000 */
.L_x_8128:
        /* <DEDUP_REMOVED lines=14> */
.L_x_8129:
[----:B------:R-:W-:Y:S02]  /*19120*/  IMAD.MOV.U32 R13, RZ, RZ, R23 ;  /* 0x000000ffff0d7224 */ /* 0x000fe400078e0017 */
[----:B------:R-:W-:Y:S01]  /*19130*/  IMAD.MOV.U32 R12, RZ, RZ, 0x6 ;  /* 0x00000006ff0c7424 */ /* 0x000fe200078e00ff */
[----:B------:R-:W-:-:S13]  /*19140*/  IADD3 R2, P2, R14, R5, RZ ;  /* 0x000000050e027210 */ /* 0x000fda0007f5e0ff */
[----:B------:R-:W-:Y:S05]  /*19150*/  WARPSYNC.COLLECTIVE R15, `(.L_x_8130) ;  /* 0x000000000f087348 */ /* 0x000fea0003c00000 */
[----:B------:R0:W1:Y:S02]  /*19160*/  SHFL.IDX P6, R14, R13, R12, R11 ;  /* 0x0000000c0d0e7389 */ /* 0x00006400000c000b */
[----:B01----:R-:W-:Y:S01]  /*19170*/  ENDCOLLECTIVE ;  /* 0x000000000000791b */ /* 0x003fe20003800000 */
.L_x_8130:
        /* <DEDUP_REMOVED lines=13> */
.L_x_8131:
[----:B------:R-:W-:Y:S02]  /*19250*/  IMAD.MOV.U32 R13, RZ, RZ, R23 ;  /* 0x000000ffff0d7224 */ /* 0x000fe400078e0017 */
[----:B------:R-:W-:Y:S02]  /*19260*/  IMAD.MOV.U32 R12, RZ, RZ, 0x7 ;  /* 0x00000007ff0c7424 */ /* 0x000fe400078e00ff */
[----:B------:R-:W-:-:S07]  /*19270*/  IMAD.MOV.U32 R10, RZ, RZ, R14 ;  /* 0x000000ffff0a7224 */ /* 0x000fce00078e000e */
[----:B------:R-:W-:Y:S05]  /*19280*/  WARPSYNC.COLLECTIVE R15, `(.L_x_8132) ;  /* 0x000000000f087348 */ /* 0x000fea0003c00000 */
[----:B------:R0:W1:Y:S02]  /*19290*/  SHFL.IDX P6, R14, R13, R12, R11 ;  /* 0x0000000c0d0e7389 */ /* 0x00006400000c000b */
[----:B01----:R-:W-:Y:S01]  /*192a0*/  ENDCOLLECTIVE ;  /* 0x000000000000791b */ /* 0x003fe20003800000 */
.L_x_8132:
        /* <DEDUP_REMOVED lines=12> */
.L_x_8133:
[----:B------:R-:W-:Y:S05]  /*19370*/  BRA `(.L_x_8134) ;  /* 0xffffffb400947947 */ /* 0x000fea000383ffff */
.L_x_8012:
        /* <DEDUP_REMOVED lines=8> */
.L_x_8136:
[----:B------:R-:W-:Y:S05]  /*19400*/  BSYNC B0 ;  /* 0x0000000000007941 */ /* 0x000fea0003800000 */
.L_x_8135:
        /* <DEDUP_REMOVED lines=9> */
.L_x_8137:
        /* <DEDUP_REMOVED lines=18> */
.L_x_8138:
[----:B------:R-:W-:Y:S01]  /*195c0*/  IMAD.MOV.U32 R12, RZ, RZ, 0x2 ;  /* 0x00000002ff0c7424 */ /* 0x000fe200078e00ff */
[----:B------:R-:W-:-:S05]  /*195d0*/  SEL R7, R14, RZ, P1 ;  /* 0x000000ff0e077207 */ /* 0x000fca0000800000 */
[----:B------:R-:W-:-:S04]  /*195e0*/  IMAD.IADD R6, R4, 0x1, R7 ;  /* 0x0000000104067824 */ /* 0x000fc800078e0207 */
[----:B------:R-:W-:-:S07]  /*195f0*/  IMAD.MOV.U32 R13, RZ, RZ, R6 ;  /* 0x000000ffff0d7224 */ /* 0x000fce00078e0006 */
[----:B------:R-:W-:Y:S05]  /*19600*/  WARPSYNC.COLLECTIVE R15, `(.L_x_8139) ;  /* 0x000000000f087348 */ /* 0x000fea0003c00000 */
[----:B------:R0:W1:Y:S02]  /*19610*/  SHFL.UP P6, R14, R13, R12, R11 ;  /* 0x0400000c0d0e7389 */ /* 0x00006400000c000b */
[----:B01----:R-:W-:Y:S01]  /*19620*/  ENDCOLLECTIVE ;  /* 0x000000000000791b */ /* 0x003fe20003800000 */
.L_x_8139:
[----:B------:R-:W-:Y:S01]  /*19630*/  IMAD.MOV.U32 R12, RZ, RZ, 0x4 ;  /* 0x00000004ff0c7424 */ /* 0x000fe200078e00ff */
[----:B------:R-:W-:-:S05]  /*19640*/  SEL R7, R14, RZ, P2 ;  /* 0x000000ff0e077207 */ /* 0x000fca0001000000 */
[----:B------:R-:W-:-:S04]  /*19650*/  IMAD.IADD R7, R6, 0x1, R7 ;  /* 0x0000000106077824 */ /* 0x000fc800078e0207 */
[----:B------:R-:W-:-:S07]  /*19660*/  IMAD.MOV.U32 R13, RZ, RZ, R7 ;  /* 0x000000ffff0d7224 */ /* 0x000fce00078e0007 */
[----:B------:R-:W-:Y:S05]  /*19670*/  WARPSYNC.COLLECTIVE R15, `(.L_x_8140) ;  /* 0x000000000f087348 */ /* 0x000fea0003c00000 */
[----:B------:R0:W1:Y:S02]  /*19680*/  SHFL.UP P6, R14, R13, R12, R11 ;  /* 0x0400000c0d0e7389 */ /* 0x00006400000c000b */
[----:B01----:R-:W-:Y:S01]  /*19690*/  ENDCOLLECTIVE ;  /* 0x000000000000791b */ /* 0x003fe20003800000 */
.L_x_8140:
[----:B------:R-:W-:Y:S01]  /*196a0*/  IMAD.MOV.U32 R12, RZ, RZ, 0x8 ;  /* 0x00000008ff0c7424 */ /* 0x000fe200078e00ff */
[----:B------:R-:W-:-:S05]  /*196b0*/  SEL R2, R14, RZ, P3 ;  /* 0x000000ff0e027207 */ /* 0x000fca0001800000 */
[----:B------:R-:W-:-:S04]  /*196c0*/  IMAD.IADD R2, R7, 0x1, R2 ;  /* 0x0000000107027824 */ /* 0x000fc800078e0202 */
[----:B------:R-:W-:-:S07]  /*196d0*/  IMAD.MOV.U32 R13, RZ, RZ, R2 ;  /* 0x000000ffff0d7224 */ /* 0x000fce00078e0002 */
[----:B------:R-:W-:Y:S05]  /*196e0*/  WARPSYNC.COLLECTIVE R15, `(.L_x_8141) ;  /* 0x000000000f087348 */ /* 0x000fea0003c00000 */
[----:B------:R0:W1:Y:S02]  /*196f0*/  SHFL.UP P6, R14, R13, R12, R11 ;  /* 0x0400000c0d0e7389 */ /* 0x00006400000c000b */
[----:B01----:R-:W-:Y:S01]  /*19700*/  ENDCOLLECTIVE ;  /* 0x000000000000791b */ /* 0x003fe20003800000 */
.L_x_8141:
[----:B------:R-:W-:Y:S01]  /*19710*/  IMAD.MOV.U32 R12, RZ, RZ, 0x10 ;  /* 0x00000010ff0c7424 */ /* 0x000fe200078e00ff */
[----:B------:R-:W-:-:S05]  /*19720*/  SEL R3, R14, RZ, P4 ;  /* 0x000000ff0e037207 */ /* 0x000fca0002000000 */
[----:B------:R-:W-:-:S04]  /*19730*/  IMAD.IADD R3, R2, 0x1, R3 ;  /* 0x0000000102037824 */ /* 0x000fc800078e0203 */
[----:B------:R-:W-:-:S07]  /*19740*/  IMAD.MOV.U32 R13, RZ, RZ, R3 ;  /* 0x000000ffff0d7224 */ /* 0x000fce00078e0003 */
[----:B------:R-:W-:Y:S05]  /*19750*/  WARPSYNC.COLLECTIVE R15, `(.L_x_8142) ;  /* 0x000000000f087348 */ /* 0x000fea0003c00000 */
[----:B------:R0:W1:Y:S02]  /*19760*/  SHFL.UP P6, R14, R13, R12, R11 ;  /* 0x0400000c0d0e7389 */ /* 0x00006400000c000b */
[----:B01----:R-:W-:Y:S01]  /*19770*/  ENDCOLLECTIVE ;  /* 0x000000000000791b */ /* 0x003fe20003800000 */
.L_x_8142:
        /* <DEDUP_REMOVED lines=8> */
.L_x_8143:
[----:B------:R-:W-:Y:S05]  /*19800*/  BRA `(.L_x_8144) ;  /* 0xffffffb400a07947 */ /* 0x000fea000383ffff */
.L_x_8017:
        /* <DEDUP_REMOVED lines=8> */
.L_x_8146:
[----:B------:R-:W-:Y:S05]  /*19890*/  BSYNC B0 ;  /* 0x0000000000007941 */ /* 0x000fea0003800000 */
.L_x_8145:
        /* <DEDUP_REMOVED lines=8> */
.L_x_8147:
[----:B------:R-:W-:Y:S01]  /*19920*/  IMAD.MOV.U32 R12, RZ, RZ, 0x4 ;  /* 0x00000004ff0c7424 */ /* 0x000fe200078e00ff */
[----:B------:R-:W-:-:S05]  /*19930*/  SEL R0, R14, RZ, P2 ;  /* 0x000000ff0e007207 */ /* 0x000fca0001000000 */
[----:B------:R-:W-:-:S04]  /*19940*/  IMAD.IADD R0, R13, 0x1, R0 ;  /* 0x000000010d007824 */ /* 0x000fc800078e0200 */
[----:B------:R-:W-:-:S07]  /*19950*/  IMAD.MOV.U32 R13, RZ, RZ, R0 ;  /* 0x000000ffff0d7224 */ /* 0x000fce00078e0000 */
[----:B------:R-:W-:Y:S05]  /*19960*/  WARPSYNC.COLLECTIVE R15, `(.L_x_8148) ;  /* 0x000000000f087348 */ /* 0x000fea0003c00000 */
[----:B------:R0:W1:Y:S02]  /*19970*/  SHFL.UP P6, R14, R13, R12, R11 ;  /* 0x0400000c0d0e7389 */ /* 0x00006400000c000b */
[----:B01----:R-:W-:Y:S01]  /*19980*/  ENDCOLLECTIVE ;  /* 0x000000000000791b */ /* 0x003fe20003800000 */
.L_x_8148:
[----:B------:R-:W-:Y:S01]  /*19990*/  IMAD.MOV.U32 R12, RZ, RZ, 0x8 ;  /* 0x00000008ff0c7424 */ /* 0x000fe200078e00ff */
[----:B------:R-:W-:-:S05]  /*199a0*/  SEL R3, R14, RZ, P3 ;  /* 0x000000ff0e037207 */ /* 0x000fca0001800000 */
[----:B------:R-:W-:-:S04]  /*199b0*/  IMAD.IADD R2, R0, 0x1, R3 ;  /* 0x0000000100027824 */ /* 0x000fc800078e0203 */
[----:B------:R-:W-:-:S07]  /*199c0*/  IMAD.MOV.U32 R13, RZ, RZ, R2 ;  /* 0x000000ffff0d7224 */ /* 0x000fce00078e0002 */
[----:B------:R-:W-:Y:S05]  /*199d0*/  WARPSYNC.COLLECTIVE R15, `(.L_x_8149) ;  /* 0x000000000f087348 */ /* 0x000fea0003c00000 */
[----:B------:R0:W1:Y:S02]  /*199e0*/  SHFL.UP P6, R14, R13, R12, R11 ;  /* 0x0400000c0d0e7389 */ /* 0x00006400000c000b */
[----:B01----:R-:W-:Y:S01]  /*199f0*/  ENDCOLLECTIVE ;  /* 0x000000000000791b */ /* 0x003fe20003800000 */
.L_x_8149:
[----:B------:R-:W-:Y:S01]  /*19a00*/  IMAD.MOV.U32 R12, RZ, RZ, 0x10 ;  /* 0x00000010ff0c7424 */ /* 0x000fe200078e00ff */
[----:B------:R-:W-:-:S05]  /*19a10*/  SEL R3, R14, RZ, P4 ;  /* 0x000000ff0e037207 */ /* 0x000fca0002000000 */
[----:B------:R-:W-:-:S04]  /*19a20*/  IMAD.IADD R3, R2, 0x1, R3 ;  /* 0x0000000102037824 */ /* 0x000fc800078e0203 */
[----:B------:R-:W-:-:S07]  /*19a30*/  IMAD.MOV.U32 R13, RZ, RZ, R3 ;  /* 0x000000ffff0d7224 */ /* 0x000fce00078e0003 */
[----:B------:R-:W-:Y:S05]  /*19a40*/  WARPSYNC.COLLECTIVE R15, `(.L_x_8150) ;  /* 0x000000000f087348 */ /* 0x000fea0003c00000 */
[----:B------:R0:W1:Y:S02]  /*19a50*/  SHFL.UP P6, R14, R13, R12, R11 ;  /* 0x0400000c0d0e7389 */ /* 0x00006400000c000b */
[----:B01----:R-:W-:Y:S01]  /*19a60*/  ENDCOLLECTIVE ;  /* 0x000000000000791b */ /* 0x003fe20003800000 */
.L_x_8150:
        /* <DEDUP_REMOVED lines=8> */
.L_x_8151:
[----:B------:R-:W-:Y:S05]  /*19af0*/  BRA `(.L_x_8152) ;  /* 0xffffffb400807947 */ /* 0x000fea000383ffff */
.L_x_8019:
[----:B------:R-:W-:Y:S01]  /*19b00*/  BSSY B0, `(.L_x_8153) ;  /* 0x0000006000007945 */ /* 0x000fe20003800000 */
[----:B------:R-:W-:Y:S01]  /*19b10*/  PLOP3.LUT P6, PT, P6, PT, PT, 0x8, 0x0 ;  /* 0x000000000000781c */ /* 0x000fe200037ce170 */
[----:B------:R-:W-:-:S12]  /*19b20*/  IMAD.MOV.U32 R15, RZ, RZ, -0x1 ;  /* 0xffffffffff0f7424 */ /* 0x000fd800078e00ff */
[----:B01----:R-:W-:Y:S05]  /*19b30*/  WARPSYNC.COLLECTIVE R15, `(.L_x_8154) ;  /* 0x000000000f087348 */ /* 0x003fea0003c00000 */
[----:B------:R-:W-:Y:S01]  /*19b40*/  VOTE.ANY R14, PT, P6 ;  /* 0x00000000000e7806 */ /* 0x000fe200030e0100 */
[----:B01----:R-:W-:Y:S06]  /*19b50*/  ENDCOLLECTIVE ;  /* 0x000000000000791b */ /* 0x003fec0003800000 */
.L_x_8154:
[----:B------:R-:W-:Y:S05]  /*19b60*/  BSYNC B0 ;  /* 0x0000000000007941 */ /* 0x000fea0003800000 */
.L_x_8153:
        /* <DEDUP_REMOVED lines=9> */
.L_x_8155:
[----:B------:R-:W-:Y:S01]  /*19c00*/  IMAD.MOV.U32 R4, RZ, RZ, R14 ;  /* 0x000000ffff047224 */ /* 0x000fe200078e000e */
[----:B------:R-:W-:Y:S06]  /*19c10*/  BRA `(.L_x_8156) ;  /* 0xffffffb400707947 */ /* 0x000fec000383ffff */
.L_x_8021:
[----:B------:R-:W-:Y:S01]  /*19c20*/  BSSY B0, `(.L_x_8157) ;  /* 0x0000007000007945 */ /* 0x000fe20003800000 */
[----:B------:R-:W-:Y:S02]  /*19c30*/  IMAD.MOV.U32 R13, RZ, RZ, R6 ;  /* 0x000000ffff0d7224 */ /* 0x000fe400078e0006 */
[----:B------:R-:W-:Y:S02]  /*19c40*/  IMAD.MOV.U32 R11, RZ, RZ, 0x1f ;  /* 0x0000001fff0b7424 */ /* 0x000fe400078e00ff */
[----:B------:R-:W-:-:S07]  /*19c50*/  IMAD.MOV.U32 R15, RZ, RZ, -0x1 ;  /* 0xffffffffff0f7424 */ /* 0x000fce00078e00ff */
[----:B0123--:R-:W-:Y:S05]  /*19c60*/  WARPSYNC.COLLECTIVE R15, `(.L_x_8158) ;  /* 0x000000000f087348 */ /* 0x00ffea0003c00000 */
[----:B------:R4:W0:Y:S02]  /*19c70*/  SHFL.IDX P6, R14, R13, R12, R11 ;  /* 0x0000000c0d0e7389 */ /* 0x00082400000c000b */
[----:B01234-:R-:W-:Y:S01]  /*19c80*/  ENDCOLLECTIVE ;  /* 0x000000000000791b */ /* 0x01ffe20003800000 */
.L_x_8158:
[----:B------:R-:W-:Y:S05]  /*19c90*/  BSYNC B0 ;  /* 0x0000000000007941 */ /* 0x000fea0003800000 */
.L_x_8157:
[----:B------:R-:W-:Y:S05]  /*19ca0*/  BRA `(.L_x_8020) ;  /* 0xffffffb400687947 */ /* 0x000fea000383ffff */
.L_x_8025:
[----:B-1----:R1:W4:Y:S02]  /*19cb0*/  SYNCS.PHASECHK.TRANS64.TRYWAIT P0, [R7+URZ+0x28820], R0 ;  /* 0x02882000070075a7 */ /* 0x002324000800017f */
[----:B----4-:R-:W-:Y:S05]  /*19cc0*/  @!P0 NANOSLEEP.SYNCS 0x989680 ;  /* 0x009896800000895d */ /* 0x010fea0003900000 */
[----:B------:R-:W4:Y:S02]  /*19cd0*/  @!P0 SYNCS.PHASECHK.TRANS64 P0, [R7+URZ+0x28820], R0 ;  /* 0x02882000070085a7 */ /* 0x000f24000800007f */
[----:B----4-:R-:W-:Y:S05]  /*19ce0*/  @!P0 BRA `(.L_x_8025) ;  /* 0xfffffffc00f08947 */ /* 0x010fea000383ffff */
[----:B------:R-:W-:Y:S05]  /*19cf0*/  BRA `(.L_x_8159) ;  /* 0xffffffb800e07947 */ /* 0x000fea000383ffff */
.L_x_8026:
[----:B------:R-:W4:Y:S01]  /*19d00*/  S2R R2, SR_TID.X ;  /* 0x0000000000027919 */ /* 0x000f220000002100 */
[----:B------:R-:W-:Y:S01]  /*19d10*/  BSSY B0, `(.L_x_8160) ;  /* 0x000000a000007945 */ /* 0x000fe20003800000 */
[----:B------:R-:W-:Y:S02]  /*19d20*/  IMAD.MOV.U32 R12, RZ, RZ, RZ ;  /* 0x000000ffff0c7224 */ /* 0x000fe400078e00ff */
[----:B------:R-:W-:Y:S02]  /*19d30*/  IMAD.MOV.U32 R11, RZ, RZ, 0x1f ;  /* 0x0000001fff0b7424 */ /* 0x000fe400078e00ff */
[----:B------:R-:W-:Y:S01]  /*19d40*/  IMAD.MOV.U32 R15, RZ, RZ, -0x1 ;  /* 0xffffffffff0f7424 */ /* 0x000fe200078e00ff */
[----:B----4-:R-:W-:-:S04]  /*19d50*/  SHF.R.U32.HI R2, RZ, 0x5, R2 ;  /* 0x00000005ff027819 */ /* 0x010fc80000011602 */
[----:B------:R-:W-:-:S05]  /*19d60*/  LOP3.LUT R2, R2, 0x3, RZ, 0xc0, !PT ;  /* 0x0000000302027812 */ /* 0x000fca00078ec0ff */
[----:B------:R-:W-:-:S07]  /*19d70*/  IMAD.MOV.U32 R13, RZ, RZ, R2 ;  /* 0x000000ffff0d7224 */ /* 0x000fce00078e0002 */
[----:B0123--:R-:W-:Y:S05]  /*19d80*/  WARPSYNC.COLLECTIVE R15, `(.L_x_8161) ;  /* 0x000000000f087348 */ /* 0x00ffea0003c00000 */
[----:B------:R4:W0:Y:S02]  /*19d90*/  SHFL.IDX P6, R14, R13, R12, R11 ;  /* 0x0000000c0d0e7389 */ /* 0x00082400000c000b */
[----:B01234-:R-:W-:Y:S01]  /*19da0*/  ENDCOLLECTIVE ;  /* 0x000000000000791b */ /* 0x01ffe20003800000 */
.L_x_8161:
[----:B------:R-:W-:Y:S05]  /*19db0*/  BSYNC B0 ;  /* 0x0000000000007941 */ /* 0x000fea0003800000 */
.L_x_8160:
[----:B------:R-:W-:Y:S05]  /*19dc0*/  BRA `(.L_x_8162) ;  /* 0xffffffb800c87947 */ /* 0x000fea000383ffff */
.L_x_8029:
[----:B------:R-:W-:Y:S01]  /*19dd0*/  BSSY B1, `(.L_x_8163) ;  /* 0x0000006000017945 */ /* 0x000fe20003800000 */
[----:B------:R-:W-:-:S07]  /*19de0*/  IMAD.MOV.U32 R15, RZ, RZ, -0x1 ;  /* 0xffffffffff0f7424 */ /* 0x000fce00078e00ff */
[----:B0123--:R-:W-:Y:S05]  /*19df0*/  WARPSYNC.COLLECTIVE R15, `(.L_x_8164) ;  /* 0x000000000f0c7348 */ /* 0x00ffea0003c00000 */
[----:B------:R-:W-:Y:S02]  /*19e00*/  ELECT P6, UR62, PT ;  /* 0x00000000003e782f */ /* 0x000fe400038c0000 */
[----:B------:R-:W-:Y:S01]  /*19e10*/  MOV R14, UR62 ;  /* 0x0000003e000e7c02 */ /* 0x000fe20008000f00 */
[----:B0123--:R-:W-:Y:S10]  /*19e20*/  ENDCOLLECTIVE ;  /* 0x000000000000791b */ /* 0x00fff40003800000 */
.L_x_8164:
[----:B------:R-:W-:Y:S05]  /*19e30*/  BSYNC B1 ;  /* 0x0000000000017941 */ /* 0x000fea0003800000 */
.L_x_8163:
[----:B------:R-:W-:Y:S05]  /*19e40*/  BRA `(.L_x_8165) ;  /* 0xffffffb800c07947 */ /* 0x000fea000383ffff */
.L_x_8031:
[----:B-1----:R1:W4:Y:S02]  /*19e50*/  SYNCS.PHASECHK.TRANS64.TRYWAIT P1, [R5+URZ+0x28840], R0 ;  /* 0x02884000050075a7 */ /* 0x002324000802017f */
[----:B----4-:R-:W-:Y:S05]  /*19e60*/  @!P1 NANOSLEEP.SYNCS 0x989680 ;  /* 0x009896800000995d */ /* 0x010fea0003900000 */
[----:B------:R-:W4:Y:S02]  /*19e70*/  @!P1 SYNCS.PHASECHK.TRANS64 P1, [R5+URZ+0x28840], R0 ;  /* 0x02884000050095a7 */ /* 0x000f24000802007f */
[----:B----4-:R-:W-:Y:S05]  /*19e80*/  @!P1 BRA `(.L_x_8031) ;  /* 0xfffffffc00f09947 */ /* 0x010fea000383ffff */
[----:B------:R-:W-:Y:S05]  /*19e90*/  BRA `(.L_x_8166) ;  /* 0xffffffb800e07947 */ /* 0x000fea000383ffff */
.L_x_8033:
[----:B----4-:R4:W0:Y:S02]  /*19ea0*/  SYNCS.PHASECHK.TRANS64.TRYWAIT P1, [R3+URZ+0x28840], R2 ;  /* 0x02884002030075a7 */ /* 0x010824000802017f */
[----:B0-----:R-:W-:Y:S05]  /*19eb0*/  @!P1 NANOSLEEP.SYNCS 0x989680 ;  /* 0x009896800000995d */ /* 0x001fea0003900000 */
[----:B------:R-:W0:Y:S02]  /*19ec0*/  @!P1 SYNCS.PHASECHK.TRANS64 P1, [R3+URZ+0x28840], R2 ;  /* 0x02884002030095a7 */ /* 0x000e24000802007f */
[----:B0-----:R-:W-:Y:S05]  /*19ed0*/  @!P1 BRA `(.L_x_8033) ;  /* 0xfffffffc00f09947 */ /* 0x001fea000383ffff */
[----:B------:R-:W-:Y:S05]  /*19ee0*/  BRA `(.L_x_8167) ;  /* 0xffffffb800ec7947 */ /* 0x000fea000383ffff */
.L_x_8035:
[----:B------:R0:W0:Y:S02]  /*19ef0*/  SYNCS.PHASECHK.TRANS64.TRYWAIT P1, [R5+URZ+0x28860], R0 ;  /* 0x02886000050075a7 */ /* 0x000024000802017f */
[----:B0-----:R-:W-:Y:S05]  /*19f00*/  @!P1 NANOSLEEP.SYNCS 0x989680 ;  /* 0x009896800000995d */ /* 0x001fea0003900000 */
[----:B------:R-:W0:Y:S02]  /*19f10*/  @!P1 SYNCS.PHASECHK.TRANS64 P1, [R5+URZ+0x28860], R0 ;  /* 0x02886000050095a7 */ /* 0x000e24000802007f */
[----:B0-----:R-:W-:Y:S05]  /*19f20*/  @!P1 BRA `(.L_x_8035) ;  /* 0xfffffffc00f09947 */ /* 0x001fea000383ffff */
[----:B------:R-:W-:Y:S05]  /*19f30*/  BRA `(.L_x_8168) ;  /* 0xffffffb800e87947 */ /* 0x000fea000383ffff */
.L_x_8169:
        /* <DEDUP_REMOVED lines=12> */
.L_x_15847:


//--------------------- .text._ZN7cutlass13device_kernelIN5flash11enable_sm90INS1_16FlashAttnFwdSm90INS1_25CollectiveMainloopFwdSm90ILi2EN4cute5tupleIJNS5_1CILi1EEES8_S8_EEENS6_IJNS7_ILi128EEESA_SA_EEELi128ENS_10bfloat16_tEfNS_4arch4Sm90ELb0ELb1ELb0ELb1ELb1ELb1ELb0ELb1ELb1ELb1ELb0ELb0EEENS1_21CollectiveEpilogueFwdISB_S9_SC_SE_Li256ELb1ELb1ELb0ELb0EEENS1_36VarlenDynamicPersistentTileSchedulerILi128ELi128ELi256ELi128ELb0ELb1ELb1ELb1ELb0ELb1EEEEEEEEEvNT_6ParamsE --------------------------
	.section	.text._ZN7cutlass13device_kernelIN5flash11enable_sm90INS1_16FlashAttnFwdSm90INS1_25CollectiveMainloopFwdSm90ILi2EN4cute5tupleIJNS5_1CILi1EEES8_S8_EEENS6_IJNS7_ILi128EEESA_SA_EEELi128ENS_10bfloat16_tEfNS_4arch4Sm90ELb0ELb1ELb0ELb1ELb1ELb1ELb0ELb1ELb1ELb1ELb0ELb0EEENS1_21CollectiveEpilogueFwdISB_S9_SC_SE_Li256ELb1ELb1ELb0ELb0EEENS1_36VarlenDynamicPersistentTileSchedulerILi128ELi128ELi256ELi128ELb0ELb1ELb1ELb1ELb0ELb1EEEEEEEEEvNT_6ParamsE,"ax",@progbits
	.align	128
.text._ZN7cutlass13device_kernelIN5flash11enable_sm90INS1_16FlashAttnFwdSm90INS1_25CollectiveMainloopFwdSm90ILi2EN4cute5tupleIJNS5_1CILi1EEES8_S8_EEENS6_IJNS7_ILi128EEESA_SA_EEELi128ENS_10bfloat16_tEfNS_4arch4Sm90ELb0ELb1ELb0ELb1ELb1ELb1ELb0ELb1ELb1ELb1ELb0ELb0EEENS1_21CollectiveEpilogueFwdISB_S9_SC_SE_Li256ELb1ELb1ELb0ELb0EEENS1_36VarlenDynamicPersistentTileSchedulerILi128ELi128ELi256ELi128ELb0ELb1ELb1ELb1ELb0ELb1EEEEEEEEEvNT_6ParamsE:
        .type           _ZN7cutlass13device_kernelIN5flash11enable_sm90INS1_16FlashAttnFwdSm90INS1_25CollectiveMainloopFwdSm90ILi2EN4cute5tupleIJNS5_1CILi1EEES8_S8_EEENS6_IJNS7_ILi128EEESA_SA_EEELi128ENS_10bfloat16_tEfNS_4arch4Sm90ELb0ELb1ELb0ELb1ELb1ELb1ELb0ELb1ELb1ELb1ELb0ELb0EEENS1_21CollectiveEpilogueFwdISB_S9_SC_SE_Li256ELb1ELb1ELb0ELb0EEENS1_36VarlenDynamicPersistentTileSchedulerILi128ELi128ELi256ELi128ELb0ELb1ELb1ELb1ELb0ELb1EEEEEEEEEvNT_6ParamsE,@function
        .size           _ZN7cutlass13device_kernelIN5flash11enable_sm90INS1_16FlashAttnFwdSm90INS1_25CollectiveMainloopFwdSm90ILi2EN4cute5tupleIJNS5_1CILi1EEES8_S8_EEENS6_IJNS7_ILi128EEESA_SA_EEELi128ENS_10bfloat16_tEfNS_4arch4Sm90ELb0ELb1ELb0ELb1ELb1ELb1ELb0ELb1ELb1ELb1ELb0ELb0EEENS1_21CollectiveEpilogueFwdISB_S9_SC_SE_Li256ELb1ELb1ELb0ELb0EEENS1_36VarlenDynamicPersistentTileSchedulerILi128ELi128ELi256ELi128ELb0ELb1ELb1ELb1ELb0ELb1EEEEEEEEEvNT_6ParamsE,(.L_x_15848 - _ZN7cutlass13device_kernelIN5flash11enable_sm90INS1_16FlashAttnFwdSm90INS1_25CollectiveMainloopFwdSm90ILi2EN4cute5tupleIJNS5_1CILi1EEES8_S8_EEENS6_IJNS7_ILi128EEESA_SA_EEELi128ENS_10bfloat16_tEfNS_4arch4Sm90ELb0ELb1ELb0ELb1ELb1ELb1ELb0ELb1ELb1ELb1ELb0ELb0EEENS1_21CollectiveEpilogueFwdISB_S9_SC_SE_Li256ELb1ELb1ELb0ELb0EEENS1_36VarlenDynamicPersistentTileSchedulerILi128ELi128ELi256ELi128ELb0ELb1ELb1ELb1ELb0ELb1EEEEEEEEEvNT_6ParamsE)
        .other          _ZN7cutlass13device_kernelIN5flash11enable_sm90INS1_16FlashAttnFwdSm90INS1_25CollectiveMainloopFwdSm90ILi2EN4cute5tupleIJNS5_1CILi1EEES8_S8_EEENS6_IJNS7_ILi128EEESA_SA_EEELi128ENS_10bfloat16_tEfNS_4arch4Sm90ELb0ELb1ELb0ELb1ELb1ELb1ELb0ELb1ELb1ELb1ELb0ELb0EEENS1_21CollectiveEpilogueFwdISB_S9_SC_SE_Li256ELb1ELb1ELb0ELb0EEENS1_36VarlenDynamicPersistentTileSchedulerILi128ELi128ELi256ELi128ELb0ELb1ELb1ELb1ELb0ELb1EEEEEEEEEvNT_6ParamsE,@"STO_CUDA_ENTRY STV_DEFAULT"
_ZN7cutlass13device_kernelIN5flash11enable_sm90INS1_16FlashAttnFwdSm90INS1_25CollectiveMainloopFwdSm90ILi2EN4cute5tupleIJNS5_1CILi1EEES8_S8_EEENS6_IJNS7_ILi128EEESA_SA_EEELi128ENS_10bfloat16_tEfNS_4arch4Sm90ELb0ELb1ELb0ELb1ELb1ELb1ELb0ELb1ELb1ELb1ELb0ELb0EEENS1_21CollectiveEpilogueFwdISB_S9_SC_SE_Li256ELb1ELb1ELb0ELb0EEENS1_36VarlenDynamicPersistentTileSchedulerILi128ELi128ELi256ELi128ELb0ELb1ELb1ELb1ELb0ELb1EEEEEEEEEvNT_6ParamsE:
[----:B------:R-:W0:Y:S02]  /*0000*/  LDC R1, c[0x0][0x28] ;  /* 0x00000a00ff017b82 */ /* 0x000e240000000800 */
[----:B0-----:R-:W-:Y:S01]  /*0010*/  VIADD R1, R1, 0xffffffd0 ;  /* 0xffffffd001017836 */ /* 0x001fe20000000000 */
[----:B------:R-:W0:Y:S01]  /*0020*/  S2R R0, SR_TID.X ;  /* 0x0000000000007919 */ /* 0x000e220000002100 */
[----:B------:R-:W-:Y:S01]  /*0030*/  ELECT P0, URZ, PT ;  /* 0x00000000003f782f */ /* 0x000fe20003800000 */
[----:B------:R-:W-:Y:S01]  /*0040*/  BSSY B0, `(.L_x_8170) ;  /* 0x000000e000007945 */ /* 0x000fe20003800000 */
[--C-:B0-----:R-:W-:Y:S02]  /*0050*/  SHF.R.U32.HI R2, RZ, 0x5, R0.reuse ;  /* 0x00000005ff027819 */ /* 0x101fe40000011600 */
[----:B------:R-:W-:-:S03]  /*0060*/  SHF.R.U32.HI R4, RZ, 0x7, R0 ;  /* 0x00000007ff047819 */ /* 0x000fc60000011600 */
        /* <DEDUP_REMOVED lines=11> */
.L_x_8171:
[----:B------:R-:W-:Y:S05]  /*0120*/  BSYNC B0 ;  /* 0x0000000000007941 */ /* 0x000fea0003800000 */
.L_x_8170:
        /* <DEDUP_REMOVED lines=41> */
.L_x_8172:
        /* <DEDUP_REMOVED lines=22> */
.L_x_8173:
        /* <DEDUP_REMOVED lines=18> */
.L_x_8174:
        /* <DEDUP_REMOVED lines=22> */
.L_x_8175:
        /* <DEDUP_REMOVED lines=22> */
.L_x_8176:
        /* <DEDUP_REMOVED lines=8> */
.L_x_8179:
[----:B------:R-:W-:-:S08]  /*0980*/  NOP ;  /* 0x0000000000007918 */ /* 0x000fd00000000000 */
[----:B------:R-:W0:Y:S02]  /*0990*/  USETMAXREG.TRY_ALLOC.CTAPOOL UP0, 0xe8 ;  /* 0x000000e8000079c8 */ /* 0x000e240008000600 */
[----:B0-----:R-:W-:-:S13]  /*09a0*/  PLOP3.LUT P0, PT, PT, PT, UP0, 0x80, 0x0 ;  /* 0x000000000000781c */ /* 0x001fda0003f0f008 */
[----:B------:R-:W-:Y:S05]  /*09b0*/  @!P0 BRA `(.L_x_8179) ;  /* 0xfffffffc00f08947 */ /* 0x000fea000383ffff */
[----:B------:R-:W-:Y:S01]  /*09c0*/  SHF.R.U32.HI R2, RZ, 0x7, R0 ;  /* 0x00000007ff027819 */ /* 0x000fe20000011600 */
[----:B------:R-:W0:Y:S08]  /*09d0*/  S2UR UR38, SR_CgaCtaId ;  /* 0x00000000002679c3 */ /* 0x000e300000008800 */
[----:B------:R-:W-:Y:S06]  /*09e0*/  BAR.ARV 0x8, 0x180 ;  /* 0x0206000000007b1d */ /* 0x000fec0000002000 */
[----:B------:R-:W-:Y:S01]  /*09f0*/  ISETP.NE.AND P0, PT, R2, 0x1, PT ;  /* 0x000000010200780c */ /* 0x000fe20003f05270 */
[----:B------:R-:W-:-:S12]  /*0a00*/  UMOV UR4, 0x400 ;  /* 0x0000040000047882 */ /* 0x000fd80000000000 */
[----:B------:R-:W-:Y:S06]  /*0a10*/  @!P0 BAR.ARV 0x9, 0x100 ;  /* 0x0244000000008b1d */ /* 0x000fec0000002000 */
[----:B0-----:R-:W-:Y:S02]  /*0a20*/  ULEA UR4, UR38, UR4, 0x18 ;  /* 0x0000000426047291 */ /* 0x001fe4000f8ec03f */
[----:B------:R-:W-:Y:S04]  /*0a30*/  BAR.SYNC.DEFER_BLOCKING 0x5, 0x180 ;  /* 0x0146000000007b1d */ /* 0x000fe80000010000 */
[----:B------:R-:W-:-:S02]  /*0a40*/  IMAD.U32 R18, RZ, RZ, UR4 ;  /* 0x00000004ff127e24 */ /* 0x000fc4000f8e00ff */
[----:B------:R-:W-:-:S03]  /*0a50*/  ULDC UR4, c[0x0][0xc3c] ;  /* 0x00030f0000047ab9 */ /* 0x000fc60000000800 */
[----:B------:R-:W0:Y:S01]  /*0a60*/  LDS.128 R40, [R18+0x288d0] ;  /* 0x0288d00012287984 */ /* 0x000e220000000c00 */
[----:B------:R-:W-:Y:S06]  /*0a70*/  BAR.ARV 0x4, 0x180 ;  /* 0x0106000000007b1d */ /* 0x000fec0000002000 */
[----:B0-----:R-:W-:-:S13]  /*0a80*/  ISETP.GE.AND P0, PT, R43, UR4, PT ;  /* 0x000000042b007c0c */ /* 0x001fda000bf06270 */
[----:B------:R-:W-:Y:S05]  /*0a90*/  @P0 BRA `(.L_x_8180) ;  /* 0x0000023800a00947 */ /* 0x000fea0003800000 */
[----:B------:R-:W-:Y:S01]  /*0aa0*/  VIADD R226, R0, 0xffffff80 ;  /* 0xffffff8000e27836 */ /* 0x000fe20000000000 */
[----:B------:R-:W-:Y:S01]  /*0ab0*/  R2UR UR40, R18 ;  /* 0x00000000122872ca */ /* 0x000fe200000e0000 */
[----:B------:R-:W-:Y:S01]  /*0ac0*/  IMAD.MOV.U32 R19, RZ, RZ, RZ ;  /* 0x000000ffff137224 */ /* 0x000fe200078e00ff */
[----:B------:R-:W-:Y:S01]  /*0ad0*/  ULOP3.LUT UR39, UR36, 0x1, URZ, 0xfc, !UPT ;  /* 0x0000000124277892 */ /* 0x000fe2000f8efc3f */
[----:B------:R-:W-:Y:S01]  /*0ae0*/  IMAD.MOV.U32 R192, RZ, RZ, RZ ;  /* 0x000000ffffc07224 */ /* 0x000fe200078e00ff */
[----:B------:R-:W-:Y:S01]  /*0af0*/  SHF.R.S32.HI R3, RZ, 0x1f, R226 ;  /* 0x0000001fff037819 */ /* 0x000fe200000114e2 */
[----:B------:R-:W-:Y:S01]  /*0b00*/  IMAD.MOV.U32 R187, RZ, RZ, RZ ;  /* 0x000000ffffbb7224 */ /* 0x000fe200078e00ff */
[----:B------:R-:W-:Y:S01]  /*0b10*/  UMOV UR37, URZ ;  /* 0x0000003f00257c82 */ /* 0x000fe20008000000 */
[----:B------:R-:W-:Y:S01]  /*0b20*/  IMAD.MOV.U32 R184, RZ, RZ, RZ ;  /* 0x000000ffffb87224 */ /* 0x000fe200078e00ff */
[CC--:B------:R-:W-:Y:S02]  /*0b30*/  LEA.HI R5, R3.reuse, R226.reuse, RZ, 0x7 ;  /* 0x000000e203057211 */ /* 0x0c0fe400078f38ff */
[----:B------:R-:W-:-:S02]  /*0b40*/  LEA.HI R2, R3, R226, RZ, 0x5 ;  /* 0x000000e203027211 */ /* 0x000fc400078f28ff */
[----:B------:R-:W-:Y:S01]  /*0b50*/  LOP3.LUT R211, R5, 0xffffff80, RZ, 0xc0, !PT ;  /* 0xffffff8005d37812 */ /* 0x000fe200078ec0ff */
[----:B------:R-:W-:Y:S01]  /*0b60*/  UIADD3 UR40, UR40, 0x10400, URZ ;  /* 0x0001040028287890 */ /* 0x000fe2000fffe03f */
[CC--:B------:R-:W-:Y:S01]  /*0b70*/  LEA.HI R0, R3.reuse, R226.reuse, RZ, 0x4 ;  /* 0x000000e203007211 */ /* 0x0c0fe200078f20ff */
[----:B------:R-:W-:Y:S01]  /*0b80*/  IMAD.SHL.U32 R2, R2, 0x20, RZ ;  /* 0x0000002002027824 */ /* 0x000fe200078e00ff */
[----:B------:R-:W-:Y:S01]  /*0b90*/  LEA.HI R10, R3, R226, RZ, 0x2 ;  /* 0x000000e2030a7211 */ /* 0x000fe200078f10ff */
[----:B------:R-:W-:Y:S01]  /*0ba0*/  IMAD.IADD R211, R226, 0x1, -R211 ;  /* 0x00000001e2d37824 */ /* 0x000fe200078e0ad3 */
[----:B------:R-:W-:Y:S02]  /*0bb0*/  LOP3.LUT R7, R0, 0x3fffff0, RZ, 0xc0, !PT ;  /* 0x03fffff000077812 */ /* 0x000fe400078ec0ff */
[----:B------:R-:W-:Y:S02]  /*0bc0*/  LOP3.LUT R2, R2, 0xfffffc00, RZ, 0xc0, !PT ;  /* 0xfffffc0002027812 */ /* 0x000fe400078ec0ff */
[----:B------:R-:W-:Y:S01]  /*0bd0*/  SHF.R.S32.HI R4, RZ, 0x1f, R211 ;  /* 0x0000001fff047819 */ /* 0x000fe200000114d3 */
[----:B------:R-:W-:Y:S01]  /*0be0*/  IMAD.IADD R7, R226, 0x1, -R7 ;  /* 0x00000001e2077824 */ /* 0x000fe200078e0a07 */
[----:B------:R-:W-:-:S02]  /*0bf0*/  LOP3.LUT R13, R10, 0xfffffffc, RZ, 0xc0, !PT ;  /* 0xfffffffc0a0d7812 */ /* 0x000fc400078ec0ff */
[----:B------:R-:W-:Y:S02]  /*0c00*/  LEA.HI R6, R4, R211, RZ, 0x2 ;  /* 0x000000d304067211 */ /* 0x000fe400078f10ff */
[----:B------:R-:W-:Y:S01]  /*0c10*/  SHF.R.S32.HI R218, RZ, 0x7, R5 ;  /* 0x00000007ffda7819 */ /* 0x000fe20000011405 */
[----:B------:R-:W-:Y:S01]  /*0c20*/  IMAD.IADD R13, R226, 0x1, -R13 ;  /* 0x00000001e20d7824 */ /* 0x000fe200078e0a0d */
[--C-:B------:R-:W-:Y:S02]  /*0c30*/  SHF.R.S32.HI R8, RZ, 0x2, R6.reuse ;  /* 0x00000002ff087819 */ /* 0x100fe40000011406 */
[----:B------:R-:W-:Y:S02]  /*0c40*/  SHF.R.S32.HI R9, RZ, 0x1f, R6 ;  /* 0x0000001fff097819 */ /* 0x000fe40000011406 */
[----:B------:R-:W-:Y:S02]  /*0c50*/  LEA.HI R188, R3, R226, RZ, 0x3 ;  /* 0x000000e203bc7211 */ /* 0x000fe400078f18ff */
[----:B------:R-:W-:-:S02]  /*0c60*/  LEA.HI R9, R9, R8, RZ, 0x3 ;  /* 0x0000000809097211 */ /* 0x000fc400078f18ff */
[----:B------:R-:W-:Y:S02]  /*0c70*/  LEA.HI R4, R4, R211, RZ, 0x5 ;  /* 0x000000d304047211 */ /* 0x000fe400078f28ff */
[----:B------:R-:W-:Y:S01]  /*0c80*/  LOP3.LUT R11, R9, 0xfffffff8, RZ, 0xc0, !PT ;  /* 0xfffffff8090b7812 */ /* 0x000fe200078ec0ff */
[----:B------:R-:W-:Y:S01]  /*0c90*/  IMAD R9, R7, 0x40, R2 ;  /* 0x0000004007097824 */ /* 0x000fe200078e0202 */
[----:B------:R-:W-:Y:S02]  /*0ca0*/  SHF.R.S32.HI R7, RZ, 0x4, R0 ;  /* 0x00000004ff077819 */ /* 0x000fe40000011400 */
[----:B------:R-:W-:Y:S01]  /*0cb0*/  LEA.HI R5, R5, R218, RZ, 0x1 ;  /* 0x000000da05057211 */ /* 0x000fe200078f08ff */
[----:B------:R-:W-:Y:S01]  /*0cc0*/  IMAD.IADD R11, R8, 0x1, -R11 ;  /* 0x00000001080b7824 */ /* 0x000fe200078e0a0b */
[----:B------:R-:W-:Y:S02]  /*0cd0*/  LEA.HI R0, R0, R7, RZ, 0x1 ;  /* 0x0000000700007211 */ /* 0x000fe400078f08ff */
[----:B------:R-:W-:-:S02]  /*0ce0*/  LEA.HI R3, R3, R226, RZ, 0x6 ;  /* 0x000000e203037211 */ /* 0x000fc400078f30ff */
[----:B------:R-:W-:Y:S02]  /*0cf0*/  LOP3.LUT R207, R188, 0xfffffff8, RZ, 0xc0, !PT ;  /* 0xfffffff8bccf7812 */ /* 0x000fe400078ec0ff */
[----:B------:R-:W-:Y:S01]  /*0d00*/  LOP3.LUT R0, R0, 0x1ffffffe, RZ, 0xc0, !PT ;  /* 0x1ffffffe00007812 */ /* 0x000fe200078ec0ff */
[----:B------:R-:W-:Y:S01]  /*0d10*/  IMAD.SHL.U32 R3, R3, 0x8, RZ ;  /* 0x0000000803037824 */ /* 0x000fe200078e00ff */
[----:B------:R-:W-:Y:S01]  /*0d20*/  SHF.R.S32.HI R188, RZ, 0x3, R188 ;  /* 0x00000003ffbc7819 */ /* 0x000fe200000114bc */
[----:B------:R-:W-:Y:S01]  /*0d30*/  IMAD.IADD R207, R226, 0x1, -R207 ;  /* 0x00000001e2cf7824 */ /* 0x000fe200078e0acf */
[----:B------:R-:W-:Y:S01]  /*0d40*/  SHF.R.S32.HI R4, RZ, 0x5, R4 ;  /* 0x00000005ff047819 */ /* 0x000fe20000011404 */
[----:B------:R-:W-:Y:S01]  /*0d50*/  IMAD.IADD R0, R7, 0x1, -R0 ;  /* 0x0000000107007824 */ /* 0x000fe200078e0a00 */
[----:B------:R-:W-:Y:S01]  /*0d60*/  LEA.HI R2, R13, R13, RZ, 0x1 ;  /* 0x0000000d0d027211 */ /* 0x000fe200078f08ff */
[----:B------:R-:W-:Y:S01]  /*0d70*/  IMAD.SHL.U32 R222, R188, 0x40, RZ ;  /* 0x00000040bcde7824 */ /* 0x000fe200078e00ff */
[----:B------:R-:W-:Y:S01]  /*0d80*/  LOP3.LUT R5, R5, 0x3fffffe, RZ, 0xc0, !PT ;  /* 0x03fffffe05057812 */ /* 0x000fe200078ec0ff */
[----:B------:R-:W-:Y:S01]  /*0d90*/  IMAD R4, R4, 0x10, R11 ;  /* 0x0000001004047824 */ /* 0x000fe200078e020b */
[----:B------:R-:W-:Y:S01]  /*0da0*/  LOP3.LUT R2, R2, 0x1ffffffe, RZ, 0xc0, !PT ;  /* 0x1ffffffe02027812 */ /* 0x000fe200078ec0ff */
[----:B------:R-:W-:Y:S01]  /*0db0*/  VIADD R217, R188, 0x20 ;  /* 0x00000020bcd97836 */ /* 0x000fe20000000000 */
[----:B------:R-:W-:Y:S01]  /*0dc0*/  LOP3.LUT R204, R3, 0xfffffe00, RZ, 0xc0, !PT ;  /* 0xfffffe0003cc7812 */ /* 0x000fe200078ec0ff */
[----:B------:R-:W-:Y:S01]  /*0dd0*/  IMAD.IADD R5, R218, 0x1, -R5 ;  /* 0x00000001da057824 */ /* 0x000fe200078e0a05 */
[----:B------:R-:W-:Y:S01]  /*0de0*/  LOP3.LUT R3, R222, 0x1c0, RZ, 0xc0, !PT ;  /* 0x000001c0de037812 */ /* 0x000fe200078ec0ff */
[----:B------:R-:W-:Y:S01]  /*0df0*/  VIADD R216, R188, 0x40 ;  /* 0x00000040bcd87836 */ /* 0x000fe20000000000 */
[----:B------:R-:W-:Y:S01]  /*0e00*/  LOP3.LUT R6, R6, 0x7ffffffc, RZ, 0xc0, !PT ;  /* 0x7ffffffc06067812 */ /* 0x000fe200078ec0ff */
[----:B------:R-:W-:Y:S01]  /*0e10*/  VIADD R215, R188, 0x60 ;  /* 0x00000060bcd77836 */ /* 0x000fe20000000000 */
[----:B------:R-:W-:Y:S01]  /*0e20*/  SHF.R.U32.HI R203, RZ, 0x3, R3 ;  /* 0x00000003ffcb7819 */ /* 0x000fe20000011603 */
[----:B------:R-:W-:Y:S01]  /*0e30*/  IMAD R220, R0, 0x8, R9 ;  /* 0x0000000800dc7824 */ /* 0x000fe200078e0209 */
[----:B------:R-:W-:Y:S01]  /*0e40*/  SHF.R.S32.HI R221, RZ, 0x1f, R188 ;  /* 0x0000001fffdd7819 */ /* 0x000fe200000114bc */
[----:B------:R-:W-:-:S02]  /*0e50*/  IMAD.SHL.U32 R16, R207, 0x8, RZ ;  /* 0x00000008cf107824 */ /* 0x000fc400078e00ff */
[----:B------:R-:W-:Y:S01]  /*0e60*/  IMAD.IADD R0, R13, 0x1, -R2 ;  /* 0x000000010d007824 */ /* 0x000fe200078e0a02 */
[----:B------:R-:W-:Y:S01]  /*0e70*/  SHF.R.S32.HI R2, RZ, 0x1f, R217 ;  /* 0x0000001fff027819 */ /* 0x000fe200000114d9 */
[----:B------:R-:W-:Y:S01]  /*0e80*/  IMAD R219, R5, 0x40, R4 ;  /* 0x0000004005db7824 */ /* 0x000fe200078e0204 */
[----:B------:R-:W-:Y:S01]  /*0e90*/  SHF.R.S32.HI R5, RZ, 0x1f, R216 ;  /* 0x0000001fff057819 */ /* 0x000fe200000114d8 */
[----:B------:R-:W-:Y:S01]  /*0ea0*/  IMAD.SHL.U32 R199, R217, 0x40, RZ ;  /* 0x00000040d9c77824 */ /* 0x000fe200078e00ff */
[----:B------:R-:W-:Y:S01]  /*0eb0*/  SHF.R.S32.HI R4, RZ, 0x1f, R215 ;  /* 0x0000001fff047819 */ /* 0x000fe200000114d7 */
[----:B------:R-:W-:Y:S01]  /*0ec0*/  IMAD.SHL.U32 R197, R216, 0x40, RZ ;  /* 0x00000040d8c57824 */ /* 0x000fe200078e00ff */
[----:B------:R-:W-:Y:S01]  /*0ed0*/  LOP3.LUT R206, R3, 0x38, R16, 0xf8, !PT ;  /* 0x0000003803ce7812 */ /* 0x000fe200078ef810 */
[----:B------:R-:W-:Y:S01]  /*0ee0*/  IMAD.SHL.U32 R196, R215, 0x40, RZ ;  /* 0x00000040d7c47824 */ /* 0x000fe200078e00ff */
[----:B------:R-:W-:Y:S01]  /*0ef0*/  LEA.HI R3, R2, R217, RZ, 0x3 ;  /* 0x000000d902037211 */ /* 0x000fe200078f18ff */
[----:B------:R-:W-:Y:S01]  /*0f00*/  IMAD.SHL.U32 R22, R207, 0x4, RZ ;  /* 0x00000004cf167824 */ /* 0x000fe200078e00ff */
[----:B------:R-:W-:Y:S01]  /*0f10*/  LEA.HI R5, R5, R216, RZ, 0x3 ;  /* 0x000000d805057211 */ /* 0x000fe200078f18ff */
[----:B------:R-:W-:Y:S01]  /*0f20*/  VIADD R2, R16, 0x40 ;  /* 0x0000004010027836 */ /* 0x000fe20000000000 */
[----:B------:R-:W-:Y:S01]  /*0f30*/  LEA.HI R4, R4, R215, RZ, 0x3 ;  /* 0x000000d704047211 */ /* 0x000fe200078f18ff */
[----:B------:R-:W-:Y:S01]  /*0f40*/  IMAD.SHL.U32 R3, R3, 0x40, RZ ;  /* 0x0000004003037824 */ /* 0x000fe200078e00ff */
[----:B------:R-:W-:Y:S01]  /*0f50*/  LOP3.LUT R199, R199, 0x1c0, RZ, 0xc0, !PT ;  /* 0x000001c0c7c77812 */ /* 0x000fe200078ec0ff */
[----:B------:R-:W-:Y:S01]  /*0f60*/  IMAD.SHL.U32 R5, R5, 0x40, RZ ;  /* 0x0000004005057824 */ /* 0x000fe200078e00ff */
[----:B------:R-:W-:Y:S01]  /*0f70*/  LOP3.LUT R197, R197, 0x1c0, RZ, 0xc0, !PT ;  /* 0x000001c0c5c57812 */ /* 0x000fe200078ec0ff */
[----:B------:R-:W-:Y:S01]  /*0f80*/  IMAD.SHL.U32 R4, R4, 0x40, RZ ;  /* 0x0000004004047824 */ /* 0x000fe200078e00ff */
[----:B------:R-:W-:Y:S01]  /*0f90*/  LOP3.LUT R196, R196, 0x1c0, RZ, 0xc0, !PT ;  /* 0x000001c0c4c47812 */ /* 0x000fe200078ec0ff */
[----:B------:R-:W-:Y:S01]  /*0fa0*/  VIADD R186, R22, 0x20 ;  /* 0x0000002016ba7836 */ /* 0x000fe20000000000 */
[----:B------:R-:W-:Y:S01]  /*0fb0*/  SHF.R.U32.HI R225, RZ, 0x3, R199 ;  /* 0x00000003ffe17819 */ /* 0x000fe200000116c7 */
[----:B------:R-:W-:Y:S01]  /*0fc0*/  IMAD.IADD R191, R211, 0x1, -R6 ;  /* 0x00000001d3bf7824 */ /* 0x000fe200078e0a06 */
[----:B------:R-:W-:Y:S01]  /*0fd0*/  LOP3.LUT R7, R199, 0x38, R16, 0xf8, !PT ;  /* 0x00000038c7077812 */ /* 0x000fe200078ef810 */
[----:B------:R-:W-:Y:S01]  /*0fe0*/  IMAD R195, R0, 0x8, R219 ;  /* 0x0000000800c37824 */ /* 0x000fe200078e02db */
[----:B------:R-:W-:-:S02]  /*0ff0*/  SHF.R.U32.HI R224, RZ, 0x3, R197 ;  /* 0x00000003ffe07819 */ /* 0x000fc400000116c5 */
[----:B------:R-:W-:Y:S02]  /*1000*/  LOP3.LUT R8, R197, 0x38, R16, 0xf8, !PT ;  /* 0x00000038c5087812 */ /* 0x000fe400078ef810 */
[----:B------:R-:W-:Y:S02]  /*1010*/  SHF.R.U32.HI R223, RZ, 0x3, R196 ;  /* 0x00000003ffdf7819 */ /* 0x000fe400000116c4 */
[----:B------:R-:W-:Y:S02]  /*1020*/  LOP3.LUT R9, R196, 0x38, R16, 0xf8, !PT ;  /* 0x00000038c4097812 */ /* 0x000fe400078ef810 */
[----:B------:R-:W-:Y:S02]  /*1030*/  LOP3.LUT R202, R3, 0xfffffe00, RZ, 0xc0, !PT ;  /* 0xfffffe0003ca7812 */ /* 0x000fe400078ec0ff */
[----:B------:R-:W-:Y:S02]  /*1040*/  LOP3.LUT R201, R5, 0xfffffe00, RZ, 0xc0, !PT ;  /* 0xfffffe0005c97812 */ /* 0x000fe400078ec0ff */
[----:B------:R-:W-:-:S02]  /*1050*/  LOP3.LUT R200, R4, 0xfffffe00, RZ, 0xc0, !PT ;  /* 0xfffffe0004c87812 */ /* 0x000fc400078ec0ff */
[----:B------:R-:W-:Y:S02]  /*1060*/  LOP3.LUT R206, R204, R206, R203, 0xf6, !PT ;  /* 0x000000ceccce7212 */ /* 0x000fe400078ef6cb */
[----:B------:R-:W-:Y:S02]  /*1070*/  LOP3.LUT R7, R202, R7, R225, 0xf6, !PT ;  /* 0x00000007ca077212 */ /* 0x000fe400078ef6e1 */
[----:B------:R-:W-:Y:S02]  /*1080*/  LOP3.LUT R8, R201, R8, R224, 0xf6, !PT ;  /* 0x00000008c9087212 */ /* 0x000fe400078ef6e0 */
[----:B------:R-:W-:Y:S02]  /*1090*/  LOP3.LUT R9, R200, R9, R223, 0xf6, !PT ;  /* 0x00000009c8097212 */ /* 0x000fe400078ef6df */
[----:B------:R-:W-:Y:S02]  /*10a0*/  SHF.R.S32.HI R23, RZ, 0x1f, R22 ;  /* 0x0000001fff177819 */ /* 0x000fe40000011416 */
[----:B------:R-:W-:-:S02]  /*10b0*/  SHF.R.S32.HI R17, RZ, 0x1f, R16 ;  /* 0x0000001fff117819 */ /* 0x000fc40000011410 */
[----:B------:R-:W-:Y:S02]  /*10c0*/  SHF.R.S32.HI R185, RZ, 0x1f, R2 ;  /* 0x0000001fffb97819 */ /* 0x000fe40000011402 */
[----:B------:R-:W-:Y:S02]  /*10d0*/  SHF.R.S32.HI R210, RZ, 0x1f, R186 ;  /* 0x0000001fffd27819 */ /* 0x000fe400000114ba */
[----:B------:R-:W-:Y:S02]  /*10e0*/  LEA R205, R206, UR40, 0x1 ;  /* 0x00000028cecd7c11 */ /* 0x000fe4000f8e08ff */
[----:B------:R-:W-:Y:S02]  /*10f0*/  LEA R214, R7, UR40, 0x1 ;  /* 0x0000002807d67c11 */ /* 0x000fe4000f8e08ff */
[----:B------:R-:W-:Y:S02]  /*1100*/  LEA R213, R8, UR40, 0x1 ;  /* 0x0000002808d57c11 */ /* 0x000fe4000f8e08ff */
[----:B------:R-:W-:-:S07]  /*1110*/  LEA R212, R9, UR40, 0x1 ;  /* 0x0000002809d47c11 */ /* 0x000fce000f8e08ff */
.L_x_8462:
[----:B------:R-:W-:Y:S05]  /*1120*/  YIELD ;  /* 0x0000000000007946 */ /* 0x000fea0003800000 */
[----:B------:R-:W-:Y:S01]  /*1130*/  ULDC.64 UR4, c[0x0][0xa28] ;  /* 0x00028a0000047ab9 */ /* 0x000fe20000000a00 */
[----:B0---4-:R-:W0:Y:S01]  /*1140*/  LDC.64 R6, c[0x0][0xa08] ;  /* 0x00028200ff067b82 */ /* 0x011e220000000a00 */
[----:B------:R-:W-:Y:S01]  /*1150*/  ISETP.NE.U32.AND P1, PT, RZ, UR4, PT ;  /* 0x00000004ff007c0c */ /* 0x000fe2000bf25070 */
[----:B------:R-:W-:Y:S02]  /*1160*/  IMAD.MOV.U32 R3, RZ, RZ, RZ ;  /* 0x000000ffff037224 */ /* 0x000fe400078e00ff */
[----:B------:R-:W-:Y:S01]  /*1170*/  IMAD.MOV.U32 R29, RZ, RZ, RZ ;  /* 0x000000ffff1d7224 */ /* 0x000fe200078e00ff */
[----:B------:R-:W-:Y:S01]  /*1180*/  ISETP.NE.AND.EX P1, PT, RZ, UR5, PT, P1 ;  /* 0x00000005ff007c0c */ /* 0x000fe2000bf25310 */
[----:B------:R-:W-:-:S02]  /*1190*/  ULDC.64 UR4, c[0x0][0xa18] ;  /* 0x0002860000047ab9 */ /* 0x000fc40000000a00 */
[----:B------:R-:W-:-:S04]  /*11a0*/  ISETP.NE.U32.AND P2, PT, RZ, UR4, PT ;  /* 0x00000004ff007c0c */ /* 0x000fc8000bf45070 */
[----:B------:R-:W-:Y:S01]  /*11b0*/  ISETP.NE.AND.EX P2, PT, RZ, UR5, PT, P2 ;  /* 0x00000005ff007c0c */ /* 0x000fe2000bf45320 */
[----:B------:R-:W-:Y:S02]  /*11c0*/  ULDC.64 UR4, c[0x0][0xa08] ;  /* 0x0002820000047ab9 */ /* 0x000fe40000000a00 */
[----:B------:R-:W-:-:S03]  /*11d0*/  ISETP.NE.U32.AND P0, PT, RZ, UR4, PT ;  /* 0x00000004ff007c0c */ /* 0x000fc6000bf05070 */
[----:B-1----:R-:W1:Y:S01]  /*11e0*/  @P1 LDC.64 R4, c[0x0][0xa28] ;  /* 0x00028a00ff041b82 */ /* 0x002e620000000a00 */
[----:B------:R-:W-:Y:S01]  /*11f0*/  ISETP.NE.AND.EX P0, PT, RZ, UR5, PT, P0 ;  /* 0x00000005ff007c0c */ /* 0x000fe2000bf05300 */
[----:B0-----:R-:W-:-:S06]  /*1200*/  IMAD.WIDE R10, R43, 0x4, R6 ;  /* 0x000000042b0a7825 */ /* 0x001fcc00078e0206 */
[----:B------:R-:W0:Y:S01]  /*1210*/  @P2 LDC.64 R8, c[0x0][0xa18] ;  /* 0x00028600ff082b82 */ /* 0x000e220000000a00 */
[----:B------:R-:W-:Y:S02]  /*1220*/  ULDC UR4, c[0x0][0x288] ;  /* 0x0000a20000047ab9 */ /* 0x000fe40000000800 */
[----:B------:R-:W-:Y:S01]  /*1230*/  IMAD.U32 R189, RZ, RZ, UR4 ;  /* 0x00000004ffbd7e24 */ /* 0x000fe2000f8e00ff */
[----:B------:R-:W-:Y:S02]  /*1240*/  ULDC.64 UR4, c[0x0][0x418] ;  /* 0x0001060000047ab9 */ /* 0x000fe40000000a00 */
[----:B--2---:R2:W5:Y:S01]  /*1250*/  @P0 LDG.E R29, desc[UR54][R10.64] ;  /* 0x000000360a1d0981 */ /* 0x004562000c1e1900 */
[----:B-1----:R-:W-:-:S05]  /*1260*/  @P1 IMAD.WIDE R4, R43, 0x4, R4 ;  /* 0x000000042b041825 */ /* 0x002fca00078e0204 */
        /* <DEDUP_REMOVED lines=11> */
[----:B------:R-:W-:Y:S01]  /*1320*/  IMAD.U32 R28, RZ, RZ, UR4 ;  /* 0x00000004ff1c7e24 */ /* 0x000fe2000f8e00ff */
[----:B--2---:R-:W-:Y:S06]  /*1330*/  @P2 BRA `(.L_x_8181) ;  /* 0x0000000000242947 */ /* 0x004fec0003800000 */
        /* <DEDUP_REMOVED lines=9> */
.L_x_8181:
[----:B------:R-:W-:Y:S01]  /*13d0*/  ULDC.64 UR4, c[0x0][0xa20] ;  /* 0x0002880000047ab9 */ /* 0x000fe20000000a00 */
[----:B------:R-:W-:Y:S01]  /*13e0*/  IMAD.MOV.U32 R208, RZ, RZ, R42 ;  /* 0x000000ffffd07224 */ /* 0x000fe200078e002a */
[----:B------:R-:W-:Y:S01]  /*13f0*/  ISETP.NE.U32.AND P1, PT, RZ, UR4, PT ;  /* 0x00000004ff007c0c */ /* 0x000fe2000bf25070 */
[----:B------:R-:W-:-:S03]  /*1400*/  IMAD.MOV.U32 R209, RZ, RZ, R43 ;  /* 0x000000ffffd17224 */ /* 0x000fc600078e002b */
[----:B------:R-:W-:-:S13]  /*1410*/  ISETP.NE.AND.EX P1, PT, RZ, UR5, PT, P1 ;  /* 0x00000005ff007c0c */ /* 0x000fda000bf25310 */
[----:B------:R-:W-:Y:S05]  /*1420*/  @!P1 BRA `(.L_x_8182) ;  /* 0x0000000000109947 */ /* 0x000fea0003800000 */
[----:B------:R-:W0:Y:S02]  /*1430*/  LDC.64 R4, c[0x0][0xa20] ;  /* 0x00028800ff047b82 */ /* 0x000e240000000a00 */
[----:B0-----:R-:W-:-:S05]  /*1440*/  IMAD.WIDE R4, R43, 0x4, R4 ;  /* 0x000000042b047825 */ /* 0x001fca00078e0204 */
[----:B------:R0:W5:Y:S01]  /*1450*/  LDG.E R28, desc[UR54][R4.64] ;  /* 0x00000036041c7981 */ /* 0x000162000c1e1900 */
[----:B------:R-:W-:Y:S05]  /*1460*/  BRA `(.L_x_8183) ;  /* 0x0000000000107947 */ /* 0x000fea0003800000 */
.L_x_8182:
[----:B------:R-:W-:Y:S05]  /*1470*/  @!P0 BRA `(.L_x_8183) ;  /* 0x00000000000c8947 */ /* 0x000fea0003800000 */
[----:B------:R-:W2:Y:S04]  /*1480*/  LDG.E R5, desc[UR54][R10.64] ;  /* 0x000000360a057981 */ /* 0x000ea8000c1e1900 */
[----:B------:R-:W2:Y:S02]  /*1490*/  LDG.E R28, desc[UR54][R10.64+0x4] ;  /* 0x000004360a1c7981 */ /* 0x000ea4000c1e1900 */
[----:B--2---:R-:W-:-:S07]  /*14a0*/  IMAD.IADD R28, R28, 0x1, -R5 ;  /* 0x000000011c1c7824 */ /* 0x004fce00078e0a05 */
.L_x_8183:
        /* <DEDUP_REMOVED lines=13> */
[----:B------:R-:W4:Y:S01]  /*1580*/  @P0 LDG.E R9, desc[UR54][R4.64+0x4] ;  /* 0x0000043604090981 */ /* 0x000f22000c1e1900 */
[----:B---3--:R-:W-:-:S05]  /*1590*/  @P1 IMAD.WIDE R6, R43, 0x4, R6 ;  /* 0x000000042b061825 */ /* 0x008fca00078e0206 */
[----:B------:R0:W5:Y:S01]  /*15a0*/  @P1 LDG.E R24, desc[UR54][R6.64] ;  /* 0x0000003606181981 */ /* 0x000162000c1e1900 */
[----:B-1----:R-:W-:Y:S01]  /*15b0*/  ISETP.NE.AND P1, PT, R8, 0x1, PT ;  /* 0x000000010800780c */ /* 0x002fe20003f25270 */
[----:B------:R-:W-:Y:S01]  /*15c0*/  IMAD.SHL.U32 R193, R41, 0x80, RZ ;  /* 0x0000008029c17824 */ /* 0x000fe200078e00ff */
[----:B--2---:R-:W-:Y:S01]  /*15d0*/  ISETP.GE.AND P2, PT, R13, 0x1, PT ;  /* 0x000000010d00780c */ /* 0x004fe20003f46270 */
[----:B------:R-:W-:-:S10]  /*15e0*/  IMAD.IADD R10, R28, 0x1, -R3 ;  /* 0x000000011c0a7824 */ /* 0x000fd400078e0a03 */
[----:B------:R-:W1:Y:S08]  /*15f0*/  @P1 LDC R11, c[0x0][0x44c] ;  /* 0x00011300ff0b1b82 */ /* 0x000e700000000800 */
[----:B------:R-:W2:Y:S01]  /*1600*/  @P1 LDC R8, c[0x0][0x450] ;  /* 0x00011400ff081b82 */ /* 0x000ea20000000800 */
[----:B----4-:R-:W-:Y:S02]  /*1610*/  @P0 IMAD.IADD R25, R9, 0x1, -R0 ;  /* 0x0000000109190824 */ /* 0x010fe400078e0a00 */
[----:B------:R-:W-:-:S02]  /*1620*/  VIADD R0, R193, 0x7f ;  /* 0x0000007fc1007836 */ /* 0x000fc40000000000 */
[----:B------:R-:W-:Y:S02]  /*1630*/  IMAD.IADD R190, R10, 0x1, R25 ;  /* 0x000000010abe7824 */ /* 0x000fe400078e0219 */
[----:B-1----:R-:W-:-:S03]  /*1640*/  @P1 IMAD.HI.U32 R3, R0, R11, RZ ;  /* 0x0000000b00031227 */ /* 0x002fc600078e00ff */
[C---:B------:R-:W-:Y:S01]  /*1650*/  IADD3 R5, R190.reuse, 0x1, -R189 ;  /* 0x00000001be057810 */ /* 0x040fe20007ffe8bd */
[----:B------:R-:W-:Y:S01]  /*1660*/  IMAD.MOV.U32 R4, RZ, RZ, R0 ;  /* 0x000000ffff047224 */ /* 0x000fe200078e0000 */
[----:B--2---:R-:W-:Y:S01]  /*1670*/  @P1 SHF.R.U32.HI R4, RZ, R8, R3 ;  /* 0x00000008ff041219 */ /* 0x004fe20000011603 */
[----:B------:R-:W-:-:S04]  /*1680*/  VIADD R0, R190, 0x7f ;  /* 0x0000007fbe007836 */ /* 0x000fc80000000000 */
[----:B0-----:R-:W-:Y:S01]  /*1690*/  IMAD.IADD R7, R5, 0x1, R4 ;  /* 0x0000000105077824 */ /* 0x001fe200078e0204 */
[----:B------:R-:W-:-:S04]  /*16a0*/  SHF.R.S32.HI R3, RZ, 0x1f, R0 ;  /* 0x0000001fff037819 */ /* 0x000fc80000011400 */
[----:B------:R-:W-:Y:S01]  /*16b0*/  LEA.HI R3, R3, R0, RZ, 0x7 ;  /* 0x0000000003037211 */ /* 0x000fe200078f38ff */
[----:B------:R-:W-:-:S03]  /*16c0*/  IMAD.IADD R0, R7, 0x1, R12 ;  /* 0x0000000107007824 */ /* 0x000fc600078e020c */
[----:B------:R-:W-:Y:S01]  /*16d0*/  SHF.R.S32.HI R96, RZ, 0x7, R3 ;  /* 0x00000007ff607819 */ /* 0x000fe20000011403 */
        /* <DEDUP_REMOVED lines=12> */
.L_x_8186:
[----:B------:R-:W-:-:S13]  /*17a0*/  ISETP.NE.AND P0, PT, R13, 0x1, PT ;  /* 0x000000010d00780c */ /* 0x000fda0003f05270 */
[----:B------:R-:W0:Y:S02]  /*17b0*/  @P0 LDC.64 R4, c[0x0][0x9e8] ;  /* 0x00027a00ff040b82 */ /* 0x000e240000000a00 */
[----:B0-----:R-:W-:-:S05]  /*17c0*/  @P0 IMAD.HI.U32 R4, R3, R4, RZ ;  /* 0x0000000403040227 */ /* 0x001fca00078e00ff */
[----:B------:R-:W-:-:S07]  /*17d0*/  @P0 SHF.R.U32.HI R3, RZ, R5, R4 ;  /* 0x00000005ff030219 */ /* 0x000fce0000011604 */
.L_x_8187:
[----:B------:R-:W-:Y:S05]  /*17e0*/  BSYNC B0 ;  /* 0x0000000000007941 */ /* 0x000fea0003800000 */
.L_x_8185:
[----:B------:R-:W-:-:S05]  /*17f0*/  IMAD R3, R3, R13, R13 ;  /* 0x0000000d03037224 */ /* 0x000fca00078e020d */
[----:B------:R-:W-:-:S07]  /*1800*/  VIMNMX R0, R0, R3, PT ;  /* 0x0000000300007248 */ /* 0x000fce0003fe0100 */
.L_x_8184:
[----:B------:R-:W0:Y:S01]  /*1810*/  @P1 LDC R4, c[0x0][0x44c] ;  /* 0x00011300ff041b82 */ /* 0x000e220000000800 */
[----:B------:R-:W-:Y:S01]  /*1820*/  IMAD.IADD R95, R190, 0x1, -R189 ;  /* 0x00000001be5f7824 */ /* 0x000fe200078e0abd */
[----:B------:R-:W-:-:S06]  /*1830*/  ULDC UR4, c[0x0][0x9dc] ;  /* 0x0002770000047ab9 */ /* 0x000fcc0000000800 */
[----:B------:R-:W1:Y:S01]  /*1840*/  @P1 LDC R6, c[0x0][0x450] ;  /* 0x00011400ff061b82 */ /* 0x000e620000000800 */
[----:B0-----:R-:W-:-:S04]  /*1850*/  @P1 IMAD.HI.U32 R3, R193, R4, RZ ;  /* 0x00000004c1031227 */ /* 0x001fc800078e00ff */
[----:B------:R-:W-:Y:S01]  /*1860*/  IMAD.MOV.U32 R4, RZ, RZ, R193 ;  /* 0x000000ffff047224 */ /* 0x000fe200078e00c1 */
        /* <DEDUP_REMOVED lines=14> */
.L_x_8190:
[----:B------:R-:W-:-:S13]  /*1950*/  ISETP.NE.AND P0, PT, R13, 0x1, PT ;  /* 0x000000010d00780c */ /* 0x000fda0003f05270 */
[----:B------:R-:W0:Y:S02]  /*1960*/  @P0 LDC.64 R6, c[0x0][0x9e8] ;  /* 0x00027a00ff060b82 */ /* 0x000e240000000a00 */
[----:B0-----:R-:W-:-:S05]  /*1970*/  @P0 IMAD.HI.U32 R6, R3, R6, RZ ;  /* 0x0000000603060227 */ /* 0x001fca00078e00ff */
[----:B------:R-:W-:-:S07]  /*1980*/  @P0 SHF.R.U32.HI R3, RZ, R7, R6 ;  /* 0x00000007ff030219 */ /* 0x000fce0000011606 */
.L_x_8191:
[----:B------:R-:W-:Y:S05]  /*1990*/  BSYNC B0 ;  /* 0x0000000000007941 */ /* 0x000fea0003800000 */
.L_x_8189:
[----:B------:R-:W-:-:S05]  /*19a0*/  IMAD R3, R3, R13, RZ ;  /* 0x0000000d03037224 */ /* 0x000fca00078e02ff */
[----:B------:R-:W-:-:S07]  /*19b0*/  VIMNMX R4, R4, R3, !PT ;  /* 0x0000000304047248 */ /* 0x000fce0007fe0100 */
.L_x_8188:
        /* <DEDUP_REMOVED lines=43> */
.L_x_8194:
[----:B------:R-:W-:Y:S05]  /*1c70*/  BSYNC B6 ;  /* 0x0000000000067941 */ /* 0x000fea0003800000 */
.L_x_8193:
        /* <DEDUP_REMOVED lines=20> */
.L_x_8196:
[----:B------:R-:W-:Y:S05]  /*1dc0*/  BSYNC B6 ;  /* 0x0000000000067941 */ /* 0x000fea0003800000 */
.L_x_8195:
[----:B------:R-:W-:Y:S01]  /*1dd0*/  ULDC.64 UR4, c[0x0][0x9f8] ;  /* 0x00027e0000047ab9 */ /* 0x000fe20000000a00 */
[----:B------:R-:W-:Y:S01]  /*1de0*/  IMAD.MOV.U32 R0, RZ, RZ, R43 ;  /* 0x000000ffff007224 */ /* 0x000fe200078e002b */
[----:B------:R-:W-:Y:S01]  /*1df0*/  ISETP.NE.U32.AND P0, PT, RZ, UR4, PT ;  /* 0x00000004ff007c0c */ /* 0x000fe2000bf05070 */
[----:B------:R-:W0:Y:S03]  /*1e00*/  LDC R37, c[0x0][0x3f4] ;  /* 0x0000fd00ff257b82 */ /* 0x000e260000000800 */
[----:B------:R-:W-:-:S05]  /*1e10*/  ISETP.NE.AND.EX P0, PT, RZ, UR5, PT, P0 ;  /* 0x00000005ff007c0c */ /* 0x000fca000bf05300 */
[----:B------:R-:W1:Y:S08]  /*1e20*/  LDC.64 R14, c[0x0][0x3f8] ;  /* 0x0000fe00ff0e7b82 */ /* 0x000e700000000a00 */
[----:B------:R-:W2:Y:S08]  /*1e30*/  @P0 LDC.64 R4, c[0x0][0x9f8] ;  /* 0x00027e00ff040b82 */ /* 0x000eb00000000a00 */
[----:B------:R-:W3:Y:S01]  /*1e40*/  LDC.64 R34, c[0x0][0x408] ;  /* 0x00010200ff227b82 */ /* 0x000ee20000000a00 */
[----:B--2---:R-:W-:-:S05]  /*1e50*/  @P0 IMAD.WIDE R4, R43, 0x4, R4 ;  /* 0x000000042b040825 */ /* 0x004fca00078e0204 */
[----:B------:R2:W4:Y:S01]  /*1e60*/  @P0 LDG.E R0, desc[UR54][R4.64] ;  /* 0x0000003604000981 */ /* 0x000522000c1e1900 */
[----:B0-----:R-:W-:Y:S01]  /*1e70*/  ISETP.GE.AND P0, PT, R16, R37, PT ;  /* 0x000000251000720c */ /* 0x001fe20003f06270 */
[----:B-1----:R-:W-:Y:S01]  /*1e80*/  IMAD.WIDE.U32 R6, R188, R14, R22 ;  /* 0x0000000ebc067225 */ /* 0x002fe200078e0016 */
[C-C-:B---3--:R-:W-:Y:S01]  /*1e90*/  SHF.L.U64.HI R30, R34.reuse, 0x6, R35.reuse ;  /* 0x00000006221e7819 */ /* 0x148fe20000010223 */
[----:B------:R-:W0:Y:S01]  /*1ea0*/  S2R R38, SR_TID.X ;  /* 0x0000000000267919 */ /* 0x000e220000002100 */
[----:B------:R-:W-:Y:S01]  /*1eb0*/  SEL R13, R37, RZ, P0 ;  /* 0x000000ff250d7207 */ /* 0x000fe20000000000 */
[----:B------:R-:W-:Y:S01]  /*1ec0*/  IMAD.MOV.U32 R82, RZ, RZ, R6 ;  /* 0x000000ffff527224 */ /* 0x000fe200078e0006 */
[----:B------:R-:W-:Y:S01]  /*1ed0*/  SHF.L.U64.HI R31, R34, 0x7, R35 ;  /* 0x00000007221f7819 */ /* 0x000fe20000010223 */
[----:B------:R-:W-:Y:S02]  /*1ee0*/  IMAD R10, R221, R34, RZ ;  /* 0x00000022dd0a7224 */ /* 0x000fe400078e02ff */
[----:B------:R-:W-:-:S02]  /*1ef0*/  IMAD.IADD R13, R16, 0x1, R13 ;  /* 0x00000001100d7824 */ /* 0x000fc400078e020d */
[----:B--2---:R-:W-:-:S03]  /*1f00*/  IMAD.WIDE.U32 R4, R188, R34, R22 ;  /* 0x00000022bc047225 */ /* 0x004fc600078e0016 */
[----:B------:R-:W-:Y:S01]  /*1f10*/  SHF.R.S32.HI R6, RZ, 0x1f, R13 ;  /* 0x0000001fff067819 */ /* 0x000fe2000001140d */
[----:B------:R-:W-:Y:S02]  /*1f20*/  IMAD R8, R221, R14, RZ ;  /* 0x0000000edd087224 */ /* 0x000fe400078e02ff */
[----:B------:R-:W-:Y:S01]  /*1f30*/  IMAD.MOV.U32 R86, RZ, RZ, R4 ;  /* 0x000000ffff567224 */ /* 0x000fe200078e0004 */
[----:B------:R-:W-:Y:S01]  /*1f40*/  LEA.HI R4, R6, R13, RZ, 0x6 ;  /* 0x0000000d06047211 */ /* 0x000fe200078f30ff */
[----:B------:R-:W-:Y:S01]  /*1f50*/  IMAD R89, R188, R35, R10 ;  /* 0x00000023bc597224 */ /* 0x000fe200078e020a */
[----:B------:R-:W-:Y:S01]  /*1f60*/  LEA.HI R12, R6, R13, RZ, 0x3 ;  /* 0x0000000d060c7211 */ /* 0x000fe200078f18ff */
[----:B------:R-:W-:-:S03]  /*1f70*/  IMAD.WIDE.U32 R10, R188, R34, R16 ;  /* 0x00000022bc0a7225 */ /* 0x000fc600078e0010 */
[----:B------:R-:W-:Y:S01]  /*1f80*/  LOP3.LUT R6, R199, 0x38, R12, 0xf8, !PT ;  /* 0x00000038c7067812 */ /* 0x000fe200078ef80c */
[----:B------:R-:W-:Y:S01]  /*1f90*/  IMAD R85, R188, R15, R8 ;  /* 0x0000000fbc557224 */ /* 0x000fe200078e0208 */
[----:B------:R-:W-:Y:S01]  /*1fa0*/  LOP3.LUT R41, R12, 0xfffffff8, RZ, 0xc0, !PT ;  /* 0xfffffff80c297812 */ /* 0x000fe200078ec0ff */
[-C--:B------:R-:W-:Y:S01]  /*1fb0*/  IMAD.WIDE.U32 R8, R188, R14.reuse, R16 ;  /* 0x0000000ebc087225 */ /* 0x080fe200078e0010 */
[----:B------:R-:W-:Y:S02]  /*1fc0*/  LOP3.LUT R6, R6, R225, RZ, 0x3c, !PT ;  /* 0x000000e106067212 */ /* 0x000fe400078e3cff */
[----:B------:R-:W-:Y:S01]  /*1fd0*/  SHF.R.S32.HI R81, RZ, 0x3, R12 ;  /* 0x00000003ff517819 */ /* 0x000fe2000001140c */
[----:B------:R-:W-:Y:S01]  /*1fe0*/  IMAD.IADD R87, R5, 0x1, R89 ;  /* 0x0000000105577824 */ /* 0x000fe200078e0259 */
[----:B------:R-:W-:Y:S01]  /*1ff0*/  LOP3.LUT R5, R12, 0x38, RZ, 0xc0, !PT ;  /* 0x000000380c057812 */ /* 0x000fe200078ec0ff */
[----:B------:R-:W-:Y:S01]  /*2000*/  IMAD.IADD R89, R89, 0x1, R11 ;  /* 0x0000000159597824 */ /* 0x000fe200078e020b */
[----:B-----5:R-:W-:Y:S01]  /*2010*/  SHF.R.S32.HI R11, RZ, 0x1f, R24 ;  /* 0x0000001fff0b7819 */ /* 0x020fe20000011418 */
[----:B------:R-:W-:Y:S01]  /*2020*/  IMAD.SHL.U32 R4, R4, 0x80, RZ ;  /* 0x0000008004047824 */ /* 0x000fe200078e00ff */
[----:B0-----:R-:W-:Y:S01]  /*2030*/  SHF.R.U32.HI R38, RZ, 0x7, R38 ;  /* 0x00000007ff267819 */ /* 0x001fe20000011626 */
[----:B------:R-:W-:Y:S01]  /*2040*/  IMAD.IADD R83, R7, 0x1, R85 ;  /* 0x0000000107537824 */ /* 0x000fe200078e0255 */
[----:B------:R-:W-:Y:S01]  /*2050*/  SHF.R.S32.HI R90, RZ, 0x1f, R41 ;  /* 0x0000001fff5a7819 */ /* 0x000fe20000011429 */
[----:B------:R-:W-:Y:S01]  /*2060*/  IMAD.IADD R85, R85, 0x1, R9 ;  /* 0x0000000155557824 */ /* 0x000fe200078e0209 */
[----:B------:R-:W-:Y:S01]  /*2070*/  ISETP.NE.AND P6, PT, R38, 0x1, PT ;  /* 0x000000012600780c */ /* 0x000fe20003fc5270 */
[----:B------:R-:W-:Y:S01]  /*2080*/  IMAD.MOV.U32 R84, RZ, RZ, R8 ;  /* 0x000000ffff547224 */ /* 0x000fe200078e0008 */
[--C-:B------:R-:W-:Y:S01]  /*2090*/  LOP3.LUT R9, R197, 0x38, R12.reuse, 0xf8, !PT ;  /* 0x00000038c5097812 */ /* 0x100fe200078ef80c */
[C---:B------:R-:W-:Y:S01]  /*20a0*/  IMAD R13, R11.reuse, R14, RZ ;  /* 0x0000000e0b0d7224 */ /* 0x040fe200078e02ff */
[----:B------:R-:W-:Y:S01]  /*20b0*/  LOP3.LUT R8, R196, 0x38, R12, 0xf8, !PT ;  /* 0x00000038c4087812 */ /* 0x000fe200078ef80c */
[----:B------:R-:W-:Y:S01]  /*20c0*/  IMAD.MOV.U32 R88, RZ, RZ, R10 ;  /* 0x000000ffff587224 */ /* 0x000fe200078e000a */
[----:B------:R-:W-:Y:S01]  /*20d0*/  LOP3.LUT R7, R4, 0xffffe000, RZ, 0xc0, !PT ;  /* 0xffffe00004077812 */ /* 0x000fe200078ec0ff */
[----:B------:R-:W-:Y:S01]  /*20e0*/  IMAD R11, R11, R34, RZ ;  /* 0x000000220b0b7224 */ /* 0x000fe200078e02ff */
[----:B------:R-:W-:Y:S01]  /*20f0*/  LOP3.LUT R4, R5, 0x1c0, R222, 0xf8, !PT ;  /* 0x000001c005047812 */ /* 0x000fe200078ef8de */
[C---:B------:R-:W-:Y:S01]  /*2100*/  IMAD R13, R24.reuse, R15, R13 ;  /* 0x0000000f180d7224 */ /* 0x040fe200078e020d */
[----:B------:R-:W-:Y:S01]  /*2110*/  LOP3.LUT R10, R9, R224, RZ, 0x3c, !PT ;  /* 0x000000e0090a7212 */ /* 0x000fe200078e3cff */
[-C--:B------:R-:W-:Y:S01]  /*2120*/  IMAD.WIDE.U32 R82, R24, R14.reuse, R82 ;  /* 0x0000000e18527225 */ /* 0x080fe200078e0052 */
[----:B------:R-:W-:Y:S01]  /*2130*/  LOP3.LUT R9, R8, R223, RZ, 0x3c, !PT ;  /* 0x000000df08097212 */ /* 0x000fe200078e3cff */
[----:B------:R-:W-:Y:S05]  /*2140*/  @!P6 WARPSYNC.ALL ;  /* 0x000000000000e948 */ /* 0x000fea0003800000 */
[----:B------:R-:W-:Y:S01]  /*2150*/  LOP3.LUT R8, R4, R203, RZ, 0x3c, !PT ;  /* 0x000000cb04087212 */ /* 0x000fe200078e3cff */
[----:B------:R-:W-:Y:S01]  /*2160*/  IMAD.WIDE.U32 R84, R24, R14, R84 ;  /* 0x0000000e18547225 */ /* 0x000fe200078e0054 */
[-C--:B------:R-:W-:Y:S01]  /*2170*/  IADD3 R4, R6, R7.reuse, R202 ;  /* 0x0000000706047210 */ /* 0x080fe20007ffe0ca */
[----:B------:R-:W-:Y:S01]  /*2180*/  ULDC UR4, c[0x0][0x2f4] ;  /* 0x0000bd0000047ab9 */ /* 0x000fe20000000800 */
[----:B------:R-:W-:Y:S01]  /*2190*/  IADD3 R5, R10, R7, R201 ;  /* 0x000000070a057210 */ /* 0x000fe20007ffe0c9 */
[C---:B------:R-:W-:Y:S01]  /*21a0*/  IMAD R11, R24.reuse, R35, R11 ;  /* 0x00000023180b7224 */ /* 0x040fe200078e020b */
[-C--:B------:R-:W-:Y:S01]  /*21b0*/  IADD3 R6, R9, R7.reuse, R200 ;  /* 0x0000000709067210 */ /* 0x080fe20007ffe0c8 */
[----:B------:R-:W-:Y:S01]  /*21c0*/  IMAD.WIDE.U32 R86, R24, R34, R86 ;  /* 0x0000002218567225 */ /* 0x000fe200078e0056 */
[----:B------:R-:W-:-:S02]  /*21d0*/  IADD3 R7, R8, R7, R204 ;  /* 0x0000000708077210 */ /* 0x000fc40007ffe0cc */
[----:B------:R-:W-:Y:S01]  /*21e0*/  SHF.L.U64.HI R8, R14, 0x5, R15 ;  /* 0x000000050e087819 */ /* 0x000fe2000001020f */
[----:B------:R-:W-:Y:S01]  /*21f0*/  IMAD.WIDE.U32 R88, R24, R34, R88 ;  /* 0x0000002218587225 */ /* 0x000fe200078e0058 */
[C-C-:B------:R-:W-:Y:S02]  /*2200*/  SHF.L.U64.HI R9, R14.reuse, 0x6, R15.reuse ;  /* 0x000000060e097819 */ /* 0x140fe4000001020f */
[----:B------:R-:W-:Y:S01]  /*2210*/  SHF.L.U64.HI R10, R14, 0x7, R15 ;  /* 0x000000070e0a7819 */ /* 0x000fe2000001020f */
[----:B------:R-:W-:Y:S01]  /*2220*/  IMAD.IADD R3, R29, 0x1, R28 ;  /* 0x000000011d037824 */ /* 0x000fe200078e021c */
[C---:B------:R-:W-:Y:S01]  /*2230*/  SHF.L.U64.HI R29, R34.reuse, 0x5, R35 ;  /* 0x00000005221d7819 */ /* 0x040fe20000010223 */
[C---:B------:R-:W-:Y:S01]  /*2240*/  IMAD.SHL.U32 R32, R34.reuse, 0x20, RZ ;  /* 0x0000002022207824 */ /* 0x040fe200078e00ff */
[----:B------:R-:W-:Y:S01]  /*2250*/  SHF.R.S32.HI R35, RZ, 0x1f, R42 ;  /* 0x0000001fff237819 */ /* 0x000fe2000001142a */
[----:B------:R-:W-:Y:S01]  /*2260*/  IMAD.SHL.U32 R33, R34, 0x40, RZ ;  /* 0x0000004022217824 */ /* 0x000fe200078e00ff */
[----:B------:R-:W-:Y:S01]  /*2270*/  ISETP.GE.AND P1, PT, R16, UR4, PT ;  /* 0x0000000410007c0c */ /* 0x000fe2000bf26270 */
[----:B------:R-:W-:Y:S01]  /*2280*/  VIADD R94, R38, 0x8 ;  /* 0x00000008265e7836 */ /* 0x000fe20000000000 */
[----:B------:R-:W-:Y:S01]  /*2290*/  ISETP.GE.AND P2, PT, R2, UR4, PT ;  /* 0x0000000402007c0c */ /* 0x000fe2000bf46270 */
[----:B------:R-:W-:-:S02]  /*22a0*/  IMAD.SHL.U32 R20, R14, 0x20, RZ ;  /* 0x000000200e147824 */ /* 0x000fc400078e00ff */
[C---:B------:R-:W-:Y:S02]  /*22b0*/  IMAD.SHL.U32 R21, R14.reuse, 0x40, RZ ;  /* 0x000000400e157824 */ /* 0x040fe400078e00ff */
[----:B------:R-:W-:Y:S02]  /*22c0*/  IMAD.SHL.U32 R28, R14, 0x80, RZ ;  /* 0x000000800e1c7824 */ /* 0x000fe400078e00ff */
[----:B------:R-:W-:Y:S02]  /*22d0*/  IMAD.SHL.U32 R34, R34, 0x80, RZ ;  /* 0x0000008022227824 */ /* 0x000fe400078e00ff */
[----:B------:R-:W-:Y:S02]  /*22e0*/  IMAD R36, R207, 0x20, R188 ;  /* 0x00000020cf247824 */ /* 0x000fe400078e02bc */
[----:B------:R-:W-:Y:S02]  /*22f0*/  IMAD.SHL.U32 R37, R37, 0x2, RZ ;  /* 0x0000000225257824 */ /* 0x000fe400078e00ff */
[----:B------:R-:W-:-:S02]  /*2300*/  IMAD.IADD R39, R83, 0x1, R13 ;  /* 0x0000000153277824 */ /* 0x000fc400078e020d */
[----:B------:R-:W-:Y:S02]  /*2310*/  IMAD.IADD R40, R13, 0x1, R85 ;  /* 0x000000010d287824 */ /* 0x000fe400078e0255 */
[----:B------:R-:W-:Y:S02]  /*2320*/  IMAD.IADD R43, R87, 0x1, R11 ;  /* 0x00000001572b7824 */ /* 0x000fe400078e020b */
[----:B------:R-:W-:Y:S01]  /*2330*/  IMAD.IADD R80, R11, 0x1, R89 ;  /* 0x000000010b507824 */ /* 0x000fe200078e0259 */
[----:B----4-:R-:W-:Y:S01]  /*2340*/  SHF.R.S32.HI R38, RZ, 0x1f, R0 ;  /* 0x0000001fff267819 */ /* 0x010fe20000011400 */
[----:B------:R-:W-:Y:S06]  /*2350*/  @!P6 BAR.SYNC.DEFER_BLOCKING 0x9, 0x100 ;  /* 0x024400000000eb1d */ /* 0x000fec0000010000 */
.L_x_8294:
[----:B------:R-:W0:Y:S01]  /*2360*/  LDC R100, c[0x0][0x430] ;  /* 0x00010c00ff647b82 */ /* 0x000e220000000800 */
[----:B------:R-:W-:Y:S02]  /*2370*/  VIADD R27, R27, 0xffffffff ;  /* 0xffffffff1b1b7836 */ /* 0x000fe40000000000 */
[----:B------:R-:W-:Y:S02]  /*2380*/  IMAD.MOV.U32 R101, RZ, RZ, RZ ;  /* 0x000000ffff657224 */ /* 0x000fe400078e00ff */
[----:B---3--:R-:W-:-:S03]  /*2390*/  IMAD R44, R27, 0x80, R36 ;  /* 0x000000801b2c7824 */ /* 0x008fc600078e0224 */
        /* <DEDUP_REMOVED lines=8> */
[----:B------:R-:W3:Y:S08]  /*2420*/  @P4 LDC R12, c[0x0][0x434] ;  /* 0x00010d00ff0c4b82 */ /* 0x000ef00000000800 */
        /* <DEDUP_REMOVED lines=25> */
[C---:B------:R-:W-:Y:S01]  /*25c0*/  IMAD.WIDE.U32 R12, R100.reuse, UR4, RZ ;  /* 0x00000004640c7c25 */ /* 0x040fe2000f8e00ff */
        /* <DEDUP_REMOVED lines=59> */
.L_x_8201:
[----:B------:R-:W-:Y:S05]  /*2980*/  BSYNC B1 ;  /* 0x0000000000017941 */ /* 0x000fea0003800000 */
.L_x_8200:
        /* <DEDUP_REMOVED lines=43> */
.L_x_8203:
[----:B------:R-:W-:Y:S05]  /*2c40*/  BSYNC B1 ;  /* 0x0000000000017941 */ /* 0x000fea0003800000 */
.L_x_8202:
        /* <DEDUP_REMOVED lines=47> */
.L_x_8205:
[----:B------:R-:W-:Y:S05]  /*2f40*/  BSYNC B1 ;  /* 0x0000000000017941 */ /* 0x000fea0003800000 */
.L_x_8204:
[----:B------:R-:W-:Y:S01]  /*2f50*/  ISETP.GE.AND P4, PT, R215, R97, PT ;  /* 0x00000061d700720c */ /* 0x000fe20003f86270 */
[----:B------:R-:W-:-:S12]  /*2f60*/  BSSY B1, `(.L_x_8206) ;  /* 0x000001e000017945 */ /* 0x000fd80003800000 */
[----:B------:R-:W-:Y:S05]  /*2f70*/  @P4 BRA `(.L_x_8207) ;  /* 0x0000000000704947 */ /* 0x000fea0003800000 */
[----:B------:R-:W1:Y:S01]  /*2f80*/  LDC.64 R44, c[0x0][0x3f8] ;  /* 0x0000fe00ff2c7b82 */ /* 0x000e620000000a00 */
[----:B------:R-:W-:Y:S01]  /*2f90*/  IMAD.MOV.U32 R15, RZ, RZ, R91 ;  /* 0x000000ffff0f7224 */ /* 0x000fe200078e005b */
[----:B------:R-:W-:Y:S01]  /*2fa0*/  ULDC.64 UR4, c[0x0][0x3e8] ;  /* 0x0000fa0000047ab9 */ /* 0x000fe20000000a00 */
[----:B------:R-:W-:Y:S01]  /*2fb0*/  IMAD.MOV.U32 R13, RZ, RZ, R11 ;  /* 0x000000ffff0d7224 */ /* 0x000fe200078e000b */
[----:B------:R-:W-:Y:S02]  /*2fc0*/  CS2R R48, SRZ ;  /* 0x0000000000307805 */ /* 0x000fe4000001ff00 */
[----:B------:R-:W-:Y:S01]  /*2fd0*/  CS2R R50, SRZ ;  /* 0x0000000000327805 */ /* 0x000fe2000001ff00 */
[----:B-1----:R-:W-:-:S04]  /*2fe0*/  IMAD.WIDE.U32 R14, R44, 0x60, R14 ;  /* 0x000000602c0e7825 */ /* 0x002fc800078e000e */
[----:B------:R-:W-:Y:S01]  /*2ff0*/  IMAD R46, R45, 0x60, RZ ;  /* 0x000000602d2e7824 */ /* 0x000fe200078e02ff */
[----:B------:R-:W-:-:S04]  /*3000*/  IADD3 R45, P5, R82, R14, RZ ;  /* 0x0000000e522d7210 */ /* 0x000fc80007fbe0ff */
[----:B------:R-:W-:Y:S02]  /*3010*/  IADD3.X R46, R39, R15, R46, P5, !PT ;  /* 0x0000000f272e7210 */ /* 0x000fe40002ffe42e */
        /* <DEDUP_REMOVED lines=18> */
.L_x_8207:
[----:B------:R-:W-:Y:S05]  /*3140*/  BSYNC B1 ;  /* 0x0000000000017941 */ /* 0x000fea0003800000 */
.L_x_8206:
[----:B-----5:R-:W-:Y:S01]  /*3150*/  IMAD.MOV.U32 R11, RZ, RZ, R52 ;  /* 0x000000ffff0b7224 */ /* 0x020fe200078e0034 */
[----:B------:R-:W-:Y:S01]  /*3160*/  UISETP.NE.AND UP0, UPT, UR39, 0x3, UPT ;  /* 0x000000032700788c */ /* 0x000fe2000bf05270 */
[----:B-1----:R-:W-:Y:S02]  /*3170*/  IMAD.MOV.U32 R12, RZ, RZ, R53 ;  /* 0x000000ffff0c7224 */ /* 0x002fe400078e0035 */
        /* <DEDUP_REMOVED lines=33> */
.L_x_8208:
[----:B------:R-:W-:Y:S01]  /*3390*/  IMAD R91, R19, 0x8, R18 ;  /* 0x00000008135b7824 */ /* 0x000fe200078e0212 */
[----:B------:R-:W-:Y:S01]  /*33a0*/  SHF.L.U32 R102, R192, 0x1f, RZ ;  /* 0x0000001fc0667819 */ /* 0x000fe200000006ff */
[----:B------:R-:W-:Y:S03]  /*33b0*/  BSSY B1, `(.L_x_8209) ;  /* 0x0000003000017945 */ /* 0x000fe60003800000 */
[----:B------:R-:W0:Y:S02]  /*33c0*/  SYNCS.PHASECHK.TRANS64.TRYWAIT P6, [R91+URZ+0x28890], R102 ;  /* 0x028890665b0075a7 */ /* 0x000e2400080c017f */
[----:B0-----:R-:W-:Y:S05]  /*33d0*/  @!P6 BRA `(.L_x_8210) ;  /* 0x000002100058e947 */ /* 0x001fea0003800000 */
.L_x_8599:
[----:B------:R-:W-:Y:S05]  /*33e0*/  BSYNC B1 ;  /* 0x0000000000017941 */ /* 0x000fea0003800000 */
.L_x_8209:
[----:B------:R-:W-:-:S03]  /*33f0*/  UMOV UR4, 0xffffffff ;  /* 0xffffffff00047882 */ /* 0x000fc60000000000 */
[----:B------:R-:W-:Y:S05]  /*3400*/  BRA.DIV UR4, `(.L_x_8211) ;  /* 0x0000021204607947 */ /* 0x000fea000b800000 */
[----:B------:R1:W2:Y:S04]  /*3410*/  SHFL.IDX PT, R79, R103, RZ, 0x181f ;  /* 0x00181fff674f7589 */ /* 0x0002a800000e0000 */
[----:B------:R1:W3:Y:S02]  /*3420*/  SHFL.IDX PT, R105, R108, RZ, 0x181f ;  /* 0x00181fff6c697589 */ /* 0x0002e400000e0000 */
.L_x_8603:
        /* <DEDUP_REMOVED lines=57> */
.L_x_8217:
[----:B------:R-:W-:Y:S05]  /*37c0*/  BSYNC B3 ;  /* 0x0000000000037941 */ /* 0x000fea0003800000 */
.L_x_8216:
[----:B0-----:R4:W-:Y:S02]  /*37d0*/  ST.E.128 desc[UR54][R76.64], R12 ;  /* 0x0000000c4c007985 */ /* 0x0019e4000c101d36 */
.L_x_8215:
[----:B------:R-:W-:Y:S05]  /*37e0*/  BSYNC B2 ;  /* 0x0000000000027941 */ /* 0x000fea0003800000 */
.L_x_8214:
        /* <DEDUP_REMOVED lines=53> */
.L_x_8219:
[----:B------:R-:W-:Y:S05]  /*3b40*/  BSYNC B2 ;  /* 0x0000000000027941 */ /* 0x000fea0003800000 */
.L_x_8218:
[----:B0-----:R0:W-:Y:S02]  /*3b50*/  ST.E.128 desc[UR54][R72.64], R12 ;  /* 0x0000000c48007985 */ /* 0x0011e4000c101d36 */
.L_x_8213:
[----:B------:R-:W-:Y:S05]  /*3b60*/  BSYNC B1 ;  /* 0x0000000000017941 */ /* 0x000fea0003800000 */
.L_x_8212:
[----:B------:R-:W-:-:S03]  /*3b70*/  UMOV UR4, 0xffffffff ;  /* 0xffffffff00047882 */ /* 0x000fc60000000000 */
[----:B------:R-:W-:Y:S05]  /*3b80*/  BRA.DIV UR4, `(.L_x_8220) ;  /* 0x0000020a04cc7947 */ /* 0x000fea000b800000 */
[----:B------:R1:W1:Y:S04]  /*3b90*/  SHFL.IDX PT, R71, R103, 0x1, 0x181f ;  /* 0x00381f0067477f89 */ /* 0x00026800000e0000 */
[----:B0-----:R0:W0:Y:S02]  /*3ba0*/  SHFL.IDX PT, R73, R108, 0x1, 0x181f ;  /* 0x00381f006c497f89 */ /* 0x00102400000e0000 */
.L_x_8607:
        /* <DEDUP_REMOVED lines=57> */
.L_x_8226:
[----:B------:R-:W-:Y:S05]  /*3f40*/  BSYNC B3 ;  /* 0x0000000000037941 */ /* 0x000fea0003800000 */
.L_x_8225:
[----:B--2---:R0:W-:Y:S02]  /*3f50*/  ST.E.128 desc[UR54][R68.64], R12 ;  /* 0x0000000c44007985 */ /* 0x0041e4000c101d36 */
.L_x_8224:
[----:B------:R-:W-:Y:S05]  /*3f60*/  BSYNC B2 ;  /* 0x0000000000027941 */ /* 0x000fea0003800000 */
.L_x_8223:
        /* <DEDUP_REMOVED lines=53> */
.L_x_8228:
[----:B------:R-:W-:Y:S05]  /*42c0*/  BSYNC B2 ;  /* 0x0000000000027941 */ /* 0x000fea0003800000 */
.L_x_8227:
[----:B----4-:R0:W-:Y:S02]  /*42d0*/  ST.E.128 desc[UR54][R64.64], R12 ;  /* 0x0000000c40007985 */ /* 0x0101e4000c101d36 */
.L_x_8222:
[----:B------:R-:W-:Y:S05]  /*42e0*/  BSYNC B1 ;  /* 0x0000000000017941 */ /* 0x000fea0003800000 */
.L_x_8221:
[----:B------:R-:W-:-:S03]  /*42f0*/  UMOV UR4, 0xffffffff ;  /* 0xffffffff00047882 */ /* 0x000fc60000000000 */
[----:B------:R-:W-:Y:S05]  /*4300*/  BRA.DIV UR4, `(.L_x_8229) ;  /* 0x0000020604387947 */ /* 0x000fea000b800000 */
[----:B------:R0:W0:Y:S04]  /*4310*/  SHFL.IDX PT, R61, R103, 0x2, 0x181f ;  /* 0x00581f00673d7f89 */ /* 0x00002800000e0000 */
[----:B------:R0:W0:Y:S02]  /*4320*/  SHFL.IDX PT, R63, R108, 0x2, 0x181f ;  /* 0x00581f006c3f7f89 */ /* 0x00002400000e0000 */
.L_x_8611:
[----:B------:R-:W-:Y:S04]  /*4330*/  BSSY B1, `(.L_x_8230) ;  /* 0x0000072000017945 */ /* 0x000fe80003800000 */
[----:B------:R-:W-:Y:S05]  /*4340*/  @P3 BRA `(.L_x_8231) ;  /* 0x0000000400c03947 */ /* 0x000fea0003800000 */
[----:B------:R-:W-:Y:S04]  /*4350*/  BSSY B2, `(.L_x_8232) ;  /* 0x0000038000027945 */ /* 0x000fe80003800000 */
[----:B------:R-:W-:Y:S05]  /*4360*/  @P1 BRA `(.L_x_8233) ;  /* 0x0000000000d81947 */ /* 0x000fea0003800000 */
[----:B0---4-:R0:W4:Y:S01]  /*4370*/  LDS.128 R12, [R93+0x1a400] ;  /* 0x01a400005d0c7984 */ /* 0x0111220000000c00 */
[C---:B------:R-:W-:Y:S01]  /*4380*/  LEA R64, P3, R16.reuse, R63, 0x1 ;  /* 0x0000003f10407211 */ /* 0x040fe200078608ff */
[----:B------:R-:W-:Y:S03]  /*4390*/  BSSY B3, `(.L_x_8234) ;  /* 0x0000032000037945 */ /* 0x000fe60003800000 */
[----:B------:R-:W-:Y:S02]  /*43a0*/  LEA.HI.X R65, R16, R61, R17, 0x1, P3 ;  /* 0x0000003d10417211 */ /* 0x000fe400018f0c11 */
[----:B------:R-:W-:-:S13]  /*43b0*/  ISETP.GE.AND P3, PT, R22, R107, PT ;  /* 0x0000006b1600720c */ /* 0x000fda0003f66270 */
        /* <DEDUP_REMOVED lines=47> */
.L_x_8235:
[----:B------:R-:W-:Y:S05]  /*46b0*/  BSYNC B3 ;  /* 0x0000000000037941 */ /* 0x000fea0003800000 */
.L_x_8234:
[----:B----4-:R0:W-:Y:S02]  /*46c0*/  ST.E.128 desc[UR54][R64.64], R12 ;  /* 0x0000000c40007985 */ /* 0x0101e4000c101d36 */
.L_x_8233:
[----:B------:R-:W-:Y:S05]  /*46d0*/  BSYNC B2 ;  /* 0x0000000000027941 */ /* 0x000fea0003800000 */
.L_x_8232:
[----:B------:R-:W-:Y:S05]  /*46e0*/  @P2 BRA `(.L_x_8231) ;  /* 0x0000000000d82947 */ /* 0x000fea0003800000 */
        /* <DEDUP_REMOVED lines=52> */
.L_x_8237:
[----:B------:R-:W-:Y:S05]  /*4a30*/  BSYNC B2 ;  /* 0x0000000000027941 */ /* 0x000fea0003800000 */
.L_x_8236:
[----:B----4-:R0:W-:Y:S02]  /*4a40*/  ST.E.128 desc[UR54][R56.64], R12 ;  /* 0x0000000c38007985 */ /* 0x0101e4000c101d36 */
.L_x_8231:
[----:B------:R-:W-:Y:S05]  /*4a50*/  BSYNC B1 ;  /* 0x0000000000017941 */ /* 0x000fea0003800000 */
.L_x_8230:
[----:B------:R-:W-:-:S03]  /*4a60*/  UMOV UR4, 0xffffffff ;  /* 0xffffffff00047882 */ /* 0x000fc60000000000 */
[----:B------:R-:W-:Y:S05]  /*4a70*/  BRA.DIV UR4, `(.L_x_8238) ;  /* 0x000001fe04a87947 */ /* 0x000fea000b800000 */
[----:B01----:R-:W0:Y:S04]  /*4a80*/  SHFL.IDX PT, R103, R103, 0x3, 0x181f ;  /* 0x00781f0067677f89 */ /* 0x003e2800000e0000 */
[----:B------:R1:W0:Y:S02]  /*4a90*/  SHFL.IDX PT, R53, R108, 0x3, 0x181f ;  /* 0x00781f006c357f89 */ /* 0x00022400000e0000 */
.L_x_8615:
[----:B------:R-:W-:Y:S05]  /*4aa0*/  @P4 BRA `(.L_x_8239) ;  /* 0x0000003400ec4947 */ /* 0x000fea0003800000 */
[----:B------:R-:W-:Y:S04]  /*4ab0*/  BSSY B1, `(.L_x_8240) ;  /* 0x0000038000017945 */ /* 0x000fe80003800000 */
[----:B------:R-:W-:Y:S05]  /*4ac0*/  @P1 BRA `(.L_x_8241) ;  /* 0x0000000000d81947 */ /* 0x000fea0003800000 */
[----:B----4-:R4:W1:Y:S01]  /*4ad0*/  LDS.128 R12, [R93+0x1b400] ;  /* 0x01b400005d0c7984 */ /* 0x0108620000000c00 */
[C---:B0-----:R-:W-:Y:S01]  /*4ae0*/  LEA R54, P3, R16.reuse, R53, 0x1 ;  /* 0x0000003510367211 */ /* 0x041fe200078608ff */
[----:B------:R-:W-:Y:S03]  /*4af0*/  BSSY B2, `(.L_x_8242) ;  /* 0x0000032000027945 */ /* 0x000fe60003800000 */
[----:B------:R-:W-:Y:S02]  /*4b00*/  LEA.HI.X R55, R16, R103, R17, 0x1, P3 ;  /* 0x0000006710377211 */ /* 0x000fe400018f0c11 */
[----:B------:R-:W-:-:S13]  /*4b10*/  ISETP.GE.AND P3, PT, R22, R107, PT ;  /* 0x0000006b1600720c */ /* 0x000fda0003f66270 */
[----:B----4-:R-:W-:Y:S05]  /*4b20*/  @P3 BRA `(.L_x_8243) ;  /* 0x0000000000b83947 */ /* 0x010fea0003800000 */
[----:B------:R-:W-:Y:S02]  /*4b30*/  SHF.R.U64 R11, R50, 0x10, R51 ;  /* 0x00000010320b7819 */ /* 0x000fe40000001233 */
[----:B------:R-:W-:Y:S01]  /*4b40*/  SHF.R.U64 R57, R48, 0x10, R49 ;  /* 0x0000001030397819 */ /* 0x000fe20000001231 */
[----:B-1----:R-:W-:Y:S01]  /*4b50*/  IMAD.U32 R48, R14, 0x10000, RZ ;  /* 0x000100000e307824 */ /* 0x002fe200078e00ff */
        /* <DEDUP_REMOVED lines=43> */
.L_x_8243:
[----:B------:R-:W-:Y:S05]  /*4e10*/  BSYNC B2 ;  /* 0x0000000000027941 */ /* 0x000fea0003800000 */
.L_x_8242:
[----:B-1----:R0:W-:Y:S02]  /*4e20*/  ST.E.128 desc[UR54][R54.64], R12 ;  /* 0x0000000c36007985 */ /* 0x0021e4000c101d36 */
.L_x_8241:
[----:B------:R-:W-:Y:S05]  /*4e30*/  BSYNC B1 ;  /* 0x0000000000017941 */ /* 0x000fea0003800000 */
.L_x_8240:
        /* <DEDUP_REMOVED lines=39> */
[-C--:B------:R-:W-:Y:S01]  /*50b0*/  FMUL.FTZ R44, R46, R109.reuse ;  /* 0x0000006d2e2c7220 */ /* 0x080fe20000410000 */
[C---:B------:R-:W-:Y:S01]  /*50c0*/  FMUL.FTZ R14, R12.reuse, R106 ;  /* 0x0000006a0c0e7220 */ /* 0x040fe20000410000 */
        /* <DEDUP_REMOVED lines=12> */
.L_x_8245:
[----:B------:R-:W-:Y:S05]  /*5190*/  BSYNC B1 ;  /* 0x0000000000017941 */ /* 0x000fea0003800000 */
.L_x_8244:
[----:B----4-:R0:W-:Y:S01]  /*51a0*/  ST.E.128 desc[UR54][R48.64], R12 ;  /* 0x0000000c30007985 */ /* 0x0101e2000c101d36 */
[----:B------:R-:W-:Y:S05]  /*51b0*/  BRA `(.L_x_8239) ;  /* 0x0000003000287947 */ /* 0x000fea0003800000 */
.L_x_8199:
        /* <DEDUP_REMOVED lines=20> */
[----:B------:R-:W-:-:S05]  /*5300*/  @!P5 IADD3 R48, P6, R84, R14, RZ ;  /* 0x0000000e5430d210 */ /* 0x000fca0007fde0ff */
[----:B------:R-:W-:Y:S02]  /*5310*/  @!P5 IMAD.X R49, R91, 0x1, R40, P6 ;  /* 0x000000015b31d824 */ /* 0x000fe400030e0628 */
        /* <DEDUP_REMOVED lines=8> */
[----:B------:R-:W-:Y:S02]  /*53a0*/  @!P4 LEA R68, P6, R46, R68, 0x1 ;  /* 0x000000442e44c211 */ /* 0x000fe400078c08ff */
[----:B------:R-:W-:Y:S02]  /*53b0*/  CS2R R52, SRZ ;  /* 0x0000000000347805 */ /* 0x000fe4000001ff00 */
[----:B------:R-:W-:Y:S02]  /*53c0*/  CS2R R58, SRZ ;  /* 0x00000000003a7805 */ /* 0x000fe4000001ff00 */
[----:B------:R-:W-:-:S02]  /*53d0*/  CS2R R56, SRZ ;  /* 0x0000000000387805 */ /* 0x000fc4000001ff00 */
[----:B------:R-:W-:Y:S02]  /*53e0*/  @!P4 LEA.HI.X R69, R46, R69, R47, 0x1, P6 ;  /* 0x000000452e45c211 */ /* 0x000fe400030f0c2f */
[----:B------:R-:W-:Y:S02]  /*53f0*/  CS2R R46, SRZ ;  /* 0x00000000002e7805 */ /* 0x000fe4000001ff00 */
[C---:B-1----:R-:W-:Y:S02]  /*5400*/  @!P4 LEA R70, P6, R44.reuse, R70, 0x1 ;  /* 0x000000462c46c211 */ /* 0x042fe400078c08ff */
[----:B------:R-:W-:Y:S01]  /*5410*/  CS2R R48, SRZ ;  /* 0x0000000000307805 */ /* 0x000fe2000001ff00 */
[----:B------:R-:W5:Y:S01]  /*5420*/  @!P4 LDG.E.128 R52, desc[UR54][R68.64] ;  /* 0x000000364434c981 */ /* 0x000f62000c1e1d00 */
[----:B------:R-:W-:Y:S02]  /*5430*/  @!P4 LEA.HI.X R71, R44, R71, R45, 0x1, P6 ;  /* 0x000000472c47c211 */ /* 0x000fe400030f0c2d */
[----:B------:R-:W-:-:S02]  /*5440*/  CS2R R44, SRZ ;  /* 0x00000000002c7805 */ /* 0x000fc4000001ff00 */
[----:B------:R0:W5:Y:S04]  /*5450*/  @!P5 LDG.E.128 R48, desc[UR54][R62.64] ;  /* 0x000000363e30d981 */ /* 0x000168000c1e1d00 */
[----:B------:R-:W5:Y:S01]  /*5460*/  @!P4 LDG.E.128 R56, desc[UR54][R70.64] ;  /* 0x000000364638c981 */ /* 0x000f62000c1e1d00 */
[----:B--2---:R-:W-:-:S03]  /*5470*/  @!P3 LEA R76, P4, R66, R76, 0x1 ;  /* 0x0000004c424cb211 */ /* 0x004fc600078808ff */
[----:B------:R1:W5:Y:S01]  /*5480*/  @!P5 LDG.E.128 R44, desc[UR54][R60.64] ;  /* 0x000000363c2cd981 */ /* 0x000362000c1e1d00 */
        /* <DEDUP_REMOVED lines=12> */
[----:B------:R0:W5:Y:S01]  /*5550*/  @!P3 LDG.E.128 R60, desc[UR54][R76.64] ;  /* 0x000000364c3cb981 */ /* 0x000162000c1e1d00 */
[----:B------:R-:W-:Y:S02]  /*5560*/  CS2R R74, SRZ ;  /* 0x00000000004a7805 */ /* 0x000fe4000001ff00 */
[----:B------:R-:W-:Y:S01]  /*5570*/  CS2R R72, SRZ ;  /* 0x0000000000487805 */ /* 0x000fe2000001ff00 */
[----:B------:R0:W5:Y:S01]  /*5580*/  @!P3 LDG.E.128 R64, desc[UR54][R78.64] ;  /* 0x000000364e40b981 */ /* 0x000162000c1e1d00 */
[----:B------:R-:W-:Y:S01]  /*5590*/  ISETP.GE.AND P3, PT, R16, R107, PT ;  /* 0x0000006b1000720c */ /* 0x000fe20003f66270 */
[----:B------:R-:W-:-:S12]  /*55a0*/  @P4 BRA `(.L_x_8247) ;  /* 0x0000000000504947 */ /* 0x000fd80003800000 */
[----:B------:R-:W1:Y:S01]  /*55b0*/  LDC.64 R70, c[0x0][0x3f8] ;  /* 0x0000fe00ff467b82 */ /* 0x000e620000000a00 */
[----:B------:R-:W-:Y:S01]  /*55c0*/  IMAD.MOV.U32 R15, RZ, RZ, R91 ;  /* 0x000000ffff0f7224 */ /* 0x000fe200078e005b */
[----:B------:R-:W-:Y:S01]  /*55d0*/  ULDC.64 UR4, c[0x0][0x3e8] ;  /* 0x0000fa0000047ab9 */ /* 0x000fe20000000a00 */
[----:B------:R-:W-:Y:S01]  /*55e0*/  IMAD.MOV.U32 R13, RZ, RZ, R11 ;  /* 0x000000ffff0d7224 */ /* 0x000fe200078e000b */
[----:B------:R-:W-:-:S04]  /*55f0*/  ULDC.64 UR6, c[0x0][0x400] ;  /* 0x0001000000067ab9 */ /* 0x000fc80000000a00 */
[----:B------:R-:W2:Y:S01]  /*5600*/  LDC.64 R68, c[0x0][0x408] ;  /* 0x00010200ff447b82 */ /* 0x000ea20000000a00 */
[----:B-1----:R-:W-:-:S04]  /*5610*/  IMAD.WIDE.U32 R14, R70, 0x60, R14 ;  /* 0x00000060460e7825 */ /* 0x002fc800078e000e */
[----:B------:R-:W-:Y:S01]  /*5620*/  IMAD R71, R71, 0x60, RZ ;  /* 0x0000006047477824 */ /* 0x000fe200078e02ff */
[----:B------:R-:W-:Y:S01]  /*5630*/  IADD3 R14, P4, R84, R14, RZ ;  /* 0x0000000e540e7210 */ /* 0x000fe20007f9e0ff */
[----:B--2---:R-:W-:-:S03]  /*5640*/  IMAD.WIDE.U32 R12, R68, 0x60, R12 ;  /* 0x00000060440c7825 */ /* 0x004fc600078e000c */
        /* <DEDUP_REMOVED lines=10> */
.L_x_8247:
[----:B------:R-:W-:Y:S05]  /*56f0*/  BSYNC B1 ;  /* 0x0000000000017941 */ /* 0x000fea0003800000 */
.L_x_8246:
[----:B-----5:R-:W-:Y:S01]  /*5700*/  IMAD.MOV.U32 R11, RZ, RZ, R70 ;  /* 0x000000ffff0b7224 */ /* 0x020fe200078e0046 */
[----:B------:R-:W-:Y:S01]  /*5710*/  UISETP.NE.AND UP0, UPT, UR39, 0x3, UPT ;  /* 0x000000032700788c */ /* 0x000fe2000bf05270 */
        /* <DEDUP_REMOVED lines=66> */
.L_x_8248:
[----:B------:R-:W-:Y:S01]  /*5b40*/  IMAD R91, R19, 0x8, R18 ;  /* 0x00000008135b7824 */ /* 0x000fe200078e0212 */
[----:B------:R-:W-:Y:S01]  /*5b50*/  SHF.L.U32 R102, R192, 0x1f, RZ ;  /* 0x0000001fc0667819 */ /* 0x000fe200000006ff */
[----:B------:R-:W1:Y:S01]  /*5b60*/  LDC R110, c[0x0][0x2f4] ;  /* 0x0000bd00ff6e7b82 */ /* 0x000e620000000800 */
[----:B------:R-:W-:Y:S02]  /*5b70*/  BSSY B1, `(.L_x_8249) ;  /* 0x0000003000017945 */ /* 0x000fe40003800000 */
[----:B------:R-:W2:Y:S02]  /*5b80*/  SYNCS.PHASECHK.TRANS64.TRYWAIT P4, [R91+URZ+0x28890], R102 ;  /* 0x028890665b0075a7 */ /* 0x000ea4000808017f */
[----:B--2---:R-:W-:Y:S05]  /*5b90*/  @!P4 BRA `(.L_x_8250) ;  /* 0x000001ec00acc947 */ /* 0x004fea0003800000 */
.L_x_8616:
[----:B------:R-:W-:Y:S05]  /*5ba0*/  BSYNC B1 ;  /* 0x0000000000017941 */ /* 0x000fea0003800000 */
.L_x_8249:
[----:B------:R-:W-:Y:S01]  /*5bb0*/  UMOV UR4, 0xffffffff ;  /* 0xffffffff00047882 */ /* 0x000fe20000000000 */
[----:B-1----:R-:W-:Y:S02]  /*5bc0*/  IMAD.IADD R112, R110, 0x1, -R37 ;  /* 0x000000016e707824 */ /* 0x002fe400078e0a25 */
[----:B------:R-:W-:Y:S05]  /*5bd0*/  BRA.DIV UR4, `(.L_x_8251) ;  /* 0x000001ee04b07947 */ /* 0x000fea000b800000 */
[----:B------:R1:W3:Y:S04]  /*5be0*/  SHFL.IDX PT, R107, R103, RZ, 0x181f ;  /* 0x00181fff676b7589 */ /* 0x0002e800000e0000 */
[----:B------:R1:W4:Y:S02]  /*5bf0*/  SHFL.IDX PT, R106, R108, RZ, 0x181f ;  /* 0x00181fff6c6a7589 */ /* 0x00032400000e0000 */
.L_x_8620:
[----:B------:R-:W-:Y:S01]  /*5c00*/  ISETP.GE.OR P4, PT, R188, R97, P1 ;  /* 0x00000061bc00720c */ /* 0x000fe20000f86670 */
[----:B------:R-:W-:-:S12]  /*5c10*/  BSSY B1, `(.L_x_8252) ;  /* 0x0000079000017945 */ /* 0x000fd80003800000 */
[----:B------:R-:W-:Y:S05]  /*5c20*/  @P4 BRA `(.L_x_8253) ;  /* 0x0000000400dc4947 */ /* 0x000fea0003800000 */
[----:B------:R-:W-:Y:S01]  /*5c30*/  SEL R11, R37, R112, !P0 ;  /* 0x00000070250b7207 */ /* 0x000fe20004000000 */
[----:B------:R-:W-:Y:S01]  /*5c40*/  BSSY B2, `(.L_x_8254) ;  /* 0x0000071000027945 */ /* 0x000fe20003800000 */
[C---:B----4-:R-:W-:Y:S02]  /*5c50*/  LEA R104, P4, R41.reuse, R106, 0x1 ;  /* 0x0000006a29687211 */ /* 0x050fe400078808ff */
[----:B------:R-:W-:Y:S02]  /*5c60*/  SHF.R.S32.HI R12, RZ, 0x1f, R11 ;  /* 0x0000001fff0c7819 */ /* 0x000fe4000001140b */
[----:B---3--:R-:W-:Y:S02]  /*5c70*/  LEA.HI.X R105, R41, R107, R90, 0x1, P4 ;  /* 0x0000006b29697211 */ /* 0x008fe400020f0c5a */
        /* <DEDUP_REMOVED lines=14> */
[----:B0-----:R-:W-:-:S04]  /*5d60*/  IMAD R76, R15, 0x2, R18 ;  /* 0x000000020f4c7824 */ /* 0x001fc800078e0212 */
[----:B------:R-:W0:Y:S04]  /*5d70*/  LDS.128 R12, [R13+0x18400] ;  /* 0x018400000d0c7984 */ /* 0x000e280000000c00 */
[----:B------:R-:W3:Y:S01]  /*5d80*/  LDS.128 R76, [R76+0x18400] ;  /* 0x018400004c4c7984 */ /* 0x000ee20000000c00 */
[----:B------:R-:W-:Y:S05]  /*5d90*/  @P3 BRA `(.L_x_8255) ;  /* 0x00000004006c3947 */ /* 0x000fea0003800000 */
[----:B------:R-:W-:Y:S01]  /*5da0*/  SHF.R.U32.HI R144, RZ, 0x10, R49 ;  /* 0x00000010ff907819 */ /* 0x000fe20000011631 */
[----:B---3--:R-:W-:Y:S01]  /*5db0*/  IMAD.U32 R142, R79, 0x10000, RZ ;  /* 0x000100004f8e7824 */ /* 0x008fe200078e00ff */
[--C-:B------:R-:W-:Y:S01]  /*5dc0*/  SHF.R.U64 R152, R44, 0x10, R45.reuse ;  /* 0x000000102c987819 */ /* 0x100fe2000000122d */
[----:B0-----:R-:W-:Y:S01]  /*5dd0*/  IMAD.U32 R44, R12, 0x10000, RZ ;  /* 0x000100000c2c7824 */ /* 0x001fe200078e00ff */
[----:B------:R-:W-:Y:S02]  /*5de0*/  SHF.R.U32.HI R45, RZ, 0x10, R45 ;  /* 0x00000010ff2d7819 */ /* 0x000fe4000001162d */
[----:B------:R-:W-:Y:S02]  /*5df0*/  PRMT R143, R141, 0x5410, R144 ;  /* 0x000054108d8f7816 */ /* 0x000fe40000000090 */
[----:B------:R-:W-:Y:S02]  /*5e00*/  SHF.R.U32.HI R147, RZ, 0x10, R47 ;  /* 0x00000010ff937819 */ /* 0x000fe4000001162f */
[----:B------:R-:W-:Y:S01]  /*5e10*/  PRMT R140, R140, 0x5410, R45 ;  /* 0x000054108c8c7816 */ /* 0x000fe2000000002d */
[----:B------:R-:W-:Y:S01]  /*5e20*/  IMAD.U32 R144, R143, 0x10000, RZ ;  /* 0x000100008f907824 */ /* 0x000fe200078e00ff */
[----:B------:R-:W-:Y:S01]  /*5e30*/  SHF.R.U64 R145, R48, 0x10, R49 ;  /* 0x0000001030917819 */ /* 0x000fe20000001231 */
[----:B------:R-:W-:Y:S01]  /*5e40*/  IMAD.U32 R48, R13, 0x10000, RZ ;  /* 0x000100000d307824 */ /* 0x000fe200078e00ff */
[--C-:B------:R-:W-:Y:S01]  /*5e50*/  SHF.R.U64 R148, R50, 0x10, R51.reuse ;  /* 0x0000001032947819 */ /* 0x100fe20000001233 */
[----:B------:R-:W-:Y:S01]  /*5e60*/  IMAD.U32 R50, R15, 0x10000, RZ ;  /* 0x000100000f327824 */ /* 0x000fe200078e00ff */
[----:B------:R-:W-:Y:S01]  /*5e70*/  SHF.R.U32.HI R146, RZ, 0x10, R51 ;  /* 0x00000010ff927819 */ /* 0x000fe20000011633 */
[----:B------:R-:W-:Y:S01]  /*5e80*/  IMAD.U32 R51, R77, 0x10000, RZ ;  /* 0x000100004d337824 */ /* 0x000fe200078e00ff */
        /* <DEDUP_REMOVED lines=9> */
[----:B------:R-:W-:Y:S01]  /*5f20*/  IMAD.U32 R143, R135, 0x10000, RZ ;  /* 0x00010000878f7824 */ /* 0x000fe200078e00ff */
[----:B------:R-:W-:Y:S01]  /*5f30*/  LOP3.LUT R140, R140, 0xffff0000, RZ, 0xc0, !PT ;  /* 0xffff00008c8c7812 */ /* 0x000fe200078ec0ff */
[----:B------:R-:W-:Y:S01]  /*5f40*/  FFMA.FTZ R144, R48, R144, R51 ;  /* 0x0000009030907223 */ /* 0x000fe20000010033 */
[----:B------:R-:W-:Y:S01]  /*5f50*/  LOP3.LUT R49, R13, 0xffff0000, RZ, 0xc0, !PT ;  /* 0xffff00000d317812 */ /* 0x000fe200078ec0ff */
[----:B------:R-:W-:Y:S01]  /*5f60*/  FMUL.FTZ R136, R77, R146 ;  /* 0x000000924d887220 */ /* 0x000fe20000410000 */
[----:B------:R-:W-:-:S02]  /*5f70*/  IMAD.U32 R51, R141, 0x10000, RZ ;  /* 0x000100008d337824 */ /* 0x000fc400078e00ff */
[-C--:B------:R-:W-:Y:S01]  /*5f80*/  FMUL.FTZ R48, R77, R140.reuse ;  /* 0x0000008c4d307220 */ /* 0x080fe20000410000 */
[----:B------:R-:W-:Y:S01]  /*5f90*/  FMUL.FTZ R77, R142, R143 ;  /* 0x0000008f8e4d7220 */ /* 0x000fe20000410000 */
[----:B------:R-:W-:Y:S01]  /*5fa0*/  FFMA.FTZ R140, R49, R140, -R136 ;  /* 0x0000008c318c7223 */ /* 0x000fe20000010888 */
[----:B------:R-:W-:Y:S01]  /*5fb0*/  PRMT R139, R139, 0x5410, R152 ;  /* 0x000054108b8b7816 */ /* 0x000fe20000000098 */
[----:B------:R-:W-:Y:S01]  /*5fc0*/  IMAD.U32 R13, R14, 0x10000, RZ ;  /* 0x000100000e0d7824 */ /* 0x000fe200078e00ff */
[----:B------:R-:W-:Y:S01]  /*5fd0*/  LOP3.LUT R136, R135, 0xffff0000, RZ, 0xc0, !PT ;  /* 0xffff000087887812 */ /* 0x000fe200078ec0ff */
[----:B------:R-:W-:Y:S01]  /*5fe0*/  FFMA.FTZ R135, R49, R146, R48 ;  /* 0x0000009231877223 */ /* 0x000fe20000010030 */
[----:B------:R-:W-:Y:S01]  /*5ff0*/  PRMT R137, R137, 0x5410, R148 ;  /* 0x0000541089897816 */ /* 0x000fe20000000094 */
[-C--:B------:R-:W-:Y:S01]  /*6000*/  FMUL.FTZ R148, R142, R51.reuse ;  /* 0x000000338e947220 */ /* 0x080fe20000410000 */
[----:B------:R-:W-:Y:S01]  /*6010*/  LOP3.LUT R79, R79, 0xffff0000, RZ, 0xc0, !PT ;  /* 0xffff00004f4f7812 */ /* 0x000fe200078ec0ff */
[----:B------:R-:W-:Y:S01]  /*6020*/  FFMA.FTZ R142, R50, R51, -R77 ;  /* 0x00000033328e7223 */ /* 0x000fe2000001084d */
[----:B------:R-:W-:Y:S01]  /*6030*/  LOP3.LUT R48, R141, 0xffff0000, RZ, 0xc0, !PT ;  /* 0xffff00008d307812 */ /* 0x000fe200078ec0ff */
[----:B------:R-:W-:Y:S01]  /*6040*/  IMAD.U32 R51, R138, 0x10000, RZ ;  /* 0x000100008a337824 */ /* 0x000fe200078e00ff */
[----:B------:R-:W-:Y:S01]  /*6050*/  SHF.R.U64 R150, R46, 0x10, R47 ;  /* 0x000000102e967819 */ /* 0x000fe2000000122f */
[----:B------:R-:W-:-:S02]  /*6060*/  IMAD.U32 R46, R76, 0x10000, RZ ;  /* 0x000100004c2e7824 */ /* 0x000fc400078e00ff */
[----:B------:R-:W-:Y:S01]  /*6070*/  FFMA.FTZ R148, R50, R143, R148 ;  /* 0x0000008f32947223 */ /* 0x000fe20000010094 */
[----:B------:R-:W-:Y:S02]  /*6080*/  IMAD.U32 R49, R139, 0x10000, RZ ;  /* 0x000100008b317824 */ /* 0x000fe400078e00ff */
[C---:B------:R-:W-:Y:S01]  /*6090*/  FMUL.FTZ R50, R79.reuse, R136 ;  /* 0x000000884f327220 */ /* 0x040fe20000410000 */
[-C--:B------:R-:W-:Y:S01]  /*60a0*/  FMUL.FTZ R146, R79, R48.reuse ;  /* 0x000000304f927220 */ /* 0x080fe20000410000 */
[C---:B------:R-:W-:Y:S01]  /*60b0*/  FMUL.FTZ R79, R46.reuse, R51 ;  /* 0x000000332e4f7220 */ /* 0x040fe20000410000 */
[----:B------:R-:W-:Y:S01]  /*60c0*/  LOP3.LUT R47, R15, 0xffff0000, RZ, 0xc0, !PT ;  /* 0xffff00000f2f7812 */ /* 0x000fe200078ec0ff */
[----:B------:R-:W-:Y:S01]  /*60d0*/  FMUL.FTZ R46, R46, R49 ;  /* 0x000000312e2e7220 */ /* 0x000fe20000410000 */
[----:B------:R-:W-:Y:S01]  /*60e0*/  LOP3.LUT R76, R76, 0xffff0000, RZ, 0xc0, !PT ;  /* 0xffff00004c4c7812 */ /* 0x000fe200078ec0ff */
[----:B------:R-:W-:Y:S01]  /*60f0*/  IMAD.U32 R15, R78, 0x10000, RZ ;  /* 0x000100004e0f7824 */ /* 0x000fe200078e00ff */
[----:B------:R-:W-:Y:S01]  /*6100*/  PRMT R45, R109, 0x5432, R150 ;  /* 0x000054326d2d7816 */ /* 0x000fe20000000096 */
[----:B------:R-:W-:Y:S01]  /*6110*/  FFMA.FTZ R51, R44, R51, R46 ;  /* 0x000000332c337223 */ /* 0x000fe2000001002e */
[----:B------:R-:W-:Y:S01]  /*6120*/  LOP3.LUT R77, R138, 0xffff0000, RZ, 0xc0, !PT ;  /* 0xffff00008a4d7812 */ /* 0x000fe200078ec0ff */
[C---:B------:R-:W-:Y:S01]  /*6130*/  FFMA.FTZ R141, R47.reuse, R48, -R50 ;  /* 0x000000302f8d7223 */ /* 0x040fe20000010832 */
[----:B------:R-:W-:Y:S01]  /*6140*/  LOP3.LUT R12, R12, 0xffff0000, RZ, 0xc0, !PT ;  /* 0xffff00000c0c7812 */ /* 0x000fe200078ec0ff */
[----:B------:R-:W-:Y:S01]  /*6150*/  FFMA.FTZ R143, R47, R136, R146 ;  /* 0x000000882f8f7223 */ /* 0x000fe20000010092 */
[----:B------:R-:W-:Y:S01]  /*6160*/  LOP3.LUT R139, R139, 0xffff0000, RZ, 0xc0, !PT ;  /* 0xffff00008b8b7812 */ /* 0x000fe200078ec0ff */
[----:B------:R-:W-:Y:S01]  /*6170*/  FFMA.FTZ R79, R44, R49, -R79 ;  /* 0x000000312c4f7223 */ /* 0x000fe2000001084f */
[----:B------:R-:W-:Y:S01]  /*6180*/  IMAD.U32 R46, R137, 0x10000, RZ ;  /* 0x00010000892e7824 */ /* 0x000fe200078e00ff */
        /* <DEDUP_REMOVED lines=8> */
[----:B------:R-:W-:Y:S01]  /*6210*/  FMUL.FTZ R47, R78, R137 ;  /* 0x000000894e2f7220 */ /* 0x000fe20000410000 */
[----:B------:R-:W-:Y:S01]  /*6220*/  FMUL.FTZ R49, R76, R139 ;  /* 0x0000008b4c317220 */ /* 0x000fe20000410000 */
[-C--:B------:R-:W-:Y:S01]  /*6230*/  FMUL.FTZ R15, R15, R44.reuse ;  /* 0x0000002c0f0f7220 */ /* 0x080fe20000410000 */
[----:B------:R-:W-:Y:S01]  /*6240*/  FMUL.FTZ R78, R78, R45 ;  /* 0x0000002d4e4e7220 */ /* 0x000fe20000410000 */
[C---:B------:R-:W-:Y:S01]  /*6250*/  FFMA.FTZ R50, R13.reuse, R44, -R50 ;  /* 0x0000002c0d327223 */ /* 0x040fe20000010832 */
[----:B------:R-:W-:Y:S01]  /*6260*/  FFMA.FTZ R12, R12, R77, R49 ;  /* 0x0000004d0c0c7223 */ /* 0x000fe20000010031 */
[----:B------:R-:W-:Y:S01]  /*6270*/  FFMA.FTZ R15, R13, R46, R15 ;  /* 0x0000002e0d0f7223 */ /* 0x000fe2000001000f */
[C---:B------:R-:W-:Y:S01]  /*6280*/  FFMA.FTZ R78, R14.reuse, R137, R78 ;  /* 0x000000890e4e7223 */ /* 0x040fe2000001004e */
[----:B------:R-:W-:Y:S01]  /*6290*/  FFMA.FTZ R47, R14, R45, -R47 ;  /* 0x0000002d0e2f7223 */ /* 0x000fe2000001082f */
        /* <DEDUP_REMOVED lines=11> */
.L_x_8255:
[----:B------:R-:W-:Y:S05]  /*6350*/  BSYNC B2 ;  /* 0x0000000000027941 */ /* 0x000fea0003800000 */
.L_x_8254:
[----:B------:R-:W-:Y:S01]  /*6360*/  ISETP.GE.AND P4, PT, R11, R110, PT ;  /* 0x0000006e0b00720c */ /* 0x000fe20003f86270 */
[----:B0-----:R0:W-:-:S12]  /*6370*/  ST.E.128 desc[UR54][R104.64], R12 ;  /* 0x0000000c68007985 */ /* 0x0011d8000c101d36 */
[----:B------:R-:W-:-:S05]  /*6380*/  @!P4 IMAD.WIDE R106, R11, 0x2, R106 ;  /* 0x000000020b6ac825 */ /* 0x000fca00078e026a */
[----:B---3--:R0:W-:Y:S02]  /*6390*/  @!P4 ST.E.128 desc[UR54][R106.64], R76 ;  /* 0x0000004c6a00c985 */ /* 0x0081e4000c101d36 */
.L_x_8253:
[----:B------:R-:W-:Y:S05]  /*63a0*/  BSYNC B1 ;  /* 0x0000000000017941 */ /* 0x000fea0003800000 */
.L_x_8252:
[----:B------:R-:W-:-:S03]  /*63b0*/  UMOV UR4, 0xffffffff ;  /* 0xffffffff00047882 */ /* 0x000fc60000000000 */
[----:B------:R-:W-:Y:S05]  /*63c0*/  BRA.DIV UR4, `(.L_x_8256) ;  /* 0x000001ea04007947 */ /* 0x000fea000b800000 */
[----:B------:R0:W0:Y:S04]  /*63d0*/  SHFL.IDX PT, R51, R103, 0x1, 0x181f ;  /* 0x00381f0067337f89 */ /* 0x00002800000e0000 */
[----:B------:R0:W0:Y:S02]  /*63e0*/  SHFL.IDX PT, R50, R108, 0x1, 0x181f ;  /* 0x00381f006c327f89 */ /* 0x00002400000e0000 */
.L_x_8624:
[----:B------:R-:W-:Y:S01]  /*63f0*/  ISETP.GE.OR P4, PT, R217, R97, P1 ;  /* 0x00000061d900720c */ /* 0x000fe20000f86670 */
[----:B------:R-:W-:-:S12]  /*6400*/  BSSY B1, `(.L_x_8257) ;  /* 0x0000079000017945 */ /* 0x000fd80003800000 */
        /* <DEDUP_REMOVED lines=21> */
[----:B------:R-:W0:Y:S01]  /*6560*/  LDS.128 R44, [R44+0x18400] ;  /* 0x018400002c2c7984 */ /* 0x000e220000000c00 */
[----:B------:R-:W-:Y:S05]  /*6570*/  @P3 BRA `(.L_x_8260) ;  /* 0x0000000400703947 */ /* 0x000fea0003800000 */
[----:B------:R-:W-:Y:S02]  /*6580*/  SHF.R.U32.HI R77, RZ, 0x10, R57 ;  /* 0x00000010ff4d7819 */ /* 0x000fe40000011639 */
[----:B---3--:R-:W-:Y:S02]  /*6590*/  SHF.R.U32.HI R107, RZ, 0x10, R53 ;  /* 0x00000010ff6b7819 */ /* 0x008fe40000011635 */
[----:B------:R-:W-:Y:S02]  /*65a0*/  PRMT R134, R134, 0x5410, R77 ;  /* 0x0000541086867816 */ /* 0x000fe4000000004d */
[----:B------:R-:W-:Y:S01]  /*65b0*/  SHF.R.U64 R76, R56, 0x10, R57 ;  /* 0x00000010384c7819 */ /* 0x000fe20000001239 */
[----:B0-----:R-:W-:Y:S01]  /*65c0*/  IMAD.U32 R56, R45, 0x10000, RZ ;  /* 0x000100002d387824 */ /* 0x001fe200078e00ff */
[----:B------:R-:W-:Y:S01]  /*65d0*/  PRMT R130, R130, 0x5410, R107 ;  /* 0x0000541082827816 */ /* 0x000fe2000000006b */
[----:B------:R-:W-:Y:S01]  /*65e0*/  IMAD.U32 R77, R134, 0x10000, RZ ;  /* 0x00010000864d7824 */ /* 0x000fe200078e00ff */
[----:B------:R-:W-:-:S02]  /*65f0*/  SHF.R.U32.HI R79, RZ, 0x10, R59 ;  /* 0x00000010ff4f7819 */ /* 0x000fc4000001163b */
[----:B------:R-:W-:Y:S01]  /*6600*/  SHF.R.U64 R78, R58, 0x10, R59 ;  /* 0x000000103a4e7819 */ /* 0x000fe2000000123b */
[----:B------:R-:W-:Y:S01]  /*6610*/  IMAD.U32 R58, R47, 0x10000, RZ ;  /* 0x000100002f3a7824 */ /* 0x000fe200078e00ff */
[----:B------:R-:W-:Y:S01]  /*6620*/  PRMT R133, R133, 0x5410, R76 ;  /* 0x0000541085857816 */ /* 0x000fe2000000004c */
[----:B------:R-:W-:Y:S01]  /*6630*/  IMAD.U32 R76, R130, 0x10000, RZ ;  /* 0x00010000824c7824 */ /* 0x000fe200078e00ff */
[----:B------:R-:W-:Y:S02]  /*6640*/  SHF.R.U32.HI R105, RZ, 0x10, R55 ;  /* 0x00000010ff697819 */ /* 0x000fe40000011637 */
[----:B------:R-:W-:Y:S02]  /*6650*/  PRMT R132, R132, 0x5410, R79 ;  /* 0x0000541084847816 */ /* 0x000fe4000000004f */
[----:B------:R-:W-:Y:S01]  /*6660*/  PRMT R131, R131, 0x5410, R78 ;  /* 0x0000541083837816 */ /* 0x000fe2000000004e */
[-C--:B------:R-:W-:Y:S01]  /*6670*/  FMUL.FTZ R78, R56, R77.reuse ;  /* 0x0000004d384e7220 */ /* 0x080fe20000410000 */
[----:B----4-:R-:W-:Y:S01]  /*6680*/  SHF.R.U64 R106, R52, 0x10, R53 ;  /* 0x00000010346a7819 */ /* 0x010fe20000001235 */
[----:B------:R-:W-:Y:S01]  /*6690*/  IMAD.U32 R53, R13, 0x10000, RZ ;  /* 0x000100000d357824 */ /* 0x000fe200078e00ff */
[----:B------:R-:W-:Y:S01]  /*66a0*/  PRMT R128, R128, 0x5410, R105 ;  /* 0x0000541080807816 */ /* 0x000fe20000000069 */
[-C--:B------:R-:W-:Y:S01]  /*66b0*/  FMUL.FTZ R56, R56, R76.reuse ;  /* 0x0000004c38387220 */ /* 0x080fe20000410000 */
[----:B------:R-:W-:Y:S01]  /*66c0*/  IMAD.U32 R79, R132, 0x10000, RZ ;  /* 0x00010000844f7824 */ /* 0x000fe200078e00ff */
[----:B------:R-:W-:Y:S01]  /*66d0*/  SHF.R.U64 R104, R54, 0x10, R55 ;  /* 0x0000001036687819 */ /* 0x000fe20000001237 */
[----:B------:R-:W-:Y:S01]  /*66e0*/  FFMA.FTZ R78, R53, R76, -R78 ;  /* 0x0000004c354e7223 */ /* 0x000fe2000001084e */
[----:B------:R-:W-:Y:S01]  /*66f0*/  LOP3.LUT R57, R45, 0xffff0000, RZ, 0xc0, !PT ;  /* 0xffff00002d397812 */ /* 0x000fe200078ec0ff */
[----:B------:R-:W-:Y:S01]  /*6700*/  IMAD.U32 R45, R44, 0x10000, RZ ;  /* 0x000100002c2d7824 */ /* 0x000fe200078e00ff */
[----:B------:R-:W-:Y:S01]  /*6710*/  LOP3.LUT R134, R134, 0xffff0000, RZ, 0xc0, !PT ;  /* 0xffff000086867812 */ /* 0x000fe200078ec0ff */
[----:B------:R-:W-:Y:S01]  /*6720*/  FFMA.FTZ R77, R53, R77, R56 ;  /* 0x0000004d354d7223 */ /* 0x000fe20000010038 */
[----:B------:R-:W-:Y:S01]  /*6730*/  LOP3.LUT R55, R44, 0xffff0000, RZ, 0xc0, !PT ;  /* 0xffff00002c377812 */ /* 0x000fe200078ec0ff */
[----:B------:R-:W-:Y:S01]  /*6740*/  IMAD.U32 R44, R15, 0x10000, RZ ;  /* 0x000100000f2c7824 */ /* 0x000fe200078e00ff */
[----:B------:R-:W-:Y:S01]  /*6750*/  LOP3.LUT R130, R130, 0xffff0000, RZ, 0xc0, !PT ;  /* 0xffff000082827812 */ /* 0x000fe200078ec0ff */
[----:B------:R-:W-:-:S02]  /*6760*/  IMAD.U32 R53, R128, 0x10000, RZ ;  /* 0x0001000080357824 */ /* 0x000fc400078e00ff */
[C---:B------:R-:W-:Y:S01]  /*6770*/  FMUL.FTZ R107, R58.reuse, R79 ;  /* 0x0000004f3a6b7220 */ /* 0x040fe20000410000 */
[----:B------:R-:W-:Y:S01]  /*6780*/  LOP3.LUT R54, R13, 0xffff0000, RZ, 0xc0, !PT ;  /* 0xffff00000d367812 */ /* 0x000fe200078ec0ff */
[----:B------:R-:W-:Y:S01]  /*6790*/  FMUL.FTZ R105, R57, R134 ;  /* 0x0000008639697220 */ /* 0x000fe20000410000 */
[----:B------:R-:W-:Y:S01]  /*67a0*/  PRMT R129, R129, 0x5410, R106 ;  /* 0x0000541081817816 */ /* 0x000fe2000000006a */
[----:B------:R-:W-:Y:S01]  /*67b0*/  FMUL.FTZ R57, R57, R130 ;  /* 0x0000008239397220 */ /* 0x000fe20000410000 */
[-C--:B------:R-:W-:Y:S01]  /*67c0*/  FMUL.FTZ R58, R58, R53.reuse ;  /* 0x000000353a3a7220 */ /* 0x080fe20000410000 */
[----:B------:R-:W-:Y:S01]  /*67d0*/  FFMA.FTZ R107, R44, R53, -R107 ;  /* 0x000000352c6b7223 */ /* 0x000fe2000001086b */
[----:B------:R-:W-:Y:S01]  /*67e0*/  LOP3.LUT R59, R47, 0xffff0000, RZ, 0xc0, !PT ;  /* 0xffff00002f3b7812 */ /* 0x000fe200078ec0ff */
[----:B------:R-:W-:Y:S01]  /*67f0*/  IMAD.U32 R53, R133, 0x10000, RZ ;  /* 0x0001000085357824 */ /* 0x000fe200078e00ff */
[----:B------:R-:W-:Y:S01]  /*6800*/  LOP3.LUT R132, R132, 0xffff0000, RZ, 0xc0, !PT ;  /* 0xffff000084847812 */ /* 0x000fe200078ec0ff */
[----:B------:R-:W-:Y:S01]  /*6810*/  FFMA.FTZ R134, R54, R134, R57 ;  /* 0x0000008636867223 */ /* 0x000fe20000010039 */
[----:B------:R-:W-:Y:S01]  /*6820*/  LOP3.LUT R128, R128, 0xffff0000, RZ, 0xc0, !PT ;  /* 0xffff000080807812 */ /* 0x000fe200078ec0ff */
[----:B------:R-:W-:Y:S01]  /*6830*/  FFMA.FTZ R79, R44, R79, R58 ;  /* 0x0000004f2c4f7223 */ /* 0x000fe2000001003a */
[----:B------:R-:W-:Y:S01]  /*6840*/  IMAD.U32 R52, R12, 0x10000, RZ ;  /* 0x000100000c347824 */ /* 0x000fe200078e00ff */
[----:B------:R-:W-:Y:S01]  /*6850*/  LOP3.LUT R15, R15, 0xffff0000, RZ, 0xc0, !PT ;  /* 0xffff00000f0f7812 */ /* 0x000fe200078ec0ff */
[----:B------:R-:W-:Y:S01]  /*6860*/  FFMA.FTZ R105, R54, R130, -R105 ;  /* 0x0000008236697223 */ /* 0x000fe20000010869 */
[----:B------:R-:W-:-:S02]  /*6870*/  IMAD.U32 R44, R129, 0x10000, RZ ;  /* 0x00010000812c7824 */ /* 0x000fc400078e00ff */
[-C--:B------:R-:W-:Y:S01]  /*6880*/  FMUL.FTZ R57, R45, R53.reuse ;  /* 0x000000352d397220 */ /* 0x080fe20000410000 */
[----:B------:R-:W-:Y:S01]  /*6890*/  PRMT R127, R127, 0x5410, R104 ;  /* 0x000054107f7f7816 */ /* 0x000fe20000000068 */
[C---:B------:R-:W-:Y:S01]  /*68a0*/  FMUL.FTZ R54, R59.reuse, R132 ;  /* 0x000000843b367220 */ /* 0x040fe20000410000 */
[----:B------:R-:W-:Y:S01]  /*68b0*/  FMUL.FTZ R76, R59, R128 ;  /* 0x000000803b4c7220 */ /* 0x000fe20000410000 */
[----:B------:R-:W-:Y:S01]  /*68c0*/  LOP3.LUT R56, R133, 0xffff0000, RZ, 0xc0, !PT ;  /* 0xffff000085387812 */ /* 0x000fe200078ec0ff */
[-C--:B------:R-:W-:Y:S01]  /*68d0*/  FMUL.FTZ R58, R45, R44.reuse ;  /* 0x0000002c2d3a7220 */ /* 0x080fe20000410000 */
[----:B------:R-:W-:Y:S01]  /*68e0*/  FFMA.FTZ R57, R52, R44, -R57 ;  /* 0x0000002c34397223 */ /* 0x000fe20000010839 */
[C---:B------:R-:W-:Y:S02]  /*68f0*/  IMAD.U32 R47, R46.reuse, 0x10000, RZ ;  /* 0x000100002e2f7824 */ /* 0x040fe400078e00ff */
[C---:B------:R-:W-:Y:S01]  /*6900*/  FFMA.FTZ R128, R15.reuse, R128, -R54 ;  /* 0x000000800f807223 */ /* 0x040fe20000010836 */
[----:B------:R-:W-:Y:S01]  /*6910*/  FFMA.FTZ R132, R15, R132, R76 ;  /* 0x000000840f847223 */ /* 0x000fe2000001004c */
        /* <DEDUP_REMOVED lines=13> */
[C---:B------:R-:W-:Y:S01]  /*69f0*/  FMUL.FTZ R53, R46.reuse, R131 ;  /* 0x000000832e357220 */ /* 0x040fe20000410000 */
[-C--:B------:R-:W-:Y:S01]  /*6a00*/  FMUL.FTZ R52, R55, R54.reuse ;  /* 0x0000003637347220 */ /* 0x080fe20000410000 */
[C---:B------:R-:W-:Y:S01]  /*6a10*/  FFMA.FTZ R76, R13.reuse, R54, -R76 ;  /* 0x000000360d4c7223 */ /* 0x040fe2000001084c */
[----:B------:R-:W-:Y:S01]  /*6a20*/  FMUL.FTZ R46, R46, R127 ;  /* 0x0000007f2e2e7220 */ /* 0x000fe20000410000 */
[C---:B------:R-:W-:Y:S01]  /*6a30*/  FFMA.FTZ R45, R12.reuse, R15, -R45 ;  /* 0x0000000f0c2d7223 */ /* 0x040fe2000001082d */
[----:B------:R-:W-:Y:S01]  /*6a40*/  FFMA.FTZ R47, R12, R44, R47 ;  /* 0x0000002c0c2f7223 */ /* 0x000fe2000001002f */
[----:B------:R-:W-:Y:S01]  /*6a50*/  FFMA.FTZ R13, R13, R56, R52 ;  /* 0x000000380d0d7223 */ /* 0x000fe20000010034 */
[C---:B------:R-:W-:Y:S01]  /*6a60*/  FFMA.FTZ R12, R14.reuse, R127, -R53 ;  /* 0x0000007f0e0c7223 */ /* 0x040fe20000010835 */
        /* <DEDUP_REMOVED lines=13> */
.L_x_8260:
[----:B------:R-:W-:Y:S05]  /*6b40*/  BSYNC B2 ;  /* 0x0000000000027941 */ /* 0x000fea0003800000 */
.L_x_8259:
[----:B------:R-:W-:Y:S01]  /*6b50*/  ISETP.GE.AND P4, PT, R11, R110, PT ;  /* 0x0000006e0b00720c */ /* 0x000fe20003f86270 */
[----:B0-----:R0:W-:-:S12]  /*6b60*/  ST.E.128 desc[UR54][R48.64], R12 ;  /* 0x0000000c30007985 */ /* 0x0011d8000c101d36 */
[----:B------:R-:W-:-:S05]  /*6b70*/  @!P4 IMAD.WIDE R50, R11, 0x2, R50 ;  /* 0x000000020b32c825 */ /* 0x000fca00078e0232 */
[----:B------:R0:W-:Y:S02]  /*6b80*/  @!P4 ST.E.128 desc[UR54][R50.64], R44 ;  /* 0x0000002c3200c985 */ /* 0x0001e4000c101d36 */
.L_x_8258:
[----:B------:R-:W-:Y:S05]  /*6b90*/  BSYNC B1 ;  /* 0x0000000000017941 */ /* 0x000fea0003800000 */
.L_x_8257:
[----:B------:R-:W-:-:S03]  /*6ba0*/  UMOV UR4, 0xffffffff ;  /* 0xffffffff00047882 */ /* 0x000fc60000000000 */
[----:B------:R-:W-:Y:S05]  /*6bb0*/  BRA.DIV UR4, `(.L_x_8261) ;  /* 0x000001e204507947 */ /* 0x000fea000b800000 */
[----:B0-----:R0:W0:Y:S04]  /*6bc0*/  SHFL.IDX PT, R45, R103, 0x2, 0x181f ;  /* 0x00581f00672d7f89 */ /* 0x00102800000e0000 */
[----:B------:R0:W0:Y:S02]  /*6bd0*/  SHFL.IDX PT, R14, R108, 0x2, 0x181f ;  /* 0x00581f006c0e7f89 */ /* 0x00002400000e0000 */
.L_x_8628:
[----:B------:R-:W-:Y:S01]  /*6be0*/  ISETP.GE.OR P4, PT, R216, R97, P1 ;  /* 0x00000061d800720c */ /* 0x000fe20000f86670 */
[----:B------:R-:W-:-:S12]  /*6bf0*/  BSSY B1, `(.L_x_8262) ;  /* 0x000007b000017945 */ /* 0x000fd80003800000 */
[----:B------:R-:W-:Y:S05]  /*6c00*/  @P4 BRA `(.L_x_8263) ;  /* 0x0000000400e44947 */ /* 0x000fea0003800000 */
[----:B------:R-:W-:Y:S01]  /*6c10*/  SEL R11, R37, R112, !P0 ;  /* 0x00000070250b7207 */ /* 0x000fe20004000000 */
[----:B0-----:R-:W-:Y:S01]  /*6c20*/  IMAD.MOV.U32 R50, RZ, RZ, R14 ;  /* 0x000000ffff327224 */ /* 0x001fe200078e000e */
[C---:B------:R-:W-:Y:S01]  /*6c30*/  LEA R48, P4, R41.reuse, R14, 0x1 ;  /* 0x0000000e29307211 */ /* 0x040fe200078808ff */
[----:B------:R-:W-:Y:S01]  /*6c40*/  IMAD.MOV.U32 R51, RZ, RZ, R45 ;  /* 0x000000ffff337224 */ /* 0x000fe200078e002d */
[----:B------:R-:W-:Y:S01]  /*6c50*/  SHF.R.S32.HI R12, RZ, 0x1f, R11 ;  /* 0x0000001fff0c7819 */ /* 0x000fe2000001140b */
[----:B------:R-:W-:Y:S01]  /*6c60*/  BSSY B2, `(.L_x_8264) ;  /* 0x000006f000027945 */ /* 0x000fe20003800000 */
        /* <DEDUP_REMOVED lines=8> */
[----:B------:R-:W-:Y:S01]  /*6cf0*/  LOP3.LUT R12, R13, R224, RZ, 0x3c, !PT ;  /* 0x000000e00d0c7212 */ /* 0x000fe200078e3cff */
[----:B------:R-:W-:-:S03]  /*6d00*/  IMAD R13, R19, 0x4000, R5 ;  /* 0x00004000130d7824 */ /* 0x000fc600078e0205 */
[----:B------:R-:W-:Y:S01]  /*6d10*/  LOP3.LUT R15, R15, 0x7fffe000, RZ, 0xc0, !PT ;  /* 0x7fffe0000f0f7812 */ /* 0x000fe200078ec0ff */
[----:B------:R-:W-:-:S03]  /*6d20*/  IMAD R13, R13, 0x2, R18 ;  /* 0x000000020d0d7824 */ /* 0x000fc600078e0212 */
[----:B------:R-:W-:-:S05]  /*6d30*/  IADD3 R12, R12, R15, R201 ;  /* 0x0000000f0c0c7210 */ /* 0x000fca0007ffe0c9 */
[----:B------:R-:W-:-:S04]  /*6d40*/  IMAD R15, R19, 0x4000, R12 ;  /* 0x00004000130f7824 */ /* 0x000fc800078e020c */
[----:B------:R-:W-:Y:S02]  /*6d50*/  IMAD R44, R15, 0x2, R18 ;  /* 0x000000020f2c7824 */ /* 0x000fe400078e0212 */
[----:B------:R-:W0:Y:S04]  /*6d60*/  LDS.128 R12, [R13+0x18400] ;  /* 0x018400000d0c7984 */ /* 0x000e280000000c00 */
[----:B------:R-:W0:Y:S01]  /*6d70*/  LDS.128 R44, [R44+0x18400] ;  /* 0x018400002c2c7984 */ /* 0x000e220000000c00 */
[----:B------:R-:W-:Y:S05]  /*6d80*/  @P3 BRA `(.L_x_8265) ;  /* 0x0000000400703947 */ /* 0x000fea0003800000 */
[----:B------:R-:W-:Y:S01]  /*6d90*/  SHF.R.U64 R76, R62, 0x10, R63 ;  /* 0x000000103e4c7819 */ /* 0x000fe2000000123f */
[----:B0-----:R-:W-:Y:S01]  /*6da0*/  IMAD.U32 R56, R45, 0x10000, RZ ;  /* 0x000100002d387824 */ /* 0x001fe200078e00ff */
[--C-:B------:R-:W-:Y:S01]  /*6db0*/  SHF.R.U64 R62, R64, 0x10, R65.reuse ;  /* 0x00000010403e7819 */ /* 0x100fe20000001241 */
[----:B------:R-:W-:Y:S01]  /*6dc0*/  IMAD.U32 R52, R13, 0x10000, RZ ;  /* 0x000100000d347824 */ /* 0x000fe200078e00ff */
[----:B------:R-:W-:Y:S01]  /*6dd0*/  SHF.R.U32.HI R65, RZ, 0x10, R65 ;  /* 0x00000010ff417819 */ /* 0x000fe20000011641 */
[----:B------:R-:W-:Y:S01]  /*6de0*/  IMAD.U32 R58, R47, 0x10000, RZ ;  /* 0x000100002f3a7824 */ /* 0x000fe200078e00ff */
[----:B------:R-:W-:Y:S01]  /*6df0*/  SHF.R.U32.HI R77, RZ, 0x10, R61 ;  /* 0x00000010ff4d7819 */ /* 0x000fe2000001163d */
[----:B------:R-:W-:Y:S01]  /*6e00*/  IMAD.U32 R54, R44, 0x10000, RZ ;  /* 0x000100002c367824 */ /* 0x000fe200078e00ff */
[----:B------:R-:W-:Y:S02]  /*6e10*/  PRMT R126, R126, 0x5410, R65 ;  /* 0x000054107e7e7816 */ /* 0x000fe40000000041 */
[----:B------:R-:W-:-:S02]  /*6e20*/  SHF.R.U64 R78, R60, 0x10, R61 ;  /* 0x000000103c4e7819 */ /* 0x000fc4000000123d */
[----:B------:R-:W-:Y:S01]  /*6e30*/  SHF.R.U32.HI R61, RZ, 0x10, R63 ;  /* 0x00000010ff3d7819 */ /* 0x000fe2000001163f */
[----:B------:R-:W-:Y:S01]  /*6e40*/  IMAD.U32 R63, R126, 0x10000, RZ ;  /* 0x000100007e3f7824 */ /* 0x000fe200078e00ff */
[----:B------:R-:W-:Y:S02]  /*6e50*/  SHF.R.U64 R60, R66, 0x10, R67 ;  /* 0x00000010423c7819 */ /* 0x000fe40000001243 */
[----:B------:R-:W-:Y:S01]  /*6e60*/  PRMT R122, R122, 0x5410, R77 ;  /* 0x000054107a7a7816 */ /* 0x000fe2000000004d */
[----:B------:R-:W-:Y:S01]  /*6e70*/  FMUL.FTZ R65, R56, R63 ;  /* 0x0000003f38417220 */ /* 0x000fe20000410000 */
[----:B------:R-:W-:Y:S02]  /*6e80*/  SHF.R.U32.HI R67, RZ, 0x10, R67 ;  /* 0x00000010ff437819 */ /* 0x000fe40000011643 */
[----:B------:R-:W-:Y:S01]  /*6e90*/  PRMT R120, R120, 0x5410, R61 ;  /* 0x0000541078787816 */ /* 0x000fe2000000003d */
[----:B------:R-:W-:Y:S01]  /*6ea0*/  IMAD.U32 R61, R122, 0x10000, RZ ;  /* 0x000100007a3d7824 */ /* 0x000fe200078e00ff */
[----:B------:R-:W-:-:S02]  /*6eb0*/  PRMT R124, R124, 0x5410, R67 ;  /* 0x000054107c7c7816 */ /* 0x000fc40000000043 */
[----:B------:R-:W-:Y:S01]  /*6ec0*/  PRMT R123, R123, 0x5410, R60 ;  /* 0x000054107b7b7816 */ /* 0x000fe2000000003c */
[-C--:B------:R-:W-:Y:S01]  /*6ed0*/  FMUL.FTZ R67, R56, R61.reuse ;  /* 0x0000003d38437220 */ /* 0x080fe20000410000 */
        /* <DEDUP_REMOVED lines=71> */
.L_x_8265:
[----:B------:R-:W-:Y:S05]  /*7350*/  BSYNC B2 ;  /* 0x0000000000027941 */ /* 0x000fea0003800000 */
.L_x_8264:
[----:B------:R-:W-:Y:S01]  /*7360*/  ISETP.GE.AND P4, PT, R11, R110, PT ;  /* 0x0000006e0b00720c */ /* 0x000fe20003f86270 */
[----:B0-----:R0:W-:-:S12]  /*7370*/  ST.E.128 desc[UR54][R48.64], R12 ;  /* 0x0000000c30007985 */ /* 0x0011d8000c101d36 */
[----:B------:R-:W-:-:S05]  /*7380*/  @!P4 IMAD.WIDE R50, R11, 0x2, R50 ;  /* 0x000000020b32c825 */ /* 0x000fca00078e0232 */
[----:B------:R0:W-:Y:S02]  /*7390*/  @!P4 ST.E.128 desc[UR54][R50.64], R44 ;  /* 0x0000002c3200c985 */ /* 0x0001e4000c101d36 */
.L_x_8263:
[----:B------:R-:W-:Y:S05]  /*73a0*/  BSYNC B1 ;  /* 0x0000000000017941 */ /* 0x000fea0003800000 */
.L_x_8262:
[----:B------:R-:W-:-:S03]  /*73b0*/  UMOV UR4, 0xffffffff ;  /* 0xffffffff00047882 */ /* 0x000fc60000000000 */
[----:B------:R-:W-:Y:S05]  /*73c0*/  BRA.DIV UR4, `(.L_x_8266) ;  /* 0x000001da04947947 */ /* 0x000fea000b800000 */
[----:B01----:R-:W0:Y:S04]  /*73d0*/  SHFL.IDX PT, R103, R103, 0x3, 0x181f ;  /* 0x00781f0067677f89 */ /* 0x003e2800000e0000 */
[----:B------:R-:W1:Y:S02]  /*73e0*/  SHFL.IDX PT, R108, R108, 0x3, 0x181f ;  /* 0x00781f006c6c7f89 */ /* 0x000e6400000e0000 */
.L_x_8632:
[----:B------:R-:W-:-:S13]  /*73f0*/  ISETP.GE.OR P4, PT, R215, R97, P1 ;  /* 0x00000061d700720c */ /* 0x000fda0000f86670 */
[----:B------:R-:W-:Y:S05]  /*7400*/  @P4 BRA `(.L_x_8239) ;  /* 0x0000000c00944947 */ /* 0x000fea0003800000 */
[----:B------:R-:W-:Y:S01]  /*7410*/  SEL R112, R37, R112, !P0 ;  /* 0x0000007025707207 */ /* 0x000fe20004000000 */
[----:B------:R-:W-:Y:S01]  /*7420*/  BSSY B1, `(.L_x_8267) ;  /* 0x0000071000017945 */ /* 0x000fe20003800000 */
[C---:B-1----:R-:W-:Y:S02]  /*7430*/  LEA R48, P4, R41.reuse, R108, 0x1 ;  /* 0x0000006c29307211 */ /* 0x042fe400078808ff */
[----:B------:R-:W-:Y:S02]  /*7440*/  SHF.R.S32.HI R11, RZ, 0x1f, R112 ;  /* 0x0000001fff0b7819 */ /* 0x000fe40000011470 */
[----:B0-----:R-:W-:Y:S02]  /*7450*/  LEA.HI.X R49, R41, R103, R90, 0x1, P4 ;  /* 0x0000006729317211 */ /* 0x001fe400020f0c5a */
        /* <DEDUP_REMOVED lines=15> */
[----:B------:R-:W1:Y:S01]  /*7550*/  LDS.128 R44, [R44+0x18400] ;  /* 0x018400002c2c7984 */ /* 0x000e620000000c00 */
[----:B------:R-:W-:Y:S05]  /*7560*/  @P3 BRA `(.L_x_8268) ;  /* 0x0000000400703947 */ /* 0x000fea0003800000 */
[----:B------:R-:W-:Y:S01]  /*7570*/  SHF.R.U64 R64, R68, 0x10, R69 ;  /* 0x0000001044407819 */ /* 0x000fe20000001245 */
[----:B-1----:R-:W-:Y:S01]  /*7580*/  IMAD.U32 R54, R45, 0x10000, RZ ;  /* 0x000100002d367824 */ /* 0x002fe200078e00ff */
        /* <DEDUP_REMOVED lines=8> */
[--C-:B------:R-:W-:Y:S01]  /*7610*/  SHF.R.U64 R58, R74, 0x10, R75.reuse ;  /* 0x000000104a3a7819 */ /* 0x100fe2000000124b */
[----:B------:R-:W-:Y:S01]  /*7620*/  IMAD.U32 R59, R114, 0x10000, RZ ;  /* 0x00010000723b7824 */ /* 0x000fe200078e00ff */
[----:B------:R-:W-:Y:S01]  /*7630*/  SHF.R.U32.HI R75, RZ, 0x10, R75 ;  /* 0x00000010ff4b7819 */ /* 0x000fe2000001164b */
[----:B------:R-:W-:Y:S01]  /*7640*/  IMAD.U32 R61, R118, 0x10000, RZ ;  /* 0x00010000763d7824 */ /* 0x000fe200078e00ff */
[--C-:B------:R-:W-:Y:S01]  /*7650*/  SHF.R.U64 R62, R70, 0x10, R71.reuse ;  /* 0x00000010463e7819 */ /* 0x100fe20000001247 */
[C---:B------:R-:W-:Y:S01]  /*7660*/  FMUL.FTZ R65, R54.reuse, R59 ;  /* 0x0000003b36417220 */ /* 0x040fe20000410000 */
[----:B------:R-:W-:Y:S01]  /*7670*/  SHF.R.U32.HI R70, RZ, 0x10, R71 ;  /* 0x00000010ff467819 */ /* 0x000fe20000011647 */
[-C--:B------:R-:W-:Y:S01]  /*7680*/  FMUL.FTZ R63, R54, R61.reuse ;  /* 0x0000003d363f7220 */ /* 0x080fe20000410000 */
[----:B------:R-:W-:Y:S01]  /*7690*/  LOP3.LUT R55, R45, 0xffff0000, RZ, 0xc0, !PT ;  /* 0xffff00002d377812 */ /* 0x000fe200078ec0ff */
[----:B------:R-:W-:Y:S01]  /*76a0*/  FFMA.FTZ R65, R50, R61, R65 ;  /* 0x0000003d32417223 */ /* 0x000fe20000010041 */
[----:B------:R-:W-:-:S02]  /*76b0*/  PRMT R116, R116, 0x5410, R75 ;  /* 0x0000541074747816 */ /* 0x000fc4000000004b */
[----:B------:R-:W-:Y:S02]  /*76c0*/  LOP3.LUT R114, R114, 0xffff0000, RZ, 0xc0, !PT ;  /* 0xffff000072727812 */ /* 0x000fe400078ec0ff */
        /* <DEDUP_REMOVED lines=20> */
[-C--:B------:R-:W-:Y:S01]  /*7810*/  FMUL.FTZ R56, R56, R59.reuse ;  /* 0x0000003b38387220 */ /* 0x080fe20000410000 */
[----:B------:R-:W-:Y:S01]  /*7820*/  FMUL.FTZ R54, R57, R116 ;  /* 0x0000007439367220 */ /* 0x000fe20000410000 */
[----:B------:R-:W-:Y:S01]  /*7830*/  IMAD.U32 R51, R117, 0x10000, RZ ;  /* 0x0001000075337824 */ /* 0x000fe200078e00ff */
[----:B------:R-:W-:Y:S01]  /*7840*/  PRMT R109, R109, 0x5410, R62 ;  /* 0x000054106d6d7816 */ /* 0x000fe2000000003e */
[C---:B------:R-:W-:Y:S01]  /*7850*/  FFMA.FTZ R59, R44.reuse, R59, -R55 ;  /* 0x0000003b2c3b7223 */ /* 0x040fe20000010837 */
[----:B------:R-:W-:Y:S01]  /*7860*/  FFMA.FTZ R56, R44, R63, R56 ;  /* 0x0000003f2c387223 */ /* 0x000fe20000010038 */
[-C--:B------:R-:W-:Y:S01]  /*7870*/  FMUL.FTZ R62, R57, R50.reuse ;  /* 0x00000032393e7220 */ /* 0x080fe20000410000 */
[----:B------:R-:W-:Y:S01]  /*7880*/  FFMA.FTZ R60, R45, R50, -R54 ;  /* 0x000000322d3c7223 */ /* 0x000fe20000010836 */
[----:B------:R-:W-:Y:S01]  /*7890*/  IMAD.U32 R13, R12, 0x10000, RZ ;  /* 0x000100000c0d7824 */ /* 0x000fe200078e00ff */
[----:B------:R-:W-:Y:S01]  /*78a0*/  LOP3.LUT R117, R117, 0xffff0000, RZ, 0xc0, !PT ;  /* 0xffff000075757812 */ /* 0x000fe200078ec0ff */
[----:B------:R-:W-:-:S02]  /*78b0*/  IMAD.U32 R44, R113, 0x10000, RZ ;  /* 0x00010000712c7824 */ /* 0x000fc400078e00ff */
[----:B------:R-:W-:Y:S01]  /*78c0*/  FMUL.FTZ R50, R52, R51 ;  /* 0x0000003334327220 */ /* 0x000fe20000410000 */
[----:B------:R-:W-:Y:S01]  /*78d0*/  LOP3.LUT R113, R113, 0xffff0000, RZ, 0xc0, !PT ;  /* 0xffff000071717812 */ /* 0x000fe200078ec0ff */
[----:B------:R-:W-:Y:S01]  /*78e0*/  FFMA.FTZ R57, R45, R116, R62 ;  /* 0x000000742d397223 */ /* 0x000fe2000001003e */
[----:B------:R-:W-:Y:S01]  /*78f0*/  LOP3.LUT R12, R12, 0xffff0000, RZ, 0xc0, !PT ;  /* 0xffff00000c0c7812 */ /* 0x000fe200078ec0ff */
[-C--:B------:R-:W-:Y:S01]  /*7900*/  FFMA.FTZ R45, R13, R44.reuse, -R50 ;  /* 0x0000002c0d2d7223 */ /* 0x080fe20000010832 */
[----:B------:R-:W-:Y:S02]  /*7910*/  IMAD.U32 R47, R46, 0x10000, RZ ;  /* 0x000100002e2f7824 */ /* 0x000fe400078e00ff */
        /* <DEDUP_REMOVED lines=33> */
.L_x_8268:
[----:B------:R-:W-:Y:S05]  /*7b30*/  BSYNC B1 ;  /* 0x0000000000017941 */ /* 0x000fea0003800000 */
.L_x_8267:
[----:B0-----:R0:W-:Y:S01]  /*7b40*/  ST.E.128 desc[UR54][R48.64], R12 ;  /* 0x0000000c30007985 */ /* 0x0011e2000c101d36 */
[----:B------:R-:W-:Y:S01]  /*7b50*/  ISETP.GE.AND P3, PT, R11, R110, PT ;  /* 0x0000006e0b00720c */ /* 0x000fe20003f66270 */
[----:B------:R-:W-:-:S12]  /*7b60*/  IMAD.MOV.U32 R109, RZ, RZ, R103 ;  /* 0x000000ffff6d7224 */ /* 0x000fd800078e0067 */
[----:B------:R-:W-:Y:S05]  /*7b70*/  @P3 BRA `(.L_x_8239) ;  /* 0x0000000400b83947 */ /* 0x000fea0003800000 */
[----:B0-----:R-:W-:-:S05]  /*7b80*/  IMAD.WIDE R12, R11, 0x2, R108 ;  /* 0x000000020b0c7825 */ /* 0x001fca00078e026c */
[----:B-1----:R0:W-:Y:S01]  /*7b90*/  ST.E.128 desc[UR54][R12.64], R44 ;  /* 0x0000002c0c007985 */ /* 0x0021e2000c101d36 */
[----:B------:R-:W-:Y:S05]  /*7ba0*/  BRA `(.L_x_8239) ;  /* 0x0000000400ac7947 */ /* 0x000fea0003800000 */
.L_x_8198:
[----:B------:R-:W-:-:S06]  /*7bb0*/  UISETP.NE.AND UP0, UPT, UR39, 0x3, UPT ;  /* 0x000000032700788c */ /* 0x000fcc000bf05270 */
[----:B------:R-:W-:-:S13]  /*7bc0*/  PLOP3.LUT P5, PT, PT, PT, UP0, 0x80, 0x0 ;  /* 0x000000000000781c */ /* 0x000fda0003faf008 */
[----:B------:R-:W-:Y:S05]  /*7bd0*/  @!P5 BRA `(.L_x_8269) ;  /* 0x000000000004d947 */ /* 0x000fea0003800000 */
[----:B------:R-:W-:Y:S01]  /*7be0*/  BPT.TRAP 0x1 ;  /* 0x000000040000795c */ /* 0x000fe20000300000 */
.L_x_8269:
[----:B------:R-:W-:Y:S01]  /*7bf0*/  IMAD R91, R19, 0x8, R18 ;  /* 0x00000008135b7824 */ /* 0x000fe200078e0212 */
[----:B------:R-:W-:Y:S01]  /*7c00*/  SHF.L.U32 R102, R192, 0x1f, RZ ;  /* 0x0000001fc0667819 */ /* 0x000fe200000006ff */
[----:B------:R-:W-:Y:S01]  /*7c10*/  BSSY B1, `(.L_x_8270) ;  /* 0x0000004000017945 */ /* 0x000fe20003800000 */
[----:B------:R-:W-:Y:S02]  /*7c20*/  SHF.R.S32.HI R99, RZ, 0x1f, R100 ;  /* 0x0000001fff637819 */ /* 0x000fe40000011464 */
[----:B------:R-:W0:Y:S02]  /*7c30*/  SYNCS.PHASECHK.TRANS64.TRYWAIT P3, [R91+URZ+0x28890], R102 ;  /* 0x028890665b0075a7 */ /* 0x000e24000806017f */
[----:B0-----:R-:W-:Y:S05]  /*7c40*/  @!P3 BRA `(.L_x_8271) ;  /* 0x000001d000c0b947 */ /* 0x001fea0003800000 */
.L_x_8633:
[----:B------:R-:W-:Y:S05]  /*7c50*/  BSYNC B1 ;  /* 0x0000000000017941 */ /* 0x000fea0003800000 */
.L_x_8270:
        /* <DEDUP_REMOVED lines=27> */
.L_x_8637:
        /* <DEDUP_REMOVED lines=13> */
.L_x_8274:
[----:B------:R-:W-:Y:S05]  /*7ee0*/  BSYNC B1 ;  /* 0x0000000000017941 */ /* 0x000fea0003800000 */
.L_x_8273:
[----:B------:R-:W-:-:S03]  /*7ef0*/  UMOV UR4, 0xffffffff ;  /* 0xffffffff00047882 */ /* 0x000fc60000000000 */
[----:B------:R-:W-:Y:S05]  /*7f00*/  BRA.DIV UR4, `(.L_x_8275) ;  /* 0x000001d2046c7947 */ /* 0x000fea000b800000 */
[----:B--2---:R2:W0:Y:S04]  /*7f10*/  SHFL.IDX PT, R45, R46, 0x1, 0x181f ;  /* 0x00381f002e2d7f89 */ /* 0x00442800000e0000 */
[----:B---34-:R2:W3:Y:S02]  /*7f20*/  SHFL.IDX PT, R14, R44, 0x1, 0x181f ;  /* 0x00381f002c0e7f89 */ /* 0x0184e400000e0000 */
.L_x_8641:
        /* <DEDUP_REMOVED lines=14> */
.L_x_8277:
[----:B------:R-:W-:Y:S05]  /*8010*/  BSYNC B1 ;  /* 0x0000000000017941 */ /* 0x000fea0003800000 */
.L_x_8276:
[----:B------:R-:W-:-:S03]  /*8020*/  UMOV UR4, 0xffffffff ;  /* 0xffffffff00047882 */ /* 0x000fc60000000000 */
[----:B------:R-:W-:Y:S05]  /*8030*/  BRA.DIV UR4, `(.L_x_8278) ;  /* 0x000001d204687947 */ /* 0x000fea000b800000 */
[----:B0-----:R0:W0:Y:S04]  /*8040*/  SHFL.IDX PT, R45, R46, 0x2, 0x181f ;  /* 0x00581f002e2d7f89 */ /* 0x00102800000e0000 */
[----:B---34-:R3:W4:Y:S02]  /*8050*/  SHFL.IDX PT, R14, R44, 0x2, 0x181f ;  /* 0x00581f002c0e7f89 */ /* 0x01872400000e0000 */
.L_x_8645:
        /* <DEDUP_REMOVED lines=14> */
.L_x_8280:
[----:B------:R-:W-:Y:S05]  /*8140*/  BSYNC B1 ;  /* 0x0000000000017941 */ /* 0x000fea0003800000 */
.L_x_8279:
[----:B------:R-:W-:-:S03]  /*8150*/  UMOV UR4, 0xffffffff ;  /* 0xffffffff00047882 */ /* 0x000fc60000000000 */
[----:B------:R-:W-:Y:S05]  /*8160*/  BRA.DIV UR4, `(.L_x_8281) ;  /* 0x000001d204647947 */ /* 0x000fea000b800000 */
[----:B0-----:R0:W0:Y:S04]  /*8170*/  SHFL.IDX PT, R45, R46, 0x3, 0x181f ;  /* 0x00781f002e2d7f89 */ /* 0x00102800000e0000 */
[----:B----4-:R4:W0:Y:S02]  /*8180*/  SHFL.IDX PT, R14, R44, 0x3, 0x181f ;  /* 0x00781f002c0e7f89 */ /* 0x01082400000e0000 */
.L_x_8649:
        /* <DEDUP_REMOVED lines=13> */
.L_x_8239:
[----:B------:R-:W-:Y:S05]  /*8260*/  BSYNC B0 ;  /* 0x0000000000007941 */ /* 0x000fea0003800000 */
.L_x_8197:
        /* <DEDUP_REMOVED lines=17> */
.L_x_8283:
[----:B------:R-:W-:Y:S05]  /*8380*/  BSYNC B0 ;  /* 0x0000000000007941 */ /* 0x000fea0003800000 */
.L_x_8282:
[----:B------:R-:W5:Y:S01]  /*8390*/  SYNCS.PHASECHK.TRANS64.TRYWAIT P4, [R91+URZ+0x288b0], R102 ;  /* 0x0288b0665b0075a7 */ /* 0x000f62000808017f */
[----:B------:R-:W-:Y:S01]  /*83a0*/  ULDC UR41, c[0x0][0x2f4] ;  /* 0x0000bd0000297ab9 */ /* 0x000fe20000000800 */
[----:B------:R-:W-:Y:S04]  /*83b0*/  BSSY B0, `(.L_x_8284) ;  /* 0x0000002000007945 */ /* 0x000fe80003800000 */
[----:B-----5:R-:W-:Y:S05]  /*83c0*/  @!P4 BRA `(.L_x_8285) ;  /* 0x000001d00014c947 */ /* 0x020fea0003800000 */
.L_x_8650:
[----:B------:R-:W-:Y:S05]  /*83d0*/  BSYNC B0 ;  /* 0x0000000000007941 */ /* 0x000fea0003800000 */
.L_x_8284:
[----:B------:R-:W-:Y:S01]  /*83e0*/  ULDC.64 UR4, c[0x0][0x328] ;  /* 0x0000ca0000047ab9 */ /* 0x000fe20000000a00 */
[----:B------:R-:W-:Y:S01]  /*83f0*/  IMAD.IADD R97, R97, 0x1, -R188 ;  /* 0x0000000161617824 */ /* 0x000fe200078e0abc */
[----:B------:R-:W-:Y:S01]  /*8400*/  BSSY B0, `(.L_x_8286) ;  /* 0x0000020000007945 */ /* 0x000fe20003800000 */
[----:B------:R-:W-:Y:S02]  /*8410*/  IMAD R99, R99, UR4, RZ ;  /* 0x0000000463637c24 */ /* 0x000fe4000f8e02ff */
[----:B0---4-:R-:W-:-:S04]  /*8420*/  IMAD.WIDE.U32 R12, R100, UR4, RZ ;  /* 0x00000004640c7c25 */ /* 0x011fc8000f8e00ff */
[----:B------:R-:W-:Y:S01]  /*8430*/  IMAD R99, R100, UR5, R99 ;  /* 0x0000000564637c24 */ /* 0x000fe2000f8e0263 */
[----:B------:R-:W-:Y:S02]  /*8440*/  ULDC.64 UR4, c[0x0][0x338] ;  /* 0x0000ce0000047ab9 */ /* 0x000fe40000000a00 */
[----:B------:R-:W-:Y:S02]  /*8450*/  IMAD R98, R98, UR4, RZ ;  /* 0x0000000462627c24 */ /* 0x000fe4000f8e02ff */
[----:B------:R-:W-:Y:S02]  /*8460*/  IMAD.IADD R13, R13, 0x1, R99 ;  /* 0x000000010d0d7824 */ /* 0x000fe400078e0263 */
[C---:B--2---:R-:W-:Y:S02]  /*8470*/  IMAD R11, R101.reuse, UR5, R98 ;  /* 0x00000005650b7c24 */ /* 0x044fe4000f8e0262 */
        /* <DEDUP_REMOVED lines=10> */
[----:B-1----:R0:W1:Y:S01]  /*8520*/  SHFL.IDX PT, R47, R48, RZ, 0x181f ;  /* 0x00181fff302f7589 */ /* 0x00206200000e0000 */
[----:B------:R-:W-:-:S03]  /*8530*/  ISETP.GE.AND P4, PT, R97, 0x1, PT ;  /* 0x000000016100780c */ /* 0x000fc60003f86270 */
[----:B------:R0:W2:Y:S10]  /*8540*/  SHFL.IDX PT, R13, R11, RZ, 0x181f ;  /* 0x00181fff0b0d7589 */ /* 0x0000b400000e0000 */
[----:B0-----:R-:W-:Y:S05]  /*8550*/  @!P4 BRA `(.L_x_8287) ;  /* 0x000000000028c947 */ /* 0x001fea0003800000 */
[----:B------:R-:W-:-:S13]  /*8560*/  ISETP.GE.AND P4, PT, R16, UR41, PT ;  /* 0x0000002910007c0c */ /* 0x000fda000bf86270 */
[----:B-1-3--:R-:W-:-:S04]  /*8570*/  @!P4 LEA R44, P5, R16, R47, 0x1 ;  /* 0x0000002f102cc211 */ /* 0x00afc800078a08ff */
[----:B--2---:R-:W-:Y:S02]  /*8580*/  @!P4 LEA.HI.X R45, R16, R13, R17, 0x1, P5 ;  /* 0x0000000d102dc211 */ /* 0x004fe400028f0c11 */
[----:B------:R-:W-:-:S13]  /*8590*/  ISETP.GE.AND P5, PT, R2, UR41, PT ;  /* 0x0000002902007c0c */ /* 0x000fda000bfa6270 */
[----:B------:R-:W-:-:S04]  /*85a0*/  @!P5 LEA R46, P6, R2, R47, 0x1 ;  /* 0x0000002f022ed211 */ /* 0x000fc800078c08ff */
[----:B------:R-:W-:Y:S02]  /*85b0*/  @!P5 LEA.HI.X R47, R2, R13, R185, 0x1, P6 ;  /* 0x0000000d022fd211 */ /* 0x000fe400030f0cb9 */
[----:B------:R-:W0:Y:S04]  /*85c0*/  @!P4 LDS.128 R12, [R93+0x400] ;  /* 0x000400005d0cc984 */ /* 0x000e280000000c00 */
[----:B0-----:R-:W-:Y:S04]  /*85d0*/  @!P4 ST.E.128 desc[UR54][R44.64], R12 ;  /* 0x0000000c2c00c985 */ /* 0x001fe8000c101d36 */
[----:B------:R-:W0:Y:S04]  /*85e0*/  @!P5 LDS.128 R12, [R93+0x4400] ;  /* 0x004400005d0cd984 */ /* 0x000e280000000c00 */
[----:B0-----:R0:W-:Y:S02]  /*85f0*/  @!P5 ST.E.128 desc[UR54][R46.64], R12 ;  /* 0x0000000c2e00d985 */ /* 0x0011e4000c101d36 */
.L_x_8287:
[----:B------:R-:W-:Y:S05]  /*8600*/  BSYNC B0 ;  /* 0x0000000000007941 */ /* 0x000fea0003800000 */
.L_x_8286:
[----:B------:R-:W-:Y:S01]  /*8610*/  ISETP.GE.AND P4, PT, R97, 0x21, PT ;  /* 0x000000216100780c */ /* 0x000fe20003f86270 */
[----:B0-2---:R0:W2:Y:S01]  /*8620*/  SHFL.IDX PT, R13, R11, 0x1, 0x181f ;  /* 0x00381f000b0d7f89 */ /* 0x0050a200000e0000 */
[----:B------:R-:W-:Y:S03]  /*8630*/  BSSY B0, `(.L_x_8288) ;  /* 0x000000d000007945 */ /* 0x000fe60003800000 */
[----:B-1----:R0:W1:Y:S08]  /*8640*/  SHFL.IDX PT, R47, R48, 0x1, 0x181f ;  /* 0x00381f00302f7f89 */ /* 0x00207000000e0000 */
        /* <DEDUP_REMOVED lines=11> */
.L_x_8289:
[----:B------:R-:W-:Y:S05]  /*8700*/  BSYNC B0 ;  /* 0x0000000000007941 */ /* 0x000fea0003800000 */
.L_x_8288:
        /* <DEDUP_REMOVED lines=15> */
.L_x_8291:
[----:B------:R-:W-:Y:S05]  /*8800*/  BSYNC B0 ;  /* 0x0000000000007941 */ /* 0x000fea0003800000 */
.L_x_8290:
[----:B------:R-:W-:Y:S01]  /*8810*/  ISETP.GE.AND P4, PT, R97, 0x61, PT ;  /* 0x000000616100780c */ /* 0x000fe20003f86270 */
[----:B------:R-:W4:Y:S01]  /*8820*/  SHFL.IDX PT, R11, R11, 0x3, 0x181f ;  /* 0x00781f000b0b7f89 */ /* 0x000f2200000e0000 */
[----:B------:R-:W-:Y:S03]  /*8830*/  BSSY B0, `(.L_x_8292) ;  /* 0x000000d000007945 */ /* 0x000fe60003800000 */
[----:B01----:R0:W1:Y:S08]  /*8840*/  SHFL.IDX PT, R47, R48, 0x3, 0x181f ;  /* 0x00781f00302f7f89 */ /* 0x00307000000e0000 */
[----:B0-----:R-:W-:Y:S05]  /*8850*/  @!P4 BRA `(.L_x_8293) ;  /* 0x000000000028c947 */ /* 0x001fea0003800000 */
[----:B------:R-:W-:-:S13]  /*8860*/  ISETP.GE.AND P4, PT, R16, UR41, PT ;  /* 0x0000002910007c0c */ /* 0x000fda000bf86270 */
[----:B--2---:R-:W0:Y:S01]  /*8870*/  @!P4 LDS.128 R12, [R93+0x3400] ;  /* 0x003400005d0cc984 */ /* 0x004e220000000c00 */
[----:B-1-3--:R-:W-:-:S04]  /*8880*/  @!P4 LEA R44, P5, R16, R47, 0x1 ;  /* 0x0000002f102cc211 */ /* 0x00afc800078a08ff */
[----:B----4-:R-:W-:Y:S02]  /*8890*/  @!P4 LEA.HI.X R45, R16, R11, R17, 0x1, P5 ;  /* 0x0000000b102dc211 */ /* 0x010fe400028f0c11 */
[----:B------:R-:W-:-:S13]  /*88a0*/  ISETP.GE.AND P5, PT, R2, UR41, PT ;  /* 0x0000002902007c0c */ /* 0x000fda000bfa6270 */
[----:B------:R-:W-:-:S04]  /*88b0*/  @!P5 LEA R46, P6, R2, R47, 0x1 ;  /* 0x0000002f022ed211 */ /* 0x000fc800078c08ff */
[----:B------:R-:W-:Y:S01]  /*88c0*/  @!P5 LEA.HI.X R47, R2, R11, R185, 0x1, P6 ;  /* 0x0000000b022fd211 */ /* 0x000fe200030f0cb9 */
[----:B0-----:R-:W-:Y:S04]  /*88d0*/  @!P4 ST.E.128 desc[UR54][R44.64], R12 ;  /* 0x0000000c2c00c985 */ /* 0x001fe8000c101d36 */
[----:B------:R-:W0:Y:S04]  /*88e0*/  @!P5 LDS.128 R12, [R93+0x7400] ;  /* 0x007400005d0cd984 */ /* 0x000e280000000c00 */
[----:B0-----:R0:W-:Y:S02]  /*88f0*/  @!P5 ST.E.128 desc[UR54][R46.64], R12 ;  /* 0x0000000c2e00d985 */ /* 0x0011e4000c101d36 */
.L_x_8293:
[----:B------:R-:W-:Y:S05]  /*8900*/  BSYNC B0 ;  /* 0x0000000000007941 */ /* 0x000fea0003800000 */
.L_x_8292:
        /* <DEDUP_REMOVED lines=22> */
.L_x_8192:
[----:B------:R-:W0:Y:S01]  /*8a70*/  LDC R0, c[0x0][0x448] ;  /* 0x00011200ff007b82 */ /* 0x000e220000000800 */
[----:B------:R-:W-:-:S07]  /*8a80*/  IADD3 R5, R190, 0x1, -R189 ;  /* 0x00000001be057810 */ /* 0x000fce0007ffe8bd */
[----:B------:R-:W4:Y:S01]  /*8a90*/  LDC.64 R6, c[0x0][0x9e0] ;  /* 0x00027800ff067b82 */ /* 0x000f220000000a00 */
[----:B0-----:R-:W-:Y:S01]  /*8aa0*/  ISETP.NE.AND P1, PT, R0, 0x1, PT ;  /* 0x000000010000780c */ /* 0x001fe20003f25270 */
[----:B------:R-:W-:Y:S01]  /*8ab0*/  VIADD R0, R193, 0x7f ;  /* 0x0000007fc1007836 */ /* 0x000fe20000000000 */
[----:B----4-:R-:W-:-:S11]  /*8ac0*/  ISETP.GE.AND P2, PT, R7, 0x1, PT ;  /* 0x000000010700780c */ /* 0x010fd60003f46270 */
[----:B------:R-:W0:Y:S08]  /*8ad0*/  @P1 LDC R3, c[0x0][0x44c] ;  /* 0x00011300ff031b82 */ /* 0x000e300000000800 */
[----:B------:R-:W4:Y:S01]  /*8ae0*/  @P1 LDC R4, c[0x0][0x450] ;  /* 0x00011400ff041b82 */ /* 0x000f220000000800 */
[----:B0-----:R-:W-:-:S05]  /*8af0*/  @P1 IMAD.HI.U32 R3, R0, R3, RZ ;  /* 0x0000000300031227 */ /* 0x001fca00078e00ff */
[----:B----4-:R-:W-:-:S05]  /*8b00*/  @P1 SHF.R.U32.HI R0, RZ, R4, R3 ;  /* 0x00000004ff001219 */ /* 0x010fca0000011603 */
[----:B------:R-:W-:Y:S01]  /*8b10*/  IMAD.IADD R5, R5, 0x1, R0 ;  /* 0x0000000105057824 */ /* 0x000fe200078e0200 */
[----:B------:R-:W-:Y:S06]  /*8b20*/  @P0 BRA `(.L_x_8295) ;  /* 0x00000000000c0947 */ /* 0x000fec0003800000 */
[----:B------:R-:W0:Y:S01]  /*8b30*/  FENCE.VIEW.ASYNC.G ;  /* 0x00000000000073c6 */ /* 0x000e220000000100 */
[----:B------:R-:W-:Y:S05]  /*8b40*/  WARPSYNC.ALL ;  /* 0x0000000000007948 */ /* 0x000fea0003800000 */
[----:B0-----:R-:W-:Y:S06]  /*8b50*/  BAR.ARV 0xc, 0x180 ;  /* 0x0306000000007b1d */ /* 0x001fec0000002000 */
.L_x_8295:
        /* <DEDUP_REMOVED lines=13> */
.L_x_8298:
[----:B------:R-:W-:-:S13]  /*8c30*/  ISETP.NE.AND P0, PT, R7, 0x1, PT ;  /* 0x000000010700780c */ /* 0x000fda0003f05270 */
[----:B------:R-:W0:Y:S02]  /*8c40*/  @P0 LDC.64 R4, c[0x0][0x9e8] ;  /* 0x00027a00ff040b82 */ /* 0x000e240000000a00 */
[----:B0-----:R-:W-:-:S05]  /*8c50*/  @P0 IMAD.HI.U32 R4, R3, R4, RZ ;  /* 0x0000000403040227 */ /* 0x001fca00078e00ff */
[----:B------:R-:W-:-:S07]  /*8c60*/  @P0 SHF.R.U32.HI R3, RZ, R5, R4 ;  /* 0x00000005ff030219 */ /* 0x000fce0000011604 */
.L_x_8299:
[----:B------:R-:W-:Y:S05]  /*8c70*/  BSYNC B0 ;  /* 0x0000000000007941 */ /* 0x000fea0003800000 */
.L_x_8297:
[----:B------:R-:W-:-:S05]  /*8c80*/  IMAD R3, R3, R7, R7 ;  /* 0x0000000703037224 */ /* 0x000fca00078e0207 */
[----:B------:R-:W-:-:S07]  /*8c90*/  VIMNMX R0, R0, R3, PT ;  /* 0x0000000300007248 */ /* 0x000fce0003fe0100 */
.L_x_8296:
[----:B------:R-:W0:Y:S01]  /*8ca0*/  @P1 LDC R4, c[0x0][0x44c] ;  /* 0x00011300ff041b82 */ /* 0x000e220000000800 */
[----:B------:R-:W-:Y:S01]  /*8cb0*/  VIADD R0, R0, 0x7f ;  /* 0x0000007f00007836 */ /* 0x000fe20000000000 */
[----:B------:R-:W-:-:S04]  /*8cc0*/  ULDC UR4, c[0x0][0x9dc] ;  /* 0x0002770000047ab9 */ /* 0x000fc80000000800 */
[----:B------:R-:W-:Y:S02]  /*8cd0*/  SHF.R.S32.HI R3, RZ, 0x1f, R0 ;  /* 0x0000001fff037819 */ /* 0x000fe40000011400 */
[----:B------:R-:W4:Y:S02]  /*8ce0*/  @P1 LDC R6, c[0x0][0x450] ;  /* 0x00011400ff061b82 */ /* 0x000f240000000800 */
[----:B------:R-:W-:-:S04]  /*8cf0*/  LEA.HI R3, R3, R0, RZ, 0x7 ;  /* 0x0000000003037211 */ /* 0x000fc800078f38ff */
[----:B------:R-:W-:-:S04]  /*8d00*/  SHF.R.S32.HI R3, RZ, 0x7, R3 ;  /* 0x00000007ff037819 */ /* 0x000fc80000011403 */
[----:B------:R-:W-:Y:S01]  /*8d10*/  VIMNMX R89, R96, R3, PT ;  /* 0x0000000360597248 */ /* 0x000fe20003fe0100 */
[----:B0-----:R-:W-:-:S04]  /*8d20*/  @P1 IMAD.HI.U32 R5, R193, R4, RZ ;  /* 0x00000004c1051227 */ /* 0x001fc800078e00ff */
[----:B------:R-:W-:Y:S01]  /*8d30*/  IMAD.MOV.U32 R4, RZ, RZ, R193 ;  /* 0x000000ffff047224 */ /* 0x000fe200078e00c1 */
[----:B----4-:R-:W-:-:S05]  /*8d40*/  @P1 SHF.R.U32.HI R4, RZ, R6, R5 ;  /* 0x00000006ff041219 */ /* 0x010fca0000011605 */
        /* <DEDUP_REMOVED lines=13> */
.L_x_8302:
[----:B------:R-:W-:-:S13]  /*8e20*/  ISETP.NE.AND P0, PT, R7, 0x1, PT ;  /* 0x000000010700780c */ /* 0x000fda0003f05270 */
[----:B------:R-:W0:Y:S02]  /*8e30*/  @P0 LDC.64 R4, c[0x0][0x9e8] ;  /* 0x00027a00ff040b82 */ /* 0x000e240000000a00 */
[----:B0-----:R-:W-:-:S05]  /*8e40*/  @P0 IMAD.HI.U32 R4, R0, R4, RZ ;  /* 0x0000000400040227 */ /* 0x001fca00078e00ff */
[----:B------:R-:W-:-:S07]  /*8e50*/  @P0 SHF.R.U32.HI R0, RZ, R5, R4 ;  /* 0x00000005ff000219 */ /* 0x000fce0000011604 */
.L_x_8303:
[----:B------:R-:W-:Y:S05]  /*8e60*/  BSYNC B0 ;  /* 0x0000000000007941 */ /* 0x000fea0003800000 */
.L_x_8301:
[----:B------:R-:W-:-:S05]  /*8e70*/  IMAD R0, R0, R7, RZ ;  /* 0x0000000700007224 */ /* 0x000fca00078e02ff */
[----:B------:R-:W-:-:S07]  /*8e80*/  VIMNMX R3, R3, R0, !PT ;  /* 0x0000000003037248 */ /* 0x000fce0007fe0100 */
.L_x_8300:
[----:B------:R-:W-:Y:S02]  /*8e90*/  SHF.R.S32.HI R0, RZ, 0x1f, R3 ;  /* 0x0000001fff007819 */ /* 0x000fe40000011403 */
[----:B------:R-:W-:Y:S02]  /*8ea0*/  CS2R R20, SRZ ;  /* 0x0000000000147805 */ /* 0x000fe4000001ff00 */
[----:B------:R-:W-:Y:S02]  /*8eb0*/  PLOP3.LUT P0, PT, PT, PT, PT, 0x80, 0x0 ;  /* 0x000000000000781c */ /* 0x000fe40003f0f070 */
[----:B------:R-:W-:Y:S02]  /*8ec0*/  CS2R R150, SRZ ;  /* 0x0000000000967805 */ /* 0x000fe4000001ff00 */
[----:B------:R-:W-:Y:S02]  /*8ed0*/  LEA.HI R0, R0, R3, RZ, 0x7 ;  /* 0x0000000300007211 */ /* 0x000fe400078f38ff */
[----:B------:R-:W-:-:S02]  /*8ee0*/  CS2R R148, SRZ ;  /* 0x0000000000947805 */ /* 0x000fc4000001ff00 */
[----:B------:R-:W-:Y:S02]  /*8ef0*/  CS2R R146, SRZ ;  /* 0x0000000000927805 */ /* 0x000fe4000001ff00 */
[----:B------:R-:W-:Y:S02]  /*8f00*/  CS2R R144, SRZ ;  /* 0x0000000000907805 */ /* 0x000fe4000001ff00 */
[----:B------:R-:W-:Y:S02]  /*8f10*/  SHF.R.S32.HI R0, RZ, 0x7, R0 ;  /* 0x00000007ff007819 */ /* 0x000fe40000011400 */
[----:B------:R-:W-:Y:S01]  /*8f20*/  CS2R R34, SRZ ;  /* 0x0000000000227805 */ /* 0x000fe2000001ff00 */
[----:B------:R-:W-:Y:S01]  /*8f30*/  IMAD.MOV.U32 R142, RZ, RZ, RZ ;  /* 0x000000ffff8e7224 */ /* 0x000fe200078e00ff */
[----:B------:R-:W-:Y:S02]  /*8f40*/  CS2R R32, SRZ ;  /* 0x0000000000207805 */ /* 0x000fe4000001ff00 */
[----:B------:R-:W-:Y:S01]  /*8f50*/  VIMNMX R198, RZ, R0, !PT ;  /* 0x00000000ffc67248 */ /* 0x000fe20007fe0100 */
[----:B------:R-:W-:Y:S01]  /*8f60*/  IMAD.MOV.U32 R141, RZ, RZ, RZ ;  /* 0x000000ffff8d7224 */ /* 0x000fe200078e00ff */
[----:B------:R-:W-:Y:S01]  /*8f70*/  CS2R R30, SRZ ;  /* 0x00000000001e7805 */ /* 0x000fe2000001ff00 */
[----:B------:R-:W-:Y:S01]  /*8f80*/  IMAD.MOV.U32 R138, RZ, RZ, RZ ;  /* 0x000000ffff8a7224 */ /* 0x000fe200078e00ff */
[----:B------:R-:W-:Y:S01]  /*8f90*/  ISETP.GT.AND P1, PT, R89, R198, PT ;  /* 0x000000c65900720c */ /* 0x000fe20003f24270 */
[----:B------:R-:W-:Y:S01]  /*8fa0*/  IMAD.MOV.U32 R137, RZ, RZ, RZ ;  /* 0x000000ffff897224 */ /* 0x000fe200078e00ff */
        /* <DEDUP_REMOVED lines=14> */
[----:B---3--:R-:W-:Y:S02]  /*9090*/  CS2R R106, SRZ ;  /* 0x00000000006a7805 */ /* 0x008fe4000001ff00 */
        /* <DEDUP_REMOVED lines=9> */
[----:B------:R-:W-:-:S02]  /*9130*/  IMAD.MOV.U32 R3, RZ, RZ, RZ ;  /* 0x000000ffff037224 */ /* 0x000fc400078e00ff */
[----:B------:R-:W-:Y:S01]  /*9140*/  IMAD.MOV.U32 R88, RZ, RZ, RZ ;  /* 0x000000ffff587224 */ /* 0x000fe200078e00ff */
[----:B------:R-:W-:Y:S06]  /*9150*/  @!P1 BRA `(.L_x_8304) ;  /* 0x0000012000189947 */ /* 0x000fec0003800000 */
[----:B------:R-:W-:-:S03]  /*9160*/  UMOV UR4, 0xffffffff ;  /* 0xffffffff00047882 */ /* 0x000fc60000000000 */
[----:B------:R-:W-:Y:S05]  /*9170*/  BRA.DIV UR4, `(.L_x_8305) ;  /* 0x000001c204bc7947 */ /* 0x000fea000b800000 */
[----:B------:R0:W3:Y:S02]  /*9180*/  SHFL.IDX PT, R194, R218, RZ, 0x1f ;  /* 0x00001fffdac27589 */ /* 0x0000e400000e0000 */
.L_x_8653:
[----:B---3--:R-:W-:-:S04]  /*9190*/  LEA.HI R0, R194, R194, RZ, 0x1 ;  /* 0x000000c2c2007211 */ /* 0x008fc800078f08ff */
[----:B------:R-:W-:Y:S01]  /*91a0*/  LOP3.LUT R3, R0, 0x1e, RZ, 0xc0, !PT ;  /* 0x0000001e00037812 */ /* 0x000fe200078ec0ff */
[----:B------:R-:W-:-:S04]  /*91b0*/  IMAD.U32 R0, RZ, RZ, UR40 ;  /* 0x00000028ff007e24 */ /* 0x000fc8000f8e00ff */
[----:B------:R-:W-:Y:S01]  /*91c0*/  IMAD.IADD R3, R194, 0x1, -R3 ;  /* 0x00000001c2037824 */ /* 0x000fe200078e0a03 */
[----:B------:R-:W-:-:S04]  /*91d0*/  LOP3.LUT P0, RZ, R0, 0x3ff, RZ, 0xc0, !PT ;  /* 0x000003ff00ff7812 */ /* 0x000fc8000780c0ff */
[----:B------:R-:W-:Y:S02]  /*91e0*/  LEA R3, R3, UR40, 0xd ;  /* 0x0000002803037c11 */ /* 0x000fe4000f8e68ff */
[----:B------:R-:W-:Y:S02]  /*91f0*/  P2R R25, PR, RZ, 0x1 ;  /* 0x00000001ff197803 */ /* 0x000fe40000000000 */
[----:B------:R-:W-:-:S04]  /*9200*/  SHF.R.U32.HI R3, RZ, 0x4, R3 ;  /* 0x00000004ff037819 */ /* 0x000fc80000011603 */
[----:B------:R-:W-:Y:S01]  /*9210*/  LOP3.LUT R42, R3, 0x3fff, RZ, 0xc0, !PT ;  /* 0x00003fff032a7812 */ /* 0x000fe200078ec0ff */
[----:B------:R-:W-:Y:S06]  /*9220*/  @!P0 BRA `(.L_x_8306) ;  /* 0x0000000000408947 */ /* 0x000fec0003800000 */
[----:B------:R-:W-:Y:S01]  /*9230*/  MOV R0, 0x0 ;  /* 0x0000000000007802 */ /* 0x000fe20000000f00 */
[----:B------:R-:W-:Y:S01]  /*9240*/  ULDC.64 UR4, c[0x4][0x138] ;  /* 0x01004e0000047ab9 */ /* 0x000fe20000000a00 */
[----:B------:R-:W-:Y:S01]  /*9250*/  ULDC.64 UR6, c[0x4][0x140] ;  /* 0x0100500000067ab9 */ /* 0x000fe20000000a00 */
[----:B------:R-:W-:Y:S01]  /*9260*/  IMAD.U32 R4, RZ, RZ, UR4 ;  /* 0x00000004ff047e24 */ /* 0x000fe2000f8e00ff */
[----:B------:R3:W4:Y:S01]  /*9270*/  LDC.64 R14, c[0x4][R0] ;  /* 0x01000000000e7b82 */ /* 0x0007220000000a00 */
        /* <DEDUP_REMOVED lines=8> */
[----:B--23--:R-:W-:-:S07]  /*9300*/  IMAD.MOV.U32 R13, RZ, RZ, RZ ;  /* 0x000000ffff0d7224 */ /* 0x00cfce00078e00ff */
[----:B------:R-:W-:-:S07]  /*9310*/  LEPC R20, `(.L_x_8306) ;  /* 0x000000001014794e */ /* 0x000fce0000000000 */
[----:B01--45:R-:W-:Y:S05]  /*9320*/  CALL.ABS.NOINC R14 ;  /* 0x000000000e007343 */ /* 0x033fea0003c00000 */
.L_x_8306:
[----:B------:R-:W-:Y:S02]  /*9330*/  ULDC UR4, c[0x0][0x3f4] ;  /* 0x0000fd0000047ab9 */ /* 0x000fe40000000800 */
[----:B------:R-:W-:-:S13]  /*9340*/  ISETP.LT.AND P0, PT, RZ, UR4, PT ;  /* 0x00000004ff007c0c */ /* 0x000fda000bf01270 */
[----:B------:R-:W-:Y:S05]  /*9350*/  @P0 BRA `(.L_x_8307) ;  /* 0x0000000000400947 */ /* 0x000fea0003800000 */
[----:B------:R-:W-:-:S04]  /*9360*/  ULEA.HI UR4, UR37, UR37, URZ, 0x1 ;  /* 0x0000002525047291 */ /* 0x000fc8000f8f083f */
[----:B------:R-:W-:-:S04]  /*9370*/  ULOP3.LUT UR4, UR4, 0xfffffffe, URZ, 0xc0, !UPT ;  /* 0xfffffffe04047892 */ /* 0x000fc8000f8ec03f */
[----:B------:R-:W-:-:S06]  /*9380*/  UIADD3 UR4, UR37, -UR4, URZ ;  /* 0x8000000425047290 */ /* 0x000fcc000fffe03f */
[----:B------:R-:W-:-:S05]  /*9390*/  IMAD.U32 R3, RZ, RZ, UR4 ;  /* 0x00000004ff037e24 */ /* 0x000fca000f8e00ff */
[----:B------:R-:W-:-:S04]  /*93a0*/  SHF.L.U32 R3, R3, 0x1f, RZ ;  /* 0x0000001f03037819 */ /* 0x000fc800000006ff */
[----:B------:R3:W4:Y:S03]  /*93b0*/  SYNCS.PHASECHK.TRANS64.TRYWAIT P0, [R18+URZ+0x28800], R3 ;  /* 0x02880003120075a7 */ /* 0x000726000800017f */
[----:B----4-:R-:W-:Y:S05]  /*93c0*/  @!P0 NANOSLEEP.SYNCS 0x989680 ;  /* 0x009896800000895d */ /* 0x010fea0003900000 */
[----:B------:R-:W4:Y:S01]  /*93d0*/  @!P0 SYNCS.PHASECHK.TRANS64 P0, [R18+URZ+0x28800], R3 ;  /* 0x02880003120085a7 */ /* 0x000f22000800007f */
[----:B------:R-:W-:Y:S04]  /*93e0*/  BSSY B0, `(.L_x_8308) ;  /* 0x0000006000007945 */ /* 0x000fe80003800000 */
[----:B----4-:R-:W-:Y:S05]  /*93f0*/  @P0 BRA `(.L_x_8309) ;  /* 0x0000000000100947 */ /* 0x010fea0003800000 */
.L_x_8310:
[----:B----4-:R4:W0:Y:S02]  /*9400*/  SYNCS.PHASECHK.TRANS64.TRYWAIT P0, [R18+URZ+0x28800], R3 ;  /* 0x02880003120075a7 */ /* 0x010824000800017f */
[----:B0-----:R-:W-:Y:S05]  /*9410*/  @!P0 NANOSLEEP.SYNCS 0x989680 ;  /* 0x009896800000895d */ /* 0x001fea0003900000 */
[----:B------:R-:W0:Y:S02]  /*9420*/  @!P0 SYNCS.PHASECHK.TRANS64 P0, [R18+URZ+0x28800], R3 ;  /* 0x02880003120085a7 */ /* 0x000e24000800007f */
[----:B0-----:R-:W-:Y:S05]  /*9430*/  @!P0 BRA `(.L_x_8310) ;  /* 0xfffffffc00f08947 */ /* 0x001fea000383ffff */
.L_x_8309:
[----:B------:R-:W-:Y:S05]  /*9440*/  BSYNC B0 ;  /* 0x0000000000007941 */ /* 0x000fea0003800000 */
.L_x_8308:
[----:B------:R-:W-:Y:S05]  /*9450*/  BRA `(.L_x_8311) ;  /* 0x0000005000f87947 */ /* 0x000fea0003800000 */
.L_x_8307:
[----:B------:R-:W-:Y:S01]  /*9460*/  ISETP.NE.AND P0, PT, R25, RZ, PT ;  /* 0x000000ff1900720c */ /* 0x000fe20003f05270 */
[----:B------:R-:W-:Y:S01]  /*9470*/  ULDC.64 UR4, c[0x0][0x3f8] ;  /* 0x0000fe0000047ab9 */ /* 0x000fe20000000a00 */
[----:B-----5:R-:W-:Y:S01]  /*9480*/  SHF.R.S32.HI R0, RZ, 0x1f, R24 ;  /* 0x0000001fff007819 */ /* 0x020fe20000011418 */
[----:B------:R-:W-:Y:S01]  /*9490*/  ULDC.64 UR6, c[0x0][0x408] ;  /* 0x0001020000067ab9 */ /* 0x000fe20000000a00 */
[----:B------:R-:W-:-:S04]  /*94a0*/  IMAD.WIDE.U32 R26, R24, UR4, RZ ;  /* 0x00000004181a7c25 */ /* 0x000fc8000f8e00ff */
[C---:B------:R-:W-:Y:S02]  /*94b0*/  IMAD R3, R0.reuse, UR4, RZ ;  /* 0x0000000400037c24 */ /* 0x040fe4000f8e02ff */
[----:B------:R-:W-:Y:S02]  /*94c0*/  IMAD R5, R0, UR6, RZ ;  /* 0x0000000600057c24 */ /* 0x000fe4000f8e02ff */
        /* <DEDUP_REMOVED lines=21> */
[----:B01--4-:R-:W-:Y:S05]  /*9620*/  CALL.ABS.NOINC R14 ;  /* 0x000000000e007343 */ /* 0x013fea0003c00000 */
.L_x_8312:
[----:B------:R-:W-:Y:S01]  /*9630*/  ULDC.U8 UR4, c[0x0][0x410] ;  /* 0x0001040000047ab9 */ /* 0x000fe20000000000 */
[----:B------:R-:W-:Y:S01]  /*9640*/  IMAD.IADD R59, R188, 0x1, R193 ;  /* 0x00000001bc3b7824 */ /* 0x000fe200078e02c1 */
[----:B------:R-:W-:Y:S01]  /*9650*/  ISETP.NE.AND P0, PT, RZ, UR4, PT ;  /* 0x00000004ff007c0c */ /* 0x000fe2000bf05270 */
[----:B------:R-:W-:Y:S02]  /*9660*/  BSSY B0, `(.L_x_8313) ;  /* 0x0000515000007945 */ /* 0x000fe40003800000 */
[----:B------:R-:W-:-:S10]  /*9670*/  IMAD R3, R207, 0x20, R59 ;  /* 0x00000020cf037824 */ /* 0x000fd400078e023b */
[----:B------:R-:W-:Y:S05]  /*9680*/  @!P0 BRA `(.L_x_8314) ;  /* 0x00000028005c8947 */ /* 0x000fea0003800000 */
[----:B------:R-:W3:Y:S01]  /*9690*/  LDC R76, c[0x0][0x448] ;  /* 0x00011200ff4c7b82 */ /* 0x000ee20000000800 */
[----:B------:R-:W-:Y:S01]  /*96a0*/  ULDC.64 UR4, c[0x0][0x3f8] ;  /* 0x0000fe0000047ab9 */ /* 0x000fe20000000a00 */
[----:B------:R-:W-:Y:S01]  /*96b0*/  ULDC.64 UR6, c[0x0][0x408] ;  /* 0x0001020000067ab9 */ /* 0x000fe20000000a00 */
[----:B------:R-:W-:Y:S02]  /*96c0*/  IMAD.MOV.U32 R8, RZ, RZ, R26 ;  /* 0x000000ffff087224 */ /* 0x000fe400078e001a */
[----:B------:R-:W-:Y:S02]  /*96d0*/  IMAD.MOV.U32 R9, RZ, RZ, R29 ;  /* 0x000000ffff097224 */ /* 0x000fe400078e001d */
[----:B------:R-:W-:Y:S02]  /*96e0*/  IMAD.MOV.U32 R10, RZ, RZ, R24 ;  /* 0x000000ffff0a7224 */ /* 0x000fe400078e0018 */
[----:B------:R-:W-:Y:S01]  /*96f0*/  IMAD.MOV.U32 R11, RZ, RZ, R31 ;  /* 0x000000ffff0b7224 */ /* 0x000fe200078e001f */
[----:B---3--:R-:W-:-:S13]  /*9700*/  ISETP.NE.AND P0, PT, R76, 0x1, PT ;  /* 0x000000014c00780c */ /* 0x008fda0003f05270 */
[----:B------:R-:W3:Y:S08]  /*9710*/  @P0 LDC R0, c[0x0][0x44c] ;  /* 0x00011300ff000b82 */ /* 0x000ef00000000800 */
[----:B------:R-:W4:Y:S01]  /*9720*/  @P0 LDC R5, c[0x0][0x450] ;  /* 0x00011400ff050b82 */ /* 0x000f220000000800 */
[----:B---3--:R-:W-:-:S05]  /*9730*/  @P0 IMAD.HI.U32 R0, R3, R0, RZ ;  /* 0x0000000003000227 */ /* 0x008fca00078e00ff */
[----:B----4-:R-:W-:-:S04]  /*9740*/  @P0 SHF.R.U32.HI R3, RZ, R5, R0 ;  /* 0x00000005ff030219 */ /* 0x010fc80000011600 */
[----:B------:R-:W-:Y:S01]  /*9750*/  SHF.R.S32.HI R0, RZ, 0x1f, R3 ;  /* 0x0000001fff007819 */ /* 0x000fe20000011403 */
[----:B------:R-:W-:-:S04]  /*9760*/  IMAD.WIDE.U32 R8, R3, UR4, R8 ;  /* 0x0000000403087c25 */ /* 0x000fc8000f8e0008 */
[C---:B------:R-:W-:Y:S02]  /*9770*/  IMAD R4, R0.reuse, UR4, RZ ;  /* 0x0000000400047c24 */ /* 0x040fe4000f8e02ff */
[----:B------:R-:W-:Y:S02]  /*9780*/  IMAD R0, R0, UR6, RZ ;  /* 0x0000000600007c24 */ /* 0x000fe4000f8e02ff */
[C---:B--2---:R-:W-:Y:S01]  /*9790*/  IMAD R13, R3.reuse, UR5, R4 ;  /* 0x00000005030d7c24 */ /* 0x044fe2000f8e0204 */
        /* <DEDUP_REMOVED lines=12> */
[----:B------:R2:W3:Y:S04]  /*9860*/  SHFL.IDX PT, R0, R6, RZ, 0x181f ;  /* 0x00181fff06007589 */ /* 0x0004e800000e0000 */
[----:B------:R2:W4:Y:S04]  /*9870*/  SHFL.IDX PT, R3, R5, RZ, 0x181f ;  /* 0x00181fff05037589 */ /* 0x00052800000e0000 */
[----:B------:R2:W0:Y:S04]  /*9880*/  SHFL.IDX PT, R4, R8, RZ, 0x181f ;  /* 0x00181fff08047589 */ /* 0x00042800000e0000 */
[----:B------:R2:W0:Y:S02]  /*9890*/  SHFL.IDX PT, R14, R7, RZ, 0x181f ;  /* 0x00181fff070e7589 */ /* 0x00042400000e0000 */
.L_x_8659:
[----:B------:R-:W-:Y:S01]  /*98a0*/  IMAD R76, R189, R76, RZ ;  /* 0x0000004cbd4c7224 */ /* 0x000fe200078e02ff */
[----:B------:R-:W-:Y:S01]  /*98b0*/  BSSY B1, `(.L_x_8316) ;  /* 0x000001e000017945 */ /* 0x000fe20003800000 */
[----:B------:R-:W-:Y:S02]  /*98c0*/  CS2R R48, SRZ ;  /* 0x0000000000307805 */ /* 0x000fe4000001ff00 */
[----:B------:R-:W-:Y:S02]  /*98d0*/  CS2R R44, SRZ ;  /* 0x00000000002c7805 */ /* 0x000fe4000001ff00 */
[----:B-1----:R-:W-:Y:S02]  /*98e0*/  CS2R R46, SRZ ;  /* 0x00000000002e7805 */ /* 0x002fe4000001ff00 */
[----:B------:R-:W-:Y:S02]  /*98f0*/  ISETP.GE.AND P0, PT, R59, R76, PT ;  /* 0x0000004c3b00720c */ /* 0x000fe40003f06270 */
[----:B------:R-:W-:-:S11]  /*9900*/  CS2R R40, SRZ ;  /* 0x0000000000287805 */ /* 0x000fd6000001ff00 */
        /* <DEDUP_REMOVED lines=8> */
[C---:B------:R-:W-:Y:S01]  /*9990*/  @!P5 IMAD.SHL.U32 R15, R186.reuse, 0x2, RZ ;  /* 0x00000002ba0fd824 */ /* 0x040fe200078e00ff */
[----:B------:R-:W-:Y:S02]  /*99a0*/  @!P5 SHF.L.U64.HI R9, R186, 0x1, R210 ;  /* 0x00000001ba09d819 */ /* 0x000fe400000102d2 */
[CC--:B----4-:R-:W-:Y:S02]  /*99b0*/  @!P4 IADD3 R10, P0, R3.reuse, R12.reuse, RZ ;  /* 0x0000000c030ac210 */ /* 0x0d0fe40007f1e0ff */
[----:B0-----:R-:W-:Y:S02]  /*99c0*/  @!P4 IADD3 R12, P1, R14, R12, RZ ;  /* 0x0000000c0e0cc210 */ /* 0x001fe40007f3e0ff */
[-C--:B------:R-:W-:Y:S01]  /*99d0*/  @!P5 IADD3 R20, P2, R3, R15.reuse, RZ ;  /* 0x0000000f0314d210 */ /* 0x080fe20007f5e0ff */
[----:B---3--:R-:W-:Y:S01]  /*99e0*/  @!P4 IMAD.X R11, R0, 0x1, R13, P0 ;  /* 0x00000001000bc824 */ /* 0x008fe200000e060d */
[----:B------:R-:W-:Y:S02]  /*99f0*/  @!P5 IADD3 R14, P3, R14, R15, RZ ;  /* 0x0000000f0e0ed210 */ /* 0x000fe40007f7e0ff */
[----:B------:R-:W-:-:S02]  /*9a00*/  CS2R R46, SRZ ;  /* 0x00000000002e7805 */ /* 0x000fc4000001ff00 */
[----:B------:R-:W-:Y:S01]  /*9a10*/  CS2R R48, SRZ ;  /* 0x0000000000307805 */ /* 0x000fe2000001ff00 */
[----:B------:R-:W-:Y:S02]  /*9a20*/  @!P5 IMAD.X R21, R0, 0x1, R9, P2 ;  /* 0x000000010015d824 */ /* 0x000fe400010e0609 */
[C---:B------:R-:W-:Y:S02]  /*9a30*/  @!P4 IMAD.X R13, R4.reuse, 0x1, R13, P1 ;  /* 0x00000001040dc824 */ /* 0x040fe400008e060d */
[----:B------:R-:W-:Y:S01]  /*9a40*/  @!P5 IMAD.X R15, R4, 0x1, R9, P3 ;  /* 0x00000001040fd824 */ /* 0x000fe200018e0609 */
[----:B------:R1:W5:Y:S04]  /*9a50*/  @!P5 LD.E.64 R40, desc[UR54][R20.64] ;  /* 0x000000361428d980 */ /* 0x000368000c101b00 */
[----:B------:R1:W5:Y:S04]  /*9a60*/  @!P5 LD.E.64 R44, desc[UR54][R14.64] ;  /* 0x000000360e2cd980 */ /* 0x000368000c101b00 */
[----:B------:R1:W5:Y:S04]  /*9a70*/  @!P4 LD.E.64 R46, desc[UR54][R10.64] ;  /* 0x000000360a2ec980 */ /* 0x000368000c101b00 */
[----:B------:R1:W5:Y:S02]  /*9a80*/  @!P4 LD.E.64 R48, desc[UR54][R12.64] ;  /* 0x000000360c30c980 */ /* 0x000364000c101b00 */
.L_x_8317:
[----:B------:R-:W-:Y:S05]  /*9a90*/  BSYNC B1 ;  /* 0x0000000000017941 */ /* 0x000fea0003800000 */
.L_x_8316:
[----:B---3-5:R-:W-:Y:S01]  /*9aa0*/  IMAD.MOV.U32 R0, RZ, RZ, R48 ;  /* 0x000000ffff007224 */ /* 0x028fe200078e0030 */
[----:B------:R-:W-:Y:S01]  /*9ab0*/  UMOV UR4, 0xffffffff ;  /* 0xffffffff00047882 */ /* 0x000fe20000000000 */
[----:B----4-:R-:W-:Y:S01]  /*9ac0*/  IMAD.MOV.U32 R3, RZ, RZ, R49 ;  /* 0x000000ffff037224 */ /* 0x010fe200078e0031 */
[----:B------:R-:W-:Y:S01]  /*9ad0*/  CS2R R38, SRZ ;  /* 0x0000000000267805 */ /* 0x000fe2000001ff00 */
        /* <DEDUP_REMOVED lines=15> */
[----:B------:R0:W3:Y:S04]  /*9bd0*/  SHFL.IDX PT, R0, R6, 0x1, 0x181f ;  /* 0x00381f0006007f89 */ /* 0x0000e800000e0000 */
[----:B------:R0:W4:Y:S04]  /*9be0*/  SHFL.IDX PT, R3, R5, 0x1, 0x181f ;  /* 0x00381f0005037f89 */ /* 0x00012800000e0000 */
[----:B------:R0:W0:Y:S04]  /*9bf0*/  SHFL.IDX PT, R4, R8, 0x1, 0x181f ;  /* 0x00381f0008047f89 */ /* 0x00002800000e0000 */
[----:B-1----:R1:W0:Y:S02]  /*9c00*/  SHFL.IDX PT, R14, R7, 0x1, 0x181f ;  /* 0x00381f00070e7f89 */ /* 0x00222400000e0000 */
.L_x_8665:
[----:B------:R-:W-:Y:S01]  /*9c10*/  VIADD R9, R59, 0x20 ;  /* 0x000000203b097836 */ /* 0x000fe20000000000 */
[----:B------:R-:W-:Y:S01]  /*9c20*/  BSSY B1, `(.L_x_8319) ;  /* 0x000001d000017945 */ /* 0x000fe20003800000 */
[----:B------:R-:W-:Y:S02]  /*9c30*/  CS2R R34, SRZ ;  /* 0x0000000000227805 */ /* 0x000fe4000001ff00 */
[----:B------:R-:W-:Y:S02]  /*9c40*/  CS2R R36, SRZ ;  /* 0x0000000000247805 */ /* 0x000fe4000001ff00 */
[----:B------:R-:W-:Y:S02]  /*9c50*/  CS2R R32, SRZ ;  /* 0x0000000000207805 */ /* 0x000fe4000001ff00 */
[----:B------:R-:W-:-:S13]  /*9c60*/  ISETP.GE.AND P0, PT, R9, R76, PT ;  /* 0x0000004c0900720c */ /* 0x000fda0003f06270 */
        /* <DEDUP_REMOVED lines=11> */
[-C--:B------:R-:W-:Y:S02]  /*9d20*/  @!P5 IADD3 R20, P2, R3, R11.reuse, RZ ;  /* 0x0000000b0314d210 */ /* 0x080fe40007f5e0ff */
[C---:B0-----:R-:W-:Y:S02]  /*9d30*/  @!P4 IADD3 R12, P1, R14.reuse, R12, RZ ;  /* 0x0000000c0e0cc210 */ /* 0x041fe40007f3e0ff */
[----:B------:R-:W-:Y:S01]  /*9d40*/  @!P5 IADD3 R14, P3, R14, R11, RZ ;  /* 0x0000000b0e0ed210 */ /* 0x000fe20007f7e0ff */
[----:B---3--:R-:W-:Y:S01]  /*9d50*/  @!P5 IMAD.X R21, R0, 0x1, R15, P2 ;  /* 0x000000010015d824 */ /* 0x008fe200010e060f */
[----:B------:R-:W-:-:S02]  /*9d60*/  CS2R R36, SRZ ;  /* 0x0000000000247805 */ /* 0x000fc4000001ff00 */
[----:B------:R-:W-:Y:S01]  /*9d70*/  CS2R R38, SRZ ;  /* 0x0000000000267805 */ /* 0x000fe2000001ff00 */
[--C-:B------:R-:W-:Y:S02]  /*9d80*/  @!P4 IMAD.X R11, R0, 0x1, R9.reuse, P0 ;  /* 0x00000001000bc824 */ /* 0x100fe400000e0609 */
[C---:B------:R-:W-:Y:S01]  /*9d90*/  @!P4 IMAD.X R13, R4.reuse, 0x1, R9, P1 ;  /* 0x00000001040dc824 */ /* 0x040fe200008e0609 */
[----:B------:R0:W5:Y:S01]  /*9da0*/  @!P5 LD.E.64 R32, desc[UR54][R20.64] ;  /* 0x000000361420d980 */ /* 0x000162000c101b00 */
[----:B------:R-:W-:-:S03]  /*9db0*/  @!P5 IMAD.X R15, R4, 0x1, R15, P3 ;  /* 0x00000001040fd824 */ /* 0x000fc600018e060f */
[----:B------:R0:W5:Y:S04]  /*9dc0*/  @!P4 LD.E.64 R36, desc[UR54][R10.64] ;  /* 0x000000360a24c980 */ /* 0x000168000c101b00 */
[----:B------:R0:W5:Y:S04]  /*9dd0*/  @!P5 LD.E.64 R34, desc[UR54][R14.64] ;  /* 0x000000360e22d980 */ /* 0x000168000c101b00 */
[----:B------:R0:W5:Y:S02]  /*9de0*/  @!P4 LD.E.64 R38, desc[UR54][R12.64] ;  /* 0x000000360c26c980 */ /* 0x000164000c101b00 */
.L_x_8320:
[----:B------:R-:W-:Y:S05]  /*9df0*/  BSYNC B1 ;  /* 0x0000000000017941 */ /* 0x000fea0003800000 */
.L_x_8319:
[----:B---3-5:R-:W-:Y:S01]  /*9e00*/  IMAD.MOV.U32 R0, RZ, RZ, R38 ;  /* 0x000000ffff007224 */ /* 0x028fe200078e0026 */
[----:B------:R-:W-:Y:S01]  /*9e10*/  UMOV UR4, 0xffffffff ;  /* 0xffffffff00047882 */ /* 0x000fe20000000000 */
[----:B----4-:R-:W-:Y:S02]  /*9e20*/  IMAD.MOV.U32 R3, RZ, RZ, R39 ;  /* 0x000000ffff037224 */ /* 0x010fe400078e0027 */
        /* <DEDUP_REMOVED lines=18> */
[----:B------:R0:W0:Y:S02]  /*9f50*/  SHFL.IDX PT, R14, R7, 0x2, 0x181f ;  /* 0x00581f00070e7f89 */ /* 0x00002400000e0000 */
.L_x_8671:
[----:B------:R-:W-:Y:S01]  /*9f60*/  VIADD R9, R59, 0x40 ;  /* 0x000000403b097836 */ /* 0x000fe20000000000 */
[----:B------:R-:W-:Y:S01]  /*9f70*/  BSSY B1, `(.L_x_8322) ;  /* 0x000001e000017945 */ /* 0x000fe20003800000 */
[----:B------:R-:W-:Y:S02]  /*9f80*/  CS2R R30, SRZ ;  /* 0x00000000001e7805 */ /* 0x000fe4000001ff00 */
[----:B------:R-:W-:Y:S02]  /*9f90*/  CS2R R20, SRZ ;  /* 0x0000000000147805 */ /* 0x000fe4000001ff00 */
[----:B------:R-:W-:Y:S02]  /*9fa0*/  CS2R R28, SRZ ;  /* 0x00000000001c7805 */ /* 0x000fe4000001ff00 */
        /* <DEDUP_REMOVED lines=26> */
.L_x_8323:
[----:B------:R-:W-:Y:S05]  /*a150*/  BSYNC B1 ;  /* 0x0000000000017941 */ /* 0x000fea0003800000 */
.L_x_8322:
[----:B---3-5:R-:W-:Y:S01]  /*a160*/  IMAD.MOV.U32 R0, RZ, RZ, R30 ;  /* 0x000000ffff007224 */ /* 0x028fe200078e001e */
[----:B------:R-:W-:Y:S01]  /*a170*/  UMOV UR4, 0xffffffff ;  /* 0xffffffff00047882 */ /* 0x000fe20000000000 */
[----:B----4-:R-:W-:Y:S01]  /*a180*/  IMAD.MOV.U32 R3, RZ, RZ, R31 ;  /* 0x000000ffff037224 */ /* 0x010fe200078e001f */
[----:B0-----:R-:W-:Y:S01]  /*a190*/  CS2R R26, SRZ ;  /* 0x00000000001a7805 */ /* 0x001fe2000001ff00 */
        /* <DEDUP_REMOVED lines=19> */
.L_x_8677:
[----:B------:R-:W-:Y:S01]  /*a2d0*/  VIADD R59, R59, 0x60 ;  /* 0x000000603b3b7836 */ /* 0x000fe20000000000 */
[----:B------:R-:W-:Y:S01]  /*a2e0*/  BSSY B1, `(.L_x_8325) ;  /* 0x000001d000017945 */ /* 0x000fe20003800000 */
[----:B------:R-:W-:Y:S02]  /*a2f0*/  CS2R R10, SRZ ;  /* 0x00000000000a7805 */ /* 0x000fe4000001ff00 */
[----:B------:R-:W-:Y:S02]  /*a300*/  CS2R R12, SRZ ;  /* 0x00000000000c7805 */ /* 0x000fe4000001ff00 */
[----:B0-2---:R-:W-:Y:S02]  /*a310*/  CS2R R8, SRZ ;  /* 0x0000000000087805 */ /* 0x005fe4000001ff00 */
[----:B------:R-:W-:-:S13]  /*a320*/  ISETP.GE.AND P0, PT, R59, R76, PT ;  /* 0x0000004c3b00720c */ /* 0x000fda0003f06270 */
[----:B------:R-:W-:Y:S05]  /*a330*/  @P0 BRA `(.L_x_8326) ;  /* 0x00000000005c0947 */ /* 0x000fea0003800000 */
[----:B------:R-:W-:Y:S01]  /*a340*/  ULDC UR4, c[0x0][0x3f4] ;  /* 0x0000fd0000047ab9 */ /* 0x000fe20000000800 */
[----:B------:R-:W-:Y:S02]  /*a350*/  CS2R R8, SRZ ;  /* 0x0000000000087805 */ /* 0x000fe4000001ff00 */
[----:B------:R-:W-:Y:S02]  /*a360*/  ISETP.GE.AND P4, PT, R22, UR4, PT ;  /* 0x0000000416007c0c */ /* 0x000fe4000bf86270 */
[----:B------:R-:W-:-:S11]  /*a370*/  ISETP.GE.AND P5, PT, R186, UR4, PT ;  /* 0x00000004ba007c0c */ /* 0x000fd6000bfa6270 */
[C---:B------:R-:W-:Y:S01]  /*a380*/  @!P4 IMAD.SHL.U32 R64, R22.reuse, 0x2, RZ ;  /* 0x000000021640c824 */ /* 0x040fe200078e00ff */
[----:B------:R-:W-:Y:S01]  /*a390*/  @!P4 SHF.L.U64.HI R5, R22, 0x1, R23 ;  /* 0x000000011605c819 */ /* 0x000fe20000010217 */
[C---:B------:R-:W-:Y:S01]  /*a3a0*/  @!P5 IMAD.SHL.U32 R15, R186.reuse, 0x2, RZ ;  /* 0x00000002ba0fd824 */ /* 0x040fe200078e00ff */
[----:B------:R-:W-:Y:S02]  /*a3b0*/  @!P5 SHF.L.U64.HI R11, R186, 0x1, R210 ;  /* 0x00000001ba0bd819 */ /* 0x000fe400000102d2 */
[CC--:B----4-:R-:W-:Y:S02]  /*a3c0*/  @!P4 IADD3 R6, P0, R3.reuse, R64.reuse, RZ ;  /* 0x000000400306c210 */ /* 0x0d0fe40007f1e0ff */
[----:B------:R-:W-:Y:S02]  /*a3d0*/  @!P4 IADD3 R64, P1, R14, R64, RZ ;  /* 0x000000400e40c210 */ /* 0x000fe40007f3e0ff */
[----:B------:R-:W-:Y:S02]  /*a3e0*/  @!P5 IADD3 R74, P2, R3, R15, RZ ;  /* 0x0000000f034ad210 */ /* 0x000fe40007f5e0ff */
[----:B------:R-:W-:-:S02]  /*a3f0*/  CS2R R12, SRZ ;  /* 0x00000000000c7805 */ /* 0x000fc4000001ff00 */
[----:B------:R-:W-:Y:S02]  /*a400*/  @!P5 IADD3 R14, P3, R14, R15, RZ ;  /* 0x0000000f0e0ed210 */ /* 0x000fe40007f7e0ff */
[----:B------:R-:W-:Y:S01]  /*a410*/  CS2R R26, SRZ ;  /* 0x00000000001a7805 */ /* 0x000fe2000001ff00 */
[C---:B-1-3--:R-:W-:Y:S02]  /*a420*/  @!P4 IMAD.X R7, R0.reuse, 0x1, R5, P0 ;  /* 0x000000010007c824 */ /* 0x04afe400000e0605 */
[--C-:B------:R-:W-:Y:S02]  /*a430*/  @!P5 IMAD.X R75, R0, 0x1, R11.reuse, P2 ;  /* 0x00000001004bd824 */ /* 0x100fe400010e060b */
[C---:B------:R-:W-:Y:S01]  /*a440*/  @!P5 IMAD.X R15, R4.reuse, 0x1, R11, P3 ;  /* 0x00000001040fd824 */ /* 0x040fe200018e060b */
[----:B------:R-:W-:Y:S01]  /*a450*/  CS2R R10, SRZ ;  /* 0x00000000000a7805 */ /* 0x000fe2000001ff00 */
[----:B------:R-:W-:Y:S01]  /*a460*/  @!P4 IMAD.X R65, R4, 0x1, R5, P1 ;  /* 0x000000010441c824 */ /* 0x000fe200008e0605 */
[----:B------:R0:W5:Y:S04]  /*a470*/  @!P5 LD.E.64 R8, desc[UR54][R74.64] ;  /* 0x000000364a08d980 */ /* 0x000168000c101b00 */
[----:B------:R0:W5:Y:S04]  /*a480*/  @!P5 LD.E.64 R10, desc[UR54][R14.64] ;  /* 0x000000360e0ad980 */ /* 0x000168000c101b00 */
[----:B------:R0:W5:Y:S04]  /*a490*/  @!P4 LD.E.64 R12, desc[UR54][R6.64] ;  /* 0x00000036060cc980 */ /* 0x000168000c101b00 */
[----:B------:R0:W5:Y:S02]  /*a4a0*/  @!P4 LD.E.64 R26, desc[UR54][R64.64] ;  /* 0x00000036401ac980 */ /* 0x000164000c101b00 */
.L_x_8326:
[----:B------:R-:W-:Y:S05]  /*a4b0*/  BSYNC B1 ;  /* 0x0000000000017941 */ /* 0x000fea0003800000 */
.L_x_8325:
[----:B------:R-:W-:Y:S01]  /*a4c0*/  ULEA.HI UR4, UR37, UR37, URZ, 0x1 ;  /* 0x0000002525047291 */ /* 0x000fe2000f8f083f */
[----:B-----5:R-:W-:Y:S01]  /*a4d0*/  IMAD.MOV.U32 R4, RZ, RZ, R27 ;  /* 0x000000ffff047224 */ /* 0x020fe200078e001b */
[----:B---3--:R-:W-:Y:S01]  /*a4e0*/  VIADDMNMX R0, R76, -R193, 0x80, PT ;  /* 0x000000804c007446 */ /* 0x008fe200038009c1 */
[----:B----4-:R-:W-:Y:S01]  /*a4f0*/  IMAD.MOV.U32 R3, RZ, RZ, R26 ;  /* 0x000000ffff037224 */ /* 0x010fe200078e001a */
[----:B------:R-:W-:Y:S01]  /*a500*/  ULOP3.LUT UR4, UR4, 0xfffffffe, URZ, 0xc0, !UPT ;  /* 0xfffffffe04047892 */ /* 0x000fe2000f8ec03f */
[----:B0-----:R-:W-:Y:S01]  /*a510*/  IMAD.MOV.U32 R6, RZ, RZ, R12 ;  /* 0x000000ffff067224 */ /* 0x001fe200078e000c */
[----:B------:R-:W-:Y:S01]  /*a520*/  PRMT R63, R4, 0x7610, R63 ;  /* 0x00007610043f7816 */ /* 0x000fe2000000003f */
[----:B------:R-:W-:Y:S01]  /*a530*/  IMAD.MOV.U32 R4, RZ, RZ, R11 ;  /* 0x000000ffff047224 */ /* 0x000fe200078e000b */
[----:B------:R-:W-:Y:S01]  /*a540*/  UIADD3 UR4, UR37, -UR4, URZ ;  /* 0x8000000425047290 */ /* 0x000fe2000fffe03f */
[----:B-1----:R-:W-:Y:S01]  /*a550*/  IMAD.MOV.U32 R7, RZ, RZ, R13 ;  /* 0x000000ffff077224 */ /* 0x002fe200078e000d */
[----:B------:R-:W-:Y:S01]  /*a560*/  BSSY B1, `(.L_x_8327) ;  /* 0x000000d000017945 */ /* 0x000fe20003800000 */
[----:B------:R-:W-:Y:S01]  /*a570*/  PRMT R59, R3, 0x7610, R59 ;  /* 0x00007610033b7816 */ /* 0x000fe2000000003b */
[----:B------:R-:W-:Y:S01]  /*a580*/  IMAD.MOV.U32 R3, RZ, RZ, R10 ;  /* 0x000000ffff037224 */ /* 0x000fe200078e000a */
[----:B------:R-:W-:Y:S01]  /*a590*/  PRMT R14, R4, 0x7610, R14 ;  /* 0x00007610040e7816 */ /* 0x000fe2000000000e */
[----:B------:R-:W-:Y:S01]  /*a5a0*/  IMAD.U32 R5, RZ, RZ, UR4 ;  /* 0x00000004ff057e24 */ /* 0x000fe2000f8e00ff */
[----:B------:R-:W-:Y:S01]  /*a5b0*/  PRMT R64, R6, 0x7610, R64 ;  /* 0x0000761006407816 */ /* 0x000fe20000000040 */
[----:B------:R-:W-:Y:S01]  /*a5c0*/  IMAD.MOV.U32 R4, RZ, RZ, R8 ;  /* 0x000000ffff047224 */ /* 0x000fe200078e0008 */
[----:B------:R-:W-:Y:S01]  /*a5d0*/  ISETP.GE.AND P1, PT, R188, R0, PT ;  /* 0x00000000bc00720c */ /* 0x000fe20003f26270 */
[----:B------:R-:W-:Y:S01]  /*a5e0*/  IMAD.MOV.U32 R6, RZ, RZ, R9 ;  /* 0x000000ffff067224 */ /* 0x000fe200078e0009 */
[----:B------:R-:W-:-:S02]  /*a5f0*/  SHF.L.U32 R5, R5, 0x1f, RZ ;  /* 0x0000001f05057819 */ /* 0x000fc400000006ff */
[----:B------:R-:W-:Y:S02]  /*a600*/  PRMT R65, R7, 0x7610, R65 ;  /* 0x0000761007417816 */ /* 0x000fe40000000041 */
[----:B------:R-:W0:Y:S02]  /*a610*/  SYNCS.PHASECHK.TRANS64.TRYWAIT P0, [R18+URZ+0x28800], R5 ;  /* 0x02880005120075a7 */ /* 0x000e24000800017f */
[----:B0-----:R-:W-:Y:S05]  /*a620*/  @!P0 BRA `(.L_x_8328) ;  /* 0x000001b4007c8947 */ /* 0x001fea0003800000 */
.L_x_8678:
[----:B------:R-:W-:Y:S05]  /*a630*/  BSYNC B1 ;  /* 0x0000000000017941 */ /* 0x000fea0003800000 */
.L_x_8327:
[----:B------:R-:W-:Y:S01]  /*a640*/  BSSY B1, `(.L_x_8329) ;  /* 0x0000067000017945 */ /* 0x000fe20003800000 */
[----:B------:R-:W-:Y:S02]  /*a650*/  PRMT R15, R4, 0x7610, R15 ;  /* 0x00007610040f7816 */ /* 0x000fe4000000000f */
[----:B------:R-:W-:Y:S01]  /*a660*/  PRMT R57, R6, 0x7610, R57 ;  /* 0x0000761006397816 */ /* 0x000fe20000000039 */
[----:B------:R-:W-:Y:S06]  /*a670*/  @P1 BRA `(.L_x_8330) ;  /* 0x00000004008c1947 */ /* 0x000fec0003800000 */
[----:B0-----:R-:W0:Y:S01]  /*a680*/  LDC R5, c[0x0][0x3f4] ;  /* 0x0000fd00ff057b82 */ /* 0x001e220000000800 */
[----:B------:R-:W-:Y:S01]  /*a690*/  BSSY B2, `(.L_x_8331) ;  /* 0x0000032000027945 */ /* 0x000fe20003800000 */
[-C--:B0-----:R-:W-:Y:S02]  /*a6a0*/  ISETP.GE.AND P0, PT, R22, R5.reuse, PT ;  /* 0x000000051600720c */ /* 0x081fe40003f06270 */
[----:B------:R-:W-:-:S11]  /*a6b0*/  ISETP.GE.AND P1, PT, R186, R5, PT ;  /* 0x00000005ba00720c */ /* 0x000fd60003f26270 */
[----:B------:R-:W-:Y:S05]  /*a6c0*/  @P0 BRA `(.L_x_8332) ;  /* 0x0000000000b80947 */ /* 0x000fea0003800000 */
[----:B------:R-:W0:Y:S01]  /*a6d0*/  LDS.128 R4, [R205] ;  /* 0x00000000cd047984 */ /* 0x000e220000000c00 */
[----:B------:R-:W-:Y:S02]  /*a6e0*/  SHF.R.U32.HI R78, RZ, 0x10, R49 ;  /* 0x00000010ff4e7819 */ /* 0x000fe40000011631 */
[----:B------:R-:W-:Y:S02]  /*a6f0*/  SHF.R.U32.HI R75, RZ, 0x10, R47 ;  /* 0x00000010ff4b7819 */ /* 0x000fe4000001162f */
[----:B------:R-:W-:Y:S02]  /*a700*/  SHF.R.U64 R77, R48, 0x10, R49 ;  /* 0x00000010304d7819 */ /* 0x000fe40000001231 */
[----:B------:R-:W-:Y:S02]  /*a710*/  PRMT R78, R43, 0x5432, R78 ;  /* 0x000054322b4e7816 */ /* 0x000fe4000000004e */
[----:B------:R-:W-:Y:S02]  /*a720*/  PRMT R75, R80, 0x5410, R75 ;  /* 0x00005410504b7816 */ /* 0x000fe4000000004b */
[----:B------:R-:W-:-:S02]  /*a730*/  SHF.R.U64 R74, R46, 0x10, R47 ;  /* 0x000000102e4a7819 */ /* 0x000fc4000000122f */
        /* <DEDUP_REMOVED lines=10> */
[CC--:B------:R-:W-:Y:S01]  /*a7e0*/  FMUL.FTZ R81, R47.reuse, R79.reuse ;  /* 0x0000004f2f517220 */ /* 0x0c0fe20000410000 */
[----:B------:R-:W-:Y:S01]  /*a7f0*/  FMUL.FTZ R80, R47, R76 ;  /* 0x0000004c2f507220 */ /* 0x000fe20000410000 */
[----:B------:R-:W-:Y:S01]  /*a800*/  FMUL.FTZ R47, R49, R78 ;  /* 0x0000004e312f7220 */ /* 0x000fe20000410000 */
[----:B------:R-:W-:Y:S02]  /*a810*/  IMAD.U32 R6, R4, 0x10000, RZ ;  /* 0x0001000004067824 */ /* 0x000fe400078e00ff */
[C---:B------:R-:W-:Y:S01]  /*a820*/  FFMA.FTZ R81, R46.reuse, R76, -R81 ;  /* 0x0000004c2e517223 */ /* 0x040fe20000010851 */
[----:B------:R-:W-:Y:S01]  /*a830*/  FFMA.FTZ R80, R46, R79, R80 ;  /* 0x0000004f2e507223 */ /* 0x000fe20000010050 */
[-C--:B------:R-:W-:Y:S01]  /*a840*/  FFMA.FTZ R79, R48, R75.reuse, -R47 ;  /* 0x0000004b304f7223 */ /* 0x080fe2000001082f */
[C---:B------:R-:W-:Y:S01]  /*a850*/  IMAD.U32 R7, R5.reuse, 0x10000, RZ ;  /* 0x0001000005077824 */ /* 0x040fe200078e00ff */
[----:B------:R-:W-:Y:S01]  /*a860*/  LOP3.LUT R4, R4, 0xffff0000, RZ, 0xc0, !PT ;  /* 0xffff000004047812 */ /* 0x000fe200078ec0ff */
[C---:B------:R-:W-:Y:S01]  /*a870*/  IMAD.U32 R47, R74.reuse, 0x10000, RZ ;  /* 0x000100004a2f7824 */ /* 0x040fe200078e00ff */
[----:B------:R-:W-:Y:S01]  /*a880*/  LOP3.LUT R5, R5, 0xffff0000, RZ, 0xc0, !PT ;  /* 0xffff000005057812 */ /* 0x000fe200078ec0ff */
[----:B------:R-:W-:Y:S01]  /*a890*/  FMUL.FTZ R83, R49, R75 ;  /* 0x0000004b31537220 */ /* 0x000fe20000410000 */
[C---:B------:R-:W-:Y:S01]  /*a8a0*/  LOP3.LUT R46, R77.reuse, 0xffff0000, RZ, 0xc0, !PT ;  /* 0xffff00004d2e7812 */ /* 0x040fe200078ec0ff */
[----:B------:R-:W-:Y:S01]  /*a8b0*/  IMAD.U32 R49, R77, 0x10000, RZ ;  /* 0x000100004d317824 */ /* 0x000fe200078e00ff */
[----:B------:R-:W-:Y:S01]  /*a8c0*/  LOP3.LUT R74, R74, 0xffff0000, RZ, 0xc0, !PT ;  /* 0xffff00004a4a7812 */ /* 0x000fe200078ec0ff */
[----:B------:R-:W-:Y:S01]  /*a8d0*/  FFMA.FTZ R78, R48, R78, R83 ;  /* 0x0000004e304e7223 */ /* 0x000fe20000010053 */
[C---:B------:R-:W-:Y:S01]  /*a8e0*/  FMUL.FTZ R48, R4.reuse, R47 ;  /* 0x0000002f04307220 */ /* 0x040fe20000410000 */
[-C--:B------:R-:W-:Y:S01]  /*a8f0*/  FMUL.FTZ R75, R4, R49.reuse ;  /* 0x00000031044b7220 */ /* 0x080fe20000410000 */
[C---:B------:R-:W-:Y:S01]  /*a900*/  FMUL.FTZ R76, R5.reuse, R46 ;  /* 0x0000002e054c7220 */ /* 0x040fe20000410000 */
[-C--:B------:R-:W-:Y:S01]  /*a910*/  FMUL.FTZ R77, R5, R74.reuse ;  /* 0x0000004a054d7220 */ /* 0x080fe20000410000 */
[C---:B------:R-:W-:Y:S01]  /*a920*/  FFMA.FTZ R49, R6.reuse, R49, R48 ;  /* 0x0000003106317223 */ /* 0x040fe20000010030 */
[----:B------:R-:W-:Y:S01]  /*a930*/  FFMA.FTZ R4, R6, R47, -R75 ;  /* 0x0000002f06047223 */ /* 0x000fe2000001084b */
[C---:B------:R-:W-:Y:S01]  /*a940*/  FFMA.FTZ R5, R7.reuse, R74, -R76 ;  /* 0x0000004a07057223 */ /* 0x040fe2000001084c */
[----:B------:R-:W-:Y:S01]  /*a950*/  FFMA.FTZ R46, R7, R46, R77 ;  /* 0x0000002e072e7223 */ /* 0x000fe2000001004d */
[----:B------:R-:W-:-:S02]  /*a960*/  F2FP.BF16.F32.PACK_AB R6, R80, R81 ;  /* 0x000000515006723e */ /* 0x000fc400000010ff */
[----:B------:R-:W-:Y:S02]  /*a970*/  F2FP.BF16.F32.PACK_AB R7, R78, R79 ;  /* 0x0000004f4e07723e */ /* 0x000fe400000010ff */
[----:B------:R-:W-:Y:S02]  /*a980*/  F2FP.BF16.F32.PACK_AB R4, R49, R4 ;  /* 0x000000043104723e */ /* 0x000fe400000010ff */
[----:B------:R-:W-:-:S05]  /*a990*/  F2FP.BF16.F32.PACK_AB R5, R46, R5 ;  /* 0x000000052e05723e */ /* 0x000fca00000010ff */
[----:B------:R0:W-:Y:S02]  /*a9a0*/  STS.128 [R205], R4 ;  /* 0x00000004cd007388 */ /* 0x0001e40000000c00 */
.L_x_8332:
[----:B------:R-:W-:Y:S05]  /*a9b0*/  BSYNC B2 ;  /* 0x0000000000027941 */ /* 0x000fea0003800000 */
.L_x_8331:
        /* <DEDUP_REMOVED lines=47> */
.L_x_8330:
[----:B------:R-:W-:Y:S05]  /*acb0*/  BSYNC B1 ;  /* 0x0000000000017941 */ /* 0x000fea0003800000 */
.L_x_8329:
[----:B------:R-:W-:Y:S01]  /*acc0*/  ISETP.GE.AND P0, PT, R217, R0, PT ;  /* 0x00000000d900720c */ /* 0x000fe20003f06270 */
[----:B------:R-:W-:-:S12]  /*acd0*/  BSSY B1, `(.L_x_8333) ;  /* 0x0000065000017945 */ /* 0x000fd80003800000 */
[----:B------:R-:W-:Y:S05]  /*ace0*/  @P0 BRA `(.L_x_8334) ;  /* 0x00000004008c0947 */ /* 0x000fea0003800000 */
[----:B01----:R-:W0:Y:S01]  /*acf0*/  LDC R5, c[0x0][0x3f4] ;  /* 0x0000fd00ff057b82 */ /* 0x003e220000000800 */
[----:B------:R-:W-:Y:S01]  /*ad00*/  BSSY B2, `(.L_x_8335) ;  /* 0x0000032000027945 */ /* 0x000fe20003800000 */
[-C--:B0-----:R-:W-:Y:S02]  /*ad10*/  ISETP.GE.AND P0, PT, R22, R5.reuse, PT ;  /* 0x000000051600720c */ /* 0x081fe40003f06270 */
[----:B------:R-:W-:-:S11]  /*ad20*/  ISETP.GE.AND P1, PT, R186, R5, PT ;  /* 0x00000005ba00720c */ /* 0x000fd60003f26270 */
[----:B------:R-:W-:Y:S05]  /*ad30*/  @P0 BRA `(.L_x_8336) ;  /* 0x0000000000b80947 */ /* 0x000fea0003800000 */
        /* <DEDUP_REMOVED lines=46> */
.L_x_8336:
[----:B------:R-:W-:Y:S05]  /*b020*/  BSYNC B2 ;  /* 0x0000000000027941 */ /* 0x000fea0003800000 */
.L_x_8335:
        /* <DEDUP_REMOVED lines=47> */
.L_x_8334:
[----:B------:R-:W-:Y:S05]  /*b320*/  BSYNC B1 ;  /* 0x0000000000017941 */ /* 0x000fea0003800000 */
.L_x_8333:
[----:B------:R-:W-:Y:S01]  /*b330*/  ISETP.GE.AND P0, PT, R216, R0, PT ;  /* 0x00000000d800720c */ /* 0x000fe20003f06270 */
[----:B------:R-:W-:-:S12]  /*b340*/  BSSY B1, `(.L_x_8337) ;  /* 0x0000065000017945 */ /* 0x000fd80003800000 */
[----:B------:R-:W-:Y:S05]  /*b350*/  @P0 BRA `(.L_x_8338) ;  /* 0x00000004008c0947 */ /* 0x000fea0003800000 */
[----:B012---:R-:W0:Y:S01]  /*b360*/  LDC R5, c[0x0][0x3f4] ;  /* 0x0000fd00ff057b82 */ /* 0x007e220000000800 */
[----:B------:R-:W-:Y:S01]  /*b370*/  BSSY B2, `(.L_x_8339) ;  /* 0x0000032000027945 */ /* 0x000fe20003800000 */
[-C--:B0-----:R-:W-:Y:S02]  /*b380*/  ISETP.GE.AND P0, PT, R22, R5.reuse, PT ;  /* 0x000000051600720c */ /* 0x081fe40003f06270 */
[----:B------:R-:W-:-:S11]  /*b390*/  ISETP.GE.AND P1, PT, R186, R5, PT ;  /* 0x00000005ba00720c */ /* 0x000fd60003f26270 */
[----:B------:R-:W-:Y:S05]  /*b3a0*/  @P0 BRA `(.L_x_8340) ;  /* 0x0000000000b80947 */ /* 0x000fea0003800000 */
[----:B------:R-:W0:Y:S01]  /*b3b0*/  LDS.128 R4, [R205+0x2000] ;  /* 0x00200000cd047984 */ /* 0x000e220000000c00 */
        /* <DEDUP_REMOVED lines=45> */
.L_x_8340:
[----:B------:R-:W-:Y:S05]  /*b690*/  BSYNC B2 ;  /* 0x0000000000027941 */ /* 0x000fea0003800000 */
.L_x_8339:
        /* <DEDUP_REMOVED lines=47> */
.L_x_8338:
[----:B------:R-:W-:Y:S05]  /*b990*/  BSYNC B1 ;  /* 0x0000000000017941 */ /* 0x000fea0003800000 */
.L_x_8337:
[----:B------:R-:W-:-:S13]  /*b9a0*/  ISETP.GE.AND P0, PT, R215, R0, PT ;  /* 0x00000000d700720c */ /* 0x000fda0003f06270 */
[----:B------:R-:W-:Y:S05]  /*b9b0*/  @P0 BRA `(.L_x_8341) ;  /* 0x0000002c007c0947 */ /* 0x000fea0003800000 */
[----:B0123--:R-:W0:Y:S01]  /*b9c0*/  LDC R5, c[0x0][0x3f4] ;  /* 0x0000fd00ff057b82 */ /* 0x00fe220000000800 */
        /* <DEDUP_REMOVED lines=25> */
[C---:B------:R-:W-:Y:S01]  /*bb60*/  FFMA.FTZ R26, R12.reuse, R21, -R25 ;  /* 0x000000150c1a7223 */ /* 0x040fe20000010819 */
[----:B------:R-:W-:Y:S01]  /*bb70*/  FFMA.FTZ R27, R12, R24, R13 ;  /* 0x000000180c1b7223 */ /* 0x000fe2000001000d */
[-C--:B------:R-:W-:Y:S01]  /*bb80*/  FMUL.FTZ R21, R7, R65.reuse ;  /* 0x0000004107157220 */ /* 0x080fe20000410000 */
[----:B------:R-:W-:Y:S01]  /*bb90*/  IMAD.U32 R6, R5, 0x10000, RZ ;  /* 0x0001000005067824 */ /* 0x000fe200078e00ff */
        /* <DEDUP_REMOVED lines=9> */
[----:B------:R-:W-:Y:S01]  /*bc30*/  FMUL.FTZ R12, R4, R7 ;  /* 0x00000007040c7220 */ /* 0x000fe20000410000 */
        /* <DEDUP_REMOVED lines=11> */
.L_x_8343:
[----:B------:R-:W-:Y:S05]  /*bcf0*/  BSYNC B1 ;  /* 0x0000000000017941 */ /* 0x000fea0003800000 */
.L_x_8342:
        /* <DEDUP_REMOVED lines=27> */
[C---:B------:R-:W-:Y:S01]  /*beb0*/  IMAD.U32 R7, R12.reuse, 0x10000, RZ ;  /* 0x000100000c077824 */ /* 0x040fe200078e00ff */
        /* <DEDUP_REMOVED lines=20> */
.L_x_8314:
[----:B------:R-:W3:Y:S01]  /*c000*/  LDC R0, c[0x0][0x448] ;  /* 0x00011200ff007b82 */ /* 0x000ee20000000800 */
[----:B------:R-:W-:Y:S01]  /*c010*/  ULDC.64 UR4, c[0x0][0x3f8] ;  /* 0x0000fe0000047ab9 */ /* 0x000fe20000000a00 */
[----:B------:R-:W-:Y:S01]  /*c020*/  ULDC.64 UR6, c[0x0][0x408] ;  /* 0x0001020000067ab9 */ /* 0x000fe20000000a00 */
        /* <DEDUP_REMOVED lines=24> */
[----:B------:R-:W3:Y:S01]  /*c1b0*/  LDC R58, c[0x0][0x3f4] ;  /* 0x0000fd00ff3a7b82 */ /* 0x000ee20000000800 */
[----:B------:R-:W4:Y:S01]  /*c1c0*/  SHFL.IDX PT, R4, R10, RZ, 0x181f ;  /* 0x00181fff0a047589 */ /* 0x000f2200000e0000 */
[----:B------:R-:W-:-:S03]  /*c1d0*/  IMAD R0, R189, R0, RZ ;  /* 0x00000000bd007224 */ /* 0x000fc600078e02ff */
[----:B------:R-:W5:Y:S04]  /*c1e0*/  SHFL.IDX PT, R3, R43, RZ, 0x181f ;  /* 0x00181fff2b037589 */ /* 0x000f6800000e0000 */
[----:B------:R-:W0:Y:S04]  /*c1f0*/  SHFL.IDX PT, R14, R44, RZ, 0x181f ;  /* 0x00181fff2c0e7589 */ /* 0x000e2800000e0000 */
[----:B------:R-:W1:Y:S01]  /*c200*/  SHFL.IDX PT, R5, R45, RZ, 0x181f ;  /* 0x00181fff2d057589 */ /* 0x000e6200000e0000 */
[----:B---3--:R-:W-:-:S04]  /*c210*/  ISETP.GE.AND P0, PT, R16, R58, PT ;  /* 0x0000003a1000720c */ /* 0x008fc80003f06270 */
[----:B------:R-:W-:-:S13]  /*c220*/  ISETP.GE.OR P1, PT, R59, R0, P0 ;  /* 0x000000003b00720c */ /* 0x000fda0000726670 */
[C---:B------:R-:W-:Y:S01]  /*c230*/  @!P1 IMAD.SHL.U32 R7, R16.reuse, 0x2, RZ ;  /* 0x0000000210079824 */ /* 0x040fe200078e00ff */
[----:B------:R-:W-:-:S04]  /*c240*/  @!P1 SHF.L.U64.HI R6, R16, 0x1, R17 ;  /* 0x0000000110069819 */ /* 0x000fc80000010211 */
[----:B----4-:R-:W-:-:S05]  /*c250*/  @!P1 IADD3 R4, P2, R4, R7, RZ ;  /* 0x0000000704049210 */ /* 0x010fca0007f5e0ff */
[----:B-----5:R-:W-:Y:S02]  /*c260*/  @!P1 IMAD.X R3, R3, 0x1, R6, P2 ;  /* 0x0000000103039824 */ /* 0x020fe400010e0606 */
[----:B------:R-:W-:Y:S02]  /*c270*/  @!P1 IMAD.MOV.U32 R24, RZ, RZ, R4 ;  /* 0x000000ffff189224 */ /* 0x000fe400078e0004 */
[----:B------:R-:W-:-:S06]  /*c280*/  @!P1 IMAD.MOV.U32 R25, RZ, RZ, R3 ;  /* 0x000000ffff199224 */ /* 0x000fcc00078e0003 */
[----:B------:R-:W3:Y:S01]  /*c290*/  @!P1 LD.E.128 R24, desc[UR54][R24.64] ;  /* 0x0000003618189980 */ /* 0x000ee2000c101d00 */
[----:B0-----:R-:W-:-:S05]  /*c2a0*/  @!P1 IADD3 R14, P2, R14, R7, RZ ;  /* 0x000000070e0e9210 */ /* 0x001fca0007f5e0ff */
[----:B-1----:R-:W-:Y:S02]  /*c2b0*/  @!P1 IMAD.X R5, R5, 0x1, R6, P2 ;  /* 0x0000000105059824 */ /* 0x002fe400010e0606 */
[----:B------:R-:W-:-:S06]  /*c2c0*/  @!P1 IMAD.MOV.U32 R4, RZ, RZ, R14 ;  /* 0x000000ffff049224 */ /* 0x000fcc00078e000e */
[----:B------:R-:W4:Y:S01]  /*c2d0*/  @!P1 LD.E.128 R4, desc[UR54][R4.64] ;  /* 0x0000003604049980 */ /* 0x000f22000c101d00 */
[----:B------:R-:W-:Y:S02]  /*c2e0*/  CS2R R50, SRZ ;  /* 0x0000000000327805 */ /* 0x000fe4000001ff00 */
[----:B------:R-:W-:Y:S02]  /*c2f0*/  CS2R R52, SRZ ;  /* 0x0000000000347805 */ /* 0x000fe4000001ff00 */
[----:B------:R-:W-:Y:S01]  /*c300*/  CS2R R20, SRZ ;  /* 0x0000000000147805 */ /* 0x000fe2000001ff00 */
[----:B------:R0:W1:Y:S01]  /*c310*/  SHFL.IDX PT, R9, R45, 0x1, 0x181f ;  /* 0x00381f002d097f89 */ /* 0x00006200000e0000 */
[----:B------:R-:W-:-:S03]  /*c320*/  CS2R R36, SRZ ;  /* 0x0000000000247805 */ /* 0x000fc6000001ff00 */
[----:B------:R0:W0:Y:S01]  /*c330*/  SHFL.IDX PT, R14, R44, 0x1, 0x181f ;  /* 0x00381f002c0e7f89 */ /* 0x00002200000e0000 */
[----:B---3--:R-:W-:Y:S02]  /*c340*/  @!P1 IMAD.MOV.U32 R50, RZ, RZ, R24 ;  /* 0x000000ffff329224 */ /* 0x008fe400078e0018 */
[----:B------:R-:W-:Y:S01]  /*c350*/  @!P1 IMAD.MOV.U32 R51, RZ, RZ, R25 ;  /* 0x000000ffff339224 */ /* 0x000fe200078e0019 */
[----:B------:R-:W-:Y:S01]  /*c360*/  CS2R R24, SRZ ;  /* 0x0000000000187805 */ /* 0x000fe2000001ff00 */
[----:B------:R-:W-:Y:S02]  /*c370*/  IMAD.MOV.U32 R3, RZ, RZ, R50 ;  /* 0x000000ffff037224 */ /* 0x000fe400078e0032 */
[----:B------:R-:W-:Y:S02]  /*c380*/  IMAD.MOV.U32 R8, RZ, RZ, R51 ;  /* 0x000000ffff087224 */ /* 0x000fe400078e0033 */
[----:B------:R-:W-:Y:S01]  /*c390*/  @!P1 IMAD.MOV.U32 R52, RZ, RZ, R26 ;  /* 0x000000ffff349224 */ /* 0x000fe200078e001a */
[----:B------:R-:W-:Y:S01]  /*c3a0*/  PRMT R76, R3, 0x7610, R76 ;  /* 0x00007610034c7816 */ /* 0x000fe2000000004c */
[----:B------:R-:W-:Y:S01]  /*c3b0*/  @!P1 IMAD.MOV.U32 R53, RZ, RZ, R27 ;  /* 0x000000ffff359224 */ /* 0x000fe200078e001b */
[----:B------:R-:W-:Y:S01]  /*c3c0*/  PRMT R77, R8, 0x7610, R77 ;  /* 0x00007610084d7816 */ /* 0x000fe2000000004d */
[----:B------:R3:W0:Y:S01]  /*c3d0*/  SHFL.IDX PT, R3, R43, 0x1, 0x181f ;  /* 0x00381f002b037f89 */ /* 0x00062200000e0000 */
[----:B------:R-:W-:-:S02]  /*c3e0*/  IMAD.MOV.U32 R11, RZ, RZ, R52 ;  /* 0x000000ffff0b7224 */ /* 0x000fc400078e0034 */
[----:B----4-:R-:W-:Y:S01]  /*c3f0*/  @!P1 IMAD.MOV.U32 R20, RZ, RZ, R4 ;  /* 0x000000ffff149224 */ /* 0x010fe200078e0004 */
[----:B------:R3:W4:Y:S01]  /*c400*/  SHFL.IDX PT, R8, R10, 0x1, 0x181f ;  /* 0x00381f000a087f89 */ /* 0x00072200000e0000 */
[----:B------:R-:W-:Y:S01]  /*c410*/  @!P1 IMAD.MOV.U32 R21, RZ, RZ, R5 ;  /* 0x000000ffff159224 */ /* 0x000fe200078e0005 */
[----:B------:R-:W-:Y:S01]  /*c420*/  PRMT R46, R11, 0x7610, R46 ;  /* 0x000076100b2e7816 */ /* 0x000fe2000000002e */
[----:B------:R-:W-:Y:S02]  /*c430*/  @!P1 IMAD.MOV.U32 R36, RZ, RZ, R6 ;  /* 0x000000ffff249224 */ /* 0x000fe400078e0006 */
[----:B------:R-:W-:Y:S02]  /*c440*/  @!P1 IMAD.MOV.U32 R37, RZ, RZ, R7 ;  /* 0x000000ffff259224 */ /* 0x000fe400078e0007 */
[----:B------:R-:W-:Y:S02]  /*c450*/  IMAD.MOV.U32 R12, RZ, RZ, R53 ;  /* 0x000000ffff0c7224 */ /* 0x000fe400078e0035 */
[----:B------:R-:W-:-:S02]  /*c460*/  IMAD.MOV.U32 R4, RZ, RZ, R20 ;  /* 0x000000ffff047224 */ /* 0x000fc400078e0014 */
[----:B------:R-:W-:Y:S01]  /*c470*/  IMAD.MOV.U32 R5, RZ, RZ, R21 ;  /* 0x000000ffff057224 */ /* 0x000fe200078e0015 */
[----:B------:R-:W-:Y:S01]  /*c480*/  PRMT R47, R12, 0x7610, R47 ;  /* 0x000076100c2f7816 */ /* 0x000fe2000000002f */
[----:B------:R-:W-:Y:S01]  /*c490*/  IMAD.MOV.U32 R6, RZ, RZ, R36 ;  /* 0x000000ffff067224 */ /* 0x000fe200078e0024 */
[----:B------:R-:W-:Y:S01]  /*c4a0*/  PRMT R78, R4, 0x7610, R78 ;  /* 0x00007610044e7816 */ /* 0x000fe2000000004e */
[----:B------:R-:W-:Y:S01]  /*c4b0*/  IMAD.MOV.U32 R7, RZ, RZ, R37 ;  /* 0x000000ffff077224 */ /* 0x000fe200078e0025 */
[----:B------:R-:W-:Y:S02]  /*c4c0*/  PRMT R79, R5, 0x7610, R79 ;  /* 0x00007610054f7816 */ /* 0x000fe4000000004f */
[----:B------:R-:W-:Y:S02]  /*c4d0*/  PRMT R80, R6, 0x7610, R80 ;  /* 0x0000761006507816 */ /* 0x000fe40000000050 */
[----:B01-3--:R-:W-:-:S07]  /*c4e0*/  PRMT R86, R7, 0x7610, R86 ;  /* 0x0000761007567816 */ /* 0x00bfce0000000056 */
.L_x_8688:
[----:B------:R-:W-:Y:S01]  /*c4f0*/  VIADD R5, R59, 0x20 ;  /* 0x000000203b057836 */ /* 0x000fe20000000000 */
[----:B------:R-:W-:Y:S01]  /*c500*/  BSSY B1, `(.L_x_8345) ;  /* 0x0000012000017945 */ /* 0x000fe20003800000 */
[----:B------:R-:W-:Y:S02]  /*c510*/  CS2R R26, SRZ ;  /* 0x00000000001a7805 */ /* 0x000fe4000001ff00 */
[----:B------:R-:W-:Y:S02]  /*c520*/  CS2R R6, SRZ ;  /* 0x0000000000067805 */ /* 0x000fe4000001ff00 */
[----:B------:R-:W-:Y:S02]  /*c530*/  ISETP.GE.AND P1, PT, R5, R0, PT ;  /* 0x000000000500720c */ /* 0x000fe40003f26270 */
[----:B------:R-:W-:-:S11]  /*c540*/  CS2R R4, SRZ ;  /* 0x0000000000047805 */ /* 0x000fd6000001ff00 */
[----:B------:R-:W-:Y:S05]  /*c550*/  @P1 BRA `(.L_x_8346) ;  /* 0x0000000000301947 */ /* 0x000fea0003800000 */
[----:B------:R-:W-:Y:S02]  /*c560*/  CS2R R26, SRZ ;  /* 0x00000000001a7805 */ /* 0x000fe4000001ff00 */
[----:B------:R-:W-:Y:S02]  /*c570*/  CS2R R4, SRZ ;  /* 0x0000000000047805 */ /* 0x000fe4000001ff00 */
[----:B------:R-:W-:Y:S01]  /*c580*/  CS2R R6, SRZ ;  /* 0x0000000000067805 */ /* 0x000fe2000001ff00 */
[----:B------:R-:W-:Y:S06]  /*c590*/  @P0 BRA `(.L_x_8346) ;  /* 0x0000000000200947 */ /* 0x000fec0003800000 */
[C---:B------:R-:W-:Y:S01]  /*c5a0*/  IMAD.SHL.U32 R15, R16.reuse, 0x2, RZ ;  /* 0x00000002100f7824 */ /* 0x040fe200078e00ff */
[----:B------:R-:W-:-:S04]  /*c5b0*/  SHF.L.U64.HI R6, R16, 0x1, R17 ;  /* 0x0000000110067819 */ /* 0x000fc80000010211 */
[-C--:B----4-:R-:W-:Y:S02]  /*c5c0*/  IADD3 R4, P1, R8, R15.reuse, RZ ;  /* 0x0000000f08047210 */ /* 0x090fe40007f3e0ff */
[----:B------:R-:W-:-:S03]  /*c5d0*/  IADD3 R14, P2, R14, R15, RZ ;  /* 0x0000000f0e0e7210 */ /* 0x000fc60007f5e0ff */
[--C-:B------:R-:W-:Y:S02]  /*c5e0*/  IMAD.X R5, R3, 0x1, R6.reuse, P1 ;  /* 0x0000000103057824 */ /* 0x100fe400008e0606 */
[----:B------:R-:W-:-:S04]  /*c5f0*/  IMAD.X R15, R9, 0x1, R6, P2 ;  /* 0x00000001090f7824 */ /* 0x000fc800010e0606 */
[----:B------:R-:W5:Y:S04]  /*c600*/  LD.E.128 R4, desc[UR54][R4.64] ;  /* 0x0000003604047980 */ /* 0x000f68000c101d00 */
[----:B------:R0:W5:Y:S02]  /*c610*/  LD.E.128 R24, desc[UR54][R14.64] ;  /* 0x000000360e187980 */ /* 0x000164000c101d00 */
.L_x_8346:
[----:B------:R-:W-:Y:S05]  /*c620*/  BSYNC B1 ;  /* 0x0000000000017941 */ /* 0x000fea0003800000 */
.L_x_8345:
[----:B-----5:R-:W-:Y:S01]  /*c630*/  IMAD.MOV.U32 R3, RZ, RZ, R24 ;  /* 0x000000ffff037224 */ /* 0x020fe200078e0018 */
[----:B------:R-:W-:Y:S01]  /*c640*/  UMOV UR4, 0xffffffff ;  /* 0xffffffff00047882 */ /* 0x000fe20000000000 */
[----:B----4-:R-:W-:Y:S02]  /*c650*/  IMAD.MOV.U32 R8, RZ, RZ, R25 ;  /* 0x000000ffff087224 */ /* 0x010fe400078e0019 */
        /* <DEDUP_REMOVED lines=15> */
[----:B------:R-:W1:Y:S01]  /*c750*/  SHFL.IDX PT, R8, R10, 0x2, 0x181f ;  /* 0x00581f000a087f89 */ /* 0x000e6200000e0000 */
[----:B------:R-:W-:-:S03]  /*c760*/  VIADD R9, R59, 0x40 ;  /* 0x000000403b097836 */ /* 0x000fc60000000000 */
[----:B------:R-:W3:Y:S02]  /*c770*/  SHFL.IDX PT, R3, R43, 0x2, 0x181f ;  /* 0x00581f002b037f89 */ /* 0x000ee400000e0000 */
[----:B------:R-:W-:Y:S02]  /*c780*/  ISETP.GE.OR P1, PT, R9, R0, P0 ;  /* 0x000000000900720c */ /* 0x000fe40000726670 */
[----:B0-----:R-:W0:Y:S04]  /*c790*/  SHFL.IDX PT, R14, R44, 0x2, 0x181f ;  /* 0x00581f002c0e7f89 */ /* 0x001e2800000e0000 */
[----:B------:R-:W4:Y:S07]  /*c7a0*/  SHFL.IDX PT, R9, R45, 0x2, 0x181f ;  /* 0x00581f002d097f89 */ /* 0x000f2e00000e0000 */
[C---:B------:R-:W-:Y:S01]  /*c7b0*/  @!P1 IMAD.SHL.U32 R29, R16.reuse, 0x2, RZ ;  /* 0x00000002101d9824 */ /* 0x040fe200078e00ff */
[----:B------:R-:W-:-:S04]  /*c7c0*/  @!P1 SHF.L.U64.HI R28, R16, 0x1, R17 ;  /* 0x00000001101c9819 */ /* 0x000fc80000010211 */
[----:B-1----:R-:W-:-:S05]  /*c7d0*/  @!P1 IADD3 R8, P2, R8, R29, RZ ;  /* 0x0000001d08089210 */ /* 0x002fca0007f5e0ff */
[----:B---3--:R-:W-:Y:S02]  /*c7e0*/  @!P1 IMAD.X R3, R3, 0x1, R28, P2 ;  /* 0x0000000103039824 */ /* 0x008fe400010e061c */
[----:B------:R-:W-:Y:S02]  /*c7f0*/  @!P1 IMAD.MOV.U32 R32, RZ, RZ, R8 ;  /* 0x000000ffff209224 */ /* 0x000fe400078e0008 */
[----:B------:R-:W-:-:S06]  /*c800*/  @!P1 IMAD.MOV.U32 R33, RZ, RZ, R3 ;  /* 0x000000ffff219224 */ /* 0x000fcc00078e0003 */
[----:B------:R-:W3:Y:S01]  /*c810*/  @!P1 LD.E.128 R32, desc[UR54][R32.64] ;  /* 0x0000003620209980 */ /* 0x000ee2000c101d00 */
[----:B0-----:R-:W-:-:S05]  /*c820*/  @!P1 IADD3 R14, P2, R14, R29, RZ ;  /* 0x0000001d0e0e9210 */ /* 0x001fca0007f5e0ff */
[----:B----4-:R-:W-:-:S04]  /*c830*/  @!P1 IMAD.X R9, R9, 0x1, R28, P2 ;  /* 0x0000000109099824 */ /* 0x010fc800010e061c */
[----:B------:R-:W-:-:S05]  /*c840*/  @!P1 IMAD.MOV.U32 R15, RZ, RZ, R9 ;  /* 0x000000ffff0f9224 */ /* 0x000fca00078e0009 */
[----:B------:R-:W4:Y:S01]  /*c850*/  @!P1 LD.E.128 R28, desc[UR54][R14.64] ;  /* 0x000000360e1c9980 */ /* 0x000f22000c101d00 */
[----:B------:R-:W-:Y:S02]  /*c860*/  CS2R R54, SRZ ;  /* 0x0000000000367805 */ /* 0x000fe4000001ff00 */
[----:B------:R-:W-:Y:S02]  /*c870*/  CS2R R56, SRZ ;  /* 0x0000000000387805 */ /* 0x000fe4000001ff00 */
[----:B------:R-:W-:Y:S02]  /*c880*/  CS2R R38, SRZ ;  /* 0x0000000000267805 */ /* 0x000fe4000001ff00 */
[----:B------:R-:W-:Y:S01]  /*c890*/  CS2R R40, SRZ ;  /* 0x0000000000287805 */ /* 0x000fe2000001ff00 */
[----:B---3--:R-:W-:Y:S02]  /*c8a0*/  @!P1 IMAD.MOV.U32 R54, RZ, RZ, R32 ;  /* 0x000000ffff369224 */ /* 0x008fe400078e0020 */
[----:B------:R-:W-:Y:S01]  /*c8b0*/  @!P1 IMAD.MOV.U32 R55, RZ, RZ, R33 ;  /* 0x000000ffff379224 */ /* 0x000fe200078e0021 */
[----:B------:R0:W1:Y:S01]  /*c8c0*/  SHFL.IDX PT, R32, R10, 0x3, 0x181f ;  /* 0x00781f000a207f89 */ /* 0x00006200000e0000 */
[----:B------:R-:W-:-:S02]  /*c8d0*/  IMAD.MOV.U32 R3, RZ, RZ, R54 ;  /* 0x000000ffff037224 */ /* 0x000fc400078e0036 */
[----:B------:R-:W-:Y:S01]  /*c8e0*/  @!P1 IMAD.MOV.U32 R56, RZ, RZ, R34 ;  /* 0x000000ffff389224 */ /* 0x000fe200078e0022 */
[----:B------:R3:W1:Y:S01]  /*c8f0*/  SHFL.IDX PT, R33, R45, 0x3, 0x181f ;  /* 0x00781f002d217f89 */ /* 0x00066200000e0000 */
[----:B------:R-:W-:Y:S01]  /*c900*/  IMAD.MOV.U32 R8, RZ, RZ, R55 ;  /* 0x000000ffff087224 */ /* 0x000fe200078e0037 */
[----:B------:R-:W-:Y:S01]  /*c910*/  PRMT R68, R3, 0x7610, R68 ;  /* 0x0000761003447816 */ /* 0x000fe20000000044 */
[----:B------:R-:W-:Y:S01]  /*c920*/  @!P1 IMAD.MOV.U32 R57, RZ, RZ, R35 ;  /* 0x000000ffff399224 */ /* 0x000fe200078e0023 */
[----:B------:R3:W1:Y:S02]  /*c930*/  SHFL.IDX PT, R3, R43, 0x3, 0x181f ;  /* 0x00781f002b037f89 */ /* 0x00066400000e0000 */
[----:B------:R-:W-:Y:S01]  /*c940*/  PRMT R69, R8, 0x7610, R69 ;  /* 0x0000761008457816 */ /* 0x000fe20000000045 */
[----:B------:R-:W-:Y:S01]  /*c950*/  IMAD.MOV.U32 R8, RZ, RZ, R56 ;  /* 0x000000ffff087224 */ /* 0x000fe200078e0038 */
[----:B------:R3:W1:Y:S01]  /*c960*/  SHFL.IDX PT, R34, R44, 0x3, 0x181f ;  /* 0x00781f002c227f89 */ /* 0x00066200000e0000 */
[----:B------:R-:W-:-:S02]  /*c970*/  IMAD.MOV.U32 R9, RZ, RZ, R57 ;  /* 0x000000ffff097224 */ /* 0x000fc400078e0039 */
[----:B----4-:R-:W-:Y:S01]  /*c980*/  @!P1 IMAD.MOV.U32 R38, RZ, RZ, R28 ;  /* 0x000000ffff269224 */ /* 0x010fe200078e001c */
[----:B------:R-:W-:Y:S01]  /*c990*/  PRMT R48, R8, 0x7610, R48 ;  /* 0x0000761008307816 */ /* 0x000fe20000000030 */
[----:B------:R-:W-:Y:S01]  /*c9a0*/  @!P1 IMAD.MOV.U32 R39, RZ, RZ, R29 ;  /* 0x000000ffff279224 */ /* 0x000fe200078e001d */
[----:B------:R-:W-:Y:S01]  /*c9b0*/  PRMT R49, R9, 0x7610, R49 ;  /* 0x0000761009317816 */ /* 0x000fe20000000031 */
[----:B------:R-:W-:Y:S02]  /*c9c0*/  @!P1 IMAD.MOV.U32 R40, RZ, RZ, R30 ;  /* 0x000000ffff289224 */ /* 0x000fe400078e001e */
[----:B------:R-:W-:Y:S02]  /*c9d0*/  @!P1 IMAD.MOV.U32 R41, RZ, RZ, R31 ;  /* 0x000000ffff299224 */ /* 0x000fe400078e001f */
[----:B------:R-:W-:Y:S02]  /*c9e0*/  IMAD.MOV.U32 R8, RZ, RZ, R38 ;  /* 0x000000ffff087224 */ /* 0x000fe400078e0026 */
[----:B------:R-:W-:-:S02]  /*c9f0*/  IMAD.MOV.U32 R9, RZ, RZ, R39 ;  /* 0x000000ffff097224 */ /* 0x000fc400078e0027 */
[----:B0-----:R-:W-:Y:S01]  /*ca00*/  IMAD.MOV.U32 R10, RZ, RZ, R40 ;  /* 0x000000ffff0a7224 */ /* 0x001fe200078e0028 */
[----:B------:R-:W-:Y:S01]  /*ca10*/  PRMT R72, R8, 0x7610, R72 ;  /* 0x0000761008487816 */ /* 0x000fe20000000048 */
[----:B------:R-:W-:Y:S01]  /*ca20*/  IMAD.MOV.U32 R11, RZ, RZ, R41 ;  /* 0x000000ffff0b7224 */ /* 0x000fe200078e0029 */
[----:B------:R-:W-:Y:S02]  /*ca30*/  PRMT R73, R9, 0x7610, R73 ;  /* 0x0000761009497816 */ /* 0x000fe40000000049 */
[----:B------:R-:W-:Y:S02]  /*ca40*/  CS2R R8, SRZ ;  /* 0x0000000000087805 */ /* 0x000fe4000001ff00 */
[----:B------:R-:W-:Y:S02]  /*ca50*/  PRMT R74, R10, 0x7610, R74 ;  /* 0x000076100a4a7816 */ /* 0x000fe4000000004a */
[----:B-1-3--:R-:W-:-:S07]  /*ca60*/  PRMT R75, R11, 0x7610, R75 ;  /* 0x000076100b4b7816 */ /* 0x00afce000000004b */
.L_x_8698:
[----:B------:R-:W-:Y:S01]  /*ca70*/  VIADD R59, R59, 0x60 ;  /* 0x000000603b3b7836 */ /* 0x000fe20000000000 */
[----:B------:R-:W-:Y:S01]  /*ca80*/  BSSY B1, `(.L_x_8348) ;  /* 0x0000012000017945 */ /* 0x000fe20003800000 */
[----:B------:R-:W-:Y:S02]  /*ca90*/  CS2R R10, SRZ ;  /* 0x00000000000a7805 */ /* 0x000fe4000001ff00 */
[----:B--2---:R-:W-:Y:S02]  /*caa0*/  CS2R R12, SRZ ;  /* 0x00000000000c7805 */ /* 0x004fe4000001ff00 */
[----:B------:R-:W-:Y:S02]  /*cab0*/  CS2R R14, SRZ ;  /* 0x00000000000e7805 */ /* 0x000fe4000001ff00 */
[----:B------:R-:W-:-:S13]  /*cac0*/  ISETP.GE.AND P1, PT, R59, R0, PT ;  /* 0x000000003b00720c */ /* 0x000fda0003f26270 */
[----:B------:R-:W-:Y:S05]  /*cad0*/  @P1 BRA `(.L_x_8349) ;  /* 0x0000000000301947 */ /* 0x000fea0003800000 */
[----:B------:R-:W-:Y:S02]  /*cae0*/  CS2R R10, SRZ ;  /* 0x00000000000a7805 */ /* 0x000fe4000001ff00 */
[----:B------:R-:W-:Y:S02]  /*caf0*/  CS2R R12, SRZ ;  /* 0x00000000000c7805 */ /* 0x000fe4000001ff00 */
[----:B------:R-:W-:Y:S01]  /*cb00*/  CS2R R14, SRZ ;  /* 0x00000000000e7805 */ /* 0x000fe2000001ff00 */
[----:B------:R-:W-:Y:S06]  /*cb10*/  @P0 BRA `(.L_x_8349) ;  /* 0x0000000000200947 */ /* 0x000fec0003800000 */
[C---:B------:R-:W-:Y:S01]  /*cb20*/  IMAD.SHL.U32 R9, R16.reuse, 0x2, RZ ;  /* 0x0000000210097824 */ /* 0x040fe200078e00ff */
[----:B------:R-:W-:-:S04]  /*cb30*/  SHF.L.U64.HI R10, R16, 0x1, R17 ;  /* 0x00000001100a7819 */ /* 0x000fc80000010211 */
[-C--:B------:R-:W-:Y:S02]  /*cb40*/  IADD3 R12, P1, R32, R9.reuse, RZ ;  /* 0x00000009200c7210 */ /* 0x080fe40007f3e0ff */
[----:B------:R-:W-:-:S03]  /*cb50*/  IADD3 R8, P2, R34, R9, RZ ;  /* 0x0000000922087210 */ /* 0x000fc60007f5e0ff */
[--C-:B------:R-:W-:Y:S02]  /*cb60*/  IMAD.X R13, R3, 0x1, R10.reuse, P1 ;  /* 0x00000001030d7824 */ /* 0x100fe400008e060a */
[----:B------:R-:W-:-:S04]  /*cb70*/  IMAD.X R9, R33, 0x1, R10, P2 ;  /* 0x0000000121097824 */ /* 0x000fc800010e060a */
[----:B------:R-:W5:Y:S04]  /*cb80*/  LD.E.128 R12, desc[UR54][R12.64] ;  /* 0x000000360c0c7980 */ /* 0x000f68000c101d00 */
[----:B------:R-:W5:Y:S02]  /*cb90*/  LD.E.128 R8, desc[UR54][R8.64] ;  /* 0x0000003608087980 */ /* 0x000f64000c101d00 */
.L_x_8349:
[----:B------:R-:W-:Y:S05]  /*cba0*/  BSYNC B1 ;  /* 0x0000000000017941 */ /* 0x000fea0003800000 */
.L_x_8348:
[----:B------:R-:W-:Y:S01]  /*cbb0*/  ULEA.HI UR4, UR37, UR37, URZ, 0x1 ;  /* 0x0000002525047291 */ /* 0x000fe2000f8f083f */
[----:B------:R-:W-:Y:S01]  /*cbc0*/  VIADDMNMX R0, R0, -R193, 0x80, PT ;  /* 0x0000008000007446 */ /* 0x000fe200038009c1 */
[----:B-----5:R-:W-:Y:S01]  /*cbd0*/  IMAD.MOV.U32 R3, RZ, RZ, R8 ;  /* 0x000000ffff037224 */ /* 0x020fe200078e0008 */
[----:B------:R-:W-:Y:S01]  /*cbe0*/  BSSY B1, `(.L_x_8350) ;  /* 0x0000018000017945 */ /* 0x000fe20003800000 */
[----:B------:R-:W-:Y:S01]  /*cbf0*/  ULOP3.LUT UR4, UR4, 0xfffffffe, URZ, 0xc0, !UPT ;  /* 0xfffffffe04047892 */ /* 0x000fe2000f8ec03f */
[----:B------:R-:W-:Y:S01]  /*cc00*/  IMAD.MOV.U32 R28, RZ, RZ, R9 ;  /* 0x000000ffff1c7224 */ /* 0x000fe200078e0009 */
[-C--:B------:R-:W-:Y:S01]  /*cc10*/  ISETP.GE.OR P3, PT, R188, R0.reuse, P0 ;  /* 0x00000000bc00720c */ /* 0x080fe20000766670 */
[----:B------:R-:W-:Y:S01]  /*cc20*/  IMAD.MOV.U32 R30, RZ, RZ, R13 ;  /* 0x000000ffff1e7224 */ /* 0x000fe200078e000d */
[----:B------:R-:W-:Y:S01]  /*cc30*/  UIADD3 UR4, UR37, -UR4, URZ ;  /* 0x8000000425047290 */ /* 0x000fe2000fffe03f */
[-C--:B------:R-:W-:Y:S02]  /*cc40*/  ISETP.GE.OR P2, PT, R217, R0.reuse, P0 ;  /* 0x00000000d900720c */ /* 0x080fe40000746670 */
[----:B------:R-:W-:-:S02]  /*cc50*/  ISETP.GE.OR P1, PT, R216, R0, P0 ;  /* 0x00000000d800720c */ /* 0x000fc40000726670 */
[----:B------:R-:W-:Y:S01]  /*cc60*/  ISETP.GE.OR P0, PT, R215, R0, P0 ;  /* 0x00000000d700720c */ /* 0x000fe20000706670 */
        /* <DEDUP_REMOVED lines=9> */
[----:B------:R-:W0:Y:S01]  /*cd00*/  SYNCS.PHASECHK.TRANS64.TRYWAIT P4, [R18+URZ+0x28800], R29 ;  /* 0x0288001d120075a7 */ /* 0x000e22000808017f */
[----:B------:R-:W-:Y:S01]  /*cd10*/  PRMT R59, R3, 0x7610, R59 ;  /* 0x00007610033b7816 */ /* 0x000fe2000000003b */
[----:B------:R-:W-:Y:S01]  /*cd20*/  IMAD.MOV.U32 R3, RZ, RZ, R15 ;  /* 0x000000ffff037224 */ /* 0x000fe200078e000f */
[----:B------:R-:W-:-:S02]  /*cd30*/  PRMT R70, R28, 0x7610, R70 ;  /* 0x000076101c467816 */ /* 0x000fc40000000046 */
[----:B------:R-:W-:Y:S01]  /*cd40*/  PRMT R71, R30, 0x7610, R71 ;  /* 0x000076101e477816 */ /* 0x000fe20000000047 */
[----:B0-----:R-:W-:Y:S06]  /*cd50*/  @!P4 BRA `(.L_x_8351) ;  /* 0x0000019800a4c947 */ /* 0x001fec0003800000 */
.L_x_8699:
[----:B------:R-:W-:Y:S05]  /*cd60*/  BSYNC B1 ;  /* 0x0000000000017941 */ /* 0x000fea0003800000 */
.L_x_8350:
[----:B------:R-:W-:Y:S04]  /*cd70*/  BSSY B1, `(.L_x_8352) ;  /* 0x0000069000017945 */ /* 0x000fe80003800000 */
[----:B------:R-:W-:Y:S05]  /*cd80*/  @P3 BRA `(.L_x_8353) ;  /* 0x00000004009c3947 */ /* 0x000fea0003800000 */
[----:B------:R-:W-:Y:S02]  /*cd90*/  LEA.HI R28, R58, R207, RZ, 0x1d ;  /* 0x000000cf3a1c7211 */ /* 0x000fe400078fe8ff */
[--C-:B------:R-:W-:Y:S02]  /*cda0*/  SHF.R.U64 R87, R50, 0x10, R51.reuse ;  /* 0x0000001032577819 */ /* 0x100fe40000001233 */
[----:B------:R-:W-:Y:S01]  /*cdb0*/  SHF.R.S32.HI R31, RZ, 0x1f, R28 ;  /* 0x0000001fff1f7819 */ /* 0x000fe2000001141c */
[----:B0-----:R-:W-:Y:S01]  /*cdc0*/  IMAD.SHL.U32 R29, R28, 0x8, RZ ;  /* 0x000000081c1d7824 */ /* 0x001fe200078e00ff */
[----:B------:R-:W-:Y:S02]  /*cdd0*/  SHF.R.U32.HI R50, RZ, 0x10, R51 ;  /* 0x00000010ff327819 */ /* 0x000fe40000011633 */
[----:B------:R-:W-:Y:S02]  /*cde0*/  LEA.HI R31, R31, R28, RZ, 0x3 ;  /* 0x0000001c1f1f7211 */ /* 0x000fe400078f18ff */
[----:B------:R-:W-:-:S02]  /*cdf0*/  LOP3.LUT R29, R29, 0x38, RZ, 0xc0, !PT ;  /* 0x000000381d1d7812 */ /* 0x000fc400078ec0ff */
[----:B------:R-:W-:Y:S01]  /*ce00*/  SHF.R.U64 R51, R20, 0x10, R21 ;  /* 0x0000001014337819 */ /* 0x000fe20000001215 */
[----:B------:R-:W-:Y:S01]  /*ce10*/  IMAD.SHL.U32 R31, R31, 0x400, RZ ;  /* 0x000004001f1f7824 */ /* 0x000fe200078e00ff */
[----:B------:R-:W-:Y:S02]  /*ce20*/  LOP3.LUT R28, R29, 0x1c0, R222, 0xf8, !PT ;  /* 0x000001c01d1c7812 */ /* 0x000fe400078ef8de */
[----:B------:R-:W-:Y:S02]  /*ce30*/  SHF.R.U64 R83, R52, 0x10, R53 ;  /* 0x0000001034537819 */ /* 0x000fe40000001235 */
[----:B------:R-:W-:Y:S02]  /*ce40*/  LOP3.LUT R28, R28, R203, RZ, 0x3c, !PT ;  /* 0x000000cb1c1c7212 */ /* 0x000fe400078e3cff */
[----:B------:R-:W-:Y:S02]  /*ce50*/  LOP3.LUT R31, R31, 0x7fffe000, RZ, 0xc0, !PT ;  /* 0x7fffe0001f1f7812 */ /* 0x000fe400078ec0ff */
[----:B------:R-:W-:-:S02]  /*ce60*/  SHF.R.U32.HI R20, RZ, 0x10, R21 ;  /* 0x00000010ff147819 */ /* 0x000fc40000011615 */
[----:B------:R-:W-:Y:S02]  /*ce70*/  IADD3 R33, R28, R31, R204 ;  /* 0x0000001f1c217210 */ /* 0x000fe40007ffe0cc */
[----:B------:R-:W0:Y:S01]  /*ce80*/  LDS.128 R28, [R205] ;  /* 0x00000000cd1c7984 */ /* 0x000e220000000c00 */
[----:B------:R-:W-:Y:S02]  /*ce90*/  PRMT R78, R78, 0x5410, R51 ;  /* 0x000054104e4e7816 */ /* 0x000fe40000000033 */
[----:B------:R-:W-:Y:S01]  /*cea0*/  IMAD R81, R33, 0x2, R18 ;  /* 0x0000000221517824 */ /* 0x000fe200078e0212 */
[----:B------:R-:W-:Y:S02]  /*ceb0*/  PRMT R52, R46, 0x5410, R83 ;  /* 0x000054102e347816 */ /* 0x000fe40000000053 */
[----:B------:R-:W-:Y:S02]  /*cec0*/  PRMT R76, R76, 0x5410, R87 ;  /* 0x000054104c4c7816 */ /* 0x000fe40000000057 */
[----:B------:R-:W1:Y:S01]  /*ced0*/  LDS.128 R32, [R81+0x10400] ;  /* 0x0104000051207984 */ /* 0x000e620000000c00 */
[----:B------:R-:W-:Y:S01]  /*cee0*/  PRMT R83, R79, 0x5410, R20 ;  /* 0x000054104f537816 */ /* 0x000fe20000000014 */
[----:B------:R-:W-:Y:S01]  /*cef0*/  IMAD.U32 R79, R78, 0x10000, RZ ;  /* 0x000100004e4f7824 */ /* 0x000fe200078e00ff */
[----:B------:R-:W-:Y:S01]  /*cf00*/  SHF.R.U32.HI R82, RZ, 0x10, R53 ;  /* 0x00000010ff527819 */ /* 0x000fe20000011635 */
[----:B------:R-:W-:Y:S01]  /*cf10*/  IMAD.U32 R53, R76, 0x10000, RZ ;  /* 0x000100004c357824 */ /* 0x000fe200078e00ff */
[----:B------:R-:W-:-:S02]  /*cf20*/  SHF.R.U64 R21, R36, 0x10, R37 ;  /* 0x0000001024157819 */ /* 0x000fc40000001225 */
[----:B------:R-:W-:Y:S02]  /*cf30*/  SHF.R.U32.HI R85, RZ, 0x10, R37 ;  /* 0x00000010ff557819 */ /* 0x000fe40000011625 */
[----:B------:R-:W-:Y:S02]  /*cf40*/  PRMT R77, R77, 0x5410, R50 ;  /* 0x000054104d4d7816 */ /* 0x000fe40000000032 */
[----:B------:R-:W-:Y:S02]  /*cf50*/  PRMT R82, R47, 0x5410, R82 ;  /* 0x000054102f527816 */ /* 0x000fe40000000052 */
[----:B------:R-:W-:Y:S01]  /*cf60*/  PRMT R84, R80, 0x5410, R21 ;  /* 0x0000541050547816 */ /* 0x000fe20000000015 */
[----:B------:R-:W-:Y:S01]  /*cf70*/  IMAD.U32 R80, R83, 0x10000, RZ ;  /* 0x0001000053507824 */ /* 0x000fe200078e00ff */
[----:B------:R-:W-:Y:S02]  /*cf80*/  PRMT R85, R86, 0x5410, R85 ;  /* 0x0000541056557816 */ /* 0x000fe40000000055 */
[----:B------:R-:W-:-:S02]  /*cf90*/  LOP3.LUT R78, R78, 0xffff0000, RZ, 0xc0, !PT ;  /* 0xffff00004e4e7812 */ /* 0x000fc400078ec0ff */
[----:B------:R-:W-:Y:S01]  /*cfa0*/  LOP3.LUT R76, R76, 0xffff0000, RZ, 0xc0, !PT ;  /* 0xffff00004c4c7812 */ /* 0x000fe200078ec0ff */
        /* <DEDUP_REMOVED lines=18> */
[----:B------:R-:W-:Y:S01]  /*d0d0*/  FFMA.FTZ R87, R20, R53, -R87 ;  /* 0x0000003514577223 */ /* 0x000fe20000010857 */
[----:B------:R-:W-:Y:S01]  /*d0e0*/  FMUL.FTZ R53, R47, R80 ;  /* 0x000000502f357220 */ /* 0x000fe20000410000 */
[----:B------:R-:W-:-:S02]  /*d0f0*/  IMAD.U32 R51, R35, 0x10000, RZ ;  /* 0x0001000023337824 */ /* 0x000fc400078e00ff */
[----:B------:R-:W-:Y:S01]  /*d100*/  FFMA.FTZ R91, R20, R79, R91 ;  /* 0x0000004f145b7223 */ /* 0x000fe2000001005b */
[----:B------:R-:W-:Y:S02]  /*d110*/  IMAD.U32 R20, R82, 0x10000, RZ ;  /* 0x0001000052147824 */ /* 0x000fe400078e00ff */
[-C--:B------:R-:W-:Y:S01]  /*d120*/  FMUL.FTZ R47, R47, R46.reuse ;  /* 0x0000002e2f2f7220 */ /* 0x080fe20000410000 */
[C---:B------:R-:W-:Y:S01]  /*d130*/  FFMA.FTZ R53, R36.reuse, R46, -R53 ;  /* 0x0000002e24357223 */ /* 0x040fe20000010835 */
[C---:B------:R-:W-:Y:S01]  /*d140*/  FMUL.FTZ R46, R51.reuse, R86 ;  /* 0x00000056332e7220 */ /* 0x040fe20000410000 */
[----:B------:R-:W-:Y:S01]  /*d150*/  FMUL.FTZ R79, R51, R20 ;  /* 0x00000014334f7220 */ /* 0x000fe20000410000 */
[----:B------:R-:W-:Y:S01]  /*d160*/  FFMA.FTZ R47, R36, R80, R47 ;  /* 0x00000050242f7223 */ /* 0x000fe2000001002f */
[C---:B------:R-:W-:Y:S01]  /*d170*/  FMUL.FTZ R36, R32.reuse, R76 ;  /* 0x0000004c20247220 */ /* 0x040fe20000410000 */
[----:B------:R-:W-:Y:S01]  /*d180*/  FFMA.FTZ R51, R37, R20, -R46 ;  /* 0x0000001425337223 */ /* 0x000fe2000001082e */
[----:B------:R-:W-:Y:S01]  /*d190*/  FMUL.FTZ R20, R32, R78 ;  /* 0x0000004e20147220 */ /* 0x000fe20000410000 */
[----:B------:R-:W-:-:S02]  /*d1a0*/  IMAD.U32 R50, R34, 0x10000, RZ ;  /* 0x0001000022327824 */ /* 0x000fc400078e00ff */
[C---:B------:R-:W-:Y:S01]  /*d1b0*/  FFMA.FTZ R36, R21.reuse, R78, R36 ;  /* 0x0000004e15247223 */ /* 0x040fe20000010024 */
[----:B------:R-:W-:Y:S02]  /*d1c0*/  IMAD.U32 R32, R84, 0x10000, RZ ;  /* 0x0001000054207824 */ /* 0x000fe400078e00ff */
[----:B------:R-:W-:Y:S01]  /*d1d0*/  FFMA.FTZ R76, R21, R76, -R20 ;  /* 0x0000004c154c7223 */ /* 0x000fe20000010814 */
[----:B------:R-:W-:Y:S02]  /*d1e0*/  IMAD.U32 R20, R52, 0x10000, RZ ;  /* 0x0001000034147824 */ /* 0x000fe400078e00ff */
[----:B------:R-:W-:Y:S01]  /*d1f0*/  FFMA.FTZ R79, R37, R86, R79 ;  /* 0x00000056254f7223 */ /* 0x000fe2000001004f */
[----:B------:R-:W-:Y:S01]  /*d200*/  FMUL.FTZ R78, R50, R32 ;  /* 0x00000020324e7220 */ /* 0x000fe20000410000 */
[C---:B------:R-:W-:Y:S01]  /*d210*/  FMUL.FTZ R37, R33.reuse, R83 ;  /* 0x0000005321257220 */ /* 0x040fe20000410000 */
[-C--:B------:R-:W-:Y:S01]  /*d220*/  FMUL.FTZ R80, R33, R77.reuse ;  /* 0x0000004d21507220 */ /* 0x080fe20000410000 */
[----:B------:R-:W-:Y:S01]  /*d230*/  LOP3.LUT R34, R34, 0xffff0000, RZ, 0xc0, !PT ;  /* 0xffff000022227812 */ /* 0x000fe200078ec0ff */
[-C--:B------:R-:W-:Y:S01]  /*d240*/  FMUL.FTZ R50, R50, R20.reuse ;  /* 0x0000001432327220 */ /* 0x080fe20000410000 */
[----:B------:R-:W-:Y:S01]  /*d250*/  FFMA.FTZ R78, R29, R20, -R78 ;  /* 0x000000141d4e7223 */ /* 0x000fe2000001084e */
[----:B------:R-:W-:Y:S01]  /*d260*/  LOP3.LUT R33, R84, 0xffff0000, RZ, 0xc0, !PT ;  /* 0xffff000054217812 */ /* 0x000fe200078ec0ff */
[----:B------:R-:W-:Y:S01]  /*d270*/  FFMA.FTZ R46, R28, R77, -R37 ;  /* 0x0000004d1c2e7223 */ /* 0x000fe20000010825 */
[----:B------:R-:W-:Y:S01]  /*d280*/  LOP3.LUT R35, R35, 0xffff0000, RZ, 0xc0, !PT ;  /* 0xffff000023237812 */ /* 0x000fe200078ec0ff */
[----:B------:R-:W-:Y:S01]  /*d290*/  FFMA.FTZ R50, R29, R32, R50 ;  /* 0x000000201d327223 */ /* 0x000fe20000010032 */
[----:B------:R-:W-:Y:S01]  /*d2a0*/  LOP3.LUT R21, R52, 0xffff0000, RZ, 0xc0, !PT ;  /* 0xffff000034157812 */ /* 0x000fe200078ec0ff */
[----:B------:R-:W-:Y:S01]  /*d2b0*/  FFMA.FTZ R80, R28, R83, R80 ;  /* 0x000000531c507223 */ /* 0x000fe20000010050 */
[----:B------:R-:W-:Y:S01]  /*d2c0*/  LOP3.LUT R20, R85, 0xffff0000, RZ, 0xc0, !PT ;  /* 0xffff000055147812 */ /* 0x000fe200078ec0ff */
[----:B------:R-:W-:Y:S01]  /*d2d0*/  FMUL.FTZ R29, R34, R33 ;  /* 0x00000021221d7220 */ /* 0x000fe20000410000 */
[----:B------:R-:W-:Y:S01]  /*d2e0*/  LOP3.LUT R82, R82, 0xffff0000, RZ, 0xc0, !PT ;  /* 0xffff000052527812 */ /* 0x000fe200078ec0ff */
[----:B------:R-:W-:Y:S01]  /*d2f0*/  FMUL.FTZ R34, R34, R21 ;  /* 0x0000001522227220 */ /* 0x000fe20000410000 */
[----:B------:R-:W-:Y:S01]  /*d300*/  F2FP.BF16.F32.PACK_AB R32, R36, R91 ;  /* 0x0000005b2420723e */ /* 0x000fe200000010ff */
[C---:B------:R-:W-:Y:S01]  /*d310*/  FMUL.FTZ R28, R35.reuse, R20 ;  /* 0x00000014231c7220 */ /* 0x040fe20000410000 */
[C---:B------:R-:W-:Y:S01]  /*d320*/  FFMA.FTZ R21, R30.reuse, R21, -R29 ;  /* 0x000000151e157223 */ /* 0x040fe2000001081d */
[-C--:B------:R-:W-:Y:S01]  /*d330*/  FMUL.FTZ R37, R35, R82.reuse ;  /* 0x0000005223257220 */ /* 0x080fe20000410000 */
[----:B------:R-:W-:Y:S01]  /*d340*/  FFMA.FTZ R35, R30, R33, R34 ;  /* 0x000000211e237223 */ /* 0x000fe20000010022 */
[C---:B------:R-:W-:Y:S01]  /*d350*/  FFMA.FTZ R82, R31.reuse, R82, -R28 ;  /* 0x000000521f527223 */ /* 0x040fe2000001081c */
[----:B------:R-:W-:Y:S01]  /*d360*/  F2FP.BF16.F32.PACK_AB R28, R76, R87 ;  /* 0x000000574c1c723e */ /* 0x000fe200000010ff */
[----:B------:R-:W-:Y:S01]  /*d370*/  FFMA.FTZ R20, R31, R20, R37 ;  /* 0x000000141f147223 */ /* 0x000fe20000010025 */
[----:B------:R-:W-:-:S02]  /*d380*/  F2FP.BF16.F32.PACK_AB R29, R46, R53 ;  /* 0x000000352e1d723e */ /* 0x000fc400000010ff */
[----:B------:R-:W-:Y:S02]  /*d390*/  F2FP.BF16.F32.PACK_AB R30, R21, R78 ;  /* 0x0000004e151e723e */ /* 0x000fe400000010ff */
[----:B------:R-:W-:Y:S02]  /*d3a0*/  F2FP.BF16.F32.PACK_AB R34, R35, R50 ;  /* 0x000000322322723e */ /* 0x000fe400000010ff */
[----:B------:R-:W-:Y:S02]  /*d3b0*/  F2FP.BF16.F32.PACK_AB R31, R82, R51 ;  /* 0x00000033521f723e */ /* 0x000fe400000010ff */
[----:B------:R-:W-:Y:S02]  /*d3c0*/  F2FP.BF16.F32.PACK_AB R33, R80, R47 ;  /* 0x0000002f5021723e */ /* 0x000fe400000010ff */
[----:B------:R-:W-:Y:S01]  /*d3d0*/  F2FP.BF16.F32.PACK_AB R35, R20, R79 ;  /* 0x0000004f1423723e */ /* 0x000fe200000010ff */
[----:B------:R1:W-:Y:S04]  /*d3e0*/  STS.128 [R205], R28 ;  /* 0x0000001ccd007388 */ /* 0x0003e80000000c00 */
[----:B------:R1:W-:Y:S02]  /*d3f0*/  STS.128 [R81+0x10400], R32 ;  /* 0x0104002051007388 */ /* 0x0003e40000000c00 */
.L_x_8353:
[----:B------:R-:W-:Y:S05]  /*d400*/  BSYNC B1 ;  /* 0x0000000000017941 */ /* 0x000fea0003800000 */
.L_x_8352:
[----:B------:R-:W-:Y:S04]  /*d410*/  BSSY B1, `(.L_x_8354) ;  /* 0x0000068000017945 */ /* 0x000fe80003800000 */
[----:B------:R-:W-:Y:S05]  /*d420*/  @P2 BRA `(.L_x_8355) ;  /* 0x0000000400982947 */ /* 0x000fea0003800000 */
[----:B------:R-:W-:Y:S02]  /*d430*/  LEA.HI R20, R58, R207, RZ, 0x1d ;  /* 0x000000cf3a147211 */ /* 0x000fe400078fe8ff */
[--C-:B------:R-:W-:Y:S02]  /*d440*/  SHF.R.U64 R37, R6, 0x10, R7.reuse ;  /* 0x0000001006257819 */ /* 0x100fe40000001207 */
[----:B------:R-:W-:Y:S01]  /*d450*/  SHF.R.S32.HI R21, RZ, 0x1f, R20 ;  /* 0x0000001fff157819 */ /* 0x000fe20000011414 */
[----:B-1----:R-:W-:Y:S01]  /*d460*/  IMAD.SHL.U32 R28, R20, 0x8, RZ ;  /* 0x00000008141c7824 */ /* 0x002fe200078e00ff */
        /* <DEDUP_REMOVED lines=8> */
[----:B------:R-:W-:Y:S02]  /*d4f0*/  PRMT R60, R60, 0x5410, R7 ;  /* 0x000054103c3c7816 */ /* 0x000fe40000000007 */
[----:B------:R-:W-:-:S02]  /*d500*/  IADD3 R21, R21, R28, R202 ;  /* 0x0000001c15157210 */ /* 0x000fc40007ffe0ca */
[----:B0-----:R-:W0:Y:S01]  /*d510*/  LDS.128 R28, [R214] ;  /* 0x00000000d61c7984 */ /* 0x001e220000000c00 */
[----:B------:R-:W-:Y:S02]  /*d520*/  SHF.R.U32.HI R4, RZ, 0x10, R5 ;  /* 0x00000010ff047819 */ /* 0x000fe40000011605 */
[----:B------:R-:W-:Y:S01]  /*d530*/  IMAD R21, R21, 0x2, R18 ;  /* 0x0000000215157824 */ /* 0x000fe200078e0212 */
[----:B------:R-:W-:Y:S02]  /*d540*/  SHF.R.U32.HI R24, RZ, 0x10, R25 ;  /* 0x00000010ff187819 */ /* 0x000fe40000011619 */
[----:B------:R-:W-:Y:S02]  /*d550*/  SHF.R.U64 R5, R26, 0x10, R27 ;  /* 0x000000101a057819 */ /* 0x000fe4000000121b */
[----:B------:R-:W1:Y:S01]  /*d560*/  LDS.128 R32, [R21+0x10400] ;  /* 0x0104000015207984 */ /* 0x000e620000000c00 */
[----:B------:R-:W-:Y:S02]  /*d570*/  PRMT R64, R64, 0x5410, R47 ;  /* 0x0000541040407816 */ /* 0x000fe4000000002f */
        /* <DEDUP_REMOVED lines=25> */
[----:B------:R-:W-:Y:S01]  /*d710*/  IMAD.U32 R33, R35, 0x10000, RZ ;  /* 0x0001000023217824 */ /* 0x000fe200078e00ff */
[----:B------:R-:W-:Y:S01]  /*d720*/  LOP3.LUT R31, R34, 0xffff0000, RZ, 0xc0, !PT ;  /* 0xffff0000221f7812 */ /* 0x000fe200078ec0ff */
[----:B------:R-:W-:Y:S01]  /*d730*/  FFMA.FTZ R47, R4, R36, -R47 ;  /* 0x00000024042f7223 */ /* 0x000fe2000001082f */
[----:B------:R-:W-:-:S02]  /*d740*/  IMAD.U32 R36, R63, 0x10000, RZ ;  /* 0x000100003f247824 */ /* 0x000fc400078e00ff */
[----:B------:R-:W-:Y:S01]  /*d750*/  FFMA.FTZ R51, R4, R37, R51 ;  /* 0x0000002504337223 */ /* 0x000fe20000010033 */
[----:B------:R-:W-:Y:S01]  /*d760*/  IMAD.U32 R29, R34, 0x10000, RZ ;  /* 0x00010000221d7824 */ /* 0x000fe200078e00ff */
[----:B------:R-:W-:Y:S01]  /*d770*/  LOP3.LUT R34, R35, 0xffff0000, RZ, 0xc0, !PT ;  /* 0xffff000023227812 */ /* 0x000fe200078ec0ff */
[----:B------:R-:W-:Y:S02]  /*d780*/  IMAD.U32 R35, R61, 0x10000, RZ ;  /* 0x000100003d237824 */ /* 0x000fe400078e00ff */
[----:B------:R-:W-:Y:S01]  /*d790*/  FMUL.FTZ R37, R33, R36 ;  /* 0x0000002421257220 */ /* 0x000fe20000410000 */
[----:B------:R-:W-:Y:S01]  /*d7a0*/  IMAD.U32 R25, R65, 0x10000, RZ ;  /* 0x0001000041197824 */ /* 0x000fe200078e00ff */
[----:B------:R-:W-:Y:S01]  /*d7b0*/  LOP3.LUT R61, R61, 0xffff0000, RZ, 0xc0, !PT ;  /* 0xffff00003d3d7812 */ /* 0x000fe200078ec0ff */
[----:B------:R-:W-:Y:S02]  /*d7c0*/  IMAD.U32 R4, R67, 0x10000, RZ ;  /* 0x0001000043047824 */ /* 0x000fe400078e00ff */
[C---:B------:R-:W-:Y:S01]  /*d7d0*/  FMUL.FTZ R53, R27.reuse, R35 ;  /* 0x000000231b357220 */ /* 0x040fe20000410000 */
[-C--:B------:R-:W-:Y:S01]  /*d7e0*/  FMUL.FTZ R27, R27, R25.reuse ;  /* 0x000000191b1b7220 */ /* 0x080fe20000410000 */
[----:B------:R-:W-:Y:S01]  /*d7f0*/  LOP3.LUT R65, R65, 0xffff0000, RZ, 0xc0, !PT ;  /* 0xffff000041417812 */ /* 0x000fe200078ec0ff */
[-C--:B------:R-:W-:Y:S01]  /*d800*/  FMUL.FTZ R33, R33, R4.reuse ;  /* 0x0000000421217220 */ /* 0x080fe20000410000 */
[----:B------:R-:W-:Y:S01]  /*d810*/  FFMA.FTZ R37, R24, R4, -R37 ;  /* 0x0000000418257223 */ /* 0x000fe20000010825 */
[----:B------:R-:W-:Y:S01]  /*d820*/  FMUL.FTZ R4, R26, R60 ;  /* 0x0000003c1a047220 */ /* 0x000fe20000410000 */
[C---:B------:R-:W-:Y:S01]  /*d830*/  FFMA.FTZ R53, R6.reuse, R25, -R53 ;  /* 0x0000001906357223 */ /* 0x040fe20000010835 */
[----:B------:R-:W-:Y:S01]  /*d840*/  FFMA.FTZ R25, R6, R35, R27 ;  /* 0x0000002306197223 */ /* 0x000fe2000001001b */
[-C--:B------:R-:W-:Y:S01]  /*d850*/  FMUL.FTZ R26, R26, R64.reuse ;  /* 0x000000401a1a7220 */ /* 0x080fe20000410000 */
[----:B------:R-:W-:Y:S01]  /*d860*/  FFMA.FTZ R64, R5, R64, -R4 ;  /* 0x0000004005407223 */ /* 0x000fe20000010804 */
[----:B------:R-:W-:-:S02]  /*d870*/  IMAD.U32 R6, R62, 0x10000, RZ ;  /* 0x000100003e067824 */ /* 0x000fc400078e00ff */
[----:B------:R-:W-:Y:S01]  /*d880*/  FMUL.FTZ R27, R32, R61 ;  /* 0x0000003d201b7220 */ /* 0x000fe20000410000 */
[----:B------:R-:W-:Y:S02]  /*d890*/  IMAD.U32 R4, R66, 0x10000, RZ ;  /* 0x0001000042047824 */ /* 0x000fe400078e00ff */
[-C--:B------:R-:W-:Y:S01]  /*d8a0*/  FMUL.FTZ R32, R32, R65.reuse ;  /* 0x0000004120207220 */ /* 0x080fe20000410000 */
[----:B------:R-:W-:Y:S01]  /*d8b0*/  LOP3.LUT R62, R62, 0xffff0000, RZ, 0xc0, !PT ;  /* 0xffff00003e3e7812 */ /* 0x000fe200078ec0ff */
[----:B------:R-:W-:Y:S01]  /*d8c0*/  FFMA.FTZ R33, R24, R36, R33 ;  /* 0x0000002418217223 */ /* 0x000fe20000010021 */
[----:B------:R-:W-:Y:S01]  /*d8d0*/  LOP3.LUT R66, R66, 0xffff0000, RZ, 0xc0, !PT ;  /* 0xffff000042427812 */ /* 0x000fe200078ec0ff */
[----:B------:R-:W-:Y:S01]  /*d8e0*/  FFMA.FTZ R24, R5, R60, R26 ;  /* 0x0000003c05187223 */ /* 0x000fe2000001001a */
        /* <DEDUP_REMOVED lines=26> */
.L_x_8355:
[----:B------:R-:W-:Y:S05]  /*da90*/  BSYNC B1 ;  /* 0x0000000000017941 */ /* 0x000fea0003800000 */
.L_x_8354:
[----:B------:R-:W-:Y:S04]  /*daa0*/  BSSY B1, `(.L_x_8356) ;  /* 0x0000068000017945 */ /* 0x000fe80003800000 */
[----:B------:R-:W-:Y:S05]  /*dab0*/  @P1 BRA `(.L_x_8357) ;  /* 0x0000000400981947 */ /* 0x000fea0003800000 */
[----:B--2---:R-:W-:Y:S02]  /*dac0*/  LEA.HI R4, R58, R207, RZ, 0x1d ;  /* 0x000000cf3a047211 */ /* 0x004fe400078fe8ff */
[----:B-1----:R-:W-:Y:S02]  /*dad0*/  SHF.R.U64 R31, R38, 0x10, R39 ;  /* 0x00000010261f7819 */ /* 0x002fe40000001227 */
[----:B------:R-:W-:Y:S01]  /*dae0*/  SHF.R.S32.HI R5, RZ, 0x1f, R4 ;  /* 0x0000001fff057819 */ /* 0x000fe20000011404 */
[----:B------:R-:W-:Y:S01]  /*daf0*/  IMAD.SHL.U32 R6, R4, 0x8, RZ ;  /* 0x0000000804067824 */ /* 0x000fe200078e00ff */
[----:B------:R-:W-:Y:S02]  /*db00*/  SHF.R.U64 R35, R54, 0x10, R55 ;  /* 0x0000001036237819 */ /* 0x000fe40000001237 */
[----:B------:R-:W-:Y:S02]  /*db10*/  LEA.HI R4, R5, R4, RZ, 0x3 ;  /* 0x0000000405047211 */ /* 0x000fe400078f18ff */
[----:B------:R-:W-:-:S02]  /*db20*/  LOP3.LUT R5, R197, 0x38, R6, 0xf8, !PT ;  /* 0x00000038c5057812 */ /* 0x000fc400078ef806 */
[----:B------:R-:W-:Y:S01]  /*db30*/  PRMT R72, R72, 0x5410, R31 ;  /* 0x0000541048487816 */ /* 0x000fe2000000001f */
[----:B------:R-:W-:Y:S01]  /*db40*/  IMAD.SHL.U32 R6, R4, 0x400, RZ ;  /* 0x0000040004067824 */ /* 0x000fe200078e00ff */
[----:B------:R-:W-:Y:S02]  /*db50*/  LOP3.LUT R4, R5, R224, RZ, 0x3c, !PT ;  /* 0x000000e005047212 */ /* 0x000fe400078e3cff */
[----:B------:R-:W-:Y:S01]  /*db60*/  SHF.R.U32.HI R38, RZ, 0x10, R39 ;  /* 0x00000010ff267819 */ /* 0x000fe20000011627 */
[----:B------:R-:W-:Y:S01]  /*db70*/  IMAD.U32 R36, R72, 0x10000, RZ ;  /* 0x0001000048247824 */ /* 0x000fe200078e00ff */
[----:B------:R-:W-:Y:S02]  /*db80*/  LOP3.LUT R6, R6, 0x7fffe000, RZ, 0xc0, !PT ;  /* 0x7fffe00006067812 */ /* 0x000fe400078ec0ff */
[----:B------:R-:W-:Y:S02]  /*db90*/  PRMT R68, R68, 0x5410, R35 ;  /* 0x0000541044447816 */ /* 0x000fe40000000023 */
[----:B------:R-:W-:-:S02]  /*dba0*/  IADD3 R21, R4, R6, R201 ;  /* 0x0000000604157210 */ /* 0x000fc40007ffe0c9 */
[----:B------:R-:W1:Y:S01]  /*dbb0*/  LDS.128 R4, [R213] ;  /* 0x00000000d5047984 */ /* 0x000e620000000c00 */
[----:B------:R-:W-:Y:S01]  /*dbc0*/  SHF.R.U32.HI R54, RZ, 0x10, R55 ;  /* 0x00000010ff367819 */ /* 0x000fe20000011637 */
[----:B------:R-:W-:Y:S01]  /*dbd0*/  IMAD.U32 R35, R68, 0x10000, RZ ;  /* 0x0001000044237824 */ /* 0x000fe200078e00ff */
[--C-:B0-----:R-:W-:Y:S01]  /*dbe0*/  SHF.R.U64 R29, R40, 0x10, R41.reuse ;  /* 0x00000010281d7819 */ /* 0x101fe20000001229 */
[----:B------:R-:W-:Y:S01]  /*dbf0*/  IMAD R21, R21, 0x2, R18 ;  /* 0x0000000215157824 */ /* 0x000fe200078e0212 */
[----:B------:R-:W-:Y:S02]  /*dc00*/  PRMT R73, R73, 0x5410, R38 ;  /* 0x0000541049497816 */ /* 0x000fe40000000026 */
[----:B------:R-:W-:Y:S02]  /*dc10*/  SHF.R.U32.HI R40, RZ, 0x10, R41 ;  /* 0x00000010ff287819 */ /* 0x000fe40000011629 */
[----:B------:R-:W0:Y:S01]  /*dc20*/  LDS.128 R24, [R21+0x10400] ;  /* 0x0104000015187984 */ /* 0x000e220000000c00 */
[----:B------:R-:W-:Y:S01]  /*dc30*/  SHF.R.U64 R33, R56, 0x10, R57 ;  /* 0x0000001038217819 */ /* 0x000fe20000001239 */
[----:B------:R-:W-:Y:S01]  /*dc40*/  IMAD.U32 R39, R73, 0x10000, RZ ;  /* 0x0001000049277824 */ /* 0x000fe200078e00ff */
[----:B------:R-:W-:-:S02]  /*dc50*/  PRMT R69, R69, 0x5410, R54 ;  /* 0x0000541045457816 */ /* 0x000fc40000000036 */
[----:B------:R-:W-:Y:S02]  /*dc60*/  SHF.R.U32.HI R56, RZ, 0x10, R57 ;  /* 0x00000010ff387819 */ /* 0x000fe40000011639 */
[----:B------:R-:W-:Y:S02]  /*dc70*/  PRMT R75, R75, 0x5410, R40 ;  /* 0x000054104b4b7816 */ /* 0x000fe40000000028 */
[----:B------:R-:W-:Y:S02]  /*dc80*/  PRMT R49, R49, 0x5410, R56 ;  /* 0x0000541031317816 */ /* 0x000fe40000000038 */
[----:B------:R-:W-:Y:S01]  /*dc90*/  PRMT R74, R74, 0x5410, R29 ;  /* 0x000054104a4a7816 */ /* 0x000fe2000000001d */
[----:B------:R-:W-:Y:S01]  /*dca0*/  IMAD.U32 R41, R75, 0x10000, RZ ;  /* 0x000100004b297824 */ /* 0x000fe200078e00ff */
[----:B------:R-:W-:Y:S01]  /*dcb0*/  PRMT R48, R48, 0x5410, R33 ;  /* 0x0000541030307816 */ /* 0x000fe20000000021 */
        /* <DEDUP_REMOVED lines=21> */
[----:B------:R-:W-:Y:S02]  /*de10*/  IMAD.U32 R35, R49, 0x10000, RZ ;  /* 0x0001000031237824 */ /* 0x000fe400078e00ff */
[----:B------:R-:W-:Y:S01]  /*de20*/  FMUL.FTZ R31, R34, R41 ;  /* 0x00000029221f7220 */ /* 0x000fe20000410000 */
[----:B------:R-:W-:Y:S01]  /*de30*/  LOP3.LUT R37, R72, 0xffff0000, RZ, 0xc0, !PT ;  /* 0xffff000048257812 */ /* 0x000fe200078ec0ff */
[----:B------:R-:W-:Y:S01]  /*de40*/  FFMA.FTZ R51, R28, R39, R51 ;  /* 0x000000271c337223 */ /* 0x000fe20000010033 */
[-C--:B------:R-:W-:Y:S01]  /*de50*/  FMUL.FTZ R34, R34, R35.reuse ;  /* 0x0000002322227220 */ /* 0x080fe20000410000 */
[----:B------:R-:W-:Y:S01]  /*de60*/  FFMA.FTZ R40, R30, R35, -R31 ;  /* 0x000000231e287223 */ /* 0x000fe2000001081f */
[----:B------:R-:W-:Y:S01]  /*de70*/  LOP3.LUT R31, R68, 0xffff0000, RZ, 0xc0, !PT ;  /* 0xffff0000441f7812 */ /* 0x000fe200078ec0ff */
[----:B------:R-:W-:Y:S01]  /*de80*/  FMUL.FTZ R35, R24, R37 ;  /* 0x0000002518237220 */ /* 0x000fe20000410000 */
[----:B------:R-:W-:Y:S01]  /*de90*/  LOP3.LUT R28, R73, 0xffff0000, RZ, 0xc0, !PT ;  /* 0xffff0000491c7812 */ /* 0x000fe200078ec0ff */
[----:B------:R-:W-:Y:S01]  /*dea0*/  FFMA.FTZ R41, R30, R41, R34 ;  /* 0x000000291e297223 */ /* 0x000fe20000010022 */
[----:B------:R-:W-:Y:S01]  /*deb0*/  LOP3.LUT R20, R69, 0xffff0000, RZ, 0xc0, !PT ;  /* 0xffff000045147812 */ /* 0x000fe200078ec0ff */
[----:B------:R-:W-:Y:S01]  /*dec0*/  FMUL.FTZ R39, R24, R31 ;  /* 0x0000001f18277220 */ /* 0x000fe20000410000 */
[----:B------:R-:W-:-:S02]  /*ded0*/  IMAD.U32 R33, R26, 0x10000, RZ ;  /* 0x000100001a217824 */ /* 0x000fc400078e00ff */
[C---:B------:R-:W-:Y:S01]  /*dee0*/  FMUL.FTZ R34, R25.reuse, R28 ;  /* 0x0000001c19227220 */ /* 0x040fe20000410000 */
[----:B------:R-:W-:Y:S02]  /*def0*/  IMAD.U32 R30, R74, 0x10000, RZ ;  /* 0x000100004a1e7824 */ /* 0x000fe400078e00ff */
[----:B------:R-:W-:Y:S01]  /*df00*/  FMUL.FTZ R25, R25, R20 ;  /* 0x0000001419197220 */ /* 0x000fe20000410000 */
[----:B------:R-:W-:Y:S01]  /*df10*/  FFMA.FTZ R35, R4, R31, -R35 ;  /* 0x0000001f04237223 */ /* 0x000fe20000010823 */
[----:B------:R-:W-:Y:S02]  /*df20*/  IMAD.U32 R24, R48, 0x10000, RZ ;  /* 0x0001000030187824 */ /* 0x000fe400078e00ff */
[----:B------:R-:W-:Y:S01]  /*df30*/  FFMA.FTZ R32, R4, R37, R39 ;  /* 0x0000002504207223 */ /* 0x000fe20000010027 */
[----:B------:R-:W-:Y:S01]  /*df40*/  FMUL.FTZ R4, R33, R30 ;  /* 0x0000001e21047220 */ /* 0x000fe20000410000 */
        /* <DEDUP_REMOVED lines=10> */
[----:B------:R-:W-:-:S02]  /*dff0*/  LOP3.LUT R20, R75, 0xffff0000, RZ, 0xc0, !PT ;  /* 0xffff00004b147812 */ /* 0x000fc400078ec0ff */
[----:B------:R-:W-:Y:S01]  /*e000*/  LOP3.LUT R4, R49, 0xffff0000, RZ, 0xc0, !PT ;  /* 0xffff000031047812 */ /* 0x000fe200078ec0ff */
[-C--:B------:R-:W-:Y:S01]  /*e010*/  FMUL.FTZ R24, R26, R5.reuse ;  /* 0x000000051a187220 */ /* 0x080fe20000410000 */
[C---:B------:R-:W-:Y:S01]  /*e020*/  FFMA.FTZ R26, R6.reuse, R5, -R29 ;  /* 0x00000005061a7223 */ /* 0x040fe2000001081d */
[----:B------:R-:W-:Y:S01]  /*e030*/  FMUL.FTZ R30, R27, R20 ;  /* 0x000000141b1e7220 */ /* 0x000fe20000410000 */
[----:B------:R-:W-:Y:S01]  /*e040*/  F2FP.BF16.F32.PACK_AB R5, R31, R36 ;  /* 0x000000241f05723e */ /* 0x000fe200000010ff */
        /* <DEDUP_REMOVED lines=13> */
.L_x_8357:
[----:B------:R-:W-:Y:S05]  /*e120*/  BSYNC B1 ;  /* 0x0000000000017941 */ /* 0x000fea0003800000 */
.L_x_8356:
[----:B------:R-:W-:Y:S01]  /*e130*/  PRMT R20, R3, 0x5410, R0 ;  /* 0x0000541003147816 */ /* 0x000fe20000000000 */
[----:B------:R-:W-:Y:S06]  /*e140*/  @P0 BRA `(.L_x_8341) ;  /* 0x0000000400980947 */ /* 0x000fec0003800000 */
[----:B------:R-:W-:Y:S02]  /*e150*/  LEA.HI R58, R58, R207, RZ, 0x1d ;  /* 0x000000cf3a3a7211 */ /* 0x000fe400078fe8ff */
[----:B------:R-:W-:Y:S02]  /*e160*/  SHF.R.U64 R8, R8, 0x10, R9 ;  /* 0x0000001008087819 */ /* 0x000fe40000001209 */
[----:B--23--:R-:W-:Y:S01]  /*e170*/  SHF.R.S32.HI R5, RZ, 0x1f, R58 ;  /* 0x0000001fff057819 */ /* 0x00cfe2000001143a */
        /* <DEDUP_REMOVED lines=11> */
[----:B------:R-:W2:Y:S01]  /*e230*/  LDS.128 R4, [R212] ;  /* 0x00000000d4047984 */ /* 0x000ea20000000c00 */
[--C-:B------:R-:W-:Y:S02]  /*e240*/  SHF.R.U64 R0, R10, 0x10, R11.reuse ;  /* 0x000000100a007819 */ /* 0x100fe4000000120b */
[----:B------:R-:W-:Y:S01]  /*e250*/  IMAD R3, R3, 0x2, R18 ;  /* 0x0000000203037824 */ /* 0x000fe200078e0212 */
[----:B------:R-:W-:Y:S02]  /*e260*/  SHF.R.U32.HI R10, RZ, 0x10, R11 ;  /* 0x00000010ff0a7819 */ /* 0x000fe4000001160b */
[----:B------:R-:W-:Y:S02]  /*e270*/  PRMT R71, R71, 0x5410, R12 ;  /* 0x0000541047477816 */ /* 0x000fe4000000000c */
[----:B------:R-:W3:Y:S01]  /*e280*/  LDS.128 R24, [R3+0x10400] ;  /* 0x0104000003187984 */ /* 0x000ee20000000c00 */
[--C-:B-1----:R-:W-:Y:S02]  /*e290*/  SHF.R.U64 R28, R14, 0x10, R15.reuse ;  /* 0x000000100e1c7819 */ /* 0x102fe4000000120f */
[----:B0-----:R-:W-:-:S02]  /*e2a0*/  SHF.R.U32.HI R29, RZ, 0x10, R15 ;  /* 0x00000010ff1d7819 */ /* 0x001fc4000001160f */
[----:B------:R-:W-:Y:S02]  /*e2b0*/  PRMT R70, R70, 0x5410, R21 ;  /* 0x0000541046467816 */ /* 0x000fe40000000015 */
[----:B------:R-:W-:Y:S02]  /*e2c0*/  PRMT R44, R44, 0x5410, R9 ;  /* 0x000054102c2c7816 */ /* 0x000fe40000000009 */
[----:B------:R-:W-:Y:S01]  /*e2d0*/  PRMT R28, R20, 0x5432, R28 ;  /* 0x00005432141c7816 */ /* 0x000fe2000000001c */
[----:B------:R-:W-:Y:S01]  /*e2e0*/  IMAD.U32 R21, R70, 0x10000, RZ ;  /* 0x0001000046157824 */ /* 0x000fe200078e00ff */
[----:B------:R-:W-:Y:S02]  /*e2f0*/  PRMT R29, R20, 0x5410, R29 ;  /* 0x00005410141d7816 */ /* 0x000fe4000000001d */
[----:B------:R-:W-:Y:S02]  /*e300*/  PRMT R45, R45, 0x5410, R0 ;  /* 0x000054102d2d7816 */ /* 0x000fe40000000000 */
[----:B------:R-:W-:Y:S01]  /*e310*/  PRMT R59, R59, 0x5410, R10 ;  /* 0x000054103b3b7816 */ /* 0x000fe2000000000a */
        /* <DEDUP_REMOVED lines=8> */
[C---:B---3--:R-:W-:Y:S01]  /*e3a0*/  IMAD.U32 R11, R24.reuse, 0x10000, RZ ;  /* 0x00010000180b7824 */ /* 0x048fe200078e00ff */
[----:B------:R-:W-:Y:S01]  /*e3b0*/  LOP3.LUT R12, R24, 0xffff0000, RZ, 0xc0, !PT ;  /* 0xffff0000180c7812 */ /* 0x000fe200078ec0ff */
[C---:B------:R-:W-:Y:S01]  /*e3c0*/  IMAD.U32 R13, R25.reuse, 0x10000, RZ ;  /* 0x00010000190d7824 */ /* 0x040fe200078e00ff */
[----:B------:R-:W-:Y:S01]  /*e3d0*/  LOP3.LUT R24, R25, 0xffff0000, RZ, 0xc0, !PT ;  /* 0xffff000019187812 */ /* 0x000fe200078ec0ff */
[----:B------:R-:W-:Y:S01]  /*e3e0*/  IMAD.U32 R25, R43, 0x10000, RZ ;  /* 0x000100002b197824 */ /* 0x000fe200078e00ff */
[C---:B------:R-:W-:Y:S01]  /*e3f0*/  LOP3.LUT R15, R26.reuse, 0xffff0000, RZ, 0xc0, !PT ;  /* 0xffff00001a0f7812 */ /* 0x040fe200078ec0ff */
[----:B------:R-:W-:Y:S01]  /*e400*/  IMAD.U32 R14, R26, 0x10000, RZ ;  /* 0x000100001a0e7824 */ /* 0x000fe200078e00ff */
[C---:B------:R-:W-:Y:S01]  /*e410*/  LOP3.LUT R26, R27.reuse, 0xffff0000, RZ, 0xc0, !PT ;  /* 0xffff00001b1a7812 */ /* 0x040fe200078ec0ff */
[----:B------:R-:W-:-:S02]  /*e420*/  IMAD.U32 R20, R27, 0x10000, RZ ;  /* 0x000100001b147824 */ /* 0x000fc400078e00ff */
[C---:B------:R-:W-:Y:S01]  /*e430*/  FMUL.FTZ R31, R11.reuse, R25 ;  /* 0x000000190b1f7220 */ /* 0x040fe20000410000 */
[----:B------:R-:W-:Y:S02]  /*e440*/  IMAD.U32 R27, R44, 0x10000, RZ ;  /* 0x000100002c1b7824 */ /* 0x000fe400078e00ff */
[-C--:B------:R-:W-:Y:S01]  /*e450*/  FMUL.FTZ R33, R11, R21.reuse ;  /* 0x000000150b217220 */ /* 0x080fe20000410000 */
[----:B------:R-:W-:Y:S02]  /*e460*/  IMAD.U32 R11, R71, 0x10000, RZ ;  /* 0x00010000470b7824 */ /* 0x000fe400078e00ff */
[----:B------:R-:W-:Y:S01]  /*e470*/  FFMA.FTZ R30, R0, R21, -R31 ;  /* 0x00000015001e7223 */ /* 0x000fe2000001081f */
[----:B------:R-:W-:Y:S01]  /*e480*/  FMUL.FTZ R35, R13, R27 ;  /* 0x0000001b0d237220 */ /* 0x000fe20000410000 */
[----:B------:R-:W-:Y:S02]  /*e490*/  IMAD.U32 R31, R59, 0x10000, RZ ;  /* 0x000100003b1f7824 */ /* 0x000fe400078e00ff */
[----:B------:R-:W-:Y:S01]  /*e4a0*/  FMUL.FTZ R13, R13, R11 ;  /* 0x0000000b0d0d7220 */ /* 0x000fe20000410000 */
[----:B------:R-:W-:-:S02]  /*e4b0*/  IMAD.U32 R21, R29, 0x10000, RZ ;  /* 0x000100001d157824 */ /* 0x000fc400078e00ff */
[----:B------:R-:W-:Y:S01]  /*e4c0*/  FFMA.FTZ R35, R8, R11, -R35 ;  /* 0x0000000b08237223 */ /* 0x000fe20000010823 */
[----:B------:R-:W-:Y:S01]  /*e4d0*/  FMUL.FTZ R11, R20, R31 ;  /* 0x0000001f140b7220 */ /* 0x000fe20000410000 */
[----:B------:R-:W-:Y:S01]  /*e4e0*/  FFMA.FTZ R33, R0, R25, R33 ;  /* 0x0000001900217223 */ /* 0x000fe20000010021 */
[-C--:B------:R-:W-:Y:S01]  /*e4f0*/  FMUL.FTZ R0, R20, R21.reuse ;  /* 0x0000001514007220 */ /* 0x080fe20000410000 */
[----:B------:R-:W-:Y:S01]  /*e500*/  LOP3.LUT R43, R43, 0xffff0000, RZ, 0xc0, !PT ;  /* 0xffff00002b2b7812 */ /* 0x000fe200078ec0ff */
[----:B------:R-:W-:Y:S01]  /*e510*/  FFMA.FTZ R20, R10, R21, -R11 ;  /* 0x000000150a147223 */ /* 0x000fe2000001080b */
[----:B------:R-:W-:Y:S01]  /*e520*/  LOP3.LUT R11, R70, 0xffff0000, RZ, 0xc0, !PT ;  /* 0xffff0000460b7812 */ /* 0x000fe200078ec0ff */
[----:B------:R-:W-:Y:S01]  /*e530*/  FFMA.FTZ R27, R8, R27, R13 ;  /* 0x0000001b081b7223 */ /* 0x000fe2000001000d */
[----:B------:R-:W-:Y:S01]  /*e540*/  FFMA.FTZ R31, R10, R31, R0 ;  /* 0x0000001f0a1f7223 */ /* 0x000fe20000010000 */
[C---:B------:R-:W-:Y:S01]  /*e550*/  FMUL.FTZ R13, R12.reuse, R43 ;  /* 0x0000002b0c0d7220 */ /* 0x040fe20000410000 */
[----:B------:R-:W-:Y:S01]  /*e560*/  LOP3.LUT R71, R71, 0xffff0000, RZ, 0xc0, !PT ;  /* 0xffff000047477812 */ /* 0x000fe200078ec0ff */
[----:B------:R-:W-:Y:S01]  /*e570*/  FMUL.FTZ R21, R12, R11 ;  /* 0x0000000b0c157220 */ /* 0x000fe20000410000 */
[----:B------:R-:W-:Y:S01]  /*e580*/  LOP3.LUT R44, R44, 0xffff0000, RZ, 0xc0, !PT ;  /* 0xffff00002c2c7812 */ /* 0x000fe200078ec0ff */
[----:B------:R-:W-:-:S02]  /*e590*/  IMAD.U32 R8, R45, 0x10000, RZ ;  /* 0x000100002d087824 */ /* 0x000fc400078e00ff */
[----:B------:R-:W-:Y:S01]  /*e5a0*/  FFMA.FTZ R13, R4, R11, -R13 ;  /* 0x0000000b040d7223 */ /* 0x000fe2000001080d */
[----:B------:R-:W-:Y:S02]  /*e5b0*/  IMAD.U32 R0, R28, 0x10000, RZ ;  /* 0x000100001c007824 */ /* 0x000fe400078e00ff */
[----:B------:R-:W-:Y:S01]  /*e5c0*/  FFMA.FTZ R10, R4, R43, R21 ;  /* 0x0000002b040a7223 */ /* 0x000fe20000010015 */
[----:B------:R-:W-:Y:S01]  /*e5d0*/  FMUL.FTZ R4, R14, R8 ;  /* 0x000000080e047220 */ /* 0x000fe20000410000 */
[C---:B------:R-:W-:Y:S01]  /*e5e0*/  FMUL.FTZ R12, R24.reuse, R44 ;  /* 0x0000002c180c7220 */ /* 0x040fe20000410000 */
[-C--:B------:R-:W-:Y:S01]  /*e5f0*/  FMUL.FTZ R11, R24, R71.reuse ;  /* 0x00000047180b7220 */ /* 0x080fe20000410000 */
[----:B------:R-:W-:Y:S01]  /*e600*/  FMUL.FTZ R14, R14, R0 ;  /* 0x000000000e0e7220 */ /* 0x000fe20000410000 */
[----:B------:R-:W-:Y:S01]  /*e610*/  LOP3.LUT R45, R45, 0xffff0000, RZ, 0xc0, !PT ;  /* 0xffff00002d2d7812 */ /* 0x000fe200078ec0ff */
[----:B------:R-:W-:Y:S01]  /*e620*/  FFMA.FTZ R12, R5, R71, -R12 ;  /* 0x00000047050c7223 */ /* 0x000fe2000001080c */
[----:B------:R-:W-:Y:S01]  /*e630*/  LOP3.LUT R59, R59, 0xffff0000, RZ, 0xc0, !PT ;  /* 0xffff00003b3b7812 */ /* 0x000fe200078ec0ff */
[----:B------:R-:W-:Y:S01]  /*e640*/  FFMA.FTZ R44, R5, R44, R11 ;  /* 0x0000002c052c7223 */ /* 0x000fe2000001000b */
[----:B------:R-:W-:Y:S01]  /*e650*/  LOP3.LUT R28, R28, 0xffff0000, RZ, 0xc0, !PT ;  /* 0xffff00001c1c7812 */ /* 0x000fe200078ec0ff */
[----:B------:R-:W-:Y:S01]  /*e660*/  FFMA.FTZ R14, R9, R8, R14 ;  /* 0x00000008090e7223 */ /* 0x000fe2000001000e */
[----:B------:R-:W-:Y:S01]  /*e670*/  LOP3.LUT R29, R29, 0xffff0000, RZ, 0xc0, !PT ;  /* 0xffff00001d1d7812 */ /* 0x000fe200078ec0ff */
[----:B------:R-:W-:Y:S01]  /*e680*/  FFMA.FTZ R0, R9, R0, -R4 ;  /* 0x0000000009007223 */ /* 0x000fe20000010804 */
        /* <DEDUP_REMOVED lines=18> */
.L_x_8341:
[----:B------:R-:W-:Y:S05]  /*e7b0*/  BSYNC B0 ;  /* 0x0000000000007941 */ /* 0x000fea0003800000 */
.L_x_8313:
        /* <DEDUP_REMOVED lines=8> */
.L_x_8311:
[----:B------:R-:W-:-:S05]  /*e840*/  IMAD.U32 R0, RZ, RZ, UR39 ;  /* 0x00000027ff007e24 */ /* 0x000fca000f8e00ff */
[----:B------:R-:W-:-:S13]  /*e850*/  ISETP.NE.AND P0, PT, R0, 0x3, PT ;  /* 0x000000030000780c */ /* 0x000fda0003f05270 */
[----:B------:R-:W-:Y:S05]  /*e860*/  @!P0 BRA `(.L_x_8358) ;  /* 0x0000000000048947 */ /* 0x000fea0003800000 */
[----:B------:R-:W-:Y:S01]  /*e870*/  BPT.TRAP 0x1 ;  /* 0x000000040000795c */ /* 0x000fe20000300000 */
.L_x_8358:
[----:B----4-:R-:W-:Y:S01]  /*e880*/  IMAD R11, R184, 0x8, R18 ;  /* 0x00000008b80b7824 */ /* 0x010fe200078e0212 */
[----:B------:R-:W-:-:S04]  /*e890*/  SHF.L.U32 R0, R187, 0x1f, RZ ;  /* 0x0000001fbb007819 */ /* 0x000fc800000006ff */
[----:B------:R4:W0:Y:S01]  /*e8a0*/  SYNCS.PHASECHK.TRANS64.TRYWAIT P1, [R11+URZ+0x28830], R0 ;  /* 0x028830000b0075a7 */ /* 0x000822000802017f */
[----:B------:R-:W-:Y:S05]  /*e8b0*/  @!P0 BRA `(.L_x_8359) ;  /* 0x0000000000048947 */ /* 0x000fea0003800000 */
[----:B------:R-:W-:Y:S01]  /*e8c0*/  BPT.TRAP 0x1 ;  /* 0x000000040000795c */ /* 0x000fe20000300000 */
.L_x_8359:
[----:B0-----:R-:W-:Y:S05]  /*e8d0*/  @P1 BRA `(.L_x_8360) ;  /* 0x0000000000081947 */ /* 0x001fea0003800000 */
[----:B------:R-:W0:Y:S02]  /*e8e0*/  SYNCS.PHASECHK.TRANS64.TRYWAIT P1, [R11+URZ+0x28830], R0 ;  /* 0x028830000b0075a7 */ /* 0x000e24000802017f */
[----:B0-----:R-:W-:Y:S05]  /*e8f0*/  @!P1 BRA `(.L_x_8361) ;  /* 0x0000017c00d09947 */ /* 0x001fea0003800000 */
.L_x_8360:
[----:B------:R-:W-:Y:S05]  /*e900*/  WARPSYNC.ALL ;  /* 0x0000000000007948 */ /* 0x000fea0003800000 */
[----:B----4-:R-:W-:Y:S01]  /*e910*/  VIADD R0, R18, 0x18400 ;  /* 0x0001840012007836 */ /* 0x010fe20000000000 */
[----:B------:R-:W-:Y:S01]  /*e920*/  R2UR UR32, R42 ;  /* 0x000000002a2072ca */ /* 0x000fe200000e0000 */
[----:B-123--:R-:W-:Y:S01]  /*e930*/  IMAD.MOV.U32 R5, RZ, RZ, 0x40000040 ;  /* 0x40000040ff057424 */ /* 0x00efe200078e00ff */
[----:B-----5:R-:W-:Y:S01]  /*e940*/  WARPGROUP.ARRIVE ;  /* 0x00000000000079c5 */ /* 0x020fe20000000000 */
[----:B------:R-:W-:Y:S01]  /*e950*/  UMOV UR33, 0x40000040 ;  /* 0x4000004000217882 */ /* 0x000fe20000000000 */
        /* <DEDUP_REMOVED lines=37> */
[----:B------:R-:W-:Y:S01]  /*ebb0*/  UIADD3 UR24, UR32, 0x404, URZ ;  /* 0x0000040420187890 */ /* 0x000fe2000fffe03f */
[----:B------:R-:W-:Y:S01]  /*ebc0*/  IMAD.MOV.U32 R9, RZ, RZ, 0x40000040 ;  /* 0x40000040ff097424 */ /* 0x000fe200078e00ff */
[----:B------:R-:W-:Y:S01]  /*ebd0*/  UMOV UR25, 0x40000040 ;  /* 0x4000004000197882 */ /* 0x000fe20000000000 */
[----:B------:R-:W-:Y:S01]  /*ebe0*/  UIADD3 UR28, UR32, 0x406, URZ ;  /* 0x00000406201c7890 */ /* 0x000fe2000fffe03f */
[----:B------:R-:W-:Y:S01]  /*ebf0*/  R2UR UR18, R8 ;  /* 0x00000000081272ca */ /* 0x000fe200000e0000 */
[----:B------:R-:W-:Y:S01]  /*ec00*/  VIADD R8, R4, 0x402 ;  /* 0x0000040204087836 */ /* 0x000fe20000000000 */
[----:B------:R-:W-:Y:S01]  /*ec10*/  R2UR UR27, R9 ;  /* 0x00000000091b72ca */ /* 0x000fe200000e0000 */
[----:B------:R-:W-:-:S03]  /*ec20*/  UMOV UR29, 0x40000040 ;  /* 0x40000040001d7882 */ /* 0x000fc60000000000 */
        /* <DEDUP_REMOVED lines=29> */
.L_x_8362:
[----:B------:R-:W0:Y:S01]  /*ee00*/  LDC R0, c[0x0][0x448] ;  /* 0x00011200ff007b82 */ /* 0x000e220000000800 */
[----:B------:R-:W-:Y:S01]  /*ee10*/  ULDC UR51, c[0x0][0x9dc] ;  /* 0x0002770000337ab9 */ /* 0x000fe20000000800 */
[----:B------:R-:W-:Y:S01]  /*ee20*/  LEA R12, R89, 0xffffff80, 0x7 ;  /* 0xffffff80590c7811 */ /* 0x000fe200078e38ff */
[----:B------:R-:W-:-:S05]  /*ee30*/  ULOP3.LUT UR6, URZ, UR51, URZ, 0x33, !UPT ;  /* 0x000000333f067292 */ /* 0x000fca000f8e333f */
[----:B------:R-:W1:Y:S01]  /*ee40*/  LDC.64 R8, c[0x0][0x9e0] ;  /* 0x00027800ff087b82 */ /* 0x000e620000000a00 */
[----:B0-----:R-:W-:Y:S01]  /*ee50*/  ISETP.NE.AND P1, PT, R0, 0x1, PT ;  /* 0x000000010000780c */ /* 0x001fe20003f25270 */
[----:B------:R-:W-:Y:S01]  /*ee60*/  IMAD.IADD R0, R195, 0x1, R193 ;  /* 0x00000001c3007824 */ /* 0x000fe200078e02c1 */
[----:B-1----:R-:W-:-:S11]  /*ee70*/  ISETP.GE.AND P2, PT, R9, 0x1, PT ;  /* 0x000000010900780c */ /* 0x002fd60003f46270 */
[----:B------:R-:W0:Y:S08]  /*ee80*/  @P1 LDC R3, c[0x0][0x44c] ;  /* 0x00011300ff031b82 */ /* 0x000e300000000800 */
[----:B------:R-:W1:Y:S01]  /*ee90*/  @P1 LDC R5, c[0x0][0x450] ;  /* 0x00011400ff051b82 */ /* 0x000e620000000800 */
[----:B0-----:R-:W-:-:S04]  /*eea0*/  @P1 IMAD.HI.U32 R4, R0, R3, RZ ;  /* 0x0000000300041227 */ /* 0x001fc800078e00ff */
[----:B------:R-:W-:Y:S02]  /*eeb0*/  IMAD.MOV.U32 R3, RZ, RZ, R0 ;  /* 0x000000ffff037224 */ /* 0x000fe400078e0000 */
[----:B------:R-:W-:Y:S01]  /*eec0*/  VIADD R0, R11, 0x28840 ;  /* 0x000288400b007836 */ /* 0x000fe20000000000 */
[----:B-1----:R-:W-:Y:S01]  /*eed0*/  @P1 SHF.R.U32.HI R3, RZ, R5, R4 ;  /* 0x00000005ff031219 */ /* 0x002fe20000011604 */
[----:B------:R-:W-:Y:S02]  /*eee0*/  IMAD.MOV.U32 R4, RZ, RZ, -0x80 ;  /* 0xffffff80ff047424 */ /* 0x000fe400078e00ff */
[----:B------:R-:W-:Y:S02]  /*eef0*/  IMAD.U32 R5, RZ, RZ, UR38 ;  /* 0x00000026ff057e24 */ /* 0x000fe4000f8e00ff */
[----:B------:R-:W0:Y:S01]  /*ef00*/  SHFL.IDX PT, R15, R3, RZ, 0x1c1f ;  /* 0x001c1fff030f7589 */ /* 0x000e2200000e0000 */
[----:B------:R-:W-:Y:S02]  /*ef10*/  IMAD R11, R89, R4, 0x80 ;  /* 0x00000080590b7424 */ /* 0x000fe400078e0204 */
[----:B------:R-:W-:-:S02]  /*ef20*/  PRMT R0, R5, 0x654, R0 ;  /* 0x0000065405007816 */ /* 0x000fc40000000000 */
[----:B------:R-:W-:Y:S02]  /*ef30*/  VIADD R4, R11, 0x1 ;  /* 0x000000010b047836 */ /* 0x000fe40000000000 */
[----:B------:R1:W-:Y:S02]  /*ef40*/  SYNCS.ARRIVE.TRANS64.RED.A1T0 RZ, [R0+URZ], RZ ;  /* 0x000000ff00ff79a7 */ /* 0x0003e4000810043f */
[----:B------:R-:W-:-:S05]  /*ef50*/  IMAD R4, R191, -0x2, R4 ;  /* 0xfffffffebf047824 */ /* 0x000fca00078e0204 */
[----:B------:R-:W-:Y:S01]  /*ef60*/  IADD3 R5, -R189, R4, R190 ;  /* 0x00000004bd057210 */ /* 0x000fe20007ffe1be */
[----:B-1----:R-:W-:-:S04]  /*ef70*/  IMAD.IADD R0, R190, 0x1, R11 ;  /* 0x00000001be007824 */ /* 0x002fc800078e020b */
[----:B------:R-:W-:Y:S02]  /*ef80*/  IMAD R10, R191, -0x2, R0 ;  /* 0xfffffffebf0a7824 */ /* 0x000fe400078e0200 */
[C---:B------:R-:W-:Y:S02]  /*ef90*/  IMAD.IADD R13, R5.reuse, 0x1, R8 ;  /* 0x00000001050d7824 */ /* 0x040fe400078e0208 */
        /* <DEDUP_REMOVED lines=15> */
.L_x_8365:
[----:B------:R-:W-:-:S13]  /*f090*/  ISETP.NE.AND P3, PT, R9, 0x1, PT ;  /* 0x000000010900780c */ /* 0x000fda0003f65270 */
[----:B------:R-:W0:Y:S02]  /*f0a0*/  @P3 LDC.64 R20, c[0x0][0x9e8] ;  /* 0x00027a00ff143b82 */ /* 0x000e240000000a00 */
[----:B0-----:R-:W-:-:S05]  /*f0b0*/  @P3 IMAD.HI.U32 R6, R5, R20, RZ ;  /* 0x0000001405063227 */ /* 0x001fca00078e00ff */
[----:B------:R-:W-:-:S07]  /*f0c0*/  @P3 SHF.R.U32.HI R5, RZ, R21, R6 ;  /* 0x00000015ff053219 */ /* 0x000fce0000011606 */
.L_x_8366:
[----:B------:R-:W-:Y:S05]  /*f0d0*/  BSYNC B0 ;  /* 0x0000000000007941 */ /* 0x000fea0003800000 */
.L_x_8364:
[----:B------:R-:W-:-:S04]  /*f0e0*/  IMAD R6, R5, R9, -R12 ;  /* 0x0000000905067224 */ /* 0x000fc800078e0a0c */
[----:B------:R-:W-:-:S05]  /*f0f0*/  IMAD R5, R191, -0x2, R6 ;  /* 0xfffffffebf057824 */ /* 0x000fca00078e0206 */
[----:B------:R-:W-:Y:S02]  /*f100*/  VIMNMX R4, R4, R5, !PT ;  /* 0x0000000504047248 */ /* 0x000fe40007fe0100 */
[----:B------:R-:W-:-:S07]  /*f110*/  VIADDMNMX R0, R5, R9, R0, PT ;  /* 0x0000000905007246 */ /* 0x000fce0003800100 */
.L_x_8363:
[C---:B------:R-:W-:Y:S01]  /*f120*/  ISETP.GE.AND P3, PT, R11.reuse, 0x2, PT ;  /* 0x000000020b00780c */ /* 0x040fe20003f66270 */
[----:B------:R-:W0:Y:S01]  /*f130*/  SHFL.IDX PT, R3, R3, 0x1, 0x1c1f ;  /* 0x003c1f0003037f89 */ /* 0x000e2200000e0000 */
[----:B------:R-:W-:Y:S02]  /*f140*/  ISETP.GE.AND P5, PT, R11, 0x9, PT ;  /* 0x000000090b00780c */ /* 0x000fe40003fa6270 */
[----:B------:R-:W-:Y:S02]  /*f150*/  ISETP.GT.AND P4, PT, R4, 0x1, !P3 ;  /* 0x000000010400780c */ /* 0x000fe40005f84270 */
[----:B------:R-:W-:Y:S02]  /*f160*/  P2R R20, PR, RZ, 0x20 ;  /* 0x00000020ff147803 */ /* 0x000fe40000000000 */
[----:B------:R-:W-:-:S04]  /*f170*/  ISETP.LT.OR P4, PT, R0, 0x2, P4 ;  /* 0x000000020000780c */ /* 0x000fc80002781670 */
[----:B------:R-:W-:Y:S02]  /*f180*/  FSEL R25, R25, -INF , !P4 ;  /* 0xff80000019197808 */ /* 0x000fe40006000000 */
[----:B------:R-:W-:Y:S02]  /*f190*/  ISETP.GT.AND P4, PT, R4, 0x8, !P5 ;  /* 0x000000080400780c */ /* 0x000fe40006f84270 */
[----:B------:R-:W-:Y:S02]  /*f1a0*/  ISETP.GE.AND P5, PT, R11, 0xa, PT ;  /* 0x0000000a0b00780c */ /* 0x000fe40003fa6270 */
[----:B------:R-:W-:Y:S02]  /*f1b0*/  ISETP.LT.OR P4, PT, R0, 0x9, P4 ;  /* 0x000000090000780c */ /* 0x000fe40002781670 */
[----:B------:R-:W-:Y:S02]  /*f1c0*/  P2R R21, PR, RZ, 0x20 ;  /* 0x00000020ff157803 */ /* 0x000fe40000000000 */
[----:B------:R-:W-:-:S02]  /*f1d0*/  FSEL R28, R28, -INF , !P4 ;  /* 0xff8000001c1c7808 */ /* 0x000fc40006000000 */
[----:B------:R-:W-:Y:S02]  /*f1e0*/  ISETP.GT.AND P4, PT, R4, 0x9, !P5 ;  /* 0x000000090400780c */ /* 0x000fe40006f84270 */
[----:B------:R-:W-:Y:S02]  /*f1f0*/  ISETP.GE.AND P5, PT, R11, 0x11, PT ;  /* 0x000000110b00780c */ /* 0x000fe40003fa6270 */
[----:B------:R-:W-:Y:S02]  /*f200*/  ISETP.LT.OR P4, PT, R0, 0xa, P4 ;  /* 0x0000000a0000780c */ /* 0x000fe40002781670 */
[----:B------:R-:W-:Y:S02]  /*f210*/  P2R R88, PR, RZ, 0x20 ;  /* 0x00000020ff587803 */ /* 0x000fe40000000000 */
[----:B------:R-:W-:Y:S02]  /*f220*/  FSEL R29, R29, -INF , !P4 ;  /* 0xff8000001d1d7808 */ /* 0x000fe40006000000 */
[----:B------:R-:W-:-:S02]  /*f230*/  ISETP.GT.AND P4, PT, R4, 0x10, !P5 ;  /* 0x000000100400780c */ /* 0x000fc40006f84270 */
[C---:B------:R-:W-:Y:S02]  /*f240*/  ISETP.GE.AND P5, PT, R11.reuse, 0x12, PT ;  /* 0x000000120b00780c */ /* 0x040fe40003fa6270 */
[----:B------:R-:W-:Y:S02]  /*f250*/  ISETP.LT.OR P4, PT, R0, 0x11, P4 ;  /* 0x000000110000780c */ /* 0x000fe40002781670 */
[----:B------:R-:W-:Y:S02]  /*f260*/  P2R R90, PR, RZ, 0x20 ;  /* 0x00000020ff5a7803 */ /* 0x000fe40000000000 */
[----:B------:R-:W-:Y:S02]  /*f270*/  FSEL R32, R32, -INF , !P4 ;  /* 0xff80000020207808 */ /* 0x000fe40006000000 */
[----:B------:R-:W-:Y:S02]  /*f280*/  ISETP.GT.AND P4, PT, R4, 0x11, !P5 ;  /* 0x000000110400780c */ /* 0x000fe40006f84270 */
[----:B------:R-:W-:-:S02]  /*f290*/  ISETP.GE.AND P5, PT, R11, 0x19, PT ;  /* 0x000000190b00780c */ /* 0x000fc40003fa6270 */
[----:B------:R-:W-:Y:S02]  /*f2a0*/  ISETP.LT.OR P4, PT, R0, 0x12, P4 ;  /* 0x000000120000780c */ /* 0x000fe40002781670 */
[----:B------:R-:W-:Y:S02]  /*f2b0*/  P2R R91, PR, RZ, 0x20 ;  /* 0x00000020ff5b7803 */ /* 0x000fe40000000000 */
[----:B------:R-:W-:Y:S02]  /*f2c0*/  FSEL R33, R33, -INF , !P4 ;  /* 0xff80000021217808 */ /* 0x000fe40006000000 */
[----:B------:R-:W-:Y:S02]  /*f2d0*/  ISETP.GT.AND P4, PT, R4, 0x18, !P5 ;  /* 0x000000180400780c */ /* 0x000fe40006f84270 */
[----:B------:R-:W-:Y:S02]  /*f2e0*/  ISETP.GE.AND P5, PT, R11, 0x1a, PT ;  /* 0x0000001a0b00780c */ /* 0x000fe40003fa6270 */
[----:B------:R-:W-:-:S02]  /*f2f0*/  ISETP.LT.OR P4, PT, R0, 0x19, P4 ;  /* 0x000000190000780c */ /* 0x000fc40002781670 */
[----:B------:R-:W-:Y:S02]  /*f300*/  P2R R92, PR, RZ, 0x20 ;  /* 0x00000020ff5c7803 */ /* 0x000fe40000000000 */
[----:B------:R-:W-:Y:S02]  /*f310*/  FSEL R36, R36, -INF , !P4 ;  /* 0xff80000024247808 */ /* 0x000fe40006000000 */
[----:B------:R-:W-:Y:S02]  /*f320*/  ISETP.GT.AND P4, PT, R4, 0x19, !P5 ;  /* 0x000000190400780c */ /* 0x000fe40006f84270 */
[----:B------:R-:W-:Y:S02]  /*f330*/  ISETP.GE.AND P5, PT, R11, 0x21, PT ;  /* 0x000000210b00780c */ /* 0x000fe40003fa6270 */
[----:B------:R-:W-:Y:S02]  /*f340*/  ISETP.LT.OR P4, PT, R0, 0x1a, P4 ;  /* 0x0000001a0000780c */ /* 0x000fe40002781670 */
[----:B------:R-:W-:-:S02]  /*f350*/  P2R R93, PR, RZ, 0x20 ;  /* 0x00000020ff5d7803 */ /* 0x000fc40000000000 */
        /* <DEDUP_REMOVED lines=123> */
[----:B------:R-:W-:Y:S01]  /*fb10*/  FSEL R85, R85, -INF , !P6 ;  /* 0xff80000055557808 */ /* 0x000fe20007000000 */
[----:B------:R-:W-:Y:S08]  /*fb20*/  @!P2 BRA `(.L_x_8367) ;  /* 0x000000000050a947 */ /* 0x000ff00003800000 */
        /* <DEDUP_REMOVED lines=11> */
.L_x_8369:
[----:B------:R-:W-:-:S13]  /*fbe0*/  ISETP.NE.AND P6, PT, R9, 0x1, PT ;  /* 0x000000010900780c */ /* 0x000fda0003fc5270 */
[----:B------:R-:W0:Y:S02]  /*fbf0*/  @P6 LDC.64 R10, c[0x0][0x9e8] ;  /* 0x00027a00ff0a6b82 */ /* 0x000e240000000a00 */
[----:B0-----:R-:W-:-:S05]  /*fc00*/  @P6 IMAD.HI.U32 R10, R3, R10, RZ ;  /* 0x0000000a030a6227 */ /* 0x001fca00078e00ff */
[----:B------:R-:W-:-:S07]  /*fc10*/  @P6 SHF.R.U32.HI R3, RZ, R11, R10 ;  /* 0x0000000bff036219 */ /* 0x000fce000001160a */
.L_x_8370:
[----:B------:R-:W-:Y:S05]  /*fc20*/  BSYNC B0 ;  /* 0x0000000000007941 */ /* 0x000fea0003800000 */
.L_x_8368:
[----:B------:R-:W-:-:S04]  /*fc30*/  IMAD R6, R3, R9, -R12 ;  /* 0x0000000903067224 */ /* 0x000fc800078e0a0c */
[----:B------:R-:W-:-:S05]  /*fc40*/  IMAD R3, R191, -0x2, R6 ;  /* 0xfffffffebf037824 */ /* 0x000fca00078e0206 */
[----:B------:R-:W-:Y:S02]  /*fc50*/  VIMNMX R4, R4, R3, !PT ;  /* 0x0000000304047248 */ /* 0x000fe40007fe0100 */
[----:B------:R-:W-:-:S07]  /*fc60*/  VIADDMNMX R0, R3, R9, R0, PT ;  /* 0x0000000903007246 */ /* 0x000fce0003800100 */
.L_x_8367:
[----:B------:R-:W-:Y:S01]  /*fc70*/  ISETP.GT.AND P3, PT, R4, 0x1, !P3 ;  /* 0x000000010400780c */ /* 0x000fe20005f64270 */
[----:B------:R-:W-:Y:S01]  /*fc80*/  ULDC UR52, c[0x0][0x988] ;  /* 0x0002620000347ab9 */ /* 0x000fe20000000800 */
        /* <DEDUP_REMOVED lines=77> */
[----:B------:R-:W-:Y:S01]  /*10160*/  ISETP.GT.AND P4, PT, R4, 0x71, !P4 ;  /* 0x000000710400780c */ /* 0x000fe20006784270 */
[----:B------:R-:W0:Y:S01]  /*10170*/  SHFL.BFLY PT, R3, R6, 0x2, 0x1f ;  /* 0x0c401f0006037f89 */ /* 0x000e2200000e0000 */
[----:B------:R-:W-:Y:S02]  /*10180*/  FSEL R50, R50, -INF , !P3 ;  /* 0xff80000032327808 */ /* 0x000fe40005800000 */
[----:B------:R-:W-:Y:S02]  /*10190*/  ISETP.NE.AND P3, PT, R99, RZ, PT ;  /* 0x000000ff6300720c */ /* 0x000fe40003f65270 */
[C---:B------:R-:W-:Y:S02]  /*101a0*/  ISETP.GT.AND P5, PT, R4.reuse, 0x78, !P5 ;  /* 0x000000780400780c */ /* 0x040fe40006fa4270 */
[----:B------:R-:W-:Y:S02]  /*101b0*/  ISETP.GT.AND P3, PT, R4, 0x31, !P3 ;  /* 0x000000310400780c */ /* 0x000fe40005f64270 */
[----:B------:R-:W-:-:S02]  /*101c0*/  ISETP.LT.OR P4, PT, R0, 0x72, P4 ;  /* 0x000000720000780c */ /* 0x000fc40002781670 */
[C---:B------:R-:W-:Y:S02]  /*101d0*/  ISETP.LT.OR P3, PT, R0.reuse, 0x32, P3 ;  /* 0x000000320000780c */ /* 0x040fe40001f61670 */
[----:B------:R-:W-:Y:S02]  /*101e0*/  ISETP.LT.OR P5, PT, R0, 0x79, P5 ;  /* 0x000000790000780c */ /* 0x000fe40002fa1670 */
[----:B------:R-:W-:Y:S02]  /*101f0*/  FSEL R51, R51, -INF , !P3 ;  /* 0xff80000033337808 */ /* 0x000fe40005800000 */
[----:B------:R-:W-:Y:S02]  /*10200*/  ISETP.NE.AND P3, PT, R100, RZ, PT ;  /* 0x000000ff6400720c */ /* 0x000fe40003f65270 */
[----:B------:R-:W-:Y:S02]  /*10210*/  FSEL R83, R83, -INF , !P4 ;  /* 0xff80000053537808 */ /* 0x000fe40006000000 */
[----:B------:R-:W-:-:S02]  /*10220*/  ISETP.GT.AND P3, PT, R4, 0x38, !P3 ;  /* 0x000000380400780c */ /* 0x000fc40005f64270 */
        /* <DEDUP_REMOVED lines=57> */
[----:B0-----:R-:W-:Y:S02]  /*105c0*/  FMNMX.FTZ R5, R6, R3, !PT ;  /* 0x0000000306057209 */ /* 0x001fe40007810000 */
[----:B------:R-:W-:-:S03]  /*105d0*/  ISETP.LT.OR P3, PT, R0, 0x71, P3 ;  /* 0x000000710000780c */ /* 0x000fc60001f61670 */
[----:B------:R-:W0:Y:S01]  /*105e0*/  SHFL.BFLY PT, R10, R5, 0x1, 0x1f ;  /* 0x0c201f00050a7f89 */ /* 0x000e2200000e0000 */
[----:B------:R-:W-:Y:S02]  /*105f0*/  FSEL R82, R82, -INF , !P3 ;  /* 0xff80000052527808 */ /* 0x000fe40005800000 */
[----:B0-----:R-:W-:-:S04]  /*10600*/  FMNMX.FTZ R3, R5, R10, !PT ;  /* 0x0000000a05037209 */ /* 0x001fc80007810000 */
[C---:B------:R-:W-:Y:S01]  /*10610*/  FSETP.NEU.FTZ.AND P3, PT, R3.reuse, -INF , PT ;  /* 0xff8000000300780b */ /* 0x040fe20003f7d000 */
[----:B------:R-:W-:-:S05]  /*10620*/  FMUL.FTZ R10, R3, UR52 ;  /* 0x00000034030a7c20 */ /* 0x000fca0008410000 */
[----:B------:R-:W-:Y:S02]  /*10630*/  FSEL R10, R10, RZ, P3 ;  /* 0x000000ff0a0a7208 */ /* 0x000fe40001800000 */
[----:B------:R-:W-:Y:S02]  /*10640*/  ISETP.GT.AND P3, PT, R4, RZ, !P6 ;  /* 0x000000ff0400720c */ /* 0x000fe40007764270 */
[----:B------:R-:W-:Y:S01]  /*10650*/  ISETP.NE.AND P6, PT, R15, RZ, PT ;  /* 0x000000ff0f00720c */ /* 0x000fe20003fc5270 */
[--C-:B------:R-:W-:Y:S01]  /*10660*/  FFMA.FTZ R5, R25, UR52, -R10.reuse ;  /* 0x0000003419057c23 */ /* 0x100fe2000801080a */
[----:B------:R-:W-:Y:S01]  /*10670*/  ISETP.LT.OR P3, PT, R0, 0x1, P3 ;  /* 0x000000010000780c */ /* 0x000fe20001f61670 */
[--C-:B------:R-:W-:Y:S01]  /*10680*/  FFMA.FTZ R11, R29, UR52, -R10.reuse ;  /* 0x000000341d0b7c23 */ /* 0x100fe2000801080a */
[--C-:B------:R-:W-:Y:S01]  /*10690*/  FFMA.FTZ R33, R33, UR52, -R10.reuse ;  /* 0x0000003421217c23 */ /* 0x100fe2000801080a */
[--C-:B------:R-:W-:Y:S01]  /*106a0*/  FFMA.FTZ R37, R37, UR52, -R10.reuse ;  /* 0x0000003425257c23 */ /* 0x100fe2000801080a */
[----:B------:R-:W-:Y:S01]  /*106b0*/  FSEL R26, R26, -INF , !P3 ;  /* 0xff8000001a1a7808 */ /* 0x000fe20005800000 */
[--C-:B------:R-:W-:Y:S01]  /*106c0*/  FFMA.FTZ R41, R41, UR52, -R10.reuse ;  /* 0x0000003429297c23 */ /* 0x100fe2000801080a */
        /* <DEDUP_REMOVED lines=9> */
[----:B------:R-:W-:Y:S01]  /*10760*/  MUFU.EX2 R5, R5 ;  /* 0x0000000500057308 */ /* 0x000fe20000000800 */
[----:B------:R-:W-:Y:S01]  /*10770*/  FMNMX.FTZ R13, R31, R6, !PT ;  /* 0x000000061f0d7209 */ /* 0x000fe20007810000 */
[--C-:B------:R-:W-:Y:S01]  /*10780*/  FFMA.FTZ R176, R32, UR52, -R10.reuse ;  /* 0x0000003420b07c23 */ /* 0x100fe2000801080a */
[--C-:B------:R-:W-:Y:S01]  /*10790*/  FFMA.FTZ R178, R36, UR52, -R10.reuse ;  /* 0x0000003424b27c23 */ /* 0x100fe2000801080a */
[--C-:B------:R-:W-:Y:S01]  /*107a0*/  FFMA.FTZ R49, R49, UR52, -R10.reuse ;  /* 0x0000003431317c23 */ /* 0x100fe2000801080a */
[----:B------:R-:W-:Y:S01]  /*107b0*/  FMNMX.FTZ R6, R34, R13, !PT ;  /* 0x0000000d22067209 */ /* 0x000fe20007810000 */
[--C-:B------:R-:W-:Y:S01]  /*107c0*/  FFMA.FTZ R57, R57, UR52, -R10.reuse ;  /* 0x0000003439397c23 */ /* 0x100fe2000801080a */
[--C-:B------:R-:W-:Y:S01]  /*107d0*/  FFMA.FTZ R172, R40, UR52, -R10.reuse ;  /* 0x0000003428ac7c23 */ /* 0x100fe2000801080a */
        /* <DEDUP_REMOVED lines=8> */
[----:B------:R-:W0:Y:S01]  /*10860*/  MUFU.EX2 R180, R180 ;  /* 0x000000b400b47308 */ /* 0x000e220000000800 */
        /* <DEDUP_REMOVED lines=9> */
[----:B------:R-:W-:Y:S01]  /*10900*/  FFMA.FTZ R154, R84, UR52, -R10 ;  /* 0x00000034549a7c23 */ /* 0x000fe2000801080a */
[----:B------:R-:W1:Y:S02]  /*10910*/  @P1 LDC R40, c[0x0][0x450] ;  /* 0x00011400ff281b82 */ /* 0x000e640000000800 */
[----:B------:R-:W-:-:S03]  /*10920*/  FMNMX.FTZ R6, R46, R21, !PT ;  /* 0x000000152e067209 */ /* 0x000fc60007810000 */
[----:B------:R-:W2:Y:S01]  /*10930*/  MUFU.EX2 R182, R182 ;  /* 0x000000b600b67308 */ /* 0x000ea20000000800 */
[----:B------:R-:W-:-:S04]  /*10940*/  FMNMX.FTZ R21, R47, R6, !PT ;  /* 0x000000062f157209 */ /* 0x000fc80007810000 */
[----:B------:R-:W-:-:S03]  /*10950*/  FMNMX.FTZ R6, R50, R21, !PT ;  /* 0x0000001532067209 */ /* 0x000fc60007810000 */
[----:B------:R-:W-:Y:S01]  /*10960*/  MUFU.EX2 R21, R41 ;  /* 0x0000002900157308 */ /* 0x000fe20000000800 */
[----:B------:R-:W-:-:S04]  /*10970*/  FMNMX.FTZ R25, R51, R6, !PT ;  /* 0x0000000633197209 */ /* 0x000fc80007810000 */
[----:B------:R-:W-:-:S03]  /*10980*/  FMNMX.FTZ R6, R54, R25, !PT ;  /* 0x0000001936067209 */ /* 0x000fc60007810000 */
[----:B------:R-:W3:Y:S01]  /*10990*/  MUFU.EX2 R11, R11 ;  /* 0x0000000b000b7308 */ /* 0x000ee20000000800 */
[----:B------:R-:W-:-:S04]  /*109a0*/  FMNMX.FTZ R25, R55, R6, !PT ;  /* 0x0000000637197209 */ /* 0x000fc80007810000 */
[----:B------:R-:W-:-:S03]  /*109b0*/  FMNMX.FTZ R6, R58, R25, !PT ;  /* 0x000000193a067209 */ /* 0x000fc60007810000 */
[----:B------:R4:W-:Y:S01]  /*109c0*/  MUFU.EX2 R25, R45 ;  /* 0x0000002d00197308 */ /* 0x0009e20000000800 */
[----:B------:R-:W-:-:S04]  /*109d0*/  FMNMX.FTZ R29, R59, R6, !PT ;  /* 0x000000063b1d7209 */ /* 0x000fc80007810000 */
[----:B------:R-:W-:-:S03]  /*109e0*/  FMNMX.FTZ R6, R62, R29, !PT ;  /* 0x0000001d3e067209 */ /* 0x000fc60007810000 */
[----:B------:R-:W5:Y:S01]  /*109f0*/  MUFU.EX2 R176, R176 ;  /* 0x000000b000b07308 */ /* 0x000f620000000800 */
[----:B------:R-:W-:Y:S01]  /*10a00*/  FMNMX.FTZ R29, R63, R6, !PT ;  /* 0x000000063f1d7209 */ /* 0x000fe20007810000 */
[----:B----4-:R-:W-:-:S03]  /*10a10*/  FFMA.FTZ R45, R65, UR52, -R10 ;  /* 0x00000034412d7c23 */ /* 0x010fc6000801080a */
[----:B------:R-:W-:-:S03]  /*10a20*/  FMNMX.FTZ R6, R66, R29, !PT ;  /* 0x0000001d42067209 */ /* 0x000fc60007810000 */
[----:B------:R-:W4:Y:S01]  /*10a30*/  MUFU.EX2 R178, R178 ;  /* 0x000000b200b27308 */ /* 0x000f220000000800 */
[----:B------:R-:W-:-:S04]  /*10a40*/  FMNMX.FTZ R33, R67, R6, !PT ;  /* 0x0000000643217209 */ /* 0x000fc80007810000 */
[----:B------:R-:W-:-:S03]  /*10a50*/  FMNMX.FTZ R6, R70, R33, !PT ;  /* 0x0000002146067209 */ /* 0x000fc60007810000 */
[----:B------:R0:W-:Y:S01]  /*10a60*/  MUFU.EX2 R29, R49 ;  /* 0x00000031001d7308 */ /* 0x0001e20000000800 */
[----:B------:R-:W-:-:S04]  /*10a70*/  FMNMX.FTZ R33, R71, R6, !PT ;  /* 0x0000000647217209 */ /* 0x000fc80007810000 */
[----:B------:R-:W-:-:S03]  /*10a80*/  FMNMX.FTZ R6, R74, R33, !PT ;  /* 0x000000214a067209 */ /* 0x000fc60007810000 */
[----:B------:R-:W-:Y:S01]  /*10a90*/  MUFU.EX2 R33, R53 ;  /* 0x0000003500217308 */ /* 0x000fe20000000800 */
[----:B------:R-:W-:Y:S01]  /*10aa0*/  FMNMX.FTZ R37, R75, R6, !PT ;  /* 0x000000064b257209 */ /* 0x000fe20007810000 */
[----:B0-----:R-:W-:-:S03]  /*10ab0*/  FFMA.FTZ R49, R69, UR52, -R10 ;  /* 0x0000003445317c23 */ /* 0x001fc6000801080a */
[----:B------:R-:W-:-:S03]  /*10ac0*/  FMNMX.FTZ R6, R78, R37, !PT ;  /* 0x000000254e067209 */ /* 0x000fc60007810000 */
[----:B------:R-:W0:Y:S01]  /*10ad0*/  MUFU.EX2 R172, R172 ;  /* 0x000000ac00ac7308 */ /* 0x000e220000000800 */
[----:B------:R-:W-:-:S04]  /*10ae0*/  FMNMX.FTZ R37, R79, R6, !PT ;  /* 0x000000064f257209 */ /* 0x000fc80007810000 */
[----:B------:R-:W-:-:S03]  /*10af0*/  FMNMX.FTZ R4, R82, R37, !PT ;  /* 0x0000002552047209 */ /* 0x000fc60007810000 */
[----:B------:R2:W-:Y:S01]  /*10b00*/  MUFU.EX2 R37, R57 ;  /* 0x0000003900257308 */ /* 0x0005e20000000800 */
[----:B------:R-:W-:-:S04]  /*10b10*/  FMNMX.FTZ R41, R83, R4, !PT ;  /* 0x0000000453297209 */ /* 0x000fc80007810000 */
[----:B------:R-:W-:Y:S01]  /*10b20*/  FMNMX.FTZ R0, R86, R41, !PT ;  /* 0x0000002956007209 */ /* 0x000fe20007810000 */
[--C-:B------:R-:W-:Y:S01]  /*10b30*/  FFMA.FTZ R41, R61, UR52, -R10.reuse ;  /* 0x000000343d297c23 */ /* 0x100fe2000801080a */
[--C-:B------:R-:W-:Y:S01]  /*10b40*/  FFMA.FTZ R61, R81, UR52, -R10.reuse ;  /* 0x00000034513d7c23 */ /* 0x100fe2000801080a */
[----:B------:R-:W-:Y:S01]  /*10b50*/  MUFU.EX2 R174, R174 ;  /* 0x000000ae00ae7308 */ /* 0x000fe20000000800 */
[----:B------:R-:W-:Y:S01]  /*10b60*/  FMNMX.FTZ R0, R87, R0, !PT ;  /* 0x0000000057007209 */ /* 0x000fe20007810000 */
[----:B--2---:R-:W-:-:S04]  /*10b70*/  FFMA.FTZ R57, R77, UR52, -R10 ;  /* 0x000000344d397c23 */ /* 0x004fc8000801080a */
[----:B------:R-:W2:Y:S02]  /*10b80*/  SHFL.BFLY PT, R53, R0, 0x2, 0x1f ;  /* 0x0c401f0000357f89 */ /* 0x000ea400000e0000 */
[----:B------:R-:W-:Y:S08]  /*10b90*/  MUFU.EX2 R168, R168 ;  /* 0x000000a800a87308 */ /* 0x000ff00000000800 */
[----:B------:R-:W-:Y:S08]  /*10ba0*/  MUFU.EX2 R170, R170 ;  /* 0x000000aa00aa7308 */ /* 0x000ff00000000800 */
[----:B------:R-:W-:Y:S01]  /*10bb0*/  MUFU.EX2 R164, R164 ;  /* 0x000000a400a47308 */ /* 0x000fe20000000800 */
[----:B--2---:R-:W-:Y:S01]  /*10bc0*/  FMNMX.FTZ R4, R0, R53, !PT ;  /* 0x0000003500047209 */ /* 0x004fe20007810000 */
[----:B------:R-:W-:-:S06]  /*10bd0*/  FFMA.FTZ R53, R73, UR52, -R10 ;  /* 0x0000003449357c23 */ /* 0x000fcc000801080a */
[----:B------:R-:W-:Y:S01]  /*10be0*/  MUFU.EX2 R166, R166 ;  /* 0x000000a600a67308 */ /* 0x000fe20000000800 */
[----:B------:R-:W2:Y:S07]  /*10bf0*/  SHFL.BFLY PT, R65, R4, 0x1, 0x1f ;  /* 0x0c201f0004417f89 */ /* 0x000eae00000e0000 */
[----:B------:R-:W-:Y:S08]  /*10c00*/  MUFU.EX2 R41, R41 ;  /* 0x0000002900297308 */ /* 0x000ff00000000800 */
[----:B------:R-:W-:Y:S08]  /*10c10*/  MUFU.EX2 R160, R160 ;  /* 0x000000a000a07308 */ /* 0x000ff00000000800 */
[----:B------:R-:W-:Y:S01]  /*10c20*/  MUFU.EX2 R45, R45 ;  /* 0x0000002d002d7308 */ /* 0x000fe20000000800 */
[----:B--2---:R-:W-:Y:S01]  /*10c30*/  FMNMX.FTZ R0, R4, R65, !PT ;  /* 0x0000004104007209 */ /* 0x004fe20007810000 */
[----:B------:R-:W-:-:S03]  /*10c40*/  FFMA.FTZ R65, R85, UR52, -R10 ;  /* 0x0000003455417c23 */ /* 0x000fc6000801080a */
[C---:B------:R-:W-:Y:S01]  /*10c50*/  FSETP.NEU.FTZ.AND P3, PT, R0.reuse, -INF , PT ;  /* 0xff8000000000780b */ /* 0x040fe20003f7d000 */
[----:B------:R-:W-:Y:S02]  /*10c60*/  FMUL.FTZ R4, R0, UR52 ;  /* 0x0000003400047c20 */ /* 0x000fe40008410000 */
[----:B------:R-:W-:Y:S03]  /*10c70*/  MUFU.EX2 R162, R162 ;  /* 0x000000a200a27308 */ /* 0x000fe60000000800 */
[----:B------:R-:W-:-:S05]  /*10c80*/  FSEL R6, R4, RZ, P3 ;  /* 0x000000ff04067208 */ /* 0x000fca0001800000 */
[----:B------:R-:W-:Y:S01]  /*10c90*/  MUFU.EX2 R49, R49 ;  /* 0x0000003100317308 */ /* 0x000fe20000000800 */
[--C-:B------:R-:W-:Y:S01]  /*10ca0*/  FFMA.FTZ R181, R26, UR52, -R6.reuse ;  /* 0x000000341ab57c23 */ /* 0x100fe20008010806 */
[--C-:B------:R-:W-:Y:S01]  /*10cb0*/  FFMA.FTZ R4, R27, UR52, -R6.reuse ;  /* 0x000000341b047c23 */ /* 0x100fe20008010806 */
[----:B------:R-:W-:Y:S01]  /*10cc0*/  FADD.FTZ R27, R180, R5 ;  /* 0x00000005b41b7221 */ /* 0x000fe20000010000 */
[--C-:B------:R-:W-:Y:S01]  /*10cd0*/  FFMA.FTZ R183, R30, UR52, -R6.reuse ;  /* 0x000000341eb77c23 */ /* 0x100fe20008010806 */
[--C-:B------:R-:W-:Y:S01]  /*10ce0*/  FFMA.FTZ R10, R31, UR52, -R6.reuse ;  /* 0x000000341f0a7c23 */ /* 0x100fe20008010806 */
[--C-:B------:R-:W-:Y:S01]  /*10cf0*/  FFMA.FTZ R177, R34, UR52, -R6.reuse ;  /* 0x0000003422b17c23 */ /* 0x100fe20008010806 */
[----:B------:R-:W-:Y:S01]  /*10d00*/  FADD.FTZ R30, R182, R27 ;  /* 0x0000001bb61e7221 */ /* 0x000fe20000010000 */
[----:B------:R-:W-:Y:S01]  /*10d10*/  MUFU.EX2 R181, R181 ;  /* 0x000000b500b57308 */ /* 0x000fe20000000800 */
[--C-:B------:R-:W-:Y:S01]  /*10d20*/  FFMA.FTZ R12, R35, UR52, -R6.reuse ;  /* 0x00000034230c7c23 */ /* 0x100fe20008010806 */
[----:B------:R-:W-:Y:S01]  /*10d30*/  FFMA.FTZ R179, R38, UR52, -R6 ;  /* 0x0000003426b37c23 */ /* 0x000fe20008010806 */
[----:B---3--:R-:W-:Y:S01]  /*10d40*/  FADD.FTZ R27, R11, R30 ;  /* 0x0000001e0b1b7221 */ /* 0x008fe20000010000 */
[--C-:B------:R-:W-:Y:S01]  /*10d50*/  FFMA.FTZ R14, R39, UR52, -R6.reuse ;  /* 0x00000034270e7c23 */ /* 0x100fe20008010806 */
[--C-:B------:R-:W-:Y:S01]  /*10d60*/  FFMA.FTZ R173, R42, UR52, -R6.reuse ;  /* 0x000000342aad7c23 */ /* 0x100fe20008010806 */
[--C-:B------:R-:W-:Y:S01]  /*10d70*/  FFMA.FTZ R20, R43, UR52, -R6.reuse ;  /* 0x000000342b147c23 */ /* 0x100fe20008010806 */
[----:B-----5:R-:W-:Y:S01]  /*10d80*/  FADD.FTZ R32, R176, R27 ;  /* 0x0000001bb0207221 */ /* 0x020fe20000010000 */
[----:B------:R-:W2:Y:S01]  /*10d90*/  MUFU.EX2 R4, R4 ;  /* 0x0000000400047308 */ /* 0x000ea20000000800 */
[--C-:B------:R-:W-:Y:S01]  /*10da0*/  FFMA.FTZ R175, R46, UR52, -R6.reuse ;  /* 0x000000342eaf7c23 */ /* 0x100fe20008010806 */
[----:B------:R-:W-:Y:S01]  /*10db0*/  FFMA.FTZ R24, R47, UR52, -R6 ;  /* 0x000000342f187c23 */ /* 0x000fe20008010806 */
[----:B------:R-:W-:Y:S01]  /*10dc0*/  FADD.FTZ R27, R13, R32 ;  /* 0x000000200d1b7221 */ /* 0x000fe20000010000 */
[--C-:B------:R-:W-:Y:S01]  /*10dd0*/  FFMA.FTZ R169, R50, UR52, -R6.reuse ;  /* 0x0000003432a97c23 */ /* 0x100fe20008010806 */
[--C-:B------:R-:W-:Y:S01]  /*10de0*/  FFMA.FTZ R26, R51, UR52, -R6.reuse ;  /* 0x00000034331a7c23 */ /* 0x100fe20008010806 */
[--C-:B------:R-:W-:Y:S01]  /*10df0*/  FFMA.FTZ R171, R54, UR52, -R6.reuse ;  /* 0x0000003436ab7c23 */ /* 0x100fe20008010806 */
[----:B----4-:R-:W-:Y:S01]  /*10e00*/  FADD.FTZ R32, R178, R27 ;  /* 0x0000001bb2207221 */ /* 0x010fe20000010000 */
[----:B------:R-:W3:Y:S01]  /*10e10*/  MUFU.EX2 R183, R183 ;  /* 0x000000b700b77308 */ /* 0x000ee20000000800 */
[--C-:B------:R-:W-:Y:S01]  /*10e20*/  FFMA.FTZ R28, R55, UR52, -R6.reuse ;  /* 0x00000034371c7c23 */ /* 0x100fe20008010806 */
[----:B------:R-:W-:Y:S01]  /*10e30*/  FFMA.FTZ R165, R58, UR52, -R6 ;  /* 0x000000343aa57c23 */ /* 0x000fe20008010806 */
[----:B------:R-:W-:Y:S01]  /*10e40*/  FADD.FTZ R31, R15, R32 ;  /* 0x000000200f1f7221 */ /* 0x000fe20000010000 */
[--C-:B------:R-:W-:Y:S01]  /*10e50*/  FFMA.FTZ R30, R59, UR52, -R6.reuse ;  /* 0x000000343b1e7c23 */ /* 0x100fe20008010806 */
[--C-:B------:R-:W-:Y:S01]  /*10e60*/  FFMA.FTZ R167, R62, UR52, -R6.reuse ;  /* 0x000000343ea77c23 */ /* 0x100fe20008010806 */
[----:B------:R-:W-:Y:S01]  /*10e70*/  FFMA.FTZ R32, R63, UR52, -R6 ;  /* 0x000000343f207c23 */ /* 0x000fe20008010806 */
[----:B0-----:R-:W-:Y:S01]  /*10e80*/  FADD.FTZ R36, R172, R31 ;  /* 0x0000001fac247221 */ /* 0x001fe20000010000 */
[----:B------:R-:W0:Y:S01]  /*10e90*/  MUFU.EX2 R10, R10 ;  /* 0x0000000a000a7308 */ /* 0x000e220000000800 */
[----:B--2---:R-:W-:Y:S01]  /*10ea0*/  FADD.FTZ R34, R181, R4 ;  /* 0x00000004b5227221 */ /* 0x004fe20000010000 */
[----:B------:R-:W-:Y:S01]  /*10eb0*/  FFMA.FTZ R66, R66, UR52, -R6 ;  /* 0x0000003442427c23 */ /* 0x000fe20008010806 */
[----:B------:R-:W-:Y:S01]  /*10ec0*/  FADD.FTZ R31, R21, R36 ;  /* 0x00000024151f7221 */ /* 0x000fe20000010000 */
[--C-:B------:R-:W-:Y:S01]  /*10ed0*/  FFMA.FTZ R67, R67, UR52, -R6.reuse ;  /* 0x0000003443437c23 */ /* 0x100fe20008010806 */
[--C-:B------:R-:W-:Y:S01]  /*10ee0*/  FFMA.FTZ R70, R70, UR52, -R6.reuse ;  /* 0x0000003446467c23 */ /* 0x100fe20008010806 */
[----:B------:R-:W-:Y:S01]  /*10ef0*/  FFMA.FTZ R71, R71, UR52, -R6 ;  /* 0x0000003447477c23 */ /* 0x000fe20008010806 */
[----:B------:R-:W-:Y:S01]  /*10f00*/  FADD.FTZ R36, R174, R31 ;  /* 0x0000001fae247221 */ /* 0x000fe20000010000 */
[----:B------:R-:W2:Y:S01]  /*10f10*/  MUFU.EX2 R177, R177 ;  /* 0x000000b100b17308 */ /* 0x000ea20000000800 */
[----:B---3--:R-:W-:Y:S01]  /*10f20*/  FADD.FTZ R27, R183, R34 ;  /* 0x00000022b71b7221 */ /* 0x008fe20000010000 */
[----:B------:R-:W-:Y:S01]  /*10f30*/  FFMA.FTZ R74, R74, UR52, -R6 ;  /* 0x000000344a4a7c23 */ /* 0x000fe20008010806 */
[----:B------:R-:W-:Y:S01]  /*10f40*/  FADD.FTZ R31, R25, R36 ;  /* 0x00000024191f7221 */ /* 0x000fe20000010000 */
[--C-:B------:R-:W-:Y:S01]  /*10f50*/  FFMA.FTZ R75, R75, UR52, -R6.reuse ;  /* 0x000000344b4b7c23 */ /* 0x100fe20008010806 */
[--C-:B------:R-:W-:Y:S01]  /*10f60*/  FFMA.FTZ R78, R78, UR52, -R6.reuse ;  /* 0x000000344e4e7c23 */ /* 0x100fe20008010806 */
[--C-:B------:R-:W-:Y:S01]  /*10f70*/  FFMA.FTZ R79, R79, UR52, -R6.reuse ;  /* 0x000000344f4f7c23 */ /* 0x100fe20008010806 */
[----:B------:R-:W-:Y:S01]  /*10f80*/  FADD.FTZ R36, R168, R31 ;  /* 0x0000001fa8247221 */ /* 0x000fe20000010000 */
[----:B------:R-:W3:Y:S01]  /*10f90*/  MUFU.EX2 R12, R12 ;  /* 0x0000000c000c7308 */ /* 0x000ee20000000800 */
[----:B0-----:R-:W-:Y:S01]  /*10fa0*/  FADD.FTZ R34, R10, R27 ;  /* 0x0000001b0a227221 */ /* 0x001fe20000010000 */
[----:B------:R-:W-:Y:S01]  /*10fb0*/  FFMA.FTZ R82, R82, UR52, -R6 ;  /* 0x0000003452527c23 */ /* 0x000fe20008010806 */
[----:B------:R-:W-:Y:S01]  /*10fc0*/  FADD.FTZ R31, R29, R36 ;  /* 0x000000241d1f7221 */ /* 0x000fe20000010000 */
[--C-:B------:R-:W-:Y:S01]  /*10fd0*/  FFMA.FTZ R83, R83, UR52, -R6.reuse ;  /* 0x0000003453537c23 */ /* 0x100fe20008010806 */
[--C-:B------:R-:W-:Y:S01]  /*10fe0*/  FFMA.FTZ R86, R86, UR52, -R6.reuse ;  /* 0x0000003456567c23 */ /* 0x100fe20008010806 */
[----:B------:R-:W-:Y:S01]  /*10ff0*/  FFMA.FTZ R87, R87, UR52, -R6 ;  /* 0x0000003457577c23 */ /* 0x000fe20008010806 */
[----:B------:R-:W-:Y:S01]  /*11000*/  FADD.FTZ R36, R170, R31 ;  /* 0x0000001faa247221 */ /* 0x000fe20000010000 */
[----:B------:R-:W0:Y:S01]  /*11010*/  MUFU.EX2 R179, R179 ;  /* 0x000000b300b37308 */ /* 0x000e220000000800 */
[----:B--2---:R-:W-:Y:S01]  /*11020*/  FADD.FTZ R27, R177, R34 ;  /* 0x00000022b11b7221 */ /* 0x004fe20000010000 */
[----:B------:R-:W-:Y:S01]  /*11030*/  F2FP.BF16.F32.PACK_AB R180, R5, R180 ;  /* 0x000000b405b4723e */ /* 0x000fe200000010ff */
[----:B------:R-:W-:Y:S01]  /*11040*/  FADD.FTZ R31, R33, R36 ;  /* 0x00000024211f7221 */ /* 0x000fe20000010000 */
[----:B------:R-:W-:Y:S01]  /*11050*/  F2FP.BF16.F32.PACK_AB R182, R11, R182 ;  /* 0x000000b60bb6723e */ /* 0x000fe200000010ff */
[----:B------:R-:W2:Y:S01]  /*11060*/  @P1 LDC R38, c[0x0][0x44c] ;  /* 0x00011300ff261b82 */ /* 0x000ea20000000800 */
[----:B------:R-:W-:Y:S01]  /*11070*/  F2FP.BF16.F32.PACK_AB R181, R4, R181 ;  /* 0x000000b504b5723e */ /* 0x000fe200000010ff */
[----:B------:R-:W-:Y:S01]  /*11080*/  FADD.FTZ R36, R164, R31 ;  /* 0x0000001fa4247221 */ /* 0x000fe20000010000 */
[----:B------:R-:W4:Y:S01]  /*11090*/  MUFU.EX2 R14, R14 ;  /* 0x0000000e000e7308 */ /* 0x000f220000000800 */
[----:B---3--:R-:W-:Y:S01]  /*110a0*/  FADD.FTZ R34, R12, R27 ;  /* 0x0000001b0c227221 */ /* 0x008fe20000010000 */
[----:B------:R-:W-:Y:S01]  /*110b0*/  F2FP.BF16.F32.PACK_AB R176, R13, R176 ;  /* 0x000000b00db0723e */ /* 0x000fe200000010ff */
[----:B------:R-:W-:Y:S01]  /*110c0*/  FADD.FTZ R31, R37, R36 ;  /* 0x00000024251f7221 */ /* 0x000fe20000010000 */
[----:B------:R-:W-:-:S02]  /*110d0*/  F2FP.BF16.F32.PACK_AB R178, R15, R178 ;  /* 0x000000b20fb2723e */ /* 0x000fc400000010ff */
[----:B------:R-:W-:Y:S01]  /*110e0*/  F2FP.BF16.F32.PACK_AB R172, R21, R172 ;  /* 0x000000ac15ac723e */ /* 0x000fe200000010ff */
[----:B------:R-:W-:Y:S01]  /*110f0*/  FADD.FTZ R36, R166, R31 ;  /* 0x0000001fa6247221 */ /* 0x000fe20000010000 */
[----:B------:R-:W3:Y:S01]  /*11100*/  MUFU.EX2 R173, R173 ;  /* 0x000000ad00ad7308 */ /* 0x000ee20000000800 */
[----:B0-----:R-:W-:Y:S01]  /*11110*/  FADD.FTZ R27, R179, R34 ;  /* 0x00000022b31b7221 */ /* 0x001fe20000010000 */
[----:B------:R-:W-:Y:S01]  /*11120*/  F2FP.BF16.F32.PACK_AB R174, R25, R174 ;  /* 0x000000ae19ae723e */ /* 0x000fe200000010ff */
[----:B------:R-:W-:Y:S01]  /*11130*/  FADD.FTZ R31, R41, R36 ;  /* 0x00000024291f7221 */ /* 0x000fe20000010000 */
[----:B------:R-:W-:Y:S02]  /*11140*/  F2FP.BF16.F32.PACK_AB R168, R29, R168 ;  /* 0x000000a81da8723e */ /* 0x000fe400000010ff */
[----:B------:R-:W-:Y:S02]  /*11150*/  F2FP.BF16.F32.PACK_AB R170, R33, R170 ;  /* 0x000000aa21aa723e */ /* 0x000fe400000010ff */
[----:B------:R-:W0:Y:S01]  /*11160*/  MUFU.EX2 R20, R20 ;  /* 0x0000001400147308 */ /* 0x000e220000000800 */
[----:B----4-:R-:W-:Y:S01]  /*11170*/  FADD.FTZ R34, R14, R27 ;  /* 0x0000001b0e227221 */ /* 0x010fe20000010000 */
[----:B------:R-:W-:-:S02]  /*11180*/  F2FP.BF16.F32.PACK_AB R164, R37, R164 ;  /* 0x000000a425a4723e */ /* 0x000fc400000010ff */
[----:B------:R-:W-:Y:S01]  /*11190*/  F2FP.BF16.F32.PACK_AB R166, R41, R166 ;  /* 0x000000a629a6723e */ /* 0x000fe200000010ff */
[----:B--2---:R-:W-:Y:S01]  /*111a0*/  @P1 IMAD.HI.U32 R35, R193, R38, RZ ;  /* 0x00000026c1231227 */ /* 0x004fe200078e00ff */
[----:B------:R-:W-:Y:S02]  /*111b0*/  F2FP.BF16.F32.PACK_AB R183, R10, R183 ;  /* 0x000000b70ab7723e */ /* 0x000fe400000010ff */
[----:B------:R-:W2:Y:S01]  /*111c0*/  MUFU.EX2 R175, R175 ;  /* 0x000000af00af7308 */ /* 0x000ea20000000800 */
[----:B---3--:R-:W-:Y:S01]  /*111d0*/  FADD.FTZ R27, R173, R34 ;  /* 0x00000022ad1b7221 */ /* 0x008fe20000010000 */
[----:B------:R-:W-:Y:S01]  /*111e0*/  IMAD.MOV.U32 R38, RZ, RZ, R193 ;  /* 0x000000ffff267224 */ /* 0x000fe200078e00c1 */
[----:B-1----:R-:W-:Y:S02]  /*111f0*/  @P1 SHF.R.U32.HI R38, RZ, R40, R35 ;  /* 0x00000028ff261219 */ /* 0x002fe40000011623 */
[----:B------:R-:W-:Y:S02]  /*11200*/  F2FP.BF16.F32.PACK_AB R177, R12, R177 ;  /* 0x000000b10cb1723e */ /* 0x000fe400000010ff */
[----:B------:R-:W-:Y:S01]  /*11210*/  F2FP.BF16.F32.PACK_AB R179, R14, R179 ;  /* 0x000000b30eb3723e */ /* 0x000fe200000010ff */
[----:B------:R-:W1:Y:S01]  /*11220*/  MUFU.EX2 R24, R24 ;  /* 0x0000001800187308 */ /* 0x000e620000000800 */
[C---:B0-----:R-:W-:Y:S01]  /*11230*/  FADD.FTZ R34, R20.reuse, R27 ;  /* 0x0000001b14227221 */ /* 0x041fe20000010000 */
[----:B------:R-:W-:Y:S01]  /*11240*/  IMAD.IADD R95, R95, 0x1, R38 ;  /* 0x000000015f5f7824 */ /* 0x000fe200078e0226 */
[----:B------:R-:W-:-:S03]  /*11250*/  F2FP.BF16.F32.PACK_AB R173, R20, R173 ;  /* 0x000000ad14ad723e */ /* 0x000fc600000010ff */
[----:B------:R-:W-:Y:S02]  /*11260*/  IMAD.IADD R8, R95, 0x1, R8 ;  /* 0x000000015f087824 */ /* 0x000fe400078e0208 */
        /* <DEDUP_REMOVED lines=11> */
[----:B-1----:R-:W-:Y:S01]  /*11320*/  FADD.FTZ R27, R171, R34 ;  /* 0x00000022ab1b7221 */ /* 0x002fe20000010000 */
[----:B------:R-:W-:Y:S01]  /*11330*/  FADD.FTZ R34, R160, R31 ;  /* 0x0000001fa0227221 */ /* 0x000fe20000010000 */
[----:B------:R-:W-:-:S05]  /*11340*/  F2FP.BF16.F32.PACK_AB R160, R45, R160 ;  /* 0x000000a02da0723e */ /* 0x000fca00000010ff */
[----:B------:R-:W1:Y:S01]  /*11350*/  MUFU.EX2 R30, R30 ;  /* 0x0000001e001e7308 */ /* 0x000e620000000800 */
[C---:B0-----:R-:W-:Y:S01]  /*11360*/  FADD.FTZ R6, R28.reuse, R27 ;  /* 0x0000001b1c067221 */ /* 0x041fe20000010000 */
[----:B------:R-:W-:Y:S01]  /*11370*/  FADD.FTZ R27, R45, R34 ;  /* 0x000000222d1b7221 */ /* 0x000fe20000010000 */
[----:B------:R-:W-:-:S03]  /*11380*/  F2FP.BF16.F32.PACK_AB R171, R28, R171 ;  /* 0x000000ab1cab723e */ /* 0x000fc600000010ff */
[----:B------:R-:W-:Y:S01]  /*11390*/  FADD.FTZ R34, R162, R27 ;  /* 0x0000001ba2227221 */ /* 0x000fe20000010000 */
[----:B------:R-:W-:Y:S01]  /*113a0*/  F2FP.BF16.F32.PACK_AB R162, R49, R162 ;  /* 0x000000a231a2723e */ /* 0x000fe200000010ff */
[----:B------:R-:W0:Y:S01]  /*113b0*/  MUFU.EX2 R167, R167 ;  /* 0x000000a700a77308 */ /* 0x000e220000000800 */
[----:B--2---:R-:W-:Y:S01]  /*113c0*/  FADD.FTZ R5, R165, R6 ;  /* 0x00000006a5057221 */ /* 0x004fe20000010000 */
[----:B------:R-:W-:-:S06]  /*113d0*/  FADD.FTZ R11, R49, R34 ;  /* 0x00000022310b7221 */ /* 0x000fcc0000010000 */
        /* <DEDUP_REMOVED lines=51> */
[----:B--2---:R-:W-:Y:S01]  /*11710*/  FADD.FTZ R34, R154, R11 ;  /* 0x0000000b9a227221 */ /* 0x004fe20000010000 */
[C---:B-1----:R-:W-:Y:S01]  /*11720*/  FADD.FTZ R5, R87.reuse, R4 ;  /* 0x0000000457057221 */ /* 0x042fe20000010000 */
[----:B------:R-:W-:Y:S01]  /*11730*/  F2FP.BF16.F32.PACK_AB R155, R87, R86 ;  /* 0x00000056579b723e */ /* 0x000fe200000010ff */
[----:B------:R-:W-:Y:S02]  /*11740*/  VIADD R4, R89, 0xfffffffe ;  /* 0xfffffffe59047836 */ /* 0x000fe40000000000 */
[C---:B0-----:R-:W-:Y:S01]  /*11750*/  FADD.FTZ R6, R65.reuse, R34 ;  /* 0x0000002241067221 */ /* 0x041fe20000010000 */
        /* <DEDUP_REMOVED lines=13> */
.L_x_8373:
[----:B------:R-:W-:-:S13]  /*11830*/  ISETP.NE.AND P3, PT, R9, 0x1, PT ;  /* 0x000000010900780c */ /* 0x000fda0003f65270 */
[----:B------:R-:W0:Y:S02]  /*11840*/  @P3 LDC.64 R12, c[0x0][0x9e8] ;  /* 0x00027a00ff0c3b82 */ /* 0x000e240000000a00 */
[----:B0-----:R-:W-:-:S05]  /*11850*/  @P3 IMAD.HI.U32 R12, R10, R12, RZ ;  /* 0x0000000c0a0c3227 */ /* 0x001fca00078e00ff */
[----:B------:R-:W-:-:S07]  /*11860*/  @P3 SHF.R.U32.HI R10, RZ, R13, R12 ;  /* 0x0000000dff0a3219 */ /* 0x000fce000001160c */
.L_x_8374:
[----:B------:R-:W-:Y:S05]  /*11870*/  BSYNC B0 ;  /* 0x0000000000007941 */ /* 0x000fea0003800000 */
.L_x_8372:
[----:B------:R-:W-:-:S05]  /*11880*/  IMAD R9, R10, R9, R9 ;  /* 0x000000090a097224 */ /* 0x000fca00078e0209 */
[----:B------:R-:W-:-:S07]  /*11890*/  VIMNMX R8, R8, R9, PT ;  /* 0x0000000908087248 */ /* 0x000fce0003fe0100 */
.L_x_8371:
[----:B------:R-:W-:Y:S01]  /*118a0*/  SHF.R.S32.HI R9, RZ, 0x1f, R8 ;  /* 0x0000001fff097819 */ /* 0x000fe20000011408 */
[----:B------:R-:W-:Y:S01]  /*118b0*/  ULDC UR46, c[0x0][0x9e4] ;  /* 0x00027900002e7ab9 */ /* 0x000fe20000000800 */
[----:B------:R-:W-:Y:S01]  /*118c0*/  ULDC UR43, c[0x0][0x9e4] ;  /* 0x00027900002b7ab9 */ /* 0x000fe20000000800 */
[----:B------:R-:W-:Y:S01]  /*118d0*/  ULDC UR47, c[0x0][0x9dc] ;  /* 0x00027700002f7ab9 */ /* 0x000fe20000000800 */
[----:B------:R-:W-:Y:S01]  /*118e0*/  LEA.HI R9, R9, R8, RZ, 0x7 ;  /* 0x0000000809097211 */ /* 0x000fe200078f38ff */
[----:B------:R-:W-:Y:S01]  /*118f0*/  ULDC UR49, c[0x0][0x9dc] ;  /* 0x0002770000317ab9 */ /* 0x000fe20000000800 */
[----:B------:R-:W-:Y:S01]  /*11900*/  ULDC UR42, c[0x0][0x988] ;  /* 0x00026200002a7ab9 */ /* 0x000fe20000000800 */
[----:B------:R-:W-:Y:S01]  /*11910*/  ULDC UR45, c[0x0][0x988] ;  /* 0x00026200002d7ab9 */ /* 0x000fe20000000800 */
[----:B------:R-:W-:Y:S01]  /*11920*/  SHF.R.S32.HI R9, RZ, 0x7, R9 ;  /* 0x00000007ff097819 */ /* 0x000fe20000011409 */
[----:B------:R-:W-:Y:S01]  /*11930*/  ULDC UR44, c[0x0][0x988] ;  /* 0x00026200002c7ab9 */ /* 0x000fe20000000800 */
[----:B------:R-:W-:Y:S01]  /*11940*/  ULDC UR50, c[0x0][0x9e0] ;  /* 0x0002780000327ab9 */ /* 0x000fe20000000800 */
[----:B------:R-:W-:Y:S01]  /*11950*/  ULDC UR48, c[0x0][0x9e0] ;  /* 0x0002780000307ab9 */ /* 0x000fe20000000800 */
[----:B------:R-:W-:-:S02]  /*11960*/  VIMNMX R12, R198, R9, !PT ;  /* 0x00000009c60c7248 */ /* 0x000fc40007fe0100 */
[----:B------:R-:W-:Y:S02]  /*11970*/  CS2R R150, SRZ ;  /* 0x0000000000967805 */ /* 0x000fe4000001ff00 */
        /* <DEDUP_REMOVED lines=32> */
[----:B------:R-:W-:Y:S06]  /*11b80*/  @!P3 BRA `(.L_x_8375) ;  /* 0x0000003000c0b947 */ /* 0x000fec0003800000 */
[----:B------:R-:W-:-:S07]  /*11b90*/  IMAD.MOV.U32 R151, RZ, RZ, RZ ;  /* 0x000000ffff977224 */ /* 0x000fce00078e00ff */
.L_x_8395:
[----:B------:R-:W-:Y:S01]  /*11ba0*/  ISETP.NE.AND P3, PT, R194, RZ, PT ;  /* 0x000000ffc200720c */ /* 0x000fe20003f65270 */
[----:B------:R-:W-:Y:S01]  /*11bb0*/  VIADD R13, R184, 0x1 ;  /* 0x00000001b80d7836 */ /* 0x000fe20000000000 */
[----:B------:R-:W-:Y:S05]  /*11bc0*/  YIELD ;  /* 0x0000000000007946 */ /* 0x000fea0003800000 */
[----:B------:R-:W-:-:S04]  /*11bd0*/  ISETP.NE.AND P4, PT, R13, 0x2, PT ;  /* 0x000000020d00780c */ /* 0x000fc80003f85270 */
[----:B------:R-:W-:Y:S02]  /*11be0*/  SEL R14, RZ, 0x1, P4 ;  /* 0x00000001ff0e7807 */ /* 0x000fe40002000000 */
[----:B------:R-:W-:Y:S02]  /*11bf0*/  SEL R13, R13, RZ, P4 ;  /* 0x000000ff0d0d7207 */ /* 0x000fe40002000000 */
[----:B------:R-:W-:Y:S01]  /*11c00*/  LOP3.LUT R14, R187, R14, RZ, 0x3c, !PT ;  /* 0x0000000ebb0e7212 */ /* 0x000fe200078e3cff */
[----:B------:R-:W-:Y:S06]  /*11c10*/  @P3 BRA `(.L_x_8376) ;  /* 0x0000000000303947 */ /* 0x000fec0003800000 */
[----:B------:R-:W-:Y:S05]  /*11c20*/  @!P0 BRA `(.L_x_8377) ;  /* 0x0000000000048947 */ /* 0x000fea0003800000 */
[----:B------:R-:W-:Y:S01]  /*11c30*/  BPT.TRAP 0x1 ;  /* 0x000000040000795c */ /* 0x000fe20000300000 */
.L_x_8377:
[----:B------:R-:W-:Y:S01]  /*11c40*/  IMAD R9, R13, 0x8, R18 ;  /* 0x000000080d097824 */ /* 0x000fe200078e0212 */
[----:B------:R-:W-:-:S04]  /*11c50*/  SHF.L.U32 R8, R14, 0x1f, RZ ;  /* 0x0000001f0e087819 */ /* 0x000fc800000006ff */
[----:B------:R0:W1:Y:S01]  /*11c60*/  SYNCS.PHASECHK.TRANS64.TRYWAIT P4, [R9+URZ+0x28830], R8 ;  /* 0x02883008090075a7 */ /* 0x000062000808017f */
[----:B------:R-:W-:Y:S05]  /*11c70*/  @!P0 BRA `(.L_x_8378) ;  /* 0x0000000000048947 */ /* 0x000fea0003800000 */
[----:B------:R-:W-:Y:S01]  /*11c80*/  BPT.TRAP 0x1 ;  /* 0x000000040000795c */ /* 0x000fe20000300000 */
.L_x_8378:
[----:B------:R-:W-:Y:S04]  /*11c90*/  BSSY B0, `(.L_x_8376) ;  /* 0x0000004000007945 */ /* 0x000fe80003800000 */
[----:B-1----:R-:W-:Y:S05]  /*11ca0*/  @P4 BRA `(.L_x_8379) ;  /* 0x0000000000084947 */ /* 0x002fea0003800000 */
[----:B------:R-:W1:Y:S02]  /*11cb0*/  SYNCS.PHASECHK.TRANS64.TRYWAIT P4, [R9+URZ+0x28830], R8 ;  /* 0x02883008090075a7 */ /* 0x000e64000808017f */
[----:B-1----:R-:W-:Y:S05]  /*11cc0*/  @!P4 BRA `(.L_x_8380) ;  /* 0x0000014800f0c947 */ /* 0x002fea0003800000 */
.L_x_8379:
[----:B------:R-:W-:Y:S05]  /*11cd0*/  BSYNC B0 ;  /* 0x0000000000007941 */ /* 0x000fea0003800000 */
.L_x_8376:
[----:B------:R-:W2:Y:S01]  /*11ce0*/  S2R R10, SR_TID.X ;  /* 0x00000000000a7919 */ /* 0x000ea20000002100 */
[----:B01----:R-:W-:Y:S01]  /*11cf0*/  IMAD.MOV.U32 R9, RZ, RZ, 0x40000040 ;  /* 0x40000040ff097424 */ /* 0x003fe200078e00ff */
[----:B------:R-:W-:Y:S05]  /*11d00*/  WARPSYNC.ALL ;  /* 0x0000000000007948 */ /* 0x000fea0003800000 */
[----:B------:R-:W-:Y:S01]  /*11d10*/  R2UR UR35, R9 ;  /* 0x00000000092372ca */ /* 0x000fe200000e0000 */
[----:B------:R-:W-:Y:S02]  /*11d20*/  IMAD R8, R13, 0x800, R7 ;  /* 0x000008000d087824 */ /* 0x000fe400078e0207 */
[----:B------:R-:W-:-:S03]  /*11d30*/  IMAD.MOV.U32 R11, RZ, RZ, 0x40000040 ;  /* 0x40000040ff0b7424 */ /* 0x000fc600078e00ff */
[----:B------:R-:W-:Y:S02]  /*11d40*/  R2UR UR34, R8 ;  /* 0x00000000082272ca */ /* 0x000fe400000e0000 */
[----:B------:R-:W-:Y:S01]  /*11d50*/  R2UR UR7, R11 ;  /* 0x000000000b0772ca */ /* 0x000fe200000e0000 */
[----:B------:R-:W-:-:S05]  /*11d60*/  IMAD.MOV.U32 R11, RZ, RZ, 0x40000040 ;  /* 0x40000040ff0b7424 */ /* 0x000fca00078e00ff */
[----:B------:R-:W-:Y:S01]  /*11d70*/  R2UR UR11, R11 ;  /* 0x000000000b0b72ca */ /* 0x000fe200000e0000 */
[----:B------:R-:W-:-:S05]  /*11d80*/  IMAD.MOV.U32 R11, RZ, RZ, 0x40000040 ;  /* 0x40000040ff0b7424 */ /* 0x000fca00078e00ff */
[----:B------:R-:W-:Y:S01]  /*11d90*/  R2UR UR15, R11 ;  /* 0x000000000b0f72ca */ /* 0x000fe200000e0000 */
[----:B------:R-:W-:Y:S01]  /*11da0*/  IMAD.MOV.U32 R11, RZ, RZ, 0x40000040 ;  /* 0x40000040ff0b7424 */ /* 0x000fe200078e00ff */
[----:B--2---:R-:W-:-:S04]  /*11db0*/  SHF.R.U32.HI R10, RZ, 0x7, R10 ;  /* 0x00000007ff0a7819 */ /* 0x004fc8000001160a */
[----:B------:R-:W-:Y:S01]  /*11dc0*/  R2UR UR19, R11 ;  /* 0x000000000b1372ca */ /* 0x000fe200000e0000 */
[----:B------:R-:W-:Y:S02]  /*11dd0*/  IMAD.MOV.U32 R11, RZ, RZ, 0x40000040 ;  /* 0x40000040ff0b7424 */ /* 0x000fe400078e00ff */
[----:B------:R-:W-:Y:S02]  /*11de0*/  VIADD R9, R10, 0x8 ;  /* 0x000000080a097836 */ /* 0x000fe40000000000 */
[----:B------:R-:W-:Y:S01]  /*11df0*/  VIADD R10, R8, 0x2 ;  /* 0x00000002080a7836 */ /* 0x000fe20000000000 */
[----:B------:R-:W-:Y:S01]  /*11e00*/  R2UR UR23, R11 ;  /* 0x000000000b1772ca */ /* 0x000fe200000e0000 */
[----:B------:R-:W-:Y:S01]  /*11e10*/  IMAD.MOV.U32 R11, RZ, RZ, 0x40000040 ;  /* 0x40000040ff0b7424 */ /* 0x000fe200078e00ff */
[----:B------:R0:W-:Y:S02]  /*11e20*/  BAR.SYNC.DEFER_BLOCKING R9, 0x100 ;  /* 0x000400090000751d */ /* 0x0001e40000010000 */
[----:B------:R-:W-:Y:S01]  /*11e30*/  R2UR UR6, R10 ;  /* 0x000000000a0672ca */ /* 0x000fe200000e0000 */
[----:B------:R-:W-:Y:S01]  /*11e40*/  VIADD R10, R8, 0x4 ;  /* 0x00000004080a7836 */ /* 0x000fe20000000000 */
[----:B------:R-:W-:-:S04]  /*11e50*/  R2UR UR27, R11 ;  /* 0x000000000b1b72ca */ /* 0x000fc800000e0000 */
[----:B------:R-:W-:Y:S01]  /*11e60*/  R2UR UR10, R10 ;  /* 0x000000000a0a72ca */ /* 0x000fe200000e0000 */
[----:B------:R-:W-:Y:S02]  /*11e70*/  VIADD R10, R8, 0x6 ;  /* 0x00000006080a7836 */ /* 0x000fe40000000000 */
[----:B0-----:R-:W-:-:S03]  /*11e80*/  IMAD.MOV.U32 R9, RZ, RZ, 0x40000040 ;  /* 0x40000040ff097424 */ /* 0x001fc600078e00ff */
[----:B------:R-:W-:Y:S01]  /*11e90*/  R2UR UR14, R10 ;  /* 0x000000000a0e72ca */ /* 0x000fe200000e0000 */
[----:B------:R-:W-:Y:S01]  /*11ea0*/  VIADD R10, R8, 0x400 ;  /* 0x00000400080a7836 */ /* 0x000fe20000000000 */
[----:B------:R-:W-:-:S04]  /*11eb0*/  R2UR UR31, R9 ;  /* 0x00000000091f72ca */ /* 0x000fc800000e0000 */
[----:B------:R-:W-:Y:S01]  /*11ec0*/  R2UR UR18, R10 ;  /* 0x000000000a1272ca */ /* 0x000fe200000e0000 */
[----:B------:R-:W-:Y:S01]  /*11ed0*/  VIADD R10, R8, 0x402 ;  /* 0x00000402080a7836 */ /* 0x000fe20000000000 */
[----:B------:R-:W-:-:S04]  /*11ee0*/  WARPGROUP.ARRIVE ;  /* 0x00000000000079c5 */ /* 0x000fc80000000000 */
[----:B------:R-:W-:Y:S01]  /*11ef0*/  R2UR UR22, R10 ;  /* 0x000000000a1672ca */ /* 0x000fe200000e0000 */
[C---:B------:R-:W-:Y:S02]  /*11f00*/  VIADD R10, R8.reuse, 0x404 ;  /* 0x00000404080a7836 */ /* 0x040fe40000000000 */
[----:B------:R-:W-:Y:S01]  /*11f10*/  VIADD R8, R8, 0x406 ;  /* 0x0000040608087836 */ /* 0x000fe20000000000 */
[----:B------:R-:W-:Y:S02]  /*11f20*/  HGMMA.64x128x16.F32.BF16 R24, gdesc[UR32], RZ, !UPT, gsb0 ;  /* 0x01e00000201879f0 */ /* 0x000fe4000c0018ff */
        /* <DEDUP_REMOVED lines=24> */
[----:B------:R-:W-:Y:S05]  /*120b0*/  @P3 BRA `(.L_x_8381) ;  /* 0x0000000000283947 */ /* 0x000fea0003800000 */
[----:B------:R-:W-:Y:S05]  /*120c0*/  @!P0 BRA `(.L_x_8382) ;  /* 0x0000000000048947 */ /* 0x000fea0003800000 */
[----:B------:R-:W-:Y:S01]  /*120d0*/  BPT.TRAP 0x1 ;  /* 0x000000040000795c */ /* 0x000fe20000300000 */
.L_x_8382:
[----:B------:R-:W-:Y:S01]  /*120e0*/  SHF.L.U32 R8, R187, 0x1f, RZ ;  /* 0x0000001fbb087819 */ /* 0x000fe200000006ff */
[----:B------:R-:W-:-:S04]  /*120f0*/  IMAD R9, R184, 0x8, R18 ;  /* 0x00000008b8097824 */ /* 0x000fc800078e0212 */
[----:B------:R0:W1:Y:S01]  /*12100*/  SYNCS.PHASECHK.TRANS64.TRYWAIT P3, [R9+URZ+0x28850], R8 ;  /* 0x02885008090075a7 */ /* 0x000062000806017f */
[----:B------:R-:W-:Y:S05]  /*12110*/  @!P0 BRA `(.L_x_8383) ;  /* 0x0000000000048947 */ /* 0x000fea0003800000 */
[----:B------:R-:W-:Y:S01]  /*12120*/  BPT.TRAP 0x1 ;  /* 0x000000040000795c */ /* 0x000fe20000300000 */
.L_x_8383:
[----:B-1----:R-:W-:Y:S05]  /*12130*/  @P3 BRA `(.L_x_8381) ;  /* 0x0000000000083947 */ /* 0x002fea0003800000 */
[----:B------:R-:W1:Y:S02]  /*12140*/  SYNCS.PHASECHK.TRANS64.TRYWAIT P3, [R9+URZ+0x28850], R8 ;  /* 0x02885008090075a7 */ /* 0x000e64000806017f */
[----:B-1----:R-:W-:Y:S05]  /*12150*/  @!P3 BRA `(.L_x_8384) ;  /* 0x0000014400e0b947 */ /* 0x002fea0003800000 */
.L_x_8381:
[----:B01----:R-:W-:Y:S01]  /*12160*/  VIADD R8, R18, 0x400 ;  /* 0x0000040012087836 */ /* 0x003fe20000000000 */
[----:B------:R-:W-:Y:S05]  /*12170*/  WARPSYNC.ALL ;  /* 0x0000000000007948 */ /* 0x000fea0003800000 */
[----:B------:R-:W-:Y:S01]  /*12180*/  SHF.R.U32.HI R8, RZ, 0x4, R8 ;  /* 0x00000004ff087819 */ /* 0x000fe20000011608 */
[----:B------:R-:W-:Y:S01]  /*12190*/  WARPGROUP.ARRIVE ;  /* 0x00000000000079c5 */ /* 0x000fe20000000000 */
[----:B------:R-:W-:-:S05]  /*121a0*/  IMAD.MOV.U32 R11, RZ, RZ, 0x40000040 ;  /* 0x40000040ff0b7424 */ /* 0x000fca00078e00ff */
[----:B------:R-:W0:Y:S01]  /*121b0*/  S2R R15, SR_TID.X ;  /* 0x00000000000f7919 */ /* 0x000e220000002100 */
[----:B------:R-:W-:-:S04]  /*121c0*/  LOP3.LUT R8, R8, 0x3fff, RZ, 0xc0, !PT ;  /* 0x00003fff08087812 */ /* 0x000fc800078ec0ff */
[----:B------:R-:W-:-:S05]  /*121d0*/  LOP3.LUT R9, R8, 0x4000000, RZ, 0xfc, !PT ;  /* 0x0400000008097812 */ /* 0x000fca00078efcff */
[----:B------:R-:W-:Y:S02]  /*121e0*/  IMAD R8, R184, 0x800, R9 ;  /* 0x00000800b8087824 */ /* 0x000fe400078e0209 */
[----:B------:R-:W-:Y:S02]  /*121f0*/  IMAD.MOV.U32 R9, RZ, RZ, 0x40000040 ;  /* 0x40000040ff097424 */ /* 0x000fe400078e00ff */
[C---:B------:R-:W-:Y:S01]  /*12200*/  VIADD R10, R8.reuse, 0x80 ;  /* 0x00000080080a7836 */ /* 0x040fe20000000000 */
[----:B------:R-:W-:Y:S02]  /*12210*/  R2UR UR6, R8 ;  /* 0x00000000080672ca */ /* 0x000fe400000e0000 */
[----:B------:R-:W-:Y:S01]  /*12220*/  R2UR UR7, R9 ;  /* 0x00000000090772ca */ /* 0x000fe200000e0000 */
[----:B------:R-:W-:-:S12]  /*12230*/  IMAD.MOV.U32 R9, RZ, RZ, 0x40000040 ;  /* 0x40000040ff097424 */ /* 0x000fd800078e00ff */
[----:B------:R-:W-:Y:S01]  /*12240*/  HGMMA.64x128x16.F32.BF16 R88, R180, gdesc[UR4].tnspB, R88, gsb0 ;  /* 0x41e00004b4587df0 */ /* 0x000fe20008001858 */
[----:B------:R-:W-:Y:S01]  /*12250*/  R2UR UR6, R10 ;  /* 0x000000000a0672ca */ /* 0x000fe200000e0000 */
[----:B------:R-:W-:Y:S01]  /*12260*/  VIADD R10, R8, 0x100 ;  /* 0x00000100080a7836 */ /* 0x000fe20000000000 */
[----:B------:R-:W-:Y:S01]  /*12270*/  R2UR UR7, R11 ;  /* 0x000000000b0772ca */ /* 0x000fe200000e0000 */
[----:B------:R-:W-:Y:S01]  /*12280*/  IMAD.MOV.U32 R11, RZ, RZ, 0x40000040 ;  /* 0x40000040ff0b7424 */ /* 0x000fe200078e00ff */
[----:B0-----:R-:W-:Y:S01]  /*12290*/  SHF.R.U32.HI R15, RZ, 0x7, R15 ;  /* 0x00000007ff0f7819 */ /* 0x001fe2000001160f */
[----:B------:R-:W-:Y:S02]  /*122a0*/  WARPGROUP.DEPBAR.LE gsb0, 0x0 ;  /* 0x00008000000079c5 */ /* 0x000fe40000010000 */
[----:B------:R-:W-:-:S08]  /*122b0*/  WARPGROUP.ARRIVE ;  /* 0x00000000000079c5 */ /* 0x000fd00000000000 */
        /* <DEDUP_REMOVED lines=45> */
.L_x_8385:
[----:B------:R-:W1:Y:S01]  /*12590*/  @P1 LDC R9, c[0x0][0x44c] ;  /* 0x00011300ff091b82 */ /* 0x000e620000000800 */
[----:B------:R-:W-:Y:S01]  /*125a0*/  IMAD.IADD R20, R195, 0x1, R193 ;  /* 0x00000001c3147824 */ /* 0x000fe200078e02c1 */
[----:B------:R-:W-:Y:S01]  /*125b0*/  UMOV UR51, UR47 ;  /* 0x0000002f00337c82 */ /* 0x000fe20008000000 */
[----:B0-----:R-:W-:Y:S01]  /*125c0*/  IMAD R8, R13, 0x8, R18 ;  /* 0x000000080d087824 */ /* 0x001fe200078e0212 */
[----:B------:R-:W-:-:S03]  /*125d0*/  ULOP3.LUT UR6, URZ, UR51, URZ, 0x33, !UPT ;  /* 0x000000333f067292 */ /* 0x000fc6000f8e333f */
[----:B------:R-:W-:Y:S01]  /*125e0*/  VIADD R8, R8, 0x28840 ;  /* 0x0002884008087836 */ /* 0x000fe20000000000 */
[----:B------:R-:W0:Y:S01]  /*125f0*/  @P1 LDC R10, c[0x0][0x450] ;  /* 0x00011400ff0a1b82 */ /* 0x000e220000000800 */
[----:B-1----:R-:W-:-:S05]  /*12600*/  @P1 IMAD.HI.U32 R9, R20, R9, RZ ;  /* 0x0000000914091227 */ /* 0x002fca00078e00ff */
[----:B0-----:R-:W-:Y:S01]  /*12610*/  @P1 SHF.R.U32.HI R20, RZ, R10, R9 ;  /* 0x0000000aff141219 */ /* 0x001fe20000011609 */
[----:B------:R-:W-:Y:S02]  /*12620*/  IMAD.SHL.U32 R10, R4, 0x80, RZ ;  /* 0x00000080040a7824 */ /* 0x000fe400078e00ff */
[----:B------:R-:W-:Y:S02]  /*12630*/  IMAD.U32 R9, RZ, RZ, UR38 ;  /* 0x00000026ff097e24 */ /* 0x000fe4000f8e00ff */
[----:B------:R-:W0:Y:S01]  /*12640*/  SHFL.IDX PT, R154, R20, RZ, 0x1c1f ;  /* 0x001c1fff149a7589 */ /* 0x000e2200000e0000 */
[----:B------:R-:W-:Y:S02]  /*12650*/  IADD3 R152, -R10, 0x1, RZ ;  /* 0x000000010a987810 */ /* 0x000fe40007ffe1ff */
[----:B------:R-:W-:-:S03]  /*12660*/  PRMT R8, R9, 0x654, R8 ;  /* 0x0000065409087816 */ /* 0x000fc60000000008 */
[----:B------:R-:W-:Y:S01]  /*12670*/  IMAD R152, R191, -0x2, R152 ;  /* 0xfffffffebf987824 */ /* 0x000fe200078e0298 */
[----:B------:R1:W-:Y:S04]  /*12680*/  SYNCS.ARRIVE.TRANS64.RED.A1T0 RZ, [R8+URZ], RZ ;  /* 0x000000ff08ff79a7 */ /* 0x0003e8000810043f */
[----:B------:R-:W-:-:S05]  /*12690*/  IADD3 R152, -R189, R152, R190 ;  /* 0x00000098bd987210 */ /* 0x000fca0007ffe1be */
[C---:B------:R-:W-:Y:S02]  /*126a0*/  VIADD R15, R152.reuse, UR50 ;  /* 0x00000032980f7c36 */ /* 0x040fe40008000000 */
[----:B------:R-:W-:Y:S02]  /*126b0*/  VIADD R11, R152, UR6 ;  /* 0x00000006980b7c36 */ /* 0x000fe40008000000 */
[--C-:B0-----:R-:W-:Y:S02]  /*126c0*/  IMAD.IADD R21, R15, 0x1, R154.reuse ;  /* 0x000000010f157824 */ /* 0x101fe400078e029a */
[----:B------:R-:W-:Y:S01]  /*126d0*/  IMAD.IADD R152, R11, 0x1, R154 ;  /* 0x000000010b987824 */ /* 0x000fe200078e029a */
[----:B-1----:R-:W-:Y:S06]  /*126e0*/  @!P2 BRA `(.L_x_8386) ;  /* 0x000000000058a947 */ /* 0x002fec0003800000 */
        /* <DEDUP_REMOVED lines=12> */
.L_x_8388:
[----:B------:R-:W-:-:S05]  /*127b0*/  IMAD.U32 R154, RZ, RZ, UR46 ;  /* 0x0000002eff9a7e24 */ /* 0x000fca000f8e00ff */
[----:B------:R-:W-:-:S13]  /*127c0*/  ISETP.NE.AND P3, PT, R154, 0x1, PT ;  /* 0x000000019a00780c */ /* 0x000fda0003f65270 */
[----:B------:R-:W0:Y:S02]  /*127d0*/  @P3 LDC.64 R8, c[0x0][0x9e8] ;  /* 0x00027a00ff083b82 */ /* 0x000e240000000a00 */
[----:B0-----:R-:W-:-:S05]  /*127e0*/  @P3 IMAD.HI.U32 R8, R153, R8, RZ ;  /* 0x0000000899083227 */ /* 0x001fca00078e00ff */
[----:B------:R-:W-:-:S07]  /*127f0*/  @P3 SHF.R.U32.HI R153, RZ, R9, R8 ;  /* 0x00000009ff993219 */ /* 0x000fce0000011608 */
.L_x_8389:
[----:B------:R-:W-:Y:S05]  /*12800*/  BSYNC B0 ;  /* 0x0000000000007941 */ /* 0x000fea0003800000 */
.L_x_8387:
[----:B------:R-:W-:-:S04]  /*12810*/  IMAD R8, R153, R154, -R10 ;  /* 0x0000009a99087224 */ /* 0x000fc800078e0a0a */
[----:B------:R-:W-:-:S05]  /*12820*/  IMAD R8, R191, -0x2, R8 ;  /* 0xfffffffebf087824 */ /* 0x000fca00078e0208 */
[----:B------:R-:W-:Y:S02]  /*12830*/  VIADDMNMX R21, R8, R154, R21, PT ;  /* 0x0000009a08157246 */ /* 0x000fe40003800115 */
[----:B------:R-:W-:-:S07]  /*12840*/  VIMNMX R152, R152, R8, !PT ;  /* 0x0000000898987248 */ /* 0x000fce0007fe0100 */
.L_x_8386:
[----:B------:R-:W-:Y:S01]  /*12850*/  ISETP.GT.AND P3, PT, R4, -0x1, PT ;  /* 0xffffffff0400780c */ /* 0x000fe20003f64270 */
[----:B------:R-:W0:Y:S03]  /*12860*/  SHFL.IDX PT, R20, R20, 0x1, 0x1c1f ;  /* 0x003c1f0014147f89 */ /* 0x000e2600000e0000 */
[C---:B------:R-:W-:Y:S02]  /*12870*/  ISETP.GT.AND P5, PT, R152.reuse, RZ, P3 ;  /* 0x000000ff9800720c */ /* 0x040fe40001fa4270 */
[----:B------:R-:W-:Y:S02]  /*12880*/  ISETP.GT.AND P4, PT, R152, 0x1, P3 ;  /* 0x000000019800780c */ /* 0x000fe40001f84270 */
[C---:B------:R-:W-:Y:S02]  /*12890*/  ISETP.LT.OR P5, PT, R21.reuse, 0x1, P5 ;  /* 0x000000011500780c */ /* 0x040fe40002fa1670 */
[----:B------:R-:W-:-:S02]  /*128a0*/  ISETP.LT.OR P4, PT, R21, 0x2, P4 ;  /* 0x000000021500780c */ /* 0x000fc40002781670 */
[----:B------:R-:W-:Y:S02]  /*128b0*/  FSEL R24, R24, -INF , !P5 ;  /* 0xff80000018187808 */ /* 0x000fe40006800000 */
[----:B------:R-:W-:Y:S02]  /*128c0*/  FSEL R25, R25, -INF , !P4 ;  /* 0xff80000019197808 */ /* 0x000fe40006000000 */
[C---:B------:R-:W-:Y:S02]  /*128d0*/  ISETP.GT.AND P5, PT, R152.reuse, 0x8, P3 ;  /* 0x000000089800780c */ /* 0x040fe40001fa4270 */
[----:B------:R-:W-:Y:S02]  /*128e0*/  ISETP.GT.AND P4, PT, R152, 0x9, P3 ;  /* 0x000000099800780c */ /* 0x000fe40001f84270 */
[C---:B------:R-:W-:Y:S02]  /*128f0*/  ISETP.LT.OR P5, PT, R21.reuse, 0x9, P5 ;  /* 0x000000091500780c */ /* 0x040fe40002fa1670 */
[----:B------:R-:W-:-:S02]  /*12900*/  ISETP.LT.OR P4, PT, R21, 0xa, P4 ;  /* 0x0000000a1500780c */ /* 0x000fc40002781670 */
[----:B------:R-:W-:Y:S01]  /*12910*/  FSEL R28, R28, -INF , !P5 ;  /* 0xff8000001c1c7808 */ /* 0x000fe20006800000 */
[--C-:B0-----:R-:W-:Y:S01]  /*12920*/  IMAD.IADD R15, R15, 0x1, R20.reuse ;  /* 0x000000010f0f7824 */ /* 0x101fe200078e0214 */
[----:B------:R-:W-:Y:S01]  /*12930*/  FSEL R29, R29, -INF , !P4 ;  /* 0xff8000001d1d7808 */ /* 0x000fe20006000000 */
[----:B------:R-:W-:Y:S01]  /*12940*/  IMAD.IADD R11, R11, 0x1, R20 ;  /* 0x000000010b0b7824 */ /* 0x000fe200078e0214 */
[C---:B------:R-:W-:Y:S02]  /*12950*/  ISETP.GT.AND P5, PT, R152.reuse, 0x10, P3 ;  /* 0x000000109800780c */ /* 0x040fe40001fa4270 */
        /* <DEDUP_REMOVED lines=82> */
[----:B------:R-:W-:Y:S01]  /*12e80*/  FSEL R85, R85, -INF , !P4 ;  /* 0xff80000055557808 */ /* 0x000fe20006000000 */
[----:B------:R-:W-:Y:S08]  /*12e90*/  @!P2 BRA `(.L_x_8390) ;  /* 0x000000000058a947 */ /* 0x000ff00003800000 */
        /* <DEDUP_REMOVED lines=12> */
.L_x_8392:
[----:B------:R-:W-:-:S05]  /*12f60*/  IMAD.U32 R20, RZ, RZ, UR46 ;  /* 0x0000002eff147e24 */ /* 0x000fca000f8e00ff */
[----:B------:R-:W-:-:S13]  /*12f70*/  ISETP.NE.AND P4, PT, R20, 0x1, PT ;  /* 0x000000011400780c */ /* 0x000fda0003f85270 */
[----:B------:R-:W0:Y:S02]  /*12f80*/  @P4 LDC.64 R8, c[0x0][0x9e8] ;  /* 0x00027a00ff084b82 */ /* 0x000e240000000a00 */
[----:B0-----:R-:W-:-:S05]  /*12f90*/  @P4 IMAD.HI.U32 R8, R21, R8, RZ ;  /* 0x0000000815084227 */ /* 0x001fca00078e00ff */
[----:B------:R-:W-:-:S07]  /*12fa0*/  @P4 SHF.R.U32.HI R21, RZ, R9, R8 ;  /* 0x00000009ff154219 */ /* 0x000fce0000011608 */
.L_x_8393:
[----:B------:R-:W-:Y:S05]  /*12fb0*/  BSYNC B0 ;  /* 0x0000000000007941 */ /* 0x000fea0003800000 */
.L_x_8391:
[----:B------:R-:W-:-:S04]  /*12fc0*/  IMAD R10, R21, R20, -R10 ;  /* 0x00000014150a7224 */ /* 0x000fc800078e0a0a */
[----:B------:R-:W-:-:S05]  /*12fd0*/  IMAD R10, R191, -0x2, R10 ;  /* 0xfffffffebf0a7824 */ /* 0x000fca00078e020a */
[----:B------:R-:W-:Y:S02]  /*12fe0*/  VIADDMNMX R15, R10, R20, R15, PT ;  /* 0x000000140a0f7246 */ /* 0x000fe4000380010f */
[----:B------:R-:W-:-:S07]  /*12ff0*/  VIMNMX R11, R11, R10, !PT ;  /* 0x0000000a0b0b7248 */ /* 0x000fce0007fe0100 */
.L_x_8390:
[----:B------:R-:W-:Y:S01]  /*13000*/  FMNMX.FTZ R8, R24, R3, !PT ;  /* 0x0000000318087209 */ /* 0x000fe20007810000 */
[----:B------:R-:W-:Y:S01]  /*13010*/  UMOV UR52, UR45 ;  /* 0x0000002d00347c82 */ /* 0x000fe20008000000 */
        /* <DEDUP_REMOVED lines=63> */
[----:B------:R-:W-:Y:S01]  /*13410*/  ISETP.GT.AND P4, PT, R11, 0x21, P3 ;  /* 0x000000210b00780c */ /* 0x000fe20001f84270 */
[----:B------:R-:W0:Y:S01]  /*13420*/  SHFL.BFLY PT, R9, R8, 0x2, 0x1f ;  /* 0x0c401f0008097f89 */ /* 0x000e2200000e0000 */
[----:B------:R-:W-:-:S02]  /*13430*/  FSEL R54, R54, -INF , !P5 ;  /* 0xff80000036367808 */ /* 0x000fc40006800000 */
[----:B------:R-:W-:Y:S02]  /*13440*/  ISETP.GT.AND P5, PT, R11, 0x40, P3 ;  /* 0x000000400b00780c */ /* 0x000fe40001fa4270 */
[C---:B------:R-:W-:Y:S02]  /*13450*/  ISETP.LT.OR P4, PT, R15.reuse, 0x22, P4 ;  /* 0x000000220f00780c */ /* 0x040fe40002781670 */
[----:B------:R-:W-:Y:S02]  /*13460*/  ISETP.LT.OR P5, PT, R15, 0x41, P5 ;  /* 0x000000410f00780c */ /* 0x000fe40002fa1670 */
[----:B------:R-:W-:Y:S02]  /*13470*/  FSEL R43, R43, -INF , !P4 ;  /* 0xff8000002b2b7808 */ /* 0x000fe40006000000 */
[----:B------:R-:W-:Y:S02]  /*13480*/  ISETP.GT.AND P4, PT, R11, 0x29, P3 ;  /* 0x000000290b00780c */ /* 0x000fe40001f84270 */
[----:B------:R-:W-:-:S02]  /*13490*/  FSEL R58, R58, -INF , !P5 ;  /* 0xff8000003a3a7808 */ /* 0x000fc40006800000 */
[----:B------:R-:W-:Y:S02]  /*134a0*/  ISETP.GT.AND P5, PT, R11, 0x41, P3 ;  /* 0x000000410b00780c */ /* 0x000fe40001fa4270 */
[C---:B------:R-:W-:Y:S02]  /*134b0*/  ISETP.LT.OR P4, PT, R15.reuse, 0x2a, P4 ;  /* 0x0000002a0f00780c */ /* 0x040fe40002781670 */
[----:B------:R-:W-:Y:S02]  /*134c0*/  ISETP.LT.OR P5, PT, R15, 0x42, P5 ;  /* 0x000000420f00780c */ /* 0x000fe40002fa1670 */
[----:B------:R-:W-:Y:S02]  /*134d0*/  FSEL R47, R47, -INF , !P4 ;  /* 0xff8000002f2f7808 */ /* 0x000fe40006000000 */
[----:B------:R-:W-:Y:S02]  /*134e0*/  ISETP.GT.AND P4, PT, R11, 0x31, P3 ;  /* 0x000000310b00780c */ /* 0x000fe40001f84270 */
[----:B0-----:R-:W-:-:S02]  /*134f0*/  FMNMX.FTZ R8, R8, R9, !PT ;  /* 0x0000000908087209 */ /* 0x001fc40007810000 */
[----:B------:R-:W-:Y:S02]  /*13500*/  FSEL R59, R59, -INF , !P5 ;  /* 0xff8000003b3b7808 */ /* 0x000fe40006800000 */
[----:B------:R-:W-:Y:S01]  /*13510*/  ISETP.GT.AND P5, PT, R11, 0x48, P3 ;  /* 0x000000480b00780c */ /* 0x000fe20001fa4270 */
[----:B------:R-:W0:Y:S01]  /*13520*/  SHFL.BFLY PT, R9, R8, 0x1, 0x1f ;  /* 0x0c201f0008097f89 */ /* 0x000e2200000e0000 */
[C---:B------:R-:W-:Y:S02]  /*13530*/  ISETP.LT.OR P4, PT, R15.reuse, 0x32, P4 ;  /* 0x000000320f00780c */ /* 0x040fe40002781670 */
[----:B------:R-:W-:Y:S02]  /*13540*/  ISETP.LT.OR P5, PT, R15, 0x49, P5 ;  /* 0x000000490f00780c */ /* 0x000fe40002fa1670 */
[----:B------:R-:W-:Y:S02]  /*13550*/  FSEL R51, R51, -INF , !P4 ;  /* 0xff80000033337808 */ /* 0x000fe40006000000 */
[----:B------:R-:W-:-:S02]  /*13560*/  ISETP.GT.AND P4, PT, R11, 0x39, P3 ;  /* 0x000000390b00780c */ /* 0x000fc40001f84270 */
[----:B------:R-:W-:Y:S02]  /*13570*/  FSEL R62, R62, -INF , !P5 ;  /* 0xff8000003e3e7808 */ /* 0x000fe40006800000 */
[----:B------:R-:W-:Y:S02]  /*13580*/  ISETP.GT.AND P5, PT, R11, RZ, P3 ;  /* 0x000000ff0b00720c */ /* 0x000fe40001fa4270 */
[C---:B------:R-:W-:Y:S02]  /*13590*/  ISETP.LT.OR P4, PT, R15.reuse, 0x3a, P4 ;  /* 0x0000003a0f00780c */ /* 0x040fe40002781670 */
[----:B------:R-:W-:Y:S02]  /*135a0*/  ISETP.LT.OR P5, PT, R15, 0x1, P5 ;  /* 0x000000010f00780c */ /* 0x000fe40002fa1670 */
[----:B------:R-:W-:Y:S02]  /*135b0*/  FSEL R55, R55, -INF , !P4 ;  /* 0xff80000037377808 */ /* 0x000fe40006000000 */
[----:B------:R-:W-:-:S02]  /*135c0*/  FSEL R153, R26, -INF , !P5 ;  /* 0xff8000001a997808 */ /* 0x000fc40006800000 */
[----:B------:R-:W-:Y:S02]  /*135d0*/  ISETP.GT.AND P5, PT, R11, 0x49, P3 ;  /* 0x000000490b00780c */ /* 0x000fe40001fa4270 */
[----:B------:R-:W-:Y:S02]  /*135e0*/  FMNMX.FTZ R20, R153, R0, !PT ;  /* 0x0000000099147209 */ /* 0x000fe40007810000 */
[----:B0-----:R-:W-:Y:S02]  /*135f0*/  FMNMX.FTZ R8, R8, R9, !PT ;  /* 0x0000000908087209 */ /* 0x001fe40007810000 */
[----:B------:R-:W-:Y:S02]  /*13600*/  ISETP.LT.OR P5, PT, R15, 0x4a, P5 ;  /* 0x0000004a0f00780c */ /* 0x000fe40002fa1670 */
[C---:B------:R-:W-:Y:S01]  /*13610*/  FSETP.NEU.FTZ.AND P4, PT, R8.reuse, -INF , PT ;  /* 0xff8000000800780b */ /* 0x040fe20003f9d000 */
[----:B------:R-:W-:Y:S01]  /*13620*/  FMUL.FTZ R10, R8, UR52 ;  /* 0x00000034080a7c20 */ /* 0x000fe20008410000 */
[----:B------:R-:W-:-:S02]  /*13630*/  FSEL R63, R63, -INF , !P5 ;  /* 0xff8000003f3f7808 */ /* 0x000fc40006800000 */
[----:B------:R-:W-:Y:S02]  /*13640*/  ISETP.GT.AND P5, PT, R11, 0x50, P3 ;  /* 0x000000500b00780c */ /* 0x000fe40001fa4270 */
[----:B------:R-:W-:Y:S02]  /*13650*/  FSEL R10, R10, RZ, P4 ;  /* 0x000000ff0a0a7208 */ /* 0x000fe40002000000 */
[----:B------:R-:W-:-:S03]  /*13660*/  ISETP.LT.OR P5, PT, R15, 0x51, P5 ;  /* 0x000000510f00780c */ /* 0x000fc60002fa1670 */
[--C-:B------:R-:W-:Y:S01]  /*13670*/  FFMA.FTZ R21, R29, UR52, -R10.reuse ;  /* 0x000000341d157c23 */ /* 0x100fe2000801080a */
[----:B------:R-:W-:Y:S01]  /*13680*/  FMNMX.FTZ R29, R27, R20, !PT ;  /* 0x000000141b1d7209 */ /* 0x000fe20007810000 */
[--C-:B------:R-:W-:Y:S01]  /*13690*/  FFMA.FTZ R180, R25, UR52, -R10.reuse ;  /* 0x0000003419b47c23 */ /* 0x100fe2000801080a */
[--C-:B------:R-:W-:Y:S01]  /*136a0*/  FFMA.FTZ R25, R33, UR52, -R10.reuse ;  /* 0x0000003421197c23 */ /* 0x100fe2000801080a */
[----:B------:R-:W-:Y:S01]  /*136b0*/  FSEL R66, R66, -INF , !P5 ;  /* 0xff80000042427808 */ /* 0x000fe20006800000 */
[--C-:B------:R-:W-:Y:S01]  /*136c0*/  FFMA.FTZ R9, R24, UR52, -R10.reuse ;  /* 0x0000003418097c23 */ /* 0x100fe2000801080a */
[----:B------:R-:W-:Y:S01]  /*136d0*/  FMNMX.FTZ R20, R30, R29, !PT ;  /* 0x0000001d1e147209 */ /* 0x000fe20007810000 */
[--C-:B------:R-:W-:Y:S01]  /*136e0*/  FFMA.FTZ R57, R57, UR52, -R10.reuse ;  /* 0x0000003439397c23 */ /* 0x100fe2000801080a */
[----:B------:R-:W-:Y:S01]  /*136f0*/  ISETP.GT.AND P5, PT, R11, 0x51, P3 ;  /* 0x000000510b00780c */ /* 0x000fe20001fa4270 */
        /* <DEDUP_REMOVED lines=36> */
[----:B------:R-:W-:Y:S01]  /*13940*/  MUFU.EX2 R9, R9 ;  /* 0x0000000900097308 */ /* 0x000fe20000000800 */
[----:B------:R-:W-:Y:S01]  /*13950*/  FMNMX.FTZ R20, R50, R37, !PT ;  /* 0x0000002532147209 */ /* 0x000fe20007810000 */
[----:B------:R-:W-:Y:S01]  /*13960*/  FFMA.FTZ R37, R45, UR52, -R10 ;  /* 0x000000342d257c23 */ /* 0x000fe2000801080a */
[----:B------:R-:W-:-:S02]  /*13970*/  ISETP.LT.OR P5, PT, R15, 0x61, P5 ;  /* 0x000000610f00780c */ /* 0x000fc40002fa1670 */
[----:B------:R-:W-:Y:S02]  /*13980*/  FMNMX.FTZ R41, R51, R20, !PT ;  /* 0x0000001433297209 */ /* 0x000fe40007810000 */
[----:B------:R-:W-:Y:S01]  /*13990*/  FSEL R74, R74, -INF , !P5 ;  /* 0xff8000004a4a7808 */ /* 0x000fe20006800000 */
[----:B------:R-:W-:Y:S01]  /*139a0*/  MUFU.EX2 R180, R180 ;  /* 0x000000b400b47308 */ /* 0x000fe20000000800 */
[----:B------:R-:W-:Y:S02]  /*139b0*/  FMNMX.FTZ R20, R54, R41, !PT ;  /* 0x0000002936147209 */ /* 0x000fe40007810000 */
[----:B------:R-:W-:Y:S02]  /*139c0*/  ISETP.GT.AND P5, PT, R11, 0x61, P3 ;  /* 0x000000610b00780c */ /* 0x000fe40001fa4270 */
[----:B------:R-:W-:Y:S02]  /*139d0*/  FMNMX.FTZ R41, R55, R20, !PT ;  /* 0x0000001437297209 */ /* 0x000fe40007810000 */
[----:B------:R-:W-:Y:S01]  /*139e0*/  ISETP.LT.OR P5, PT, R15, 0x62, P5 ;  /* 0x000000620f00780c */ /* 0x000fe20002fa1670 */
[----:B------:R-:W-:Y:S01]  /*139f0*/  MUFU.EX2 R182, R182 ;  /* 0x000000b600b67308 */ /* 0x000fe20000000800 */
[----:B------:R-:W-:Y:S01]  /*13a00*/  FMNMX.FTZ R20, R58, R41, !PT ;  /* 0x000000293a147209 */ /* 0x000fe20007810000 */
[--C-:B------:R-:W-:Y:S01]  /*13a10*/  FFMA.FTZ R41, R49, UR52, -R10.reuse ;  /* 0x0000003431297c23 */ /* 0x100fe2000801080a */
[----:B------:R-:W-:Y:S01]  /*13a20*/  FSEL R24, R75, -INF , !P5 ;  /* 0xff8000004b187808 */ /* 0x000fe20006800000 */
[--C-:B------:R-:W-:Y:S01]  /*13a30*/  FFMA.FTZ R75, R61, UR52, -R10.reuse ;  /* 0x000000343d4b7c23 */ /* 0x100fe2000801080a */
[----:B------:R-:W-:Y:S01]  /*13a40*/  FMNMX.FTZ R45, R59, R20, !PT ;  /* 0x000000143b2d7209 */ /* 0x000fe20007810000 */
[----:B------:R-:W-:Y:S01]  /*13a50*/  FFMA.FTZ R61, R65, UR52, -R10 ;  /* 0x00000034413d7c23 */ /* 0x000fe2000801080a */
[----:B------:R-:W-:Y:S01]  /*13a60*/  ISETP.GT.AND P5, PT, R11, 0x68, P3 ;  /* 0x000000680b00780c */ /* 0x000fe20001fa4270 */
[----:B------:R-:W-:Y:S01]  /*13a70*/  MUFU.EX2 R21, R21 ;  /* 0x0000001500157308 */ /* 0x000fe20000000800 */
[----:B------:R-:W-:-:S02]  /*13a80*/  FMNMX.FTZ R20, R62, R45, !PT ;  /* 0x0000002d3e147209 */ /* 0x000fc40007810000 */
[----:B------:R-:W-:Y:S02]  /*13a90*/  ISETP.LT.OR P5, PT, R15, 0x69, P5 ;  /* 0x000000690f00780c */ /* 0x000fe40002fa1670 */
[----:B------:R-:W-:Y:S02]  /*13aa0*/  FMNMX.FTZ R45, R63, R20, !PT ;  /* 0x000000143f2d7209 */ /* 0x000fe40007810000 */
[----:B------:R-:W-:Y:S01]  /*13ab0*/  FSEL R78, R78, -INF , !P5 ;  /* 0xff8000004e4e7808 */ /* 0x000fe20006800000 */
[----:B------:R-:W-:Y:S01]  /*13ac0*/  MUFU.EX2 R176, R176 ;  /* 0x000000b000b07308 */ /* 0x000fe20000000800 */
[----:B------:R-:W-:Y:S01]  /*13ad0*/  FMNMX.FTZ R20, R66, R45, !PT ;  /* 0x0000002d42147209 */ /* 0x000fe20007810000 */
[----:B------:R-:W-:Y:S01]  /*13ae0*/  FFMA.FTZ R45, R53, UR52, -R10 ;  /* 0x00000034352d7c23 */ /* 0x000fe2000801080a */
[----:B------:R-:W-:Y:S02]  /*13af0*/  ISETP.GT.AND P5, PT, R11, 0x69, P3 ;  /* 0x000000690b00780c */ /* 0x000fe40001fa4270 */
[----:B------:R-:W-:-:S02]  /*13b00*/  FMNMX.FTZ R49, R67, R20, !PT ;  /* 0x0000001443317209 */ /* 0x000fc40007810000 */
[----:B------:R-:W-:Y:S01]  /*13b10*/  ISETP.LT.OR P5, PT, R15, 0x6a, P5 ;  /* 0x0000006a0f00780c */ /* 0x000fe20002fa1670 */
[----:B------:R-:W-:Y:S01]  /*13b20*/  MUFU.EX2 R25, R25 ;  /* 0x0000001900197308 */ /* 0x000fe20000000800 */
[----:B------:R-:W-:Y:S02]  /*13b30*/  FMNMX.FTZ R20, R70, R49, !PT ;  /* 0x0000003146147209 */ /* 0x000fe40007810000 */
[----:B------:R-:W-:Y:S02]  /*13b40*/  FSEL R79, R79, -INF , !P5 ;  /* 0xff8000004f4f7808 */ /* 0x000fe40006800000 */
[----:B------:R-:W-:Y:S02]  /*13b50*/  ISETP.GT.AND P5, PT, R11, 0x70, P3 ;  /* 0x000000700b00780c */ /* 0x000fe40001fa4270 */
[----:B------:R-:W-:Y:S01]  /*13b60*/  FMNMX.FTZ R49, R71, R20, !PT ;  /* 0x0000001447317209 */ /* 0x000fe20007810000 */
[----:B------:R-:W-:Y:S01]  /*13b70*/  MUFU.EX2 R178, R178 ;  /* 0x000000b200b27308 */ /* 0x000fe20000000800 */
[----:B------:R-:W-:-:S02]  /*13b80*/  ISETP.LT.OR P5, PT, R15, 0x71, P5 ;  /* 0x000000710f00780c */ /* 0x000fc40002fa1670 */
[----:B------:R-:W-:Y:S02]  /*13b90*/  FMNMX.FTZ R49, R74, R49, !PT ;  /* 0x000000314a317209 */ /* 0x000fe40007810000 */
[----:B------:R-:W-:Y:S02]  /*13ba0*/  FSEL R82, R82, -INF , !P5 ;  /* 0xff80000052527808 */ /* 0x000fe40006800000 */
[----:B------:R-:W-:Y:S01]  /*13bb0*/  ISETP.GT.AND P5, PT, R11, 0x71, P3 ;  /* 0x000000710b00780c */ /* 0x000fe20001fa4270 */
[----:B------:R-:W-:Y:S01]  /*13bc0*/  MUFU.EX2 R29, R29 ;  /* 0x0000001d001d7308 */ /* 0x000fe20000000800 */
[----:B------:R-:W-:Y:S02]  /*13bd0*/  FMNMX.FTZ R53, R24, R49, !PT ;  /* 0x0000003118357209 */ /* 0x000fe40007810000 */
[----:B------:R-:W-:Y:S02]  /*13be0*/  ISETP.LT.OR P5, PT, R15, 0x72, P5 ;  /* 0x000000720f00780c */ /* 0x000fe40002fa1670 */
[----:B------:R-:W-:-:S02]  /*13bf0*/  FMNMX.FTZ R20, R78, R53, !PT ;  /* 0x000000354e147209 */ /* 0x000fc40007810000 */
[----:B------:R-:W-:Y:S01]  /*13c00*/  FSEL R83, R83, -INF , !P5 ;  /* 0xff80000053537808 */ /* 0x000fe20006800000 */
[----:B------:R0:W-:Y:S01]  /*13c10*/  MUFU.EX2 R49, R57 ;  /* 0x0000003900317308 */ /* 0x0001e20000000800 */
[----:B------:R-:W-:Y:S02]  /*13c20*/  ISETP.GT.AND P5, PT, R11, 0x78, P3 ;  /* 0x000000780b00780c */ /* 0x000fe40001fa4270 */
[----:B------:R-:W-:Y:S02]  /*13c30*/  FMNMX.FTZ R53, R79, R20, !PT ;  /* 0x000000144f357209 */ /* 0x000fe40007810000 */
[----:B------:R-:W-:Y:S02]  /*13c40*/  ISETP.GT.AND P3, PT, R11, 0x79, P3 ;  /* 0x000000790b00780c */ /* 0x000fe40001f64270 */
[----:B------:R-:W-:Y:S01]  /*13c50*/  ISETP.LT.OR P5, PT, R15, 0x79, P5 ;  /* 0x000000790f00780c */ /* 0x000fe20002fa1670 */
[----:B------:R-:W-:Y:S01]  /*13c60*/  MUFU.EX2 R172, R172 ;  /* 0x000000ac00ac7308 */ /* 0x000fe20000000800 */
[----:B------:R-:W-:Y:S01]  /*13c70*/  FMNMX.FTZ R20, R82, R53, !PT ;  /* 0x0000003552147209 */ /* 0x000fe20007810000 */
[--C-:B0-----:R-:W-:Y:S01]  /*13c80*/  FFMA.FTZ R57, R69, UR52, -R10.reuse ;  /* 0x0000003445397c23 */ /* 0x101fe2000801080a */
[----:B------:R-:W-:Y:S01]  /*13c90*/  ISETP.LT.OR P3, PT, R15, 0x7a, P3 ;  /* 0x0000007a0f00780c */ /* 0x000fe20001f61670 */
[--C-:B------:R-:W-:Y:S01]  /*13ca0*/  FFMA.FTZ R53, R73, UR52, -R10.reuse ;  /* 0x0000003449357c23 */ /* 0x100fe2000801080a */
[----:B------:R-:W-:Y:S01]  /*13cb0*/  FSEL R86, R86, -INF , !P5 ;  /* 0xff80000056567808 */ /* 0x000fe20006800000 */
[----:B------:R-:W-:Y:S01]  /*13cc0*/  FFMA.FTZ R15, R77, UR52, -R10 ;  /* 0x000000344d0f7c23 */ /* 0x000fe2000801080a */
[----:B------:R-:W-:Y:S01]  /*13cd0*/  FMNMX.FTZ R11, R83, R20, !PT ;  /* 0x00000014530b7209 */ /* 0x000fe20007810000 */
[----:B------:R-:W-:Y:S01]  /*13ce0*/  MUFU.EX2 R33, R33 ;  /* 0x0000002100217308 */ /* 0x000fe20000000800 */
[----:B------:R-:W-:-:S02]  /*13cf0*/  FSEL R87, R87, -INF , !P3 ;  /* 0xff80000057577808 */ /* 0x000fc40005800000 */
        /* <DEDUP_REMOVED lines=8> */
[----:B------:R-:W-:Y:S01]  /*13d80*/  FFMA.FTZ R11, R81, UR52, -R10 ;  /* 0x00000034510b7c23 */ /* 0x000fe2000801080a */
[----:B------:R-:W-:-:S05]  /*13d90*/  FSEL R20, R8, RZ, P4 ;  /* 0x000000ff08147208 */ /* 0x000fca0002000000 */
[----:B------:R-:W-:Y:S01]  /*13da0*/  MUFU.EX2 R170, R170 ;  /* 0x000000aa00aa7308 */ /* 0x000fe20000000800 */
[----:B------:R-:W0:Y:S01]  /*13db0*/  SHFL.BFLY PT, R65, R26, 0x1, 0x1f ;  /* 0x0c201f001a417f89 */ /* 0x000e2200000e0000 */
[----:B------:R-:W-:-:S04]  /*13dc0*/  FADD.FTZ R20, -R20, R3 ;  /* 0x0000000314147221 */ /* 0x000fc80000010100 */
[----:B------:R-:W-:Y:S02]  /*13dd0*/  FMUL.FTZ R20, R20, UR52 ;  /* 0x0000003414147c20 */ /* 0x000fe40008410000 */
[----:B------:R-:W-:Y:S08]  /*13de0*/  MUFU.EX2 R45, R45 ;  /* 0x0000002d002d7308 */ /* 0x000ff00000000800 */
[----:B------:R-:W1:Y:S08]  /*13df0*/  MUFU.EX2 R20, R20 ;  /* 0x0000001400147308 */ /* 0x000e700000000800 */
[----:B------:R-:W-:Y:S01]  /*13e00*/  MUFU.EX2 R164, R164 ;  /* 0x000000a400a47308 */ /* 0x000fe20000000800 */
[----:B0-----:R-:W-:-:S04]  /*13e10*/  FMNMX.FTZ R10, R26, R65, !PT ;  /* 0x000000411a0a7209 */ /* 0x001fc80007810000 */
[C---:B------:R-:W-:Y:S01]  /*13e20*/  FSETP.NEU.FTZ.AND P3, PT, R10.reuse, -INF , PT ;  /* 0xff8000000a00780b */ /* 0x040fe20003f7d000 */
[----:B------:R-:W-:Y:S02]  /*13e30*/  FMUL.FTZ R26, R10, UR52 ;  /* 0x000000340a1a7c20 */ /* 0x000fe40008410000 */
[----:B------:R-:W-:Y:S03]  /*13e40*/  MUFU.EX2 R166, R166 ;  /* 0x000000a600a67308 */ /* 0x000fe60000000800 */
[----:B------:R-:W-:-:S05]  /*13e50*/  FSEL R26, R26, RZ, P3 ;  /* 0x000000ff1a1a7208 */ /* 0x000fca0001800000 */
        /* <DEDUP_REMOVED lines=11> */
[----:B-1----:R-:W-:Y:S01]  /*13f10*/  FFMA.FTZ R27, R20, R6, R9 ;  /* 0x00000006141b7223 */ /* 0x002fe20000010009 */
[--C-:B------:R-:W-:Y:S01]  /*13f20*/  FFMA.FTZ R34, R39, UR52, -R26.reuse ;  /* 0x0000003427227c23 */ /* 0x100fe2000801081a */
[--C-:B------:R-:W-:Y:S01]  /*13f30*/  FFMA.FTZ R173, R42, UR52, -R26.reuse ;  /* 0x000000342aad7c23 */ /* 0x100fe2000801081a */
[--C-:B------:R-:W-:Y:S01]  /*13f40*/  FFMA.FTZ R36, R43, UR52, -R26.reuse ;  /* 0x000000342b247c23 */ /* 0x100fe2000801081a */
        /* <DEDUP_REMOVED lines=18> */
[--C-:B------:R-:W-:Y:S01]  /*14070*/  FFMA.FTZ R161, R66, UR52, -R26.reuse ;  /* 0x0000003442a17c23 */ /* 0x100fe2000801081a */
[--C-:B------:R-:W-:Y:S01]  /*14080*/  FFMA.FTZ R48, R67, UR52, -R26.reuse ;  /* 0x0000003443307c23 */ /* 0x100fe2000801081a */
[--C-:B------:R-:W-:Y:S01]  /*14090*/  FFMA.FTZ R163, R70, UR52, -R26.reuse ;  /* 0x0000003446a37c23 */ /* 0x100fe2000801081a */
[----:B------:R-:W-:Y:S01]  /*140a0*/  FADD.FTZ R50, R178, R27 ;  /* 0x0000001bb2327221 */ /* 0x000fe20000010000 */
[--C-:B------:R-:W-:Y:S01]  /*140b0*/  FFMA.FTZ R157, R74, UR52, -R26.reuse ;  /* 0x000000344a9d7c23 */ /* 0x100fe2000801081a */
[----:B------:R-:W-:Y:S01]  /*140c0*/  FFMA.FTZ R24, R24, UR52, -R26 ;  /* 0x0000003418187c23 */ /* 0x000fe2000801081a */
[----:B------:R-:W2:Y:S01]  /*140d0*/  MUFU.EX2 R30, R30 ;  /* 0x0000001e001e7308 */ /* 0x000ea20000000800 */
[----:B0-----:R-:W-:Y:S01]  /*140e0*/  FFMA.FTZ R5, R0, R5, R181 ;  /* 0x0000000500057223 */ /* 0x001fe200000100b5 */
[----:B------:R-:W-:Y:S01]  /*140f0*/  FADD.FTZ R27, R29, R50 ;  /* 0x000000321d1b7221 */ /* 0x000fe20000010000 */
[--C-:B------:R-:W-:Y:S01]  /*14100*/  FFMA.FTZ R159, R78, UR52, -R26.reuse ;  /* 0x000000344e9f7c23 */ /* 0x100fe2000801081a */
[--C-:B------:R-:W-:Y:S01]  /*14110*/  FFMA.FTZ R153, R82, UR52, -R26.reuse ;  /* 0x0000003452997c23 */ /* 0x100fe2000801081a */
[----:B------:R-:W-:Y:S01]  /*14120*/  FADD.FTZ R6, R28, R5 ;  /* 0x000000051c067221 */ /* 0x000fe20000010000 */
[----:B------:R-:W-:Y:S01]  /*14130*/  FADD.FTZ R50, R172, R27 ;  /* 0x0000001bac327221 */ /* 0x000fe20000010000 */
[----:B------:R-:W-:Y:S01]  /*14140*/  FFMA.FTZ R155, R86, UR52, -R26 ;  /* 0x00000034569b7c23 */ /* 0x000fe2000801081a */
[----:B------:R-:W0:Y:S01]  /*14150*/  MUFU.EX2 R177, R177 ;  /* 0x000000b100b17308 */ /* 0x000e220000000800 */
[----:B-1----:R-:W-:Y:S01]  /*14160*/  FADD.FTZ R5, R183, R6 ;  /* 0x00000006b7057221 */ /* 0x002fe20000010000 */
[----:B------:R-:W-:Y:S01]  /*14170*/  FADD.FTZ R27, R33, R50 ;  /* 0x00000032211b7221 */ /* 0x000fe20000010000 */
[----:B------:R-:W-:-:S03]  /*14180*/  FFMA.FTZ R50, R71, UR52, -R26 ;  /* 0x0000003447327c23 */ /* 0x000fc6000801081a */
        /* <DEDUP_REMOVED lines=16> */
[----:B------:R-:W-:-:S03]  /*14290*/  FFMA.FTZ R52, R79, UR52, -R26 ;  /* 0x000000344f347c23 */ /* 0x000fc6000801081a */
[----:B------:R-:W-:Y:S02]  /*142a0*/  FADD.FTZ R54, R166, R27 ;  /* 0x0000001ba6367221 */ /* 0x000fe40000010000 */
        /* <DEDUP_REMOVED lines=78> */
.L_x_8394:
[----:B------:R-:W-:Y:S01]  /*14790*/  IMAD R27, R184, 0x8, R18 ;  /* 0x00000008b81b7824 */ /* 0x000fe200078e0212 */
[----:B------:R-:W-:Y:S01]  /*147a0*/  ISETP.GT.AND P3, PT, R4, R12, PT ;  /* 0x0000000c0400720c */ /* 0x000fe20003f64270 */
[----:B------:R-:W-:Y:S01]  /*147b0*/  IMAD.U32 R56, RZ, RZ, UR38 ;  /* 0x00000026ff387e24 */ /* 0x000fe2000f8e00ff */
[----:B------:R-:W-:Y:S01]  /*147c0*/  F2FP.BF16.F32.PACK_AB R154, R3, R154 ;  /* 0x0000009a039a723e */ /* 0x000fe200000010ff */
[----:B------:R-:W-:Y:S02]  /*147d0*/  VIADD R27, R27, 0x28860 ;  /* 0x000288601b1b7836 */ /* 0x000fe40000000000 */
[-C--:B------:R-:W-:Y:S01]  /*147e0*/  FMUL.FTZ R90, R90, R0.reuse ;  /* 0x000000005a5a7220 */ /* 0x080fe20000410000 */
[-C--:B------:R-:W-:Y:S01]  /*147f0*/  FMUL.FTZ R91, R91, R0.reuse ;  /* 0x000000005b5b7220 */ /* 0x080fe20000410000 */
[-C--:B------:R-:W-:Y:S01]  /*14800*/  FMUL.FTZ R94, R94, R0.reuse ;  /* 0x000000005e5e7220 */ /* 0x080fe20000410000 */
[-C--:B------:R-:W-:Y:S01]  /*14810*/  FMUL.FTZ R95, R95, R0.reuse ;  /* 0x000000005f5f7220 */ /* 0x080fe20000410000 */
[----:B------:R-:W-:Y:S01]  /*14820*/  PRMT R27, R56, 0x654, R27 ;  /* 0x00000654381b7816 */ /* 0x000fe2000000001b */
[-C--:B------:R-:W-:Y:S01]  /*14830*/  FMUL.FTZ R98, R98, R0.reuse ;  /* 0x0000000062627220 */ /* 0x080fe20000410000 */
[-C--:B------:R-:W-:Y:S01]  /*14840*/  FMUL.FTZ R99, R99, R0.reuse ;  /* 0x0000000063637220 */ /* 0x080fe20000410000 */
        /* <DEDUP_REMOVED lines=87> */
[----:B------:R-:W-:Y:S01]  /*14dc0*/  F2FP.BF16.F32.PACK_AB R155, R26, R155 ;  /* 0x0000009b1a9b723e */ /* 0x000fe200000010ff */
[-C--:B------:R-:W-:Y:S01]  /*14dd0*/  FMUL.FTZ R148, R148, R20.reuse ;  /* 0x0000001494947220 */ /* 0x080fe20000410000 */
[----:B------:R-:W-:Y:S01]  /*14de0*/  FMUL.FTZ R149, R149, R20 ;  /* 0x0000001495957220 */ /* 0x000fe20000410000 */
[----:B------:R-:W-:-:S02]  /*14df0*/  VIADD R4, R4, 0xffffffff ;  /* 0xffffffff04047836 */ /* 0x000fc40000000000 */
[----:B------:R-:W-:Y:S02]  /*14e00*/  IMAD.MOV.U32 R0, RZ, RZ, R10 ;  /* 0x000000ffff007224 */ /* 0x000fe400078e000a */
[----:B------:R-:W-:Y:S02]  /*14e10*/  IMAD.MOV.U32 R3, RZ, RZ, R8 ;  /* 0x000000ffff037224 */ /* 0x000fe400078e0008 */
[----:B------:R-:W-:Y:S02]  /*14e20*/  IMAD.MOV.U32 R187, RZ, RZ, R14 ;  /* 0x000000ffffbb7224 */ /* 0x000fe400078e000e */
[----:B------:R-:W-:Y:S01]  /*14e30*/  IMAD.MOV.U32 R184, RZ, RZ, R13 ;  /* 0x000000ffffb87224 */ /* 0x000fe200078e000d */
[----:B0-----:R-:W-:Y:S06]  /*14e40*/  @P3 BRA `(.L_x_8395) ;  /* 0xffffffcc00543947 */ /* 0x001fec000383ffff */
[----:B------:R-:W-:Y:S02]  /*14e50*/  IMAD.MOV.U32 R0, RZ, RZ, R10 ;  /* 0x000000ffff007224 */ /* 0x000fe400078e000a */
[----:B------:R-:W-:Y:S02]  /*14e60*/  IMAD.MOV.U32 R3, RZ, RZ, R8 ;  /* 0x000000ffff037224 */ /* 0x000fe400078e0008 */
[----:B------:R-:W-:Y:S02]  /*14e70*/  IMAD.MOV.U32 R184, RZ, RZ, R13 ;  /* 0x000000ffffb87224 */ /* 0x000fe400078e000d */
[----:B------:R-:W-:-:S07]  /*14e80*/  IMAD.MOV.U32 R187, RZ, RZ, R14 ;  /* 0x000000ffffbb7224 */ /* 0x000fce00078e000e */
.L_x_8375:
[----:B------:R-:W0:Y:S01]  /*14e90*/  LDC R8, c[0x0][0x448] ;  /* 0x00011200ff087b82 */ /* 0x000e220000000800 */
[----:B------:R-:W-:-:S07]  /*14ea0*/  IADD3 R11, R190, 0x1, -R189 ;  /* 0x00000001be0b7810 */ /* 0x000fce0007ffe8bd */
[----:B------:R-:W1:Y:S01]  /*14eb0*/  LDC R13, c[0x0][0x9e4] ;  /* 0x00027900ff0d7b82 */ /* 0x000e620000000800 */
[----:B0-----:R-:W-:Y:S01]  /*14ec0*/  ISETP.NE.AND P4, PT, R8, 0x1, PT ;  /* 0x000000010800780c */ /* 0x001fe20003f85270 */
[----:B------:R-:W-:Y:S01]  /*14ed0*/  VIADD R8, R193, 0x7f ;  /* 0x0000007fc1087836 */ /* 0x000fe20000000000 */
[----:B-1----:R-:W-:-:S11]  /*14ee0*/  ISETP.GE.AND P5, PT, R13, 0x1, PT ;  /* 0x000000010d00780c */ /* 0x002fd60003fa6270 */
[----:B------:R-:W0:Y:S08]  /*14ef0*/  @P4 LDC R9, c[0x0][0x44c] ;  /* 0x00011300ff094b82 */ /* 0x000e300000000800 */
        /* <DEDUP_REMOVED lines=16> */
.L_x_8398:
[----:B------:R-:W-:-:S13]  /*15000*/  ISETP.NE.AND P1, PT, R13, 0x1, PT ;  /* 0x000000010d00780c */ /* 0x000fda0003f25270 */
[----:B------:R-:W0:Y:S02]  /*15010*/  @P1 LDC.64 R10, c[0x0][0x9e8] ;  /* 0x00027a00ff0a1b82 */ /* 0x000e240000000a00 */
[----:B0-----:R-:W-:-:S05]  /*15020*/  @P1 IMAD.HI.U32 R10, R8, R10, RZ ;  /* 0x0000000a080a1227 */ /* 0x001fca00078e00ff */
[----:B------:R-:W-:-:S07]  /*15030*/  @P1 SHF.R.U32.HI R8, RZ, R11, R10 ;  /* 0x0000000bff081219 */ /* 0x000fce000001160a */
.L_x_8399:
[----:B------:R-:W-:Y:S05]  /*15040*/  BSYNC B0 ;  /* 0x0000000000007941 */ /* 0x000fea0003800000 */
.L_x_8397:
[----:B------:R-:W-:-:S05]  /*15050*/  IMAD R8, R8, R13, RZ ;  /* 0x0000000d08087224 */ /* 0x000fca00078e02ff */
[----:B------:R-:W-:-:S07]  /*15060*/  VIMNMX R9, R9, R8, !PT ;  /* 0x0000000809097248 */ /* 0x000fce0007fe0100 */
.L_x_8396:
[----:B------:R-:W-:-:S05]  /*15070*/  VIADD R9, R9, 0x7f ;  /* 0x0000007f09097836 */ /* 0x000fca0000000000 */
[----:B------:R-:W-:-:S04]  /*15080*/  SHF.R.S32.HI R8, RZ, 0x1f, R9 ;  /* 0x0000001fff087819 */ /* 0x000fc80000011409 */
[----:B------:R-:W-:-:S04]  /*15090*/  LEA.HI R8, R8, R9, RZ, 0x7 ;  /* 0x0000000908087211 */ /* 0x000fc800078f38ff */
[----:B------:R-:W-:-:S04]  /*150a0*/  SHF.R.S32.HI R9, RZ, 0x7, R8 ;  /* 0x00000007ff097819 */ /* 0x000fc80000011408 */
[----:B------:R-:W-:-:S04]  /*150b0*/  VIMNMX R12, R198, R9, !PT ;  /* 0x00000009c60c7248 */ /* 0x000fc80007fe0100 */
[----:B------:R-:W-:-:S13]  /*150c0*/  ISETP.GE.AND P1, PT, R4, R12, PT ;  /* 0x0000000c0400720c */ /* 0x000fda0003f26270 */
[----:B------:R-:W-:Y:S05]  /*150d0*/  @!P1 BRA `(.L_x_8400) ;  /* 0x0000002000ac9947 */ /* 0x000fea0003800000 */
[----:B------:R-:W-:Y:S02]  /*150e0*/  IMAD.MOV.U32 R13, RZ, RZ, R0 ;  /* 0x000000ffff0d7224 */ /* 0x000fe400078e0000 */
[----:B------:R-:W-:Y:S02]  /*150f0*/  IMAD.MOV.U32 R14, RZ, RZ, R3 ;  /* 0x000000ffff0e7224 */ /* 0x000fe400078e0003 */
[----:B------:R-:W-:Y:S02]  /*15100*/  IMAD.MOV.U32 R20, RZ, RZ, R187 ;  /* 0x000000ffff147224 */ /* 0x000fe400078e00bb */
[----:B------:R-:W-:-:S07]  /*15110*/  IMAD.MOV.U32 R15, RZ, RZ, R184 ;  /* 0x000000ffff0f7224 */ /* 0x000fce00078e00b8 */
.L_x_8412:
        /* <DEDUP_REMOVED lines=8> */
.L_x_8402:
        /* <DEDUP_REMOVED lines=8> */
.L_x_8403:
[----:B------:R-:W-:Y:S04]  /*15220*/  BSSY B0, `(.L_x_8401) ;  /* 0x0000004000007945 */ /* 0x000fe80003800000 */
[----:B-1----:R-:W-:Y:S05]  /*15230*/  @P2 BRA `(.L_x_8404) ;  /* 0x0000000000082947 */ /* 0x002fea0003800000 */
[----:B------:R-:W1:Y:S02]  /*15240*/  SYNCS.PHASECHK.TRANS64.TRYWAIT P2, [R3+URZ+0x28830], R0 ;  /* 0x02883000030075a7 */ /* 0x000e64000804017f */
[----:B-1----:R-:W-:Y:S05]  /*15250*/  @!P2 BRA `(.L_x_8405) ;  /* 0x0000011400b4a947 */ /* 0x002fea0003800000 */
.L_x_8404:
[----:B------:R-:W-:Y:S05]  /*15260*/  BSYNC B0 ;  /* 0x0000000000007941 */ /* 0x000fea0003800000 */
.L_x_8401:
[----:B01----:R-:W0:Y:S01]  /*15270*/  S2R R0, SR_TID.X ;  /* 0x0000000000007919 */ /* 0x003e220000002100 */
[----:B------:R-:W-:Y:S01]  /*15280*/  VIADD R184, R15, 0x1 ;  /* 0x000000010fb87836 */ /* 0x000fe20000000000 */
[----:B------:R-:W-:Y:S05]  /*15290*/  WARPSYNC.ALL ;  /* 0x0000000000007948 */ /* 0x000fea0003800000 */
[C---:B------:R-:W-:Y:S01]  /*152a0*/  ISETP.NE.AND P2, PT, R184.reuse, 0x2, PT ;  /* 0x00000002b800780c */ /* 0x040fe20003f45270 */
[----:B------:R-:W-:Y:S02]  /*152b0*/  IMAD.MOV.U32 R9, RZ, RZ, 0x40000040 ;  /* 0x40000040ff097424 */ /* 0x000fe400078e00ff */
[----:B------:R-:W-:Y:S01]  /*152c0*/  IMAD.MOV.U32 R11, RZ, RZ, 0x40000040 ;  /* 0x40000040ff0b7424 */ /* 0x000fe200078e00ff */
[----:B------:R-:W-:-:S02]  /*152d0*/  SEL R184, R184, RZ, P2 ;  /* 0x000000ffb8b87207 */ /* 0x000fc40001000000 */
[----:B------:R-:W-:Y:S01]  /*152e0*/  R2UR UR35, R9 ;  /* 0x00000000092372ca */ /* 0x000fe200000e0000 */
[----:B------:R-:W-:Y:S01]  /*152f0*/  IMAD.MOV.U32 R9, RZ, RZ, 0x40000040 ;  /* 0x40000040ff097424 */ /* 0x000fe200078e00ff */
[----:B------:R-:W-:Y:S01]  /*15300*/  R2UR UR7, R11 ;  /* 0x000000000b0772ca */ /* 0x000fe200000e0000 */
[----:B------:R-:W-:Y:S02]  /*15310*/  IMAD R8, R184, 0x800, R7 ;  /* 0x00000800b8087824 */ /* 0x000fe400078e0207 */
[----:B------:R-:W-:Y:S01]  /*15320*/  IMAD.MOV.U32 R11, RZ, RZ, 0x40000040 ;  /* 0x40000040ff0b7424 */ /* 0x000fe200078e00ff */
[----:B------:R-:W-:Y:S01]  /*15330*/  R2UR UR31, R9 ;  /* 0x00000000091f72ca */ /* 0x000fe200000e0000 */
[C---:B------:R-:W-:Y:S01]  /*15340*/  VIADD R10, R8.reuse, 0x2 ;  /* 0x00000002080a7836 */ /* 0x040fe20000000000 */
[----:B------:R-:W-:Y:S02]  /*15350*/  R2UR UR34, R8 ;  /* 0x00000000082272ca */ /* 0x000fe400000e0000 */
[----:B------:R-:W-:Y:S01]  /*15360*/  R2UR UR11, R11 ;  /* 0x000000000b0b72ca */ /* 0x000fe200000e0000 */
[----:B------:R-:W-:Y:S01]  /*15370*/  IMAD.MOV.U32 R11, RZ, RZ, 0x40000040 ;  /* 0x40000040ff0b7424 */ /* 0x000fe200078e00ff */
[----:B------:R-:W-:Y:S01]  /*15380*/  R2UR UR6, R10 ;  /* 0x000000000a0672ca */ /* 0x000fe200000e0000 */
[----:B------:R-:W-:-:S03]  /*15390*/  VIADD R10, R8, 0x4 ;  /* 0x00000004080a7836 */ /* 0x000fc60000000000 */
[----:B------:R-:W-:Y:S01]  /*153a0*/  R2UR UR15, R11 ;  /* 0x000000000b0f72ca */ /* 0x000fe200000e0000 */
[----:B------:R-:W-:Y:S01]  /*153b0*/  IMAD.MOV.U32 R11, RZ, RZ, 0x40000040 ;  /* 0x40000040ff0b7424 */ /* 0x000fe200078e00ff */
[----:B------:R-:W-:Y:S01]  /*153c0*/  R2UR UR10, R10 ;  /* 0x000000000a0a72ca */ /* 0x000fe200000e0000 */
[----:B------:R-:W-:Y:S01]  /*153d0*/  VIADD R10, R8, 0x6 ;  /* 0x00000006080a7836 */ /* 0x000fe20000000000 */
[----:B0-----:R-:W-:Y:S02]  /*153e0*/  SHF.R.U32.HI R0, RZ, 0x7, R0 ;  /* 0x00000007ff007819 */ /* 0x001fe40000011600 */
[----:B------:R-:W-:Y:S01]  /*153f0*/  R2UR UR19, R11 ;  /* 0x000000000b1372ca */ /* 0x000fe200000e0000 */
[----:B------:R-:W-:Y:S01]  /*15400*/  IMAD.MOV.U32 R11, RZ, RZ, 0x40000040 ;  /* 0x40000040ff0b7424 */ /* 0x000fe200078e00ff */
[----:B------:R-:W-:Y:S01]  /*15410*/  R2UR UR14, R10 ;  /* 0x000000000a0e72ca */ /* 0x000fe200000e0000 */
        /* <DEDUP_REMOVED lines=9> */
[C---:B------:R-:W-:Y:S02]  /*154b0*/  VIADD R10, R8.reuse, 0x404 ;  /* 0x00000404080a7836 */ /* 0x040fe40000000000 */
[----:B------:R-:W-:-:S03]  /*154c0*/  VIADD R8, R8, 0x406 ;  /* 0x0000040608087836 */ /* 0x000fc60000000000 */
        /* <DEDUP_REMOVED lines=29> */
.L_x_8407:
[----:B------:R-:W-:Y:S01]  /*156a0*/  SHF.L.U32 R0, R20, 0x1f, RZ ;  /* 0x0000001f14007819 */ /* 0x000fe200000006ff */
[----:B------:R-:W-:-:S04]  /*156b0*/  IMAD R3, R15, 0x8, R18 ;  /* 0x000000080f037824 */ /* 0x000fc800078e0212 */
[----:B------:R0:W1:Y:S01]  /*156c0*/  SYNCS.PHASECHK.TRANS64.TRYWAIT P1, [R3+URZ+0x28850], R0 ;  /* 0x02885000030075a7 */ /* 0x000062000802017f */
[----:B------:R-:W-:Y:S05]  /*156d0*/  @!P0 BRA `(.L_x_8408) ;  /* 0x0000000000048947 */ /* 0x000fea0003800000 */
[----:B------:R-:W-:Y:S01]  /*156e0*/  BPT.TRAP 0x1 ;  /* 0x000000040000795c */ /* 0x000fe20000300000 */
.L_x_8408:
[----:B-1----:R-:W-:Y:S05]  /*156f0*/  @P1 BRA `(.L_x_8406) ;  /* 0x0000000000081947 */ /* 0x002fea0003800000 */
[----:B------:R-:W1:Y:S02]  /*15700*/  SYNCS.PHASECHK.TRANS64.TRYWAIT P1, [R3+URZ+0x28850], R0 ;  /* 0x02885000030075a7 */ /* 0x000e64000802017f */
[----:B-1----:R-:W-:Y:S05]  /*15710*/  @!P1 BRA `(.L_x_8409) ;  /* 0x0000011000989947 */ /* 0x002fea0003800000 */
.L_x_8406:
        /* <DEDUP_REMOVED lines=15> */
[----:B------:R-:W-:Y:S01]  /*15810*/  R2UR UR6, R10 ;  /* 0x000000000a0672ca */ /* 0x000fe200000e0000 */
[----:B------:R-:W-:Y:S01]  /*15820*/  VIADD R10, R8, 0x100 ;  /* 0x00000100080a7836 */ /* 0x000fe20000000000 */
[----:B------:R-:W-:Y:S01]  /*15830*/  R2UR UR7, R11 ;  /* 0x000000000b0772ca */ /* 0x000fe200000e0000 */
[----:B------:R-:W-:Y:S01]  /*15840*/  IMAD.MOV.U32 R11, RZ, RZ, 0x40000040 ;  /* 0x40000040ff0b7424 */ /* 0x000fe200078e00ff */
[----:B0-----:R-:W-:-:S04]  /*15850*/  SHF.R.U32.HI R20, RZ, 0x7, R20 ;  /* 0x00000007ff147819 */ /* 0x001fc80000011614 */
[----:B------:R-:W-:Y:S01]  /*15860*/  IADD3 R0, -R20, 0xb, RZ ;  /* 0x0000000b14007810 */ /* 0x000fe20007ffe1ff */
        /* <DEDUP_REMOVED lines=39> */
[----:B------:R-:W-:Y:S02]  /*15ae0*/  WARPGROUP.DEPBAR.LE gsb0, 0x0 ;  /* 0x00008000000079c5 */ /* 0x000fe40000010000 */
[----:B------:R-:W-:-:S10]  /*15af0*/  WARPGROUP.ARRIVE ;  /* 0x00000000000079c5 */ /* 0x000fd40000000000 */
[----:B------:R-:W-:Y:S03]  /*15b00*/  HGMMA.64x128x16.F32.BF16 R88, R152, gdesc[UR4].tnspB, R88, gsb0 ;  /* 0x41e0000498587df0 */ /* 0x000fe60008001858 */
[----:B------:R-:W-:Y:S02]  /*15b10*/  WARPGROUP.DEPBAR.LE gsb0, 0x0 ;  /* 0x00008000000079c5 */ /* 0x000fe40000010000 */
[----:B------:R0:W-:Y:S06]  /*15b20*/  BAR.ARV R0, 0x100 ;  /* 0x000400000000751d */ /* 0x0001ec0000002000 */
[----:B------:R-:W-:Y:S05]  /*15b30*/  @!P0 BRA `(.L_x_8410) ;  /* 0x0000000000048947 */ /* 0x000fea0003800000 */
[----:B------:R-:W-:Y:S01]  /*15b40*/  BPT.TRAP 0x1 ;  /* 0x000000040000795c */ /* 0x000fe20000300000 */
.L_x_8410:
[----:B0-----:R-:W-:Y:S01]  /*15b50*/  FMNMX.FTZ R0, R24, R14, !PT ;  /* 0x0000000e18007209 */ /* 0x001fe20007810000 */
[----:B------:R-:W-:Y:S01]  /*15b60*/  UMOV UR52, UR44 ;  /* 0x0000002c00347c82 */ /* 0x000fe20008000000 */
        /* <DEDUP_REMOVED lines=74> */
[----:B------:R0:W-:Y:S01]  /*16010*/  MUFU.EX2 R9, R14 ;  /* 0x0000000e00097308 */ /* 0x0001e20000000800 */
[----:B------:R-:W-:Y:S01]  /*16020*/  FMUL.FTZ R8, R10, UR52 ;  /* 0x000000340a087c20 */ /* 0x000fe20008410000 */
[----:B------:R-:W-:-:S04]  /*16030*/  FMUL.FTZ R10, R3, UR52 ;  /* 0x00000034030a7c20 */ /* 0x000fc80008410000 */
        /* <DEDUP_REMOVED lines=33> */
[----:B------:R-:W1:Y:S01]  /*16250*/  MUFU.EX2 R180, R180 ;  /* 0x000000b400b47308 */ /* 0x000e620000000800 */
[----:B------:R-:W-:-:S02]  /*16260*/  IMAD R52, R184, 0x8, R18 ;  /* 0x00000008b8347824 */ /* 0x000fc400078e0212 */
        /* <DEDUP_REMOVED lines=23> */
[----:B------:R-:W-:Y:S01]  /*163e0*/  FFMA.FTZ R38, R63, UR52, -R10 ;  /* 0x000000343f267c23 */ /* 0x000fe2000801080a */
[----:B------:R-:W-:-:S05]  /*163f0*/  IMAD.U32 R54, RZ, RZ, UR38 ;  /* 0x00000026ff367e24 */ /* 0x000fca000f8e00ff */
[----:B------:R-:W2:Y:S01]  /*16400*/  MUFU.EX2 R14, R14 ;  /* 0x0000000e000e7308 */ /* 0x000ea20000000800 */
[----:B0-----:R-:W-:-:S07]  /*16410*/  FFMA.FTZ R5, R8, R5, R181 ;  /* 0x0000000508057223 */ /* 0x001fce00000100b5 */
        /* <DEDUP_REMOVED lines=103> */
[----:B-1----:R-:W-:Y:S01]  /*16a90*/  FADD.FTZ R6, R42, R5 ;  /* 0x000000052a067221 */ /* 0x002fe20000010000 */
[----:B------:R-:W-:-:S05]  /*16aa0*/  VIADD R5, R52, 0x28840 ;  /* 0x0002884034057836 */ /* 0x000fca0000000000 */
[----:B------:R-:W-:Y:S01]  /*16ab0*/  PRMT R5, R54, 0x654, R5 ;  /* 0x0000065436057816 */ /* 0x000fe20000000005 */
[----:B------:R-:W1:Y:S01]  /*16ac0*/  MUFU.EX2 R21, R21 ;  /* 0x0000001500157308 */ /* 0x000e620000000800 */
[----:B--2---:R-:W-:Y:S02]  /*16ad0*/  FADD.FTZ R50, R156, R51 ;  /* 0x000000339c327221 */ /* 0x004fe40000010000 */
[----:B------:R2:W-:Y:S05]  /*16ae0*/  SYNCS.ARRIVE.TRANS64.RED.A1T0 RZ, [R5+URZ], RZ ;  /* 0x000000ff05ff79a7 */ /* 0x0005ea000810043f */
[----:B------:R-:W3:Y:S01]  /*16af0*/  MUFU.EX2 R44, R44 ;  /* 0x0000002c002c7308 */ /* 0x000ee20000000800 */
[----:B0-----:R-:W-:-:S07]  /*16b00*/  FADD.FTZ R51, R35, R6 ;  /* 0x0000000623337221 */ /* 0x001fce0000010000 */
[----:B------:R-:W0:Y:S01]  /*16b10*/  MUFU.EX2 R158, R158 ;  /* 0x0000009e009e7308 */ /* 0x000e220000000800 */
[----:B-1----:R-:W-:-:S07]  /*16b20*/  FADD.FTZ R53, R21, R50 ;  /* 0x0000003215357221 */ /* 0x002fce0000010000 */
        /* <DEDUP_REMOVED lines=26> */
.L_x_8411:
[----:B------:R-:W-:Y:S01]  /*16cd0*/  IMAD R15, R15, 0x8, R18 ;  /* 0x000000080f0f7824 */ /* 0x000fe200078e0212 */
[----:B------:R-:W-:Y:S01]  /*16ce0*/  ISETP.GT.AND P1, PT, R4, R12, PT ;  /* 0x0000000c0400720c */ /* 0x000fe20003f24270 */
[----:B------:R-:W-:Y:S01]  /*16cf0*/  IMAD.U32 R50, RZ, RZ, UR38 ;  /* 0x00000026ff327e24 */ /* 0x000fe2000f8e00ff */
[----:B------:R-:W-:Y:S01]  /*16d00*/  F2FP.BF16.F32.PACK_AB R180, R163, R180 ;  /* 0x000000b4a3b4723e */ /* 0x000fe200000010ff */
[----:B------:R-:W-:Y:S01]  /*16d10*/  VIADD R15, R15, 0x28860 ;  /* 0x000288600f0f7836 */ /* 0x000fe20000000000 */
[----:B------:R-:W-:Y:S01]  /*16d20*/  F2FP.BF16.F32.PACK_AB R181, R14, R181 ;  /* 0x000000b50eb5723e */ /* 0x000fe200000010ff */
[-C--:B------:R-:W-:Y:S01]  /*16d30*/  FMUL.FTZ R88, R88, R9.reuse ;  /* 0x0000000958587220 */ /* 0x080fe20000410000 */
[----:B------:R-:W-:Y:S01]  /*16d40*/  F2FP.BF16.F32.PACK_AB R182, R161, R182 ;  /* 0x000000b6a1b6723e */ /* 0x000fe200000010ff */
[-C--:B------:R-:W-:Y:S01]  /*16d50*/  FMUL.FTZ R89, R89, R9.reuse ;  /* 0x0000000959597220 */ /* 0x080fe20000410000 */
[----:B------:R-:W-:Y:S01]  /*16d60*/  PRMT R15, R50, 0x654, R15 ;  /* 0x00000654320f7816 */ /* 0x000fe2000000000f */
[----:B------:R-:W-:Y:S01]  /*16d70*/  FMUL.FTZ R92, R92, R9 ;  /* 0x000000095c5c7220 */ /* 0x000fe20000410000 */
        /* <DEDUP_REMOVED lines=91> */
[----:B------:R-:W-:-:S02]  /*17330*/  VIADD R4, R4, 0xffffffff ;  /* 0xffffffff04047836 */ /* 0x000fc40000000000 */
[----:B------:R-:W-:Y:S02]  /*17340*/  IMAD.MOV.U32 R13, RZ, RZ, R0 ;  /* 0x000000ffff0d7224 */ /* 0x000fe400078e0000 */
[----:B------:R-:W-:Y:S02]  /*17350*/  IMAD.MOV.U32 R14, RZ, RZ, R3 ;  /* 0x000000ffff0e7224 */ /* 0x000fe400078e0003 */
[----:B------:R-:W-:Y:S02]  /*17360*/  IMAD.MOV.U32 R20, RZ, RZ, R187 ;  /* 0x000000ffff147224 */ /* 0x000fe400078e00bb */
[----:B0-----:R-:W-:Y:S01]  /*17370*/  IMAD.MOV.U32 R15, RZ, RZ, R184 ;  /* 0x000000ffff0f7224 */ /* 0x001fe200078e00b8 */
[----:B------:R-:W-:Y:S06]  /*17380*/  @P1 BRA `(.L_x_8412) ;  /* 0xffffffdc00641947 */ /* 0x000fec000383ffff */
.L_x_8400:
[----:B------:R-:W-:-:S13]  /*17390*/  ISETP.GE.AND P1, PT, R4, R198, PT ;  /* 0x000000c60400720c */ /* 0x000fda0003f26270 */
[----:B------:R-:W-:Y:S05]  /*173a0*/  @!P1 BRA `(.L_x_8413) ;  /* 0x0000003000c89947 */ /* 0x000fea0003800000 */
[----:B------:R-:W-:Y:S02]  /*173b0*/  IMAD.MOV.U32 R12, RZ, RZ, R0 ;  /* 0x000000ffff0c7224 */ /* 0x000fe400078e0000 */
[----:B------:R-:W-:Y:S02]  /*173c0*/  IMAD.MOV.U32 R13, RZ, RZ, R3 ;  /* 0x000000ffff0d7224 */ /* 0x000fe400078e0003 */
[----:B------:R-:W-:Y:S02]  /*173d0*/  IMAD.MOV.U32 R15, RZ, RZ, R187 ;  /* 0x000000ffff0f7224 */ /* 0x000fe400078e00bb */
[----:B------:R-:W-:-:S07]  /*173e0*/  IMAD.MOV.U32 R14, RZ, RZ, R184 ;  /* 0x000000ffff0e7224 */ /* 0x000fce00078e00b8 */
.L_x_8433:
        /* <DEDUP_REMOVED lines=8> */
.L_x_8415:
        /* <DEDUP_REMOVED lines=8> */
.L_x_8416:
[----:B------:R-:W-:Y:S04]  /*174f0*/  BSSY B0, `(.L_x_8414) ;  /* 0x0000004000007945 */ /* 0x000fe80003800000 */
[----:B-1----:R-:W-:Y:S05]  /*17500*/  @P2 BRA `(.L_x_8417) ;  /* 0x0000000000082947 */ /* 0x002fea0003800000 */
[----:B------:R-:W1:Y:S02]  /*17510*/  SYNCS.PHASECHK.TRANS64.TRYWAIT P2, [R3+URZ+0x28830], R0 ;  /* 0x02883000030075a7 */ /* 0x000e64000804017f */
[----:B-1----:R-:W-:Y:S05]  /*17520*/  @!P2 BRA `(.L_x_8418) ;  /* 0x000000f40028a947 */ /* 0x002fea0003800000 */
.L_x_8417:
[----:B------:R-:W-:Y:S05]  /*17530*/  BSYNC B0 ;  /* 0x0000000000007941 */ /* 0x000fea0003800000 */
.L_x_8414:
        /* <DEDUP_REMOVED lines=67> */
.L_x_8420:
[----:B------:R-:W-:Y:S01]  /*17970*/  SHF.L.U32 R0, R15, 0x1f, RZ ;  /* 0x0000001f0f007819 */ /* 0x000fe200000006ff */
[----:B------:R-:W-:-:S04]  /*17980*/  IMAD R3, R14, 0x8, R18 ;  /* 0x000000080e037824 */ /* 0x000fc800078e0212 */
[----:B------:R0:W1:Y:S01]  /*17990*/  SYNCS.PHASECHK.TRANS64.TRYWAIT P1, [R3+URZ+0x28850], R0 ;  /* 0x02885000030075a7 */ /* 0x000062000802017f */
[----:B------:R-:W-:Y:S05]  /*179a0*/  @!P0 BRA `(.L_x_8421) ;  /* 0x0000000000048947 */ /* 0x000fea0003800000 */
[----:B------:R-:W-:Y:S01]  /*179b0*/  BPT.TRAP 0x1 ;  /* 0x000000040000795c */ /* 0x000fe20000300000 */
.L_x_8421:
[----:B-1----:R-:W-:Y:S05]  /*179c0*/  @P1 BRA `(.L_x_8419) ;  /* 0x0000000000081947 */ /* 0x002fea0003800000 */
[----:B------:R-:W1:Y:S02]  /*179d0*/  SYNCS.PHASECHK.TRANS64.TRYWAIT P1, [R3+URZ+0x28850], R0 ;  /* 0x02885000030075a7 */ /* 0x000e64000802017f */
[----:B-1----:R-:W-:Y:S05]  /*179e0*/  @!P1 BRA `(.L_x_8422) ;  /* 0x000000f0000c9947 */ /* 0x002fea0003800000 */
.L_x_8419:
        /* <DEDUP_REMOVED lines=67> */
.L_x_8423:
[----:B------:R-:W1:Y:S01]  /*17e20*/  @P4 LDC R3, c[0x0][0x44c] ;  /* 0x00011300ff034b82 */ /* 0x000e620000000800 */
[----:B------:R-:W-:Y:S01]  /*17e30*/  IMAD.IADD R20, R195, 0x1, R193 ;  /* 0x00000001c3147824 */ /* 0x000fe200078e02c1 */
[----:B------:R-:W-:Y:S01]  /*17e40*/  ULOP3.LUT UR6, URZ, UR49, URZ, 0x33, !UPT ;  /* 0x000000313f067292 */ /* 0x000fe2000f8e333f */
[----:B0-----:R-:W-:-:S05]  /*17e50*/  IMAD R0, R184, 0x8, R18 ;  /* 0x00000008b8007824 */ /* 0x001fca00078e0212 */
[----:B------:R-:W0:Y:S01]  /*17e60*/  @P4 LDC R8, c[0x0][0x450] ;  /* 0x00011400ff084b82 */ /* 0x000e220000000800 */
[----:B-1----:R-:W-:-:S05]  /*17e70*/  @P4 IMAD.HI.U32 R3, R20, R3, RZ ;  /* 0x0000000314034227 */ /* 0x002fca00078e00ff */
[----:B0-----:R-:W-:Y:S01]  /*17e80*/  @P4 SHF.R.U32.HI R20, RZ, R8, R3 ;  /* 0x00000008ff144219 */ /* 0x001fe20000011603 */
[----:B------:R-:W-:Y:S02]  /*17e90*/  IMAD.U32 R8, RZ, RZ, UR38 ;  /* 0x00000026ff087e24 */ /* 0x000fe4000f8e00ff */
[----:B------:R-:W-:Y:S02]  /*17ea0*/  VIADD R3, R0, 0x28840 ;  /* 0x0002884000037836 */ /* 0x000fe40000000000 */
[----:B------:R-:W0:Y:S01]  /*17eb0*/  SHFL.IDX PT, R21, R20, RZ, 0x1c1f ;  /* 0x001c1fff14157589 */ /* 0x000e2200000e0000 */
[----:B------:R-:W-:Y:S02]  /*17ec0*/  IMAD.SHL.U32 R0, R4, 0x80, RZ ;  /* 0x0000008004007824 */ /* 0x000fe400078e00ff */
[----:B------:R-:W-:-:S03]  /*17ed0*/  PRMT R3, R8, 0x654, R3 ;  /* 0x0000065408037816 */ /* 0x000fc60000000003 */
[----:B------:R-:W-:Y:S01]  /*17ee0*/  IADD3 R8, -R0, 0x1, RZ ;  /* 0x0000000100087810 */ /* 0x000fe20007ffe1ff */
[----:B------:R0:W-:Y:S04]  /*17ef0*/  SYNCS.ARRIVE.TRANS64.RED.A1T0 RZ, [R3+URZ], RZ ;  /* 0x000000ff03ff79a7 */ /* 0x0001e8000810043f */
[----:B------:R-:W-:-:S05]  /*17f00*/  IMAD R8, R191, -0x2, R8 ;  /* 0xfffffffebf087824 */ /* 0x000fca00078e0208 */
[----:B------:R-:W-:-:S05]  /*17f10*/  IADD3 R8, -R189, R8, R190 ;  /* 0x00000008bd087210 */ /* 0x000fca0007ffe1be */
        /* <DEDUP_REMOVED lines=17> */
.L_x_8426:
[----:B------:R-:W-:-:S05]  /*18030*/  IMAD.U32 R152, RZ, RZ, UR43 ;  /* 0x0000002bff987e24 */ /* 0x000fca000f8e00ff */
[----:B------:R-:W-:-:S13]  /*18040*/  ISETP.NE.AND P1, PT, R152, 0x1, PT ;  /* 0x000000019800780c */ /* 0x000fda0003f25270 */
[----:B------:R-:W0:Y:S02]  /*18050*/  @P1 LDC.64 R8, c[0x0][0x9e8] ;  /* 0x00027a00ff081b82 */ /* 0x000e240000000a00 */
[----:B0-----:R-:W-:-:S05]  /*18060*/  @P1 IMAD.HI.U32 R8, R21, R8, RZ ;  /* 0x0000000815081227 */ /* 0x001fca00078e00ff */
[----:B------:R-:W-:-:S07]  /*18070*/  @P1 SHF.R.U32.HI R21, RZ, R9, R8 ;  /* 0x00000009ff151219 */ /* 0x000fce0000011608 */
.L_x_8427:
[----:B------:R-:W-:Y:S05]  /*18080*/  BSYNC B0 ;  /* 0x0000000000007941 */ /* 0x000fea0003800000 */
.L_x_8425:
[----:B------:R-:W-:-:S04]  /*18090*/  IMAD R8, R21, R152, -R0 ;  /* 0x0000009815087224 */ /* 0x000fc800078e0a00 */
[----:B------:R-:W-:-:S05]  /*180a0*/  IMAD R8, R191, -0x2, R8 ;  /* 0xfffffffebf087824 */ /* 0x000fca00078e0208 */
[----:B------:R-:W-:Y:S02]  /*180b0*/  VIADDMNMX R3, R8, R152, R3, PT ;  /* 0x0000009808037246 */ /* 0x000fe40003800103 */
[----:B------:R-:W-:-:S07]  /*180c0*/  VIMNMX R15, R15, R8, !PT ;  /* 0x000000080f0f7248 */ /* 0x000fce0007fe0100 */
.L_x_8424:
        /* <DEDUP_REMOVED lines=113> */
.L_x_8430:
[----:B------:R-:W-:-:S05]  /*187e0*/  IMAD.U32 R15, RZ, RZ, UR43 ;  /* 0x0000002bff0f7e24 */ /* 0x000fca000f8e00ff */
[----:B------:R-:W-:-:S13]  /*187f0*/  ISETP.NE.AND P2, PT, R15, 0x1, PT ;  /* 0x000000010f00780c */ /* 0x000fda0003f45270 */
[----:B------:R-:W0:Y:S02]  /*18800*/  @P2 LDC.64 R8, c[0x0][0x9e8] ;  /* 0x00027a00ff082b82 */ /* 0x000e240000000a00 */
[----:B0-----:R-:W-:-:S05]  /*18810*/  @P2 IMAD.HI.U32 R8, R3, R8, RZ ;  /* 0x0000000803082227 */ /* 0x001fca00078e00ff */
[----:B------:R-:W-:-:S07]  /*18820*/  @P2 SHF.R.U32.HI R3, RZ, R9, R8 ;  /* 0x00000009ff032219 */ /* 0x000fce0000011608 */
.L_x_8431:
[----:B------:R-:W-:Y:S05]  /*18830*/  BSYNC B0 ;  /* 0x0000000000007941 */ /* 0x000fea0003800000 */
.L_x_8429:
[----:B------:R-:W-:-:S04]  /*18840*/  IMAD R0, R3, R15, -R0 ;  /* 0x0000000f03007224 */ /* 0x000fc800078e0a00 */
[----:B------:R-:W-:-:S05]  /*18850*/  IMAD R0, R191, -0x2, R0 ;  /* 0xfffffffebf007824 */ /* 0x000fca00078e0200 */
[----:B------:R-:W-:Y:S02]  /*18860*/  VIADDMNMX R11, R0, R15, R11, PT ;  /* 0x0000000f000b7246 */ /* 0x000fe4000380010b */
[----:B------:R-:W-:-:S07]  /*18870*/  VIMNMX R10, R10, R0, !PT ;  /* 0x000000000a0a7248 */ /* 0x000fce0007fe0100 */
.L_x_8428:
        /* <DEDUP_REMOVED lines=65> */
[C---:B------:R-:W-:Y:S01]  /*18c90*/  ISETP.LT.OR P2, PT, R11.reuse, 0x22, P2 ;  /* 0x000000220b00780c */ /* 0x040fe20001741670 */
[----:B------:R-:W0:Y:S01]  /*18ca0*/  SHFL.BFLY PT, R3, R0, 0x2, 0x1f ;  /* 0x0c401f0000037f89 */ /* 0x000e2200000e0000 */
[----:B------:R-:W-:-:S02]  /*18cb0*/  ISETP.LT.OR P3, PT, R11, 0x39, P3 ;  /* 0x000000390b00780c */ /* 0x000fc40001f61670 */
[----:B------:R-:W-:Y:S02]  /*18cc0*/  FSEL R43, R43, -INF , !P2 ;  /* 0xff8000002b2b7808 */ /* 0x000fe40005000000 */
[----:B------:R-:W-:Y:S02]  /*18cd0*/  ISETP.GT.AND P2, PT, R10, 0x29, P1 ;  /* 0x000000290a00780c */ /* 0x000fe40000f44270 */
[----:B------:R-:W-:Y:S02]  /*18ce0*/  FSEL R54, R54, -INF , !P3 ;  /* 0xff80000036367808 */ /* 0x000fe40005800000 */
[----:B------:R-:W-:Y:S02]  /*18cf0*/  ISETP.GT.AND P3, PT, R10, 0x40, P1 ;  /* 0x000000400a00780c */ /* 0x000fe40000f64270 */
[C---:B------:R-:W-:Y:S02]  /*18d00*/  ISETP.LT.OR P2, PT, R11.reuse, 0x2a, P2 ;  /* 0x0000002a0b00780c */ /* 0x040fe40001741670 */
[----:B------:R-:W-:-:S02]  /*18d10*/  ISETP.LT.OR P3, PT, R11, 0x41, P3 ;  /* 0x000000410b00780c */ /* 0x000fc40001f61670 */
[----:B------:R-:W-:Y:S02]  /*18d20*/  FSEL R47, R47, -INF , !P2 ;  /* 0xff8000002f2f7808 */ /* 0x000fe40005000000 */
[----:B------:R-:W-:Y:S02]  /*18d30*/  ISETP.GT.AND P2, PT, R10, 0x31, P1 ;  /* 0x000000310a00780c */ /* 0x000fe40000f44270 */
[----:B------:R-:W-:Y:S02]  /*18d40*/  FSEL R58, R58, -INF , !P3 ;  /* 0xff8000003a3a7808 */ /* 0x000fe40005800000 */
[----:B------:R-:W-:Y:S02]  /*18d50*/  ISETP.GT.AND P3, PT, R10, 0x41, P1 ;  /* 0x000000410a00780c */ /* 0x000fe40000f64270 */
[----:B------:R-:W-:Y:S02]  /*18d60*/  ISETP.LT.OR P2, PT, R11, 0x32, P2 ;  /* 0x000000320b00780c */ /* 0x000fe40001741670 */
[----:B0-----:R-:W-:-:S02]  /*18d70*/  FMNMX.FTZ R3, R0, R3, !PT ;  /* 0x0000000300037209 */ /* 0x001fc40007810000 */
[----:B------:R-:W-:Y:S02]  /*18d80*/  ISETP.LT.OR P3, PT, R11, 0x42, P3 ;  /* 0x000000420b00780c */ /* 0x000fe40001f61670 */
[----:B------:R-:W-:Y:S01]  /*18d90*/  FSEL R51, R51, -INF , !P2 ;  /* 0xff80000033337808 */ /* 0x000fe20005000000 */
[----:B------:R-:W0:Y:S01]  /*18da0*/  SHFL.BFLY PT, R0, R3, 0x1, 0x1f ;  /* 0x0c201f0003007f89 */ /* 0x000e2200000e0000 */
[C---:B------:R-:W-:Y:S02]  /*18db0*/  ISETP.GT.AND P2, PT, R10.reuse, 0x39, P1 ;  /* 0x000000390a00780c */ /* 0x040fe40000f44270 */
[----:B------:R-:W-:Y:S02]  /*18dc0*/  FSEL R59, R59, -INF , !P3 ;  /* 0xff8000003b3b7808 */ /* 0x000fe40005800000 */
[----:B------:R-:W-:Y:S02]  /*18dd0*/  ISETP.GT.AND P3, PT, R10, 0x48, P1 ;  /* 0x000000480a00780c */ /* 0x000fe40000f64270 */
[----:B------:R-:W-:-:S02]  /*18de0*/  ISETP.LT.OR P2, PT, R11, 0x3a, P2 ;  /* 0x0000003a0b00780c */ /* 0x000fc40001741670 */
[----:B------:R-:W-:Y:S02]  /*18df0*/  ISETP.LT.OR P3, PT, R11, 0x49, P3 ;  /* 0x000000490b00780c */ /* 0x000fe40001f61670 */
[----:B------:R-:W-:Y:S02]  /*18e00*/  FSEL R55, R55, -INF , !P2 ;  /* 0xff80000037377808 */ /* 0x000fe40005000000 */
[----:B------:R-:W-:Y:S02]  /*18e10*/  FSEL R62, R62, -INF , !P3 ;  /* 0xff8000003e3e7808 */ /* 0x000fe40005800000 */
[----:B------:R-:W-:-:S04]  /*18e20*/  ISETP.GT.AND P3, PT, R10, RZ, P1 ;  /* 0x000000ff0a00720c */ /* 0x000fc80000f64270 */
[----:B------:R-:W-:Y:S02]  /*18e30*/  ISETP.LT.OR P3, PT, R11, 0x1, P3 ;  /* 0x000000010b00780c */ /* 0x000fe40001f61670 */
[----:B0-----:R-:W-:-:S04]  /*18e40*/  FMNMX.FTZ R3, R3, R0, !PT ;  /* 0x0000000003037209 */ /* 0x001fc80007810000 */
[C---:B------:R-:W-:Y:S01]  /*18e50*/  FSETP.NEU.FTZ.AND P2, PT, R3.reuse, -INF , PT ;  /* 0xff8000000300780b */ /* 0x040fe20003f5d000 */
[----:B------:R-:W-:-:S05]  /*18e60*/  FMUL.FTZ R0, R3, UR52 ;  /* 0x0000003403007c20 */ /* 0x000fca0008410000 */
[----:B------:R-:W-:-:S05]  /*18e70*/  FSEL R0, R0, RZ, P2 ;  /* 0x000000ff00007208 */ /* 0x000fca0001000000 */
[--C-:B------:R-:W-:Y:S01]  /*18e80*/  FFMA.FTZ R15, R29, UR52, -R0.reuse ;  /* 0x000000341d0f7c23 */ /* 0x100fe20008010800 */
[----:B------:R-:W-:Y:S01]  /*18e90*/  FSEL R29, R26, -INF , !P3 ;  /* 0xff8000001a1d7808 */ /* 0x000fe20005800000 */
        /* <DEDUP_REMOVED lines=44> */
[----:B------:R-:W-:Y:S01]  /*19160*/  FFMA.FTZ R85, R85, UR52, -R0 ;  /* 0x0000003455557c23 */ /* 0x000fe20008010800 */
[----:B------:R-:W-:Y:S01]  /*19170*/  FSEL R70, R70, -INF , !P3 ;  /* 0xff80000046467808 */ /* 0x000fe20005800000 */
[----:B------:R-:W-:Y:S01]  /*19180*/  MUFU.EX2 R9, R9 ;  /* 0x0000000900097308 */ /* 0x000fe20000000800 */
[----:B------:R-:W-:-:S02]  /*19190*/  FMNMX.FTZ R37, R47, R8, !PT ;  /* 0x000000082f257209 */ /* 0x000fc40007810000 */
[----:B------:R-:W-:Y:S02]  /*191a0*/  ISETP.GT.AND P3, PT, R10, 0x59, P1 ;  /* 0x000000590a00780c */ /* 0x000fe40000f64270 */
[----:B------:R-:W-:Y:S01]  /*191b0*/  FMNMX.FTZ R8, R50, R37, !PT ;  /* 0x0000002532087209 */ /* 0x000fe20007810000 */
[----:B------:R-:W-:Y:S01]  /*191c0*/  FFMA.FTZ R37, R45, UR52, -R0 ;  /* 0x000000342d257c23 */ /* 0x000fe20008010800 */
[----:B------:R-:W-:Y:S01]  /*191d0*/  ISETP.LT.OR P3, PT, R11, 0x5a, P3 ;  /* 0x0000005a0b00780c */ /* 0x000fe20001f61670 */
[----:B------:R-:W-:Y:S01]  /*191e0*/  MUFU.EX2 R180, R180 ;  /* 0x000000b400b47308 */ /* 0x000fe20000000800 */
[----:B------:R-:W-:Y:S02]  /*191f0*/  FMNMX.FTZ R41, R51, R8, !PT ;  /* 0x0000000833297209 */ /* 0x000fe40007810000 */
[----:B------:R-:W-:Y:S02]  /*19200*/  FSEL R71, R71, -INF , !P3 ;  /* 0xff80000047477808 */ /* 0x000fe40005800000 */
[----:B------:R-:W-:-:S02]  /*19210*/  ISETP.GT.AND P3, PT, R10, 0x60, P1 ;  /* 0x000000600a00780c */ /* 0x000fc40000f64270 */
[----:B------:R-:W-:Y:S01]  /*19220*/  FMNMX.FTZ R8, R54, R41, !PT ;  /* 0x0000002936087209 */ /* 0x000fe20007810000 */
[----:B------:R-:W-:Y:S01]  /*19230*/  MUFU.EX2 R182, R182 ;  /* 0x000000b600b67308 */ /* 0x000fe20000000800 */
[----:B------:R-:W-:Y:S02]  /*19240*/  ISETP.LT.OR P3, PT, R11, 0x61, P3 ;  /* 0x000000610b00780c */ /* 0x000fe40001f61670 */
[----:B------:R-:W-:Y:S02]  /*19250*/  FMNMX.FTZ R41, R55, R8, !PT ;  /* 0x0000000837297209 */ /* 0x000fe40007810000 */
[----:B------:R-:W-:Y:S02]  /*19260*/  FSEL R74, R74, -INF , !P3 ;  /* 0xff8000004a4a7808 */ /* 0x000fe40005800000 */
[----:B------:R-:W-:Y:S01]  /*19270*/  ISETP.GT.AND P3, PT, R10, 0x61, P1 ;  /* 0x000000610a00780c */ /* 0x000fe20000f64270 */
[----:B------:R-:W-:Y:S01]  /*19280*/  MUFU.EX2 R15, R15 ;  /* 0x0000000f000f7308 */ /* 0x000fe20000000800 */
[----:B------:R-:W-:Y:S01]  /*19290*/  FMNMX.FTZ R8, R58, R41, !PT ;  /* 0x000000293a087209 */ /* 0x000fe20007810000 */
[----:B------:R-:W-:Y:S01]  /*192a0*/  FFMA.FTZ R41, R49, UR52, -R0 ;  /* 0x0000003431297c23 */ /* 0x000fe20008010800 */
[----:B------:R-:W-:-:S02]  /*192b0*/  ISETP.LT.OR P3, PT, R11, 0x62, P3 ;  /* 0x000000620b00780c */ /* 0x000fc40001f61670 */
[----:B------:R-:W-:Y:S02]  /*192c0*/  FMNMX.FTZ R45, R59, R8, !PT ;  /* 0x000000083b2d7209 */ /* 0x000fe40007810000 */
[----:B------:R-:W-:Y:S01]  /*192d0*/  FSEL R20, R75, -INF , !P3 ;  /* 0xff8000004b147808 */ /* 0x000fe20005800000 */
[--C-:B------:R-:W-:Y:S01]  /*192e0*/  FFMA.FTZ R75, R61, UR52, -R0.reuse ;  /* 0x000000343d4b7c23 */ /* 0x100fe20008010800 */
[----:B------:R-:W-:Y:S01]  /*192f0*/  ISETP.GT.AND P3, PT, R10, 0x68, P1 ;  /* 0x000000680a00780c */ /* 0x000fe20000f64270 */
[----:B------:R-:W-:Y:S01]  /*19300*/  FFMA.FTZ R61, R69, UR52, -R0 ;  /* 0x00000034453d7c23 */ /* 0x000fe20008010800 */
[----:B------:R-:W-:Y:S01]  /*19310*/  FMNMX.FTZ R8, R62, R45, !PT ;  /* 0x0000002d3e087209 */ /* 0x000fe20007810000 */
[----:B------:R-:W-:Y:S01]  /*19320*/  MUFU.EX2 R176, R176 ;  /* 0x000000b000b07308 */ /* 0x000fe20000000800 */
[----:B------:R-:W-:Y:S02]  /*19330*/  ISETP.LT.OR P3, PT, R11, 0x69, P3 ;  /* 0x000000690b00780c */ /* 0x000fe40001f61670 */
[----:B------:R-:W-:-:S02]  /*19340*/  FMNMX.FTZ R45, R63, R8, !PT ;  /* 0x000000083f2d7209 */ /* 0x000fc40007810000 */
[----:B------:R-:W-:Y:S02]  /*19350*/  FSEL R78, R78, -INF , !P3 ;  /* 0xff8000004e4e7808 */ /* 0x000fe40005800000 */
[----:B------:R-:W-:Y:S01]  /*19360*/  FMNMX.FTZ R8, R66, R45, !PT ;  /* 0x0000002d42087209 */ /* 0x000fe20007810000 */
[----:B------:R-:W-:Y:S01]  /*19370*/  FFMA.FTZ R45, R53, UR52, -R0 ;  /* 0x00000034352d7c23 */ /* 0x000fe20008010800 */
[----:B------:R-:W-:Y:S01]  /*19380*/  ISETP.GT.AND P3, PT, R10, 0x69, P1 ;  /* 0x000000690a00780c */ /* 0x000fe20000f64270 */
[----:B------:R-:W-:Y:S01]  /*19390*/  MUFU.EX2 R21, R21 ;  /* 0x0000001500157308 */ /* 0x000fe20000000800 */
[----:B------:R-:W-:Y:S02]  /*193a0*/  FMNMX.FTZ R49, R67, R8, !PT ;  /* 0x0000000843317209 */ /* 0x000fe40007810000 */
[----:B------:R-:W-:Y:S02]  /*193b0*/  ISETP.LT.OR P3, PT, R11, 0x6a, P3 ;  /* 0x0000006a0b00780c */ /* 0x000fe40001f61670 */
[----:B------:R-:W-:-:S02]  /*193c0*/  FMNMX.FTZ R8, R70, R49, !PT ;  /* 0x0000003146087209 */ /* 0x000fc40007810000 */
[----:B------:R-:W-:Y:S01]  /*193d0*/  FSEL R79, R79, -INF , !P3 ;  /* 0xff8000004f4f7808 */ /* 0x000fe20005800000 */
[----:B------:R-:W-:Y:S01]  /*193e0*/  MUFU.EX2 R178, R178 ;  /* 0x000000b200b27308 */ /* 0x000fe20000000800 */
[----:B------:R-:W-:Y:S02]  /*193f0*/  ISETP.GT.AND P3, PT, R10, 0x70, P1 ;  /* 0x000000700a00780c */ /* 0x000fe40000f64270 */
[----:B------:R-:W-:Y:S02]  /*19400*/  FMNMX.FTZ R49, R71, R8, !PT ;  /* 0x0000000847317209 */ /* 0x000fe40007810000 */
[----:B------:R-:W-:Y:S02]  /*19410*/  ISETP.LT.OR P3, PT, R11, 0x71, P3 ;  /* 0x000000710b00780c */ /* 0x000fe40001f61670 */
[----:B------:R-:W-:Y:S01]  /*19420*/  FMNMX.FTZ R49, R74, R49, !PT ;  /* 0x000000314a317209 */ /* 0x000fe20007810000 */
[----:B------:R-:W-:Y:S01]  /*19430*/  MUFU.EX2 R25, R25 ;  /* 0x0000001900197308 */ /* 0x000fe20000000800 */
[----:B------:R-:W-:-:S02]  /*19440*/  FSEL R82, R82, -INF , !P3 ;  /* 0xff80000052527808 */ /* 0x000fc40005800000 */
[----:B------:R-:W-:Y:S02]  /*19450*/  ISETP.GT.AND P3, PT, R10, 0x71, P1 ;  /* 0x000000710a00780c */ /* 0x000fe40000f64270 */
[----:B------:R-:W-:Y:S02]  /*19460*/  FMNMX.FTZ R53, R20, R49, !PT ;  /* 0x0000003114357209 */ /* 0x000fe40007810000 */
[----:B------:R-:W-:Y:S01]  /*19470*/  ISETP.LT.OR P3, PT, R11, 0x72, P3 ;  /* 0x000000720b00780c */ /* 0x000fe20001f61670 */
[----:B------:R0:W-:Y:S01]  /*19480*/  MUFU.EX2 R49, R57 ;  /* 0x0000003900317308 */ /* 0x0001e20000000800 */
[----:B------:R-:W-:Y:S02]  /*19490*/  FMNMX.FTZ R8, R78, R53, !PT ;  /* 0x000000354e087209 */ /* 0x000fe40007810000 */
[----:B------:R-:W-:Y:S02]  /*194a0*/  FSEL R83, R83, -INF , !P3 ;  /* 0xff80000053537808 */ /* 0x000fe40005800000 */
[----:B------:R-:W-:-:S02]  /*194b0*/  ISETP.GT.AND P3, PT, R10, 0x78, P1 ;  /* 0x000000780a00780c */ /* 0x000fc40000f64270 */
[----:B------:R-:W-:Y:S01]  /*194c0*/  FMNMX.FTZ R53, R79, R8, !PT ;  /* 0x000000084f357209 */ /* 0x000fe20007810000 */
[----:B------:R-:W-:Y:S01]  /*194d0*/  MUFU.EX2 R172, R172 ;  /* 0x000000ac00ac7308 */ /* 0x000fe20000000800 */
[----:B------:R-:W-:Y:S01]  /*194e0*/  ISETP.GT.AND P1, PT, R10, 0x79, P1 ;  /* 0x000000790a00780c */ /* 0x000fe20000f24270 */
[--C-:B0-----:R-:W-:Y:S01]  /*194f0*/  FFMA.FTZ R57, R73, UR52, -R0.reuse ;  /* 0x0000003449397c23 */ /* 0x101fe20008010800 */
[----:B------:R-:W-:Y:S02]  /*19500*/  ISETP.LT.OR P3, PT, R11, 0x79, P3 ;  /* 0x000000790b00780c */ /* 0x000fe40001f61670 */
[----:B------:R-:W-:Y:S01]  /*19510*/  FMNMX.FTZ R8, R82, R53, !PT ;  /* 0x0000003552087209 */ /* 0x000fe20007810000 */
[----:B------:R-:W-:Y:S01]  /*19520*/  FFMA.FTZ R53, R77, UR52, -R0 ;  /* 0x000000344d357c23 */ /* 0x000fe20008010800 */
[----:B------:R-:W-:Y:S01]  /*19530*/  ISETP.LT.OR P1, PT, R11, 0x7a, P1 ;  /* 0x0000007a0b00780c */ /* 0x000fe20000f21670 */
[----:B------:R-:W-:Y:S01]  /*19540*/  MUFU.EX2 R33, R33 ;  /* 0x0000002100217308 */ /* 0x000fe20000000800 */
[----:B------:R-:W-:-:S02]  /*19550*/  FSEL R86, R86, -INF , !P3 ;  /* 0xff80000056567808 */ /* 0x000fc40005800000 */
[----:B------:R-:W-:Y:S02]  /*19560*/  FMNMX.FTZ R11, R83, R8, !PT ;  /* 0x00000008530b7209 */ /* 0x000fe40007810000 */
[----:B------:R-:W-:Y:S02]  /*19570*/  FSEL R87, R87, -INF , !P1 ;  /* 0xff80000057577808 */ /* 0x000fe40004800000 */
[----:B------:R-:W-:Y:S01]  /*19580*/  FMNMX.FTZ R8, R86, R11, !PT ;  /* 0x0000000b56087209 */ /* 0x000fe20007810000 */
[----:B------:R-:W-:Y:S03]  /*19590*/  MUFU.EX2 R174, R174 ;  /* 0x000000ae00ae7308 */ /* 0x000fe60000000800 */
[----:B------:R-:W-:-:S05]  /*195a0*/  FMNMX.FTZ R8, R87, R8, !PT ;  /* 0x0000000857087209 */ /* 0x000fca0007810000 */
[----:B------:R-:W0:Y:S01]  /*195b0*/  SHFL.BFLY PT, R11, R8, 0x2, 0x1f ;  /* 0x0c401f00080b7f89 */ /* 0x000e2200000e0000 */
        /* <DEDUP_REMOVED lines=165> */
.L_x_8432:
[----:B------:R-:W-:Y:S01]  /*1a010*/  IMAD R14, R14, 0x8, R18 ;  /* 0x000000080e0e7824 */ /* 0x000fe200078e0212 */
[----:B------:R-:W-:Y:S01]  /*1a020*/  ISETP.GT.AND P1, PT, R4, R198, PT ;  /* 0x000000c60400720c */ /* 0x000fe20003f24270 */
[----:B------:R-:W-:Y:S01]  /*1a030*/  IMAD.U32 R27, RZ, RZ, UR38 ;  /* 0x00000026ff1b7e24 */ /* 0x000fe2000f8e00ff */
[----:B------:R-:W-:Y:S01]  /*1a040*/  F2FP.BF16.F32.PACK_AB R182, R15, R182 ;  /* 0x000000b60fb6723e */ /* 0x000fe200000010ff */
[----:B------:R-:W-:Y:S01]  /*1a050*/  VIADD R14, R14, 0x28860 ;  /* 0x000288600e0e7836 */ /* 0x000fe20000000000 */
[----:B------:R-:W-:Y:S01]  /*1a060*/  F2FP.BF16.F32.PACK_AB R171, R12, R171 ;  /* 0x000000ab0cab723e */ /* 0x000fe200000010ff */
[----:B------:R-:W-:Y:S01]  /*1a070*/  FMUL.FTZ R88, R88, R8 ;  /* 0x0000000858587220 */ /* 0x000fe20000410000 */
        /* <DEDUP_REMOVED lines=101> */
.L_x_8413:
[----:B------:R-:W-:Y:S05]  /*1a6d0*/  WARPSYNC.ALL ;  /* 0x0000000000007948 */ /* 0x000fea0003800000 */
[----:B------:R-:W-:Y:S06]  /*1a6e0*/  BAR.ARV 0x8, 0x180 ;  /* 0x0206000000007b1d */ /* 0x000fec0000002000 */
[----:B------:R-:W-:Y:S05]  /*1a6f0*/  @!P0 BRA `(.L_x_8434) ;  /* 0x0000000000048947 */ /* 0x000fea0003800000 */
[----:B------:R-:W-:Y:S01]  /*1a700*/  BPT.TRAP 0x1 ;  /* 0x000000040000795c */ /* 0x000fe20000300000 */
.L_x_8434:
[----:B------:R-:W-:Y:S01]  /*1a710*/  IMAD R11, R184, 0x8, R18 ;  /* 0x00000008b80b7824 */ /* 0x000fe200078e0212 */
[----:B------:R-:W-:-:S04]  /*1a720*/  SHF.L.U32 R4, R187, 0x1f, RZ ;  /* 0x0000001fbb047819 */ /* 0x000fc800000006ff */
[----:B------:R0:W1:Y:S01]  /*1a730*/  SYNCS.PHASECHK.TRANS64.TRYWAIT P1, [R11+URZ+0x28850], R4 ;  /* 0x028850040b0075a7 */ /* 0x000062000802017f */
[----:B------:R-:W-:Y:S05]  /*1a740*/  @!P0 BRA `(.L_x_8435) ;  /* 0x0000000000048947 */ /* 0x000fea0003800000 */
[----:B------:R-:W-:Y:S01]  /*1a750*/  BPT.TRAP 0x1 ;  /* 0x000000040000795c */ /* 0x000fe20000300000 */
.L_x_8435:
[----:B------:R-:W-:-:S05]  /*1a760*/  VIADD R18, R18, 0x400 ;  /* 0x0000040012127836 */ /* 0x000fca0000000000 */
[----:B------:R-:W-:-:S04]  /*1a770*/  SHF.R.U32.HI R18, RZ, 0x4, R18 ;  /* 0x00000004ff127819 */ /* 0x000fc80000011612 */
[----:B------:R-:W-:-:S04]  /*1a780*/  LOP3.LUT R18, R18, 0x3fff, RZ, 0xc0, !PT ;  /* 0x00003fff12127812 */ /* 0x000fc800078ec0ff */
[----:B------:R-:W-:Y:S01]  /*1a790*/  LOP3.LUT R9, R18, 0x4000000, RZ, 0xfc, !PT ;  /* 0x0400000012097812 */ /* 0x000fe200078efcff */
[----:B-1----:R-:W-:Y:S06]  /*1a7a0*/  @P1 BRA `(.L_x_8436) ;  /* 0x0000000000081947 */ /* 0x002fec0003800000 */
[----:B------:R-:W1:Y:S02]  /*1a7b0*/  SYNCS.PHASECHK.TRANS64.TRYWAIT P1, [R11+URZ+0x28850], R4 ;  /* 0x028850040b0075a7 */ /* 0x000e64000802017f */
[----:B-1----:R-:W-:Y:S05]  /*1a7c0*/  @!P1 BRA `(.L_x_8437) ;  /* 0x000000c000a89947 */ /* 0x002fea0003800000 */
.L_x_8436:
[----:B------:R-:W-:Y:S01]  /*1a7d0*/  IMAD R8, R184, 0x800, R9 ;  /* 0x00000800b8087824 */ /* 0x000fe200078e0209 */
[----:B------:R-:W-:Y:S05]  /*1a7e0*/  WARPSYNC.ALL ;  /* 0x0000000000007948 */ /* 0x000fea0003800000 */
[----:B------:R-:W-:Y:S01]  /*1a7f0*/  IMAD.MOV.U32 R9, RZ, RZ, 0x40000040 ;  /* 0x40000040ff097424 */ /* 0x000fe200078e00ff */
[C---:B------:R-:W-:Y:S01]  /*1a800*/  R2UR UR6, R8.reuse ;  /* 0x00000000080672ca */ /* 0x040fe200000e0000 */
[----:B------:R-:W-:Y:S01]  /*1a810*/  WARPGROUP.ARRIVE ;  /* 0x00000000000079c5 */ /* 0x000fe20000000000 */
[----:B------:R-:W-:Y:S01]  /*1a820*/  VIADD R12, R8, 0x80 ;  /* 0x00000080080c7836 */ /* 0x000fe20000000000 */
[----:B------:R-:W2:Y:S01]  /*1a830*/  SHFL.BFLY PT, R7, R6, 0x2, 0x1f ;  /* 0x0c401f0006077f89 */ /* 0x000ea200000e0000 */
[----:B------:R-:W-:Y:S01]  /*1a840*/  R2UR UR7, R9 ;  /* 0x00000000090772ca */ /* 0x000fe200000e0000 */
[----:B------:R-:W-:-:S02]  /*1a850*/  IMAD.MOV.U32 R13, RZ, RZ, 0x40000040 ;  /* 0x40000040ff0d7424 */ /* 0x000fc400078e00ff */
[----:B------:R-:W-:Y:S01]  /*1a860*/  IMAD.MOV.U32 R9, RZ, RZ, 0x40000040 ;  /* 0x40000040ff097424 */ /* 0x000fe200078e00ff */
[----:B01----:R-:W0:Y:S01]  /*1a870*/  SHFL.BFLY PT, R4, R5, 0x2, 0x1f ;  /* 0x0c401f0005047f89 */ /* 0x003e2200000e0000 */
[----:B------:R-:W-:Y:S02]  /*1a880*/  IMAD.MOV.U32 R20, RZ, RZ, -0x800000 ;  /* 0xff800000ff147424 */ /* 0x000fe400078e00ff */
[----:B------:R-:W-:-:S06]  /*1a890*/  IMAD.MOV.U32 R21, RZ, RZ, -0x800000 ;  /* 0xff800000ff157424 */ /* 0x000fcc00078e00ff */
[----:B------:R-:W-:Y:S01]  /*1a8a0*/  HGMMA.64x128x16.F32.BF16 R88, R180, gdesc[UR4].tnspB, R88, gsb0 ;  /* 0x41e00004b4587df0 */ /* 0x000fe20008001858 */
[----:B------:R-:W-:Y:S01]  /*1a8b0*/  R2UR UR6, R12 ;  /* 0x000000000c0672ca */ /* 0x000fe200000e0000 */
[----:B------:R-:W-:Y:S01]  /*1a8c0*/  VIADD R12, R8, 0x100 ;  /* 0x00000100080c7836 */ /* 0x000fe20000000000 */
[----:B------:R-:W-:Y:S01]  /*1a8d0*/  R2UR UR7, R13 ;  /* 0x000000000d0772ca */ /* 0x000fe200000e0000 */
[----:B------:R-:W-:Y:S02]  /*1a8e0*/  IMAD.MOV.U32 R13, RZ, RZ, 0x40000040 ;  /* 0x40000040ff0d7424 */ /* 0x000fe400078e00ff */
[----:B--2---:R-:W-:Y:S01]  /*1a8f0*/  FADD.FTZ R7, R7, R6 ;  /* 0x0000000607077221 */ /* 0x004fe20000010000 */
[----:B------:R-:W-:Y:S01]  /*1a900*/  IMAD.U32 R6, RZ, RZ, UR52 ;  /* 0x00000034ff067e24 */ /* 0x000fe2000f8e00ff */
        /* <DEDUP_REMOVED lines=37> */
[----:B------:R-:W-:Y:S01]  /*1ab60*/  R2UR UR6, R8 ;  /* 0x00000000080672ca */ /* 0x000fe200000e0000 */
[----:B0-----:R-:W-:Y:S01]  /*1ab70*/  FADD.FTZ R8, R4, R5 ;  /* 0x0000000504087221 */ /* 0x001fe20000010000 */
[----:B------:R-:W-:Y:S01]  /*1ab80*/  R2UR UR7, R9 ;  /* 0x00000000090772ca */ /* 0x000fe200000e0000 */
[----:B------:R-:W0:Y:S04]  /*1ab90*/  SHFL.BFLY PT, R4, R7, 0x1, 0x1f ;  /* 0x0c201f0007047f89 */ /* 0x000e2800000e0000 */
[----:B------:R-:W1:Y:S01]  /*1aba0*/  SHFL.BFLY PT, R9, R8, 0x1, 0x1f ;  /* 0x0c201f0008097f89 */ /* 0x000e6200000e0000 */
[----:B0-----:R-:W-:Y:S01]  /*1abb0*/  FADD.FTZ R12, R7, R4 ;  /* 0x00000004070c7221 */ /* 0x001fe20000010000 */
[----:B------:R-:W-:Y:S01]  /*1abc0*/  CS2R R4, SRZ ;  /* 0x0000000000047805 */ /* 0x000fe2000001ff00 */
[----:B-1----:R-:W-:-:S03]  /*1abd0*/  FADD.FTZ R13, R8, R9 ;  /* 0x00000009080d7221 */ /* 0x002fc60000010000 */
[----:B------:R-:W-:Y:S01]  /*1abe0*/  FSETP.NE.FTZ.AND P1, PT, R12, RZ, PT ;  /* 0x000000ff0c00720b */ /* 0x000fe20003f35000 */
[----:B------:R-:W-:Y:S01]  /*1abf0*/  IMAD.U32 R8, RZ, RZ, UR52 ;  /* 0x00000034ff087e24 */ /* 0x000fe2000f8e00ff */
[----:B------:R-:W-:-:S11]  /*1ac00*/  FSETP.NE.FTZ.AND P2, PT, R13, RZ, PT ;  /* 0x000000ff0d00720b */ /* 0x000fd60003f55000 */
[----:B------:R-:W0:Y:S01]  /*1ac10*/  @P1 MUFU.LG2 R9, R12 ;  /* 0x0000000c00091308 */ /* 0x000e220000000c00 */
[----:B------:R-:W-:Y:S01]  /*1ac20*/  @P1 FMUL.FTZ R6, R6, 0.69314718246459960938 ;  /* 0x3f31721806061820 */ /* 0x000fe20000410000 */
        /* <DEDUP_REMOVED lines=10> */
[----:B------:R-:W-:Y:S03]  /*1acd0*/  HGMMA.64x128x16.F32.BF16 R88, R152, gdesc[UR4].tnspB, R88, gsb0 ;  /* 0x41e0000498587df0 */ /* 0x000fe60008001858 */
[----:B------:R-:W-:Y:S02]  /*1ace0*/  WARPGROUP.DEPBAR.LE gsb0, 0x0 ;  /* 0x00008000000079c5 */ /* 0x000fe40000010000 */
[----:B--23--:R-:W-:Y:S05]  /*1acf0*/  @!P0 BRA `(.L_x_8438) ;  /* 0x0000000000048947 */ /* 0x00cfea0003800000 */
[----:B------:R-:W-:Y:S01]  /*1ad00*/  BPT.TRAP 0x1 ;  /* 0x000000040000795c */ /* 0x000fe20000300000 */
.L_x_8438:
[----:B------:R-:W-:Y:S02]  /*1ad10*/  VIADD R0, R11, 0x28860 ;  /* 0x000288600b007836 */ /* 0x000fe40000000000 */
[-C--:B------:R-:W-:Y:S01]  /*1ad20*/  FMUL.FTZ R88, R88, R4.reuse ;  /* 0x0000000458587220 */ /* 0x080fe20000410000 */
[----:B------:R-:W-:Y:S02]  /*1ad30*/  IMAD.U32 R7, RZ, RZ, UR38 ;  /* 0x00000026ff077e24 */ /* 0x000fe4000f8e00ff */
        /* <DEDUP_REMOVED lines=16> */
[----:B-1----:R-:W-:Y:S01]  /*1ae40*/  SEL R0, RZ, 0x1, P1 ;  /* 0x00000001ff007807 */ /* 0x002fe20000800000 */
        /* <DEDUP_REMOVED lines=53> */
[----:B------:R-:W-:Y:S01]  /*1b1a0*/  UIADD3 UR37, UR37, 0x1, URZ ;  /* 0x0000000125257890 */ /* 0x000fe2000fffe03f */
[----:B------:R-:W-:-:S11]  /*1b1b0*/  SEL R184, R184, RZ, P1 ;  /* 0x000000ffb8b87207 */ /* 0x000fd60000800000 */
.L_x_8304:
[----:B------:R-:W-:Y:S05]  /*1b1c0*/  WARPSYNC.ALL ;  /* 0x0000000000007948 */ /* 0x000fea0003800000 */
[----:B------:R-:W0:Y:S08]  /*1b1d0*/  S2UR UR38, SR_CgaCtaId ;  /* 0x00000000002679c3 */ /* 0x000e300000008800 */
[----:B------:R-:W-:Y:S06]  /*1b1e0*/  BAR.SYNC.DEFER_BLOCKING 0x5, 0x180 ;  /* 0x0146000000007b1d */ /* 0x000fec0000010000 */
[----:B------:R-:W-:Y:S01]  /*1b1f0*/  UMOV UR4, 0x400 ;  /* 0x0000040000047882 */ /* 0x000fe20000000000 */
[----:B------:R-:W-:Y:S01]  /*1b200*/  BSSY B0, `(.L_x_8439) ;  /* 0x00001fc000007945 */ /* 0x000fe20003800000 */
[----:B0-----:R-:W-:-:S06]  /*1b210*/  ULEA UR4, UR38, UR4, 0x18 ;  /* 0x0000000426047291 */ /* 0x001fcc000f8ec03f */
[----:B------:R-:W-:-:S05]  /*1b220*/  IMAD.U32 R18, RZ, RZ, UR4 ;  /* 0x00000004ff127e24 */ /* 0x000fca000f8e00ff */
[----:B------:R0:W3:Y:S01]  /*1b230*/  LDS.128 R40, [R18+0x288d0] ;  /* 0x0288d00012287984 */ /* 0x0000e20000000c00 */
[----:B------:R-:W-:Y:S06]  /*1b240*/  BAR.ARV 0x4, 0x180 ;  /* 0x0106000000007b1d */ /* 0x000fec0000002000 */
[----:B------:R-:W-:Y:S05]  /*1b250*/  @P0 BRA `(.L_x_8440) ;  /* 0x0000001400080947 */ /* 0x000fea0003800000 */
[----:B------:R-:W4:Y:S01]  /*1b260*/  S2R R5, SR_SWINHI ;  /* 0x0000000000057919 */ /* 0x000f220000002f00 */
[----:B------:R-:W-:Y:S05]  /*1b270*/  WARPSYNC.ALL ;  /* 0x0000000000007948 */ /* 0x000fea0003800000 */
[----:B------:R-:W-:Y:S01]  /*1b280*/  BAR.SYNC.DEFER_BLOCKING 0x1, 0x100 ;  /* 0x0044000000007b1d */ /* 0x000fe20000010000 */
[----:B------:R-:W-:Y:S01]  /*1b290*/  F2FP.BF16.F32.PACK_AB R6, R93, R6 ;  /* 0x000000065d06723e */ /* 0x000fe200000010ff */
[----:B------:R-:W-:Y:S01]  /*1b2a0*/  IMAD.MOV.U32 R48, RZ, RZ, RZ ;  /* 0x000000ffff307224 */ /* 0x000fe200078e00ff */
        /* <DEDUP_REMOVED lines=8> */
[----:B------:R-:W-:Y:S02]  /*1b330*/  MOV R36, R18 ;  /* 0x0000001200247202 */ /* 0x000fe40000000f00 */
[----:B----4-:R-:W-:-:S03]  /*1b340*/  MOV R37, R5 ;  /* 0x0000000500257202 */ /* 0x010fc60000000f00 */
[----:B------:R-:W-:-:S03]  /*1b350*/  IMAD.WIDE R4, R220, 0x2, R36 ;  /* 0x00000002dc047825 */ /* 0x000fc600078e0224 */
[C---:B------:R-:W-:Y:S02]  /*1b360*/  IADD3 R39, P5, R4.reuse, 0x20, RZ ;  /* 0x0000002004277810 */ /* 0x040fe40007fbe0ff */
[C---:B------:R-:W-:Y:S02]  /*1b370*/  IADD3 R45, P0, R4.reuse, 0x40, RZ ;  /* 0x00000040042d7810 */ /* 0x040fe40007f1e0ff */
[----:B------:R-:W-:Y:S01]  /*1b380*/  LOP3.LUT R0, R39, 0x380, RZ, 0xc0, !PT ;  /* 0x0000038027007812 */ /* 0x000fe200078ec0ff */
[--C-:B------:R-:W-:Y:S01]  /*1b390*/  IMAD.X R9, RZ, RZ, R5.reuse, P5 ;  /* 0x000000ffff097224 */ /* 0x100fe200028e0605 */
[C---:B------:R-:W-:Y:S01]  /*1b3a0*/  LOP3.LUT R29, R4.reuse, 0x380, RZ, 0xc0, !PT ;  /* 0x00000380041d7812 */ /* 0x040fe200078ec0ff */
[----:B------:R-:W-:Y:S01]  /*1b3b0*/  IMAD.X R11, RZ, RZ, R5, P0 ;  /* 0x000000ffff0b7224 */ /* 0x000fe200000e0605 */
[----:B------:R-:W-:Y:S02]  /*1b3c0*/  ISETP.NE.U32.AND P0, PT, RZ, UR4, PT ;  /* 0x00000004ff007c0c */ /* 0x000fe4000bf05070 */
[----:B------:R-:W-:-:S02]  /*1b3d0*/  IADD3 R49, P2, R4, 0x4000, RZ ;  /* 0x0000400004317810 */ /* 0x000fc40007f5e0ff */
[----:B------:R-:W-:Y:S02]  /*1b3e0*/  SHF.R.U64 R0, R0, 0x3, RZ ;  /* 0x0000000300007819 */ /* 0x000fe400000012ff */
[C---:B-1----:R-:W-:Y:S01]  /*1b3f0*/  IADD3 R47, P1, R4.reuse, 0x60, RZ ;  /* 0x00000060042f7810 */ /* 0x042fe20007f3e0ff */
[--C-:B------:R-:W-:Y:S01]  /*1b400*/  IMAD.X R15, RZ, RZ, R5.reuse, P2 ;  /* 0x000000ffff0f7224 */ /* 0x100fe200010e0605 */
[----:B------:R-:W-:Y:S02]  /*1b410*/  SHF.R.U64 R29, R29, 0x3, RZ ;  /* 0x000000031d1d7819 */ /* 0x000fe400000012ff */
[C---:B------:R-:W-:Y:S01]  /*1b420*/  IADD3 R51, P3, R4.reuse, 0x4020, RZ ;  /* 0x0000402004337810 */ /* 0x040fe20007f7e0ff */
[--C-:B--2---:R-:W-:Y:S01]  /*1b430*/  IMAD.X R13, RZ, RZ, R5.reuse, P1 ;  /* 0x000000ffff0d7224 */ /* 0x104fe200008e0605 */
[C---:B------:R-:W-:Y:S02]  /*1b440*/  IADD3 R53, P4, R4.reuse, 0x4040, RZ ;  /* 0x0000404004357810 */ /* 0x040fe40007f9e0ff */
[----:B------:R-:W-:Y:S01]  /*1b450*/  LOP3.LUT R10, R45, 0x380, RZ, 0xc0, !PT ;  /* 0x000003802d0a7812 */ /* 0x000fe200078ec0ff */
[--C-:B------:R-:W-:Y:S01]  /*1b460*/  IMAD.X R25, RZ, RZ, R5.reuse, P3 ;  /* 0x000000ffff197224 */ /* 0x100fe200018e0605 */
[----:B------:R-:W-:Y:S01]  /*1b470*/  IADD3 R55, P5, R4, 0x4060, RZ ;  /* 0x0000406004377810 */ /* 0x000fe20007fbe0ff */
[----:B------:R-:W-:Y:S01]  /*1b480*/  IMAD.X R27, RZ, RZ, R5, P4 ;  /* 0x000000ffff1b7224 */ /* 0x000fe200020e0605 */
[----:B------:R-:W-:Y:S01]  /*1b490*/  ISETP.NE.AND.EX P0, PT, RZ, UR5, PT, P0 ;  /* 0x00000005ff007c0c */ /* 0x000fe2000bf05300 */
[----:B------:R-:W-:Y:S01]  /*1b4a0*/  ULDC.64 UR4, c[0x0][0xc08] ;  /* 0x0003020000047ab9 */ /* 0x000fe20000000a00 */
[----:B------:R-:W-:-:S02]  /*1b4b0*/  LOP3.LUT R8, R0, R39, RZ, 0x3c, !PT ;  /* 0x0000002700087212 */ /* 0x000fc400078e3cff */
[----:B------:R-:W-:Y:S02]  /*1b4c0*/  LOP3.LUT R12, R47, 0x380, RZ, 0xc0, !PT ;  /* 0x000003802f0c7812 */ /* 0x000fe400078ec0ff */
[----:B------:R-:W-:Y:S01]  /*1b4d0*/  LOP3.LUT R4, R29, R4, RZ, 0x3c, !PT ;  /* 0x000000041d047212 */ /* 0x000fe200078e3cff */
[----:B------:R-:W-:Y:S01]  /*1b4e0*/  IMAD.X R29, RZ, RZ, R5, P5 ;  /* 0x000000ffff1d7224 */ /* 0x000fe200028e0605 */
[----:B------:R-:W-:Y:S02]  /*1b4f0*/  LOP3.LUT R0, R49, 0x380, RZ, 0xc0, !PT ;  /* 0x0000038031007812 */ /* 0x000fe400078ec0ff */
[----:B------:R-:W-:Y:S02]  /*1b500*/  SHF.R.U64 R10, R10, 0x3, RZ ;  /* 0x000000030a0a7819 */ /* 0x000fe400000012ff */
[----:B-----5:R-:W-:Y:S02]  /*1b510*/  LOP3.LUT R24, R51, 0x380, RZ, 0xc0, !PT ;  /* 0x0000038033187812 */ /* 0x020fe400078ec0ff */
[----:B------:R-:W-:-:S02]  /*1b520*/  LOP3.LUT R26, R53, 0x380, RZ, 0xc0, !PT ;  /* 0x00000380351a7812 */ /* 0x000fc400078ec0ff */
[----:B------:R-:W-:Y:S02]  /*1b530*/  ISETP.NE.U32.AND P2, PT, RZ, UR4, PT ;  /* 0x00000004ff007c0c */ /* 0x000fe4000bf45070 */
[----:B------:R-:W-:Y:S02]  /*1b540*/  LOP3.LUT R28, R55, 0x380, RZ, 0xc0, !PT ;  /* 0x00000380371c7812 */ /* 0x000fe400078ec0ff */
[----:B------:R-:W-:Y:S02]  /*1b550*/  SHF.R.U64 R12, R12, 0x3, RZ ;  /* 0x000000030c0c7819 */ /* 0x000fe400000012ff */
[----:B------:R-:W-:Y:S02]  /*1b560*/  SHF.R.U64 R0, R0, 0x3, RZ ;  /* 0x0000000300007819 */ /* 0x000fe400000012ff */
[----:B------:R-:W-:Y:S02]  /*1b570*/  MOV R38, R4 ;  /* 0x0000000400267202 */ /* 0x000fe40000000f00 */
[----:B------:R-:W-:-:S02]  /*1b580*/  LOP3.LUT R10, R10, R45, RZ, 0x3c, !PT ;  /* 0x0000002d0a0a7212 */ /* 0x000fc400078e3cff */
[----:B------:R-:W-:Y:S02]  /*1b590*/  SHF.R.U64 R24, R24, 0x3, RZ ;  /* 0x0000000318187819 */ /* 0x000fe400000012ff */
[----:B------:R-:W-:Y:S02]  /*1b5a0*/  SHF.R.U64 R26, R26, 0x3, RZ ;  /* 0x000000031a1a7819 */ /* 0x000fe400000012ff */
[----:B------:R-:W-:Y:S02]  /*1b5b0*/  F2FP.BF16.F32.PACK_AB R4, R3, R88 ;  /* 0x000000580304723e */ /* 0x000fe400000010ff */
[----:B------:R-:W-:Y:S02]  /*1b5c0*/  F2FP.BF16.F32.PACK_AB R5, R91, R90 ;  /* 0x0000005a5b05723e */ /* 0x000fe400000010ff */
[----:B------:R-:W-:Y:S02]  /*1b5d0*/  ISETP.NE.AND.EX P2, PT, RZ, UR5, PT, P2 ;  /* 0x00000005ff007c0c */ /* 0x000fe4000bf45320 */
[----:B------:R-:W-:Y:S01]  /*1b5e0*/  SHF.R.U64 R28, R28, 0x3, RZ ;  /* 0x000000031c1c7819 */ /* 0x000fe200000012ff */
[----:B------:R1:W-:Y:S01]  /*1b5f0*/  STSM.16.M88.4 [R38], R4 ;  /* 0x0000000426007844 */ /* 0x0003e20000000200 */
[----:B------:R-:W-:-:S02]  /*1b600*/  LOP3.LUT R12, R12, R47, RZ, 0x3c, !PT ;  /* 0x0000002f0c0c7212 */ /* 0x000fc400078e3cff */
[----:B------:R-:W-:Y:S02]  /*1b610*/  LOP3.LUT R14, R0, R49, RZ, 0x3c, !PT ;  /* 0x00000031000e7212 */ /* 0x000fe400078e3cff */
[----:B------:R-:W-:Y:S02]  /*1b620*/  LOP3.LUT R24, R24, R51, RZ, 0x3c, !PT ;  /* 0x0000003318187212 */ /* 0x000fe400078e3cff */
[----:B------:R-:W-:Y:S02]  /*1b630*/  LOP3.LUT R26, R26, R53, RZ, 0x3c, !PT ;  /* 0x000000351a1a7212 */ /* 0x000fe400078e3cff */
[----:B------:R-:W-:Y:S02]  /*1b640*/  MOV R47, R8 ;  /* 0x00000008002f7202 */ /* 0x000fe40000000f00 */
[----:B------:R-:W-:Y:S02]  /*1b650*/  MOV R46, R10 ;  /* 0x0000000a002e7202 */ /* 0x000fe40000000f00 */
[----:B------:R-:W-:-:S02]  /*1b660*/  LOP3.LUT R28, R28, R55, RZ, 0x3c, !PT ;  /* 0x000000371c1c7212 */ /* 0x000fc400078e3cff */
[----:B------:R-:W-:Y:S01]  /*1b670*/  F2FP.BF16.F32.PACK_AB R8, R97, R96 ;  /* 0x000000606108723e */ /* 0x000fe200000010ff */
[----:B-1----:R-:W1:Y:S01]  /*1b680*/  LDC.64 R38, c[0x0][0xc00] ;  /* 0x00030000ff267b82 */ /* 0x002e620000000a00 */
[----:B------:R-:W-:Y:S02]  /*1b690*/  F2FP.BF16.F32.PACK_AB R9, R99, R98 ;  /* 0x000000626309723e */ /* 0x000fe400000010ff */
[----:B------:R-:W-:Y:S02]  /*1b6a0*/  F2FP.BF16.F32.PACK_AB R10, R101, R100 ;  /* 0x00000064650a723e */ /* 0x000fe400000010ff */
[----:B------:R-:W-:Y:S02]  /*1b6b0*/  F2FP.BF16.F32.PACK_AB R11, R103, R102 ;  /* 0x00000066670b723e */ /* 0x000fe400000010ff */
[----:B------:R-:W-:Y:S01]  /*1b6c0*/  F2FP.BF16.F32.PACK_AB R4, R105, R104 ;  /* 0x000000686904723e */ /* 0x000fe200000010ff */
[----:B------:R-:W-:Y:S01]  /*1b6d0*/  ULDC UR4, c[0x0][0xa88] ;  /* 0x0002a20000047ab9 */ /* 0x000fe20000000800 */
[----:B------:R-:W-:Y:S01]  /*1b6e0*/  F2FP.BF16.F32.PACK_AB R5, R107, R106 ;  /* 0x0000006a6b05723e */ /* 0x000fe200000010ff */
[----:B------:R2:W-:Y:S01]  /*1b6f0*/  STSM.16.M88.4 [R47], R8 ;  /* 0x000000082f007844 */ /* 0x0005e20000000200 */
[----:B------:R-:W-:Y:S01]  /*1b700*/  F2FP.BF16.F32.PACK_AB R6, R109, R108 ;  /* 0x0000006c6d06723e */ /* 0x000fe200000010ff */
[----:B------:R-:W4:Y:S01]  /*1b710*/  LDC R55, c[0x0][0xbe8] ;  /* 0x0002fa00ff377b82 */ /* 0x000f220000000800 */
[----:B------:R-:W-:-:S02]  /*1b720*/  F2FP.BF16.F32.PACK_AB R7, R111, R110 ;  /* 0x0000006e6f07723e */ /* 0x000fc400000010ff */
[----:B------:R-:W-:Y:S02]  /*1b730*/  MOV R45, R12 ;  /* 0x0000000c002d7202 */ /* 0x000fe40000000f00 */
[----:B------:R-:W-:Y:S01]  /*1b740*/  MOV R44, R14 ;  /* 0x0000000e002c7202 */ /* 0x000fe20000000f00 */
[----:B------:R0:W-:Y:S01]  /*1b750*/  STSM.16.M88.4 [R46], R4 ;  /* 0x000000042e007844 */ /* 0x0001e20000000200 */
[----:B---3--:R-:W-:Y:S02]  /*1b760*/  MOV R40, R24 ;  /* 0x0000001800287202 */ /* 0x008fe40000000f00 */
[----:B------:R-:W-:Y:S02]  /*1b770*/  MOV R3, R26 ;  /* 0x0000001a00037202 */ /* 0x000fe40000000f00 */
[----:B------:R-:W-:Y:S01]  /*1b780*/  F2FP.BF16.F32.PACK_AB R12, R113, R112 ;  /* 0x00000070710c723e */ /* 0x000fe200000010ff */
[----:B-1----:R-:W-:Y:S01]  /*1b790*/  IMAD.WIDE R38, R209, 0x4, R38 ;  /* 0x00000004d1267825 */ /* 0x002fe200078e0226 */
[----:B------:R-:W-:Y:S01]  /*1b7a0*/  F2FP.BF16.F32.PACK_AB R13, R115, R114 ;  /* 0x00000072730d723e */ /* 0x000fe200000010ff */
[----:B--2---:R-:W1:Y:S01]  /*1b7b0*/  @P2 LDC.64 R8, c[0x0][0xc08] ;  /* 0x00030200ff082b82 */ /* 0x004e620000000a00 */
[----:B------:R-:W-:-:S02]  /*1b7c0*/  F2FP.BF16.F32.PACK_AB R14, R117, R116 ;  /* 0x00000074750e723e */ /* 0x000fc400000010ff */
[----:B------:R-:W-:Y:S02]  /*1b7d0*/  F2FP.BF16.F32.PACK_AB R15, R119, R118 ;  /* 0x00000076770f723e */ /* 0x000fe400000010ff */
[----:B------:R-:W-:Y:S02]  /*1b7e0*/  MOV R0, R28 ;  /* 0x0000001c00007202 */ /* 0x000fe40000000f00 */
[----:B------:R-:W-:Y:S01]  /*1b7f0*/  F2FP.BF16.F32.PACK_AB R24, R121, R120 ;  /* 0x000000787918723e */ /* 0x000fe200000010ff */
[----:B------:R-:W-:Y:S01]  /*1b800*/  STSM.16.M88.4 [R45], R12 ;  /* 0x0000000c2d007844 */ /* 0x000fe20000000200 */
[----:B------:R-:W-:Y:S02]  /*1b810*/  F2FP.BF16.F32.PACK_AB R25, R123, R122 ;  /* 0x0000007a7b19723e */ /* 0x000fe400000010ff */
[----:B------:R-:W-:Y:S02]  /*1b820*/  F2FP.BF16.F32.PACK_AB R26, R125, R124 ;  /* 0x0000007c7d1a723e */ /* 0x000fe400000010ff */
[----:B------:R-:W-:-:S02]  /*1b830*/  F2FP.BF16.F32.PACK_AB R27, R127, R126 ;  /* 0x0000007e7f1b723e */ /* 0x000fc400000010ff */
[----:B------:R-:W-:Y:S02]  /*1b840*/  F2FP.BF16.F32.PACK_AB R28, R129, R128 ;  /* 0x00000080811c723e */ /* 0x000fe400000010ff */
[----:B------:R-:W-:Y:S01]  /*1b850*/  F2FP.BF16.F32.PACK_AB R29, R131, R130 ;  /* 0x00000082831d723e */ /* 0x000fe200000010ff */
[----:B------:R-:W-:Y:S01]  /*1b860*/  STSM.16.M88.4 [R44], R24 ;  /* 0x000000182c007844 */ /* 0x000fe20000000200 */
[----:B0-----:R-:W-:Y:S02]  /*1b870*/  F2FP.BF16.F32.PACK_AB R4, R145, R144 ;  /* 0x000000909104723e */ /* 0x001fe400000010ff */
[----:B------:R-:W-:Y:S01]  /*1b880*/  F2FP.BF16.F32.PACK_AB R5, R147, R146 ;  /* 0x000000929305723e */ /* 0x000fe200000010ff */
[----:B------:R-:W-:Y:S01]  /*1b890*/  STSM.16.M88.4 [R40], R28 ;  /* 0x0000001c28007844 */ /* 0x000fe20000000200 */
[----:B------:R-:W-:Y:S02]  /*1b8a0*/  F2FP.BF16.F32.PACK_AB R6, R149, R148 ;  /* 0x000000949506723e */ /* 0x000fe400000010ff */
[----:B------:R-:W-:Y:S01]  /*1b8b0*/  F2FP.BF16.F32.PACK_AB R7, R151, R150 ;  /* 0x000000969707723e */ /* 0x000fe200000010ff */
[----:B------:R-:W-:Y:S04]  /*1b8c0*/  STSM.16.M88.4 [R3], R32 ;  /* 0x0000002003007844 */ /* 0x000fe80000000200 */
[----:B------:R0:W-:Y:S01]  /*1b8d0*/  STSM.16.M88.4 [R0], R4 ;  /* 0x0000000400007844 */ /* 0x0001e20000000200 */
[----:B------:R-:W-:Y:S01]  /*1b8e0*/  BAR.SYNC.DEFER_BLOCKING 0x1, 0x100 ;  /* 0x0044000000007b1d */ /* 0x000fe20000010000 */
[----:B0-----:R-:W-:-:S02]  /*1b8f0*/  IMAD.U32 R0, RZ, RZ, UR4 ;  /* 0x00000004ff007e24 */ /* 0x001fc4000f8e00ff */
[----:B-1----:R-:W-:-:S03]  /*1b900*/  @P2 IMAD.WIDE R4, R209, 0x4, R8 ;  /* 0x00000004d1042825 */ /* 0x002fc600078e0208 */
[----:B------:R0:W5:Y:S01]  /*1b910*/  @P0 LDG.E R48, desc[UR54][R38.64] ;  /* 0x0000003626300981 */ /* 0x000162000c1e1900 */
[----:B----4-:R-:W-:Y:S01]  /*1b920*/  ISETP.NE.AND P1, PT, R55, 0x1, PT ;  /* 0x000000013700780c */ /* 0x010fe20003f25270 */
[----:B------:R-:W-:Y:S02]  /*1b930*/  IMAD.IADD R13, R195, 0x1, R193 ;  /* 0x00000001c30d7824 */ /* 0x000fe400078e02c1 */
[----:B------:R0:W5:Y:S10]  /*1b940*/  @P2 LDG.E R0, desc[UR54][R4.64] ;  /* 0x0000003604002981 */ /* 0x000174000c1e1900 */
[----:B------:R-:W1:Y:S08]  /*1b950*/  @P1 LDC R10, c[0x0][0xbec] ;  /* 0x0002fb00ff0a1b82 */ /* 0x000e700000000800 */
[----:B------:R-:W2:Y:S01]  /*1b960*/  @P1 LDC R11, c[0x0][0xbf0] ;  /* 0x0002fc00ff0b1b82 */ /* 0x000ea20000000800 */
[----:B0-----:R-:W-:Y:S05]  /*1b970*/  @P2 BRA `(.L_x_8441) ;  /* 0x0000000000102947 */ /* 0x001fea0003800000 */
[----:B------:R-:W-:Y:S05]  /*1b980*/  @!P0 BRA `(.L_x_8441) ;  /* 0x00000000000c8947 */ /* 0x000fea0003800000 */
[----:B------:R-:W3:Y:S04]  /*1b990*/  LDG.E R3, desc[UR54][R38.64] ;  /* 0x0000003626037981 */ /* 0x000ee8000c1e1900 */
[----:B-----5:R-:W3:Y:S02]  /*1b9a0*/  LDG.E R0, desc[UR54][R38.64+0x4] ;  /* 0x0000043626007981 */ /* 0x020ee4000c1e1900 */
[----:B---3--:R-:W-:-:S07]  /*1b9b0*/  IMAD.IADD R0, R0, 0x1, -R3 ;  /* 0x0000000100007824 */ /* 0x008fce00078e0a03 */
.L_x_8441:
[----:B------:R-:W-:Y:S01]  /*1b9c0*/  SHF.R.S32.HI R54, RZ, 0x1f, R208 ;  /* 0x0000001fff367819 */ /* 0x000fe200000114d0 */
[----:B-1----:R-:W-:Y:S01]  /*1b9d0*/  @P1 IMAD.HI.U32 R4, R13, R10, RZ ;  /* 0x0000000a0d041227 */ /* 0x002fe200078e00ff */
[----:B------:R-:W-:Y:S01]  /*1b9e0*/  ULDC.64 UR4, c[0x0][0xb90] ;  /* 0x0002e40000047ab9 */ /* 0x000fe20000000a00 */
[----:B-----5:R-:W-:Y:S02]  /*1b9f0*/  SHF.R.S32.HI R49, RZ, 0x1f, R48 ;  /* 0x0000001fff317819 */ /* 0x020fe40000011430 */
[----:B------:R-:W-:Y:S01]  /*1ba00*/  IMAD R7, R54, UR4, RZ ;  /* 0x0000000436077c24 */ /* 0x000fe2000f8e02ff */
[----:B------:R-:W-:Y:S01]  /*1ba10*/  SHF.R.S32.HI R6, RZ, 0x1f, R209 ;  /* 0x0000001fff067819 */ /* 0x000fe200000114d1 */
[----:B------:R-:W-:Y:S01]  /*1ba20*/  IMAD.MOV.U32 R3, RZ, RZ, R13 ;  /* 0x000000ffff037224 */ /* 0x000fe200078e000d */
[----:B--2---:R-:W-:Y:S01]  /*1ba30*/  @P1 SHF.R.U32.HI R3, RZ, R11, R4 ;  /* 0x0000000bff031219 */ /* 0x004fe20000011604 */
[----:B------:R-:W-:Y:S01]  /*1ba40*/  IMAD.WIDE.U32 R4, R208, UR4, R48 ;  /* 0x00000004d0047c25 */ /* 0x000fe2000f8e0030 */
[----:B------:R-:W-:-:S02]  /*1ba50*/  SEL R40, R6, RZ, !P0 ;  /* 0x000000ff06287207 */ /* 0x000fc40004000000 */
[----:B------:R-:W-:Y:S01]  /*1ba60*/  SEL R57, R209, RZ, !P0 ;  /* 0x000000ffd1397207 */ /* 0x000fe20004000000 */
[----:B------:R-:W-:Y:S01]  /*1ba70*/  IMAD R7, R208, UR5, R7 ;  /* 0x00000005d0077c24 */ /* 0x000fe2000f8e0207 */
[----:B------:R-:W-:Y:S01]  /*1ba80*/  ULDC.64 UR4, c[0x0][0xb98] ;  /* 0x0002e60000047ab9 */ /* 0x000fe20000000a00 */
[----:B------:R-:W-:Y:S02]  /*1ba90*/  IMAD.MOV R8, RZ, RZ, -R3 ;  /* 0x000000ffff087224 */ /* 0x000fe400078e0a03 */
[----:B------:R-:W-:Y:S02]  /*1baa0*/  IMAD.IADD R5, R5, 0x1, R7 ;  /* 0x0000000105057824 */ /* 0x000fe400078e0207 */
[----:B------:R-:W-:Y:S02]  /*1bab0*/  IMAD.IADD R9, R16, 0x1, R222 ;  /* 0x0000000110097824 */ /* 0x000fe400078e02de */
[----:B------:R-:W-:Y:S02]  /*1bac0*/  IMAD R7, R55, R8, R13 ;  /* 0x0000000837077224 */ /* 0x000fe400078e020d */
[----:B------:R-:W-:-:S02]  /*1bad0*/  IMAD R6, R40, UR4, RZ ;  /* 0x0000000428067c24 */ /* 0x000fc4000f8e02ff */
        /* <DEDUP_REMOVED lines=8> */
[----:B------:R-:W-:Y:S01]  /*1bb60*/  IMAD.IADD R10, R219, 0x1, R193 ;  /* 0x00000001db0a7824 */ /* 0x000fe200078e02c1 */
[----:B------:R-:W-:Y:S01]  /*1bb70*/  IADD3.X R5, R9, R5, R8, P2, !PT ;  /* 0x0000000509057210 */ /* 0x000fe200017fe408 */
[----:B------:R-:W-:Y:S01]  /*1bb80*/  IMAD R6, R6, UR4, RZ ;  /* 0x0000000406067c24 */ /* 0x000fe2000f8e02ff */
[----:B------:R-:W-:Y:S01]  /*1bb90*/  IADD3 R29, P3, R36, 0x4000, RZ ;  /* 0x00004000241d7810 */ /* 0x000fe20007f7e0ff */
[----:B------:R-:W-:Y:S01]  /*1bba0*/  IMAD R59, R0, R55, RZ ;  /* 0x00000037003b7224 */ /* 0x000fe200078e02ff */
[----:B------:R-:W-:Y:S01]  /*1bbb0*/  LOP3.LUT R8, R3, 0x380, RZ, 0xc0, !PT ;  /* 0x0000038003087812 */ /* 0x000fe200078ec0ff */
[----:B------:R-:W-:Y:S01]  /*1bbc0*/  IMAD R9, R7, UR5, R6 ;  /* 0x0000000507097c24 */ /* 0x000fe2000f8e0206 */
[----:B------:R-:W-:Y:S01]  /*1bbd0*/  LOP3.LUT R28, R29, 0x380, RZ, 0xc0, !PT ;  /* 0x000003801d1c7812 */ /* 0x000fe200078ec0ff */
[----:B------:R-:W-:Y:S01]  /*1bbe0*/  IMAD.WIDE.U32 R4, R7, UR4, R4 ;  /* 0x0000000407047c25 */ /* 0x000fe2000f8e0004 */
[----:B------:R-:W-:Y:S01]  /*1bbf0*/  ULDC.64 UR4, c[0x0][0xb50] ;  /* 0x0002d40000047ab9 */ /* 0x000fe20000000a00 */
[----:B------:R-:W-:-:S02]  /*1bc00*/  SHF.R.U64 R8, R8, 0x3, RZ ;  /* 0x0000000308087819 */ /* 0x000fc400000012ff */
[----:B------:R-:W-:Y:S01]  /*1bc10*/  IMAD.IADD R5, R5, 0x1, R9 ;  /* 0x0000000105057824 */ /* 0x000fe200078e0209 */
[----:B------:R-:W-:Y:S01]  /*1bc20*/  LEA R6, P2, R4, UR4, 0x2 ;  /* 0x0000000404067c11 */ /* 0x000fe2000f8410ff */
[----:B------:R-:W-:Y:S01]  /*1bc30*/  IMAD.X R9, RZ, RZ, R37, P0 ;  /* 0x000000ffff097224 */ /* 0x000fe200000e0625 */
[----:B------:R-:W-:Y:S01]  /*1bc40*/  LOP3.LUT P0, RZ, R211, 0x3, RZ, 0xc0, !PT ;  /* 0x00000003d3ff7812 */ /* 0x000fe2000780c0ff */
[----:B------:R-:W-:Y:S01]  /*1bc50*/  VIADD R0, R10, 0x8 ;  /* 0x000000080a007836 */ /* 0x000fe20000000000 */
[----:B------:R-:W-:Y:S01]  /*1bc60*/  LEA.HI.X R4, R4, UR5, R5, 0x2, P2 ;  /* 0x0000000504047c11 */ /* 0x000fe200090f1405 */
[----:B------:R-:W-:Y:S01]  /*1bc70*/  SHFL.IDX PT, R50, R6, RZ, 0x1c1f ;  /* 0x001c1fff06327589 */ /* 0x000fe200000e0000 */
[----:B------:R-:W-:Y:S01]  /*1bc80*/  IADD3 R25, P2, R36, 0x3000, RZ ;  /* 0x0000300024197810 */ /* 0x000fe20007f5e0ff */
[----:B------:R-:W-:Y:S01]  /*1bc90*/  ULDC.64 UR4, c[0x0][0xaa0] ;  /* 0x0002a80000047ab9 */ /* 0x000fe20000000a00 */
[----:B------:R-:W-:Y:S01]  /*1bca0*/  SHF.R.U64 R28, R28, 0x3, RZ ;  /* 0x000000031c1c7819 */ /* 0x000fe200000012ff */
[----:B------:R-:W0:Y:S01]  /*1bcb0*/  SHFL.IDX PT, R51, R4, RZ, 0x1c1f ;  /* 0x001c1fff04337589 */ /* 0x000e2200000e0000 */
[----:B------:R-:W-:-:S02]  /*1bcc0*/  LOP3.LUT R24, R25, 0x380, RZ, 0xc0, !PT ;  /* 0x0000038019187812 */ /* 0x000fc400078ec0ff */
[----:B------:R-:W-:Y:S01]  /*1bcd0*/  LOP3.LUT R28, R28, R29, RZ, 0x3c, !PT ;  /* 0x0000001d1c1c7212 */ /* 0x000fe200078e3cff */
[----:B------:R-:W-:Y:S01]  /*1bce0*/  SHFL.IDX PT, R52, R6, 0x1, 0x1c1f ;  /* 0x003c1f0006347f89 */ /* 0x000fe200000e0000 */
[----:B------:R-:W-:Y:S01]  /*1bcf0*/  SHF.R.U64 R24, R24, 0x3, RZ ;  /* 0x0000000318187819 */ /* 0x000fe200000012ff */
[--C-:B------:R-:W-:Y:S01]  /*1bd00*/  IMAD.X R29, RZ, RZ, R37.reuse, P3 ;  /* 0x000000ffff1d7224 */ /* 0x100fe200018e0625 */
[----:B------:R-:W-:Y:S01]  /*1bd10*/  LOP3.LUT R8, R8, R3, RZ, 0x3c, !PT ;  /* 0x0000000308087212 */ /* 0x000fe200078e3cff */
[----:B------:R-:W1:Y:S01]  /*1bd20*/  SHFL.IDX PT, R53, R4, 0x1, 0x1c1f ;  /* 0x003c1f0004357f89 */ /* 0x000e6200000e0000 */
[----:B------:R-:W-:Y:S01]  /*1bd30*/  LOP3.LUT R24, R24, R25, RZ, 0x3c, !PT ;  /* 0x0000001918187212 */ /* 0x000fe200078e3cff */
[----:B------:R-:W-:Y:S01]  /*1bd40*/  IMAD.X R25, RZ, RZ, R37, P2 ;  /* 0x000000ffff197224 */ /* 0x000fe200010e0625 */
[----:B------:R-:W-:Y:S02]  /*1bd50*/  ISETP.GE.OR P2, PT, R10, R59, P0 ;  /* 0x0000003b0a00720c */ /* 0x000fe40000746670 */
[----:B------:R-:W-:-:S02]  /*1bd60*/  IADD3 R3, P3, R36, 0x7000, RZ ;  /* 0x0000700024037810 */ /* 0x000fc40007f7e0ff */
[----:B------:R-:W-:Y:S02]  /*1bd70*/  ISETP.GE.OR P0, PT, R0, R59, P0 ;  /* 0x0000003b0000720c */ /* 0x000fe40000706670 */
[----:B------:R-:W-:Y:S01]  /*1bd80*/  LOP3.LUT R0, R3, 0x380, RZ, 0xc0, !PT ;  /* 0x0000038003007812 */ /* 0x000fe200078ec0ff */
[----:B------:R-:W-:Y:S01]  /*1bd90*/  IMAD.X R45, RZ, RZ, R37, P3 ;  /* 0x000000ffff2d7224 */ /* 0x000fe200018e0625 */
[----:B------:R-:W-:Y:S02]  /*1bda0*/  IADD3 R13, P4, R36, 0x2000, RZ ;  /* 0x00002000240d7810 */ /* 0x000fe40007f9e0ff */
[----:B------:R-:W-:Y:S02]  /*1bdb0*/  SHF.R.U64 R0, R0, 0x3, RZ ;  /* 0x0000000300007819 */ /* 0x000fe400000012ff */
[----:B------:R-:W-:Y:S01]  /*1bdc0*/  LOP3.LUT R12, R13, 0x380, RZ, 0xc0, !PT ;  /* 0x000003800d0c7812 */ /* 0x000fe200078ec0ff */
[----:B0-----:R0:W-:Y:S01]  /*1bdd0*/  @!P2 ST.E desc[UR54][R50.64], R20 ;  /* 0x000000143200a985 */ /* 0x0011e2000c101936 */
[----:B------:R-:W-:Y:S01]  /*1bde0*/  LOP3.LUT R44, R0, R3, RZ, 0x3c, !PT ;  /* 0x00000003002c7212 */ /* 0x000fe200078e3cff */
[----:B------:R-:W-:Y:S01]  /*1bdf0*/  IMAD R3, R49, UR4, RZ ;  /* 0x0000000431037c24 */ /* 0x000fe2000f8e02ff */
[----:B------:R-:W-:Y:S01]  /*1be00*/  SHF.R.U64 R12, R12, 0x3, RZ ;  /* 0x000000030c0c7819 */ /* 0x000fe200000012ff */
[----:B------:R-:W2:Y:S01]  /*1be10*/  @P1 LDC R49, c[0x0][0xbf0] ;  /* 0x0002fc00ff311b82 */ /* 0x000ea20000000800 */
[----:B------:R-:W-:-:S02]  /*1be20*/  IADD3 R33, P5, R36, 0x5000, RZ ;  /* 0x0000500024217810 */ /* 0x000fc40007fbe0ff */
[----:B------:R-:W-:Y:S01]  /*1be30*/  LOP3.LUT R5, R36, 0x380, RZ, 0xc0, !PT ;  /* 0x0000038024057812 */ /* 0x000fe200078ec0ff */
[----:B-1----:R1:W-:Y:S04]  /*1be40*/  @!P0 ST.E desc[UR54][R52.64], R21 ;  /* 0x0000001534008985 */ /* 0x0023e8000c101936 */
[----:B0-----:R-:W0:Y:S01]  /*1be50*/  @P1 LDC R51, c[0x0][0xbec] ;  /* 0x0002fb00ff331b82 */ /* 0x001e220000000800 */
[----:B------:R-:W-:Y:S01]  /*1be60*/  IMAD R3, R48, UR5, R3 ;  /* 0x0000000530037c24 */ /* 0x000fe2000f8e0203 */
[----:B------:R-:W-:Y:S01]  /*1be70*/  LOP3.LUT R12, R12, R13, RZ, 0x3c, !PT ;  /* 0x0000000d0c0c7212 */ /* 0x000fe200078e3cff */
[----:B------:R-:W-:Y:S01]  /*1be80*/  IMAD.X R13, RZ, RZ, R37, P4 ;  /* 0x000000ffff0d7224 */ /* 0x000fe200020e0625 */
[----:B------:R-:W-:Y:S01]  /*1be90*/  IADD3 R39, P4, R36, 0x6000, RZ ;  /* 0x0000600024277810 */ /* 0x000fe20007f9e0ff */
[----:B------:R-:W5:Y:S01]  /*1bea0*/  LD.E.128 R8, desc[UR54][R8.64] ;  /* 0x0000003608087980 */ /* 0x000f62000c101d00 */
[----:B------:R-:W-:Y:S01]  /*1beb0*/  LOP3.LUT R32, R33, 0x380, RZ, 0xc0, !PT ;  /* 0x0000038021207812 */ /* 0x000fe200078ec0ff */
[----:B-1----:R-:W-:Y:S01]  /*1bec0*/  IMAD.WIDE.U32 R20, R48, UR4, RZ ;  /* 0x0000000430147c25 */ /* 0x002fe2000f8e00ff */
[----:B------:R-:W-:Y:S01]  /*1bed0*/  ULDC.64 UR4, c[0x0][0xae8] ;  /* 0x0002ba0000047ab9 */ /* 0x000fe20000000a00 */
[----:B------:R-:W-:Y:S01]  /*1bee0*/  LOP3.LUT R38, R39, 0x380, RZ, 0xc0, !PT ;  /* 0x0000038027267812 */ /* 0x000fe200078ec0ff */
[----:B------:R-:W5:Y:S01]  /*1bef0*/  LD.E.128 R12, desc[UR54][R12.64] ;  /* 0x000000360c0c7980 */ /* 0x000f62000c101d00 */
[----:B------:R-:W-:Y:S01]  /*1bf00*/  IMAD R48, R207, 0x20, R188 ;  /* 0x00000020cf307824 */ /* 0x000fe200078e02bc */
[----:B------:R-:W-:Y:S01]  /*1bf10*/  SHF.R.U64 R32, R32, 0x3, RZ ;  /* 0x0000000320207819 */ /* 0x000fe200000012ff */
[----:B------:R-:W-:Y:S01]  /*1bf20*/  IMAD.IADD R21, R21, 0x1, R3 ;  /* 0x0000000115157824 */ /* 0x000fe200078e0203 */
[----:B------:R-:W-:Y:S01]  /*1bf30*/  SHF.R.U64 R38, R38, 0x3, RZ ;  /* 0x0000000326267819 */ /* 0x000fe200000012ff */
[----:B------:R-:W-:Y:S01]  /*1bf40*/  IMAD R3, R54, UR4, RZ ;  /* 0x0000000436037c24 */ /* 0x000fe2000f8e02ff */
[----:B------:R-:W-:Y:S01]  /*1bf50*/  SHF.R.U64 R5, R5, 0x3, RZ ;  /* 0x0000000305057819 */ /* 0x000fe200000012ff */
[----:B------:R-:W-:Y:S01]  /*1bf60*/  IMAD.IADD R48, R193, 0x1, R48 ;  /* 0x00000001c1307824 */ /* 0x000fe200078e0230 */
[----:B------:R-:W-:Y:S01]  /*1bf70*/  LOP3.LUT R32, R32, R33, RZ, 0x3c, !PT ;  /* 0x0000002120207212 */ /* 0x000fe200078e3cff */
[----:B------:R-:W-:Y:S01]  /*1bf80*/  IMAD R3, R208, UR5, R3 ;  /* 0x00000005d0037c24 */ /* 0x000fe2000f8e0203 */
[----:B------:R-:W-:Y:S01]  /*1bf90*/  LOP3.LUT R38, R38, R39, RZ, 0x3c, !PT ;  /* 0x0000002726267212 */ /* 0x000fe200078e3cff */
[----:B------:R-:W-:Y:S01]  /*1bfa0*/  IMAD.WIDE.U32 R20, R208, UR4, R20 ;  /* 0x00000004d0147c25 */ /* 0x000fe2000f8e0014 */
[----:B------:R-:W-:Y:S01]  /*1bfb0*/  ULDC.64 UR4, c[0x0][0xaf0] ;  /* 0x0002bc0000047ab9 */ /* 0x000fe20000000a00 */
[----:B------:R-:W-:Y:S01]  /*1bfc0*/  LOP3.LUT R4, R5, R36, RZ, 0x3c, !PT ;  /* 0x0000002405047212 */ /* 0x000fe200078e3cff */
[----:B------:R-:W5:Y:S01]  /*1bfd0*/  LD.E.128 R24, desc[UR54][R24.64] ;  /* 0x0000003618187980 */ /* 0x000f62000c101d00 */
[----:B0-----:R-:W-:-:S03]  /*1bfe0*/  @P1 IMAD.HI.U32 R0, R48, R51, RZ ;  /* 0x0000003330001227 */ /* 0x001fc600078e00ff */
[----:B------:R-:W5:Y:S01]  /*1bff0*/  LD.E.128 R28, desc[UR54][R28.64] ;  /* 0x000000361c1c7980 */ /* 0x000f62000c101d00 */
[----:B------:R-:W-:Y:S02]  /*1c000*/  IMAD.IADD R21, R21, 0x1, R3 ;  /* 0x0000000115157824 */ /* 0x000fe400078e0203 */
[----:B------:R-:W-:Y:S01]  /*1c010*/  IMAD.MOV.U32 R3, RZ, RZ, R48 ;  /* 0x000000ffff037224 */ /* 0x000fe200078e0030 */
[----:B--2---:R-:W-:Y:S01]  /*1c020*/  @P1 SHF.R.U32.HI R3, RZ, R49, R0 ;  /* 0x00000031ff031219 */ /* 0x004fe20000011600 */
[----:B------:R-:W-:Y:S01]  /*1c030*/  IMAD R40, R40, UR4, RZ ;  /* 0x0000000428287c24 */ /* 0x000fe2000f8e02ff */
[----:B------:R-:W5:Y:S01]  /*1c040*/  LD.E.128 R44, desc[UR54][R44.64] ;  /* 0x000000362c2c7980 */ /* 0x000f62000c101d00 */
[----:B------:R-:W-:Y:S01]  /*1c050*/  IMAD.WIDE.U32 R20, R57, UR4, R20 ;  /* 0x0000000439147c25 */ /* 0x000fe2000f8e0014 */
[----:B------:R-:W-:-:S03]  /*1c060*/  SHF.R.S32.HI R0, RZ, 0x1f, R3 ;  /* 0x0000001fff007819 */ /* 0x000fc60000011403 */
[----:B------:R-:W-:Y:S01]  /*1c070*/  IMAD R49, R57, UR5, R40 ;  /* 0x0000000539317c24 */ /* 0x000fe2000f8e0228 */
[----:B------:R-:W-:Y:S01]  /*1c080*/  ULDC.64 UR4, c[0x0][0xae0] ;  /* 0x0002b80000047ab9 */ /* 0x000fe20000000a00 */
[----:B------:R-:W-:Y:S02]  /*1c090*/  IMAD.MOV R40, RZ, RZ, -R3 ;  /* 0x000000ffff287224 */ /* 0x000fe400078e0a03 */
[--C-:B------:R-:W-:Y:S02]  /*1c0a0*/  IMAD.X R33, RZ, RZ, R37.reuse, P5 ;  /* 0x000000ffff217224 */ /* 0x100fe400028e0625 */
[--C-:B------:R-:W-:Y:S02]  /*1c0b0*/  IMAD.X R39, RZ, RZ, R37.reuse, P4 ;  /* 0x000000ffff277224 */ /* 0x100fe400020e0625 */
[----:B------:R-:W-:Y:S02]  /*1c0c0*/  IMAD.MOV.U32 R5, RZ, RZ, R37 ;  /* 0x000000ffff057224 */ /* 0x000fe400078e0025 */
[----:B------:R-:W-:Y:S01]  /*1c0d0*/  IMAD.IADD R21, R21, 0x1, R49 ;  /* 0x0000000115157824 */ /* 0x000fe200078e0231 */
[----:B------:R-:W5:Y:S01]  /*1c0e0*/  LD.E.128 R32, desc[UR54][R32.64] ;  /* 0x0000003620207980 */ /* 0x000f62000c101d00 */
[----:B------:R-:W-:-:S02]  /*1c0f0*/  IMAD R0, R0, UR4, RZ ;  /* 0x0000000400007c24 */ /* 0x000fc4000f8e02ff */
        /* <DEDUP_REMOVED lines=43> */
.L_x_8443:
[----:B------:R-:W-:Y:S05]  /*1c3b0*/  BSYNC B1 ;  /* 0x0000000000017941 */ /* 0x000fea0003800000 */
.L_x_8442:
[----:B---3-5:R3:W4:Y:S01]  /*1c3c0*/  SHFL.IDX PT, R7, R3, 0x1, 0x181f ;  /* 0x00381f0003077f89 */ /* 0x02872200000e0000 */
        /* <DEDUP_REMOVED lines=8> */
[-C--:B----4-:R-:W-:Y:S02]  /*1c450*/  @!P3 LEA.HI.X R5, R16, R7.reuse, R17, 0x1, P0 ;  /* 0x000000071005b211 */ /* 0x090fe400000f0c11 */
[----:B------:R-:W-:-:S03]  /*1c460*/  @!P4 LEA.HI.X R7, R2, R7, R185, 0x1, P2 ;  /* 0x000000070207c211 */ /* 0x000fc600010f0cb9 */
[----:B------:R0:W-:Y:S04]  /*1c470*/  @!P3 ST.E.128 desc[UR54][R4.64], R8 ;  /* 0x000000080400b985 */ /* 0x0001e8000c101d36 */
[----:B------:R0:W-:Y:S02]  /*1c480*/  @!P4 ST.E.128 desc[UR54][R6.64], R32 ;  /* 0x000000200600c985 */ /* 0x0001e4000c101d36 */
.L_x_8445:
[----:B------:R-:W-:Y:S05]  /*1c490*/  BSYNC B1 ;  /* 0x0000000000017941 */ /* 0x000fea0003800000 */
.L_x_8444:
[----:B0---4-:R0:W4:Y:S01]  /*1c4a0*/  SHFL.IDX PT, R7, R3, 0x2, 0x181f ;  /* 0x00581f0003077f89 */ /* 0x01112200000e0000 */
        /* <DEDUP_REMOVED lines=12> */
.L_x_8447:
[----:B------:R-:W-:Y:S05]  /*1c570*/  BSYNC B1 ;  /* 0x0000000000017941 */ /* 0x000fea0003800000 */
.L_x_8446:
[----:B------:R-:W-:Y:S01]  /*1c580*/  VIADD R0, R50, 0x60 ;  /* 0x0000006032007836 */ /* 0x000fe20000000000 */
[----:B0--3--:R-:W0:Y:S04]  /*1c590*/  SHFL.IDX PT, R3, R3, 0x3, 0x181f ;  /* 0x00781f0003037f89 */ /* 0x009e2800000e0000 */
[----:B------:R-:W-:Y:S01]  /*1c5a0*/  ISETP.GE.AND P0, PT, R0, R59, PT ;  /* 0x0000003b0000720c */ /* 0x000fe20003f06270 */
[----:B----4-:R3:W4:-:S12]  /*1c5b0*/  SHFL.IDX PT, R7, R40, 0x3, 0x181f ;  /* 0x00781f0028077f89 */ /* 0x01071800000e0000 */
[----:B---3--:R-:W-:Y:S05]  /*1c5c0*/  @P0 BRA `(.L_x_8448) ;  /* 0x0000000800fc0947 */ /* 0x008fea0003800000 */
[----:B------:R-:W-:Y:S02]  /*1c5d0*/  ULDC UR4, c[0x0][0xac8] ;  /* 0x0002b20000047ab9 */ /* 0x000fe40000000800 */
[----:B------:R-:W-:-:S13]  /*1c5e0*/  ISETP.GE.AND P1, PT, R16, UR4, PT ;  /* 0x0000000410007c0c */ /* 0x000fda000bf26270 */
[----:B----4-:R-:W-:-:S04]  /*1c5f0*/  @!P1 LEA R4, P0, R16, R7, 0x1 ;  /* 0x0000000710049211 */ /* 0x010fc800078008ff */
[----:B0-----:R-:W-:Y:S02]  /*1c600*/  @!P1 LEA.HI.X R5, R16, R3, R17, 0x1, P0 ;  /* 0x0000000310059211 */ /* 0x001fe400000f0c11 */
[----:B------:R-:W-:-:S03]  /*1c610*/  ISETP.GE.AND P0, PT, R2, UR4, PT ;  /* 0x0000000402007c0c */ /* 0x000fc6000bf06270 */
[----:B------:R3:W-:Y:S10]  /*1c620*/  @!P1 ST.E.128 desc[UR54][R4.64], R24 ;  /* 0x0000001804009985 */ /* 0x0007f4000c101d36 */
[----:B------:R-:W-:Y:S05]  /*1c630*/  @P0 BRA `(.L_x_8448) ;  /* 0x0000000800e00947 */ /* 0x000fea0003800000 */
[----:B---3--:R-:W-:-:S04]  /*1c640*/  LEA R4, P0, R2, R7, 0x1 ;  /* 0x0000000702047211 */ /* 0x008fc800078008ff */
[----:B------:R-:W-:-:S05]  /*1c650*/  LEA.HI.X R5, R2, R3, R185, 0x1, P0 ;  /* 0x0000000302057211 */ /* 0x000fca00000f0cb9 */
[----:B------:R0:W-:Y:S01]  /*1c660*/  ST.E.128 desc[UR54][R4.64], R44 ;  /* 0x0000002c04007985 */ /* 0x0001e2000c101d36 */
[----:B------:R-:W-:Y:S05]  /*1c670*/  BRA `(.L_x_8448) ;  /* 0x0000000800d07947 */ /* 0x000fea0003800000 */
.L_x_8440:
[----:B------:R-:W-:Y:S01]  /*1c680*/  ULDC.64 UR4, c[0x0][0xc00] ;  /* 0x0003000000047ab9 */ /* 0x000fe20000000a00 */
[----:B------:R-:W4:Y:S01]  /*1c690*/  LDC.64 R4, c[0x0][0xc00] ;  /* 0x00030000ff047b82 */ /* 0x000f220000000a00 */
[----:B------:R-:W-:Y:S01]  /*1c6a0*/  ISETP.NE.U32.AND P0, PT, RZ, UR4, PT ;  /* 0x00000004ff007c0c */ /* 0x000fe2000bf05070 */
[----:B------:R-:W-:-:S03]  /*1c6b0*/  IMAD.MOV.U32 R0, RZ, RZ, RZ ;  /* 0x000000ffff007224 */ /* 0x000fc600078e00ff */
[----:B------:R-:W-:Y:S01]  /*1c6c0*/  ISETP.NE.AND.EX P0, PT, RZ, UR5, PT, P0 ;  /* 0x00000005ff007c0c */ /* 0x000fe2000bf05300 */
[----:B------:R-:W-:Y:S02]  /*1c6d0*/  ULDC.64 UR4, c[0x0][0xc08] ;  /* 0x0003020000047ab9 */ /* 0x000fe40000000a00 */
[----:B------:R-:W-:Y:S01]  /*1c6e0*/  ISETP.NE.U32.AND P1, PT, RZ, UR4, PT ;  /* 0x00000004ff007c0c */ /* 0x000fe2000bf25070 */
[----:B------:R-:W1:Y:S03]  /*1c6f0*/  LDC R25, c[0x0][0xbe8] ;  /* 0x0002fa00ff197b82 */ /* 0x000e660000000800 */
[----:B------:R-:W-:Y:S01]  /*1c700*/  ISETP.NE.AND.EX P1, PT, RZ, UR5, PT, P1 ;  /* 0x00000005ff007c0c */ /* 0x000fe2000bf25310 */
[----:B----4-:R-:W-:-:S12]  /*1c710*/  IMAD.WIDE R4, R209, 0x4, R4 ;  /* 0x00000004d1047825 */ /* 0x010fd800078e0204 */
[----:B------:R-:W4:Y:S01]  /*1c720*/  @P1 LDC.64 R6, c[0x0][0xc08] ;  /* 0x00030200ff061b82 */ /* 0x000f220000000a00 */
[----:B------:R-:W-:Y:S02]  /*1c730*/  ULDC UR4, c[0x0][0xa88] ;  /* 0x0002a20000047ab9 */ /* 0x000fe40000000800 */
[----:B------:R-:W-:Y:S01]  /*1c740*/  IMAD.U32 R8, RZ, RZ, UR4 ;  /* 0x00000004ff087e24 */ /* 0x000fe2000f8e00ff */
[----:B------:R0:W5:Y:S01]  /*1c750*/  @P0 LDG.E R0, desc[UR54][R4.64] ;  /* 0x0000003604000981 */ /* 0x000162000c1e1900 */
[----:B----4-:R-:W-:-:S05]  /*1c760*/  @P1 IMAD.WIDE R6, R209, 0x4, R6 ;  /* 0x00000004d1061825 */ /* 0x010fca00078e0206 */
[----:B------:R0:W5:Y:S01]  /*1c770*/  @P1 LDG.E R8, desc[UR54][R6.64] ;  /* 0x0000003606081981 */ /* 0x000162000c1e1900 */
[----:B-1----:R-:W-:Y:S02]  /*1c780*/  ISETP.NE.AND P2, PT, R25, 0x1, PT ;  /* 0x000000011900780c */ /* 0x002fe40003f45270 */
[----:B------:R-:W-:Y:S02]  /*1c790*/  ISETP.GE.AND P3, PT, R226, 0x80, PT ;  /* 0x00000080e200780c */ /* 0x000fe40003f66270 */
[----:B------:R-:W-:-:S09]  /*1c7a0*/  SHF.R.S32.HI R9, RZ, 0x1f, R209 ;  /* 0x0000001fff097819 */ /* 0x000fd200000114d1 */
[----:B------:R-:W1:Y:S08]  /*1c7b0*/  @P2 LDC R20, c[0x0][0xbec] ;  /* 0x0002fb00ff142b82 */ /* 0x000e700000000800 */
[----:B------:R-:W4:Y:S01]  /*1c7c0*/  @P2 LDC R27, c[0x0][0xbf0] ;  /* 0x0002fc00ff1b2b82 */ /* 0x000f220000000800 */
[----:B0-----:R-:W-:Y:S05]  /*1c7d0*/  @P1 BRA `(.L_x_8449) ;  /* 0x0000000000101947 */ /* 0x001fea0003800000 */
[----:B------:R-:W-:Y:S05]  /*1c7e0*/  @!P0 BRA `(.L_x_8449) ;  /* 0x00000000000c8947 */ /* 0x000fea0003800000 */
[----:B------:R-:W2:Y:S04]  /*1c7f0*/  LDG.E R3, desc[UR54][R4.64] ;  /* 0x0000003604037981 */ /* 0x000ea8000c1e1900 */
[----:B-----5:R-:W2:Y:S02]  /*1c800*/  LDG.E R8, desc[UR54][R4.64+0x4] ;  /* 0x0000043604087981 */ /* 0x020ea4000c1e1900 */
[----:B--2---:R-:W-:-:S07]  /*1c810*/  IMAD.IADD R8, R8, 0x1, -R3 ;  /* 0x0000000108087824 */ /* 0x004fce00078e0a03 */
.L_x_8449:
[----:B------:R-:W-:Y:S01]  /*1c820*/  BSSY B1, `(.L_x_8450) ;  /* 0x000002d000017945 */ /* 0x000fe20003800000 */
[----:B------:R-:W-:Y:S02]  /*1c830*/  SHF.R.S32.HI R12, RZ, 0x1f, R208 ;  /* 0x0000001fff0c7819 */ /* 0x000fe400000114d0 */
[----:B--2---:R-:W-:Y:S02]  /*1c840*/  SEL R13, R209, RZ, !P0 ;  /* 0x000000ffd10d7207 */ /* 0x004fe40004000000 */
[----:B------:R-:W-:Y:S02]  /*1c850*/  SEL R14, R9, RZ, !P0 ;  /* 0x000000ff090e7207 */ /* 0x000fe40004000000 */
[----:B-----5:R-:W-:Y:S01]  /*1c860*/  SHF.R.S32.HI R11, RZ, 0x1f, R0 ;  /* 0x0000001fff0b7819 */ /* 0x020fe20000011400 */
[----:B------:R-:W-:Y:S06]  /*1c870*/  @P3 BRA `(.L_x_8451) ;  /* 0x00000000009c3947 */ /* 0x000fec0003800000 */
[----:B------:R-:W0:Y:S01]  /*1c880*/  S2R R10, SR_TID.X ;  /* 0x00000000000a7919 */ /* 0x000e220000002100 */
[----:B------:R-:W2:Y:S02]  /*1c890*/  LDC R9, c[0x0][0xbe8] ;  /* 0x0002fa00ff097b82 */ /* 0x000ea40000000800 */
[----:B--2---:R-:W-:Y:S01]  /*1c8a0*/  IMAD R3, R8, R9, RZ ;  /* 0x0000000908037224 */ /* 0x004fe200078e02ff */
[----:B0-----:R-:W-:-:S04]  /*1c8b0*/  IADD3 R10, R193, -0x80, R10 ;  /* 0xffffff80c10a7810 */ /* 0x001fc80007ffe00a */
        /* <DEDUP_REMOVED lines=13> */
[----:B------:R-:W2:Y:S01]  /*1c990*/  @P0 LDC R21, c[0x0][0xbf0] ;  /* 0x0002fc00ff150b82 */ /* 0x000ea20000000800 */
[----:B------:R-:W-:-:S04]  /*1c9a0*/  IMAD.WIDE.U32 R4, R13, UR4, R4 ;  /* 0x000000040d047c25 */ /* 0x000fc8000f8e0004 */
[----:B0-----:R-:W-:-:S05]  /*1c9b0*/  @P0 IMAD.HI.U32 R6, R10, R15, RZ ;  /* 0x0000000f0a060227 */ /* 0x001fca00078e00ff */
[----:B--2---:R-:W-:Y:S01]  /*1c9c0*/  @P0 SHF.R.U32.HI R3, RZ, R21, R6 ;  /* 0x00000015ff030219 */ /* 0x004fe20000011606 */
[----:B------:R-:W-:-:S03]  /*1c9d0*/  IMAD R6, R14, UR4, RZ ;  /* 0x000000040e067c24 */ /* 0x000fc6000f8e02ff */
[----:B------:R-:W-:Y:S01]  /*1c9e0*/  IADD3 R4, P0, R3, R4, RZ ;  /* 0x0000000403047210 */ /* 0x000fe20007f1e0ff */
[--C-:B------:R-:W-:Y:S02]  /*1c9f0*/  IMAD.MOV R7, RZ, RZ, -R3.reuse ;  /* 0x000000ffff077224 */ /* 0x100fe400078e0a03 */
        /* <DEDUP_REMOVED lines=15> */
.L_x_8451:
[----:B------:R-:W-:Y:S05]  /*1caf0*/  BSYNC B1 ;  /* 0x0000000000017941 */ /* 0x000fea0003800000 */
.L_x_8450:
[----:B------:R-:W-:Y:S02]  /*1cb00*/  ULDC.64 UR4, c[0x0][0xaa0] ;  /* 0x0002a80000047ab9 */ /* 0x000fe40000000a00 */
[----:B0-----:R-:W-:Y:S02]  /*1cb10*/  IMAD R3, R11, UR4, RZ ;  /* 0x000000040b037c24 */ /* 0x001fe4000f8e02ff */
[----:B------:R-:W-:-:S04]  /*1cb20*/  IMAD.WIDE.U32 R4, R0, UR4, RZ ;  /* 0x0000000400047c25 */ /* 0x000fc8000f8e00ff */
[----:B------:R-:W-:Y:S01]  /*1cb30*/  IMAD R3, R0, UR5, R3 ;  /* 0x0000000500037c24 */ /* 0x000fe2000f8e0203 */
[----:B------:R-:W-:Y:S01]  /*1cb40*/  ULDC.64 UR4, c[0x0][0xae8] ;  /* 0x0002ba0000047ab9 */ /* 0x000fe20000000a00 */
[----:B------:R-:W-:Y:S02]  /*1cb50*/  IMAD R0, R207, 0x20, R188 ;  /* 0x00000020cf007824 */ /* 0x000fe400078e02bc */
        /* <DEDUP_REMOVED lines=28> */
[----:B------:R-:W-:Y:S01]  /*1cd20*/  IMAD.IADD R193, R188, 0x1, R193 ;  /* 0x00000001bcc17824 */ /* 0x000fe200078e02c1 */
[----:B------:R-:W-:Y:S01]  /*1cd30*/  LEA R0, P0, R4, UR4, 0x1 ;  /* 0x0000000404007c11 */ /* 0x000fe2000f8008ff */
[----:B------:R-:W-:Y:S01]  /*1cd40*/  IMAD.IADD R3, R5, 0x1, R3 ;  /* 0x0000000105037824 */ /* 0x000fe200078e0203 */
[----:B------:R-:W-:-:S04]  /*1cd50*/  UMOV UR4, 0xffffffff ;  /* 0xffffffff00047882 */ /* 0x000fc80000000000 */
[----:B------:R-:W-:Y:S01]  /*1cd60*/  LEA.HI.X R4, R4, UR5, R3, 0x1, P0 ;  /* 0x0000000504047c11 */ /* 0x000fe200080f0c03 */
[----:B------:R-:W-:Y:S06]  /*1cd70*/  BRA.DIV UR4, `(.L_x_8452) ;  /* 0x0000009e04507947 */ /* 0x000fec000b800000 */
[----:B------:R0:W1:Y:S04]  /*1cd80*/  SHFL.IDX PT, R3, R4, RZ, 0x181f ;  /* 0x00181fff04037589 */ /* 0x00006800000e0000 */
[----:B------:R0:W2:Y:S02]  /*1cd90*/  SHFL.IDX PT, R14, R0, RZ, 0x181f ;  /* 0x00181fff000e7589 */ /* 0x0000a400000e0000 */
.L_x_8702:
[----:B------:R-:W-:Y:S01]  /*1cda0*/  IMAD R8, R8, R25, RZ ;  /* 0x0000001908087224 */ /* 0x000fe200078e02ff */
[----:B------:R-:W-:Y:S04]  /*1cdb0*/  BSSY B1, `(.L_x_8453) ;  /* 0x000000c000017945 */ /* 0x000fe80003800000 */
[----:B------:R-:W-:-:S13]  /*1cdc0*/  ISETP.GE.AND P0, PT, R193, R8, PT ;  /* 0x00000008c100720c */ /* 0x000fda0003f06270 */
[----:B------:R-:W-:Y:S05]  /*1cdd0*/  @P0 BRA `(.L_x_8454) ;  /* 0x0000000000240947 */ /* 0x000fea0003800000 */
[----:B------:R-:W-:Y:S02]  /*1cde0*/  ULDC UR4, c[0x0][0xac8] ;  /* 0x0002b20000047ab9 */ /* 0x000fe40000000800 */
[----:B------:R-:W-:Y:S02]  /*1cdf0*/  ISETP.GE.AND P2, PT, R16, UR4, PT ;  /* 0x0000000410007c0c */ /* 0x000fe4000bf46270 */
[----:B------:R-:W-:-:S11]  /*1ce00*/  ISETP.GE.AND P3, PT, R2, UR4, PT ;  /* 0x0000000402007c0c */ /* 0x000fd6000bf66270 */
[-C--:B--2---:R-:W-:Y:S02]  /*1ce10*/  @!P2 LEA R6, P0, R16, R14.reuse, 0x1 ;  /* 0x0000000e1006a211 */ /* 0x084fe400078008ff */
[----:B------:R-:W-:Y:S02]  /*1ce20*/  @!P3 LEA R14, P1, R2, R14, 0x1 ;  /* 0x0000000e020eb211 */ /* 0x000fe400078208ff */
[-C--:B-1----:R-:W-:Y:S02]  /*1ce30*/  @!P2 LEA.HI.X R7, R16, R3.reuse, R17, 0x1, P0 ;  /* 0x000000031007a211 */ /* 0x082fe400000f0c11 */
[----:B------:R-:W-:-:S03]  /*1ce40*/  @!P3 LEA.HI.X R15, R2, R3, R185, 0x1, P1 ;  /* 0x00000003020fb211 */ /* 0x000fc600008f0cb9 */
[----:B------:R4:W-:Y:S04]  /*1ce50*/  @!P2 ST.E.128 desc[UR54][R6.64], RZ ;  /* 0x000000ff0600a985 */ /* 0x0009e8000c101d36 */
[----:B------:R4:W-:Y:S02]  /*1ce60*/  @!P3 ST.E.128 desc[UR54][R14.64], RZ ;  /* 0x000000ff0e00b985 */ /* 0x0009e4000c101d36 */
.L_x_8454:
[----:B------:R-:W-:Y:S05]  /*1ce70*/  BSYNC B1 ;  /* 0x0000000000017941 */ /* 0x000fea0003800000 */
.L_x_8453:
[----:B------:R-:W-:-:S03]  /*1ce80*/  UMOV UR4, 0xffffffff ;  /* 0xffffffff00047882 */ /* 0x000fc60000000000 */
[----:B------:R-:W-:Y:S05]  /*1ce90*/  BRA.DIV UR4, `(.L_x_8455) ;  /* 0x0000009e043c7947 */ /* 0x000fea000b800000 */
[----:B-1----:R1:W0:Y:S04]  /*1cea0*/  SHFL.IDX PT, R3, R4, 0x1, 0x181f ;  /* 0x00381f0004037f89 */ /* 0x00222800000e0000 */
[----:B--2-4-:R1:W2:Y:S02]  /*1ceb0*/  SHFL.IDX PT, R14, R0, 0x1, 0x181f ;  /* 0x00381f00000e7f89 */ /* 0x0142a400000e0000 */
.L_x_8706:
[----:B------:R-:W-:Y:S01]  /*1cec0*/  VIADD R5, R193, 0x20 ;  /* 0x00000020c1057836 */ /* 0x000fe20000000000 */
        /* <DEDUP_REMOVED lines=12> */
.L_x_8457:
[----:B------:R-:W-:Y:S05]  /*1cf90*/  BSYNC B1 ;  /* 0x0000000000017941 */ /* 0x000fea0003800000 */
.L_x_8456:
[----:B------:R-:W-:-:S03]  /*1cfa0*/  UMOV UR4, 0xffffffff ;  /* 0xffffffff00047882 */ /* 0x000fc60000000000 */
[----:B------:R-:W-:Y:S05]  /*1cfb0*/  BRA.DIV UR4, `(.L_x_8458) ;  /* 0x0000009e043c7947 */ /* 0x000fea000b800000 */
[----:B0-----:R0:W0:Y:S04]  /*1cfc0*/  SHFL.IDX PT, R3, R4, 0x2, 0x181f ;  /* 0x00581f0004037f89 */ /* 0x00102800000e0000 */
[----:B--2-4-:R2:W4:Y:S02]  /*1cfd0*/  SHFL.IDX PT, R14, R0, 0x2, 0x181f ;  /* 0x00581f00000e7f89 */ /* 0x01452400000e0000 */
.L_x_8710:
        /* <DEDUP_REMOVED lines=13> */
.L_x_8460:
[----:B------:R-:W-:Y:S05]  /*1d0b0*/  BSYNC B1 ;  /* 0x0000000000017941 */ /* 0x000fea0003800000 */
.L_x_8459:
[----:B------:R-:W-:-:S03]  /*1d0c0*/  UMOV UR4, 0xffffffff ;  /* 0xffffffff00047882 */ /* 0x000fc60000000000 */
[----:B------:R-:W-:Y:S05]  /*1d0d0*/  BRA.DIV UR4, `(.L_x_8461) ;  /* 0x0000009e043c7947 */ /* 0x000fea000b800000 */
[----:B0-----:R0:W0:Y:S04]  /*1d0e0*/  SHFL.IDX PT, R3, R4, 0x3, 0x181f ;  /* 0x00781f0004037f89 */ /* 0x00102800000e0000 */
[----:B----4-:R4:W0:Y:S02]  /*1d0f0*/  SHFL.IDX PT, R14, R0, 0x3, 0x181f ;  /* 0x00781f00000e7f89 */ /* 0x01082400000e0000 */
.L_x_8714:
[----:B-12-4-:R-:W-:-:S05]  /*1d100*/  VIADD R0, R193, 0x60 ;  /* 0x00000060c1007836 */ /* 0x016fca0000000000 */
        /* <DEDUP_REMOVED lines=11> */
.L_x_8448:
[----:B------:R-:W-:Y:S05]  /*1d1c0*/  BSYNC B0 ;  /* 0x0000000000007941 */ /* 0x000fea0003800000 */
.L_x_8439:
[----:B------:R-:W-:Y:S02]  /*1d1d0*/  ULDC UR4, c[0x0][0xc3c] ;  /* 0x00030f0000047ab9 */ /* 0x000fe40000000800 */
[----:B---3--:R-:W-:-:S13]  /*1d1e0*/  ISETP.GE.AND P0, PT, R43, UR4, PT ;  /* 0x000000042b007c0c */ /* 0x008fda000bf06270 */
[----:B------:R-:W-:Y:S05]  /*1d1f0*/  @!P0 BRA `(.L_x_8462) ;  /* 0xfffffe3c00c88947 */ /* 0x000fea000383ffff */
[----:B------:R-:W-:Y:S05]  /*1d200*/  BRA `(.L_x_8180) ;  /* 0x0000007000c47947 */ /* 0x000fea0003800000 */
.L_x_8178:
        /* <DEDUP_REMOVED lines=16> */
.L_x_8463:
        /* <DEDUP_REMOVED lines=41> */
.L_x_8469:
        /* <DEDUP_REMOVED lines=12> */
.L_x_8468:
[----:B------:R-:W-:Y:S05]  /*1d660*/  BSYNC B0 ;  /* 0x0000000000007941 */ /* 0x000fea0003800000 */
.L_x_8467:
        /* <DEDUP_REMOVED lines=20> */
.L_x_8465:
        /* <DEDUP_REMOVED lines=20> */
.L_x_8470:
        /* <DEDUP_REMOVED lines=59> */
.L_x_8466:
[----:B------:R-:W-:Y:S02]  /*1dca0*/  IMAD.MOV.U32 R17, RZ, RZ, RZ ;  /* 0x000000ffff117224 */ /* 0x000fe400078e00ff */
[----:B------:R-:W-:Y:S02]  /*1dcb0*/  IMAD.U32 R16, RZ, RZ, UR6 ;  /* 0x00000006ff107e24 */ /* 0x000fe4000f8e00ff */
[----:B------:R-:W-:-:S07]  /*1dcc0*/  IMAD.MOV.U32 R18, RZ, RZ, RZ ;  /* 0x000000ffff127224 */ /* 0x000fce00078e00ff */
.L_x_8471:
[----:B------:R-:W-:-:S13]  /*1dcd0*/  ISETP.NE.AND P0, PT, R5, RZ, PT ;  /* 0x000000ff0500720c */ /* 0x000fda0003f05270 */
[----:B------:R-:W0:Y:S01]  /*1dce0*/  @!P0 S2R R3, SR_CgaCtaId ;  /* 0x0000000000038919 */ /* 0x000e220000008800 */
[----:B------:R-:W-:-:S04]  /*1dcf0*/  @!P0 MOV R2, 0x400 ;  /* 0x0000040000028802 */ /* 0x000fc80000000f00 */
[----:B0-----:R-:W-:-:S05]  /*1dd00*/  @!P0 LEA R2, R3, R2, 0x18 ;  /* 0x0000000203028211 */ /* 0x001fca00078ec0ff */
[----:B------:R0:W-:Y:S01]  /*1dd10*/  @!P0 STS.128 [R2+0x288d0], R16 ;  /* 0x0288d01002008388 */ /* 0x0001e20000000c00 */
[----:B------:R-:W-:Y:S06]  /*1dd20*/  BAR.ARV 0x5, 0x180 ;  /* 0x0146000000007b1d */ /* 0x000fec0000002000 */
.L_x_8464:
        /* <DEDUP_REMOVED lines=8> */
[----:B0-----:R-:W-:Y:S01]  /*1ddb0*/  LOP3.LUT R2, R0, 0x7f, RZ, 0xc0, !PT ;  /* 0x0000007f00027812 */ /* 0x001fe200078ec0ff */
[----:B------:R-:W-:Y:S01]  /*1ddc0*/  UMOV UR4, 0x400 ;  /* 0x0000040000047882 */ /* 0x000fe20000000000 */
[----:B------:R0:W-:Y:S01]  /*1ddd0*/  STL [R1+0x20], RZ ;  /* 0x000020ff01007387 */ /* 0x0001e20000100800 */
        /* <DEDUP_REMOVED lines=11> */
[----:B------:R-:W-:Y:S01]  /*1de90*/  LOP3.LUT R0, R0, 0x70, RZ, 0xc0, !PT ;  /* 0x0000007000007812 */ /* 0x000fe200078ec0ff */
[----:B------:R-:W-:Y:S01]  /*1dea0*/  IMAD.MOV.U32 R28, RZ, RZ, 0x1 ;  /* 0x00000001ff1c7424 */ /* 0x000fe200078e00ff */
[----:B------:R-:W-:Y:S01]  /*1deb0*/  LOP3.LUT R30, R31, 0x40, RZ, 0xfc, !PT ;  /* 0x000000401f1e7812 */ /* 0x000fe200078efcff */
[----:B------:R-:W-:Y:S01]  /*1dec0*/  ULOP3.LUT UR38, UR36, 0x2, URZ, 0xfc, !UPT ;  /* 0x0000000224267892 */ /* 0x000fe2000f8efc3f */
[----:B------:R-:W-:Y:S01]  /*1ded0*/  LOP3.LUT R2, R2, R0, RZ, 0xfc, !PT ;  /* 0x0000000002027212 */ /* 0x000fe200078efcff */
[----:B------:R-:W-:Y:S01]  /*1dee0*/  ULDC.64 UR40, c[0x0][0x198] ;  /* 0x0000660000287ab9 */ /* 0x000fe20000000a00 */
[----:B------:R-:W-:Y:S01]  /*1def0*/  ULDC UR37, c[0x0][0xc] ;  /* 0x0000030000257ab9 */ /* 0x000fe20000000800 */
[----:B-1----:R-:W-:-:S06]  /*1df00*/  ULEA UR4, UR5, UR4, 0x18 ;  /* 0x0000000405047291 */ /* 0x002fcc000f8ec03f */
[----:B------:R-:W-:-:S04]  /*1df10*/  IMAD.U32 R22, RZ, RZ, UR4 ;  /* 0x00000004ff167e24 */ /* 0x000fc8000f8e00ff */
[----:B------:R-:W-:-:S05]  /*1df20*/  IMAD R0, R36, 0x2, R22 ;  /* 0x0000000224007824 */ /* 0x000fca00078e0216 */
[----:B------:R0:W-:Y:S02]  /*1df30*/  STL [R1+0xc], R0 ;  /* 0x00000c0001007387 */ /* 0x0001e40000100800 */
.L_x_8587:
[----:B------:R-:W-:Y:S05]  /*1df40*/  YIELD ;  /* 0x0000000000007946 */ /* 0x000fea0003800000 */
[----:B------:R-:W-:Y:S01]  /*1df50*/  ULDC.64 UR4, c[0x0][0xa28] ;  /* 0x00028a0000047ab9 */ /* 0x000fe20000000a00 */
[----:B------:R-:W-:Y:S01]  /*1df60*/  IMAD.MOV.U32 R11, RZ, RZ, RZ ;  /* 0x000000ffff0b7224 */ /* 0x000fe200078e00ff */
[----:B------:R-:W-:Y:S01]  /*1df70*/  ISETP.NE.U32.AND P0, PT, RZ, UR4, PT ;  /* 0x00000004ff007c0c */ /* 0x000fe2000bf05070 */
[----:B-1----:R-:W1:Y:S01]  /*1df80*/  LDC.64 R4, c[0x0][0xa00] ;  /* 0x00028000ff047b82 */ /* 0x002e620000000a00 */
[----:B------:R-:W-:Y:S01]  /*1df90*/  IMAD.MOV.U32 R8, RZ, RZ, RZ ;  /* 0x000000ffff087224 */ /* 0x000fe200078e00ff */
[----:B------:R-:W-:Y:S01]  /*1dfa0*/  ULDC.64 UR6, c[0x0][0xa10] ;  /* 0x0002840000067ab9 */ /* 0x000fe20000000a00 */
[----:B------:R-:W-:Y:S01]  /*1dfb0*/  ISETP.NE.AND.EX P0, PT, RZ, UR5, PT, P0 ;  /* 0x00000005ff007c0c */ /* 0x000fe2000bf05300 */
[----:B------:R-:W-:-:S12]  /*1dfc0*/  ULDC.64 UR4, c[0x0][0xa18] ;  /* 0x0002860000047ab9 */ /* 0x000fd80000000a00 */
[----:B------:R-:W2:Y:S02]  /*1dfd0*/  @P0 LDC.64 R2, c[0x0][0xa28] ;  /* 0x00028a00ff020b82 */ /* 0x000ea40000000a00 */
[----:B--2---:R-:W-:-:S05]  /*1dfe0*/  @P0 IMAD.WIDE R2, R19, 0x4, R2 ;  /* 0x0000000413020825 */ /* 0x004fca00078e0202 */
[----:B---3--:R2:W3:Y:S01]  /*1dff0*/  @P0 LDG.E R11, desc[UR54][R2.64] ;  /* 0x00000036020b0981 */ /* 0x0084e2000c1e1900 */
[----:B------:R-:W-:Y:S01]  /*1e000*/  ISETP.NE.U32.AND P0, PT, RZ, UR4, PT ;  /* 0x00000004ff007c0c */ /* 0x000fe2000bf05070 */
[----:B-1----:R-:W-:Y:S01]  /*1e010*/  IMAD.WIDE R4, R19, 0x4, R4 ;  /* 0x0000000413047825 */ /* 0x002fe200078e0204 */
[----:B------:R-:W-:Y:S02]  /*1e020*/  ISETP.NE.U32.AND P1, PT, RZ, UR6, PT ;  /* 0x00000006ff007c0c */ /* 0x000fe4000bf25070 */
[----:B------:R-:W-:Y:S01]  /*1e030*/  ISETP.NE.AND.EX P2, PT, RZ, UR5, PT, P0 ;  /* 0x00000005ff007c0c */ /* 0x000fe2000bf45300 */
[----:B------:R-:W-:Y:S01]  /*1e040*/  ULDC.64 UR4, c[0x0][0xa00] ;  /* 0x0002800000047ab9 */ /* 0x000fe20000000a00 */
[----:B------:R-:W-:Y:S01]  /*1e050*/  ISETP.NE.AND.EX P1, PT, RZ, UR7, PT, P1 ;  /* 0x00000007ff007c0c */ /* 0x000fe2000bf25310 */
[----:B0-----:R-:W-:Y:S01]  /*1e060*/  IMAD.MOV.U32 R0, RZ, RZ, RZ ;  /* 0x000000ffff007224 */ /* 0x001fe200078e00ff */
[----:B------:R-:W-:Y:S01]  /*1e070*/  ISETP.NE.U32.AND P0, PT, RZ, UR4, PT ;  /* 0x00000004ff007c0c */ /* 0x000fe2000bf05070 */
[----:B--2---:R-:W0:Y:S03]  /*1e080*/  LDC.64 R2, c[0x0][0xa10] ;  /* 0x00028400ff027b82 */ /* 0x004e260000000a00 */
[----:B------:R-:W-:-:S05]  /*1e090*/  ISETP.NE.AND.EX P0, PT, RZ, UR5, PT, P0 ;  /* 0x00000005ff007c0c */ /* 0x000fca000bf05300 */
[----:B------:R-:W1:Y:S08]  /*1e0a0*/  @P2 LDC.64 R6, c[0x0][0xa18] ;  /* 0x00028600ff062b82 */ /* 0x000e700000000a00 */
[----:B------:R-:W2:Y:S01]  /*1e0b0*/  @P0 LDG.E R8, desc[UR54][R4.64] ;  /* 0x0000003604080981 */ /* 0x000ea2000c1e1900 */
        /* <DEDUP_REMOVED lines=16> */
[----:B---3--:R0:W-:Y:S04]  /*1e1c0*/  STL [R1+0x4], R11 ;  /* 0x0000040b01007387 */ /* 0x0081e80000100800 */
[----:B--2---:R0:W-:Y:S01]  /*1e1d0*/  STL [R1+0x10], R8 ;  /* 0x0000100801007387 */ /* 0x0041e20000100800 */
[----:B------:R-:W-:Y:S05]  /*1e1e0*/  @P2 BRA `(.L_x_8473) ;  /* 0x0000000000102947 */ /* 0x000fea0003800000 */
[----:B------:R-:W-:Y:S05]  /*1e1f0*/  @!P0 BRA `(.L_x_8473) ;  /* 0x00000000000c8947 */ /* 0x000fea0003800000 */
[----:B0-----:R-:W2:Y:S04]  /*1e200*/  LDG.E R8, desc[UR54][R4.64] ;  /* 0x0000003604087981 */ /* 0x001ea8000c1e1900 */
[----:B-----5:R-:W2:Y:S02]  /*1e210*/  LDG.E R33, desc[UR54][R4.64+0x4] ;  /* 0x0000043604217981 */ /* 0x020ea4000c1e1900 */
[----:B--2---:R-:W-:-:S07]  /*1e220*/  IMAD.IADD R33, R33, 0x1, -R8 ;  /* 0x0000000121217824 */ /* 0x004fce00078e0a08 */
.L_x_8473:
        /* <DEDUP_REMOVED lines=8> */
.L_x_8474:
        /* <DEDUP_REMOVED lines=9> */
.L_x_8475:
[----:B-1----:R-:W2:Y:S01]  /*1e340*/  @P1 LDG.E R5, desc[UR54][R2.64] ;  /* 0x0000003602051981 */ /* 0x002ea2000c1e1900 */
[----:B------:R-:W1:Y:S03]  /*1e350*/  LDC R7, c[0x0][0x448] ;  /* 0x00011200ff077b82 */ /* 0x000e660000000800 */
[----:B------:R3:W2:Y:S01]  /*1e360*/  @P1 LDG.E R4, desc[UR54][R2.64+0x4] ;  /* 0x0000043602041981 */ /* 0x0006a2000c1e1900 */
[----:B------:R-:W-:Y:S02]  /*1e370*/  IMAD.SHL.U32 R27, R17, 0x80, RZ ;  /* 0x00000080111b7824 */ /* 0x000fe400078e00ff */
[----:B-----5:R-:W-:Y:S02]  /*1e380*/  IMAD.IADD R10, R10, 0x1, -R11 ;  /* 0x000000010a0a7824 */ /* 0x020fe400078e0a0b */
[----:B---3--:R-:W3:Y:S01]  /*1e390*/  LDC.64 R2, c[0x0][0x9e0] ;  /* 0x00027800ff027b82 */ /* 0x008ee20000000a00 */
[----:B-1----:R-:W-:Y:S01]  /*1e3a0*/  ISETP.NE.AND P2, PT, R7, 0x1, PT ;  /* 0x000000010700780c */ /* 0x002fe20003f45270 */
[----:B------:R-:W-:-:S12]  /*1e3b0*/  VIADD R7, R27, 0x7f ;  /* 0x0000007f1b077836 */ /* 0x000fd80000000000 */
[----:B0-----:R-:W0:Y:S01]  /*1e3c0*/  @P2 LDC R8, c[0x0][0x44c] ;  /* 0x00011300ff082b82 */ /* 0x001e220000000800 */
[----:B---3--:R-:W-:-:S07]  /*1e3d0*/  ISETP.GE.AND P3, PT, R3, 0x1, PT ;  /* 0x000000010300780c */ /* 0x008fce0003f66270 */
[----:B------:R-:W1:Y:S01]  /*1e3e0*/  @P2 LDC R9, c[0x0][0x450] ;  /* 0x00011400ff092b82 */ /* 0x000e620000000800 */
[----:B--2---:R-:W-:Y:S02]  /*1e3f0*/  @P1 IMAD.IADD R6, R4, 0x1, -R5 ;  /* 0x0000000104061824 */ /* 0x004fe400078e0a05 */
[----:B0-----:R-:W-:-:S04]  /*1e400*/  @P2 IMAD.HI.U32 R4, R7, R8, RZ ;  /* 0x0000000807042227 */ /* 0x001fc800078e00ff */
[----:B------:R-:W-:Y:S01]  /*1e410*/  IMAD.IADD R37, R10, 0x1, R6 ;  /* 0x000000010a257824 */ /* 0x000fe200078e0206 */
[----:B-1----:R-:W-:-:S03]  /*1e420*/  @P2 SHF.R.U32.HI R7, RZ, R9, R4 ;  /* 0x00000009ff072219 */ /* 0x002fc60000011604 */
[C---:B------:R-:W-:Y:S01]  /*1e430*/  VIADD R4, R37.reuse, 0x7f ;  /* 0x0000007f25047836 */ /* 0x040fe20000000000 */
[----:B------:R-:W-:-:S04]  /*1e440*/  IADD3 R8, R37, 0x1, -R33 ;  /* 0x0000000125087810 */ /* 0x000fc80007ffe821 */
[----:B------:R-:W-:Y:S01]  /*1e450*/  SHF.R.S32.HI R5, RZ, 0x1f, R4 ;  /* 0x0000001fff057819 */ /* 0x000fe20000011404 */
[----:B------:R-:W-:-:S03]  /*1e460*/  IMAD.IADD R7, R8, 0x1, R7 ;  /* 0x0000000108077824 */ /* 0x000fc600078e0207 */
        /* <DEDUP_REMOVED lines=15> */
.L_x_8478:
[----:B------:R-:W-:-:S13]  /*1e560*/  ISETP.NE.AND P0, PT, R3, 0x1, PT ;  /* 0x000000010300780c */ /* 0x000fda0003f05270 */
[----:B------:R-:W0:Y:S02]  /*1e570*/  @P0 LDC.64 R4, c[0x0][0x9e8] ;  /* 0x00027a00ff040b82 */ /* 0x000e240000000a00 */
[----:B0-----:R-:W-:-:S05]  /*1e580*/  @P0 IMAD.HI.U32 R4, R11, R4, RZ ;  /* 0x000000040b040227 */ /* 0x001fca00078e00ff */
[----:B------:R-:W-:-:S07]  /*1e590*/  @P0 SHF.R.U32.HI R11, RZ, R5, R4 ;  /* 0x00000005ff0b0219 */ /* 0x000fce0000011604 */
.L_x_8479:
[----:B------:R-:W-:Y:S05]  /*1e5a0*/  BSYNC B0 ;  /* 0x0000000000007941 */ /* 0x000fea0003800000 */
.L_x_8477:
[----:B------:R-:W-:-:S05]  /*1e5b0*/  IMAD R11, R11, R3, R3 ;  /* 0x000000030b0b7224 */ /* 0x000fca00078e0203 */
[----:B------:R-:W-:-:S07]  /*1e5c0*/  VIMNMX R2, R2, R11, PT ;  /* 0x0000000b02027248 */ /* 0x000fce0003fe0100 */
.L_x_8476:
        /* <DEDUP_REMOVED lines=20> */
.L_x_8482:
[----:B------:R-:W-:-:S13]  /*1e710*/  ISETP.NE.AND P0, PT, R3, 0x1, PT ;  /* 0x000000010300780c */ /* 0x000fda0003f05270 */
[----:B------:R-:W0:Y:S02]  /*1e720*/  @P0 LDC.64 R4, c[0x0][0x9e8] ;  /* 0x00027a00ff040b82 */ /* 0x000e240000000a00 */
[----:B0-----:R-:W-:-:S05]  /*1e730*/  @P0 IMAD.HI.U32 R4, R12, R4, RZ ;  /* 0x000000040c040227 */ /* 0x001fca00078e00ff */
[----:B------:R-:W-:-:S07]  /*1e740*/  @P0 SHF.R.U32.HI R12, RZ, R5, R4 ;  /* 0x00000005ff0c0219 */ /* 0x000fce0000011604 */
.L_x_8483:
[----:B------:R-:W-:Y:S05]  /*1e750*/  BSYNC B0 ;  /* 0x0000000000007941 */ /* 0x000fea0003800000 */
.L_x_8481:
[----:B------:R-:W-:-:S05]  /*1e760*/  IMAD R12, R12, R3, RZ ;  /* 0x000000030c0c7224 */ /* 0x000fca00078e02ff */
[----:B------:R-:W-:-:S07]  /*1e770*/  VIMNMX R11, R11, R12, !PT ;  /* 0x0000000c0b0b7248 */ /* 0x000fce0007fe0100 */
.L_x_8480:
[----:B------:R-:W-:Y:S01]  /*1e780*/  VIADD R2, R2, 0x7f ;  /* 0x0000007f02027836 */ /* 0x000fe20000000000 */
[----:B------:R-:W-:Y:S04]  /*1e790*/  BSSY B0, `(.L_x_8484) ;  /* 0x000011b000007945 */ /* 0x000fe80003800000 */
[----:B------:R-:W-:-:S04]  /*1e7a0*/  SHF.R.S32.HI R3, RZ, 0x1f, R2 ;  /* 0x0000001fff037819 */ /* 0x000fc80000011402 */
[----:B------:R-:W-:Y:S02]  /*1e7b0*/  LEA.HI R3, R3, R2, RZ, 0x7 ;  /* 0x0000000203037211 */ /* 0x000fe400078f38ff */
[----:B------:R-:W-:-:S04]  /*1e7c0*/  SHF.R.S32.HI R2, RZ, 0x1f, R11 ;  /* 0x0000001fff027819 */ /* 0x000fc8000001140b */
[----:B------:R-:W-:Y:S02]  /*1e7d0*/  LEA.HI R11, R2, R11, RZ, 0x7 ;  /* 0x0000000b020b7211 */ /* 0x000fe400078f38ff */
[----:B------:R-:W-:Y:S02]  /*1e7e0*/  SHF.R.S32.HI R2, RZ, 0x7, R3 ;  /* 0x00000007ff027819 */ /* 0x000fe40000011403 */
[----:B------:R-:W-:Y:S02]  /*1e7f0*/  SHF.R.S32.HI R11, RZ, 0x7, R11 ;  /* 0x00000007ff0b7819 */ /* 0x000fe4000001140b */
[----:B------:R-:W-:Y:S02]  /*1e800*/  VIMNMX R3, R9, R2, PT ;  /* 0x0000000209037248 */ /* 0x000fe40003fe0100 */
[----:B------:R-:W-:-:S03]  /*1e810*/  VIMNMX R11, RZ, R11, !PT ;  /* 0x0000000bff0b7248 */ /* 0x000fc60007fe0100 */
[--C-:B------:R-:W-:Y:S02]  /*1e820*/  IMAD R3, R3, 0x80, -R10.reuse ;  /* 0x0000008003037824 */ /* 0x100fe400078e0a0a */
[----:B------:R-:W-:-:S03]  /*1e830*/  IMAD R11, R11, 0x80, -R10 ;  /* 0x000000800b0b7824 */ /* 0x000fc600078e0a0a */
[----:B------:R-:W-:Y:S02]  /*1e840*/  VIMNMX R2, R3, R6, PT ;  /* 0x0000000603027248 */ /* 0x000fe40003fe0100 */
[----:B------:R-:W-:-:S04]  /*1e850*/  VIMNMX R11, RZ, R11, !PT ;  /* 0x0000000bff0b7248 */ /* 0x000fc80007fe0100 */
        /* <DEDUP_REMOVED lines=17> */
.L_x_8717:
[----:B-1----:R-:W-:Y:S02]  /*1e970*/  ISETP.NE.AND P0, PT, R14, RZ, PT ;  /* 0x000000ff0e00720c */ /* 0x002fe40003f05270 */
[----:B------:R-:W-:-:S11]  /*1e980*/  PLOP3.LUT P6, PT, PT, PT, PT, 0x8, 0x0 ;  /* 0x000000000000781c */ /* 0x000fd60003fce170 */
[----:B------:R-:W-:Y:S05]  /*1e990*/  @P0 BRA `(.L_x_8487) ;  /* 0x00000000000c0947 */ /* 0x000fea0003800000 */
[----:B------:R-:W-:-:S03]  /*1e9a0*/  UMOV UR4, 0xffffffff ;  /* 0xffffffff00047882 */ /* 0x000fc60000000000 */
[----:B------:R-:W-:Y:S05]  /*1e9b0*/  BRA.DIV UR4, `(.L_x_8488) ;  /* 0x0000008604807947 */ /* 0x000fea000b800000 */
[----:B------:R-:W-:-:S13]  /*1e9c0*/  ELECT P6, URZ, PT ;  /* 0x00000000003f782f */ /* 0x000fda00038c0000 */
.L_x_8487:
        /* <DEDUP_REMOVED lines=9> */
.L_x_8720:
[----:B------:R-:W-:Y:S05]  /*1ea60*/  BSYNC B1 ;  /* 0x0000000000017941 */ /* 0x000fea0003800000 */
.L_x_8489:
        /* <DEDUP_REMOVED lines=10> */
.L_x_8721:
[----:B------:R-:W-:Y:S05]  /*1eb10*/  BSYNC B2 ;  /* 0x0000000000027941 */ /* 0x000fea0003800000 */
.L_x_8493:
        /* <DEDUP_REMOVED lines=9> */
.L_x_8496:
[----:B------:R-:W-:Y:S05]  /*1ebb0*/  BSYNC B2 ;  /* 0x0000000000027941 */ /* 0x000fea0003800000 */
.L_x_8495:
        /* <DEDUP_REMOVED lines=8> */
[----:B------:R-:W-:Y:S01]  /*1ec40*/  IMAD.SHL.U32 R12, R26, 0x4000, RZ ;  /* 0x000040001a0c7824 */ /* 0x000fe200078e00ff */
[----:B------:R-:W-:Y:S01]  /*1ec50*/  UMOV UR6, 0x0 ;  /* 0x0000000000067882 */ /* 0x000fe20000000000 */
[----:B------:R-:W-:Y:S01]  /*1ec60*/  VIADD R2, R11, 0x28890 ;  /* 0x000288900b027836 */ /* 0x000fe20000000000 */
[----:B------:R-:W-:Y:S01]  /*1ec70*/  UMOV UR7, 0x12f00000 ;  /* 0x12f0000000077882 */ /* 0x000fe20000000000 */
[----:B------:R-:W-:-:S08]  /*1ec80*/  VIADD R13, R3, 0x18400 ;  /* 0x00018400030d7836 */ /* 0x000fd00000000000 */
.L_x_8497:
        /* <DEDUP_REMOVED lines=16> */
.L_x_8498:
        /* <DEDUP_REMOVED lines=13> */
.L_x_8722:
[----:B------:R-:W-:Y:S05]  /*1ee60*/  BSYNC B2 ;  /* 0x0000000000027941 */ /* 0x000fea0003800000 */
.L_x_8499:
        /* <DEDUP_REMOVED lines=11> */
.L_x_8502:
[----:B------:R-:W-:Y:S05]  /*1ef20*/  BSYNC B2 ;  /* 0x0000000000027941 */ /* 0x000fea0003800000 */
.L_x_8501:
[----:B------:R-:W-:Y:S01]  /*1ef30*/  R2UR UR10, R15 ;  /* 0x000000000f0a72ca */ /* 0x000fe200000e0000 */
[----:B------:R-:W-:Y:S01]  /*1ef40*/  IMAD R12, R12, 0x2, R22 ;  /* 0x000000020c0c7824 */ /* 0x000fe200078e0216 */
[----:B------:R-:W-:Y:S01]  /*1ef50*/  R2UR UR6, R2 ;  /* 0x00000000020672ca */ /* 0x000fe200000e0000 */
[----:B------:R-:W-:Y:S01]  /*1ef60*/  UIADD3 UR4, UP0, UR40, 0x670, URZ ;  /* 0x0000067028047890 */ /* 0x000fe2000ff1e03f */
[----:B------:R-:W-:Y:S01]  /*1ef70*/  R2UR UR7, R3 ;  /* 0x00000000030772ca */ /* 0x000fe200000e0000 */
[----:B01----:R-:W-:Y:S01]  /*1ef80*/  VIADD R11, R11, 0x288b0 ;  /* 0x000288b00b0b7836 */ /* 0x003fe20000000000 */
[----:B------:R-:W-:Y:S01]  /*1ef90*/  PLOP3.LUT P0, PT, PT, PT, PT, 0x80, 0x0 ;  /* 0x000000000000781c */ /* 0x000fe20003f0f070 */
[----:B------:R-:W-:Y:S01]  /*1efa0*/  VIADD R14, R12, 0x400 ;  /* 0x000004000c0e7836 */ /* 0x000fe20000000000 */
[----:B------:R-:W-:-:S12]  /*1efb0*/  UIADD3.X UR5, URZ, UR41, URZ, UP0, !UPT ;  /* 0x000000293f057290 */ /* 0x000fd800087fe43f */
.L_x_8503:
        /* <DEDUP_REMOVED lines=15> */
.L_x_8504:
        /* <DEDUP_REMOVED lines=10> */
.L_x_8492:
[----:B------:R-:W-:Y:S05]  /*1f150*/  BSYNC B1 ;  /* 0x0000000000017941 */ /* 0x000fea0003800000 */
.L_x_8491:
        /* <DEDUP_REMOVED lines=9> */
.L_x_8519:
[----:B------:R-:W-:Y:S05]  /*1f1f0*/  YIELD ;  /* 0x0000000000007946 */ /* 0x000fea0003800000 */
[----:B------:R-:W-:Y:S04]  /*1f200*/  BSSY B1, `(.L_x_8505) ;  /* 0x000006b000017945 */ /* 0x000fe80003800000 */
[----:B------:R-:W-:Y:S05]  /*1f210*/  @!P6 BRA `(.L_x_8506) ;  /* 0x0000000400a4e947 */ /* 0x000fea0003800000 */
[----:B------:R-:W-:Y:S01]  /*1f220*/  IMAD R12, R26, 0x8, R22 ;  /* 0x000000081a0c7824 */ /* 0x000fe200078e0216 */
[----:B------:R-:W-:Y:S01]  /*1f230*/  SHF.L.U32 R2, R29, 0x1f, RZ ;  /* 0x0000001f1d027819 */ /* 0x000fe200000006ff */
[----:B0-----:R-:W0:Y:S01]  /*1f240*/  S2R R3, SR_TID.X ;  /* 0x0000000000037919 */ /* 0x001e220000002100 */
[----:B------:R-:W-:Y:S02]  /*1f250*/  BSSY B2, `(.L_x_8507) ;  /* 0x0000005000027945 */ /* 0x000fe40003800000 */
[----:B------:R-:W1:Y:S01]  /*1f260*/  SYNCS.PHASECHK.TRANS64.TRYWAIT P1, [R12+URZ+0x288a0], R2 ;  /* 0x0288a0020c0075a7 */ /* 0x000e62000802017f */
[----:B0-----:R-:W-:-:S04]  /*1f270*/  LOP3.LUT R3, R3, 0x7f, RZ, 0xc0, !PT ;  /* 0x0000007f03037812 */ /* 0x001fc800078ec0ff */
[----:B------:R-:W-:Y:S01]  /*1f280*/  ISETP.NE.AND P2, PT, R3, RZ, PT ;  /* 0x000000ff0300720c */ /* 0x000fe20003f45270 */
[----:B-1----:R-:W-:-:S12]  /*1f290*/  @!P1 BRA `(.L_x_8508) ;  /* 0x0000007c00a49947 */ /* 0x002fd80003800000 */
.L_x_8723:
[----:B------:R-:W-:Y:S05]  /*1f2a0*/  BSYNC B2 ;  /* 0x0000000000027941 */ /* 0x000fea0003800000 */
.L_x_8507:
        /* <DEDUP_REMOVED lines=9> */
.L_x_8510:
[----:B------:R-:W-:Y:S05]  /*1f340*/  BSYNC B2 ;  /* 0x0000000000027941 */ /* 0x000fea0003800000 */
.L_x_8509:
        /* <DEDUP_REMOVED lines=11> */
.L_x_8511:
        /* <DEDUP_REMOVED lines=16> */
.L_x_8512:
        /* <DEDUP_REMOVED lines=13> */
.L_x_8724:
[----:B------:R-:W-:Y:S05]  /*1f5d0*/  BSYNC B2 ;  /* 0x0000000000027941 */ /* 0x000fea0003800000 */
.L_x_8513:
[----:B------:R-:W-:Y:S01]  /*1f5e0*/  BSSY B2, `(.L_x_8515) ;  /* 0x000000b000027945 */ /* 0x000fe20003800000 */
[----:B01----:R-:W-:Y:S02]  /*1f5f0*/  IMAD.MOV.U32 R2, RZ, RZ, 0x0 ;  /* 0x00000000ff027424 */ /* 0x003fe400078e00ff */
[----:B------:R-:W-:Y:S01]  /*1f600*/  IMAD.MOV.U32 R3, RZ, RZ, 0x12f00000 ;  /* 0x12f00000ff037424 */ /* 0x000fe200078e00ff */
[----:B------:R-:W-:Y:S06]  /*1f610*/  @P2 BRA `(.L_x_8516) ;  /* 0x00000000001c2947 */ /* 0x000fec0003800000 */
[----:B------:R-:W0:Y:S01]  /*1f620*/  S2R R17, SR_TID.X ;  /* 0x0000000000117919 */ /* 0x000e220000002100 */
[----:B------:R-:W-:-:S04]  /*1f630*/  IMAD.MOV.U32 R15, RZ, RZ, 0x8000 ;  /* 0x00008000ff0f7424 */ /* 0x000fc800078e00ff */
[----:B------:R1:W-:Y:S01]  /*1f640*/  SYNCS.ARRIVE.TRANS64 RZ, [R12+URZ+0x288b0], R15 ;  /* 0x0288b00f0cff79a7 */ /* 0x0003e2000800003f */
[----:B0-----:R-:W-:-:S04]  /*1f650*/  LOP3.LUT R17, R17, 0x1f, RZ, 0xc0, !PT ;  /* 0x0000001f11117812 */ /* 0x001fc800078ec0ff */
[----:B------:R-:W-:-:S13]  /*1f660*/  ISETP.NE.AND P1, PT, R17, RZ, PT ;  /* 0x000000ff1100720c */ /* 0x000fda0003f25270 */
[----:B-1----:R-:W-:Y:S05]  /*1f670*/  @!P1 BRA `(.L_x_8516) ;  /* 0x0000000000049947 */ /* 0x002fea0003800000 */
[----:B------:R-:W-:Y:S01]  /*1f680*/  BPT.TRAP 0x1 ;  /* 0x000000040000795c */ /* 0x000fe20000300000 */
.L_x_8516:
[----:B------:R-:W-:Y:S05]  /*1f690*/  BSYNC B2 ;  /* 0x0000000000027941 */ /* 0x000fea0003800000 */
.L_x_8515:
        /* <DEDUP_REMOVED lines=8> */
.L_x_8517:
        /* <DEDUP_REMOVED lines=15> */
.L_x_8518:
        /* <DEDUP_REMOVED lines=10> */
.L_x_8506:
[----:B------:R-:W-:Y:S05]  /*1f8b0*/  BSYNC B1 ;  /* 0x0000000000017941 */ /* 0x000fea0003800000 */
.L_x_8505:
        /* <DEDUP_REMOVED lines=8> */
.L_x_8485:
[----:B------:R-:W-:Y:S05]  /*1f940*/  BSYNC B0 ;  /* 0x0000000000007941 */ /* 0x000fea0003800000 */
.L_x_8484:
[----:B------:R-:W1:Y:S01]  /*1f950*/  LDC R0, c[0x0][0x448] ;  /* 0x00011200ff007b82 */ /* 0x000e620000000800 */
[----:B------:R-:W-:Y:S01]  /*1f960*/  VIADD R5, R27, 0x7f ;  /* 0x0000007f1b057836 */ /* 0x000fe20000000000 */
[----:B------:R-:W-:Y:S06]  /*1f970*/  @!P0 WARPSYNC.ALL ;  /* 0x0000000000008948 */ /* 0x000fec0003800000 */
[----:B0-----:R-:W0:Y:S08]  /*1f980*/  LDC.64 R2, c[0x0][0x9e0] ;  /* 0x00027800ff027b82 */ /* 0x001e300000000a00 */
[----:B------:R-:W-:Y:S01]  /*1f990*/  @!P0 BAR.SYNC.DEFER_BLOCKING 0xc, 0x180 ;  /* 0x0306000000008b1d */ /* 0x000fe20000010000 */
[----:B-1----:R-:W-:-:S02]  /*1f9a0*/  ISETP.NE.AND P1, PT, R0, 0x1, PT ;  /* 0x000000010000780c */ /* 0x002fc40003f25270 */
[----:B0-----:R-:W-:-:S11]  /*1f9b0*/  ISETP.GE.AND P2, PT, R3, 0x1, PT ;  /* 0x000000010300780c */ /* 0x001fd60003f46270 */
[----:B------:R-:W0:Y:S08]  /*1f9c0*/  @P1 LDC R0, c[0x0][0x44c] ;  /* 0x00011300ff001b82 */ /* 0x000e300000000800 */
[----:B------:R-:W1:Y:S01]  /*1f9d0*/  @P1 LDC R11, c[0x0][0x450] ;  /* 0x00011400ff0b1b82 */ /* 0x000e620000000800 */
[----:B0-----:R-:W-:-:S05]  /*1f9e0*/  @P1 IMAD.HI.U32 R0, R5, R0, RZ ;  /* 0x0000000005001227 */ /* 0x001fca00078e00ff */
[----:B-1----:R-:W-:-:S05]  /*1f9f0*/  @P1 SHF.R.U32.HI R5, RZ, R11, R0 ;  /* 0x0000000bff051219 */ /* 0x002fca0000011600 */
        /* <DEDUP_REMOVED lines=14> */
.L_x_8522:
[----:B------:R-:W-:-:S13]  /*1fae0*/  ISETP.NE.AND P0, PT, R3, 0x1, PT ;  /* 0x000000010300780c */ /* 0x000fda0003f05270 */
[----:B------:R-:W0:Y:S02]  /*1faf0*/  @P0 LDC.64 R4, c[0x0][0x9e8] ;  /* 0x00027a00ff040b82 */ /* 0x000e240000000a00 */
[----:B0-----:R-:W-:-:S05]  /*1fb00*/  @P0 IMAD.HI.U32 R4, R0, R4, RZ ;  /* 0x0000000400040227 */ /* 0x001fca00078e00ff */
[----:B------:R-:W-:-:S07]  /*1fb10*/  @P0 SHF.R.U32.HI R0, RZ, R5, R4 ;  /* 0x00000005ff000219 */ /* 0x000fce0000011604 */
.L_x_8523:
[----:B------:R-:W-:Y:S05]  /*1fb20*/  BSYNC B0 ;  /* 0x0000000000007941 */ /* 0x000fea0003800000 */
.L_x_8521:
[----:B------:R-:W-:-:S05]  /*1fb30*/  IMAD R5, R0, R3, R3 ;  /* 0x0000000300057224 */ /* 0x000fca00078e0203 */
[----:B------:R-:W-:-:S07]  /*1fb40*/  VIMNMX R2, R2, R5, PT ;  /* 0x0000000502027248 */ /* 0x000fce0003fe0100 */
.L_x_8520:
[----:B------:R-:W0:Y:S01]  /*1fb50*/  @P1 LDC R0, c[0x0][0x44c] ;  /* 0x00011300ff001b82 */ /* 0x000e220000000800 */
[----:B------:R-:W-:Y:S01]  /*1fb60*/  VIADD R2, R2, 0x7f ;  /* 0x0000007f02027836 */ /* 0x000fe20000000000 */
[----:B------:R-:W-:-:S04]  /*1fb70*/  ULDC UR4, c[0x0][0x9dc] ;  /* 0x0002770000047ab9 */ /* 0x000fc80000000800 */
[----:B------:R-:W-:Y:S02]  /*1fb80*/  SHF.R.S32.HI R5, RZ, 0x1f, R2 ;  /* 0x0000001fff057819 */ /* 0x000fe40000011402 */
[----:B------:R-:W1:Y:S02]  /*1fb90*/  @P1 LDC R11, c[0x0][0x450] ;  /* 0x00011400ff0b1b82 */ /* 0x000e640000000800 */
[----:B------:R-:W-:Y:S01]  /*1fba0*/  LEA.HI R5, R5, R2, RZ, 0x7 ;  /* 0x0000000205057211 */ /* 0x000fe200078f38ff */
[----:B------:R-:W-:Y:S02]  /*1fbb0*/  IMAD.MOV.U32 R2, RZ, RZ, R27 ;  /* 0x000000ffff027224 */ /* 0x000fe400078e001b */
[----:B0-----:R-:W-:-:S05]  /*1fbc0*/  @P1 IMAD.HI.U32 R0, R27, R0, RZ ;  /* 0x000000001b001227 */ /* 0x001fca00078e00ff */
[----:B-1----:R-:W-:Y:S02]  /*1fbd0*/  @P1 SHF.R.U32.HI R2, RZ, R11, R0 ;  /* 0x0000000bff021219 */ /* 0x002fe40000011600 */
[----:B------:R-:W-:-:S03]  /*1fbe0*/  SHF.R.S32.HI R0, RZ, 0x7, R5 ;  /* 0x00000007ff007819 */ /* 0x000fc60000011405 */
[----:B------:R-:W-:Y:S01]  /*1fbf0*/  IMAD.IADD R7, R7, 0x1, R2 ;  /* 0x0000000107077824 */ /* 0x000fe200078e0202 */
        /* <DEDUP_REMOVED lines=14> */
.L_x_8526:
[----:B------:R-:W-:-:S13]  /*1fce0*/  ISETP.NE.AND P0, PT, R3, 0x1, PT ;  /* 0x000000010300780c */ /* 0x000fda0003f05270 */
[----:B------:R-:W1:Y:S02]  /*1fcf0*/  @P0 LDC.64 R4, c[0x0][0x9e8] ;  /* 0x00027a00ff040b82 */ /* 0x000e640000000a00 */
[----:B-1----:R-:W-:-:S05]  /*1fd00*/  @P0 IMAD.HI.U32 R4, R7, R4, RZ ;  /* 0x0000000407040227 */ /* 0x002fca00078e00ff */
[----:B------:R-:W-:-:S07]  /*1fd10*/  @P0 SHF.R.U32.HI R7, RZ, R5, R4 ;  /* 0x00000005ff070219 */ /* 0x000fce0000011604 */
.L_x_8527:
[----:B------:R-:W-:Y:S05]  /*1fd20*/  BSYNC B0 ;  /* 0x0000000000007941 */ /* 0x000fea0003800000 */
.L_x_8525:
[----:B------:R-:W-:-:S05]  /*1fd30*/  IMAD R3, R7, R3, RZ ;  /* 0x0000000307037224 */ /* 0x000fca00078e02ff */
[----:B------:R-:W-:-:S07]  /*1fd40*/  VIMNMX R0, R0, R3, !PT ;  /* 0x0000000300007248 */ /* 0x000fce0007fe0100 */
.L_x_8524:
[----:B------:R-:W-:Y:S01]  /*1fd50*/  SHF.R.S32.HI R3, RZ, 0x1f, R0 ;  /* 0x0000001fff037819 */ /* 0x000fe20000011400 */
[----:B------:R-:W-:Y:S03]  /*1fd60*/  BSSY B7, `(.L_x_8528) ;  /* 0x0000382000077945 */ /* 0x000fe60003800000 */
[----:B------:R-:W-:-:S04]  /*1fd70*/  LEA.HI R3, R3, R0, RZ, 0x7 ;  /* 0x0000000003037211 */ /* 0x000fc800078f38ff */
[----:B------:R-:W-:-:S04]  /*1fd80*/  SHF.R.S32.HI R3, RZ, 0x7, R3 ;  /* 0x00000007ff037819 */ /* 0x000fc80000011403 */
[----:B------:R-:W-:-:S04]  /*1fd90*/  VIMNMX R2, RZ, R3, !PT ;  /* 0x00000003ff027248 */ /* 0x000fc80007fe0100 */
[----:B------:R-:W-:Y:S01]  /*1fda0*/  ISETP.GT.AND P0, PT, R23, R2, PT ;  /* 0x000000021700720c */ /* 0x000fe20003f04270 */
[----:B------:R1:W-:-:S12]  /*1fdb0*/  STL [R1], R2 ;  /* 0x0000000201007387 */ /* 0x0003d80000100800 */
        /* <DEDUP_REMOVED lines=18> */
.L_x_8529:
        /* <DEDUP_REMOVED lines=20> */
.L_x_8532:
[----:B------:R-:W-:Y:S05]  /*20020*/  BSYNC B6 ;  /* 0x0000000000067941 */ /* 0x000fea0003800000 */
.L_x_8531:
        /* <DEDUP_REMOVED lines=20> */
.L_x_8535:
        /* <DEDUP_REMOVED lines=15> */
.L_x_8534:
[----:B------:R-:W-:Y:S05]  /*20260*/  BSYNC B6 ;  /* 0x0000000000067941 */ /* 0x000fea0003800000 */
.L_x_8533:
[----:B------:R-:W-:Y:S01]  /*20270*/  ULDC.64 UR4, c[0x0][0x9f8] ;  /* 0x00027e0000047ab9 */ /* 0x000fe20000000a00 */
[----:B------:R-:W2:Y:S01]  /*20280*/  LDL R17, [R1+0x4] ;  /* 0x0000040001117983 */ /* 0x000ea20000100800 */
[----:B------:R-:W-:Y:S01]  /*20290*/  ISETP.NE.U32.AND P0, PT, RZ, UR4, PT ;  /* 0x00000004ff007c0c */ /* 0x000fe2000bf05070 */
[----:B------:R-:W-:Y:S01]  /*202a0*/  IMAD.MOV.U32 R35, RZ, RZ, R19 ;  /* 0x000000ffff237224 */ /* 0x000fe200078e0013 */
[----:B------:R-:W1:Y:S01]  /*202b0*/  LDC R0, c[0x0][0x430] ;  /* 0x00010c00ff007b82 */ /* 0x000e620000000800 */
[----:B------:R-:W3:Y:S01]  /*202c0*/  S2R R21, SR_TID.X ;  /* 0x0000000000157919 */ /* 0x000ee20000002100 */
[----:B------:R-:W-:Y:S01]  /*202d0*/  ISETP.NE.AND.EX P0, PT, RZ, UR5, PT, P0 ;  /* 0x00000005ff007c0c */ /* 0x000fe2000bf05300 */
[----:B------:R-:W4:Y:S01]  /*202e0*/  S2R R20, SR_TID.X ;  /* 0x0000000000147919 */ /* 0x000f220000002100 */
[----:B------:R-:W-:Y:S01]  /*202f0*/  VIADD R25, R23, 0xffffffff ;  /* 0xffffffff17197836 */ /* 0x000fe20000000000 */
[----:B------:R-:W-:-:S10]  /*20300*/  ULDC UR4, c[0x0][0x2f4] ;  /* 0x0000bd0000047ab9 */ /* 0x000fd40000000800 */
[----:B------:R-:W0:Y:S01]  /*20310*/  @P0 LDC.64 R2, c[0x0][0x9f8] ;  /* 0x00027e00ff020b82 */ /* 0x000e220000000a00 */
[----:B-1----:R-:W-:Y:S01]  /*20320*/  ISETP.NE.AND P1, PT, R0, 0x1, PT ;  /* 0x000000010000780c */ /* 0x002fe20003f25270 */
[----:B------:R-:W-:Y:S02]  /*20330*/  IMAD.SHL.U32 R8, R25, 0x80, RZ ;  /* 0x0000008019087824 */ /* 0x000fe400078e00ff */
[----:B---3--:R-:W-:Y:S01]  /*20340*/  IMAD.SHL.U32 R21, R21, 0x10, RZ ;  /* 0x0000001015157824 */ /* 0x008fe200078e00ff */
[----:B----4-:R-:W-:-:S09]  /*20350*/  LOP3.LUT R20, R20, 0x7f, RZ, 0xc0, !PT ;  /* 0x0000007f14147812 */ /* 0x010fd200078ec0ff */
[----:B------:R-:W1:Y:S01]  /*20360*/  @P1 LDC R10, c[0x0][0x434] ;  /* 0x00010d00ff0a1b82 */ /* 0x000e620000000800 */
[----:B0-----:R-:W-:-:S05]  /*20370*/  @P0 IMAD.WIDE R2, R19, 0x4, R2 ;  /* 0x0000000413020825 */ /* 0x001fca00078e0202 */
[----:B------:R0:W3:Y:S01]  /*20380*/  @P0 LDG.E R35, desc[UR54][R2.64] ;  /* 0x0000003602230981 */ /* 0x0000e2000c1e1900 */
[----:B------:R-:W-:Y:S01]  /*20390*/  SHF.R.U32.HI R20, RZ, 0x3, R20 ;  /* 0x00000003ff147819 */ /* 0x000fe20000011614 */
[----:B------:R-:W4:Y:S01]  /*203a0*/  @P1 LDC R6, c[0x0][0x438] ;  /* 0x00010e00ff061b82 */ /* 0x000f220000000800 */
[----:B------:R-:W-:-:S04]  /*203b0*/  LOP3.LUT R21, R21, 0x70, RZ, 0xc0, !PT ;  /* 0x0000007015157812 */ /* 0x000fc800078ec0ff */
[----:B------:R-:W-:-:S04]  /*203c0*/  LOP3.LUT R4, R8, R20, R21, 0xfe, !PT ;  /* 0x0000001408047212 */ /* 0x000fc800078efe15 */
[----:B------:R-:W-:-:S13]  /*203d0*/  ISETP.GE.AND P0, PT, R4, R37, PT ;  /* 0x000000250400720c */ /* 0x000fda0003f06270 */
[----:B0-----:R-:W0:Y:S01]  /*203e0*/  @!P0 LDC.64 R2, c[0x0][0x428] ;  /* 0x00010a00ff028b82 */ /* 0x001e220000000a00 */
[----:B------:R-:W-:Y:S01]  /*203f0*/  LOP3.LUT R32, R32, 0xfffffffb, RZ, 0xc0, !PT ;  /* 0xfffffffb20207812 */ /* 0x000fe200078ec0ff */
[----:B------:R-:W-:Y:S01]  /*20400*/  UMOV UR5, 0xffffffff ;  /* 0xffffffff00057882 */ /* 0x000fe20000000000 */
[----:B--2---:R-:W-:-:S04]  /*20410*/  IMAD.IADD R5, R4, 0x1, R17 ;  /* 0x0000000104057824 */ /* 0x004fc800078e0211 */
[----:B-1----:R-:W-:-:S04]  /*20420*/  @P1 IMAD.HI.U32 R7, R5, R10, RZ ;  /* 0x0000000a05071227 */ /* 0x002fc800078e00ff */
[----:B------:R-:W-:Y:S01]  /*20430*/  IMAD.MOV.U32 R4, RZ, RZ, R5 ;  /* 0x000000ffff047224 */ /* 0x000fe200078e0005 */
[----:B----4-:R-:W-:-:S05]  /*20440*/  @P1 SHF.R.U32.HI R4, RZ, R6, R7 ;  /* 0x00000006ff041219 */ /* 0x010fca0000011607 */
[----:B------:R-:W-:-:S04]  /*20450*/  IMAD.MOV R6, RZ, RZ, -R4 ;  /* 0x000000ffff067224 */ /* 0x000fc800078e0a04 */
[----:B------:R-:W-:Y:S01]  /*20460*/  IMAD R0, R0, R6, R5 ;  /* 0x0000000600007224 */ /* 0x000fe200078e0205 */
[--C-:B------:R-:W-:Y:S02]  /*20470*/  @!P0 SHF.R.S32.HI R5, RZ, 0x1f, R4.reuse ;  /* 0x0000001fff058819 */ /* 0x100fe40000011404 */
[----:B---3--:R-:W-:Y:S01]  /*20480*/  SHF.R.S32.HI R9, RZ, 0x1f, R35 ;  /* 0x0000001fff097819 */ /* 0x008fe20000011423 */
[----:B0-----:R-:W-:-:S04]  /*20490*/  @!P0 IMAD.WIDE.U32 R4, R35, R2, R4 ;  /* 0x0000000223048225 */ /* 0x001fc800078e0004 */
[----:B------:R-:W-:Y:S01]  /*204a0*/  @!P0 IMAD R6, R9, R2, RZ ;  /* 0x0000000209068224 */ /* 0x000fe200078e02ff */
[----:B------:R0:W-:Y:S03]  /*204b0*/  STL [R1+0x8], R9 ;  /* 0x0000080901007387 */ /* 0x0001e60000100800 */
[----:B------:R-:W-:Y:S02]  /*204c0*/  @!P0 IMAD R7, R35, R3, R6 ;  /* 0x0000000323078224 */ /* 0x000fe400078e0206 */
[----:B------:R-:W1:Y:S02]  /*204d0*/  @!P0 LDC.64 R2, c[0x0][0x418] ;  /* 0x00010600ff028b82 */ /* 0x000e640000000a00 */
[----:B------:R-:W-:Y:S02]  /*204e0*/  @!P0 IMAD.IADD R5, R5, 0x1, R7 ;  /* 0x0000000105058824 */ /* 0x000fe400078e0207 */
[----:B0-----:R-:W-:-:S05]  /*204f0*/  IMAD.U32 R9, RZ, RZ, UR38 ;  /* 0x00000026ff097e24 */ /* 0x001fca000f8e00ff */
[----:B------:R-:W-:Y:S02]  /*20500*/  ISETP.NE.AND P2, PT, R9, 0x3, PT ;  /* 0x000000030900780c */ /* 0x000fe40003f45270 */
[----:B-1----:R-:W-:-:S04]  /*20510*/  @!P0 LEA R2, P1, R4, R2, 0x2 ;  /* 0x0000000204028211 */ /* 0x002fc800078210ff */
        /* <DEDUP_REMOVED lines=10> */
[----:B0-----:R-:W-:Y:S06]  /*205c0*/  BRA.DIV UR5, `(.L_x_8536) ;  /* 0x0000006e05007947 */ /* 0x001fec000b800000 */
.L_x_8727:
[----:B------:R-:W-:Y:S01]  /*205d0*/  SHF.R.S32.HI R34, RZ, 0x1f, R18 ;  /* 0x0000001fff227819 */ /* 0x000fe20000011412 */
[----:B------:R-:W-:Y:S06]  /*205e0*/  @!P2 BRA `(.L_x_8537) ;  /* 0x000000000004a947 */ /* 0x000fec0003800000 */
[----:B------:R-:W-:Y:S01]  /*205f0*/  BPT.TRAP 0x1 ;  /* 0x000000040000795c */ /* 0x000fe20000300000 */
.L_x_8537:
        /* <DEDUP_REMOVED lines=25> */
.L_x_8728:
[----:B------:R-:W-:Y:S05]  /*20790*/  BSYNC B0 ;  /* 0x0000000000007941 */ /* 0x000fea0003800000 */
.L_x_8538:
        /* <DEDUP_REMOVED lines=107> */
.L_x_8746:
        /* <DEDUP_REMOVED lines=11> */
.L_x_8541:
        /* <DEDUP_REMOVED lines=11> */
.L_x_8542:
[----:B-1----:R1:W5:Y:S01]  /*20fb0*/  LDL.LU R3, [R1+0x10] ;  /* 0x0000100001037983 */ /* 0x0023620000300800 */
[----:B------:R1:W-:Y:S02]  /*20fc0*/  SYNCS.ARRIVE.TRANS64.A1T0 RZ, [R7+URZ+0x28830], RZ ;  /* 0x028830ff07ff79a7 */ /* 0x0003e4000810003f */
        /* <DEDUP_REMOVED lines=8> */
[----:B------:R-:W-:Y:S01]  /*21050*/  BSSY B6, `(.L_x_8543) ;  /* 0x000001e000067945 */ /* 0x000fe20003800000 */
[----:B------:R-:W-:-:S04]  /*21060*/  SHF.R.S32.HI R2, RZ, 0x1f, R19 ;  /* 0x0000001fff027819 */ /* 0x000fc80000011413 */
[----:B------:R-:W-:Y:S02]  /*21070*/  SEL R2, R2, RZ, !P0 ;  /* 0x000000ff02027207 */ /* 0x000fe40004000000 */
[----:B-----5:R-:W-:Y:S01]  /*21080*/  SHF.R.S32.HI R0, RZ, 0x1f, R3 ;  /* 0x0000001fff007819 */ /* 0x020fe20000011403 */
[----:B0-----:R-:W-:-:S04]  /*21090*/  IMAD.WIDE.U32 R4, R3, UR4, RZ ;  /* 0x0000000403047c25 */ /* 0x001fc8000f8e00ff */
[----:B------:R-:W-:Y:S01]  /*210a0*/  IMAD R0, R0, UR4, RZ ;  /* 0x0000000400007c24 */ /* 0x000fe2000f8e02ff */
[----:B------:R0:W-:Y:S03]  /*210b0*/  STL.64 [R1+0x10], R4 ;  /* 0x0000100401007387 */ /* 0x0001e60000100a00 */
[----:B------:R-:W-:-:S04]  /*210c0*/  IMAD R0, R3, UR5, R0 ;  /* 0x0000000503007c24 */ /* 0x000fc8000f8e0200 */
[----:B------:R-:W-:Y:S01]  /*210d0*/  IMAD.IADD R3, R5, 0x1, R0 ;  /* 0x0000000105037824 */ /* 0x000fe200078e0200 */
[----:B------:R-:W-:-:S04]  /*210e0*/  SEL R0, R19, RZ, !P0 ;  /* 0x000000ff13007207 */ /* 0x000fc80004000000 */
[----:B------:R0:W-:Y:S04]  /*210f0*/  STL [R1+0x24], R3 ;  /* 0x0000240301007387 */ /* 0x0001e80000100800 */
[----:B------:R0:W-:Y:S04]  /*21100*/  STL [R1+0x18], R0 ;  /* 0x0000180001007387 */ /* 0x0001e80000100800 */
[----:B------:R0:W-:Y:S01]  /*21110*/  STL [R1+0x28], R2 ;  /* 0x0000280201007387 */ /* 0x0001e20000100800 */
        /* <DEDUP_REMOVED lines=17> */
.L_x_8544:
[----:B------:R-:W-:Y:S05]  /*21230*/  BSYNC B6 ;  /* 0x0000000000067941 */ /* 0x000fea0003800000 */
.L_x_8543:
[----:B------:R-:W2:Y:S01]  /*21240*/  LDL.LU R20, [R1+0x24] ;  /* 0x0000240001147983 */ /* 0x000ea20000300800 */
[----:B------:R-:W-:Y:S01]  /*21250*/  ULDC.64 UR4, c[0x0][0x2d8] ;  /* 0x0000b60000047ab9 */ /* 0x000fe20000000a00 */
[----:B-1----:R-:W1:Y:S01]  /*21260*/  LDC R7, c[0x0][0x448] ;  /* 0x00011200ff077b82 */ /* 0x002e620000000800 */
[----:B------:R-:W-:Y:S01]  /*21270*/  ULDC.64 UR6, c[0x0][0x280] ;  /* 0x0000a00000067ab9 */ /* 0x000fe20000000a00 */
[----:B0-----:R-:W2:Y:S04]  /*21280*/  LDL.LU.64 R2, [R1+0x10] ;  /* 0x0000100001027983 */ /* 0x001ea80000300a00 */
[----:B------:R-:W3:Y:S04]  /*21290*/  LDL.LU R4, [R1+0x28] ;  /* 0x0000280001047983 */ /* 0x000ee80000300800 */
[----:B------:R-:W4:Y:S01]  /*212a0*/  LDL.LU R21, [R1+0x18] ;  /* 0x0000180001157983 */ /* 0x000f220000300800 */
[----:B------:R-:W-:-:S03]  /*212b0*/  IMAD R0, R34, UR4, RZ ;  /* 0x0000000422007c24 */ /* 0x000fc6000f8e02ff */
[----:B------:R0:W5:Y:S01]  /*212c0*/  LDL R8, [R1+0xc] ;  /* 0x00000c0001087983 */ /* 0x0001620000100800 */
[----:B------:R-:W-:Y:S01]  /*212d0*/  IMAD R0, R18, UR5, R0 ;  /* 0x0000000512007c24 */ /* 0x000fe2000f8e0200 */
[----:B-1----:R-:W-:-:S13]  /*212e0*/  ISETP.NE.AND P0, PT, R7, 0x1, PT ;  /* 0x000000010700780c */ /* 0x002fda0003f05270 */
[----:B------:R-:W1:Y:S01]  /*212f0*/  @P0 LDC R6, c[0x0][0x44c] ;  /* 0x00011300ff060b82 */ /* 0x000e620000000800 */
[----:B--2---:R-:W-:Y:S02]  /*21300*/  IMAD.MOV.U32 R3, RZ, RZ, R20 ;  /* 0x000000ffff037224 */ /* 0x004fe400078e0014 */
[----:B------:R-:W2:Y:S01]  /*21310*/  S2R R20, SR_TID.X ;  /* 0x0000000000147919 */ /* 0x000ea20000002100 */
[----:B------:R-:W-:Y:S01]  /*21320*/  IMAD.WIDE.U32 R2, R18, UR4, R2 ;  /* 0x0000000412027c25 */ /* 0x000fe2000f8e0002 */
[----:B------:R-:W-:-:S03]  /*21330*/  ULDC.64 UR4, c[0x0][0x2e0] ;  /* 0x0000b80000047ab9 */ /* 0x000fc60000000a00 */
[----:B------:R-:W-:Y:S02]  /*21340*/  IMAD.IADD R3, R3, 0x1, R0 ;  /* 0x0000000103037824 */ /* 0x000fe400078e0200 */
[----:B---3--:R-:W-:Y:S02]  /*21350*/  IMAD R0, R4, UR4, RZ ;  /* 0x0000000404007c24 */ /* 0x008fe4000f8e02ff */
[----:B----4-:R-:W-:-:S04]  /*21360*/  IMAD.WIDE.U32 R2, R21, UR4, R2 ;  /* 0x0000000415027c25 */ /* 0x010fc8000f8e0002 */
[----:B------:R-:W-:Y:S01]  /*21370*/  IMAD R0, R21, UR5, R0 ;  /* 0x0000000515007c24 */ /* 0x000fe2000f8e0200 */
[----:B------:R-:W-:Y:S01]  /*21380*/  ULDC.64 UR4, c[0x0][0x2d0] ;  /* 0x0000b40000047ab9 */ /* 0x000fe20000000a00 */
[----:B------:R-:W3:Y:S02]  /*21390*/  S2R R21, SR_TID.X ;  /* 0x0000000000157919 */ /* 0x000ee40000002100 */
[----:B------:R-:W-:Y:S02]  /*213a0*/  IMAD.IADD R3, R3, 0x1, R0 ;  /* 0x0000000103037824 */ /* 0x000fe400078e0200 */
[----:B------:R-:W4:Y:S01]  /*213b0*/  @P0 LDC R0, c[0x0][0x450] ;  /* 0x00011400ff000b82 */ /* 0x000f220000000800 */
[----:B--2---:R-:W-:-:S04]  /*213c0*/  LOP3.LUT R20, R20, 0x7f, RZ, 0xc0, !PT ;  /* 0x0000007f14147812 */ /* 0x004fc800078ec0ff */
[----:B------:R-:W-:Y:S01]  /*213d0*/  SHF.R.U32.HI R20, RZ, 0x3, R20 ;  /* 0x00000003ff147819 */ /* 0x000fe20000011614 */
[----:B---3--:R-:W-:-:S05]  /*213e0*/  IMAD.SHL.U32 R21, R21, 0x10, RZ ;  /* 0x0000001015157824 */ /* 0x008fca00078e00ff */
[----:B------:R-:W-:-:S04]  /*213f0*/  LOP3.LUT R21, R21, 0x70, RZ, 0xc0, !PT ;  /* 0x0000007015157812 */ /* 0x000fc800078ec0ff */
[----:B------:R-:W-:-:S05]  /*21400*/  LOP3.LUT R20, R20, R21, RZ, 0xfc, !PT ;  /* 0x0000001514147212 */ /* 0x000fca00078efcff */
[----:B------:R-:W-:-:S04]  /*21410*/  IMAD.IADD R5, R20, 0x1, R27 ;  /* 0x0000000114057824 */ /* 0x000fc800078e021b */
[----:B-1----:R-:W-:-:S04]  /*21420*/  @P0 IMAD.HI.U32 R6, R5, R6, RZ ;  /* 0x0000000605060227 */ /* 0x002fc800078e00ff */
[----:B------:R-:W-:Y:S01]  /*21430*/  IMAD.MOV.U32 R4, RZ, RZ, R5 ;  /* 0x000000ffff047224 */ /* 0x000fe200078e0005 */
[----:B----4-:R-:W-:Y:S01]  /*21440*/  @P0 SHF.R.U32.HI R4, RZ, R0, R6 ;  /* 0x00000000ff040219 */ /* 0x010fe20000011606 */
        /* <DEDUP_REMOVED lines=19> */
[----:B-1----:R-:W-:Y:S02]  /*21580*/  LOP3.LUT R20, R20, 0x7f, RZ, 0xc0, !PT ;  /* 0x0000007f14147812 */ /* 0x002fe400078ec0ff */
[----:B------:R-:W-:Y:S02]  /*21590*/  LEA.HI.X R4, R2, UR7, R4, 0x1, P2 ;  /* 0x0000000702047c11 */ /* 0x000fe400090f0c04 */
[----:B------:R-:W-:Y:S01]  /*215a0*/  SHF.R.U32.HI R9, RZ, 0x3, R20 ;  /* 0x00000003ff097819 */ /* 0x000fe20000011614 */
[----:B0-----:R-:W-:Y:S06]  /*215b0*/  BRA.DIV UR4, `(.L_x_8545) ;  /* 0x0000006a04187947 */ /* 0x001fec000b800000 */
[----:B------:R-:W0:Y:S01]  /*215c0*/  SHFL.IDX PT, R3, R0, RZ, 0x181f ;  /* 0x00181fff00037589 */ /* 0x000e2200000e0000 */
[----:B------:R-:W-:Y:S02]  /*215d0*/  IMAD R33, R33, R7, RZ ;  /* 0x0000000721217224 */ /* 0x000fe400078e02ff */
[----:B------:R-:W-:Y:S01]  /*215e0*/  IMAD.IADD R27, R9, 0x1, R27 ;  /* 0x00000001091b7824 */ /* 0x000fe200078e021b */
[----:B------:R-:W1:Y:S03]  /*215f0*/  SHFL.IDX PT, R2, R4, RZ, 0x181f ;  /* 0x00181fff04027589 */ /* 0x000e6600000e0000 */
[C---:B------:R-:W-:Y:S01]  /*21600*/  VIADD R6, R27.reuse, 0x10 ;  /* 0x000000101b067836 */ /* 0x040fe20000000000 */
[----:B------:R-:W-:Y:S01]  /*21610*/  ISETP.GE.AND P3, PT, R27, R33, PT ;  /* 0x000000211b00720c */ /* 0x000fe20003f66270 */
[----:B------:R-:W2:-:S12]  /*21620*/  SHFL.IDX PT, R14, R0, 0x1, 0x181f ;  /* 0x00381f00000e7f89 */ /* 0x000e9800000e0000 */
[----:B0-----:R-:W-:-:S05]  /*21630*/  @!P3 LEA R5, P2, R31, R3, 0x1 ;  /* 0x000000031f05b211 */ /* 0x001fca00078408ff */
[----:B-1----:R-:W-:Y:S02]  /*21640*/  @!P3 IMAD.X R3, RZ, RZ, R2, P2 ;  /* 0x000000ffff03b224 */ /* 0x002fe400010e0602 */
[----:B------:R-:W-:-:S05]  /*21650*/  @!P3 IMAD.MOV.U32 R2, RZ, RZ, R5 ;  /* 0x000000ffff02b224 */ /* 0x000fca00078e0005 */
[----:B-----5:R-:W-:Y:S04]  /*21660*/  @!P3 LDGSTS.E.BYPASS.LTC128B.128 [R8+0x10400], desc[UR54][R2.64], !P0 ;  /* 0x104000000208bfae */ /* 0x020fe8000c101d76 */
[----:B------:R0:W-:Y:S01]  /*21670*/  @!P3 LDGSTS.E.BYPASS.LTC128B.128 [R8+0x14400], desc[UR54][R2.64+0x80], !P1 ;  /* 0x144000800208bfae */ /* 0x0001e2000c901d76 */
[----:B------:R-:W-:-:S03]  /*21680*/  ISETP.GE.AND P3, PT, R6, R33, PT ;  /* 0x000000210600720c */ /* 0x000fc60003f66270 */
[----:B0-----:R-:W0:Y:S10]  /*21690*/  SHFL.IDX PT, R2, R4, 0x1, 0x181f ;  /* 0x00381f0004027f89 */ /* 0x001e3400000e0000 */
[----:B--2---:R-:W-:-:S02]  /*216a0*/  @!P3 LEA R5, P2, R31, R14, 0x1 ;  /* 0x0000000e1f05b211 */ /* 0x004fc400078408ff */
[----:B------:R-:W1:Y:S03]  /*216b0*/  SHFL.IDX PT, R14, R0, 0x2, 0x181f ;  /* 0x00581f00000e7f89 */ /* 0x000e6600000e0000 */
[----:B0-----:R-:W-:Y:S02]  /*216c0*/  @!P3 IMAD.X R6, RZ, RZ, R2, P2 ;  /* 0x000000ffff06b224 */ /* 0x001fe400010e0602 */
[----:B------:R-:W-:Y:S02]  /*216d0*/  @!P3 IMAD.MOV.U32 R2, RZ, RZ, R5 ;  /* 0x000000ffff02b224 */ /* 0x000fe400078e0005 */
[----:B------:R-:W-:Y:S02]  /*216e0*/  @!P3 IMAD.MOV.U32 R3, RZ, RZ, R6 ;  /* 0x000000ffff03b224 */ /* 0x000fe400078e0006 */
[----:B------:R-:W-:-:S03]  /*216f0*/  VIADD R6, R27, 0x20 ;  /* 0x000000201b067836 */ /* 0x000fc60000000000 */
[----:B------:R-:W-:Y:S04]  /*21700*/  @!P3 LDGSTS.E.BYPASS.LTC128B.128 [R8+0x10c00], desc[UR54][R2.64], !P0 ;  /* 0x10c000000208bfae */ /* 0x000fe8000c101d76 */
[----:B------:R0:W-:Y:S01]  /*21710*/  @!P3 LDGSTS.E.BYPASS.LTC128B.128 [R8+0x14c00], desc[UR54][R2.64+0x80], !P1 ;  /* 0x14c000800208bfae */ /* 0x0001e2000c901d76 */
[----:B------:R-:W-:-:S03]  /*21720*/  ISETP.GE.AND P3, PT, R6, R33, PT ;  /* 0x000000210600720c */ /* 0x000fc60003f66270 */
[----:B0-----:R-:W0:Y:S10]  /*21730*/  SHFL.IDX PT, R2, R4, 0x2, 0x181f ;  /* 0x00581f0004027f89 */ /* 0x001e3400000e0000 */
[----:B-1----:R-:W-:-:S02]  /*21740*/  @!P3 LEA R5, P2, R31, R14, 0x1 ;  /* 0x0000000e1f05b211 */ /* 0x002fc400078408ff */
        /* <DEDUP_REMOVED lines=30> */
[----:B------:R-:W-:Y:S03]  /*21930*/  SHFL.IDX PT, R14, R0, 0x7, 0x181f ;  /* 0x00f81f00000e7f89 */ /* 0x000fe600000e0000 */
[----:B0-----:R-:W-:Y:S02]  /*21940*/  @!P3 IMAD.X R6, RZ, RZ, R2, P2 ;  /* 0x000000ffff06b224 */ /* 0x001fe400010e0602 */
[----:B------:R-:W-:Y:S02]  /*21950*/  @!P3 IMAD.MOV.U32 R2, RZ, RZ, R5 ;  /* 0x000000ffff02b224 */ /* 0x000fe400078e0005 */
[----:B------:R-:W-:Y:S02]  /*21960*/  @!P3 IMAD.MOV.U32 R3, RZ, RZ, R6 ;  /* 0x000000ffff03b224 */ /* 0x000fe400078e0006 */
[----:B------:R-:W-:-:S03]  /*21970*/  VIADD R6, R27, 0x60 ;  /* 0x000000601b067836 */ /* 0x000fc60000000000 */
        /* <DEDUP_REMOVED lines=11> */
[----:B--2---:R0:W-:Y:S02]  /*21a30*/  @!P3 LDGSTS.E.BYPASS.LTC128B.128 [R8+0x17400], desc[UR54][R2.64+0x80], !P1 ;  /* 0x174000800208bfae */ /* 0x0041e4000c901d76 */
.L_x_8763:
        /* <DEDUP_REMOVED lines=10> */
[----:B------:R1:W-:Y:S02]  /*21ae0*/  LDGSTS.E.BYPASS.LTC128B.128 [R8+0x17c00], desc[UR54][R2.64+0x80], !P1 ;  /* 0x17c0008002087fae */ /* 0x0003e4000c901d76 */
.L_x_8547:
[----:B------:R-:W-:Y:S05]  /*21af0*/  BSYNC B0 ;  /* 0x0000000000007941 */ /* 0x000fea0003800000 */
.L_x_8546:
[----:B------:R-:W-:Y:S01]  /*21b00*/  NOP ;  /* 0x0000000000007918 */ /* 0x000fe20000000000 */
[----:B------:R-:W-:-:S13]  /*21b10*/  PLOP3.LUT P0, PT, PT, PT, PT, 0x80, 0x0 ;  /* 0x000000000000781c */ /* 0x000fda0003f0f070 */
.L_x_8548:
        /* <DEDUP_REMOVED lines=14> */
[----:B------:R-:W2:Y:S01]  /*21c00*/  LDL.LU R4, [R1+0x1c] ;  /* 0x00001c0001047983 */ /* 0x000ea20000300800 */
[----:B------:R1:W-:Y:S03]  /*21c10*/  SYNCS.ARRIVE.TRANS64.A1T0 RZ, [R22+URZ+0x28800], RZ ;  /* 0x028800ff16ff79a7 */ /* 0x0003e6000810003f */
[----:B0-----:R-:W3:Y:S01]  /*21c20*/  LDL R2, [R1] ;  /* 0x0000000001027983 */ /* 0x001ee20000100800 */
[----:B------:R-:W-:Y:S01]  /*21c30*/  BSSY B0, `(.L_x_8549) ;  /* 0x0000005000007945 */ /* 0x000fe20003800000 */
[----:B------:R-:W0:Y:S01]  /*21c40*/  SYNCS.PHASECHK.TRANS64.TRYWAIT P0, [R22+URZ+0x28820], R3 ;  /* 0x02882003160075a7 */ /* 0x000e22000800017f */
[----:B--2---:R-:W-:-:S05]  /*21c50*/  VIADD R6, R4, 0xfffffffe ;  /* 0xfffffffe04067836 */ /* 0x004fca0000000000 */
[----:B---3--:R-:W-:Y:S01]  /*21c60*/  ISETP.GE.AND P1, PT, R6, R2, PT ;  /* 0x000000020600720c */ /* 0x008fe20003f26270 */
[----:B01----:R-:W-:-:S12]  /*21c70*/  @!P0 BRA `(.L_x_8550) ;  /* 0x0000006800f08947 */ /* 0x003fd80003800000 */
.L_x_8764:
[----:B------:R-:W-:Y:S05]  /*21c80*/  BSYNC B0 ;  /* 0x0000000000007941 */ /* 0x000fea0003800000 */
.L_x_8549:
        /* <DEDUP_REMOVED lines=8> */
.L_x_8565:
[----:B------:R-:W2:Y:S01]  /*21d10*/  LDL R8, [R1+0x4] ;  /* 0x0000040001087983 */ /* 0x000ea20000100800 */
[----:B------:R-:W1:Y:S03]  /*21d20*/  LDC R0, c[0x0][0x430] ;  /* 0x00010c00ff007b82 */ /* 0x000e660000000800 */
[----:B------:R-:W3:Y:S01]  /*21d30*/  LDL R7, [R1+0x8] ;  /* 0x0000080001077983 */ /* 0x000ee20000100800 */
[----:B------:R-:W-:Y:S05]  /*21d40*/  YIELD ;  /* 0x0000000000007946 */ /* 0x000fea0003800000 */
[----:B0-----:R-:W0:Y:S01]  /*21d50*/  S2R R3, SR_TID.X ;  /* 0x0000000000037919 */ /* 0x001e220000002100 */
[----:B------:R-:W-:Y:S01]  /*21d60*/  ULDC.64 UR4, c[0x0][0x428] ;  /* 0x00010a0000047ab9 */ /* 0x000fe20000000a00 */
[----:B------:R-:W4:Y:S01]  /*21d70*/  S2R R2, SR_TID.X ;  /* 0x0000000000027919 */ /* 0x000f220000002100 */
[----:B-1----:R-:W-:-:S13]  /*21d80*/  ISETP.NE.AND P0, PT, R0, 0x1, PT ;  /* 0x000000010000780c */ /* 0x002fda0003f05270 */
[----:B------:R-:W1:Y:S01]  /*21d90*/  @P0 LDC R4, c[0x0][0x434] ;  /* 0x00010d00ff040b82 */ /* 0x000e620000000800 */
[----:B0-----:R-:W-:-:S04]  /*21da0*/  LOP3.LUT R3, R3, 0x7f, RZ, 0xc0, !PT ;  /* 0x0000007f03037812 */ /* 0x001fc800078ec0ff */
[----:B------:R-:W-:Y:S01]  /*21db0*/  SHF.R.U32.HI R5, RZ, 0x3, R3 ;  /* 0x00000003ff057819 */ /* 0x000fe20000011603 */
[----:B----4-:R-:W-:Y:S02]  /*21dc0*/  IMAD.SHL.U32 R2, R2, 0x10, RZ ;  /* 0x0000001002027824 */ /* 0x010fe400078e00ff */
[----:B------:R-:W0:Y:S02]  /*21dd0*/  @P0 LDC R3, c[0x0][0x438] ;  /* 0x00010e00ff030b82 */ /* 0x000e240000000800 */
[----:B------:R-:W-:Y:S01]  /*21de0*/  IMAD R5, R6, 0x80, R5 ;  /* 0x0000008006057824 */ /* 0x000fe200078e0205 */
[----:B------:R-:W-:-:S04]  /*21df0*/  LOP3.LUT R2, R2, 0x70, RZ, 0xc0, !PT ;  /* 0x0000007002027812 */ /* 0x000fc800078ec0ff */
[----:B--2---:R-:W-:-:S05]  /*21e00*/  IADD3 R5, R2, R5, R8 ;  /* 0x0000000502057210 */ /* 0x004fca0007ffe008 */
[----:B-1----:R-:W-:-:S04]  /*21e10*/  @P0 IMAD.HI.U32 R4, R5, R4, RZ ;  /* 0x0000000405040227 */ /* 0x002fc800078e00ff */
[----:B------:R-:W-:Y:S01]  /*21e20*/  IMAD.MOV.U32 R2, RZ, RZ, R5 ;  /* 0x000000ffff027224 */ /* 0x000fe200078e0005 */
[----:B0-----:R-:W-:Y:S01]  /*21e30*/  @P0 SHF.R.U32.HI R2, RZ, R3, R4 ;  /* 0x00000003ff020219 */ /* 0x001fe20000011604 */
[----:B---3--:R-:W-:-:S04]  /*21e40*/  IMAD R4, R7, UR4, RZ ;  /* 0x0000000407047c24 */ /* 0x008fc8000f8e02ff */
[----:B------:R-:W-:-:S04]  /*21e50*/  IMAD.MOV R3, RZ, RZ, -R2 ;  /* 0x000000ffff037224 */ /* 0x000fc800078e0a02 */
[----:B------:R-:W-:Y:S01]  /*21e60*/  IMAD R0, R0, R3, R5 ;  /* 0x0000000300007224 */ /* 0x000fe200078e0205 */
[----:B------:R-:W-:Y:S01]  /*21e70*/  SHF.R.S32.HI R3, RZ, 0x1f, R2 ;  /* 0x0000001fff037819 */ /* 0x000fe20000011402 */
[C---:B------:R-:W-:Y:S02]  /*21e80*/  IMAD R5, R35.reuse, UR5, R4 ;  /* 0x0000000523057c24 */ /* 0x040fe4000f8e0204 */
[----:B------:R-:W-:Y:S01]  /*21e90*/  IMAD.WIDE.U32 R2, R35, UR4, R2 ;  /* 0x0000000423027c25 */ /* 0x000fe2000f8e0002 */
[----:B------:R-:W-:-:S03]  /*21ea0*/  ULDC.64 UR4, c[0x0][0x418] ;  /* 0x0001060000047ab9 */ /* 0x000fc60000000a00 */
[----:B------:R-:W-:Y:S01]  /*21eb0*/  IMAD.IADD R5, R5, 0x1, R3 ;  /* 0x0000000105057824 */ /* 0x000fe200078e0203 */
[----:B------:R-:W-:-:S04]  /*21ec0*/  LEA R4, P0, R2, UR4, 0x2 ;  /* 0x0000000402047c11 */ /* 0x000fc8000f8010ff */
[----:B------:R-:W-:-:S05]  /*21ed0*/  LEA.HI.X R5, R2, UR5, R5, 0x2, P0 ;  /* 0x0000000502057c11 */ /* 0x000fca00080f1405 */
[----:B------:R-:W2:Y:S01]  /*21ee0*/  LDG.E R4, desc[UR54][R4.64] ;  /* 0x0000003604047981 */ /* 0x000ea2000c1e1900 */
[----:B------:R-:W-:Y:S02]  /*21ef0*/  IMAD.U32 R7, RZ, RZ, UR38 ;  /* 0x00000026ff077e24 */ /* 0x000fe4000f8e00ff */
[----:B------:R-:W-:Y:S02]  /*21f00*/  VIADD R24, R10, 0x1 ;  /* 0x000000010a187836 */ /* 0x000fe40000000000 */
[----:B------:R-:W-:Y:S01]  /*21f10*/  IMAD.MOV.U32 R25, RZ, RZ, R6 ;  /* 0x000000ffff197224 */ /* 0x000fe200078e0006 */
[----:B------:R-:W-:Y:S02]  /*21f20*/  ISETP.NE.AND P3, PT, R7, 0x3, PT ;  /* 0x000000030700780c */ /* 0x000fe40003f65270 */
[----:B------:R-:W-:-:S04]  /*21f30*/  ISETP.NE.AND P0, PT, R24, 0x2, PT ;  /* 0x000000021800780c */ /* 0x000fc80003f05270 */
[----:B------:R-:W-:Y:S02]  /*21f40*/  SEL R3, RZ, 0x1, P0 ;  /* 0x00000001ff037807 */ /* 0x000fe40000000000 */
[----:B------:R-:W-:Y:S02]  /*21f50*/  SEL R24, R24, RZ, P0 ;  /* 0x000000ff18187207 */ /* 0x000fe40000000000 */
[----:B------:R-:W-:Y:S02]  /*21f60*/  LOP3.LUT R28, R20, R3, RZ, 0x3c, !PT ;  /* 0x00000003141c7212 */ /* 0x000fe400078e3cff */
[----:B--2---:R-:W-:Y:S01]  /*21f70*/  SHF.R.S32.HI R27, RZ, 0x1f, R4 ;  /* 0x0000001fff1b7819 */ /* 0x004fe20000011404 */
[----:B------:R-:W-:Y:S06]  /*21f80*/  @!P3 BRA `(.L_x_8553) ;  /* 0x000000000004b947 */ /* 0x000fec0003800000 */
[----:B------:R-:W-:Y:S01]  /*21f90*/  BPT.TRAP 0x1 ;  /* 0x000000040000795c */ /* 0x000fe20000300000 */
.L_x_8553:
[----:B------:R-:W-:Y:S01]  /*21fa0*/  IMAD R6, R24, 0x8, R22 ;  /* 0x0000000818067824 */ /* 0x000fe200078e0216 */
[----:B------:R-:W-:Y:S01]  /*21fb0*/  SHF.L.U32 R2, R28, 0x1f, RZ ;  /* 0x0000001f1c027819 */ /* 0x000fe200000006ff */
[----:B------:R-:W-:Y:S03]  /*21fc0*/  BSSY B1, `(.L_x_8554) ;  /* 0x0000003000017945 */ /* 0x000fe60003800000 */
[----:B------:R-:W0:Y:S02]  /*21fd0*/  SYNCS.PHASECHK.TRANS64.TRYWAIT P0, [R6+URZ+0x28840], R2 ;  /* 0x02884002060075a7 */ /* 0x000e24000800017f */
[----:B0-----:R-:W-:Y:S05]  /*21fe0*/  @!P0 BRA `(.L_x_8555) ;  /* 0x0000006800288947 */ /* 0x001fea0003800000 */
.L_x_8765:
[----:B------:R-:W-:Y:S05]  /*21ff0*/  BSYNC B1 ;  /* 0x0000000000017941 */ /* 0x000fea0003800000 */
.L_x_8554:
        /* <DEDUP_REMOVED lines=68> */
[----:B------:R-:W-:Y:S04]  /*22440*/  LDGSTS.E.BYPASS.LTC128B.128 [R8+0x1b400], desc[UR54][R2.64], !P4 ;  /* 0x1b40000002087fae */ /* 0x000fe8000e101d76 */
[----:B------:R0:W-:Y:S04]  /*22450*/  LDGSTS.E.BYPASS.LTC128B.128 [R8+0x1f400], desc[UR54][R2.64+0x80], !P3 ;  /* 0x1f40008002087fae */ /* 0x0001e8000d901d76 */
[----:B0-2---:R0:W1:Y:S02]  /*22460*/  SHFL.IDX PT, R2, R7, 0x7, 0x181f ;  /* 0x00f81f0007027f89 */ /* 0x00506400000e0000 */
.L_x_8783:
        /* <DEDUP_REMOVED lines=9> */
.L_x_8557:
        /* <DEDUP_REMOVED lines=11> */
.L_x_8558:
[----:B------:R1:W-:Y:S01]  /*225b0*/  SYNCS.ARRIVE.TRANS64.A1T0 RZ, [R6+URZ+0x28830], RZ ;  /* 0x028830ff06ff79a7 */ /* 0x0003e2000810003f */
[----:B------:R-:W-:Y:S05]  /*225c0*/  @!P4 BRA `(.L_x_8559) ;  /* 0x000000000004c947 */ /* 0x000fea0003800000 */
[----:B------:R-:W-:Y:S01]  /*225d0*/  BPT.TRAP 0x1 ;  /* 0x000000040000795c */ /* 0x000fe20000300000 */
.L_x_8559:
[----:B------:R-:W-:Y:S01]  /*225e0*/  SHF.L.U32 R2, R20, 0x1f, RZ ;  /* 0x0000001f14027819 */ /* 0x000fe200000006ff */
[----:B-1----:R-:W-:Y:S01]  /*225f0*/  IMAD R6, R10, 0x8, R22 ;  /* 0x000000080a067824 */ /* 0x002fe200078e0216 */
[----:B------:R-:W-:Y:S03]  /*22600*/  BSSY B1, `(.L_x_8560) ;  /* 0x0000003000017945 */ /* 0x000fe60003800000 */
[----:B------:R-:W1:Y:S02]  /*22610*/  SYNCS.PHASECHK.TRANS64.TRYWAIT P0, [R6+URZ+0x28860], R2 ;  /* 0x02886002060075a7 */ /* 0x000e64000800017f */
[----:B-1----:R-:W-:Y:S05]  /*22620*/  @!P0 BRA `(.L_x_8561) ;  /* 0x0000006800f88947 */ /* 0x002fea0003800000 */
.L_x_8784:
[----:B------:R-:W-:Y:S05]  /*22630*/  BSYNC B1 ;  /* 0x0000000000017941 */ /* 0x000fea0003800000 */
.L_x_8560:
        /* <DEDUP_REMOVED lines=66> */
[----:B------:R0:W-:Y:S04]  /*22a60*/  LDGSTS.E.BYPASS.LTC128B.128 [R7+0x7400], desc[UR54][R2.64+0x80], !P0 ;  /* 0x0740008002077fae */ /* 0x0001e8000c101d76 */
[----:B0-2---:R0:W1:Y:S02]  /*22a70*/  SHFL.IDX PT, R2, R17, 0x7, 0x181f ;  /* 0x00f81f0011027f89 */ /* 0x00506400000e0000 */
.L_x_8802:
        /* <DEDUP_REMOVED lines=12> */
[----:B-1----:R-:W-:Y:S01]  /*22b40*/  IMAD.WIDE.U32 R2, R0, UR4, RZ ;  /* 0x0000000400027c25 */ /* 0x002fe2000f8e00ff */
        /* <DEDUP_REMOVED lines=16> */
.L_x_8563:
        /* <DEDUP_REMOVED lines=11> */
.L_x_8564:
[----:B------:R-:W2:Y:S01]  /*22d00*/  LDL R0, [R1] ;  /* 0x0000000001007983 */ /* 0x000ea20000100800 */
[----:B------:R0:W-:Y:S01]  /*22d10*/  SYNCS.ARRIVE.TRANS64.A1T0 RZ, [R6+URZ+0x28850], RZ ;  /* 0x028850ff06ff79a7 */ /* 0x0001e2000810003f */
[----:B------:R-:W-:Y:S02]  /*22d20*/  IMAD.MOV.U32 R10, RZ, RZ, R24 ;  /* 0x000000ffff0a7224 */ /* 0x000fe400078e0018 */
[----:B------:R-:W-:Y:S02]  /*22d30*/  IMAD.MOV.U32 R20, RZ, RZ, R28 ;  /* 0x000000ffff147224 */ /* 0x000fe400078e001c */
[----:B------:R-:W-:Y:S02]  /*22d40*/  IMAD.MOV.U32 R33, RZ, RZ, R25 ;  /* 0x000000ffff217224 */ /* 0x000fe400078e0019 */
[C---:B0-----:R-:W-:Y:S01]  /*22d50*/  VIADD R6, R25.reuse, 0xffffffff ;  /* 0xffffffff19067836 */ /* 0x041fe20000000000 */
[----:B--2---:R-:W-:-:S13]  /*22d60*/  ISETP.GT.AND P0, PT, R25, R0, PT ;  /* 0x000000001900720c */ /* 0x004fda0003f04270 */
[----:B------:R-:W-:Y:S05]  /*22d70*/  @P0 BRA `(.L_x_8565) ;  /* 0xffffffec00e40947 */ /* 0x000fea000383ffff */
.L_x_8552:
[----:B------:R-:W-:Y:S05]  /*22d80*/  BSYNC B0 ;  /* 0x0000000000007941 */ /* 0x000fea0003800000 */
.L_x_8551:
        /* <DEDUP_REMOVED lines=11> */
[----:B0-----:R-:W2:Y:S01]  /*22e40*/  @P0 ATOMG.E.ADD.STRONG.GPU PT, R3, desc[UR54][R2.64], R5 ;  /* 0x00000005020309a8 */ /* 0x001ea200081ee1f6 */
[----:B------:R-:W0:Y:S02]  /*22e50*/  S2R R4, SR_LTMASK ;  /* 0x0000000000047919 */ /* 0x000e240000003900 */
[----:B0-----:R-:W-:-:S04]  /*22e60*/  LOP3.LUT R4, R4, UR4, RZ, 0xc0, !PT ;  /* 0x0000000404047c12 */ /* 0x001fc8000f8ec0ff */
[----:B------:R-:W0:Y:S01]  /*22e70*/  POPC R7, R4 ;  /* 0x0000000400077309 */ /* 0x000e220000000000 */
[----:B--2---:R-:W0:Y:S02]  /*22e80*/  SHFL.IDX PT, R0, R3, R0, 0x1f ;  /* 0x00001f0003007589 */ /* 0x004e2400000e0000 */
[----:B0-----:R-:W-:-:S07]  /*22e90*/  IADD3 R16, R0, UR37, R7 ;  /* 0x0000002500107c10 */ /* 0x001fce000fffe007 */
.L_x_8567:
[----:B------:R-:W-:Y:S05]  /*22ea0*/  BSYNC B0 ;  /* 0x0000000000007941 */ /* 0x000fea0003800000 */
.L_x_8566:
[----:B------:R-:W-:-:S05]  /*22eb0*/  IMAD.U32 R0, RZ, RZ, UR38 ;  /* 0x00000026ff007e24 */ /* 0x000fca000f8e00ff */
[----:B------:R-:W-:-:S13]  /*22ec0*/  ISETP.NE.AND P0, PT, R0, 0x3, PT ;  /* 0x000000030000780c */ /* 0x000fda0003f05270 */
[----:B------:R-:W-:Y:S05]  /*22ed0*/  @!P0 BRA `(.L_x_8568) ;  /* 0x0000000000048947 */ /* 0x000fea0003800000 */
[----:B------:R-:W-:Y:S01]  /*22ee0*/  BPT.TRAP 0x1 ;  /* 0x000000040000795c */ /* 0x000fe20000300000 */
.L_x_8568:
[----:B------:R-:W-:Y:S01]  /*22ef0*/  IMAD R0, R24, 0x8, R22 ;  /* 0x0000000818007824 */ /* 0x000fe200078e0216 */
[----:B0-----:R-:W-:Y:S01]  /*22f00*/  SHF.L.U32 R3, R28, 0x1f, RZ ;  /* 0x0000001f1c037819 */ /* 0x001fe200000006ff */
[----:B------:R-:W-:Y:S01]  /*22f10*/  BSSY B0, `(.L_x_8569) ;  /* 0x0000004000007945 */ /* 0x000fe20003800000 */
[----:B------:R-:W-:Y:S02]  /*22f20*/  IMAD R6, R25, -0x80, R37 ;  /* 0xffffff8019067824 */ /* 0x000fe400078e0225 */
[----:B------:R-:W0:Y:S02]  /*22f30*/  SYNCS.PHASECHK.TRANS64.TRYWAIT P0, [R0+URZ+0x28860], R3 ;  /* 0x02886003000075a7 */ /* 0x000e24000800017f */
[----:B0-----:R-:W-:Y:S05]  /*22f40*/  @!P0 BRA `(.L_x_8570) ;  /* 0x0000006c00508947 */ /* 0x001fea0003800000 */
.L_x_8803:
[----:B------:R-:W-:Y:S05]  /*22f50*/  BSYNC B0 ;  /* 0x0000000000007941 */ /* 0x000fea0003800000 */
.L_x_8569:
        /* <DEDUP_REMOVED lines=70> */
.L_x_8821:
        /* <DEDUP_REMOVED lines=11> */
.L_x_8572:
        /* <DEDUP_REMOVED lines=11> */
.L_x_8573:
[----:B------:R1:W-:Y:S01]  /*23520*/  SYNCS.ARRIVE.TRANS64.A1T0 RZ, [R0+URZ+0x28850], RZ ;  /* 0x028850ff00ff79a7 */ /* 0x0003e2000810003f */
[----:B------:R-:W-:-:S05]  /*23530*/  VIADD R24, R24, 0x1 ;  /* 0x0000000118187836 */ /* 0x000fca0000000000 */
[----:B------:R-:W-:-:S04]  /*23540*/  ISETP.NE.AND P0, PT, R24, 0x2, PT ;  /* 0x000000021800780c */ /* 0x000fc80003f05270 */
[----:B------:R-:W-:Y:S02]  /*23550*/  SEL R3, RZ, 0x1, P0 ;  /* 0x00000001ff037807 */ /* 0x000fe40000000000 */
[----:B------:R-:W-:Y:S02]  /*23560*/  SEL R24, R24, RZ, P0 ;  /* 0x000000ff18187207 */ /* 0x000fe40000000000 */
[----:B-1----:R-:W-:-:S07]  /*23570*/  LOP3.LUT R28, R28, R3, RZ, 0x3c, !PT ;  /* 0x000000031c1c7212 */ /* 0x002fce00078e3cff */
.L_x_8530:
[----:B------:R-:W-:Y:S05]  /*23580*/  BSYNC B7 ;  /* 0x0000000000077941 */ /* 0x000fea0003800000 */
.L_x_8528:
        /* <DEDUP_REMOVED lines=11> */
.L_x_8574:
        /* <DEDUP_REMOVED lines=36> */
.L_x_8831:
[----:B------:R-:W-:Y:S02]  /*23880*/  ULDC UR4, c[0x0][0xc38] ;  /* 0x00030e0000047ab9 */ /* 0x000fe40000000800 */
[----:B------:R-:W-:-:S04]  /*23890*/  IMAD.U32 R7, RZ, RZ, UR4 ;  /* 0x00000004ff077e24 */ /* 0x000fc8000f8e00ff */
[----:B--2---:R-:W-:-:S04]  /*238a0*/  IMAD R14, R14, R7, RZ ;  /* 0x000000070e0e7224 */ /* 0x004fc800078e02ff */
[----:B------:R-:W-:-:S05]  /*238b0*/  IMAD.IADD R9, R4, 0x1, R14 ;  /* 0x0000000104097824 */ /* 0x000fca00078e020e */
[----:B------:R-:W-:-:S13]  /*238c0*/  ISETP.GT.AND P6, PT, R9, R0, PT ;  /* 0x000000000900720c */ /* 0x000fda0003fc4270 */
[----:B------:R-:W-:Y:S05]  /*238d0*/  @P6 BRA `(.L_x_8577) ;  /* 0x00000000009c6947 */ /* 0x000fea0003800000 */
.L_x_8582:
        /* <DEDUP_REMOVED lines=14> */
.L_x_8580:
[----:B------:R-:W-:Y:S05]  /*239c0*/  BSYNC B0 ;  /* 0x0000000000007941 */ /* 0x000fea0003800000 */
.L_x_8579:
        /* <DEDUP_REMOVED lines=18> */
.L_x_8839:
[----:B------:R-:W-:Y:S02]  /*23af0*/  ULDC UR4, c[0x0][0xc38] ;  /* 0x00030e0000047ab9 */ /* 0x000fe40000000800 */
[----:B------:R-:W-:-:S04]  /*23b00*/  IMAD.U32 R7, RZ, RZ, UR4 ;  /* 0x00000004ff077e24 */ /* 0x000fc8000f8e00ff */
[----:B--2---:R-:W-:-:S04]  /*23b10*/  IMAD R14, R14, R7, RZ ;  /* 0x000000070e0e7224 */ /* 0x004fc800078e02ff */
[----:B------:R-:W-:-:S05]  /*23b20*/  IMAD.IADD R9, R14, 0x1, R9 ;  /* 0x000000010e097824 */ /* 0x000fca00078e0209 */
[----:B------:R-:W-:-:S13]  /*23b30*/  ISETP.GT.AND P6, PT, R9, R0, PT ;  /* 0x000000000900720c */ /* 0x000fda0003fc4270 */
[----:B------:R-:W-:Y:S05]  /*23b40*/  @!P6 BRA `(.L_x_8582) ;  /* 0xfffffffc0064e947 */ /* 0x000fea000383ffff */
.L_x_8577:
        /* <DEDUP_REMOVED lines=8> */
.L_x_8843:
[----:B------:R-:W-:Y:S01]  /*23bd0*/  ISETP.NE.AND P0, PT, R2, RZ, PT ;  /* 0x000000ff0200720c */ /* 0x000fe20003f05270 */
[----:B------:R-:W-:-:S12]  /*23be0*/  IMAD.MOV.U32 R14, RZ, RZ, RZ ;  /* 0x000000ffff0e7224 */ /* 0x000fd800078e00ff */
[----:B------:R-:W-:Y:S05]  /*23bf0*/  @!P0 BRA `(.L_x_8584) ;  /* 0x0000000000108947 */ /* 0x000fea0003800000 */
[----:B------:R-:W-:Y:S01]  /*23c00*/  UMOV UR4, 0xffffffff ;  /* 0xffffffff00047882 */ /* 0x000fe20000000000 */
[----:B------:R-:W-:Y:S02]  /*23c10*/  VIADD R12, R4, 0xffffffff ;  /* 0xffffffff040c7836 */ /* 0x000fe40000000000 */
[----:B------:R-:W-:Y:S05]  /*23c20*/  BRA.DIV UR4, `(.L_x_8585) ;  /* 0x0000007204d07947 */ /* 0x000fea000b800000 */
[----:B------:R4:W0:Y:S02]  /*23c30*/  SHFL.IDX PT, R14, R6, R12, 0x1f ;  /* 0x00001f0c060e7589 */ /* 0x00082400000e0000 */
.L_x_8584:
        /* <DEDUP_REMOVED lines=66> */
.L_x_8578:
[----:B------:R-:W-:Y:S01]  /*24060*/  UMOV UR4, URZ ;  /* 0x0000003f00047c82 */ /* 0x000fe20008000000 */
[----:B------:R-:W-:Y:S01]  /*24070*/  UMOV UR5, URZ ;  /* 0x0000003f00057c82 */ /* 0x000fe20008000000 */
[----:B------:R-:W-:Y:S01]  /*24080*/  ULDC UR6, c[0x0][0xc3c] ;  /* 0x00030f0000067ab9 */ /* 0x000fe20000000800 */
[----:B------:R-:W-:Y:S02]  /*24090*/  IMAD.MOV.U32 R16, RZ, RZ, R0 ;  /* 0x000000ffff107224 */ /* 0x000fe400078e0000 */
[----:B------:R-:W-:Y:S02]  /*240a0*/  IMAD.U32 R17, RZ, RZ, UR4 ;  /* 0x00000004ff117e24 */ /* 0x000fe4000f8e00ff */
[----:B------:R-:W-:Y:S02]  /*240b0*/  IMAD.U32 R18, RZ, RZ, UR5 ;  /* 0x00000005ff127e24 */ /* 0x000fe4000f8e00ff */
[----:B------:R-:W-:-:S07]  /*240c0*/  IMAD.U32 R19, RZ, RZ, UR6 ;  /* 0x00000006ff137e24 */ /* 0x000fce000f8e00ff */
.L_x_8586:
        /* <DEDUP_REMOVED lines=10> */
.L_x_8575:
[----:B------:R-:W-:Y:S02]  /*24170*/  ULDC UR4, c[0x0][0xc3c] ;  /* 0x00030f0000047ab9 */ /* 0x000fe40000000800 */
[----:B--2---:R-:W-:-:S13]  /*24180*/  ISETP.GE.AND P0, PT, R19, UR4, PT ;  /* 0x0000000413007c0c */ /* 0x004fda000bf06270 */
[----:B------:R-:W-:Y:S05]  /*24190*/  @!P0 BRA `(.L_x_8587) ;  /* 0xffffff9c00688947 */ /* 0x000fea000383ffff */
[----:B------:R-:W-:Y:S05]  /*241a0*/  BSYNC B8 ;  /* 0x0000000000087941 */ /* 0x000fea0003800000 */
.L_x_8472:
[----:B------:R-:W2:Y:S01]  /*241b0*/  LDL.LU R0, [R1+0x20] ;  /* 0x0000200001007983 */ /* 0x000ea20000300800 */
[----:B------:R-:W-:Y:S01]  /*241c0*/  BSSY B0, `(.L_x_8588) ;  /* 0x000000b000007945 */ /* 0x000fe20003800000 */
[----:B------:R-:W4:Y:S01]  /*241d0*/  S2R R5, SR_CgaCtaId ;  /* 0x0000000000057919 */ /* 0x000f220000008800 */
[----:B--2---:R-:W-:-:S05]  /*241e0*/  VIADD R0, R0, 0x1 ;  /* 0x0000000100007836 */ /* 0x004fca0000000000 */
        /* <DEDUP_REMOVED lines=8> */
.L_x_8846:
[----:B------:R-:W-:Y:S05]  /*24270*/  BSYNC B0 ;  /* 0x0000000000007941 */ /* 0x000fea0003800000 */
.L_x_8588:
[----:B------:R-:W-:-:S03]  /*24280*/  UMOV UR4, 0xffffffff ;  /* 0xffffffff00047882 */ /* 0x000fc60000000000 */
[----:B------:R-:W-:Y:S05]  /*24290*/  BRA.DIV UR4, `(.L_x_8590) ;  /* 0x0000006e046c7947 */ /* 0x000fea000b800000 */
[----:B0-----:R-:W0:Y:S02]  /*242a0*/  S2R R0, SR_TID.X ;  /* 0x0000000000007919 */ /* 0x001e240000002100 */
[----:B0-----:R-:W-:-:S04]  /*242b0*/  SHF.R.U32.HI R0, RZ, 0x5, R0 ;  /* 0x00000005ff007819 */ /* 0x001fc80000011600 */
[----:B------:R-:W-:-:S05]  /*242c0*/  LOP3.LUT R0, R0, 0x3, RZ, 0xc0, !PT ;  /* 0x0000000300007812 */ /* 0x000fca00078ec0ff */
[----:B------:R0:W2:Y:S02]  /*242d0*/  SHFL.IDX PT, R14, R0, RZ, 0x1f ;  /* 0x00001fff000e7589 */ /* 0x0000a400000e0000 */
.L_x_8849:
[----:B--2---:R-:W-:-:S13]  /*242e0*/  ISETP.NE.AND P0, PT, R14, RZ, PT ;  /* 0x000000ff0e00720c */ /* 0x004fda0003f05270 */
[----:B------:R-:W-:Y:S05]  /*242f0*/  @P0 BRA `(.L_x_8180) ;  /* 0x0000000000880947 */ /* 0x000fea0003800000 */
[----:B------:R-:W-:-:S03]  /*24300*/  UMOV UR4, 0xffffffff ;  /* 0xffffffff00047882 */ /* 0x000fc60000000000 */
[----:B------:R-:W-:Y:S05]  /*24310*/  BRA.DIV UR4, `(.L_x_8591) ;  /* 0x0000006e04807947 */ /* 0x000fea000b800000 */
[----:B------:R-:W-:-:S13]  /*24320*/  ELECT P6, URZ, PT ;  /* 0x00000000003f782f */ /* 0x000fda00038c0000 */
.L_x_8852:
[----:B------:R-:W-:Y:S05]  /*24330*/  @!P6 BRA `(.L_x_8180) ;  /* 0x000000000078e947 */ /* 0x000fea0003800000 */
[----:B------:R-:W-:-:S06]  /*24340*/  ULOP3.LUT UR4, UR36, 0x2, URZ, 0xfc, !UPT ;  /* 0x0000000224047892 */ /* 0x000fcc000f8efc3f */
[----:B0-----:R-:W-:-:S05]  /*24350*/  IMAD.U32 R0, RZ, RZ, UR4 ;  /* 0x00000004ff007e24 */ /* 0x001fca000f8e00ff */
[----:B------:R-:W-:-:S13]  /*24360*/  ISETP.NE.AND P0, PT, R0, 0x3, PT ;  /* 0x000000030000780c */ /* 0x000fda0003f05270 */
[----:B------:R-:W-:Y:S05]  /*24370*/  @!P0 BRA `(.L_x_8592) ;  /* 0x0000000000048947 */ /* 0x000fea0003800000 */
[----:B------:R-:W-:Y:S01]  /*24380*/  BPT.TRAP 0x1 ;  /* 0x000000040000795c */ /* 0x000fe20000300000 */
.L_x_8592:
[----:B------:R-:W-:Y:S01]  /*24390*/  IMAD R5, R24, 0x8, R7 ;  /* 0x0000000818057824 */ /* 0x000fe200078e0207 */
[----:B------:R-:W-:Y:S01]  /*243a0*/  SHF.L.U32 R0, R28, 0x1f, RZ ;  /* 0x0000001f1c007819 */ /* 0x000fe200000006ff */
[----:B------:R-:W-:-:S03]  /*243b0*/  VIADD R24, R24, 0x1 ;  /* 0x0000000118187836 */ /* 0x000fc60000000000 */
[----:B------:R-:W0:Y:S02]  /*243c0*/  SYNCS.PHASECHK.TRANS64.TRYWAIT P1, [R5+URZ+0x28840], R0 ;  /* 0x02884000050075a7 */ /* 0x000e24000802017f */
[----:B------:R-:W-:-:S04]  /*243d0*/  ISETP.NE.AND P2, PT, R24, 0x2, PT ;  /* 0x000000021800780c */ /* 0x000fc80003f45270 */
[----:B------:R-:W-:Y:S01]  /*243e0*/  SEL R3, RZ, 0x1, P2 ;  /* 0x00000001ff037807 */ /* 0x000fe20001000000 */
[----:B0-----:R-:W-:Y:S08]  /*243f0*/  @!P1 BRA `(.L_x_8593) ;  /* 0x0000006c00689947 */ /* 0x001ff00003800000 */
.L_x_8853:
[----:B------:R-:W-:Y:S02]  /*24400*/  SEL R24, R24, RZ, P2 ;  /* 0x000000ff18187207 */ /* 0x000fe40001000000 */
[----:B------:R-:W-:Y:S01]  /*24410*/  LOP3.LUT R2, R28, R3, RZ, 0x3c, !PT ;  /* 0x000000031c027212 */ /* 0x000fe200078e3cff */
[----:B------:R-:W-:Y:S06]  /*24420*/  @!P0 BRA `(.L_x_8594) ;  /* 0x0000000000048947 */ /* 0x000fec0003800000 */
[----:B------:R-:W-:Y:S01]  /*24430*/  BPT.TRAP 0x1 ;  /* 0x000000040000795c */ /* 0x000fe20000300000 */
.L_x_8594:
[----:B------:R-:W-:Y:S01]  /*24440*/  IMAD R3, R24, 0x8, R7 ;  /* 0x0000000818037824 */ /* 0x000fe200078e0207 */
[----:B------:R-:W-:-:S04]  /*24450*/  SHF.L.U32 R2, R2, 0x1f, RZ ;  /* 0x0000001f02027819 */ /* 0x000fc800000006ff */
[----:B------:R-:W2:Y:S02]  /*24460*/  SYNCS.PHASECHK.TRANS64.TRYWAIT P1, [R3+URZ+0x28840], R2 ;  /* 0x02884002030075a7 */ /* 0x000ea4000802017f */
[----:B--2---:R-:W-:Y:S05]  /*24470*/  @!P1 BRA `(.L_x_8595) ;  /* 0x0000006c005c9947 */ /* 0x004fea0003800000 */
.L_x_8854:
[----:B------:R-:W-:Y:S05]  /*24480*/  @!P0 BRA `(.L_x_8596) ;  /* 0x0000000000048947 */ /* 0x000fea0003800000 */
[----:B------:R-:W-:Y:S01]  /*24490*/  BPT.TRAP 0x1 ;  /* 0x000000040000795c */ /* 0x000fe20000300000 */
.L_x_8596:
[----:B------:R-:W4:Y:S02]  /*244a0*/  SYNCS.PHASECHK.TRANS64.TRYWAIT P1, [R5+URZ+0x28860], R0 ;  /* 0x02886000050075a7 */ /* 0x000f24000802017f */
[----:B----4-:R-:W-:Y:S05]  /*244b0*/  @!P1 BRA `(.L_x_8597) ;  /* 0x0000006c00609947 */ /* 0x010fea0003800000 */
.L_x_8855:
[----:B------:R-:W-:Y:S05]  /*244c0*/  @!P0 BRA `(.L_x_8598) ;  /* 0x0000000000048947 */ /* 0x000fea0003800000 */
[----:B------:R-:W-:Y:S01]  /*244d0*/  BPT.TRAP 0x1 ;  /* 0x000000040000795c */ /* 0x000fe20000300000 */
.L_x_8598:
[----:B------:R0:W0:Y:S02]  /*244e0*/  SYNCS.PHASECHK.TRANS64.TRYWAIT P0, [R3+URZ+0x28860], R2 ;  /* 0x02886002030075a7 */ /* 0x000024000800017f */
[----:B0-----:R-:W-:Y:S05]  /*244f0*/  @!P0 NANOSLEEP.SYNCS 0x989680 ;  /* 0x009896800000895d */ /* 0x001fea0003900000 */
[----:B------:R-:W0:Y:S02]  /*24500*/  @!P0 SYNCS.PHASECHK.TRANS64 P0, [R3+URZ+0x28860], R2 ;  /* 0x02886002030085a7 */ /* 0x000e24000800007f */
[----:B0-----:R-:W-:Y:S05]  /*24510*/  @!P0 BRA `(.L_x_8598) ;  /* 0xfffffffc00f08947 */ /* 0x001fea000383ffff */
.L_x_8180:
[----:B------:R-:W-:Y:S05]  /*24520*/  BSYNC B9 ;  /* 0x0000000000097941 */ /* 0x000fea0003800000 */
.L_x_8177:
[----:B------:R-:W-:Y:S05]  /*24530*/  EXIT ;  /* 0x000000000000794d */ /* 0x000fea0003800000 */
.L_x_8210:
[----:B0-----:R0:W1:Y:S02]  /*24540*/  SYNCS.PHASECHK.TRANS64.TRYWAIT P6, [R91+URZ+0x28890], R102 ;  /* 0x028890665b0075a7 */ /* 0x00106400080c017f */
[----:B-1----:R-:W-:Y:S05]  /*24550*/  @!P6 NANOSLEEP.SYNCS 0x989680 ;  /* 0x009896800000e95d */ /* 0x002fea0003900000 */
[----:B------:R-:W1:Y:S02]  /*24560*/  @!P6 SYNCS.PHASECHK.TRANS64 P6, [R91+URZ+0x28890], R102 ;  /* 0x028890665b00e5a7 */ /* 0x000e6400080c007f */
[----:B-1----:R-:W-:Y:S05]  /*24570*/  @!P6 BRA `(.L_x_8210) ;  /* 0xfffffffc00f0e947 */ /* 0x002fea000383ffff */
[----:B------:R-:W-:Y:S05]  /*24580*/  BRA `(.L_x_8599) ;  /* 0xfffffdec00947947 */ /* 0x000fea000383ffff */
.L_x_8211:
        /* <DEDUP_REMOVED lines=8> */
.L_x_8601:
[----:B------:R-:W-:Y:S05]  /*24610*/  BSYNC B1 ;  /* 0x0000000000017941 */ /* 0x000fea0003800000 */
.L_x_8600:
        /* <DEDUP_REMOVED lines=8> */
.L_x_8602:
[----:B------:R-:W-:Y:S01]  /*246a0*/  IMAD.MOV.U32 R105, RZ, RZ, R14 ;  /* 0x000000ffff697224 */ /* 0x000fe200078e000e */
[----:B------:R-:W-:Y:S06]  /*246b0*/  BRA `(.L_x_8603) ;  /* 0xfffffdec005c7947 */ /* 0x000fec000383ffff */
.L_x_8220:
        /* <DEDUP_REMOVED lines=8> */
.L_x_8605:
[----:B------:R-:W-:Y:S05]  /*24740*/  BSYNC B1 ;  /* 0x0000000000017941 */ /* 0x000fea0003800000 */
.L_x_8604:
        /* <DEDUP_REMOVED lines=8> */
.L_x_8606:
[----:B------:R-:W-:Y:S01]  /*247d0*/  IMAD.MOV.U32 R73, RZ, RZ, R14 ;  /* 0x000000ffff497224 */ /* 0x000fe200078e000e */
[----:B------:R-:W-:Y:S06]  /*247e0*/  BRA `(.L_x_8607) ;  /* 0xfffffdf000f07947 */ /* 0x000fec000383ffff */
.L_x_8229:
        /* <DEDUP_REMOVED lines=8> */
.L_x_8609:
[----:B------:R-:W-:Y:S05]  /*24870*/  BSYNC B1 ;  /* 0x0000000000017941 */ /* 0x000fea0003800000 */
.L_x_8608:
        /* <DEDUP_REMOVED lines=8> */
.L_x_8610:
[----:B------:R-:W-:Y:S01]  /*24900*/  IMAD.MOV.U32 R63, RZ, RZ, R14 ;  /* 0x000000ffff3f7224 */ /* 0x000fe200078e000e */
[----:B------:R-:W-:Y:S06]  /*24910*/  BRA `(.L_x_8611) ;  /* 0xfffffdf800847947 */ /* 0x000fec000383ffff */
.L_x_8238:
        /* <DEDUP_REMOVED lines=8> */
.L_x_8613:
[----:B------:R-:W-:Y:S05]  /*249a0*/  BSYNC B1 ;  /* 0x0000000000017941 */ /* 0x000fea0003800000 */
.L_x_8612:
        /* <DEDUP_REMOVED lines=8> */
.L_x_8614:
[----:B------:R-:W-:Y:S01]  /*24a30*/  IMAD.MOV.U32 R53, RZ, RZ, R14 ;  /* 0x000000ffff357224 */ /* 0x000fe200078e000e */
[----:B------:R-:W-:Y:S06]  /*24a40*/  BRA `(.L_x_8615) ;  /* 0xfffffe0000147947 */ /* 0x000fec000383ffff */
.L_x_8250:
[----:B--2---:R2:W3:Y:S02]  /*24a50*/  SYNCS.PHASECHK.TRANS64.TRYWAIT P4, [R91+URZ+0x28890], R102 ;  /* 0x028890665b0075a7 */ /* 0x0044e4000808017f */
[----:B---3--:R-:W-:Y:S05]  /*24a60*/  @!P4 NANOSLEEP.SYNCS 0x989680 ;  /* 0x009896800000c95d */ /* 0x008fea0003900000 */
[----:B------:R-:W3:Y:S02]  /*24a70*/  @!P4 SYNCS.PHASECHK.TRANS64 P4, [R91+URZ+0x28890], R102 ;  /* 0x028890665b00c5a7 */ /* 0x000ee4000808007f */
[----:B---3--:R-:W-:Y:S05]  /*24a80*/  @!P4 BRA `(.L_x_8250) ;  /* 0xfffffffc00f0c947 */ /* 0x008fea000383ffff */
[----:B------:R-:W-:Y:S05]  /*24a90*/  BRA `(.L_x_8616) ;  /* 0xfffffe1000407947 */ /* 0x000fea000383ffff */
.L_x_8251:
[----:B------:R-:W-:Y:S01]  /*24aa0*/  BSSY B1, `(.L_x_8617) ;  /* 0x0000008000017945 */ /* 0x000fe20003800000 */
[----:B------:R-:W-:Y:S02]  /*24ab0*/  IMAD.MOV.U32 R13, RZ, RZ, R103 ;  /* 0x000000ffff0d7224 */ /* 0x000fe400078e0067 */
[----:B------:R-:W-:Y:S02]  /*24ac0*/  IMAD.MOV.U32 R12, RZ, RZ, RZ ;  /* 0x000000ffff0c7224 */ /* 0x000fe400078e00ff */
[----:B------:R-:W-:Y:S02]  /*24ad0*/  IMAD.MOV.U32 R11, RZ, RZ, 0x181f ;  /* 0x0000181fff0b7424 */ /* 0x000fe400078e00ff */
[----:B------:R-:W-:-:S07]  /*24ae0*/  IMAD.MOV.U32 R15, RZ, RZ, -0x1 ;  /* 0xffffffffff0f7424 */ /* 0x000fce00078e00ff */
[----:B0-2---:R-:W-:Y:S05]  /*24af0*/  WARPSYNC.COLLECTIVE R15, `(.L_x_8618) ;  /* 0x000000000f087348 */ /* 0x005fea0003c00000 */
[----:B------:R1:W3:Y:S02]  /*24b00*/  SHFL.IDX P6, R14, R13, R12, R11 ;  /* 0x0000000c0d0e7389 */ /* 0x0002e400000c000b */
[----:B0123--:R-:W-:Y:S01]  /*24b10*/  ENDCOLLECTIVE ;  /* 0x000000000000791b */ /* 0x00ffe20003800000 */
.L_x_8618:
[----:B------:R-:W-:Y:S05]  /*24b20*/  BSYNC B1 ;  /* 0x0000000000017941 */ /* 0x000fea0003800000 */
.L_x_8617:
        /* <DEDUP_REMOVED lines=8> */
.L_x_8619:
[----:B------:R-:W-:Y:S01]  /*24bb0*/  IMAD.MOV.U32 R106, RZ, RZ, R14 ;  /* 0x000000ffff6a7224 */ /* 0x000fe200078e000e */
[----:B------:R-:W-:Y:S06]  /*24bc0*/  BRA `(.L_x_8620) ;  /* 0xfffffe10000c7947 */ /* 0x000fec000383ffff */
.L_x_8256:
[----:B------:R-:W-:Y:S01]  /*24bd0*/  BSSY B1, `(.L_x_8621) ;  /* 0x0000008000017945 */ /* 0x000fe20003800000 */
[----:B0-----:R-:W-:Y:S02]  /*24be0*/  IMAD.MOV.U32 R13, RZ, RZ, R103 ;  /* 0x000000ffff0d7224 */ /* 0x001fe400078e0067 */
[----:B------:R-:W-:Y:S02]  /*24bf0*/  IMAD.MOV.U32 R12, RZ, RZ, 0x1 ;  /* 0x00000001ff0c7424 */ /* 0x000fe400078e00ff */
[----:B------:R-:W-:Y:S02]  /*24c00*/  IMAD.MOV.U32 R11, RZ, RZ, 0x181f ;  /* 0x0000181fff0b7424 */ /* 0x000fe400078e00ff */
[----:B------:R-:W-:-:S07]  /*24c10*/  IMAD.MOV.U32 R15, RZ, RZ, -0x1 ;  /* 0xffffffffff0f7424 */ /* 0x000fce00078e00ff */
[----:B-1234-:R-:W-:Y:S05]  /*24c20*/  WARPSYNC.COLLECTIVE R15, `(.L_x_8622) ;  /* 0x000000000f087348 */ /* 0x01efea0003c00000 */
[----:B------:R0:W0:Y:S02]  /*24c30*/  SHFL.IDX P6, R14, R13, R12, R11 ;  /* 0x0000000c0d0e7389 */ /* 0x00002400000c000b */
[----:B01234-:R-:W-:Y:S01]  /*24c40*/  ENDCOLLECTIVE ;  /* 0x000000000000791b */ /* 0x01ffe20003800000 */
.L_x_8622:
[----:B------:R-:W-:Y:S05]  /*24c50*/  BSYNC B1 ;  /* 0x0000000000017941 */ /* 0x000fea0003800000 */
.L_x_8621:
        /* <DEDUP_REMOVED lines=8> */
.L_x_8623:
[----:B------:R-:W-:Y:S01]  /*24ce0*/  IMAD.MOV.U32 R50, RZ, RZ, R14 ;  /* 0x000000ffff327224 */ /* 0x000fe200078e000e */
[----:B------:R-:W-:Y:S06]  /*24cf0*/  BRA `(.L_x_8624) ;  /* 0xfffffe1400bc7947 */ /* 0x000fec000383ffff */
.L_x_8261:
        /* <DEDUP_REMOVED lines=8> */
.L_x_8626:
[----:B------:R-:W-:Y:S05]  /*24d80*/  BSYNC B1 ;  /* 0x0000000000017941 */ /* 0x000fea0003800000 */
.L_x_8625:
        /* <DEDUP_REMOVED lines=8> */
.L_x_8627:
[----:B------:R-:W-:Y:S05]  /*24e10*/  BRA `(.L_x_8628) ;  /* 0xfffffe1c00707947 */ /* 0x000fea000383ffff */
.L_x_8266:
        /* <DEDUP_REMOVED lines=8> */
.L_x_8630:
[----:B------:R-:W-:Y:S05]  /*24ea0*/  BSYNC B1 ;  /* 0x0000000000017941 */ /* 0x000fea0003800000 */
.L_x_8629:
        /* <DEDUP_REMOVED lines=8> */
.L_x_8631:
[----:B------:R-:W-:Y:S01]  /*24f30*/  IMAD.MOV.U32 R108, RZ, RZ, R14 ;  /* 0x000000ffff6c7224 */ /* 0x000fe200078e000e */
[----:B------:R-:W-:Y:S06]  /*24f40*/  BRA `(.L_x_8632) ;  /* 0xfffffe2400287947 */ /* 0x000fec000383ffff */
.L_x_8271:
[----:B0-----:R0:W1:Y:S02]  /*24f50*/  SYNCS.PHASECHK.TRANS64.TRYWAIT P3, [R91+URZ+0x28890], R102 ;  /* 0x028890665b0075a7 */ /* 0x001064000806017f */
[----:B-1----:R-:W-:Y:S05]  /*24f60*/  @!P3 NANOSLEEP.SYNCS 0x989680 ;  /* 0x009896800000b95d */ /* 0x002fea0003900000 */
[----:B------:R-:W1:Y:S02]  /*24f70*/  @!P3 SYNCS.PHASECHK.TRANS64 P3, [R91+URZ+0x28890], R102 ;  /* 0x028890665b00b5a7 */ /* 0x000e64000806007f */
[----:B-1----:R-:W-:Y:S05]  /*24f80*/  @!P3 BRA `(.L_x_8271) ;  /* 0xfffffffc00f0b947 */ /* 0x002fea000383ffff */
[----:B------:R-:W-:Y:S05]  /*24f90*/  BRA `(.L_x_8633) ;  /* 0xfffffe2c002c7947 */ /* 0x000fea000383ffff */
.L_x_8272:
        /* <DEDUP_REMOVED lines=8> */
.L_x_8635:
[----:B------:R-:W-:Y:S05]  /*25020*/  BSYNC B1 ;  /* 0x0000000000017941 */ /* 0x000fea0003800000 */
.L_x_8634:
        /* <DEDUP_REMOVED lines=8> */
.L_x_8636:
[----:B------:R-:W-:Y:S05]  /*250b0*/  BRA `(.L_x_8637) ;  /* 0xfffffe2c00547947 */ /* 0x000fea000383ffff */
.L_x_8275:
        /* <DEDUP_REMOVED lines=8> */
.L_x_8639:
[----:B------:R-:W-:Y:S05]  /*25140*/  BSYNC B1 ;  /* 0x0000000000017941 */ /* 0x000fea0003800000 */
.L_x_8638:
        /* <DEDUP_REMOVED lines=8> */
.L_x_8640:
[----:B------:R-:W-:Y:S05]  /*251d0*/  BRA `(.L_x_8641) ;  /* 0xfffffe2c00547947 */ /* 0x000fea000383ffff */
.L_x_8278:
        /* <DEDUP_REMOVED lines=8> */
.L_x_8643:
[----:B------:R-:W-:Y:S05]  /*25260*/  BSYNC B1 ;  /* 0x0000000000017941 */ /* 0x000fea0003800000 */
.L_x_8642:
        /* <DEDUP_REMOVED lines=8> */
.L_x_8644:
[----:B------:R-:W-:Y:S05]  /*252f0*/  BRA `(.L_x_8645) ;  /* 0xfffffe2c00587947 */ /* 0x000fea000383ffff */
.L_x_8281:
        /* <DEDUP_REMOVED lines=8> */
.L_x_8647:
[----:B------:R-:W-:Y:S05]  /*25380*/  BSYNC B1 ;  /* 0x0000000000017941 */ /* 0x000fea0003800000 */
.L_x_8646:
        /* <DEDUP_REMOVED lines=8> */
.L_x_8648:
[----:B------:R-:W-:Y:S05]  /*25410*/  BRA `(.L_x_8649) ;  /* 0xfffffe2c005c7947 */ /* 0x000fea000383ffff */
.L_x_8285:
[----:B------:R0:W0:Y:S02]  /*25420*/  SYNCS.PHASECHK.TRANS64.TRYWAIT P4, [R91+URZ+0x288b0], R102 ;  /* 0x0288b0665b0075a7 */ /* 0x000024000808017f */
[----:B0-----:R-:W-:Y:S05]  /*25430*/  @!P4 NANOSLEEP.SYNCS 0x989680 ;  /* 0x009896800000c95d */ /* 0x001fea0003900000 */
[----:B------:R-:W0:Y:S02]  /*25440*/  @!P4 SYNCS.PHASECHK.TRANS64 P4, [R91+URZ+0x288b0], R102 ;  /* 0x0288b0665b00c5a7 */ /* 0x000e24000808007f */
[----:B0-----:R-:W-:Y:S05]  /*25450*/  @!P4 BRA `(.L_x_8285) ;  /* 0xfffffffc00f0c947 */ /* 0x001fea000383ffff */
[----:B------:R-:W-:Y:S05]  /*25460*/  BRA `(.L_x_8650) ;  /* 0xfffffe2c00d87947 */ /* 0x000fea000383ffff */
.L_x_8305:
[----:B------:R-:W-:Y:S01]  /*25470*/  BSSY B0, `(.L_x_8651) ;  /* 0x0000008000007945 */ /* 0x000fe20003800000 */
[----:B--2---:R-:W-:Y:S02]  /*25480*/  IMAD.MOV.U32 R13, RZ, RZ, R218 ;  /* 0x000000ffff0d7224 */ /* 0x004fe400078e00da */
[----:B------:R-:W-:Y:S02]  /*25490*/  IMAD.MOV.U32 R12, RZ, RZ, RZ ;  /* 0x000000ffff0c7224 */ /* 0x000fe400078e00ff */
[----:B------:R-:W-:Y:S02]  /*254a0*/  IMAD.MOV.U32 R11, RZ, RZ, 0x1f ;  /* 0x0000001fff0b7424 */ /* 0x000fe400078e00ff */
[----:B------:R-:W-:-:S07]  /*254b0*/  IMAD.MOV.U32 R15, RZ, RZ, -0x1 ;  /* 0xffffffffff0f7424 */ /* 0x000fce00078e00ff */
[----:B-1---5:R-:W-:Y:S05]  /*254c0*/  WARPSYNC.COLLECTIVE R15, `(.L_x_8652) ;  /* 0x000000000f087348 */ /* 0x022fea0003c00000 */
[----:B------:R0:W2:Y:S02]  /*254d0*/  SHFL.IDX P6, R14, R13, R12, R11 ;  /* 0x0000000c0d0e7389 */ /* 0x0000a400000c000b */
[----:B012--5:R-:W-:Y:S01]  /*254e0*/  ENDCOLLECTIVE ;  /* 0x000000000000791b */ /* 0x027fe20003800000 */
.L_x_8652:
[----:B------:R-:W-:Y:S05]  /*254f0*/  BSYNC B0 ;  /* 0x0000000000007941 */ /* 0x000fea0003800000 */
.L_x_8651:
[----:B------:R-:W-:Y:S01]  /*25500*/  IMAD.MOV.U32 R194, RZ, RZ, R14 ;  /* 0x000000ffffc27224 */ /* 0x000fe200078e000e */
[----:B------:R-:W-:Y:S06]  /*25510*/  BRA `(.L_x_8653) ;  /* 0xfffffe3c001c7947 */ /* 0x000fec000383ffff */
.L_x_8315:
        /* <DEDUP_REMOVED lines=8> */
.L_x_8655:
[----:B------:R-:W-:Y:S05]  /*255a0*/  BSYNC B1 ;  /* 0x0000000000017941 */ /* 0x000fea0003800000 */
.L_x_8654:
        /* <DEDUP_REMOVED lines=8> */
.L_x_8656:
[----:B------:R-:W-:Y:S02]  /*25630*/  IMAD.MOV.U32 R13, RZ, RZ, R8 ;  /* 0x000000ffff0d7224 */ /* 0x000fe400078e0008 */
[----:B------:R-:W-:-:S07]  /*25640*/  IMAD.MOV.U32 R3, RZ, RZ, R14 ;  /* 0x000000ffff037224 */ /* 0x000fce00078e000e */
[----:B------:R-:W-:Y:S05]  /*25650*/  WARPSYNC.COLLECTIVE R15, `(.L_x_8657) ;  /* 0x000000000f087348 */ /* 0x000fea0003c00000 */
[----:B------:R0:W1:Y:S02]  /*25660*/  SHFL.IDX P6, R14, R13, R12, R11 ;  /* 0x0000000c0d0e7389 */ /* 0x00006400000c000b */
[----:B01----:R-:W-:Y:S01]  /*25670*/  ENDCOLLECTIVE ;  /* 0x000000000000791b */ /* 0x003fe20003800000 */
.L_x_8657:
[----:B------:R-:W-:Y:S02]  /*25680*/  IMAD.MOV.U32 R13, RZ, RZ, R7 ;  /* 0x000000ffff0d7224 */ /* 0x000fe400078e0007 */
[----:B------:R-:W-:-:S07]  /*25690*/  IMAD.MOV.U32 R4, RZ, RZ, R14 ;  /* 0x000000ffff047224 */ /* 0x000fce00078e000e */
[----:B------:R-:W-:Y:S05]  /*256a0*/  WARPSYNC.COLLECTIVE R15, `(.L_x_8658) ;  /* 0x000000000f087348 */ /* 0x000fea0003c00000 */
[----:B------:R0:W1:Y:S02]  /*256b0*/  SHFL.IDX P6, R14, R13, R12, R11 ;  /* 0x0000000c0d0e7389 */ /* 0x00006400000c000b */
[----:B01----:R-:W-:Y:S01]  /*256c0*/  ENDCOLLECTIVE ;  /* 0x000000000000791b */ /* 0x003fe20003800000 */
.L_x_8658:
[----:B------:R-:W-:Y:S05]  /*256d0*/  BRA `(.L_x_8659) ;  /* 0xfffffe4000707947 */ /* 0x000fea000383ffff */
.L_x_8318:
[----:B------:R-:W-:Y:S01]  /*256e0*/  BSSY B1, `(.L_x_8660) ;  /* 0x0000008000017945 */ /* 0x000fe20003800000 */
[----:B-1----:R-:W-:Y:S02]  /*256f0*/  IMAD.MOV.U32 R13, RZ, RZ, R6 ;  /* 0x000000ffff0d7224 */ /* 0x002fe400078e0006 */
[----:B------:R-:W-:Y:S02]  /*25700*/  IMAD.MOV.U32 R12, RZ, RZ, 0x1 ;  /* 0x00000001ff0c7424 */ /* 0x000fe400078e00ff */
[----:B------:R-:W-:Y:S02]  /*25710*/  IMAD.MOV.U32 R11, RZ, RZ, 0x181f ;  /* 0x0000181fff0b7424 */ /* 0x000fe400078e00ff */
[----:B------:R-:W-:-:S07]  /*25720*/  IMAD.MOV.U32 R15, RZ, RZ, -0x1 ;  /* 0xffffffffff0f7424 */ /* 0x000fce00078e00ff */
[----:B--2---:R-:W-:Y:S05]  /*25730*/  WARPSYNC.COLLECTIVE R15, `(.L_x_8661) ;  /* 0x000000000f087348 */ /* 0x004fea0003c00000 */
[----:B------:R0:W1:Y:S02]  /*25740*/  SHFL.IDX P6, R14, R13, R12, R11 ;  /* 0x0000000c0d0e7389 */ /* 0x00006400000c000b */
[----:B012---:R-:W-:Y:S01]  /*25750*/  ENDCOLLECTIVE ;  /* 0x000000000000791b */ /* 0x007fe20003800000 */
.L_x_8661:
[----:B------:R-:W-:Y:S05]  /*25760*/  BSYNC B1 ;  /* 0x0000000000017941 */ /* 0x000fea0003800000 */
.L_x_8660:
        /* <DEDUP_REMOVED lines=8> */
.L_x_8662:
[----:B------:R-:W-:Y:S02]  /*257f0*/  IMAD.MOV.U32 R13, RZ, RZ, R8 ;  /* 0x000000ffff0d7224 */ /* 0x000fe400078e0008 */
[----:B------:R-:W-:-:S07]  /*25800*/  IMAD.MOV.U32 R3, RZ, RZ, R14 ;  /* 0x000000ffff037224 */ /* 0x000fce00078e000e */
[----:B------:R-:W-:Y:S05]  /*25810*/  WARPSYNC.COLLECTIVE R15, `(.L_x_8663) ;  /* 0x000000000f087348 */ /* 0x000fea0003c00000 */
[----:B------:R0:W1:Y:S02]  /*25820*/  SHFL.IDX P6, R14, R13, R12, R11 ;  /* 0x0000000c0d0e7389 */ /* 0x00006400000c000b */
[----:B01----:R-:W-:Y:S01]  /*25830*/  ENDCOLLECTIVE ;  /* 0x000000000000791b */ /* 0x003fe20003800000 */
.L_x_8663:
[----:B------:R-:W-:Y:S02]  /*25840*/  IMAD.MOV.U32 R13, RZ, RZ, R7 ;  /* 0x000000ffff0d7224 */ /* 0x000fe400078e0007 */
[----:B------:R-:W-:-:S07]  /*25850*/  IMAD.MOV.U32 R4, RZ, RZ, R14 ;  /* 0x000000ffff047224 */ /* 0x000fce00078e000e */
[----:B------:R-:W-:Y:S05]  /*25860*/  WARPSYNC.COLLECTIVE R15, `(.L_x_8664) ;  /* 0x000000000f087348 */ /* 0x000fea0003c00000 */
[----:B------:R0:W1:Y:S02]  /*25870*/  SHFL.IDX P6, R14, R13, R12, R11 ;  /* 0x0000000c0d0e7389 */ /* 0x00006400000c000b */
[----:B01----:R-:W-:Y:S01]  /*25880*/  ENDCOLLECTIVE ;  /* 0x000000000000791b */ /* 0x003fe20003800000 */
.L_x_8664:
[----:B------:R-:W-:Y:S05]  /*25890*/  BRA `(.L_x_8665) ;  /* 0xfffffe4000dc7947 */ /* 0x000fea000383ffff */
.L_x_8321:
[----:B------:R-:W-:Y:S01]  /*258a0*/  BSSY B1, `(.L_x_8666) ;  /* 0x0000008000017945 */ /* 0x000fe20003800000 */
[----:B------:R-:W-:Y:S02]  /*258b0*/  IMAD.MOV.U32 R13, RZ, RZ, R6 ;  /* 0x000000ffff0d7224 */ /* 0x000fe400078e0006 */
[----:B------:R-:W-:Y:S02]  /*258c0*/  IMAD.MOV.U32 R12, RZ, RZ, 0x2 ;  /* 0x00000002ff0c7424 */ /* 0x000fe400078e00ff */
[----:B------:R-:W-:Y:S02]  /*258d0*/  IMAD.MOV.U32 R11, RZ, RZ, 0x181f ;  /* 0x0000181fff0b7424 */ /* 0x000fe400078e00ff */
[----:B------:R-:W-:-:S07]  /*258e0*/  IMAD.MOV.U32 R15, RZ, RZ, -0x1 ;  /* 0xffffffffff0f7424 */ /* 0x000fce00078e00ff */
[----:B-12---:R-:W-:Y:S05]  /*258f0*/  WARPSYNC.COLLECTIVE R15, `(.L_x_8667) ;  /* 0x000000000f087348 */ /* 0x006fea0003c00000 */
[----:B------:R0:W3:Y:S02]  /*25900*/  SHFL.IDX P6, R14, R13, R12, R11 ;  /* 0x0000000c0d0e7389 */ /* 0x0000e400000c000b */
[----:B0123--:R-:W-:Y:S01]  /*25910*/  ENDCOLLECTIVE ;  /* 0x000000000000791b */ /* 0x00ffe20003800000 */
.L_x_8667:
[----:B------:R-:W-:Y:S05]  /*25920*/  BSYNC B1 ;  /* 0x0000000000017941 */ /* 0x000fea0003800000 */
.L_x_8666:
        /* <DEDUP_REMOVED lines=8> */
.L_x_8668:
[----:B------:R-:W-:Y:S02]  /*259b0*/  IMAD.MOV.U32 R13, RZ, RZ, R8 ;  /* 0x000000ffff0d7224 */ /* 0x000fe400078e0008 */
[----:B------:R-:W-:-:S07]  /*259c0*/  IMAD.MOV.U32 R3, RZ, RZ, R14 ;  /* 0x000000ffff037224 */ /* 0x000fce00078e000e */
[----:B------:R-:W-:Y:S05]  /*259d0*/  WARPSYNC.COLLECTIVE R15, `(.L_x_8669) ;  /* 0x000000000f087348 */ /* 0x000fea0003c00000 */
[----:B------:R0:W1:Y:S02]  /*259e0*/  SHFL.IDX P6, R14, R13, R12, R11 ;  /* 0x0000000c0d0e7389 */ /* 0x00006400000c000b */
[----:B01----:R-:W-:Y:S01]  /*259f0*/  ENDCOLLECTIVE ;  /* 0x000000000000791b */ /* 0x003fe20003800000 */
.L_x_8669:
[----:B------:R-:W-:Y:S02]  /*25a00*/  IMAD.MOV.U32 R13, RZ, RZ, R7 ;  /* 0x000000ffff0d7224 */ /* 0x000fe400078e0007 */
[----:B------:R-:W-:-:S07]  /*25a10*/  IMAD.MOV.U32 R4, RZ, RZ, R14 ;  /* 0x000000ffff047224 */ /* 0x000fce00078e000e */
[----:B------:R-:W-:Y:S05]  /*25a20*/  WARPSYNC.COLLECTIVE R15, `(.L_x_8670) ;  /* 0x000000000f087348 */ /* 0x000fea0003c00000 */
[----:B------:R0:W1:Y:S02]  /*25a30*/  SHFL.IDX P6, R14, R13, R12, R11 ;  /* 0x0000000c0d0e7389 */ /* 0x00006400000c000b */
[----:B01----:R-:W-:Y:S01]  /*25a40*/  ENDCOLLECTIVE ;  /* 0x000000000000791b */ /* 0x003fe20003800000 */
.L_x_8670:
[----:B------:R-:W-:Y:S05]  /*25a50*/  BRA `(.L_x_8671) ;  /* 0xfffffe4400407947 */ /* 0x000fea000383ffff */
.L_x_8324:
        /* <DEDUP_REMOVED lines=8> */
.L_x_8673:
[----:B------:R-:W-:Y:S05]  /*25ae0*/  BSYNC B1 ;  /* 0x0000000000017941 */ /* 0x000fea0003800000 */
.L_x_8672:
        /* <DEDUP_REMOVED lines=8> */
.L_x_8674:
[----:B------:R-:W-:Y:S02]  /*25b70*/  IMAD.MOV.U32 R13, RZ, RZ, R8 ;  /* 0x000000ffff0d7224 */ /* 0x000fe400078e0008 */
[----:B------:R-:W-:-:S07]  /*25b80*/  IMAD.MOV.U32 R3, RZ, RZ, R14 ;  /* 0x000000ffff037224 */ /* 0x000fce00078e000e */
[----:B------:R-:W-:Y:S05]  /*25b90*/  WARPSYNC.COLLECTIVE R15, `(.L_x_8675) ;  /* 0x000000000f087348 */ /* 0x000fea0003c00000 */
[----:B------:R0:W1:Y:S02]  /*25ba0*/  SHFL.IDX P6, R14, R13, R12, R11 ;  /* 0x0000000c0d0e7389 */ /* 0x00006400000c000b */
[----:B01----:R-:W-:Y:S01]  /*25bb0*/  ENDCOLLECTIVE ;  /* 0x000000000000791b */ /* 0x003fe20003800000 */
.L_x_8675:
[----:B------:R-:W-:Y:S02]  /*25bc0*/  IMAD.MOV.U32 R13, RZ, RZ, R7 ;  /* 0x000000ffff0d7224 */ /* 0x000fe400078e0007 */
[----:B------:R-:W-:-:S07]  /*25bd0*/  IMAD.MOV.U32 R4, RZ, RZ, R14 ;  /* 0x000000ffff047224 */ /* 0x000fce00078e000e */
[----:B------:R-:W-:Y:S05]  /*25be0*/  WARPSYNC.COLLECTIVE R15, `(.L_x_8676) ;  /* 0x000000000f087348 */ /* 0x000fea0003c00000 */
[----:B------:R0:W1:Y:S02]  /*25bf0*/  SHFL.IDX P6, R14, R13, R12, R11 ;  /* 0x0000000c0d0e7389 */ /* 0x00006400000c000b */
[----:B01----:R-:W-:Y:S01]  /*25c00*/  ENDCOLLECTIVE ;  /* 0x000000000000791b */ /* 0x003fe20003800000 */
.L_x_8676:
[----:B------:R-:W-:Y:S05]  /*25c10*/  BRA `(.L_x_8677) ;  /* 0xfffffe4400ac7947 */ /* 0x000fea000383ffff */
.L_x_8328:
[----:B0-----:R0:W1:Y:S02]  /*25c20*/  SYNCS.PHASECHK.TRANS64.TRYWAIT P0, [R18+URZ+0x28800], R5 ;  /* 0x02880005120075a7 */ /* 0x001064000800017f */
[----:B-1----:R-:W-:Y:S05]  /*25c30*/  @!P0 NANOSLEEP.SYNCS 0x989680 ;  /* 0x009896800000895d */ /* 0x002fea0003900000 */
[----:B------:R-:W1:Y:S02]  /*25c40*/  @!P0 SYNCS.PHASECHK.TRANS64 P0, [R18+URZ+0x28800], R5 ;  /* 0x02880005120085a7 */ /* 0x000e64000800007f */
[----:B-1----:R-:W-:Y:S05]  /*25c50*/  @!P0 BRA `(.L_x_8328) ;  /* 0xfffffffc00f08947 */ /* 0x002fea000383ffff */
[----:B------:R-:W-:Y:S05]  /*25c60*/  BRA `(.L_x_8678) ;  /* 0xfffffe4800707947 */ /* 0x000fea000383ffff */
.L_x_8344:
[----:B------:R-:W3:Y:S01]  /*25c70*/  LDC R58, c[0x0][0x3f4] ;  /* 0x0000fd00ff3a7b82 */ /* 0x000ee20000000800 */
[----:B------:R-:W-:Y:S01]  /*25c80*/  BSSY B1, `(.L_x_8679) ;  /* 0x0000008000017945 */ /* 0x000fe20003800000 */
[----:B--2---:R-:W-:Y:S02]  /*25c90*/  IMAD.MOV.U32 R13, RZ, RZ, R43 ;  /* 0x000000ffff0d7224 */ /* 0x004fe400078e002b */
[----:B------:R-:W-:Y:S02]  /*25ca0*/  IMAD.MOV.U32 R12, RZ, RZ, RZ ;  /* 0x000000ffff0c7224 */ /* 0x000fe400078e00ff */
[----:B------:R-:W-:Y:S02]  /*25cb0*/  IMAD.MOV.U32 R11, RZ, RZ, 0x181f ;  /* 0x0000181fff0b7424 */ /* 0x000fe400078e00ff */
[----:B------:R-:W-:-:S07]  /*25cc0*/  IMAD.MOV.U32 R15, RZ, RZ, -0x1 ;  /* 0xffffffffff0f7424 */ /* 0x000fce00078e00ff */
[----:B01-3--:R-:W-:Y:S05]  /*25cd0*/  WARPSYNC.COLLECTIVE R15, `(.L_x_8680) ;  /* 0x000000000f087348 */ /* 0x00bfea0003c00000 */
[----:B------:R2:W4:Y:S02]  /*25ce0*/  SHFL.IDX P6, R14, R13, R12, R11 ;  /* 0x0000000c0d0e7389 */ /* 0x00052400000c000b */
[----:B01234-:R-:W-:Y:S01]  /*25cf0*/  ENDCOLLECTIVE ;  /* 0x000000000000791b */ /* 0x01ffe20003800000 */
.L_x_8680:
[----:B------:R-:W-:Y:S05]  /*25d00*/  BSYNC B1 ;  /* 0x0000000000017941 */ /* 0x000fea0003800000 */
.L_x_8679:
[----:B------:R-:W-:Y:S01]  /*25d10*/  IMAD.MOV.U32 R13, RZ, RZ, R10 ;  /* 0x000000ffff0d7224 */ /* 0x000fe200078e000a */
[----:B------:R-:W-:Y:S01]  /*25d20*/  ISETP.GE.AND P0, PT, R16, R58, PT ;  /* 0x0000003a1000720c */ /* 0x000fe20003f06270 */
[----:B------:R-:W-:Y:S02]  /*25d30*/  IMAD.MOV.U32 R12, RZ, RZ, RZ ;  /* 0x000000ffff0c7224 */ /* 0x000fe400078e00ff */
[----:B------:R-:W-:Y:S02]  /*25d40*/  IMAD.MOV.U32 R11, RZ, RZ, 0x181f ;  /* 0x0000181fff0b7424 */ /* 0x000fe400078e00ff */
[----:B------:R-:W-:Y:S02]  /*25d50*/  IMAD.MOV.U32 R15, RZ, RZ, -0x1 ;  /* 0xffffffffff0f7424 */ /* 0x000fe400078e00ff */
[----:B------:R-:W-:Y:S02]  /*25d60*/  IMAD.MOV.U32 R3, RZ, RZ, R14 ;  /* 0x000000ffff037224 */ /* 0x000fe400078e000e */
[----:B------:R-:W-:-:S07]  /*25d70*/  IMAD R0, R189, R0, RZ ;  /* 0x00000000bd007224 */ /* 0x000fce00078e02ff */
[----:B------:R-:W-:Y:S05]  /*25d80*/  WARPSYNC.COLLECTIVE R15, `(.L_x_8681) ;  /* 0x000000000f087348 */ /* 0x000fea0003c00000 */
[----:B------:R0:W1:Y:S02]  /*25d90*/  SHFL.IDX P6, R14, R13, R12, R11 ;  /* 0x0000000c0d0e7389 */ /* 0x00006400000c000b */
[----:B01----:R-:W-:Y:S01]  /*25da0*/  ENDCOLLECTIVE ;  /* 0x000000000000791b */ /* 0x003fe20003800000 */
.L_x_8681:
[----:B------:R-:W-:Y:S01]  /*25db0*/  ISETP.GE.OR P1, PT, R59, R0, P0 ;  /* 0x000000003b00720c */ /* 0x000fe20000726670 */
[----:B------:R-:W-:-:S12]  /*25dc0*/  IMAD.MOV.U32 R13, RZ, RZ, R45 ;  /* 0x000000ffff0d7224 */ /* 0x000fd800078e002d */
[C---:B------:R-:W-:Y:S01]  /*25dd0*/  @!P1 IMAD.SHL.U32 R7, R16.reuse, 0x2, RZ ;  /* 0x0000000210079824 */ /* 0x040fe200078e00ff */
[----:B------:R-:W-:Y:S01]  /*25de0*/  @!P1 SHF.L.U64.HI R6, R16, 0x1, R17 ;  /* 0x0000000110069819 */ /* 0x000fe20000010211 */
[----:B------:R-:W-:-:S07]  /*25df0*/  IMAD.MOV.U32 R4, RZ, RZ, R14 ;  /* 0x000000ffff047224 */ /* 0x000fce00078e000e */
[----:B------:R-:W-:Y:S05]  /*25e00*/  WARPSYNC.COLLECTIVE R15, `(.L_x_8682) ;  /* 0x000000000f087348 */ /* 0x000fea0003c00000 */
[----:B------:R0:W1:Y:S02]  /*25e10*/  SHFL.IDX P6, R14, R13, R12, R11 ;  /* 0x0000000c0d0e7389 */ /* 0x00006400000c000b */
[----:B01----:R-:W-:Y:S01]  /*25e20*/  ENDCOLLECTIVE ;  /* 0x000000000000791b */ /* 0x003fe20003800000 */
.L_x_8682:
[----:B------:R-:W-:-:S05]  /*25e30*/  @!P1 IADD3 R4, P2, R4, R7, RZ ;  /* 0x0000000704049210 */ /* 0x000fca0007f5e0ff */
[----:B------:R-:W-:Y:S02]  /*25e40*/  @!P1 IMAD.X R3, R3, 0x1, R6, P2 ;  /* 0x0000000103039824 */ /* 0x000fe400010e0606 */
[----:B------:R-:W-:Y:S02]  /*25e50*/  @!P1 IMAD.MOV.U32 R24, RZ, RZ, R4 ;  /* 0x000000ffff189224 */ /* 0x000fe400078e0004 */
[----:B------:R-:W-:Y:S02]  /*25e60*/  @!P1 IMAD.MOV.U32 R25, RZ, RZ, R3 ;  /* 0x000000ffff199224 */ /* 0x000fe400078e0003 */
[----:B------:R-:W-:-:S04]  /*25e70*/  IMAD.MOV.U32 R13, RZ, RZ, R44 ;  /* 0x000000ffff0d7224 */ /* 0x000fc800078e002c */
[----:B------:R-:W5:Y:S01]  /*25e80*/  @!P1 LD.E.128 R24, desc[UR54][R24.64] ;  /* 0x0000003618189980 */ /* 0x000f62000c101d00 */
[----:B------:R-:W-:-:S07]  /*25e90*/  IMAD.MOV.U32 R5, RZ, RZ, R14 ;  /* 0x000000ffff057224 */ /* 0x000fce00078e000e */
[----:B-----5:R-:W-:Y:S05]  /*25ea0*/  WARPSYNC.COLLECTIVE R15, `(.L_x_8683) ;  /* 0x000000000f087348 */ /* 0x020fea0003c00000 */
[----:B------:R0:W1:Y:S02]  /*25eb0*/  SHFL.IDX P6, R14, R13, R12, R11 ;  /* 0x0000000c0d0e7389 */ /* 0x00006400000c000b */
[----:B01---5:R-:W-:Y:S01]  /*25ec0*/  ENDCOLLECTIVE ;  /* 0x000000000000791b */ /* 0x023fe20003800000 */
.L_x_8683:
[----:B------:R-:W-:-:S05]  /*25ed0*/  @!P1 IADD3 R14, P2, R14, R7, RZ ;  /* 0x000000070e0e9210 */ /* 0x000fca0007f5e0ff */
[----:B------:R-:W-:Y:S02]  /*25ee0*/  @!P1 IMAD.X R5, R5, 0x1, R6, P2 ;  /* 0x0000000105059824 */ /* 0x000fe400010e0606 */
[----:B------:R-:W-:-:S06]  /*25ef0*/  @!P1 IMAD.MOV.U32 R4, RZ, RZ, R14 ;  /* 0x000000ffff049224 */ /* 0x000fcc00078e000e */
[----:B------:R-:W5:Y:S01]  /*25f00*/  @!P1 LD.E.128 R4, desc[UR54][R4.64] ;  /* 0x0000003604049980 */ /* 0x000f62000c101d00 */
[----:B------:R-:W-:Y:S02]  /*25f10*/  IMAD.MOV.U32 R13, RZ, RZ, R43 ;  /* 0x000000ffff0d7224 */ /* 0x000fe400078e002b */
[----:B------:R-:W-:-:S07]  /*25f20*/  IMAD.MOV.U32 R12, RZ, RZ, 0x1 ;  /* 0x00000001ff0c7424 */ /* 0x000fce00078e00ff */
[----:B-----5:R-:W-:Y:S05]  /*25f30*/  WARPSYNC.COLLECTIVE R15, `(.L_x_8684) ;  /* 0x000000000f087348 */ /* 0x020fea0003c00000 */
[----:B------:R0:W1:Y:S02]  /*25f40*/  SHFL.IDX P6, R14, R13, R12, R11 ;  /* 0x0000000c0d0e7389 */ /* 0x00006400000c000b */
[----:B01---5:R-:W-:Y:S01]  /*25f50*/  ENDCOLLECTIVE ;  /* 0x000000000000791b */ /* 0x023fe20003800000 */
.L_x_8684:
[----:B------:R-:W-:Y:S01]  /*25f60*/  CS2R R50, SRZ ;  /* 0x0000000000327805 */ /* 0x000fe2000001ff00 */
[----:B------:R-:W-:Y:S01]  /*25f70*/  IMAD.MOV.U32 R13, RZ, RZ, R10 ;  /* 0x000000ffff0d7224 */ /* 0x000fe200078e000a */
[----:B------:R-:W-:Y:S02]  /*25f80*/  CS2R R52, SRZ ;  /* 0x0000000000347805 */ /* 0x000fe4000001ff00 */
[----:B------:R-:W-:Y:S02]  /*25f90*/  CS2R R20, SRZ ;  /* 0x0000000000147805 */ /* 0x000fe4000001ff00 */
[----:B------:R-:W-:Y:S01]  /*25fa0*/  CS2R R36, SRZ ;  /* 0x0000000000247805 */ /* 0x000fe2000001ff00 */
[----:B------:R-:W-:-:S04]  /*25fb0*/  @!P1 IMAD.MOV.U32 R50, RZ, RZ, R24 ;  /* 0x000000ffff329224 */ /* 0x000fc800078e0018 */
[----:B------:R-:W-:-:S05]  /*25fc0*/  IMAD.MOV.U32 R3, RZ, RZ, R50 ;  /* 0x000000ffff037224 */ /* 0x000fca00078e0032 */
[----:B------:R-:W-:Y:S01]  /*25fd0*/  PRMT R76, R3, 0x7610, R76 ;  /* 0x00007610034c7816 */ /* 0x000fe2000000004c */
[----:B------:R-:W-:-:S07]  /*25fe0*/  IMAD.MOV.U32 R3, RZ, RZ, R14 ;  /* 0x000000ffff037224 */ /* 0x000fce00078e000e */
[----:B------:R-:W-:Y:S05]  /*25ff0*/  WARPSYNC.COLLECTIVE R15, `(.L_x_8685) ;  /* 0x000000000f087348 */ /* 0x000fea0003c00000 */
[----:B------:R0:W1:Y:S02]  /*26000*/  SHFL.IDX P6, R14, R13, R12, R11 ;  /* 0x0000000c0d0e7389 */ /* 0x00006400000c000b */
[----:B01----:R-:W-:Y:S01]  /*26010*/  ENDCOLLECTIVE ;  /* 0x000000000000791b */ /* 0x003fe20003800000 */
.L_x_8685:
[----:B------:R-:W-:-:S04]  /*26020*/  @!P1 IMAD.MOV.U32 R51, RZ, RZ, R25 ;  /* 0x000000ffff339224 */ /* 0x000fc800078e0019 */
[----:B------:R-:W-:-:S05]  /*26030*/  IMAD.MOV.U32 R8, RZ, RZ, R51 ;  /* 0x000000ffff087224 */ /* 0x000fca00078e0033 */
[----:B------:R-:W-:Y:S01]  /*26040*/  PRMT R77, R8, 0x7610, R77 ;  /* 0x00007610084d7816 */ /* 0x000fe2000000004d */
[----:B------:R-:W-:Y:S02]  /*26050*/  IMAD.MOV.U32 R13, RZ, RZ, R45 ;  /* 0x000000ffff0d7224 */ /* 0x000fe400078e002d */
[----:B------:R-:W-:-:S07]  /*26060*/  IMAD.MOV.U32 R8, RZ, RZ, R14 ;  /* 0x000000ffff087224 */ /* 0x000fce00078e000e */
[----:B------:R-:W-:Y:S05]  /*26070*/  WARPSYNC.COLLECTIVE R15, `(.L_x_8686) ;  /* 0x000000000f087348 */ /* 0x000fea0003c00000 */
[----:B------:R0:W1:Y:S02]  /*26080*/  SHFL.IDX P6, R14, R13, R12, R11 ;  /* 0x0000000c0d0e7389 */ /* 0x00006400000c000b */
[----:B01----:R-:W-:Y:S01]  /*26090*/  ENDCOLLECTIVE ;  /* 0x000000000000791b */ /* 0x003fe20003800000 */
.L_x_8686:
[----:B------:R-:W-:Y:S02]  /*260a0*/  IMAD.MOV.U32 R13, RZ, RZ, R44 ;  /* 0x000000ffff0d7224 */ /* 0x000fe400078e002c */
[----:B------:R-:W-:-:S07]  /*260b0*/  IMAD.MOV.U32 R9, RZ, RZ, R14 ;  /* 0x000000ffff097224 */ /* 0x000fce00078e000e */
[----:B------:R-:W-:Y:S05]  /*260c0*/  WARPSYNC.COLLECTIVE R15, `(.L_x_8687) ;  /* 0x000000000f087348 */ /* 0x000fea0003c00000 */
[----:B------:R0:W1:Y:S02]  /*260d0*/  SHFL.IDX P6, R14, R13, R12, R11 ;  /* 0x0000000c0d0e7389 */ /* 0x00006400000c000b */
[----:B01----:R-:W-:Y:S01]  /*260e0*/  ENDCOLLECTIVE ;  /* 0x000000000000791b */ /* 0x003fe20003800000 */
.L_x_8687:
[----:B------:R-:W-:Y:S02]  /*260f0*/  @!P1 IMAD.MOV.U32 R52, RZ, RZ, R26 ;  /* 0x000000ffff349224 */ /* 0x000fe400078e001a */
[----:B------:R-:W-:Y:S02]  /*26100*/  @!P1 IMAD.MOV.U32 R53, RZ, RZ, R27 ;  /* 0x000000ffff359224 */ /* 0x000fe400078e001b */
[----:B------:R-:W-:Y:S02]  /*26110*/  @!P1 IMAD.MOV.U32 R20, RZ, RZ, R4 ;  /* 0x000000ffff149224 */ /* 0x000fe400078e0004 */
[----:B------:R-:W-:Y:S02]  /*26120*/  @!P1 IMAD.MOV.U32 R21, RZ, RZ, R5 ;  /* 0x000000ffff159224 */ /* 0x000fe400078e0005 */
[----:B------:R-:W-:Y:S02]  /*26130*/  @!P1 IMAD.MOV.U32 R36, RZ, RZ, R6 ;  /* 0x000000ffff249224 */ /* 0x000fe400078e0006 */
[----:B------:R-:W-:-:S02]  /*26140*/  @!P1 IMAD.MOV.U32 R37, RZ, RZ, R7 ;  /* 0x000000ffff259224 */ /* 0x000fc400078e0007 */
[----:B------:R-:W-:Y:S02]  /*26150*/  IMAD.MOV.U32 R24, RZ, RZ, R52 ;  /* 0x000000ffff187224 */ /* 0x000fe400078e0034 */
[----:B------:R-:W-:Y:S02]  /*26160*/  IMAD.MOV.U32 R25, RZ, RZ, R53 ;  /* 0x000000ffff197224 */ /* 0x000fe400078e0035 */
[----:B------:R-:W-:Y:S02]  /*26170*/  IMAD.MOV.U32 R4, RZ, RZ, R20 ;  /* 0x000000ffff047224 */ /* 0x000fe400078e0014 */
[----:B------:R-:W-:Y:S02]  /*26180*/  IMAD.MOV.U32 R5, RZ, RZ, R21 ;  /* 0x000000ffff057224 */ /* 0x000fe400078e0015 */
[----:B------:R-:W-:Y:S02]  /*26190*/  IMAD.MOV.U32 R6, RZ, RZ, R36 ;  /* 0x000000ffff067224 */ /* 0x000fe400078e0024 */
[----:B------:R-:W-:Y:S01]  /*261a0*/  IMAD.MOV.U32 R7, RZ, RZ, R37 ;  /* 0x000000ffff077224 */ /* 0x000fe200078e0025 */
[----:B------:R-:W-:-:S02]  /*261b0*/  PRMT R46, R24, 0x7610, R46 ;  /* 0x00007610182e7816 */ /* 0x000fc4000000002e */
[----:B------:R-:W-:Y:S02]  /*261c0*/  PRMT R47, R25, 0x7610, R47 ;  /* 0x00007610192f7816 */ /* 0x000fe4000000002f */
[----:B------:R-:W-:Y:S02]  /*261d0*/  CS2R R24, SRZ ;  /* 0x0000000000187805 */ /* 0x000fe4000001ff00 */
[----:B------:R-:W-:Y:S02]  /*261e0*/  PRMT R78, R4, 0x7610, R78 ;  /* 0x00007610044e7816 */ /* 0x000fe4000000004e */
[----:B------:R-:W-:Y:S02]  /*261f0*/  PRMT R79, R5, 0x7610, R79 ;  /* 0x00007610054f7816 */ /* 0x000fe4000000004f */
[----:B------:R-:W-:Y:S02]  /*26200*/  PRMT R80, R6, 0x7610, R80 ;  /* 0x0000761006507816 */ /* 0x000fe40000000050 */
[----:B------:R-:W-:Y:S01]  /*26210*/  PRMT R86, R7, 0x7610, R86 ;  /* 0x0000761007567816 */ /* 0x000fe20000000056 */
[----:B------:R-:W-:Y:S06]  /*26220*/  BRA `(.L_x_8688) ;  /* 0xfffffe6000b07947 */ /* 0x000fec000383ffff */
.L_x_8347:
[----:B------:R-:W-:Y:S01]  /*26230*/  BSSY B1, `(.L_x_8689) ;  /* 0x0000008000017945 */ /* 0x000fe20003800000 */
[----:B--2---:R-:W-:Y:S02]  /*26240*/  IMAD.MOV.U32 R13, RZ, RZ, R43 ;  /* 0x000000ffff0d7224 */ /* 0x004fe400078e002b */
[----:B------:R-:W-:Y:S02]  /*26250*/  IMAD.MOV.U32 R12, RZ, RZ, 0x2 ;  /* 0x00000002ff0c7424 */ /* 0x000fe400078e00ff */
[----:B------:R-:W-:Y:S02]  /*26260*/  IMAD.MOV.U32 R11, RZ, RZ, 0x181f ;  /* 0x0000181fff0b7424 */ /* 0x000fe400078e00ff */
[----:B0-----:R-:W-:-:S07]  /*26270*/  IMAD.MOV.U32 R15, RZ, RZ, -0x1 ;  /* 0xffffffffff0f7424 */ /* 0x001fce00078e00ff */
[----:B------:R-:W-:Y:S05]  /*26280*/  WARPSYNC.COLLECTIVE R15, `(.L_x_8690) ;  /* 0x000000000f087348 */ /* 0x000fea0003c00000 */
[----:B------:R0:W1:Y:S02]  /*26290*/  SHFL.IDX P6, R14, R13, R12, R11 ;  /* 0x0000000c0d0e7389 */ /* 0x00006400000c000b */
[----:B01----:R-:W-:Y:S01]  /*262a0*/  ENDCOLLECTIVE ;  /* 0x000000000000791b */ /* 0x003fe20003800000 */
.L_x_8690:
[----:B------:R-:W-:Y:S05]  /*262b0*/  BSYNC B1 ;  /* 0x0000000000017941 */ /* 0x000fea0003800000 */
.L_x_8689:
[----:B------:R-:W-:Y:S02]  /*262c0*/  IMAD.MOV.U32 R13, RZ, RZ, R10 ;  /* 0x000000ffff0d7224 */ /* 0x000fe400078e000a */
[----:B------:R-:W-:Y:S02]  /*262d0*/  IMAD.MOV.U32 R12, RZ, RZ, 0x2 ;  /* 0x00000002ff0c7424 */ /* 0x000fe400078e00ff */
[----:B------:R-:W-:Y:S02]  /*262e0*/  IMAD.MOV.U32 R11, RZ, RZ, 0x181f ;  /* 0x0000181fff0b7424 */ /* 0x000fe400078e00ff */
[----:B------:R-:W-:Y:S02]  /*262f0*/  IMAD.MOV.U32 R15, RZ, RZ, -0x1 ;  /* 0xffffffffff0f7424 */ /* 0x000fe400078e00ff */
[----:B------:R-:W-:Y:S02]  /*26300*/  IMAD.MOV.U32 R3, RZ, RZ, R14 ;  /* 0x000000ffff037224 */ /* 0x000fe400078e000e */
[----:B------:R-:W-:-:S07]  /*26310*/  VIADD R9, R59, 0x40 ;  /* 0x000000403b097836 */ /* 0x000fce0000000000 */
[----:B------:R-:W-:Y:S05]  /*26320*/  WARPSYNC.COLLECTIVE R15, `(.L_x_8691) ;  /* 0x000000000f087348 */ /* 0x000fea0003c00000 */
[----:B------:R0:W1:Y:S02]  /*26330*/  SHFL.IDX P6, R14, R13, R12, R11 ;  /* 0x0000000c0d0e7389 */ /* 0x00006400000c000b */
[----:B01----:R-:W-:Y:S01]  /*26340*/  ENDCOLLECTIVE ;  /* 0x000000000000791b */ /* 0x003fe20003800000 */
.L_x_8691:
        /* <DEDUP_REMOVED lines=8> */
.L_x_8692:
        /* <DEDUP_REMOVED lines=10> */
.L_x_8693:
[----:B------:R-:W-:-:S05]  /*26470*/  @!P1 IADD3 R14, P2, R14, R29, RZ ;  /* 0x0000001d0e0e9210 */ /* 0x000fca0007f5e0ff */
[----:B------:R-:W-:-:S04]  /*26480*/  @!P1 IMAD.X R9, R9, 0x1, R28, P2 ;  /* 0x0000000109099824 */ /* 0x000fc800010e061c */
[----:B------:R-:W-:-:S05]  /*26490*/  @!P1 IMAD.MOV.U32 R15, RZ, RZ, R9 ;  /* 0x000000ffff0f9224 */ /* 0x000fca00078e0009 */
[----:B------:R0:W5:Y:S01]  /*264a0*/  @!P1 LD.E.128 R28, desc[UR54][R14.64] ;  /* 0x000000360e1c9980 */ /* 0x000162000c101d00 */
[----:B------:R-:W-:Y:S02]  /*264b0*/  IMAD.MOV.U32 R13, RZ, RZ, R43 ;  /* 0x000000ffff0d7224 */ /* 0x000fe400078e002b */
[----:B------:R-:W-:Y:S02]  /*264c0*/  IMAD.MOV.U32 R12, RZ, RZ, 0x3 ;  /* 0x00000003ff0c7424 */ /* 0x000fe400078e00ff */
[----:B0-----:R-:W-:-:S07]  /*264d0*/  IMAD.MOV.U32 R15, RZ, RZ, -0x1 ;  /* 0xffffffffff0f7424 */ /* 0x001fce00078e00ff */
[----:B-----5:R-:W-:Y:S05]  /*264e0*/  WARPSYNC.COLLECTIVE R15, `(.L_x_8694) ;  /* 0x000000000f087348 */ /* 0x020fea0003c00000 */
[----:B------:R0:W1:Y:S02]  /*264f0*/  SHFL.IDX P6, R14, R13, R12, R11 ;  /* 0x0000000c0d0e7389 */ /* 0x00006400000c000b */
[----:B01---5:R-:W-:Y:S01]  /*26500*/  ENDCOLLECTIVE ;  /* 0x000000000000791b */ /* 0x023fe20003800000 */
.L_x_8694:
        /* <DEDUP_REMOVED lines=12> */
.L_x_8695:
[----:B------:R-:W-:Y:S02]  /*265d0*/  IMAD.MOV.U32 R13, RZ, RZ, R45 ;  /* 0x000000ffff0d7224 */ /* 0x000fe400078e002d */
[----:B------:R-:W-:-:S07]  /*265e0*/  IMAD.MOV.U32 R32, RZ, RZ, R14 ;  /* 0x000000ffff207224 */ /* 0x000fce00078e000e */
[----:B------:R-:W-:Y:S05]  /*265f0*/  WARPSYNC.COLLECTIVE R15, `(.L_x_8696) ;  /* 0x000000000f087348 */ /* 0x000fea0003c00000 */
[----:B------:R0:W1:Y:S02]  /*26600*/  SHFL.IDX P6, R14, R13, R12, R11 ;  /* 0x0000000c0d0e7389 */ /* 0x00006400000c000b */
[----:B01----:R-:W-:Y:S01]  /*26610*/  ENDCOLLECTIVE ;  /* 0x000000000000791b */ /* 0x003fe20003800000 */
.L_x_8696:
[----:B------:R-:W-:Y:S02]  /*26620*/  @!P1 IMAD.MOV.U32 R55, RZ, RZ, R33 ;  /* 0x000000ffff379224 */ /* 0x000fe400078e0021 */
[----:B------:R-:W-:Y:S02]  /*26630*/  IMAD.MOV.U32 R13, RZ, RZ, R44 ;  /* 0x000000ffff0d7224 */ /* 0x000fe400078e002c */
[----:B------:R-:W-:Y:S02]  /*26640*/  IMAD.MOV.U32 R8, RZ, RZ, R55 ;  /* 0x000000ffff087224 */ /* 0x000fe400078e0037 */
[----:B------:R-:W-:-:S07]  /*26650*/  IMAD.MOV.U32 R33, RZ, RZ, R14 ;  /* 0x000000ffff217224 */ /* 0x000fce00078e000e */
[----:B------:R-:W-:Y:S05]  /*26660*/  WARPSYNC.COLLECTIVE R15, `(.L_x_8697) ;  /* 0x000000000f087348 */ /* 0x000fea0003c00000 */
[----:B------:R0:W1:Y:S02]  /*26670*/  SHFL.IDX P6, R14, R13, R12, R11 ;  /* 0x0000000c0d0e7389 */ /* 0x00006400000c000b */
[----:B01----:R-:W-:Y:S01]  /*26680*/  ENDCOLLECTIVE ;  /* 0x000000000000791b */ /* 0x003fe20003800000 */
.L_x_8697:
[----:B------:R-:W-:Y:S02]  /*26690*/  @!P1 IMAD.MOV.U32 R56, RZ, RZ, R34 ;  /* 0x000000ffff389224 */ /* 0x000fe400078e0022 */
[----:B------:R-:W-:Y:S01]  /*266a0*/  @!P1 IMAD.MOV.U32 R57, RZ, RZ, R35 ;  /* 0x000000ffff399224 */ /* 0x000fe200078e0023 */
[----:B------:R-:W-:Y:S01]  /*266b0*/  PRMT R69, R8, 0x7610, R69 ;  /* 0x0000761008457816 */ /* 0x000fe20000000045 */
[----:B------:R-:W-:Y:S02]  /*266c0*/  IMAD.MOV.U32 R8, RZ, RZ, R56 ;  /* 0x000000ffff087224 */ /* 0x000fe400078e0038 */
[----:B------:R-:W-:Y:S02]  /*266d0*/  IMAD.MOV.U32 R9, RZ, RZ, R57 ;  /* 0x000000ffff097224 */ /* 0x000fe400078e0039 */
[----:B------:R-:W-:Y:S02]  /*266e0*/  @!P1 IMAD.MOV.U32 R38, RZ, RZ, R28 ;  /* 0x000000ffff269224 */ /* 0x000fe400078e001c */
[----:B------:R-:W-:-:S02]  /*266f0*/  @!P1 IMAD.MOV.U32 R39, RZ, RZ, R29 ;  /* 0x000000ffff279224 */ /* 0x000fc400078e001d */
[----:B------:R-:W-:Y:S02]  /*26700*/  @!P1 IMAD.MOV.U32 R40, RZ, RZ, R30 ;  /* 0x000000ffff289224 */ /* 0x000fe400078e001e */
[----:B------:R-:W-:Y:S01]  /*26710*/  @!P1 IMAD.MOV.U32 R41, RZ, RZ, R31 ;  /* 0x000000ffff299224 */ /* 0x000fe200078e001f */
[----:B------:R-:W-:Y:S01]  /*26720*/  PRMT R48, R8, 0x7610, R48 ;  /* 0x0000761008307816 */ /* 0x000fe20000000030 */
[----:B------:R-:W-:Y:S01]  /*26730*/  IMAD.MOV.U32 R8, RZ, RZ, R38 ;  /* 0x000000ffff087224 */ /* 0x000fe200078e0026 */
[----:B------:R-:W-:Y:S01]  /*26740*/  PRMT R49, R9, 0x7610, R49 ;  /* 0x0000761009317816 */ /* 0x000fe20000000031 */
[----:B------:R-:W-:Y:S02]  /*26750*/  IMAD.MOV.U32 R9, RZ, RZ, R39 ;  /* 0x000000ffff097224 */ /* 0x000fe400078e0027 */
[----:B------:R-:W-:Y:S02]  /*26760*/  IMAD.MOV.U32 R10, RZ, RZ, R40 ;  /* 0x000000ffff0a7224 */ /* 0x000fe400078e0028 */
[----:B------:R-:W-:Y:S01]  /*26770*/  IMAD.MOV.U32 R11, RZ, RZ, R41 ;  /* 0x000000ffff0b7224 */ /* 0x000fe200078e0029 */
[----:B------:R-:W-:Y:S01]  /*26780*/  PRMT R72, R8, 0x7610, R72 ;  /* 0x0000761008487816 */ /* 0x000fe20000000048 */
[----:B------:R-:W-:Y:S01]  /*26790*/  IMAD.MOV.U32 R34, RZ, RZ, R14 ;  /* 0x000000ffff227224 */ /* 0x000fe200078e000e */
[----:B------:R-:W-:-:S02]  /*267a0*/  PRMT R73, R9, 0x7610, R73 ;  /* 0x0000761009497816 */ /* 0x000fc40000000049 */
[----:B------:R-:W-:Y:S02]  /*267b0*/  CS2R R8, SRZ ;  /* 0x0000000000087805 */ /* 0x000fe4000001ff00 */
[----:B------:R-:W-:Y:S02]  /*267c0*/  PRMT R74, R10, 0x7610, R74 ;  /* 0x000076100a4a7816 */ /* 0x000fe4000000004a */
[----:B------:R-:W-:Y:S01]  /*267d0*/  PRMT R75, R11, 0x7610, R75 ;  /* 0x000076100b4b7816 */ /* 0x000fe2000000004b */
[----:B------:R-:W-:Y:S06]  /*267e0*/  BRA `(.L_x_8698) ;  /* 0xfffffe6000a07947 */ /* 0x000fec000383ffff */
.L_x_8351:
[----:B0-----:R0:W1:Y:S02]  /*267f0*/  SYNCS.PHASECHK.TRANS64.TRYWAIT P4, [R18+URZ+0x28800], R29 ;  /* 0x0288001d120075a7 */ /* 0x001064000808017f */
[----:B-1----:R-:W-:Y:S05]  /*26800*/  @!P4 NANOSLEEP.SYNCS 0x989680 ;  /* 0x009896800000c95d */ /* 0x002fea0003900000 */
[----:B------:R-:W1:Y:S02]  /*26810*/  @!P4 SYNCS.PHASECHK.TRANS64 P4, [R18+URZ+0x28800], R29 ;  /* 0x0288001d1200c5a7 */ /* 0x000e64000808007f */
[----:B-1----:R-:W-:Y:S05]  /*26820*/  @!P4 BRA `(.L_x_8351) ;  /* 0xfffffffc00f0c947 */ /* 0x002fea000383ffff */
[----:B------:R-:W-:Y:S05]  /*26830*/  BRA `(.L_x_8699) ;  /* 0xfffffe6400487947 */ /* 0x000fea000383ffff */
.L_x_8361:
[----:B------:R0:W0:Y:S02]  /*26840*/  SYNCS.PHASECHK.TRANS64.TRYWAIT P1, [R11+URZ+0x28830], R0 ;  /* 0x028830000b0075a7 */ /* 0x000024000802017f */
[----:B0-----:R-:W-:Y:S05]  /*26850*/  @!P1 NANOSLEEP.SYNCS 0x989680 ;  /* 0x009896800000995d */ /* 0x001fea0003900000 */
[----:B------:R-:W0:Y:S02]  /*26860*/  @!P1 SYNCS.PHASECHK.TRANS64 P1, [R11+URZ+0x28830], R0 ;  /* 0x028830000b0095a7 */ /* 0x000e24000802007f */
[----:B0-----:R-:W-:Y:S05]  /*26870*/  @!P1 BRA `(.L_x_8361) ;  /* 0xfffffffc00f09947 */ /* 0x001fea000383ffff */
[----:B------:R-:W-:Y:S05]  /*26880*/  BRA `(.L_x_8360) ;  /* 0xfffffe80001c7947 */ /* 0x000fea000383ffff */
.L_x_8380:
[----:B-1----:R1:W2:Y:S02]  /*26890*/  SYNCS.PHASECHK.TRANS64.TRYWAIT P4, [R9+URZ+0x28830], R8 ;  /* 0x02883008090075a7 */ /* 0x0022a4000808017f */
[----:B--2---:R-:W-:Y:S05]  /*268a0*/  @!P4 NANOSLEEP.SYNCS 0x989680 ;  /* 0x009896800000c95d */ /* 0x004fea0003900000 */
[----:B------:R-:W2:Y:S02]  /*268b0*/  @!P4 SYNCS.PHASECHK.TRANS64 P4, [R9+URZ+0x28830], R8 ;  /* 0x028830080900c5a7 */ /* 0x000ea4000808007f */
[----:B--2---:R-:W-:Y:S05]  /*268c0*/  @!P4 BRA `(.L_x_8380) ;  /* 0xfffffffc00f0c947 */ /* 0x004fea000383ffff */
[----:B------:R-:W-:Y:S05]  /*268d0*/  BRA `(.L_x_8379) ;  /* 0xfffffeb000fc7947 */ /* 0x000fea000383ffff */
.L_x_8384:
[----:B-1----:R1:W2:Y:S02]  /*268e0*/  SYNCS.PHASECHK.TRANS64.TRYWAIT P3, [R9+URZ+0x28850], R8 ;  /* 0x02885008090075a7 */ /* 0x0022a4000806017f */
[----:B--2---:R-:W-:Y:S05]  /*268f0*/  @!P3 NANOSLEEP.SYNCS 0x989680 ;  /* 0x009896800000b95d */ /* 0x004fea0003900000 */
[----:B------:R-:W2:Y:S02]  /*26900*/  @!P3 SYNCS.PHASECHK.TRANS64 P3, [R9+URZ+0x28850], R8 ;  /* 0x028850080900b5a7 */ /* 0x000ea4000806007f */
[----:B--2---:R-:W-:Y:S05]  /*26910*/  @!P3 BRA `(.L_x_8384) ;  /* 0xfffffffc00f0b947 */ /* 0x004fea000383ffff */
[----:B------:R-:W-:Y:S05]  /*26920*/  BRA `(.L_x_8381) ;  /* 0xfffffeb8000c7947 */ /* 0x000fea000383ffff */
.L_x_8405:
[----:B-1----:R1:W2:Y:S02]  /*26930*/  SYNCS.PHASECHK.TRANS64.TRYWAIT P2, [R3+URZ+0x28830], R0 ;  /* 0x02883000030075a7 */ /* 0x0022a4000804017f */
[----:B--2---:R-:W-:Y:S05]  /*26940*/  @!P2 NANOSLEEP.SYNCS 0x989680 ;  /* 0x009896800000a95d */ /* 0x004fea0003900000 */
[----:B------:R-:W2:Y:S02]  /*26950*/  @!P2 SYNCS.PHASECHK.TRANS64 P2, [R3+URZ+0x28830], R0 ;  /* 0x028830000300a5a7 */ /* 0x000ea4000804007f */
[----:B--2---:R-:W-:Y:S05]  /*26960*/  @!P2 BRA `(.L_x_8405) ;  /* 0xfffffffc00f0a947 */ /* 0x004fea000383ffff */
[----:B------:R-:W-:Y:S05]  /*26970*/  BRA `(.L_x_8404) ;  /* 0xfffffee800387947 */ /* 0x000fea000383ffff */
.L_x_8409:
[----:B-1----:R1:W2:Y:S02]  /*26980*/  SYNCS.PHASECHK.TRANS64.TRYWAIT P1, [R3+URZ+0x28850], R0 ;  /* 0x02885000030075a7 */ /* 0x0022a4000802017f */
[----:B--2---:R-:W-:Y:S05]  /*26990*/  @!P1 NANOSLEEP.SYNCS 0x989680 ;  /* 0x009896800000995d */ /* 0x004fea0003900000 */
[----:B------:R-:W2:Y:S02]  /*269a0*/  @!P1 SYNCS.PHASECHK.TRANS64 P1, [R3+URZ+0x28850], R0 ;  /* 0x02885000030095a7 */ /* 0x000ea4000802007f */
[----:B--2---:R-:W-:Y:S05]  /*269b0*/  @!P1 BRA `(.L_x_8409) ;  /* 0xfffffffc00f09947 */ /* 0x004fea000383ffff */
[----:B------:R-:W-:Y:S05]  /*269c0*/  BRA `(.L_x_8406) ;  /* 0xfffffeec00547947 */ /* 0x000fea000383ffff */
.L_x_8418:
[----:B-1----:R1:W2:Y:S02]  /*269d0*/  SYNCS.PHASECHK.TRANS64.TRYWAIT P2, [R3+URZ+0x28830], R0 ;  /* 0x02883000030075a7 */ /* 0x0022a4000804017f */
[----:B--2---:R-:W-:Y:S05]  /*269e0*/  @!P2 NANOSLEEP.SYNCS 0x989680 ;  /* 0x009896800000a95d */ /* 0x004fea0003900000 */
[----:B------:R-:W2:Y:S02]  /*269f0*/  @!P2 SYNCS.PHASECHK.TRANS64 P2, [R3+URZ+0x28830], R0 ;  /* 0x028830000300a5a7 */ /* 0x000ea4000804007f */
[----:B--2---:R-:W-:Y:S05]  /*26a00*/  @!P2 BRA `(.L_x_8418) ;  /* 0xfffffffc00f0a947 */ /* 0x004fea000383ffff */
[----:B------:R-:W-:Y:S05]  /*26a10*/  BRA `(.L_x_8417) ;  /* 0xffffff0800c47947 */ /* 0x000fea000383ffff */
.L_x_8422:
[----:B-1----:R1:W2:Y:S02]  /*26a20*/  SYNCS.PHASECHK.TRANS64.TRYWAIT P1, [R3+URZ+0x28850], R0 ;  /* 0x02885000030075a7 */ /* 0x0022a4000802017f */
[----:B--2---:R-:W-:Y:S05]  /*26a30*/  @!P1 NANOSLEEP.SYNCS 0x989680 ;  /* 0x009896800000995d */ /* 0x004fea0003900000 */
[----:B------:R-:W2:Y:S02]  /*26a40*/  @!P1 SYNCS.PHASECHK.TRANS64 P1, [R3+URZ+0x28850], R0 ;  /* 0x02885000030095a7 */ /* 0x000ea4000802007f */
[----:B--2---:R-:W-:Y:S05]  /*26a50*/  @!P1 BRA `(.L_x_8422) ;  /* 0xfffffffc00f09947 */ /* 0x004fea000383ffff */
[----:B------:R-:W-:Y:S05]  /*26a60*/  BRA `(.L_x_8419) ;  /* 0xffffff0c00e07947 */ /* 0x000fea000383ffff */
.L_x_8437:
[----:B-1----:R1:W2:Y:S02]  /*26a70*/  SYNCS.PHASECHK.TRANS64.TRYWAIT P1, [R11+URZ+0x28850], R4 ;  /* 0x028850040b0075a7 */ /* 0x0022a4000802017f */
[----:B--2---:R-:W-:Y:S05]  /*26a80*/  @!P1 NANOSLEEP.SYNCS 0x989680 ;  /* 0x009896800000995d */ /* 0x004fea0003900000 */
[----:B------:R-:W2:Y:S02]  /*26a90*/  @!P1 SYNCS.PHASECHK.TRANS64 P1, [R11+URZ+0x28850], R4 ;  /* 0x028850040b0095a7 */ /* 0x000ea4000802007f */
[----:B--2---:R-:W-:Y:S05]  /*26aa0*/  @!P1 BRA `(.L_x_8437) ;  /* 0xfffffffc00f09947 */ /* 0x004fea000383ffff */
[----:B------:R-:W-:Y:S05]  /*26ab0*/  BRA `(.L_x_8436) ;  /* 0xffffff3c00447947 */ /* 0x000fea000383ffff */
.L_x_8452:
[----:B------:R-:W-:Y:S02]  /*26ac0*/  IMAD.MOV.U32 R13, RZ, RZ, R4 ;  /* 0x000000ffff0d7224 */ /* 0x000fe400078e0004 */
[----:B------:R-:W-:Y:S02]  /*26ad0*/  IMAD.MOV.U32 R12, RZ, RZ, RZ ;  /* 0x000000ffff0c7224 */ /* 0x000fe400078e00ff */
[----:B------:R-:W-:Y:S02]  /*26ae0*/  IMAD.MOV.U32 R11, RZ, RZ, 0x181f ;  /* 0x0000181fff0b7424 */ /* 0x000fe400078e00ff */
[----:B------:R-:W-:-:S07]  /*26af0*/  IMAD.MOV.U32 R15, RZ, RZ, -0x1 ;  /* 0xffffffffff0f7424 */ /* 0x000fce00078e00ff */
[----:B---3--:R-:W-:Y:S05]  /*26b00*/  WARPSYNC.COLLECTIVE R15, `(.L_x_8700) ;  /* 0x000000000f087348 */ /* 0x008fea0003c00000 */
[----:B------:R0:W1:Y:S02]  /*26b10*/  SHFL.IDX P6, R14, R13, R12, R11 ;  /* 0x0000000c0d0e7389 */ /* 0x00006400000c000b */
[----:B01-3--:R-:W-:Y:S01]  /*26b20*/  ENDCOLLECTIVE ;  /* 0x000000000000791b */ /* 0x00bfe20003800000 */
.L_x_8700:
[----:B------:R-:W-:Y:S02]  /*26b30*/  IMAD.MOV.U32 R13, RZ, RZ, R0 ;  /* 0x000000ffff0d7224 */ /* 0x000fe400078e0000 */
[----:B------:R-:W-:-:S07]  /*26b40*/  IMAD.MOV.U32 R3, RZ, RZ, R14 ;  /* 0x000000ffff037224 */ /* 0x000fce00078e000e */
[----:B------:R-:W-:Y:S05]  /*26b50*/  WARPSYNC.COLLECTIVE R15, `(.L_x_8701) ;  /* 0x000000000f087348 */ /* 0x000fea0003c00000 */
[----:B------:R0:W1:Y:S02]  /*26b60*/  SHFL.IDX P6, R14, R13, R12, R11 ;  /* 0x0000000c0d0e7389 */ /* 0x00006400000c000b */
[----:B01----:R-:W-:Y:S01]  /*26b70*/  ENDCOLLECTIVE ;  /* 0x000000000000791b */ /* 0x003fe20003800000 */
.L_x_8701:
[----:B------:R-:W-:Y:S05]  /*26b80*/  BRA `(.L_x_8702) ;  /* 0xffffff6000847947 */ /* 0x000fea000383ffff */
.L_x_8455:
[----:B------:R-:W-:Y:S01]  /*26b90*/  BSSY B1, `(.L_x_8703) ;  /* 0x0000008000017945 */ /* 0x000fe20003800000 */
[----:B------:R-:W-:Y:S02]  /*26ba0*/  IMAD.MOV.U32 R13, RZ, RZ, R4 ;  /* 0x000000ffff0d7224 */ /* 0x000fe400078e0004 */
[----:B------:R-:W-:Y:S02]  /*26bb0*/  IMAD.MOV.U32 R12, RZ, RZ, 0x1 ;  /* 0x00000001ff0c7424 */ /* 0x000fe400078e00ff */
[----:B------:R-:W-:Y:S02]  /*26bc0*/  IMAD.MOV.U32 R11, RZ, RZ, 0x181f ;  /* 0x0000181fff0b7424 */ /* 0x000fe400078e00ff */
[----:B----4-:R-:W-:-:S07]  /*26bd0*/  IMAD.MOV.U32 R15, RZ, RZ, -0x1 ;  /* 0xffffffffff0f7424 */ /* 0x010fce00078e00ff */
[----:B0123--:R-:W-:Y:S05]  /*26be0*/  WARPSYNC.COLLECTIVE R15, `(.L_x_8704) ;  /* 0x000000000f087348 */ /* 0x00ffea0003c00000 */
[----:B--2---:R2:W4:Y:S02]  /*26bf0*/  SHFL.IDX P6, R14, R13, R12, R11 ;  /* 0x0000000c0d0e7389 */ /* 0x00452400000c000b */
[----:B01234-:R-:W-:Y:S01]  /*26c00*/  ENDCOLLECTIVE ;  /* 0x000000000000791b */ /* 0x01ffe20003800000 */
.L_x_8704:
[----:B------:R-:W-:Y:S05]  /*26c10*/  BSYNC B1 ;  /* 0x0000000000017941 */ /* 0x000fea0003800000 */
.L_x_8703:
        /* <DEDUP_REMOVED lines=8> */
.L_x_8705:
[----:B------:R-:W-:Y:S05]  /*26ca0*/  BRA `(.L_x_8706) ;  /* 0xffffff6000847947 */ /* 0x000fea000383ffff */
.L_x_8458:
        /* <DEDUP_REMOVED lines=8> */
.L_x_8708:
[----:B------:R-:W-:Y:S05]  /*26d30*/  BSYNC B1 ;  /* 0x0000000000017941 */ /* 0x000fea0003800000 */
.L_x_8707:
        /* <DEDUP_REMOVED lines=8> */
.L_x_8709:
[----:B------:R-:W-:Y:S05]  /*26dc0*/  BRA `(.L_x_8710) ;  /* 0xffffff6000847947 */ /* 0x000fea000383ffff */
.L_x_8461:
[----:B------:R-:W-:Y:S01]  /*26dd0*/  BSSY B1, `(.L_x_8711) ;  /* 0x0000008000017945 */ /* 0x000fe20003800000 */
[----:B------:R-:W-:Y:S02]  /*26de0*/  IMAD.MOV.U32 R13, RZ, RZ, R4 ;  /* 0x000000ffff0d7224 */ /* 0x000fe400078e0004 */
[----:B------:R-:W-:Y:S02]  /*26df0*/  IMAD.MOV.U32 R12, RZ, RZ, 0x3 ;  /* 0x00000003ff0c7424 */ /* 0x000fe400078e00ff */
[----:B------:R-:W-:Y:S02]  /*26e00*/  IMAD.MOV.U32 R11, RZ, RZ, 0x181f ;  /* 0x0000181fff0b7424 */ /* 0x000fe400078e00ff */
[----:B0-----:R-:W-:-:S07]  /*26e10*/  IMAD.MOV.U32 R15, RZ, RZ, -0x1 ;  /* 0xffffffffff0f7424 */ /* 0x001fce00078e00ff */
[----:B-1234-:R-:W-:Y:S05]  /*26e20*/  WARPSYNC.COLLECTIVE R15, `(.L_x_8712) ;  /* 0x000000000f087348 */ /* 0x01efea0003c00000 */
[----:B----4-:R0:W4:Y:S02]  /*26e30*/  SHFL.IDX P6, R14, R13, R12, R11 ;  /* 0x0000000c0d0e7389 */ /* 0x01012400000c000b */
[----:B01234-:R-:W-:Y:S01]  /*26e40*/  ENDCOLLECTIVE ;  /* 0x000000000000791b */ /* 0x01ffe20003800000 */
.L_x_8712:
[----:B------:R-:W-:Y:S05]  /*26e50*/  BSYNC B1 ;  /* 0x0000000000017941 */ /* 0x000fea0003800000 */
.L_x_8711:
        /* <DEDUP_REMOVED lines=8> */
.L_x_8713:
[----:B------:R-:W-:Y:S05]  /*26ee0*/  BRA `(.L_x_8714) ;  /* 0xffffff6000847947 */ /* 0x000fea000383ffff */
.L_x_8486:
        /* <DEDUP_REMOVED lines=11> */
.L_x_8716:
[----:B------:R-:W-:Y:S05]  /*26fa0*/  BSYNC B1 ;  /* 0x0000000000017941 */ /* 0x000fea0003800000 */
.L_x_8715:
[----:B------:R-:W-:Y:S05]  /*26fb0*/  BRA `(.L_x_8717) ;  /* 0xffffff78006c7947 */ /* 0x000fea000383ffff */
.L_x_8488:
[----:B------:R-:W-:Y:S01]  /*26fc0*/  BSSY B1, `(.L_x_8718) ;  /* 0x0000006000017945 */ /* 0x000fe20003800000 */
[----:B------:R-:W-:-:S07]  /*26fd0*/  IMAD.MOV.U32 R15, RZ, RZ, -0x1 ;  /* 0xffffffffff0f7424 */ /* 0x000fce00078e00ff */
[----:B0-----:R-:W-:Y:S05]  /*26fe0*/  WARPSYNC.COLLECTIVE R15, `(.L_x_8719) ;  /* 0x000000000f0c7348 */ /* 0x001fea0003c00000 */
[----:B------:R-:W-:Y:S02]  /*26ff0*/  ELECT P6, UR62, PT ;  /* 0x00000000003e782f */ /* 0x000fe400038c0000 */
[----:B------:R-:W-:Y:S01]  /*27000*/  MOV R14, UR62 ;  /* 0x0000003e000e7c02 */ /* 0x000fe20008000f00 */
[----:B0-----:R-:W-:Y:S10]  /*27010*/  ENDCOLLECTIVE ;  /* 0x000000000000791b */ /* 0x001ff40003800000 */
.L_x_8719:
[----:B------:R-:W-:Y:S05]  /*27020*/  BSYNC B1 ;  /* 0x0000000000017941 */ /* 0x000fea0003800000 */
.L_x_8718:
[----:B------:R-:W-:Y:S05]  /*27030*/  BRA `(.L_x_8487) ;  /* 0xffffff7800647947 */ /* 0x000fea000383ffff */
.L_x_8490:
[----:B0-----:R0:W1:Y:S02]  /*27040*/  SYNCS.PHASECHK.TRANS64.TRYWAIT P0, [R22+URZ+0x28820], R3 ;  /* 0x02882003160075a7 */ /* 0x001064000800017f */
[----:B-1----:R-:W-:Y:S05]  /*27050*/  @!P0 NANOSLEEP.SYNCS 0x989680 ;  /* 0x009896800000895d */ /* 0x002fea0003900000 */
[----:B------:R-:W1:Y:S02]  /*27060*/  @!P0 SYNCS.PHASECHK.TRANS64 P0, [R22+URZ+0x28820], R3 ;  /* 0x02882003160085a7 */ /* 0x000e64000800007f */
[----:B-1----:R-:W-:Y:S05]  /*27070*/  @!P0 BRA `(.L_x_8490) ;  /* 0xfffffffc00f08947 */ /* 0x002fea000383ffff */
[----:B------:R-:W-:Y:S05]  /*27080*/  BRA `(.L_x_8720) ;  /* 0xffffff7800747947 */ /* 0x000fea000383ffff */
.L_x_8494:
[----:B-1----:R1:W2:Y:S02]  /*27090*/  SYNCS.PHASECHK.TRANS64.TRYWAIT P0, [R11+URZ+0x288a0], R14 ;  /* 0x0288a00e0b0075a7 */ /* 0x0022a4000800017f */
[----:B--2---:R-:W-:Y:S05]  /*270a0*/  @!P0 NANOSLEEP.SYNCS 0x989680 ;  /* 0x009896800000895d */ /* 0x004fea0003900000 */
[----:B------:R-:W2:Y:S02]  /*270b0*/  @!P0 SYNCS.PHASECHK.TRANS64 P0, [R11+URZ+0x288a0], R14 ;  /* 0x0288a00e0b0085a7 */ /* 0x000ea4000800007f */
[----:B--2---:R-:W-:Y:S05]  /*270c0*/  @!P0 BRA `(.L_x_8494) ;  /* 0xfffffffc00f08947 */ /* 0x004fea000383ffff */
[----:B------:R-:W-:Y:S05]  /*270d0*/  BRA `(.L_x_8721) ;  /* 0xffffff78008c7947 */ /* 0x000fea000383ffff */
.L_x_8500:
[----:B0-----:R0:W2:Y:S02]  /*270e0*/  SYNCS.PHASECHK.TRANS64.TRYWAIT P0, [R11+URZ+0x288c0], R14 ;  /* 0x0288c00e0b0075a7 */ /* 0x0010a4000800017f */
[----:B--2---:R-:W-:Y:S05]  /*270f0*/  @!P0 NANOSLEEP.SYNCS 0x989680 ;  /* 0x009896800000895d */ /* 0x004fea0003900000 */
[----:B------:R-:W2:Y:S02]  /*27100*/  @!P0 SYNCS.PHASECHK.TRANS64 P0, [R11+URZ+0x288c0], R14 ;  /* 0x0288c00e0b0085a7 */ /* 0x000ea4000800007f */
[----:B--2---:R-:W-:Y:S05]  /*27110*/  @!P0 BRA `(.L_x_8500) ;  /* 0xfffffffc00f08947 */ /* 0x004fea000383ffff */
[----:B------:R-:W-:Y:S05]  /*27120*/  BRA `(.L_x_8722) ;  /* 0xffffff7c004c7947 */ /* 0x000fea000383ffff */
.L_x_8508:
[----:B0-----:R0:W1:Y:S02]  /*27130*/  SYNCS.PHASECHK.TRANS64.TRYWAIT P1, [R12+URZ+0x288a0], R2 ;  /* 0x0288a0020c0075a7 */ /* 0x001064000802017f */
[----:B-1----:R-:W-:Y:S05]  /*27140*/  @!P1 NANOSLEEP.SYNCS 0x989680 ;  /* 0x009896800000995d */ /* 0x002fea0003900000 */
[----:B------:R-:W1:Y:S02]  /*27150*/  @!P1 SYNCS.PHASECHK.TRANS64 P1, [R12+URZ+0x288a0], R2 ;  /* 0x0288a0020c0095a7 */ /* 0x000e64000802007f */
[----:B-1----:R-:W-:Y:S05]  /*27160*/  @!P1 BRA `(.L_x_8508) ;  /* 0xfffffffc00f09947 */ /* 0x002fea000383ffff */
[----:B------:R-:W-:Y:S05]  /*27170*/  BRA `(.L_x_8723) ;  /* 0xffffff8000487947 */ /* 0x000fea000383ffff */
.L_x_8514:
[----:B-1----:R1:W2:Y:S02]  /*27180*/  SYNCS.PHASECHK.TRANS64.TRYWAIT P1, [R12+URZ+0x288c0], R2 ;  /* 0x0288c0020c0075a7 */ /* 0x0022a4000802017f */
[----:B--2---:R-:W-:Y:S05]  /*27190*/  @!P1 NANOSLEEP.SYNCS 0x989680 ;  /* 0x009896800000995d */ /* 0x004fea0003900000 */
[----:B------:R-:W2:Y:S02]  /*271a0*/  @!P1 SYNCS.PHASECHK.TRANS64 P1, [R12+URZ+0x288c0], R2 ;  /* 0x0288c0020c0095a7 */ /* 0x000ea4000802007f */
[----:B--2---:R-:W-:Y:S05]  /*271b0*/  @!P1 BRA `(.L_x_8514) ;  /* 0xfffffffc00f09947 */ /* 0x004fea000383ffff */
[----:B------:R-:W-:Y:S05]  /*271c0*/  BRA `(.L_x_8724) ;  /* 0xffffff8400007947 */ /* 0x000fea000383ffff */
.L_x_8536:
        /* <DEDUP_REMOVED lines=11> */
.L_x_8726:
[----:B------:R-:W-:Y:S05]  /*27280*/  BSYNC B0 ;  /* 0x0000000000007941 */ /* 0x000fea0003800000 */
.L_x_8725:
[----:B------:R-:W-:Y:S05]  /*27290*/  BRA `(.L_x_8727) ;  /* 0xffffff9000cc7947 */ /* 0x000fea000383ffff */
.L_x_8539:
[----:B0-----:R0:W1:Y:S02]  /*272a0*/  SYNCS.PHASECHK.TRANS64.TRYWAIT P0, [R7+URZ+0x28840], R2 ;  /* 0x02884002070075a7 */ /* 0x001064000800017f */
[----:B-1----:R-:W-:Y:S05]  /*272b0*/  @!P0 NANOSLEEP.SYNCS 0x989680 ;  /* 0x009896800000895d */ /* 0x002fea0003900000 */
[----:B------:R-:W1:Y:S02]  /*272c0*/  @!P0 SYNCS.PHASECHK.TRANS64 P0, [R7+URZ+0x28840], R2 ;  /* 0x02884002070085a7 */ /* 0x000e64000800007f */
[----:B-1----:R-:W-:Y:S05]  /*272d0*/  @!P0 BRA `(.L_x_8539) ;  /* 0xfffffffc00f08947 */ /* 0x002fea000383ffff */
[----:B------:R-:W-:Y:S05]  /*272e0*/  BRA `(.L_x_8728) ;  /* 0xffffff9400287947 */ /* 0x000fea000383ffff */
.L_x_8540:
        /* <DEDUP_REMOVED lines=8> */
.L_x_8730:
[----:B------:R-:W-:Y:S05]  /*27370*/  BSYNC B0 ;  /* 0x0000000000007941 */ /* 0x000fea0003800000 */
.L_x_8729:
        /* <DEDUP_REMOVED lines=9> */
.L_x_8731:
[----:B------:R-:W-:Y:S02]  /*27410*/  IMAD.MOV.U32 R13, RZ, RZ, R0 ;  /* 0x000000ffff0d7224 */ /* 0x000fe400078e0000 */
[----:B------:R-:W-:Y:S02]  /*27420*/  IMAD.MOV.U32 R12, RZ, RZ, 0x1 ;  /* 0x00000001ff0c7424 */ /* 0x000fe400078e00ff */
[----:B------:R-:W-:-:S07]  /*27430*/  IMAD.MOV.U32 R3, RZ, RZ, R14 ;  /* 0x000000ffff037224 */ /* 0x000fce00078e000e */
[----:B------:R-:W-:Y:S05]  /*27440*/  WARPSYNC.COLLECTIVE R15, `(.L_x_8732) ;  /* 0x000000000f087348 */ /* 0x000fea0003c00000 */
[----:B------:R0:W1:Y:S02]  /*27450*/  SHFL.IDX P6, R14, R13, R12, R11 ;  /* 0x0000000c0d0e7389 */ /* 0x00006400000c000b */
[----:B01----:R-:W-:Y:S01]  /*27460*/  ENDCOLLECTIVE ;  /* 0x000000000000791b */ /* 0x003fe20003800000 */
.L_x_8732:
        /* <DEDUP_REMOVED lines=16> */
.L_x_8733:
[----:B------:R-:W-:Y:S02]  /*27570*/  @P0 IMAD R8, R5, 0x2, R22 ;  /* 0x0000000205080824 */ /* 0x000fe400078e0216 */
[----:B------:R-:W-:Y:S02]  /*27580*/  IMAD.MOV.U32 R13, RZ, RZ, R0 ;  /* 0x000000ffff0d7224 */ /* 0x000fe400078e0000 */
[----:B------:R-:W-:Y:S02]  /*27590*/  IMAD.MOV.U32 R12, RZ, RZ, 0x2 ;  /* 0x00000002ff0c7424 */ /* 0x000fe400078e00ff */
[----:B------:R-:W-:-:S07]  /*275a0*/  IMAD.MOV.U32 R3, RZ, RZ, R14 ;  /* 0x000000ffff037224 */ /* 0x000fce00078e000e */
[----:B------:R-:W-:Y:S05]  /*275b0*/  WARPSYNC.COLLECTIVE R15, `(.L_x_8734) ;  /* 0x000000000f087348 */ /* 0x000fea0003c00000 */
[----:B------:R0:W1:Y:S02]  /*275c0*/  SHFL.IDX P6, R14, R13, R12, R11 ;  /* 0x0000000c0d0e7389 */ /* 0x00006400000c000b */
[----:B01----:R-:W-:Y:S01]  /*275d0*/  ENDCOLLECTIVE ;  /* 0x000000000000791b */ /* 0x003fe20003800000 */
.L_x_8734:
        /* <DEDUP_REMOVED lines=16> */
.L_x_8735:
[----:B------:R-:W-:Y:S02]  /*276e0*/  @P0 IMAD R8, R5, 0x2, R22 ;  /* 0x0000000205080824 */ /* 0x000fe400078e0216 */
[----:B------:R-:W-:Y:S02]  /*276f0*/  IMAD.MOV.U32 R13, RZ, RZ, R0 ;  /* 0x000000ffff0d7224 */ /* 0x000fe400078e0000 */
[----:B------:R-:W-:Y:S02]  /*27700*/  IMAD.MOV.U32 R12, RZ, RZ, 0x3 ;  /* 0x00000003ff0c7424 */ /* 0x000fe400078e00ff */
[----:B------:R-:W-:-:S07]  /*27710*/  IMAD.MOV.U32 R3, RZ, RZ, R14 ;  /* 0x000000ffff037224 */ /* 0x000fce00078e000e */
[----:B------:R-:W-:Y:S05]  /*27720*/  WARPSYNC.COLLECTIVE R15, `(.L_x_8736) ;  /* 0x000000000f087348 */ /* 0x000fea0003c00000 */
[----:B------:R0:W1:Y:S02]  /*27730*/  SHFL.IDX P6, R14, R13, R12, R11 ;  /* 0x0000000c0d0e7389 */ /* 0x00006400000c000b */
[----:B01----:R-:W-:Y:S01]  /*27740*/  ENDCOLLECTIVE ;  /* 0x000000000000791b */ /* 0x003fe20003800000 */
.L_x_8736:
        /* <DEDUP_REMOVED lines=16> */
.L_x_8737:
[----:B------:R-:W-:Y:S02]  /*27850*/  @P0 IMAD R8, R5, 0x2, R22 ;  /* 0x0000000205080824 */ /* 0x000fe400078e0216 */
[----:B------:R-:W-:Y:S02]  /*27860*/  IMAD.MOV.U32 R13, RZ, RZ, R0 ;  /* 0x000000ffff0d7224 */ /* 0x000fe400078e0000 */
[----:B------:R-:W-:Y:S02]  /*27870*/  IMAD.MOV.U32 R12, RZ, RZ, 0x4 ;  /* 0x00000004ff0c7424 */ /* 0x000fe400078e00ff */
[----:B------:R-:W-:-:S07]  /*27880*/  IMAD.MOV.U32 R3, RZ, RZ, R14 ;  /* 0x000000ffff037224 */ /* 0x000fce00078e000e */
[----:B------:R-:W-:Y:S05]  /*27890*/  WARPSYNC.COLLECTIVE R15, `(.L_x_8738) ;  /* 0x000000000f087348 */ /* 0x000fea0003c00000 */
[----:B------:R0:W1:Y:S02]  /*278a0*/  SHFL.IDX P6, R14, R13, R12, R11 ;  /* 0x0000000c0d0e7389 */ /* 0x00006400000c000b */
[----:B01----:R-:W-:Y:S01]  /*278b0*/  ENDCOLLECTIVE ;  /* 0x000000000000791b */ /* 0x003fe20003800000 */
.L_x_8738:
        /* <DEDUP_REMOVED lines=16> */
.L_x_8739:
[----:B------:R-:W-:Y:S02]  /*279c0*/  @P0 IMAD R8, R5, 0x2, R22 ;  /* 0x0000000205080824 */ /* 0x000fe400078e0216 */
[----:B------:R-:W-:Y:S02]  /*279d0*/  IMAD.MOV.U32 R13, RZ, RZ, R0 ;  /* 0x000000ffff0d7224 */ /* 0x000fe400078e0000 */
[----:B------:R-:W-:Y:S02]  /*279e0*/  IMAD.MOV.U32 R12, RZ, RZ, 0x5 ;  /* 0x00000005ff0c7424 */ /* 0x000fe400078e00ff */
[----:B------:R-:W-:-:S07]  /*279f0*/  IMAD.MOV.U32 R3, RZ, RZ, R14 ;  /* 0x000000ffff037224 */ /* 0x000fce00078e000e */
[----:B------:R-:W-:Y:S05]  /*27a00*/  WARPSYNC.COLLECTIVE R15, `(.L_x_8740) ;  /* 0x000000000f087348 */ /* 0x000fea0003c00000 */
[----:B------:R0:W1:Y:S02]  /*27a10*/  SHFL.IDX P6, R14, R13, R12, R11 ;  /* 0x0000000c0d0e7389 */ /* 0x00006400000c000b */
[----:B01----:R-:W-:Y:S01]  /*27a20*/  ENDCOLLECTIVE ;  /* 0x000000000000791b */ /* 0x003fe20003800000 */
.L_x_8740:
        /* <DEDUP_REMOVED lines=16> */
.L_x_8741:
[----:B------:R-:W-:Y:S02]  /*27b30*/  @P0 IMAD R8, R5, 0x2, R22 ;  /* 0x0000000205080824 */ /* 0x000fe400078e0216 */
[----:B------:R-:W-:Y:S02]  /*27b40*/  IMAD.MOV.U32 R13, RZ, RZ, R0 ;  /* 0x000000ffff0d7224 */ /* 0x000fe400078e0000 */
[----:B------:R-:W-:Y:S02]  /*27b50*/  IMAD.MOV.U32 R12, RZ, RZ, 0x6 ;  /* 0x00000006ff0c7424 */ /* 0x000fe400078e00ff */
[----:B------:R-:W-:-:S07]  /*27b60*/  IMAD.MOV.U32 R3, RZ, RZ, R14 ;  /* 0x000000ffff037224 */ /* 0x000fce00078e000e */
[----:B------:R-:W-:Y:S05]  /*27b70*/  WARPSYNC.COLLECTIVE R15, `(.L_x_8742) ;  /* 0x000000000f087348 */ /* 0x000fea0003c00000 */
[----:B------:R0:W1:Y:S02]  /*27b80*/  SHFL.IDX P6, R14, R13, R12, R11 ;  /* 0x0000000c0d0e7389 */ /* 0x00006400000c000b */
[----:B01----:R-:W-:Y:S01]  /*27b90*/  ENDCOLLECTIVE ;  /* 0x000000000000791b */ /* 0x003fe20003800000 */
.L_x_8742:
        /* <DEDUP_REMOVED lines=16> */
.L_x_8743:
[----:B------:R-:W-:Y:S02]  /*27ca0*/  @P0 IMAD R8, R5, 0x2, R22 ;  /* 0x0000000205080824 */ /* 0x000fe400078e0216 */
[----:B------:R-:W-:Y:S02]  /*27cb0*/  IMAD.MOV.U32 R13, RZ, RZ, R0 ;  /* 0x000000ffff0d7224 */ /* 0x000fe400078e0000 */
[----:B------:R-:W-:Y:S02]  /*27cc0*/  IMAD.MOV.U32 R12, RZ, RZ, 0x7 ;  /* 0x00000007ff0c7424 */ /* 0x000fe400078e00ff */
[----:B------:R-:W-:-:S07]  /*27cd0*/  IMAD.MOV.U32 R3, RZ, RZ, R14 ;  /* 0x000000ffff037224 */ /* 0x000fce00078e000e */
[----:B------:R-:W-:Y:S05]  /*27ce0*/  WARPSYNC.COLLECTIVE R15, `(.L_x_8744) ;  /* 0x000000000f087348 */ /* 0x000fea0003c00000 */
[----:B------:R0:W1:Y:S02]  /*27cf0*/  SHFL.IDX P6, R14, R13, R12, R11 ;  /* 0x0000000c0d0e7389 */ /* 0x00006400000c000b */
[----:B01----:R-:W-:Y:S01]  /*27d00*/  ENDCOLLECTIVE ;  /* 0x000000000000791b */ /* 0x003fe20003800000 */
.L_x_8744:
        /* <DEDUP_REMOVED lines=10> */
.L_x_8745:
[----:B------:R-:W-:Y:S01]  /*27db0*/  @!PT LDS RZ, [RZ] ;  /* 0x00000000fffff984 */ /* 0x000fe20000000800 */
[----:B------:R-:W-:Y:S01]  /*27dc0*/  @!PT LDS RZ, [RZ] ;  /* 0x00000000fffff984 */ /* 0x000fe20000000800 */
[----:B------:R-:W-:Y:S01]  /*27dd0*/  @!PT LDS RZ, [RZ] ;  /* 0x00000000fffff984 */ /* 0x000fe20000000800 */
[----:B------:R-:W-:Y:S04]  /*27de0*/  @P0 LDGSTS.E.BYPASS.LTC128B.128 [R8+0x1b400], desc[UR54][R2.64], !P3 ;  /* 0x1b40000002080fae */ /* 0x000fe8000d901d76 */
[----:B------:R0:W-:Y:S02]  /*27df0*/  @P0 LDGSTS.E.BYPASS.LTC128B.128 [R8+0x1f400], desc[UR54][R2.64+0x80], !P2 ;  /* 0x1f40008002080fae */ /* 0x0001e4000d101d76 */
[----:B0-----:R-:W-:Y:S01]  /*27e00*/  IMAD.MOV.U32 R2, RZ, RZ, R14 ;  /* 0x000000ffff027224 */ /* 0x001fe200078e000e */
[----:B------:R-:W-:Y:S06]  /*27e10*/  BRA `(.L_x_8746) ;  /* 0xffffff90000c7947 */ /* 0x000fec000383ffff */
.L_x_8545:
        /* <DEDUP_REMOVED lines=9> */
.L_x_8747:
[C---:B------:R-:W-:Y:S01]  /*27eb0*/  VIADD R6, R27.reuse, 0x10 ;  /* 0x000000101b067836 */ /* 0x040fe20000000000 */
[----:B------:R-:W-:Y:S01]  /*27ec0*/  ISETP.GE.AND P3, PT, R27, R33, PT ;  /* 0x000000211b00720c */ /* 0x000fe20003f66270 */
[----:B------:R-:W-:Y:S02]  /*27ed0*/  IMAD.MOV.U32 R13, RZ, RZ, R0 ;  /* 0x000000ffff0d7224 */ /* 0x000fe400078e0000 */
[----:B------:R-:W-:-:S10]  /*27ee0*/  IMAD.MOV.U32 R2, RZ, RZ, R14 ;  /* 0x000000ffff027224 */ /* 0x000fd400078e000e */
[----:B------:R-:W-:Y:S05]  /*27ef0*/  WARPSYNC.COLLECTIVE R15, `(.L_x_8748) ;  /* 0x000000000f087348 */ /* 0x000fea0003c00000 */
[----:B------:R0:W1:Y:S02]  /*27f00*/  SHFL.IDX P6, R14, R13, R12, R11 ;  /* 0x0000000c0d0e7389 */ /* 0x00006400000c000b */
[----:B01----:R-:W-:Y:S01]  /*27f10*/  ENDCOLLECTIVE ;  /* 0x000000000000791b */ /* 0x003fe20003800000 */
.L_x_8748:
[----:B------:R-:W-:Y:S02]  /*27f20*/  IMAD.MOV.U32 R13, RZ, RZ, R4 ;  /* 0x000000ffff0d7224 */ /* 0x000fe400078e0004 */
[----:B------:R-:W-:Y:S02]  /*27f30*/  IMAD.MOV.U32 R12, RZ, RZ, 0x1 ;  /* 0x00000001ff0c7424 */ /* 0x000fe400078e00ff */
[----:B------:R-:W-:-:S07]  /*27f40*/  IMAD.MOV.U32 R3, RZ, RZ, R14 ;  /* 0x000000ffff037224 */ /* 0x000fce00078e000e */
[----:B------:R-:W-:Y:S05]  /*27f50*/  WARPSYNC.COLLECTIVE R15, `(.L_x_8749) ;  /* 0x000000000f087348 */ /* 0x000fea0003c00000 */
[----:B------:R0:W1:Y:S02]  /*27f60*/  SHFL.IDX P6, R14, R13, R12, R11 ;  /* 0x0000000c0d0e7389 */ /* 0x00006400000c000b */
[----:B01----:R-:W-:Y:S01]  /*27f70*/  ENDCOLLECTIVE ;  /* 0x000000000000791b */ /* 0x003fe20003800000 */
.L_x_8749:
        /* <DEDUP_REMOVED lines=8> */
[----:B------:R0:W-:Y:S01]  /*28000*/  @!P3 LDGSTS.E.BYPASS.LTC128B.128 [R8+0x14400], desc[UR54][R2.64+0x80], !P1 ;  /* 0x144000800208bfae */ /* 0x0001e2000c901d76 */
[----:B------:R-:W-:Y:S01]  /*28010*/  ISETP.GE.AND P3, PT, R6, R33, PT ;  /* 0x000000210600720c */ /* 0x000fe20003f66270 */
[----:B0-----:R-:W-:-:S12]  /*28020*/  IMAD.MOV.U32 R2, RZ, RZ, R14 ;  /* 0x000000ffff027224 */ /* 0x001fd800078e000e */
[----:B------:R-:W-:Y:S05]  /*28030*/  WARPSYNC.COLLECTIVE R15, `(.L_x_8750) ;  /* 0x000000000f087348 */ /* 0x000fea0003c00000 */
[----:B------:R0:W1:Y:S02]  /*28040*/  SHFL.IDX P6, R14, R13, R12, R11 ;  /* 0x0000000c0d0e7389 */ /* 0x00006400000c000b */
[----:B01----:R-:W-:Y:S01]  /*28050*/  ENDCOLLECTIVE ;  /* 0x000000000000791b */ /* 0x003fe20003800000 */
.L_x_8750:
[----:B------:R-:W-:Y:S02]  /*28060*/  IMAD.MOV.U32 R13, RZ, RZ, R4 ;  /* 0x000000ffff0d7224 */ /* 0x000fe400078e0004 */
[----:B------:R-:W-:Y:S01]  /*28070*/  IMAD.MOV.U32 R12, RZ, RZ, 0x2 ;  /* 0x00000002ff0c7424 */ /* 0x000fe200078e00ff */
[----:B------:R-:W-:-:S13]  /*28080*/  @!P3 LEA R5, P2, R31, R14, 0x1 ;  /* 0x0000000e1f05b211 */ /* 0x000fda00078408ff */
[----:B------:R-:W-:Y:S05]  /*28090*/  WARPSYNC.COLLECTIVE R15, `(.L_x_8751) ;  /* 0x000000000f087348 */ /* 0x000fea0003c00000 */
[----:B------:R0:W1:Y:S02]  /*280a0*/  SHFL.IDX P6, R14, R13, R12, R11 ;  /* 0x0000000c0d0e7389 */ /* 0x00006400000c000b */
[----:B01----:R-:W-:Y:S01]  /*280b0*/  ENDCOLLECTIVE ;  /* 0x000000000000791b */ /* 0x003fe20003800000 */
.L_x_8751:
[----:B------:R-:W-:Y:S02]  /*280c0*/  @!P3 IMAD.X R6, RZ, RZ, R2, P2 ;  /* 0x000000ffff06b224 */ /* 0x000fe400010e0602 */
[----:B------:R-:W-:Y:S02]  /*280d0*/  @!P3 IMAD.MOV.U32 R2, RZ, RZ, R5 ;  /* 0x000000ffff02b224 */ /* 0x000fe400078e0005 */
[----:B------:R-:W-:Y:S02]  /*280e0*/  @!P3 IMAD.MOV.U32 R3, RZ, RZ, R6 ;  /* 0x000000ffff03b224 */ /* 0x000fe400078e0006 */
[----:B------:R-:W-:-:S03]  /*280f0*/  VIADD R6, R27, 0x20 ;  /* 0x000000201b067836 */ /* 0x000fc60000000000 */
[----:B------:R-:W-:Y:S01]  /*28100*/  @!PT LDS RZ, [RZ] ;  /* 0x00000000fffff984 */ /* 0x000fe20000000800 */
[----:B------:R-:W-:Y:S01]  /*28110*/  @!PT LDS RZ, [RZ] ;  /* 0x00000000fffff984 */ /* 0x000fe20000000800 */
[----:B------:R-:W-:Y:S01]  /*28120*/  @!PT LDS RZ, [RZ] ;  /* 0x00000000fffff984 */ /* 0x000fe20000000800 */
        /* <DEDUP_REMOVED lines=8> */
.L_x_8752:
[----:B------:R-:W-:Y:S02]  /*281b0*/  IMAD.MOV.U32 R13, RZ, RZ, R4 ;  /* 0x000000ffff0d7224 */ /* 0x000fe400078e0004 */
[----:B------:R-:W-:Y:S01]  /*281c0*/  IMAD.MOV.U32 R12, RZ, RZ, 0x3 ;  /* 0x00000003ff0c7424 */ /* 0x000fe200078e00ff */
[----:B------:R-:W-:-:S13]  /*281d0*/  @!P3 LEA R5, P2, R31, R14, 0x1 ;  /* 0x0000000e1f05b211 */ /* 0x000fda00078408ff */
[----:B------:R-:W-:Y:S05]  /*281e0*/  WARPSYNC.COLLECTIVE R15, `(.L_x_8753) ;  /* 0x000000000f087348 */ /* 0x000fea0003c00000 */
[----:B------:R0:W1:Y:S02]  /*281f0*/  SHFL.IDX P6, R14, R13, R12, R11 ;  /* 0x0000000c0d0e7389 */ /* 0x00006400000c000b */
[----:B01----:R-:W-:Y:S01]  /*28200*/  ENDCOLLECTIVE ;  /* 0x000000000000791b */ /* 0x003fe20003800000 */
.L_x_8753:
        /* <DEDUP_REMOVED lines=15> */
.L_x_8754:
[----:B------:R-:W-:Y:S02]  /*28300*/  IMAD.MOV.U32 R13, RZ, RZ, R4 ;  /* 0x000000ffff0d7224 */ /* 0x000fe400078e0004 */
[----:B------:R-:W-:Y:S01]  /*28310*/  IMAD.MOV.U32 R12, RZ, RZ, 0x4 ;  /* 0x00000004ff0c7424 */ /* 0x000fe200078e00ff */
[----:B------:R-:W-:-:S13]  /*28320*/  @!P3 LEA R5, P2, R31, R14, 0x1 ;  /* 0x0000000e1f05b211 */ /* 0x000fda00078408ff */
[----:B------:R-:W-:Y:S05]  /*28330*/  WARPSYNC.COLLECTIVE R15, `(.L_x_8755) ;  /* 0x000000000f087348 */ /* 0x000fea0003c00000 */
[----:B------:R0:W1:Y:S02]  /*28340*/  SHFL.IDX P6, R14, R13, R12, R11 ;  /* 0x0000000c0d0e7389 */ /* 0x00006400000c000b */
[----:B01----:R-:W-:Y:S01]  /*28350*/  ENDCOLLECTIVE ;  /* 0x000000000000791b */ /* 0x003fe20003800000 */
.L_x_8755:
        /* <DEDUP_REMOVED lines=15> */
.L_x_8756:
[----:B------:R-:W-:Y:S02]  /*28450*/  IMAD.MOV.U32 R13, RZ, RZ, R4 ;  /* 0x000000ffff0d7224 */ /* 0x000fe400078e0004 */
[----:B------:R-:W-:Y:S01]  /*28460*/  IMAD.MOV.U32 R12, RZ, RZ, 0x5 ;  /* 0x00000005ff0c7424 */ /* 0x000fe200078e00ff */
[----:B------:R-:W-:-:S13]  /*28470*/  @!P3 LEA R5, P2, R31, R14, 0x1 ;  /* 0x0000000e1f05b211 */ /* 0x000fda00078408ff */
[----:B------:R-:W-:Y:S05]  /*28480*/  WARPSYNC.COLLECTIVE R15, `(.L_x_8757) ;  /* 0x000000000f087348 */ /* 0x000fea0003c00000 */
[----:B------:R0:W1:Y:S02]  /*28490*/  SHFL.IDX P6, R14, R13, R12, R11 ;  /* 0x0000000c0d0e7389 */ /* 0x00006400000c000b */
[----:B01----:R-:W-:Y:S01]  /*284a0*/  ENDCOLLECTIVE ;  /* 0x000000000000791b */ /* 0x003fe20003800000 */
.L_x_8757:
        /* <DEDUP_REMOVED lines=15> */
.L_x_8758:
[----:B------:R-:W-:Y:S02]  /*285a0*/  IMAD.MOV.U32 R13, RZ, RZ, R4 ;  /* 0x000000ffff0d7224 */ /* 0x000fe400078e0004 */
[----:B------:R-:W-:Y:S01]  /*285b0*/  IMAD.MOV.U32 R12, RZ, RZ, 0x6 ;  /* 0x00000006ff0c7424 */ /* 0x000fe200078e00ff */
[----:B------:R-:W-:-:S13]  /*285c0*/  @!P3 LEA R5, P2, R31, R14, 0x1 ;  /* 0x0000000e1f05b211 */ /* 0x000fda00078408ff */
[----:B------:R-:W-:Y:S05]  /*285d0*/  WARPSYNC.COLLECTIVE R15, `(.L_x_8759) ;  /* 0x000000000f087348 */ /* 0x000fea0003c00000 */
[----:B------:R0:W1:Y:S02]  /*285e0*/  SHFL.IDX P6, R14, R13, R12, R11 ;  /* 0x0000000c0d0e7389 */ /* 0x00006400000c000b */
[----:B01----:R-:W-:Y:S01]  /*285f0*/  ENDCOLLECTIVE ;  /* 0x000000000000791b */ /* 0x003fe20003800000 */
.L_x_8759:
        /* <DEDUP_REMOVED lines=15> */
.L_x_8760:
[----:B------:R-:W-:Y:S02]  /*286f0*/  IMAD.MOV.U32 R13, RZ, RZ, R4 ;  /* 0x000000ffff0d7224 */ /* 0x000fe400078e0004 */
[----:B------:R-:W-:Y:S02]  /*28700*/  IMAD.MOV.U32 R12, RZ, RZ, 0x7 ;  /* 0x00000007ff0c7424 */ /* 0x000fe400078e00ff */
[----:B------:R-:W-:-:S07]  /*28710*/  IMAD.MOV.U32 R3, RZ, RZ, R14 ;  /* 0x000000ffff037224 */ /* 0x000fce00078e000e */
[----:B------:R-:W-:Y:S05]  /*28720*/  WARPSYNC.COLLECTIVE R15, `(.L_x_8761) ;  /* 0x000000000f087348 */ /* 0x000fea0003c00000 */
[----:B------:R0:W1:Y:S02]  /*28730*/  SHFL.IDX P6, R14, R13, R12, R11 ;  /* 0x0000000c0d0e7389 */ /* 0x00006400000c000b */
[----:B01----:R-:W-:Y:S01]  /*28740*/  ENDCOLLECTIVE ;  /* 0x000000000000791b */ /* 0x003fe20003800000 */
.L_x_8761:
        /* <DEDUP_REMOVED lines=10> */
[----:B------:R-:W-:-:S07]  /*287f0*/  IMAD.MOV.U32 R4, RZ, RZ, R14 ;  /* 0x000000ffff047224 */ /* 0x000fce00078e000e */
[----:B0-----:R-:W-:Y:S05]  /*28800*/  WARPSYNC.COLLECTIVE R15, `(.L_x_8762) ;  /* 0x000000000f087348 */ /* 0x001fea0003c00000 */
[----:B------:R1:W2:Y:S02]  /*28810*/  SHFL.IDX P6, R14, R13, R12, R11 ;  /* 0x0000000c0d0e7389 */ /* 0x0002a400000c000b */
[----:B012---:R-:W-:Y:S01]  /*28820*/  ENDCOLLECTIVE ;  /* 0x000000000000791b */ /* 0x007fe20003800000 */
.L_x_8762:
[----:B------:R-:W-:Y:S05]  /*28830*/  BRA `(.L_x_8763) ;  /* 0xffffff9000807947 */ /* 0x000fea000383ffff */
.L_x_8550:
[----:B0-----:R0:W1:Y:S02]  /*28840*/  SYNCS.PHASECHK.TRANS64.TRYWAIT P0, [R22+URZ+0x28820], R3 ;  /* 0x02882003160075a7 */ /* 0x001064000800017f */
[----:B-1----:R-:W-:Y:S05]  /*28850*/  @!P0 NANOSLEEP.SYNCS 0x989680 ;  /* 0x009896800000895d */ /* 0x002fea0003900000 */
[----:B------:R-:W1:Y:S02]  /*28860*/  @!P0 SYNCS.PHASECHK.TRANS64 P0, [R22+URZ+0x28820], R3 ;  /* 0x02882003160085a7 */ /* 0x000e64000800007f */
[----:B-1----:R-:W-:Y:S05]  /*28870*/  @!P0 BRA `(.L_x_8550) ;  /* 0xfffffffc00f08947 */ /* 0x002fea000383ffff */
[----:B------:R-:W-:Y:S05]  /*28880*/  BRA `(.L_x_8764) ;  /* 0xffffff9000fc7947 */ /* 0x000fea000383ffff */
.L_x_8555:
[----:B0-----:R0:W1:Y:S02]  /*28890*/  SYNCS.PHASECHK.TRANS64.TRYWAIT P0, [R6+URZ+0x28840], R2 ;  /* 0x02884002060075a7 */ /* 0x001064000800017f */
[----:B-1----:R-:W-:Y:S05]  /*288a0*/  @!P0 NANOSLEEP.SYNCS 0x989680 ;  /* 0x009896800000895d */ /* 0x002fea0003900000 */
[----:B------:R-:W1:Y:S02]  /*288b0*/  @!P0 SYNCS.PHASECHK.TRANS64 P0, [R6+URZ+0x28840], R2 ;  /* 0x02884002060085a7 */ /* 0x000e64000800007f */
[----:B-1----:R-:W-:Y:S05]  /*288c0*/  @!P0 BRA `(.L_x_8555) ;  /* 0xfffffffc00f08947 */ /* 0x002fea000383ffff */
[----:B------:R-:W-:Y:S05]  /*288d0*/  BRA `(.L_x_8765) ;  /* 0xffffff9400c47947 */ /* 0x000fea000383ffff */
.L_x_8556:
        /* <DEDUP_REMOVED lines=8> */
.L_x_8767:
[----:B------:R-:W-:Y:S05]  /*28960*/  BSYNC B1 ;  /* 0x0000000000017941 */ /* 0x000fea0003800000 */
.L_x_8766:
        /* <DEDUP_REMOVED lines=9> */
.L_x_8768:
[----:B------:R-:W-:Y:S02]  /*28a00*/  IMAD R8, R8, 0x2, R22 ;  /* 0x0000000208087824 */ /* 0x000fe400078e0216 */
[----:B------:R-:W-:Y:S02]  /*28a10*/  IMAD.MOV.U32 R13, RZ, RZ, R9 ;  /* 0x000000ffff0d7224 */ /* 0x000fe400078e0009 */
[----:B------:R-:W-:Y:S02]  /*28a20*/  IMAD.MOV.U32 R12, RZ, RZ, 0x1 ;  /* 0x00000001ff0c7424 */ /* 0x000fe400078e00ff */
[----:B------:R-:W-:-:S07]  /*28a30*/  IMAD.MOV.U32 R2, RZ, RZ, R14 ;  /* 0x000000ffff027224 */ /* 0x000fce00078e000e */
[----:B------:R-:W-:Y:S05]  /*28a40*/  WARPSYNC.COLLECTIVE R15, `(.L_x_8769) ;  /* 0x000000000f087348 */ /* 0x000fea0003c00000 */
[----:B------:R0:W1:Y:S02]  /*28a50*/  SHFL.IDX P6, R14, R13, R12, R11 ;  /* 0x0000000c0d0e7389 */ /* 0x00006400000c000b */
[----:B01----:R-:W-:Y:S01]  /*28a60*/  ENDCOLLECTIVE ;  /* 0x000000000000791b */ /* 0x003fe20003800000 */
.L_x_8769:
        /* <DEDUP_REMOVED lines=12> */
.L_x_8770:
[----:B------:R-:W-:Y:S02]  /*28b30*/  IMAD.MOV.U32 R13, RZ, RZ, R9 ;  /* 0x000000ffff0d7224 */ /* 0x000fe400078e0009 */
[----:B------:R-:W-:Y:S02]  /*28b40*/  IMAD.MOV.U32 R12, RZ, RZ, 0x2 ;  /* 0x00000002ff0c7424 */ /* 0x000fe400078e00ff */
[----:B------:R-:W-:-:S07]  /*28b50*/  IMAD.MOV.U32 R2, RZ, RZ, R14 ;  /* 0x000000ffff027224 */ /* 0x000fce00078e000e */
[----:B------:R-:W-:Y:S05]  /*28b60*/  WARPSYNC.COLLECTIVE R15, `(.L_x_8771) ;  /* 0x000000000f087348 */ /* 0x000fea0003c00000 */
[----:B------:R0:W1:Y:S02]  /*28b70*/  SHFL.IDX P6, R14, R13, R12, R11 ;  /* 0x0000000c0d0e7389 */ /* 0x00006400000c000b */
[----:B01----:R-:W-:Y:S01]  /*28b80*/  ENDCOLLECTIVE ;  /* 0x000000000000791b */ /* 0x003fe20003800000 */
.L_x_8771:
        /* <DEDUP_REMOVED lines=12> */
.L_x_8772:
[----:B------:R-:W-:Y:S02]  /*28c50*/  IMAD.MOV.U32 R13, RZ, RZ, R9 ;  /* 0x000000ffff0d7224 */ /* 0x000fe400078e0009 */
[----:B------:R-:W-:Y:S02]  /*28c60*/  IMAD.MOV.U32 R12, RZ, RZ, 0x3 ;  /* 0x00000003ff0c7424 */ /* 0x000fe400078e00ff */
[----:B------:R-:W-:-:S07]  /*28c70*/  IMAD.MOV.U32 R2, RZ, RZ, R14 ;  /* 0x000000ffff027224 */ /* 0x000fce00078e000e */
[----:B------:R-:W-:Y:S05]  /*28c80*/  WARPSYNC.COLLECTIVE R15, `(.L_x_8773) ;  /* 0x000000000f087348 */ /* 0x000fea0003c00000 */
[----:B------:R0:W1:Y:S02]  /*28c90*/  SHFL.IDX P6, R14, R13, R12, R11 ;  /* 0x0000000c0d0e7389 */ /* 0x00006400000c000b */
[----:B01----:R-:W-:Y:S01]  /*28ca0*/  ENDCOLLECTIVE ;  /* 0x000000000000791b */ /* 0x003fe20003800000 */
.L_x_8773:
        /* <DEDUP_REMOVED lines=12> */
.L_x_8774:
[----:B------:R-:W-:Y:S02]  /*28d70*/  IMAD.MOV.U32 R13, RZ, RZ, R9 ;  /* 0x000000ffff0d7224 */ /* 0x000fe400078e0009 */
[----:B------:R-:W-:Y:S02]  /*28d80*/  IMAD.MOV.U32 R12, RZ, RZ, 0x4 ;  /* 0x00000004ff0c7424 */ /* 0x000fe400078e00ff */
[----:B------:R-:W-:-:S07]  /*28d90*/  IMAD.MOV.U32 R2, RZ, RZ, R14 ;  /* 0x000000ffff027224 */ /* 0x000fce00078e000e */
[----:B------:R-:W-:Y:S05]  /*28da0*/  WARPSYNC.COLLECTIVE R15, `(.L_x_8775) ;  /* 0x000000000f087348 */ /* 0x000fea0003c00000 */
[----:B------:R0:W1:Y:S02]  /*28db0*/  SHFL.IDX P6, R14, R13, R12, R11 ;  /* 0x0000000c0d0e7389 */ /* 0x00006400000c000b */
[----:B01----:R-:W-:Y:S01]  /*28dc0*/  ENDCOLLECTIVE ;  /* 0x000000000000791b */ /* 0x003fe20003800000 */
.L_x_8775:
        /* <DEDUP_REMOVED lines=12> */
.L_x_8776:
[----:B------:R-:W-:Y:S02]  /*28e90*/  IMAD.MOV.U32 R13, RZ, RZ, R9 ;  /* 0x000000ffff0d7224 */ /* 0x000fe400078e0009 */
[----:B------:R-:W-:Y:S02]  /*28ea0*/  IMAD.MOV.U32 R12, RZ, RZ, 0x5 ;  /* 0x00000005ff0c7424 */ /* 0x000fe400078e00ff */
[----:B------:R-:W-:-:S07]  /*28eb0*/  IMAD.MOV.U32 R2, RZ, RZ, R14 ;  /* 0x000000ffff027224 */ /* 0x000fce00078e000e */
[----:B------:R-:W-:Y:S05]  /*28ec0*/  WARPSYNC.COLLECTIVE R15, `(.L_x_8777) ;  /* 0x000000000f087348 */ /* 0x000fea0003c00000 */
[----:B------:R0:W1:Y:S02]  /*28ed0*/  SHFL.IDX P6, R14, R13, R12, R11 ;  /* 0x0000000c0d0e7389 */ /* 0x00006400000c000b */
[----:B01----:R-:W-:Y:S01]  /*28ee0*/  ENDCOLLECTIVE ;  /* 0x000000000000791b */ /* 0x003fe20003800000 */
.L_x_8777:
        /* <DEDUP_REMOVED lines=12> */
.L_x_8778:
[----:B------:R-:W-:Y:S02]  /*28fb0*/  IMAD.MOV.U32 R13, RZ, RZ, R9 ;  /* 0x000000ffff0d7224 */ /* 0x000fe400078e0009 */
[----:B------:R-:W-:Y:S02]  /*28fc0*/  IMAD.MOV.U32 R12, RZ, RZ, 0x6 ;  /* 0x00000006ff0c7424 */ /* 0x000fe400078e00ff */
[----:B------:R-:W-:-:S07]  /*28fd0*/  IMAD.MOV.U32 R2, RZ, RZ, R14 ;  /* 0x000000ffff027224 */ /* 0x000fce00078e000e */
[----:B------:R-:W-:Y:S05]  /*28fe0*/  WARPSYNC.COLLECTIVE R15, `(.L_x_8779) ;  /* 0x000000000f087348 */ /* 0x000fea0003c00000 */
[----:B------:R0:W1:Y:S02]  /*28ff0*/  SHFL.IDX P6, R14, R13, R12, R11 ;  /* 0x0000000c0d0e7389 */ /* 0x00006400000c000b */
[----:B01----:R-:W-:Y:S01]  /*29000*/  ENDCOLLECTIVE ;  /* 0x000000000000791b */ /* 0x003fe20003800000 */
.L_x_8779:
        /* <DEDUP_REMOVED lines=12> */
.L_x_8780:
[----:B------:R-:W-:Y:S02]  /*290d0*/  IMAD.MOV.U32 R13, RZ, RZ, R9 ;  /* 0x000000ffff0d7224 */ /* 0x000fe400078e0009 */
[----:B------:R-:W-:Y:S02]  /*290e0*/  IMAD.MOV.U32 R12, RZ, RZ, 0x7 ;  /* 0x00000007ff0c7424 */ /* 0x000fe400078e00ff */
[----:B------:R-:W-:-:S07]  /*290f0*/  IMAD.MOV.U32 R2, RZ, RZ, R14 ;  /* 0x000000ffff027224 */ /* 0x000fce00078e000e */
[----:B------:R-:W-:Y:S05]  /*29100*/  WARPSYNC.COLLECTIVE R15, `(.L_x_8781) ;  /* 0x000000000f087348 */ /* 0x000fea0003c00000 */
[----:B------:R0:W1:Y:S02]  /*29110*/  SHFL.IDX P6, R14, R13, R12, R11 ;  /* 0x0000000c0d0e7389 */ /* 0x00006400000c000b */
[----:B01----:R-:W-:Y:S01]  /*29120*/  ENDCOLLECTIVE ;  /* 0x000000000000791b */ /* 0x003fe20003800000 */
.L_x_8781:
        /* <DEDUP_REMOVED lines=12> */
.L_x_8782:
[----:B------:R-:W-:Y:S01]  /*291f0*/  IMAD.MOV.U32 R2, RZ, RZ, R14 ;  /* 0x000000ffff027224 */ /* 0x000fe200078e000e */
[----:B------:R-:W-:Y:S06]  /*29200*/  BRA `(.L_x_8783) ;  /* 0xffffff9000987947 */ /* 0x000fec000383ffff */
.L_x_8561:
[----:B-1----:R1:W2:Y:S02]  /*29210*/  SYNCS.PHASECHK.TRANS64.TRYWAIT P0, [R6+URZ+0x28860], R2 ;  /* 0x02886002060075a7 */ /* 0x0022a4000800017f */
[----:B--2---:R-:W-:Y:S05]  /*29220*/  @!P0 NANOSLEEP.SYNCS 0x989680 ;  /* 0x009896800000895d */ /* 0x004fea0003900000 */
[----:B------:R-:W2:Y:S02]  /*29230*/  @!P0 SYNCS.PHASECHK.TRANS64 P0, [R6+URZ+0x28860], R2 ;  /* 0x02886002060085a7 */ /* 0x000ea4000800007f */
[----:B--2---:R-:W-:Y:S05]  /*29240*/  @!P0 BRA `(.L_x_8561) ;  /* 0xfffffffc00f08947 */ /* 0x004fea000383ffff */
[----:B------:R-:W-:Y:S05]  /*29250*/  BRA `(.L_x_8784) ;  /* 0xffffff9000f47947 */ /* 0x000fea000383ffff */
.L_x_8562:
        /* <DEDUP_REMOVED lines=8> */
.L_x_8786:
[----:B------:R-:W-:Y:S05]  /*292e0*/  BSYNC B1 ;  /* 0x0000000000017941 */ /* 0x000fea0003800000 */
.L_x_8785:
        /* <DEDUP_REMOVED lines=9> */
.L_x_8787:
[----:B------:R-:W-:Y:S02]  /*29380*/  IMAD.MOV.U32 R13, RZ, RZ, R23 ;  /* 0x000000ffff0d7224 */ /* 0x000fe400078e0017 */
[----:B------:R-:W-:Y:S02]  /*29390*/  IMAD.MOV.U32 R12, RZ, RZ, 0x1 ;  /* 0x00000001ff0c7424 */ /* 0x000fe400078e00ff */
[----:B------:R-:W-:-:S07]  /*293a0*/  IMAD.MOV.U32 R2, RZ, RZ, R14 ;  /* 0x000000ffff027224 */ /* 0x000fce00078e000e */
[----:B------:R-:W-:Y:S05]  /*293b0*/  WARPSYNC.COLLECTIVE R15, `(.L_x_8788) ;  /* 0x000000000f087348 */ /* 0x000fea0003c00000 */
[----:B------:R0:W1:Y:S02]  /*293c0*/  SHFL.IDX P6, R14, R13, R12, R11 ;  /* 0x0000000c0d0e7389 */ /* 0x00006400000c000b */
[----:B01----:R-:W-:Y:S01]  /*293d0*/  ENDCOLLECTIVE ;  /* 0x000000000000791b */ /* 0x003fe20003800000 */
.L_x_8788:
        /* <DEDUP_REMOVED lines=14> */
.L_x_8789:
[----:B------:R-:W-:Y:S02]  /*294c0*/  IMAD.MOV.U32 R13, RZ, RZ, R23 ;  /* 0x000000ffff0d7224 */ /* 0x000fe400078e0017 */
[----:B------:R-:W-:Y:S02]  /*294d0*/  IMAD.MOV.U32 R12, RZ, RZ, 0x2 ;  /* 0x00000002ff0c7424 */ /* 0x000fe400078e00ff */
[----:B------:R-:W-:-:S07]  /*294e0*/  IMAD.MOV.U32 R2, RZ, RZ, R14 ;  /* 0x000000ffff027224 */ /* 0x000fce00078e000e */
[----:B------:R-:W-:Y:S05]  /*294f0*/  WARPSYNC.COLLECTIVE R15, `(.L_x_8790) ;  /* 0x000000000f087348 */ /* 0x000fea0003c00000 */
[----:B------:R0:W1:Y:S02]  /*29500*/  SHFL.IDX P6, R14, R13, R12, R11 ;  /* 0x0000000c0d0e7389 */ /* 0x00006400000c000b */
[----:B01----:R-:W-:Y:S01]  /*29510*/  ENDCOLLECTIVE ;  /* 0x000000000000791b */ /* 0x003fe20003800000 */
.L_x_8790:
        /* <DEDUP_REMOVED lines=14> */
.L_x_8791:
[----:B------:R-:W-:Y:S02]  /*29600*/  IMAD.MOV.U32 R13, RZ, RZ, R23 ;  /* 0x000000ffff0d7224 */ /* 0x000fe400078e0017 */
[----:B------:R-:W-:Y:S02]  /*29610*/  IMAD.MOV.U32 R12, RZ, RZ, 0x3 ;  /* 0x00000003ff0c7424 */ /* 0x000fe400078e00ff */
[----:B------:R-:W-:-:S07]  /*29620*/  IMAD.MOV.U32 R2, RZ, RZ, R14 ;  /* 0x000000ffff027224 */ /* 0x000fce00078e000e */
[----:B------:R-:W-:Y:S05]  /*29630*/  WARPSYNC.COLLECTIVE R15, `(.L_x_8792) ;  /* 0x000000000f087348 */ /* 0x000fea0003c00000 */
[----:B------:R0:W1:Y:S02]  /*29640*/  SHFL.IDX P6, R14, R13, R12, R11 ;  /* 0x0000000c0d0e7389 */ /* 0x00006400000c000b */
[----:B01----:R-:W-:Y:S01]  /*29650*/  ENDCOLLECTIVE ;  /* 0x000000000000791b */ /* 0x003fe20003800000 */
.L_x_8792:
        /* <DEDUP_REMOVED lines=14> */
.L_x_8793:
[----:B------:R-:W-:Y:S02]  /*29740*/  IMAD.MOV.U32 R13, RZ, RZ, R23 ;  /* 0x000000ffff0d7224 */ /* 0x000fe400078e0017 */
[----:B------:R-:W-:Y:S02]  /*29750*/  IMAD.MOV.U32 R12, RZ, RZ, 0x4 ;  /* 0x00000004ff0c7424 */ /* 0x000fe400078e00ff */
[----:B------:R-:W-:-:S07]  /*29760*/  IMAD.MOV.U32 R2, RZ, RZ, R14 ;  /* 0x000000ffff027224 */ /* 0x000fce00078e000e */
[----:B------:R-:W-:Y:S05]  /*29770*/  WARPSYNC.COLLECTIVE R15, `(.L_x_8794) ;  /* 0x000000000f087348 */ /* 0x000fea0003c00000 */
[----:B------:R0:W1:Y:S02]  /*29780*/  SHFL.IDX P6, R14, R13, R12, R11 ;  /* 0x0000000c0d0e7389 */ /* 0x00006400000c000b */
[----:B01----:R-:W-:Y:S01]  /*29790*/  ENDCOLLECTIVE ;  /* 0x000000000000791b */ /* 0x003fe20003800000 */
.L_x_8794:
        /* <DEDUP_REMOVED lines=14> */
.L_x_8795:
[----:B------:R-:W-:Y:S02]  /*29880*/  IMAD.MOV.U32 R13, RZ, RZ, R23 ;  /* 0x000000ffff0d7224 */ /* 0x000fe400078e0017 */
[----:B------:R-:W-:Y:S02]  /*29890*/  IMAD.MOV.U32 R12, RZ, RZ, 0x5 ;  /* 0x00000005ff0c7424 */ /* 0x000fe400078e00ff */
[----:B------:R-:W-:-:S07]  /*298a0*/  IMAD.MOV.U32 R2, RZ, RZ, R14 ;  /* 0x000000ffff027224 */ /* 0x000fce00078e000e */
[----:B------:R-:W-:Y:S05]  /*298b0*/  WARPSYNC.COLLECTIVE R15, `(.L_x_8796) ;  /* 0x000000000f087348 */ /* 0x000fea0003c00000 */
[----:B------:R0:W1:Y:S02]  /*298c0*/  SHFL.IDX P6, R14, R13, R12, R11 ;  /* 0x0000000c0d0e7389 */ /* 0x00006400000c000b */
[----:B01----:R-:W-:Y:S01]  /*298d0*/  ENDCOLLECTIVE ;  /* 0x000000000000791b */ /* 0x003fe20003800000 */
.L_x_8796:
        /* <DEDUP_REMOVED lines=14> */
.L_x_8797:
[----:B------:R-:W-:Y:S02]  /*299c0*/  IMAD.MOV.U32 R13, RZ, RZ, R23 ;  /* 0x000000ffff0d7224 */ /* 0x000fe400078e0017 */
[----:B------:R-:W-:Y:S02]  /*299d0*/  IMAD.MOV.U32 R12, RZ, RZ, 0x6 ;  /* 0x00000006ff0c7424 */ /* 0x000fe400078e00ff */
[----:B------:R-:W-:-:S07]  /*299e0*/  IMAD.MOV.U32 R2, RZ, RZ, R14 ;  /* 0x000000ffff027224 */ /* 0x000fce00078e000e */
[----:B------:R-:W-:Y:S05]  /*299f0*/  WARPSYNC.COLLECTIVE R15, `(.L_x_8798) ;  /* 0x000000000f087348 */ /* 0x000fea0003c00000 */
[----:B------:R0:W1:Y:S02]  /*29a00*/  SHFL.IDX P6, R14, R13, R12, R11 ;  /* 0x0000000c0d0e7389 */ /* 0x00006400000c000b */
[----:B01----:R-:W-:Y:S01]  /*29a10*/  ENDCOLLECTIVE ;  /* 0x000000000000791b */ /* 0x003fe20003800000 */
.L_x_8798:
        /* <DEDUP_REMOVED lines=14> */
.L_x_8799:
[----:B------:R-:W-:Y:S02]  /*29b00*/  IMAD.MOV.U32 R13, RZ, RZ, R23 ;  /* 0x000000ffff0d7224 */ /* 0x000fe400078e0017 */
[----:B------:R-:W-:Y:S02]  /*29b10*/  IMAD.MOV.U32 R12, RZ, RZ, 0x7 ;  /* 0x00000007ff0c7424 */ /* 0x000fe400078e00ff */
[----:B------:R-:W-:-:S07]  /*29b20*/  IMAD.MOV.U32 R2, RZ, RZ, R14 ;  /* 0x000000ffff027224 */ /* 0x000fce00078e000e */
[----:B------:R-:W-:Y:S05]  /*29b30*/  WARPSYNC.COLLECTIVE R15, `(.L_x_8800) ;  /* 0x000000000f087348 */ /* 0x000fea0003c00000 */
[----:B------:R0:W1:Y:S02]  /*29b40*/  SHFL.IDX P6, R14, R13, R12, R11 ;  /* 0x0000000c0d0e7389 */ /* 0x00006400000c000b */
[----:B01----:R-:W-:Y:S01]  /*29b50*/  ENDCOLLECTIVE ;  /* 0x000000000000791b */ /* 0x003fe20003800000 */
.L_x_8800:
        /* <DEDUP_REMOVED lines=13> */
.L_x_8801:
[----:B------:R-:W-:Y:S01]  /*29c30*/  @!PT LDS RZ, [RZ] ;  /* 0x00000000fffff984 */ /* 0x000fe20000000800 */
[----:B------:R-:W-:Y:S01]  /*29c40*/  @!PT LDS RZ, [RZ] ;  /* 0x00000000fffff984 */ /* 0x000fe20000000800 */
[----:B------:R-:W-:Y:S01]  /*29c50*/  @!PT LDS RZ, [RZ] ;  /* 0x00000000fffff984 */ /* 0x000fe20000000800 */
[----:B------:R0:W-:Y:S02]  /*29c60*/  LDGSTS.E.BYPASS.LTC128B.128 [R7+0x7400], desc[UR54][R2.64+0x80], !P0 ;  /* 0x0740008002077fae */ /* 0x0001e4000c101d76 */
[----:B0-----:R-:W-:Y:S01]  /*29c70*/  IMAD.MOV.U32 R2, RZ, RZ, R14 ;  /* 0x000000ffff027224 */ /* 0x001fe200078e000e */
[----:B------:R-:W-:Y:S06]  /*29c80*/  BRA `(.L_x_8802) ;  /* 0xffffff8c007c7947 */ /* 0x000fec000383ffff */
.L_x_8570:
[----:B0-----:R0:W1:Y:S02]  /*29c90*/  SYNCS.PHASECHK.TRANS64.TRYWAIT P0, [R0+URZ+0x28860], R3 ;  /* 0x02886003000075a7 */ /* 0x001064000800017f */
[----:B-1----:R-:W-:Y:S05]  /*29ca0*/  @!P0 NANOSLEEP.SYNCS 0x989680 ;  /* 0x009896800000895d */ /* 0x002fea0003900000 */
[----:B------:R-:W1:Y:S02]  /*29cb0*/  @!P0 SYNCS.PHASECHK.TRANS64 P0, [R0+URZ+0x28860], R3 ;  /* 0x02886003000085a7 */ /* 0x000e64000800007f */
[----:B-1----:R-:W-:Y:S05]  /*29cc0*/  @!P0 BRA `(.L_x_8570) ;  /* 0xfffffffc00f08947 */ /* 0x002fea000383ffff */
[----:B------:R-:W-:Y:S05]  /*29cd0*/  BRA `(.L_x_8803) ;  /* 0xffffff90009c7947 */ /* 0x000fea000383ffff */
.L_x_8571:
        /* <DEDUP_REMOVED lines=8> */
.L_x_8805:
[----:B------:R-:W-:Y:S05]  /*29d60*/  BSYNC B0 ;  /* 0x0000000000007941 */ /* 0x000fea0003800000 */
.L_x_8804:
        /* <DEDUP_REMOVED lines=9> */
.L_x_8806:
        /* <DEDUP_REMOVED lines=12> */
.L_x_8807:
        /* <DEDUP_REMOVED lines=13> */
.L_x_8808:
[----:B------:R-:W-:Y:S02]  /*29f90*/  IMAD.MOV.U32 R13, RZ, RZ, R23 ;  /* 0x000000ffff0d7224 */ /* 0x000fe400078e0017 */
[----:B------:R-:W-:Y:S02]  /*29fa0*/  IMAD.MOV.U32 R12, RZ, RZ, 0x2 ;  /* 0x00000002ff0c7424 */ /* 0x000fe400078e00ff */
[----:B------:R-:W-:-:S07]  /*29fb0*/  IMAD.MOV.U32 R10, RZ, RZ, R14 ;  /* 0x000000ffff0a7224 */ /* 0x000fce00078e000e */
[----:B------:R-:W-:Y:S05]  /*29fc0*/  WARPSYNC.COLLECTIVE R15, `(.L_x_8809) ;  /* 0x000000000f087348 */ /* 0x000fea0003c00000 */
[----:B------:R0:W1:Y:S02]  /*29fd0*/  SHFL.IDX P6, R14, R13, R12, R11 ;  /* 0x0000000c0d0e7389 */ /* 0x00006400000c000b */
[----:B01----:R-:W-:Y:S01]  /*29fe0*/  ENDCOLLECTIVE ;  /* 0x000000000000791b */ /* 0x003fe20003800000 */
.L_x_8809:
        /* <DEDUP_REMOVED lines=14> */
.L_x_8810:
[----:B------:R-:W-:Y:S02]  /*2a0d0*/  IMAD.MOV.U32 R13, RZ, RZ, R23 ;  /* 0x000000ffff0d7224 */ /* 0x000fe400078e0017 */
[----:B------:R-:W-:Y:S01]  /*2a0e0*/  IMAD.MOV.U32 R12, RZ, RZ, 0x3 ;  /* 0x00000003ff0c7424 */ /* 0x000fe200078e00ff */
[----:B------:R-:W-:-:S13]  /*2a0f0*/  IADD3 R2, P2, R14, R5, RZ ;  /* 0x000000050e027210 */ /* 0x000fda0007f5e0ff */
[----:B------:R-:W-:Y:S05]  /*2a100*/  WARPSYNC.COLLECTIVE R15, `(.L_x_8811) ;  /* 0x000000000f087348 */ /* 0x000fea0003c00000 */
[----:B------:R0:W1:Y:S02]  /*2a110*/  SHFL.IDX P6, R14, R13, R12, R11 ;  /* 0x0000000c0d0e7389 */ /* 0x00006400000c000b */
[----:B01----:R-:W-:Y:S01]  /*2a120*/  ENDCOLLECTIVE ;  /* 0x000000000000791b */ /* 0x003fe20003800000 */
.L_x_8811:
        /* <DEDUP_REMOVED lines=13> */
.L_x_8812:
[----:B------:R-:W-:Y:S02]  /*2a200*/  IMAD.MOV.U32 R13, RZ, RZ, R23 ;  /* 0x000000ffff0d7224 */ /* 0x000fe400078e0017 */
[----:B------:R-:W-:Y:S01]  /*2a210*/  IMAD.MOV.U32 R12, RZ, RZ, 0x4 ;  /* 0x00000004ff0c7424 */ /* 0x000fe200078e00ff */
[----:B------:R-:W-:-:S13]  /*2a220*/  IADD3 R2, P2, R14, R5, RZ ;  /* 0x000000050e027210 */ /* 0x000fda0007f5e0ff */
[----:B------:R-:W-:Y:S05]  /*2a230*/  WARPSYNC.COLLECTIVE R15, `(.L_x_8813) ;  /* 0x000000000f087348 */ /* 0x000fea0003c00000 */
[----:B------:R0:W1:Y:S02]  /*2a240*/  SHFL.IDX P6, R14, R13, R12, R11 ;  /* 0x0000000c0d0e7389 */ /* 0x00006400000c000b */
[----:B01----:R-:W-:Y:S01]  /*2a250*/  ENDCOLLECTIVE ;  /* 0x000000000000791b */ /* 0x003fe20003800000 */
.L_x_8813:
        /* <DEDUP_REMOVED lines=13> */
.L_x_8814:
[----:B------:R-:W-:Y:S02]  /*2a330*/  IMAD.MOV.U32 R13, RZ, RZ, R23 ;  /* 0x000000ffff0d7224 */ /* 0x000fe400078e0017 */
[----:B------:R-:W-:Y:S02]  /*2a340*/  IMAD.MOV.U32 R12, RZ, RZ, 0x5 ;  /* 0x00000005ff0c7424 */ /* 0x000fe400078e00ff */
[----:B------:R-:W-:-:S07]  /*2a350*/  IMAD.MOV.U32 R10, RZ, RZ, R14 ;  /* 0x000000ffff0a7224 */ /* 0x000fce00078e000e */
[----:B------:R-:W-:Y:S05]  /*2a360*/  WARPSYNC.COLLECTIVE R15, `(.L_x_8815) ;  /* 0x000000000f087348 */ /* 0x000fea0003c00000 */
[----:B------:R0:W1:Y:S02]  /*2a370*/  SHFL.IDX P6, R14, R13, R12, R11 ;  /* 0x0000000c0d0e7389 */ /* 0x00006400000c000b */
[----:B01----:R-:W-:Y:S01]  /*2a380*/  ENDCOLLECTIVE ;  /* 0x000000000000791b */ /* 0x003fe20003800000 */
.L_x_8815:
        /* <DEDUP_REMOVED lines=14> */
.L_x_8816:
[----:B------:R-:W-:Y:S02]  /*2a470*/  IMAD.MOV.U32 R13, RZ, RZ, R23 ;  /* 0x000000ffff0d7224 */ /* 0x000fe400078e0017 */
[----:B------:R-:W-:Y:S01]  /*2a480*/  IMAD.MOV.U32 R12, RZ, RZ, 0x6 ;  /* 0x00000006ff0c7424 */ /* 0x000fe200078e00ff */
[----:B------:R-:W-:-:S13]  /*2a490*/  IADD3 R2, P2, R14, R5, RZ ;  /* 0x000000050e027210 */ /* 0x000fda0007f5e0ff */
[----:B------:R-:W-:Y:S05]  /*2a4a0*/  WARPSYNC.COLLECTIVE R15, `(.L_x_8817) ;  /* 0x000000000f087348 */ /* 0x000fea0003c00000 */
[----:B------:R0:W1:Y:S02]  /*2a4b0*/  SHFL.IDX P6, R14, R13, R12, R11 ;  /* 0x0000000c0d0e7389 */ /* 0x00006400000c000b */
[----:B01----:R-:W-:Y:S01]  /*2a4c0*/  ENDCOLLECTIVE ;  /* 0x000000000000791b */ /* 0x003fe20003800000 */
.L_x_8817:
        /* <DEDUP_REMOVED lines=13> */
.L_x_8818:
[----:B------:R-:W-:Y:S02]  /*2a5a0*/  IMAD.MOV.U32 R13, RZ, RZ, R23 ;  /* 0x000000ffff0d7224 */ /* 0x000fe400078e0017 */
[----:B------:R-:W-:Y:S02]  /*2a5b0*/  IMAD.MOV.U32 R12, RZ, RZ, 0x7 ;  /* 0x00000007ff0c7424 */ /* 0x000fe400078e00ff */
[----:B------:R-:W-:-:S07]  /*2a5c0*/  IMAD.MOV.U32 R10, RZ, RZ, R14 ;  /* 0x000000ffff0a7224 */ /* 0x000fce00078e000e */
[----:B------:R-:W-:Y:S05]  /*2a5d0*/  WARPSYNC.COLLECTIVE R15, `(.L_x_8819) ;  /* 0x000000000f087348 */ /* 0x000fea0003c00000 */
[----:B------:R0:W1:Y:S02]  /*2a5e0*/  SHFL.IDX P6, R14, R13, R12, R11 ;  /* 0x0000000c0d0e7389 */ /* 0x00006400000c000b */
[----:B01----:R-:W-:Y:S01]  /*2a5f0*/  ENDCOLLECTIVE ;  /* 0x000000000000791b */ /* 0x003fe20003800000 */
.L_x_8819:
        /* <DEDUP_REMOVED lines=12> */
.L_x_8820:
[----:B------:R-:W-:Y:S05]  /*2a6c0*/  BRA `(.L_x_8821) ;  /* 0xffffff8c003c7947 */ /* 0x000fea000383ffff */
.L_x_8576:
        /* <DEDUP_REMOVED lines=8> */
.L_x_8823:
[----:B------:R-:W-:Y:S05]  /*2a750*/  BSYNC B0 ;  /* 0x0000000000007941 */ /* 0x000fea0003800000 */
.L_x_8822:
        /* <DEDUP_REMOVED lines=9> */
.L_x_8824:
        /* <DEDUP_REMOVED lines=18> */
.L_x_8825:
[----:B------:R-:W-:Y:S01]  /*2a910*/  IMAD.MOV.U32 R12, RZ, RZ, 0x2 ;  /* 0x00000002ff0c7424 */ /* 0x000fe200078e00ff */
[----:B------:R-:W-:-:S05]  /*2a920*/  SEL R6, R14, RZ, P1 ;  /* 0x000000ff0e067207 */ /* 0x000fca0000800000 */
[----:B------:R-:W-:-:S04]  /*2a930*/  IMAD.IADD R6, R5, 0x1, R6 ;  /* 0x0000000105067824 */ /* 0x000fc800078e0206 */
[----:B------:R-:W-:-:S07]  /*2a940*/  IMAD.MOV.U32 R13, RZ, RZ, R6 ;  /* 0x000000ffff0d7224 */ /* 0x000fce00078e0006 */
[----:B------:R-:W-:Y:S05]  /*2a950*/  WARPSYNC.COLLECTIVE R15, `(.L_x_8826) ;  /* 0x000000000f087348 */ /* 0x000fea0003c00000 */
[----:B------:R0:W1:Y:S02]  /*2a960*/  SHFL.UP P6, R14, R13, R12, R11 ;  /* 0x0400000c0d0e7389 */ /* 0x00006400000c000b */
[----:B01----:R-:W-:Y:S01]  /*2a970*/  ENDCOLLECTIVE ;  /* 0x000000000000791b */ /* 0x003fe20003800000 */
.L_x_8826:
[----:B------:R-:W-:Y:S01]  /*2a980*/  IMAD.MOV.U32 R12, RZ, RZ, 0x4 ;  /* 0x00000004ff0c7424 */ /* 0x000fe200078e00ff */
[----:B------:R-:W-:-:S05]  /*2a990*/  SEL R7, R14, RZ, P2 ;  /* 0x000000ff0e077207 */ /* 0x000fca0001000000 */
[----:B------:R-:W-:-:S04]  /*2a9a0*/  IMAD.IADD R7, R6, 0x1, R7 ;  /* 0x0000000106077824 */ /* 0x000fc800078e0207 */
[----:B------:R-:W-:-:S07]  /*2a9b0*/  IMAD.MOV.U32 R13, RZ, RZ, R7 ;  /* 0x000000ffff0d7224 */ /* 0x000fce00078e0007 */
[----:B------:R-:W-:Y:S05]  /*2a9c0*/  WARPSYNC.COLLECTIVE R15, `(.L_x_8827) ;  /* 0x000000000f087348 */ /* 0x000fea0003c00000 */
[----:B------:R0:W1:Y:S02]  /*2a9d0*/  SHFL.UP P6, R14, R13, R12, R11 ;  /* 0x0400000c0d0e7389 */ /* 0x00006400000c000b */
[----:B01----:R-:W-:Y:S01]  /*2a9e0*/  ENDCOLLECTIVE ;  /* 0x000000000000791b */ /* 0x003fe20003800000 */
.L_x_8827:
[----:B------:R-:W-:Y:S01]  /*2a9f0*/  IMAD.MOV.U32 R12, RZ, RZ, 0x8 ;  /* 0x00000008ff0c7424 */ /* 0x000fe200078e00ff */
[----:B------:R-:W-:-:S05]  /*2aa00*/  SEL R2, R14, RZ, P3 ;  /* 0x000000ff0e027207 */ /* 0x000fca0001800000 */
[----:B------:R-:W-:-:S04]  /*2aa10*/  IMAD.IADD R2, R7, 0x1, R2 ;  /* 0x0000000107027824 */ /* 0x000fc800078e0202 */
[----:B------:R-:W-:-:S07]  /*2aa20*/  IMAD.MOV.U32 R13, RZ, RZ, R2 ;  /* 0x000000ffff0d7224 */ /* 0x000fce00078e0002 */
[----:B------:R-:W-:Y:S05]  /*2aa30*/  WARPSYNC.COLLECTIVE R15, `(.L_x_8828) ;  /* 0x000000000f087348 */ /* 0x000fea0003c00000 */
[----:B------:R0:W1:Y:S02]  /*2aa40*/  SHFL.UP P6, R14, R13, R12, R11 ;  /* 0x0400000c0d0e7389 */ /* 0x00006400000c000b */
[----:B01----:R-:W-:Y:S01]  /*2aa50*/  ENDCOLLECTIVE ;  /* 0x000000000000791b */ /* 0x003fe20003800000 */
.L_x_8828:
[----:B------:R-:W-:Y:S01]  /*2aa60*/  IMAD.MOV.U32 R12, RZ, RZ, 0x10 ;  /* 0x00000010ff0c7424 */ /* 0x000fe200078e00ff */
[----:B------:R-:W-:-:S05]  /*2aa70*/  SEL R3, R14, RZ, P4 ;  /* 0x000000ff0e037207 */ /* 0x000fca0002000000 */
[----:B------:R-:W-:-:S04]  /*2aa80*/  IMAD.IADD R3, R2, 0x1, R3 ;  /* 0x0000000102037824 */ /* 0x000fc800078e0203 */
[----:B------:R-:W-:-:S07]  /*2aa90*/  IMAD.MOV.U32 R13, RZ, RZ, R3 ;  /* 0x000000ffff0d7224 */ /* 0x000fce00078e0003 */
[----:B------:R-:W-:Y:S05]  /*2aaa0*/  WARPSYNC.COLLECTIVE R15, `(.L_x_8829) ;  /* 0x000000000f087348 */ /* 0x000fea0003c00000 */
[----:B------:R0:W1:Y:S02]  /*2aab0*/  SHFL.UP P6, R14, R13, R12, R11 ;  /* 0x0400000c0d0e7389 */ /* 0x00006400000c000b */
[----:B01----:R-:W-:Y:S01]  /*2aac0*/  ENDCOLLECTIVE ;  /* 0x000000000000791b */ /* 0x003fe20003800000 */
.L_x_8829:
        /* <DEDUP_REMOVED lines=8> */
.L_x_8830:
[----:B------:R-:W-:Y:S05]  /*2ab50*/  BRA `(.L_x_8831) ;  /* 0xffffff8c00487947 */ /* 0x000fea000383ffff */
.L_x_8581:
        /* <DEDUP_REMOVED lines=8> */
.L_x_8833:
[----:B------:R-:W-:Y:S05]  /*2abe0*/  BSYNC B0 ;  /* 0x0000000000007941 */ /* 0x000fea0003800000 */
.L_x_8832:
        /* <DEDUP_REMOVED lines=8> */
.L_x_8834:
[----:B------:R-:W-:Y:S01]  /*2ac70*/  IMAD.MOV.U32 R12, RZ, RZ, 0x4 ;  /* 0x00000004ff0c7424 */ /* 0x000fe200078e00ff */
[----:B------:R-:W-:-:S05]  /*2ac80*/  SEL R2, R14, RZ, P2 ;  /* 0x000000ff0e027207 */ /* 0x000fca0001000000 */
[----:B------:R-:W-:-:S04]  /*2ac90*/  IMAD.IADD R2, R13, 0x1, R2 ;  /* 0x000000010d027824 */ /* 0x000fc800078e0202 */
[----:B------:R-:W-:-:S07]  /*2aca0*/  IMAD.MOV.U32 R13, RZ, RZ, R2 ;  /* 0x000000ffff0d7224 */ /* 0x000fce00078e0002 */
[----:B------:R-:W-:Y:S05]  /*2acb0*/  WARPSYNC.COLLECTIVE R15, `(.L_x_8835) ;  /* 0x000000000f087348 */ /* 0x000fea0003c00000 */
[----:B------:R0:W1:Y:S02]  /*2acc0*/  SHFL.UP P6, R14, R13, R12, R11 ;  /* 0x0400000c0d0e7389 */ /* 0x00006400000c000b */
[----:B01----:R-:W-:Y:S01]  /*2acd0*/  ENDCOLLECTIVE ;  /* 0x000000000000791b */ /* 0x003fe20003800000 */
.L_x_8835:
[----:B------:R-:W-:Y:S01]  /*2ace0*/  IMAD.MOV.U32 R12, RZ, RZ, 0x8 ;  /* 0x00000008ff0c7424 */ /* 0x000fe200078e00ff */
[----:B------:R-:W-:-:S05]  /*2acf0*/  SEL R3, R14, RZ, P3 ;  /* 0x000000ff0e037207 */ /* 0x000fca0001800000 */
[----:B------:R-:W-:-:S04]  /*2ad00*/  IMAD.IADD R3, R2, 0x1, R3 ;  /* 0x0000000102037824 */ /* 0x000fc800078e0203 */
[----:B------:R-:W-:-:S07]  /*2ad10*/  IMAD.MOV.U32 R13, RZ, RZ, R3 ;  /* 0x000000ffff0d7224 */ /* 0x000fce00078e0003 */
[----:B------:R-:W-:Y:S05]  /*2ad20*/  WARPSYNC.COLLECTIVE R15, `(.L_x_8836) ;  /* 0x000000000f087348 */ /* 0x000fea0003c00000 */
[----:B------:R0:W1:Y:S02]  /*2ad30*/  SHFL.UP P6, R14, R13, R12, R11 ;  /* 0x0400000c0d0e7389 */ /* 0x00006400000c000b */
[----:B01----:R-:W-:Y:S01]  /*2ad40*/  ENDCOLLECTIVE ;  /* 0x000000000000791b */ /* 0x003fe20003800000 */
.L_x_8836:
[----:B------:R-:W-:Y:S01]  /*2ad50*/  IMAD.MOV.U32 R12, RZ, RZ, 0x10 ;  /* 0x00000010ff0c7424 */ /* 0x000fe200078e00ff */
[----:B------:R-:W-:-:S05]  /*2ad60*/  SEL R4, R14, RZ, P4 ;  /* 0x000000ff0e047207 */ /* 0x000fca0002000000 */
[----:B------:R-:W-:-:S04]  /*2ad70*/  IMAD.IADD R4, R3, 0x1, R4 ;  /* 0x0000000103047824 */ /* 0x000fc800078e0204 */
[----:B------:R-:W-:-:S07]  /*2ad80*/  IMAD.MOV.U32 R13, RZ, RZ, R4 ;  /* 0x000000ffff0d7224 */ /* 0x000fce00078e0004 */
[----:B------:R-:W-:Y:S05]  /*2ad90*/  WARPSYNC.COLLECTIVE R15, `(.L_x_8837) ;  /* 0x000000000f087348 */ /* 0x000fea0003c00000 */
[----:B------:R0:W1:Y:S02]  /*2ada0*/  SHFL.UP P6, R14, R13, R12, R11 ;  /* 0x0400000c0d0e7389 */ /* 0x00006400000c000b */
[----:B01----:R-:W-:Y:S01]  /*2adb0*/  ENDCOLLECTIVE ;  /* 0x000000000000791b */ /* 0x003fe20003800000 */
.L_x_8837:
        /* <DEDUP_REMOVED lines=8> */
.L_x_8838:
[----:B------:R-:W-:Y:S05]  /*2ae40*/  BRA `(.L_x_8839) ;  /* 0xffffff8c00287947 */ /* 0x000fea000383ffff */
.L_x_8583:
[----:B------:R-:W-:Y:S01]  /*2ae50*/  BSSY B0, `(.L_x_8840) ;  /* 0x0000006000007945 */ /* 0x000fe20003800000 */
[----:B------:R-:W-:Y:S01]  /*2ae60*/  PLOP3.LUT P6, PT, P6, PT, PT, 0x8, 0x0 ;  /* 0x000000000000781c */ /* 0x000fe200037ce170 */
[----:B------:R-:W-:-:S12]  /*2ae70*/  IMAD.MOV.U32 R15, RZ, RZ, -0x1 ;  /* 0xffffffffff0f7424 */ /* 0x000fd800078e00ff */
[----:B01----:R-:W-:Y:S05]  /*2ae80*/  WARPSYNC.COLLECTIVE R15, `(.L_x_8841) ;  /* 0x000000000f087348 */ /* 0x003fea0003c00000 */
[----:B------:R-:W-:Y:S01]  /*2ae90*/  VOTE.ANY R14, PT, P6 ;  /* 0x00000000000e7806 */ /* 0x000fe200030e0100 */
[----:B01----:R-:W-:Y:S06]  /*2aea0*/  ENDCOLLECTIVE ;  /* 0x000000000000791b */ /* 0x003fec0003800000 */
.L_x_8841:
[----:B------:R-:W-:Y:S05]  /*2aeb0*/  BSYNC B0 ;  /* 0x0000000000007941 */ /* 0x000fea0003800000 */
.L_x_8840:
        /* <DEDUP_REMOVED lines=9> */
.L_x_8842:
[----:B------:R-:W-:Y:S01]  /*2af50*/  IMAD.MOV.U32 R5, RZ, RZ, R14 ;  /* 0x000000ffff057224 */ /* 0x000fe200078e000e */
[----:B------:R-:W-:Y:S06]  /*2af60*/  BRA `(.L_x_8843) ;  /* 0xffffff8c00187947 */ /* 0x000fec000383ffff */
.L_x_8585:
[----:B------:R-:W-:Y:S01]  /*2af70*/  BSSY B0, `(.L_x_8844) ;  /* 0x0000007000007945 */ /* 0x000fe20003800000 */
[----:B------:R-:W-:Y:S02]  /*2af80*/  IMAD.MOV.U32 R13, RZ, RZ, R6 ;  /* 0x000000ffff0d7224 */ /* 0x000fe400078e0006 */
[----:B------:R-:W-:Y:S02]  /*2af90*/  IMAD.MOV.U32 R11, RZ, RZ, 0x1f ;  /* 0x0000001fff0b7424 */ /* 0x000fe400078e00ff */
[----:B------:R-:W-:-:S07]  /*2afa0*/  IMAD.MOV.U32 R15, RZ, RZ, -0x1 ;  /* 0xffffffffff0f7424 */ /* 0x000fce00078e00ff */
[----:B0123--:R-:W-:Y:S05]  /*2afb0*/  WARPSYNC.COLLECTIVE R15, `(.L_x_8845) ;  /* 0x000000000f087348 */ /* 0x00ffea0003c00000 */
[----:B------:R4:W0:Y:S02]  /*2afc0*/  SHFL.IDX P6, R14, R13, R12, R11 ;  /* 0x0000000c0d0e7389 */ /* 0x00082400000c000b */
[----:B01234-:R-:W-:Y:S01]  /*2afd0*/  ENDCOLLECTIVE ;  /* 0x000000000000791b */ /* 0x01ffe20003800000 */
.L_x_8845:
[----:B------:R-:W-:Y:S05]  /*2afe0*/  BSYNC B0 ;  /* 0x0000000000007941 */ /* 0x000fea0003800000 */
.L_x_8844:
[----:B------:R-:W-:Y:S05]  /*2aff0*/  BRA `(.L_x_8584) ;  /* 0xffffff8c00107947 */ /* 0x000fea000383ffff */
.L_x_8589:
[----:B0-----:R0:W2:Y:S02]  /*2b000*/  SYNCS.PHASECHK.TRANS64.TRYWAIT P0, [R7+URZ+0x28820], R0 ;  /* 0x02882000070075a7 */ /* 0x0010a4000800017f */
[----:B--2---:R-:W-:Y:S05]  /*2b010*/  @!P0 NANOSLEEP.SYNCS 0x989680 ;  /* 0x009896800000895d */ /* 0x004fea0003900000 */
[----:B------:R-:W2:Y:S02]  /*2b020*/  @!P0 SYNCS.PHASECHK.TRANS64 P0, [R7+URZ+0x28820], R0 ;  /* 0x02882000070085a7 */ /* 0x000ea4000800007f */
[----:B--2---:R-:W-:Y:S05]  /*2b030*/  @!P0 BRA `(.L_x_8589) ;  /* 0xfffffffc00f08947 */ /* 0x004fea000383ffff */
[----:B------:R-:W-:Y:S05]  /*2b040*/  BRA `(.L_x_8846) ;  /* 0xffffff9000887947 */ /* 0x000fea000383ffff */
.L_x_8590:
        /* <DEDUP_REMOVED lines=11> */
.L_x_8848:
[----:B------:R-:W-:Y:S05]  /*2b100*/  BSYNC B0 ;  /* 0x0000000000007941 */ /* 0x000fea0003800000 */
.L_x_8847:
[----:B------:R-:W-:Y:S05]  /*2b110*/  BRA `(.L_x_8849) ;  /* 0xffffff9000707947 */ /* 0x000fea000383ffff */
.L_x_8591:
[----:B------:R-:W-:Y:S01]  /*2b120*/  BSSY B0, `(.L_x_8850) ;  /* 0x0000006000007945 */ /* 0x000fe20003800000 */
[----:B------:R-:W-:-:S07]  /*2b130*/  IMAD.MOV.U32 R15, RZ, RZ, -0x1 ;  /* 0xffffffffff0f7424 */ /* 0x000fce00078e00ff */
[----:B01-3--:R-:W-:Y:S05]  /*2b140*/  WARPSYNC.COLLECTIVE R15, `(.L_x_8851) ;  /* 0x000000000f0c7348 */ /* 0x00bfea0003c00000 */
[----:B------:R-:W-:Y:S02]  /*2b150*/  ELECT P6, UR62, PT ;  /* 0x00000000003e782f */ /* 0x000fe400038c0000 */
[----:B------:R-:W-:Y:S01]  /*2b160*/  MOV R14, UR62 ;  /* 0x0000003e000e7c02 */ /* 0x000fe20008000f00 */
[----:B01-3--:R-:W-:Y:S10]  /*2b170*/  ENDCOLLECTIVE ;  /* 0x000000000000791b */ /* 0x00bff40003800000 */
.L_x_8851:
[----:B------:R-:W-:Y:S05]  /*2b180*/  BSYNC B0 ;  /* 0x0000000000007941 */ /* 0x000fea0003800000 */
.L_x_8850:
[----:B------:R-:W-:Y:S05]  /*2b190*/  BRA `(.L_x_8852) ;  /* 0xffffff9000647947 */ /* 0x000fea000383ffff */
.L_x_8593:
[----:B0-----:R0:W2:Y:S02]  /*2b1a0*/  SYNCS.PHASECHK.TRANS64.TRYWAIT P1, [R5+URZ+0x28840], R0 ;  /* 0x02884000050075a7 */ /* 0x0010a4000802017f */
[----:B--2---:R-:W-:Y:S05]  /*2b1b0*/  @!P1 NANOSLEEP.SYNCS 0x989680 ;  /* 0x009896800000995d */ /* 0x004fea0003900000 */
[----:B------:R-:W2:Y:S02]  /*2b1c0*/  @!P1 SYNCS.PHASECHK.TRANS64 P1, [R5+URZ+0x28840], R0 ;  /* 0x02884000050095a7 */ /* 0x000ea4000802007f */
[----:B--2---:R-:W-:Y:S05]  /*2b1d0*/  @!P1 BRA `(.L_x_8593) ;  /* 0xfffffffc00f09947 */ /* 0x004fea000383ffff */
[----:B------:R-:W-:Y:S05]  /*2b1e0*/  BRA `(.L_x_8853) ;  /* 0xffffff9000847947 */ /* 0x000fea000383ffff */
.L_x_8595:
[----:B--2---:R2:W4:Y:S02]  /*2b1f0*/  SYNCS.PHASECHK.TRANS64.TRYWAIT P1, [R3+URZ+0x28840], R2 ;  /* 0x02884002030075a7 */ /* 0x004524000802017f */
[----:B----4-:R-:W-:Y:S05]  /*2b200*/  @!P1 NANOSLEEP.SYNCS 0x989680 ;  /* 0x009896800000995d */ /* 0x010fea0003900000 */
[----:B------:R-:W4:Y:S02]  /*2b210*/  @!P1 SYNCS.PHASECHK.TRANS64 P1, [R3+URZ+0x28840], R2 ;  /* 0x02884002030095a7 */ /* 0x000f24000802007f */
[----:B----4-:R-:W-:Y:S05]  /*2b220*/  @!P1 BRA `(.L_x_8595) ;  /* 0xfffffffc00f09947 */ /* 0x010fea000383ffff */
[----:B------:R-:W-:Y:S05]  /*2b230*/  BRA `(.L_x_8854) ;  /* 0xffffff9000907947 */ /* 0x000fea000383ffff */
.L_x_8597:
[----:B----4-:R4:W0:Y:S02]  /*2b240*/  SYNCS.PHASECHK.TRANS64.TRYWAIT P1, [R5+URZ+0x28860], R0 ;  /* 0x02886000050075a7 */ /* 0x010824000802017f */
[----:B0-----:R-:W-:Y:S05]  /*2b250*/  @!P1 NANOSLEEP.SYNCS 0x989680 ;  /* 0x009896800000995d */ /* 0x001fea0003900000 */
[----:B------:R-:W0:Y:S02]  /*2b260*/  @!P1 SYNCS.PHASECHK.TRANS64 P1, [R5+URZ+0x28860], R0 ;  /* 0x02886000050095a7 */ /* 0x000e24000802007f */
[----:B0-----:R-:W-:Y:S05]  /*2b270*/  @!P1 BRA `(.L_x_8597) ;  /* 0xfffffffc00f09947 */ /* 0x001fea000383ffff */
[----:B------:R-:W-:Y:S05]  /*2b280*/  BRA `(.L_x_8855) ;  /* 0xffffff90008c7947 */ /* 0x000fea000383ffff */
.L_x_8856:
        /* <DEDUP_REMOVED lines=15> */
.L_x_15848:


//--------------------- .text._ZN7cutlass13device_kernelIN5flash11enable_sm90INS1_16FlashAttnFwdSm90INS1_25CollectiveMainloopFwdSm90ILi2EN4cute5tupleIJNS5_1CILi1EEES8_S8_EEENS6_IJNS7_ILi128EEESA_SA_EEELi128ENS_10bfloat16_tEfNS_4arch4Sm90ELb1ELb0ELb0ELb0ELb1ELb0ELb0ELb1ELb1ELb1ELb0ELb0EEENS1_21CollectiveEpilogueFwdISB_S9_SC_SE_Li256ELb0ELb1ELb0ELb0EEENS1_30DynamicPersistentTileSchedulerILi256ELi128ELb0ELb1ELb1EEEEEEEEEvNT_6ParamsE --------------------------
	.section	.text._ZN7cutlass13device_kernelIN5flash11enable_sm90INS1_16FlashAttnFwdSm90INS1_25CollectiveMainloopFwdSm90ILi2EN4cute5tupleIJNS5_1CILi1EEES8_S8_EEENS6_IJNS7_ILi128EEESA_SA_EEELi128ENS_10bfloat16_tEfNS_4arch4Sm90ELb1ELb0ELb0ELb0ELb1ELb0ELb0ELb1ELb1ELb1ELb0ELb0EEENS1_21CollectiveEpilogueFwdISB_S9_SC_SE_Li256ELb0ELb1ELb0ELb0EEENS1_30DynamicPersistentTileSchedulerILi256ELi128ELb0ELb1ELb1EEEEEEEEEvNT_6ParamsE,"ax",@progbits
	.align	128
.text._ZN7cutlass13device_kernelIN5flash11enable_sm90INS1_16FlashAttnFwdSm90INS1_25CollectiveMainloopFwdSm90ILi2EN4cute5tupleIJNS5_1CILi1EEES8_S8_EEENS6_IJNS7_ILi128EEESA_SA_EEELi128ENS_10bfloat16_tEfNS_4arch4Sm90ELb1ELb0ELb0ELb0ELb1ELb0ELb0ELb1ELb1ELb1ELb0ELb0EEENS1_21CollectiveEpilogueFwdISB_S9_SC_SE_Li256ELb0ELb1ELb0ELb0EEENS1_30DynamicPersistentTileSchedulerILi256ELi128ELb0ELb1ELb1EEEEEEEEEvNT_6ParamsE:
        .type           _ZN7cutlass13device_kernelIN5flash11enable_sm90INS1_16FlashAttnFwdSm90INS1_25CollectiveMainloopFwdSm90ILi2EN4cute5tupleIJNS5_1CILi1EEES8_S8_EEENS6_IJNS7_ILi128EEESA_SA_EEELi128ENS_10bfloat16_tEfNS_4arch4Sm90ELb1ELb0ELb0ELb0ELb1ELb0ELb0ELb1ELb1ELb1ELb0ELb0EEENS1_21CollectiveEpilogueFwdISB_S9_SC_SE_Li256ELb0ELb1ELb0ELb0EEENS1_30DynamicPersistentTileSchedulerILi256ELi128ELb0ELb1ELb1EEEEEEEEEvNT_6ParamsE,@function
        .size           _ZN7cutlass13device_kernelIN5flash11enable_sm90INS1_16FlashAttnFwdSm90INS1_25CollectiveMainloopFwdSm90ILi2EN4cute5tupleIJNS5_1CILi1EEES8_S8_EEENS6_IJNS7_ILi128EEESA_SA_EEELi128ENS_10bfloat16_tEfNS_4arch4Sm90ELb1ELb0ELb0ELb0ELb1ELb0ELb0ELb1ELb1ELb1ELb0ELb0EEENS1_21CollectiveEpilogueFwdISB_S9_SC_SE_Li256ELb0ELb1ELb0ELb0EEENS1_30DynamicPersistentTileSchedulerILi256ELi128ELb0ELb1ELb1EEEEEEEEEvNT_6ParamsE,(.L_x_15849 - _ZN7cutlass13device_kernelIN5flash11enable_sm90INS1_16FlashAttnFwdSm90INS1_25CollectiveMainloopFwdSm90ILi2EN4cute5tupleIJNS5_1CILi1EEES8_S8_EEENS6_IJNS7_ILi128EEESA_SA_EEELi128ENS_10bfloat16_tEfNS_4arch4Sm90ELb1ELb0ELb0ELb0ELb1ELb0ELb0ELb1ELb1ELb1ELb0ELb0EEENS1_21CollectiveEpilogueFwdISB_S9_SC_SE_Li256ELb0ELb1ELb0ELb0EEENS1_30DynamicPersistentTileSchedulerILi256ELi128ELb0ELb1ELb1EEEEEEEEEvNT_6ParamsE)
        .other          _ZN7cutlass13device_kernelIN5flash11enable_sm90INS1_16FlashAttnFwdSm90INS1_25CollectiveMainloopFwdSm90ILi2EN4cute5tupleIJNS5_1CILi1EEES8_S8_EEENS6_IJNS7_ILi128EEESA_SA_EEELi128ENS_10bfloat16_tEfNS_4arch4Sm90ELb1ELb0ELb0ELb0ELb1ELb0ELb0ELb1ELb1ELb1ELb0ELb0EEENS1_21CollectiveEpilogueFwdISB_S9_SC_SE_Li256ELb0ELb1ELb0ELb0EEENS1_30DynamicPersistentTileSchedulerILi256ELi128ELb0ELb1ELb1EEEEEEEEEvNT_6ParamsE,@"STO_CUDA_ENTRY STV_DEFAULT"
_ZN7cutlass13device_kernelIN5flash11enable_sm90INS1_16FlashAttnFwdSm90INS1_25CollectiveMainloopFwdSm90ILi2EN4cute5tupleIJNS5_1CILi1EEES8_S8_EEENS6_IJNS7_ILi128EEESA_SA_EEELi128ENS_10bfloat16_tEfNS_4arch4Sm90ELb1ELb0ELb0ELb0ELb1ELb0ELb0ELb1ELb1ELb1ELb0ELb0EEENS1_21CollectiveEpilogueFwdISB_S9_SC_SE_Li256ELb0ELb1ELb0ELb0EEENS1_30DynamicPersistentTileSchedulerILi256ELi128ELb0ELb1ELb1EEEEEEEEEvNT_6ParamsE:
        /* <DEDUP_REMOVED lines=44> */
.L_x_8857:
        /* <DEDUP_REMOVED lines=22> */
.L_x_8858:
        /* <DEDUP_REMOVED lines=18> */
.L_x_8859:
        /* <DEDUP_REMOVED lines=22> */
.L_x_8860:
        /* <DEDUP_REMOVED lines=23> */
.L_x_8861:
        /* <DEDUP_REMOVED lines=8> */
.L_x_8863:
        /* <DEDUP_REMOVED lines=21> */
[CC--:B------:R-:W-:Y:S02]  /*09e0*/  LEA.HI R4, R3.reuse, R190.reuse, RZ, 0x5 ;  /* 0x000000be03047211 */ /* 0x0c0fe400078f28ff */
[----:B------:R-:W-:Y:S02]  /*09f0*/  LOP3.LUT R5, R0, 0xffffff80, RZ, 0xc0, !PT ;  /* 0xffffff8000057812 */ /* 0x000fe400078ec0ff */
[----:B------:R-:W-:Y:S01]  /*0a00*/  LEA.HI R2, R3, R190, RZ, 0x4 ;  /* 0x000000be03027211 */ /* 0x000fe200078f20ff */
[----:B------:R-:W-:Y:S01]  /*0a10*/  IMAD.SHL.U32 R4, R4, 0x20, RZ ;  /* 0x0000002004047824 */ /* 0x000fe200078e00ff */
[----:B------:R-:W-:Y:S01]  /*0a20*/  SHF.R.S32.HI R185, RZ, 0x7, R0 ;  /* 0x00000007ffb97819 */ /* 0x000fe20000011400 */
[----:B------:R-:W-:Y:S01]  /*0a30*/  IMAD.IADD R184, R190, 0x1, -R5 ;  /* 0x00000001beb87824 */ /* 0x000fe200078e0a05 */
[----:B------:R-:W-:-:S02]  /*0a40*/  SHF.R.S32.HI R7, RZ, 0x4, R2 ;  /* 0x00000004ff077819 */ /* 0x000fc40000011402 */
[----:B------:R-:W-:Y:S02]  /*0a50*/  LOP3.LUT R5, R2, 0x3fffff0, RZ, 0xc0, !PT ;  /* 0x03fffff002057812 */ /* 0x000fe400078ec0ff */
[----:B------:R-:W-:Y:S02]  /*0a60*/  LOP3.LUT R4, R4, 0xfffffc00, RZ, 0xc0, !PT ;  /* 0xfffffc0004047812 */ /* 0x000fe400078ec0ff */
[----:B------:R-:W-:Y:S01]  /*0a70*/  LEA.HI R2, R2, R7, RZ, 0x1 ;  /* 0x0000000702027211 */ /* 0x000fe200078f08ff */
[----:B------:R-:W-:Y:S01]  /*0a80*/  IMAD.IADD R5, R190, 0x1, -R5 ;  /* 0x00000001be057824 */ /* 0x000fe200078e0a05 */
[----:B------:R-:W-:Y:S02]  /*0a90*/  SHF.R.S32.HI R9, RZ, 0x1f, R184 ;  /* 0x0000001fff097819 */ /* 0x000fe400000114b8 */
[----:B------:R-:W-:Y:S01]  /*0aa0*/  LOP3.LUT R2, R2, 0x1ffffffe, RZ, 0xc0, !PT ;  /* 0x1ffffffe02027812 */ /* 0x000fe200078ec0ff */
[----:B------:R-:W-:Y:S01]  /*0ab0*/  IMAD R5, R5, 0x40, R4 ;  /* 0x0000004005057824 */ /* 0x000fe200078e0204 */
[----:B------:R-:W-:-:S02]  /*0ac0*/  LEA.HI R4, R3, R190, RZ, 0x2 ;  /* 0x000000be03047211 */ /* 0x000fc400078f10ff */
[----:B------:R-:W-:Y:S01]  /*0ad0*/  LEA.HI R6, R9, R184, RZ, 0x2 ;  /* 0x000000b809067211 */ /* 0x000fe200078f10ff */
[----:B------:R-:W-:Y:S01]  /*0ae0*/  IMAD.IADD R2, R7, 0x1, -R2 ;  /* 0x0000000107027824 */ /* 0x000fe200078e0a02 */
[----:B------:R-:W-:Y:S02]  /*0af0*/  LOP3.LUT R7, R4, 0xfffffffc, RZ, 0xc0, !PT ;  /* 0xfffffffc04077812 */ /* 0x000fe400078ec0ff */
[--C-:B------:R-:W-:Y:S01]  /*0b00*/  SHF.R.S32.HI R8, RZ, 0x2, R6.reuse ;  /* 0x00000002ff087819 */ /* 0x100fe20000011406 */
[----:B------:R-:W-:Y:S01]  /*0b10*/  IMAD R187, R2, 0x8, R5 ;  /* 0x0000000802bb7824 */ /* 0x000fe200078e0205 */
[----:B------:R-:W-:Y:S01]  /*0b20*/  SHF.R.S32.HI R11, RZ, 0x1f, R6 ;  /* 0x0000001fff0b7819 */ /* 0x000fe20000011406 */
[----:B------:R-:W-:Y:S01]  /*0b30*/  IMAD.IADD R7, R190, 0x1, -R7 ;  /* 0x00000001be077824 */ /* 0x000fe200078e0a07 */
[----:B------:R-:W-:Y:S02]  /*0b40*/  LEA.HI R3, R3, R190, RZ, 0x3 ;  /* 0x000000be03037211 */ /* 0x000fe400078f18ff */
[----:B------:R-:W-:-:S02]  /*0b50*/  LEA.HI R11, R11, R8, RZ, 0x3 ;  /* 0x000000080b0b7211 */ /* 0x000fc400078f18ff */
[----:B------:R-:W-:Y:S02]  /*0b60*/  LEA.HI R2, R7, R7, RZ, 0x1 ;  /* 0x0000000707027211 */ /* 0x000fe400078f08ff */
[----:B------:R-:W-:Y:S02]  /*0b70*/  LOP3.LUT R19, R3, 0xfffffff8, RZ, 0xc0, !PT ;  /* 0xfffffff803137812 */ /* 0x000fe400078ec0ff */
[----:B------:R-:W-:Y:S02]  /*0b80*/  LOP3.LUT R11, R11, 0xfffffff8, RZ, 0xc0, !PT ;  /* 0xfffffff80b0b7812 */ /* 0x000fe400078ec0ff */
[----:B------:R-:W-:Y:S01]  /*0b90*/  LEA.HI R9, R9, R184, RZ, 0x5 ;  /* 0x000000b809097211 */ /* 0x000fe200078f28ff */
[----:B------:R-:W-:Y:S01]  /*0ba0*/  IMAD.IADD R19, R190, 0x1, -R19 ;  /* 0x00000001be137824 */ /* 0x000fe200078e0a13 */
[----:B------:R-:W-:Y:S01]  /*0bb0*/  LEA.HI R0, R0, R185, RZ, 0x1 ;  /* 0x000000b900007211 */ /* 0x000fe200078f08ff */
[----:B------:R-:W-:Y:S01]  /*0bc0*/  IMAD.IADD R8, R8, 0x1, -R11 ;  /* 0x0000000108087824 */ /* 0x000fe200078e0a0b */
[----:B------:R-:W-:-:S02]  /*0bd0*/  LOP3.LUT R2, R2, 0x1ffffffe, RZ, 0xc0, !PT ;  /* 0x1ffffffe02027812 */ /* 0x000fc400078ec0ff */
[----:B------:R-:W-:Y:S02]  /*0be0*/  SHF.R.S32.HI R9, RZ, 0x5, R9 ;  /* 0x00000005ff097819 */ /* 0x000fe40000011409 */
[----:B------:R-:W-:Y:S01]  /*0bf0*/  LOP3.LUT R0, R0, 0x3fffffe, RZ, 0xc0, !PT ;  /* 0x03fffffe00007812 */ /* 0x000fe200078ec0ff */
[----:B------:R-:W-:Y:S01]  /*0c00*/  IMAD.IADD R17, R7, 0x1, -R2 ;  /* 0x0000000107117824 */ /* 0x000fe200078e0a02 */
[----:B------:R-:W-:Y:S01]  /*0c10*/  LOP3.LUT R5, R6, 0x7ffffffc, RZ, 0xc0, !PT ;  /* 0x7ffffffc06057812 */ /* 0x000fe200078ec0ff */
[----:B------:R-:W-:Y:S01]  /*0c20*/  IMAD.SHL.U32 R2, R19, 0x8, RZ ;  /* 0x0000000813027824 */ /* 0x000fe200078e00ff */
[----:B------:R-:W-:Y:S01]  /*0c30*/  SHF.R.S32.HI R22, RZ, 0x3, R3 ;  /* 0x00000003ff167819 */ /* 0x000fe20000011403 */
[----:B------:R-:W-:Y:S02]  /*0c40*/  IMAD R9, R9, 0x10, R8 ;  /* 0x0000001009097824 */ /* 0x000fe400078e0208 */
[----:B------:R-:W-:Y:S01]  /*0c50*/  IMAD.IADD R0, R185, 0x1, -R0 ;  /* 0x00000001b9007824 */ /* 0x000fe200078e0a00 */
[----:B------:R-:W-:Y:S01]  /*0c60*/  SHF.R.S32.HI R189, RZ, 0x1f, R2 ;  /* 0x0000001fffbd7819 */ /* 0x000fe20000011402 */
[----:B------:R-:W-:-:S02]  /*0c70*/  VIADD R18, R2, 0x40 ;  /* 0x0000004002127836 */ /* 0x000fc40000000000 */
[----:B------:R-:W-:Y:S02]  /*0c80*/  IMAD R186, R0, 0x40, R9 ;  /* 0x0000004000ba7824 */ /* 0x000fe400078e0209 */
[----:B------:R-:W-:Y:S01]  /*0c90*/  IMAD.IADD R16, R184, 0x1, -R5 ;  /* 0x00000001b8107824 */ /* 0x000fe200078e0a05 */
[----:B------:R-:W-:Y:S01]  /*0ca0*/  SHF.R.S32.HI R188, RZ, 0x1f, R18 ;  /* 0x0000001fffbc7819 */ /* 0x000fe20000011412 */
[----:B------:R-:W-:-:S07]  /*0cb0*/  IMAD R17, R17, 0x8, R186 ;  /* 0x0000000811117824 */ /* 0x000fce00078e02ba */
.L_x_8920:
        /* <DEDUP_REMOVED lines=21> */
.L_x_8864:
[----:B------:R-:W-:Y:S01]  /*0e10*/  ULDC UR7, c[0x0][0xc54] ;  /* 0x0003150000077ab9 */ /* 0x000fe20000000800 */
[----:B------:R-:W-:Y:S01]  /*0e20*/  UMOV UR6, UR9 ;  /* 0x0000000900067c82 */ /* 0x000fe20008000000 */
[----:B------:R-:W-:-:S11]  /*0e30*/  UISETP.NE.AND UP0, UPT, UR7, 0x1, UPT ;  /* 0x000000010700788c */ /* 0x000fd6000bf05270 */
[----:B------:R-:W-:Y:S02]  /*0e40*/  @UP0 ULDC.64 UR10, c[0x0][0xc58] ;  /* 0x00031600000a0ab9 */ /* 0x000fe40000000a00 */
[----:B------:R-:W-:-:S04]  /*0e50*/  UIMAD.WIDE.U32 UR4, UR9, UR10, URZ ;  /* 0x0000000a090472a5 */ /* 0x000fc8000f8e003f */
[----:B------:R-:W-:-:S04]  /*0e60*/  @UP0 USHF.R.U32.HI UR6, URZ, UR11, UR5 ;  /* 0x0000000b3f060299 */ /* 0x000fc80008011605 */
[----:B------:R-:W-:-:S12]  /*0e70*/  UIMAD UR4, UR6, UR7, URZ ;  /* 0x00000007060472a4 */ /* 0x000fd8000f8e023f */
.L_x_8865:
[----:B------:R-:W-:Y:S01]  /*0e80*/  ULDC.64 UR10, c[0x0][0x418] ;  /* 0x00010600000a7ab9 */ /* 0x000fe20000000a00 */
[----:B------:R-:W-:Y:S01]  /*0e90*/  ULOP3.LUT UR6, URZ, UR6, URZ, 0x33, !UPT ;  /* 0x000000063f067292 */ /* 0x000fe2000f8e333f */
[----:B------:R-:W-:Y:S01]  /*0ea0*/  PLOP3.LUT P0, PT, PT, PT, PT, 0x80, 0x0 ;  /* 0x000000000000781c */ /* 0x000fe20003f0f070 */
[----:B------:R-:W-:Y:S01]  /*0eb0*/  UISETP.NE.U32.AND UP0, UPT, UR10, URZ, UPT ;  /* 0x0000003f0a00728c */ /* 0x000fe2000bf05070 */
[----:B------:R-:W-:Y:S01]  /*0ec0*/  MOV R3, RZ ;  /* 0x000000ff00037202 */ /* 0x000fe20000000f00 */
[----:B------:R-:W-:Y:S01]  /*0ed0*/  ULDC UR5, c[0x0][0xc3c] ;  /* 0x00030f0000057ab9 */ /* 0x000fe20000000800 */
[----:B------:R-:W-:Y:S01]  /*0ee0*/  UIADD3 UR4, UR9, -UR4, URZ ;  /* 0x8000000409047290 */ /* 0x000fe2000fffe03f */
[----:B------:R-:W-:Y:S01]  /*0ef0*/  IMAD.MOV.U32 R38, RZ, RZ, RZ ;  /* 0x000000ffff267224 */ /* 0x000fe200078e00ff */
[----:B------:R-:W-:Y:S01]  /*0f00*/  UISETP.NE.AND.EX UP0, UPT, UR11, URZ, UPT, UP0 ;  /* 0x0000003f0b00728c */ /* 0x000fe2000bf05300 */
[----:B------:R-:W-:Y:S01]  /*0f10*/  CS2R R150, SRZ ;  /* 0x0000000000967805 */ /* 0x000fe2000001ff00 */
[----:B------:R-:W-:Y:S01]  /*0f20*/  UIADD3 UR6, UR6, UR5, URZ ;  /* 0x0000000506067290 */ /* 0x000fe2000fffe03f */
[----:B------:R-:W-:Y:S01]  /*0f30*/  CS2R R148, SRZ ;  /* 0x0000000000947805 */ /* 0x000fe2000001ff00 */
[----:B------:R-:W-:Y:S01]  /*0f40*/  ULDC UR11, c[0x0][0x448] ;  /* 0x00011200000b7ab9 */ /* 0x000fe20000000800 */
[----:B------:R-:W-:Y:S01]  /*0f50*/  ULDC UR10, c[0x0][0xc54] ;  /* 0x00031500000a7ab9 */ /* 0x000fe20000000800 */
[----:B------:R-:W-:Y:S01]  /*0f60*/  UISETP.NE.AND UP2, UPT, UR11, 0x1, UPT ;  /* 0x000000010b00788c */ /* 0x000fe2000bf45270 */
[----:B------:R-:W-:Y:S01]  /*0f70*/  CS2R R146, SRZ ;  /* 0x0000000000927805 */ /* 0x000fe2000001ff00 */
[----:B------:R-:W-:Y:S01]  /*0f80*/  USHF.L.U32 UR37, UR6, 0x7, URZ ;  /* 0x0000000706257899 */ /* 0x000fe2000800063f */
[----:B------:R-:W-:Y:S01]  /*0f90*/  CS2R R144, SRZ ;  /* 0x0000000000907805 */ /* 0x000fe2000001ff00 */
[----:B------:R-:W-:Y:S01]  /*0fa0*/  UIMAD UR10, UR8, UR10, UR4 ;  /* 0x0000000a080a72a4 */ /* 0x000fe2000f8e0204 */
[----:B------:R-:W-:Y:S01]  /*0fb0*/  CS2R R142, SRZ ;  /* 0x00000000008e7805 */ /* 0x000fe2000001ff00 */
[----:B------:R-:W-:Y:S01]  /*0fc0*/  UIADD3 UR6, UR37, 0x7f, URZ ;  /* 0x0000007f25067890 */ /* 0x000fe2000fffe03f */
[----:B------:R-:W-:Y:S01]  /*0fd0*/  CS2R R140, SRZ ;  /* 0x00000000008c7805 */ /* 0x000fe2000001ff00 */
[----:B------:R-:W-:Y:S01]  /*0fe0*/  ULDC UR48, c[0x0][0x424] ;  /* 0x0001090000307ab9 */ /* 0x000fe20000000800 */
[----:B------:R-:W-:Y:S01]  /*0ff0*/  ULDC UR7, c[0x0][0x288] ;  /* 0x0000a20000077ab9 */ /* 0x000fe20000000800 */
[----:B------:R-:W-:Y:S01]  /*1000*/  USEL UR48, UR48, 0x1, UP0 ;  /* 0x0000000130307887 */ /* 0x000fe20008000000 */
[----:B------:R-:W-:Y:S01]  /*1010*/  CS2R R138, SRZ ;  /* 0x00000000008a7805 */ /* 0x000fe2000001ff00 */
[----:B------:R-:W-:Y:S01]  /*1020*/  @UP2 ULDC UR4, c[0x0][0x44c] ;  /* 0x0001130000042ab9 */ /* 0x000fe20000000800 */
[----:B------:R-:W-:Y:S01]  /*1030*/  UIADD3 UR7, -UR7, 0x80, URZ ;  /* 0x0000008007077890 */ /* 0x000fe2000fffe13f */
[----:B------:R-:W-:Y:S01]  /*1040*/  CS2R R136, SRZ ;  /* 0x0000000000887805 */ /* 0x000fe2000001ff00 */
[----:B------:R-:W-:Y:S01]  /*1050*/  UIMAD.WIDE.U32 UR4, UR6, UR4, URZ ;  /* 0x00000004060472a5 */ /* 0x000fe2000f8e003f */
        /* <DEDUP_REMOVED lines=11> */
[----:B------:R-:W-:Y:S01]  /*1110*/  USHF.R.S32.HI UR5, URZ, 0x1f, UR4 ;  /* 0x0000001f3f057899 */ /* 0x000fe20008011404 */
[----:B------:R-:W-:Y:S01]  /*1120*/  CS2R R124, SRZ ;  /* 0x00000000007c7805 */ /* 0x000fe2000001ff00 */
[----:B------:R-:W-:Y:S01]  /*1130*/  USHF.R.S32.HI UR7, URZ, 0x1f, UR6 ;  /* 0x0000001f3f077899 */ /* 0x000fe20008011406 */
[----:B------:R-:W-:Y:S01]  /*1140*/  CS2R R122, SRZ ;  /* 0x00000000007a7805 */ /* 0x000fe2000001ff00 */
[----:B------:R-:W-:Y:S01]  /*1150*/  ULEA.HI UR5, UR5, UR4, URZ, 0x7 ;  /* 0x0000000405057291 */ /* 0x000fe2000f8f383f */
[----:B------:R-:W-:Y:S01]  /*1160*/  CS2R R120, SRZ ;  /* 0x0000000000787805 */ /* 0x000fe2000001ff00 */
[----:B------:R-:W-:Y:S01]  /*1170*/  ULEA.HI UR7, UR7, UR6, URZ, 0x7 ;  /* 0x0000000607077291 */ /* 0x000fe2000f8f383f */
[----:B------:R-:W-:Y:S01]  /*1180*/  CS2R R118, SRZ ;  /* 0x0000000000767805 */ /* 0x000fe2000001ff00 */
[----:B------:R-:W-:Y:S01]  /*1190*/  USHF.R.S32.HI UR55, URZ, 0x7, UR5 ;  /* 0x000000073f377899 */ /* 0x000fe20008011405 */
[----:B------:R-:W-:Y:S01]  /*11a0*/  CS2R R116, SRZ ;  /* 0x0000000000747805 */ /* 0x000fe2000001ff00 */
[----:B------:R-:W-:Y:S01]  /*11b0*/  USHF.R.S32.HI UR7, URZ, 0x7, UR7 ;  /* 0x000000073f077899 */ /* 0x000fe20008011407 */
[----:B------:R-:W-:Y:S01]  /*11c0*/  CS2R R114, SRZ ;  /* 0x0000000000727805 */ /* 0x000fe2000001ff00 */
[----:B------:R-:W-:Y:S01]  /*11d0*/  ULDC UR38, c[0x0][0xc48] ;  /* 0x0003120000267ab9 */ /* 0x000fe20000000800 */
[----:B------:R-:W-:Y:S01]  /*11e0*/  UMOV UR42, UR10 ;  /* 0x0000000a002a7c82 */ /* 0x000fe20008000000 */
[----:B------:R-:W-:Y:S01]  /*11f0*/  UISETP.LT.AND UP0, UPT, UR55, UR7, UPT ;  /* 0x000000073700728c */ /* 0x000fe2000bf01270 */
[----:B------:R-:W-:Y:S01]  /*1200*/  CS2R R112, SRZ ;  /* 0x0000000000707805 */ /* 0x000fe2000001ff00 */
[----:B------:R-:W-:Y:S01]  /*1210*/  UISETP.NE.AND UP1, UPT, UR38, 0x1, UPT ;  /* 0x000000012600788c */ /* 0x000fe2000bf25270 */
[----:B------:R-:W-:Y:S01]  /*1220*/  CS2R R110, SRZ ;  /* 0x00000000006e7805 */ /* 0x000fe2000001ff00 */
[----:B------:R-:W-:Y:S01]  /*1230*/  USEL UR55, UR55, UR7, UP0 ;  /* 0x0000000737377287 */ /* 0x000fe20008000000 */
[----:B------:R-:W-:Y:S01]  /*1240*/  CS2R R108, SRZ ;  /* 0x00000000006c7805 */ /* 0x000fe2000001ff00 */
[----:B------:R-:W-:Y:S01]  /*1250*/  UP2UR UR49, UPR, URZ, 0x4 ;  /* 0x000000043f317883 */ /* 0x000fe20008000000 */
[----:B------:R-:W-:Y:S01]  /*1260*/  CS2R R106, SRZ ;  /* 0x00000000006a7805 */ /* 0x000fe2000001ff00 */
[----:B------:R-:W-:Y:S01]  /*1270*/  UISETP.GE.AND UP0, UPT, UR55, 0x1, UPT ;  /* 0x000000013700788c */ /* 0x000fe2000bf06270 */
[----:B------:R-:W-:-:S02]  /*1280*/  CS2R R104, SRZ ;  /* 0x0000000000687805 */ /* 0x000fc4000001ff00 */
[----:B------:R-:W-:Y:S02]  /*1290*/  CS2R R102, SRZ ;  /* 0x0000000000667805 */ /* 0x000fe4000001ff00 */
[----:B------:R-:W-:Y:S02]  /*12a0*/  CS2R R100, SRZ ;  /* 0x0000000000647805 */ /* 0x000fe4000001ff00 */
[----:B------:R-:W-:Y:S01]  /*12b0*/  CS2R R98, SRZ ;  /* 0x0000000000627805 */ /* 0x000fe2000001ff00 */
[----:B------:R-:W-:Y:S01]  /*12c0*/  @UP1 ULDC UR8, c[0x0][0xc4c] ;  /* 0x0003130000081ab9 */ /* 0x000fe20000000800 */
[----:B------:R-:W-:Y:S01]  /*12d0*/  PLOP3.LUT P1, PT, PT, PT, UP0, 0x80, 0x0 ;  /* 0x000000000000781c */ /* 0x000fe20003f2f008 */
[----:B------:R-:W-:Y:S01]  /*12e0*/  UIMAD.WIDE.U32 UR4, UR10, UR8, URZ ;  /* 0x000000080a0472a5 */ /* 0x000fe2000f8e003f */
[----:B------:R-:W-:Y:S01]  /*12f0*/  CS2R R96, SRZ ;  /* 0x0000000000607805 */ /* 0x000fe2000001ff00 */
[----:B------:R-:W-:Y:S01]  /*1300*/  @UP1 ULDC UR6, c[0x0][0xc50] ;  /* 0x0003140000061ab9 */ /* 0x000fe20000000800 */
[----:B------:R-:W-:Y:S01]  /*1310*/  CS2R R6, SRZ ;  /* 0x0000000000067805 */ /* 0x000fe2000001ff00 */
[----:B------:R-:W-:Y:S01]  /*1320*/  @UP1 USHF.R.U32.HI UR42, URZ, UR6, UR5 ;  /* 0x000000063f2a1299 */ /* 0x000fe20008011605 */
[----:B------:R-:W-:Y:S01]  /*1330*/  IMAD.MOV.U32 R94, RZ, RZ, RZ ;  /* 0x000000ffff5e7224 */ /* 0x000fe200078e00ff */
[----:B------:R-:W-:Y:S01]  /*1340*/  CS2R R90, SRZ ;  /* 0x00000000005a7805 */ /* 0x000fe2000001ff00 */
[----:B------:R-:W-:Y:S01]  /*1350*/  IMAD.MOV.U32 R93, RZ, RZ, RZ ;  /* 0x000000ffff5d7224 */ /* 0x000fe200078e00ff */
[----:B------:R-:W-:Y:S01]  /*1360*/  UIADD3 UR4, -UR42, URZ, URZ ;  /* 0x0000003f2a047290 */ /* 0x000fe2000fffe13f */
[----:B------:R-:W-:-:S03]  /*1370*/  CS2R R88, SRZ ;  /* 0x0000000000587805 */ /* 0x000fc6000001ff00 */
[----:B------:R-:W-:Y:S01]  /*1380*/  UIMAD UR38, UR38, UR4, UR10 ;  /* 0x00000004262672a4 */ /* 0x000fe2000f8e020a */
[----:B------:R-:W-:Y:S11]  /*1390*/  @!P1 BRA `(.L_x_8866) ;  /* 0x0000007800c49947 */ /* 0x000ff60003800000 */
        /* <DEDUP_REMOVED lines=31> */
.L_x_8867:
        /* <DEDUP_REMOVED lines=9> */
.L_x_8984:
[----:B------:R-:W-:Y:S05]  /*1620*/  @!P0 BRA `(.L_x_8869) ;  /* 0x0000000000048947 */ /* 0x000fea0003800000 */
[----:B------:R-:W-:Y:S01]  /*1630*/  BPT.TRAP 0x1 ;  /* 0x000000040000795c */ /* 0x000fe20000300000 */
.L_x_8869:
[----:B0-----:R-:W-:Y:S02]  /*1640*/  IMAD.U32 R3, RZ, RZ, UR43 ;  /* 0x0000002bff037e24 */ /* 0x001fe4000f8e00ff */
[----:B------:R-:W-:-:S03]  /*1650*/  IMAD.U32 R0, RZ, RZ, UR44 ;  /* 0x0000002cff007e24 */ /* 0x000fc6000f8e00ff */
[----:B------:R-:W-:Y:S02]  /*1660*/  LEA R3, R3, UR41, 0x3 ;  /* 0x0000002903037c11 */ /* 0x000fe4000f8e18ff */
[----:B------:R-:W-:-:S04]  /*1670*/  SHF.L.U32 R0, R0, 0x1f, RZ ;  /* 0x0000001f00007819 */ /* 0x000fc800000006ff */
[----:B------:R0:W1:Y:S01]  /*1680*/  SYNCS.PHASECHK.TRANS64.TRYWAIT P1, [R3+URZ+0x28830], R0 ;  /* 0x02883000030075a7 */ /* 0x000062000802017f */
[----:B------:R-:W-:Y:S05]  /*1690*/  @!P0 BRA `(.L_x_8870) ;  /* 0x0000000000048947 */ /* 0x000fea0003800000 */
[----:B------:R-:W-:Y:S01]  /*16a0*/  BPT.TRAP 0x1 ;  /* 0x000000040000795c */ /* 0x000fe20000300000 */
.L_x_8870:
[----:B-1----:R-:W-:Y:S05]  /*16b0*/  @P1 BRA `(.L_x_8871) ;  /* 0x0000000000081947 */ /* 0x002fea0003800000 */
[----:B------:R-:W1:Y:S02]  /*16c0*/  SYNCS.PHASECHK.TRANS64.TRYWAIT P1, [R3+URZ+0x28830], R0 ;  /* 0x02883000030075a7 */ /* 0x000e64000802017f */
[----:B-1----:R-:W-:Y:S05]  /*16d0*/  @!P1 BRA `(.L_x_8872) ;  /* 0x000000d400e49947 */ /* 0x002fea0003800000 */
.L_x_8871:
        /* <DEDUP_REMOVED lines=63> */
.L_x_8873:
[----:B------:R-:W-:Y:S01]  /*1ad0*/  UISETP.NE.AND UP0, UPT, UR49, URZ, UPT ;  /* 0x0000003f3100728c */ /* 0x000fe2000bf05270 */
[----:B------:R-:W-:Y:S01]  /*1ae0*/  VIADD R4, R17, UR37 ;  /* 0x0000002511047c36 */ /* 0x000fe20008000000 */
[----:B------:R-:W-:Y:S01]  /*1af0*/  ULDC UR11, c[0x0][0x2f0] ;  /* 0x0000bc00000b7ab9 */ /* 0x000fe20000000800 */
[----:B------:R-:W-:Y:S01]  /*1b00*/  ULDC UR14, c[0x0][0x288] ;  /* 0x0000a200000e7ab9 */ /* 0x000fe20000000800 */
[----:B------:R-:W-:Y:S01]  /*1b10*/  IMAD.U32 R9, RZ, RZ, UR11 ;  /* 0x0000000bff097e24 */ /* 0x000fe2000f8e00ff */
[----:B------:R-:W-:Y:S01]  /*1b20*/  R2UR UR15, R3 ;  /* 0x00000000030f72ca */ /* 0x000fe200000e0000 */
[----:B------:R-:W-:Y:S01]  /*1b30*/  UMOV UR10, UR37 ;  /* 0x00000025000a7c82 */ /* 0x000fe20008000000 */
[----:B------:R-:W-:Y:S02]  /*1b40*/  PLOP3.LUT P1, PT, PT, PT, UP0, 0x80, 0x0 ;  /* 0x000000000000781c */ /* 0x000fe40003f2f008 */
[----:B------:R-:W-:Y:S02]  /*1b50*/  CS2R R150, SRZ ;  /* 0x0000000000967805 */ /* 0x000fe4000001ff00 */
[----:B------:R-:W-:-:S02]  /*1b60*/  PLOP3.LUT P2, PT, PT, PT, UP0, 0x80, 0x0 ;  /* 0x000000000000781c */ /* 0x000fc40003f4f008 */
[----:B------:R-:W-:Y:S01]  /*1b70*/  CS2R R148, SRZ ;  /* 0x0000000000947805 */ /* 0x000fe2000001ff00 */
[----:B------:R-:W-:Y:S01]  /*1b80*/  @UP0 ULDC UR6, c[0x0][0x44c] ;  /* 0x0001130000060ab9 */ /* 0x000fe20000000800 */
[----:B------:R-:W-:Y:S01]  /*1b90*/  @UP0 ULDC UR18, c[0x0][0x450] ;  /* 0x0001140000120ab9 */ /* 0x000fe20000000800 */
[----:B------:R-:W-:Y:S02]  /*1ba0*/  CS2R R146, SRZ ;  /* 0x0000000000927805 */ /* 0x000fe4000001ff00 */
[----:B------:R-:W-:Y:S02]  /*1bb0*/  CS2R R144, SRZ ;  /* 0x0000000000907805 */ /* 0x000fe4000001ff00 */
[----:B------:R-:W-:Y:S02]  /*1bc0*/  CS2R R142, SRZ ;  /* 0x00000000008e7805 */ /* 0x000fe4000001ff00 */
[----:B------:R-:W-:Y:S02]  /*1bd0*/  CS2R R140, SRZ ;  /* 0x00000000008c7805 */ /* 0x000fe4000001ff00 */
[----:B------:R-:W-:-:S02]  /*1be0*/  CS2R R138, SRZ ;  /* 0x00000000008a7805 */ /* 0x000fc4000001ff00 */
[----:B------:R-:W-:Y:S02]  /*1bf0*/  CS2R R136, SRZ ;  /* 0x0000000000887805 */ /* 0x000fe4000001ff00 */
[----:B------:R-:W-:Y:S01]  /*1c00*/  CS2R R134, SRZ ;  /* 0x0000000000867805 */ /* 0x000fe2000001ff00 */
[----:B01----:R-:W-:Y:S01]  /*1c10*/  @P1 IMAD.HI.U32 R0, R4, UR6, RZ ;  /* 0x0000000604001c27 */ /* 0x003fe2000f8e00ff */
[----:B------:R-:W-:Y:S01]  /*1c20*/  @UP0 ULDC UR6, c[0x0][0x450] ;  /* 0x0001140000060ab9 */ /* 0x000fe20000000800 */
[----:B------:R-:W-:Y:S02]  /*1c30*/  CS2R R132, SRZ ;  /* 0x0000000000847805 */ /* 0x000fe4000001ff00 */
[----:B------:R-:W-:Y:S02]  /*1c40*/  CS2R R130, SRZ ;  /* 0x0000000000827805 */ /* 0x000fe4000001ff00 */
[----:B------:R-:W-:Y:S02]  /*1c50*/  CS2R R128, SRZ ;  /* 0x0000000000807805 */ /* 0x000fe4000001ff00 */
[----:B------:R-:W-:Y:S01]  /*1c60*/  @P2 SHF.R.U32.HI R4, RZ, UR6, R0 ;  /* 0x00000006ff042c19 */ /* 0x000fe20008011600 */
[----:B------:R-:W-:Y:S01]  /*1c70*/  UMOV UR6, 0xffffff80 ;  /* 0xffffff8000067882 */ /* 0x000fe20000000000 */
[----:B------:R-:W-:Y:S01]  /*1c80*/  CS2R R126, SRZ ;  /* 0x00000000007e7805 */ /* 0x000fe2000001ff00 */
[----:B------:R-:W-:Y:S01]  /*1c90*/  UIMAD UR6, UR55, UR6, 0x80 ;  /* 0x00000080370674a4 */ /* 0x000fe2000f8e0206 */
[----:B------:R-:W-:Y:S01]  /*1ca0*/  CS2R R124, SRZ ;  /* 0x00000000007c7805 */ /* 0x000fe2000001ff00 */
[----:B------:R-:W0:Y:S01]  /*1cb0*/  SHFL.IDX PT, R7, R4, 0x1, 0x1c1f ;  /* 0x003c1f0004077f89 */ /* 0x000e2200000e0000 */
[----:B------:R-:W-:Y:S01]  /*1cc0*/  UIADD3 UR55, UR55, -0x2, URZ ;  /* 0xfffffffe37377890 */ /* 0x000fe2000fffe03f */
[----:B------:R-:W-:Y:S01]  /*1cd0*/  CS2R R122, SRZ ;  /* 0x00000000007a7805 */ /* 0x000fe2000001ff00 */
[----:B------:R-:W-:Y:S01]  /*1ce0*/  UIADD3 UR7, UR6, 0x1, URZ ;  /* 0x0000000106077890 */ /* 0x000fe2000fffe03f */
[----:B------:R-:W1:Y:S01]  /*1cf0*/  SHFL.IDX PT, R4, R4, RZ, 0x1c1f ;  /* 0x001c1fff04047589 */ /* 0x000e6200000e0000 */
[----:B------:R-:W-:Y:S01]  /*1d00*/  UIMAD UR6, UR48, UR11, UR6 ;  /* 0x0000000b300672a4 */ /* 0x000fe2000f8e0206 */
[----:B------:R-:W-:Y:S01]  /*1d10*/  CS2R R120, SRZ ;  /* 0x0000000000787805 */ /* 0x000fe2000001ff00 */
[----:B------:R-:W-:Y:S01]  /*1d20*/  UIMAD UR11, UR48, UR11, -UR14 ;  /* 0x0000000b300b72a4 */ /* 0x000fe2000f8e0a0e */
[----:B------:R-:W-:-:S02]  /*1d30*/  CS2R R118, SRZ ;  /* 0x0000000000767805 */ /* 0x000fc4000001ff00 */
[----:B------:R-:W-:Y:S02]  /*1d40*/  MOV R5, UR7 ;  /* 0x0000000700057c02 */ /* 0x000fe40008000f00 */
[----:B------:R-:W-:Y:S02]  /*1d50*/  CS2R R116, SRZ ;  /* 0x0000000000747805 */ /* 0x000fe4000001ff00 */
[----:B------:R-:W-:Y:S02]  /*1d60*/  CS2R R114, SRZ ;  /* 0x0000000000727805 */ /* 0x000fe4000001ff00 */
[----:B------:R-:W-:Y:S02]  /*1d70*/  CS2R R112, SRZ ;  /* 0x0000000000707805 */ /* 0x000fe4000001ff00 */
[----:B------:R-:W-:Y:S01]  /*1d80*/  CS2R R110, SRZ ;  /* 0x00000000006e7805 */ /* 0x000fe2000001ff00 */
[----:B------:R-:W-:Y:S02]  /*1d90*/  IMAD R0, R16, -0x2, R5 ;  /* 0xfffffffe10007824 */ /* 0x000fe400078e0205 */
[----:B------:R-:W-:Y:S01]  /*1da0*/  IMAD.U32 R5, RZ, RZ, UR6 ;  /* 0x00000006ff057e24 */ /* 0x000fe2000f8e00ff */
[----:B------:R-:W-:Y:S01]  /*1db0*/  ULDC UR6, c[0x0][0x988] ;  /* 0x0002620000067ab9 */ /* 0x000fe20000000800 */
[----:B------:R-:W-:-:S02]  /*1dc0*/  IMAD R6, R9, UR48, R0 ;  /* 0x0000003009067c24 */ /* 0x000fc4000f8e0200 */
[----:B------:R-:W-:-:S03]  /*1dd0*/  IMAD R5, R16, -0x2, R5 ;  /* 0xfffffffe10057824 */ /* 0x000fc600078e0205 */
[----:B0-----:R-:W-:Y:S01]  /*1de0*/  IADD3 R0, R7, -UR14, R6 ;  /* 0x8000000e07007c10 */ /* 0x001fe2000fffe006 */
[----:B------:R-:W-:-:S03]  /*1df0*/  VIADD R6, R6, -UR14 ;  /* 0x8000000e06067c36 */ /* 0x000fc60008000000 */
[----:B------:R-:W-:Y:S02]  /*1e00*/  VIMNMX R0, R5, R0, PT ;  /* 0x0000000005007248 */ /* 0x000fe40003fe0100 */
[----:B-1----:R-:W-:Y:S02]  /*1e10*/  VIADDMNMX R5, R4, R6, R5, PT ;  /* 0x0000000604057246 */ /* 0x002fe40003800105 */
[C---:B------:R-:W-:Y:S02]  /*1e20*/  ISETP.GT.AND P1, PT, R0.reuse, RZ, PT ;  /* 0x000000ff0000720c */ /* 0x040fe40003f24270 */
[C---:B------:R-:W-:Y:S02]  /*1e30*/  ISETP.GT.AND P2, PT, R0.reuse, 0x1, PT ;  /* 0x000000010000780c */ /* 0x040fe40003f44270 */
[----:B------:R-:W-:Y:S02]  /*1e40*/  ISETP.GT.AND P3, PT, R0, 0x8, PT ;  /* 0x000000080000780c */ /* 0x000fe40003f64270 */
[----:B------:R-:W-:-:S02]  /*1e50*/  FSEL R26, R26, -INF , P1 ;  /* 0xff8000001a1a7808 */ /* 0x000fc40000800000 */
[----:B------:R-:W-:Y:S02]  /*1e60*/  FSEL R8, R27, -INF , P2 ;  /* 0xff8000001b087808 */ /* 0x000fe40001000000 */
        /* <DEDUP_REMOVED lines=88> */
[----:B------:R-:W-:-:S02]  /*23f0*/  FMNMX.FTZ R0, R86, R7, !PT ;  /* 0x0000000756007209 */ /* 0x000fc40007810000 */
[----:B------:R-:W-:Y:S02]  /*2400*/  ISETP.GT.AND P2, PT, R5, 0x1, PT ;  /* 0x000000010500780c */ /* 0x000fe40003f44270 */
[----:B------:R-:W-:Y:S02]  /*2410*/  FMNMX.FTZ R11, R87, R0, !PT ;  /* 0x00000000570b7209 */ /* 0x000fe40007810000 */
[----:B------:R-:W-:Y:S02]  /*2420*/  ISETP.GT.AND P3, PT, R5, 0x8, PT ;  /* 0x000000080500780c */ /* 0x000fe40003f64270 */
[----:B------:R-:W-:Y:S01]  /*2430*/  FSEL R25, R25, -INF , P2 ;  /* 0xff80000019197808 */ /* 0x000fe20001000000 */
[----:B------:R-:W0:Y:S01]  /*2440*/  SHFL.BFLY PT, R0, R11, 0x2, 0x1f ;  /* 0x0c401f000b007f89 */ /* 0x000e2200000e0000 */
[----:B------:R-:W-:-:S04]  /*2450*/  ISETP.GT.AND P2, PT, R5, 0x10, PT ;  /* 0x000000100500780c */ /* 0x000fc80003f44270 */
[----:B------:R-:W-:Y:S02]  /*2460*/  FSEL R15, R32, -INF , P2 ;  /* 0xff800000200f7808 */ /* 0x000fe40001000000 */
[----:B------:R-:W-:-:S04]  /*2470*/  ISETP.GT.AND P2, PT, R5, 0x18, PT ;  /* 0x000000180500780c */ /* 0x000fc80003f44270 */
[----:B------:R-:W-:Y:S02]  /*2480*/  FSEL R21, R36, -INF , P2 ;  /* 0xff80000024157808 */ /* 0x000fe40001000000 */
[----:B------:R-:W-:-:S04]  /*2490*/  ISETP.GT.AND P2, PT, R5, 0x20, PT ;  /* 0x000000200500780c */ /* 0x000fc80003f44270 */
[----:B------:R-:W-:Y:S02]  /*24a0*/  FSEL R27, R40, -INF , P2 ;  /* 0xff800000281b7808 */ /* 0x000fe40001000000 */
[----:B------:R-:W-:-:S04]  /*24b0*/  ISETP.GT.AND P2, PT, R5, 0x28, PT ;  /* 0x000000280500780c */ /* 0x000fc80003f44270 */
[----:B------:R-:W-:Y:S02]  /*24c0*/  FSEL R31, R44, -INF , P2 ;  /* 0xff8000002c1f7808 */ /* 0x000fe40001000000 */
[----:B0-----:R-:W-:Y:S01]  /*24d0*/  FMNMX.FTZ R13, R11, R0, !PT ;  /* 0x000000000b0d7209 */ /* 0x001fe20007810000 */
[----:B------:R-:W-:Y:S01]  /*24e0*/  IMAD.U32 R0, RZ, RZ, UR6 ;  /* 0x00000006ff007e24 */ /* 0x000fe2000f8e00ff */
[C---:B------:R-:W-:Y:S01]  /*24f0*/  ISETP.GT.AND P2, PT, R5.reuse, 0x30, PT ;  /* 0x000000300500780c */ /* 0x040fe20003f44270 */
[----:B------:R-:W-:Y:S02]  /*2500*/  @UP0 ULDC UR6, c[0x0][0x44c] ;  /* 0x0001130000060ab9 */ /* 0x000fe40000000800 */
[----:B------:R-:W0:Y:S01]  /*2510*/  SHFL.BFLY PT, R108, R13, 0x1, 0x1f ;  /* 0x0c201f000d6c7f89 */ /* 0x000e2200000e0000 */
[----:B------:R-:W-:Y:S01]  /*2520*/  FSEL R35, R48, -INF , P2 ;  /* 0xff80000030237808 */ /* 0x000fe20001000000 */
[----:B------:R-:W-:Y:S01]  /*2530*/  UIMAD.WIDE.U32 UR6, UR37, UR6, URZ ;  /* 0x00000006250672a5 */ /* 0x000fe2000f8e003f */
[----:B------:R-:W-:Y:S01]  /*2540*/  ISETP.GT.AND P2, PT, R5, 0x38, PT ;  /* 0x000000380500780c */ /* 0x000fe20003f44270 */
[----:B------:R-:W-:-:S02]  /*2550*/  UIADD3 UR6, UR15, 0x28840, URZ ;  /* 0x000288400f067890 */ /* 0x000fc4000fffe03f */
[----:B------:R-:W-:Y:S01]  /*2560*/  @UP0 USHF.R.U32.HI UR10, URZ, UR18, UR7 ;  /* 0x000000123f0a0299 */ /* 0x000fe20008011607 */
[----:B------:R-:W-:Y:S01]  /*2570*/  FSEL R39, R52, -INF , P2 ;  /* 0xff80000034277808 */ /* 0x000fe20001000000 */
[----:B------:R-:W-:Y:S01]  /*2580*/  UPRMT UR6, UR39, 0x654, UR6 ;  /* 0x0000065427067896 */ /* 0x000fe20008000006 */
[----:B------:R-:W-:Y:S01]  /*2590*/  ISETP.GT.AND P2, PT, R5, 0x40, PT ;  /* 0x000000400500780c */ /* 0x000fe20003f44270 */
[----:B------:R-:W-:-:S03]  /*25a0*/  UIADD3 UR11, UR11, UR10, URZ ;  /* 0x0000000a0b0b7290 */ /* 0x000fc6000fffe03f */
[----:B------:R-:W-:Y:S01]  /*25b0*/  FSEL R43, R56, -INF , P2 ;  /* 0xff800000382b7808 */ /* 0x000fe20001000000 */
[----:B------:R-:W-:Y:S01]  /*25c0*/  USHF.R.S32.HI UR7, URZ, 0x1f, UR11 ;  /* 0x0000001f3f077899 */ /* 0x000fe2000801140b */
[C---:B------:R-:W-:Y:S02]  /*25d0*/  ISETP.GT.AND P2, PT, R5.reuse, 0x48, PT ;  /* 0x000000480500780c */ /* 0x040fe40003f44270 */
[----:B------:R-:W-:Y:S01]  /*25e0*/  SYNCS.ARRIVE.TRANS64.RED.A1T0 RZ, [UR6], RZ ;  /* 0x000000ffffff79a7 */ /* 0x000fe20008100406 */
[----:B------:R-:W-:Y:S01]  /*25f0*/  ULEA.HI UR7, UR7, UR11, URZ, 0x7 ;  /* 0x0000000b07077291 */ /* 0x000fe2000f8f383f */
[----:B------:R-:W-:Y:S02]  /*2600*/  FSEL R47, R60, -INF , P2 ;  /* 0xff8000003c2f7808 */ /* 0x000fe40001000000 */
[----:B------:R-:W-:Y:S01]  /*2610*/  ISETP.GT.AND P2, PT, R5, 0x50, PT ;  /* 0x000000500500780c */ /* 0x000fe20003f44270 */
[----:B------:R-:W-:Y:S01]  /*2620*/  USHF.R.S32.HI UR7, URZ, 0x7, UR7 ;  /* 0x000000073f077899 */ /* 0x000fe20008011407 */
[----:B0-----:R-:W-:-:S02]  /*2630*/  FMNMX.FTZ R7, R13, R108, !PT ;  /* 0x0000006c0d077209 */ /* 0x001fc40007810000 */
[----:B------:R-:W-:Y:S02]  /*2640*/  CS2R R108, SRZ ;  /* 0x00000000006c7805 */ /* 0x000fe4000001ff00 */
[----:B------:R-:W-:Y:S01]  /*2650*/  FSEL R13, R28, -INF , P3 ;  /* 0xff8000001c0d7808 */ /* 0x000fe20001800000 */
[----:B------:R-:W-:Y:S01]  /*2660*/  UISETP.LT.AND UP0, UPT, URZ, UR7, UPT ;  /* 0x000000073f00728c */ /* 0x000fe2000bf01270 */
[C---:B------:R-:W-:Y:S01]  /*2670*/  FSETP.NEU.FTZ.AND P1, PT, R7.reuse, -INF , PT ;  /* 0xff8000000700780b */ /* 0x040fe20003f3d000 */
[----:B------:R-:W-:Y:S01]  /*2680*/  FMUL.FTZ R9, R7, R0 ;  /* 0x0000000007097220 */ /* 0x000fe20000410000 */
[----:B------:R-:W-:Y:S01]  /*2690*/  FSEL R51, R64, -INF , P2 ;  /* 0xff80000040337808 */ /* 0x000fe20001000000 */
[----:B------:R-:W-:Y:S01]  /*26a0*/  USEL UR53, URZ, UR7, !UP0 ;  /* 0x000000073f357287 */ /* 0x000fe2000c000000 */
[----:B------:R-:W-:Y:S02]  /*26b0*/  ISETP.GT.AND P2, PT, R5, 0x58, PT ;  /* 0x000000580500780c */ /* 0x000fe40003f44270 */
[----:B------:R-:W-:Y:S01]  /*26c0*/  FSEL R9, R9, RZ, P1 ;  /* 0x000000ff09097208 */ /* 0x000fe20000800000 */
[----:B------:R-:W-:Y:S01]  /*26d0*/  UISETP.GE.AND UP0, UPT, UR55, UR53, UPT ;  /* 0x000000353700728c */ /* 0x000fe2000bf06270 */
[----:B------:R-:W-:-:S02]  /*26e0*/  ISETP.GT.AND P1, PT, R5, RZ, PT ;  /* 0x000000ff0500720c */ /* 0x000fc40003f24270 */
[----:B------:R-:W-:Y:S01]  /*26f0*/  FSEL R55, R68, -INF , P2 ;  /* 0xff80000044377808 */ /* 0x000fe20001000000 */
[-CC-:B------:R-:W-:Y:S01]  /*2700*/  FFMA.FTZ R4, R8, R0.reuse, -R9.reuse ;  /* 0x0000000008047223 */ /* 0x180fe20000010809 */
[----:B------:R-:W-:Y:S01]  /*2710*/  FSEL R11, R24, -INF , P1 ;  /* 0xff800000180b7808 */ /* 0x000fe20000800000 */
[-CC-:B------:R-:W-:Y:S01]  /*2720*/  FFMA.FTZ R10, R10, R0.reuse, -R9.reuse ;  /* 0x000000000a0a7223 */ /* 0x180fe20000010809 */
[----:B------:R-:W-:Y:S01]  /*2730*/  ISETP.GT.AND P1, PT, R5, 0x9, PT ;  /* 0x000000090500780c */ /* 0x000fe20003f24270 */
[-CC-:B------:R-:W-:Y:S01]  /*2740*/  FFMA.FTZ R12, R12, R0.reuse, -R9.reuse ;  /* 0x000000000c0c7223 */ /* 0x180fe20000010809 */
[----:B------:R-:W-:Y:S01]  /*2750*/  FMNMX.FTZ R6, R11, R25, !PT ;  /* 0x000000190b067209 */ /* 0x000fe20007810000 */
[-CC-:B------:R-:W-:Y:S01]  /*2760*/  FFMA.FTZ R14, R14, R0.reuse, -R9.reuse ;  /* 0x000000000e0e7223 */ /* 0x180fe20000010809 */
[----:B------:R-:W-:Y:S01]  /*2770*/  FSEL R29, R29, -INF , P1 ;  /* 0xff8000001d1d7808 */ /* 0x000fe20000800000 */
[--C-:B------:R-:W-:Y:S01]  /*2780*/  FFMA.FTZ R20, R20, R0, -R9.reuse ;  /* 0x0000000014147223 */ /* 0x100fe20000010809 */
[----:B------:R-:W-:Y:S01]  /*2790*/  FMNMX.FTZ R6, R13, R6, !PT ;  /* 0x000000060d067209 */ /* 0x000fe20007810000 */
[-CC-:B------:R-:W-:Y:S01]  /*27a0*/  FFMA.FTZ R181, R26, R0.reuse, -R9.reuse ;  /* 0x000000001ab57223 */ /* 0x180fe20000010809 */
[----:B------:R-:W-:Y:S01]  /*27b0*/  ISETP.GT.AND P1, PT, R5, 0x11, PT ;  /* 0x000000110500780c */ /* 0x000fe20003f24270 */
[--C-:B------:R-:W-:Y:S01]  /*27c0*/  FFMA.FTZ R179, R38, R0, -R9.reuse ;  /* 0x0000000026b37223 */ /* 0x100fe20000010809 */
[----:B------:R-:W-:Y:S01]  /*27d0*/  FMNMX.FTZ R6, R29, R6, !PT ;  /* 0x000000061d067209 */ /* 0x000fe20007810000 */
[--C-:B------:R-:W-:Y:S01]  /*27e0*/  FFMA.FTZ R183, R30, R0, -R9.reuse ;  /* 0x000000001eb77223 */ /* 0x100fe20000010809 */
[----:B------:R-:W-:Y:S01]  /*27f0*/  FSEL R33, R33, -INF , P1 ;  /* 0xff80000021217808 */ /* 0x000fe20000800000 */
[----:B------:R-:W-:Y:S01]  /*2800*/  MUFU.EX2 R181, R181 ;  /* 0x000000b500b57308 */ /* 0x000fe20000000800 */
[----:B------:R-:W-:Y:S01]  /*2810*/  FMNMX.FTZ R8, R15, R6, !PT ;  /* 0x000000060f087209 */ /* 0x000fe20007810000 */
[-CC-:B------:R-:W-:Y:S01]  /*2820*/  FFMA.FTZ R177, R34, R0.reuse, -R9.reuse ;  /* 0x0000000022b17223 */ /* 0x180fe20000010809 */
[----:B------:R-:W-:Y:S01]  /*2830*/  ISETP.GT.AND P1, PT, R5, 0x19, PT ;  /* 0x000000190500780c */ /* 0x000fe20003f24270 */
[--C-:B------:R-:W-:Y:S01]  /*2840*/  FFMA.FTZ R173, R42, R0, -R9.reuse ;  /* 0x000000002aad7223 */ /* 0x100fe20000010809 */
[----:B------:R-:W-:Y:S01]  /*2850*/  FMNMX.FTZ R8, R33, R8, !PT ;  /* 0x0000000821087209 */ /* 0x000fe20007810000 */
[--C-:B------:R-:W-:Y:S01]  /*2860*/  FFMA.FTZ R175, R46, R0, -R9.reuse ;  /* 0x000000002eaf7223 */ /* 0x100fe20000010809 */
[----:B------:R-:W-:Y:S01]  /*2870*/  FSEL R37, R37, -INF , P1 ;  /* 0xff80000025257808 */ /* 0x000fe20000800000 */
[----:B------:R0:W-:Y:S01]  /*2880*/  MUFU.EX2 R6, R10 ;  /* 0x0000000a00067308 */ /* 0x0001e20000000800 */
[----:B------:R-:W-:Y:S01]  /*2890*/  FMNMX.FTZ R8, R21, R8, !PT ;  /* 0x0000000815087209 */ /* 0x000fe20007810000 */
[-CC-:B------:R-:W-:Y:S01]  /*28a0*/  FFMA.FTZ R88, R88, R0.reuse, -R9.reuse ;  /* 0x0000000058587223 */ /* 0x180fe20000010809 */
[----:B------:R-:W-:Y:S01]  /*28b0*/  ISETP.GT.AND P1, PT, R5, 0x21, PT ;  /* 0x000000210500780c */ /* 0x000fe20003f24270 */
[--C-:B------:R-:W-:Y:S01]  /*28c0*/  FFMA.FTZ R169, R50, R0, -R9.reuse ;  /* 0x0000000032a97223 */ /* 0x100fe20000010809 */
[----:B------:R-:W-:Y:S01]  /*28d0*/  FMNMX.FTZ R8, R37, R8, !PT ;  /* 0x0000000825087209 */ /* 0x000fe20007810000 */
[--C-:B------:R-:W-:Y:S01]  /*28e0*/  FFMA.FTZ R90, R90, R0, -R9.reuse ;  /* 0x000000005a5a7223 */ /* 0x100fe20000010809 */
[----:B------:R-:W-:Y:S01]  /*28f0*/  FSEL R41, R41, -INF , P1 ;  /* 0xff80000029297808 */ /* 0x000fe20000800000 */
[----:B------:R-:W1:Y:S01]  /*2900*/  MUFU.EX2 R4, R4 ;  /* 0x0000000400047308 */ /* 0x000e620000000800 */
[----:B0-----:R-:W-:Y:S01]  /*2910*/  FMNMX.FTZ R10, R27, R8, !PT ;  /* 0x000000081b0a7209 */ /* 0x001fe20007810000 */
        /* <DEDUP_REMOVED lines=15> */
[----:B0-----:R-:W-:Y:S01]  /*2a10*/  FMNMX.FTZ R12, R35, R10, !PT ;  /* 0x0000000a230c7209 */ /* 0x001fe20007810000 */
[----:B-1----:R-:W-:Y:S01]  /*2a20*/  FADD.FTZ R44, R181, R4 ;  /* 0x00000004b52c7221 */ /* 0x002fe20000010000 */
        /* <DEDUP_REMOVED lines=15> */
[-CC-:B------:R-:W-:Y:S01]  /*2b20*/  FFMA.FTZ R36, R104, R0.reuse, -R9.reuse ;  /* 0x0000000068247223 */ /* 0x180fe20000010809 */
[----:B------:R-:W-:Y:S01]  /*2b30*/  ISETP.GT.AND P1, PT, R5, 0x49, PT ;  /* 0x000000490500780c */ /* 0x000fe20003f24270 */
[--C-:B------:R-:W-:Y:S01]  /*2b40*/  FFMA.FTZ R157, R82, R0, -R9.reuse ;  /* 0x00000000529d7223 */ /* 0x100fe20000010809 */
[----:B------:R-:W-:Y:S01]  /*2b50*/  FMNMX.FTZ R14, R57, R14, !PT ;  /* 0x0000000e390e7209 */ /* 0x000fe20007810000 */
[----:B------:R-:W-:Y:S01]  /*2b60*/  FFMA.FTZ R159, R86, R0, -R9 ;  /* 0x00000000569f7223 */ /* 0x000fe20000010809 */
[----:B------:R-:W-:Y:S01]  /*2b70*/  FSEL R61, R61, -INF , P1 ;  /* 0xff8000003d3d7808 */ /* 0x000fe20000800000 */
[----:B------:R0:W-:Y:S01]  /*2b80*/  MUFU.EX2 R12, R20 ;  /* 0x00000014000c7308 */ /* 0x0001e20000000800 */
[----:B------:R-:W-:-:S02]  /*2b90*/  FMNMX.FTZ R14, R47, R14, !PT ;  /* 0x0000000e2f0e7209 */ /* 0x000fc40007810000 */
[----:B------:R-:W-:Y:S02]  /*2ba0*/  CS2R R104, SRZ ;  /* 0x0000000000687805 */ /* 0x000fe4000001ff00 */
[----:B------:R-:W-:Y:S02]  /*2bb0*/  ISETP.GT.AND P1, PT, R5, 0x51, PT ;  /* 0x000000510500780c */ /* 0x000fe40003f24270 */
[----:B------:R-:W-:Y:S02]  /*2bc0*/  CS2R R102, SRZ ;  /* 0x0000000000667805 */ /* 0x000fe4000001ff00 */
[----:B------:R-:W-:Y:S02]  /*2bd0*/  FMNMX.FTZ R14, R61, R14, !PT ;  /* 0x0000000e3d0e7209 */ /* 0x000fe40007810000 */
[----:B------:R-:W-:Y:S02]  /*2be0*/  CS2R R98, SRZ ;  /* 0x0000000000627805 */ /* 0x000fe4000001ff00 */
[----:B------:R-:W-:Y:S01]  /*2bf0*/  FSEL R65, R65, -INF , P1 ;  /* 0xff80000041417808 */ /* 0x000fe20000800000 */
[----:B------:R-:W-:Y:S01]  /*2c00*/  MUFU.EX2 R179, R179 ;  /* 0x000000b300b37308 */ /* 0x000fe20000000800 */
[----:B0-----:R-:W-:-:S02]  /*2c10*/  FMNMX.FTZ R20, R51, R14, !PT ;  /* 0x0000000e33147209 */ /* 0x001fc40007810000 */
[----:B------:R-:W-:Y:S02]  /*2c20*/  CS2R R96, SRZ ;  /* 0x0000000000607805 */ /* 0x000fe4000001ff00 */
[----:B------:R-:W-:Y:S02]  /*2c30*/  ISETP.GT.AND P1, PT, R5, 0x59, PT ;  /* 0x000000590500780c */ /* 0x000fe40003f24270 */
[----:B------:R-:W-:Y:S02]  /*2c40*/  FMNMX.FTZ R20, R65, R20, !PT ;  /* 0x0000001441147209 */ /* 0x000fe40007810000 */
[----:B------:R-:W-:Y:S01]  /*2c50*/  ISETP.GT.AND P2, PT, R5, 0x60, PT ;  /* 0x000000600500780c */ /* 0x000fe20003f44270 */
[----:B------:R-:W-:Y:S01]  /*2c60*/  MUFU.EX2 R173, R173 ;  /* 0x000000ad00ad7308 */ /* 0x000fe20000000800 */
[----:B------:R-:W-:Y:S02]  /*2c70*/  FSEL R69, R69, -INF , P1 ;  /* 0xff80000045457808 */ /* 0x000fe40000800000 */
[----:B------:R-:W-:-:S02]  /*2c80*/  FMNMX.FTZ R20, R55, R20, !PT ;  /* 0x0000001437147209 */ /* 0x000fc40007810000 */
[----:B------:R-:W-:Y:S02]  /*2c90*/  ISETP.GT.AND P1, PT, R5, 0x61, PT ;  /* 0x000000610500780c */ /* 0x000fe40003f24270 */
[----:B------:R-:W-:Y:S01]  /*2ca0*/  FSEL R59, R72, -INF , P2 ;  /* 0xff800000483b7808 */ /* 0x000fe20001000000 */
[----:B------:R-:W-:Y:S01]  /*2cb0*/  MUFU.EX2 R175, R175 ;  /* 0x000000af00af7308 */ /* 0x000fe20000000800 */
[----:B------:R-:W-:Y:S02]  /*2cc0*/  FMNMX.FTZ R20, R69, R20, !PT ;  /* 0x0000001445147209 */ /* 0x000fe40007810000 */
[----:B------:R-:W-:Y:S02]  /*2cd0*/  ISETP.GT.AND P2, PT, R5, 0x68, PT ;  /* 0x000000680500780c */ /* 0x000fe40003f44270 */
[----:B------:R-:W-:Y:S02]  /*2ce0*/  FSEL R73, R73, -INF , P1 ;  /* 0xff80000049497808 */ /* 0x000fe40000800000 */
[----:B------:R-:W-:Y:S01]  /*2cf0*/  FMNMX.FTZ R24, R59, R20, !PT ;  /* 0x000000143b187209 */ /* 0x000fe20007810000 */
[----:B------:R0:W-:Y:S01]  /*2d00*/  MUFU.EX2 R14, R88 ;  /* 0x00000058000e7308 */ /* 0x0001e20000000800 */
[----:B------:R-:W-:-:S02]  /*2d10*/  ISETP.GT.AND P1, PT, R5, 0x69, PT ;  /* 0x000000690500780c */ /* 0x000fc40003f24270 */
[----:B------:R-:W-:Y:S02]  /*2d20*/  FSEL R63, R76, -INF , P2 ;  /* 0xff8000004c3f7808 */ /* 0x000fe40001000000 */
[----:B------:R-:W-:Y:S02]  /*2d30*/  FMNMX.FTZ R24, R73, R24, !PT ;  /* 0x0000001849187209 */ /* 0x000fe40007810000 */
[----:B------:R-:W-:Y:S01]  /*2d40*/  ISETP.GT.AND P2, PT, R5, 0x70, PT ;  /* 0x000000700500780c */ /* 0x000fe20003f44270 */
[----:B------:R-:W-:Y:S01]  /*2d50*/  MUFU.EX2 R169, R169 ;  /* 0x000000a900a97308 */ /* 0x000fe20000000800 */
[----:B------:R-:W-:Y:S02]  /*2d60*/  FSEL R77, R77, -INF , P1 ;  /* 0xff8000004d4d7808 */ /* 0x000fe40000800000 */
[----:B0-----:R-:W-:Y:S02]  /*2d70*/  CS2R R88, SRZ ;  /* 0x0000000000587805 */ /* 0x001fe4000001ff00 */
[----:B------:R-:W-:-:S02]  /*2d80*/  FMNMX.FTZ R24, R63, R24, !PT ;  /* 0x000000183f187209 */ /* 0x000fc40007810000 */
[----:B------:R-:W-:Y:S02]  /*2d90*/  ISETP.GT.AND P1, PT, R5, 0x71, PT ;  /* 0x000000710500780c */ /* 0x000fe40003f24270 */
[----:B------:R-:W-:Y:S01]  /*2da0*/  FSEL R67, R80, -INF , P2 ;  /* 0xff80000050437808 */ /* 0x000fe20001000000 */
[----:B------:R0:W-:Y:S01]  /*2db0*/  MUFU.EX2 R20, R90 ;  /* 0x0000005a00147308 */ /* 0x0001e20000000800 */
[----:B------:R-:W-:Y:S02]  /*2dc0*/  FMNMX.FTZ R24, R77, R24, !PT ;  /* 0x000000184d187209 */ /* 0x000fe40007810000 */
[----:B------:R-:W-:Y:S02]  /*2dd0*/  ISETP.GT.AND P2, PT, R5, 0x78, PT ;  /* 0x000000780500780c */ /* 0x000fe40003f44270 */
[----:B------:R-:W-:Y:S02]  /*2de0*/  FSEL R81, R81, -INF , P1 ;  /* 0xff80000051517808 */ /* 0x000fe40000800000 */
[----:B------:R-:W-:Y:S01]  /*2df0*/  FMNMX.FTZ R26, R67, R24, !PT ;  /* 0x00000018431a7209 */ /* 0x000fe20007810000 */
[----:B------:R-:W-:Y:S01]  /*2e00*/  MUFU.EX2 R171, R171 ;  /* 0x000000ab00ab7308 */ /* 0x000fe20000000800 */
[----:B------:R-:W-:-:S02]  /*2e10*/  ISETP.GT.AND P1, PT, R5, 0x79, PT ;  /* 0x000000790500780c */ /* 0x000fc40003f24270 */
[----:B0-----:R-:W-:Y:S02]  /*2e20*/  CS2R R90, SRZ ;  /* 0x00000000005a7805 */ /* 0x001fe4000001ff00 */
[----:B------:R-:W-:Y:S02]  /*2e30*/  FSEL R71, R84, -INF , P2 ;  /* 0xff80000054477808 */ /* 0x000fe40001000000 */
[----:B------:R-:W-:Y:S02]  /*2e40*/  FMNMX.FTZ R26, R81, R26, !PT ;  /* 0x0000001a511a7209 */ /* 0x000fe40007810000 */
[----:B------:R-:W-:Y:S01]  /*2e50*/  FSEL R85, R85, -INF , P1 ;  /* 0xff80000055557808 */ /* 0x000fe20000800000 */
[----:B------:R0:W-:Y:S01]  /*2e60*/  MUFU.EX2 R24, R92 ;  /* 0x0000005c00187308 */ /* 0x0001e20000000800 */
[----:B------:R-:W-:Y:S02]  /*2e70*/  FMNMX.FTZ R26, R71, R26, !PT ;  /* 0x0000001a471a7209 */ /* 0x000fe40007810000 */
[----:B------:R-:W-:-:S02]  /*2e80*/  F2FP.BF16.F32.PACK_AB R181, R4, R181 ;  /* 0x000000b504b5723e */ /* 0x000fc400000010ff */
[----:B------:R-:W-:Y:S01]  /*2e90*/  FMNMX.FTZ R5, R85, R26, !PT ;  /* 0x0000001a55057209 */ /* 0x000fe20007810000 */
[--C-:B------:R-:W-:Y:S01]  /*2ea0*/  FFMA.FTZ R26, R94, R0, -R9.reuse ;  /* 0x000000005e1a7223 */ /* 0x100fe20000010809 */
[----:B------:R-:W-:Y:S01]  /*2eb0*/  CS2R R94, SRZ ;  /* 0x00000000005e7805 */ /* 0x000fe2000001ff00 */
[----:B------:R-:W-:Y:S01]  /*2ec0*/  MUFU.EX2 R165, R165 ;  /* 0x000000a500a57308 */ /* 0x000fe20000000800 */
[----:B0-----:R-:W-:Y:S01]  /*2ed0*/  CS2R R92, SRZ ;  /* 0x00000000005c7805 */ /* 0x001fe2000001ff00 */
[----:B------:R-:W0:Y:S06]  /*2ee0*/  SHFL.BFLY PT, R32, R5, 0x2, 0x1f ;  /* 0x0c401f0005207f89 */ /* 0x000e2c00000e0000 */
[----:B------:R-:W-:Y:S08]  /*2ef0*/  MUFU.EX2 R26, R26 ;  /* 0x0000001a001a7308 */ /* 0x000ff00000000800 */
[----:B------:R-:W-:Y:S08]  /*2f00*/  MUFU.EX2 R167, R167 ;  /* 0x000000a700a77308 */ /* 0x000ff00000000800 */
[----:B------:R-:W-:Y:S01]  /*2f10*/  MUFU.EX2 R28, R28 ;  /* 0x0000001c001c7308 */ /* 0x000fe20000000800 */
[----:B0-----:R-:W-:Y:S01]  /*2f20*/  FMNMX.FTZ R38, R5, R32, !PT ;  /* 0x0000002005267209 */ /* 0x001fe20007810000 */
[----:B------:R-:W-:Y:S01]  /*2f30*/  FFMA.FTZ R32, R100, R0, -R9 ;  /* 0x0000000064207223 */ /* 0x000fe20000010809 */
[----:B------:R-:W-:-:S03]  /*2f40*/  CS2R R100, SRZ ;  /* 0x0000000000647805 */ /* 0x000fc6000001ff00 */
[----:B------:R-:W0:Y:S02]  /*2f50*/  SHFL.BFLY PT, R5, R38, 0x1, 0x1f ;  /* 0x0c201f0026057f89 */ /* 0x000e2400000e0000 */
[----:B------:R-:W-:Y:S08]  /*2f60*/  MUFU.EX2 R161, R161 ;  /* 0x000000a100a17308 */ /* 0x000ff00000000800 */
[----:B------:R-:W-:Y:S08]  /*2f70*/  MUFU.EX2 R30, R30 ;  /* 0x0000001e001e7308 */ /* 0x000ff00000000800 */
[----:B------:R-:W-:Y:S01]  /*2f80*/  MUFU.EX2 R163, R163 ;  /* 0x000000a300a37308 */ /* 0x000fe20000000800 */
[----:B0-----:R-:W-:-:S07]  /*2f90*/  FMNMX.FTZ R5, R38, R5, !PT ;  /* 0x0000000526057209 */ /* 0x001fce0007810000 */
[----:B------:R-:W-:Y:S01]  /*2fa0*/  MUFU.EX2 R32, R32 ;  /* 0x0000002000207308 */ /* 0x000fe20000000800 */
[-CC-:B------:R-:W-:Y:S01]  /*2fb0*/  FFMA.FTZ R38, R106, R0.reuse, -R9.reuse ;  /* 0x000000006a267223 */ /* 0x180fe20000010809 */
[-C--:B------:R-:W-:Y:S01]  /*2fc0*/  FFMA.FTZ R9, R87, R0.reuse, -R9 ;  /* 0x0000000057097223 */ /* 0x080fe20000010809 */
[C---:B------:R-:W-:Y:S01]  /*2fd0*/  FSETP.NEU.FTZ.AND P1, PT, R5.reuse, -INF , PT ;  /* 0xff8000000500780b */ /* 0x040fe20003f3d000 */
[----:B------:R-:W-:Y:S01]  /*2fe0*/  FMUL.FTZ R40, R5, R0 ;  /* 0x0000000005287220 */ /* 0x000fe20000410000 */
[----:B------:R-:W-:-:S03]  /*2ff0*/  CS2R R106, SRZ ;  /* 0x00000000006a7805 */ /* 0x000fc6000001ff00 */
[----:B------:R-:W-:Y:S01]  /*3000*/  MUFU.EX2 R153, R153 ;  /* 0x0000009900997308 */ /* 0x000fe20000000800 */
[----:B------:R-:W-:Y:S02]  /*3010*/  FSEL R40, R40, RZ, P1 ;  /* 0x000000ff28287208 */ /* 0x000fe40000800000 */
[----:B------:R-:W-:-:S03]  /*3020*/  PLOP3.LUT P1, PT, PT, PT, UP0, 0x80, 0x0 ;  /* 0x000000000000781c */ /* 0x000fc60003f2f008 */
        /* <DEDUP_REMOVED lines=29> */
[----:B------:R2:W3:Y:S01]  /*3200*/  MUFU.EX2 R182, R29 ;  /* 0x0000001d00b67308 */ /* 0x0004e20000000800 */
[----:B0-----:R-:W-:Y:S01]  /*3210*/  FADD.FTZ R42, R11, R180 ;  /* 0x000000b40b2a7221 */ /* 0x001fe20000010000 */
[----:B------:R-:W-:Y:S01]  /*3220*/  F2FP.BF16.F32.PACK_AB R180, R180, R11 ;  /* 0x0000000bb4b4723e */ /* 0x000fe200000010ff */
[-CC-:B------:R-:W-:Y:S01]  /*3230*/  FFMA.FTZ R63, R63, R0.reuse, -R40.reuse ;  /* 0x000000003f3f7223 */ /* 0x180fe20000010828 */
[-CC-:B------:R-:W-:Y:S01]  /*3240*/  FFMA.FTZ R77, R77, R0.reuse, -R40.reuse ;  /* 0x000000004d4d7223 */ /* 0x180fe20000010828 */
[-CC-:B------:R-:W-:Y:S01]  /*3250*/  FFMA.FTZ R67, R67, R0.reuse, -R40.reuse ;  /* 0x0000000043437223 */ /* 0x180fe20000010828 */
[-CC-:B------:R-:W-:Y:S01]  /*3260*/  FFMA.FTZ R81, R81, R0.reuse, -R40.reuse ;  /* 0x0000000051517223 */ /* 0x180fe20000010828 */
[-C--:B------:R-:W-:Y:S01]  /*3270*/  FFMA.FTZ R71, R71, R0.reuse, -R40 ;  /* 0x0000000047477223 */ /* 0x080fe20000010828 */
[----:B------:R-:W0:Y:S01]  /*3280*/  MUFU.EX2 R15, R15 ;  /* 0x0000000f000f7308 */ /* 0x000e220000000800 */
[----:B-1----:R-:W-:Y:S01]  /*3290*/  FADD.FTZ R25, R13, R42 ;  /* 0x0000002a0d197221 */ /* 0x002fe20000010000 */
[----:B--2---:R-:W-:Y:S01]  /*32a0*/  FADD.FTZ R29, R183, R44 ;  /* 0x0000002cb71d7221 */ /* 0x004fe20000010000 */
[----:B------:R-:W-:Y:S01]  /*32b0*/  F2FP.BF16.F32.PACK_AB R183, R6, R183 ;  /* 0x000000b706b7723e */ /* 0x000fe200000010ff */
[----:B------:R-:W-:-:S02]  /*32c0*/  FFMA.FTZ R40, R85, R0, -R40 ;  /* 0x0000000055287223 */ /* 0x000fc40000010828 */
[----:B------:R-:W-:Y:S02]  /*32d0*/  FADD.FTZ R44, R6, R29 ;  /* 0x0000001d062c7221 */ /* 0x000fe40000010000 */
[----:B------:R-:W1:Y:S01]  /*32e0*/  MUFU.EX2 R176, R33 ;  /* 0x0000002100b07308 */ /* 0x000e620000000800 */
[----:B---3--:R-:W-:Y:S01]  /*32f0*/  FADD.FTZ R42, R182, R25 ;  /* 0x00000019b62a7221 */ /* 0x008fe20000010000 */
[----:B------:R-:W-:Y:S01]  /*3300*/  FADD.FTZ R25, R177, R44 ;  /* 0x0000002cb1197221 */ /* 0x000fe20000010000 */
[----:B------:R-:W-:Y:S02]  /*3310*/  F2FP.BF16.F32.PACK_AB R177, R8, R177 ;  /* 0x000000b108b1723e */ /* 0x000fe400000010ff */
[----:B------:R-:W-:Y:S01]  /*3320*/  F2FP.BF16.F32.PACK_AB R182, R182, R13 ;  /* 0x0000000db6b6723e */ /* 0x000fe200000010ff */
[----:B------:R-:W-:Y:S02]  /*3330*/  FADD.FTZ R44, R8, R25 ;  /* 0x00000019082c7221 */ /* 0x000fe40000010000 */
        /* <DEDUP_REMOVED lines=9> */
[----:B------:R-:W-:Y:S01]  /*33d0*/  F2FP.BF16.F32.PACK_AB R176, R176, R15 ;  /* 0x0000000fb0b0723e */ /* 0x000fe200000010ff */
[----:B------:R-:W-:Y:S02]  /*33e0*/  FADD.FTZ R44, R12, R25 ;  /* 0x000000190c2c7221 */ /* 0x000fe40000010000 */
[----:B------:R-:W1:Y:S01]  /*33f0*/  MUFU.EX2 R27, R27 ;  /* 0x0000001b001b7308 */ /* 0x000e620000000800 */
[----:B--2---:R-:W-:Y:S01]  /*3400*/  FADD.FTZ R3, R21, R42 ;  /* 0x0000002a15037221 */ /* 0x004fe20000010000 */
[----:B------:R-:W-:Y:S01]  /*3410*/  FADD.FTZ R25, R175, R44 ;  /* 0x0000002caf197221 */ /* 0x000fe20000010000 */
[----:B------:R-:W-:-:S03]  /*3420*/  F2FP.BF16.F32.PACK_AB R175, R14, R175 ;  /* 0x000000af0eaf723e */ /* 0x000fc600000010ff */
[----:B------:R-:W-:Y:S02]  /*3430*/  FADD.FTZ R44, R14, R25 ;  /* 0x000000190e2c7221 */ /* 0x000fe40000010000 */
[----:B------:R-:W2:Y:S01]  /*3440*/  MUFU.EX2 R172, R41 ;  /* 0x0000002900ac7308 */ /* 0x000ea20000000800 */
[----:B0-----:R-:W-:Y:S01]  /*3450*/  FADD.FTZ R42, R178, R3 ;  /* 0x00000003b22a7221 */ /* 0x001fe20000010000 */
[----:B------:R-:W-:Y:S01]  /*3460*/  FADD.FTZ R25, R169, R44 ;  /* 0x0000002ca9197221 */ /* 0x000fe20000010000 */
[----:B------:R-:W-:Y:S02]  /*3470*/  F2FP.BF16.F32.PACK_AB R169, R20, R169 ;  /* 0x000000a914a9723e */ /* 0x000fe400000010ff */
[----:B------:R-:W-:Y:S01]  /*3480*/  F2FP.BF16.F32.PACK_AB R178, R178, R21 ;  /* 0x00000015b2b2723e */ /* 0x000fe200000010ff */
[----:B------:R-:W-:Y:S02]  /*3490*/  FADD.FTZ R6, R20, R25 ;  /* 0x0000001914067221 */ /* 0x000fe40000010000 */
[----:B------:R-:W0:Y:S01]  /*34a0*/  MUFU.EX2 R31, R31 ;  /* 0x0000001f001f7308 */ /* 0x000e220000000800 */
[----:B-1----:R-:W-:Y:S01]  /*34b0*/  FADD.FTZ R3, R27, R42 ;  /* 0x0000002a1b037221 */ /* 0x002fe20000010000 */
[----:B------:R-:W-:Y:S01]  /*34c0*/  FADD.FTZ R25, R171, R6 ;  /* 0x00000006ab197221 */ /* 0x000fe20000010000 */
[----:B------:R-:W-:-:S03]  /*34d0*/  F2FP.BF16.F32.PACK_AB R171, R24, R171 ;  /* 0x000000ab18ab723e */ /* 0x000fc600000010ff */
[----:B------:R-:W-:Y:S02]  /*34e0*/  FADD.FTZ R6, R24, R25 ;  /* 0x0000001918067221 */ /* 0x000fe40000010000 */
[----:B------:R-:W1:Y:S01]  /*34f0*/  MUFU.EX2 R174, R45 ;  /* 0x0000002d00ae7308 */ /* 0x000e620000000800 */
[C---:B--2---:R-:W-:Y:S01]  /*3500*/  FADD.FTZ R42, R172.reuse, R3 ;  /* 0x00000003ac2a7221 */ /* 0x044fe20000010000 */
[----:B------:R-:W-:Y:S01]  /*3510*/  FADD.FTZ R25, R165, R6 ;  /* 0x00000006a5197221 */ /* 0x000fe20000010000 */
[----:B------:R-:W-:Y:S02]  /*3520*/  F2FP.BF16.F32.PACK_AB R172, R172, R27 ;  /* 0x0000001bacac723e */ /* 0x000fe400000010ff */
[C---:B------:R-:W-:Y:S01]  /*3530*/  F2FP.BF16.F32.PACK_AB R165, R26.reuse, R165 ;  /* 0x000000a51aa5723e */ /* 0x040fe200000010ff */
[----:B------:R-:W-:Y:S02]  /*3540*/  FADD.FTZ R6, R26, R25 ;  /* 0x000000191a067221 */ /* 0x000fe40000010000 */
[----:B------:R-:W2:Y:S01]  /*3550*/  MUFU.EX2 R35, R35 ;  /* 0x0000002300237308 */ /* 0x000ea20000000800 */
[----:B0-----:R-:W-:Y:S01]  /*3560*/  FADD.FTZ R3, R31, R42 ;  /* 0x0000002a1f037221 */ /* 0x001fe20000010000 */
[----:B------:R-:W-:Y:S01]  /*3570*/  FADD.FTZ R11, R167, R6 ;  /* 0x00000006a70b7221 */ /* 0x000fe20000010000 */
[----:B------:R-:W-:-:S03]  /*3580*/  F2FP.BF16.F32.PACK_AB R167, R28, R167 ;  /* 0x000000a71ca7723e */ /* 0x000fc600000010ff */
[----:B------:R-:W-:Y:S02]  /*3590*/  FADD.FTZ R6, R28, R11 ;  /* 0x0000000b1c067221 */ /* 0x000fe40000010000 */
[----:B------:R-:W0:Y:S01]  /*35a0*/  MUFU.EX2 R168, R49 ;  /* 0x0000003100a87308 */ /* 0x000e220000000800 */
[C---:B-1----:R-:W-:Y:S01]  /*35b0*/  FADD.FTZ R42, R174.reuse, R3 ;  /* 0x00000003ae2a7221 */ /* 0x042fe20000010000 */
[----:B------:R-:W-:Y:S01]  /*35c0*/  FADD.FTZ R11, R161, R6 ;  /* 0x00000006a10b7221 */ /* 0x000fe20000010000 */
[----:B------:R-:W-:Y:S02]  /*35d0*/  F2FP.BF16.F32.PACK_AB R174, R174, R31 ;  /* 0x0000001faeae723e */ /* 0x000fe400000010ff */
[C---:B------:R-:W-:Y:S01]  /*35e0*/  F2FP.BF16.F32.PACK_AB R161, R30.reuse, R161 ;  /* 0x000000a11ea1723e */ /* 0x040fe200000010ff */
[----:B------:R-:W-:Y:S02]  /*35f0*/  FADD.FTZ R6, R30, R11 ;  /* 0x0000000b1e067221 */ /* 0x000fe40000010000 */
[----:B------:R-:W1:Y:S01]  /*3600*/  MUFU.EX2 R39, R39 ;  /* 0x0000002700277308 */ /* 0x000e620000000800 */
[----:B--2---:R-:W-:Y:S01]  /*3610*/  FADD.FTZ R3, R35, R42 ;  /* 0x0000002a23037221 */ /* 0x004fe20000010000 */
[----:B------:R-:W-:Y:S01]  /*3620*/  FADD.FTZ R11, R163, R6 ;  /* 0x00000006a30b7221 */ /* 0x000fe20000010000 */
[----:B------:R-:W-:-:S03]  /*3630*/  F2FP.BF16.F32.PACK_AB R163, R32, R163 ;  /* 0x000000a320a3723e */ /* 0x000fc600000010ff */
[----:B------:R-:W-:Y:S02]  /*3640*/  FADD.FTZ R6, R32, R11 ;  /* 0x0000000b20067221 */ /* 0x000fe40000010000 */
[----:B------:R-:W2:Y:S01]  /*3650*/  MUFU.EX2 R170, R53 ;  /* 0x0000003500aa7308 */ /* 0x000ea20000000800 */
[C---:B0-----:R-:W-:Y:S01]  /*3660*/  FADD.FTZ R4, R168.reuse, R3 ;  /* 0x00000003a8047221 */ /* 0x041fe20000010000 */
[----:B------:R-:W-:Y:S01]  /*3670*/  FADD.FTZ R11, R153, R6 ;  /* 0x00000006990b7221 */ /* 0x000fe20000010000 */
[----:B------:R-:W-:-:S05]  /*3680*/  F2FP.BF16.F32.PACK_AB R168, R168, R35 ;  /* 0x00000023a8a8723e */ /* 0x000fca00000010ff */
        /* <DEDUP_REMOVED lines=47> */
[----:B------:R-:W-:Y:S01]  /*3980*/  MUFU.EX2 R159, R159 ;  /* 0x0000009f009f7308 */ /* 0x000fe20000000800 */
[C---:B--2---:R-:W-:Y:S01]  /*3990*/  FADD.FTZ R8, R38.reuse, R11 ;  /* 0x0000000b26087221 */ /* 0x044fe20000010000 */
[----:B------:R-:W-:-:S06]  /*39a0*/  F2FP.BF16.F32.PACK_AB R157, R38, R157 ;  /* 0x0000009d269d723e */ /* 0x000fcc00000010ff */
[----:B------:R-:W1:Y:S01]  /*39b0*/  MUFU.EX2 R71, R71 ;  /* 0x0000004700477308 */ /* 0x000e620000000800 */
[C---:B0-----:R-:W-:Y:S01]  /*39c0*/  FADD.FTZ R4, R156.reuse, R3 ;  /* 0x000000039c047221 */ /* 0x041fe20000010000 */
[----:B------:R-:W-:-:S06]  /*39d0*/  F2FP.BF16.F32.PACK_AB R156, R156, R67 ;  /* 0x000000439c9c723e */ /* 0x000fcc00000010ff */
[----:B------:R-:W0:Y:S08]  /*39e0*/  MUFU.EX2 R40, R40 ;  /* 0x0000002800287308 */ /* 0x000e300000000800 */
[----:B------:R2:W3:Y:S01]  /*39f0*/  MUFU.EX2 R6, R9 ;  /* 0x0000000900067308 */ /* 0x0004e20000000800 */
[----:B-1----:R-:W-:Y:S01]  /*3a00*/  FADD.FTZ R3, R71, R4 ;  /* 0x0000000447037221 */ /* 0x002fe20000010000 */
[----:B--2---:R-:W-:-:S03]  /*3a10*/  FADD.FTZ R9, R159, R8 ;  /* 0x000000089f097221 */ /* 0x004fc60000010000 */
[C---:B0-----:R-:W-:Y:S01]  /*3a20*/  FADD.FTZ R3, R40.reuse, R3 ;  /* 0x0000000328037221 */ /* 0x041fe20000010000 */
[----:B------:R-:W-:Y:S01]  /*3a30*/  F2FP.BF16.F32.PACK_AB R158, R40, R71 ;  /* 0x00000047289e723e */ /* 0x000fe200000010ff */
[C---:B---3--:R-:W-:Y:S01]  /*3a40*/  FADD.FTZ R4, R6.reuse, R9 ;  /* 0x0000000906047221 */ /* 0x048fe20000010000 */
[----:B------:R-:W-:Y:S01]  /*3a50*/  F2FP.BF16.F32.PACK_AB R159, R6, R159 ;  /* 0x0000009f069f723e */ /* 0x000fe200000010ff */
[----:B------:R-:W-:Y:S06]  /*3a60*/  @!P1 BRA `(.L_x_8874) ;  /* 0x0000002800809947 */ /* 0x000fec0003800000 */
[----:B------:R-:W-:Y:S01]  /*3a70*/  IMAD.MOV.U32 R8, RZ, RZ, R7 ;  /* 0x000000ffff087224 */ /* 0x000fe200078e0007 */
[----:B------:R-:W-:Y:S01]  /*3a80*/  UMOV UR56, UR44 ;  /* 0x0000002c00387c82 */ /* 0x000fe20008000000 */
[----:B------:R-:W-:Y:S01]  /*3a90*/  IMAD.MOV.U32 R6, RZ, RZ, R5 ;  /* 0x000000ffff067224 */ /* 0x000fe200078e0005 */
[----:B------:R-:W-:Y:S01]  /*3aa0*/  UMOV UR54, UR43 ;  /* 0x0000002b00367c82 */ /* 0x000fe20008000000 */
[----:B------:R-:W-:Y:S01]  /*3ab0*/  IMAD.MOV.U32 R151, RZ, RZ, RZ ;  /* 0x000000ffff977224 */ /* 0x000fe200078e00ff */
[----:B------:R-:W-:-:S06]  /*3ac0*/  ULDC UR52, c[0x0][0x288] ;  /* 0x0000a20000347ab9 */ /* 0x000fcc0000000800 */
.L_x_8885:
[----:B------:R-:W-:Y:S01]  /*3ad0*/  ISETP.NE.AND P2, PT, RZ, UR40, PT ;  /* 0x00000028ff007c0c */ /* 0x000fe2000bf45270 */
[----:B------:R-:W-:-:S04]  /*3ae0*/  UISETP.NE.AND UP0, UPT, UR54, 0x1, UPT ;  /* 0x000000013600788c */ /* 0x000fc8000bf05270 */
[----:B------:R-:W-:-:S04]  /*3af0*/  USEL UR44, URZ, 0x1, UP0 ;  /* 0x000000013f2c7887 */ /* 0x000fc80008000000 */
[----:B------:R-:W-:-:S04]  /*3b00*/  ULOP3.LUT UR44, UR56, UR44, URZ, 0x3c, !UPT ;  /* 0x0000002c382c7292 */ /* 0x000fc8000f8e3c3f */
[----:B------:R-:W-:Y:S08]  /*3b10*/  @P2 BRA `(.L_x_8875) ;  /* 0x0000000000382947 */ /* 0x000ff00003800000 */
[----:B------:R-:W-:Y:S05]  /*3b20*/  @!P0 BRA `(.L_x_8876) ;  /* 0x0000000000048947 */ /* 0x000fea0003800000 */
[----:B------:R-:W-:Y:S01]  /*3b30*/  BPT.TRAP 0x1 ;  /* 0x000000040000795c */ /* 0x000fe20000300000 */
.L_x_8876:
        /* <DEDUP_REMOVED lines=9> */
.L_x_8877:
[----:B-1----:R-:W-:Y:S05]  /*3bd0*/  @P1 BRA `(.L_x_8875) ;  /* 0x0000000000081947 */ /* 0x002fea0003800000 */
[----:B------:R-:W1:Y:S02]  /*3be0*/  SYNCS.PHASECHK.TRANS64.TRYWAIT P1, [UR6+0x28830], R0 ;  /* 0x02883000ff0075a7 */ /* 0x000e640008020146 */
[----:B-1----:R-:W-:Y:S05]  /*3bf0*/  @!P1 BRA `(.L_x_8878) ;  /* 0x000000b000b09947 */ /* 0x002fea0003800000 */
.L_x_8875:
        /* <DEDUP_REMOVED lines=48> */
.L_x_8880:
[----:B------:R-:W-:Y:S01]  /*3f00*/  ULEA UR6, UR54, UR41, 0x3 ;  /* 0x0000002936067291 */ /* 0x000fe2000f8e183f */
[----:B------:R-:W-:-:S05]  /*3f10*/  IMAD.U32 R0, RZ, RZ, UR56 ;  /* 0x00000038ff007e24 */ /* 0x000fca000f8e00ff */
[----:B------:R-:W-:-:S04]  /*3f20*/  SHF.L.U32 R0, R0, 0x1f, RZ ;  /* 0x0000001f00007819 */ /* 0x000fc800000006ff */
[----:B------:R0:W1:Y:S01]  /*3f30*/  SYNCS.PHASECHK.TRANS64.TRYWAIT P1, [UR6+0x28850], R0 ;  /* 0x02885000ff0075a7 */ /* 0x0000620008020146 */
[----:B------:R-:W-:Y:S05]  /*3f40*/  @!P0 BRA `(.L_x_8881) ;  /* 0x0000000000048947 */ /* 0x000fea0003800000 */
[----:B------:R-:W-:Y:S01]  /*3f50*/  BPT.TRAP 0x1 ;  /* 0x000000040000795c */ /* 0x000fe20000300000 */
.L_x_8881:
[----:B-1----:R-:W-:Y:S05]  /*3f60*/  @P1 BRA `(.L_x_8879) ;  /* 0x0000000000081947 */ /* 0x002fea0003800000 */
[----:B------:R-:W1:Y:S02]  /*3f70*/  SYNCS.PHASECHK.TRANS64.TRYWAIT P1, [UR6+0x28850], R0 ;  /* 0x02885000ff0075a7 */ /* 0x000e640008020146 */
[----:B-1----:R-:W-:Y:S05]  /*3f80*/  @!P1 BRA `(.L_x_8882) ;  /* 0x000000ac00e49947 */ /* 0x002fea0003800000 */
.L_x_8879:
        /* <DEDUP_REMOVED lines=49> */
.L_x_8883:
[----:B------:R-:W-:Y:S01]  /*42a0*/  UISETP.NE.AND UP0, UPT, UR49, URZ, UPT ;  /* 0x0000003f3100728c */ /* 0x000fe2000bf05270 */
[----:B------:R-:W-:Y:S01]  /*42b0*/  VIADD R11, R17, UR37 ;  /* 0x00000025110b7c36 */ /* 0x000fe20008000000 */
[----:B------:R-:W1:Y:S04]  /*42c0*/  LDC R7, c[0x0][0x2f0] ;  /* 0x0000bc00ff077b82 */ /* 0x000e680000000800 */
[----:B------:R-:W-:Y:S02]  /*42d0*/  PLOP3.LUT P1, PT, PT, PT, UP0, 0x80, 0x0 ;  /* 0x000000000000781c */ /* 0x000fe40003f2f008 */
[----:B------:R-:W-:-:S03]  /*42e0*/  PLOP3.LUT P2, PT, PT, PT, UP0, 0x80, 0x0 ;  /* 0x000000000000781c */ /* 0x000fc60003f4f008 */
[----:B------:R-:W-:-:S08]  /*42f0*/  @UP0 ULDC UR6, c[0x0][0x44c] ;  /* 0x0001130000060ab9 */ /* 0x000fd00000000800 */
[----:B0-----:R-:W-:Y:S01]  /*4300*/  @P1 IMAD.HI.U32 R0, R11, UR6, RZ ;  /* 0x000000060b001c27 */ /* 0x001fe2000f8e00ff */
[----:B------:R-:W-:-:S04]  /*4310*/  @UP0 ULDC UR6, c[0x0][0x450] ;  /* 0x0001140000060ab9 */ /* 0x000fc80000000800 */
[----:B------:R-:W-:Y:S01]  /*4320*/  @P2 SHF.R.U32.HI R11, RZ, UR6, R0 ;  /* 0x00000006ff0b2c19 */ /* 0x000fe20008011600 */
[----:B------:R-:W-:Y:S02]  /*4330*/  UMOV UR6, 0xffffff80 ;  /* 0xffffff8000067882 */ /* 0x000fe40000000000 */
[----:B------:R-:W-:Y:S02]  /*4340*/  UIMAD UR6, UR55, UR6, 0x1 ;  /* 0x00000001370674a4 */ /* 0x000fe4000f8e0206 */
[----:B------:R-:W0:Y:S04]  /*4350*/  SHFL.IDX PT, R5, R11, RZ, 0x1c1f ;  /* 0x001c1fff0b057589 */ /* 0x000e2800000e0000 */
[----:B------:R-:W-:Y:S01]  /*4360*/  IMAD.U32 R9, RZ, RZ, UR6 ;  /* 0x00000006ff097e24 */ /* 0x000fe2000f8e00ff */
[----:B------:R-:W2:Y:S01]  /*4370*/  SHFL.IDX PT, R11, R11, 0x1, 0x1c1f ;  /* 0x003c1f000b0b7f89 */ /* 0x000ea200000e0000 */
[----:B------:R-:W-:-:S02]  /*4380*/  ULEA UR6, UR43, UR41, 0x3 ;  /* 0x000000292b067291 */ /* 0x000fc4000f8e183f */
[----:B------:R-:W-:Y:S02]  /*4390*/  IMAD R0, R16, -0x2, R9 ;  /* 0xfffffffe10007824 */ /* 0x000fe400078e0209 */
[----:B------:R-:W-:Y:S02]  /*43a0*/  UIADD3 UR6, UR6, 0x28840, URZ ;  /* 0x0002884006067890 */ /* 0x000fe4000fffe03f */
[----:B-1----:R-:W-:Y:S02]  /*43b0*/  IMAD R12, R7, UR48, R0 ;  /* 0x00000030070c7c24 */ /* 0x002fe4000f8e0200 */
[----:B------:R-:W-:-:S09]  /*43c0*/  UPRMT UR6, UR39, 0x654, UR6 ;  /* 0x0000065427067896 */ /* 0x000fd20008000006 */
[----:B------:R-:W-:Y:S01]  /*43d0*/  SYNCS.ARRIVE.TRANS64.RED.A1T0 RZ, [UR6], RZ ;  /* 0x000000ffffff79a7 */ /* 0x000fe20008100406 */
        /* <DEDUP_REMOVED lines=96> */
[----:B--2---:R-:W-:-:S02]  /*49e0*/  IADD3 R12, R11, -UR52, R12 ;  /* 0x800000340b0c7c10 */ /* 0x004fc4000fffe00c */
[----:B------:R-:W-:Y:S02]  /*49f0*/  FMNMX.FTZ R14, R85, R0, !PT ;  /* 0x00000000550e7209 */ /* 0x000fe40007810000 */
[----:B------:R-:W0:Y:S01]  /*4a00*/  LDC R0, c[0x0][0x988] ;  /* 0x00026200ff007b82 */ /* 0x000e220000000800 */
[C---:B------:R-:W-:Y:S02]  /*4a10*/  ISETP.GT.AND P2, PT, R12.reuse, RZ, PT ;  /* 0x000000ff0c00720c */ /* 0x040fe40003f44270 */
[----:B------:R-:W1:Y:S01]  /*4a20*/  SHFL.BFLY PT, R5, R14, 0x2, 0x1f ;  /* 0x0c401f000e057f89 */ /* 0x000e6200000e0000 */
[----:B------:R-:W-:-:S04]  /*4a30*/  ISETP.GT.AND P3, PT, R12, 0x1, PT ;  /* 0x000000010c00780c */ /* 0x000fc80003f64270 */
[----:B------:R-:W-:Y:S02]  /*4a40*/  FSEL R27, R27, -INF , P3 ;  /* 0xff8000001b1b7808 */ /* 0x000fe40001800000 */
[----:B------:R-:W-:Y:S02]  /*4a50*/  ISETP.GT.AND P3, PT, R12, 0x9, PT ;  /* 0x000000090c00780c */ /* 0x000fe40003f64270 */
[----:B-1----:R-:W-:-:S05]  /*4a60*/  FMNMX.FTZ R20, R14, R5, !PT ;  /* 0x000000050e147209 */ /* 0x002fca0007810000 */
[----:B------:R-:W1:Y:S02]  /*4a70*/  SHFL.BFLY PT, R5, R20, 0x1, 0x1f ;  /* 0x0c201f0014057f89 */ /* 0x000e6400000e0000 */
[----:B-1----:R-:W-:-:S04]  /*4a80*/  FMNMX.FTZ R5, R20, R5, !PT ;  /* 0x0000000514057209 */ /* 0x002fc80007810000 */
[C---:B------:R-:W-:Y:S01]  /*4a90*/  FSETP.NEU.FTZ.AND P1, PT, R5.reuse, -INF , PT ;  /* 0xff8000000500780b */ /* 0x040fe20003f3d000 */
[----:B0-----:R-:W-:-:S05]  /*4aa0*/  FMUL.FTZ R10, R5, R0 ;  /* 0x00000000050a7220 */ /* 0x001fca0000410000 */
[----:B------:R-:W-:-:S05]  /*4ab0*/  FSEL R10, R10, RZ, P1 ;  /* 0x000000ff0a0a7208 */ /* 0x000fca0000800000 */
[-CC-:B------:R-:W-:Y:S01]  /*4ac0*/  FFMA.FTZ R180, R157, R0.reuse, -R10.reuse ;  /* 0x000000009db47223 */ /* 0x180fe2000001080a */
[----:B------:R-:W-:Y:S01]  /*4ad0*/  FSEL R157, R26, -INF , P2 ;  /* 0xff8000001a9d7808 */ /* 0x000fe20001000000 */
[-CC-:B------:R-:W-:Y:S01]  /*4ae0*/  FFMA.FTZ R182, R159, R0.reuse, -R10.reuse ;  /* 0x000000009fb67223 */ /* 0x180fe2000001080a */
[----:B------:R-:W-:Y:S01]  /*4af0*/  ISETP.GT.AND P2, PT, R12, 0x8, PT ;  /* 0x000000080c00780c */ /* 0x000fe20003f44270 */
[--C-:B------:R-:W-:Y:S01]  /*4b00*/  FFMA.FTZ R11, R163, R0, -R10.reuse ;  /* 0x00000000a30b7223 */ /* 0x100fe2000001080a */
[----:B------:R-:W-:Y:S01]  /*4b10*/  FMNMX.FTZ R14, R157, R8, !PT ;  /* 0x000000089d0e7209 */ /* 0x000fe20007810000 */
[-CC-:B------:R-:W-:Y:S01]  /*4b20*/  FFMA.FTZ R176, R171, R0.reuse, -R10.reuse ;  /* 0x00000000abb07223 */ /* 0x180fe2000001080a */
[----:B------:R-:W-:Y:S01]  /*4b30*/  FSEL R159, R30, -INF , P2 ;  /* 0xff8000001e9f7808 */ /* 0x000fe20001000000 */
[--C-:B------:R-:W-:Y:S01]  /*4b40*/  FFMA.FTZ R178, R177, R0, -R10.reuse ;  /* 0x00000000b1b27223 */ /* 0x100fe2000001080a */
[----:B------:R-:W-:Y:S01]  /*4b50*/  FMNMX.FTZ R14, R27, R14, !PT ;  /* 0x0000000e1b0e7209 */ /* 0x000fe20007810000 */
[-CC-:B------:R-:W-:Y:S01]  /*4b60*/  FFMA.FTZ R172, R173, R0.reuse, -R10.reuse ;  /* 0x00000000adac7223 */ /* 0x180fe2000001080a */
[C---:B------:R-:W-:Y:S01]  /*4b70*/  ISETP.GT.AND P2, PT, R12.reuse, 0x10, PT ;  /* 0x000000100c00780c */ /* 0x040fe20003f44270 */
[-CC-:B------:R-:W-:Y:S01]  /*4b80*/  FFMA.FTZ R174, R165, R0.reuse, -R10.reuse ;  /* 0x00000000a5ae7223 */ /* 0x180fe2000001080a */
        /* <DEDUP_REMOVED lines=47> */
[----:B------:R-:W-:Y:S01]  /*4e80*/  FFMA.FTZ R41, R85, R0, -R10 ;  /* 0x0000000055297223 */ /* 0x000fe2000001080a */
        /* <DEDUP_REMOVED lines=8> */
[----:B------:R-:W-:Y:S01]  /*4f10*/  FSEL R173, R51, -INF , P3 ;  /* 0xff80000033ad7808 */ /* 0x000fe20001800000 */
[----:B------:R-:W-:Y:S01]  /*4f20*/  FFMA.FTZ R51, R153, R0, -R10 ;  /* 0x0000000099337223 */ /* 0x000fe2000001080a */
        /* <DEDUP_REMOVED lines=65> */
[----:B------:R-:W-:Y:S02]  /*5340*/  FSEL R87, R87, -INF , P3 ;  /* 0xff80000057577808 */ /* 0x000fe40001800000 */
[----:B------:R-:W-:Y:S01]  /*5350*/  FMNMX.FTZ R14, R193, R14, !PT ;  /* 0x0000000ec10e7209 */ /* 0x000fe20007810000 */
[----:B------:R-:W-:Y:S01]  /*5360*/  MUFU.EX2 R49, R49 ;  /* 0x0000003100317308 */ /* 0x000fe20000000800 */
[----:B------:R-:W-:-:S02]  /*5370*/  FSEL R69, R5, RZ, P1 ;  /* 0x000000ff05457208 */ /* 0x000fc40000800000 */
[----:B------:R-:W-:-:S03]  /*5380*/  FMNMX.FTZ R14, R87, R14, !PT ;  /* 0x0000000e570e7209 */ /* 0x000fc60007810000 */
[----:B------:R-:W-:Y:S02]  /*5390*/  FADD.FTZ R69, -R69, R6 ;  /* 0x0000000645457221 */ /* 0x000fe40000010100 */
[----:B------:R-:W0:Y:S01]  /*53a0*/  SHFL.BFLY PT, R61, R14, 0x2, 0x1f ;  /* 0x0c401f000e3d7f89 */ /* 0x000e2200000e0000 */
[----:B------:R-:W-:Y:S01]  /*53b0*/  MUFU.EX2 R164, R164 ;  /* 0x000000a400a47308 */ /* 0x000fe20000000800 */
[----:B------:R-:W-:-:S07]  /*53c0*/  FMUL.FTZ R6, R69, R0 ;  /* 0x0000000045067220 */ /* 0x000fce0000410000 */
[----:B------:R-:W1:Y:S08]  /*53d0*/  MUFU.EX2 R6, R6 ;  /* 0x0000000600067308 */ /* 0x000e700000000800 */
[----:B------:R-:W-:Y:S01]  /*53e0*/  MUFU.EX2 R45, R45 ;  /* 0x0000002d002d7308 */ /* 0x000fe20000000800 */
[----:B0-----:R-:W-:-:S07]  /*53f0*/  FMNMX.FTZ R61, R14, R61, !PT ;  /* 0x0000003d0e3d7209 */ /* 0x001fce0007810000 */
[----:B------:R-:W-:Y:S01]  /*5400*/  MUFU.EX2 R166, R166 ;  /* 0x000000a600a67308 */ /* 0x000fe20000000800 */
[----:B-1----:R-:W-:Y:S01]  /*5410*/  FFMA.FTZ R3, R6, R3, R9 ;  /* 0x0000000306037223 */ /* 0x002fe20000010009 */
[----:B------:R-:W0:Y:S03]  /*5420*/  SHFL.BFLY PT, R12, R61, 0x1, 0x1f ;  /* 0x0c201f003d0c7f89 */ /* 0x000e2600000e0000 */
[----:B------:R-:W-:-:S03]  /*5430*/  FADD.FTZ R3, R180, R3 ;  /* 0x00000003b4037221 */ /* 0x000fc60000010000 */
        /* <DEDUP_REMOVED lines=41> */
[--C-:B------:R-:W-:Y:S01]  /*56d0*/  FFMA.FTZ R53, R53, R0, -R10.reuse ;  /* 0x0000000035357223 */ /* 0x100fe2000001080a */
[----:B------:R-:W2:Y:S01]  /*56e0*/  MUFU.EX2 R14, R14 ;  /* 0x0000000e000e7308 */ /* 0x000ea20000000800 */
[----:B0-----:R-:W-:Y:S01]  /*56f0*/  FFMA.FTZ R59, R8, R4, R61 ;  /* 0x00000004083b7223 */ /* 0x001fe2000001003d */
[----:B------:R-:W-:Y:S01]  /*5700*/  FADD.FTZ R4, R182, R3 ;  /* 0x00000003b6047221 */ /* 0x000fe20000010000 */
[-CC-:B------:R-:W-:Y:S01]  /*5710*/  FFMA.FTZ R83, R83, R0.reuse, -R10.reuse ;  /* 0x0000000053537223 */ /* 0x180fe2000001080a */
[----:B------:R-:W-:-:S02]  /*5720*/  FFMA.FTZ R193, R193, R0, -R10 ;  /* 0x00000000c1c17223 */ /* 0x000fc4000001080a */
        /* <DEDUP_REMOVED lines=24> */
[----:B--2---:R-:W-:Y:S01]  /*58b0*/  FADD.FTZ R40, R26, R59 ;  /* 0x0000003b1a287221 */ /* 0x004fe20000010000 */
[----:B------:R-:W-:-:S06]  /*58c0*/  FADD.FTZ R59, R43, R42 ;  /* 0x0000002a2b3b7221 */ /* 0x000fcc0000010000 */
[----:B------:R-:W2:Y:S01]  /*58d0*/  MUFU.EX2 R28, R28 ;  /* 0x0000001c001c7308 */ /* 0x000ea20000000800 */
[----:B0-----:R-:W-:Y:S01]  /*58e0*/  FADD.FTZ R4, R65, R40 ;  /* 0x0000002841047221 */ /* 0x001fe20000010000 */
[-CC-:B------:R-:W-:Y:S01]  /*58f0*/  FFMA.FTZ R40, R71, R0.reuse, -R10.reuse ;  /* 0x0000000047287223 */ /* 0x180fe2000001080a */
[----:B------:R-:W-:-:S05]  /*5900*/  FFMA.FTZ R10, R87, R0, -R10 ;  /* 0x00000000570a7223 */ /* 0x000fca000001080a */
        /* <DEDUP_REMOVED lines=40> */
[----:B------:R-:W-:Y:S01]  /*5b90*/  MUFU.EX2 R29, R29 ;  /* 0x0000001d001d7308 */ /* 0x000fe20000000800 */
[----:B0-----:R-:W-:-:S07]  /*5ba0*/  FADD.FTZ R4, R152, R59 ;  /* 0x0000003b98047221 */ /* 0x001fce0000010000 */
[----:B------:R-:W0:Y:S01]  /*5bb0*/  MUFU.EX2 R75, R75 ;  /* 0x0000004b004b7308 */ /* 0x000e220000000800 */
[----:B-1----:R-:W-:-:S07]  /*5bc0*/  FADD.FTZ R3, R44, R3 ;  /* 0x000000032c037221 */ /* 0x002fce0000010000 */
[----:B------:R-:W-:Y:S08]  /*5bd0*/  MUFU.EX2 R154, R154 ;  /* 0x0000009a009a7308 */ /* 0x000ff00000000800 */
[----:B------:R-:W1:Y:S01]  /*5be0*/  MUFU.EX2 R46, R191 ;  /* 0x000000bf002e7308 */ /* 0x000e620000000800 */
[----:B0-----:R-:W-:-:S07]  /*5bf0*/  FADD.FTZ R3, R75, R3 ;  /* 0x000000034b037221 */ /* 0x001fce0000010000 */
[----:B------:R-:W-:Y:S08]  /*5c00*/  MUFU.EX2 R33, R33 ;  /* 0x0000002100217308 */ /* 0x000ff00000000800 */
[----:B------:R-:W0:Y:S01]  /*5c10*/  MUFU.EX2 R79, R79 ;  /* 0x0000004f004f7308 */ /* 0x000e220000000800 */
[----:B-1----:R-:W-:-:S07]  /*5c20*/  FADD.FTZ R3, R46, R3 ;  /* 0x000000032e037221 */ /* 0x002fce0000010000 */
[----:B------:R-:W-:Y:S08]  /*5c30*/  MUFU.EX2 R156, R156 ;  /* 0x0000009c009c7308 */ /* 0x000ff00000000800 */
[----:B------:R1:W2:Y:S01]  /*5c40*/  MUFU.EX2 R48, R53 ;  /* 0x0000003500307308 */ /* 0x0002a20000000800 */
[----:B0-----:R-:W-:-:S07]  /*5c50*/  FADD.FTZ R3, R79, R3 ;  /* 0x000000034f037221 */ /* 0x001fce0000010000 */
[----:B------:R-:W0:Y:S01]  /*5c60*/  MUFU.EX2 R37, R37 ;  /* 0x0000002500257308 */ /* 0x000e220000000800 */
[----:B-1----:R-:W-:-:S04]  /*5c70*/  FADD.FTZ R53, R29, R4 ;  /* 0x000000041d357221 */ /* 0x002fc80000010000 */
[----:B------:R-:W-:-:S03]  /*5c80*/  FADD.FTZ R4, R154, R53 ;  /* 0x000000359a047221 */ /* 0x000fc60000010000 */
[----:B------:R-:W1:Y:S01]  /*5c90*/  MUFU.EX2 R83, R83 ;  /* 0x0000005300537308 */ /* 0x000e620000000800 */
[----:B------:R-:W-:Y:S01]  /*5ca0*/  FADD.FTZ R53, R33, R4 ;  /* 0x0000000421357221 */ /* 0x000fe20000010000 */
[----:B--2---:R-:W-:-:S03]  /*5cb0*/  FADD.FTZ R3, R48, R3 ;  /* 0x0000000330037221 */ /* 0x004fc60000010000 */
[----:B------:R-:W-:-:S03]  /*5cc0*/  FADD.FTZ R4, R156, R53 ;  /* 0x000000359c047221 */ /* 0x000fc60000010000 */
        /* <DEDUP_REMOVED lines=12> */
.L_x_8884:
[----:B------:R-:W-:Y:S01]  /*5d90*/  UISETP.GT.AND UP0, UPT, UR55, UR53, UPT ;  /* 0x000000353700728c */ /* 0x000fe2000bf04270 */
[-C--:B------:R-:W-:Y:S01]  /*5da0*/  FMUL.FTZ R88, R88, R6.reuse ;  /* 0x0000000658587220 */ /* 0x080fe20000410000 */
[----:B------:R-:W-:Y:S01]  /*5db0*/  ULEA UR6, UR54, UR41, 0x3 ;  /* 0x0000002936067291 */ /* 0x000fe2000f8e183f */
[-C--:B------:R-:W-:Y:S01]  /*5dc0*/  FMUL.FTZ R89, R89, R6.reuse ;  /* 0x0000000659597220 */ /* 0x080fe20000410000 */
[----:B------:R-:W-:Y:S01]  /*5dd0*/  UIADD3 UR7, UR55, -0x1, URZ ;  /* 0xffffffff37077890 */ /* 0x000fe2000fffe03f */
[-C--:B------:R-:W-:Y:S01]  /*5de0*/  FMUL.FTZ R92, R92, R6.reuse ;  /* 0x000000065c5c7220 */ /* 0x080fe20000410000 */
[----:B------:R-:W-:Y:S01]  /*5df0*/  UIADD3 UR6, UR6, 0x28860, URZ ;  /* 0x0002886006067890 */ /* 0x000fe2000fffe03f */
[----:B------:R-:W-:Y:S01]  /*5e00*/  PLOP3.LUT P1, PT, PT, PT, UP0, 0x80, 0x0 ;  /* 0x000000000000781c */ /* 0x000fe20003f2f008 */
        /* <DEDUP_REMOVED lines=99> */
[----:B------:R-:W-:Y:S01]  /*6440*/  F2FP.BF16.F32.PACK_AB R159, R159, R50 ;  /* 0x000000329f9f723e */ /* 0x000fe200000010ff */
[----:B------:R-:W-:Y:S06]  /*6450*/  @P1 BRA `(.L_x_8885) ;  /* 0xffffffd4009c1947 */ /* 0x000fec000383ffff */
[----:B------:R-:W-:-:S05]  /*6460*/  UMOV UR55, UR7 ;  /* 0x0000000700377c82 */ /* 0x000fca0008000000 */
.L_x_8874:
[----:B------:R-:W-:-:S13]  /*6470*/  ISETP.LE.AND P1, PT, RZ, UR55, PT ;  /* 0x00000037ff007c0c */ /* 0x000fda000bf23270 */
[----:B------:R-:W-:Y:S05]  /*6480*/  @!P1 BRA `(.L_x_8886) ;  /* 0x0000002000109947 */ /* 0x000fea0003800000 */
[----:B------:R-:W-:Y:S01]  /*6490*/  IMAD.MOV.U32 R8, RZ, RZ, R7 ;  /* 0x000000ffff087224 */ /* 0x000fe200078e0007 */
[----:B------:R-:W-:Y:S01]  /*64a0*/  UMOV UR49, UR44 ;  /* 0x0000002c00317c82 */ /* 0x000fe20008000000 */
[----:B------:R-:W-:Y:S01]  /*64b0*/  IMAD.MOV.U32 R6, RZ, RZ, R5 ;  /* 0x000000ffff067224 */ /* 0x000fe200078e0005 */
[----:B------:R-:W-:-:S06]  /*64c0*/  UMOV UR48, UR43 ;  /* 0x0000002b00307c82 */ /* 0x000fcc0008000000 */
.L_x_8897:
[----:B------:R-:W-:Y:S01]  /*64d0*/  ISETP.NE.AND P2, PT, RZ, UR40, PT ;  /* 0x00000028ff007c0c */ /* 0x000fe2000bf45270 */
[----:B------:R-:W-:-:S04]  /*64e0*/  UISETP.NE.AND UP0, UPT, UR48, 0x1, UPT ;  /* 0x000000013000788c */ /* 0x000fc8000bf05270 */
[----:B------:R-:W-:-:S04]  /*64f0*/  USEL UR44, URZ, 0x1, UP0 ;  /* 0x000000013f2c7887 */ /* 0x000fc80008000000 */
[----:B------:R-:W-:-:S04]  /*6500*/  ULOP3.LUT UR44, UR49, UR44, URZ, 0x3c, !UPT ;  /* 0x0000002c312c7292 */ /* 0x000fc8000f8e3c3f */
[----:B------:R-:W-:Y:S08]  /*6510*/  @P2 BRA `(.L_x_8887) ;  /* 0x0000000000382947 */ /* 0x000ff00003800000 */
[----:B------:R-:W-:Y:S05]  /*6520*/  @!P0 BRA `(.L_x_8888) ;  /* 0x0000000000048947 */ /* 0x000fea0003800000 */
[----:B------:R-:W-:Y:S01]  /*6530*/  BPT.TRAP 0x1 ;  /* 0x000000040000795c */ /* 0x000fe20000300000 */
.L_x_8888:
        /* <DEDUP_REMOVED lines=9> */
.L_x_8889:
[----:B-1----:R-:W-:Y:S05]  /*65d0*/  @P1 BRA `(.L_x_8887) ;  /* 0x0000000000081947 */ /* 0x002fea0003800000 */
[----:B------:R-:W1:Y:S02]  /*65e0*/  SYNCS.PHASECHK.TRANS64.TRYWAIT P1, [UR6+0x28830], R0 ;  /* 0x02883000ff0075a7 */ /* 0x000e640008020146 */
[----:B-1----:R-:W-:Y:S05]  /*65f0*/  @!P1 BRA `(.L_x_8890) ;  /* 0x0000008800609947 */ /* 0x002fea0003800000 */
.L_x_8887:
[----:B01----:R-:W-:Y:S01]  /*6600*/  IADD3 R0, R23, 0x8, RZ ;  /* 0x0000000817007810 */ /* 0x003fe20007ffe0ff */
        /* <DEDUP_REMOVED lines=47> */
.L_x_8892:
[----:B------:R-:W-:Y:S01]  /*6900*/  ULEA UR6, UR48, UR41, 0x3 ;  /* 0x0000002930067291 */ /* 0x000fe2000f8e183f */
[----:B------:R-:W-:-:S05]  /*6910*/  IMAD.U32 R0, RZ, RZ, UR49 ;  /* 0x00000031ff007e24 */ /* 0x000fca000f8e00ff */
[----:B------:R-:W-:-:S04]  /*6920*/  SHF.L.U32 R0, R0, 0x1f, RZ ;  /* 0x0000001f00007819 */ /* 0x000fc800000006ff */
[----:B------:R0:W1:Y:S01]  /*6930*/  SYNCS.PHASECHK.TRANS64.TRYWAIT P1, [UR6+0x28850], R0 ;  /* 0x02885000ff0075a7 */ /* 0x0000620008020146 */
[----:B------:R-:W-:Y:S05]  /*6940*/  @!P0 BRA `(.L_x_8893) ;  /* 0x0000000000048947 */ /* 0x000fea0003800000 */
[----:B------:R-:W-:Y:S01]  /*6950*/  BPT.TRAP 0x1 ;  /* 0x000000040000795c */ /* 0x000fe20000300000 */
.L_x_8893:
[----:B-1----:R-:W-:Y:S05]  /*6960*/  @P1 BRA `(.L_x_8891) ;  /* 0x0000000000081947 */ /* 0x002fea0003800000 */
[----:B------:R-:W1:Y:S02]  /*6970*/  SYNCS.PHASECHK.TRANS64.TRYWAIT P1, [UR6+0x28850], R0 ;  /* 0x02885000ff0075a7 */ /* 0x000e640008020146 */
[----:B-1----:R-:W-:Y:S05]  /*6980*/  @!P1 BRA `(.L_x_8894) ;  /* 0x0000008400949947 */ /* 0x002fea0003800000 */
.L_x_8891:
        /* <DEDUP_REMOVED lines=49> */
.L_x_8895:
        /* <DEDUP_REMOVED lines=130> */
[----:B------:R-:W-:Y:S01]  /*74c0*/  FFMA.FTZ R160, R64, R0, -R153 ;  /* 0x0000000040a07223 */ /* 0x000fe20000010899 */
        /* <DEDUP_REMOVED lines=148> */
.L_x_8896:
        /* <DEDUP_REMOVED lines=108> */
.L_x_8886:
[----:B------:R-:W-:Y:S06]  /*84d0*/  BAR.ARV 0x8, 0x180 ;  /* 0x0206000000007b1d */ /* 0x000fec0000002000 */
[----:B------:R-:W-:Y:S05]  /*84e0*/  @!P0 BRA `(.L_x_8898) ;  /* 0x0000000000048947 */ /* 0x000fea0003800000 */
[----:B------:R-:W-:Y:S01]  /*84f0*/  BPT.TRAP 0x1 ;  /* 0x000000040000795c */ /* 0x000fe20000300000 */
.L_x_8898:
[----:B------:R-:W-:Y:S01]  /*8500*/  ULEA UR5, UR43, UR41, 0x3 ;  /* 0x000000292b057291 */ /* 0x000fe2000f8e183f */
[----:B------:R-:W-:-:S05]  /*8510*/  IMAD.U32 R6, RZ, RZ, UR44 ;  /* 0x0000002cff067e24 */ /* 0x000fca000f8e00ff */
[----:B------:R-:W-:-:S04]  /*8520*/  SHF.L.U32 R6, R6, 0x1f, RZ ;  /* 0x0000001f06067819 */ /* 0x000fc800000006ff */
[----:B------:R0:W1:Y:S01]  /*8530*/  SYNCS.PHASECHK.TRANS64.TRYWAIT P1, [UR5+0x28850], R6 ;  /* 0x02885006ff0075a7 */ /* 0x0000620008020145 */
[----:B------:R-:W-:Y:S05]  /*8540*/  @!P0 BRA `(.L_x_8899) ;  /* 0x0000000000048947 */ /* 0x000fea0003800000 */
[----:B------:R-:W-:Y:S01]  /*8550*/  BPT.TRAP 0x1 ;  /* 0x000000040000795c */ /* 0x000fe20000300000 */
.L_x_8899:
[----:B-1----:R-:W-:Y:S05]  /*8560*/  @P1 BRA `(.L_x_8900) ;  /* 0x0000000000081947 */ /* 0x002fea0003800000 */
[----:B------:R-:W1:Y:S02]  /*8570*/  SYNCS.PHASECHK.TRANS64.TRYWAIT P1, [UR5+0x28850], R6 ;  /* 0x02885006ff0075a7 */ /* 0x000e640008020145 */
[----:B-1----:R-:W-:Y:S05]  /*8580*/  @!P1 BRA `(.L_x_8901) ;  /* 0x0000006800ac9947 */ /* 0x002fea0003800000 */
.L_x_8900:
        /* <DEDUP_REMOVED lines=16> */
[----:B------:R-:W-:Y:S02]  /*8690*/  IMAD.MOV.U32 R3, RZ, RZ, -0x800000 ;  /* 0xff800000ff037424 */ /* 0x000fe400078e00ff */
[----:B-1----:R-:W-:Y:S01]  /*86a0*/  FADD.FTZ R8, R9, R4 ;  /* 0x0000000409087221 */ /* 0x002fe20000010000 */
[----:B------:R-:W-:Y:S01]  /*86b0*/  IMAD.MOV.U32 R4, RZ, RZ, RZ ;  /* 0x000000ffff047224 */ /* 0x000fe200078e00ff */
        /* <DEDUP_REMOVED lines=53> */
.L_x_8902:
        /* <DEDUP_REMOVED lines=74> */
.L_x_8866:
        /* <DEDUP_REMOVED lines=11> */
[----:B------:R-:W-:Y:S01]  /*8f60*/  IMAD R9, R22, 0x40, R2 ;  /* 0x0000004016097824 */ /* 0x000fe200078e0202 */
        /* <DEDUP_REMOVED lines=18> */
[----:B------:R-:W-:Y:S01]  /*9090*/  UIMAD UR8, UR42, UR11, UR8 ;  /* 0x0000000b2a0872a4 */ /* 0x000fe2000f8e0208 */
[----:B------:R-:W-:Y:S01]  /*90a0*/  F2FP.BF16.F32.PACK_AB R147, R151, R150 ;  /* 0x000000969793723e */ /* 0x000fe200000010ff */
[----:B------:R-:W-:Y:S01]  /*90b0*/  UIMAD.WIDE.U32 UR6, UR42, UR10, UR6 ;  /* 0x0000000a2a0672a5 */ /* 0x000fe2000f8e0006 */
[----:B------:R-:W-:-:S02]  /*90c0*/  ULDC UR5, c[0x0][0xa88] ;  /* 0x0002a20000057ab9 */ /* 0x000fc40000000800 */
[----:B------:R-:W-:Y:S01]  /*90d0*/  ULDC.64 UR10, c[0x0][0xaf0] ;  /* 0x0002bc00000a7ab9 */ /* 0x000fe20000000a00 */
[----:B-1----:R-:W-:Y:S01]  /*90e0*/  IMAD R64, R39, UR5, RZ ;  /* 0x0000000527407c24 */ /* 0x002fe2000f8e02ff */
[----:B------:R-:W-:Y:S02]  /*90f0*/  MOV R36, R0 ;  /* 0x0000000000247202 */ /* 0x000fe40000000f00 */
[----:B0-----:R-:W-:-:S03]  /*9100*/  MOV R37, R5 ;  /* 0x0000000500257202 */ /* 0x001fc60000000f00 */
[----:B------:R-:W-:-:S04]  /*9110*/  IMAD.WIDE R4, R187, 0x2, R36 ;  /* 0x00000002bb047825 */ /* 0x000fc800078e0224 */
[----:B------:R-:W-:Y:S01]  /*9120*/  IMAD.WIDE R36, R9, 0x2, R36 ;  /* 0x0000000209247825 */ /* 0x000fe200078e0224 */
[C---:B------:R-:W-:Y:S02]  /*9130*/  IADD3 R21, P6, R4.reuse, 0x20, RZ ;  /* 0x0000002004157810 */ /* 0x040fe40007fde0ff */
[C---:B------:R-:W-:Y:S02]  /*9140*/  IADD3 R33, P1, R4.reuse, 0x4040, RZ ;  /* 0x0000404004217810 */ /* 0x040fe40007f3e0ff */
[----:B------:R-:W-:Y:S01]  /*9150*/  IADD3 R45, P0, R4, 0x4060, RZ ;  /* 0x00004060042d7810 */ /* 0x000fe20007f1e0ff */
[--C-:B------:R-:W-:Y:S01]  /*9160*/  IMAD.X R13, RZ, RZ, R5.reuse, P6 ;  /* 0x000000ffff0d7224 */ /* 0x100fe200030e0605 */
[----:B------:R-:W-:Y:S01]  /*9170*/  IADD3 R35, P6, R36, 0x1000, RZ ;  /* 0x0000100024237810 */ /* 0x000fe20007fde0ff */
[----:B------:R-:W-:Y:S01]  /*9180*/  IMAD.X R43, RZ, RZ, R5, P1 ;  /* 0x000000ffff2b7224 */ /* 0x000fe200008e0605 */
[----:B------:R-:W-:Y:S02]  /*9190*/  ISETP.NE.AND P1, PT, R39, 0x1, PT ;  /* 0x000000012700780c */ /* 0x000fe40003f25270 */
[----:B------:R-:W-:-:S02]  /*91a0*/  LOP3.LUT R34, R35, 0x380, RZ, 0xc0, !PT ;  /* 0x0000038023227812 */ /* 0x000fc400078ec0ff */
[----:B------:R-:W-:Y:S02]  /*91b0*/  IADD3 R31, P2, R4, 0x4020, RZ ;  /* 0x00004020041f7810 */ /* 0x000fe40007f5e0ff */
[----:B------:R-:W-:Y:S02]  /*91c0*/  SHF.R.U64 R34, R34, 0x3, RZ ;  /* 0x0000000322227819 */ /* 0x000fe400000012ff */
[----:B------:R-:W-:Y:S01]  /*91d0*/  LOP3.LUT R9, R4, 0x380, RZ, 0xc0, !PT ;  /* 0x0000038004097812 */ /* 0x000fe200078ec0ff */
[----:B------:R-:W-:Y:S01]  /*91e0*/  IMAD.X R41, RZ, RZ, R5, P2 ;  /* 0x000000ffff297224 */ /* 0x000fe200010e0605 */
[----:B------:R-:W-:Y:S01]  /*91f0*/  LOP3.LUT R34, R34, R35, RZ, 0x3c, !PT ;  /* 0x0000002322227212 */ /* 0x000fe200078e3cff */
[----:B------:R-:W-:Y:S01]  /*9200*/  IMAD.X R35, RZ, RZ, R37, P6 ;  /* 0x000000ffff237224 */ /* 0x000fe200030e0625 */
[----:B------:R-:W-:Y:S01]  /*9210*/  IADD3 R47, P6, R36, 0x7000, RZ ;  /* 0x00007000242f7810 */ /* 0x000fe20007fde0ff */
[----:B------:R-:W0:Y:S01]  /*9220*/  @P1 LDC R48, c[0x0][0xbf0] ;  /* 0x0002fc00ff301b82 */ /* 0x000e220000000800 */
[----:B------:R-:W-:-:S02]  /*9230*/  LOP3.LUT R14, R33, 0x380, RZ, 0xc0, !PT ;  /* 0x00000380210e7812 */ /* 0x000fc400078ec0ff */
[----:B------:R-:W-:Y:S02]  /*9240*/  LOP3.LUT R20, R47, 0x380, RZ, 0xc0, !PT ;  /* 0x000003802f147812 */ /* 0x000fe400078ec0ff */
[----:B------:R-:W-:Y:S02]  /*9250*/  LOP3.LUT R44, R45, 0x380, RZ, 0xc0, !PT ;  /* 0x000003802d2c7812 */ /* 0x000fe400078ec0ff */
[----:B------:R-:W-:Y:S02]  /*9260*/  SHF.R.U64 R20, R20, 0x3, RZ ;  /* 0x0000000314147819 */ /* 0x000fe400000012ff */
[----:B------:R-:W-:Y:S02]  /*9270*/  LOP3.LUT R12, R31, 0x380, RZ, 0xc0, !PT ;  /* 0x000003801f0c7812 */ /* 0x000fe400078ec0ff */
[----:B------:R-:W-:Y:S02]  /*9280*/  LOP3.LUT R20, R20, R47, RZ, 0x3c, !PT ;  /* 0x0000002f14147212 */ /* 0x000fe400078e3cff */
[----:B------:R-:W1:Y:S01]  /*9290*/  @P1 LDC R47, c[0x0][0xbec] ;  /* 0x0002fb00ff2f1b82 */ /* 0x000e620000000800 */
[----:B------:R-:W-:-:S02]  /*92a0*/  SHF.R.U64 R9, R9, 0x3, RZ ;  /* 0x0000000309097819 */ /* 0x000fc400000012ff */
[----:B------:R-:W-:Y:S02]  /*92b0*/  LOP3.LUT R8, R21, 0x380, RZ, 0xc0, !PT ;  /* 0x0000038015087812 */ /* 0x000fe400078ec0ff */
[----:B------:R-:W-:Y:S02]  /*92c0*/  SHF.R.U64 R14, R14, 0x3, RZ ;  /* 0x000000030e0e7819 */ /* 0x000fe400000012ff */
[----:B------:R-:W-:Y:S02]  /*92d0*/  SHF.R.U64 R44, R44, 0x3, RZ ;  /* 0x000000032c2c7819 */ /* 0x000fe400000012ff */
[C---:B------:R-:W-:Y:S02]  /*92e0*/  IADD3 R29, P3, R4.reuse, 0x4000, RZ ;  /* 0x00004000041d7810 */ /* 0x040fe40007f7e0ff */
[C---:B------:R-:W-:Y:S02]  /*92f0*/  IADD3 R27, P4, R4.reuse, 0x60, RZ ;  /* 0x00000060041b7810 */ /* 0x040fe40007f9e0ff */
[----:B------:R-:W-:Y:S01]  /*9300*/  IADD3 R25, P5, R4, 0x40, RZ ;  /* 0x0000004004197810 */ /* 0x000fe20007fbe0ff */
[--C-:B------:R-:W-:Y:S01]  /*9310*/  IMAD.X R15, RZ, RZ, R5.reuse, P3 ;  /* 0x000000ffff0f7224 */ /* 0x100fe200018e0605 */
[----:B------:R-:W-:Y:S01]  /*9320*/  SHF.R.U64 R12, R12, 0x3, RZ ;  /* 0x000000030c0c7819 */ /* 0x000fe200000012ff */
[--C-:B------:R-:W-:Y:S01]  /*9330*/  IMAD.X R11, RZ, RZ, R5.reuse, P4 ;  /* 0x000000ffff0b7224 */ /* 0x100fe200020e0605 */
[----:B------:R-:W-:Y:S01]  /*9340*/  LOP3.LUT R4, R9, R4, RZ, 0x3c, !PT ;  /* 0x0000000409047212 */ /* 0x000fe200078e3cff */
[----:B------:R-:W-:Y:S01]  /*9350*/  IMAD.X R9, RZ, RZ, R5, P5 ;  /* 0x000000ffff097224 */ /* 0x000fe200028e0605 */
[----:B------:R-:W-:-:S02]  /*9360*/  SHF.R.U64 R8, R8, 0x3, RZ ;  /* 0x0000000308087819 */ /* 0x000fc400000012ff */
[----:B------:R-:W-:Y:S02]  /*9370*/  LOP3.LUT R42, R14, R33, RZ, 0x3c, !PT ;  /* 0x000000210e2a7212 */ /* 0x000fe400078e3cff */
[----:B------:R-:W-:Y:S01]  /*9380*/  LOP3.LUT R44, R44, R45, RZ, 0x3c, !PT ;  /* 0x0000002d2c2c7212 */ /* 0x000fe200078e3cff */
[----:B------:R-:W-:Y:S01]  /*9390*/  IMAD.X R45, RZ, RZ, R5, P0 ;  /* 0x000000ffff2d7224 */ /* 0x000fe200000e0605 */
[----:B------:R-:W-:Y:S02]  /*93a0*/  LOP3.LUT R10, R29, 0x380, RZ, 0xc0, !PT ;  /* 0x000003801d0a7812 */ /* 0x000fe400078ec0ff */
[----:B------:R-:W-:Y:S02]  /*93b0*/  LOP3.LUT R40, R12, R31, RZ, 0x3c, !PT ;  /* 0x0000001f0c287212 */ /* 0x000fe400078e3cff */
[----:B------:R-:W-:Y:S02]  /*93c0*/  LOP3.LUT R12, R8, R21, RZ, 0x3c, !PT ;  /* 0x00000015080c7212 */ /* 0x000fe400078e3cff */
[----:B------:R-:W-:-:S02]  /*93d0*/  MOV R46, R4 ;  /* 0x00000004002e7202 */ /* 0x000fc40000000f00 */
[----:B------:R-:W-:Y:S02]  /*93e0*/  LOP3.LUT R8, R25, 0x380, RZ, 0xc0, !PT ;  /* 0x0000038019087812 */ /* 0x000fe400078ec0ff */
[----:B------:R-:W-:Y:S02]  /*93f0*/  F2FP.BF16.F32.PACK_AB R4, R89, R88 ;  /* 0x000000585904723e */ /* 0x000fe400000010ff */
[----:B------:R-:W-:Y:S01]  /*9400*/  F2FP.BF16.F32.PACK_AB R5, R91, R90 ;  /* 0x0000005a5b05723e */ /* 0x000fe200000010ff */
[----:B------:R-:W-:Y:S01]  /*9410*/  BAR.SYNC.DEFER_BLOCKING 0x1, 0x100 ;  /* 0x0044000000007b1d */ /* 0x000fe20000010000 */
[----:B------:R-:W-:Y:S01]  /*9420*/  MOV R66, R42 ;  /* 0x0000002a00427202 */ /* 0x000fe20000000f00 */
[----:B------:R-:W-:Y:S01]  /*9430*/  VIADD R42, R17, UR37 ;  /* 0x00000025112a7c36 */ /* 0x000fe20008000000 */
[----:B------:R-:W-:Y:S01]  /*9440*/  SHF.R.U64 R10, R10, 0x3, RZ ;  /* 0x000000030a0a7819 */ /* 0x000fe200000012ff */
[----:B------:R-:W-:Y:S01]  /*9450*/  VIADD R43, R186, UR37 ;  /* 0x00000025ba2b7c36 */ /* 0x000fe20008000000 */
[----:B------:R-:W-:-:S02]  /*9460*/  SHF.R.U64 R8, R8, 0x3, RZ ;  /* 0x0000000308087819 */ /* 0x000fc400000012ff */
[----:B------:R-:W-:Y:S02]  /*9470*/  LOP3.LUT R14, R10, R29, RZ, 0x3c, !PT ;  /* 0x0000001d0a0e7212 */ /* 0x000fe400078e3cff */
[----:B------:R-:W-:Y:S02]  /*9480*/  LOP3.LUT R10, R27, 0x380, RZ, 0xc0, !PT ;  /* 0x000003801b0a7812 */ /* 0x000fe400078ec0ff */
[----:B------:R-:W-:Y:S02]  /*9490*/  LOP3.LUT R8, R8, R25, RZ, 0x3c, !PT ;  /* 0x0000001908087212 */ /* 0x000fe400078e3cff */
[----:B------:R-:W-:Y:S02]  /*94a0*/  IADD3 R25, P0, R36, 0x6000, RZ ;  /* 0x0000600024197810 */ /* 0x000fe40007f1e0ff */
[----:B------:R-:W-:Y:S02]  /*94b0*/  SHF.R.U64 R10, R10, 0x3, RZ ;  /* 0x000000030a0a7819 */ /* 0x000fe400000012ff */
[----:B------:R-:W-:-:S02]  /*94c0*/  LOP3.LUT R24, R25, 0x380, RZ, 0xc0, !PT ;  /* 0x0000038019187812 */ /* 0x000fc400078ec0ff */
[----:B------:R-:W-:Y:S02]  /*94d0*/  LOP3.LUT R10, R10, R27, RZ, 0x3c, !PT ;  /* 0x0000001b0a0a7212 */ /* 0x000fe400078e3cff */
[----:B------:R-:W-:Y:S02]  /*94e0*/  SHF.R.U64 R24, R24, 0x3, RZ ;  /* 0x0000000318187819 */ /* 0x000fe400000012ff */
[----:B------:R-:W-:Y:S01]  /*94f0*/  MOV R54, R10 ;  /* 0x0000000a00367202 */ /* 0x000fe20000000f00 */
[----:B------:R1:W-:Y:S01]  /*9500*/  STSM.16.M88.4 [R46], R4 ;  /* 0x000000042e007844 */ /* 0x0003e20000000200 */
[----:B------:R-:W-:Y:S01]  /*9510*/  LOP3.LUT R24, R24, R25, RZ, 0x3c, !PT ;  /* 0x0000001918187212 */ /* 0x000fe200078e3cff */
[----:B------:R-:W-:Y:S01]  /*9520*/  IMAD.X R25, RZ, RZ, R37, P0 ;  /* 0x000000ffff197224 */ /* 0x000fe200000e0625 */
[----:B------:R-:W-:Y:S01]  /*9530*/  MOV R53, R14 ;  /* 0x0000000e00357202 */ /* 0x000fe20000000f00 */
[----:B------:R-:W-:Y:S01]  /*9540*/  IMAD.U32 R14, RZ, RZ, UR8 ;  /* 0x00000008ff0e7e24 */ /* 0x000fe2000f8e00ff */
[----:B------:R-:W-:Y:S01]  /*9550*/  MOV R15, R12 ;  /* 0x0000000c000f7202 */ /* 0x000fe20000000f00 */
[----:B------:R-:W-:Y:S01]  /*9560*/  ULDC.64 UR8, c[0x0][0xae8] ;  /* 0x0002ba0000087ab9 */ /* 0x000fe20000000a00 */
[----:B------:R-:W-:-:S02]  /*9570*/  IADD3 R29, P3, R36, 0x4000, RZ ;  /* 0x00004000241d7810 */ /* 0x000fc40007f7e0ff */
[----:B------:R-:W-:Y:S02]  /*9580*/  IADD3 R27, P2, R36, 0x5000, RZ ;  /* 0x00005000241b7810 */ /* 0x000fe40007f5e0ff */
[----:B------:R-:W-:Y:S02]  /*9590*/  LOP3.LUT R28, R29, 0x380, RZ, 0xc0, !PT ;  /* 0x000003801d1c7812 */ /* 0x000fe400078ec0ff */
[----:B------:R-:W-:Y:S02]  /*95a0*/  LOP3.LUT R26, R27, 0x380, RZ, 0xc0, !PT ;  /* 0x000003801b1a7812 */ /* 0x000fe400078ec0ff */
[----:B------:R-:W-:Y:S01]  /*95b0*/  SHF.R.U64 R28, R28, 0x3, RZ ;  /* 0x000000031c1c7819 */ /* 0x000fe200000012ff */
[----:B-1----:R-:W-:Y:S01]  /*95c0*/  @P1 IMAD.HI.U32 R5, R42, R47, RZ ;  /* 0x0000002f2a051227 */ /* 0x002fe200078e00ff */
[----:B------:R-:W-:Y:S02]  /*95d0*/  F2FP.BF16.F32.PACK_AB R7, R103, R102 ;  /* 0x000000666707723e */ /* 0x000fe400000010ff */
[----:B------:R-:W-:Y:S01]  /*95e0*/  MOV R52, R40 ;  /* 0x0000002800347202 */ /* 0x000fe20000000f00 */
[----:B------:R-:W-:Y:S01]  /*95f0*/  IMAD.MOV.U32 R4, RZ, RZ, R42 ;  /* 0x000000ffff047224 */ /* 0x000fe200078e002a */
[----:B0-----:R-:W-:-:S02]  /*9600*/  @P1 SHF.R.U32.HI R4, RZ, R48, R5 ;  /* 0x00000030ff041219 */ /* 0x001fc40000011605 */
[----:B------:R-:W-:Y:S02]  /*9610*/  SHF.R.U64 R26, R26, 0x3, RZ ;  /* 0x000000031a1a7819 */ /* 0x000fe400000012ff */
[--C-:B------:R-:W-:Y:S01]  /*9620*/  SHF.R.S32.HI R5, RZ, 0x1f, R4.reuse ;  /* 0x0000001fff057819 */ /* 0x100fe20000011404 */
[----:B------:R-:W-:Y:S01]  /*9630*/  IMAD.MOV R6, RZ, RZ, -R4 ;  /* 0x000000ffff067224 */ /* 0x000fe200078e0a04 */
[----:B------:R-:W-:Y:S02]  /*9640*/  IADD3 R12, P0, R4, UR6, RZ ;  /* 0x00000006040c7c10 */ /* 0x000fe4000ff1e0ff */
[----:B------:R-:W-:Y:S01]  /*9650*/  F2FP.BF16.F32.PACK_AB R4, R97, R96 ;  /* 0x000000606104723e */ /* 0x000fe200000010ff */
[----:B------:R-:W-:Y:S01]  /*9660*/  IMAD R11, R39, R6, R42 ;  /* 0x00000006270b7224 */ /* 0x000fe200078e022a */
[----:B------:R-:W-:Y:S01]  /*9670*/  IADD3.X R13, R5, UR7, R14, P0, !PT ;  /* 0x00000007050d7c10 */ /* 0x000fe200087fe40e */
[----:B------:R-:W-:Y:S01]  /*9680*/  ULDC.64 UR6, c[0x0][0xb88] ;  /* 0x0002e20000067ab9 */ /* 0x000fe20000000a00 */
[----:B------:R-:W-:-:S02]  /*9690*/  F2FP.BF16.F32.PACK_AB R5, R99, R98 ;  /* 0x000000626305723e */ /* 0x000fc400000010ff */
[----:B------:R-:W-:Y:S01]  /*96a0*/  SHF.R.S32.HI R10, RZ, 0x1f, R11 ;  /* 0x0000001fff0a7819 */ /* 0x000fe2000001140b */
[----:B------:R-:W-:Y:S01]  /*96b0*/  IMAD.WIDE.U32 R12, R11, UR6, R12 ;  /* 0x000000060b0c7c25 */ /* 0x000fe2000f8e000c */
[----:B------:R-:W-:Y:S02]  /*96c0*/  F2FP.BF16.F32.PACK_AB R6, R101, R100 ;  /* 0x000000646506723e */ /* 0x000fe400000010ff */
[----:B------:R-:W-:Y:S01]  /*96d0*/  LOP3.LUT R28, R28, R29, RZ, 0x3c, !PT ;  /* 0x0000001d1c1c7212 */ /* 0x000fe200078e3cff */
[----:B------:R-:W-:Y:S01]  /*96e0*/  IMAD R10, R10, UR6, RZ ;  /* 0x000000060a0a7c24 */ /* 0x000fe2000f8e02ff */
[----:B------:R-:W-:Y:S01]  /*96f0*/  MOV R14, R8 ;  /* 0x00000008000e7202 */ /* 0x000fe20000000f00 */
[----:B------:R0:W-:Y:S01]  /*9700*/  STSM.16.M88.4 [R15], R4 ;  /* 0x000000040f007844 */ /* 0x0001e20000000200 */
[----:B------:R-:W-:Y:S01]  /*9710*/  IMAD.X R29, RZ, RZ, R37, P3 ;  /* 0x000000ffff1d7224 */ /* 0x000fe200018e0625 */
[----:B------:R-:W-:Y:S01]  /*9720*/  LOP3.LUT P0, RZ, R184, 0x3, RZ, 0xc0, !PT ;  /* 0x00000003b8ff7812 */ /* 0x000fe2000780c0ff */
[----:B------:R-:W-:Y:S01]  /*9730*/  IMAD R41, R11, UR7, R10 ;  /* 0x000000070b297c24 */ /* 0x000fe2000f8e020a */
[----:B------:R-:W-:Y:S01]  /*9740*/  ULDC.64 UR6, c[0x0][0xb50] ;  /* 0x0002d40000067ab9 */ /* 0x000fe20000000a00 */
[----:B------:R-:W-:-:S02]  /*9750*/  F2FP.BF16.F32.PACK_AB R8, R105, R104 ;  /* 0x000000686908723e */ /* 0x000fc400000010ff */
[----:B------:R-:W-:Y:S02]  /*9760*/  F2FP.BF16.F32.PACK_AB R9, R107, R106 ;  /* 0x0000006a6b09723e */ /* 0x000fe400000010ff */
[----:B------:R-:W-:Y:S02]  /*9770*/  F2FP.BF16.F32.PACK_AB R10, R109, R108 ;  /* 0x0000006c6d0a723e */ /* 0x000fe400000010ff */
[----:B------:R-:W-:Y:S02]  /*9780*/  F2FP.BF16.F32.PACK_AB R11, R111, R110 ;  /* 0x0000006e6f0b723e */ /* 0x000fe400000010ff */
[----:B------:R-:W-:Y:S02]  /*9790*/  LEA R40, P3, R12, UR6, 0x2 ;  /* 0x000000060c287c11 */ /* 0x000fe4000f8610ff */
[----:B------:R-:W-:Y:S01]  /*97a0*/  LOP3.LUT R26, R26, R27, RZ, 0x3c, !PT ;  /* 0x0000001b1a1a7212 */ /* 0x000fe200078e3cff */
[----:B0-----:R-:W-:Y:S01]  /*97b0*/  VIADD R5, R43, 0x8 ;  /* 0x000000082b057836 */ /* 0x001fe20000000000 */
[----:B------:R0:W-:Y:S01]  /*97c0*/  STSM.16.M88.4 [R14], R8 ;  /* 0x000000080e007844 */ /* 0x0001e20000000200 */
[----:B------:R-:W-:Y:S01]  /*97d0*/  IMAD.IADD R7, R13, 0x1, R41 ;  /* 0x000000010d077824 */ /* 0x000fe200078e0229 */
[----:B------:R-:W-:Y:S01]  /*97e0*/  F2FP.BF16.F32.PACK_AB R4, R113, R112 ;  /* 0x000000707104723e */ /* 0x000fe200000010ff */
[----:B------:R-:W-:Y:S01]  /*97f0*/  IMAD.X R27, RZ, RZ, R37, P2 ;  /* 0x000000ffff1b7224 */ /* 0x000fe200010e0625 */
[-C--:B------:R-:W-:Y:S01]  /*9800*/  ISETP.GE.OR P2, PT, R43, R64.reuse, P0 ;  /* 0x000000402b00720c */ /* 0x080fe20000746670 */
[----:B------:R-:W-:Y:S01]  /*9810*/  SHFL.IDX PT, R60, R40, RZ, 0x1c1f ;  /* 0x001c1fff283c7589 */ /* 0x000fe200000e0000 */
[----:B------:R-:W-:-:S02]  /*9820*/  ISETP.GE.OR P0, PT, R5, R64, P0 ;  /* 0x000000400500720c */ /* 0x000fc40000706670 */
[----:B------:R-:W-:Y:S01]  /*9830*/  LEA.HI.X R41, R12, UR7, R7, 0x2, P3 ;  /* 0x000000070c297c11 */ /* 0x000fe200098f1407 */
[----:B------:R-:W-:Y:S01]  /*9840*/  SHFL.IDX PT, R62, R40, 0x1, 0x1c1f ;  /* 0x003c1f00283e7f89 */ /* 0x000fe200000e0000 */
[----:B------:R-:W-:Y:S02]  /*9850*/  F2FP.BF16.F32.PACK_AB R5, R115, R114 ;  /* 0x000000727305723e */ /* 0x000fe400000010ff */
[----:B------:R-:W-:Y:S01]  /*9860*/  F2FP.BF16.F32.PACK_AB R6, R117, R116 ;  /* 0x000000747506723e */ /* 0x000fe200000010ff */
[----:B------:R-:W1:Y:S01]  /*9870*/  SHFL.IDX PT, R61, R41, RZ, 0x1c1f ;  /* 0x001c1fff293d7589 */ /* 0x000e6200000e0000 */
[----:B------:R-:W-:Y:S02]  /*9880*/  F2FP.BF16.F32.PACK_AB R7, R119, R118 ;  /* 0x000000767707723e */ /* 0x000fe400000010ff */
[----:B------:R-:W-:Y:S01]  /*9890*/  F2FP.BF16.F32.PACK_AB R12, R121, R120 ;  /* 0x00000078790c723e */ /* 0x000fe200000010ff */
[----:B------:R-:W2:Y:S01]  /*98a0*/  SHFL.IDX PT, R63, R41, 0x1, 0x1c1f ;  /* 0x003c1f00293f7f89 */ /* 0x000ea200000e0000 */
[----:B------:R-:W-:-:S02]  /*98b0*/  F2FP.BF16.F32.PACK_AB R13, R123, R122 ;  /* 0x0000007a7b0d723e */ /* 0x000fc400000010ff */
[----:B0-----:R-:W-:Y:S01]  /*98c0*/  F2FP.BF16.F32.PACK_AB R14, R125, R124 ;  /* 0x0000007c7d0e723e */ /* 0x001fe200000010ff */
[----:B------:R-:W-:Y:S01]  /*98d0*/  STSM.16.M88.4 [R54], R4 ;  /* 0x0000000436007844 */ /* 0x000fe20000000200 */
[----:B------:R-:W-:Y:S02]  /*98e0*/  F2FP.BF16.F32.PACK_AB R15, R127, R126 ;  /* 0x0000007e7f0f723e */ /* 0x000fe400000010ff */
[----:B------:R-:W-:Y:S02]  /*98f0*/  F2FP.BF16.F32.PACK_AB R8, R129, R128 ;  /* 0x000000808108723e */ /* 0x000fe400000010ff */
[----:B------:R-:W-:Y:S01]  /*9900*/  F2FP.BF16.F32.PACK_AB R9, R131, R130 ;  /* 0x000000828309723e */ /* 0x000fe200000010ff */
[----:B------:R-:W-:Y:S01]  /*9910*/  STSM.16.M88.4 [R53], R12 ;  /* 0x0000000c35007844 */ /* 0x000fe20000000200 */
[----:B------:R-:W-:Y:S02]  /*9920*/  F2FP.BF16.F32.PACK_AB R10, R133, R132 ;  /* 0x00000084850a723e */ /* 0x000fe400000010ff */
[----:B------:R-:W-:-:S02]  /*9930*/  F2FP.BF16.F32.PACK_AB R11, R135, R134 ;  /* 0x00000086870b723e */ /* 0x000fc400000010ff */
[----:B------:R-:W-:Y:S02]  /*9940*/  MOV R65, R44 ;  /* 0x0000002c00417202 */ /* 0x000fe40000000f00 */
[C---:B------:R-:W-:Y:S01]  /*9950*/  LOP3.LUT R21, R36.reuse, 0x380, RZ, 0xc0, !PT ;  /* 0x0000038024157812 */ /* 0x040fe200078ec0ff */
[----:B------:R-:W-:Y:S01]  /*9960*/  STSM.16.M88.4 [R52], R8 ;  /* 0x0000000834007844 */ /* 0x000fe20000000200 */
[C---:B------:R-:W-:Y:S02]  /*9970*/  IADD3 R33, P5, R36.reuse, 0x2000, RZ ;  /* 0x0000200024217810 */ /* 0x040fe40007fbe0ff */
[----:B------:R-:W-:Y:S01]  /*9980*/  SHF.R.U64 R21, R21, 0x3, RZ ;  /* 0x0000000315157819 */ /* 0x000fe200000012ff */
[----:B------:R0:W-:Y:S01]  /*9990*/  STSM.16.M88.4 [R66], R136 ;  /* 0x0000008842007844 */ /* 0x0001e20000000200 */
[----:B------:R-:W-:Y:S01]  /*99a0*/  IADD3 R31, P4, R36, 0x3000, RZ ;  /* 0x00003000241f7810 */ /* 0x000fe20007f9e0ff */
[----:B------:R-:W-:Y:S01]  /*99b0*/  UIMAD UR5, UR12, UR8, URZ ;  /* 0x000000080c0572a4 */ /* 0x000fe2000f8e023f */
[----:B------:R-:W-:Y:S01]  /*99c0*/  LOP3.LUT R36, R21, R36, RZ, 0x3c, !PT ;  /* 0x0000002415247212 */ /* 0x000fe200078e3cff */
[----:B------:R-:W-:Y:S01]  /*99d0*/  STSM.16.M88.4 [R65], R144 ;  /* 0x0000009041007844 */ /* 0x000fe20000000200 */
[----:B------:R-:W-:Y:S01]  /*99e0*/  IMAD.X R21, RZ, RZ, R37, P6 ;  /* 0x000000ffff157224 */ /* 0x000fe200030e0625 */
[----:B------:R-:W-:Y:S01]  /*99f0*/  UIMAD.WIDE.U32 UR6, UR38, UR8, URZ ;  /* 0x00000008260672a5 */ /* 0x000fe2000f8e003f */
[----:B------:R-:W-:Y:S01]  /*9a00*/  LOP3.LUT R32, R33, 0x380, RZ, 0xc0, !PT ;  /* 0x0000038021207812 */ /* 0x000fe200078ec0ff */
[----:B------:R-:W-:Y:S08]  /*9a10*/  BAR.SYNC.DEFER_BLOCKING 0x1, 0x100 ;  /* 0x0044000000007b1d */ /* 0x000ff00000010000 */
[----:B0-----:R-:W0:Y:S01]  /*9a20*/  @P1 LDC R66, c[0x0][0xbec] ;  /* 0x0002fb00ff421b82 */ /* 0x001e220000000800 */
[----:B------:R-:W-:Y:S01]  /*9a30*/  UIMAD UR5, UR38, UR9, UR5 ;  /* 0x00000009260572a4 */ /* 0x000fe2000f8e0205 */
[----:B------:R-:W-:Y:S01]  /*9a40*/  LOP3.LUT R30, R31, 0x380, RZ, 0xc0, !PT ;  /* 0x000003801f1e7812 */ /* 0x000fe200078ec0ff */
[----:B------:R-:W-:Y:S01]  /*9a50*/  UIMAD UR8, UR13, UR10, URZ ;  /* 0x0000000a0d0872a4 */ /* 0x000fe2000f8e023f */
[----:B------:R-:W-:Y:S01]  /*9a60*/  SHF.R.U64 R32, R32, 0x3, RZ ;  /* 0x0000000320207819 */ /* 0x000fe200000012ff */
[----:B-1----:R1:W-:Y:S01]  /*9a70*/  @!P2 ST.E desc[UR50][R60.64], R38 ;  /* 0x000000263c00a985 */ /* 0x0023e2000c101932 */
[----:B------:R-:W-:Y:S01]  /*9a80*/  UIADD3 UR7, UR7, UR5, URZ ;  /* 0x0000000507077290 */ /* 0x000fe2000fffe03f */
[----:B------:R-:W-:-:S02]  /*9a90*/  SHF.R.U64 R30, R30, 0x3, RZ ;  /* 0x000000031e1e7819 */ /* 0x000fc400000012ff */
[----:B--2---:R2:W-:Y:S01]  /*9aa0*/  @!P0 ST.E desc[UR50][R62.64], R3 ;  /* 0x000000033e008985 */ /* 0x0045e2000c101932 */
[----:B------:R-:W-:Y:S01]  /*9ab0*/  LOP3.LUT R32, R32, R33, RZ, 0x3c, !PT ;  /* 0x0000002120207212 */ /* 0x000fe200078e3cff */
[----:B-1----:R-:W1:Y:S02]  /*9ac0*/  @P1 LDC R61, c[0x0][0xbf0] ;  /* 0x0002fc00ff3d1b82 */ /* 0x002e640000000800 */
[----:B------:R3:W5:Y:S01]  /*9ad0*/  LD.E.128 R12, desc[UR50][R24.64] ;  /* 0x00000032180c7980 */ /* 0x000762000c101d00 */
[----:B------:R-:W-:Y:S01]  /*9ae0*/  UIMAD UR5, UR42, UR11, UR8 ;  /* 0x0000000b2a0572a4 */ /* 0x000fe2000f8e0208 */
[----:B------:R-:W-:Y:S01]  /*9af0*/  LOP3.LUT R30, R30, R31, RZ, 0x3c, !PT ;  /* 0x0000001f1e1e7212 */ /* 0x000fe200078e3cff */
[----:B--2---:R-:W-:Y:S01]  /*9b00*/  IMAD R3, R19, 0x20, R22 ;  /* 0x0000002013037824 */ /* 0x004fe200078e0216 */
[----:B------:R0:W5:Y:S01]  /*9b10*/  LD.E.128 R8, desc[UR50][R20.64] ;  /* 0x0000003214087980 */ /* 0x000162000c101d00 */
[----:B------:R-:W-:Y:S01]  /*9b20*/  UIMAD.WIDE.U32 UR6, UR42, UR10, UR6 ;  /* 0x0000000a2a0672a5 */ /* 0x000fe2000f8e0006 */
[----:B------:R-:W-:Y:S01]  /*9b30*/  IADD3.X R33, RZ, R37, RZ, P5, !PT ;  /* 0x00000025ff217210 */ /* 0x000fe20002ffe4ff */
[----:B------:R-:W-:Y:S01]  /*9b40*/  IMAD.X R31, RZ, RZ, R37, P4 ;  /* 0x000000ffff1f7224 */ /* 0x000fe200020e0625 */
[----:B------:R2:W5:Y:S01]  /*9b50*/  LD.E.128 R52, desc[UR50][R26.64] ;  /* 0x000000321a347980 */ /* 0x000562000c101d00 */
[----:B------:R-:W-:Y:S01]  /*9b60*/  ULDC.64 UR8, c[0x0][0xae0] ;  /* 0x0002b80000087ab9 */ /* 0x000fe20000000a00 */
[----:B---3--:R-:W-:Y:S01]  /*9b70*/  VIADD R25, R3, UR37 ;  /* 0x0000002503197c36 */ /* 0x008fe20008000000 */
[----:B------:R-:W-:Y:S01]  /*9b80*/  UIADD3 UR5, UR7, UR5, URZ ;  /* 0x0000000507057290 */ /* 0x000fe2000fffe03f */
[----:B------:R-:W5:Y:S02]  /*9b90*/  LD.E.128 R48, desc[UR50][R36.64] ;  /* 0x0000003224307980 */ /* 0x000f64000c101d00 */
[----:B0-----:R-:W-:Y:S01]  /*9ba0*/  @P1 IMAD.HI.U32 R20, R25, R66, RZ ;  /* 0x0000004219141227 */ /* 0x001fe200078e00ff */
[----:B------:R-:W-:Y:S01]  /*9bb0*/  MOV R21, UR7 ;  /* 0x0000000700157c02 */ /* 0x000fe20008000f00 */
[----:B------:R-:W5:Y:S02]  /*9bc0*/  LD.E.128 R44, desc[UR50][R34.64] ;  /* 0x00000032222c7980 */ /* 0x000f64000c101d00 */
[----:B------:R-:W-:-:S02]  /*9bd0*/  IMAD.MOV.U32 R3, RZ, RZ, R25 ;  /* 0x000000ffff037224 */ /* 0x000fc400078e0019 */
[----:B------:R-:W5:Y:S01]  /*9be0*/  LD.E.128 R40, desc[UR50][R32.64] ;  /* 0x0000003220287980 */ /* 0x000f62000c101d00 */
[----:B-1----:R-:W-:-:S03]  /*9bf0*/  @P1 SHF.R.U32.HI R3, RZ, R61, R20 ;  /* 0x0000003dff031219 */ /* 0x002fc60000011614 */
[----:B------:R-:W5:Y:S01]  /*9c00*/  LD.E.128 R4, desc[UR50][R30.64] ;  /* 0x000000321e047980 */ /* 0x000f62000c101d00 */
[--C-:B------:R-:W-:Y:S01]  /*9c10*/  SHF.R.S32.HI R24, RZ, 0x1f, R3.reuse ;  /* 0x0000001fff187819 */ /* 0x100fe20000011403 */
[----:B--2---:R-:W-:Y:S02]  /*9c20*/  IMAD.MOV R26, RZ, RZ, -R3 ;  /* 0x000000ffff1a7224 */ /* 0x004fe400078e0a03 */
[----:B------:R0:W5:Y:S01]  /*9c30*/  LD.E.128 R56, desc[UR50][R28.64] ;  /* 0x000000321c387980 */ /* 0x000162000c101d00 */
[----:B------:R-:W-:Y:S01]  /*9c40*/  IMAD.U32 R20, RZ, RZ, UR6 ;  /* 0x00000006ff147e24 */ /* 0x000fe2000f8e00ff */
[----:B------:R-:W-:Y:S01]  /*9c50*/  ULDC.64 UR6, c[0x0][0xad8] ;  /* 0x0002b60000067ab9 */ /* 0x000fe20000000a00 */
[----:B------:R-:W-:Y:S01]  /*9c60*/  IMAD.U32 R21, RZ, RZ, UR5 ;  /* 0x00000005ff157e24 */ /* 0x000fe2000f8e00ff */
[----:B------:R-:W-:Y:S01]  /*9c70*/  @!PT LDS RZ, [RZ] ;  /* 0x00000000fffff984 */ /* 0x000fe20000000800 */
[----:B------:R-:W-:Y:S01]  /*9c80*/  @!PT LDS RZ, [RZ] ;  /* 0x00000000fffff984 */ /* 0x000fe20000000800 */
[----:B------:R-:W-:Y:S01]  /*9c90*/  @!PT LDS RZ, [RZ] ;  /* 0x00000000fffff984 */ /* 0x000fe20000000800 */
[----:B------:R-:W-:Y:S01]  /*9ca0*/  @!PT LDS RZ, [RZ] ;  /* 0x00000000fffff984 */ /* 0x000fe20000000800 */
[----:B------:R1:W-:Y:S06]  /*9cb0*/  MEMBAR.ALL.CTA ;  /* 0x0000000000007992 */ /* 0x0003ec0000008000 */
[----:B-1----:R-:W1:Y:S01]  /*9cc0*/  FENCE.VIEW.ASYNC.S ;  /* 0x00000000000073c6 */ /* 0x002e620000000000 */
[----:B------:R-:W-:-:S02]  /*9cd0*/  IMAD R24, R24, UR8, RZ ;  /* 0x0000000818187c24 */ /* 0x000fc4000f8e02ff */
[----:B------:R-:W-:Y:S02]  /*9ce0*/  IMAD R39, R39, R26, R25 ;  /* 0x0000001a27277224 */ /* 0x000fe400078e0219 */
[C---:B------:R-:W-:Y:S02]  /*9cf0*/  IMAD R25, R3.reuse, UR9, R24 ;  /* 0x0000000903197c24 */ /* 0x040fe4000f8e0218 */
[----:B------:R-:W-:Y:S01]  /*9d00*/  IMAD.WIDE.U32 R20, R3, UR8, R20 ;  /* 0x0000000803147c25 */ /* 0x000fe2000f8e0014 */
[----:B------:R-:W-:-:S03]  /*9d10*/  SHF.R.S32.HI R3, RZ, 0x1f, R39 ;  /* 0x0000001fff037819 */ /* 0x000fc60000011427 */
[----:B------:R-:W-:Y:S02]  /*9d20*/  IMAD.IADD R21, R21, 0x1, R25 ;  /* 0x0000000115157824 */ /* 0x000fe400078e0219 */
[----:B------:R-:W-:Y:S02]  /*9d30*/  IMAD R24, R3, UR6, RZ ;  /* 0x0000000603187c24 */ /* 0x000fe4000f8e02ff */
[----:B0-----:R-:W-:Y:S02]  /*9d40*/  VIADD R29, R22, UR37 ;  /* 0x00000025161d7c36 */ /* 0x001fe40008000000 */
        /* <DEDUP_REMOVED lines=8> */
[-C--:B------:R-:W-:Y:S01]  /*9dd0*/  ISETP.GE.AND P0, PT, R3, R64.reuse, PT ;  /* 0x000000400300720c */ /* 0x080fe20003f06270 */
[----:B------:R-:W-:Y:S01]  /*9de0*/  VIADD R3, R29, 0x40 ;  /* 0x000000401d037836 */ /* 0x000fe20000000000 */
[----:B------:R-:W-:Y:S02]  /*9df0*/  LEA.HI.X R27, R20, UR7, R21, 0x1, P3 ;  /* 0x00000007141b7c11 */ /* 0x000fe400098f0c15 */
[----:B------:R-:W-:Y:S01]  /*9e00*/  PRMT R0, RZ, 0x654, R0 ;  /* 0x00000654ff007816 */ /* 0x000fe20000000000 */
[----:B-1----:R0:W1:Y:S01]  /*9e10*/  SHFL.IDX PT, R25, R26, RZ, 0x181f ;  /* 0x00181fff1a197589 */ /* 0x00206200000e0000 */
[----:B------:R-:W-:Y:S01]  /*9e20*/  ISETP.GE.AND P1, PT, R3, R64, PT ;  /* 0x000000400300720c */ /* 0x000fe20003f26270 */
[----:B------:R-:W-:Y:S01]  /*9e30*/  BSSY B1, `(.L_x_8905) ;  /* 0x000000d000017945 */ /* 0x000fe20003800000 */
[----:B------:R0:W-:Y:S01]  /*9e40*/  SYNCS.ARRIVE.TRANS64.RED.A1T0 RZ, [R0+URZ], RZ ;  /* 0x000000ff00ff79a7 */ /* 0x0001e2000810043f */
[----:B------:R0:W2:Y:S02]  /*9e50*/  SHFL.IDX PT, R3, R27, RZ, 0x181f ;  /* 0x00181fff1b037589 */ /* 0x0000a400000e0000 */
[----:B------:R-:W-:Y:S08]  /*9e60*/  @P2 BRA `(.L_x_8906) ;  /* 0x0000000000242947 */ /* 0x000ff00003800000 */
        /* <DEDUP_REMOVED lines=9> */
.L_x_8906:
[----:B------:R-:W-:Y:S05]  /*9f00*/  BSYNC B1 ;  /* 0x0000000000017941 */ /* 0x000fea0003800000 */
.L_x_8905:
[----:B--2---:R2:W4:Y:S01]  /*9f10*/  SHFL.IDX PT, R3, R27, 0x1, 0x181f ;  /* 0x00381f001b037f89 */ /* 0x00452200000e0000 */
[----:B------:R-:W-:Y:S03]  /*9f20*/  BSSY B1, `(.L_x_8907) ;  /* 0x000000c000017945 */ /* 0x000fe60003800000 */
[----:B-1-3--:R2:W1:Y:S01]  /*9f30*/  SHFL.IDX PT, R25, R26, 0x1, 0x181f ;  /* 0x00381f001a197f89 */ /* 0x00a46200000e0000 */
        /* <DEDUP_REMOVED lines=8> */
[----:B-----5:R3:W-:Y:S04]  /*9fc0*/  @!P3 ST.E.128 desc[UR50][R20.64], R44 ;  /* 0x0000002c1400b985 */ /* 0x0207e8000c101d32 */
[----:B------:R3:W-:Y:S02]  /*9fd0*/  @!P4 ST.E.128 desc[UR50][R24.64], R52 ;  /* 0x000000341800c985 */ /* 0x0007e4000c101d32 */
.L_x_8908:
[----:B------:R-:W-:Y:S05]  /*9fe0*/  BSYNC B1 ;  /* 0x0000000000017941 */ /* 0x000fea0003800000 */
.L_x_8907:
[----:B----4-:R4:W0:Y:S01]  /*9ff0*/  SHFL.IDX PT, R3, R27, 0x2, 0x181f ;  /* 0x00581f001b037f89 */ /* 0x01082200000e0000 */
        /* <DEDUP_REMOVED lines=8> */
[-C--:B0-----:R-:W-:Y:S02]  /*a080*/  @!P2 LEA.HI.X R21, R2, R3.reuse, R189, 0x1, P0 ;  /* 0x000000030215a211 */ /* 0x081fe400000f0cbd */
[----:B------:R-:W-:-:S03]  /*a090*/  @!P3 LEA.HI.X R25, R18, R3, R188, 0x1, P1 ;  /* 0x000000031219b211 */ /* 0x000fc600008f0cbc */
[----:B-----5:R3:W-:Y:S04]  /*a0a0*/  @!P2 ST.E.128 desc[UR50][R20.64], R40 ;  /* 0x000000281400a985 */ /* 0x0207e8000c101d32 */
[----:B------:R3:W-:Y:S02]  /*a0b0*/  @!P3 ST.E.128 desc[UR50][R24.64], R12 ;  /* 0x0000000c1800b985 */ /* 0x0007e4000c101d32 */
.L_x_8910:
[----:B------:R-:W-:Y:S05]  /*a0c0*/  BSYNC B1 ;  /* 0x0000000000017941 */ /* 0x000fea0003800000 */
.L_x_8909:
[----:B0-----:R-:W-:Y:S01]  /*a0d0*/  VIADD R3, R29, 0x60 ;  /* 0x000000601d037836 */ /* 0x001fe20000000000 */
[----:B--2-4-:R-:W0:Y:S04]  /*a0e0*/  SHFL.IDX PT, R27, R27, 0x3, 0x181f ;  /* 0x00781f001b1b7f89 */ /* 0x014e2800000e0000 */
[----:B------:R-:W-:Y:S01]  /*a0f0*/  ISETP.GE.AND P0, PT, R3, R64, PT ;  /* 0x000000400300720c */ /* 0x000fe20003f06270 */
[----:B---3-5:R2:W3:-:S12]  /*a100*/  SHFL.IDX PT, R15, R26, 0x3, 0x181f ;  /* 0x00781f001a0f7f89 */ /* 0x0284d800000e0000 */
[----:B--2---:R-:W-:Y:S05]  /*a110*/  @P0 BRA `(.L_x_8911) ;  /* 0x0000000800800947 */ /* 0x004fea0003800000 */
[----:B------:R-:W-:Y:S02]  /*a120*/  ULDC UR5, c[0x0][0xac8] ;  /* 0x0002b20000057ab9 */ /* 0x000fe40000000800 */
[----:B------:R-:W-:-:S13]  /*a130*/  ISETP.GE.AND P1, PT, R2, UR5, PT ;  /* 0x0000000502007c0c */ /* 0x000fda000bf26270 */
[----:B---3--:R-:W-:-:S04]  /*a140*/  @!P1 LEA R12, P0, R2, R15, 0x1 ;  /* 0x0000000f020c9211 */ /* 0x008fc800078008ff */
[----:B0-----:R-:W-:Y:S02]  /*a150*/  @!P1 LEA.HI.X R13, R2, R27, R189, 0x1, P0 ;  /* 0x0000001b020d9211 */ /* 0x001fe400000f0cbd */
[----:B------:R-:W-:-:S03]  /*a160*/  ISETP.GE.AND P0, PT, R18, UR5, PT ;  /* 0x0000000512007c0c */ /* 0x000fc6000bf06270 */
[----:B------:R0:W-:Y:S10]  /*a170*/  @!P1 ST.E.128 desc[UR50][R12.64], R4 ;  /* 0x000000040c009985 */ /* 0x0001f4000c101d32 */
[----:B------:R-:W-:Y:S05]  /*a180*/  @P0 BRA `(.L_x_8911) ;  /* 0x0000000800640947 */ /* 0x000fea0003800000 */
[----:B0-----:R-:W-:-:S04]  /*a190*/  LEA R4, P0, R18, R15, 0x1 ;  /* 0x0000000f12047211 */ /* 0x001fc800078008ff */
[----:B------:R-:W-:-:S05]  /*a1a0*/  LEA.HI.X R5, R18, R27, R188, 0x1, P0 ;  /* 0x0000001b12057211 */ /* 0x000fca00000f0cbc */
[----:B------:R0:W-:Y:S01]  /*a1b0*/  ST.E.128 desc[UR50][R4.64], R8 ;  /* 0x0000000804007985 */ /* 0x0001e2000c101d32 */
[----:B------:R-:W-:Y:S05]  /*a1c0*/  BRA `(.L_x_8911) ;  /* 0x0000000800547947 */ /* 0x000fea0003800000 */
.L_x_8904:
        /* <DEDUP_REMOVED lines=50> */
.L_x_8913:
[----:B------:R-:W-:Y:S05]  /*a4f0*/  BSYNC B1 ;  /* 0x0000000000017941 */ /* 0x000fea0003800000 */
.L_x_8912:
        /* <DEDUP_REMOVED lines=14> */
[----:B------:R-:W-:Y:S01]  /*a5e0*/  SHF.R.S32.HI R0, RZ, 0x1f, R3 ;  /* 0x0000001fff007819 */ /* 0x000fe20000011403 */
[----:B------:R-:W-:Y:S01]  /*a5f0*/  ULDC.64 UR8, c[0x0][0xae0] ;  /* 0x0002b80000087ab9 */ /* 0x000fe20000000a00 */
[----:B------:R-:W-:Y:S01]  /*a600*/  IADD3 R7, -R3, RZ, RZ ;  /* 0x000000ff03077210 */ /* 0x000fe20007ffe1ff */
        /* <DEDUP_REMOVED lines=38> */
.L_x_8915:
[----:B------:R-:W-:Y:S05]  /*a870*/  BSYNC B1 ;  /* 0x0000000000017941 */ /* 0x000fea0003800000 */
.L_x_8914:
        /* <DEDUP_REMOVED lines=13> */
.L_x_8917:
[----:B------:R-:W-:Y:S05]  /*a950*/  BSYNC B1 ;  /* 0x0000000000017941 */ /* 0x000fea0003800000 */
.L_x_8916:
        /* <DEDUP_REMOVED lines=11> */
[----:B------:R3:W-:Y:S04]  /*aa10*/  @!P2 ST.E.128 desc[UR50][R10.64], RZ ;  /* 0x000000ff0a00a985 */ /* 0x0007e8000c101d32 */
[----:B------:R3:W-:Y:S02]  /*aa20*/  @!P3 ST.E.128 desc[UR50][R4.64], RZ ;  /* 0x000000ff0400b985 */ /* 0x0007e4000c101d32 */
.L_x_8919:
[----:B------:R-:W-:Y:S05]  /*aa30*/  BSYNC B1 ;  /* 0x0000000000017941 */ /* 0x000fea0003800000 */
.L_x_8918:
[----:B------:R-:W-:Y:S01]  /*aa40*/  VIADD R0, R8, 0x60 ;  /* 0x0000006008007836 */ /* 0x000fe20000000000 */
[----:B0-----:R0:W0:Y:S04]  /*aa50*/  SHFL.IDX PT, R3, R7, 0x3, 0x181f ;  /* 0x00781f0007037f89 */ /* 0x00102800000e0000 */
[----:B------:R-:W-:Y:S01]  /*aa60*/  ISETP.GE.AND P0, PT, R0, R9, PT ;  /* 0x000000090000720c */ /* 0x000fe20003f06270 */
[----:B-1-3--:R1:W3:-:S12]  /*aa70*/  SHFL.IDX PT, R5, R6, 0x3, 0x181f ;  /* 0x00781f0006057f89 */ /* 0x00a2d800000e0000 */
[----:B-1----:R-:W-:Y:S05]  /*aa80*/  @P0 BRA `(.L_x_8911) ;  /* 0x0000000000240947 */ /* 0x002fea0003800000 */
[----:B------:R-:W-:Y:S02]  /*aa90*/  ULDC UR5, c[0x0][0xac8] ;  /* 0x0002b20000057ab9 */ /* 0x000fe40000000800 */
[----:B------:R-:W-:Y:S02]  /*aaa0*/  ISETP.GE.AND P2, PT, R2, UR5, PT ;  /* 0x0000000502007c0c */ /* 0x000fe4000bf46270 */
[----:B------:R-:W-:-:S11]  /*aab0*/  ISETP.GE.AND P3, PT, R18, UR5, PT ;  /* 0x0000000512007c0c */ /* 0x000fd6000bf66270 */
[-C--:B--234-:R-:W-:Y:S02]  /*aac0*/  @!P2 LEA R6, P0, R2, R5.reuse, 0x1 ;  /* 0x000000050206a211 */ /* 0x09cfe400078008ff */
[----:B------:R-:W-:Y:S02]  /*aad0*/  @!P3 LEA R4, P1, R18, R5, 0x1 ;  /* 0x000000051204b211 */ /* 0x000fe400078208ff */
[-C--:B0-----:R-:W-:Y:S02]  /*aae0*/  @!P2 LEA.HI.X R7, R2, R3.reuse, R189, 0x1, P0 ;  /* 0x000000030207a211 */ /* 0x081fe400000f0cbd */
[----:B------:R-:W-:-:S03]  /*aaf0*/  @!P3 LEA.HI.X R5, R18, R3, R188, 0x1, P1 ;  /* 0x000000031205b211 */ /* 0x000fc600008f0cbc */
[----:B------:R1:W-:Y:S04]  /*ab00*/  @!P2 ST.E.128 desc[UR50][R6.64], RZ ;  /* 0x000000ff0600a985 */ /* 0x0003e8000c101d32 */
[----:B------:R1:W-:Y:S02]  /*ab10*/  @!P3 ST.E.128 desc[UR50][R4.64], RZ ;  /* 0x000000ff0400b985 */ /* 0x0003e4000c101d32 */
.L_x_8911:
[----:B------:R-:W-:Y:S05]  /*ab20*/  BSYNC B0 ;  /* 0x0000000000007941 */ /* 0x000fea0003800000 */
.L_x_8903:
[----:B------:R-:W-:Y:S02]  /*ab30*/  ULDC UR5, c[0x0][0xc38] ;  /* 0x00030e0000057ab9 */ /* 0x000fe40000000800 */
[----:B------:R-:W-:-:S06]  /*ab40*/  UISETP.GE.AND UP0, UPT, UR4, UR5, UPT ;  /* 0x000000050400728c */ /* 0x000fcc000bf06270 */
[----:B------:R-:W-:-:S13]  /*ab50*/  PLOP3.LUT P0, PT, PT, PT, UP0, 0x80, 0x0 ;  /* 0x000000000000781c */ /* 0x000fda0003f0f008 */
[----:B------:R-:W-:Y:S05]  /*ab60*/  @!P0 BRA `(.L_x_8920) ;  /* 0xffffff6000548947 */ /* 0x000fea000383ffff */
[----:B------:R-:W-:Y:S05]  /*ab70*/  EXIT ;  /* 0x000000000000794d */ /* 0x000fea0003800000 */
.L_x_8862:
        /* <DEDUP_REMOVED lines=18> */
[----:B------:R-:W-:Y:S01]  /*aca0*/  UISETP.NE.U32.AND UP0, UPT, UR6, URZ, UPT ;  /* 0x0000003f0600728c */ /* 0x000fe2000bf05070 */
[----:B------:R-:W-:Y:S01]  /*acb0*/  LOP3.LUT R19, R19, 0xfffffffe, RZ, 0xc0, !PT ;  /* 0xfffffffe13137812 */ /* 0x000fe200078ec0ff */
[----:B------:R-:W1:Y:S01]  /*acc0*/  S2UR UR8, SR_CgaCtaId ;  /* 0x00000000000879c3 */ /* 0x000e620000008800 */
[----:B------:R-:W-:Y:S01]  /*acd0*/  ULDC UR4, c[0x0][0x424] ;  /* 0x0001090000047ab9 */ /* 0x000fe20000000800 */
[----:B------:R-:W-:Y:S01]  /*ace0*/  UISETP.NE.AND.EX UP0, UPT, UR7, URZ, UPT, UP0 ;  /* 0x0000003f0700728c */ /* 0x000fe2000bf05300 */
[----:B------:R-:W-:Y:S01]  /*acf0*/  IMAD.U32 R34, RZ, RZ, UR5 ;  /* 0x00000005ff227e24 */ /* 0x000fe2000f8e00ff */
[----:B------:R-:W-:Y:S01]  /*ad00*/  ULDC UR39, c[0x0][0x288] ;  /* 0x0000a20000277ab9 */ /* 0x000fe20000000800 */
[----:B------:R-:W-:Y:S01]  /*ad10*/  ULDC.64 UR6, c[0x0][0x2f0] ;  /* 0x0000bc0000067ab9 */ /* 0x000fe20000000a00 */
[----:B------:R-:W-:Y:S01]  /*ad20*/  USEL UR4, UR4, 0x1, UP0 ;  /* 0x0000000104047887 */ /* 0x000fe20008000000 */
[----:B------:R-:W-:Y:S01]  /*ad30*/  IMAD.MOV.U32 R26, RZ, RZ, 0x1 ;  /* 0x00000001ff1a7424 */ /* 0x000fe200078e00ff */
[----:B------:R-:W-:Y:S01]  /*ad40*/  ULDC UR38, c[0x0][0x448] ;  /* 0x0001120000267ab9 */ /* 0x000fe20000000800 */
[----:B------:R-:W-:Y:S01]  /*ad50*/  MOV R36, RZ ;  /* 0x000000ff00247202 */ /* 0x000fe20000000f00 */
[----:B------:R-:W-:Y:S01]  /*ad60*/  UIMAD UR37, UR4, UR6, URZ ;  /* 0x00000006042572a4 */ /* 0x000fe2000f8e023f */
[----:B------:R-:W-:Y:S01]  /*ad70*/  IMAD.MOV.U32 R23, RZ, RZ, RZ ;  /* 0x000000ffff177224 */ /* 0x000fe200078e00ff */
[----:B------:R-:W-:Y:S01]  /*ad80*/  UIMAD UR38, UR38, UR39, URZ ;  /* 0x00000027262672a4 */ /* 0x000fe2000f8e023f */
[----:B------:R-:W-:Y:S01]  /*ad90*/  UMOV UR6, 0x400 ;  /* 0x0000040000067882 */ /* 0x000fe20000000000 */
[----:B------:R-:W-:-:S02]  /*ada0*/  UIADD3 UR4, UR37, 0x7f, URZ ;  /* 0x0000007f25047890 */ /* 0x000fc4000fffe03f */
[----:B------:R-:W-:Y:S02]  /*adb0*/  ULOP3.LUT UR45, UR36, 0x2, URZ, 0xfc, !UPT ;  /* 0x00000002242d7892 */ /* 0x000fe4000f8efc3f */
[----:B------:R-:W-:Y:S02]  /*adc0*/  USHF.R.S32.HI UR5, URZ, 0x1f, UR4 ;  /* 0x0000001f3f057899 */ /* 0x000fe40008011404 */
[----:B------:R-:W-:Y:S02]  /*add0*/  UIADD3 UR39, UR37, 0x80, -UR39 ;  /* 0x0000008025277890 */ /* 0x000fe4000fffe827 */
[----:B------:R-:W-:Y:S02]  /*ade0*/  ULEA.HI UR5, UR5, UR4, URZ, 0x7 ;  /* 0x0000000405057291 */ /* 0x000fe4000f8f383f */
[----:B-1----:R-:W-:Y:S01]  /*adf0*/  ULEA UR6, UR8, UR6, 0x18 ;  /* 0x0000000608067291 */ /* 0x002fe2000f8ec03f */
[C---:B0-----:R-:W-:Y:S01]  /*ae00*/  IMAD.SHL.U32 R30, R5.reuse, 0x8, RZ ;  /* 0x00000008051e7824 */ /* 0x041fe200078e00ff */
[----:B------:R-:W-:Y:S01]  /*ae10*/  LOP3.LUT R4, R5, 0x7f, RZ, 0xc0, !PT ;  /* 0x0000007f05047812 */ /* 0x000fe200078ec0ff */
[----:B------:R-:W-:-:S03]  /*ae20*/  USHF.R.S32.HI UR40, URZ, 0x7, UR5 ;  /* 0x000000073f287899 */ /* 0x000fc60008011405 */
[----:B------:R-:W-:Y:S01]  /*ae30*/  IMAD.U32 R16, RZ, RZ, UR6 ;  /* 0x00000006ff107e24 */ /* 0x000fe2000f8e00ff */
[C---:B------:R-:W-:Y:S01]  /*ae40*/  LOP3.LUT R0, R30.reuse, 0x1f8, RZ, 0xc0, !PT ;  /* 0x000001f81e007812 */ /* 0x040fe200078ec0ff */
[----:B------:R-:W-:Y:S01]  /*ae50*/  ULDC UR46, c[0x0][0xc] ;  /* 0x00000300002e7ab9 */ /* 0x000fe20000000800 */
[----:B------:R-:W-:Y:S02]  /*ae60*/  LOP3.LUT R35, R30, 0x38, RZ, 0xc0, !PT ;  /* 0x000000381e237812 */ /* 0x000fe400078ec0ff */
[----:B------:R-:W-:Y:S02]  /*ae70*/  LOP3.LUT R3, R0, 0x38, R5, 0x78, !PT ;  /* 0x0000003800037812 */ /* 0x000fe400078e7805 */
[----:B------:R-:W-:Y:S02]  /*ae80*/  LOP3.LUT R0, R35, 0x40, RZ, 0xfc, !PT ;  /* 0x0000004023007812 */ /* 0x000fe400078efcff */
[----:B------:R-:W-:Y:S02]  /*ae90*/  LOP3.LUT R30, R3, 0x200, R30, 0xf8, !PT ;  /* 0x00000200031e7812 */ /* 0x000fe400078ef81e */
[----:B------:R-:W-:-:S02]  /*aea0*/  ISETP.GE.AND P1, PT, R0, UR7, PT ;  /* 0x0000000700007c0c */ /* 0x000fc4000bf26270 */
[----:B------:R-:W-:Y:S01]  /*aeb0*/  ISETP.GE.AND P2, PT, R0, UR9, PT ;  /* 0x0000000900007c0c */ /* 0x000fe2000bf46270 */
[----:B------:R-:W-:Y:S01]  /*aec0*/  IMAD R33, R30, 0x2, R16 ;  /* 0x000000021e217824 */ /* 0x000fe200078e0210 */
[----:B------:R-:W-:Y:S01]  /*aed0*/  ISETP.GE.AND P0, PT, R0, UR7, PT ;  /* 0x0000000700007c0c */ /* 0x000fe2000bf06270 */
[----:B------:R-:W-:Y:S01]  /*aee0*/  IMAD.SHL.U32 R0, R5, 0x10, RZ ;  /* 0x0000001005007824 */ /* 0x000fe200078e00ff */
[----:B------:R-:W-:-:S04]  /*aef0*/  SHF.R.U32.HI R37, RZ, 0x3, R4 ;  /* 0x00000003ff257819 */ /* 0x000fc80000011604 */
[----:B------:R-:W-:-:S03]  /*af00*/  LOP3.LUT R2, R0, 0x70, RZ, 0xc0, !PT ;  /* 0x0000007000027812 */ /* 0x000fc600078ec0ff */
[----:B------:R-:W-:Y:S02]  /*af10*/  @P1 LOP3.LUT R19, R19, 0x1, RZ, 0xfc, !PT ;  /* 0x0000000113131812 */ /* 0x000fe400078efcff */
[----:B------:R-:W-:Y:S02]  /*af20*/  ISETP.GE.AND P1, PT, R35, UR7, PT ;  /* 0x0000000723007c0c */ /* 0x000fe4000bf26270 */
[----:B------:R-:W-:Y:S02]  /*af30*/  LOP3.LUT R19, R19, 0xffffffbf, RZ, 0xc0, !PT ;  /* 0xffffffbf13137812 */ /* 0x000fe400078ec0ff */
[----:B------:R-:W-:Y:S02]  /*af40*/  LOP3.LUT R0, R37, R2, RZ, 0xfc, !PT ;  /* 0x0000000225007212 */ /* 0x000fe400078efcff */
[----:B------:R-:W-:-:S04]  /*af50*/  @P2 LOP3.LUT R19, R19, 0x40, RZ, 0xfc, !PT ;  /* 0x0000004013132812 */ /* 0x000fc800078efcff */
        /* <DEDUP_REMOVED lines=10> */
.L_x_8970:
        /* <DEDUP_REMOVED lines=22> */
.L_x_8922:
[----:B------:R-:W-:Y:S01]  /*b160*/  ULDC UR8, c[0x0][0xc54] ;  /* 0x0003150000087ab9 */ /* 0x000fe20000000800 */
[----:B------:R-:W-:Y:S01]  /*b170*/  UMOV UR6, UR7 ;  /* 0x0000000700067c82 */ /* 0x000fe20008000000 */
[----:B------:R-:W-:-:S11]  /*b180*/  UISETP.NE.AND UP0, UPT, UR8, 0x1, UPT ;  /* 0x000000010800788c */ /* 0x000fd6000bf05270 */
[----:B------:R-:W-:Y:S02]  /*b190*/  @UP0 ULDC.64 UR10, c[0x0][0xc58] ;  /* 0x00031600000a0ab9 */ /* 0x000fe40000000a00 */
[----:B------:R-:W-:-:S04]  /*b1a0*/  UIMAD.WIDE.U32 UR4, UR7, UR10, URZ ;  /* 0x0000000a070472a5 */ /* 0x000fc8000f8e003f */
[----:B------:R-:W-:-:S04]  /*b1b0*/  @UP0 USHF.R.U32.HI UR6, URZ, UR11, UR5 ;  /* 0x0000000b3f060299 */ /* 0x000fc80008011605 */
[----:B------:R-:W-:-:S12]  /*b1c0*/  UIMAD UR4, UR6, UR8, URZ ;  /* 0x00000008060472a4 */ /* 0x000fd8000f8e023f */
.L_x_8923:
        /* <DEDUP_REMOVED lines=34> */
[----:B------:R-:W-:-:S04]  /*b3f0*/  USHF.R.S32.HI UR4, URZ, 0x1f, UR6 ;  /* 0x0000001f3f047899 */ /* 0x000fc80008011406 */
[----:B------:R-:W-:-:S04]  /*b400*/  ULEA.HI UR4, UR4, UR6, URZ, 0x7 ;  /* 0x0000000604047291 */ /* 0x000fc8000f8f383f */
[----:B------:R-:W-:-:S04]  /*b410*/  USHF.R.S32.HI UR4, URZ, 0x7, UR4 ;  /* 0x000000073f047899 */ /* 0x000fc80008011404 */
        /* <DEDUP_REMOVED lines=21> */
.L_x_8925:
        /* <DEDUP_REMOVED lines=20> */
.L_x_8928:
[----:B------:R-:W-:Y:S05]  /*b6b0*/  BSYNC B6 ;  /* 0x0000000000067941 */ /* 0x000fea0003800000 */
.L_x_8927:
        /* <DEDUP_REMOVED lines=20> */
.L_x_8931:
        /* <DEDUP_REMOVED lines=15> */
.L_x_8930:
[----:B------:R-:W-:Y:S05]  /*b8f0*/  BSYNC B6 ;  /* 0x0000000000067941 */ /* 0x000fea0003800000 */
.L_x_8929:
        /* <DEDUP_REMOVED lines=8> */
[----:B------:R-:W-:Y:S01]  /*b980*/  MOV R2, UR4 ;  /* 0x0000000400027c02 */ /* 0x000fe20008000f00 */
[----:B------:R-:W-:Y:S01]  /*b990*/  IMAD.U32 R3, RZ, RZ, UR5 ;  /* 0x00000005ff037e24 */ /* 0x000fe2000f8e00ff */
[----:B------:R-:W-:-:S04]  /*b9a0*/  ULDC UR4, c[0x0][0xc48] ;  /* 0x0003120000047ab9 */ /* 0x000fc80000000800 */
[----:B------:R1:W5:Y:S01]  /*b9b0*/  @P0 LDG.E R29, desc[UR50][R2.64] ;  /* 0x00000032021d0981 */ /* 0x000362000c1e1900 */
[----:B------:R-:W-:Y:S01]  /*b9c0*/  UMOV UR5, 0xffffffff ;  /* 0xffffffff00057882 */ /* 0x000fe20000000000 */
[----:B------:R-:W-:Y:S02]  /*b9d0*/  IMAD.U32 R22, RZ, RZ, UR4 ;  /* 0x00000004ff167e24 */ /* 0x000fe4000f8e00ff */
[----:B------:R-:W-:Y:S05]  /*b9e0*/  BRA.DIV UR5, `(.L_x_8932) ;  /* 0x0000003605ac7947 */ /* 0x000fea000b800000 */
.L_x_8986:
        /* <DEDUP_REMOVED lines=42> */
.L_x_8933:
        /* <DEDUP_REMOVED lines=20> */
[----:B------:R-:W-:-:S04]  /*bdd0*/  LEA R7, R23, R16, 0x3 ;  /* 0x0000001017077211 */ /* 0x000fc800078e18ff */
[----:B------:R-:W-:Y:S02]  /*bde0*/  LEA.HI.X R18, R2, UR5, R3, 0x1, P0 ;  /* 0x0000000502127c11 */ /* 0x000fe400080f0c03 */
[----:B------:R-:W-:-:S04]  /*bdf0*/  SHF.L.U32 R2, R26, 0x1f, RZ ;  /* 0x0000001f1a027819 */ /* 0x000fc800000006ff */
[----:B------:R-:W0:Y:S02]  /*be00*/  SYNCS.PHASECHK.TRANS64.TRYWAIT P0, [R7+URZ+0x28840], R2 ;  /* 0x02884002070075a7 */ /* 0x000e24000800017f */
[----:B0-----:R-:W-:Y:S05]  /*be10*/  @!P0 BRA `(.L_x_8935) ;  /* 0x0000003000cc8947 */ /* 0x001fea0003800000 */
.L_x_8987:
[----:B------:R-:W-:Y:S05]  /*be20*/  BSYNC B0 ;  /* 0x0000000000007941 */ /* 0x000fea0003800000 */
.L_x_8934:
        /* <DEDUP_REMOVED lines=57> */
[----:B------:R-:W-:-:S03]  /*c1c0*/  @P0 IMAD R25, R5, 0x2, R16 ;  /* 0x0000000205190824 */ /* 0x000fc600078e0210 */
[----:B--2---:R-:W-:Y:S01]  /*c1d0*/  @P0 MOV R2, R14 ;  /* 0x0000000e00020202 */ /* 0x004fe20000000f00 */
        /* <DEDUP_REMOVED lines=36> */
.L_x_9005:
        /* <DEDUP_REMOVED lines=11> */
.L_x_8937:
        /* <DEDUP_REMOVED lines=11> */
.L_x_8938:
        /* <DEDUP_REMOVED lines=23> */
.L_x_8940:
[----:B------:R-:W-:Y:S05]  /*c6f0*/  BSYNC B6 ;  /* 0x0000000000067941 */ /* 0x000fea0003800000 */
.L_x_8939:
        /* <DEDUP_REMOVED lines=8> */
[----:B------:R-:W-:Y:S01]  /*c780*/  LOP3.LUT P5, RZ, R19, 0x40, RZ, 0xc0, !PT ;  /* 0x0000004013ff7812 */ /* 0x000fe200078ac0ff */
[----:B------:R-:W-:-:S04]  /*c790*/  @UP0 ULDC UR4, c[0x0][0x44c] ;  /* 0x0001130000040ab9 */ /* 0x000fc80000000800 */
[----:B------:R-:W-:-:S04]  /*c7a0*/  UIMAD UR6, UR6, UR8, URZ ;  /* 0x00000008060672a4 */ /* 0x000fc8000f8e023f */
[----:B------:R-:W-:Y:S02]  /*c7b0*/  UIMAD UR7, UR7, UR9, UR6 ;  /* 0x00000009070772a4 */ /* 0x000fe4000f8e0206 */
[----:B------:R-:W-:Y:S01]  /*c7c0*/  USHF.R.S32.HI UR6, URZ, 0x1f, UR42 ;  /* 0x0000001f3f067899 */ /* 0x000fe2000801142a */
[----:B0-----:R-:W-:-:S05]  /*c7d0*/  IMAD.SHL.U32 R2, R2, 0x10, RZ ;  /* 0x0000001002027824 */ /* 0x001fca00078e00ff */
[----:B------:R-:W-:-:S04]  /*c7e0*/  LOP3.LUT R2, R2, 0x70, RZ, 0xc0, !PT ;  /* 0x0000007002027812 */ /* 0x000fc800078ec0ff */
[----:B------:R-:W-:-:S05]  /*c7f0*/  LOP3.LUT R2, R37, R2, RZ, 0xfc, !PT ;  /* 0x0000000225027212 */ /* 0x000fca00078efcff */
[----:B------:R-:W-:-:S04]  /*c800*/  IMAD R0, R0, 0x80, R2 ;  /* 0x0000008000007824 */ /* 0x000fc800078e0202 */
        /* <DEDUP_REMOVED lines=36> */
[----:B------:R-:W1:Y:S02]  /*ca50*/  SHFL.IDX PT, R2, R4, RZ, 0x181f ;  /* 0x00181fff04027589 */ /* 0x000e6400000e0000 */
[----:B------:R-:W-:Y:S02]  /*ca60*/  LEA R5, R6, R37, 0x7 ;  /* 0x0000002506057211 */ /* 0x000fe400078e38ff */
[----:B------:R-:W-:Y:S02]  /*ca70*/  SHFL.IDX PT, R6, R4, 0x1, 0x181f ;  /* 0x00381f0004067f89 */ /* 0x000fe400000e0000 */
[C---:B------:R-:W-:Y:S01]  /*ca80*/  ISETP.GE.AND P0, PT, R5.reuse, UR38, PT ;  /* 0x0000002605007c0c */ /* 0x040fe2000bf06270 */
[----:B------:R-:W-:-:S12]  /*ca90*/  VIADD R7, R5, 0x10 ;  /* 0x0000001005077836 */ /* 0x000fd80000000000 */
        /* <DEDUP_REMOVED lines=40> */
[----:B------:R-:W-:Y:S02]  /*cd20*/  SHFL.IDX PT, R6, R4, 0x5, 0x181f ;  /* 0x00b81f0004067f89 */ /* 0x000fe400000e0000 */
[----:B------:R-:W-:Y:S01]  /*cd30*/  @!P0 MOV R3, R7 ;  /* 0x0000000700038202 */ /* 0x000fe20000000f00 */
[----:B------:R-:W-:Y:S01]  /*cd40*/  VIADD R7, R5, 0x50 ;  /* 0x0000005005077836 */ /* 0x000fe20000000000 */
        /* <DEDUP_REMOVED lines=22> */
.L_x_9022:
        /* <DEDUP_REMOVED lines=11> */
.L_x_8942:
        /* <DEDUP_REMOVED lines=16> */
.L_x_9023:
[----:B------:R-:W-:Y:S05]  /*d060*/  BSYNC B0 ;  /* 0x0000000000007941 */ /* 0x000fea0003800000 */
.L_x_8943:
        /* <DEDUP_REMOVED lines=8> */
[----:B------:R-:W-:-:S07]  /*d0f0*/  IMAD.U32 R6, RZ, RZ, UR4 ;  /* 0x00000004ff067e24 */ /* 0x000fce000f8e00ff */
.L_x_8958:
[----:B0-----:R-:W0:Y:S01]  /*d100*/  LDC R3, c[0x0][0x430] ;  /* 0x00010c00ff037b82 */ /* 0x001e220000000800 */
[----:B------:R-:W1:Y:S01]  /*d110*/  S2R R0, SR_TID.X ;  /* 0x0000000000007919 */ /* 0x000e620000002100 */
[----:B------:R-:W-:Y:S01]  /*d120*/  LEA R7, R6, R37, 0x7 ;  /* 0x0000002506077211 */ /* 0x000fe200078e38ff */
        /* <DEDUP_REMOVED lines=35> */
.L_x_8946:
[----:B------:R-:W-:Y:S01]  /*d360*/  IMAD R6, R23, 0x8, R16 ;  /* 0x0000000817067824 */ /* 0x000fe200078e0210 */
[----:B------:R-:W-:Y:S01]  /*d370*/  SHF.L.U32 R3, R26, 0x1f, RZ ;  /* 0x0000001f1a037819 */ /* 0x000fe200000006ff */
[----:B------:R-:W-:Y:S03]  /*d380*/  BSSY B1, `(.L_x_8947) ;  /* 0x0000003000017945 */ /* 0x000fe60003800000 */
[----:B------:R-:W0:Y:S02]  /*d390*/  SYNCS.PHASECHK.TRANS64.TRYWAIT P0, [R6+URZ+0x28840], R3 ;  /* 0x02884003060075a7 */ /* 0x000e24000800017f */
[----:B0-----:R-:W-:Y:S05]  /*d3a0*/  @!P0 BRA `(.L_x_8948) ;  /* 0x00000030009c8947 */ /* 0x001fea0003800000 */
.L_x_9024:
[----:B------:R-:W-:Y:S05]  /*d3b0*/  BSYNC B1 ;  /* 0x0000000000017941 */ /* 0x000fea0003800000 */
.L_x_8947:
        /* <DEDUP_REMOVED lines=47> */
[----:B0-----:R-:W-:-:S04]  /*d6b0*/  IADD3 R2, P0, R2, R5, RZ ;  /* 0x0000000502027210 */ /* 0x001fc80007f1e0ff */
[----:B-1----:R-:W-:-:S05]  /*d6c0*/  IADD3.X R3, RZ, R3, RZ, P0, !PT ;  /* 0x00000003ff037210 */ /* 0x002fca00007fe4ff */
        /* <DEDUP_REMOVED lines=21> */
.L_x_9042:
        /* <DEDUP_REMOVED lines=9> */
.L_x_8950:
        /* <DEDUP_REMOVED lines=11> */
.L_x_8951:
[----:B------:R0:W-:Y:S01]  /*d960*/  SYNCS.ARRIVE.TRANS64.A1T0 RZ, [R6+URZ+0x28830], RZ ;  /* 0x028830ff06ff79a7 */ /* 0x0001e2000810003f */
[----:B------:R-:W-:Y:S05]  /*d970*/  @!P2 BRA `(.L_x_8952) ;  /* 0x000000000004a947 */ /* 0x000fea0003800000 */
[----:B------:R-:W-:Y:S01]  /*d980*/  BPT.TRAP 0x1 ;  /* 0x000000040000795c */ /* 0x000fe20000300000 */
.L_x_8952:
[----:B------:R-:W-:Y:S01]  /*d990*/  SHF.L.U32 R3, R20, 0x1f, RZ ;  /* 0x0000001f14037819 */ /* 0x000fe200000006ff */
[----:B0-----:R-:W-:Y:S01]  /*d9a0*/  IMAD R6, R10, 0x8, R16 ;  /* 0x000000080a067824 */ /* 0x001fe200078e0210 */
[----:B------:R-:W-:Y:S03]  /*d9b0*/  BSSY B1, `(.L_x_8953) ;  /* 0x0000003000017945 */ /* 0x000fe60003800000 */
[----:B------:R-:W0:Y:S02]  /*d9c0*/  SYNCS.PHASECHK.TRANS64.TRYWAIT P0, [R6+URZ+0x28860], R3 ;  /* 0x02886003060075a7 */ /* 0x000e24000800017f */
[----:B0-----:R-:W-:Y:S05]  /*d9d0*/  @!P0 BRA `(.L_x_8954) ;  /* 0x00000034006c8947 */ /* 0x001fea0003800000 */
.L_x_9043:
[----:B------:R-:W-:Y:S05]  /*d9e0*/  BSYNC B1 ;  /* 0x0000000000017941 */ /* 0x000fea0003800000 */
.L_x_8953:
        /* <DEDUP_REMOVED lines=67> */
.L_x_9061:
        /* <DEDUP_REMOVED lines=29> */
.L_x_8956:
        /* <DEDUP_REMOVED lines=11> */
.L_x_8957:
[C---:B------:R-:W-:Y:S01]  /*e0a0*/  ISETP.GT.AND P0, PT, R24.reuse, RZ, PT ;  /* 0x000000ff1800720c */ /* 0x040fe20003f04270 */
[----:B------:R0:W-:Y:S01]  /*e0b0*/  SYNCS.ARRIVE.TRANS64.A1T0 RZ, [R6+URZ+0x28850], RZ ;  /* 0x028850ff06ff79a7 */ /* 0x0001e2000810003f */
[----:B------:R-:W-:Y:S02]  /*e0c0*/  IMAD.MOV.U32 R20, RZ, RZ, R26 ;  /* 0x000000ffff147224 */ /* 0x000fe400078e001a */
[----:B------:R-:W-:Y:S02]  /*e0d0*/  IMAD.MOV.U32 R10, RZ, RZ, R23 ;  /* 0x000000ffff0a7224 */ /* 0x000fe400078e0017 */
[----:B------:R-:W-:Y:S02]  /*e0e0*/  IMAD.MOV.U32 R27, RZ, RZ, R24 ;  /* 0x000000ffff1b7224 */ /* 0x000fe400078e0018 */
[----:B0-----:R-:W-:-:S05]  /*e0f0*/  VIADD R6, R24, 0xffffffff ;  /* 0xffffffff18067836 */ /* 0x001fca0000000000 */
[----:B------:R-:W-:Y:S05]  /*e100*/  @P0 BRA `(.L_x_8958) ;  /* 0xffffffec00fc0947 */ /* 0x000fea000383ffff */
[----:B------:R-:W-:Y:S05]  /*e110*/  BSYNC B0 ;  /* 0x0000000000007941 */ /* 0x000fea0003800000 */
.L_x_8945:
        /* <DEDUP_REMOVED lines=17> */
.L_x_8960:
[----:B------:R-:W-:Y:S05]  /*e230*/  BSYNC B0 ;  /* 0x0000000000007941 */ /* 0x000fea0003800000 */
.L_x_8959:
[----:B------:R-:W-:-:S05]  /*e240*/  IMAD.U32 R0, RZ, RZ, UR45 ;  /* 0x0000002dff007e24 */ /* 0x000fca000f8e00ff */
[----:B------:R-:W-:-:S13]  /*e250*/  ISETP.NE.AND P0, PT, R0, 0x3, PT ;  /* 0x000000030000780c */ /* 0x000fda0003f05270 */
[----:B------:R-:W-:Y:S05]  /*e260*/  @!P0 BRA `(.L_x_8961) ;  /* 0x0000000000048947 */ /* 0x000fea0003800000 */
[----:B------:R-:W-:Y:S01]  /*e270*/  BPT.TRAP 0x1 ;  /* 0x000000040000795c */ /* 0x000fe20000300000 */
.L_x_8961:
[----:B------:R-:W-:Y:S01]  /*e280*/  IMAD R4, R23, 0x8, R16 ;  /* 0x0000000817047824 */ /* 0x000fe200078e0210 */
[----:B0-----:R-:W-:Y:S01]  /*e290*/  SHF.L.U32 R3, R26, 0x1f, RZ ;  /* 0x0000001f1a037819 */ /* 0x001fe200000006ff */
[----:B------:R-:W-:Y:S01]  /*e2a0*/  IMAD.MOV.U32 R5, RZ, RZ, -0x80 ;  /* 0xffffff80ff057424 */ /* 0x000fe200078e00ff */
[----:B------:R-:W-:Y:S02]  /*e2b0*/  BSSY B0, `(.L_x_8962) ;  /* 0x0000004000007945 */ /* 0x000fe40003800000 */
[----:B------:R-:W0:Y:S01]  /*e2c0*/  SYNCS.PHASECHK.TRANS64.TRYWAIT P0, [R4+URZ+0x28860], R3 ;  /* 0x02886003040075a7 */ /* 0x000e22000800017f */
[----:B------:R-:W-:Y:S01]  /*e2d0*/  IMAD R24, R24, R5, UR37 ;  /* 0x0000002518187e24 */ /* 0x000fe2000f8e0205 */
[----:B0-----:R-:W-:Y:S06]  /*e2e0*/  @!P0 BRA `(.L_x_8963) ;  /* 0x0000003400a88947 */ /* 0x001fec0003800000 */
.L_x_9062:
[----:B------:R-:W-:Y:S05]  /*e2f0*/  BSYNC B0 ;  /* 0x0000000000007941 */ /* 0x000fea0003800000 */
.L_x_8962:
        /* <DEDUP_REMOVED lines=62> */
[----:B------:R1:W0:-:S12]  /*e6e0*/  SHFL.IDX PT, R7, R18, 0x7, 0x181f ;  /* 0x00f81f0012077f89 */ /* 0x00021800000e0000 */
[----:B------:R1:W-:Y:S01]  /*e6f0*/  LDGSTS.E.BYPASS.LTC128B.128 [R0+0x3400], desc[UR50][R2.64], !P0 ;  /* 0x0340000002007fae */ /* 0x0003e2000c101d72 */
[----:B------:R-:W-:-:S13]  /*e700*/  ISETP.LT.OR P0, PT, R5, 0x61, P1 ;  /* 0x000000610500780c */ /* 0x000fda0000f01670 */
[----:B0-2---:R1:W-:Y:S02]  /*e710*/  LDGSTS.E.BYPASS.LTC128B.128 [R0+0x7400], desc[UR50][R2.64+0x80], !P0 ;  /* 0x0740008002007fae */ /* 0x0053e4000c101d72 */
.L_x_9080:
        /* <DEDUP_REMOVED lines=11> */
.L_x_8965:
        /* <DEDUP_REMOVED lines=11> */
.L_x_8966:
[----:B------:R0:W-:Y:S01]  /*e880*/  SYNCS.ARRIVE.TRANS64.A1T0 RZ, [R4+URZ+0x28850], RZ ;  /* 0x028850ff04ff79a7 */ /* 0x0001e2000810003f */
[----:B------:R-:W-:-:S05]  /*e890*/  VIADD R23, R23, 0x1 ;  /* 0x0000000117177836 */ /* 0x000fca0000000000 */
[----:B------:R-:W-:-:S04]  /*e8a0*/  ISETP.NE.AND P0, PT, R23, 0x2, PT ;  /* 0x000000021700780c */ /* 0x000fc80003f05270 */
[----:B------:R-:W-:Y:S02]  /*e8b0*/  SEL R3, RZ, 0x1, P0 ;  /* 0x00000001ff037807 */ /* 0x000fe40000000000 */
[----:B------:R-:W-:Y:S02]  /*e8c0*/  SEL R23, R23, RZ, P0 ;  /* 0x000000ff17177207 */ /* 0x000fe40000000000 */
[----:B0-----:R-:W-:-:S07]  /*e8d0*/  LOP3.LUT R26, R26, R3, RZ, 0x3c, !PT ;  /* 0x000000031a1a7212 */ /* 0x001fce00078e3cff */
.L_x_8926:
[----:B------:R-:W-:Y:S05]  /*e8e0*/  BSYNC B7 ;  /* 0x0000000000077941 */ /* 0x000fea0003800000 */
.L_x_8924:
        /* <DEDUP_REMOVED lines=11> */
.L_x_8967:
[----:B------:R-:W-:-:S03]  /*e9a0*/  UMOV UR4, 0xffffffff ;  /* 0xffffffff00047882 */ /* 0x000fc60000000000 */
[----:B------:R-:W-:Y:S05]  /*e9b0*/  BRA.DIV UR4, `(.L_x_8969) ;  /* 0x0000003a04c07947 */ /* 0x000fea000b800000 */
[----:B------:R0:W1:Y:S02]  /*e9c0*/  SHFL.IDX PT, R14, R34, RZ, 0x1f ;  /* 0x00001fff220e7589 */ /* 0x00006400000e0000 */
.L_x_9083:
        /* <DEDUP_REMOVED lines=8> */
.L_x_8968:
[----:B------:R-:W-:Y:S02]  /*ea50*/  ULDC UR4, c[0x0][0xc38] ;  /* 0x00030e0000047ab9 */ /* 0x000fe40000000800 */
[----:B-1----:R-:W-:-:S13]  /*ea60*/  ISETP.GE.AND P0, PT, R34, UR4, PT ;  /* 0x0000000422007c0c */ /* 0x002fda000bf06270 */
[----:B------:R-:W-:Y:S05]  /*ea70*/  @!P0 BRA `(.L_x_8970) ;  /* 0xffffffc400608947 */ /* 0x000fea000383ffff */
.L_x_8921:
        /* <DEDUP_REMOVED lines=11> */
.L_x_9084:
[----:B------:R-:W-:Y:S05]  /*eb30*/  BSYNC B0 ;  /* 0x0000000000007941 */ /* 0x000fea0003800000 */
.L_x_8971:
[----:B------:R-:W-:-:S03]  /*eb40*/  UMOV UR4, 0xffffffff ;  /* 0xffffffff00047882 */ /* 0x000fc60000000000 */
[----:B------:R-:W-:Y:S05]  /*eb50*/  BRA.DIV UR4, `(.L_x_8973) ;  /* 0x0000003a04947947 */ /* 0x000fea000b800000 */
[----:B-1----:R-:W1:Y:S02]  /*eb60*/  S2R R0, SR_TID.X ;  /* 0x0000000000007919 */ /* 0x002e640000002100 */
[----:B-1----:R-:W-:-:S04]  /*eb70*/  SHF.R.U32.HI R0, RZ, 0x5, R0 ;  /* 0x00000005ff007819 */ /* 0x002fc80000011600 */
[----:B------:R-:W-:-:S05]  /*eb80*/  LOP3.LUT R0, R0, 0x3, RZ, 0xc0, !PT ;  /* 0x0000000300007812 */ /* 0x000fca00078ec0ff */
[----:B------:R1:W2:Y:S02]  /*eb90*/  SHFL.IDX PT, R14, R0, RZ, 0x1f ;  /* 0x00001fff000e7589 */ /* 0x0002a400000e0000 */
.L_x_9087:
[----:B--2---:R-:W-:Y:S01]  /*eba0*/  ISETP.NE.AND P0, PT, R14, RZ, PT ;  /* 0x000000ff0e00720c */ /* 0x004fe20003f05270 */
[----:B------:R-:W-:-:S12]  /*ebb0*/  BSSY B0, `(.L_x_8974) ;  /* 0x0000024000007945 */ /* 0x000fd80003800000 */
[----:B------:R-:W-:Y:S05]  /*ebc0*/  @P0 BRA `(.L_x_8975) ;  /* 0x0000000000880947 */ /* 0x000fea0003800000 */
[----:B------:R-:W-:-:S03]  /*ebd0*/  UMOV UR4, 0xffffffff ;  /* 0xffffffff00047882 */ /* 0x000fc60000000000 */
[----:B------:R-:W-:Y:S05]  /*ebe0*/  BRA.DIV UR4, `(.L_x_8976) ;  /* 0x0000003a04a47947 */ /* 0x000fea000b800000 */
[----:B------:R-:W-:-:S13]  /*ebf0*/  ELECT P6, URZ, PT ;  /* 0x00000000003f782f */ /* 0x000fda00038c0000 */
.L_x_9090:
[----:B------:R-:W-:Y:S05]  /*ec00*/  @!P6 BRA `(.L_x_8975) ;  /* 0x000000000078e947 */ /* 0x000fea0003800000 */
[----:B------:R-:W-:-:S06]  /*ec10*/  ULOP3.LUT UR4, UR36, 0x2, URZ, 0xfc, !UPT ;  /* 0x0000000224047892 */ /* 0x000fcc000f8efc3f */
[----:B-1----:R-:W-:-:S05]  /*ec20*/  IMAD.U32 R0, RZ, RZ, UR4 ;  /* 0x00000004ff007e24 */ /* 0x002fca000f8e00ff */
[----:B------:R-:W-:-:S13]  /*ec30*/  ISETP.NE.AND P0, PT, R0, 0x3, PT ;  /* 0x000000030000780c */ /* 0x000fda0003f05270 */
[----:B------:R-:W-:Y:S05]  /*ec40*/  @!P0 BRA `(.L_x_8977) ;  /* 0x0000000000048947 */ /* 0x000fea0003800000 */
[----:B------:R-:W-:Y:S01]  /*ec50*/  BPT.TRAP 0x1 ;  /* 0x000000040000795c */ /* 0x000fe20000300000 */
.L_x_8977:
[C---:B------:R-:W-:Y:S01]  /*ec60*/  IMAD R5, R23.reuse, 0x8, R4 ;  /* 0x0000000817057824 */ /* 0x040fe200078e0204 */
[----:B------:R-:W-:Y:S01]  /*ec70*/  SHF.L.U32 R0, R26, 0x1f, RZ ;  /* 0x0000001f1a007819 */ /* 0x000fe200000006ff */
[----:B------:R-:W-:-:S03]  /*ec80*/  VIADD R23, R23, 0x1 ;  /* 0x0000000117177836 */ /* 0x000fc60000000000 */
[----:B------:R-:W1:Y:S02]  /*ec90*/  SYNCS.PHASECHK.TRANS64.TRYWAIT P1, [R5+URZ+0x28840], R0 ;  /* 0x02884000050075a7 */ /* 0x000e64000802017f */
[----:B------:R-:W-:-:S04]  /*eca0*/  ISETP.NE.AND P2, PT, R23, 0x2, PT ;  /* 0x000000021700780c */ /* 0x000fc80003f45270 */
[----:B------:R-:W-:Y:S01]  /*ecb0*/  SEL R3, RZ, 0x1, P2 ;  /* 0x00000001ff037807 */ /* 0x000fe20001000000 */
[----:B-1----:R-:W-:Y:S08]  /*ecc0*/  @!P1 BRA `(.L_x_8978) ;  /* 0x00000038008c9947 */ /* 0x002ff00003800000 */
.L_x_9091:
[----:B------:R-:W-:Y:S02]  /*ecd0*/  SEL R23, R23, RZ, P2 ;  /* 0x000000ff17177207 */ /* 0x000fe40001000000 */
[----:B------:R-:W-:Y:S01]  /*ece0*/  LOP3.LUT R2, R26, R3, RZ, 0x3c, !PT ;  /* 0x000000031a027212 */ /* 0x000fe200078e3cff */
[----:B------:R-:W-:Y:S06]  /*ecf0*/  @!P0 BRA `(.L_x_8979) ;  /* 0x0000000000048947 */ /* 0x000fec0003800000 */
[----:B------:R-:W-:Y:S01]  /*ed00*/  BPT.TRAP 0x1 ;  /* 0x000000040000795c */ /* 0x000fe20000300000 */
.L_x_8979:
[----:B------:R-:W-:Y:S01]  /*ed10*/  IMAD R23, R23, 0x8, R4 ;  /* 0x0000000817177824 */ /* 0x000fe200078e0204 */
[----:B------:R-:W-:-:S04]  /*ed20*/  SHF.L.U32 R2, R2, 0x1f, RZ ;  /* 0x0000001f02027819 */ /* 0x000fc800000006ff */
[----:B------:R-:W2:Y:S02]  /*ed30*/  SYNCS.PHASECHK.TRANS64.TRYWAIT P1, [R23+URZ+0x28840], R2 ;  /* 0x02884002170075a7 */ /* 0x000ea4000802017f */
[----:B--2---:R-:W-:Y:S05]  /*ed40*/  @!P1 BRA `(.L_x_8980) ;  /* 0x0000003800809947 */ /* 0x004fea0003800000 */
.L_x_9092:
[----:B------:R-:W-:Y:S05]  /*ed50*/  @!P0 BRA `(.L_x_8981) ;  /* 0x0000000000048947 */ /* 0x000fea0003800000 */
[----:B------:R-:W-:Y:S01]  /*ed60*/  BPT.TRAP 0x1 ;  /* 0x000000040000795c */ /* 0x000fe20000300000 */
.L_x_8981:
[----:B------:R-:W3:Y:S02]  /*ed70*/  SYNCS.PHASECHK.TRANS64.TRYWAIT P1, [R5+URZ+0x28860], R0 ;  /* 0x02886000050075a7 */ /* 0x000ee4000802017f */
[----:B---3--:R-:W-:Y:S05]  /*ed80*/  @!P1 BRA `(.L_x_8982) ;  /* 0x0000003800849947 */ /* 0x008fea0003800000 */
.L_x_9093:
[----:B------:R-:W-:Y:S05]  /*ed90*/  @!P0 BRA `(.L_x_8983) ;  /* 0x0000000000048947 */ /* 0x000fea0003800000 */
[----:B------:R-:W-:Y:S01]  /*eda0*/  BPT.TRAP 0x1 ;  /* 0x000000040000795c */ /* 0x000fe20000300000 */
.L_x_8983:
[----:B----4-:R4:W0:Y:S02]  /*edb0*/  SYNCS.PHASECHK.TRANS64.TRYWAIT P0, [R23+URZ+0x28860], R2 ;  /* 0x02886002170075a7 */ /* 0x010824000800017f */
[----:B0-----:R-:W-:Y:S05]  /*edc0*/  @!P0 NANOSLEEP.SYNCS 0x989680 ;  /* 0x009896800000895d */ /* 0x001fea0003900000 */
[----:B------:R-:W0:Y:S02]  /*edd0*/  @!P0 SYNCS.PHASECHK.TRANS64 P0, [R23+URZ+0x28860], R2 ;  /* 0x02886002170085a7 */ /* 0x000e24000800007f */
[----:B0-----:R-:W-:Y:S05]  /*ede0*/  @!P0 BRA `(.L_x_8983) ;  /* 0xfffffffc00f08947 */ /* 0x001fea000383ffff */
.L_x_8975:
[----:B------:R-:W-:Y:S05]  /*edf0*/  BSYNC B0 ;  /* 0x0000000000007941 */ /* 0x000fea0003800000 */
.L_x_8974:
[----:B------:R-:W-:Y:S05]  /*ee00*/  EXIT ;  /* 0x000000000000794d */ /* 0x000fea0003800000 */
.L_x_8868:
[----:B0-----:R-:W-:-:S04]  /*ee10*/  IMAD.U32 R3, RZ, RZ, UR41 ;  /* 0x00000029ff037e24 */ /* 0x001fc8000f8e00ff */
[----:B------:R0:W1:Y:S03]  /*ee20*/  SYNCS.PHASECHK.TRANS64.TRYWAIT P1, [R3+URZ+0x28800], R0 ;  /* 0x02880000030075a7 */ /* 0x000066000802017f */
[----:B-1----:R-:W-:Y:S05]  /*ee30*/  @!P1 NANOSLEEP.SYNCS 0x989680 ;  /* 0x009896800000995d */ /* 0x002fea0003900000 */
[----:B------:R-:W1:Y:S02]  /*ee40*/  @!P1 SYNCS.PHASECHK.TRANS64 P1, [R3+URZ+0x28800], R0 ;  /* 0x02880000030095a7 */ /* 0x000e64000802007f */
[----:B-1----:R-:W-:Y:S05]  /*ee50*/  @!P1 BRA `(.L_x_8868) ;  /* 0xfffffffc00ec9947 */ /* 0x002fea000383ffff */
[----:B------:R-:W-:Y:S05]  /*ee60*/  BRA `(.L_x_8984) ;  /* 0xffffff2400ec7947 */ /* 0x000fea000383ffff */
.L_x_8872:
[----:B-1----:R1:W2:Y:S02]  /*ee70*/  SYNCS.PHASECHK.TRANS64.TRYWAIT P1, [R3+URZ+0x28830], R0 ;  /* 0x02883000030075a7 */ /* 0x0022a4000802017f */
[----:B--2---:R-:W-:Y:S05]  /*ee80*/  @!P1 NANOSLEEP.SYNCS 0x989680 ;  /* 0x009896800000995d */ /* 0x004fea0003900000 */
[----:B------:R-:W2:Y:S02]  /*ee90*/  @!P1 SYNCS.PHASECHK.TRANS64 P1, [R3+URZ+0x28830], R0 ;  /* 0x02883000030095a7 */ /* 0x000ea4000802007f */
[----:B--2---:R-:W-:Y:S05]  /*eea0*/  @!P1 BRA `(.L_x_8872) ;  /* 0xfffffffc00f09947 */ /* 0x004fea000383ffff */
[----:B------:R-:W-:Y:S05]  /*eeb0*/  BRA `(.L_x_8871) ;  /* 0xffffff2800087947 */ /* 0x000fea000383ffff */
.L_x_8878:
[----:B-1----:R-:W-:-:S04]  /*eec0*/  IMAD.U32 R5, RZ, RZ, UR6 ;  /* 0x00000006ff057e24 */ /* 0x002fc8000f8e00ff */
[----:B------:R1:W2:Y:S03]  /*eed0*/  SYNCS.PHASECHK.TRANS64.TRYWAIT P1, [R5+URZ+0x28830], R0 ;  /* 0x02883000050075a7 */ /* 0x0002a6000802017f */
[----:B--2---:R-:W-:Y:S05]  /*eee0*/  @!P1 NANOSLEEP.SYNCS 0x989680 ;  /* 0x009896800000995d */ /* 0x004fea0003900000 */
[----:B------:R-:W2:Y:S02]  /*eef0*/  @!P1 SYNCS.PHASECHK.TRANS64 P1, [R5+URZ+0x28830], R0 ;  /* 0x02883000050095a7 */ /* 0x000ea4000802007f */
[----:B--2---:R-:W-:Y:S05]  /*ef00*/  @!P1 BRA `(.L_x_8878) ;  /* 0xfffffffc00ec9947 */ /* 0x004fea000383ffff */
[----:B------:R-:W-:Y:S05]  /*ef10*/  BRA `(.L_x_8875) ;  /* 0xffffff4c00387947 */ /* 0x000fea000383ffff */
.L_x_8882:
[----:B-1----:R-:W-:-:S04]  /*ef20*/  MOV R5, UR6 ;  /* 0x0000000600057c02 */ /* 0x002fc80008000f00 */
[----:B------:R1:W2:Y:S03]  /*ef30*/  SYNCS.PHASECHK.TRANS64.TRYWAIT P1, [R5+URZ+0x28850], R0 ;  /* 0x02885000050075a7 */ /* 0x0002a6000802017f */
[----:B--2---:R-:W-:Y:S05]  /*ef40*/  @!P1 NANOSLEEP.SYNCS 0x989680 ;  /* 0x009896800000995d */ /* 0x004fea0003900000 */
[----:B------:R-:W2:Y:S02]  /*ef50*/  @!P1 SYNCS.PHASECHK.TRANS64 P1, [R5+URZ+0x28850], R0 ;  /* 0x02885000050095a7 */ /* 0x000ea4000802007f */
[----:B--2---:R-:W-:Y:S05]  /*ef60*/  @!P1 BRA `(.L_x_8882) ;  /* 0xfffffffc00ec9947 */ /* 0x004fea000383ffff */
[----:B------:R-:W-:Y:S05]  /*ef70*/  BRA `(.L_x_8879) ;  /* 0xffffff5000047947 */ /* 0x000fea000383ffff */
.L_x_8890:
[----:B-1----:R-:W-:-:S04]  /*ef80*/  IMAD.U32 R5, RZ, RZ, UR6 ;  /* 0x00000006ff057e24 */ /* 0x002fc8000f8e00ff */
[----:B------:R1:W2:Y:S03]  /*ef90*/  SYNCS.PHASECHK.TRANS64.TRYWAIT P1, [R5+URZ+0x28830], R0 ;  /* 0x02883000050075a7 */ /* 0x0002a6000802017f */
[----:B--2---:R-:W-:Y:S05]  /*efa0*/  @!P1 NANOSLEEP.SYNCS 0x989680 ;  /* 0x009896800000995d */ /* 0x004fea0003900000 */
[----:B------:R-:W2:Y:S02]  /*efb0*/  @!P1 SYNCS.PHASECHK.TRANS64 P1, [R5+URZ+0x28830], R0 ;  /* 0x02883000050095a7 */ /* 0x000ea4000802007f */
[----:B--2---:R-:W-:Y:S05]  /*efc0*/  @!P1 BRA `(.L_x_8890) ;  /* 0xfffffffc00ec9947 */ /* 0x004fea000383ffff */
[----:B------:R-:W-:Y:S05]  /*efd0*/  BRA `(.L_x_8887) ;  /* 0xffffff7400887947 */ /* 0x000fea000383ffff */
.L_x_8894:
[----:B-1----:R-:W-:-:S04]  /*efe0*/  IMAD.U32 R5, RZ, RZ, UR6 ;  /* 0x00000006ff057e24 */ /* 0x002fc8000f8e00ff */
[----:B------:R1:W2:Y:S03]  /*eff0*/  SYNCS.PHASECHK.TRANS64.TRYWAIT P1, [R5+URZ+0x28850], R0 ;  /* 0x02885000050075a7 */ /* 0x0002a6000802017f */
[----:B--2---:R-:W-:Y:S05]  /*f000*/  @!P1 NANOSLEEP.SYNCS 0x989680 ;  /* 0x009896800000995d */ /* 0x004fea0003900000 */
[----:B------:R-:W2:Y:S02]  /*f010*/  @!P1 SYNCS.PHASECHK.TRANS64 P1, [R5+URZ+0x28850], R0 ;  /* 0x02885000050095a7 */ /* 0x000ea4000802007f */
[----:B--2---:R-:W-:Y:S05]  /*f020*/  @!P1 BRA `(.L_x_8894) ;  /* 0xfffffffc00ec9947 */ /* 0x004fea000383ffff */
[----:B------:R-:W-:Y:S05]  /*f030*/  BRA `(.L_x_8891) ;  /* 0xffffff7800547947 */ /* 0x000fea000383ffff */
.L_x_8901:
[----:B-1----:R-:W-:-:S04]  /*f040*/  IMAD.U32 R9, RZ, RZ, UR5 ;  /* 0x00000005ff097e24 */ /* 0x002fc8000f8e00ff */
[----:B------:R1:W2:Y:S03]  /*f050*/  SYNCS.PHASECHK.TRANS64.TRYWAIT P1, [R9+URZ+0x28850], R6 ;  /* 0x02885006090075a7 */ /* 0x0002a6000802017f */
[----:B--2---:R-:W-:Y:S05]  /*f060*/  @!P1 NANOSLEEP.SYNCS 0x989680 ;  /* 0x009896800000995d */ /* 0x004fea0003900000 */
[----:B------:R-:W2:Y:S02]  /*f070*/  @!P1 SYNCS.PHASECHK.TRANS64 P1, [R9+URZ+0x28850], R6 ;  /* 0x02885006090095a7 */ /* 0x000ea4000802007f */
[----:B--2---:R-:W-:Y:S05]  /*f080*/  @!P1 BRA `(.L_x_8901) ;  /* 0xfffffffc00ec9947 */ /* 0x004fea000383ffff */
[----:B------:R-:W-:Y:S05]  /*f090*/  BRA `(.L_x_8900) ;  /* 0xffffff94003c7947 */ /* 0x000fea000383ffff */
.L_x_8932:
        /* <DEDUP_REMOVED lines=10> */
.L_x_8985:
[----:B------:R-:W-:Y:S05]  /*f140*/  BRA `(.L_x_8986) ;  /* 0xffffffc800287947 */ /* 0x000fea000383ffff */
.L_x_8935:
[----:B0-----:R0:W1:Y:S02]  /*f150*/  SYNCS.PHASECHK.TRANS64.TRYWAIT P0, [R7+URZ+0x28840], R2 ;  /* 0x02884002070075a7 */ /* 0x001064000800017f */
[----:B-1----:R-:W-:Y:S05]  /*f160*/  @!P0 NANOSLEEP.SYNCS 0x989680 ;  /* 0x009896800000895d */ /* 0x002fea0003900000 */
[----:B------:R-:W1:Y:S02]  /*f170*/  @!P0 SYNCS.PHASECHK.TRANS64 P0, [R7+URZ+0x28840], R2 ;  /* 0x02884002070085a7 */ /* 0x000e64000800007f */
[----:B-1----:R-:W-:Y:S05]  /*f180*/  @!P0 BRA `(.L_x_8935) ;  /* 0xfffffffc00f08947 */ /* 0x002fea000383ffff */
[----:B------:R-:W-:Y:S05]  /*f190*/  BRA `(.L_x_8987) ;  /* 0xffffffcc00207947 */ /* 0x000fea000383ffff */
.L_x_8936:
        /* <DEDUP_REMOVED lines=8> */
.L_x_8989:
[----:B------:R-:W-:Y:S05]  /*f220*/  BSYNC B0 ;  /* 0x0000000000007941 */ /* 0x000fea0003800000 */
.L_x_8988:
[----:B------:R-:W-:Y:S01]  /*f230*/  IMAD.MOV.U32 R13, RZ, RZ, R4 ;  /* 0x000000ffff0d7224 */ /* 0x000fe200078e0004 */
[----:B------:R-:W-:Y:S01]  /*f240*/  @P0 LEA R9, R5, R16, 0x1 ;  /* 0x0000001005090211 */ /* 0x000fe200078e08ff */
[----:B------:R-:W-:Y:S02]  /*f250*/  IMAD.MOV.U32 R12, RZ, RZ, RZ ;  /* 0x000000ffff0c7224 */ /* 0x000fe400078e00ff */
[----:B------:R-:W-:Y:S02]  /*f260*/  IMAD.MOV.U32 R11, RZ, RZ, 0x181f ;  /* 0x0000181fff0b7424 */ /* 0x000fe400078e00ff */
[----:B------:R-:W-:Y:S02]  /*f270*/  IMAD.MOV.U32 R15, RZ, RZ, -0x1 ;  /* 0xffffffffff0f7424 */ /* 0x000fe400078e00ff */
[----:B------:R-:W-:-:S07]  /*f280*/  IMAD.MOV.U32 R2, RZ, RZ, R14 ;  /* 0x000000ffff027224 */ /* 0x000fce00078e000e */
[----:B------:R-:W-:Y:S05]  /*f290*/  WARPSYNC.COLLECTIVE R15, `(.L_x_8990) ;  /* 0x000000000f087348 */ /* 0x000fea0003c00000 */
[----:B------:R0:W1:Y:S02]  /*f2a0*/  SHFL.IDX P6, R14, R13, R12, R11 ;  /* 0x0000000c0d0e7389 */ /* 0x00006400000c000b */
[----:B01----:R-:W-:Y:S01]  /*f2b0*/  ENDCOLLECTIVE ;  /* 0x000000000000791b */ /* 0x003fe20003800000 */
.L_x_8990:
        /* <DEDUP_REMOVED lines=8> */
.L_x_8991:
        /* <DEDUP_REMOVED lines=12> */
.L_x_8992:
[----:B------:R-:W-:Y:S02]  /*f400*/  IMAD.MOV.U32 R13, RZ, RZ, R0 ;  /* 0x000000ffff0d7224 */ /* 0x000fe400078e0000 */
[----:B------:R-:W-:Y:S01]  /*f410*/  IMAD.MOV.U32 R12, RZ, RZ, 0x2 ;  /* 0x00000002ff0c7424 */ /* 0x000fe200078e00ff */
[----:B------:R-:W-:-:S05]  /*f420*/  @P0 LEA R14, P1, R35, R14, 0x1 ;  /* 0x0000000e230e0211 */ /* 0x000fca00078208ff */
[----:B------:R-:W-:-:S08]  /*f430*/  @P0 IMAD.MOV.U32 R2, RZ, RZ, R14 ;  /* 0x000000ffff020224 */ /* 0x000fd000078e000e */
[----:B------:R-:W-:Y:S05]  /*f440*/  WARPSYNC.COLLECTIVE R15, `(.L_x_8993) ;  /* 0x000000000f087348 */ /* 0x000fea0003c00000 */
[----:B------:R0:W1:Y:S02]  /*f450*/  SHFL.IDX P6, R14, R13, R12, R11 ;  /* 0x0000000c0d0e7389 */ /* 0x00006400000c000b */
[----:B01----:R-:W-:Y:S01]  /*f460*/  ENDCOLLECTIVE ;  /* 0x000000000000791b */ /* 0x003fe20003800000 */
.L_x_8993:
        /* <DEDUP_REMOVED lines=13> */
.L_x_8994:
[----:B------:R-:W-:Y:S01]  /*f540*/  @P0 IMAD R21, R5, 0x2, R16 ;  /* 0x0000000205150824 */ /* 0x000fe200078e0210 */
[----:B------:R-:W-:Y:S01]  /*f550*/  MOV R13, R0 ;  /* 0x00000000000d7202 */ /* 0x000fe20000000f00 */
[----:B------:R-:W-:Y:S01]  /*f560*/  IMAD.MOV.U32 R12, RZ, RZ, 0x3 ;  /* 0x00000003ff0c7424 */ /* 0x000fe200078e00ff */
[----:B------:R-:W-:-:S05]  /*f570*/  @P0 LEA R14, P1, R35, R14, 0x1 ;  /* 0x0000000e230e0211 */ /* 0x000fca00078208ff */
[----:B------:R-:W-:-:S08]  /*f580*/  @P0 IMAD.MOV.U32 R2, RZ, RZ, R14 ;  /* 0x000000ffff020224 */ /* 0x000fd000078e000e */
[----:B------:R-:W-:Y:S05]  /*f590*/  WARPSYNC.COLLECTIVE R15, `(.L_x_8995) ;  /* 0x000000000f087348 */ /* 0x000fea0003c00000 */
[----:B------:R0:W1:Y:S02]  /*f5a0*/  SHFL.IDX P6, R14, R13, R12, R11 ;  /* 0x0000000c0d0e7389 */ /* 0x00006400000c000b */
[----:B01----:R-:W-:Y:S01]  /*f5b0*/  ENDCOLLECTIVE ;  /* 0x000000000000791b */ /* 0x003fe20003800000 */
.L_x_8995:
        /* <DEDUP_REMOVED lines=13> */
.L_x_8996:
        /* <DEDUP_REMOVED lines=8> */
.L_x_8997:
        /* <DEDUP_REMOVED lines=13> */
.L_x_8998:
        /* <DEDUP_REMOVED lines=8> */
.L_x_8999:
        /* <DEDUP_REMOVED lines=13> */
.L_x_9000:
        /* <DEDUP_REMOVED lines=8> */
.L_x_9001:
        /* <DEDUP_REMOVED lines=13> */
.L_x_9002:
        /* <DEDUP_REMOVED lines=8> */
.L_x_9003:
        /* <DEDUP_REMOVED lines=12> */
.L_x_9004:
[----:B------:R-:W-:Y:S05]  /*fbc0*/  BRA `(.L_x_9005) ;  /* 0xffffffc800147947 */ /* 0x000fea000383ffff */
.L_x_8941:
[----:B------:R-:W-:Y:S01]  /*fbd0*/  MOV R13, R4 ;  /* 0x00000004000d7202 */ /* 0x000fe20000000f00 */
[----:B------:R-:W-:Y:S02]  /*fbe0*/  IMAD.MOV.U32 R12, RZ, RZ, RZ ;  /* 0x000000ffff0c7224 */ /* 0x000fe400078e00ff */
[----:B------:R-:W-:Y:S02]  /*fbf0*/  IMAD.MOV.U32 R11, RZ, RZ, 0x181f ;  /* 0x0000181fff0b7424 */ /* 0x000fe400078e00ff */
[----:B------:R-:W-:Y:S02]  /*fc00*/  IMAD.MOV.U32 R15, RZ, RZ, -0x1 ;  /* 0xffffffffff0f7424 */ /* 0x000fe400078e00ff */
[----:B------:R-:W-:-:S07]  /*fc10*/  IMAD.U32 R6, RZ, RZ, UR43 ;  /* 0x0000002bff067e24 */ /* 0x000fce000f8e00ff */
[----:B------:R-:W-:Y:S05]  /*fc20*/  WARPSYNC.COLLECTIVE R15, `(.L_x_9006) ;  /* 0x000000000f087348 */ /* 0x000fea0003c00000 */
[----:B------:R0:W1:Y:S02]  /*fc30*/  SHFL.IDX P6, R14, R13, R12, R11 ;  /* 0x0000000c0d0e7389 */ /* 0x00006400000c000b */
[----:B01----:R-:W-:Y:S01]  /*fc40*/  ENDCOLLECTIVE ;  /* 0x000000000000791b */ /* 0x003fe20003800000 */
.L_x_9006:
        /* <DEDUP_REMOVED lines=8> */
.L_x_9007:
        /* <DEDUP_REMOVED lines=8> */
.L_x_9008:
        /* <DEDUP_REMOVED lines=11> */
.L_x_9009:
[----:B------:R-:W-:Y:S02]  /*fe00*/  IMAD.MOV.U32 R13, RZ, RZ, R4 ;  /* 0x000000ffff0d7224 */ /* 0x000fe400078e0004 */
[----:B------:R-:W-:Y:S01]  /*fe10*/  IMAD.MOV.U32 R12, RZ, RZ, 0x2 ;  /* 0x00000002ff0c7424 */ /* 0x000fe200078e00ff */
[----:B------:R-:W-:-:S05]  /*fe20*/  @!P0 LEA R14, P1, R35, R14, 0x1 ;  /* 0x0000000e230e8211 */ /* 0x000fca00078208ff */
[----:B------:R-:W-:-:S08]  /*fe30*/  @!P0 IMAD.MOV.U32 R2, RZ, RZ, R14 ;  /* 0x000000ffff028224 */ /* 0x000fd000078e000e */
[----:B------:R-:W-:Y:S05]  /*fe40*/  WARPSYNC.COLLECTIVE R15, `(.L_x_9010) ;  /* 0x000000000f087348 */ /* 0x000fea0003c00000 */
[----:B------:R0:W1:Y:S02]  /*fe50*/  SHFL.IDX P6, R14, R13, R12, R11 ;  /* 0x0000000c0d0e7389 */ /* 0x00006400000c000b */
[----:B01----:R-:W-:Y:S01]  /*fe60*/  ENDCOLLECTIVE ;  /* 0x000000000000791b */ /* 0x003fe20003800000 */
.L_x_9010:
        /* <DEDUP_REMOVED lines=14> */
.L_x_9011:
[----:B------:R-:W-:Y:S02]  /*ff50*/  IMAD.MOV.U32 R13, RZ, RZ, R4 ;  /* 0x000000ffff0d7224 */ /* 0x000fe400078e0004 */
[----:B------:R-:W-:Y:S01]  /*ff60*/  IMAD.MOV.U32 R12, RZ, RZ, 0x3 ;  /* 0x00000003ff0c7424 */ /* 0x000fe200078e00ff */
[----:B------:R-:W-:-:S05]  /*ff70*/  @!P0 LEA R14, P1, R35, R14, 0x1 ;  /* 0x0000000e230e8211 */ /* 0x000fca00078208ff */
[----:B------:R-:W-:-:S08]  /*ff80*/  @!P0 IMAD.MOV.U32 R2, RZ, RZ, R14 ;  /* 0x000000ffff028224 */ /* 0x000fd000078e000e */
[----:B------:R-:W-:Y:S05]  /*ff90*/  WARPSYNC.COLLECTIVE R15, `(.L_x_9012) ;  /* 0x000000000f087348 */ /* 0x000fea0003c00000 */
[----:B------:R0:W1:Y:S02]  /*ffa0*/  SHFL.IDX P6, R14, R13, R12, R11 ;  /* 0x0000000c0d0e7389 */ /* 0x00006400000c000b */
[----:B01----:R-:W-:Y:S01]  /*ffb0*/  ENDCOLLECTIVE ;  /* 0x000000000000791b */ /* 0x003fe20003800000 */
.L_x_9012:
        /* <DEDUP_REMOVED lines=14> */
.L_x_9013:
[----:B------:R-:W-:Y:S01]  /*100a0*/  IMAD.MOV.U32 R13, RZ, RZ, R4 ;  /* 0x000000ffff0d7224 */ /* 0x000fe200078e0004 */
[----:B------:R-:W-:Y:S02]  /*100b0*/  MOV R12, 0x4 ;  /* 0x00000004000c7802 */ /* 0x000fe40000000f00 */
[----:B------:R-:W-:-:S05]  /*100c0*/  @!P0 LEA R14, P1, R35, R14, 0x1 ;  /* 0x0000000e230e8211 */ /* 0x000fca00078208ff */
[----:B------:R-:W-:-:S08]  /*100d0*/  @!P0 IMAD.MOV.U32 R2, RZ, RZ, R14 ;  /* 0x000000ffff028224 */ /* 0x000fd000078e000e */
[----:B------:R-:W-:Y:S05]  /*100e0*/  WARPSYNC.COLLECTIVE R15, `(.L_x_9014) ;  /* 0x000000000f087348 */ /* 0x000fea0003c00000 */
[----:B------:R0:W1:Y:S02]  /*100f0*/  SHFL.IDX P6, R14, R13, R12, R11 ;  /* 0x0000000c0d0e7389 */ /* 0x00006400000c000b */
[----:B01----:R-:W-:Y:S01]  /*10100*/  ENDCOLLECTIVE ;  /* 0x000000000000791b */ /* 0x003fe20003800000 */
.L_x_9014:
        /* <DEDUP_REMOVED lines=14> */
.L_x_9015:
[----:B------:R-:W-:Y:S02]  /*101f0*/  IMAD.MOV.U32 R13, RZ, RZ, R4 ;  /* 0x000000ffff0d7224 */ /* 0x000fe400078e0004 */
[----:B------:R-:W-:Y:S01]  /*10200*/  IMAD.MOV.U32 R12, RZ, RZ, 0x5 ;  /* 0x00000005ff0c7424 */ /* 0x000fe200078e00ff */
[----:B------:R-:W-:-:S05]  /*10210*/  @!P0 LEA R14, P1, R35, R14, 0x1 ;  /* 0x0000000e230e8211 */ /* 0x000fca00078208ff */
[----:B------:R-:W-:-:S08]  /*10220*/  @!P0 IMAD.MOV.U32 R2, RZ, RZ, R14 ;  /* 0x000000ffff028224 */ /* 0x000fd000078e000e */
[----:B------:R-:W-:Y:S05]  /*10230*/  WARPSYNC.COLLECTIVE R15, `(.L_x_9016) ;  /* 0x000000000f087348 */ /* 0x000fea0003c00000 */
[----:B------:R0:W1:Y:S02]  /*10240*/  SHFL.IDX P6, R14, R13, R12, R11 ;  /* 0x0000000c0d0e7389 */ /* 0x00006400000c000b */
[----:B01----:R-:W-:Y:S01]  /*10250*/  ENDCOLLECTIVE ;  /* 0x000000000000791b */ /* 0x003fe20003800000 */
.L_x_9016:
        /* <DEDUP_REMOVED lines=14> */
.L_x_9017:
[----:B------:R-:W-:Y:S02]  /*10340*/  IMAD.MOV.U32 R13, RZ, RZ, R4 ;  /* 0x000000ffff0d7224 */ /* 0x000fe400078e0004 */
[----:B------:R-:W-:Y:S01]  /*10350*/  IMAD.MOV.U32 R12, RZ, RZ, 0x6 ;  /* 0x00000006ff0c7424 */ /* 0x000fe200078e00ff */
[----:B------:R-:W-:-:S05]  /*10360*/  @!P0 LEA R14, P1, R35, R14, 0x1 ;  /* 0x0000000e230e8211 */ /* 0x000fca00078208ff */
[----:B------:R-:W-:-:S08]  /*10370*/  @!P0 IMAD.MOV.U32 R2, RZ, RZ, R14 ;  /* 0x000000ffff028224 */ /* 0x000fd000078e000e */
[----:B------:R-:W-:Y:S05]  /*10380*/  WARPSYNC.COLLECTIVE R15, `(.L_x_9018) ;  /* 0x000000000f087348 */ /* 0x000fea0003c00000 */
[----:B------:R0:W1:Y:S02]  /*10390*/  SHFL.IDX P6, R14, R13, R12, R11 ;  /* 0x0000000c0d0e7389 */ /* 0x00006400000c000b */
[----:B01----:R-:W-:Y:S01]  /*103a0*/  ENDCOLLECTIVE ;  /* 0x000000000000791b */ /* 0x003fe20003800000 */
.L_x_9018:
[----:B------:R-:W-:Y:S02]  /*103b0*/  @!P0 IMAD.X R7, RZ, RZ, R6, P1 ;  /* 0x000000ffff078224 */ /* 0x000fe400008e0606 */
[----:B------:R-:W-:Y:S02]  /*103c0*/  VIADD R6, R5, 0x60 ;  /* 0x0000006005067836 */ /* 0x000fe40000000000 */
[----:B------:R-:W-:-:S05]  /*103d0*/  @!P0 IMAD.MOV.U32 R3, RZ, RZ, R7 ;  /* 0x000000ffff038224 */ /* 0x000fca00078e0007 */
[----:B------:R-:W-:Y:S01]  /*103e0*/  @!PT LDS RZ, [RZ] ;  /* 0x00000000fffff984 */ /* 0x000fe20000000800 */
[----:B------:R-:W-:Y:S01]  /*103f0*/  @!PT LDS RZ, [RZ] ;  /* 0x00000000fffff984 */ /* 0x000fe20000000800 */
[----:B------:R-:W-:Y:S01]  /*10400*/  @!PT LDS RZ, [RZ] ;  /* 0x00000000fffff984 */ /* 0x000fe20000000800 */
        /* <DEDUP_REMOVED lines=8> */
.L_x_9019:
[----:B------:R-:W-:Y:S02]  /*10490*/  IMAD.MOV.U32 R13, RZ, RZ, R4 ;  /* 0x000000ffff0d7224 */ /* 0x000fe400078e0004 */
[----:B------:R-:W-:Y:S01]  /*104a0*/  IMAD.MOV.U32 R12, RZ, RZ, 0x7 ;  /* 0x00000007ff0c7424 */ /* 0x000fe200078e00ff */
[----:B------:R-:W-:-:S05]  /*104b0*/  @!P0 LEA R14, P1, R35, R14, 0x1 ;  /* 0x0000000e230e8211 */ /* 0x000fca00078208ff */
[----:B------:R-:W-:-:S08]  /*104c0*/  @!P0 IMAD.MOV.U32 R2, RZ, RZ, R14 ;  /* 0x000000ffff028224 */ /* 0x000fd000078e000e */
[----:B------:R-:W-:Y:S05]  /*104d0*/  WARPSYNC.COLLECTIVE R15, `(.L_x_9020) ;  /* 0x000000000f087348 */ /* 0x000fea0003c00000 */
[----:B------:R0:W1:Y:S02]  /*104e0*/  SHFL.IDX P6, R14, R13, R12, R11 ;  /* 0x0000000c0d0e7389 */ /* 0x00006400000c000b */
[----:B01----:R-:W-:Y:S01]  /*104f0*/  ENDCOLLECTIVE ;  /* 0x000000000000791b */ /* 0x003fe20003800000 */
.L_x_9020:
        /* <DEDUP_REMOVED lines=12> */
.L_x_9021:
[----:B------:R-:W-:Y:S05]  /*105c0*/  BRA `(.L_x_9022) ;  /* 0xffffffc800387947 */ /* 0x000fea000383ffff */
.L_x_8944:
[----:B0-----:R0:W1:Y:S02]  /*105d0*/  SYNCS.PHASECHK.TRANS64.TRYWAIT P0, [R16+URZ+0x28820], R3 ;  /* 0x02882003100075a7 */ /* 0x001064000800017f */
[----:B-1----:R-:W-:Y:S05]  /*105e0*/  @!P0 NANOSLEEP.SYNCS 0x989680 ;  /* 0x009896800000895d */ /* 0x002fea0003900000 */
[----:B------:R-:W1:Y:S02]  /*105f0*/  @!P0 SYNCS.PHASECHK.TRANS64 P0, [R16+URZ+0x28820], R3 ;  /* 0x02882003100085a7 */ /* 0x000e64000800007f */
[----:B-1----:R-:W-:Y:S05]  /*10600*/  @!P0 BRA `(.L_x_8944) ;  /* 0xfffffffc00f08947 */ /* 0x002fea000383ffff */
[----:B------:R-:W-:Y:S05]  /*10610*/  BRA `(.L_x_9023) ;  /* 0xffffffc800907947 */ /* 0x000fea000383ffff */
.L_x_8948:
[----:B0-----:R0:W1:Y:S02]  /*10620*/  SYNCS.PHASECHK.TRANS64.TRYWAIT P0, [R6+URZ+0x28840], R3 ;  /* 0x02884003060075a7 */ /* 0x001064000800017f */
[----:B-1----:R-:W-:Y:S05]  /*10630*/  @!P0 NANOSLEEP.SYNCS 0x989680 ;  /* 0x009896800000895d */ /* 0x002fea0003900000 */
[----:B------:R-:W1:Y:S02]  /*10640*/  @!P0 SYNCS.PHASECHK.TRANS64 P0, [R6+URZ+0x28840], R3 ;  /* 0x02884003060085a7 */ /* 0x000e64000800007f */
[----:B-1----:R-:W-:Y:S05]  /*10650*/  @!P0 BRA `(.L_x_8948) ;  /* 0xfffffffc00f08947 */ /* 0x002fea000383ffff */
[----:B------:R-:W-:Y:S05]  /*10660*/  BRA `(.L_x_9024) ;  /* 0xffffffcc00507947 */ /* 0x000fea000383ffff */
.L_x_8949:
        /* <DEDUP_REMOVED lines=8> */
.L_x_9026:
[----:B------:R-:W-:Y:S05]  /*106f0*/  BSYNC B1 ;  /* 0x0000000000017941 */ /* 0x000fea0003800000 */
.L_x_9025:
        /* <DEDUP_REMOVED lines=10> */
.L_x_9027:
[----:B------:R-:W-:Y:S02]  /*107a0*/  IMAD.MOV.U32 R13, RZ, RZ, R9 ;  /* 0x000000ffff0d7224 */ /* 0x000fe400078e0009 */
[----:B------:R-:W-:Y:S02]  /*107b0*/  IMAD.MOV.U32 R12, RZ, RZ, 0x1 ;  /* 0x00000001ff0c7424 */ /* 0x000fe400078e00ff */
[----:B------:R-:W-:-:S07]  /*107c0*/  IMAD.MOV.U32 R2, RZ, RZ, R14 ;  /* 0x000000ffff027224 */ /* 0x000fce00078e000e */
[----:B------:R-:W-:Y:S05]  /*107d0*/  WARPSYNC.COLLECTIVE R15, `(.L_x_9028) ;  /* 0x000000000f087348 */ /* 0x000fea0003c00000 */
[----:B------:R0:W1:Y:S02]  /*107e0*/  SHFL.IDX P6, R14, R13, R12, R11 ;  /* 0x0000000c0d0e7389 */ /* 0x00006400000c000b */
[----:B01----:R-:W-:Y:S01]  /*107f0*/  ENDCOLLECTIVE ;  /* 0x000000000000791b */ /* 0x003fe20003800000 */
.L_x_9028:
        /* <DEDUP_REMOVED lines=12> */
.L_x_9029:
[----:B------:R-:W-:Y:S02]  /*108c0*/  IMAD.MOV.U32 R13, RZ, RZ, R9 ;  /* 0x000000ffff0d7224 */ /* 0x000fe400078e0009 */
[----:B------:R-:W-:Y:S02]  /*108d0*/  IMAD.MOV.U32 R12, RZ, RZ, 0x2 ;  /* 0x00000002ff0c7424 */ /* 0x000fe400078e00ff */
[----:B------:R-:W-:-:S07]  /*108e0*/  IMAD.MOV.U32 R2, RZ, RZ, R14 ;  /* 0x000000ffff027224 */ /* 0x000fce00078e000e */
[----:B------:R-:W-:Y:S05]  /*108f0*/  WARPSYNC.COLLECTIVE R15, `(.L_x_9030) ;  /* 0x000000000f087348 */ /* 0x000fea0003c00000 */
[----:B------:R0:W1:Y:S02]  /*10900*/  SHFL.IDX P6, R14, R13, R12, R11 ;  /* 0x0000000c0d0e7389 */ /* 0x00006400000c000b */
[----:B01----:R-:W-:Y:S01]  /*10910*/  ENDCOLLECTIVE ;  /* 0x000000000000791b */ /* 0x003fe20003800000 */
.L_x_9030:
        /* <DEDUP_REMOVED lines=12> */
.L_x_9031:
[----:B------:R-:W-:Y:S02]  /*109e0*/  IMAD.MOV.U32 R13, RZ, RZ, R9 ;  /* 0x000000ffff0d7224 */ /* 0x000fe400078e0009 */
[----:B------:R-:W-:Y:S02]  /*109f0*/  IMAD.MOV.U32 R12, RZ, RZ, 0x3 ;  /* 0x00000003ff0c7424 */ /* 0x000fe400078e00ff */
[----:B------:R-:W-:-:S07]  /*10a00*/  IMAD.MOV.U32 R2, RZ, RZ, R14 ;  /* 0x000000ffff027224 */ /* 0x000fce00078e000e */
[----:B------:R-:W-:Y:S05]  /*10a10*/  WARPSYNC.COLLECTIVE R15, `(.L_x_9032) ;  /* 0x000000000f087348 */ /* 0x000fea0003c00000 */
[----:B------:R0:W1:Y:S02]  /*10a20*/  SHFL.IDX P6, R14, R13, R12, R11 ;  /* 0x0000000c0d0e7389 */ /* 0x00006400000c000b */
[----:B01----:R-:W-:Y:S01]  /*10a30*/  ENDCOLLECTIVE ;  /* 0x000000000000791b */ /* 0x003fe20003800000 */
.L_x_9032:
        /* <DEDUP_REMOVED lines=12> */
.L_x_9033:
[----:B------:R-:W-:Y:S02]  /*10b00*/  IMAD.MOV.U32 R13, RZ, RZ, R9 ;  /* 0x000000ffff0d7224 */ /* 0x000fe400078e0009 */
[----:B------:R-:W-:Y:S02]  /*10b10*/  IMAD.MOV.U32 R12, RZ, RZ, 0x4 ;  /* 0x00000004ff0c7424 */ /* 0x000fe400078e00ff */
[----:B------:R-:W-:-:S07]  /*10b20*/  IMAD.MOV.U32 R2, RZ, RZ, R14 ;  /* 0x000000ffff027224 */ /* 0x000fce00078e000e */
[----:B------:R-:W-:Y:S05]  /*10b30*/  WARPSYNC.COLLECTIVE R15, `(.L_x_9034) ;  /* 0x000000000f087348 */ /* 0x000fea0003c00000 */
[----:B------:R0:W1:Y:S02]  /*10b40*/  SHFL.IDX P6, R14, R13, R12, R11 ;  /* 0x0000000c0d0e7389 */ /* 0x00006400000c000b */
[----:B01----:R-:W-:Y:S01]  /*10b50*/  ENDCOLLECTIVE ;  /* 0x000000000000791b */ /* 0x003fe20003800000 */
.L_x_9034:
        /* <DEDUP_REMOVED lines=12> */
.L_x_9035:
[----:B------:R-:W-:Y:S02]  /*10c20*/  IMAD.MOV.U32 R13, RZ, RZ, R9 ;  /* 0x000000ffff0d7224 */ /* 0x000fe400078e0009 */
[----:B------:R-:W-:Y:S02]  /*10c30*/  IMAD.MOV.U32 R12, RZ, RZ, 0x5 ;  /* 0x00000005ff0c7424 */ /* 0x000fe400078e00ff */
[----:B------:R-:W-:-:S07]  /*10c40*/  IMAD.MOV.U32 R2, RZ, RZ, R14 ;  /* 0x000000ffff027224 */ /* 0x000fce00078e000e */
[----:B------:R-:W-:Y:S05]  /*10c50*/  WARPSYNC.COLLECTIVE R15, `(.L_x_9036) ;  /* 0x000000000f087348 */ /* 0x000fea0003c00000 */
[----:B------:R0:W1:Y:S02]  /*10c60*/  SHFL.IDX P6, R14, R13, R12, R11 ;  /* 0x0000000c0d0e7389 */ /* 0x00006400000c000b */
[----:B01----:R-:W-:Y:S01]  /*10c70*/  ENDCOLLECTIVE ;  /* 0x000000000000791b */ /* 0x003fe20003800000 */
.L_x_9036:
        /* <DEDUP_REMOVED lines=12> */
.L_x_9037:
[----:B------:R-:W-:Y:S02]  /*10d40*/  IMAD.MOV.U32 R13, RZ, RZ, R9 ;  /* 0x000000ffff0d7224 */ /* 0x000fe400078e0009 */
[----:B------:R-:W-:Y:S02]  /*10d50*/  IMAD.MOV.U32 R12, RZ, RZ, 0x6 ;  /* 0x00000006ff0c7424 */ /* 0x000fe400078e00ff */
[----:B------:R-:W-:-:S07]  /*10d60*/  IMAD.MOV.U32 R2, RZ, RZ, R14 ;  /* 0x000000ffff027224 */ /* 0x000fce00078e000e */
[----:B------:R-:W-:Y:S05]  /*10d70*/  WARPSYNC.COLLECTIVE R15, `(.L_x_9038) ;  /* 0x000000000f087348 */ /* 0x000fea0003c00000 */
[----:B------:R0:W1:Y:S02]  /*10d80*/  SHFL.IDX P6, R14, R13, R12, R11 ;  /* 0x0000000c0d0e7389 */ /* 0x00006400000c000b */
[----:B01----:R-:W-:Y:S01]  /*10d90*/  ENDCOLLECTIVE ;  /* 0x000000000000791b */ /* 0x003fe20003800000 */
.L_x_9038:
        /* <DEDUP_REMOVED lines=12> */
.L_x_9039:
[----:B------:R-:W-:Y:S02]  /*10e60*/  IMAD.MOV.U32 R13, RZ, RZ, R9 ;  /* 0x000000ffff0d7224 */ /* 0x000fe400078e0009 */
[----:B------:R-:W-:Y:S02]  /*10e70*/  IMAD.MOV.U32 R12, RZ, RZ, 0x7 ;  /* 0x00000007ff0c7424 */ /* 0x000fe400078e00ff */
[----:B------:R-:W-:-:S07]  /*10e80*/  IMAD.MOV.U32 R2, RZ, RZ, R14 ;  /* 0x000000ffff027224 */ /* 0x000fce00078e000e */
[----:B------:R-:W-:Y:S05]  /*10e90*/  WARPSYNC.COLLECTIVE R15, `(.L_x_9040) ;  /* 0x000000000f087348 */ /* 0x000fea0003c00000 */
[----:B------:R0:W1:Y:S02]  /*10ea0*/  SHFL.IDX P6, R14, R13, R12, R11 ;  /* 0x0000000c0d0e7389 */ /* 0x00006400000c000b */
[----:B01----:R-:W-:Y:S01]  /*10eb0*/  ENDCOLLECTIVE ;  /* 0x000000000000791b */ /* 0x003fe20003800000 */
.L_x_9040:
        /* <DEDUP_REMOVED lines=12> */
.L_x_9041:
[----:B------:R-:W-:Y:S05]  /*10f80*/  BRA `(.L_x_9042) ;  /* 0xffffffc800247947 */ /* 0x000fea000383ffff */
.L_x_8954:
[----:B0-----:R0:W1:Y:S02]  /*10f90*/  SYNCS.PHASECHK.TRANS64.TRYWAIT P0, [R6+URZ+0x28860], R3 ;  /* 0x02886003060075a7 */ /* 0x001064000800017f */
[----:B-1----:R-:W-:Y:S05]  /*10fa0*/  @!P0 NANOSLEEP.SYNCS 0x989680 ;  /* 0x009896800000895d */ /* 0x002fea0003900000 */
[----:B------:R-:W1:Y:S02]  /*10fb0*/  @!P0 SYNCS.PHASECHK.TRANS64 P0, [R6+URZ+0x28860], R3 ;  /* 0x02886003060085a7 */ /* 0x000e64000800007f */
[----:B-1----:R-:W-:Y:S05]  /*10fc0*/  @!P0 BRA `(.L_x_8954) ;  /* 0xfffffffc00f08947 */ /* 0x002fea000383ffff */
[----:B------:R-:W-:Y:S05]  /*10fd0*/  BRA `(.L_x_9043) ;  /* 0xffffffc800807947 */ /* 0x000fea000383ffff */
.L_x_8955:
        /* <DEDUP_REMOVED lines=8> */
.L_x_9045:
[----:B------:R-:W-:Y:S05]  /*11060*/  BSYNC B1 ;  /* 0x0000000000017941 */ /* 0x000fea0003800000 */
.L_x_9044:
        /* <DEDUP_REMOVED lines=9> */
.L_x_9046:
[----:B------:R-:W-:Y:S01]  /*11100*/  MOV R13, R18 ;  /* 0x00000012000d7202 */ /* 0x000fe20000000f00 */
[----:B------:R-:W-:Y:S01]  /*11110*/  IMAD.MOV.U32 R12, RZ, RZ, 0x1 ;  /* 0x00000001ff0c7424 */ /* 0x000fe200078e00ff */
[----:B------:R-:W-:-:S13]  /*11120*/  IADD3 R2, P0, R14, R5, RZ ;  /* 0x000000050e027210 */ /* 0x000fda0007f1e0ff */
[----:B------:R-:W-:Y:S05]  /*11130*/  WARPSYNC.COLLECTIVE R15, `(.L_x_9047) ;  /* 0x000000000f087348 */ /* 0x000fea0003c00000 */
[----:B------:R0:W1:Y:S02]  /*11140*/  SHFL.IDX P6, R14, R13, R12, R11 ;  /* 0x0000000c0d0e7389 */ /* 0x00006400000c000b */
[----:B01----:R-:W-:Y:S01]  /*11150*/  ENDCOLLECTIVE ;  /* 0x000000000000791b */ /* 0x003fe20003800000 */
.L_x_9047:
        /* <DEDUP_REMOVED lines=13> */
.L_x_9048:
[----:B------:R-:W-:Y:S02]  /*11230*/  IMAD.MOV.U32 R13, RZ, RZ, R18 ;  /* 0x000000ffff0d7224 */ /* 0x000fe400078e0012 */
[----:B------:R-:W-:Y:S01]  /*11240*/  IMAD.MOV.U32 R12, RZ, RZ, 0x2 ;  /* 0x00000002ff0c7424 */ /* 0x000fe200078e00ff */
[----:B------:R-:W-:-:S13]  /*11250*/  IADD3 R2, P0, R14, R5, RZ ;  /* 0x000000050e027210 */ /* 0x000fda0007f1e0ff */
[----:B------:R-:W-:Y:S05]  /*11260*/  WARPSYNC.COLLECTIVE R15, `(.L_x_9049) ;  /* 0x000000000f087348 */ /* 0x000fea0003c00000 */
[----:B------:R0:W1:Y:S02]  /*11270*/  SHFL.IDX P6, R14, R13, R12, R11 ;  /* 0x0000000c0d0e7389 */ /* 0x00006400000c000b */
[----:B01----:R-:W-:Y:S01]  /*11280*/  ENDCOLLECTIVE ;  /* 0x000000000000791b */ /* 0x003fe20003800000 */
.L_x_9049:
        /* <DEDUP_REMOVED lines=13> */
.L_x_9050:
[----:B------:R-:W-:Y:S02]  /*11360*/  IMAD.MOV.U32 R13, RZ, RZ, R18 ;  /* 0x000000ffff0d7224 */ /* 0x000fe400078e0012 */
[----:B------:R-:W-:Y:S01]  /*11370*/  IMAD.MOV.U32 R12, RZ, RZ, 0x3 ;  /* 0x00000003ff0c7424 */ /* 0x000fe200078e00ff */
[----:B------:R-:W-:-:S13]  /*11380*/  IADD3 R2, P0, R14, R5, RZ ;  /* 0x000000050e027210 */ /* 0x000fda0007f1e0ff */
[----:B------:R-:W-:Y:S05]  /*11390*/  WARPSYNC.COLLECTIVE R15, `(.L_x_9051) ;  /* 0x000000000f087348 */ /* 0x000fea0003c00000 */
[----:B------:R0:W1:Y:S02]  /*113a0*/  SHFL.IDX P6, R14, R13, R12, R11 ;  /* 0x0000000c0d0e7389 */ /* 0x00006400000c000b */
[----:B01----:R-:W-:Y:S01]  /*113b0*/  ENDCOLLECTIVE ;  /* 0x000000000000791b */ /* 0x003fe20003800000 */
.L_x_9051:
        /* <DEDUP_REMOVED lines=13> */
.L_x_9052:
[----:B------:R-:W-:Y:S02]  /*11490*/  IMAD.MOV.U32 R13, RZ, RZ, R18 ;  /* 0x000000ffff0d7224 */ /* 0x000fe400078e0012 */
[----:B------:R-:W-:Y:S01]  /*114a0*/  IMAD.MOV.U32 R12, RZ, RZ, 0x4 ;  /* 0x00000004ff0c7424 */ /* 0x000fe200078e00ff */
[----:B------:R-:W-:-:S13]  /*114b0*/  IADD3 R2, P0, R14, R5, RZ ;  /* 0x000000050e027210 */ /* 0x000fda0007f1e0ff */
[----:B------:R-:W-:Y:S05]  /*114c0*/  WARPSYNC.COLLECTIVE R15, `(.L_x_9053) ;  /* 0x000000000f087348 */ /* 0x000fea0003c00000 */
[----:B------:R0:W1:Y:S02]  /*114d0*/  SHFL.IDX P6, R14, R13, R12, R11 ;  /* 0x0000000c0d0e7389 */ /* 0x00006400000c000b */
[----:B01----:R-:W-:Y:S01]  /*114e0*/  ENDCOLLECTIVE ;  /* 0x000000000000791b */ /* 0x003fe20003800000 */
.L_x_9053:
        /* <DEDUP_REMOVED lines=13> */
.L_x_9054:
[----:B------:R-:W-:Y:S02]  /*115c0*/  IMAD.MOV.U32 R13, RZ, RZ, R18 ;  /* 0x000000ffff0d7224 */ /* 0x000fe400078e0012 */
[----:B------:R-:W-:Y:S01]  /*115d0*/  IMAD.MOV.U32 R12, RZ, RZ, 0x5 ;  /* 0x00000005ff0c7424 */ /* 0x000fe200078e00ff */
[----:B------:R-:W-:-:S13]  /*115e0*/  IADD3 R2, P0, R14, R5, RZ ;  /* 0x000000050e027210 */ /* 0x000fda0007f1e0ff */
[----:B------:R-:W-:Y:S05]  /*115f0*/  WARPSYNC.COLLECTIVE R15, `(.L_x_9055) ;  /* 0x000000000f087348 */ /* 0x000fea0003c00000 */
[----:B------:R0:W1:Y:S02]  /*11600*/  SHFL.IDX P6, R14, R13, R12, R11 ;  /* 0x0000000c0d0e7389 */ /* 0x00006400000c000b */
[----:B01----:R-:W-:Y:S01]  /*11610*/  ENDCOLLECTIVE ;  /* 0x000000000000791b */ /* 0x003fe20003800000 */
.L_x_9055:
        /* <DEDUP_REMOVED lines=13> */
.L_x_9056:
[----:B------:R-:W-:Y:S02]  /*116f0*/  IMAD.MOV.U32 R13, RZ, RZ, R18 ;  /* 0x000000ffff0d7224 */ /* 0x000fe400078e0012 */
[----:B------:R-:W-:Y:S01]  /*11700*/  IMAD.MOV.U32 R12, RZ, RZ, 0x6 ;  /* 0x00000006ff0c7424 */ /* 0x000fe200078e00ff */
[----:B------:R-:W-:-:S13]  /*11710*/  IADD3 R2, P0, R14, R5, RZ ;  /* 0x000000050e027210 */ /* 0x000fda0007f1e0ff */
[----:B------:R-:W-:Y:S05]  /*11720*/  WARPSYNC.COLLECTIVE R15, `(.L_x_9057) ;  /* 0x000000000f087348 */ /* 0x000fea0003c00000 */
[----:B------:R0:W1:Y:S02]  /*11730*/  SHFL.IDX P6, R14, R13, R12, R11 ;  /* 0x0000000c0d0e7389 */ /* 0x00006400000c000b */
[----:B01----:R-:W-:Y:S01]  /*11740*/  ENDCOLLECTIVE ;  /* 0x000000000000791b */ /* 0x003fe20003800000 */
.L_x_9057:
        /* <DEDUP_REMOVED lines=13> */
.L_x_9058:
[----:B------:R-:W-:Y:S02]  /*11820*/  IMAD.MOV.U32 R13, RZ, RZ, R18 ;  /* 0x000000ffff0d7224 */ /* 0x000fe400078e0012 */
[----:B------:R-:W-:Y:S01]  /*11830*/  IMAD.MOV.U32 R12, RZ, RZ, 0x7 ;  /* 0x00000007ff0c7424 */ /* 0x000fe200078e00ff */
[----:B------:R-:W-:-:S13]  /*11840*/  IADD3 R2, P0, R14, R5, RZ ;  /* 0x000000050e027210 */ /* 0x000fda0007f1e0ff */
[----:B------:R-:W-:Y:S05]  /*11850*/  WARPSYNC.COLLECTIVE R15, `(.L_x_9059) ;  /* 0x000000000f087348 */ /* 0x000fea0003c00000 */
[----:B------:R0:W1:Y:S02]  /*11860*/  SHFL.IDX P6, R14, R13, R12, R11 ;  /* 0x0000000c0d0e7389 */ /* 0x00006400000c000b */
[----:B01----:R-:W-:Y:S01]  /*11870*/  ENDCOLLECTIVE ;  /* 0x000000000000791b */ /* 0x003fe20003800000 */
.L_x_9059:
        /* <DEDUP_REMOVED lines=12> */
.L_x_9060:
[----:B------:R-:W-:Y:S01]  /*11940*/  @!PT LDS RZ, [RZ] ;  /* 0x00000000fffff984 */ /* 0x000fe20000000800 */
[----:B------:R-:W-:Y:S01]  /*11950*/  @!PT LDS RZ, [RZ] ;  /* 0x00000000fffff984 */ /* 0x000fe20000000800 */
[----:B------:R-:W-:Y:S01]  /*11960*/  @!PT LDS RZ, [RZ] ;  /* 0x00000000fffff984 */ /* 0x000fe20000000800 */
[----:B------:R0:W-:Y:S01]  /*11970*/  LDGSTS.E.BYPASS.LTC128B.128 [R7+0x7400], desc[UR50][R2.64+0x80], !P0 ;  /* 0x0740008002077fae */ /* 0x0001e2000c101d72 */
[----:B------:R-:W-:Y:S05]  /*11980*/  BRA `(.L_x_9061) ;  /* 0xffffffc400247947 */ /* 0x000fea000383ffff */
.L_x_8963:
[----:B0-----:R0:W1:Y:S02]  /*11990*/  SYNCS.PHASECHK.TRANS64.TRYWAIT P0, [R4+URZ+0x28860], R3 ;  /* 0x02886003040075a7 */ /* 0x001064000800017f */
[----:B-1----:R-:W-:Y:S05]  /*119a0*/  @!P0 NANOSLEEP.SYNCS 0x989680 ;  /* 0x009896800000895d */ /* 0x002fea0003900000 */
[----:B------:R-:W1:Y:S02]  /*119b0*/  @!P0 SYNCS.PHASECHK.TRANS64 P0, [R4+URZ+0x28860], R3 ;  /* 0x02886003040085a7 */ /* 0x000e64000800007f */
[----:B-1----:R-:W-:Y:S05]  /*119c0*/  @!P0 BRA `(.L_x_8963) ;  /* 0xfffffffc00f08947 */ /* 0x002fea000383ffff */
[----:B------:R-:W-:Y:S05]  /*119d0*/  BRA `(.L_x_9062) ;  /* 0xffffffc800447947 */ /* 0x000fea000383ffff */
.L_x_8964:
        /* <DEDUP_REMOVED lines=8> */
.L_x_9064:
[----:B------:R-:W-:Y:S05]  /*11a60*/  BSYNC B0 ;  /* 0x0000000000007941 */ /* 0x000fea0003800000 */
.L_x_9063:
        /* <DEDUP_REMOVED lines=9> */
.L_x_9065:
[----:B------:R-:W-:Y:S02]  /*11b00*/  IMAD.MOV.U32 R13, RZ, RZ, R18 ;  /* 0x000000ffff0d7224 */ /* 0x000fe400078e0012 */
[----:B------:R-:W-:Y:S01]  /*11b10*/  IMAD.MOV.U32 R12, RZ, RZ, 0x1 ;  /* 0x00000001ff0c7424 */ /* 0x000fe200078e00ff */
[----:B------:R-:W-:-:S13]  /*11b20*/  IADD3 R2, P0, R14, R6, RZ ;  /* 0x000000060e027210 */ /* 0x000fda0007f1e0ff */
[----:B------:R-:W-:Y:S05]  /*11b30*/  WARPSYNC.COLLECTIVE R15, `(.L_x_9066) ;  /* 0x000000000f087348 */ /* 0x000fea0003c00000 */
[----:B------:R0:W1:Y:S02]  /*11b40*/  SHFL.IDX P6, R14, R13, R12, R11 ;  /* 0x0000000c0d0e7389 */ /* 0x00006400000c000b */
[----:B01----:R-:W-:Y:S01]  /*11b50*/  ENDCOLLECTIVE ;  /* 0x000000000000791b */ /* 0x003fe20003800000 */
.L_x_9066:
        /* <DEDUP_REMOVED lines=13> */
.L_x_9067:
        /* <DEDUP_REMOVED lines=10> */
.L_x_9068:
        /* <DEDUP_REMOVED lines=12> */
.L_x_9069:
        /* <DEDUP_REMOVED lines=10> */
.L_x_9070:
        /* <DEDUP_REMOVED lines=12> */
.L_x_9071:
        /* <DEDUP_REMOVED lines=10> */
.L_x_9072:
        /* <DEDUP_REMOVED lines=12> */
.L_x_9073:
        /* <DEDUP_REMOVED lines=10> */
.L_x_9074:
        /* <DEDUP_REMOVED lines=12> */
.L_x_9075:
[----:B------:R-:W-:Y:S01]  /*121b0*/  @!PT LDS RZ, [RZ] ;  /* 0x00000000fffff984 */ /* 0x000fe20000000800 */
[----:B------:R-:W-:Y:S01]  /*121c0*/  @!PT LDS RZ, [RZ] ;  /* 0x00000000fffff984 */ /* 0x000fe20000000800 */
[----:B------:R-:W-:Y:S01]  /*121d0*/  @!PT LDS RZ, [RZ] ;  /* 0x00000000fffff984 */ /* 0x000fe20000000800 */
[----:B------:R0:W-:Y:S01]  /*121e0*/  LDGSTS.E.BYPASS.LTC128B.128 [R0+0x6400], desc[UR50][R2.64+0x80], !P0 ;  /* 0x0640008002007fae */ /* 0x0001e2000c101d72 */
[----:B------:R-:W-:Y:S01]  /*121f0*/  IMAD.MOV.U32 R13, RZ, RZ, R18 ;  /* 0x000000ffff0d7224 */ /* 0x000fe200078e0012 */
[----:B------:R-:W-:Y:S02]  /*12200*/  MOV R12, 0x6 ;  /* 0x00000006000c7802 */ /* 0x000fe40000000f00 */
[----:B0-----:R-:W-:-:S13]  /*12210*/  IADD3 R2, P0, R14, R6, RZ ;  /* 0x000000060e027210 */ /* 0x001fda0007f1e0ff */
[----:B------:R-:W-:Y:S05]  /*12220*/  WARPSYNC.COLLECTIVE R15, `(.L_x_9076) ;  /* 0x000000000f087348 */ /* 0x000fea0003c00000 */
[----:B------:R0:W1:Y:S02]  /*12230*/  SHFL.IDX P6, R14, R13, R12, R11 ;  /* 0x0000000c0d0e7389 */ /* 0x00006400000c000b */
[----:B01----:R-:W-:Y:S01]  /*12240*/  ENDCOLLECTIVE ;  /* 0x000000000000791b */ /* 0x003fe20003800000 */
.L_x_9076:
        /* <DEDUP_REMOVED lines=12> */
.L_x_9077:
        /* <DEDUP_REMOVED lines=10> */
.L_x_9078:
        /* <DEDUP_REMOVED lines=12> */
.L_x_9079:
[----:B------:R-:W-:Y:S01]  /*12470*/  @!PT LDS RZ, [RZ] ;  /* 0x00000000fffff984 */ /* 0x000fe20000000800 */
[----:B------:R-:W-:Y:S01]  /*12480*/  @!PT LDS RZ, [RZ] ;  /* 0x00000000fffff984 */ /* 0x000fe20000000800 */
[----:B------:R-:W-:Y:S01]  /*12490*/  @!PT LDS RZ, [RZ] ;  /* 0x00000000fffff984 */ /* 0x000fe20000000800 */
[----:B------:R0:W-:Y:S01]  /*124a0*/  LDGSTS.E.BYPASS.LTC128B.128 [R0+0x7400], desc[UR50][R2.64+0x80], !P0 ;  /* 0x0740008002007fae */ /* 0x0001e2000c101d72 */
[----:B------:R-:W-:Y:S05]  /*124b0*/  BRA `(.L_x_9080) ;  /* 0xffffffc000987947 */ /* 0x000fea000383ffff */
.L_x_8969:
        /* <DEDUP_REMOVED lines=8> */
.L_x_9082:
[----:B------:R-:W-:Y:S05]  /*12540*/  BSYNC B0 ;  /* 0x0000000000007941 */ /* 0x000fea0003800000 */
.L_x_9081:
[----:B------:R-:W-:Y:S05]  /*12550*/  BRA `(.L_x_9083) ;  /* 0xffffffc4001c7947 */ /* 0x000fea000383ffff */
.L_x_8972:
[----:B-1----:R1:W2:Y:S02]  /*12560*/  SYNCS.PHASECHK.TRANS64.TRYWAIT P0, [R4+URZ+0x28820], R0 ;  /* 0x02882000040075a7 */ /* 0x0022a4000800017f */
[----:B--2---:R-:W-:Y:S05]  /*12570*/  @!P0 NANOSLEEP.SYNCS 0x989680 ;  /* 0x009896800000895d */ /* 0x004fea0003900000 */
[----:B------:R-:W2:Y:S02]  /*12580*/  @!P0 SYNCS.PHASECHK.TRANS64 P0, [R4+URZ+0x28820], R0 ;  /* 0x02882000040085a7 */ /* 0x000ea4000800007f */
[----:B--2---:R-:W-:Y:S05]  /*12590*/  @!P0 BRA `(.L_x_8972) ;  /* 0xfffffffc00f08947 */ /* 0x004fea000383ffff */
[----:B------:R-:W-:Y:S05]  /*125a0*/  BRA `(.L_x_9084) ;  /* 0xffffffc400607947 */ /* 0x000fea000383ffff */
.L_x_8973:
        /* <DEDUP_REMOVED lines=11> */
.L_x_9086:
[----:B------:R-:W-:Y:S05]  /*12660*/  BSYNC B0 ;  /* 0x0000000000007941 */ /* 0x000fea0003800000 */
.L_x_9085:
[----:B------:R-:W-:Y:S05]  /*12670*/  BRA `(.L_x_9087) ;  /* 0xffffffc400487947 */ /* 0x000fea000383ffff */
.L_x_8976:
[----:B------:R-:W-:Y:S01]  /*12680*/  BSSY B1, `(.L_x_9088) ;  /* 0x0000006000017945 */ /* 0x000fe20003800000 */
[----:B------:R-:W-:-:S07]  /*12690*/  IMAD.MOV.U32 R15, RZ, RZ, -0x1 ;  /* 0xffffffffff0f7424 */ /* 0x000fce00078e00ff */
[----:B01---5:R-:W-:Y:S05]  /*126a0*/  WARPSYNC.COLLECTIVE R15, `(.L_x_9089) ;  /* 0x000000000f0c7348 */ /* 0x023fea0003c00000 */
[----:B------:R-:W-:Y:S02]  /*126b0*/  ELECT P6, UR62, PT ;  /* 0x00000000003e782f */ /* 0x000fe400038c0000 */
[----:B------:R-:W-:Y:S01]  /*126c0*/  MOV R14, UR62 ;  /* 0x0000003e000e7c02 */ /* 0x000fe20008000f00 */
[----:B01---5:R-:W-:Y:S10]  /*126d0*/  ENDCOLLECTIVE ;  /* 0x000000000000791b */ /* 0x023ff40003800000 */
.L_x_9089:
[----:B------:R-:W-:Y:S05]  /*126e0*/  BSYNC B1 ;  /* 0x0000000000017941 */ /* 0x000fea0003800000 */
.L_x_9088:
[----:B------:R-:W-:Y:S05]  /*126f0*/  BRA `(.L_x_9090) ;  /* 0xffffffc400407947 */ /* 0x000fea000383ffff */
.L_x_8978:
[----:B-1----:R1:W2:Y:S02]  /*12700*/  SYNCS.PHASECHK.TRANS64.TRYWAIT P1, [R5+URZ+0x28840], R0 ;  /* 0x02884000050075a7 */ /* 0x0022a4000802017f */
[----:B--2---:R-:W-:Y:S05]  /*12710*/  @!P1 NANOSLEEP.SYNCS 0x989680 ;  /* 0x009896800000995d */ /* 0x004fea0003900000 */
[----:B------:R-:W2:Y:S02]  /*12720*/  @!P1 SYNCS.PHASECHK.TRANS64 P1, [R5+URZ+0x28840], R0 ;  /* 0x02884000050095a7 */ /* 0x000ea4000802007f */
[----:B--2---:R-:W-:Y:S05]  /*12730*/  @!P1 BRA `(.L_x_8978) ;  /* 0xfffffffc00f09947 */ /* 0x004fea000383ffff */
[----:B------:R-:W-:Y:S05]  /*12740*/  BRA `(.L_x_9091) ;  /* 0xffffffc400607947 */ /* 0x000fea000383ffff */
.L_x_8980:
[----:B--2---:R2:W3:Y:S02]  /*12750*/  SYNCS.PHASECHK.TRANS64.TRYWAIT P1, [R23+URZ+0x28840], R2 ;  /* 0x02884002170075a7 */ /* 0x0044e4000802017f */
[----:B---3--:R-:W-:Y:S05]  /*12760*/  @!P1 NANOSLEEP.SYNCS 0x989680 ;  /* 0x009896800000995d */ /* 0x008fea0003900000 */
[----:B------:R-:W3:Y:S02]  /*12770*/  @!P1 SYNCS.PHASECHK.TRANS64 P1, [R23+URZ+0x28840], R2 ;  /* 0x02884002170095a7 */ /* 0x000ee4000802007f */
[----:B---3--:R-:W-:Y:S05]  /*12780*/  @!P1 BRA `(.L_x_8980) ;  /* 0xfffffffc00f09947 */ /* 0x008fea000383ffff */
[----:B------:R-:W-:Y:S05]  /*12790*/  BRA `(.L_x_9092) ;  /* 0xffffffc4006c7947 */ /* 0x000fea000383ffff */
.L_x_8982:
[----:B---3--:R3:W4:Y:S02]  /*127a0*/  SYNCS.PHASECHK.TRANS64.TRYWAIT P1, [R5+URZ+0x28860], R0 ;  /* 0x02886000050075a7 */ /* 0x008724000802017f */
[----:B----4-:R-:W-:Y:S05]  /*127b0*/  @!P1 NANOSLEEP.SYNCS 0x989680 ;  /* 0x009896800000995d */ /* 0x010fea0003900000 */
[----:B------:R-:W4:Y:S02]  /*127c0*/  @!P1 SYNCS.PHASECHK.TRANS64 P1, [R5+URZ+0x28860], R0 ;  /* 0x02886000050095a7 */ /* 0x000f24000802007f */
[----:B----4-:R-:W-:Y:S05]  /*127d0*/  @!P1 BRA `(.L_x_8982) ;  /* 0xfffffffc00f09947 */ /* 0x010fea000383ffff */
[----:B------:R-:W-:Y:S05]  /*127e0*/  BRA `(.L_x_9093) ;  /* 0xffffffc400687947 */ /* 0x000fea000383ffff */
.L_x_9094:
        /* <DEDUP_REMOVED lines=9> */
.L_x_15849:


//--------------------- .text._ZN7cutlass13device_kernelIN5flash11enable_sm90INS1_16FlashAttnFwdSm90INS1_25CollectiveMainloopFwdSm90ILi2EN4cute5tupleIJNS5_1CILi1EEES8_S8_EEENS6_IJNS7_ILi128EEESA_SA_EEELi128ENS_10bfloat16_tEfNS_4arch4Sm90ELb1ELb0ELb0ELb1ELb1ELb0ELb0ELb1ELb1ELb1ELb0ELb0EEENS1_21CollectiveEpilogueFwdISB_S9_SC_SE_Li256ELb1ELb1ELb0ELb0EEENS1_36VarlenDynamicPersistentTileSchedulerILi128ELi128ELi256ELi128ELb0ELb1ELb1ELb1ELb1ELb1EEEEEEEEEvNT_6ParamsE --------------------------
	.section	.text._ZN7cutlass13device_kernelIN5flash11enable_sm90INS1_16FlashAttnFwdSm90INS1_25CollectiveMainloopFwdSm90ILi2EN4cute5tupleIJNS5_1CILi1EEES8_S8_EEENS6_IJNS7_ILi128EEESA_SA_EEELi128ENS_10bfloat16_tEfNS_4arch4Sm90ELb1ELb0ELb0ELb1ELb1ELb0ELb0ELb1ELb1ELb1ELb0ELb0EEENS1_21CollectiveEpilogueFwdISB_S9_SC_SE_Li256ELb1ELb1ELb0ELb0EEENS1_36VarlenDynamicPersistentTileSchedulerILi128ELi128ELi256ELi128ELb0ELb1ELb1ELb1ELb1ELb1EEEEEEEEEvNT_6ParamsE,"ax",@progbits
	.align	128
.text._ZN7cutlass13device_kernelIN5flash11enable_sm90INS1_16FlashAttnFwdSm90INS1_25CollectiveMainloopFwdSm90ILi2EN4cute5tupleIJNS5_1CILi1EEES8_S8_EEENS6_IJNS7_ILi128EEESA_SA_EEELi128ENS_10bfloat16_tEfNS_4arch4Sm90ELb1ELb0ELb0ELb1ELb1ELb0ELb0ELb1ELb1ELb1ELb0ELb0EEENS1_21CollectiveEpilogueFwdISB_S9_SC_SE_Li256ELb1ELb1ELb0ELb0EEENS1_36VarlenDynamicPersistentTileSchedulerILi128ELi128ELi256ELi128ELb0ELb1ELb1ELb1ELb1ELb1EEEEEEEEEvNT_6ParamsE:
        .type           _ZN7cutlass13device_kernelIN5flash11enable_sm90INS1_16FlashAttnFwdSm90INS1_25CollectiveMainloopFwdSm90ILi2EN4cute5tupleIJNS5_1CILi1EEES8_S8_EEENS6_IJNS7_ILi128EEESA_SA_EEELi128ENS_10bfloat16_tEfNS_4arch4Sm90ELb1ELb0ELb0ELb1ELb1ELb0ELb0ELb1ELb1ELb1ELb0ELb0EEENS1_21CollectiveEpilogueFwdISB_S9_SC_SE_Li256ELb1ELb1ELb0ELb0EEENS1_36VarlenDynamicPersistentTileSchedulerILi128ELi128ELi256ELi128ELb0ELb1ELb1ELb1ELb1ELb1EEEEEEEEEvNT_6ParamsE,@function
        .size           _ZN7cutlass13device_kernelIN5flash11enable_sm90INS1_16FlashAttnFwdSm90INS1_25CollectiveMainloopFwdSm90ILi2EN4cute5tupleIJNS5_1CILi1EEES8_S8_EEENS6_IJNS7_ILi128EEESA_SA_EEELi128ENS_10bfloat16_tEfNS_4arch4Sm90ELb1ELb0ELb0ELb1ELb1ELb0ELb0ELb1ELb1ELb1ELb0ELb0EEENS1_21CollectiveEpilogueFwdISB_S9_SC_SE_Li256ELb1ELb1ELb0ELb0EEENS1_36VarlenDynamicPersistentTileSchedulerILi128ELi128ELi256ELi128ELb0ELb1ELb1ELb1ELb1ELb1EEEEEEEEEvNT_6ParamsE,(.L_x_15850 - _ZN7cutlass13device_kernelIN5flash11enable_sm90INS1_16FlashAttnFwdSm90INS1_25CollectiveMainloopFwdSm90ILi2EN4cute5tupleIJNS5_1CILi1EEES8_S8_EEENS6_IJNS7_ILi128EEESA_SA_EEELi128ENS_10bfloat16_tEfNS_4arch4Sm90ELb1ELb0ELb0ELb1ELb1ELb0ELb0ELb1ELb1ELb1ELb0ELb0EEENS1_21CollectiveEpilogueFwdISB_S9_SC_SE_Li256ELb1ELb1ELb0ELb0EEENS1_36VarlenDynamicPersistentTileSchedulerILi128ELi128ELi256ELi128ELb0ELb1ELb1ELb1ELb1ELb1EEEEEEEEEvNT_6ParamsE)
        .other          _ZN7cutlass13device_kernelIN5flash11enable_sm90INS1_16FlashAttnFwdSm90INS1_25CollectiveMainloopFwdSm90ILi2EN4cute5tupleIJNS5_1CILi1EEES8_S8_EEENS6_IJNS7_ILi128EEESA_SA_EEELi128ENS_10bfloat16_tEfNS_4arch4Sm90ELb1ELb0ELb0ELb1ELb1ELb0ELb0ELb1ELb1ELb1ELb0ELb0EEENS1_21CollectiveEpilogueFwdISB_S9_SC_SE_Li256ELb1ELb1ELb0ELb0EEENS1_36VarlenDynamicPersistentTileSchedulerILi128ELi128ELi256ELi128ELb0ELb1ELb1ELb1ELb1ELb1EEEEEEEEEvNT_6ParamsE,@"STO_CUDA_ENTRY STV_DEFAULT"
_ZN7cutlass13device_kernelIN5flash11enable_sm90INS1_16FlashAttnFwdSm90INS1_25CollectiveMainloopFwdSm90ILi2EN4cute5tupleIJNS5_1CILi1EEES8_S8_EEENS6_IJNS7_ILi128EEESA_SA_EEELi128ENS_10bfloat16_tEfNS_4arch4Sm90ELb1ELb0ELb0ELb1ELb1ELb0ELb0ELb1ELb1ELb1ELb0ELb0EEENS1_21CollectiveEpilogueFwdISB_S9_SC_SE_Li256ELb1ELb1ELb0ELb0EEENS1_36VarlenDynamicPersistentTileSchedulerILi128ELi128ELi256ELi128ELb0ELb1ELb1ELb1ELb1ELb1EEEEEEEEEvNT_6ParamsE:
        /* <DEDUP_REMOVED lines=45> */
.L_x_9095:
        /* <DEDUP_REMOVED lines=22> */
.L_x_9096:
        /* <DEDUP_REMOVED lines=18> */
.L_x_9097:
        /* <DEDUP_REMOVED lines=22> */
.L_x_9098:
        /* <DEDUP_REMOVED lines=23> */
.L_x_9099:
        /* <DEDUP_REMOVED lines=8> */
.L_x_9101:
        /* <DEDUP_REMOVED lines=25> */
[----:B------:R-:W-:Y:S02]  /*0a30*/  UMOV UR44, URZ ;  /* 0x0000003f002c7c82 */ /* 0x000fe40008000000 */
[CC--:B------:R-:W-:Y:S02]  /*0a40*/  LEA.HI R0, R3.reuse, R190.reuse, RZ, 0x7 ;  /* 0x000000be03007211 */ /* 0x0c0fe400078f38ff */
[----:B------:R-:W-:-:S02]  /*0a50*/  LEA.HI R2, R3, R190, RZ, 0x4 ;  /* 0x000000be03027211 */ /* 0x000fc400078f20ff */
[----:B------:R-:W-:Y:S02]  /*0a60*/  LOP3.LUT R5, R0, 0xffffff80, RZ, 0xc0, !PT ;  /* 0xffffff8000057812 */ /* 0x000fe400078ec0ff */
[----:B------:R-:W-:Y:S02]  /*0a70*/  SHF.R.S32.HI R7, RZ, 0x4, R2 ;  /* 0x00000004ff077819 */ /* 0x000fe40000011402 */
[----:B------:R-:W-:Y:S01]  /*0a80*/  LEA.HI R4, R3, R190, RZ, 0x5 ;  /* 0x000000be03047211 */ /* 0x000fe200078f28ff */
[----:B------:R-:W-:Y:S01]  /*0a90*/  IMAD.IADD R184, R190, 0x1, -R5 ;  /* 0x00000001beb87824 */ /* 0x000fe200078e0a05 */
[C---:B------:R-:W-:Y:S02]  /*0aa0*/  LOP3.LUT R5, R2.reuse, 0x3fffff0, RZ, 0xc0, !PT ;  /* 0x03fffff002057812 */ /* 0x040fe400078ec0ff */
[----:B------:R-:W-:Y:S01]  /*0ab0*/  LEA.HI R2, R2, R7, RZ, 0x1 ;  /* 0x0000000702027211 */ /* 0x000fe200078f08ff */
[----:B------:R-:W-:Y:S01]  /*0ac0*/  IMAD.SHL.U32 R4, R4, 0x20, RZ ;  /* 0x0000002004047824 */ /* 0x000fe200078e00ff */
[----:B------:R-:W-:Y:S01]  /*0ad0*/  SHF.R.S32.HI R9, RZ, 0x1f, R184 ;  /* 0x0000001fff097819 */ /* 0x000fe200000114b8 */
[----:B------:R-:W-:Y:S01]  /*0ae0*/  IMAD.IADD R5, R190, 0x1, -R5 ;  /* 0x00000001be057824 */ /* 0x000fe200078e0a05 */
[----:B------:R-:W-:-:S02]  /*0af0*/  LOP3.LUT R2, R2, 0x1ffffffe, RZ, 0xc0, !PT ;  /* 0x1ffffffe02027812 */ /* 0x000fc400078ec0ff */
[----:B------:R-:W-:Y:S02]  /*0b00*/  LEA.HI R6, R9, R184, RZ, 0x2 ;  /* 0x000000b809067211 */ /* 0x000fe400078f10ff */
[-C--:B------:R-:W-:Y:S01]  /*0b10*/  LEA.HI R10, R3, R190.reuse, RZ, 0x2 ;  /* 0x000000be030a7211 */ /* 0x080fe200078f10ff */
[----:B------:R-:W-:Y:S01]  /*0b20*/  IMAD.IADD R2, R7, 0x1, -R2 ;  /* 0x0000000107027824 */ /* 0x000fe200078e0a02 */
[--C-:B------:R-:W-:Y:S02]  /*0b30*/  SHF.R.S32.HI R8, RZ, 0x2, R6.reuse ;  /* 0x00000002ff087819 */ /* 0x100fe40000011406 */
[----:B------:R-:W-:Y:S02]  /*0b40*/  SHF.R.S32.HI R11, RZ, 0x1f, R6 ;  /* 0x0000001fff0b7819 */ /* 0x000fe40000011406 */
[----:B------:R-:W-:Y:S02]  /*0b50*/  LOP3.LUT R7, R10, 0xfffffffc, RZ, 0xc0, !PT ;  /* 0xfffffffc0a077812 */ /* 0x000fe400078ec0ff */
[----:B------:R-:W-:-:S02]  /*0b60*/  LEA.HI R3, R3, R190, RZ, 0x3 ;  /* 0x000000be03037211 */ /* 0x000fc400078f18ff */
[----:B------:R-:W-:Y:S01]  /*0b70*/  LEA.HI R11, R11, R8, RZ, 0x3 ;  /* 0x000000080b0b7211 */ /* 0x000fe200078f18ff */
[----:B------:R-:W-:Y:S01]  /*0b80*/  IMAD.IADD R7, R190, 0x1, -R7 ;  /* 0x00000001be077824 */ /* 0x000fe200078e0a07 */
[----:B------:R-:W-:Y:S02]  /*0b90*/  SHF.R.S32.HI R185, RZ, 0x7, R0 ;  /* 0x00000007ffb97819 */ /* 0x000fe40000011400 */
[----:B------:R-:W-:Y:S02]  /*0ba0*/  LOP3.LUT R4, R4, 0xfffffc00, RZ, 0xc0, !PT ;  /* 0xfffffc0004047812 */ /* 0x000fe400078ec0ff */
        /* <DEDUP_REMOVED lines=8> */
[----:B------:R-:W-:Y:S01]  /*0c30*/  IMAD R187, R2, 0x8, R5 ;  /* 0x0000000802bb7824 */ /* 0x000fe200078e0205 */
        /* <DEDUP_REMOVED lines=15> */
.L_x_9161:
[----:B012---:R-:W0:Y:S01]  /*0d30*/  LDC.64 R4, c[0x0][0xc88] ;  /* 0x00032200ff047b82 */ /* 0x007e220000000a00 */
[----:B------:R-:W-:Y:S01]  /*0d40*/  ULDC.64 UR8, c[0x0][0xa28] ;  /* 0x00028a0000087ab9 */ /* 0x000fe20000000a00 */
[----:B------:R-:W-:Y:S01]  /*0d50*/  ULDC.64 UR10, c[0x0][0xa18] ;  /* 0x00028600000a7ab9 */ /* 0x000fe20000000a00 */
[----:B------:R-:W-:Y:S01]  /*0d60*/  ULDC UR4, c[0x0][0x424] ;  /* 0x0001090000047ab9 */ /* 0x000fe20000000800 */
        /* <DEDUP_REMOVED lines=11> */
[----:B------:R-:W-:-:S04]  /*0e20*/  @UP0 ULEA UR8, UP2, UR36, UR8, 0x2 ;  /* 0x0000000824080291 */ /* 0x000fc8000f84103f */
[----:B------:R-:W-:Y:S02]  /*0e30*/  @UP0 ULEA.HI.X UR9, UR36, UR9, UR37, 0x2, UP2 ;  /* 0x0000000924090291 */ /* 0x000fe400090f1425 */
[----:B------:R-:W-:Y:S01]  /*0e40*/  @UP1 ULEA UR10, UP0, UR36, UR10, 0x2 ;  /* 0x0000000a240a1291 */ /* 0x000fe2000f80103f */
[----:B------:R-:W-:-:S03]  /*0e50*/  IMAD.U32 R4, RZ, RZ, UR8 ;  /* 0x00000008ff047e24 */ /* 0x000fc6000f8e00ff */
[----:B------:R-:W-:Y:S01]  /*0e60*/  @UP1 ULEA.HI.X UR11, UR36, UR11, UR37, 0x2, UP0 ;  /* 0x0000000b240b1291 */ /* 0x000fe200080f1425 */
[----:B------:R-:W-:Y:S01]  /*0e70*/  IMAD.U32 R5, RZ, RZ, UR9 ;  /* 0x00000009ff057e24 */ /* 0x000fe2000f8e00ff */
[----:B------:R-:W-:Y:S01]  /*0e80*/  ULDC.64 UR8, c[0x0][0x418] ;  /* 0x0001060000087ab9 */ /* 0x000fe20000000a00 */
[----:B------:R-:W-:-:S03]  /*0e90*/  IMAD.U32 R6, RZ, RZ, UR10 ;  /* 0x0000000aff067e24 */ /* 0x000fc6000f8e00ff */
[----:B------:R-:W-:Y:S01]  /*0ea0*/  MOV R7, UR11 ;  /* 0x0000000b00077c02 */ /* 0x000fe20008000f00 */
[----:B------:R-:W2:Y:S04]  /*0eb0*/  @P0 LDG.E R4, desc[UR52][R4.64] ;  /* 0x0000003404040981 */ /* 0x000ea8000c1e1900 */
[----:B---3--:R-:W3:Y:S01]  /*0ec0*/  @P2 LDG.E R6, desc[UR52][R6.64] ;  /* 0x0000003406062981 */ /* 0x008ee2000c1e1900 */
[----:B------:R-:W-:Y:S01]  /*0ed0*/  UISETP.NE.U32.AND UP0, UPT, UR8, URZ, UPT ;  /* 0x0000003f0800728c */ /* 0x000fe2000bf05070 */
[----:B------:R-:W-:Y:S01]  /*0ee0*/  UMOV UR48, URZ ;  /* 0x0000003f00307c82 */ /* 0x000fe20008000000 */
[----:B------:R-:W-:Y:S02]  /*0ef0*/  UMOV UR38, UR6 ;  /* 0x0000000600267c82 */ /* 0x000fe40008000000 */
        /* <DEDUP_REMOVED lines=23> */
.L_x_9102:
[----:B------:R-:W-:Y:S05]  /*1070*/  @!P1 BRA `(.L_x_9103) ;  /* 0x00000000001c9947 */ /* 0x000fea0003800000 */
[----:B------:R-:W-:-:S04]  /*1080*/  ULEA UR4, UP0, UR36, UR8, 0x2 ;  /* 0x0000000824047291 */ /* 0x000fc8000f80103f */
[----:B------:R-:W-:Y:S02]  /*1090*/  ULEA.HI.X UR6, UR36, UR9, UR37, 0x2, UP0 ;  /* 0x0000000924067291 */ /* 0x000fe400080f1425 */
[----:B------:R-:W-:-:S04]  /*10a0*/  IMAD.U32 R4, RZ, RZ, UR4 ;  /* 0x00000004ff047e24 */ /* 0x000fc8000f8e00ff */
[----:B------:R-:W-:-:S05]  /*10b0*/  IMAD.U32 R5, RZ, RZ, UR6 ;  /* 0x00000006ff057e24 */ /* 0x000fca000f8e00ff */
[----:B------:R-:W2:Y:S02]  /*10c0*/  LDG.E R4, desc[UR52][R4.64] ;  /* 0x0000003404047981 */ /* 0x000ea4000c1e1900 */
[----:B--2---:R-:W-:Y:S01]  /*10d0*/  R2UR UR4, R4 ;  /* 0x00000000040472ca */ /* 0x004fe200000e0000 */
[----:B------:R-:W-:-:S14]  /*10e0*/  BRA `(.L_x_9104) ;  /* 0x0000000000347947 */ /* 0x000fdc0003800000 */
.L_x_9103:
        /* <DEDUP_REMOVED lines=13> */
.L_x_9104:
[----:B------:R-:W-:Y:S01]  /*11c0*/  UIADD3 UR48, -UR48, UR4, URZ ;  /* 0x0000000430307290 */ /* 0x000fe2000fffe13f */
[----:B------:R-:W-:Y:S01]  /*11d0*/  PLOP3.LUT P0, PT, PT, PT, PT, 0x80, 0x0 ;  /* 0x000000000000781c */ /* 0x000fe20003f0f070 */
[----:B------:R-:W-:Y:S01]  /*11e0*/  USHF.L.U32 UR39, UR5, 0x7, URZ ;  /* 0x0000000705277899 */ /* 0x000fe2000800063f */
[----:B------:R-:W-:Y:S01]  /*11f0*/  IMAD.MOV.U32 R3, RZ, RZ, RZ ;  /* 0x000000ffff037224 */ /* 0x000fe200078e00ff */
[----:B------:R-:W-:Y:S01]  /*1200*/  ULDC UR4, c[0x0][0x448] ;  /* 0x0001120000047ab9 */ /* 0x000fe20000000800 */
[----:B------:R-:W-:Y:S01]  /*1210*/  UIADD3 UR7, UR48, 0x80, -UR50 ;  /* 0x0000008030077890 */ /* 0x000fe2000fffe832 */
[----:B------:R-:W-:Y:S01]  /*1220*/  CS2R R20, SRZ ;  /* 0x0000000000147805 */ /* 0x000fe2000001ff00 */
        /* <DEDUP_REMOVED lines=19> */
[----:B------:R-:W-:Y:S01]  /*1360*/  USHF.R.S32.HI UR5, URZ, 0x1f, UR4 ;  /* 0x0000001f3f057899 */ /* 0x000fe20008011404 */
[----:B------:R-:W-:Y:S01]  /*1370*/  CS2R R128, SRZ ;  /* 0x0000000000807805 */ /* 0x000fe2000001ff00 */
[----:B------:R-:W-:Y:S01]  /*1380*/  UIADD3 UR6, UR7, UR6, URZ ;  /* 0x0000000607067290 */ /* 0x000fe2000fffe03f */
[----:B------:R-:W-:Y:S01]  /*1390*/  CS2R R126, SRZ ;  /* 0x00000000007e7805 */ /* 0x000fe2000001ff00 */
[----:B------:R-:W-:Y:S01]  /*13a0*/  ULEA.HI UR5, UR5, UR4, URZ, 0x7 ;  /* 0x0000000405057291 */ /* 0x000fe2000f8f383f */
[----:B------:R-:W-:Y:S01]  /*13b0*/  CS2R R124, SRZ ;  /* 0x00000000007c7805 */ /* 0x000fe2000001ff00 */
[----:B------:R-:W-:Y:S01]  /*13c0*/  USHF.R.S32.HI UR7, URZ, 0x1f, UR6 ;  /* 0x0000001f3f077899 */ /* 0x000fe20008011406 */
[----:B------:R-:W-:Y:S01]  /*13d0*/  CS2R R122, SRZ ;  /* 0x00000000007a7805 */ /* 0x000fe2000001ff00 */
[----:B------:R-:W-:Y:S01]  /*13e0*/  USHF.R.S32.HI UR5, URZ, 0x7, UR5 ;  /* 0x000000073f057899 */ /* 0x000fe20008011405 */
[----:B------:R-:W-:Y:S01]  /*13f0*/  CS2R R120, SRZ ;  /* 0x0000000000787805 */ /* 0x000fe2000001ff00 */
[----:B------:R-:W-:Y:S01]  /*1400*/  ULEA.HI UR7, UR7, UR6, URZ, 0x7 ;  /* 0x0000000607077291 */ /* 0x000fe2000f8f383f */
[----:B------:R-:W-:-:S02]  /*1410*/  CS2R R118, SRZ ;  /* 0x0000000000767805 */ /* 0x000fc4000001ff00 */
[----:B------:R-:W-:Y:S02]  /*1420*/  CS2R R116, SRZ ;  /* 0x0000000000747805 */ /* 0x000fe4000001ff00 */
[----:B------:R-:W-:Y:S01]  /*1430*/  CS2R R114, SRZ ;  /* 0x0000000000727805 */ /* 0x000fe2000001ff00 */
[----:B------:R-:W-:Y:S01]  /*1440*/  USHF.R.S32.HI UR7, URZ, 0x7, UR7 ;  /* 0x000000073f077899 */ /* 0x000fe20008011407 */
        /* <DEDUP_REMOVED lines=13> */
[----:B------:R-:W-:Y:S01]  /*1520*/  IMAD.MOV.U32 R94, RZ, RZ, RZ ;  /* 0x000000ffff5e7224 */ /* 0x000fe200078e00ff */
[----:B------:R-:W-:-:S02]  /*1530*/  CS2R R90, SRZ ;  /* 0x00000000005a7805 */ /* 0x000fc4000001ff00 */
[----:B------:R-:W-:Y:S02]  /*1540*/  CS2R R88, SRZ ;  /* 0x0000000000587805 */ /* 0x000fe4000001ff00 */
[----:B------:R-:W-:-:S13]  /*1550*/  PLOP3.LUT P1, PT, PT, PT, UP0, 0x80, 0x0 ;  /* 0x000000000000781c */ /* 0x000fda0003f2f008 */
[----:B------:R-:W-:Y:S05]  /*1560*/  @!P1 BRA `(.L_x_9105) ;  /* 0x00000078009c9947 */ /* 0x000fea0003800000 */
        /* <DEDUP_REMOVED lines=31> */
.L_x_9106:
        /* <DEDUP_REMOVED lines=9> */
.L_x_9248:
[----:B------:R-:W-:Y:S05]  /*17f0*/  @!P0 BRA `(.L_x_9108) ;  /* 0x0000000000048947 */ /* 0x000fea0003800000 */
[----:B------:R-:W-:Y:S01]  /*1800*/  BPT.TRAP 0x1 ;  /* 0x000000040000795c */ /* 0x000fe20000300000 */
.L_x_9108:
[----:B0-----:R-:W-:Y:S02]  /*1810*/  IMAD.U32 R3, RZ, RZ, UR44 ;  /* 0x0000002cff037e24 */ /* 0x001fe4000f8e00ff */
[----:B------:R-:W-:-:S03]  /*1820*/  IMAD.U32 R0, RZ, RZ, UR45 ;  /* 0x0000002dff007e24 */ /* 0x000fc6000f8e00ff */
[----:B------:R-:W-:Y:S02]  /*1830*/  LEA R3, R3, UR41, 0x3 ;  /* 0x0000002903037c11 */ /* 0x000fe4000f8e18ff */
[----:B------:R-:W-:-:S04]  /*1840*/  SHF.L.U32 R0, R0, 0x1f, RZ ;  /* 0x0000001f00007819 */ /* 0x000fc800000006ff */
[----:B------:R0:W1:Y:S01]  /*1850*/  SYNCS.PHASECHK.TRANS64.TRYWAIT P1, [R3+URZ+0x28830], R0 ;  /* 0x02883000030075a7 */ /* 0x000062000802017f */
[----:B------:R-:W-:Y:S05]  /*1860*/  @!P0 BRA `(.L_x_9109) ;  /* 0x0000000000048947 */ /* 0x000fea0003800000 */
[----:B------:R-:W-:Y:S01]  /*1870*/  BPT.TRAP 0x1 ;  /* 0x000000040000795c */ /* 0x000fe20000300000 */
.L_x_9109:
[----:B-1----:R-:W-:Y:S05]  /*1880*/  @P1 BRA `(.L_x_9110) ;  /* 0x0000000000081947 */ /* 0x002fea0003800000 */
[----:B------:R-:W1:Y:S02]  /*1890*/  SYNCS.PHASECHK.TRANS64.TRYWAIT P1, [R3+URZ+0x28830], R0 ;  /* 0x02883000030075a7 */ /* 0x000e64000802017f */
[----:B-1----:R-:W-:Y:S05]  /*18a0*/  @!P1 BRA `(.L_x_9111) ;  /* 0x000000f000b09947 */ /* 0x002fea0003800000 */
.L_x_9110:
        /* <DEDUP_REMOVED lines=63> */
.L_x_9112:
[----:B------:R-:W-:Y:S01]  /*1ca0*/  UISETP.NE.AND UP0, UPT, UR51, URZ, UPT ;  /* 0x0000003f3300728c */ /* 0x000fe2000bf05270 */
[----:B------:R-:W-:Y:S01]  /*1cb0*/  VIADD R4, R17, UR39 ;  /* 0x0000002711047c36 */ /* 0x000fe20008000000 */
[----:B------:R-:W-:Y:S01]  /*1cc0*/  R2UR UR11, R3 ;  /* 0x00000000030b72ca */ /* 0x000fe200000e0000 */
[----:B------:R-:W-:Y:S01]  /*1cd0*/  UMOV UR10, UR39 ;  /* 0x00000027000a7c82 */ /* 0x000fe20008000000 */
[----:B------:R-:W-:Y:S02]  /*1ce0*/  CS2R R150, SRZ ;  /* 0x0000000000967805 */ /* 0x000fe4000001ff00 */
[----:B------:R-:W-:Y:S02]  /*1cf0*/  CS2R R148, SRZ ;  /* 0x0000000000947805 */ /* 0x000fe4000001ff00 */
[----:B------:R-:W-:Y:S02]  /*1d00*/  PLOP3.LUT P1, PT, PT, PT, UP0, 0x80, 0x0 ;  /* 0x000000000000781c */ /* 0x000fe40003f2f008 */
[----:B------:R-:W-:-:S02]  /*1d10*/  CS2R R146, SRZ ;  /* 0x0000000000927805 */ /* 0x000fc4000001ff00 */
[----:B------:R-:W-:Y:S02]  /*1d20*/  PLOP3.LUT P2, PT, PT, PT, UP0, 0x80, 0x0 ;  /* 0x000000000000781c */ /* 0x000fe40003f4f008 */
[----:B------:R-:W-:Y:S02]  /*1d30*/  CS2R R144, SRZ ;  /* 0x0000000000907805 */ /* 0x000fe4000001ff00 */
[----:B------:R-:W-:Y:S01]  /*1d40*/  CS2R R142, SRZ ;  /* 0x00000000008e7805 */ /* 0x000fe2000001ff00 */
[----:B------:R-:W-:Y:S01]  /*1d50*/  @UP0 ULDC UR6, c[0x0][0x44c] ;  /* 0x0001130000060ab9 */ /* 0x000fe20000000800 */
[----:B------:R-:W-:Y:S01]  /*1d60*/  @UP0 ULDC UR14, c[0x0][0x450] ;  /* 0x00011400000e0ab9 */ /* 0x000fe20000000800 */
[----:B------:R-:W-:Y:S02]  /*1d70*/  CS2R R140, SRZ ;  /* 0x00000000008c7805 */ /* 0x000fe4000001ff00 */
[----:B------:R-:W-:Y:S02]  /*1d80*/  CS2R R138, SRZ ;  /* 0x00000000008a7805 */ /* 0x000fe4000001ff00 */
[----:B------:R-:W-:-:S02]  /*1d90*/  CS2R R136, SRZ ;  /* 0x0000000000887805 */ /* 0x000fc4000001ff00 */
[----:B------:R-:W-:Y:S02]  /*1da0*/  CS2R R134, SRZ ;  /* 0x0000000000867805 */ /* 0x000fe4000001ff00 */
[----:B------:R-:W-:Y:S02]  /*1db0*/  CS2R R132, SRZ ;  /* 0x0000000000847805 */ /* 0x000fe4000001ff00 */
[----:B------:R-:W-:Y:S01]  /*1dc0*/  CS2R R130, SRZ ;  /* 0x0000000000827805 */ /* 0x000fe2000001ff00 */
[----:B01----:R-:W-:Y:S01]  /*1dd0*/  @P1 IMAD.HI.U32 R0, R4, UR6, RZ ;  /* 0x0000000604001c27 */ /* 0x003fe2000f8e00ff */
[----:B------:R-:W-:Y:S01]  /*1de0*/  @UP0 ULDC UR6, c[0x0][0x450] ;  /* 0x0001140000060ab9 */ /* 0x000fe20000000800 */
[----:B------:R-:W-:Y:S02]  /*1df0*/  CS2R R128, SRZ ;  /* 0x0000000000807805 */ /* 0x000fe4000001ff00 */
[----:B------:R-:W-:Y:S02]  /*1e00*/  CS2R R126, SRZ ;  /* 0x00000000007e7805 */ /* 0x000fe4000001ff00 */
[----:B------:R-:W-:-:S02]  /*1e10*/  CS2R R124, SRZ ;  /* 0x00000000007c7805 */ /* 0x000fc4000001ff00 */
        /* <DEDUP_REMOVED lines=10> */
[----:B------:R-:W-:Y:S01]  /*1ec0*/  UIADD3 UR6, UR48, UR6, URZ ;  /* 0x0000000630067290 */ /* 0x000fe2000fffe03f */
[----:B------:R-:W-:-:S02]  /*1ed0*/  CS2R R116, SRZ ;  /* 0x0000000000747805 */ /* 0x000fc4000001ff00 */
[----:B------:R-:W-:Y:S02]  /*1ee0*/  CS2R R114, SRZ ;  /* 0x0000000000727805 */ /* 0x000fe4000001ff00 */
[----:B------:R-:W-:Y:S02]  /*1ef0*/  CS2R R112, SRZ ;  /* 0x0000000000707805 */ /* 0x000fe4000001ff00 */
[----:B------:R-:W-:Y:S02]  /*1f00*/  MOV R9, UR7 ;  /* 0x0000000700097c02 */ /* 0x000fe40008000f00 */
[----:B------:R-:W-:Y:S01]  /*1f10*/  CS2R R110, SRZ ;  /* 0x00000000006e7805 */ /* 0x000fe2000001ff00 */
[----:B------:R-:W-:Y:S01]  /*1f20*/  IMAD.U32 R5, RZ, RZ, UR6 ;  /* 0x00000006ff057e24 */ /* 0x000fe2000f8e00ff */
[----:B------:R-:W-:Y:S01]  /*1f30*/  ULDC UR6, c[0x0][0x988] ;  /* 0x0002620000067ab9 */ /* 0x000fe20000000800 */
[----:B------:R-:W-:Y:S02]  /*1f40*/  IMAD R0, R16, -0x2, R9 ;  /* 0xfffffffe10007824 */ /* 0x000fe400078e0209 */
[----:B------:R-:W-:-:S02]  /*1f50*/  IMAD.U32 R9, RZ, RZ, UR50 ;  /* 0x00000032ff097e24 */ /* 0x000fc4000f8e00ff */
[----:B------:R-:W-:-:S03]  /*1f60*/  IMAD R5, R16, -0x2, R5 ;  /* 0xfffffffe10057824 */ /* 0x000fc600078e0205 */
[----:B------:R-:W-:-:S04]  /*1f70*/  IADD3 R6, -R9, UR48, R0 ;  /* 0x0000003009067c10 */ /* 0x000fc8000fffe100 */
[-CC-:B0-----:R-:W-:Y:S02]  /*1f80*/  VIADDMNMX R7, R7, R6.reuse, R5.reuse, PT ;  /* 0x0000000607077246 */ /* 0x181fe40003800105 */
[----:B-1----:R-:W-:Y:S02]  /*1f90*/  VIADDMNMX R5, R4, R6, R5, PT ;  /* 0x0000000604057246 */ /* 0x002fe40003800105 */
[C---:B------:R-:W-:Y:S02]  /*1fa0*/  ISETP.GT.AND P1, PT, R7.reuse, RZ, PT ;  /* 0x000000ff0700720c */ /* 0x040fe40003f24270 */
[C---:B------:R-:W-:Y:S02]  /*1fb0*/  ISETP.GT.AND P2, PT, R7.reuse, 0x1, PT ;  /* 0x000000010700780c */ /* 0x040fe40003f44270 */
[----:B------:R-:W-:Y:S02]  /*1fc0*/  ISETP.GT.AND P3, PT, R7, 0x8, PT ;  /* 0x000000080700780c */ /* 0x000fe40003f64270 */
[----:B------:R-:W-:-:S02]  /*1fd0*/  FSEL R26, R26, -INF , P1 ;  /* 0xff8000001a1a7808 */ /* 0x000fc40000800000 */
[----:B------:R-:W-:Y:S02]  /*1fe0*/  FSEL R8, R27, -INF , P2 ;  /* 0xff8000001b087808 */ /* 0x000fe40001000000 */
[C---:B------:R-:W-:Y:S02]  /*1ff0*/  ISETP.GT.AND P1, PT, R7.reuse, 0x9, PT ;  /* 0x000000090700780c */ /* 0x040fe40003f24270 */
[----:B------:R-:W-:Y:S02]  /*2000*/  FSEL R30, R30, -INF , P3 ;  /* 0xff8000001e1e7808 */ /* 0x000fe40001800000 */
[----:B------:R-:W-:Y:S02]  /*2010*/  FMNMX.FTZ R9, R26, R8, !PT ;  /* 0x000000081a097209 */ /* 0x000fe40007810000 */
[----:B------:R-:W-:Y:S02]  /*2020*/  ISETP.GT.AND P2, PT, R7, 0x10, PT ;  /* 0x000000100700780c */ /* 0x000fe40003f44270 */
[----:B------:R-:W-:-:S02]  /*2030*/  FSEL R10, R31, -INF , P1 ;  /* 0xff8000001f0a7808 */ /* 0x000fc40000800000 */
[----:B------:R-:W-:Y:S02]  /*2040*/  FMNMX.FTZ R9, R30, R9, !PT ;  /* 0x000000091e097209 */ /* 0x000fe40007810000 */
        /* <DEDUP_REMOVED lines=109> */
[----:B------:R-:W-:-:S03]  /*2720*/  UIADD3 UR7, UR10, UR48, -UR50 ;  /* 0x000000300a077290 */ /* 0x000fc6000fffe832 */
        /* <DEDUP_REMOVED lines=336> */
[----:B------:R-:W-:-:S07]  /*3c30*/  IMAD.MOV.U32 R151, RZ, RZ, RZ ;  /* 0x000000ffff977224 */ /* 0x000fce00078e00ff */
.L_x_9124:
[----:B------:R-:W-:Y:S01]  /*3c40*/  ISETP.NE.AND P2, PT, RZ, UR43, PT ;  /* 0x0000002bff007c0c */ /* 0x000fe2000bf45270 */
[----:B------:R-:W-:-:S04]  /*3c50*/  UISETP.NE.AND UP0, UPT, UR55, 0x1, UPT ;  /* 0x000000013700788c */ /* 0x000fc8000bf05270 */
[----:B------:R-:W-:-:S04]  /*3c60*/  USEL UR45, URZ, 0x1, UP0 ;  /* 0x000000013f2d7887 */ /* 0x000fc80008000000 */
[----:B------:R-:W-:-:S04]  /*3c70*/  ULOP3.LUT UR45, UR57, UR45, URZ, 0x3c, !UPT ;  /* 0x0000002d392d7292 */ /* 0x000fc8000f8e3c3f */
[----:B------:R-:W-:Y:S08]  /*3c80*/  @P2 BRA `(.L_x_9114) ;  /* 0x0000000000382947 */ /* 0x000ff00003800000 */
[----:B------:R-:W-:Y:S05]  /*3c90*/  @!P0 BRA `(.L_x_9115) ;  /* 0x0000000000048947 */ /* 0x000fea0003800000 */
[----:B------:R-:W-:Y:S01]  /*3ca0*/  BPT.TRAP 0x1 ;  /* 0x000000040000795c */ /* 0x000fe20000300000 */
.L_x_9115:
        /* <DEDUP_REMOVED lines=9> */
.L_x_9116:
[----:B-1----:R-:W-:Y:S05]  /*3d40*/  @P1 BRA `(.L_x_9114) ;  /* 0x0000000000081947 */ /* 0x002fea0003800000 */
[----:B------:R-:W1:Y:S02]  /*3d50*/  SYNCS.PHASECHK.TRANS64.TRYWAIT P1, [UR6+0x28830], R0 ;  /* 0x02883000ff0075a7 */ /* 0x000e640008020146 */
[----:B-1----:R-:W-:Y:S05]  /*3d60*/  @!P1 BRA `(.L_x_9117) ;  /* 0x000000cc00949947 */ /* 0x002fea0003800000 */
.L_x_9114:
        /* <DEDUP_REMOVED lines=48> */
.L_x_9119:
[----:B------:R-:W-:Y:S01]  /*4070*/  ULEA UR6, UR55, UR41, 0x3 ;  /* 0x0000002937067291 */ /* 0x000fe2000f8e183f */
[----:B------:R-:W-:-:S05]  /*4080*/  IMAD.U32 R0, RZ, RZ, UR57 ;  /* 0x00000039ff007e24 */ /* 0x000fca000f8e00ff */
[----:B------:R-:W-:-:S04]  /*4090*/  SHF.L.U32 R0, R0, 0x1f, RZ ;  /* 0x0000001f00007819 */ /* 0x000fc800000006ff */
[----:B------:R0:W1:Y:S01]  /*40a0*/  SYNCS.PHASECHK.TRANS64.TRYWAIT P1, [UR6+0x28850], R0 ;  /* 0x02885000ff0075a7 */ /* 0x0000620008020146 */
[----:B------:R-:W-:Y:S05]  /*40b0*/  @!P0 BRA `(.L_x_9120) ;  /* 0x0000000000048947 */ /* 0x000fea0003800000 */
[----:B------:R-:W-:Y:S01]  /*40c0*/  BPT.TRAP 0x1 ;  /* 0x000000040000795c */ /* 0x000fe20000300000 */
.L_x_9120:
[----:B-1----:R-:W-:Y:S05]  /*40d0*/  @P1 BRA `(.L_x_9118) ;  /* 0x0000000000081947 */ /* 0x002fea0003800000 */
[----:B------:R-:W1:Y:S02]  /*40e0*/  SYNCS.PHASECHK.TRANS64.TRYWAIT P1, [UR6+0x28850], R0 ;  /* 0x02885000ff0075a7 */ /* 0x000e640008020146 */
[----:B-1----:R-:W-:Y:S05]  /*40f0*/  @!P1 BRA `(.L_x_9121) ;  /* 0x000000c800c89947 */ /* 0x002fea0003800000 */
.L_x_9118:
        /* <DEDUP_REMOVED lines=49> */
.L_x_9122:
[----:B------:R-:W-:Y:S01]  /*4410*/  UISETP.NE.AND UP0, UPT, UR51, URZ, UPT ;  /* 0x0000003f3300728c */ /* 0x000fe2000bf05270 */
[----:B------:R-:W-:-:S05]  /*4420*/  VIADD R11, R17, UR39 ;  /* 0x00000027110b7c36 */ /* 0x000fca0008000000 */
        /* <DEDUP_REMOVED lines=10> */
[----:B------:R-:W1:Y:S01]  /*44d0*/  SHFL.IDX PT, R11, R11, 0x1, 0x1c1f ;  /* 0x003c1f000b0b7f89 */ /* 0x000e6200000e0000 */
[----:B------:R-:W-:-:S02]  /*44e0*/  ULEA UR6, UR44, UR41, 0x3 ;  /* 0x000000292c067291 */ /* 0x000fc4000f8e183f */
[----:B------:R-:W-:Y:S02]  /*44f0*/  IMAD R0, R16, -0x2, R7 ;  /* 0xfffffffe10007824 */ /* 0x000fe400078e0207 */
[----:B------:R-:W-:Y:S01]  /*4500*/  IMAD.U32 R7, RZ, RZ, UR50 ;  /* 0x00000032ff077e24 */ /* 0x000fe2000f8e00ff */
[----:B------:R-:W-:-:S04]  /*4510*/  UIADD3 UR6, UR6, 0x28840, URZ ;  /* 0x0002884006067890 */ /* 0x000fc8000fffe03f */
[----:B------:R-:W-:Y:S01]  /*4520*/  IADD3 R12, -R7, UR48, R0 ;  /* 0x00000030070c7c10 */ /* 0x000fe2000fffe100 */
[----:B------:R-:W-:-:S04]  /*4530*/  UPRMT UR6, UR40, 0x654, UR6 ;  /* 0x0000065428067896 */ /* 0x000fc80008000006 */
[----:B0-----:R-:W-:-:S05]  /*4540*/  IMAD.IADD R5, R12, 0x1, R5 ;  /* 0x000000010c057824 */ /* 0x001fca00078e0205 */
[----:B------:R-:W-:Y:S01]  /*4550*/  SYNCS.ARRIVE.TRANS64.RED.A1T0 RZ, [UR6], RZ ;  /* 0x000000ffffff79a7 */ /* 0x000fe20008100406 */
[C---:B------:R-:W-:Y:S01]  /*4560*/  ISETP.GT.AND P1, PT, R5.reuse, RZ, PT ;  /* 0x000000ff0500720c */ /* 0x040fe20003f24270 */
[----:B-1----:R-:W-:Y:S01]  /*4570*/  IMAD.IADD R12, R12, 0x1, R11 ;  /* 0x000000010c0c7824 */ /* 0x002fe200078e020b */
        /* <DEDUP_REMOVED lines=96> */
[----:B------:R-:W0:Y:S01]  /*4b80*/  LDC R0, c[0x0][0x988] ;  /* 0x00026200ff007b82 */ /* 0x000e220000000800 */
[C---:B------:R-:W-:Y:S02]  /*4b90*/  ISETP.GT.AND P3, PT, R12.reuse, 0x1, PT ;  /* 0x000000010c00780c */ /* 0x040fe40003f64270 */
[----:B------:R-:W1:Y:S02]  /*4ba0*/  SHFL.BFLY PT, R5, R14, 0x2, 0x1f ;  /* 0x0c401f000e057f89 */ /* 0x000e6400000e0000 */
        /* <DEDUP_REMOVED lines=309> */
.L_x_9123:
        /* <DEDUP_REMOVED lines=110> */
.L_x_9113:
[----:B------:R-:W-:-:S13]  /*65e0*/  ISETP.LE.AND P1, PT, RZ, UR56, PT ;  /* 0x00000038ff007c0c */ /* 0x000fda000bf23270 */
[----:B------:R-:W-:Y:S05]  /*65f0*/  @!P1 BRA `(.L_x_9125) ;  /* 0x0000002000009947 */ /* 0x000fea0003800000 */
[----:B------:R-:W-:Y:S01]  /*6600*/  IMAD.MOV.U32 R8, RZ, RZ, R7 ;  /* 0x000000ffff087224 */ /* 0x000fe200078e0007 */
[----:B------:R-:W-:Y:S01]  /*6610*/  UMOV UR50, UR45 ;  /* 0x0000002d00327c82 */ /* 0x000fe20008000000 */
[----:B------:R-:W-:Y:S01]  /*6620*/  IMAD.MOV.U32 R6, RZ, RZ, R5 ;  /* 0x000000ffff067224 */ /* 0x000fe200078e0005 */
[----:B------:R-:W-:-:S06]  /*6630*/  UMOV UR48, UR44 ;  /* 0x0000002c00307c82 */ /* 0x000fcc0008000000 */
.L_x_9136:
        /* <DEDUP_REMOVED lines=9> */
.L_x_9127:
[----:B------:R-:W-:Y:S01]  /*66d0*/  ULEA UR6, UR44, UR41, 0x3 ;  /* 0x000000292c067291 */ /* 0x000fe2000f8e183f */
[----:B------:R-:W-:-:S05]  /*66e0*/  IMAD.U32 R0, RZ, RZ, UR45 ;  /* 0x0000002dff007e24 */ /* 0x000fca000f8e00ff */
[----:B------:R-:W-:-:S04]  /*66f0*/  SHF.L.U32 R0, R0, 0x1f, RZ ;  /* 0x0000001f00007819 */ /* 0x000fc800000006ff */
[----:B------:R0:W1:Y:S01]  /*6700*/  SYNCS.PHASECHK.TRANS64.TRYWAIT P1, [UR6+0x28830], R0 ;  /* 0x02883000ff0075a7 */ /* 0x0000620008020146 */
[----:B------:R-:W-:Y:S05]  /*6710*/  @!P0 BRA `(.L_x_9128) ;  /* 0x0000000000048947 */ /* 0x000fea0003800000 */
[----:B------:R-:W-:Y:S01]  /*6720*/  BPT.TRAP 0x1 ;  /* 0x000000040000795c */ /* 0x000fe20000300000 */
.L_x_9128:
[----:B-1----:R-:W-:Y:S05]  /*6730*/  @P1 BRA `(.L_x_9126) ;  /* 0x0000000000081947 */ /* 0x002fea0003800000 */
[----:B------:R-:W1:Y:S02]  /*6740*/  SYNCS.PHASECHK.TRANS64.TRYWAIT P1, [UR6+0x28830], R0 ;  /* 0x02883000ff0075a7 */ /* 0x000e640008020146 */
[----:B-1----:R-:W-:Y:S05]  /*6750*/  @!P1 BRA `(.L_x_9129) ;  /* 0x000000a400489947 */ /* 0x002fea0003800000 */
.L_x_9126:
        /* <DEDUP_REMOVED lines=45> */
.L_x_9131:
[----:B------:R-:W-:Y:S01]  /*6a30*/  ULEA UR6, UR48, UR41, 0x3 ;  /* 0x0000002930067291 */ /* 0x000fe2000f8e183f */
[----:B------:R-:W-:-:S05]  /*6a40*/  IMAD.U32 R0, RZ, RZ, UR50 ;  /* 0x00000032ff007e24 */ /* 0x000fca000f8e00ff */
[----:B------:R-:W-:-:S04]  /*6a50*/  SHF.L.U32 R0, R0, 0x1f, RZ ;  /* 0x0000001f00007819 */ /* 0x000fc800000006ff */
[----:B------:R0:W1:Y:S01]  /*6a60*/  SYNCS.PHASECHK.TRANS64.TRYWAIT P1, [UR6+0x28850], R0 ;  /* 0x02885000ff0075a7 */ /* 0x0000620008020146 */
[----:B------:R-:W-:Y:S05]  /*6a70*/  @!P0 BRA `(.L_x_9132) ;  /* 0x0000000000048947 */ /* 0x000fea0003800000 */
[----:B------:R-:W-:Y:S01]  /*6a80*/  BPT.TRAP 0x1 ;  /* 0x000000040000795c */ /* 0x000fe20000300000 */
.L_x_9132:
[----:B-1----:R-:W-:Y:S05]  /*6a90*/  @P1 BRA `(.L_x_9130) ;  /* 0x0000000000081947 */ /* 0x002fea0003800000 */
[----:B------:R-:W1:Y:S02]  /*6aa0*/  SYNCS.PHASECHK.TRANS64.TRYWAIT P1, [UR6+0x28850], R0 ;  /* 0x02885000ff0075a7 */ /* 0x000e640008020146 */
[----:B-1----:R-:W-:Y:S05]  /*6ab0*/  @!P1 BRA `(.L_x_9133) ;  /* 0x000000a000889947 */ /* 0x002fea0003800000 */
.L_x_9130:
        /* <DEDUP_REMOVED lines=49> */
.L_x_9134:
        /* <DEDUP_REMOVED lines=279> */
.L_x_9135:
        /* <DEDUP_REMOVED lines=105> */
[----:B------:R-:W-:Y:S01]  /*85d0*/  IMAD.MOV.U32 R8, RZ, RZ, R7 ;  /* 0x000000ffff087224 */ /* 0x000fe200078e0007 */
[----:B------:R-:W-:Y:S01]  /*85e0*/  MOV R6, R5 ;  /* 0x0000000500067202 */ /* 0x000fe20000000f00 */
[----:B------:R-:W-:Y:S06]  /*85f0*/  @P1 BRA `(.L_x_9136) ;  /* 0xffffffe000101947 */ /* 0x000fec000383ffff */
.L_x_9125:
[----:B------:R-:W-:Y:S06]  /*8600*/  BAR.ARV 0x8, 0x180 ;  /* 0x0206000000007b1d */ /* 0x000fec0000002000 */
[----:B------:R-:W-:Y:S05]  /*8610*/  @!P0 BRA `(.L_x_9137) ;  /* 0x0000000000048947 */ /* 0x000fea0003800000 */
[----:B------:R-:W-:Y:S01]  /*8620*/  BPT.TRAP 0x1 ;  /* 0x000000040000795c */ /* 0x000fe20000300000 */
.L_x_9137:
[----:B------:R-:W-:Y:S01]  /*8630*/  ULEA UR5, UR44, UR41, 0x3 ;  /* 0x000000292c057291 */ /* 0x000fe2000f8e183f */
[----:B------:R-:W-:-:S05]  /*8640*/  IMAD.U32 R6, RZ, RZ, UR45 ;  /* 0x0000002dff067e24 */ /* 0x000fca000f8e00ff */
[----:B------:R-:W-:-:S04]  /*8650*/  SHF.L.U32 R6, R6, 0x1f, RZ ;  /* 0x0000001f06067819 */ /* 0x000fc800000006ff */
[----:B------:R0:W1:Y:S01]  /*8660*/  SYNCS.PHASECHK.TRANS64.TRYWAIT P1, [UR5+0x28850], R6 ;  /* 0x02885006ff0075a7 */ /* 0x0000620008020145 */
[----:B------:R-:W-:Y:S05]  /*8670*/  @!P0 BRA `(.L_x_9138) ;  /* 0x0000000000048947 */ /* 0x000fea0003800000 */
[----:B------:R-:W-:Y:S01]  /*8680*/  BPT.TRAP 0x1 ;  /* 0x000000040000795c */ /* 0x000fe20000300000 */
.L_x_9138:
[----:B-1----:R-:W-:Y:S05]  /*8690*/  @P1 BRA `(.L_x_9139) ;  /* 0x0000000000081947 */ /* 0x002fea0003800000 */
[----:B------:R-:W1:Y:S02]  /*86a0*/  SYNCS.PHASECHK.TRANS64.TRYWAIT P1, [UR5+0x28850], R6 ;  /* 0x02885006ff0075a7 */ /* 0x000e640008020145 */
[----:B-1----:R-:W-:Y:S05]  /*86b0*/  @!P1 BRA `(.L_x_9140) ;  /* 0x0000008400a09947 */ /* 0x002fea0003800000 */
.L_x_9139:
        /* <DEDUP_REMOVED lines=72> */
.L_x_9141:
        /* <DEDUP_REMOVED lines=74> */
.L_x_9105:
        /* <DEDUP_REMOVED lines=32> */
[----:B0-----:R-:W-:-:S03]  /*91e0*/  MOV R25, R5 ;  /* 0x0000000500197202 */ /* 0x001fc60000000f00 */
[----:B------:R-:W-:-:S03]  /*91f0*/  IMAD.WIDE R4, R187, 0x2, R24 ;  /* 0x00000002bb047825 */ /* 0x000fc600078e0218 */
[C---:B------:R-:W-:Y:S02]  /*9200*/  IADD3 R33, P6, R4.reuse, 0x20, RZ ;  /* 0x0000002004217810 */ /* 0x040fe40007fde0ff */
[C---:B------:R-:W-:Y:S02]  /*9210*/  IADD3 R35, P5, R4.reuse, 0x40, RZ ;  /* 0x0000004004237810 */ /* 0x040fe40007fbe0ff */
[----:B------:R-:W-:Y:S01]  /*9220*/  LOP3.LUT R8, R33, 0x380, RZ, 0xc0, !PT ;  /* 0x0000038021087812 */ /* 0x000fe200078ec0ff */
[--C-:B------:R-:W-:Y:S01]  /*9230*/  IMAD.X R31, RZ, RZ, R5.reuse, P6 ;  /* 0x000000ffff1f7224 */ /* 0x100fe200030e0605 */
[----:B------:R-:W-:Y:S01]  /*9240*/  LOP3.LUT R10, R35, 0x380, RZ, 0xc0, !PT ;  /* 0x00000380230a7812 */ /* 0x000fe200078ec0ff */
[----:B------:R-:W-:Y:S01]  /*9250*/  IMAD.X R29, RZ, RZ, R5, P5 ;  /* 0x000000ffff1d7224 */ /* 0x000fe200028e0605 */
[C---:B------:R-:W-:Y:S02]  /*9260*/  IADD3 R37, P4, R4.reuse, 0x60, RZ ;  /* 0x0000006004257810 */ /* 0x040fe40007f9e0ff */
[----:B------:R-:W-:-:S02]  /*9270*/  IADD3 R39, P3, R4, 0x4000, RZ ;  /* 0x0000400004277810 */ /* 0x000fc40007f7e0ff */
[----:B------:R-:W-:Y:S01]  /*9280*/  SHF.R.U64 R8, R8, 0x3, RZ ;  /* 0x0000000308087819 */ /* 0x000fe200000012ff */
[--C-:B------:R-:W-:Y:S01]  /*9290*/  IMAD.X R15, RZ, RZ, R5.reuse, P4 ;  /* 0x000000ffff0f7224 */ /* 0x100fe200020e0605 */
[C---:B------:R-:W-:Y:S01]  /*92a0*/  LOP3.LUT R9, R4.reuse, 0x380, RZ, 0xc0, !PT ;  /* 0x0000038004097812 */ /* 0x040fe200078ec0ff */
[--C-:B------:R-:W-:Y:S01]  /*92b0*/  IMAD.X R13, RZ, RZ, R5.reuse, P3 ;  /* 0x000000ffff0d7224 */ /* 0x100fe200018e0605 */
[----:B------:R-:W-:Y:S02]  /*92c0*/  IADD3 R41, P2, R4, 0x4020, RZ ;  /* 0x0000402004297810 */ /* 0x000fe40007f5e0ff */
[----:B------:R-:W-:Y:S02]  /*92d0*/  SHF.R.U64 R10, R10, 0x3, RZ ;  /* 0x000000030a0a7819 */ /* 0x000fe400000012ff */
[----:B------:R-:W-:Y:S01]  /*92e0*/  IADD3 R32, P1, R4, 0x4040, RZ ;  /* 0x0000404004207810 */ /* 0x000fe20007f3e0ff */
[----:B------:R-:W-:Y:S01]  /*92f0*/  IMAD.X R11, RZ, RZ, R5, P2 ;  /* 0x000000ffff0b7224 */ /* 0x000fe200010e0605 */
[----:B------:R-:W-:-:S02]  /*9300*/  LOP3.LUT R12, R37, 0x380, RZ, 0xc0, !PT ;  /* 0x00000380250c7812 */ /* 0x000fc400078ec0ff */
[----:B------:R-:W-:Y:S02]  /*9310*/  LOP3.LUT R26, R39, 0x380, RZ, 0xc0, !PT ;  /* 0x00000380271a7812 */ /* 0x000fe400078ec0ff */
[----:B------:R-:W-:Y:S02]  /*9320*/  LOP3.LUT R30, R8, R33, RZ, 0x3c, !PT ;  /* 0x00000021081e7212 */ /* 0x000fe400078e3cff */
[----:B------:R-:W-:Y:S02]  /*9330*/  SHF.R.U64 R9, R9, 0x3, RZ ;  /* 0x0000000309097819 */ /* 0x000fe400000012ff */
[----:B------:R-:W-:Y:S02]  /*9340*/  LOP3.LUT R28, R10, R35, RZ, 0x3c, !PT ;  /* 0x000000230a1c7212 */ /* 0x000fe400078e3cff */
[----:B------:R-:W-:Y:S02]  /*9350*/  LOP3.LUT R8, R41, 0x380, RZ, 0xc0, !PT ;  /* 0x0000038029087812 */ /* 0x000fe400078ec0ff */
[----:B------:R-:W-:-:S02]  /*9360*/  LOP3.LUT R10, R32, 0x380, RZ, 0xc0, !PT ;  /* 0x00000380200a7812 */ /* 0x000fc400078ec0ff */
[----:B------:R-:W-:Y:S02]  /*9370*/  SHF.R.U64 R12, R12, 0x3, RZ ;  /* 0x000000030c0c7819 */ /* 0x000fe400000012ff */
[----:B------:R-:W-:Y:S02]  /*9380*/  IADD3 R43, P0, R4, 0x4060, RZ ;  /* 0x00004060042b7810 */ /* 0x000fe40007f1e0ff */
[----:B------:R-:W-:Y:S02]  /*9390*/  SHF.R.U64 R26, R26, 0x3, RZ ;  /* 0x000000031a1a7819 */ /* 0x000fe400000012ff */
[----:B------:R-:W-:Y:S01]  /*93a0*/  LOP3.LUT R4, R9, R4, RZ, 0x3c, !PT ;  /* 0x0000000409047212 */ /* 0x000fe200078e3cff */
[--C-:B------:R-:W-:Y:S01]  /*93b0*/  IMAD.X R9, RZ, RZ, R5.reuse, P1 ;  /* 0x000000ffff097224 */ /* 0x100fe200008e0605 */
[----:B------:R-:W-:Y:S01]  /*93c0*/  SHF.R.U64 R8, R8, 0x3, RZ ;  /* 0x0000000308087819 */ /* 0x000fe200000012ff */
[----:B------:R-:W-:Y:S01]  /*93d0*/  IMAD.X R27, RZ, RZ, R5, P0 ;  /* 0x000000ffff1b7224 */ /* 0x000fe200000e0605 */
[----:B------:R-:W-:-:S02]  /*93e0*/  SHF.R.U64 R21, R10, 0x3, RZ ;  /* 0x000000030a157819 */ /* 0x000fc400000012ff */
[----:B------:R-:W-:Y:S02]  /*93f0*/  LOP3.LUT R14, R12, R37, RZ, 0x3c, !PT ;  /* 0x000000250c0e7212 */ /* 0x000fe400078e3cff */
[----:B------:R-:W-:Y:S02]  /*9400*/  LOP3.LUT R12, R26, R39, RZ, 0x3c, !PT ;  /* 0x000000271a0c7212 */ /* 0x000fe400078e3cff */
[----:B------:R-:W-:Y:S02]  /*9410*/  MOV R37, R4 ;  /* 0x0000000400257202 */ /* 0x000fe40000000f00 */
[----:B------:R-:W-:Y:S02]  /*9420*/  LOP3.LUT R26, R43, 0x380, RZ, 0xc0, !PT ;  /* 0x000003802b1a7812 */ /* 0x000fe400078ec0ff */
[----:B------:R-:W-:Y:S02]  /*9430*/  LOP3.LUT R10, R8, R41, RZ, 0x3c, !PT ;  /* 0x00000029080a7212 */ /* 0x000fe400078e3cff */
[----:B------:R-:W-:-:S02]  /*9440*/  F2FP.BF16.F32.PACK_AB R4, R89, R88 ;  /* 0x000000585904723e */ /* 0x000fc400000010ff */
[----:B------:R-:W-:Y:S01]  /*9450*/  F2FP.BF16.F32.PACK_AB R5, R91, R90 ;  /* 0x0000005a5b05723e */ /* 0x000fe200000010ff */
[----:B------:R-:W-:Y:S01]  /*9460*/  BAR.SYNC.DEFER_BLOCKING 0x1, 0x100 ;  /* 0x0044000000007b1d */ /* 0x000fe20000010000 */
[----:B------:R-:W-:Y:S02]  /*9470*/  LOP3.LUT R8, R21, R32, RZ, 0x3c, !PT ;  /* 0x0000002015087212 */ /* 0x000fe400078e3cff */
[----:B------:R-:W-:Y:S02]  /*9480*/  SHF.R.U64 R26, R26, 0x3, RZ ;  /* 0x000000031a1a7819 */ /* 0x000fe400000012ff */
        /* <DEDUP_REMOVED lines=8> */
[----:B------:R-:W-:-:S02]  /*9510*/  MOV R34, R14 ;  /* 0x0000000e00227202 */ /* 0x000fc40000000f00 */
[----:B------:R-:W-:Y:S01]  /*9520*/  MOV R33, R12 ;  /* 0x0000000c00217202 */ /* 0x000fe20000000f00 */
[----:B------:R0:W-:Y:S01]  /*9530*/  STSM.16.M88.4 [R37], R4 ;  /* 0x0000000425007844 */ /* 0x0001e20000000200 */
[----:B------:R-:W-:Y:S02]  /*9540*/  LOP3.LUT R26, R26, R43, RZ, 0x3c, !PT ;  /* 0x0000002b1a1a7212 */ /* 0x000fe400078e3cff */
[----:B------:R-:W-:Y:S01]  /*9550*/  F2FP.BF16.F32.PACK_AB R12, R113, R112 ;  /* 0x00000070710c723e */ /* 0x000fe200000010ff */
[----:B------:R-:W-:Y:S01]  /*9560*/  STSM.16.M88.4 [R36], R8 ;  /* 0x0000000824007844 */ /* 0x000fe20000000200 */
[----:B------:R-:W-:Y:S02]  /*9570*/  F2FP.BF16.F32.PACK_AB R13, R115, R114 ;  /* 0x00000072730d723e */ /* 0x000fe400000010ff */
[----:B------:R-:W-:Y:S02]  /*9580*/  F2FP.BF16.F32.PACK_AB R14, R117, R116 ;  /* 0x00000074750e723e */ /* 0x000fe400000010ff */
[----:B------:R-:W-:-:S02]  /*9590*/  F2FP.BF16.F32.PACK_AB R15, R119, R118 ;  /* 0x00000076770f723e */ /* 0x000fc400000010ff */
[----:B------:R-:W-:Y:S02]  /*95a0*/  F2FP.BF16.F32.PACK_AB R28, R121, R120 ;  /* 0x00000078791c723e */ /* 0x000fe400000010ff */
[----:B------:R-:W-:Y:S02]  /*95b0*/  F2FP.BF16.F32.PACK_AB R29, R123, R122 ;  /* 0x0000007a7b1d723e */ /* 0x000fe400000010ff */
[----:B------:R-:W-:Y:S02]  /*95c0*/  F2FP.BF16.F32.PACK_AB R30, R125, R124 ;  /* 0x0000007c7d1e723e */ /* 0x000fe400000010ff */
[----:B0-----:R-:W-:Y:S02]  /*95d0*/  F2FP.BF16.F32.PACK_AB R4, R105, R104 ;  /* 0x000000686904723e */ /* 0x001fe400000010ff */
[----:B------:R-:W-:Y:S02]  /*95e0*/  F2FP.BF16.F32.PACK_AB R5, R107, R106 ;  /* 0x0000006a6b05723e */ /* 0x000fe400000010ff */
[----:B------:R-:W-:-:S02]  /*95f0*/  F2FP.BF16.F32.PACK_AB R6, R109, R108 ;  /* 0x0000006c6d06723e */ /* 0x000fc400000010ff */
[----:B------:R-:W-:Y:S02]  /*9600*/  F2FP.BF16.F32.PACK_AB R7, R111, R110 ;  /* 0x0000006e6f07723e */ /* 0x000fe400000010ff */
[----:B------:R-:W-:Y:S02]  /*9610*/  F2FP.BF16.F32.PACK_AB R31, R127, R126 ;  /* 0x0000007e7f1f723e */ /* 0x000fe400000010ff */
[----:B------:R-:W-:Y:S01]  /*9620*/  MOV R26, R26 ;  /* 0x0000001a001a7202 */ /* 0x000fe20000000f00 */
[----:B------:R0:W-:Y:S01]  /*9630*/  STSM.16.M88.4 [R35], R4 ;  /* 0x0000000423007844 */ /* 0x0001e20000000200 */
[----:B------:R-:W-:-:S03]  /*9640*/  PLOP3.LUT P0, PT, PT, PT, UP0, 0x80, 0x0 ;  /* 0x000000000000781c */ /* 0x000fc60003f0f008 */
        /* <DEDUP_REMOVED lines=9> */
[----:B------:R-:W3:Y:S01]  /*96e0*/  @P0 LDG.E R6, desc[UR52][R4.64] ;  /* 0x0000003404060981 */ /* 0x000ee2000c1e1900 */
[----:B------:R-:W-:Y:S01]  /*96f0*/  UISETP.NE.U32.AND UP1, UPT, UR8, URZ, UPT ;  /* 0x0000003f0800728c */ /* 0x000fe2000bf25070 */
[----:B-1----:R-:W-:Y:S01]  /*9700*/  ISETP.NE.AND P1, PT, R51, 0x1, PT ;  /* 0x000000013300780c */ /* 0x002fe20003f25270 */
[----:B------:R-:W-:Y:S01]  /*9710*/  ULDC UR7, c[0x0][0xa88] ;  /* 0x0002a20000077ab9 */ /* 0x000fe20000000800 */
[----:B------:R-:W-:Y:S01]  /*9720*/  UMOV UR4, URZ ;  /* 0x0000003f00047c82 */ /* 0x000fe20008000000 */
        /* <DEDUP_REMOVED lines=16> */
.L_x_9144:
[----:B------:R-:W-:Y:S01]  /*9830*/  USHF.R.S32.HI UR14, URZ, 0x1f, UR38 ;  /* 0x0000001f3f0e7899 */ /* 0x000fe20008011426 */
[----:B--2---:R-:W-:Y:S01]  /*9840*/  VIADD R10, R17, UR39 ;  /* 0x00000027110a7c36 */ /* 0x004fe20008000000 */
[----:B------:R-:W-:Y:S01]  /*9850*/  ULDC.64 UR12, c[0x0][0xb90] ;  /* 0x0002e400000c7ab9 */ /* 0x000fe20000000a00 */
[----:B------:R-:W-:Y:S01]  /*9860*/  USHF.R.S32.HI UR11, URZ, 0x1f, UR4 ;  /* 0x0000001f3f0b7899 */ /* 0x000fe20008011404 */
[----:B------:R-:W-:Y:S01]  /*9870*/  VIADD R21, R186, UR39 ;  /* 0x00000027ba157c36 */ /* 0x000fe20008000000 */
        /* <DEDUP_REMOVED lines=12> */
[----:B------:R-:W-:Y:S01]  /*9940*/  IMAD.MOV R8, RZ, RZ, -R4 ;  /* 0x000000ffff087224 */ /* 0x000fe200078e0a04 */
[----:B------:R-:W-:Y:S01]  /*9950*/  UIMAD UR7, UR37, UR12, URZ ;  /* 0x0000000c250772a4 */ /* 0x000fe2000f8e023f */
[----:B------:R-:W-:Y:S01]  /*9960*/  IMAD.WIDE R24, R5, 0x2, R24 ;  /* 0x0000000205187825 */ /* 0x000fe200078e0218 */
[----:B------:R-:W-:Y:S01]  /*9970*/  UIMAD.WIDE.U32 UR8, UR36, UR12, UR8 ;  /* 0x0000000c240872a5 */ /* 0x000fe2000f8e0008 */
[----:B------:R-:W-:Y:S01]  /*9980*/  SHF.R.S32.HI R5, RZ, 0x1f, R4 ;  /* 0x0000001fff057819 */ /* 0x000fe20000011404 */
[----:B------:R-:W-:Y:S01]  /*9990*/  UIMAD UR7, UR36, UR13, UR7 ;  /* 0x0000000d240772a4 */ /* 0x000fe2000f8e0207 */
[----:B------:R-:W-:Y:S01]  /*99a0*/  IMAD R7, R51, R8, R10 ;  /* 0x0000000833077224 */ /* 0x000fe200078e020a */
[----:B------:R-:W-:Y:S01]  /*99b0*/  IADD3 R11, P3, R24, 0x2000, RZ ;  /* 0x00002000180b7810 */ /* 0x000fe20007f7e0ff */
[----:B-----5:R-:W-:Y:S01]  /*99c0*/  IMAD R50, R6, R51, RZ ;  /* 0x0000003306327224 */ /* 0x020fe200078e02ff */
[----:B------:R-:W-:Y:S01]  /*99d0*/  IADD3 R4, P2, R4, UR8, RZ ;  /* 0x0000000804047c10 */ /* 0x000fe2000ff5e0ff */
[----:B------:R-:W-:Y:S01]  /*99e0*/  ULDC.64 UR12, c[0x0][0xaa0] ;  /* 0x0002a800000c7ab9 */ /* 0x000fe20000000a00 */
[----:B------:R-:W-:-:S02]  /*99f0*/  MOV R10, UR7 ;  /* 0x00000007000a7c02 */ /* 0x000fc40008000f00 */
[----:B------:R-:W-:Y:S02]  /*9a00*/  SHF.R.S32.HI R8, RZ, 0x1f, R7 ;  /* 0x0000001fff087819 */ /* 0x000fe40000011407 */
[----:B------:R-:W-:Y:S01]  /*9a10*/  IADD3.X R5, R5, UR9, R10, P2, !PT ;  /* 0x0000000905057c10 */ /* 0x000fe200097fe40a */
[----:B------:R-:W-:Y:S01]  /*9a20*/  ULDC.64 UR8, c[0x0][0xb88] ;  /* 0x0002e20000087ab9 */ /* 0x000fe20000000a00 */
[----:B------:R-:W-:Y:S01]  /*9a30*/  LOP3.LUT R9, R11, 0x380, RZ, 0xc0, !PT ;  /* 0x000003800b097812 */ /* 0x000fe200078ec0ff */
[----:B------:R-:W-:Y:S01]  /*9a40*/  IMAD R10, R8, UR8, RZ ;  /* 0x00000008080a7c24 */ /* 0x000fe2000f8e02ff */
[C---:B------:R-:W-:Y:S01]  /*9a50*/  IADD3 R13, P0, R24.reuse, 0x1000, RZ ;  /* 0x00001000180d7810 */ /* 0x040fe20007f1e0ff */
[----:B------:R-:W-:Y:S01]  /*9a60*/  IMAD.WIDE.U32 R4, R7, UR8, R4 ;  /* 0x0000000807047c25 */ /* 0x000fe2000f8e0004 */
[----:B------:R-:W-:Y:S02]  /*9a70*/  SHF.R.U64 R8, R9, 0x3, RZ ;  /* 0x0000000309087819 */ /* 0x000fe400000012ff */
[----:B------:R-:W-:Y:S01]  /*9a80*/  LOP3.LUT R12, R13, 0x380, RZ, 0xc0, !PT ;  /* 0x000003800d0c7812 */ /* 0x000fe200078ec0ff */
[----:B------:R-:W-:Y:S01]  /*9a90*/  IMAD R9, R7, UR9, R10 ;  /* 0x0000000907097c24 */ /* 0x000fe2000f8e020a */
[----:B------:R-:W-:Y:S01]  /*9aa0*/  ULDC.64 UR8, c[0x0][0xb50] ;  /* 0x0002d40000087ab9 */ /* 0x000fe20000000a00 */
[----:B------:R-:W-:-:S02]  /*9ab0*/  IADD3 R7, P2, R24, 0x3000, RZ ;  /* 0x0000300018077810 */ /* 0x000fc40007f5e0ff */
[----:B------:R-:W-:Y:S01]  /*9ac0*/  IMAD.IADD R9, R5, 0x1, R9 ;  /* 0x0000000105097824 */ /* 0x000fe200078e0209 */
[----:B------:R-:W-:Y:S02]  /*9ad0*/  LEA R10, P4, R4, UR8, 0x2 ;  /* 0x00000008040a7c11 */ /* 0x000fe4000f8810ff */
[----:B------:R-:W-:Y:S02]  /*9ae0*/  SHF.R.U64 R12, R12, 0x3, RZ ;  /* 0x000000030c0c7819 */ /* 0x000fe400000012ff */
[----:B------:R-:W-:Y:S01]  /*9af0*/  LEA.HI.X R14, R4, UR9, R9, 0x2, P4 ;  /* 0x00000009040e7c11 */ /* 0x000fe2000a0f1409 */
[----:B------:R-:W-:Y:S01]  /*9b00*/  SHFL.IDX PT, R44, R10, RZ, 0x1c1f ;  /* 0x001c1fff0a2c7589 */ /* 0x000fe200000e0000 */
[----:B------:R-:W-:Y:S01]  /*9b10*/  LOP3.LUT R12, R12, R13, RZ, 0x3c, !PT ;  /* 0x0000000d0c0c7212 */ /* 0x000fe200078e3cff */
[--C-:B------:R-:W-:Y:S01]  /*9b20*/  IMAD.X R13, RZ, RZ, R25.reuse, P0 ;  /* 0x000000ffff0d7224 */ /* 0x100fe200000e0619 */
[----:B------:R-:W-:Y:S01]  /*9b30*/  LOP3.LUT R5, R7, 0x380, RZ, 0xc0, !PT ;  /* 0x0000038007057812 */ /* 0x000fe200078ec0ff */
[----:B------:R-:W0:Y:S01]  /*9b40*/  SHFL.IDX PT, R45, R14, RZ, 0x1c1f ;  /* 0x001c1fff0e2d7589 */ /* 0x000e2200000e0000 */
[----:B------:R-:W-:Y:S01]  /*9b50*/  LOP3.LUT P0, RZ, R184, 0x3, RZ, 0xc0, !PT ;  /* 0x00000003b8ff7812 */ /* 0x000fe2000780c0ff */
[----:B------:R-:W-:Y:S01]  /*9b60*/  UIMAD UR7, UR11, UR12, URZ ;  /* 0x0000000c0b0772a4 */ /* 0x000fe2000f8e023f */
[----:B------:R-:W-:Y:S01]  /*9b70*/  SHF.R.U64 R4, R5, 0x3, RZ ;  /* 0x0000000305047819 */ /* 0x000fe200000012ff */
[--C-:B------:R-:W-:Y:S01]  /*9b80*/  IMAD.X R5, RZ, RZ, R25.reuse, P2 ;  /* 0x000000ffff057224 */ /* 0x100fe200010e0619 */
[CC--:B------:R-:W-:Y:S01]  /*9b90*/  ISETP.GE.OR P2, PT, R21.reuse, R50.reuse, P0 ;  /* 0x000000321500720c */ /* 0x0c0fe20000746670 */
[----:B------:R-:W-:Y:S01]  /*9ba0*/  SHFL.IDX PT, R48, R10, 0x1, 0x1c1f ;  /* 0x003c1f000a307f89 */ /* 0x000fe200000e0000 */
[----:B------:R-:W-:Y:S01]  /*9bb0*/  LOP3.LUT R4, R4, R7, RZ, 0x3c, !PT ;  /* 0x0000000704047212 */ /* 0x000fe200078e3cff */
[----:B------:R-:W-:Y:S01]  /*9bc0*/  VIADD R7, R21, 0x8 ;  /* 0x0000000815077836 */ /* 0x000fe20000000000 */
[----:B------:R-:W-:Y:S01]  /*9bd0*/  UIMAD.WIDE.U32 UR8, UR4, UR12, URZ ;  /* 0x0000000c040872a5 */ /* 0x000fe2000f8e003f */
[----:B------:R-:W1:Y:S01]  /*9be0*/  SHFL.IDX PT, R49, R14, 0x1, 0x1c1f ;  /* 0x003c1f000e317f89 */ /* 0x000e6200000e0000 */
[----:B------:R-:W2:Y:S01]  /*9bf0*/  @P1 LDC R21, c[0x0][0xbf0] ;  /* 0x0002fc00ff151b82 */ /* 0x000ea20000000800 */
[----:B------:R-:W-:Y:S01]  /*9c00*/  ULDC.64 UR10, c[0x0][0xae8] ;  /* 0x0002ba00000a7ab9 */ /* 0x000fe20000000a00 */
[----:B------:R-:W-:Y:S01]  /*9c10*/  ISETP.GE.OR P0, PT, R7, R50, P0 ;  /* 0x000000320700720c */ /* 0x000fe20000706670 */
[----:B------:R-:W-:Y:S01]  /*9c20*/  IMAD.X R9, RZ, RZ, R25, P3 ;  /* 0x000000ffff097224 */ /* 0x000fe200018e0619 */
[----:B------:R-:W-:Y:S01]  /*9c30*/  LOP3.LUT R8, R8, R11, RZ, 0x3c, !PT ;  /* 0x0000000b08087212 */ /* 0x000fe200078e3cff */
[----:B------:R-:W-:Y:S01]  /*9c40*/  UIMAD UR7, UR4, UR13, UR7 ;  /* 0x0000000d040772a4 */ /* 0x000fe2000f8e0207 */
[----:B------:R-:W-:-:S02]  /*9c50*/  IADD3 R41, P6, R24, 0x4000, RZ ;  /* 0x0000400018297810 */ /* 0x000fc40007fde0ff */
[C---:B------:R-:W-:Y:S02]  /*9c60*/  IADD3 R37, P5, R24.reuse, 0x5000, RZ ;  /* 0x0000500018257810 */ /* 0x040fe40007fbe0ff */
[C---:B------:R-:W-:Y:S02]  /*9c70*/  IADD3 R33, P4, R24.reuse, 0x6000, RZ ;  /* 0x0000600018217810 */ /* 0x040fe40007f9e0ff */
[C---:B------:R-:W-:Y:S01]  /*9c80*/  LOP3.LUT R15, R24.reuse, 0x380, RZ, 0xc0, !PT ;  /* 0x00000380180f7812 */ /* 0x040fe200078ec0ff */
[----:B0-----:R0:W-:Y:S01]  /*9c90*/  @!P2 ST.E desc[UR52][R44.64], R20 ;  /* 0x000000142c00a985 */ /* 0x0011e2000c101934 */
[----:B------:R-:W-:Y:S01]  /*9ca0*/  UIADD3 UR9, UR9, UR7, URZ ;  /* 0x0000000709097290 */ /* 0x000fe2000fffe03f */
[----:B------:R-:W-:Y:S01]  /*9cb0*/  IADD3 R11, P3, R24, 0x7000, RZ ;  /* 0x00007000180b7810 */ /* 0x000fe20007f7e0ff */
[----:B------:R-:W-:Y:S01]  /*9cc0*/  UIMAD UR4, UR14, UR10, URZ ;  /* 0x0000000a0e0472a4 */ /* 0x000fe2000f8e023f */
[----:B------:R-:W-:Y:S02]  /*9cd0*/  LOP3.LUT R40, R41, 0x380, RZ, 0xc0, !PT ;  /* 0x0000038029287812 */ /* 0x000fe400078ec0ff */
[----:B------:R-:W-:-:S02]  /*9ce0*/  LOP3.LUT R36, R37, 0x380, RZ, 0xc0, !PT ;  /* 0x0000038025247812 */ /* 0x000fc400078ec0ff */
[----:B------:R-:W-:Y:S01]  /*9cf0*/  LOP3.LUT R32, R33, 0x380, RZ, 0xc0, !PT ;  /* 0x0000038021207812 */ /* 0x000fe200078ec0ff */
[----:B-1----:R1:W-:Y:S01]  /*9d00*/  @!P0 ST.E desc[UR52][R48.64], R3 ;  /* 0x0000000330008985 */ /* 0x0023e2000c101934 */
[----:B------:R-:W-:Y:S01]  /*9d10*/  SHF.R.U64 R15, R15, 0x3, RZ ;  /* 0x000000030f0f7819 */ /* 0x000fe200000012ff */
[----:B0-----:R-:W0:Y:S01]  /*9d20*/  @P1 LDC R20, c[0x0][0xbec] ;  /* 0x0002fb00ff141b82 */ /* 0x001e220000000800 */
[----:B------:R-:W-:Y:S01]  /*9d30*/  UIMAD UR4, UR38, UR11, UR4 ;  /* 0x0000000b260472a4 */ /* 0x000fe2000f8e0204 */
[----:B------:R-:W-:Y:S01]  /*9d40*/  LOP3.LUT R6, R11, 0x380, RZ, 0xc0, !PT ;  /* 0x000003800b067812 */ /* 0x000fe200078ec0ff */
[----:B------:R-:W-:Y:S01]  /*9d50*/  UIMAD.WIDE.U32 UR8, UR38, UR10, UR8 ;  /* 0x0000000a260872a5 */ /* 0x000fe2000f8e0008 */
[----:B------:R-:W-:Y:S01]  /*9d60*/  SHF.R.U64 R40, R40, 0x3, RZ ;  /* 0x0000000328287819 */ /* 0x000fe200000012ff */
[----:B------:R-:W-:Y:S01]  /*9d70*/  IMAD.X R29, RZ, RZ, R25, P3 ;  /* 0x000000ffff1d7224 */ /* 0x000fe200018e0619 */
[----:B------:R-:W-:Y:S01]  /*9d80*/  ULDC.64 UR10, c[0x0][0xaf0] ;  /* 0x0002bc00000a7ab9 */ /* 0x000fe20000000a00 */
[----:B------:R-:W-:-:S02]  /*9d90*/  SHF.R.U64 R36, R36, 0x3, RZ ;  /* 0x0000000324247819 */ /* 0x000fc400000012ff */
[----:B------:R-:W-:Y:S01]  /*9da0*/  SHF.R.U64 R32, R32, 0x3, RZ ;  /* 0x0000000320207819 */ /* 0x000fe200000012ff */
[----:B-1----:R-:W-:Y:S01]  /*9db0*/  IMAD R3, R19, 0x20, R22 ;  /* 0x0000002013037824 */ /* 0x002fe200078e0216 */
[----:B------:R-:W-:Y:S01]  /*9dc0*/  UIADD3 UR9, UR9, UR4, URZ ;  /* 0x0000000409097290 */ /* 0x000fe2000fffe03f */
[----:B------:R-:W-:Y:S02]  /*9dd0*/  SHF.R.U64 R6, R6, 0x3, RZ ;  /* 0x0000000306067819 */ /* 0x000fe400000012ff */
[----:B------:R-:W-:Y:S01]  /*9de0*/  VIADD R45, R3, UR39 ;  /* 0x00000027032d7c36 */ /* 0x000fe20008000000 */
[----:B------:R-:W-:Y:S01]  /*9df0*/  UIMAD UR4, UR37, UR10, URZ ;  /* 0x0000000a250472a4 */ /* 0x000fe2000f8e023f */
[----:B------:R-:W-:Y:S01]  /*9e00*/  LOP3.LUT R40, R40, R41, RZ, 0x3c, !PT ;  /* 0x0000002928287212 */ /* 0x000fe200078e3cff */
[----:B------:R-:W-:Y:S01]  /*9e10*/  UIMAD.WIDE.U32 UR8, UR36, UR10, UR8 ;  /* 0x0000000a240872a5 */ /* 0x000fe2000f8e0008 */
[----:B------:R-:W-:Y:S01]  /*9e20*/  IMAD.MOV.U32 R3, RZ, RZ, R45 ;  /* 0x000000ffff037224 */ /* 0x000fe200078e002d */
[----:B------:R-:W-:Y:S01]  /*9e30*/  UIMAD UR4, UR36, UR11, UR4 ;  /* 0x0000000b240472a4 */ /* 0x000fe2000f8e0204 */
[----:B------:R-:W-:Y:S01]  /*9e40*/  LOP3.LUT R36, R36, R37, RZ, 0x3c, !PT ;  /* 0x0000002524247212 */ /* 0x000fe200078e3cff */
[--C-:B------:R-:W-:Y:S01]  /*9e50*/  IMAD.X R41, RZ, RZ, R25.reuse, P6 ;  /* 0x000000ffff297224 */ /* 0x100fe200030e0619 */
[----:B------:R-:W-:Y:S01]  /*9e60*/  LOP3.LUT R32, R32, R33, RZ, 0x3c, !PT ;  /* 0x0000002120207212 */ /* 0x000fe200078e3cff */
[----:B0-----:R-:W-:Y:S01]  /*9e70*/  @P1 IMAD.HI.U32 R20, R45, R20, RZ ;  /* 0x000000142d141227 */ /* 0x001fe200078e00ff */
[----:B------:R-:W-:Y:S01]  /*9e80*/  UIADD3 UR4, UR9, UR4, URZ ;  /* 0x0000000409047290 */ /* 0x000fe2000fffe03f */
[----:B------:R-:W-:Y:S01]  /*9e90*/  LOP3.LUT R24, R15, R24, RZ, 0x3c, !PT ;  /* 0x000000180f187212 */ /* 0x000fe200078e3cff */
[----:B------:R-:W-:Y:S01]  /*9ea0*/  ULDC.64 UR10, c[0x0][0xae0] ;  /* 0x0002b800000a7ab9 */ /* 0x000fe20000000a00 */
[--C-:B------:R-:W-:Y:S01]  /*9eb0*/  IMAD.X R37, RZ, RZ, R25.reuse, P5 ;  /* 0x000000ffff257224 */ /* 0x100fe200028e0619 */
[----:B--2---:R-:W-:Y:S01]  /*9ec0*/  @P1 SHF.R.U32.HI R3, RZ, R21, R20 ;  /* 0x00000015ff031219 */ /* 0x004fe20000011614 */
[----:B------:R-:W-:Y:S01]  /*9ed0*/  IMAD.X R33, RZ, RZ, R25, P4 ;  /* 0x000000ffff217224 */ /* 0x000fe200020e0619 */
[----:B------:R-:W-:Y:S01]  /*9ee0*/  LOP3.LUT R28, R6, R11, RZ, 0x3c, !PT ;  /* 0x0000000b061c7212 */ /* 0x000fe200078e3cff */
[----:B------:R-:W-:Y:S01]  /*9ef0*/  IMAD.U32 R21, RZ, RZ, UR9 ;  /* 0x00000009ff157e24 */ /* 0x000fe2000f8e00ff */
[--C-:B------:R-:W-:Y:S01]  /*9f00*/  SHF.R.S32.HI R44, RZ, 0x1f, R3.reuse ;  /* 0x0000001fff2c7819 */ /* 0x100fe20000011403 */
[----:B------:R-:W-:Y:S01]  /*9f10*/  IMAD.MOV R46, RZ, RZ, -R3 ;  /* 0x000000ffff2e7224 */ /* 0x000fe200078e0a03 */
[----:B------:R-:W5:Y:S01]  /*9f20*/  LD.E.128 R24, desc[UR52][R24.64] ;  /* 0x0000003418187980 */ /* 0x000f62000c101d00 */
[----:B------:R-:W-:Y:S01]  /*9f30*/  IMAD.U32 R20, RZ, RZ, UR8 ;  /* 0x00000008ff147e24 */ /* 0x000fe2000f8e00ff */
[----:B------:R-:W-:Y:S01]  /*9f40*/  ULDC.64 UR8, c[0x0][0xad8] ;  /* 0x0002b60000087ab9 */ /* 0x000fe20000000a00 */
[----:B------:R-:W-:Y:S01]  /*9f50*/  IMAD.U32 R21, RZ, RZ, UR4 ;  /* 0x00000004ff157e24 */ /* 0x000fe2000f8e00ff */
[----:B------:R-:W5:Y:S01]  /*9f60*/  LD.E.128 R12, desc[UR52][R12.64] ;  /* 0x000000340c0c7980 */ /* 0x000f62000c101d00 */
[----:B------:R-:W-:-:S02]  /*9f70*/  IMAD R44, R44, UR10, RZ ;  /* 0x0000000a2c2c7c24 */ /* 0x000fc4000f8e02ff */
        /* <DEDUP_REMOVED lines=9> */
[----:B------:R-:W5:Y:S01]  /*a010*/  LD.E.128 R28, desc[UR52][R28.64] ;  /* 0x000000341c1c7980 */ /* 0x000f62000c101d00 */
[----:B------:R-:W-:Y:S01]  /*a020*/  VIADD R51, R22, UR39 ;  /* 0x0000002716337c36 */ /* 0x000fe20008000000 */
[----:B------:R-:W-:Y:S01]  /*a030*/  BSSY B1, `(.L_x_9145) ;  /* 0x0000023000017945 */ /* 0x000fe20003800000 */
[----:B------:R-:W-:Y:S01]  /*a040*/  IMAD.IADD R21, R21, 0x1, R49 ;  /* 0x0000000115157824 */ /* 0x000fe200078e0231 */
[----:B------:R-:W-:Y:S01]  /*a050*/  @!PT LDS RZ, [RZ] ;  /* 0x00000000fffff984 */ /* 0x000fe20000000800 */
[----:B------:R-:W-:Y:S01]  /*a060*/  @!PT LDS RZ, [RZ] ;  /* 0x00000000fffff984 */ /* 0x000fe20000000800 */
[----:B------:R-:W-:Y:S01]  /*a070*/  @!PT LDS RZ, [RZ] ;  /* 0x00000000fffff984 */ /* 0x000fe20000000800 */
[----:B------:R-:W-:Y:S01]  /*a080*/  @!PT LDS RZ, [RZ] ;  /* 0x00000000fffff984 */ /* 0x000fe20000000800 */
[----:B------:R0:W-:Y:S06]  /*a090*/  MEMBAR.ALL.CTA ;  /* 0x0000000000007992 */ /* 0x0001ec0000008000 */
[----:B0-----:R-:W0:Y:S01]  /*a0a0*/  FENCE.VIEW.ASYNC.S ;  /* 0x00000000000073c6 */ /* 0x001e220000000000 */
[----:B------:R-:W-:Y:S01]  /*a0b0*/  IMAD R44, R3, UR8, RZ ;  /* 0x00000008032c7c24 */ /* 0x000fe2000f8e02ff */
[C---:B------:R-:W-:Y:S01]  /*a0c0*/  ISETP.GE.AND P2, PT, R51.reuse, R50, PT ;  /* 0x000000323300720c */ /* 0x040fe20003f46270 */
[----:B------:R-:W-:-:S02]  /*a0d0*/  VIADD R3, R51, 0x20 ;  /* 0x0000002033037836 */ /* 0x000fc40000000000 */
[C---:B------:R-:W-:Y:S02]  /*a0e0*/  IMAD R49, R45.reuse, UR9, R44 ;  /* 0x000000092d317c24 */ /* 0x040fe4000f8e022c */
[----:B------:R-:W-:Y:S01]  /*a0f0*/  IMAD.WIDE.U32 R20, R45, UR8, R20 ;  /* 0x000000082d147c25 */ /* 0x000fe2000f8e0014 */
[-C--:B------:R-:W-:Y:S01]  /*a100*/  ISETP.GE.AND P0, PT, R3, R50.reuse, PT ;  /* 0x000000320300720c */ /* 0x080fe20003f06270 */
[----:B------:R-:W-:Y:S02]  /*a110*/  ULDC.64 UR8, c[0x0][0xa80] ;  /* 0x0002a00000087ab9 */ /* 0x000fe40000000a00 */
[----:B------:R-:W-:Y:S01]  /*a120*/  VIADD R3, R51, 0x40 ;  /* 0x0000004033037836 */ /* 0x000fe20000000000 */
[----:B------:R-:W-:Y:S01]  /*a130*/  IADD3 R21, R21, R49, RZ ;  /* 0x0000003115157210 */ /* 0x000fe20007ffe0ff */
[----:B------:R-:W-:Y:S01]  /*a140*/  VIADD R0, R0, 0x28820 ;  /* 0x0002882000007836 */ /* 0x000fe20000000000 */
[----:B------:R-:W-:Y:S02]  /*a150*/  LEA R46, P3, R20, UR8, 0x1 ;  /* 0x00000008142e7c11 */ /* 0x000fe4000f8608ff */
[----:B------:R-:W-:-:S02]  /*a160*/  ISETP.GE.AND P1, PT, R3, R50, PT ;  /* 0x000000320300720c */ /* 0x000fc40003f26270 */
[----:B------:R-:W-:Y:S02]  /*a170*/  LEA.HI.X R3, R20, UR9, R21, 0x1, P3 ;  /* 0x0000000914037c11 */ /* 0x000fe400098f0c15 */
[----:B------:R-:W-:Y:S01]  /*a180*/  PRMT R0, RZ, 0x654, R0 ;  /* 0x00000654ff007816 */ /* 0x000fe20000000000 */
[----:B0-----:R0:W1:Y:S03]  /*a190*/  SHFL.IDX PT, R21, R46, RZ, 0x181f ;  /* 0x00181fff2e157589 */ /* 0x00106600000e0000 */
        /* <DEDUP_REMOVED lines=12> */
.L_x_9146:
[----:B------:R-:W-:Y:S05]  /*a260*/  BSYNC B1 ;  /* 0x0000000000017941 */ /* 0x000fea0003800000 */
.L_x_9145:
        /* <DEDUP_REMOVED lines=13> */
.L_x_9148:
[----:B------:R-:W-:Y:S05]  /*a340*/  BSYNC B1 ;  /* 0x0000000000017941 */ /* 0x000fea0003800000 */
.L_x_9147:
        /* <DEDUP_REMOVED lines=13> */
.L_x_9150:
[----:B------:R-:W-:Y:S05]  /*a420*/  BSYNC B1 ;  /* 0x0000000000017941 */ /* 0x000fea0003800000 */
.L_x_9149:
        /* <DEDUP_REMOVED lines=16> */
.L_x_9143:
        /* <DEDUP_REMOVED lines=35> */
.L_x_9152:
[----:B------:R-:W-:Y:S01]  /*a760*/  USEL UR36, UR36, URZ, !UP0 ;  /* 0x0000003f24247287 */ /* 0x000fe2000c000000 */
[----:B------:R-:W-:Y:S01]  /*a770*/  BSSY B1, `(.L_x_9153) ;  /* 0x000002c000017945 */ /* 0x000fe20003800000 */
[----:B------:R-:W-:-:S03]  /*a780*/  USEL UR37, UR37, URZ, !UP0 ;  /* 0x0000003f25257287 */ /* 0x000fc6000c000000 */
[----:B------:R-:W-:Y:S09]  /*a790*/  @P1 BRA `(.L_x_9154) ;  /* 0x0000000000a41947 */ /* 0x000ff20003800000 */
        /* <DEDUP_REMOVED lines=41> */
.L_x_9154:
[----:B------:R-:W-:Y:S05]  /*aa30*/  BSYNC B1 ;  /* 0x0000000000017941 */ /* 0x000fea0003800000 */
.L_x_9153:
[----:B------:R-:W1:Y:S01]  /*aa40*/  @P0 LDC R5, c[0x0][0xbf0] ;  /* 0x0002fc00ff050b82 */ /* 0x000e620000000800 */
[----:B------:R-:W-:Y:S01]  /*aa50*/  ULDC.64 UR12, c[0x0][0xaa0] ;  /* 0x0002a800000c7ab9 */ /* 0x000fe20000000a00 */
[----:B0-----:R-:W-:Y:S01]  /*aa60*/  IMAD R3, R19, 0x20, R22 ;  /* 0x0000002013037824 */ /* 0x001fe200078e0216 */
        /* <DEDUP_REMOVED lines=24> */
[----:B------:R-:W-:Y:S01]  /*abf0*/  IMAD.U32 R4, RZ, RZ, UR8 ;  /* 0x00000008ff047e24 */ /* 0x000fe2000f8e00ff */
[----:B------:R-:W-:Y:S01]  /*ac00*/  ULDC.64 UR8, c[0x0][0xad8] ;  /* 0x0002b60000087ab9 */ /* 0x000fe20000000a00 */
[----:B------:R-:W-:Y:S02]  /*ac10*/  IMAD.U32 R5, RZ, RZ, UR4 ;  /* 0x00000004ff057e24 */ /* 0x000fe4000f8e00ff */
[----:B------:R-:W-:Y:S02]  /*ac20*/  IMAD R7, R11, R7, R8 ;  /* 0x000000070b077224 */ /* 0x000fe400078e0208 */
[----:B------:R-:W-:-:S02]  /*ac30*/  IMAD R9, R3, UR11, R6 ;  /* 0x0000000b03097c24 */ /* 0x000fc4000f8e0206 */
[----:B------:R-:W-:Y:S01]  /*ac40*/  IMAD.WIDE.U32 R4, R3, UR10, R4 ;  /* 0x0000000a03047c25 */ /* 0x000fe2000f8e0004 */
[----:B------:R-:W-:-:S03]  /*ac50*/  SHF.R.S32.HI R3, RZ, 0x1f, R7 ;  /* 0x0000001fff037819 */ /* 0x000fc60000011407 */
[----:B------:R-:W-:Y:S02]  /*ac60*/  IMAD.IADD R5, R5, 0x1, R9 ;  /* 0x0000000105057824 */ /* 0x000fe400078e0209 */
[----:B------:R-:W-:Y:S02]  /*ac70*/  IMAD R6, R3, UR8, RZ ;  /* 0x0000000803067c24 */ /* 0x000fe4000f8e02ff */
[----:B------:R-:W-:Y:S02]  /*ac80*/  VIADD R8, R22, UR39 ;  /* 0x0000002716087c36 */ /* 0x000fe40008000000 */
        /* <DEDUP_REMOVED lines=24> */
.L_x_9156:
[----:B------:R-:W-:Y:S05]  /*ae10*/  BSYNC B1 ;  /* 0x0000000000017941 */ /* 0x000fea0003800000 */
.L_x_9155:
        /* <DEDUP_REMOVED lines=13> */
.L_x_9158:
[----:B------:R-:W-:Y:S05]  /*aef0*/  BSYNC B1 ;  /* 0x0000000000017941 */ /* 0x000fea0003800000 */
.L_x_9157:
        /* <DEDUP_REMOVED lines=13> */
.L_x_9160:
[----:B------:R-:W-:Y:S05]  /*afd0*/  BSYNC B1 ;  /* 0x0000000000017941 */ /* 0x000fea0003800000 */
.L_x_9159:
        /* <DEDUP_REMOVED lines=14> */
.L_x_9151:
[----:B------:R-:W-:Y:S05]  /*b0c0*/  BSYNC B0 ;  /* 0x0000000000007941 */ /* 0x000fea0003800000 */
.L_x_9142:
[----:B------:R-:W-:Y:S02]  /*b0d0*/  ULDC UR4, c[0x0][0xc3c] ;  /* 0x00030f0000047ab9 */ /* 0x000fe40000000800 */
[----:B------:R-:W-:-:S13]  /*b0e0*/  ISETP.GE.AND P0, PT, R47, UR4, PT ;  /* 0x000000042f007c0c */ /* 0x000fda000bf06270 */
[----:B------:R-:W-:Y:S05]  /*b0f0*/  @!P0 BRA `(.L_x_9161) ;  /* 0xffffff5c000c8947 */ /* 0x000fea000383ffff */
[----:B------:R-:W-:Y:S05]  /*b100*/  EXIT ;  /* 0x000000000000794d */ /* 0x000fea0003800000 */
.L_x_9100:
        /* <DEDUP_REMOVED lines=13> */
[----:B------:R-:W1:Y:S01]  /*b1e0*/  LDS.128 R16, [UR4+0x288d0] ;  /* 0x0288d004ff107984 */ /* 0x000e620008000c00 */
[----:B------:R-:W-:Y:S06]  /*b1f0*/  BAR.ARV 0x4, 0x180 ;  /* 0x0106000000007b1d */ /* 0x000fec0000002000 */
[----:B------:R-:W-:Y:S05]  /*b200*/  BRA `(.L_x_9163) ;  /* 0x00000008008c7947 */ /* 0x000fea0003800000 */
.L_x_9162:
        /* <DEDUP_REMOVED lines=40> */
.L_x_9168:
        /* <DEDUP_REMOVED lines=12> */
.L_x_9167:
[----:B------:R-:W-:Y:S05]  /*b550*/  BSYNC B0 ;  /* 0x0000000000007941 */ /* 0x000fea0003800000 */
.L_x_9166:
        /* <DEDUP_REMOVED lines=20> */
.L_x_9164:
        /* <DEDUP_REMOVED lines=15> */
[----:B0-----:R-:W-:-:S06]  /*b790*/  IADD3 R10, R9, 0xffffffe, RZ ;  /* 0x0ffffffe090a7810 */ /* 0x001fcc0007ffe0ff */
[----:B------:R0:W1:Y:S01]  /*b7a0*/  F2I.FTZ.U32.TRUNC.NTZ R3, R10 ;  /* 0x0000000a00037305 */ /* 0x000062000021f000 */
[----:B------:R-:W-:Y:S05]  /*b7b0*/  @!P0 BRA `(.L_x_9169) ;  /* 0x0000000000088947 */ /* 0x000fea0003800000 */
[----:B------:R-:W-:-:S05]  /*b7c0*/  VIADD R9, R13, 0xffffffff ;  /* 0xffffffff0d097836 */ /* 0x000fca0000000000 */
[----:B------:R2:W3:Y:S02]  /*b7d0*/  SHFL.IDX PT, R16, R6, R9, 0x1f ;  /* 0x00001f0906107589 */ /* 0x0004e400000e0000 */
.L_x_9169:
        /* <DEDUP_REMOVED lines=29> */
[----:B0-----:R-:W-:Y:S02]  /*b9b0*/  IABS R10, R15 ;  /* 0x0000000f000a7213 */ /* 0x001fe40000000000 */
[----:B------:R-:W0:Y:S01]  /*b9c0*/  I2F.RP R6, R8 ;  /* 0x0000000800067306 */ /* 0x000e220000209400 */
[----:B------:R-:W-:Y:S02]  /*b9d0*/  IADD3 R18, -R15, RZ, RZ ;  /* 0x000000ff0f127210 */ /* 0x000fe40007ffe1ff */
[----:B------:R-:W-:-:S05]  /*b9e0*/  IABS R9, R4 ;  /* 0x0000000400097213 */ /* 0x000fca0000000000 */
        /* <DEDUP_REMOVED lines=26> */
.L_x_9165:
[----:B------:R-:W-:Y:S01]  /*bb90*/  ULDC UR4, c[0x0][0xc3c] ;  /* 0x00030f0000047ab9 */ /* 0x000fe20000000800 */
[----:B------:R-:W-:Y:S02]  /*bba0*/  IMAD.MOV.U32 R17, RZ, RZ, RZ ;  /* 0x000000ffff117224 */ /* 0x000fe400078e00ff */
[----:B------:R-:W-:Y:S02]  /*bbb0*/  IMAD.U32 R16, RZ, RZ, UR6 ;  /* 0x00000006ff107e24 */ /* 0x000fe4000f8e00ff */
[----:B------:R-:W-:Y:S02]  /*bbc0*/  IMAD.MOV.U32 R18, RZ, RZ, RZ ;  /* 0x000000ffff127224 */ /* 0x000fe400078e00ff */
[----:B------:R-:W-:-:S07]  /*bbd0*/  IMAD.U32 R19, RZ, RZ, UR4 ;  /* 0x00000004ff137e24 */ /* 0x000fce000f8e00ff */
.L_x_9170:
[----:B------:R-:W-:-:S13]  /*bbe0*/  ISETP.NE.AND P0, PT, R5, RZ, PT ;  /* 0x000000ff0500720c */ /* 0x000fda0003f05270 */
[----:B------:R-:W0:Y:S01]  /*bbf0*/  @!P0 S2R R3, SR_CgaCtaId ;  /* 0x0000000000038919 */ /* 0x000e220000008800 */
[----:B------:R-:W-:-:S04]  /*bc00*/  @!P0 MOV R0, 0x400 ;  /* 0x0000040000008802 */ /* 0x000fc80000000f00 */
[----:B0-----:R-:W-:-:S05]  /*bc10*/  @!P0 LEA R0, R3, R0, 0x18 ;  /* 0x0000000003008211 */ /* 0x001fca00078ec0ff */
[----:B------:R0:W-:Y:S01]  /*bc20*/  @!P0 STS.128 [R0+0x288d0], R16 ;  /* 0x0288d01000008388 */ /* 0x0001e20000000c00 */
[----:B------:R-:W-:Y:S06]  /*bc30*/  BAR.ARV 0x5, 0x180 ;  /* 0x0146000000007b1d */ /* 0x000fec0000002000 */
.L_x_9163:
[----:B------:R2:W-:Y:S01]  /*bc40*/  STL [R1+0x18], RZ ;  /* 0x000018ff01007387 */ /* 0x0005e20000100800 */
[----:B------:R-:W-:Y:S01]  /*bc50*/  ULDC UR4, c[0x0][0xc3c] ;  /* 0x00030f0000047ab9 */ /* 0x000fe20000000800 */
[----:B------:R-:W-:Y:S01]  /*bc60*/  IMAD.MOV.U32 R28, RZ, RZ, 0x1 ;  /* 0x00000001ff1c7424 */ /* 0x000fe200078e00ff */
[----:B-1----:R-:W-:Y:S01]  /*bc70*/  ISETP.GE.AND P0, PT, R19, UR4, PT ;  /* 0x0000000413007c0c */ /* 0x002fe2000bf06270 */
[----:B------:R-:W-:-:S12]  /*bc80*/  IMAD.MOV.U32 R25, RZ, RZ, RZ ;  /* 0x000000ffff197224 */ /* 0x000fd800078e00ff */
[----:B--2---:R-:W-:Y:S05]  /*bc90*/  @P0 BRA `(.L_x_9171) ;  /* 0x0000004800b40947 */ /* 0x004fea0003800000 */
[----:B------:R-:W1:Y:S01]  /*bca0*/  S2R R3, SR_TID.X ;  /* 0x0000000000037919 */ /* 0x000e620000002100 */
        /* <DEDUP_REMOVED lines=10> */
[C---:B-1----:R-:W-:Y:S01]  /*bd50*/  LOP3.LUT R4, R3.reuse, 0x7f, RZ, 0xc0, !PT ;  /* 0x0000007f03047812 */ /* 0x042fe200078ec0ff */
[C---:B------:R-:W-:Y:S02]  /*bd60*/  IMAD.SHL.U32 R30, R3.reuse, 0x8, RZ ;  /* 0x00000008031e7824 */ /* 0x040fe400078e00ff */
[----:B------:R-:W-:-:S03]  /*bd70*/  IMAD.SHL.U32 R2, R3, 0x10, RZ ;  /* 0x0000001003027824 */ /* 0x000fc600078e00ff */
[----:B0-----:R-:W-:Y:S02]  /*bd80*/  LOP3.LUT R0, R30, 0x1f8, RZ, 0xc0, !PT ;  /* 0x000001f81e007812 */ /* 0x001fe400078ec0ff */
        /* <DEDUP_REMOVED lines=8> */
[----:B------:R3:W-:Y:S05]  /*be10*/  STL [R1], R0 ;  /* 0x0000000001007387 */ /* 0x0007ea0000100800 */
.L_x_9234:
[----:B0-----:R-:W0:Y:S02]  /*be20*/  LDC.64 R2, c[0x0][0xc88] ;  /* 0x00032200ff027b82 */ /* 0x001e240000000a00 */
[----:B0-----:R-:W-:-:S05]  /*be30*/  IMAD.WIDE R2, R19, 0x4, R2 ;  /* 0x0000000413027825 */ /* 0x001fca00078e0202 */
[----:B------:R-:W3:Y:S01]  /*be40*/  LDG.E R31, desc[UR52][R2.64] ;  /* 0x00000034021f7981 */ /* 0x000ee2000c1e1900 */
        /* <DEDUP_REMOVED lines=24> */
[----:B--2---:R-:W2:Y:S05]  /*bfd0*/  @P2 LDG.E R0, desc[UR52][R2.64] ;  /* 0x0000003402002981 */ /* 0x004eaa000c1e1900 */
        /* <DEDUP_REMOVED lines=21> */
.L_x_9172:
[----:B------:R-:W-:Y:S01]  /*c130*/  ULDC.64 UR4, c[0x0][0xa20] ;  /* 0x0002880000047ab9 */ /* 0x000fe20000000a00 */
        /* <DEDUP_REMOVED lines=8> */
.L_x_9173:
        /* <DEDUP_REMOVED lines=9> */
.L_x_9174:
[----:B------:R-:W4:Y:S01]  /*c250*/  LDL R4, [R1+0x8] ;  /* 0x0000080001047983 */ /* 0x000f220000100800 */
[----:B012---:R-:W0:Y:S01]  /*c260*/  LDC R0, c[0x0][0x448] ;  /* 0x00011200ff007b82 */ /* 0x007e220000000800 */
[----:B-----5:R-:W-:Y:S01]  /*c270*/  IMAD.IADD R35, R35, 0x1, -R36 ;  /* 0x0000000123237824 */ /* 0x020fe200078e0a24 */
[----:B------:R-:W-:Y:S01]  /*c280*/  LOP3.LUT R27, R27, 0xffffffdf, RZ, 0xc0, !PT ;  /* 0xffffffdf1b1b7812 */ /* 0x000fe200078ec0ff */
[----:B------:R-:W-:Y:S01]  /*c290*/  BSSY B7, `(.L_x_9175) ;  /* 0x000038b000077945 */ /* 0x000fe20003800000 */
[----:B0-----:R-:W-:Y:S02]  /*c2a0*/  ISETP.NE.AND P0, PT, R0, 0x1, PT ;  /* 0x000000010000780c */ /* 0x001fe40003f05270 */
[----:B------:R-:W-:-:S05]  /*c2b0*/  SHF.L.U32 R0, R17, 0x7, RZ ;  /* 0x0000000711007819 */ /* 0x000fca00000006ff */
[----:B------:R-:W-:-:S06]  /*c2c0*/  VIADD R0, R0, 0x7f ;  /* 0x0000007f00007836 */ /* 0x000fcc0000000000 */
[----:B---3--:R-:W0:Y:S01]  /*c2d0*/  @P0 LDC R3, c[0x0][0x44c] ;  /* 0x00011300ff030b82 */ /* 0x008e220000000800 */
[----:B------:R-:W-:-:S07]  /*c2e0*/  @P0 LOP3.LUT R27, R27, 0x20, RZ, 0xfc, !PT ;  /* 0x000000201b1b0812 */ /* 0x000fce00078efcff */
[----:B------:R-:W1:Y:S01]  /*c2f0*/  @P0 LDC R5, c[0x0][0x450] ;  /* 0x00011400ff050b82 */ /* 0x000e620000000800 */
[----:B0-----:R-:W-:-:S05]  /*c300*/  @P0 IMAD.HI.U32 R2, R0, R3, RZ ;  /* 0x0000000300020227 */ /* 0x001fca00078e00ff */
[----:B-1----:R-:W-:Y:S02]  /*c310*/  @P0 SHF.R.U32.HI R0, RZ, R5, R2 ;  /* 0x00000005ff000219 */ /* 0x002fe40000011602 */
[----:B----4-:R-:W-:-:S05]  /*c320*/  IADD3 R3, R35, 0x80, -R4 ;  /* 0x0000008023037810 */ /* 0x010fca0007ffe804 */
[----:B------:R-:W-:Y:S02]  /*c330*/  IMAD.IADD R2, R3, 0x1, R0 ;  /* 0x0000000103027824 */ /* 0x000fe400078e0200 */
[----:B------:R-:W-:-:S03]  /*c340*/  VIADD R0, R35, 0x7f ;  /* 0x0000007f23007836 */ /* 0x000fc60000000000 */
[----:B------:R-:W-:Y:S02]  /*c350*/  SHF.R.S32.HI R5, RZ, 0x1f, R2 ;  /* 0x0000001fff057819 */ /* 0x000fe40000011402 */
[----:B------:R-:W-:Y:S02]  /*c360*/  SHF.R.S32.HI R3, RZ, 0x1f, R0 ;  /* 0x0000001fff037819 */ /* 0x000fe40000011400 */
[----:B------:R-:W-:Y:S02]  /*c370*/  LEA.HI R5, R5, R2, RZ, 0x7 ;  /* 0x0000000205057211 */ /* 0x000fe400078f38ff */
[----:B------:R-:W-:Y:S02]  /*c380*/  LEA.HI R3, R3, R0, RZ, 0x7 ;  /* 0x0000000003037211 */ /* 0x000fe400078f38ff */
[----:B------:R-:W-:Y:S02]  /*c390*/  SHF.R.S32.HI R0, RZ, 0x7, R5 ;  /* 0x00000007ff007819 */ /* 0x000fe40000011405 */
[----:B------:R-:W-:-:S04]  /*c3a0*/  SHF.R.S32.HI R3, RZ, 0x7, R3 ;  /* 0x00000007ff037819 */ /* 0x000fc80000011403 */
        /* <DEDUP_REMOVED lines=21> */
.L_x_9176:
        /* <DEDUP_REMOVED lines=20> */
.L_x_9179:
[----:B------:R-:W-:Y:S05]  /*c640*/  BSYNC B6 ;  /* 0x0000000000067941 */ /* 0x000fea0003800000 */
.L_x_9178:
        /* <DEDUP_REMOVED lines=20> */
.L_x_9182:
        /* <DEDUP_REMOVED lines=15> */
.L_x_9181:
[----:B------:R-:W-:Y:S05]  /*c880*/  BSYNC B6 ;  /* 0x0000000000067941 */ /* 0x000fea0003800000 */
.L_x_9180:
[----:B------:R-:W-:Y:S01]  /*c890*/  ULDC.64 UR4, c[0x0][0x9f8] ;  /* 0x00027e0000047ab9 */ /* 0x000fe20000000a00 */
[----:B------:R-:W0:Y:S01]  /*c8a0*/  S2R R20, SR_TID.X ;  /* 0x0000000000147919 */ /* 0x000e220000002100 */
[----:B------:R-:W-:Y:S01]  /*c8b0*/  ISETP.NE.U32.AND P0, PT, RZ, UR4, PT ;  /* 0x00000004ff007c0c */ /* 0x000fe2000bf05070 */
[----:B------:R-:W1:Y:S03]  /*c8c0*/  LDC R9, c[0x0][0x430] ;  /* 0x00010c00ff097b82 */ /* 0x000e660000000800 */
[----:B------:R-:W-:-:S13]  /*c8d0*/  ISETP.NE.AND.EX P0, PT, RZ, UR5, PT, P0 ;  /* 0x00000005ff007c0c */ /* 0x000fda000bf05300 */
[----:B------:R-:W-:Y:S01]  /*c8e0*/  @P0 IADD3 R2, P1, R23, UR4, RZ ;  /* 0x0000000417020c10 */ /* 0x000fe2000ff3e0ff */
[----:B------:R-:W2:Y:S01]  /*c8f0*/  S2R R21, SR_TID.X ;  /* 0x0000000000157919 */ /* 0x000ea20000002100 */
[----:B------:R-:W-:Y:S01]  /*c900*/  VIADD R26, R32, 0xffffffff ;  /* 0xffffffff201a7836 */ /* 0x000fe20000000000 */
[----:B------:R-:W-:Y:S01]  /*c910*/  LOP3.LUT R27, R27, 0xfffffff7, RZ, 0xc0, !PT ;  /* 0xfffffff71b1b7812 */ /* 0x000fe200078ec0ff */
[----:B------:R-:W-:Y:S01]  /*c920*/  IMAD.U32 R10, RZ, RZ, UR36 ;  /* 0x00000024ff0a7e24 */ /* 0x000fe2000f8e00ff */
[----:B------:R-:W-:Y:S01]  /*c930*/  @P0 IADD3.X R3, R24, UR5, RZ, P1, !PT ;  /* 0x0000000518030c10 */ /* 0x000fe20008ffe4ff */
[----:B------:R-:W-:-:S04]  /*c940*/  ULDC UR4, c[0x0][0x2f4] ;  /* 0x0000bd0000047ab9 */ /* 0x000fc80000000800 */
[----:B------:R3:W4:Y:S01]  /*c950*/  @P0 LDG.E R33, desc[UR52][R2.64] ;  /* 0x0000003402210981 */ /* 0x000722000c1e1900 */
[----:B-1----:R-:W-:Y:S01]  /*c960*/  ISETP.NE.AND P2, PT, R9, 0x1, PT ;  /* 0x000000010900780c */ /* 0x002fe20003f45270 */
[----:B------:R-:W-:Y:S01]  /*c970*/  IMAD.SHL.U32 R8, R26, 0x80, RZ ;  /* 0x000000801a087824 */ /* 0x000fe200078e00ff */
[----:B0-----:R-:W-:-:S04]  /*c980*/  LOP3.LUT R20, R20, 0x7f, RZ, 0xc0, !PT ;  /* 0x0000007f14147812 */ /* 0x001fc800078ec0ff */
[----:B------:R-:W-:-:S07]  /*c990*/  SHF.R.U32.HI R20, RZ, 0x3, R20 ;  /* 0x00000003ff147819 */ /* 0x000fce0000011614 */
[----:B------:R-:W3:Y:S01]  /*c9a0*/  @P2 LDC R7, c[0x0][0x434] ;  /* 0x00010d00ff072b82 */ /* 0x000ee20000000800 */
[----:B------:R-:W-:-:S07]  /*c9b0*/  @P2 LOP3.LUT R27, R27, 0x8, RZ, 0xfc, !PT ;  /* 0x000000081b1b2812 */ /* 0x000fce00078efcff */
[----:B------:R-:W0:Y:S01]  /*c9c0*/  @P2 LDC R0, c[0x0][0x438] ;  /* 0x00010e00ff002b82 */ /* 0x000e220000000800 */
[----:B--2---:R-:W-:-:S05]  /*c9d0*/  IMAD.SHL.U32 R21, R21, 0x10, RZ ;  /* 0x0000001015157824 */ /* 0x004fca00078e00ff */
[----:B------:R-:W-:-:S04]  /*c9e0*/  LOP3.LUT R21, R21, 0x70, RZ, 0xc0, !PT ;  /* 0x0000007015157812 */ /* 0x000fc800078ec0ff */
[----:B------:R-:W-:-:S04]  /*c9f0*/  LOP3.LUT R6, R8, R20, R21, 0xfe, !PT ;  /* 0x0000001408067212 */ /* 0x000fc800078efe15 */
[C---:B------:R-:W-:Y:S01]  /*ca00*/  ISETP.GE.AND P0, PT, R6.reuse, R35, PT ;  /* 0x000000230600720c */ /* 0x040fe20003f06270 */
[----:B------:R-:W-:-:S04]  /*ca10*/  IMAD.IADD R6, R6, 0x1, R36 ;  /* 0x0000000106067824 */ /* 0x000fc800078e0224 */
[----:B---3--:R-:W-:-:S04]  /*ca20*/  @P2 IMAD.HI.U32 R3, R6, R7, RZ ;  /* 0x0000000706032227 */ /* 0x008fc800078e00ff */
[----:B------:R-:W-:Y:S01]  /*ca30*/  IMAD.MOV.U32 R2, RZ, RZ, R6 ;  /* 0x000000ffff027224 */ /* 0x000fe200078e0006 */
[----:B0-----:R-:W-:-:S03]  /*ca40*/  @P2 SHF.R.U32.HI R2, RZ, R0, R3 ;  /* 0x00000000ff022219 */ /* 0x001fc60000011603 */
[----:B------:R-:W4:Y:S02]  /*ca50*/  @!P0 LDC.64 R4, c[0x0][0x428] ;  /* 0x00010a00ff048b82 */ /* 0x000f240000000a00 */
[----:B------:R-:W-:-:S04]  /*ca60*/  IMAD.MOV R3, RZ, RZ, -R2 ;  /* 0x000000ffff037224 */ /* 0x000fc800078e0a02 */
[----:B------:R-:W-:Y:S01]  /*ca70*/  IMAD R0, R9, R3, R6 ;  /* 0x0000000309007224 */ /* 0x000fe200078e0206 */
[----:B------:R-:W-:Y:S02]  /*ca80*/  @!P0 SHF.R.S32.HI R3, RZ, 0x1f, R2 ;  /* 0x0000001fff038819 */ /* 0x000fe40000011402 */
[----:B------:R-:W-:Y:S02]  /*ca90*/  ISETP.NE.AND P2, PT, R10, 0x3, PT ;  /* 0x000000030a00780c */ /* 0x000fe40003f45270 */
[----:B------:R-:W-:-:S11]  /*caa0*/  LOP3.LUT R27, R27, 0xfffffffb, RZ, 0xc0, !PT ;  /* 0xfffffffb1b1b7812 */ /* 0x000fd600078ec0ff */
[----:B------:R-:W-:-:S04]  /*cab0*/  @P2 LOP3.LUT R27, R27, 0x4, RZ, 0xfc, !PT ;  /* 0x000000041b1b2812 */ /* 0x000fc800078efcff */
[----:B------:R-:W-:Y:S01]  /*cac0*/  LOP3.LUT R27, R27, 0xfffffffd, RZ, 0xc0, !PT ;  /* 0xfffffffd1b1b7812 */ /* 0x000fe200078ec0ff */
[----:B------:R-:W-:Y:S01]  /*cad0*/  UMOV UR5, 0xffffffff ;  /* 0xffffffff00057882 */ /* 0x000fe20000000000 */
[-C--:B----4-:R-:W-:Y:S01]  /*cae0*/  @!P0 IMAD.WIDE.U32 R6, R33, R4.reuse, R2 ;  /* 0x0000000421068225 */ /* 0x090fe200078e0002 */
[----:B------:R-:W-:Y:S01]  /*caf0*/  SHF.R.S32.HI R37, RZ, 0x1f, R33 ;  /* 0x0000001fff257819 */ /* 0x000fe20000011421 */
[----:B------:R-:W0:Y:S04]  /*cb00*/  @!P0 LDC.64 R2, c[0x0][0x418] ;  /* 0x00010600ff028b82 */ /* 0x000e280000000a00 */
[----:B------:R-:W-:Y:S02]  /*cb10*/  @!P0 IMAD R9, R37, R4, RZ ;  /* 0x0000000425098224 */ /* 0x000fe400078e02ff */
[----:B------:R-:W-:-:S02]  /*cb20*/  IMAD.MOV.U32 R4, RZ, RZ, RZ ;  /* 0x000000ffff047224 */ /* 0x000fc400078e00ff */
[----:B------:R-:W-:-:S04]  /*cb30*/  @!P0 IMAD R5, R33, R5, R9 ;  /* 0x0000000521058224 */ /* 0x000fc800078e0209 */
[----:B------:R-:W-:Y:S01]  /*cb40*/  @!P0 IMAD.IADD R5, R7, 0x1, R5 ;  /* 0x0000000107058824 */ /* 0x000fe200078e0205 */
[----:B0-----:R-:W-:-:S04]  /*cb50*/  @!P0 LEA R2, P1, R6, R2, 0x2 ;  /* 0x0000000206028211 */ /* 0x001fc800078210ff */
[----:B------:R-:W-:-:S05]  /*cb60*/  @!P0 LEA.HI.X R3, R6, R3, R5, 0x2, P1 ;  /* 0x0000000306038211 */ /* 0x000fca00008f1405 */
[----:B------:R0:W5:Y:S01]  /*cb70*/  @!P0 LDG.E R4, desc[UR52][R2.64] ;  /* 0x0000003402048981 */ /* 0x000162000c1e1900 */
[----:B------:R-:W-:-:S13]  /*cb80*/  ISETP.GE.AND P0, PT, R30, UR4, PT ;  /* 0x000000041e007c0c */ /* 0x000fda000bf06270 */
[----:B------:R-:W-:Y:S02]  /*cb90*/  @P0 LOP3.LUT R27, R27, 0x2, RZ, 0xfc, !PT ;  /* 0x000000021b1b0812 */ /* 0x000fe400078efcff */
[----:B------:R-:W-:Y:S02]  /*cba0*/  ISETP.GE.AND P0, PT, R29, UR4, PT ;  /* 0x000000041d007c0c */ /* 0x000fe4000bf06270 */
[----:B------:R-:W-:-:S11]  /*cbb0*/  LOP3.LUT R27, R27, 0xfffffffe, RZ, 0xc0, !PT ;  /* 0xfffffffe1b1b7812 */ /* 0x000fd600078ec0ff */
[----:B------:R-:W-:Y:S01]  /*cbc0*/  @P0 LOP3.LUT R27, R27, 0x1, RZ, 0xfc, !PT ;  /* 0x000000011b1b0812 */ /* 0x000fe200078efcff */
[----:B0-----:R-:W-:Y:S06]  /*cbd0*/  BRA.DIV UR5, `(.L_x_9183) ;  /* 0x0000004205707947 */ /* 0x001fec000b800000 */
.L_x_9251:
[----:B------:R-:W-:Y:S01]  /*cbe0*/  SHF.R.S32.HI R32, RZ, 0x1f, R18 ;  /* 0x0000001fff207819 */ /* 0x000fe20000011412 */
[----:B------:R-:W-:Y:S06]  /*cbf0*/  @!P2 BRA `(.L_x_9184) ;  /* 0x000000000004a947 */ /* 0x000fec0003800000 */
[----:B------:R-:W-:Y:S01]  /*cc00*/  BPT.TRAP 0x1 ;  /* 0x000000040000795c */ /* 0x000fe20000300000 */
.L_x_9184:
        /* <DEDUP_REMOVED lines=12> */
[----:B------:R-:W-:-:S04]  /*ccd0*/  ULDC.64 UR4, c[0x0][0x330] ;  /* 0x0000cc0000047ab9 */ /* 0x000fc80000000a00 */
[----:B------:R-:W-:Y:S01]  /*cce0*/  IADD3 R3, R3, R7, RZ ;  /* 0x0000000703037210 */ /* 0x000fe20007ffe0ff */
        /* <DEDUP_REMOVED lines=11> */
.L_x_9252:
[----:B------:R-:W-:Y:S05]  /*cda0*/  BSYNC B0 ;  /* 0x0000000000007941 */ /* 0x000fea0003800000 */
.L_x_9185:
[----:B------:R-:W1:Y:S01]  /*cdb0*/  S2R R9, SR_TID.X ;  /* 0x0000000000097919 */ /* 0x000e620000002100 */
[----:B------:R-:W-:Y:S01]  /*cdc0*/  ULDC.64 UR4, c[0x0][0x300] ;  /* 0x0000c00000047ab9 */ /* 0x000fe20000000a00 */
[----:B------:R-:W-:Y:S01]  /*cdd0*/  LOP3.LUT P3, RZ, R27, 0x2, RZ, 0xc0, !PT ;  /* 0x000000021bff7812 */ /* 0x000fe2000786c0ff */
        /* <DEDUP_REMOVED lines=104> */
.L_x_9270:
[----:B------:R-:W-:-:S13]  /*d460*/  ISETP.GE.AND P0, PT, R6, 0x71, PT ;  /* 0x000000710600780c */ /* 0x000fda0003f06270 */
[----:B-1----:R-:W-:Y:S02]  /*d470*/  @P0 LEA R2, P1, R30, R2, 0x1 ;  /* 0x000000021e020211 */ /* 0x002fe400078208ff */
[----:B------:R-:W-:-:S03]  /*d480*/  @P0 LEA R5, R5, R22, 0x1 ;  /* 0x0000001605050211 */ /* 0x000fc600078e08ff */
        /* <DEDUP_REMOVED lines=8> */
.L_x_9188:
        /* <DEDUP_REMOVED lines=11> */
.L_x_9189:
[----:B0-----:R0:W5:Y:S01]  /*d5c0*/  LDL.LU R4, [R1+0x10] ;  /* 0x0000100001047983 */ /* 0x0011620000300800 */
[----:B------:R0:W-:Y:S03]  /*d5d0*/  SYNCS.ARRIVE.TRANS64.A1T0 RZ, [R7+URZ+0x28830], RZ ;  /* 0x028830ff07ff79a7 */ /* 0x0001e6000810003f */
[----:B-1----:R0:W5:Y:S02]  /*d5e0*/  LDL.LU R3, [R1+0x4] ;  /* 0x0000040001037983 */ /* 0x0021640000300800 */
[----:B------:R-:W-:Y:S05]  /*d5f0*/  WARPSYNC.ALL ;  /* 0x0000000000007948 */ /* 0x000fea0003800000 */
[----:B------:R-:W-:Y:S01]  /*d600*/  ULDC.64 UR4, c[0x0][0x298] ;  /* 0x0000a60000047ab9 */ /* 0x000fe20000000a00 */
[----:B------:R-:W-:Y:S01]  /*d610*/  BAR.SYNC.DEFER_BLOCKING 0x8, 0x180 ;  /* 0x0206000000007b1d */ /* 0x000fe20000010000 */
[----:B------:R-:W-:Y:S01]  /*d620*/  LOP3.LUT P0, RZ, R27, 0x10, RZ, 0xc0, !PT ;  /* 0x000000101bff7812 */ /* 0x000fe2000780c0ff */
[----:B------:R-:W-:-:S03]  /*d630*/  VIADD R2, R22, 0x10400 ;  /* 0x0001040016027836 */ /* 0x000fc60000000000 */
[----:B------:R-:W-:Y:S01]  /*d640*/  SEL R31, R31, RZ, !P0 ;  /* 0x000000ff1f1f7207 */ /* 0x000fe20004000000 */
[----:B------:R-:W-:Y:S01]  /*d650*/  BSSY B6, `(.L_x_9190) ;  /* 0x000001c000067945 */ /* 0x000fe20003800000 */
[----:B-----5:R-:W-:Y:S02]  /*d660*/  SEL R4, R4, RZ, !P0 ;  /* 0x000000ff04047207 */ /* 0x020fe40004000000 */
[----:B------:R-:W-:Y:S02]  /*d670*/  LOP3.LUT P0, RZ, R2, 0x3ff, RZ, 0xc0, !PT ;  /* 0x000003ff02ff7812 */ /* 0x000fe4000780c0ff */
[----:B------:R-:W-:Y:S01]  /*d680*/  SHF.R.S32.HI R0, RZ, 0x1f, R3 ;  /* 0x0000001fff007819 */ /* 0x000fe20000011403 */
[----:B------:R1:W-:Y:S04]  /*d690*/  STL [R1+0x1c], R4 ;  /* 0x00001c0401007387 */ /* 0x0003e80000100800 */
[----:B------:R-:W-:-:S04]  /*d6a0*/  IMAD R0, R0, UR4, RZ ;  /* 0x0000000400007c24 */ /* 0x000fc8000f8e02ff */
[C---:B------:R-:W-:Y:S02]  /*d6b0*/  IMAD R0, R3.reuse, UR5, R0 ;  /* 0x0000000503007c24 */ /* 0x040fe4000f8e0200 */
[----:B------:R-:W-:-:S04]  /*d6c0*/  IMAD.WIDE.U32 R2, R3, UR4, RZ ;  /* 0x0000000403027c25 */ /* 0x000fc8000f8e00ff */
[----:B------:R-:W-:Y:S01]  /*d6d0*/  IMAD.IADD R0, R3, 0x1, R0 ;  /* 0x0000000103007824 */ /* 0x000fe200078e0200 */
[----:B------:R1:W-:Y:S04]  /*d6e0*/  STL.64 [R1+0x10], R2 ;  /* 0x0000100201007387 */ /* 0x0003e80000100a00 */
[----:B------:R1:W-:Y:S01]  /*d6f0*/  STL [R1+0x4], R0 ;  /* 0x0000040001007387 */ /* 0x0003e20000100800 */
[----:B------:R-:W-:Y:S05]  /*d700*/  @!P0 BRA `(.L_x_9191) ;  /* 0x0000000000408947 */ /* 0x000fea0003800000 */
[----:B-1----:R-:W-:Y:S01]  /*d710*/  MOV R2, 0x0 ;  /* 0x0000000000027802 */ /* 0x002fe20000000f00 */
[----:B------:R-:W-:Y:S01]  /*d720*/  ULDC.64 UR4, c[0x4][0x138] ;  /* 0x01004e0000047ab9 */ /* 0x000fe20000000a00 */
[----:B------:R-:W-:Y:S01]  /*d730*/  ULDC.64 UR6, c[0x4][0x140] ;  /* 0x0100500000067ab9 */ /* 0x000fe20000000a00 */
[----:B------:R-:W-:Y:S01]  /*d740*/  ULDC.64 UR8, c[0x4][0x68] ;  /* 0x01001a0000087ab9 */ /* 0x000fe20000000a00 */
[----:B------:R-:W-:Y:S02]  /*d750*/  IMAD.U32 R4, RZ, RZ, UR4 ;  /* 0x00000004ff047e24 */ /* 0x000fe4000f8e00ff */
[----:B------:R-:W1:Y:S01]  /*d760*/  LDC.64 R2, c[0x4][R2] ;  /* 0x0100000002027b82 */ /* 0x000e620000000a00 */
[----:B------:R-:W-:Y:S02]  /*d770*/  IMAD.U32 R5, RZ, RZ, UR5 ;  /* 0x00000005ff057e24 */ /* 0x000fe4000f8e00ff */
[----:B------:R-:W-:Y:S02]  /*d780*/  IMAD.U32 R6, RZ, RZ, UR6 ;  /* 0x00000006ff067e24 */ /* 0x000fe4000f8e00ff */
[----:B0-----:R-:W-:-:S02]  /*d790*/  IMAD.U32 R7, RZ, RZ, UR7 ;  /* 0x00000007ff077e24 */ /* 0x001fc4000f8e00ff */
[----:B------:R-:W-:Y:S02]  /*d7a0*/  IMAD.U32 R10, RZ, RZ, UR8 ;  /* 0x00000008ff0a7e24 */ /* 0x000fe4000f8e00ff */
[----:B------:R-:W-:Y:S02]  /*d7b0*/  IMAD.U32 R11, RZ, RZ, UR9 ;  /* 0x00000009ff0b7e24 */ /* 0x000fe4000f8e00ff */
[----:B------:R-:W-:Y:S02]  /*d7c0*/  IMAD.MOV.U32 R8, RZ, RZ, 0x70 ;  /* 0x00000070ff087424 */ /* 0x000fe400078e00ff */
[----:B------:R-:W-:Y:S02]  /*d7d0*/  IMAD.MOV.U32 R12, RZ, RZ, 0x1 ;  /* 0x00000001ff0c7424 */ /* 0x000fe400078e00ff */
[----:B------:R-:W-:-:S07]  /*d7e0*/  IMAD.MOV.U32 R13, RZ, RZ, RZ ;  /* 0x000000ffff0d7224 */ /* 0x000fce00078e00ff */
[----:B------:R-:W-:-:S07]  /*d7f0*/  LEPC R20, `(.L_x_9191) ;  /* 0x000000001014794e */ /* 0x000fce0000000000 */
[----:B-1----:R-:W-:Y:S05]  /*d800*/  CALL.ABS.NOINC R2 ;  /* 0x0000000002007343 */ /* 0x002fea0003c00000 */
.L_x_9191:
[----:B------:R-:W-:Y:S05]  /*d810*/  BSYNC B6 ;  /* 0x0000000000067941 */ /* 0x000fea0003800000 */
.L_x_9190:
[----:B------:R-:W2:Y:S01]  /*d820*/  LDL.LU R21, [R1+0x1c] ;  /* 0x00001c0001157983 */ /* 0x000ea20000300800 */
[----:B-1----:R-:W1:Y:S01]  /*d830*/  LDC R4, c[0x0][0x448] ;  /* 0x00011200ff047b82 */ /* 0x002e620000000800 */
[----:B------:R-:W-:Y:S02]  /*d840*/  ULDC.64 UR4, c[0x0][0x2d8] ;  /* 0x0000b60000047ab9 */ /* 0x000fe40000000a00 */
[----:B------:R-:W3:Y:S04]  /*d850*/  LDL.LU R20, [R1+0x4] ;  /* 0x0000040001147983 */ /* 0x000ee80000300800 */
[----:B------:R-:W3:Y:S01]  /*d860*/  LDL.LU.64 R2, [R1+0x10] ;  /* 0x0000100001027983 */ /* 0x000ee20000300a00 */
[----:B------:R-:W-:-:S03]  /*d870*/  IMAD R0, R32, UR4, RZ ;  /* 0x0000000420007c24 */ /* 0x000fc6000f8e02ff */
[----:B------:R4:W5:Y:S01]  /*d880*/  LDL R10, [R1+0x8] ;  /* 0x00000800010a7983 */ /* 0x0009620000100800 */
[----:B------:R-:W-:-:S03]  /*d890*/  IMAD R5, R18, UR5, R0 ;  /* 0x0000000512057c24 */ /* 0x000fc6000f8e0200 */
[----:B------:R4:W5:Y:S01]  /*d8a0*/  LDL R8, [R1] ;  /* 0x0000000001087983 */ /* 0x0009620000100800 */
[----:B-1----:R-:W-:-:S13]  /*d8b0*/  ISETP.NE.AND P6, PT, R4, 0x1, PT ;  /* 0x000000010400780c */ /* 0x002fda0003fc5270 */
[----:B------:R-:W1:Y:S01]  /*d8c0*/  @P6 LDC R4, c[0x0][0x450] ;  /* 0x00011400ff046b82 */ /* 0x000e620000000800 */
[----:B---3--:R-:W-:Y:S02]  /*d8d0*/  IMAD.MOV.U32 R3, RZ, RZ, R20 ;  /* 0x000000ffff037224 */ /* 0x008fe400078e0014 */
[----:B------:R-:W3:Y:S01]  /*d8e0*/  S2R R20, SR_TID.X ;  /* 0x0000000000147919 */ /* 0x000ee20000002100 */
[----:B------:R-:W-:Y:S01]  /*d8f0*/  IMAD.WIDE.U32 R2, R18, UR4, R2 ;  /* 0x0000000412027c25 */ /* 0x000fe2000f8e0002 */
[----:B------:R-:W-:-:S03]  /*d900*/  ULDC.64 UR4, c[0x0][0x2e0] ;  /* 0x0000b80000047ab9 */ /* 0x000fc60000000a00 */
[----:B--2---:R-:W-:Y:S02]  /*d910*/  IMAD R0, R21, UR4, RZ ;  /* 0x0000000415007c24 */ /* 0x004fe4000f8e02ff */
[----:B------:R-:W2:Y:S01]  /*d920*/  S2R R21, SR_TID.X ;  /* 0x0000000000157919 */ /* 0x000ea20000002100 */
[----:B------:R-:W-:Y:S02]  /*d930*/  IMAD.IADD R3, R3, 0x1, R5 ;  /* 0x0000000103037824 */ /* 0x000fe400078e0205 */
[----:B------:R-:W0:Y:S01]  /*d940*/  @P6 LDC R5, c[0x0][0x44c] ;  /* 0x00011300ff056b82 */ /* 0x000e220000000800 */
[C---:B------:R-:W-:Y:S02]  /*d950*/  IMAD R0, R31.reuse, UR5, R0 ;  /* 0x000000051f007c24 */ /* 0x040fe4000f8e0200 */
[----:B------:R-:W-:Y:S01]  /*d960*/  IMAD.WIDE.U32 R2, R31, UR4, R2 ;  /* 0x000000041f027c25 */ /* 0x000fe2000f8e0002 */
[----:B------:R-:W-:-:S03]  /*d970*/  ULDC.64 UR4, c[0x0][0x2d0] ;  /* 0x0000b40000047ab9 */ /* 0x000fc60000000a00 */
[----:B------:R-:W-:Y:S01]  /*d980*/  IMAD.IADD R3, R3, 0x1, R0 ;  /* 0x0000000103037824 */ /* 0x000fe200078e0200 */
[----:B---3--:R-:W-:-:S04]  /*d990*/  LOP3.LUT R20, R20, 0x7f, RZ, 0xc0, !PT ;  /* 0x0000007f14147812 */ /* 0x008fc800078ec0ff */
[----:B------:R-:W-:Y:S01]  /*d9a0*/  SHF.R.U32.HI R20, RZ, 0x3, R20 ;  /* 0x00000003ff147819 */ /* 0x000fe20000011614 */
[----:B--2---:R-:W-:-:S05]  /*d9b0*/  IMAD.SHL.U32 R21, R21, 0x10, RZ ;  /* 0x0000001015157824 */ /* 0x004fca00078e00ff */
[----:B------:R-:W-:-:S04]  /*d9c0*/  LOP3.LUT R21, R21, 0x70, RZ, 0xc0, !PT ;  /* 0x0000007015157812 */ /* 0x000fc800078ec0ff */
[----:B------:R-:W-:-:S05]  /*d9d0*/  LOP3.LUT R20, R20, R21, RZ, 0xfc, !PT ;  /* 0x0000001514147212 */ /* 0x000fca00078efcff */
[----:B------:R-:W-:-:S04]  /*d9e0*/  IMAD R0, R17, 0x80, R20 ;  /* 0x0000008011007824 */ /* 0x000fc800078e0214 */
[----:B0-----:R-:W-:-:S04]  /*d9f0*/  @P6 IMAD.HI.U32 R5, R0, R5, RZ ;  /* 0x0000000500056227 */ /* 0x001fc800078e00ff */
[----:B------:R-:W-:Y:S01]  /*da00*/  IMAD.MOV.U32 R6, RZ, RZ, R0 ;  /* 0x000000ffff067224 */ /* 0x000fe200078e0000 */
[----:B-1----:R-:W-:Y:S02]  /*da10*/  @P6 SHF.R.U32.HI R6, RZ, R4, R5 ;  /* 0x00000004ff066219 */ /* 0x002fe40000011605 */
        /* <DEDUP_REMOVED lines=26> */
[----:B-----5:R-:W-:Y:S01]  /*dbc0*/  IMAD R5, R10, R5, RZ ;  /* 0x000000050a057224 */ /* 0x020fe200078e02ff */
[----:B------:R-:W-:Y:S02]  /*dbd0*/  LEA R17, R17, R9, 0x7 ;  /* 0x0000000911117211 */ /* 0x000fe400078e38ff */
[----:B------:R-:W1:Y:S02]  /*dbe0*/  SHFL.IDX PT, R2, R4, RZ, 0x181f ;  /* 0x00181fff04027589 */ /* 0x000e6400000e0000 */
[C---:B------:R-:W-:Y:S01]  /*dbf0*/  ISETP.GE.AND P2, PT, R17.reuse, R5, PT ;  /* 0x000000051100720c */ /* 0x040fe20003f46270 */
[----:B------:R-:W-:-:S12]  /*dc00*/  VIADD R6, R17, 0x10 ;  /* 0x0000001011067836 */ /* 0x000fd80000000000 */
[----:B0-----:R-:W-:-:S05]  /*dc10*/  @!P2 LEA R14, P3, R30, R14, 0x1 ;  /* 0x0000000e1e0ea211 */ /* 0x001fca00078608ff */
[----:B-1----:R-:W-:Y:S02]  /*dc20*/  @!P2 IMAD.X R3, RZ, RZ, R2, P3 ;  /* 0x000000ffff03a224 */ /* 0x002fe400018e0602 */
[----:B------:R-:W-:Y:S02]  /*dc30*/  @!P2 IMAD.MOV.U32 R2, RZ, RZ, R14 ;  /* 0x000000ffff02a224 */ /* 0x000fe400078e000e */
        /* <DEDUP_REMOVED lines=63> */
.L_x_9287:
        /* <DEDUP_REMOVED lines=11> */
.L_x_9194:
[----:B------:R-:W-:Y:S05]  /*e0e0*/  BSYNC B0 ;  /* 0x0000000000007941 */ /* 0x000fea0003800000 */
.L_x_9193:
[----:B------:R-:W-:Y:S01]  /*e0f0*/  NOP ;  /* 0x0000000000007918 */ /* 0x000fe20000000000 */
[----:B------:R-:W-:-:S13]  /*e100*/  PLOP3.LUT P0, PT, PT, PT, PT, 0x80, 0x0 ;  /* 0x000000000000781c */ /* 0x000fda0003f0f070 */
.L_x_9195:
        /* <DEDUP_REMOVED lines=14> */
[----:B0-----:R-:W3:Y:S01]  /*e1f0*/  LDL R2, [R1+0xc] ;  /* 0x00000c0001027983 */ /* 0x001ee20000100800 */
[----:B------:R0:W-:Y:S01]  /*e200*/  SYNCS.ARRIVE.TRANS64.A1T0 RZ, [R22+URZ+0x28800], RZ ;  /* 0x028800ff16ff79a7 */ /* 0x0001e2000810003f */
[----:B------:R-:W-:Y:S01]  /*e210*/  BSSY B0, `(.L_x_9196) ;  /* 0x0000004000007945 */ /* 0x000fe20003800000 */
[----:B------:R-:W1:Y:S01]  /*e220*/  SYNCS.PHASECHK.TRANS64.TRYWAIT P1, [R22+URZ+0x28820], R3 ;  /* 0x02882003160075a7 */ /* 0x000e62000802017f */
[----:B---3--:R-:W-:Y:S02]  /*e230*/  ISETP.GE.AND P0, PT, R2, 0x2, PT ;  /* 0x000000020200780c */ /* 0x008fe40003f06270 */
[----:B01----:R-:W-:Y:S11]  /*e240*/  @!P1 BRA `(.L_x_9197) ;  /* 0x0000004000689947 */ /* 0x003ff60003800000 */
.L_x_9288:
[----:B------:R-:W-:Y:S05]  /*e250*/  BSYNC B0 ;  /* 0x0000000000007941 */ /* 0x000fea0003800000 */
.L_x_9196:
        /* <DEDUP_REMOVED lines=8> */
[----:B------:R-:W-:Y:S02]  /*e2e0*/  IMAD.MOV.U32 R31, RZ, RZ, R26 ;  /* 0x000000ffff1f7224 */ /* 0x000fe400078e001a */
[----:B---3--:R-:W-:-:S10]  /*e2f0*/  VIADD R6, R0, 0xfffffffe ;  /* 0xfffffffe00067836 */ /* 0x008fd40000000000 */
.L_x_9212:
        /* <DEDUP_REMOVED lines=31> */
[----:B------:R0:W3:Y:S03]  /*e4f0*/  LDG.E R0, desc[UR52][R4.64] ;  /* 0x0000003404007981 */ /* 0x0000e6000c1e1900 */
[----:B------:R-:W-:Y:S01]  /*e500*/  SEL R28, RZ, 0x1, P0 ;  /* 0x00000001ff1c7807 */ /* 0x000fe20000000000 */
[----:B------:R-:W-:Y:S01]  /*e510*/  IMAD.MOV.U32 R26, RZ, RZ, R6 ;  /* 0x000000ffff1a7224 */ /* 0x000fe200078e0006 */
[----:B------:R-:W-:-:S02]  /*e520*/  SEL R25, R25, RZ, P0 ;  /* 0x000000ff19197207 */ /* 0x000fc40000000000 */
[----:B------:R-:W-:Y:S01]  /*e530*/  LOP3.LUT R28, R17, R28, RZ, 0x3c, !PT ;  /* 0x0000001c111c7212 */ /* 0x000fe200078e3cff */
[----:B0-----:R-:W-:Y:S01]  /*e540*/  IMAD R4, R2, UR4, R7 ;  /* 0x0000000402047c24 */ /* 0x001fe2000f8e0207 */
[----:B---3--:R-:W-:Y:S01]  /*e550*/  SHF.R.S32.HI R21, RZ, 0x1f, R0 ;  /* 0x0000001fff157819 */ /* 0x008fe20000011400 */
[----:B------:R-:W-:Y:S06]  /*e560*/  @!P3 BRA `(.L_x_9200) ;  /* 0x000000000004b947 */ /* 0x000fec0003800000 */
[----:B------:R-:W-:Y:S01]  /*e570*/  BPT.TRAP 0x1 ;  /* 0x000000040000795c */ /* 0x000fe20000300000 */
.L_x_9200:
[----:B------:R-:W-:Y:S01]  /*e580*/  LEA R6, R25, R22, 0x3 ;  /* 0x0000001619067211 */ /* 0x000fe200078e18ff */
[----:B------:R-:W-:Y:S01]  /*e590*/  BSSY B1, `(.L_x_9201) ;  /* 0x0000004000017945 */ /* 0x000fe20003800000 */
[----:B------:R-:W-:-:S04]  /*e5a0*/  SHF.L.U32 R3, R28, 0x1f, RZ ;  /* 0x0000001f1c037819 */ /* 0x000fc800000006ff */
[----:B------:R-:W0:Y:S02]  /*e5b0*/  SYNCS.PHASECHK.TRANS64.TRYWAIT P0, [R6+URZ+0x28840], R3 ;  /* 0x02884003060075a7 */ /* 0x000e24000800017f */
[----:B0-----:R-:W-:Y:S05]  /*e5c0*/  @!P0 BRA `(.L_x_9202) ;  /* 0x0000003c009c8947 */ /* 0x001fea0003800000 */
.L_x_9289:
[----:B------:R-:W-:Y:S05]  /*e5d0*/  BSYNC B1 ;  /* 0x0000000000017941 */ /* 0x000fea0003800000 */
.L_x_9201:
        /* <DEDUP_REMOVED lines=71> */
.L_x_9307:
        /* <DEDUP_REMOVED lines=9> */
.L_x_9204:
        /* <DEDUP_REMOVED lines=11> */
.L_x_9205:
[----:B------:R1:W-:Y:S01]  /*eb90*/  SYNCS.ARRIVE.TRANS64.A1T0 RZ, [R6+URZ+0x28830], RZ ;  /* 0x028830ff06ff79a7 */ /* 0x0003e2000810003f */
[----:B------:R-:W-:Y:S05]  /*eba0*/  @!P4 BRA `(.L_x_9206) ;  /* 0x000000000004c947 */ /* 0x000fea0003800000 */
[----:B------:R-:W-:Y:S01]  /*ebb0*/  BPT.TRAP 0x1 ;  /* 0x000000040000795c */ /* 0x000fe20000300000 */
.L_x_9206:
[----:B------:R-:W-:Y:S01]  /*ebc0*/  SHF.L.U32 R2, R17, 0x1f, RZ ;  /* 0x0000001f11027819 */ /* 0x000fe200000006ff */
[----:B-1----:R-:W-:Y:S01]  /*ebd0*/  IMAD R6, R10, 0x8, R22 ;  /* 0x000000080a067824 */ /* 0x002fe200078e0216 */
[----:B------:R-:W-:Y:S01]  /*ebe0*/  BSSY B1, `(.L_x_9207) ;  /* 0x0000004000017945 */ /* 0x000fe20003800000 */
[----:B------:R-:W-:Y:S02]  /*ebf0*/  IMAD R8, R31, -0x80, R35 ;  /* 0xffffff801f087824 */ /* 0x000fe400078e0223 */
[----:B------:R-:W1:Y:S02]  /*ec00*/  SYNCS.PHASECHK.TRANS64.TRYWAIT P0, [R6+URZ+0x28860], R2 ;  /* 0x02886002060075a7 */ /* 0x000e64000800017f */
[----:B-1----:R-:W-:Y:S05]  /*ec10*/  @!P0 BRA `(.L_x_9208) ;  /* 0x0000004000688947 */ /* 0x002fea0003800000 */
.L_x_9308:
[----:B------:R-:W-:Y:S05]  /*ec20*/  BSYNC B1 ;  /* 0x0000000000017941 */ /* 0x000fea0003800000 */
.L_x_9207:
[----:B------:R-:W3:Y:S01]  /*ec30*/  S2R R3, SR_TID.X ;  /* 0x0000000000037919 */ /* 0x000ee20000002100 */
[----:B------:R-:W-:Y:S01]  /*ec40*/  UMOV UR4, 0xffffffff ;  /* 0xffffffff00047882 */ /* 0x000fe20000000000 */
        /* <DEDUP_REMOVED lines=64> */
.L_x_9326:
        /* <DEDUP_REMOVED lines=29> */
.L_x_9210:
        /* <DEDUP_REMOVED lines=11> */
.L_x_9211:
[C---:B------:R-:W-:Y:S01]  /*f2d0*/  ISETP.GT.AND P0, PT, R26.reuse, RZ, PT ;  /* 0x000000ff1a00720c */ /* 0x040fe20003f04270 */
[----:B------:R0:W-:Y:S01]  /*f2e0*/  SYNCS.ARRIVE.TRANS64.A1T0 RZ, [R6+URZ+0x28850], RZ ;  /* 0x028850ff06ff79a7 */ /* 0x0001e2000810003f */
[----:B------:R-:W-:Y:S02]  /*f2f0*/  IMAD.MOV.U32 R17, RZ, RZ, R28 ;  /* 0x000000ffff117224 */ /* 0x000fe400078e001c */
[----:B------:R-:W-:Y:S02]  /*f300*/  IMAD.MOV.U32 R10, RZ, RZ, R25 ;  /* 0x000000ffff0a7224 */ /* 0x000fe400078e0019 */
[----:B------:R-:W-:Y:S02]  /*f310*/  IMAD.MOV.U32 R31, RZ, RZ, R26 ;  /* 0x000000ffff1f7224 */ /* 0x000fe400078e001a */
[----:B0-----:R-:W-:-:S05]  /*f320*/  VIADD R6, R26, 0xffffffff ;  /* 0xffffffff1a067836 */ /* 0x001fca0000000000 */
[----:B------:R-:W-:Y:S05]  /*f330*/  @P0 BRA `(.L_x_9212) ;  /* 0xffffffec00f00947 */ /* 0x000fea000383ffff */
.L_x_9199:
[----:B------:R-:W-:Y:S05]  /*f340*/  BSYNC B0 ;  /* 0x0000000000007941 */ /* 0x000fea0003800000 */
.L_x_9198:
        /* <DEDUP_REMOVED lines=17> */
.L_x_9214:
[----:B------:R-:W-:Y:S05]  /*f460*/  BSYNC B0 ;  /* 0x0000000000007941 */ /* 0x000fea0003800000 */
.L_x_9213:
[----:B------:R-:W-:-:S05]  /*f470*/  IMAD.U32 R0, RZ, RZ, UR36 ;  /* 0x00000024ff007e24 */ /* 0x000fca000f8e00ff */
[----:B------:R-:W-:-:S13]  /*f480*/  ISETP.NE.AND P0, PT, R0, 0x3, PT ;  /* 0x000000030000780c */ /* 0x000fda0003f05270 */
[----:B------:R-:W-:Y:S05]  /*f490*/  @!P0 BRA `(.L_x_9215) ;  /* 0x0000000000048947 */ /* 0x000fea0003800000 */
[----:B------:R-:W-:Y:S01]  /*f4a0*/  BPT.TRAP 0x1 ;  /* 0x000000040000795c */ /* 0x000fe20000300000 */
.L_x_9215:
[----:B------:R-:W-:Y:S01]  /*f4b0*/  IMAD R0, R25, 0x8, R22 ;  /* 0x0000000819007824 */ /* 0x000fe200078e0216 */
[----:B0-----:R-:W-:Y:S01]  /*f4c0*/  SHF.L.U32 R3, R28, 0x1f, RZ ;  /* 0x0000001f1c037819 */ /* 0x001fe200000006ff */
[----:B------:R-:W-:Y:S01]  /*f4d0*/  BSSY B0, `(.L_x_9216) ;  /* 0x0000004000007945 */ /* 0x000fe20003800000 */
[----:B------:R-:W-:Y:S02]  /*f4e0*/  IMAD R6, R26, -0x80, R35 ;  /* 0xffffff801a067824 */ /* 0x000fe400078e0223 */
[----:B------:R-:W0:Y:S02]  /*f4f0*/  SYNCS.PHASECHK.TRANS64.TRYWAIT P0, [R0+URZ+0x28860], R3 ;  /* 0x02886003000075a7 */ /* 0x000e24000800017f */
[----:B0-----:R-:W-:Y:S05]  /*f500*/  @!P0 BRA `(.L_x_9217) ;  /* 0x0000004000c88947 */ /* 0x001fea0003800000 */
.L_x_9327:
[----:B------:R-:W-:Y:S05]  /*f510*/  BSYNC B0 ;  /* 0x0000000000007941 */ /* 0x000fea0003800000 */
.L_x_9216:
        /* <DEDUP_REMOVED lines=35> */
[----:B------:R-:W0:Y:S02]  /*f750*/  SHFL.IDX PT, R14, R23, 0x3, 0x181f ;  /* 0x00781f00170e7f89 */ /* 0x000e2400000e0000 */
[----:B------:R-:W-:Y:S02]  /*f760*/  IADD3.X R3, RZ, R8, RZ, P4, !PT ;  /* 0x00000008ff037210 */ /* 0x000fe400027fe4ff */
        /* <DEDUP_REMOVED lines=33> */
.L_x_9345:
        /* <DEDUP_REMOVED lines=11> */
.L_x_9219:
        /* <DEDUP_REMOVED lines=11> */
.L_x_9220:
[----:B------:R0:W-:Y:S01]  /*fae0*/  SYNCS.ARRIVE.TRANS64.A1T0 RZ, [R0+URZ+0x28850], RZ ;  /* 0x028850ff00ff79a7 */ /* 0x0001e2000810003f */
[----:B------:R-:W-:-:S05]  /*faf0*/  VIADD R25, R25, 0x1 ;  /* 0x0000000119197836 */ /* 0x000fca0000000000 */
[----:B------:R-:W-:-:S04]  /*fb00*/  ISETP.NE.AND P0, PT, R25, 0x2, PT ;  /* 0x000000021900780c */ /* 0x000fc80003f05270 */
[----:B------:R-:W-:Y:S02]  /*fb10*/  SEL R3, RZ, 0x1, P0 ;  /* 0x00000001ff037807 */ /* 0x000fe40000000000 */
[----:B------:R-:W-:Y:S02]  /*fb20*/  SEL R25, R25, RZ, P0 ;  /* 0x000000ff19197207 */ /* 0x000fe40000000000 */
[----:B0-----:R-:W-:-:S07]  /*fb30*/  LOP3.LUT R28, R28, R3, RZ, 0x3c, !PT ;  /* 0x000000031c1c7212 */ /* 0x001fce00078e3cff */
.L_x_9177:
[----:B------:R-:W-:Y:S05]  /*fb40*/  BSYNC B7 ;  /* 0x0000000000077941 */ /* 0x000fea0003800000 */
.L_x_9175:
        /* <DEDUP_REMOVED lines=11> */
.L_x_9221:
        /* <DEDUP_REMOVED lines=36> */
.L_x_9355:
[----:B------:R-:W-:Y:S02]  /*fe40*/  ULDC UR4, c[0x0][0xc38] ;  /* 0x00030e0000047ab9 */ /* 0x000fe40000000800 */
[----:B------:R-:W-:-:S04]  /*fe50*/  IMAD.U32 R7, RZ, RZ, UR4 ;  /* 0x00000004ff077e24 */ /* 0x000fc8000f8e00ff */
[----:B-1----:R-:W-:-:S04]  /*fe60*/  IMAD R3, R14, R7, RZ ;  /* 0x000000070e037224 */ /* 0x002fc800078e02ff */
[----:B------:R-:W-:-:S05]  /*fe70*/  IMAD.IADD R8, R0, 0x1, R3 ;  /* 0x0000000100087824 */ /* 0x000fca00078e0203 */
[----:B------:R-:W-:-:S13]  /*fe80*/  ISETP.GT.AND P6, PT, R8, R5, PT ;  /* 0x000000050800720c */ /* 0x000fda0003fc4270 */
[----:B------:R-:W-:Y:S05]  /*fe90*/  @P6 BRA `(.L_x_9224) ;  /* 0x00000000009c6947 */ /* 0x000fea0003800000 */
.L_x_9229:
        /* <DEDUP_REMOVED lines=14> */
.L_x_9227:
[----:B------:R-:W-:Y:S05]  /*ff80*/  BSYNC B0 ;  /* 0x0000000000007941 */ /* 0x000fea0003800000 */
.L_x_9226:
        /* <DEDUP_REMOVED lines=18> */
.L_x_9363:
[----:B------:R-:W-:Y:S02]  /*100b0*/  ULDC UR4, c[0x0][0xc38] ;  /* 0x00030e0000047ab9 */ /* 0x000fe40000000800 */
[----:B------:R-:W-:-:S04]  /*100c0*/  IMAD.U32 R7, RZ, RZ, UR4 ;  /* 0x00000004ff077e24 */ /* 0x000fc8000f8e00ff */
[----:B-1----:R-:W-:-:S04]  /*100d0*/  IMAD R3, R14, R7, RZ ;  /* 0x000000070e037224 */ /* 0x002fc800078e02ff */
[----:B------:R-:W-:-:S05]  /*100e0*/  IMAD.IADD R8, R3, 0x1, R8 ;  /* 0x0000000103087824 */ /* 0x000fca00078e0208 */
[----:B------:R-:W-:-:S13]  /*100f0*/  ISETP.GT.AND P6, PT, R8, R5, PT ;  /* 0x000000050800720c */ /* 0x000fda0003fc4270 */
[----:B------:R-:W-:Y:S05]  /*10100*/  @!P6 BRA `(.L_x_9229) ;  /* 0xfffffffc0064e947 */ /* 0x000fea000383ffff */
.L_x_9224:
        /* <DEDUP_REMOVED lines=8> */
.L_x_9367:
[----:B------:R-:W-:Y:S01]  /*10190*/  ISETP.NE.AND P0, PT, R0, RZ, PT ;  /* 0x000000ff0000720c */ /* 0x000fe20003f05270 */
[----:B------:R-:W-:-:S12]  /*101a0*/  IMAD.MOV.U32 R14, RZ, RZ, RZ ;  /* 0x000000ffff0e7224 */ /* 0x000fd800078e00ff */
[----:B------:R-:W-:Y:S05]  /*101b0*/  @!P0 BRA `(.L_x_9231) ;  /* 0x0000000000108947 */ /* 0x000fea0003800000 */
[----:B------:R-:W-:Y:S01]  /*101c0*/  UMOV UR4, 0xffffffff ;  /* 0xffffffff00047882 */ /* 0x000fe20000000000 */
[----:B------:R-:W-:Y:S02]  /*101d0*/  VIADD R12, R8, 0xffffffff ;  /* 0xffffffff080c7836 */ /* 0x000fe40000000000 */
[----:B------:R-:W-:Y:S05]  /*101e0*/  BRA.DIV UR4, `(.L_x_9232) ;  /* 0x0000004a04487947 */ /* 0x000fea000b800000 */
[----:B------:R3:W4:Y:S02]  /*101f0*/  SHFL.IDX PT, R14, R6, R12, 0x1f ;  /* 0x00001f0c060e7589 */ /* 0x00072400000e0000 */
.L_x_9231:
[----:B------:R-:W5:Y:S01]  /*10200*/  LDC.64 R2, c[0x0][0xc90] ;  /* 0x00032400ff027b82 */ /* 0x000f620000000a00 */
[----:B------:R-:W-:-:S04]  /*10210*/  IMAD.IADD R19, R8, 0x1, R19 ;  /* 0x0000000108137824 */ /* 0x000fc800078e0213 */
[----:B-----5:R-:W-:-:S05]  /*10220*/  IMAD.WIDE R2, R19, 0x4, R2 ;  /* 0x0000000413027825 */ /* 0x020fca00078e0202 */
[----:B0--3--:R0:W2:Y:S01]  /*10230*/  LDG.E R6, desc[UR52][R2.64] ;  /* 0x0000003402067981 */ /* 0x0090a2000c1e1900 */
[----:B----4-:R-:W-:-:S04]  /*10240*/  IMAD R16, R14, R7, R16 ;  /* 0x000000070e107224 */ /* 0x010fc800078e0210 */
[----:B------:R-:W-:Y:S02]  /*10250*/  IMAD.IADD R5, R5, 0x1, -R16 ;  /* 0x0000000105057824 */ /* 0x000fe400078e0a10 */
[----:B0-----:R-:W-:Y:S02]  /*10260*/  IMAD.MOV.U32 R2, RZ, RZ, RZ ;  /* 0x000000ffff027224 */ /* 0x001fe400078e00ff */
[----:B--2---:R-:W-:-:S05]  /*10270*/  IMAD R0, R4, R6, RZ ;  /* 0x0000000604007224 */ /* 0x004fca00078e02ff */
[----:B-1----:R-:W-:-:S04]  /*10280*/  IABS R8, R0 ;  /* 0x0000000000087213 */ /* 0x002fc80000000000 */
        /* <DEDUP_REMOVED lines=22> */
[----:B------:R-:W-:Y:S01]  /*103f0*/  IMAD R8, R6, R2, RZ ;  /* 0x0000000206087224 */ /* 0x000fe200078e02ff */
[----:B------:R-:W-:-:S03]  /*10400*/  IADD3 R2, -R2, RZ, RZ ;  /* 0x000000ff02027210 */ /* 0x000fc60007ffe1ff */
        /* <DEDUP_REMOVED lines=33> */
.L_x_9225:
[----:B------:R-:W-:Y:S01]  /*10620*/  UMOV UR4, URZ ;  /* 0x0000003f00047c82 */ /* 0x000fe20008000000 */
[----:B------:R-:W-:Y:S01]  /*10630*/  UMOV UR5, URZ ;  /* 0x0000003f00057c82 */ /* 0x000fe20008000000 */
[----:B------:R-:W-:Y:S01]  /*10640*/  ULDC UR6, c[0x0][0xc3c] ;  /* 0x00030f0000067ab9 */ /* 0x000fe20000000800 */
[----:B------:R-:W-:Y:S02]  /*10650*/  IMAD.MOV.U32 R16, RZ, RZ, R5 ;  /* 0x000000ffff107224 */ /* 0x000fe400078e0005 */
[----:B------:R-:W-:Y:S02]  /*10660*/  IMAD.U32 R17, RZ, RZ, UR4 ;  /* 0x00000004ff117e24 */ /* 0x000fe4000f8e00ff */
[----:B------:R-:W-:Y:S02]  /*10670*/  IMAD.U32 R18, RZ, RZ, UR5 ;  /* 0x00000005ff127e24 */ /* 0x000fe4000f8e00ff */
[----:B------:R-:W-:-:S07]  /*10680*/  IMAD.U32 R19, RZ, RZ, UR6 ;  /* 0x00000006ff137e24 */ /* 0x000fce000f8e00ff */
.L_x_9233:
        /* <DEDUP_REMOVED lines=10> */
.L_x_9222:
[----:B------:R-:W-:Y:S02]  /*10730*/  ULDC UR4, c[0x0][0xc3c] ;  /* 0x00030f0000047ab9 */ /* 0x000fe40000000800 */
[----:B---3--:R-:W-:-:S13]  /*10740*/  ISETP.GE.AND P0, PT, R19, UR4, PT ;  /* 0x0000000413007c0c */ /* 0x008fda000bf06270 */
[----:B------:R-:W-:Y:S05]  /*10750*/  @!P0 BRA `(.L_x_9234) ;  /* 0xffffffb400b08947 */ /* 0x000fea000383ffff */
[----:B------:R-:W-:Y:S05]  /*10760*/  BSYNC B8 ;  /* 0x0000000000087941 */ /* 0x000fea0003800000 */
.L_x_9171:
        /* <DEDUP_REMOVED lines=12> */
.L_x_9370:
[----:B------:R-:W-:Y:S05]  /*10830*/  BSYNC B0 ;  /* 0x0000000000007941 */ /* 0x000fea0003800000 */
.L_x_9235:
[----:B------:R-:W-:-:S03]  /*10840*/  UMOV UR4, 0xffffffff ;  /* 0xffffffff00047882 */ /* 0x000fc60000000000 */
[----:B------:R-:W-:Y:S05]  /*10850*/  BRA.DIV UR4, `(.L_x_9237) ;  /* 0x0000004204e47947 */ /* 0x000fea000b800000 */
[----:B0-----:R-:W0:Y:S02]  /*10860*/  S2R R0, SR_TID.X ;  /* 0x0000000000007919 */ /* 0x001e240000002100 */
[----:B0-----:R-:W-:-:S04]  /*10870*/  SHF.R.U32.HI R0, RZ, 0x5, R0 ;  /* 0x00000005ff007819 */ /* 0x001fc80000011600 */
[----:B------:R-:W-:-:S05]  /*10880*/  LOP3.LUT R0, R0, 0x3, RZ, 0xc0, !PT ;  /* 0x0000000300007812 */ /* 0x000fca00078ec0ff */
[----:B------:R0:W3:Y:S02]  /*10890*/  SHFL.IDX PT, R14, R0, RZ, 0x1f ;  /* 0x00001fff000e7589 */ /* 0x0000e400000e0000 */
.L_x_9373:
[----:B---3--:R-:W-:Y:S01]  /*108a0*/  ISETP.NE.AND P0, PT, R14, RZ, PT ;  /* 0x000000ff0e00720c */ /* 0x008fe20003f05270 */
[----:B------:R-:W-:-:S12]  /*108b0*/  BSSY B0, `(.L_x_9238) ;  /* 0x0000024000007945 */ /* 0x000fd80003800000 */
[----:B------:R-:W-:Y:S05]  /*108c0*/  @P0 BRA `(.L_x_9239) ;  /* 0x0000000000880947 */ /* 0x000fea0003800000 */
[----:B------:R-:W-:-:S03]  /*108d0*/  UMOV UR4, 0xffffffff ;  /* 0xffffffff00047882 */ /* 0x000fc60000000000 */
[----:B------:R-:W-:Y:S05]  /*108e0*/  BRA.DIV UR4, `(.L_x_9240) ;  /* 0x0000004204f47947 */ /* 0x000fea000b800000 */
[----:B------:R-:W-:-:S13]  /*108f0*/  ELECT P6, URZ, PT ;  /* 0x00000000003f782f */ /* 0x000fda00038c0000 */
.L_x_9376:
[----:B------:R-:W-:Y:S05]  /*10900*/  @!P6 BRA `(.L_x_9239) ;  /* 0x000000000078e947 */ /* 0x000fea0003800000 */
[----:B------:R-:W-:-:S06]  /*10910*/  ULOP3.LUT UR4, UR42, 0x2, URZ, 0xfc, !UPT ;  /* 0x000000022a047892 */ /* 0x000fcc000f8efc3f */
[----:B0-----:R-:W-:-:S05]  /*10920*/  IMAD.U32 R0, RZ, RZ, UR4 ;  /* 0x00000004ff007e24 */ /* 0x001fca000f8e00ff */
[----:B------:R-:W-:-:S13]  /*10930*/  ISETP.NE.AND P0, PT, R0, 0x3, PT ;  /* 0x000000030000780c */ /* 0x000fda0003f05270 */
[----:B------:R-:W-:Y:S05]  /*10940*/  @!P0 BRA `(.L_x_9241) ;  /* 0x0000000000048947 */ /* 0x000fea0003800000 */
[----:B------:R-:W-:Y:S01]  /*10950*/  BPT.TRAP 0x1 ;  /* 0x000000040000795c */ /* 0x000fe20000300000 */
.L_x_9241:
[C---:B------:R-:W-:Y:S01]  /*10960*/  IMAD R5, R25.reuse, 0x8, R4 ;  /* 0x0000000819057824 */ /* 0x040fe200078e0204 */
[----:B------:R-:W-:Y:S01]  /*10970*/  SHF.L.U32 R0, R28, 0x1f, RZ ;  /* 0x0000001f1c007819 */ /* 0x000fe200000006ff */
[----:B------:R-:W-:-:S03]  /*10980*/  VIADD R25, R25, 0x1 ;  /* 0x0000000119197836 */ /* 0x000fc60000000000 */
[----:B------:R-:W0:Y:S02]  /*10990*/  SYNCS.PHASECHK.TRANS64.TRYWAIT P1, [R5+URZ+0x28840], R0 ;  /* 0x02884000050075a7 */ /* 0x000e24000802017f */
[----:B------:R-:W-:-:S04]  /*109a0*/  ISETP.NE.AND P2, PT, R25, 0x2, PT ;  /* 0x000000021900780c */ /* 0x000fc80003f45270 */
[----:B------:R-:W-:Y:S01]  /*109b0*/  SEL R3, RZ, 0x1, P2 ;  /* 0x00000001ff037807 */ /* 0x000fe20001000000 */
[----:B0-----:R-:W-:Y:S08]  /*109c0*/  @!P1 BRA `(.L_x_9242) ;  /* 0x0000004000dc9947 */ /* 0x001ff00003800000 */
.L_x_9377:
[----:B------:R-:W-:Y:S02]  /*109d0*/  SEL R25, R25, RZ, P2 ;  /* 0x000000ff19197207 */ /* 0x000fe40001000000 */
[----:B------:R-:W-:Y:S01]  /*109e0*/  LOP3.LUT R2, R28, R3, RZ, 0x3c, !PT ;  /* 0x000000031c027212 */ /* 0x000fe200078e3cff */
[----:B------:R-:W-:Y:S06]  /*109f0*/  @!P0 BRA `(.L_x_9243) ;  /* 0x0000000000048947 */ /* 0x000fec0003800000 */
[----:B------:R-:W-:Y:S01]  /*10a00*/  BPT.TRAP 0x1 ;  /* 0x000000040000795c */ /* 0x000fe20000300000 */
.L_x_9243:
[----:B------:R-:W-:Y:S01]  /*10a10*/  IMAD R25, R25, 0x8, R4 ;  /* 0x0000000819197824 */ /* 0x000fe200078e0204 */
[----:B------:R-:W-:-:S04]  /*10a20*/  SHF.L.U32 R2, R2, 0x1f, RZ ;  /* 0x0000001f02027819 */ /* 0x000fc800000006ff */
[----:B------:R-:W3:Y:S02]  /*10a30*/  SYNCS.PHASECHK.TRANS64.TRYWAIT P1, [R25+URZ+0x28840], R2 ;  /* 0x02884002190075a7 */ /* 0x000ee4000802017f */
[----:B---3--:R-:W-:Y:S05]  /*10a40*/  @!P1 BRA `(.L_x_9244) ;  /* 0x0000004000d09947 */ /* 0x008fea0003800000 */
.L_x_9378:
[----:B------:R-:W-:Y:S05]  /*10a50*/  @!P0 BRA `(.L_x_9245) ;  /* 0x0000000000048947 */ /* 0x000fea0003800000 */
[----:B------:R-:W-:Y:S01]  /*10a60*/  BPT.TRAP 0x1 ;  /* 0x000000040000795c */ /* 0x000fe20000300000 */
.L_x_9245:
[----:B------:R-:W4:Y:S02]  /*10a70*/  SYNCS.PHASECHK.TRANS64.TRYWAIT P1, [R5+URZ+0x28860], R0 ;  /* 0x02886000050075a7 */ /* 0x000f24000802017f */
[----:B----4-:R-:W-:Y:S05]  /*10a80*/  @!P1 BRA `(.L_x_9246) ;  /* 0x0000004000d49947 */ /* 0x010fea0003800000 */
.L_x_9379:
[----:B------:R-:W-:Y:S05]  /*10a90*/  @!P0 BRA `(.L_x_9247) ;  /* 0x0000000000048947 */ /* 0x000fea0003800000 */
[----:B------:R-:W-:Y:S01]  /*10aa0*/  BPT.TRAP 0x1 ;  /* 0x000000040000795c */ /* 0x000fe20000300000 */
.L_x_9247:
[----:B------:R0:W0:Y:S02]  /*10ab0*/  SYNCS.PHASECHK.TRANS64.TRYWAIT P0, [R25+URZ+0x28860], R2 ;  /* 0x02886002190075a7 */ /* 0x000024000800017f */
[----:B0-----:R-:W-:Y:S05]  /*10ac0*/  @!P0 NANOSLEEP.SYNCS 0x989680 ;  /* 0x009896800000895d */ /* 0x001fea0003900000 */
[----:B------:R-:W0:Y:S02]  /*10ad0*/  @!P0 SYNCS.PHASECHK.TRANS64 P0, [R25+URZ+0x28860], R2 ;  /* 0x02886002190085a7 */ /* 0x000e24000800007f */
[----:B0-----:R-:W-:Y:S05]  /*10ae0*/  @!P0 BRA `(.L_x_9247) ;  /* 0xfffffffc00f08947 */ /* 0x001fea000383ffff */
.L_x_9239:
[----:B------:R-:W-:Y:S05]  /*10af0*/  BSYNC B0 ;  /* 0x0000000000007941 */ /* 0x000fea0003800000 */
.L_x_9238:
[----:B------:R-:W-:Y:S05]  /*10b00*/  EXIT ;  /* 0x000000000000794d */ /* 0x000fea0003800000 */
.L_x_9107:
[----:B0-----:R-:W-:-:S04]  /*10b10*/  IMAD.U32 R3, RZ, RZ, UR41 ;  /* 0x00000029ff037e24 */ /* 0x001fc8000f8e00ff */
[----:B------:R0:W1:Y:S03]  /*10b20*/  SYNCS.PHASECHK.TRANS64.TRYWAIT P1, [R3+URZ+0x28800], R0 ;  /* 0x02880000030075a7 */ /* 0x000066000802017f */
[----:B-1----:R-:W-:Y:S05]  /*10b30*/  @!P1 NANOSLEEP.SYNCS 0x989680 ;  /* 0x009896800000995d */ /* 0x002fea0003900000 */
[----:B------:R-:W1:Y:S02]  /*10b40*/  @!P1 SYNCS.PHASECHK.TRANS64 P1, [R3+URZ+0x28800], R0 ;  /* 0x02880000030095a7 */ /* 0x000e64000802007f */
[----:B-1----:R-:W-:Y:S05]  /*10b50*/  @!P1 BRA `(.L_x_9107) ;  /* 0xfffffffc00ec9947 */ /* 0x002fea000383ffff */
[----:B------:R-:W-:Y:S05]  /*10b60*/  BRA `(.L_x_9248) ;  /* 0xffffff0c00207947 */ /* 0x000fea000383ffff */
.L_x_9111:
[----:B-1----:R1:W2:Y:S02]  /*10b70*/  SYNCS.PHASECHK.TRANS64.TRYWAIT P1, [R3+URZ+0x28830], R0 ;  /* 0x02883000030075a7 */ /* 0x0022a4000802017f */
[----:B--2---:R-:W-:Y:S05]  /*10b80*/  @!P1 NANOSLEEP.SYNCS 0x989680 ;  /* 0x009896800000995d */ /* 0x004fea0003900000 */
[----:B------:R-:W2:Y:S02]  /*10b90*/  @!P1 SYNCS.PHASECHK.TRANS64 P1, [R3+URZ+0x28830], R0 ;  /* 0x02883000030095a7 */ /* 0x000ea4000802007f */
[----:B--2---:R-:W-:Y:S05]  /*10ba0*/  @!P1 BRA `(.L_x_9111) ;  /* 0xfffffffc00f09947 */ /* 0x004fea000383ffff */
[----:B------:R-:W-:Y:S05]  /*10bb0*/  BRA `(.L_x_9110) ;  /* 0xffffff0c003c7947 */ /* 0x000fea000383ffff */
.L_x_9117:
[----:B-1----:R-:W-:-:S04]  /*10bc0*/  MOV R5, UR6 ;  /* 0x0000000600057c02 */ /* 0x002fc80008000f00 */
[----:B------:R1:W2:Y:S03]  /*10bd0*/  SYNCS.PHASECHK.TRANS64.TRYWAIT P1, [R5+URZ+0x28830], R0 ;  /* 0x02883000050075a7 */ /* 0x0002a6000802017f */
[----:B--2---:R-:W-:Y:S05]  /*10be0*/  @!P1 NANOSLEEP.SYNCS 0x989680 ;  /* 0x009896800000995d */ /* 0x004fea0003900000 */
[----:B------:R-:W2:Y:S02]  /*10bf0*/  @!P1 SYNCS.PHASECHK.TRANS64 P1, [R5+URZ+0x28830], R0 ;  /* 0x02883000050095a7 */ /* 0x000ea4000802007f */
[----:B--2---:R-:W-:Y:S05]  /*10c00*/  @!P1 BRA `(.L_x_9117) ;  /* 0xfffffffc00ec9947 */ /* 0x004fea000383ffff */
[----:B------:R-:W-:Y:S05]  /*10c10*/  BRA `(.L_x_9114) ;  /* 0xffffff3000547947 */ /* 0x000fea000383ffff */
.L_x_9121:
[----:B-1----:R-:W-:-:S04]  /*10c20*/  IMAD.U32 R5, RZ, RZ, UR6 ;  /* 0x00000006ff057e24 */ /* 0x002fc8000f8e00ff */
[----:B------:R1:W2:Y:S03]  /*10c30*/  SYNCS.PHASECHK.TRANS64.TRYWAIT P1, [R5+URZ+0x28850], R0 ;  /* 0x02885000050075a7 */ /* 0x0002a6000802017f */
[----:B--2---:R-:W-:Y:S05]  /*10c40*/  @!P1 NANOSLEEP.SYNCS 0x989680 ;  /* 0x009896800000995d */ /* 0x004fea0003900000 */
[----:B------:R-:W2:Y:S02]  /*10c50*/  @!P1 SYNCS.PHASECHK.TRANS64 P1, [R5+URZ+0x28850], R0 ;  /* 0x02885000050095a7 */ /* 0x000ea4000802007f */
[----:B--2---:R-:W-:Y:S05]  /*10c60*/  @!P1 BRA `(.L_x_9121) ;  /* 0xfffffffc00ec9947 */ /* 0x004fea000383ffff */
[----:B------:R-:W-:Y:S05]  /*10c70*/  BRA `(.L_x_9118) ;  /* 0xffffff3400207947 */ /* 0x000fea000383ffff */
.L_x_9129:
[----:B-1----:R-:W-:-:S04]  /*10c80*/  IMAD.U32 R5, RZ, RZ, UR6 ;  /* 0x00000006ff057e24 */ /* 0x002fc8000f8e00ff */
[----:B------:R1:W2:Y:S03]  /*10c90*/  SYNCS.PHASECHK.TRANS64.TRYWAIT P1, [R5+URZ+0x28830], R0 ;  /* 0x02883000050075a7 */ /* 0x0002a6000802017f */
[----:B--2---:R-:W-:Y:S05]  /*10ca0*/  @!P1 NANOSLEEP.SYNCS 0x989680 ;  /* 0x009896800000995d */ /* 0x004fea0003900000 */
[----:B------:R-:W2:Y:S02]  /*10cb0*/  @!P1 SYNCS.PHASECHK.TRANS64 P1, [R5+URZ+0x28830], R0 ;  /* 0x02883000050095a7 */ /* 0x000ea4000802007f */
[----:B--2---:R-:W-:Y:S05]  /*10cc0*/  @!P1 BRA `(.L_x_9129) ;  /* 0xfffffffc00ec9947 */ /* 0x004fea000383ffff */
[----:B------:R-:W-:Y:S05]  /*10cd0*/  BRA `(.L_x_9126) ;  /* 0xffffff5800a07947 */ /* 0x000fea000383ffff */
.L_x_9133:
[----:B-1----:R-:W-:-:S04]  /*10ce0*/  IMAD.U32 R5, RZ, RZ, UR6 ;  /* 0x00000006ff057e24 */ /* 0x002fc8000f8e00ff */
[----:B------:R1:W2:Y:S03]  /*10cf0*/  SYNCS.PHASECHK.TRANS64.TRYWAIT P1, [R5+URZ+0x28850], R0 ;  /* 0x02885000050075a7 */ /* 0x0002a6000802017f */
[----:B--2---:R-:W-:Y:S05]  /*10d00*/  @!P1 NANOSLEEP.SYNCS 0x989680 ;  /* 0x009896800000995d */ /* 0x004fea0003900000 */
[----:B------:R-:W2:Y:S02]  /*10d10*/  @!P1 SYNCS.PHASECHK.TRANS64 P1, [R5+URZ+0x28850], R0 ;  /* 0x02885000050095a7 */ /* 0x000ea4000802007f */
[----:B--2---:R-:W-:Y:S05]  /*10d20*/  @!P1 BRA `(.L_x_9133) ;  /* 0xfffffffc00ec9947 */ /* 0x004fea000383ffff */
[----:B------:R-:W-:Y:S05]  /*10d30*/  BRA `(.L_x_9130) ;  /* 0xffffff5c00607947 */ /* 0x000fea000383ffff */
.L_x_9140:
[----:B-1----:R-:W-:-:S04]  /*10d40*/  IMAD.U32 R9, RZ, RZ, UR5 ;  /* 0x00000005ff097e24 */ /* 0x002fc8000f8e00ff */
[----:B------:R1:W2:Y:S03]  /*10d50*/  SYNCS.PHASECHK.TRANS64.TRYWAIT P1, [R9+URZ+0x28850], R6 ;  /* 0x02885006090075a7 */ /* 0x0002a6000802017f */
[----:B--2---:R-:W-:Y:S05]  /*10d60*/  @!P1 NANOSLEEP.SYNCS 0x989680 ;  /* 0x009896800000995d */ /* 0x004fea0003900000 */
[----:B------:R-:W2:Y:S02]  /*10d70*/  @!P1 SYNCS.PHASECHK.TRANS64 P1, [R9+URZ+0x28850], R6 ;  /* 0x02885006090095a7 */ /* 0x000ea4000802007f */
[----:B--2---:R-:W-:Y:S05]  /*10d80*/  @!P1 BRA `(.L_x_9140) ;  /* 0xfffffffc00ec9947 */ /* 0x004fea000383ffff */
[----:B------:R-:W-:Y:S05]  /*10d90*/  BRA `(.L_x_9139) ;  /* 0xffffff7800487947 */ /* 0x000fea000383ffff */
.L_x_9183:
        /* <DEDUP_REMOVED lines=11> */
.L_x_9250:
[----:B------:R-:W-:Y:S05]  /*10e50*/  BSYNC B0 ;  /* 0x0000000000007941 */ /* 0x000fea0003800000 */
.L_x_9249:
[----:B------:R-:W-:Y:S05]  /*10e60*/  BRA `(.L_x_9251) ;  /* 0xffffffbc005c7947 */ /* 0x000fea000383ffff */
.L_x_9186:
[----:B0-----:R0:W1:Y:S02]  /*10e70*/  SYNCS.PHASECHK.TRANS64.TRYWAIT P0, [R7+URZ+0x28840], R2 ;  /* 0x02884002070075a7 */ /* 0x001064000800017f */
[----:B-1----:R-:W-:Y:S05]  /*10e80*/  @!P0 NANOSLEEP.SYNCS 0x989680 ;  /* 0x009896800000895d */ /* 0x002fea0003900000 */
[----:B------:R-:W1:Y:S02]  /*10e90*/  @!P0 SYNCS.PHASECHK.TRANS64 P0, [R7+URZ+0x28840], R2 ;  /* 0x02884002070085a7 */ /* 0x000e64000800007f */
[----:B-1----:R-:W-:Y:S05]  /*10ea0*/  @!P0 BRA `(.L_x_9186) ;  /* 0xfffffffc00f08947 */ /* 0x002fea000383ffff */
[----:B------:R-:W-:Y:S05]  /*10eb0*/  BRA `(.L_x_9252) ;  /* 0xffffffbc00b87947 */ /* 0x000fea000383ffff */
.L_x_9187:
        /* <DEDUP_REMOVED lines=8> */
.L_x_9254:
[----:B------:R-:W-:Y:S05]  /*10f40*/  BSYNC B0 ;  /* 0x0000000000007941 */ /* 0x000fea0003800000 */
.L_x_9253:
        /* <DEDUP_REMOVED lines=9> */
.L_x_9255:
[----:B------:R-:W-:Y:S01]  /*10fe0*/  IMAD.MOV.U32 R13, RZ, RZ, R0 ;  /* 0x000000ffff0d7224 */ /* 0x000fe200078e0000 */
[----:B------:R-:W-:Y:S01]  /*10ff0*/  MOV R12, 0x1 ;  /* 0x00000001000c7802 */ /* 0x000fe20000000f00 */
[----:B------:R-:W-:-:S07]  /*11000*/  IMAD.MOV.U32 R3, RZ, RZ, R14 ;  /* 0x000000ffff037224 */ /* 0x000fce00078e000e */
[----:B------:R-:W-:Y:S05]  /*11010*/  WARPSYNC.COLLECTIVE R15, `(.L_x_9256) ;  /* 0x000000000f087348 */ /* 0x000fea0003c00000 */
[----:B------:R0:W1:Y:S02]  /*11020*/  SHFL.IDX P6, R14, R13, R12, R11 ;  /* 0x0000000c0d0e7389 */ /* 0x00006400000c000b */
[----:B01----:R-:W-:Y:S01]  /*11030*/  ENDCOLLECTIVE ;  /* 0x000000000000791b */ /* 0x003fe20003800000 */
.L_x_9256:
        /* <DEDUP_REMOVED lines=16> */
.L_x_9257:
[----:B------:R-:W-:Y:S02]  /*11140*/  @P1 IMAD R8, R5, 0x2, R22 ;  /* 0x0000000205081824 */ /* 0x000fe400078e0216 */
[----:B------:R-:W-:Y:S02]  /*11150*/  IMAD.MOV.U32 R13, RZ, RZ, R0 ;  /* 0x000000ffff0d7224 */ /* 0x000fe400078e0000 */
[----:B------:R-:W-:Y:S02]  /*11160*/  IMAD.MOV.U32 R12, RZ, RZ, 0x2 ;  /* 0x00000002ff0c7424 */ /* 0x000fe400078e00ff */
[----:B------:R-:W-:-:S07]  /*11170*/  IMAD.MOV.U32 R3, RZ, RZ, R14 ;  /* 0x000000ffff037224 */ /* 0x000fce00078e000e */
[----:B------:R-:W-:Y:S05]  /*11180*/  WARPSYNC.COLLECTIVE R15, `(.L_x_9258) ;  /* 0x000000000f087348 */ /* 0x000fea0003c00000 */
[----:B------:R0:W1:Y:S02]  /*11190*/  SHFL.IDX P6, R14, R13, R12, R11 ;  /* 0x0000000c0d0e7389 */ /* 0x00006400000c000b */
[----:B01----:R-:W-:Y:S01]  /*111a0*/  ENDCOLLECTIVE ;  /* 0x000000000000791b */ /* 0x003fe20003800000 */
.L_x_9258:
        /* <DEDUP_REMOVED lines=16> */
.L_x_9259:
[----:B------:R-:W-:Y:S02]  /*112b0*/  @P1 IMAD R8, R5, 0x2, R22 ;  /* 0x0000000205081824 */ /* 0x000fe400078e0216 */
[----:B------:R-:W-:Y:S02]  /*112c0*/  IMAD.MOV.U32 R13, RZ, RZ, R0 ;  /* 0x000000ffff0d7224 */ /* 0x000fe400078e0000 */
[----:B------:R-:W-:Y:S02]  /*112d0*/  IMAD.MOV.U32 R12, RZ, RZ, 0x3 ;  /* 0x00000003ff0c7424 */ /* 0x000fe400078e00ff */
[----:B------:R-:W-:-:S07]  /*112e0*/  IMAD.MOV.U32 R3, RZ, RZ, R14 ;  /* 0x000000ffff037224 */ /* 0x000fce00078e000e */
[----:B------:R-:W-:Y:S05]  /*112f0*/  WARPSYNC.COLLECTIVE R15, `(.L_x_9260) ;  /* 0x000000000f087348 */ /* 0x000fea0003c00000 */
[----:B------:R0:W1:Y:S02]  /*11300*/  SHFL.IDX P6, R14, R13, R12, R11 ;  /* 0x0000000c0d0e7389 */ /* 0x00006400000c000b */
[----:B01----:R-:W-:Y:S01]  /*11310*/  ENDCOLLECTIVE ;  /* 0x000000000000791b */ /* 0x003fe20003800000 */
.L_x_9260:
        /* <DEDUP_REMOVED lines=16> */
.L_x_9261:
[----:B------:R-:W-:Y:S02]  /*11420*/  @P1 IMAD R8, R5, 0x2, R22 ;  /* 0x0000000205081824 */ /* 0x000fe400078e0216 */
[----:B------:R-:W-:Y:S02]  /*11430*/  IMAD.MOV.U32 R13, RZ, RZ, R0 ;  /* 0x000000ffff0d7224 */ /* 0x000fe400078e0000 */
[----:B------:R-:W-:Y:S02]  /*11440*/  IMAD.MOV.U32 R12, RZ, RZ, 0x4 ;  /* 0x00000004ff0c7424 */ /* 0x000fe400078e00ff */
[----:B------:R-:W-:-:S07]  /*11450*/  IMAD.MOV.U32 R3, RZ, RZ, R14 ;  /* 0x000000ffff037224 */ /* 0x000fce00078e000e */
[----:B------:R-:W-:Y:S05]  /*11460*/  WARPSYNC.COLLECTIVE R15, `(.L_x_9262) ;  /* 0x000000000f087348 */ /* 0x000fea0003c00000 */
[----:B------:R0:W1:Y:S02]  /*11470*/  SHFL.IDX P6, R14, R13, R12, R11 ;  /* 0x0000000c0d0e7389 */ /* 0x00006400000c000b */
[----:B01----:R-:W-:Y:S01]  /*11480*/  ENDCOLLECTIVE ;  /* 0x000000000000791b */ /* 0x003fe20003800000 */
.L_x_9262:
        /* <DEDUP_REMOVED lines=11> */
[----:B------:R-:W-:Y:S02]  /*11540*/  ISETP.GE.AND P1, PT, R6, 0x41, PT ;  /* 0x000000410600780c */ /* 0x000fe40003f26270 */
[----:B0-----:R-:W-:-:S11]  /*11550*/  MOV R2, R14 ;  /* 0x0000000e00027202 */ /* 0x001fd60000000f00 */
[----:B------:R-:W-:Y:S05]  /*11560*/  WARPSYNC.COLLECTIVE R15, `(.L_x_9263) ;  /* 0x000000000f087348 */ /* 0x000fea0003c00000 */
[----:B------:R0:W1:Y:S02]  /*11570*/  SHFL.IDX P6, R14, R13, R12, R11 ;  /* 0x0000000c0d0e7389 */ /* 0x00006400000c000b */
[----:B01----:R-:W-:Y:S01]  /*11580*/  ENDCOLLECTIVE ;  /* 0x000000000000791b */ /* 0x003fe20003800000 */
.L_x_9263:
[----:B------:R-:W-:Y:S02]  /*11590*/  @P1 IMAD R8, R5, 0x2, R22 ;  /* 0x0000000205081824 */ /* 0x000fe400078e0216 */
[----:B------:R-:W-:Y:S02]  /*115a0*/  IMAD.MOV.U32 R13, RZ, RZ, R0 ;  /* 0x000000ffff0d7224 */ /* 0x000fe400078e0000 */
[----:B------:R-:W-:Y:S02]  /*115b0*/  IMAD.MOV.U32 R12, RZ, RZ, 0x5 ;  /* 0x00000005ff0c7424 */ /* 0x000fe400078e00ff */
[----:B------:R-:W-:-:S07]  /*115c0*/  IMAD.MOV.U32 R3, RZ, RZ, R14 ;  /* 0x000000ffff037224 */ /* 0x000fce00078e000e */
[----:B------:R-:W-:Y:S05]  /*115d0*/  WARPSYNC.COLLECTIVE R15, `(.L_x_9264) ;  /* 0x000000000f087348 */ /* 0x000fea0003c00000 */
[----:B------:R0:W1:Y:S02]  /*115e0*/  SHFL.IDX P6, R14, R13, R12, R11 ;  /* 0x0000000c0d0e7389 */ /* 0x00006400000c000b */
[----:B01----:R-:W-:Y:S01]  /*115f0*/  ENDCOLLECTIVE ;  /* 0x000000000000791b */ /* 0x003fe20003800000 */
.L_x_9264:
        /* <DEDUP_REMOVED lines=16> */
.L_x_9265:
[----:B------:R-:W-:Y:S02]  /*11700*/  @P1 IMAD R8, R5, 0x2, R22 ;  /* 0x0000000205081824 */ /* 0x000fe400078e0216 */
[----:B------:R-:W-:Y:S02]  /*11710*/  IMAD.MOV.U32 R13, RZ, RZ, R0 ;  /* 0x000000ffff0d7224 */ /* 0x000fe400078e0000 */
[----:B------:R-:W-:Y:S02]  /*11720*/  IMAD.MOV.U32 R12, RZ, RZ, 0x6 ;  /* 0x00000006ff0c7424 */ /* 0x000fe400078e00ff */
[----:B------:R-:W-:-:S07]  /*11730*/  IMAD.MOV.U32 R3, RZ, RZ, R14 ;  /* 0x000000ffff037224 */ /* 0x000fce00078e000e */
[----:B------:R-:W-:Y:S05]  /*11740*/  WARPSYNC.COLLECTIVE R15, `(.L_x_9266) ;  /* 0x000000000f087348 */ /* 0x000fea0003c00000 */
[----:B------:R0:W1:Y:S02]  /*11750*/  SHFL.IDX P6, R14, R13, R12, R11 ;  /* 0x0000000c0d0e7389 */ /* 0x00006400000c000b */
[----:B01----:R-:W-:Y:S01]  /*11760*/  ENDCOLLECTIVE ;  /* 0x000000000000791b */ /* 0x003fe20003800000 */
.L_x_9266:
        /* <DEDUP_REMOVED lines=16> */
.L_x_9267:
[----:B------:R-:W-:Y:S02]  /*11870*/  @P1 IMAD R8, R5, 0x2, R22 ;  /* 0x0000000205081824 */ /* 0x000fe400078e0216 */
[----:B------:R-:W-:Y:S02]  /*11880*/  IMAD.MOV.U32 R13, RZ, RZ, R0 ;  /* 0x000000ffff0d7224 */ /* 0x000fe400078e0000 */
[----:B------:R-:W-:Y:S02]  /*11890*/  IMAD.MOV.U32 R12, RZ, RZ, 0x7 ;  /* 0x00000007ff0c7424 */ /* 0x000fe400078e00ff */
[----:B------:R-:W-:-:S07]  /*118a0*/  IMAD.MOV.U32 R3, RZ, RZ, R14 ;  /* 0x000000ffff037224 */ /* 0x000fce00078e000e */
[----:B------:R-:W-:Y:S05]  /*118b0*/  WARPSYNC.COLLECTIVE R15, `(.L_x_9268) ;  /* 0x000000000f087348 */ /* 0x000fea0003c00000 */
[----:B------:R0:W1:Y:S02]  /*118c0*/  SHFL.IDX P6, R14, R13, R12, R11 ;  /* 0x0000000c0d0e7389 */ /* 0x00006400000c000b */
[----:B01----:R-:W-:Y:S01]  /*118d0*/  ENDCOLLECTIVE ;  /* 0x000000000000791b */ /* 0x003fe20003800000 */
.L_x_9268:
[----:B------:R-:W-:-:S05]  /*118e0*/  @P1 LEA R3, P0, R30, R3, 0x1 ;  /* 0x000000031e031211 */ /* 0x000fca00078008ff */
[----:B------:R-:W-:-:S05]  /*118f0*/  @P1 IMAD.X R2, RZ, RZ, R2, P0 ;  /* 0x000000ffff021224 */ /* 0x000fca00000e0602 */
[----:B------:R-:W-:Y:S02]  /*11900*/  @P1 LOP3.LUT R3, R3, R2, RZ, 0x3c, !PT ;  /* 0x0000000203031212 */ /* 0x000fe400078e3cff */
[----:B------:R-:W-:Y:S02]  /*11910*/  MOV R13, R4 ;  /* 0x00000004000d7202 */ /* 0x000fe40000000f00 */
[----:B------:R-:W-:-:S04]  /*11920*/  @P1 LOP3.LUT R2, R3, R2, RZ, 0x3c, !PT ;  /* 0x0000000203021212 */ /* 0x000fc800078e3cff */
[----:B------:R-:W-:Y:S01]  /*11930*/  @P1 LOP3.LUT R3, R3, R2, RZ, 0x3c, !PT ;  /* 0x0000000203031212 */ /* 0x000fe200078e3cff */
[----:B------:R-:W-:-:S07]  /*11940*/  IMAD.MOV.U32 R0, RZ, RZ, R14 ;  /* 0x000000ffff007224 */ /* 0x000fce00078e000e */
[----:B------:R-:W-:Y:S05]  /*11950*/  WARPSYNC.COLLECTIVE R15, `(.L_x_9269) ;  /* 0x000000000f087348 */ /* 0x000fea0003c00000 */
[----:B------:R0:W1:Y:S02]  /*11960*/  SHFL.IDX P6, R14, R13, R12, R11 ;  /* 0x0000000c0d0e7389 */ /* 0x00006400000c000b */
[----:B01----:R-:W-:Y:S01]  /*11970*/  ENDCOLLECTIVE ;  /* 0x000000000000791b */ /* 0x003fe20003800000 */
.L_x_9269:
[----:B------:R-:W-:Y:S01]  /*11980*/  @!PT LDS RZ, [RZ] ;  /* 0x00000000fffff984 */ /* 0x000fe20000000800 */
[----:B------:R-:W-:Y:S01]  /*11990*/  @!PT LDS RZ, [RZ] ;  /* 0x00000000fffff984 */ /* 0x000fe20000000800 */
[----:B------:R-:W-:Y:S01]  /*119a0*/  @!PT LDS RZ, [RZ] ;  /* 0x00000000fffff984 */ /* 0x000fe20000000800 */
[----:B------:R-:W-:Y:S04]  /*119b0*/  @P1 LDGSTS.E.BYPASS.LTC128B.128 [R8+0x1b400], desc[UR52][R2.64], !P3 ;  /* 0x1b40000002081fae */ /* 0x000fe8000d901d74 */
[----:B------:R0:W-:Y:S02]  /*119c0*/  @P1 LDGSTS.E.BYPASS.LTC128B.128 [R8+0x1f400], desc[UR52][R2.64+0x80], !P2 ;  /* 0x1f40008002081fae */ /* 0x0001e4000d101d74 */
[----:B0-----:R-:W-:Y:S01]  /*119d0*/  IMAD.MOV.U32 R2, RZ, RZ, R14 ;  /* 0x000000ffff027224 */ /* 0x001fe200078e000e */
[----:B------:R-:W-:Y:S06]  /*119e0*/  BRA `(.L_x_9270) ;  /* 0xffffffb8009c7947 */ /* 0x000fec000383ffff */
.L_x_9192:
        /* <DEDUP_REMOVED lines=9> */
.L_x_9271:
[C---:B------:R-:W-:Y:S01]  /*11a80*/  VIADD R6, R17.reuse, 0x10 ;  /* 0x0000001011067836 */ /* 0x040fe20000000000 */
[----:B------:R-:W-:Y:S01]  /*11a90*/  ISETP.GE.AND P2, PT, R17, R5, PT ;  /* 0x000000051100720c */ /* 0x000fe20003f46270 */
[----:B------:R-:W-:Y:S02]  /*11aa0*/  IMAD.MOV.U32 R13, RZ, RZ, R0 ;  /* 0x000000ffff0d7224 */ /* 0x000fe400078e0000 */
[----:B------:R-:W-:-:S10]  /*11ab0*/  IMAD.MOV.U32 R2, RZ, RZ, R14 ;  /* 0x000000ffff027224 */ /* 0x000fd400078e000e */
[----:B------:R-:W-:Y:S05]  /*11ac0*/  WARPSYNC.COLLECTIVE R15, `(.L_x_9272) ;  /* 0x000000000f087348 */ /* 0x000fea0003c00000 */
[----:B------:R0:W1:Y:S02]  /*11ad0*/  SHFL.IDX P6, R14, R13, R12, R11 ;  /* 0x0000000c0d0e7389 */ /* 0x00006400000c000b */
[----:B01----:R-:W-:Y:S01]  /*11ae0*/  ENDCOLLECTIVE ;  /* 0x000000000000791b */ /* 0x003fe20003800000 */
.L_x_9272:
        /* <DEDUP_REMOVED lines=8> */
.L_x_9273:
        /* <DEDUP_REMOVED lines=12> */
.L_x_9274:
        /* <DEDUP_REMOVED lines=8> */
.L_x_9275:
        /* <DEDUP_REMOVED lines=8> */
[----:B------:R-:W-:Y:S01]  /*11d30*/  IMAD.MOV.U32 R13, RZ, RZ, R0 ;  /* 0x000000ffff0d7224 */ /* 0x000fe200078e0000 */
[----:B0-----:R-:W-:-:S09]  /*11d40*/  MOV R2, R14 ;  /* 0x0000000e00027202 */ /* 0x001fd20000000f00 */
[----:B------:R-:W-:Y:S05]  /*11d50*/  WARPSYNC.COLLECTIVE R15, `(.L_x_9276) ;  /* 0x000000000f087348 */ /* 0x000fea0003c00000 */
[----:B------:R0:W1:Y:S02]  /*11d60*/  SHFL.IDX P6, R14, R13, R12, R11 ;  /* 0x0000000c0d0e7389 */ /* 0x00006400000c000b */
[----:B01----:R-:W-:Y:S01]  /*11d70*/  ENDCOLLECTIVE ;  /* 0x000000000000791b */ /* 0x003fe20003800000 */
.L_x_9276:
        /* <DEDUP_REMOVED lines=8> */
.L_x_9277:
        /* <DEDUP_REMOVED lines=13> */
.L_x_9278:
        /* <DEDUP_REMOVED lines=8> */
.L_x_9279:
        /* <DEDUP_REMOVED lines=13> */
.L_x_9280:
        /* <DEDUP_REMOVED lines=8> */
.L_x_9281:
        /* <DEDUP_REMOVED lines=13> */
.L_x_9282:
        /* <DEDUP_REMOVED lines=8> */
.L_x_9283:
        /* <DEDUP_REMOVED lines=12> */
.L_x_9284:
        /* <DEDUP_REMOVED lines=8> */
.L_x_9285:
        /* <DEDUP_REMOVED lines=11> */
.L_x_9286:
[----:B------:R-:W-:Y:S05]  /*123e0*/  BRA `(.L_x_9287) ;  /* 0xffffffbc00107947 */ /* 0x000fea000383ffff */
.L_x_9197:
[----:B0-----:R0:W1:Y:S02]  /*123f0*/  SYNCS.PHASECHK.TRANS64.TRYWAIT P1, [R22+URZ+0x28820], R3 ;  /* 0x02882003160075a7 */ /* 0x001064000802017f */
[----:B-1----:R-:W-:Y:S05]  /*12400*/  @!P1 NANOSLEEP.SYNCS 0x989680 ;  /* 0x009896800000995d */ /* 0x002fea0003900000 */
[----:B------:R-:W1:Y:S02]  /*12410*/  @!P1 SYNCS.PHASECHK.TRANS64 P1, [R22+URZ+0x28820], R3 ;  /* 0x02882003160095a7 */ /* 0x000e64000802007f */
[----:B-1----:R-:W-:Y:S05]  /*12420*/  @!P1 BRA `(.L_x_9197) ;  /* 0xfffffffc00f09947 */ /* 0x002fea000383ffff */
[----:B------:R-:W-:Y:S05]  /*12430*/  BRA `(.L_x_9288) ;  /* 0xffffffbc00847947 */ /* 0x000fea000383ffff */
.L_x_9202:
[----:B0-----:R0:W1:Y:S02]  /*12440*/  SYNCS.PHASECHK.TRANS64.TRYWAIT P0, [R6+URZ+0x28840], R3 ;  /* 0x02884003060075a7 */ /* 0x001064000800017f */
[----:B-1----:R-:W-:Y:S05]  /*12450*/  @!P0 NANOSLEEP.SYNCS 0x989680 ;  /* 0x009896800000895d */ /* 0x002fea0003900000 */
[----:B------:R-:W1:Y:S02]  /*12460*/  @!P0 SYNCS.PHASECHK.TRANS64 P0, [R6+URZ+0x28840], R3 ;  /* 0x02884003060085a7 */ /* 0x000e64000800007f */
[----:B-1----:R-:W-:Y:S05]  /*12470*/  @!P0 BRA `(.L_x_9202) ;  /* 0xfffffffc00f08947 */ /* 0x002fea000383ffff */
[----:B------:R-:W-:Y:S05]  /*12480*/  BRA `(.L_x_9289) ;  /* 0xffffffc000507947 */ /* 0x000fea000383ffff */
.L_x_9203:
[----:B------:R-:W-:Y:S01]  /*12490*/  BSSY B1, `(.L_x_9290) ;  /* 0x0000008000017945 */ /* 0x000fe20003800000 */
[----:B------:R-:W-:Y:S01]  /*124a0*/  IMAD.MOV.U32 R13, RZ, RZ, R9 ;  /* 0x000000ffff0d7224 */ /* 0x000fe200078e0009 */
[----:B------:R-:W-:Y:S01]  /*124b0*/  MOV R15, 0xffffffff ;  /* 0xffffffff000f7802 */ /* 0x000fe20000000f00 */
[----:B------:R-:W-:Y:S02]  /*124c0*/  IMAD.MOV.U32 R12, RZ, RZ, RZ ;  /* 0x000000ffff0c7224 */ /* 0x000fe400078e00ff */
[----:B------:R-:W-:-:S07]  /*124d0*/  IMAD.MOV.U32 R11, RZ, RZ, 0x181f ;  /* 0x0000181fff0b7424 */ /* 0x000fce00078e00ff */
[----:B--2---:R-:W-:Y:S05]  /*124e0*/  WARPSYNC.COLLECTIVE R15, `(.L_x_9291) ;  /* 0x000000000f087348 */ /* 0x004fea0003c00000 */
[----:B--2---:R0:W1:Y:S02]  /*124f0*/  SHFL.IDX P6, R14, R13, R12, R11 ;  /* 0x0000000c0d0e7389 */ /* 0x00406400000c000b */
[----:B01----:R-:W-:Y:S01]  /*12500*/  ENDCOLLECTIVE ;  /* 0x000000000000791b */ /* 0x003fe20003800000 */
.L_x_9291:
[----:B------:R-:W-:Y:S05]  /*12510*/  BSYNC B1 ;  /* 0x0000000000017941 */ /* 0x000fea0003800000 */
.L_x_9290:
        /* <DEDUP_REMOVED lines=9> */
.L_x_9292:
[----:B------:R-:W-:Y:S02]  /*125b0*/  IMAD R8, R8, 0x2, R22 ;  /* 0x0000000208087824 */ /* 0x000fe400078e0216 */
[----:B------:R-:W-:Y:S02]  /*125c0*/  IMAD.MOV.U32 R13, RZ, RZ, R9 ;  /* 0x000000ffff0d7224 */ /* 0x000fe400078e0009 */
[----:B------:R-:W-:Y:S02]  /*125d0*/  IMAD.MOV.U32 R12, RZ, RZ, 0x1 ;  /* 0x00000001ff0c7424 */ /* 0x000fe400078e00ff */
[----:B------:R-:W-:-:S07]  /*125e0*/  IMAD.MOV.U32 R2, RZ, RZ, R14 ;  /* 0x000000ffff027224 */ /* 0x000fce00078e000e */
[----:B------:R-:W-:Y:S05]  /*125f0*/  WARPSYNC.COLLECTIVE R15, `(.L_x_9293) ;  /* 0x000000000f087348 */ /* 0x000fea0003c00000 */
[----:B------:R0:W1:Y:S02]  /*12600*/  SHFL.IDX P6, R14, R13, R12, R11 ;  /* 0x0000000c0d0e7389 */ /* 0x00006400000c000b */
[----:B01----:R-:W-:Y:S01]  /*12610*/  ENDCOLLECTIVE ;  /* 0x000000000000791b */ /* 0x003fe20003800000 */
.L_x_9293:
        /* <DEDUP_REMOVED lines=12> */
.L_x_9294:
[----:B------:R-:W-:Y:S02]  /*126e0*/  IMAD.MOV.U32 R13, RZ, RZ, R9 ;  /* 0x000000ffff0d7224 */ /* 0x000fe400078e0009 */
[----:B------:R-:W-:Y:S02]  /*126f0*/  IMAD.MOV.U32 R12, RZ, RZ, 0x2 ;  /* 0x00000002ff0c7424 */ /* 0x000fe400078e00ff */
[----:B------:R-:W-:-:S07]  /*12700*/  IMAD.MOV.U32 R2, RZ, RZ, R14 ;  /* 0x000000ffff027224 */ /* 0x000fce00078e000e */
[----:B------:R-:W-:Y:S05]  /*12710*/  WARPSYNC.COLLECTIVE R15, `(.L_x_9295) ;  /* 0x000000000f087348 */ /* 0x000fea0003c00000 */
[----:B------:R0:W1:Y:S02]  /*12720*/  SHFL.IDX P6, R14, R13, R12, R11 ;  /* 0x0000000c0d0e7389 */ /* 0x00006400000c000b */
[----:B01----:R-:W-:Y:S01]  /*12730*/  ENDCOLLECTIVE ;  /* 0x000000000000791b */ /* 0x003fe20003800000 */
.L_x_9295:
        /* <DEDUP_REMOVED lines=12> */
.L_x_9296:
[----:B------:R-:W-:Y:S01]  /*12800*/  MOV R13, R9 ;  /* 0x00000009000d7202 */ /* 0x000fe20000000f00 */
[----:B------:R-:W-:Y:S02]  /*12810*/  IMAD.MOV.U32 R12, RZ, RZ, 0x3 ;  /* 0x00000003ff0c7424 */ /* 0x000fe400078e00ff */
[----:B------:R-:W-:-:S07]  /*12820*/  IMAD.MOV.U32 R2, RZ, RZ, R14 ;  /* 0x000000ffff027224 */ /* 0x000fce00078e000e */
[----:B------:R-:W-:Y:S05]  /*12830*/  WARPSYNC.COLLECTIVE R15, `(.L_x_9297) ;  /* 0x000000000f087348 */ /* 0x000fea0003c00000 */
[----:B------:R0:W1:Y:S02]  /*12840*/  SHFL.IDX P6, R14, R13, R12, R11 ;  /* 0x0000000c0d0e7389 */ /* 0x00006400000c000b */
[----:B01----:R-:W-:Y:S01]  /*12850*/  ENDCOLLECTIVE ;  /* 0x000000000000791b */ /* 0x003fe20003800000 */
.L_x_9297:
        /* <DEDUP_REMOVED lines=12> */
.L_x_9298:
[----:B------:R-:W-:Y:S02]  /*12920*/  IMAD.MOV.U32 R13, RZ, RZ, R9 ;  /* 0x000000ffff0d7224 */ /* 0x000fe400078e0009 */
[----:B------:R-:W-:Y:S02]  /*12930*/  IMAD.MOV.U32 R12, RZ, RZ, 0x4 ;  /* 0x00000004ff0c7424 */ /* 0x000fe400078e00ff */
[----:B------:R-:W-:-:S07]  /*12940*/  IMAD.MOV.U32 R2, RZ, RZ, R14 ;  /* 0x000000ffff027224 */ /* 0x000fce00078e000e */
[----:B------:R-:W-:Y:S05]  /*12950*/  WARPSYNC.COLLECTIVE R15, `(.L_x_9299) ;  /* 0x000000000f087348 */ /* 0x000fea0003c00000 */
[----:B------:R0:W1:Y:S02]  /*12960*/  SHFL.IDX P6, R14, R13, R12, R11 ;  /* 0x0000000c0d0e7389 */ /* 0x00006400000c000b */
[----:B01----:R-:W-:Y:S01]  /*12970*/  ENDCOLLECTIVE ;  /* 0x000000000000791b */ /* 0x003fe20003800000 */
.L_x_9299:
        /* <DEDUP_REMOVED lines=12> */
.L_x_9300:
[----:B------:R-:W-:Y:S02]  /*12a40*/  IMAD.MOV.U32 R13, RZ, RZ, R9 ;  /* 0x000000ffff0d7224 */ /* 0x000fe400078e0009 */
[----:B------:R-:W-:Y:S02]  /*12a50*/  IMAD.MOV.U32 R12, RZ, RZ, 0x5 ;  /* 0x00000005ff0c7424 */ /* 0x000fe400078e00ff */
[----:B------:R-:W-:-:S07]  /*12a60*/  IMAD.MOV.U32 R2, RZ, RZ, R14 ;  /* 0x000000ffff027224 */ /* 0x000fce00078e000e */
[----:B------:R-:W-:Y:S05]  /*12a70*/  WARPSYNC.COLLECTIVE R15, `(.L_x_9301) ;  /* 0x000000000f087348 */ /* 0x000fea0003c00000 */
[----:B------:R0:W1:Y:S02]  /*12a80*/  SHFL.IDX P6, R14, R13, R12, R11 ;  /* 0x0000000c0d0e7389 */ /* 0x00006400000c000b */
[----:B01----:R-:W-:Y:S01]  /*12a90*/  ENDCOLLECTIVE ;  /* 0x000000000000791b */ /* 0x003fe20003800000 */
.L_x_9301:
        /* <DEDUP_REMOVED lines=12> */
.L_x_9302:
[----:B------:R-:W-:Y:S02]  /*12b60*/  IMAD.MOV.U32 R13, RZ, RZ, R9 ;  /* 0x000000ffff0d7224 */ /* 0x000fe400078e0009 */
[----:B------:R-:W-:Y:S02]  /*12b70*/  IMAD.MOV.U32 R12, RZ, RZ, 0x6 ;  /* 0x00000006ff0c7424 */ /* 0x000fe400078e00ff */
[----:B------:R-:W-:-:S07]  /*12b80*/  IMAD.MOV.U32 R2, RZ, RZ, R14 ;  /* 0x000000ffff027224 */ /* 0x000fce00078e000e */
[----:B------:R-:W-:Y:S05]  /*12b90*/  WARPSYNC.COLLECTIVE R15, `(.L_x_9303) ;  /* 0x000000000f087348 */ /* 0x000fea0003c00000 */
[----:B------:R0:W1:Y:S02]  /*12ba0*/  SHFL.IDX P6, R14, R13, R12, R11 ;  /* 0x0000000c0d0e7389 */ /* 0x00006400000c000b */
[----:B01----:R-:W-:Y:S01]  /*12bb0*/  ENDCOLLECTIVE ;  /* 0x000000000000791b */ /* 0x003fe20003800000 */
.L_x_9303:
        /* <DEDUP_REMOVED lines=12> */
.L_x_9304:
[----:B------:R-:W-:Y:S02]  /*12c80*/  IMAD.MOV.U32 R13, RZ, RZ, R9 ;  /* 0x000000ffff0d7224 */ /* 0x000fe400078e0009 */
[----:B------:R-:W-:Y:S01]  /*12c90*/  IMAD.MOV.U32 R12, RZ, RZ, 0x7 ;  /* 0x00000007ff0c7424 */ /* 0x000fe200078e00ff */
[----:B------:R-:W-:-:S07]  /*12ca0*/  MOV R2, R14 ;  /* 0x0000000e00027202 */ /* 0x000fce0000000f00 */
[----:B------:R-:W-:Y:S05]  /*12cb0*/  WARPSYNC.COLLECTIVE R15, `(.L_x_9305) ;  /* 0x000000000f087348 */ /* 0x000fea0003c00000 */
[----:B------:R0:W1:Y:S02]  /*12cc0*/  SHFL.IDX P6, R14, R13, R12, R11 ;  /* 0x0000000c0d0e7389 */ /* 0x00006400000c000b */
[----:B01----:R-:W-:Y:S01]  /*12cd0*/  ENDCOLLECTIVE ;  /* 0x000000000000791b */ /* 0x003fe20003800000 */
.L_x_9305:
        /* <DEDUP_REMOVED lines=12> */
.L_x_9306:
[----:B------:R-:W-:Y:S01]  /*12da0*/  IMAD.MOV.U32 R2, RZ, RZ, R14 ;  /* 0x000000ffff027224 */ /* 0x000fe200078e000e */
[----:B------:R-:W-:Y:S06]  /*12db0*/  BRA `(.L_x_9307) ;  /* 0xffffffbc00247947 */ /* 0x000fec000383ffff */
.L_x_9208:
[----:B-1----:R1:W3:Y:S02]  /*12dc0*/  SYNCS.PHASECHK.TRANS64.TRYWAIT P0, [R6+URZ+0x28860], R2 ;  /* 0x02886002060075a7 */ /* 0x0022e4000800017f */
[----:B---3--:R-:W-:Y:S05]  /*12dd0*/  @!P0 NANOSLEEP.SYNCS 0x989680 ;  /* 0x009896800000895d */ /* 0x008fea0003900000 */
[----:B------:R-:W3:Y:S02]  /*12de0*/  @!P0 SYNCS.PHASECHK.TRANS64 P0, [R6+URZ+0x28860], R2 ;  /* 0x02886002060085a7 */ /* 0x000ee4000800007f */
[----:B---3--:R-:W-:Y:S05]  /*12df0*/  @!P0 BRA `(.L_x_9208) ;  /* 0xfffffffc00f08947 */ /* 0x008fea000383ffff */
[----:B------:R-:W-:Y:S05]  /*12e00*/  BRA `(.L_x_9308) ;  /* 0xffffffbc00847947 */ /* 0x000fea000383ffff */
.L_x_9209:
        /* <DEDUP_REMOVED lines=8> */
.L_x_9310:
[----:B------:R-:W-:Y:S05]  /*12e90*/  BSYNC B1 ;  /* 0x0000000000017941 */ /* 0x000fea0003800000 */
.L_x_9309:
        /* <DEDUP_REMOVED lines=9> */
.L_x_9311:
[----:B------:R-:W-:Y:S02]  /*12f30*/  IMAD.MOV.U32 R13, RZ, RZ, R24 ;  /* 0x000000ffff0d7224 */ /* 0x000fe400078e0018 */
[----:B------:R-:W-:Y:S02]  /*12f40*/  IMAD.MOV.U32 R12, RZ, RZ, 0x1 ;  /* 0x00000001ff0c7424 */ /* 0x000fe400078e00ff */
[----:B------:R-:W-:-:S07]  /*12f50*/  IMAD.MOV.U32 R2, RZ, RZ, R14 ;  /* 0x000000ffff027224 */ /* 0x000fce00078e000e */
[----:B------:R-:W-:Y:S05]  /*12f60*/  WARPSYNC.COLLECTIVE R15, `(.L_x_9312) ;  /* 0x000000000f087348 */ /* 0x000fea0003c00000 */
[----:B------:R0:W1:Y:S02]  /*12f70*/  SHFL.IDX P6, R14, R13, R12, R11 ;  /* 0x0000000c0d0e7389 */ /* 0x00006400000c000b */
[----:B01----:R-:W-:Y:S01]  /*12f80*/  ENDCOLLECTIVE ;  /* 0x000000000000791b */ /* 0x003fe20003800000 */
.L_x_9312:
        /* <DEDUP_REMOVED lines=14> */
.L_x_9313:
[----:B------:R-:W-:Y:S02]  /*13070*/  IMAD.MOV.U32 R13, RZ, RZ, R24 ;  /* 0x000000ffff0d7224 */ /* 0x000fe400078e0018 */
[----:B------:R-:W-:Y:S02]  /*13080*/  IMAD.MOV.U32 R12, RZ, RZ, 0x2 ;  /* 0x00000002ff0c7424 */ /* 0x000fe400078e00ff */
[----:B------:R-:W-:-:S07]  /*13090*/  IMAD.MOV.U32 R2, RZ, RZ, R14 ;  /* 0x000000ffff027224 */ /* 0x000fce00078e000e */
[----:B------:R-:W-:Y:S05]  /*130a0*/  WARPSYNC.COLLECTIVE R15, `(.L_x_9314) ;  /* 0x000000000f087348 */ /* 0x000fea0003c00000 */
[----:B------:R0:W1:Y:S02]  /*130b0*/  SHFL.IDX P6, R14, R13, R12, R11 ;  /* 0x0000000c0d0e7389 */ /* 0x00006400000c000b */
[----:B01----:R-:W-:Y:S01]  /*130c0*/  ENDCOLLECTIVE ;  /* 0x000000000000791b */ /* 0x003fe20003800000 */
.L_x_9314:
        /* <DEDUP_REMOVED lines=14> */
.L_x_9315:
[----:B------:R-:W-:Y:S02]  /*131b0*/  IMAD.MOV.U32 R13, RZ, RZ, R24 ;  /* 0x000000ffff0d7224 */ /* 0x000fe400078e0018 */
[----:B------:R-:W-:Y:S02]  /*131c0*/  IMAD.MOV.U32 R12, RZ, RZ, 0x3 ;  /* 0x00000003ff0c7424 */ /* 0x000fe400078e00ff */
[----:B------:R-:W-:-:S07]  /*131d0*/  IMAD.MOV.U32 R2, RZ, RZ, R14 ;  /* 0x000000ffff027224 */ /* 0x000fce00078e000e */
[----:B------:R-:W-:Y:S05]  /*131e0*/  WARPSYNC.COLLECTIVE R15, `(.L_x_9316) ;  /* 0x000000000f087348 */ /* 0x000fea0003c00000 */
[----:B------:R0:W1:Y:S02]  /*131f0*/  SHFL.IDX P6, R14, R13, R12, R11 ;  /* 0x0000000c0d0e7389 */ /* 0x00006400000c000b */
[----:B01----:R-:W-:Y:S01]  /*13200*/  ENDCOLLECTIVE ;  /* 0x000000000000791b */ /* 0x003fe20003800000 */
.L_x_9316:
        /* <DEDUP_REMOVED lines=14> */
.L_x_9317:
[----:B------:R-:W-:Y:S02]  /*132f0*/  IMAD.MOV.U32 R13, RZ, RZ, R24 ;  /* 0x000000ffff0d7224 */ /* 0x000fe400078e0018 */
[----:B------:R-:W-:Y:S02]  /*13300*/  IMAD.MOV.U32 R12, RZ, RZ, 0x4 ;  /* 0x00000004ff0c7424 */ /* 0x000fe400078e00ff */
[----:B------:R-:W-:-:S07]  /*13310*/  IMAD.MOV.U32 R2, RZ, RZ, R14 ;  /* 0x000000ffff027224 */ /* 0x000fce00078e000e */
[----:B------:R-:W-:Y:S05]  /*13320*/  WARPSYNC.COLLECTIVE R15, `(.L_x_9318) ;  /* 0x000000000f087348 */ /* 0x000fea0003c00000 */
[----:B------:R0:W1:Y:S02]  /*13330*/  SHFL.IDX P6, R14, R13, R12, R11 ;  /* 0x0000000c0d0e7389 */ /* 0x00006400000c000b */
[----:B01----:R-:W-:Y:S01]  /*13340*/  ENDCOLLECTIVE ;  /* 0x000000000000791b */ /* 0x003fe20003800000 */
.L_x_9318:
        /* <DEDUP_REMOVED lines=14> */
.L_x_9319:
[----:B------:R-:W-:Y:S01]  /*13430*/  IMAD.MOV.U32 R13, RZ, RZ, R24 ;  /* 0x000000ffff0d7224 */ /* 0x000fe200078e0018 */
[----:B------:R-:W-:Y:S01]  /*13440*/  MOV R12, 0x5 ;  /* 0x00000005000c7802 */ /* 0x000fe20000000f00 */
[----:B------:R-:W-:-:S07]  /*13450*/  IMAD.MOV.U32 R2, RZ, RZ, R14 ;  /* 0x000000ffff027224 */ /* 0x000fce00078e000e */
[----:B------:R-:W-:Y:S05]  /*13460*/  WARPSYNC.COLLECTIVE R15, `(.L_x_9320) ;  /* 0x000000000f087348 */ /* 0x000fea0003c00000 */
[----:B------:R0:W1:Y:S02]  /*13470*/  SHFL.IDX P6, R14, R13, R12, R11 ;  /* 0x0000000c0d0e7389 */ /* 0x00006400000c000b */
[----:B01----:R-:W-:Y:S01]  /*13480*/  ENDCOLLECTIVE ;  /* 0x000000000000791b */ /* 0x003fe20003800000 */
.L_x_9320:
        /* <DEDUP_REMOVED lines=14> */
.L_x_9321:
[----:B------:R-:W-:Y:S02]  /*13570*/  IMAD.MOV.U32 R13, RZ, RZ, R24 ;  /* 0x000000ffff0d7224 */ /* 0x000fe400078e0018 */
[----:B------:R-:W-:Y:S02]  /*13580*/  IMAD.MOV.U32 R12, RZ, RZ, 0x6 ;  /* 0x00000006ff0c7424 */ /* 0x000fe400078e00ff */
[----:B------:R-:W-:-:S07]  /*13590*/  IMAD.MOV.U32 R2, RZ, RZ, R14 ;  /* 0x000000ffff027224 */ /* 0x000fce00078e000e */
[----:B------:R-:W-:Y:S05]  /*135a0*/  WARPSYNC.COLLECTIVE R15, `(.L_x_9322) ;  /* 0x000000000f087348 */ /* 0x000fea0003c00000 */
[----:B------:R0:W1:Y:S02]  /*135b0*/  SHFL.IDX P6, R14, R13, R12, R11 ;  /* 0x0000000c0d0e7389 */ /* 0x00006400000c000b */
[----:B01----:R-:W-:Y:S01]  /*135c0*/  ENDCOLLECTIVE ;  /* 0x000000000000791b */ /* 0x003fe20003800000 */
.L_x_9322:
        /* <DEDUP_REMOVED lines=14> */
.L_x_9323:
[----:B------:R-:W-:Y:S02]  /*136b0*/  IMAD.MOV.U32 R13, RZ, RZ, R24 ;  /* 0x000000ffff0d7224 */ /* 0x000fe400078e0018 */
[----:B------:R-:W-:Y:S02]  /*136c0*/  IMAD.MOV.U32 R12, RZ, RZ, 0x7 ;  /* 0x00000007ff0c7424 */ /* 0x000fe400078e00ff */
[----:B------:R-:W-:-:S07]  /*136d0*/  IMAD.MOV.U32 R2, RZ, RZ, R14 ;  /* 0x000000ffff027224 */ /* 0x000fce00078e000e */
[----:B------:R-:W-:Y:S05]  /*136e0*/  WARPSYNC.COLLECTIVE R15, `(.L_x_9324) ;  /* 0x000000000f087348 */ /* 0x000fea0003c00000 */
[----:B------:R0:W1:Y:S02]  /*136f0*/  SHFL.IDX P6, R14, R13, R12, R11 ;  /* 0x0000000c0d0e7389 */ /* 0x00006400000c000b */
[----:B01----:R-:W-:Y:S01]  /*13700*/  ENDCOLLECTIVE ;  /* 0x000000000000791b */ /* 0x003fe20003800000 */
.L_x_9324:
        /* <DEDUP_REMOVED lines=13> */
.L_x_9325:
[----:B------:R-:W-:Y:S01]  /*137e0*/  @!PT LDS RZ, [RZ] ;  /* 0x00000000fffff984 */ /* 0x000fe20000000800 */
[----:B------:R-:W-:Y:S01]  /*137f0*/  @!PT LDS RZ, [RZ] ;  /* 0x00000000fffff984 */ /* 0x000fe20000000800 */
[----:B------:R-:W-:Y:S01]  /*13800*/  @!PT LDS RZ, [RZ] ;  /* 0x00000000fffff984 */ /* 0x000fe20000000800 */
[----:B------:R1:W-:Y:S01]  /*13810*/  LDGSTS.E.BYPASS.LTC128B.128 [R7+0x7400], desc[UR52][R2.64+0x80], !P0 ;  /* 0x0740008002077fae */ /* 0x0003e2000c101d74 */
[----:B------:R-:W-:Y:S05]  /*13820*/  BRA `(.L_x_9326) ;  /* 0xffffffb800087947 */ /* 0x000fea000383ffff */
.L_x_9217:
[----:B0-----:R0:W1:Y:S02]  /*13830*/  SYNCS.PHASECHK.TRANS64.TRYWAIT P0, [R0+URZ+0x28860], R3 ;  /* 0x02886003000075a7 */ /* 0x001064000800017f */
[----:B-1----:R-:W-:Y:S05]  /*13840*/  @!P0 NANOSLEEP.SYNCS 0x989680 ;  /* 0x009896800000895d */ /* 0x002fea0003900000 */
[----:B------:R-:W1:Y:S02]  /*13850*/  @!P0 SYNCS.PHASECHK.TRANS64 P0, [R0+URZ+0x28860], R3 ;  /* 0x02886003000085a7 */ /* 0x000e64000800007f */
[----:B-1----:R-:W-:Y:S05]  /*13860*/  @!P0 BRA `(.L_x_9217) ;  /* 0xfffffffc00f08947 */ /* 0x002fea000383ffff */
[----:B------:R-:W-:Y:S05]  /*13870*/  BRA `(.L_x_9327) ;  /* 0xffffffbc00247947 */ /* 0x000fea000383ffff */
.L_x_9218:
        /* <DEDUP_REMOVED lines=8> */
.L_x_9329:
[----:B------:R-:W-:Y:S05]  /*13900*/  BSYNC B0 ;  /* 0x0000000000007941 */ /* 0x000fea0003800000 */
.L_x_9328:
        /* <DEDUP_REMOVED lines=9> */
.L_x_9330:
        /* <DEDUP_REMOVED lines=12> */
.L_x_9331:
        /* <DEDUP_REMOVED lines=13> */
.L_x_9332:
[----:B------:R-:W-:Y:S02]  /*13b30*/  IMAD.MOV.U32 R13, RZ, RZ, R24 ;  /* 0x000000ffff0d7224 */ /* 0x000fe400078e0018 */
[----:B------:R-:W-:Y:S02]  /*13b40*/  IMAD.MOV.U32 R12, RZ, RZ, 0x2 ;  /* 0x00000002ff0c7424 */ /* 0x000fe400078e00ff */
[----:B------:R-:W-:-:S07]  /*13b50*/  IMAD.MOV.U32 R10, RZ, RZ, R14 ;  /* 0x000000ffff0a7224 */ /* 0x000fce00078e000e */
[----:B------:R-:W-:Y:S05]  /*13b60*/  WARPSYNC.COLLECTIVE R15, `(.L_x_9333) ;  /* 0x000000000f087348 */ /* 0x000fea0003c00000 */
[----:B------:R0:W1:Y:S02]  /*13b70*/  SHFL.IDX P6, R14, R13, R12, R11 ;  /* 0x0000000c0d0e7389 */ /* 0x00006400000c000b */
[----:B01----:R-:W-:Y:S01]  /*13b80*/  ENDCOLLECTIVE ;  /* 0x000000000000791b */ /* 0x003fe20003800000 */
.L_x_9333:
        /* <DEDUP_REMOVED lines=14> */
.L_x_9334:
[----:B------:R-:W-:Y:S02]  /*13c70*/  IMAD.MOV.U32 R13, RZ, RZ, R24 ;  /* 0x000000ffff0d7224 */ /* 0x000fe400078e0018 */
[----:B------:R-:W-:Y:S01]  /*13c80*/  IMAD.MOV.U32 R12, RZ, RZ, 0x3 ;  /* 0x00000003ff0c7424 */ /* 0x000fe200078e00ff */
[----:B------:R-:W-:-:S13]  /*13c90*/  IADD3 R2, P2, R14, R5, RZ ;  /* 0x000000050e027210 */ /* 0x000fda0007f5e0ff */
[----:B------:R-:W-:Y:S05]  /*13ca0*/  WARPSYNC.COLLECTIVE R15, `(.L_x_9335) ;  /* 0x000000000f087348 */ /* 0x000fea0003c00000 */
[----:B------:R0:W1:Y:S02]  /*13cb0*/  SHFL.IDX P6, R14, R13, R12, R11 ;  /* 0x0000000c0d0e7389 */ /* 0x00006400000c000b */
[----:B01----:R-:W-:Y:S01]  /*13cc0*/  ENDCOLLECTIVE ;  /* 0x000000000000791b */ /* 0x003fe20003800000 */
.L_x_9335:
        /* <DEDUP_REMOVED lines=13> */
.L_x_9336:
[----:B------:R-:W-:Y:S01]  /*13da0*/  IMAD.MOV.U32 R13, RZ, RZ, R24 ;  /* 0x000000ffff0d7224 */ /* 0x000fe200078e0018 */
[----:B------:R-:W-:Y:S02]  /*13db0*/  MOV R12, 0x4 ;  /* 0x00000004000c7802 */ /* 0x000fe40000000f00 */
[----:B------:R-:W-:-:S13]  /*13dc0*/  IADD3 R2, P2, R14, R5, RZ ;  /* 0x000000050e027210 */ /* 0x000fda0007f5e0ff */
[----:B------:R-:W-:Y:S05]  /*13dd0*/  WARPSYNC.COLLECTIVE R15, `(.L_x_9337) ;  /* 0x000000000f087348 */ /* 0x000fea0003c00000 */
[----:B------:R0:W1:Y:S02]  /*13de0*/  SHFL.IDX P6, R14, R13, R12, R11 ;  /* 0x0000000c0d0e7389 */ /* 0x00006400000c000b */
[----:B01----:R-:W-:Y:S01]  /*13df0*/  ENDCOLLECTIVE ;  /* 0x000000000000791b */ /* 0x003fe20003800000 */
.L_x_9337:
        /* <DEDUP_REMOVED lines=13> */
.L_x_9338:
[----:B------:R-:W-:Y:S02]  /*13ed0*/  IMAD.MOV.U32 R13, RZ, RZ, R24 ;  /* 0x000000ffff0d7224 */ /* 0x000fe400078e0018 */
[----:B------:R-:W-:Y:S02]  /*13ee0*/  IMAD.MOV.U32 R12, RZ, RZ, 0x5 ;  /* 0x00000005ff0c7424 */ /* 0x000fe400078e00ff */
[----:B------:R-:W-:-:S07]  /*13ef0*/  IMAD.MOV.U32 R10, RZ, RZ, R14 ;  /* 0x000000ffff0a7224 */ /* 0x000fce00078e000e */
[----:B------:R-:W-:Y:S05]  /*13f00*/  WARPSYNC.COLLECTIVE R15, `(.L_x_9339) ;  /* 0x000000000f087348 */ /* 0x000fea0003c00000 */
[----:B------:R0:W1:Y:S02]  /*13f10*/  SHFL.IDX P6, R14, R13, R12, R11 ;  /* 0x0000000c0d0e7389 */ /* 0x00006400000c000b */
[----:B01----:R-:W-:Y:S01]  /*13f20*/  ENDCOLLECTIVE ;  /* 0x000000000000791b */ /* 0x003fe20003800000 */
.L_x_9339:
        /* <DEDUP_REMOVED lines=14> */
.L_x_9340:
[----:B------:R-:W-:Y:S02]  /*14010*/  IMAD.MOV.U32 R13, RZ, RZ, R24 ;  /* 0x000000ffff0d7224 */ /* 0x000fe400078e0018 */
[----:B------:R-:W-:Y:S01]  /*14020*/  IMAD.MOV.U32 R12, RZ, RZ, 0x6 ;  /* 0x00000006ff0c7424 */ /* 0x000fe200078e00ff */
[----:B------:R-:W-:-:S13]  /*14030*/  IADD3 R2, P2, R14, R5, RZ ;  /* 0x000000050e027210 */ /* 0x000fda0007f5e0ff */
[----:B------:R-:W-:Y:S05]  /*14040*/  WARPSYNC.COLLECTIVE R15, `(.L_x_9341) ;  /* 0x000000000f087348 */ /* 0x000fea0003c00000 */
[----:B------:R0:W1:Y:S02]  /*14050*/  SHFL.IDX P6, R14, R13, R12, R11 ;  /* 0x0000000c0d0e7389 */ /* 0x00006400000c000b */
[----:B01----:R-:W-:Y:S01]  /*14060*/  ENDCOLLECTIVE ;  /* 0x000000000000791b */ /* 0x003fe20003800000 */
.L_x_9341:
        /* <DEDUP_REMOVED lines=13> */
.L_x_9342:
[----:B------:R-:W-:Y:S02]  /*14140*/  IMAD.MOV.U32 R13, RZ, RZ, R24 ;  /* 0x000000ffff0d7224 */ /* 0x000fe400078e0018 */
[----:B------:R-:W-:Y:S02]  /*14150*/  IMAD.MOV.U32 R12, RZ, RZ, 0x7 ;  /* 0x00000007ff0c7424 */ /* 0x000fe400078e00ff */
[----:B------:R-:W-:-:S07]  /*14160*/  IMAD.MOV.U32 R10, RZ, RZ, R14 ;  /* 0x000000ffff0a7224 */ /* 0x000fce00078e000e */
[----:B------:R-:W-:Y:S05]  /*14170*/  WARPSYNC.COLLECTIVE R15, `(.L_x_9343) ;  /* 0x000000000f087348 */ /* 0x000fea0003c00000 */
[----:B------:R0:W1:Y:S02]  /*14180*/  SHFL.IDX P6, R14, R13, R12, R11 ;  /* 0x0000000c0d0e7389 */ /* 0x00006400000c000b */
[----:B01----:R-:W-:Y:S01]  /*14190*/  ENDCOLLECTIVE ;  /* 0x000000000000791b */ /* 0x003fe20003800000 */
.L_x_9343:
        /* <DEDUP_REMOVED lines=12> */
.L_x_9344:
[----:B------:R-:W-:Y:S05]  /*14260*/  BRA `(.L_x_9345) ;  /* 0xffffffb400c47947 */ /* 0x000fea000383ffff */
.L_x_9223:
        /* <DEDUP_REMOVED lines=8> */
.L_x_9347:
[----:B------:R-:W-:Y:S05]  /*142f0*/  BSYNC B0 ;  /* 0x0000000000007941 */ /* 0x000fea0003800000 */
.L_x_9346:
        /* <DEDUP_REMOVED lines=9> */
.L_x_9348:
        /* <DEDUP_REMOVED lines=18> */
.L_x_9349:
[----:B------:R-:W-:Y:S01]  /*144b0*/  IMAD.MOV.U32 R12, RZ, RZ, 0x2 ;  /* 0x00000002ff0c7424 */ /* 0x000fe200078e00ff */
[----:B------:R-:W-:-:S05]  /*144c0*/  SEL R7, R14, RZ, P1 ;  /* 0x000000ff0e077207 */ /* 0x000fca0000800000 */
[----:B------:R-:W-:-:S04]  /*144d0*/  IMAD.IADD R6, R4, 0x1, R7 ;  /* 0x0000000104067824 */ /* 0x000fc800078e0207 */
[----:B------:R-:W-:-:S07]  /*144e0*/  IMAD.MOV.U32 R13, RZ, RZ, R6 ;  /* 0x000000ffff0d7224 */ /* 0x000fce00078e0006 */
[----:B------:R-:W-:Y:S05]  /*144f0*/  WARPSYNC.COLLECTIVE R15, `(.L_x_9350) ;  /* 0x000000000f087348 */ /* 0x000fea0003c00000 */
[----:B------:R0:W1:Y:S02]  /*14500*/  SHFL.UP P6, R14, R13, R12, R11 ;  /* 0x0400000c0d0e7389 */ /* 0x00006400000c000b */
[----:B01----:R-:W-:Y:S01]  /*14510*/  ENDCOLLECTIVE ;  /* 0x000000000000791b */ /* 0x003fe20003800000 */
.L_x_9350:
[----:B------:R-:W-:Y:S01]  /*14520*/  IMAD.MOV.U32 R12, RZ, RZ, 0x4 ;  /* 0x00000004ff0c7424 */ /* 0x000fe200078e00ff */
[----:B------:R-:W-:-:S05]  /*14530*/  SEL R7, R14, RZ, P2 ;  /* 0x000000ff0e077207 */ /* 0x000fca0001000000 */
[----:B------:R-:W-:-:S04]  /*14540*/  IMAD.IADD R7, R6, 0x1, R7 ;  /* 0x0000000106077824 */ /* 0x000fc800078e0207 */
[----:B------:R-:W-:-:S07]  /*14550*/  IMAD.MOV.U32 R13, RZ, RZ, R7 ;  /* 0x000000ffff0d7224 */ /* 0x000fce00078e0007 */
[----:B------:R-:W-:Y:S05]  /*14560*/  WARPSYNC.COLLECTIVE R15, `(.L_x_9351) ;  /* 0x000000000f087348 */ /* 0x000fea0003c00000 */
[----:B------:R0:W1:Y:S02]  /*14570*/  SHFL.UP P6, R14, R13, R12, R11 ;  /* 0x0400000c0d0e7389 */ /* 0x00006400000c000b */
[----:B01----:R-:W-:Y:S01]  /*14580*/  ENDCOLLECTIVE ;  /* 0x000000000000791b */ /* 0x003fe20003800000 */
.L_x_9351:
[----:B------:R-:W-:Y:S01]  /*14590*/  IMAD.MOV.U32 R12, RZ, RZ, 0x8 ;  /* 0x00000008ff0c7424 */ /* 0x000fe200078e00ff */
[----:B------:R-:W-:-:S05]  /*145a0*/  SEL R2, R14, RZ, P3 ;  /* 0x000000ff0e027207 */ /* 0x000fca0001800000 */
[----:B------:R-:W-:-:S04]  /*145b0*/  IMAD.IADD R2, R7, 0x1, R2 ;  /* 0x0000000107027824 */ /* 0x000fc800078e0202 */
[----:B------:R-:W-:-:S07]  /*145c0*/  IMAD.MOV.U32 R13, RZ, RZ, R2 ;  /* 0x000000ffff0d7224 */ /* 0x000fce00078e0002 */
[----:B------:R-:W-:Y:S05]  /*145d0*/  WARPSYNC.COLLECTIVE R15, `(.L_x_9352) ;  /* 0x000000000f087348 */ /* 0x000fea0003c00000 */
[----:B------:R0:W1:Y:S02]  /*145e0*/  SHFL.UP P6, R14, R13, R12, R11 ;  /* 0x0400000c0d0e7389 */ /* 0x00006400000c000b */
[----:B01----:R-:W-:Y:S01]  /*145f0*/  ENDCOLLECTIVE ;  /* 0x000000000000791b */ /* 0x003fe20003800000 */
.L_x_9352:
[----:B------:R-:W-:Y:S01]  /*14600*/  IMAD.MOV.U32 R12, RZ, RZ, 0x10 ;  /* 0x00000010ff0c7424 */ /* 0x000fe200078e00ff */
[----:B------:R-:W-:-:S04]  /*14610*/  SEL R3, R14, RZ, P4 ;  /* 0x000000ff0e037207 */ /* 0x000fc80002000000 */
[----:B------:R-:W-:-:S05]  /*14620*/  IADD3 R3, R2, R3, RZ ;  /* 0x0000000302037210 */ /* 0x000fca0007ffe0ff */
[----:B------:R-:W-:-:S07]  /*14630*/  IMAD.MOV.U32 R13, RZ, RZ, R3 ;  /* 0x000000ffff0d7224 */ /* 0x000fce00078e0003 */
[----:B------:R-:W-:Y:S05]  /*14640*/  WARPSYNC.COLLECTIVE R15, `(.L_x_9353) ;  /* 0x000000000f087348 */ /* 0x000fea0003c00000 */
[----:B------:R0:W1:Y:S02]  /*14650*/  SHFL.UP P6, R14, R13, R12, R11 ;  /* 0x0400000c0d0e7389 */ /* 0x00006400000c000b */
[----:B01----:R-:W-:Y:S01]  /*14660*/  ENDCOLLECTIVE ;  /* 0x000000000000791b */ /* 0x003fe20003800000 */
.L_x_9353:
        /* <DEDUP_REMOVED lines=8> */
.L_x_9354:
[----:B------:R-:W-:Y:S05]  /*146f0*/  BRA `(.L_x_9355) ;  /* 0xffffffb400d07947 */ /* 0x000fea000383ffff */
.L_x_9228:
        /* <DEDUP_REMOVED lines=8> */
.L_x_9357:
[----:B------:R-:W-:Y:S05]  /*14780*/  BSYNC B0 ;  /* 0x0000000000007941 */ /* 0x000fea0003800000 */
.L_x_9356:
        /* <DEDUP_REMOVED lines=8> */
.L_x_9358:
[----:B------:R-:W-:Y:S01]  /*14810*/  IMAD.MOV.U32 R12, RZ, RZ, 0x4 ;  /* 0x00000004ff0c7424 */ /* 0x000fe200078e00ff */
[----:B------:R-:W-:-:S05]  /*14820*/  SEL R0, R14, RZ, P2 ;  /* 0x000000ff0e007207 */ /* 0x000fca0001000000 */
[----:B------:R-:W-:-:S04]  /*14830*/  IMAD.IADD R0, R13, 0x1, R0 ;  /* 0x000000010d007824 */ /* 0x000fc800078e0200 */
[----:B------:R-:W-:-:S07]  /*14840*/  IMAD.MOV.U32 R13, RZ, RZ, R0 ;  /* 0x000000ffff0d7224 */ /* 0x000fce00078e0000 */
[----:B------:R-:W-:Y:S05]  /*14850*/  WARPSYNC.COLLECTIVE R15, `(.L_x_9359) ;  /* 0x000000000f087348 */ /* 0x000fea0003c00000 */
[----:B------:R0:W1:Y:S02]  /*14860*/  SHFL.UP P6, R14, R13, R12, R11 ;  /* 0x0400000c0d0e7389 */ /* 0x00006400000c000b */
[----:B01----:R-:W-:Y:S01]  /*14870*/  ENDCOLLECTIVE ;  /* 0x000000000000791b */ /* 0x003fe20003800000 */
.L_x_9359:
[----:B------:R-:W-:Y:S01]  /*14880*/  IMAD.MOV.U32 R12, RZ, RZ, 0x8 ;  /* 0x00000008ff0c7424 */ /* 0x000fe200078e00ff */
[----:B------:R-:W-:-:S05]  /*14890*/  SEL R3, R14, RZ, P3 ;  /* 0x000000ff0e037207 */ /* 0x000fca0001800000 */
[----:B------:R-:W-:-:S04]  /*148a0*/  IMAD.IADD R2, R0, 0x1, R3 ;  /* 0x0000000100027824 */ /* 0x000fc800078e0203 */
[----:B------:R-:W-:-:S07]  /*148b0*/  IMAD.MOV.U32 R13, RZ, RZ, R2 ;  /* 0x000000ffff0d7224 */ /* 0x000fce00078e0002 */
[----:B------:R-:W-:Y:S05]  /*148c0*/  WARPSYNC.COLLECTIVE R15, `(.L_x_9360) ;  /* 0x000000000f087348 */ /* 0x000fea0003c00000 */
[----:B------:R0:W1:Y:S02]  /*148d0*/  SHFL.UP P6, R14, R13, R12, R11 ;  /* 0x0400000c0d0e7389 */ /* 0x00006400000c000b */
[----:B01----:R-:W-:Y:S01]  /*148e0*/  ENDCOLLECTIVE ;  /* 0x000000000000791b */ /* 0x003fe20003800000 */
.L_x_9360:
[----:B------:R-:W-:Y:S01]  /*148f0*/  IMAD.MOV.U32 R12, RZ, RZ, 0x10 ;  /* 0x00000010ff0c7424 */ /* 0x000fe200078e00ff */
[----:B------:R-:W-:-:S05]  /*14900*/  SEL R3, R14, RZ, P4 ;  /* 0x000000ff0e037207 */ /* 0x000fca0002000000 */
[----:B------:R-:W-:-:S05]  /*14910*/  IMAD.IADD R3, R2, 0x1, R3 ;  /* 0x0000000102037824 */ /* 0x000fca00078e0203 */
[----:B------:R-:W-:-:S07]  /*14920*/  MOV R13, R3 ;  /* 0x00000003000d7202 */ /* 0x000fce0000000f00 */
[----:B------:R-:W-:Y:S05]  /*14930*/  WARPSYNC.COLLECTIVE R15, `(.L_x_9361) ;  /* 0x000000000f087348 */ /* 0x000fea0003c00000 */
[----:B------:R0:W1:Y:S02]  /*14940*/  SHFL.UP P6, R14, R13, R12, R11 ;  /* 0x0400000c0d0e7389 */ /* 0x00006400000c000b */
[----:B01----:R-:W-:Y:S01]  /*14950*/  ENDCOLLECTIVE ;  /* 0x000000000000791b */ /* 0x003fe20003800000 */
.L_x_9361:
        /* <DEDUP_REMOVED lines=8> */
.L_x_9362:
[----:B------:R-:W-:Y:S05]  /*149e0*/  BRA `(.L_x_9363) ;  /* 0xffffffb400b07947 */ /* 0x000fea000383ffff */
.L_x_9230:
[----:B------:R-:W-:Y:S01]  /*149f0*/  BSSY B0, `(.L_x_9364) ;  /* 0x0000006000007945 */ /* 0x000fe20003800000 */
[----:B------:R-:W-:Y:S01]  /*14a00*/  PLOP3.LUT P6, PT, P6, PT, PT, 0x8, 0x0 ;  /* 0x000000000000781c */ /* 0x000fe200037ce170 */
[----:B------:R-:W-:-:S12]  /*14a10*/  IMAD.MOV.U32 R15, RZ, RZ, -0x1 ;  /* 0xffffffffff0f7424 */ /* 0x000fd800078e00ff */
[----:B0-----:R-:W-:Y:S05]  /*14a20*/  WARPSYNC.COLLECTIVE R15, `(.L_x_9365) ;  /* 0x000000000f087348 */ /* 0x001fea0003c00000 */
[----:B------:R-:W-:Y:S01]  /*14a30*/  VOTE.ANY R14, PT, P6 ;  /* 0x00000000000e7806 */ /* 0x000fe200030e0100 */
[----:B0-----:R-:W-:Y:S06]  /*14a40*/  ENDCOLLECTIVE ;  /* 0x000000000000791b */ /* 0x001fec0003800000 */
.L_x_9365:
[----:B------:R-:W-:Y:S05]  /*14a50*/  BSYNC B0 ;  /* 0x0000000000007941 */ /* 0x000fea0003800000 */
.L_x_9364:
        /* <DEDUP_REMOVED lines=9> */
.L_x_9366:
[----:B------:R-:W-:Y:S01]  /*14af0*/  IMAD.MOV.U32 R4, RZ, RZ, R14 ;  /* 0x000000ffff047224 */ /* 0x000fe200078e000e */
[----:B------:R-:W-:Y:S06]  /*14b00*/  BRA `(.L_x_9367) ;  /* 0xffffffb400a07947 */ /* 0x000fec000383ffff */
.L_x_9232:
[----:B------:R-:W-:Y:S01]  /*14b10*/  BSSY B0, `(.L_x_9368) ;  /* 0x0000007000007945 */ /* 0x000fe20003800000 */
[----:B------:R-:W-:Y:S02]  /*14b20*/  IMAD.MOV.U32 R13, RZ, RZ, R6 ;  /* 0x000000ffff0d7224 */ /* 0x000fe400078e0006 */
[----:B------:R-:W-:Y:S02]  /*14b30*/  IMAD.MOV.U32 R11, RZ, RZ, 0x1f ;  /* 0x0000001fff0b7424 */ /* 0x000fe400078e00ff */
[----:B------:R-:W-:-:S07]  /*14b40*/  IMAD.MOV.U32 R15, RZ, RZ, -0x1 ;  /* 0xffffffffff0f7424 */ /* 0x000fce00078e00ff */
[----:B012---:R-:W-:Y:S05]  /*14b50*/  WARPSYNC.COLLECTIVE R15, `(.L_x_9369) ;  /* 0x000000000f087348 */ /* 0x007fea0003c00000 */
[----:B------:R3:W4:Y:S02]  /*14b60*/  SHFL.IDX P6, R14, R13, R12, R11 ;  /* 0x0000000c0d0e7389 */ /* 0x00072400000c000b */
[----:B01234-:R-:W-:Y:S01]  /*14b70*/  ENDCOLLECTIVE ;  /* 0x000000000000791b */ /* 0x01ffe20003800000 */
.L_x_9369:
[----:B------:R-:W-:Y:S05]  /*14b80*/  BSYNC B0 ;  /* 0x0000000000007941 */ /* 0x000fea0003800000 */
.L_x_9368:
[----:B------:R-:W-:Y:S05]  /*14b90*/  BRA `(.L_x_9231) ;  /* 0xffffffb400987947 */ /* 0x000fea000383ffff */
.L_x_9236:
[----:B0-----:R0:W3:Y:S02]  /*14ba0*/  SYNCS.PHASECHK.TRANS64.TRYWAIT P0, [R4+URZ+0x28820], R0 ;  /* 0x02882000040075a7 */ /* 0x0010e4000800017f */
[----:B---3--:R-:W-:Y:S05]  /*14bb0*/  @!P0 NANOSLEEP.SYNCS 0x989680 ;  /* 0x009896800000895d */ /* 0x008fea0003900000 */
[----:B------:R-:W3:Y:S02]  /*14bc0*/  @!P0 SYNCS.PHASECHK.TRANS64 P0, [R4+URZ+0x28820], R0 ;  /* 0x02882000040085a7 */ /* 0x000ee4000800007f */
[----:B---3--:R-:W-:Y:S05]  /*14bd0*/  @!P0 BRA `(.L_x_9236) ;  /* 0xfffffffc00f08947 */ /* 0x008fea000383ffff */
[----:B------:R-:W-:Y:S05]  /*14be0*/  BRA `(.L_x_9370) ;  /* 0xffffffbc00107947 */ /* 0x000fea000383ffff */
.L_x_9237:
        /* <DEDUP_REMOVED lines=11> */
.L_x_9372:
[----:B------:R-:W-:Y:S05]  /*14ca0*/  BSYNC B0 ;  /* 0x0000000000007941 */ /* 0x000fea0003800000 */
.L_x_9371:
[----:B------:R-:W-:Y:S05]  /*14cb0*/  BRA `(.L_x_9373) ;  /* 0xffffffb800f87947 */ /* 0x000fea000383ffff */
.L_x_9240:
[----:B------:R-:W-:Y:S01]  /*14cc0*/  BSSY B1, `(.L_x_9374) ;  /* 0x0000006000017945 */ /* 0x000fe20003800000 */
[----:B------:R-:W-:-:S07]  /*14cd0*/  IMAD.MOV.U32 R15, RZ, RZ, -0x1 ;  /* 0xffffffffff0f7424 */ /* 0x000fce00078e00ff */
[----:B012---:R-:W-:Y:S05]  /*14ce0*/  WARPSYNC.COLLECTIVE R15, `(.L_x_9375) ;  /* 0x000000000f0c7348 */ /* 0x007fea0003c00000 */
[----:B------:R-:W-:Y:S02]  /*14cf0*/  ELECT P6, UR62, PT ;  /* 0x00000000003e782f */ /* 0x000fe400038c0000 */
[----:B------:R-:W-:Y:S01]  /*14d00*/  MOV R14, UR62 ;  /* 0x0000003e000e7c02 */ /* 0x000fe20008000f00 */
[----:B012---:R-:W-:Y:S10]  /*14d10*/  ENDCOLLECTIVE ;  /* 0x000000000000791b */ /* 0x007ff40003800000 */
.L_x_9375:
[----:B------:R-:W-:Y:S05]  /*14d20*/  BSYNC B1 ;  /* 0x0000000000017941 */ /* 0x000fea0003800000 */
.L_x_9374:
[----:B------:R-:W-:Y:S05]  /*14d30*/  BRA `(.L_x_9376) ;  /* 0xffffffb800f07947 */ /* 0x000fea000383ffff */
.L_x_9242:
[----:B0-----:R0:W3:Y:S02]  /*14d40*/  SYNCS.PHASECHK.TRANS64.TRYWAIT P1, [R5+URZ+0x28840], R0 ;  /* 0x02884000050075a7 */ /* 0x0010e4000802017f */
[----:B---3--:R-:W-:Y:S05]  /*14d50*/  @!P1 NANOSLEEP.SYNCS 0x989680 ;  /* 0x009896800000995d */ /* 0x008fea0003900000 */
[----:B------:R-:W3:Y:S02]  /*14d60*/  @!P1 SYNCS.PHASECHK.TRANS64 P1, [R5+URZ+0x28840], R0 ;  /* 0x02884000050095a7 */ /* 0x000ee4000802007f */
[----:B---3--:R-:W-:Y:S05]  /*14d70*/  @!P1 BRA `(.L_x_9242) ;  /* 0xfffffffc00f09947 */ /* 0x008fea000383ffff */
[----:B------:R-:W-:Y:S05]  /*14d80*/  BRA `(.L_x_9377) ;  /* 0xffffffbc00107947 */ /* 0x000fea000383ffff */
.L_x_9244:
[----:B---3--:R3:W4:Y:S02]  /*14d90*/  SYNCS.PHASECHK.TRANS64.TRYWAIT P1, [R25+URZ+0x28840], R2 ;  /* 0x02884002190075a7 */ /* 0x008724000802017f */
[----:B----4-:R-:W-:Y:S05]  /*14da0*/  @!P1 NANOSLEEP.SYNCS 0x989680 ;  /* 0x009896800000995d */ /* 0x010fea0003900000 */
[----:B------:R-:W4:Y:S02]  /*14db0*/  @!P1 SYNCS.PHASECHK.TRANS64 P1, [R25+URZ+0x28840], R2 ;  /* 0x02884002190095a7 */ /* 0x000f24000802007f */
[----:B----4-:R-:W-:Y:S05]  /*14dc0*/  @!P1 BRA `(.L_x_9244) ;  /* 0xfffffffc00f09947 */ /* 0x010fea000383ffff */
[----:B------:R-:W-:Y:S05]  /*14dd0*/  BRA `(.L_x_9378) ;  /* 0xffffffbc001c7947 */ /* 0x000fea000383ffff */
.L_x_9246:
[----:B----4-:R4:W0:Y:S02]  /*14de0*/  SYNCS.PHASECHK.TRANS64.TRYWAIT P1, [R5+URZ+0x28860], R0 ;  /* 0x02886000050075a7 */ /* 0x010824000802017f */
[----:B0-----:R-:W-:Y:S05]  /*14df0*/  @!P1 NANOSLEEP.SYNCS 0x989680 ;  /* 0x009896800000995d */ /* 0x001fea0003900000 */
[----:B------:R-:W0:Y:S02]  /*14e00*/  @!P1 SYNCS.PHASECHK.TRANS64 P1, [R5+URZ+0x28860], R0 ;  /* 0x02886000050095a7 */ /* 0x000e24000802007f */
[----:B0-----:R-:W-:Y:S05]  /*14e10*/  @!P1 BRA `(.L_x_9246) ;  /* 0xfffffffc00f09947 */ /* 0x001fea000383ffff */
[----:B------:R-:W-:Y:S05]  /*14e20*/  BRA `(.L_x_9379) ;  /* 0xffffffbc00187947 */ /* 0x000fea000383ffff */
.L_x_9380:
        /* <DEDUP_REMOVED lines=13> */
.L_x_15850:


//--------------------- .text._ZN7cutlass13device_kernelIN5flash11enable_sm90INS1_16FlashAttnFwdSm90INS1_25CollectiveMainloopFwdSm90ILi2EN4cute5tupleIJNS5_1CILi1EEES8_S8_EEENS6_IJNS7_ILi128EEESA_SA_EEELi128ENS_10bfloat16_tEfNS_4arch4Sm90ELb1ELb0ELb0ELb1ELb1ELb1ELb0ELb1ELb1ELb1ELb0ELb0EEENS1_21CollectiveEpilogueFwdISB_S9_SC_SE_Li256ELb1ELb1ELb0ELb0EEENS1_36VarlenDynamicPersistentTileSchedulerILi128ELi128ELi256ELi128ELb0ELb1ELb1ELb1ELb1ELb1EEEEEEEEEvNT_6ParamsE --------------------------
	.section	.text._ZN7cutlass13device_kernelIN5flash11enable_sm90INS1_16FlashAttnFwdSm90INS1_25CollectiveMainloopFwdSm90ILi2EN4cute5tupleIJNS5_1CILi1EEES8_S8_EEENS6_IJNS7_ILi128EEESA_SA_EEELi128ENS_10bfloat16_tEfNS_4arch4Sm90ELb1ELb0ELb0ELb1ELb1ELb1ELb0ELb1ELb1ELb1ELb0ELb0EEENS1_21CollectiveEpilogueFwdISB_S9_SC_SE_Li256ELb1ELb1ELb0ELb0EEENS1_36VarlenDynamicPersistentTileSchedulerILi128ELi128ELi256ELi128ELb0ELb1ELb1ELb1ELb1ELb1EEEEEEEEEvNT_6ParamsE,"ax",@progbits
	.align	128
.text._ZN7cutlass13device_kernelIN5flash11enable_sm90INS1_16FlashAttnFwdSm90INS1_25CollectiveMainloopFwdSm90ILi2EN4cute5tupleIJNS5_1CILi1EEES8_S8_EEENS6_IJNS7_ILi128EEESA_SA_EEELi128ENS_10bfloat16_tEfNS_4arch4Sm90ELb1ELb0ELb0ELb1ELb1ELb1ELb0ELb1ELb1ELb1ELb0ELb0EEENS1_21CollectiveEpilogueFwdISB_S9_SC_SE_Li256ELb1ELb1ELb0ELb0EEENS1_36VarlenDynamicPersistentTileSchedulerILi128ELi128ELi256ELi128ELb0ELb1ELb1ELb1ELb1ELb1EEEEEEEEEvNT_6ParamsE:
        .type           _ZN7cutlass13device_kernelIN5flash11enable_sm90INS1_16FlashAttnFwdSm90INS1_25CollectiveMainloopFwdSm90ILi2EN4cute5tupleIJNS5_1CILi1EEES8_S8_EEENS6_IJNS7_ILi128EEESA_SA_EEELi128ENS_10bfloat16_tEfNS_4arch4Sm90ELb1ELb0ELb0ELb1ELb1ELb1ELb0ELb1ELb1ELb1ELb0ELb0EEENS1_21CollectiveEpilogueFwdISB_S9_SC_SE_Li256ELb1ELb1ELb0ELb0EEENS1_36VarlenDynamicPersistentTileSchedulerILi128ELi128ELi256ELi128ELb0ELb1ELb1ELb1ELb1ELb1EEEEEEEEEvNT_6ParamsE,@function
        .size           _ZN7cutlass13device_kernelIN5flash11enable_sm90INS1_16FlashAttnFwdSm90INS1_25CollectiveMainloopFwdSm90ILi2EN4cute5tupleIJNS5_1CILi1EEES8_S8_EEENS6_IJNS7_ILi128EEESA_SA_EEELi128ENS_10bfloat16_tEfNS_4arch4Sm90ELb1ELb0ELb0ELb1ELb1ELb1ELb0ELb1ELb1ELb1ELb0ELb0EEENS1_21CollectiveEpilogueFwdISB_S9_SC_SE_Li256ELb1ELb1ELb0ELb0EEENS1_36VarlenDynamicPersistentTileSchedulerILi128ELi128ELi256ELi128ELb0ELb1ELb1ELb1ELb1ELb1EEEEEEEEEvNT_6ParamsE,(.L_x_15851 - _ZN7cutlass13device_kernelIN5flash11enable_sm90INS1_16FlashAttnFwdSm90INS1_25CollectiveMainloopFwdSm90ILi2EN4cute5tupleIJNS5_1CILi1EEES8_S8_EEENS6_IJNS7_ILi128EEESA_SA_EEELi128ENS_10bfloat16_tEfNS_4arch4Sm90ELb1ELb0ELb0ELb1ELb1ELb1ELb0ELb1ELb1ELb1ELb0ELb0EEENS1_21CollectiveEpilogueFwdISB_S9_SC_SE_Li256ELb1ELb1ELb0ELb0EEENS1_36VarlenDynamicPersistentTileSchedulerILi128ELi128ELi256ELi128ELb0ELb1ELb1ELb1ELb1ELb1EEEEEEEEEvNT_6ParamsE)
        .other          _ZN7cutlass13device_kernelIN5flash11enable_sm90INS1_16FlashAttnFwdSm90INS1_25CollectiveMainloopFwdSm90ILi2EN4cute5tupleIJNS5_1CILi1EEES8_S8_EEENS6_IJNS7_ILi128EEESA_SA_EEELi128ENS_10bfloat16_tEfNS_4arch4Sm90ELb1ELb0ELb0ELb1ELb1ELb1ELb0ELb1ELb1ELb1ELb0ELb0EEENS1_21CollectiveEpilogueFwdISB_S9_SC_SE_Li256ELb1ELb1ELb0ELb0EEENS1_36VarlenDynamicPersistentTileSchedulerILi128ELi128ELi256ELi128ELb0ELb1ELb1ELb1ELb1ELb1EEEEEEEEEvNT_6ParamsE,@"STO_CUDA_ENTRY STV_DEFAULT"
_ZN7cutlass13device_kernelIN5flash11enable_sm90INS1_16FlashAttnFwdSm90INS1_25CollectiveMainloopFwdSm90ILi2EN4cute5tupleIJNS5_1CILi1EEES8_S8_EEENS6_IJNS7_ILi128EEESA_SA_EEELi128ENS_10bfloat16_tEfNS_4arch4Sm90ELb1ELb0ELb0ELb1ELb1ELb1ELb0ELb1ELb1ELb1ELb0ELb0EEENS1_21CollectiveEpilogueFwdISB_S9_SC_SE_Li256ELb1ELb1ELb0ELb0EEENS1_36VarlenDynamicPersistentTileSchedulerILi128ELi128ELi256ELi128ELb0ELb1ELb1ELb1ELb1ELb1EEEEEEEEEvNT_6ParamsE:
        /* <DEDUP_REMOVED lines=18> */
.L_x_9382:
[----:B------:R-:W-:Y:S05]  /*0120*/  BSYNC B0 ;  /* 0x0000000000007941 */ /* 0x000fea0003800000 */
.L_x_9381:
        /* <DEDUP_REMOVED lines=41> */
.L_x_9383:
        /* <DEDUP_REMOVED lines=22> */
.L_x_9384:
        /* <DEDUP_REMOVED lines=18> */
.L_x_9385:
        /* <DEDUP_REMOVED lines=22> */
.L_x_9386:
        /* <DEDUP_REMOVED lines=22> */
.L_x_9387:
        /* <DEDUP_REMOVED lines=8> */
.L_x_9390:
        /* <DEDUP_REMOVED lines=21> */
[----:B------:R-:W-:Y:S01]  /*0ad0*/  CS2R R188, SRZ ;  /* 0x0000000000bc7805 */ /* 0x000fe2000001ff00 */
[----:B------:R-:W-:Y:S01]  /*0ae0*/  IMAD.MOV.U32 R186, RZ, RZ, RZ ;  /* 0x000000ffffba7224 */ /* 0x000fe200078e00ff */
[----:B------:R-:W-:Y:S01]  /*0af0*/  SHF.R.S32.HI R3, RZ, 0x1f, R228 ;  /* 0x0000001fff037819 */ /* 0x000fe200000114e4 */
[----:B------:R-:W-:Y:S01]  /*0b00*/  ULOP3.LUT UR39, UR36, 0x1, URZ, 0xfc, !UPT ;  /* 0x0000000124277892 */ /* 0x000fe2000f8efc3f */
[----:B------:R-:W-:Y:S02]  /*0b10*/  UMOV UR37, URZ ;  /* 0x0000003f00257c82 */ /* 0x000fe40008000000 */
        /* <DEDUP_REMOVED lines=27> */
[----:B------:R-:W-:-:S02]  /*0cd0*/  SHF.R.S32.HI R4, RZ, 0x5, R4 ;  /* 0x00000005ff047819 */ /* 0x000fc40000011404 */
[----:B------:R-:W-:Y:S02]  /*0ce0*/  LOP3.LUT R0, R0, 0x1ffffffe, RZ, 0xc0, !PT ;  /* 0x1ffffffe00007812 */ /* 0x000fe400078ec0ff */
[----:B------:R-:W-:Y:S01]  /*0cf0*/  LEA.HI R2, R13, R13, RZ, 0x1 ;  /* 0x0000000d0d027211 */ /* 0x000fe200078f08ff */
[----:B------:R-:W-:Y:S01]  /*0d00*/  IMAD R4, R4, 0x10, R11 ;  /* 0x0000001004047824 */ /* 0x000fe200078e020b */
[----:B------:R-:W-:Y:S01]  /*0d10*/  LOP3.LUT R5, R5, 0x3fffffe, RZ, 0xc0, !PT ;  /* 0x03fffffe05057812 */ /* 0x000fe200078ec0ff */
[----:B------:R-:W-:Y:S01]  /*0d20*/  IMAD.IADD R0, R7, 0x1, -R0 ;  /* 0x0000000107007824 */ /* 0x000fe200078e0a00 */
[----:B------:R-:W-:Y:S02]  /*0d30*/  LOP3.LUT R2, R2, 0x1ffffffe, RZ, 0xc0, !PT ;  /* 0x1ffffffe02027812 */ /* 0x000fe400078ec0ff */
[----:B------:R-:W-:Y:S01]  /*0d40*/  LOP3.LUT R6, R6, 0x7ffffffc, RZ, 0xc0, !PT ;  /* 0x7ffffffc06067812 */ /* 0x000fe200078ec0ff */
[----:B------:R-:W-:Y:S01]  /*0d50*/  IMAD R222, R0, 0x8, R9 ;  /* 0x0000000800de7824 */ /* 0x000fe200078e0209 */
[----:B------:R-:W-:Y:S01]  /*0d60*/  LEA.HI R0, R3, R228, RZ, 0x6 ;  /* 0x000000e403007211 */ /* 0x000fe200078f30ff */
[----:B------:R-:W-:Y:S01]  /*0d70*/  IMAD.IADD R5, R220, 0x1, -R5 ;  /* 0x00000001dc057824 */ /* 0x000fe200078e0a05 */
[----:B------:R-:W-:Y:S01]  /*0d80*/  LOP3.LUT R3, R187, 0xfffffff8, RZ, 0xc0, !PT ;  /* 0xfffffff8bb037812 */ /* 0x000fe200078ec0ff */
[----:B------:R-:W-:Y:S01]  /*0d90*/  IMAD.IADD R204, R13, 0x1, -R2 ;  /* 0x000000010dcc7824 */ /* 0x000fe200078e0a02 */
[----:B------:R-:W-:Y:S01]  /*0da0*/  SHF.R.S32.HI R187, RZ, 0x3, R187 ;  /* 0x00000003ffbb7819 */ /* 0x000fe200000114bb */
[----:B------:R-:W-:-:S02]  /*0db0*/  IMAD.SHL.U32 R0, R0, 0x8, RZ ;  /* 0x0000000800007824 */ /* 0x000fc400078e00ff */
[----:B------:R-:W-:Y:S01]  /*0dc0*/  IMAD.IADD R206, R228, 0x1, -R3 ;  /* 0x00000001e4ce7824 */ /* 0x000fe200078e0a03 */
[----:B------:R-:W-:Y:S01]  /*0dd0*/  SHF.R.S32.HI R223, RZ, 0x1f, R187 ;  /* 0x0000001fffdf7819 */ /* 0x000fe200000114bb */
[C---:B------:R-:W-:Y:S01]  /*0de0*/  IMAD.SHL.U32 R224, R187.reuse, 0x40, RZ ;  /* 0x00000040bbe07824 */ /* 0x040fe200078e00ff */
[----:B------:R-:W-:Y:S01]  /*0df0*/  LOP3.LUT R201, R0, 0xfffffe00, RZ, 0xc0, !PT ;  /* 0xfffffe0000c97812 */ /* 0x000fe200078ec0ff */
[C---:B------:R-:W-:Y:S02]  /*0e00*/  VIADD R219, R187.reuse, 0x20 ;  /* 0x00000020bbdb7836 */ /* 0x040fe40000000000 */
[C---:B------:R-:W-:Y:S01]  /*0e10*/  VIADD R218, R187.reuse, 0x40 ;  /* 0x00000040bbda7836 */ /* 0x040fe20000000000 */
[----:B------:R-:W-:Y:S01]  /*0e20*/  LOP3.LUT R3, R224, 0x1c0, RZ, 0xc0, !PT ;  /* 0x000001c0e0037812 */ /* 0x000fe200078ec0ff */
[----:B------:R-:W-:Y:S01]  /*0e30*/  VIADD R217, R187, 0x60 ;  /* 0x00000060bbd97836 */ /* 0x000fe20000000000 */
[----:B------:R-:W-:Y:S01]  /*0e40*/  SHF.R.S32.HI R0, RZ, 0x1f, R219 ;  /* 0x0000001fff007819 */ /* 0x000fe200000114db */
[C---:B------:R-:W-:Y:S01]  /*0e50*/  IMAD.SHL.U32 R16, R206.reuse, 0x8, RZ ;  /* 0x00000008ce107824 */ /* 0x040fe200078e00ff */
[----:B------:R-:W-:Y:S01]  /*0e60*/  SHF.R.U32.HI R200, RZ, 0x3, R3 ;  /* 0x00000003ffc87819 */ /* 0x000fe20000011603 */
        /* <DEDUP_REMOVED lines=8> */
[----:B------:R-:W-:Y:S01]  /*0ef0*/  IMAD.IADD R203, R213, 0x1, -R6 ;  /* 0x00000001d5cb7824 */ /* 0x000fe200078e0a06 */
[----:B------:R-:W-:Y:S01]  /*0f00*/  LEA.HI R5, R5, R218, RZ, 0x3 ;  /* 0x000000da05057211 */ /* 0x000fe200078f18ff */
[----:B------:R-:W-:Y:S01]  /*0f10*/  VIADD R185, R22, 0x20 ;  /* 0x0000002016b97836 */ /* 0x000fe20000000000 */
[----:B------:R-:W-:Y:S01]  /*0f20*/  LEA.HI R3, R2, R217, RZ, 0x3 ;  /* 0x000000d902037211 */ /* 0x000fe200078f18ff */
[----:B------:R-:W-:Y:S01]  /*0f30*/  IMAD.SHL.U32 R0, R0, 0x40, RZ ;  /* 0x0000004000007824 */ /* 0x000fe200078e00ff */
[----:B------:R-:W-:Y:S01]  /*0f40*/  SHF.L.U32 R195, R218, 0x6, RZ ;  /* 0x00000006dac37819 */ /* 0x000fe200000006ff */
[----:B------:R-:W-:Y:S01]  /*0f50*/  IMAD.SHL.U32 R5, R5, 0x40, RZ ;  /* 0x0000004005057824 */ /* 0x000fe200078e00ff */
[----:B------:R-:W-:Y:S01]  /*0f60*/  LOP3.LUT R196, R196, 0x1c0, RZ, 0xc0, !PT ;  /* 0x000001c0c4c47812 */ /* 0x000fe200078ec0ff */
[----:B------:R-:W-:Y:S01]  /*0f70*/  IMAD.SHL.U32 R3, R3, 0x40, RZ ;  /* 0x0000004003037824 */ /* 0x000fe200078e00ff */
[----:B------:R-:W-:Y:S01]  /*0f80*/  LOP3.LUT R195, R195, 0x1c0, RZ, 0xc0, !PT ;  /* 0x000001c0c3c37812 */ /* 0x000fe200078ec0ff */
[----:B------:R-:W-:Y:S01]  /*0f90*/  VIADD R2, R16, 0x40 ;  /* 0x0000004010027836 */ /* 0x000fe20000000000 */
[----:B------:R-:W-:Y:S01]  /*0fa0*/  LOP3.LUT R194, R194, 0x1c0, RZ, 0xc0, !PT ;  /* 0x000001c0c2c27812 */ /* 0x000fe200078ec0ff */
[----:B------:R-:W-:Y:S01]  /*0fb0*/  IMAD R204, R204, 0x8, R221 ;  /* 0x00000008cccc7824 */ /* 0x000fe200078e02dd */
[----:B------:R-:W-:-:S02]  /*0fc0*/  SHF.R.U32.HI R227, RZ, 0x3, R196 ;  /* 0x00000003ffe37819 */ /* 0x000fc400000116c4 */
[--C-:B------:R-:W-:Y:S02]  /*0fd0*/  LOP3.LUT R4, R196, 0x38, R16.reuse, 0xf8, !PT ;  /* 0x00000038c4047812 */ /* 0x100fe400078ef810 */
[----:B------:R-:W-:Y:S02]  /*0fe0*/  SHF.R.U32.HI R226, RZ, 0x3, R195 ;  /* 0x00000003ffe27819 */ /* 0x000fe400000116c3 */
[----:B------:R-:W-:Y:S02]  /*0ff0*/  LOP3.LUT R7, R195, 0x38, R16, 0xf8, !PT ;  /* 0x00000038c3077812 */ /* 0x000fe400078ef810 */
[----:B------:R-:W-:Y:S02]  /*1000*/  SHF.R.U32.HI R225, RZ, 0x3, R194 ;  /* 0x00000003ffe17819 */ /* 0x000fe400000116c2 */
[----:B------:R-:W-:Y:S02]  /*1010*/  LOP3.LUT R8, R194, 0x38, R16, 0xf8, !PT ;  /* 0x00000038c2087812 */ /* 0x000fe400078ef810 */
[----:B------:R-:W-:-:S02]  /*1020*/  LOP3.LUT R199, R0, 0xfffffe00, RZ, 0xc0, !PT ;  /* 0xfffffe0000c77812 */ /* 0x000fc400078ec0ff */
[----:B------:R-:W-:Y:S02]  /*1030*/  LOP3.LUT R198, R5, 0xfffffe00, RZ, 0xc0, !PT ;  /* 0xfffffe0005c67812 */ /* 0x000fe400078ec0ff */
[----:B------:R-:W-:Y:S02]  /*1040*/  LOP3.LUT R197, R3, 0xfffffe00, RZ, 0xc0, !PT ;  /* 0xfffffe0003c57812 */ /* 0x000fe400078ec0ff */
[----:B------:R-:W-:Y:S02]  /*1050*/  LOP3.LUT R205, R201, R205, R200, 0xf6, !PT ;  /* 0x000000cdc9cd7212 */ /* 0x000fe400078ef6c8 */
[----:B------:R-:W-:Y:S02]  /*1060*/  LOP3.LUT R4, R199, R4, R227, 0xf6, !PT ;  /* 0x00000004c7047212 */ /* 0x000fe400078ef6e3 */
[----:B------:R-:W-:Y:S02]  /*1070*/  LOP3.LUT R7, R198, R7, R226, 0xf6, !PT ;  /* 0x00000007c6077212 */ /* 0x000fe400078ef6e2 */
[----:B------:R-:W-:-:S02]  /*1080*/  LOP3.LUT R8, R197, R8, R225, 0xf6, !PT ;  /* 0x00000008c5087212 */ /* 0x000fc400078ef6e1 */
[----:B------:R-:W-:Y:S02]  /*1090*/  SHF.R.S32.HI R23, RZ, 0x1f, R22 ;  /* 0x0000001fff177819 */ /* 0x000fe40000011416 */
[----:B------:R-:W-:Y:S02]  /*10a0*/  SHF.R.S32.HI R17, RZ, 0x1f, R16 ;  /* 0x0000001fff117819 */ /* 0x000fe40000011410 */
[----:B------:R-:W-:Y:S02]  /*10b0*/  SHF.R.S32.HI R184, RZ, 0x1f, R2 ;  /* 0x0000001fffb87819 */ /* 0x000fe40000011402 */
[----:B------:R-:W-:Y:S02]  /*10c0*/  SHF.R.S32.HI R212, RZ, 0x1f, R185 ;  /* 0x0000001fffd47819 */ /* 0x000fe400000114b9 */
[----:B------:R-:W-:Y:S02]  /*10d0*/  LEA R202, R205, UR40, 0x1 ;  /* 0x00000028cdca7c11 */ /* 0x000fe4000f8e08ff */
[----:B------:R-:W-:-:S02]  /*10e0*/  LEA R216, R4, UR40, 0x1 ;  /* 0x0000002804d87c11 */ /* 0x000fc4000f8e08ff */
[----:B------:R-:W-:Y:S02]  /*10f0*/  LEA R215, R7, UR40, 0x1 ;  /* 0x0000002807d77c11 */ /* 0x000fe4000f8e08ff */
[----:B------:R-:W-:-:S07]  /*1100*/  LEA R214, R8, UR40, 0x1 ;  /* 0x0000002808d67c11 */ /* 0x000fce000f8e08ff */
.L_x_9612:
[----:B0---4-:R-:W0:Y:S02]  /*1110*/  LDC.64 R4, c[0x0][0xc88] ;  /* 0x00032200ff047b82 */ /* 0x011e240000000a00 */
        /* <DEDUP_REMOVED lines=16> */
[----:B------:R-:W-:Y:S02]  /*1220*/  @P1 LEA.HI.X R7, R210, UR5, R211, 0x2, P2 ;  /* 0x00000005d2071c11 */ /* 0x000fe400090f14d3 */
        /* <DEDUP_REMOVED lines=32> */
.L_x_9392:
        /* <DEDUP_REMOVED lines=9> */
.L_x_9393:
[----:B------:R-:W-:Y:S05]  /*14c0*/  @!P0 BRA `(.L_x_9394) ;  /* 0x00000000000c8947 */ /* 0x000fea0003800000 */
[----:B------:R-:W2:Y:S04]  /*14d0*/  LDG.E R4, desc[UR42][R8.64] ;  /* 0x0000002a08047981 */ /* 0x000ea8000c1e1900 */
[----:B------:R-:W2:Y:S02]  /*14e0*/  LDG.E R29, desc[UR42][R8.64+0x4] ;  /* 0x0000042a081d7981 */ /* 0x000ea4000c1e1900 */
[----:B--2---:R-:W-:-:S07]  /*14f0*/  IMAD.IADD R29, R29, 0x1, -R4 ;  /* 0x000000011d1d7824 */ /* 0x004fce00078e0a04 */
.L_x_9394:
[----:B------:R-:W-:Y:S01]  /*1500*/  ULDC.64 UR4, c[0x0][0xa10] ;  /* 0x0002840000047ab9 */ /* 0x000fe20000000a00 */
[----:B------:R-:W1:Y:S01]  /*1510*/  LDC R9, c[0x0][0x448] ;  /* 0x00011200ff097b82 */ /* 0x000e620000000800 */
[----:B------:R-:W-:-:S04]  /*1520*/  ISETP.NE.U32.AND P0, PT, RZ, UR4, PT ;  /* 0x00000004ff007c0c */ /* 0x000fc8000bf05070 */
        /* <DEDUP_REMOVED lines=13> */
[----:B------:R-:W-:-:S04]  /*1600*/  IMAD.SHL.U32 R191, R41, 0x80, RZ ;  /* 0x0000008029bf7824 */ /* 0x000fc800078e00ff */
[----:B0-----:R-:W-:-:S08]  /*1610*/  VIADD R4, R191, 0x7f ;  /* 0x0000007fbf047836 */ /* 0x001fd00000000000 */
[----:B------:R-:W0:Y:S08]  /*1620*/  @P1 LDC R9, c[0x0][0x44c] ;  /* 0x00011300ff091b82 */ /* 0x000e300000000800 */
[----:B------:R-:W1:Y:S01]  /*1630*/  @P1 LDC R5, c[0x0][0x450] ;  /* 0x00011400ff051b82 */ /* 0x000e620000000800 */
[----:B--2---:R-:W-:Y:S02]  /*1640*/  @P0 IMAD.IADD R25, R8, 0x1, -R3 ;  /* 0x0000000108190824 */ /* 0x004fe400078e0a03 */
[----:B------:R-:W-:-:S02]  /*1650*/  IMAD.IADD R8, R29, 0x1, -R0 ;  /* 0x000000011d087824 */ /* 0x000fc400078e0a00 */
[----:B0-----:R-:W-:-:S03]  /*1660*/  @P1 IMAD.HI.U32 R0, R4, R9, RZ ;  /* 0x0000000904001227 */ /* 0x001fc600078e00ff */
[----:B------:R-:W-:Y:S01]  /*1670*/  IADD3 R193, R8, R25, RZ ;  /* 0x0000001908c17210 */ /* 0x000fe20007ffe0ff */
[----:B------:R-:W-:Y:S01]  /*1680*/  IMAD.MOV R27, RZ, RZ, -R8 ;  /* 0x000000ffff1b7224 */ /* 0x000fe200078e0a08 */
[----:B-1----:R-:W-:Y:S02]  /*1690*/  @P1 SHF.R.U32.HI R4, RZ, R5, R0 ;  /* 0x00000005ff041219 */ /* 0x002fe40000011600 */
[C---:B------:R-:W-:Y:S01]  /*16a0*/  IADD3 R95, R193.reuse, 0x80, -R192 ;  /* 0x00000080c15f7810 */ /* 0x040fe20007ffe8c0 */
[----:B------:R-:W-:Y:S01]  /*16b0*/  VIADD R0, R193, 0x7f ;  /* 0x0000007fc1007836 */ /* 0x000fe20000000000 */
[----:B------:R-:W-:-:S03]  /*16c0*/  VIMNMX R27, RZ, R27, !PT ;  /* 0x0000001bff1b7248 */ /* 0x000fc60007fe0100 */
[----:B------:R-:W-:Y:S01]  /*16d0*/  IMAD.IADD R4, R95, 0x1, R4 ;  /* 0x000000015f047824 */ /* 0x000fe200078e0204 */
[----:B------:R-:W-:-:S04]  /*16e0*/  SHF.R.S32.HI R3, RZ, 0x1f, R0 ;  /* 0x0000001fff037819 */ /* 0x000fc80000011400 */
[----:B------:R-:W-:Y:S02]  /*16f0*/  SHF.R.S32.HI R5, RZ, 0x1f, R4 ;  /* 0x0000001fff057819 */ /* 0x000fe40000011404 */
[----:B------:R-:W-:Y:S02]  /*1700*/  LEA.HI R3, R3, R0, RZ, 0x7 ;  /* 0x0000000003037211 */ /* 0x000fe400078f38ff */
[----:B------:R-:W-:Y:S02]  /*1710*/  LEA.HI R5, R5, R4, RZ, 0x7 ;  /* 0x0000000405057211 */ /* 0x000fe400078f38ff */
[----:B------:R-:W-:Y:S02]  /*1720*/  SHF.R.S32.HI R96, RZ, 0x7, R3 ;  /* 0x00000007ff607819 */ /* 0x000fe40000011403 */
[----:B------:R-:W-:-:S04]  /*1730*/  SHF.R.S32.HI R5, RZ, 0x7, R5 ;  /* 0x00000007ff057819 */ /* 0x000fc80000011405 */
[----:B------:R-:W-:-:S05]  /*1740*/  VIMNMX R5, R96, R5, PT ;  /* 0x0000000560057248 */ /* 0x000fca0003fe0100 */
[----:B------:R-:W-:-:S05]  /*1750*/  IMAD R0, R5, 0x80, -R8 ;  /* 0x0000008005007824 */ /* 0x000fca00078e0a08 */
[----:B------:R-:W-:-:S04]  /*1760*/  VIMNMX R0, R0, R25, PT ;  /* 0x0000001900007248 */ /* 0x000fc80003fe0100 */
        /* <DEDUP_REMOVED lines=30> */
.L_x_9397:
[----:B------:R-:W-:Y:S05]  /*1950*/  BSYNC B6 ;  /* 0x0000000000067941 */ /* 0x000fea0003800000 */
.L_x_9396:
        /* <DEDUP_REMOVED lines=20> */
.L_x_9399:
[----:B------:R-:W-:Y:S05]  /*1aa0*/  BSYNC B6 ;  /* 0x0000000000067941 */ /* 0x000fea0003800000 */
.L_x_9398:
        /* <DEDUP_REMOVED lines=11> */
[----:B-----5:R-:W-:Y:S01]  /*1b60*/  SHF.R.S32.HI R13, RZ, 0x1f, R24 ;  /* 0x0000001fff0d7819 */ /* 0x020fe20000011418 */
[----:B------:R-:W0:Y:S01]  /*1b70*/  S2R R38, SR_TID.X ;  /* 0x0000000000267919 */ /* 0x000e220000002100 */
[----:B------:R-:W-:Y:S01]  /*1b80*/  SEL R3, R37, RZ, P0 ;  /* 0x000000ff25037207 */ /* 0x000fe20000000000 */
[-C--:B-1----:R-:W-:Y:S01]  /*1b90*/  IMAD R10, R223, R34.reuse, RZ ;  /* 0x00000022df0a7224 */ /* 0x082fe200078e02ff */
[C-C-:B------:R-:W-:Y:S01]  /*1ba0*/  SHF.L.U64.HI R29, R34.reuse, 0x5, R35.reuse ;  /* 0x00000005221d7819 */ /* 0x140fe20000010223 */
[C---:B------:R-:W-:Y:S01]  /*1bb0*/  IMAD.SHL.U32 R32, R34.reuse, 0x20, RZ ;  /* 0x0000002022207824 */ /* 0x040fe200078e00ff */
[----:B------:R-:W-:Y:S01]  /*1bc0*/  SHF.L.U64.HI R30, R34, 0x6, R35 ;  /* 0x00000006221e7819 */ /* 0x000fe20000010223 */
[----:B------:R-:W-:Y:S01]  /*1bd0*/  IMAD.IADD R3, R16, 0x1, R3 ;  /* 0x0000000110037824 */ /* 0x000fe200078e0203 */
[----:B------:R-:W-:Y:S01]  /*1be0*/  SHF.L.U64.HI R31, R34, 0x7, R35 ;  /* 0x00000007221f7819 */ /* 0x000fe20000010223 */
[----:B---3--:R-:W-:-:S04]  /*1bf0*/  IMAD.WIDE.U32 R4, R187, R34, R22 ;  /* 0x00000022bb047225 */ /* 0x008fc800078e0016 */
[----:B--2---:R-:W-:-:S04]  /*1c00*/  IMAD.WIDE.U32 R6, R187, R14, R22 ;  /* 0x0000000ebb067225 */ /* 0x004fc800078e0016 */
[C---:B------:R-:W-:Y:S02]  /*1c10*/  IMAD R89, R187.reuse, R35, R10 ;  /* 0x00000023bb597224 */ /* 0x040fe400078e020a */
[----:B------:R-:W-:-:S04]  /*1c20*/  IMAD.WIDE.U32 R10, R187, R34, R16 ;  /* 0x00000022bb0a7225 */ /* 0x000fc800078e0010 */
[----:B------:R-:W-:Y:S01]  /*1c30*/  IMAD.MOV.U32 R82, RZ, RZ, R6 ;  /* 0x000000ffff527224 */ /* 0x000fe200078e0006 */
[----:B------:R-:W-:Y:S01]  /*1c40*/  SHF.R.S32.HI R6, RZ, 0x1f, R3 ;  /* 0x0000001fff067819 */ /* 0x000fe20000011403 */
[-C--:B------:R-:W-:Y:S02]  /*1c50*/  IMAD R8, R223, R14.reuse, RZ ;  /* 0x0000000edf087224 */ /* 0x080fe400078e02ff */
[----:B------:R-:W-:Y:S02]  /*1c60*/  IMAD.IADD R87, R5, 0x1, R89 ;  /* 0x0000000105577824 */ /* 0x000fe400078e0259 */
[----:B------:R-:W-:Y:S01]  /*1c70*/  IMAD.IADD R89, R89, 0x1, R11 ;  /* 0x0000000159597824 */ /* 0x000fe200078e020b */
[CC--:B------:R-:W-:Y:S01]  /*1c80*/  LEA.HI R11, R6.reuse, R3.reuse, RZ, 0x3 ;  /* 0x00000003060b7211 */ /* 0x0c0fe200078f18ff */
[----:B------:R-:W-:Y:S01]  /*1c90*/  IMAD.MOV.U32 R86, RZ, RZ, R4 ;  /* 0x000000ffff567224 */ /* 0x000fe200078e0004 */
[----:B------:R-:W-:Y:S01]  /*1ca0*/  LEA.HI R4, R6, R3, RZ, 0x6 ;  /* 0x0000000306047211 */ /* 0x000fe200078f30ff */
[C---:B------:R-:W-:Y:S01]  /*1cb0*/  IMAD R85, R187.reuse, R15, R8 ;  /* 0x0000000fbb557224 */ /* 0x040fe200078e0208 */
[----:B0-----:R-:W-:Y:S01]  /*1cc0*/  SHF.R.U32.HI R38, RZ, 0x7, R38 ;  /* 0x00000007ff267819 */ /* 0x001fe20000011626 */
[----:B------:R-:W-:Y:S01]  /*1cd0*/  IMAD.WIDE.U32 R8, R187, R14, R16 ;  /* 0x0000000ebb087225 */ /* 0x000fe200078e0010 */
[----:B------:R-:W-:-:S02]  /*1ce0*/  LOP3.LUT R3, R11, 0x38, RZ, 0xc0, !PT ;  /* 0x000000380b037812 */ /* 0x000fc400078ec0ff */
[----:B------:R-:W-:Y:S01]  /*1cf0*/  ISETP.NE.AND P6, PT, R38, 0x1, PT ;  /* 0x000000012600780c */ /* 0x000fe20003fc5270 */
[----:B------:R-:W-:Y:S01]  /*1d00*/  IMAD.IADD R83, R7, 0x1, R85 ;  /* 0x0000000107537824 */ /* 0x000fe200078e0255 */
[----:B------:R-:W-:Y:S01]  /*1d10*/  LOP3.LUT R5, R195, 0x38, R11, 0xf8, !PT ;  /* 0x00000038c3057812 */ /* 0x000fe200078ef80b */
[----:B------:R-:W-:Y:S01]  /*1d20*/  IMAD.SHL.U32 R4, R4, 0x80, RZ ;  /* 0x0000008004047824 */ /* 0x000fe200078e00ff */
[----:B------:R-:W-:Y:S01]  /*1d30*/  LOP3.LUT R3, R3, 0x1c0, R224, 0xf8, !PT ;  /* 0x000001c003037812 */ /* 0x000fe200078ef8e0 */
[----:B------:R-:W-:Y:S01]  /*1d40*/  IMAD.IADD R85, R85, 0x1, R9 ;  /* 0x0000000155557824 */ /* 0x000fe200078e0209 */
[----:B------:R-:W-:Y:S01]  /*1d50*/  LOP3.LUT R5, R5, R226, RZ, 0x3c, !PT ;  /* 0x000000e205057212 */ /* 0x000fe200078e3cff */
[----:B------:R-:W-:Y:S01]  /*1d60*/  IMAD.MOV.U32 R84, RZ, RZ, R8 ;  /* 0x000000ffff547224 */ /* 0x000fe200078e0008 */
[--C-:B------:R-:W-:Y:S01]  /*1d70*/  LOP3.LUT R8, R196, 0x38, R11.reuse, 0xf8, !PT ;  /* 0x00000038c4087812 */ /* 0x100fe200078ef80b */
[----:B------:R-:W-:Y:S01]  /*1d80*/  IMAD.MOV.U32 R88, RZ, RZ, R10 ;  /* 0x000000ffff587224 */ /* 0x000fe200078e000a */
[----:B------:R-:W-:Y:S01]  /*1d90*/  LOP3.LUT R10, R194, 0x38, R11, 0xf8, !PT ;  /* 0x00000038c20a7812 */ /* 0x000fe200078ef80b */
[C---:B------:R-:W-:Y:S01]  /*1da0*/  IMAD R9, R13.reuse, R14, RZ ;  /* 0x0000000e0d097224 */ /* 0x040fe200078e02ff */
[----:B------:R-:W-:Y:S01]  /*1db0*/  LOP3.LUT R6, R4, 0xffffe000, RZ, 0xc0, !PT ;  /* 0xffffe00004067812 */ /* 0x000fe200078ec0ff */
[----:B------:R-:W-:Y:S05]  /*1dc0*/  @!P6 WARPSYNC.ALL ;  /* 0x000000000000e948 */ /* 0x000fea0003800000 */
[----:B------:R-:W-:Y:S01]  /*1dd0*/  IMAD R13, R13, R34, RZ ;  /* 0x000000220d0d7224 */ /* 0x000fe200078e02ff */
[----:B------:R-:W-:Y:S01]  /*1de0*/  LOP3.LUT R8, R8, R227, RZ, 0x3c, !PT ;  /* 0x000000e308087212 */ /* 0x000fe200078e3cff */
[----:B------:R-:W-:Y:S01]  /*1df0*/  IMAD R39, R24, R15, R9 ;  /* 0x0000000f18277224 */ /* 0x000fe200078e0209 */
[----:B------:R-:W-:Y:S01]  /*1e00*/  LOP3.LUT R10, R10, R225, RZ, 0x3c, !PT ;  /* 0x000000e10a0a7212 */ /* 0x000fe200078e3cff */
[C---:B------:R-:W-:Y:S01]  /*1e10*/  IMAD.WIDE.U32 R82, R24.reuse, R14, R82 ;  /* 0x0000000e18527225 */ /* 0x040fe200078e0052 */
[----:B------:R-:W-:Y:S01]  /*1e20*/  LOP3.LUT R7, R3, R200, RZ, 0x3c, !PT ;  /* 0x000000c803077212 */ /* 0x000fe200078e3cff */
[----:B------:R-:W-:Y:S01]  /*1e30*/  ULDC UR4, c[0x0][0x2f4] ;  /* 0x0000bd0000047ab9 */ /* 0x000fe20000000800 */
[----:B------:R-:W-:Y:S01]  /*1e40*/  LOP3.LUT R41, R11, 0xfffffff8, RZ, 0xc0, !PT ;  /* 0xfffffff80b297812 */ /* 0x000fe200078ec0ff */
[C---:B------:R-:W-:Y:S01]  /*1e50*/  IMAD R13, R24.reuse, R35, R13 ;  /* 0x00000023180d7224 */ /* 0x040fe200078e020d */
[----:B------:R-:W-:Y:S01]  /*1e60*/  IADD3 R4, R5, R6, R198 ;  /* 0x0000000605047210 */ /* 0x000fe20007ffe0c6 */
[----:B------:R-:W-:Y:S01]  /*1e70*/  IMAD.WIDE.U32 R88, R24, R34, R88 ;  /* 0x0000002218587225 */ /* 0x000fe200078e0058 */
[----:B------:R-:W-:-:S02]  /*1e80*/  IADD3 R3, R8, R6, R199 ;  /* 0x0000000608037210 */ /* 0x000fc40007ffe0c7 */
[----:B------:R-:W-:Y:S01]  /*1e90*/  IADD3 R5, R10, R6, R197 ;  /* 0x000000060a057210 */ /* 0x000fe20007ffe0c5 */
[----:B------:R-:W-:Y:S01]  /*1ea0*/  IMAD.WIDE.U32 R84, R24, R14, R84 ;  /* 0x0000000e18547225 */ /* 0x000fe200078e0054 */
[----:B------:R-:W-:Y:S02]  /*1eb0*/  IADD3 R6, R7, R6, R201 ;  /* 0x0000000607067210 */ /* 0x000fe40007ffe0c9 */
[----:B------:R-:W-:Y:S01]  /*1ec0*/  SHF.L.U64.HI R7, R14, 0x5, R15 ;  /* 0x000000050e077819 */ /* 0x000fe2000001020f */
[----:B------:R-:W-:Y:S01]  /*1ed0*/  IMAD.WIDE.U32 R86, R24, R34, R86 ;  /* 0x0000002218567225 */ /* 0x000fe200078e0056 */
[C-C-:B------:R-:W-:Y:S02]  /*1ee0*/  SHF.L.U64.HI R8, R14.reuse, 0x6, R15.reuse ;  /* 0x000000060e087819 */ /* 0x140fe4000001020f */
[----:B------:R-:W-:Y:S01]  /*1ef0*/  SHF.L.U64.HI R9, R14, 0x7, R15 ;  /* 0x000000070e097819 */ /* 0x000fe2000001020f */
[----:B------:R-:W-:Y:S01]  /*1f00*/  VIADD R94, R38, 0x8 ;  /* 0x00000008265e7836 */ /* 0x000fe20000000000 */
[----:B------:R-:W-:Y:S01]  /*1f10*/  SHF.R.S32.HI R35, RZ, 0x1f, R42 ;  /* 0x0000001fff237819 */ /* 0x000fe2000001142a */
[----:B------:R-:W-:Y:S01]  /*1f20*/  IMAD.SHL.U32 R33, R34, 0x40, RZ ;  /* 0x0000004022217824 */ /* 0x000fe200078e00ff */
[----:B------:R-:W-:Y:S01]  /*1f30*/  ISETP.GE.AND P1, PT, R16, UR4, PT ;  /* 0x0000000410007c0c */ /* 0x000fe2000bf26270 */
[----:B------:R-:W-:Y:S01]  /*1f40*/  IMAD.IADD R38, R83, 0x1, R39 ;  /* 0x0000000153267824 */ /* 0x000fe200078e0227 */
[----:B------:R-:W-:Y:S01]  /*1f50*/  ISETP.GE.AND P2, PT, R2, UR4, PT ;  /* 0x0000000402007c0c */ /* 0x000fe2000bf46270 */
[C---:B------:R-:W-:Y:S01]  /*1f60*/  IMAD.SHL.U32 R10, R14.reuse, 0x20, RZ ;  /* 0x000000200e0a7824 */ /* 0x040fe200078e00ff */
[----:B------:R-:W-:Y:S01]  /*1f70*/  IADD3 R43, R13, R89, RZ ;  /* 0x000000590d2b7210 */ /* 0x000fe20007ffe0ff */
[C---:B------:R-:W-:Y:S01]  /*1f80*/  IMAD.SHL.U32 R20, R14.reuse, 0x40, RZ ;  /* 0x000000400e147824 */ /* 0x040fe200078e00ff */
[----:B------:R-:W-:Y:S01]  /*1f90*/  SHF.R.S32.HI R80, RZ, 0x3, R11 ;  /* 0x00000003ff507819 */ /* 0x000fe2000001140b */
[----:B------:R-:W-:Y:S01]  /*1fa0*/  IMAD.SHL.U32 R21, R14, 0x80, RZ ;  /* 0x000000800e157824 */ /* 0x000fe200078e00ff */
[----:B------:R-:W-:Y:S01]  /*1fb0*/  SHF.R.S32.HI R90, RZ, 0x1f, R41 ;  /* 0x0000001fff5a7819 */ /* 0x000fe20000011429 */
[----:B------:R-:W-:-:S02]  /*1fc0*/  IMAD.SHL.U32 R34, R34, 0x80, RZ ;  /* 0x0000008022227824 */ /* 0x000fc400078e00ff */
[----:B------:R-:W-:Y:S02]  /*1fd0*/  IMAD R36, R206, 0x20, R187 ;  /* 0x00000020ce247824 */ /* 0x000fe400078e02bb */
[----:B------:R-:W-:Y:S02]  /*1fe0*/  IMAD.SHL.U32 R37, R37, 0x2, RZ ;  /* 0x0000000225257824 */ /* 0x000fe400078e00ff */
[----:B------:R-:W-:Y:S02]  /*1ff0*/  IMAD.IADD R39, R39, 0x1, R85 ;  /* 0x0000000127277824 */ /* 0x000fe400078e0255 */
[----:B------:R-:W-:Y:S01]  /*2000*/  IMAD.IADD R40, R87, 0x1, R13 ;  /* 0x0000000157287824 */ /* 0x000fe200078e020d */
[----:B----4-:R-:W-:Y:S01]  /*2010*/  SHF.R.S32.HI R81, RZ, 0x1f, R26 ;  /* 0x0000001fff517819 */ /* 0x010fe2000001141a */
[----:B------:R-:W-:Y:S06]  /*2020*/  @!P6 BAR.SYNC.DEFER_BLOCKING 0x9, 0x100 ;  /* 0x024400000000eb1d */ /* 0x000fec0000010000 */
.L_x_9497:
[----:B------:R-:W0:Y:S01]  /*2030*/  LDC R100, c[0x0][0x430] ;  /* 0x00010c00ff647b82 */ /* 0x000e220000000800 */
[----:B------:R-:W-:Y:S02]  /*2040*/  VIADD R28, R28, 0xffffffff ;  /* 0xffffffff1c1c7836 */ /* 0x000fe40000000000 */
        /* <DEDUP_REMOVED lines=11> */
[----:B----4-:R-:W4:Y:S01]  /*2100*/  @P4 LDC R13, c[0x0][0x438] ;  /* 0x00010e00ff0d4b82 */ /* 0x010f220000000800 */
        /* <DEDUP_REMOVED lines=84> */
.L_x_9404:
[----:B------:R-:W-:Y:S05]  /*2650*/  BSYNC B1 ;  /* 0x0000000000017941 */ /* 0x000fea0003800000 */
.L_x_9403:
        /* <DEDUP_REMOVED lines=43> */
.L_x_9406:
[----:B------:R-:W-:Y:S05]  /*2910*/  BSYNC B1 ;  /* 0x0000000000017941 */ /* 0x000fea0003800000 */
.L_x_9405:
        /* <DEDUP_REMOVED lines=47> */
.L_x_9408:
[----:B------:R-:W-:Y:S05]  /*2c10*/  BSYNC B1 ;  /* 0x0000000000017941 */ /* 0x000fea0003800000 */
.L_x_9407:
        /* <DEDUP_REMOVED lines=31> */
.L_x_9410:
[----:B------:R-:W-:Y:S05]  /*2e10*/  BSYNC B1 ;  /* 0x0000000000017941 */ /* 0x000fea0003800000 */
.L_x_9409:
        /* <DEDUP_REMOVED lines=36> */
.L_x_9411:
[----:B------:R-:W-:Y:S01]  /*3060*/  IMAD R91, R19, 0x8, R18 ;  /* 0x00000008135b7824 */ /* 0x000fe200078e0212 */
[----:B------:R-:W-:Y:S01]  /*3070*/  SHF.L.U32 R102, R189, 0x1f, RZ ;  /* 0x0000001fbd667819 */ /* 0x000fe200000006ff */
[----:B------:R-:W-:Y:S03]  /*3080*/  BSSY B1, `(.L_x_9412) ;  /* 0x0000003000017945 */ /* 0x000fe60003800000 */
[----:B------:R-:W0:Y:S02]  /*3090*/  SYNCS.PHASECHK.TRANS64.TRYWAIT P6, [R91+URZ+0x28890], R102 ;  /* 0x028890665b0075a7 */ /* 0x000e2400080c017f */
[----:B0-----:R-:W-:Y:S05]  /*30a0*/  @!P6 BRA `(.L_x_9413) ;  /* 0x000001bc0010e947 */ /* 0x001fea0003800000 */
.L_x_9733:
[----:B------:R-:W-:Y:S05]  /*30b0*/  BSYNC B1 ;  /* 0x0000000000017941 */ /* 0x000fea0003800000 */
.L_x_9412:
[----:B------:R-:W-:-:S03]  /*30c0*/  UMOV UR4, 0xffffffff ;  /* 0xffffffff00047882 */ /* 0x000fc60000000000 */
[----:B------:R-:W-:Y:S05]  /*30d0*/  BRA.DIV UR4, `(.L_x_9414) ;  /* 0x000001be04187947 */ /* 0x000fea000b800000 */
[----:B------:R1:W2:Y:S04]  /*30e0*/  SHFL.IDX PT, R79, R103, RZ, 0x181f ;  /* 0x00181fff674f7589 */ /* 0x0002a800000e0000 */
[----:B------:R1:W3:Y:S02]  /*30f0*/  SHFL.IDX PT, R105, R108, RZ, 0x181f ;  /* 0x00181fff6c697589 */ /* 0x0002e400000e0000 */
.L_x_9737:
        /* <DEDUP_REMOVED lines=57> */
.L_x_9420:
[----:B------:R-:W-:Y:S05]  /*3490*/  BSYNC B3 ;  /* 0x0000000000037941 */ /* 0x000fea0003800000 */
.L_x_9419:
[----:B0-----:R4:W-:Y:S02]  /*34a0*/  ST.E.128 desc[UR42][R76.64], R12 ;  /* 0x0000000c4c007985 */ /* 0x0019e4000c101d2a */
.L_x_9418:
[----:B------:R-:W-:Y:S05]  /*34b0*/  BSYNC B2 ;  /* 0x0000000000027941 */ /* 0x000fea0003800000 */
.L_x_9417:
        /* <DEDUP_REMOVED lines=53> */
.L_x_9422:
[----:B------:R-:W-:Y:S05]  /*3810*/  BSYNC B2 ;  /* 0x0000000000027941 */ /* 0x000fea0003800000 */
.L_x_9421:
[----:B0-----:R0:W-:Y:S02]  /*3820*/  ST.E.128 desc[UR42][R72.64], R12 ;  /* 0x0000000c48007985 */ /* 0x0011e4000c101d2a */
.L_x_9416:
[----:B------:R-:W-:Y:S05]  /*3830*/  BSYNC B1 ;  /* 0x0000000000017941 */ /* 0x000fea0003800000 */
.L_x_9415:
[----:B------:R-:W-:-:S03]  /*3840*/  UMOV UR4, 0xffffffff ;  /* 0xffffffff00047882 */ /* 0x000fc60000000000 */
[----:B------:R-:W-:Y:S05]  /*3850*/  BRA.DIV UR4, `(.L_x_9423) ;  /* 0x000001b604847947 */ /* 0x000fea000b800000 */
[----:B------:R1:W1:Y:S04]  /*3860*/  SHFL.IDX PT, R71, R103, 0x1, 0x181f ;  /* 0x00381f0067477f89 */ /* 0x00026800000e0000 */
[----:B0-----:R0:W0:Y:S02]  /*3870*/  SHFL.IDX PT, R73, R108, 0x1, 0x181f ;  /* 0x00381f006c497f89 */ /* 0x00102400000e0000 */
.L_x_9741:
        /* <DEDUP_REMOVED lines=20> */
[----:B------:R-:W-:Y:S02]  /*39c0*/  LOP3.LUT R65, R14, 0xffff0000, RZ, 0xc0, !PT ;  /* 0xffff00000e417812 */ /* 0x000fe400078ec0ff */
[----:B------:R-:W-:Y:S01]  /*39d0*/  PRMT R119, R119, 0x5410, R72 ;  /* 0x0000541077777816 */ /* 0x000fe20000000048 */
[----:B------:R-:W-:Y:S01]  /*39e0*/  IMAD.U32 R74, R121, 0x10000, RZ ;  /* 0x00010000794a7824 */ /* 0x000fe200078e00ff */
[C---:B------:R-:W-:Y:S02]  /*39f0*/  SHF.L.U32 R14, R13.reuse, 0x10, RZ ;  /* 0x000000100d0e7819 */ /* 0x040fe400000006ff */
[----:B------:R-:W-:Y:S01]  /*3a00*/  LOP3.LUT R13, R13, 0xffff0000, RZ, 0xc0, !PT ;  /* 0xffff00000d0d7812 */ /* 0x000fe200078ec0ff */
[----:B------:R-:W-:Y:S01]  /*3a10*/  IMAD.U32 R70, R119, 0x10000, RZ ;  /* 0x0001000077467824 */ /* 0x000fe200078e00ff */
[----:B------:R-:W-:Y:S01]  /*3a20*/  LOP3.LUT R72, R120, 0xffff0000, RZ, 0xc0, !PT ;  /* 0xffff000078487812 */ /* 0x000fe200078ec0ff */
        /* <DEDUP_REMOVED lines=8> */
[----:B------:R-:W-:Y:S01]  /*3ab0*/  IMAD.U32 R120, R120, 0x10000, RZ ;  /* 0x0001000078787824 */ /* 0x000fe200078e00ff */
[----:B------:R-:W-:Y:S01]  /*3ac0*/  LOP3.LUT R119, R119, 0xffff0000, RZ, 0xc0, !PT ;  /* 0xffff000077777812 */ /* 0x000fe200078ec0ff */
[----:B------:R-:W-:-:S02]  /*3ad0*/  IMAD.U32 R118, R118, 0x10000, RZ ;  /* 0x0001000076767824 */ /* 0x000fc400078e00ff */
[C---:B------:R-:W-:Y:S01]  /*3ae0*/  FFMA.FTZ R75, R14.reuse, R67, -R75 ;  /* 0x000000430e4b7223 */ /* 0x040fe2000001084b */
        /* <DEDUP_REMOVED lines=18> */
.L_x_9429:
[----:B------:R-:W-:Y:S05]  /*3c10*/  BSYNC B3 ;  /* 0x0000000000037941 */ /* 0x000fea0003800000 */
.L_x_9428:
[----:B--2---:R0:W-:Y:S02]  /*3c20*/  ST.E.128 desc[UR42][R68.64], R12 ;  /* 0x0000000c44007985 */ /* 0x0041e4000c101d2a */
.L_x_9427:
[----:B------:R-:W-:Y:S05]  /*3c30*/  BSYNC B2 ;  /* 0x0000000000027941 */ /* 0x000fea0003800000 */
.L_x_9426:
        /* <DEDUP_REMOVED lines=53> */
.L_x_9431:
[----:B------:R-:W-:Y:S05]  /*3f90*/  BSYNC B2 ;  /* 0x0000000000027941 */ /* 0x000fea0003800000 */
.L_x_9430:
[----:B----4-:R0:W-:Y:S02]  /*3fa0*/  ST.E.128 desc[UR42][R64.64], R12 ;  /* 0x0000000c40007985 */ /* 0x0101e4000c101d2a */
.L_x_9425:
[----:B------:R-:W-:Y:S05]  /*3fb0*/  BSYNC B1 ;  /* 0x0000000000017941 */ /* 0x000fea0003800000 */
.L_x_9424:
[----:B------:R-:W-:-:S03]  /*3fc0*/  UMOV UR4, 0xffffffff ;  /* 0xffffffff00047882 */ /* 0x000fc60000000000 */
[----:B------:R-:W-:Y:S05]  /*3fd0*/  BRA.DIV UR4, `(.L_x_9432) ;  /* 0x000001ae04f07947 */ /* 0x000fea000b800000 */
[----:B------:R1:W1:Y:S04]  /*3fe0*/  SHFL.IDX PT, R63, R103, 0x2, 0x181f ;  /* 0x00581f00673f7f89 */ /* 0x00026800000e0000 */
[----:B0-----:R0:W0:Y:S02]  /*3ff0*/  SHFL.IDX PT, R65, R108, 0x2, 0x181f ;  /* 0x00581f006c417f89 */ /* 0x00102400000e0000 */
.L_x_9745:
        /* <DEDUP_REMOVED lines=31> */
[-C--:B------:R-:W-:Y:S01]  /*41f0*/  FMUL.FTZ R13, R13, R59.reuse ;  /* 0x0000003b0d0d7220 */ /* 0x080fe20000410000 */
[----:B------:R-:W-:Y:S01]  /*4200*/  LOP3.LUT R133, R133, 0xffff0000, RZ, 0xc0, !PT ;  /* 0xffff000085857812 */ /* 0x000fe200078ec0ff */
[----:B------:R-:W-:Y:S01]  /*4210*/  FMUL.FTZ R57, R57, R62 ;  /* 0x0000003e39397220 */ /* 0x000fe20000410000 */
[----:B------:R-:W-:Y:S01]  /*4220*/  SHF.L.U32 R130, R130, 0x10, RZ ;  /* 0x0000001082827819 */ /* 0x000fe200000006ff */
[----:B------:R-:W-:Y:S01]  /*4230*/  IMAD.U32 R132, R132, 0x10000, RZ ;  /* 0x0001000084847824 */ /* 0x000fe200078e00ff */
[----:B------:R-:W-:Y:S01]  /*4240*/  LOP3.LUT R131, R131, 0xffff0000, RZ, 0xc0, !PT ;  /* 0xffff000083837812 */ /* 0x000fe200078ec0ff */
[C---:B------:R-:W-:Y:S01]  /*4250*/  FFMA.FTZ R67, R14.reuse, R59, -R67 ;  /* 0x0000003b0e437223 */ /* 0x040fe20000010843 */
[----:B------:R-:W-:Y:S01]  /*4260*/  FFMA.FTZ R64, R14, R64, R13 ;  /* 0x000000400e407223 */ /* 0x000fe2000001000d */
[----:B------:R-:W-:Y:S01]  /*4270*/  FFMA.FTZ R69, R56, R62, -R69 ;  /* 0x0000003e38457223 */ /* 0x000fe20000010845 */
[----:B------:R-:W-:-:S02]  /*4280*/  IMAD.U32 R15, R15, 0x10000, RZ ;  /* 0x000100000f0f7824 */ /* 0x000fc400078e00ff */
        /* <DEDUP_REMOVED lines=15> */
.L_x_9438:
[----:B------:R-:W-:Y:S05]  /*4380*/  BSYNC B3 ;  /* 0x0000000000037941 */ /* 0x000fea0003800000 */
.L_x_9437:
[----:B--2---:R0:W-:Y:S02]  /*4390*/  ST.E.128 desc[UR42][R60.64], R12 ;  /* 0x0000000c3c007985 */ /* 0x0041e4000c101d2a */
.L_x_9436:
[----:B------:R-:W-:Y:S05]  /*43a0*/  BSYNC B2 ;  /* 0x0000000000027941 */ /* 0x000fea0003800000 */
.L_x_9435:
        /* <DEDUP_REMOVED lines=53> */
.L_x_9440:
[----:B------:R-:W-:Y:S05]  /*4700*/  BSYNC B2 ;  /* 0x0000000000027941 */ /* 0x000fea0003800000 */
.L_x_9439:
[----:B----4-:R0:W-:Y:S02]  /*4710*/  ST.E.128 desc[UR42][R56.64], R12 ;  /* 0x0000000c38007985 */ /* 0x0101e4000c101d2a */
.L_x_9434:
[----:B------:R-:W-:Y:S05]  /*4720*/  BSYNC B1 ;  /* 0x0000000000017941 */ /* 0x000fea0003800000 */
.L_x_9433:
[----:B------:R-:W-:-:S03]  /*4730*/  UMOV UR4, 0xffffffff ;  /* 0xffffffff00047882 */ /* 0x000fc60000000000 */
[----:B------:R-:W-:Y:S05]  /*4740*/  BRA.DIV UR4, `(.L_x_9441) ;  /* 0x000001aa04607947 */ /* 0x000fea000b800000 */
[----:B-1----:R-:W1:Y:S04]  /*4750*/  SHFL.IDX PT, R103, R103, 0x3, 0x181f ;  /* 0x00781f0067677f89 */ /* 0x002e6800000e0000 */
[----:B------:R0:W0:Y:S02]  /*4760*/  SHFL.IDX PT, R53, R108, 0x3, 0x181f ;  /* 0x00781f006c357f89 */ /* 0x00002400000e0000 */
.L_x_9749:
[----:B------:R-:W-:Y:S05]  /*4770*/  @P4 BRA `(.L_x_9442) ;  /* 0x0000003400e84947 */ /* 0x000fea0003800000 */
[----:B------:R-:W-:Y:S04]  /*4780*/  BSSY B1, `(.L_x_9443) ;  /* 0x0000038000017945 */ /* 0x000fe80003800000 */
[----:B------:R-:W-:Y:S05]  /*4790*/  @P1 BRA `(.L_x_9444) ;  /* 0x0000000000d81947 */ /* 0x000fea0003800000 */
[----:B0---4-:R0:W4:Y:S01]  /*47a0*/  LDS.128 R12, [R93+0x1b400] ;  /* 0x01b400005d0c7984 */ /* 0x0111220000000c00 */
[C---:B------:R-:W-:Y:S01]  /*47b0*/  LEA R54, P3, R16.reuse, R53, 0x1 ;  /* 0x0000003510367211 */ /* 0x040fe200078608ff */
[----:B------:R-:W-:Y:S03]  /*47c0*/  BSSY B2, `(.L_x_9445) ;  /* 0x0000032000027945 */ /* 0x000fe60003800000 */
[----:B-1----:R-:W-:Y:S02]  /*47d0*/  LEA.HI.X R55, R16, R103, R17, 0x1, P3 ;  /* 0x0000006710377211 */ /* 0x002fe400018f0c11 */
        /* <DEDUP_REMOVED lines=48> */
.L_x_9446:
[----:B------:R-:W-:Y:S05]  /*4ae0*/  BSYNC B2 ;  /* 0x0000000000027941 */ /* 0x000fea0003800000 */
.L_x_9445:
[----:B----4-:R0:W-:Y:S02]  /*4af0*/  ST.E.128 desc[UR42][R54.64], R12 ;  /* 0x0000000c36007985 */ /* 0x0101e4000c101d2a */
.L_x_9444:
[----:B------:R-:W-:Y:S05]  /*4b00*/  BSYNC B1 ;  /* 0x0000000000017941 */ /* 0x000fea0003800000 */
.L_x_9443:
        /* <DEDUP_REMOVED lines=53> */
.L_x_9448:
[----:B------:R-:W-:Y:S05]  /*4e60*/  BSYNC B1 ;  /* 0x0000000000017941 */ /* 0x000fea0003800000 */
.L_x_9447:
[----:B----4-:R0:W-:Y:S01]  /*4e70*/  ST.E.128 desc[UR42][R48.64], R12 ;  /* 0x0000000c30007985 */ /* 0x0101e2000c101d2a */
[----:B------:R-:W-:Y:S05]  /*4e80*/  BRA `(.L_x_9442) ;  /* 0x0000003000247947 */ /* 0x000fea0003800000 */
.L_x_9402:
        /* <DEDUP_REMOVED lines=38> */
[----:B------:R0:W5:Y:S01]  /*50f0*/  @!P4 LDG.E.128 R52, desc[UR42][R60.64] ;  /* 0x0000002a3c34c981 */ /* 0x000162000c1e1d00 */
[----:B------:R-:W-:Y:S02]  /*5100*/  @!P4 LEA.HI.X R63, R44, R63, R45, 0x1, P6 ;  /* 0x0000003f2c3fc211 */ /* 0x000fe400030f0c2d */
[----:B------:R-:W-:-:S02]  /*5110*/  CS2R R44, SRZ ;  /* 0x00000000002c7805 */ /* 0x000fc4000001ff00 */
[----:B------:R-:W5:Y:S04]  /*5120*/  @!P5 LDG.E.128 R48, desc[UR42][R64.64] ;  /* 0x0000002a4030d981 */ /* 0x000f68000c1e1d00 */
[----:B------:R1:W5:Y:S01]  /*5130*/  @!P4 LDG.E.128 R56, desc[UR42][R62.64] ;  /* 0x0000002a3e38c981 */ /* 0x000362000c1e1d00 */
[C---:B--2---:R-:W-:Y:S02]  /*5140*/  @!P3 LEA R68, P4, R74.reuse, R68, 0x1 ;  /* 0x000000444a44b211 */ /* 0x044fe400078808ff */
[----:B0-----:R-:W-:Y:S01]  /*5150*/  CS2R R60, SRZ ;  /* 0x00000000003c7805 */ /* 0x001fe2000001ff00 */
[----:B------:R0:W5:Y:S01]  /*5160*/  @!P5 LDG.E.128 R44, desc[UR42][R66.64] ;  /* 0x0000002a422cd981 */ /* 0x000162000c1e1d00 */
[----:B------:R-:W-:Y:S02]  /*5170*/  @!P3 LEA.HI.X R69, R74, R69, R75, 0x1, P4 ;  /* 0x000000454a45b211 */ /* 0x000fe400020f0c4b */
[----:B---3--:R-:W-:-:S04]  /*5180*/  @!P3 LEA R70, P4, R72, R70, 0x1 ;  /* 0x000000464846b211 */ /* 0x008fc800078808ff */
[----:B------:R-:W-:Y:S02]  /*5190*/  @!P3 LEA.HI.X R71, R72, R71, R73, 0x1, P4 ;  /* 0x000000474847b211 */ /* 0x000fe400020f0c49 */
[----:B------:R-:W-:-:S04]  /*51a0*/  ISETP.GE.AND P4, PT, R217, R97, PT ;  /* 0x00000061d900720c */ /* 0x000fc80003f86270 */
[CC--:B------:R-:W-:Y:S02]  /*51b0*/  ISETP.GE.OR P4, PT, R16.reuse, R104.reuse, P4 ;  /* 0x000000681000720c */ /* 0x0c0fe40002786670 */
[----:B-1----:R-:W-:Y:S02]  /*51c0*/  CS2R R62, SRZ ;  /* 0x00000000003e7805 */ /* 0x002fe4000001ff00 */
[----:B0-----:R-:W-:Y:S02]  /*51d0*/  CS2R R66, SRZ ;  /* 0x0000000000427805 */ /* 0x001fe4000001ff00 */
[----:B------:R-:W-:Y:S01]  /*51e0*/  CS2R R64, SRZ ;  /* 0x0000000000407805 */ /* 0x000fe2000001ff00 */
[----:B------:R-:W-:Y:S01]  /*51f0*/  BSSY B1, `(.L_x_9449) ;  /* 0x000001d000017945 */ /* 0x000fe20003800000 */
[----:B------:R-:W-:Y:S02]  /*5200*/  CS2R R74, SRZ ;  /* 0x00000000004a7805 */ /* 0x000fe4000001ff00 */
[----:B------:R-:W-:Y:S01]  /*5210*/  CS2R R72, SRZ ;  /* 0x0000000000487805 */ /* 0x000fe2000001ff00 */
[----:B------:R0:W5:Y:S04]  /*5220*/  @!P3 LDG.E.128 R60, desc[UR42][R68.64] ;  /* 0x0000002a443cb981 */ /* 0x000168000c1e1d00 */
[----:B------:R1:W5:Y:S01]  /*5230*/  @!P3 LDG.E.128 R64, desc[UR42][R70.64] ;  /* 0x0000002a4640b981 */ /* 0x000362000c1e1d00 */
[----:B------:R-:W-:-:S02]  /*5240*/  ISETP.GE.AND P3, PT, R16, R104, PT ;  /* 0x000000681000720c */ /* 0x000fc40003f66270 */
        /* <DEDUP_REMOVED lines=23> */
.L_x_9450:
[----:B------:R-:W-:Y:S05]  /*53c0*/  BSYNC B1 ;  /* 0x0000000000017941 */ /* 0x000fea0003800000 */
.L_x_9449:
        /* <DEDUP_REMOVED lines=68> */
.L_x_9451:
[----:B------:R-:W-:Y:S01]  /*5810*/  IMAD R91, R19, 0x8, R18 ;  /* 0x00000008135b7824 */ /* 0x000fe200078e0212 */
[----:B------:R-:W-:Y:S01]  /*5820*/  SHF.L.U32 R102, R189, 0x1f, RZ ;  /* 0x0000001fbd667819 */ /* 0x000fe200000006ff */
[----:B------:R-:W0:Y:S01]  /*5830*/  LDC R110, c[0x0][0x2f4] ;  /* 0x0000bd00ff6e7b82 */ /* 0x000e220000000800 */
[----:B------:R-:W-:Y:S02]  /*5840*/  BSSY B1, `(.L_x_9452) ;  /* 0x0000003000017945 */ /* 0x000fe40003800000 */
[----:B------:R-:W1:Y:S02]  /*5850*/  SYNCS.PHASECHK.TRANS64.TRYWAIT P4, [R91+URZ+0x28890], R102 ;  /* 0x028890665b0075a7 */ /* 0x000e64000808017f */
[----:B-1----:R-:W-:Y:S05]  /*5860*/  @!P4 BRA `(.L_x_9453) ;  /* 0x000001980064c947 */ /* 0x002fea0003800000 */
.L_x_9750:
[----:B------:R-:W-:Y:S05]  /*5870*/  BSYNC B1 ;  /* 0x0000000000017941 */ /* 0x000fea0003800000 */
.L_x_9452:
[----:B------:R-:W-:Y:S01]  /*5880*/  UMOV UR4, 0xffffffff ;  /* 0xffffffff00047882 */ /* 0x000fe20000000000 */
[----:B0-----:R-:W-:Y:S02]  /*5890*/  IMAD.IADD R112, R110, 0x1, -R37 ;  /* 0x000000016e707824 */ /* 0x001fe400078e0a25 */
[----:B------:R-:W-:Y:S05]  /*58a0*/  BRA.DIV UR4, `(.L_x_9454) ;  /* 0x0000019a04687947 */ /* 0x000fea000b800000 */
[----:B------:R0:W2:Y:S04]  /*58b0*/  SHFL.IDX PT, R107, R103, RZ, 0x181f ;  /* 0x00181fff676b7589 */ /* 0x0000a800000e0000 */
[----:B------:R0:W3:Y:S02]  /*58c0*/  SHFL.IDX PT, R106, R108, RZ, 0x181f ;  /* 0x00181fff6c6a7589 */ /* 0x0000e400000e0000 */
.L_x_9754:
        /* <DEDUP_REMOVED lines=20> */
[----:B------:R-:W-:Y:S01]  /*5a10*/  IMAD R15, R19, 0x4000, R12 ;  /* 0x00004000130f7824 */ /* 0x000fe200078e020c */
[----:B------:R-:W-:-:S03]  /*5a20*/  LEA R13, R13, R18, 0x1 ;  /* 0x000000120d0d7211 */ /* 0x000fc600078e08ff */
[----:B------:R-:W-:-:S03]  /*5a30*/  IMAD R76, R15, 0x2, R18 ;  /* 0x000000020f4c7824 */ /* 0x000fc600078e0212 */
[----:B------:R-:W2:Y:S04]  /*5a40*/  LDS.128 R12, [R13+0x18400] ;  /* 0x018400000d0c7984 */ /* 0x000ea80000000c00 */
[----:B------:R-:W3:Y:S01]  /*5a50*/  LDS.128 R76, [R76+0x18400] ;  /* 0x018400004c4c7984 */ /* 0x000ee20000000c00 */
[----:B------:R-:W-:Y:S05]  /*5a60*/  @P3 BRA `(.L_x_9458) ;  /* 0x0000000400743947 */ /* 0x000fea0003800000 */
[----:B------:R-:W-:Y:S01]  /*5a70*/  SHF.R.U32.HI R143, RZ, 0x10, R45 ;  /* 0x00000010ff8f7819 */ /* 0x000fe2000001162d */
[----:B---3--:R-:W-:Y:S01]  /*5a80*/  IMAD.U32 R142, R79, 0x10000, RZ ;  /* 0x000100004f8e7824 */ /* 0x008fe200078e00ff */
[----:B------:R-:W-:Y:S02]  /*5a90*/  SHF.R.U32.HI R144, RZ, 0x10, R49 ;  /* 0x00000010ff907819 */ /* 0x000fe40000011631 */
[----:B------:R-:W-:Y:S02]  /*5aa0*/  PRMT R140, R140, 0x5410, R143 ;  /* 0x000054108c8c7816 */ /* 0x000fe4000000008f */
[----:B------:R-:W-:Y:S02]  /*5ab0*/  PRMT R143, R141, 0x5410, R144 ;  /* 0x000054108d8f7816 */ /* 0x000fe40000000090 */
[----:B------:R-:W-:Y:S02]  /*5ac0*/  SHF.R.U32.HI R148, RZ, 0x10, R47 ;  /* 0x00000010ff947819 */ /* 0x000fe4000001162f */
[----:B------:R-:W-:Y:S01]  /*5ad0*/  SHF.R.U64 R150, R44, 0x10, R45 ;  /* 0x000000102c967819 */ /* 0x000fe2000000122d */
[----:B------:R-:W-:Y:S01]  /*5ae0*/  IMAD.U32 R45, R77, 0x10000, RZ ;  /* 0x000100004d2d7824 */ /* 0x000fe200078e00ff */
[----:B------:R-:W-:Y:S01]  /*5af0*/  SHF.R.U64 R147, R48, 0x10, R49 ;  /* 0x0000001030937819 */ /* 0x000fe20000001231 */
[----:B------:R-:W-:Y:S01]  /*5b00*/  IMAD.U32 R144, R143, 0x10000, RZ ;  /* 0x000100008f907824 */ /* 0x000fe200078e00ff */
[--C-:B------:R-:W-:Y:S01]  /*5b10*/  SHF.R.U64 R145, R50, 0x10, R51.reuse ;  /* 0x0000001032917819 */ /* 0x100fe20000001233 */
[----:B--2---:R-:W-:Y:S01]  /*5b20*/  IMAD.U32 R48, R13, 0x10000, RZ ;  /* 0x000100000d307824 */ /* 0x004fe200078e00ff */
[----:B------:R-:W-:Y:S01]  /*5b30*/  SHF.R.U32.HI R146, RZ, 0x10, R51 ;  /* 0x00000010ff927819 */ /* 0x000fe20000011633 */
[----:B------:R-:W-:Y:S01]  /*5b40*/  IMAD.U32 R51, R15, 0x10000, RZ ;  /* 0x000100000f337824 */ /* 0x000fe200078e00ff */
[----:B------:R-:W-:Y:S01]  /*5b50*/  PRMT R141, R137, 0x5410, R148 ;  /* 0x00005410898d7816 */ /* 0x000fe20000000094 */
[----:B------:R-:W-:Y:S01]  /*5b60*/  IMAD.U32 R137, R140, 0x10000, RZ ;  /* 0x000100008c897824 */ /* 0x000fe200078e00ff */
[----:B------:R-:W-:Y:S01]  /*5b70*/  PRMT R138, R138, 0x5410, R147 ;  /* 0x000054108a8a7816 */ /* 0x000fe20000000093 */
[----:B------:R-:W-:Y:S01]  /*5b80*/  FMUL.FTZ R147, R45, R144 ;  /* 0x000000902d937220 */ /* 0x000fe20000410000 */
[----:B------:R-:W-:Y:S01]  /*5b90*/  LOP3.LUT R77, R77, 0xffff0000, RZ, 0xc0, !PT ;  /* 0xffff00004d4d7812 */ /* 0x000fe200078ec0ff */
[----:B------:R-:W-:Y:S01]  /*5ba0*/  IMAD.U32 R44, R12, 0x10000, RZ ;  /* 0x000100000c2c7824 */ /* 0x000fe200078e00ff */
[----:B------:R-:W-:-:S02]  /*5bb0*/  PRMT R145, R136, 0x5410, R145 ;  /* 0x0000541088917816 */ /* 0x000fc40000000091 */
[----:B------:R-:W-:Y:S02]  /*5bc0*/  LOP3.LUT R143, R143, 0xffff0000, RZ, 0xc0, !PT ;  /* 0xffff00008f8f7812 */ /* 0x000fe400078ec0ff */
[----:B------:R-:W-:Y:S01]  /*5bd0*/  PRMT R136, R135, 0x5410, R146 ;  /* 0x0000541087887816 */ /* 0x000fe20000000092 */
[-C--:B------:R-:W-:Y:S01]  /*5be0*/  FMUL.FTZ R135, R45, R137.reuse ;  /* 0x000000892d877220 */ /* 0x080fe20000410000 */
[----:B------:R-:W-:Y:S01]  /*5bf0*/  LOP3.LUT R50, R13, 0xffff0000, RZ, 0xc0, !PT ;  /* 0xffff00000d327812 */ /* 0x000fe200078ec0ff */
[----:B------:R-:W-:Y:S01]  /*5c00*/  FFMA.FTZ R45, R48, R137, -R147 ;  /* 0x00000089302d7223 */ /* 0x000fe20000010893 */
[----:B------:R-:W-:Y:S01]  /*5c10*/  LOP3.LUT R140, R140, 0xffff0000, RZ, 0xc0, !PT ;  /* 0xffff00008c8c7812 */ /* 0x000fe200078ec0ff */
[----:B------:R-:W-:Y:S01]  /*5c20*/  FMUL.FTZ R147, R77, R143 ;  /* 0x0000008f4d937220 */ /* 0x000fe20000410000 */
[----:B------:R-:W-:Y:S02]  /*5c30*/  IMAD.U32 R137, R136, 0x10000, RZ ;  /* 0x0001000088897824 */ /* 0x000fe400078e00ff */
[----:B------:R-:W-:Y:S01]  /*5c40*/  FFMA.FTZ R48, R48, R144, R135 ;  /* 0x0000009030307223 */ /* 0x000fe20000010087 */
[----:B------:R-:W-:-:S02]  /*5c50*/  IMAD.U32 R135, R141, 0x10000, RZ ;  /* 0x000100008d877824 */ /* 0x000fc400078e00ff */
[-C--:B------:R-:W-:Y:S01]  /*5c60*/  FMUL.FTZ R77, R77, R140.reuse ;  /* 0x0000008c4d4d7220 */ /* 0x080fe20000410000 */
[----:B------:R-:W-:Y:S01]  /*5c70*/  FFMA.FTZ R144, R50, R140, -R147 ;  /* 0x0000008c32907223 */ /* 0x000fe20000010893 */
[----:B------:R-:W-:Y:S01]  /*5c80*/  LOP3.LUT R79, R79, 0xffff0000, RZ, 0xc0, !PT ;  /* 0xffff00004f4f7812 */ /* 0x000fe200078ec0ff */
[----:B------:R-:W-:Y:S01]  /*5c90*/  FMUL.FTZ R146, R142, R137 ;  /* 0x000000898e927220 */ /* 0x000fe20000410000 */
[----:B------:R-:W-:Y:S01]  /*5ca0*/  LOP3.LUT R140, R136, 0xffff0000, RZ, 0xc0, !PT ;  /* 0xffff0000888c7812 */ /* 0x000fe200078ec0ff */
[----:B------:R-:W-:Y:S01]  /*5cb0*/  FMUL.FTZ R142, R142, R135 ;  /* 0x000000878e8e7220 */ /* 0x000fe20000410000 */
[----:B------:R-:W-:Y:S01]  /*5cc0*/  PRMT R139, R139, 0x5410, R150 ;  /* 0x000054108b8b7816 */ /* 0x000fe20000000096 */
[----:B------:R-:W-:Y:S01]  /*5cd0*/  FFMA.FTZ R143, R50, R143, R77 ;  /* 0x0000008f328f7223 */ /* 0x000fe2000001004d */
[----:B------:R-:W-:Y:S01]  /*5ce0*/  SHF.R.U64 R46, R46, 0x10, R47 ;  /* 0x000000102e2e7819 */ /* 0x000fe2000000122f */
[C---:B------:R-:W-:Y:S01]  /*5cf0*/  IMAD.U32 R47, R76.reuse, 0x10000, RZ ;  /* 0x000100004c2f7824 */ /* 0x040fe200078e00ff */
[----:B------:R-:W-:Y:S01]  /*5d00*/  LOP3.LUT R49, R15, 0xffff0000, RZ, 0xc0, !PT ;  /* 0xffff00000f317812 */ /* 0x000fe200078ec0ff */
[----:B------:R-:W-:Y:S01]  /*5d10*/  FFMA.FTZ R146, R51, R135, -R146 ;  /* 0x0000008733927223 */ /* 0x000fe20000010892 */
[----:B------:R-:W-:Y:S01]  /*5d20*/  LOP3.LUT R136, R141, 0xffff0000, RZ, 0xc0, !PT ;  /* 0xffff00008d887812 */ /* 0x000fe200078ec0ff */
[----:B------:R-:W-:Y:S01]  /*5d30*/  FFMA.FTZ R142, R51, R137, R142 ;  /* 0x00000089338e7223 */ /* 0x000fe2000001008e */
[----:B------:R-:W-:Y:S01]  /*5d40*/  FMUL.FTZ R148, R79, R140 ;  /* 0x0000008c4f947220 */ /* 0x000fe20000410000 */
[----:B------:R-:W-:Y:S01]  /*5d50*/  LOP3.LUT R76, R76, 0xffff0000, RZ, 0xc0, !PT ;  /* 0xffff00004c4c7812 */ /* 0x000fe200078ec0ff */
[----:B------:R-:W-:Y:S01]  /*5d60*/  IMAD.U32 R50, R139, 0x10000, RZ ;  /* 0x000100008b327824 */ /* 0x000fe200078e00ff */
[C---:B------:R-:W-:Y:S01]  /*5d70*/  LOP3.LUT R77, R138.reuse, 0xffff0000, RZ, 0xc0, !PT ;  /* 0xffff00008a4d7812 */ /* 0x040fe200078ec0ff */
[----:B------:R-:W-:-:S02]  /*5d80*/  IMAD.U32 R51, R138, 0x10000, RZ ;  /* 0x000100008a337824 */ /* 0x000fc400078e00ff */
[-C--:B------:R-:W-:Y:S01]  /*5d90*/  FMUL.FTZ R150, R79, R136.reuse ;  /* 0x000000884f967220 */ /* 0x080fe20000410000 */
[----:B------:R-:W-:Y:S01]  /*5da0*/  FFMA.FTZ R135, R49, R136, -R148 ;  /* 0x0000008831877223 */ /* 0x000fe20000010894 */
[----:B------:R-:W-:Y:S01]  /*5db0*/  LOP3.LUT R12, R12, 0xffff0000, RZ, 0xc0, !PT ;  /* 0xffff00000c0c7812 */ /* 0x000fe200078ec0ff */
[----:B------:R-:W-:Y:S01]  /*5dc0*/  FMUL.FTZ R79, R47, R51 ;  /* 0x000000332f4f7220 */ /* 0x000fe20000410000 */
[----:B------:R-:W-:Y:S01]  /*5dd0*/  LOP3.LUT R139, R139, 0xffff0000, RZ, 0xc0, !PT ;  /* 0xffff00008b8b7812 */ /* 0x000fe200078ec0ff */
[----:B------:R-:W-:Y:S01]  /*5de0*/  FMUL.FTZ R136, R47, R50 ;  /* 0x000000322f887220 */ /* 0x000fe20000410000 */
        /* <DEDUP_REMOVED lines=10> */
[C---:B------:R-:W-:Y:S01]  /*5e90*/  IMAD.U32 R47, R145.reuse, 0x10000, RZ ;  /* 0x00010000912f7824 */ /* 0x040fe200078e00ff */
[----:B------:R-:W-:Y:S01]  /*5ea0*/  LOP3.LUT R78, R78, 0xffff0000, RZ, 0xc0, !PT ;  /* 0xffff00004e4e7812 */ /* 0x000fe200078ec0ff */
[----:B------:R-:W-:Y:S01]  /*5eb0*/  IMAD.U32 R44, R46, 0x10000, RZ ;  /* 0x000100002e2c7824 */ /* 0x000fe200078e00ff */
[----:B------:R-:W-:Y:S01]  /*5ec0*/  LOP3.LUT R145, R145, 0xffff0000, RZ, 0xc0, !PT ;  /* 0xffff000091917812 */ /* 0x000fe200078ec0ff */
[----:B------:R-:W-:Y:S01]  /*5ed0*/  FFMA.FTZ R49, R12, R77, R49 ;  /* 0x0000004d0c317223 */ /* 0x000fe20000010031 */
[----:B------:R-:W-:Y:S01]  /*5ee0*/  FMUL.FTZ R12, R14, R47 ;  /* 0x0000002f0e0c7220 */ /* 0x000fe20000410000 */
[----:B------:R-:W-:Y:S01]  /*5ef0*/  LOP3.LUT R46, R46, 0xffff0000, RZ, 0xc0, !PT ;  /* 0xffff00002e2e7812 */ /* 0x000fe200078ec0ff */
[-C--:B------:R-:W-:Y:S01]  /*5f00*/  FMUL.FTZ R14, R14, R44.reuse ;  /* 0x0000002c0e0e7220 */ /* 0x080fe20000410000 */
        /* <DEDUP_REMOVED lines=18> */
[----:B------:R-:W-:-:S07]  /*6030*/  IMAD.MOV.U32 R79, RZ, RZ, R137 ;  /* 0x000000ffff4f7224 */ /* 0x000fce00078e0089 */
.L_x_9458:
[----:B------:R-:W-:Y:S05]  /*6040*/  BSYNC B2 ;  /* 0x0000000000027941 */ /* 0x000fea0003800000 */
.L_x_9457:
[----:B------:R-:W-:Y:S01]  /*6050*/  ISETP.GE.AND P4, PT, R11, R110, PT ;  /* 0x0000006e0b00720c */ /* 0x000fe20003f86270 */
[----:B--2---:R4:W-:-:S12]  /*6060*/  ST.E.128 desc[UR42][R104.64], R12 ;  /* 0x0000000c68007985 */ /* 0x0049d8000c101d2a */
[----:B------:R-:W-:-:S05]  /*6070*/  @!P4 IMAD.WIDE R106, R11, 0x2, R106 ;  /* 0x000000020b6ac825 */ /* 0x000fca00078e026a */
[----:B---3--:R4:W-:Y:S02]  /*6080*/  @!P4 ST.E.128 desc[UR42][R106.64], R76 ;  /* 0x0000004c6a00c985 */ /* 0x0089e4000c101d2a */
.L_x_9456:
[----:B------:R-:W-:Y:S05]  /*6090*/  BSYNC B1 ;  /* 0x0000000000017941 */ /* 0x000fea0003800000 */
.L_x_9455:
[----:B------:R-:W-:-:S03]  /*60a0*/  UMOV UR4, 0xffffffff ;  /* 0xffffffff00047882 */ /* 0x000fc60000000000 */
[----:B------:R-:W-:Y:S05]  /*60b0*/  BRA.DIV UR4, `(.L_x_9459) ;  /* 0x0000019204b07947 */ /* 0x000fea000b800000 */
[----:B------:R0:W0:Y:S04]  /*60c0*/  SHFL.IDX PT, R51, R103, 0x1, 0x181f ;  /* 0x00381f0067337f89 */ /* 0x00002800000e0000 */
[----:B------:R0:W0:Y:S02]  /*60d0*/  SHFL.IDX PT, R50, R108, 0x1, 0x181f ;  /* 0x00381f006c327f89 */ /* 0x00002400000e0000 */
.L_x_9758:
[----:B------:R-:W-:Y:S01]  /*60e0*/  ISETP.GE.OR P4, PT, R219, R97, P1 ;  /* 0x00000061db00720c */ /* 0x000fe20000f86670 */
[----:B------:R-:W-:-:S12]  /*60f0*/  BSSY B1, `(.L_x_9460) ;  /* 0x0000078000017945 */ /* 0x000fd80003800000 */
[----:B------:R-:W-:Y:S05]  /*6100*/  @P4 BRA `(.L_x_9461) ;  /* 0x0000000400d84947 */ /* 0x000fea0003800000 */
[----:B------:R-:W-:Y:S01]  /*6110*/  SEL R11, R37, R112, !P0 ;  /* 0x00000070250b7207 */ /* 0x000fe20004000000 */
[----:B------:R-:W-:Y:S01]  /*6120*/  BSSY B2, `(.L_x_9462) ;  /* 0x0000070000027945 */ /* 0x000fe20003800000 */
[C---:B0-----:R-:W-:Y:S02]  /*6130*/  LEA R48, P4, R41.reuse, R50, 0x1 ;  /* 0x0000003229307211 */ /* 0x041fe400078808ff */
[----:B----4-:R-:W-:Y:S02]  /*6140*/  SHF.R.S32.HI R12, RZ, 0x1f, R11 ;  /* 0x0000001fff0c7819 */ /* 0x010fe4000001140b */
        /* <DEDUP_REMOVED lines=11> */
[----:B------:R-:W-:-:S03]  /*6200*/  LEA R13, R19, R3, 0xe ;  /* 0x00000003130d7211 */ /* 0x000fc600078e70ff */
[----:B------:R-:W-:Y:S02]  /*6210*/  IMAD R15, R19, 0x4000, R12 ;  /* 0x00004000130f7824 */ /* 0x000fe400078e020c */
[--C-:B------:R-:W-:Y:S02]  /*6220*/  IMAD R13, R13, 0x2, R18.reuse ;  /* 0x000000020d0d7824 */ /* 0x100fe400078e0212 */
[----:B------:R-:W-:-:S04]  /*6230*/  IMAD R44, R15, 0x2, R18 ;  /* 0x000000020f2c7824 */ /* 0x000fc800078e0212 */
[----:B------:R-:W0:Y:S04]  /*6240*/  LDS.128 R12, [R13+0x18400] ;  /* 0x018400000d0c7984 */ /* 0x000e280000000c00 */
[----:B------:R-:W4:Y:S01]  /*6250*/  LDS.128 R44, [R44+0x18400] ;  /* 0x018400002c2c7984 */ /* 0x000f220000000c00 */
[----:B------:R-:W-:Y:S05]  /*6260*/  @P3 BRA `(.L_x_9463) ;  /* 0x00000004006c3947 */ /* 0x000fea0003800000 */
[----:B------:R-:W-:Y:S02]  /*6270*/  SHF.R.U32.HI R79, RZ, 0x10, R57 ;  /* 0x00000010ff4f7819 */ /* 0x000fe40000011639 */
[----:B--2---:R-:W-:Y:S02]  /*6280*/  SHF.R.U32.HI R107, RZ, 0x10, R53 ;  /* 0x00000010ff6b7819 */ /* 0x004fe40000011635 */
[----:B------:R-:W-:Y:S02]  /*6290*/  SHF.R.U64 R78, R54, 0x10, R55 ;  /* 0x00000010364e7819 */ /* 0x000fe40000001237 */
[----:B------:R-:W-:Y:S02]  /*62a0*/  PRMT R134, R134, 0x5410, R79 ;  /* 0x0000541086867816 */ /* 0x000fe4000000004f */
[----:B------:R-:W-:Y:S01]  /*62b0*/  SHF.R.U64 R76, R56, 0x10, R57 ;  /* 0x00000010384c7819 */ /* 0x000fe20000001239 */
[----:B----4-:R-:W-:Y:S01]  /*62c0*/  IMAD.U32 R57, R45, 0x10000, RZ ;  /* 0x000100002d397824 */ /* 0x010fe200078e00ff */
[----:B------:R-:W-:-:S02]  /*62d0*/  PRMT R130, R130, 0x5410, R107 ;  /* 0x0000541082827816 */ /* 0x000fc4000000006b */
[--C-:B------:R-:W-:Y:S02]  /*62e0*/  SHF.R.U32.HI R77, RZ, 0x10, R59.reuse ;  /* 0x00000010ff4d7819 */ /* 0x100fe4000001163b */
[----:B------:R-:W-:Y:S01]  /*62f0*/  SHF.R.U64 R104, R58, 0x10, R59 ;  /* 0x000000103a687819 */ /* 0x000fe2000000123b */
[----:B------:R-:W-:Y:S01]  /*6300*/  IMAD.U32 R59, R47, 0x10000, RZ ;  /* 0x000100002f3b7824 */ /* 0x000fe200078e00ff */
[----:B------:R-:W-:Y:S01]  /*6310*/  PRMT R127, R127, 0x5410, R78 ;  /* 0x000054107f7f7816 */ /* 0x000fe2000000004e */
[----:B------:R-:W-:Y:S01]  /*6320*/  IMAD.U32 R78, R134, 0x10000, RZ ;  /* 0x00010000864e7824 */ /* 0x000fe200078e00ff */
[----:B---3--:R-:W-:Y:S01]  /*6330*/  SHF.R.U64 R106, R52, 0x10, R53 ;  /* 0x00000010346a7819 */ /* 0x008fe20000001235 */
[----:B0-----:R-:W-:Y:S01]  /*6340*/  IMAD.U32 R53, R13, 0x10000, RZ ;  /* 0x000100000d357824 */ /* 0x001fe200078e00ff */
[----:B------:R-:W-:Y:S01]  /*6350*/  PRMT R133, R133, 0x5410, R76 ;  /* 0x0000541085857816 */ /* 0x000fe2000000004c */
[----:B------:R-:W-:Y:S01]  /*6360*/  IMAD.U32 R76, R130, 0x10000, RZ ;  /* 0x00010000824c7824 */ /* 0x000fe200078e00ff */
[----:B------:R-:W-:Y:S01]  /*6370*/  PRMT R132, R132, 0x5410, R77 ;  /* 0x0000541084847816 */ /* 0x000fe2000000004d */
[----:B------:R-:W-:Y:S01]  /*6380*/  IMAD.U32 R52, R12, 0x10000, RZ ;  /* 0x000100000c347824 */ /* 0x000fe200078e00ff */
[----:B------:R-:W-:-:S02]  /*6390*/  LOP3.LUT R58, R45, 0xffff0000, RZ, 0xc0, !PT ;  /* 0xffff00002d3a7812 */ /* 0x000fc400078ec0ff */
[----:B------:R-:W-:Y:S01]  /*63a0*/  PRMT R131, R131, 0x5410, R104 ;  /* 0x0000541083837816 */ /* 0x000fe20000000068 */
[----:B------:R-:W-:Y:S01]  /*63b0*/  FMUL.FTZ R104, R57, R78 ;  /* 0x0000004e39687220 */ /* 0x000fe20000410000 */
[----:B------:R-:W-:Y:S02]  /*63c0*/  LOP3.LUT R77, R134, 0xffff0000, RZ, 0xc0, !PT ;  /* 0xffff0000864d7812 */ /* 0x000fe400078ec0ff */
[----:B------:R-:W-:Y:S01]  /*63d0*/  SHF.R.U32.HI R105, RZ, 0x10, R55 ;  /* 0x00000010ff697819 */ /* 0x000fe20000011637 */
[-C--:B------:R-:W-:Y:S01]  /*63e0*/  FFMA.FTZ R104, R53, R76.reuse, -R104 ;  /* 0x0000004c35687223 */ /* 0x080fe20000010868 */
[----:B------:R-:W-:Y:S01]  /*63f0*/  PRMT R129, R129, 0x5410, R106 ;  /* 0x0000541081817816 */ /* 0x000fe2000000006a */
[----:B------:R-:W-:Y:S01]  /*6400*/  FMUL.FTZ R106, R57, R76 ;  /* 0x0000004c396a7220 */ /* 0x000fe20000410000 */
[----:B------:R-:W-:Y:S01]  /*6410*/  LOP3.LUT R54, R13, 0xffff0000, RZ, 0xc0, !PT ;  /* 0xffff00000d367812 */ /* 0x000fe200078ec0ff */
[----:B------:R-:W-:Y:S01]  /*6420*/  FMUL.FTZ R79, R58, R77 ;  /* 0x0000004d3a4f7220 */ /* 0x000fe20000410000 */
[----:B------:R-:W-:Y:S01]  /*6430*/  LOP3.LUT R57, R130, 0xffff0000, RZ, 0xc0, !PT ;  /* 0xffff000082397812 */ /* 0x000fe200078ec0ff */
[----:B------:R-:W-:Y:S01]  /*6440*/  IMAD.U32 R76, R132, 0x10000, RZ ;  /* 0x00010000844c7824 */ /* 0x000fe200078e00ff */
[----:B------:R-:W-:Y:S01]  /*6450*/  PRMT R128, R128, 0x5410, R105 ;  /* 0x0000541080807816 */ /* 0x000fe20000000069 */
[C---:B------:R-:W-:Y:S01]  /*6460*/  IMAD.U32 R55, R44.reuse, 0x10000, RZ ;  /* 0x000100002c377824 */ /* 0x040fe200078e00ff */
[----:B------:R-:W-:Y:S01]  /*6470*/  LOP3.LUT R56, R44, 0xffff0000, RZ, 0xc0, !PT ;  /* 0xffff00002c387812 */ /* 0x000fe200078ec0ff */
[----:B------:R-:W-:Y:S01]  /*6480*/  FFMA.FTZ R106, R53, R78, R106 ;  /* 0x0000004e356a7223 */ /* 0x000fe2000001006a */
[-C--:B------:R-:W-:Y:S01]  /*6490*/  FMUL.FTZ R105, R58, R57.reuse ;  /* 0x000000393a697220 */ /* 0x080fe20000410000 */
[----:B------:R-:W-:Y:S01]  /*64a0*/  FFMA.FTZ R79, R54, R57, -R79 ;  /* 0x00000039364f7223 */ /* 0x000fe2000001084f */
[----:B------:R-:W-:-:S02]  /*64b0*/  IMAD.U32 R44, R15, 0x10000, RZ ;  /* 0x000100000f2c7824 */ /* 0x000fc400078e00ff */
[-C--:B------:R-:W-:Y:S01]  /*64c0*/  FMUL.FTZ R57, R59, R76.reuse ;  /* 0x0000004c3b397220 */ /* 0x080fe20000410000 */
[----:B------:R-:W-:Y:S01]  /*64d0*/  IMAD.U32 R53, R128, 0x10000, RZ ;  /* 0x0001000080357824 */ /* 0x000fe200078e00ff */
[----:B------:R-:W-:Y:S01]  /*64e0*/  LOP3.LUT R47, R47, 0xffff0000, RZ, 0xc0, !PT ;  /* 0xffff00002f2f7812 */ /* 0x000fe200078ec0ff */
[----:B------:R-:W-:Y:S01]  /*64f0*/  FFMA.FTZ R105, R54, R77, R105 ;  /* 0x0000004d36697223 */ /* 0x000fe20000010069 */
[----:B------:R-:W-:Y:S01]  /*6500*/  LOP3.LUT R132, R132, 0xffff0000, RZ, 0xc0, !PT ;  /* 0xffff000084847812 */ /* 0x000fe200078ec0ff */
[-C--:B------:R-:W-:Y:S01]  /*6510*/  FMUL.FTZ R59, R59, R53.reuse ;  /* 0x000000353b3b7220 */ /* 0x080fe20000410000 */
[----:B------:R-:W-:Y:S01]  /*6520*/  LOP3.LUT R128, R128, 0xffff0000, RZ, 0xc0, !PT ;  /* 0xffff000080807812 */ /* 0x000fe200078ec0ff */
[C---:B------:R-:W-:Y:S01]  /*6530*/  FFMA.FTZ R57, R44.reuse, R53, -R57 ;  /* 0x000000352c397223 */ /* 0x040fe20000010839 */
[----:B------:R-:W-:Y:S01]  /*6540*/  IMAD.U32 R53, R133, 0x10000, RZ ;  /* 0x0001000085357824 */ /* 0x000fe200078e00ff */
[----:B------:R-:W-:Y:S01]  /*6550*/  LOP3.LUT R45, R15, 0xffff0000, RZ, 0xc0, !PT ;  /* 0xffff00000f2d7812 */ /* 0x000fe200078ec0ff */
[----:B------:R-:W-:Y:S01]  /*6560*/  FFMA.FTZ R59, R44, R76, R59 ;  /* 0x0000004c2c3b7223 */ /* 0x000fe2000001003b */
[C---:B------:R-:W-:Y:S01]  /*6570*/  FMUL.FTZ R54, R47.reuse, R132 ;  /* 0x000000842f367220 */ /* 0x040fe20000410000 */
[----:B------:R-:W-:Y:S01]  /*6580*/  FMUL.FTZ R58, R47, R128 ;  /* 0x000000802f3a7220 */ /* 0x000fe20000410000 */
[----:B------:R-:W-:-:S02]  /*6590*/  IMAD.U32 R44, R129, 0x10000, RZ ;  /* 0x00010000812c7824 */ /* 0x000fc400078e00ff */
[----:B------:R-:W-:Y:S01]  /*65a0*/  FMUL.FTZ R47, R55, R53 ;  /* 0x00000035372f7220 */ /* 0x000fe20000410000 */
        /* <DEDUP_REMOVED lines=18> */
[-C--:B------:R-:W-:Y:S01]  /*66d0*/  FMUL.FTZ R52, R15, R44.reuse ;  /* 0x0000002c0f347220 */ /* 0x080fe20000410000 */
[-C--:B------:R-:W-:Y:S01]  /*66e0*/  FMUL.FTZ R56, R56, R129.reuse ;  /* 0x0000008138387220 */ /* 0x080fe20000410000 */
[C---:B------:R-:W-:Y:S01]  /*66f0*/  FFMA.FTZ R58, R13.reuse, R129, -R58 ;  /* 0x000000810d3a7223 */ /* 0x040fe2000001083a */
[C---:B------:R-:W-:Y:S01]  /*6700*/  FMUL.FTZ R15, R46.reuse, R131 ;  /* 0x000000832e0f7220 */ /* 0x040fe20000410000 */
        /* <DEDUP_REMOVED lines=17> */
.L_x_9463:
[----:B------:R-:W-:Y:S05]  /*6820*/  BSYNC B2 ;  /* 0x0000000000027941 */ /* 0x000fea0003800000 */
.L_x_9462:
[----:B------:R-:W-:Y:S01]  /*6830*/  ISETP.GE.AND P4, PT, R11, R110, PT ;  /* 0x0000006e0b00720c */ /* 0x000fe20003f86270 */
[----:B0-----:R0:W-:-:S12]  /*6840*/  ST.E.128 desc[UR42][R48.64], R12 ;  /* 0x0000000c30007985 */ /* 0x0011d8000c101d2a */
[----:B------:R-:W-:-:S05]  /*6850*/  @!P4 IMAD.WIDE R50, R11, 0x2, R50 ;  /* 0x000000020b32c825 */ /* 0x000fca00078e0232 */
[----:B----4-:R0:W-:Y:S02]  /*6860*/  @!P4 ST.E.128 desc[UR42][R50.64], R44 ;  /* 0x0000002c3200c985 */ /* 0x0101e4000c101d2a */
.L_x_9461:
[----:B------:R-:W-:Y:S05]  /*6870*/  BSYNC B1 ;  /* 0x0000000000017941 */ /* 0x000fea0003800000 */
.L_x_9460:
[----:B------:R-:W-:-:S03]  /*6880*/  UMOV UR4, 0xffffffff ;  /* 0xffffffff00047882 */ /* 0x000fc60000000000 */
[----:B------:R-:W-:Y:S05]  /*6890*/  BRA.DIV UR4, `(.L_x_9464) ;  /* 0x0000018e04047947 */ /* 0x000fea000b800000 */
[----:B0-----:R0:W0:Y:S04]  /*68a0*/  SHFL.IDX PT, R51, R103, 0x2, 0x181f ;  /* 0x00581f0067337f89 */ /* 0x00102800000e0000 */
[----:B------:R0:W0:Y:S02]  /*68b0*/  SHFL.IDX PT, R50, R108, 0x2, 0x181f ;  /* 0x00581f006c327f89 */ /* 0x00002400000e0000 */
.L_x_9762:
        /* <DEDUP_REMOVED lines=27> */
[--C-:B------:R-:W-:Y:S01]  /*6a70*/  SHF.R.U64 R62, R64, 0x10, R65.reuse ;  /* 0x00000010403e7819 */ /* 0x100fe20000001241 */
[----:B0-----:R-:W-:Y:S01]  /*6a80*/  IMAD.U32 R52, R13, 0x10000, RZ ;  /* 0x000100000d347824 */ /* 0x001fe200078e00ff */
        /* <DEDUP_REMOVED lines=88> */
.L_x_9468:
[----:B------:R-:W-:Y:S05]  /*7010*/  BSYNC B2 ;  /* 0x0000000000027941 */ /* 0x000fea0003800000 */
.L_x_9467:
[----:B------:R-:W-:Y:S01]  /*7020*/  ISETP.GE.AND P4, PT, R11, R110, PT ;  /* 0x0000006e0b00720c */ /* 0x000fe20003f86270 */
[----:B0-----:R0:W-:-:S12]  /*7030*/  ST.E.128 desc[UR42][R48.64], R12 ;  /* 0x0000000c30007985 */ /* 0x0011d8000c101d2a */
[----:B------:R-:W-:-:S05]  /*7040*/  @!P4 IMAD.WIDE R50, R11, 0x2, R50 ;  /* 0x000000020b32c825 */ /* 0x000fca00078e0232 */
[----:B----4-:R0:W-:Y:S02]  /*7050*/  @!P4 ST.E.128 desc[UR42][R50.64], R44 ;  /* 0x0000002c3200c985 */ /* 0x0101e4000c101d2a */
.L_x_9466:
[----:B------:R-:W-:Y:S05]  /*7060*/  BSYNC B1 ;  /* 0x0000000000017941 */ /* 0x000fea0003800000 */
.L_x_9465:
[----:B------:R-:W-:-:S03]  /*7070*/  UMOV UR4, 0xffffffff ;  /* 0xffffffff00047882 */ /* 0x000fc60000000000 */
[----:B------:R-:W-:Y:S05]  /*7080*/  BRA.DIV UR4, `(.L_x_9469) ;  /* 0x0000018604547947 */ /* 0x000fea000b800000 */
[----:B0-----:R-:W0:Y:S04]  /*7090*/  SHFL.IDX PT, R103, R103, 0x3, 0x181f ;  /* 0x00781f0067677f89 */ /* 0x001e2800000e0000 */
[----:B------:R-:W0:Y:S02]  /*70a0*/  SHFL.IDX PT, R108, R108, 0x3, 0x181f ;  /* 0x00781f006c6c7f89 */ /* 0x000e2400000e0000 */
.L_x_9766:
        /* <DEDUP_REMOVED lines=8> */
[----:B----4-:R-:W-:-:S04]  /*7130*/  LEA.HI.SX32 R12, R11, R80, 0x1c ;  /* 0x000000500b0c7211 */ /* 0x010fc800078fe2ff */
[----:B------:R-:W-:Y:S01]  /*7140*/  SHF.R.S32.HI R13, RZ, 0x1f, R12 ;  /* 0x0000001fff0d7819 */ /* 0x000fe2000001140c */
[----:B------:R-:W-:-:S03]  /*7150*/  IMAD.SHL.U32 R11, R12, 0x8, RZ ;  /* 0x000000080c0b7824 */ /* 0x000fc600078e00ff */
[----:B------:R-:W-:Y:S02]  /*7160*/  LEA.HI R13, R13, R12, RZ, 0x3 ;  /* 0x0000000c0d0d7211 */ /* 0x000fe400078f18ff */
[----:B------:R-:W-:Y:S02]  /*7170*/  LOP3.LUT R12, R194, 0x38, R11, 0xf8, !PT ;  /* 0x00000038c20c7812 */ /* 0x000fe400078ef80b */
[----:B------:R-:W-:Y:S02]  /*7180*/  SHF.L.U32 R13, R13, 0xa, RZ ;  /* 0x0000000a0d0d7819 */ /* 0x000fe400000006ff */
[----:B------:R-:W-:Y:S02]  /*7190*/  LOP3.LUT R12, R12, R225, RZ, 0x3c, !PT ;  /* 0x000000e10c0c7212 */ /* 0x000fe400078e3cff */
        /* <DEDUP_REMOVED lines=101> */
.L_x_9471:
[----:B------:R-:W-:Y:S05]  /*77f0*/  BSYNC B1 ;  /* 0x0000000000017941 */ /* 0x000fea0003800000 */
.L_x_9470:
[----:B0-----:R0:W-:Y:S01]  /*7800*/  ST.E.128 desc[UR42][R48.64], R12 ;  /* 0x0000000c30007985 */ /* 0x0011e2000c101d2a */
[----:B------:R-:W-:Y:S02]  /*7810*/  ISETP.GE.AND P3, PT, R11, R110, PT ;  /* 0x0000006e0b00720c */ /* 0x000fe40003f66270 */
[----:B------:R-:W-:-:S11]  /*7820*/  MOV R109, R103 ;  /* 0x00000067006d7202 */ /* 0x000fd60000000f00 */
[----:B------:R-:W-:Y:S05]  /*7830*/  @P3 BRA `(.L_x_9442) ;  /* 0x0000000400b83947 */ /* 0x000fea0003800000 */
[----:B0-----:R-:W-:-:S05]  /*7840*/  IMAD.WIDE R12, R11, 0x2, R108 ;  /* 0x000000020b0c7825 */ /* 0x001fca00078e026c */
[----:B----4-:R0:W-:Y:S01]  /*7850*/  ST.E.128 desc[UR42][R12.64], R44 ;  /* 0x0000002c0c007985 */ /* 0x0101e2000c101d2a */
[----:B------:R-:W-:Y:S05]  /*7860*/  BRA `(.L_x_9442) ;  /* 0x0000000400ac7947 */ /* 0x000fea0003800000 */
.L_x_9401:
[----:B------:R-:W-:-:S06]  /*7870*/  UISETP.NE.AND UP0, UPT, UR39, 0x3, UPT ;  /* 0x000000032700788c */ /* 0x000fcc000bf05270 */
[----:B------:R-:W-:-:S13]  /*7880*/  PLOP3.LUT P5, PT, PT, PT, UP0, 0x80, 0x0 ;  /* 0x000000000000781c */ /* 0x000fda0003faf008 */
[----:B------:R-:W-:Y:S05]  /*7890*/  @!P5 BRA `(.L_x_9472) ;  /* 0x000000000004d947 */ /* 0x000fea0003800000 */
[----:B------:R-:W-:Y:S01]  /*78a0*/  BPT.TRAP 0x1 ;  /* 0x000000040000795c */ /* 0x000fe20000300000 */
.L_x_9472:
[----:B------:R-:W-:Y:S01]  /*78b0*/  IMAD R91, R19, 0x8, R18 ;  /* 0x00000008135b7824 */ /* 0x000fe200078e0212 */
[----:B------:R-:W-:Y:S01]  /*78c0*/  SHF.L.U32 R102, R189, 0x1f, RZ ;  /* 0x0000001fbd667819 */ /* 0x000fe200000006ff */
[----:B------:R-:W-:Y:S01]  /*78d0*/  BSSY B1, `(.L_x_9473) ;  /* 0x0000004000017945 */ /* 0x000fe20003800000 */
[----:B------:R-:W-:Y:S02]  /*78e0*/  SHF.R.S32.HI R99, RZ, 0x1f, R100 ;  /* 0x0000001fff637819 */ /* 0x000fe40000011464 */
[----:B------:R-:W0:Y:S02]  /*78f0*/  SYNCS.PHASECHK.TRANS64.TRYWAIT P3, [R91+URZ+0x28890], R102 ;  /* 0x028890665b0075a7 */ /* 0x000e24000806017f */
[----:B0-----:R-:W-:Y:S05]  /*7900*/  @!P3 BRA `(.L_x_9474) ;  /* 0x0000017c0080b947 */ /* 0x001fea0003800000 */
.L_x_9767:
[----:B------:R-:W-:Y:S05]  /*7910*/  BSYNC B1 ;  /* 0x0000000000017941 */ /* 0x000fea0003800000 */
.L_x_9473:
        /* <DEDUP_REMOVED lines=27> */
.L_x_9771:
        /* <DEDUP_REMOVED lines=13> */
.L_x_9477:
[----:B------:R-:W-:Y:S05]  /*7ba0*/  BSYNC B1 ;  /* 0x0000000000017941 */ /* 0x000fea0003800000 */
.L_x_9476:
[----:B------:R-:W-:-:S03]  /*7bb0*/  UMOV UR4, 0xffffffff ;  /* 0xffffffff00047882 */ /* 0x000fc60000000000 */
[----:B------:R-:W-:Y:S05]  /*7bc0*/  BRA.DIV UR4, `(.L_x_9478) ;  /* 0x0000017e042c7947 */ /* 0x000fea000b800000 */
[----:B--2---:R2:W0:Y:S04]  /*7bd0*/  SHFL.IDX PT, R45, R46, 0x1, 0x181f ;  /* 0x00381f002e2d7f89 */ /* 0x00442800000e0000 */
[----:B---34-:R2:W3:Y:S02]  /*7be0*/  SHFL.IDX PT, R14, R44, 0x1, 0x181f ;  /* 0x00381f002c0e7f89 */ /* 0x0184e400000e0000 */
.L_x_9775:
        /* <DEDUP_REMOVED lines=14> */
.L_x_9480:
[----:B------:R-:W-:Y:S05]  /*7cd0*/  BSYNC B1 ;  /* 0x0000000000017941 */ /* 0x000fea0003800000 */
.L_x_9479:
[----:B------:R-:W-:-:S03]  /*7ce0*/  UMOV UR4, 0xffffffff ;  /* 0xffffffff00047882 */ /* 0x000fc60000000000 */
[----:B------:R-:W-:Y:S05]  /*7cf0*/  BRA.DIV UR4, `(.L_x_9481) ;  /* 0x0000017e04287947 */ /* 0x000fea000b800000 */
[----:B0-----:R0:W0:Y:S04]  /*7d00*/  SHFL.IDX PT, R45, R46, 0x2, 0x181f ;  /* 0x00581f002e2d7f89 */ /* 0x00102800000e0000 */
[----:B---34-:R3:W4:Y:S02]  /*7d10*/  SHFL.IDX PT, R14, R44, 0x2, 0x181f ;  /* 0x00581f002c0e7f89 */ /* 0x01872400000e0000 */
.L_x_9779:
        /* <DEDUP_REMOVED lines=14> */
.L_x_9483:
[----:B------:R-:W-:Y:S05]  /*7e00*/  BSYNC B1 ;  /* 0x0000000000017941 */ /* 0x000fea0003800000 */
.L_x_9482:
[----:B------:R-:W-:-:S03]  /*7e10*/  UMOV UR4, 0xffffffff ;  /* 0xffffffff00047882 */ /* 0x000fc60000000000 */
[----:B------:R-:W-:Y:S05]  /*7e20*/  BRA.DIV UR4, `(.L_x_9484) ;  /* 0x0000017e04247947 */ /* 0x000fea000b800000 */
[----:B0-----:R0:W0:Y:S04]  /*7e30*/  SHFL.IDX PT, R45, R46, 0x3, 0x181f ;  /* 0x00781f002e2d7f89 */ /* 0x00102800000e0000 */
[----:B----4-:R4:W0:Y:S02]  /*7e40*/  SHFL.IDX PT, R14, R44, 0x3, 0x181f ;  /* 0x00781f002c0e7f89 */ /* 0x01082400000e0000 */
.L_x_9783:
        /* <DEDUP_REMOVED lines=13> */
.L_x_9442:
[----:B------:R-:W-:Y:S05]  /*7f20*/  BSYNC B0 ;  /* 0x0000000000007941 */ /* 0x000fea0003800000 */
.L_x_9400:
        /* <DEDUP_REMOVED lines=17> */
.L_x_9486:
[----:B------:R-:W-:Y:S05]  /*8040*/  BSYNC B0 ;  /* 0x0000000000007941 */ /* 0x000fea0003800000 */
.L_x_9485:
[----:B------:R-:W5:Y:S01]  /*8050*/  SYNCS.PHASECHK.TRANS64.TRYWAIT P4, [R91+URZ+0x288b0], R102 ;  /* 0x0288b0665b0075a7 */ /* 0x000f62000808017f */
[----:B------:R-:W-:Y:S01]  /*8060*/  ULDC UR41, c[0x0][0x2f4] ;  /* 0x0000bd0000297ab9 */ /* 0x000fe20000000800 */
[----:B------:R-:W-:Y:S04]  /*8070*/  BSSY B0, `(.L_x_9487) ;  /* 0x0000002000007945 */ /* 0x000fe80003800000 */
[----:B-----5:R-:W-:Y:S05]  /*8080*/  @!P4 BRA `(.L_x_9488) ;  /* 0x0000017800d4c947 */ /* 0x020fea0003800000 */
.L_x_9784:
[----:B------:R-:W-:Y:S05]  /*8090*/  BSYNC B0 ;  /* 0x0000000000007941 */ /* 0x000fea0003800000 */
.L_x_9487:
        /* <DEDUP_REMOVED lines=20> */
[----:B------:R0:W2:Y:S01]  /*81e0*/  SHFL.IDX PT, R47, R48, RZ, 0x181f ;  /* 0x00181fff302f7589 */ /* 0x0000a200000e0000 */
[----:B------:R-:W-:-:S03]  /*81f0*/  ISETP.GE.AND P4, PT, R97, 0x1, PT ;  /* 0x000000016100780c */ /* 0x000fc60003f86270 */
[----:B------:R0:W4:Y:S10]  /*8200*/  SHFL.IDX PT, R13, R11, RZ, 0x181f ;  /* 0x00181fff0b0d7589 */ /* 0x00013400000e0000 */
[----:B0-----:R-:W-:Y:S05]  /*8210*/  @!P4 BRA `(.L_x_9490) ;  /* 0x000000000028c947 */ /* 0x001fea0003800000 */
[----:B------:R-:W-:-:S13]  /*8220*/  ISETP.GE.AND P4, PT, R16, UR41, PT ;  /* 0x0000002910007c0c */ /* 0x000fda000bf86270 */
[----:B-123--:R-:W-:-:S04]  /*8230*/  @!P4 LEA R44, P5, R16, R47, 0x1 ;  /* 0x0000002f102cc211 */ /* 0x00efc800078a08ff */
[----:B----4-:R-:W-:Y:S02]  /*8240*/  @!P4 LEA.HI.X R45, R16, R13, R17, 0x1, P5 ;  /* 0x0000000d102dc211 */ /* 0x010fe400028f0c11 */
[----:B------:R-:W-:-:S13]  /*8250*/  ISETP.GE.AND P5, PT, R2, UR41, PT ;  /* 0x0000002902007c0c */ /* 0x000fda000bfa6270 */
[----:B------:R-:W-:-:S04]  /*8260*/  @!P5 LEA R46, P6, R2, R47, 0x1 ;  /* 0x0000002f022ed211 */ /* 0x000fc800078c08ff */
[----:B------:R-:W-:Y:S02]  /*8270*/  @!P5 LEA.HI.X R47, R2, R13, R184, 0x1, P6 ;  /* 0x0000000d022fd211 */ /* 0x000fe400030f0cb8 */
[----:B------:R-:W0:Y:S04]  /*8280*/  @!P4 LDS.128 R12, [R93+0x400] ;  /* 0x000400005d0cc984 */ /* 0x000e280000000c00 */
[----:B0-----:R-:W-:Y:S04]  /*8290*/  @!P4 ST.E.128 desc[UR42][R44.64], R12 ;  /* 0x0000000c2c00c985 */ /* 0x001fe8000c101d2a */
[----:B------:R-:W0:Y:S04]  /*82a0*/  @!P5 LDS.128 R12, [R93+0x4400] ;  /* 0x004400005d0cd984 */ /* 0x000e280000000c00 */
[----:B0-----:R0:W-:Y:S02]  /*82b0*/  @!P5 ST.E.128 desc[UR42][R46.64], R12 ;  /* 0x0000000c2e00d985 */ /* 0x0011e4000c101d2a */
.L_x_9490:
[----:B------:R-:W-:Y:S05]  /*82c0*/  BSYNC B0 ;  /* 0x0000000000007941 */ /* 0x000fea0003800000 */
.L_x_9489:
[----:B------:R-:W-:Y:S01]  /*82d0*/  ISETP.GE.AND P4, PT, R97, 0x21, PT ;  /* 0x000000216100780c */ /* 0x000fe20003f86270 */
[----:B0---4-:R0:W4:Y:S01]  /*82e0*/  SHFL.IDX PT, R13, R11, 0x1, 0x181f ;  /* 0x00381f000b0d7f89 */ /* 0x01112200000e0000 */
[----:B------:R-:W-:Y:S03]  /*82f0*/  BSSY B0, `(.L_x_9491) ;  /* 0x000000d000007945 */ /* 0x000fe60003800000 */
[----:B--2---:R0:W2:Y:S08]  /*8300*/  SHFL.IDX PT, R47, R48, 0x1, 0x181f ;  /* 0x00381f00302f7f89 */ /* 0x0040b000000e0000 */
        /* <DEDUP_REMOVED lines=11> */
.L_x_9492:
[----:B------:R-:W-:Y:S05]  /*83c0*/  BSYNC B0 ;  /* 0x0000000000007941 */ /* 0x000fea0003800000 */
.L_x_9491:
        /* <DEDUP_REMOVED lines=15> */
.L_x_9494:
[----:B------:R-:W-:Y:S05]  /*84c0*/  BSYNC B0 ;  /* 0x0000000000007941 */ /* 0x000fea0003800000 */
.L_x_9493:
[----:B------:R-:W-:Y:S01]  /*84d0*/  ISETP.GE.AND P4, PT, R97, 0x61, PT ;  /* 0x000000616100780c */ /* 0x000fe20003f86270 */
[----:B------:R-:W1:Y:S01]  /*84e0*/  SHFL.IDX PT, R11, R11, 0x3, 0x181f ;  /* 0x00781f000b0b7f89 */ /* 0x000e6200000e0000 */
[----:B------:R-:W-:Y:S03]  /*84f0*/  BSSY B0, `(.L_x_9495) ;  /* 0x000000d000007945 */ /* 0x000fe60003800000 */
[----:B0-2---:R0:W2:Y:S08]  /*8500*/  SHFL.IDX PT, R47, R48, 0x3, 0x181f ;  /* 0x00781f00302f7f89 */ /* 0x0050b000000e0000 */
[----:B0-----:R-:W-:Y:S05]  /*8510*/  @!P4 BRA `(.L_x_9496) ;  /* 0x000000000028c947 */ /* 0x001fea0003800000 */
[----:B------:R-:W-:-:S13]  /*8520*/  ISETP.GE.AND P4, PT, R16, UR41, PT ;  /* 0x0000002910007c0c */ /* 0x000fda000bf86270 */
[----:B----4-:R-:W0:Y:S01]  /*8530*/  @!P4 LDS.128 R12, [R93+0x3400] ;  /* 0x003400005d0cc984 */ /* 0x010e220000000c00 */
[----:B-123--:R-:W-:-:S04]  /*8540*/  @!P4 LEA R44, P5, R16, R47, 0x1 ;  /* 0x0000002f102cc211 */ /* 0x00efc800078a08ff */
[----:B------:R-:W-:Y:S02]  /*8550*/  @!P4 LEA.HI.X R45, R16, R11, R17, 0x1, P5 ;  /* 0x0000000b102dc211 */ /* 0x000fe400028f0c11 */
[----:B------:R-:W-:-:S13]  /*8560*/  ISETP.GE.AND P5, PT, R2, UR41, PT ;  /* 0x0000002902007c0c */ /* 0x000fda000bfa6270 */
[----:B------:R-:W-:-:S04]  /*8570*/  @!P5 LEA R46, P6, R2, R47, 0x1 ;  /* 0x0000002f022ed211 */ /* 0x000fc800078c08ff */
[----:B------:R-:W-:Y:S01]  /*8580*/  @!P5 LEA.HI.X R47, R2, R11, R184, 0x1, P6 ;  /* 0x0000000b022fd211 */ /* 0x000fe200030f0cb8 */
[----:B0-----:R-:W-:Y:S04]  /*8590*/  @!P4 ST.E.128 desc[UR42][R44.64], R12 ;  /* 0x0000000c2c00c985 */ /* 0x001fe8000c101d2a */
[----:B------:R-:W0:Y:S04]  /*85a0*/  @!P5 LDS.128 R12, [R93+0x7400] ;  /* 0x007400005d0cd984 */ /* 0x000e280000000c00 */
[----:B0-----:R0:W-:Y:S02]  /*85b0*/  @!P5 ST.E.128 desc[UR42][R46.64], R12 ;  /* 0x0000000c2e00d985 */ /* 0x0011e4000c101d2a */
.L_x_9496:
[----:B------:R-:W-:Y:S05]  /*85c0*/  BSYNC B0 ;  /* 0x0000000000007941 */ /* 0x000fea0003800000 */
.L_x_9495:
        /* <DEDUP_REMOVED lines=10> */
[----:B------:R-:W-:-:S04]  /*8670*/  @!P3 PRMT R91, RZ, 0x654, R91 ;  /* 0x00000654ff5bb816 */ /* 0x000fc8000000005b */
[----:B------:R1:W-:Y:S01]  /*8680*/  @!P3 SYNCS.ARRIVE.TRANS64.RED.A1T0 RZ, [R91+URZ], RZ ;  /* 0x000000ff5bffb9a7 */ /* 0x0003e2000810043f */
[----:B------:R-:W-:-:S04]  /*8690*/  ISETP.NE.AND P3, PT, R19, 0x2, PT ;  /* 0x000000021300780c */ /* 0x000fc80003f65270 */
[----:B0-----:R-:W-:Y:S02]  /*86a0*/  SEL R12, RZ, 0x1, P3 ;  /* 0x00000001ff0c7807 */ /* 0x001fe40001800000 */
[----:B------:R-:W-:Y:S02]  /*86b0*/  SEL R19, R19, RZ, P3 ;  /* 0x000000ff13137207 */ /* 0x000fe40001800000 */
[----:B------:R-:W-:Y:S01]  /*86c0*/  LOP3.LUT R189, R189, R12, RZ, 0x3c, !PT ;  /* 0x0000000cbdbd7212 */ /* 0x000fe200078e3cff */
[----:B-1----:R-:W-:Y:S06]  /*86d0*/  @P4 BRA `(.L_x_9497) ;  /* 0xffffff9800544947 */ /* 0x002fec000383ffff */
[----:B------:R-:W0:Y:S01]  /*86e0*/  S2R R11, SR_TID.X ;  /* 0x00000000000b7919 */ /* 0x000e220000002100 */
[----:B------:R-:W-:Y:S02]  /*86f0*/  PLOP3.LUT P0, PT, PT, PT, PT, 0x8, 0x0 ;  /* 0x000000000000781c */ /* 0x000fe40003f0e170 */
[----:B0-----:R-:W-:-:S04]  /*8700*/  SHF.R.U32.HI R11, RZ, 0x7, R11 ;  /* 0x00000007ff0b7819 */ /* 0x001fc8000001160b */
[----:B------:R-:W-:-:S13]  /*8710*/  ISETP.NE.AND P4, PT, R11, 0x1, PT ;  /* 0x000000010b00780c */ /* 0x000fda0003f85270 */
[----:B------:R-:W-:Y:S06]  /*8720*/  @!P4 BAR.ARV 0x9, 0x100 ;  /* 0x024400000000cb1d */ /* 0x000fec0000002000 */
.L_x_9395:
[----:B------:R-:W0:Y:S01]  /*8730*/  LDC R0, c[0x0][0x448] ;  /* 0x00011200ff007b82 */ /* 0x000e220000000800 */
        /* <DEDUP_REMOVED lines=23> */
[----:B0-----:R-:W-:Y:S01]  /*88b0*/  ISETP.NE.AND P1, PT, R0, 0x1, PT ;  /* 0x000000010000780c */ /* 0x001fe20003f25270 */
[----:B------:R-:W-:Y:S01]  /*88c0*/  VIADD R0, R191, 0x7f ;  /* 0x0000007fbf007836 */ /* 0x000fe20000000000 */
[----:B------:R-:W-:Y:S02]  /*88d0*/  CS2R R110, SRZ ;  /* 0x00000000006e7805 */ /* 0x000fe4000001ff00 */
[----:B------:R-:W-:Y:S02]  /*88e0*/  CS2R R108, SRZ ;  /* 0x00000000006c7805 */ /* 0x000fe4000001ff00 */
[----:B---3--:R-:W-:-:S02]  /*88f0*/  CS2R R106, SRZ ;  /* 0x00000000006a7805 */ /* 0x008fc4000001ff00 */
        /* <DEDUP_REMOVED lines=8> */
[----:B------:R-:W0:Y:S01]  /*8980*/  @P1 LDC R3, c[0x0][0x44c] ;  /* 0x00011300ff031b82 */ /* 0x000e220000000800 */
[----:B------:R-:W-:-:S07]  /*8990*/  IMAD.MOV.U32 R93, RZ, RZ, RZ ;  /* 0x000000ffff5d7224 */ /* 0x000fce00078e00ff */
[----:B------:R-:W1:Y:S01]  /*89a0*/  @P1 LDC R4, c[0x0][0x450] ;  /* 0x00011400ff041b82 */ /* 0x000e620000000800 */
[----:B0-----:R-:W-:-:S05]  /*89b0*/  @P1 IMAD.HI.U32 R3, R0, R3, RZ ;  /* 0x0000000300031227 */ /* 0x001fca00078e00ff */
[----:B-1----:R-:W-:Y:S02]  /*89c0*/  @P1 SHF.R.U32.HI R0, RZ, R4, R3 ;  /* 0x00000004ff001219 */ /* 0x002fe40000011603 */
[----:B------:R-:W-:-:S03]  /*89d0*/  PLOP3.LUT P1, PT, PT, PT, PT, 0x80, 0x0 ;  /* 0x000000000000781c */ /* 0x000fc60003f2f070 */
[----:B------:R-:W-:-:S05]  /*89e0*/  IMAD.IADD R0, R95, 0x1, R0 ;  /* 0x000000015f007824 */ /* 0x000fca00078e0200 */
[----:B------:R-:W-:-:S04]  /*89f0*/  SHF.R.S32.HI R3, RZ, 0x1f, R0 ;  /* 0x0000001fff037819 */ /* 0x000fc80000011400 */
[----:B------:R-:W-:Y:S01]  /*8a00*/  LEA.HI R3, R3, R0, RZ, 0x7 ;  /* 0x0000000003037211 */ /* 0x000fe200078f38ff */
[----:B------:R-:W-:-:S03]  /*8a10*/  IMAD.MOV.U32 R0, RZ, RZ, RZ ;  /* 0x000000ffff007224 */ /* 0x000fc600078e00ff */
[----:B------:R-:W-:-:S04]  /*8a20*/  SHF.R.S32.HI R3, RZ, 0x7, R3 ;  /* 0x00000007ff037819 */ /* 0x000fc80000011403 */
[----:B------:R-:W-:Y:S01]  /*8a30*/  VIMNMX R96, R96, R3, PT ;  /* 0x0000000360607248 */ /* 0x000fe20003fe0100 */
[----:B------:R-:W-:-:S03]  /*8a40*/  IMAD.MOV.U32 R3, RZ, RZ, RZ ;  /* 0x000000ffff037224 */ /* 0x000fc600078e00ff */
[----:B------:R-:W-:Y:S01]  /*8a50*/  ISETP.GE.AND P2, PT, R96, 0x1, PT ;  /* 0x000000016000780c */ /* 0x000fe20003f46270 */
[----:B------:R-:W-:-:S12]  /*8a60*/  @P0 BRA `(.L_x_9498) ;  /* 0x00000000000c0947 */ /* 0x000fd80003800000 */
[----:B------:R-:W0:Y:S01]  /*8a70*/  FENCE.VIEW.ASYNC.G ;  /* 0x00000000000073c6 */ /* 0x000e220000000100 */
[----:B------:R-:W-:Y:S05]  /*8a80*/  WARPSYNC.ALL ;  /* 0x0000000000007948 */ /* 0x000fea0003800000 */
[----:B0-----:R-:W-:Y:S06]  /*8a90*/  BAR.ARV 0xc, 0x180 ;  /* 0x0306000000007b1d */ /* 0x001fec0000002000 */
.L_x_9498:
[----:B------:R-:W-:Y:S01]  /*8aa0*/  CS2R R88, SRZ ;  /* 0x0000000000587805 */ /* 0x000fe2000001ff00 */
[----:B------:R-:W-:Y:S06]  /*8ab0*/  @!P2 BRA `(.L_x_9499) ;  /* 0x000000d40044a947 */ /* 0x000fec0003800000 */
[----:B------:R-:W-:-:S03]  /*8ac0*/  UMOV UR4, 0xffffffff ;  /* 0xffffffff00047882 */ /* 0x000fc60000000000 */
[----:B------:R-:W-:Y:S05]  /*8ad0*/  BRA.DIV UR4, `(.L_x_9500) ;  /* 0x0000017204547947 */ /* 0x000fea000b800000 */
[----:B------:R0:W1:Y:S02]  /*8ae0*/  SHFL.IDX PT, R190, R220, RZ, 0x1f ;  /* 0x00001fffdcbe7589 */ /* 0x00006400000e0000 */
.L_x_9787:
[----:B-1----:R-:W-:-:S04]  /*8af0*/  LEA.HI R0, R190, R190, RZ, 0x1 ;  /* 0x000000bebe007211 */ /* 0x002fc800078f08ff */
[----:B------:R-:W-:Y:S01]  /*8b00*/  LOP3.LUT R3, R0, 0x1e, RZ, 0xc0, !PT ;  /* 0x0000001e00037812 */ /* 0x000fe200078ec0ff */
[----:B------:R-:W-:-:S03]  /*8b10*/  IMAD.U32 R0, RZ, RZ, UR40 ;  /* 0x00000028ff007e24 */ /* 0x000fc6000f8e00ff */
[----:B------:R-:W-:Y:S02]  /*8b20*/  IADD3 R3, R190, -R3, RZ ;  /* 0x80000003be037210 */ /* 0x000fe40007ffe0ff */
[----:B------:R-:W-:Y:S02]  /*8b30*/  LOP3.LUT P0, RZ, R0, 0x3ff, RZ, 0xc0, !PT ;  /* 0x000003ff00ff7812 */ /* 0x000fe4000780c0ff */
[----:B------:R-:W-:Y:S02]  /*8b40*/  LEA R3, R3, UR40, 0xd ;  /* 0x0000002803037c11 */ /* 0x000fe4000f8e68ff */
[----:B------:R-:W-:Y:S02]  /*8b50*/  P2R R25, PR, RZ, 0x1 ;  /* 0x00000001ff197803 */ /* 0x000fe40000000000 */
[----:B------:R-:W-:-:S04]  /*8b60*/  SHF.R.U32.HI R3, RZ, 0x4, R3 ;  /* 0x00000004ff037819 */ /* 0x000fc80000011603 */
[----:B------:R-:W-:-:S03]  /*8b70*/  LOP3.LUT R42, R3, 0x3fff, RZ, 0xc0, !PT ;  /* 0x00003fff032a7812 */ /* 0x000fc600078ec0ff */
[----:B------:R-:W-:Y:S05]  /*8b80*/  @!P0 BRA `(.L_x_9501) ;  /* 0x0000000000408947 */ /* 0x000fea0003800000 */
[----:B------:R-:W-:Y:S01]  /*8b90*/  MOV R0, 0x0 ;  /* 0x0000000000007802 */ /* 0x000fe20000000f00 */
[----:B------:R-:W-:Y:S01]  /*8ba0*/  ULDC.64 UR4, c[0x4][0x138] ;  /* 0x01004e0000047ab9 */ /* 0x000fe20000000a00 */
[----:B------:R-:W-:Y:S01]  /*8bb0*/  ULDC.64 UR6, c[0x4][0x140] ;  /* 0x0100500000067ab9 */ /* 0x000fe20000000a00 */
[----:B------:R-:W-:Y:S01]  /*8bc0*/  IMAD.U32 R4, RZ, RZ, UR4 ;  /* 0x00000004ff047e24 */ /* 0x000fe2000f8e00ff */
[----:B------:R1:W3:Y:S01]  /*8bd0*/  LDC.64 R14, c[0x4][R0] ;  /* 0x01000000000e7b82 */ /* 0x0002e20000000a00 */
        /* <DEDUP_REMOVED lines=8> */
[----:B-1--4-:R-:W-:-:S07]  /*8c60*/  IMAD.MOV.U32 R13, RZ, RZ, RZ ;  /* 0x000000ffff0d7224 */ /* 0x012fce00078e00ff */
[----:B------:R-:W-:-:S07]  /*8c70*/  LEPC R20, `(.L_x_9501) ;  /* 0x000000001014794e */ /* 0x000fce0000000000 */
[----:B0-23-5:R-:W-:Y:S05]  /*8c80*/  CALL.ABS.NOINC R14 ;  /* 0x000000000e007343 */ /* 0x02dfea0003c00000 */
.L_x_9501:
        /* <DEDUP_REMOVED lines=8> */
[----:B------:R1:W3:Y:S03]  /*8d10*/  SYNCS.PHASECHK.TRANS64.TRYWAIT P0, [R18+URZ+0x28800], R3 ;  /* 0x02880003120075a7 */ /* 0x0002e6000800017f */
[----:B---3--:R-:W-:Y:S05]  /*8d20*/  @!P0 NANOSLEEP.SYNCS 0x989680 ;  /* 0x009896800000895d */ /* 0x008fea0003900000 */
[----:B------:R-:W3:Y:S01]  /*8d30*/  @!P0 SYNCS.PHASECHK.TRANS64 P0, [R18+URZ+0x28800], R3 ;  /* 0x02880003120085a7 */ /* 0x000ee2000800007f */
[----:B------:R-:W-:Y:S04]  /*8d40*/  BSSY B0, `(.L_x_9503) ;  /* 0x0000006000007945 */ /* 0x000fe80003800000 */
[----:B---3--:R-:W-:Y:S05]  /*8d50*/  @P0 BRA `(.L_x_9504) ;  /* 0x0000000000100947 */ /* 0x008fea0003800000 */
.L_x_9505:
[----:B---3--:R3:W0:Y:S02]  /*8d60*/  SYNCS.PHASECHK.TRANS64.TRYWAIT P0, [R18+URZ+0x28800], R3 ;  /* 0x02880003120075a7 */ /* 0x008624000800017f */
[----:B0-----:R-:W-:Y:S05]  /*8d70*/  @!P0 NANOSLEEP.SYNCS 0x989680 ;  /* 0x009896800000895d */ /* 0x001fea0003900000 */
[----:B------:R-:W0:Y:S02]  /*8d80*/  @!P0 SYNCS.PHASECHK.TRANS64 P0, [R18+URZ+0x28800], R3 ;  /* 0x02880003120085a7 */ /* 0x000e24000800007f */
[----:B0-----:R-:W-:Y:S05]  /*8d90*/  @!P0 BRA `(.L_x_9505) ;  /* 0xfffffffc00f08947 */ /* 0x001fea000383ffff */
.L_x_9504:
[----:B------:R-:W-:Y:S05]  /*8da0*/  BSYNC B0 ;  /* 0x0000000000007941 */ /* 0x000fea0003800000 */
.L_x_9503:
[----:B------:R-:W-:Y:S05]  /*8db0*/  BRA `(.L_x_9506) ;  /* 0x0000005000f07947 */ /* 0x000fea0003800000 */
.L_x_9502:
        /* <DEDUP_REMOVED lines=28> */
[----:B0-23--:R-:W-:Y:S05]  /*8f80*/  CALL.ABS.NOINC R14 ;  /* 0x000000000e007343 */ /* 0x00dfea0003c00000 */
.L_x_9507:
[----:B------:R-:W-:Y:S01]  /*8f90*/  ULDC.U8 UR4, c[0x0][0x410] ;  /* 0x0001040000047ab9 */ /* 0x000fe20000000000 */
[----:B------:R-:W-:Y:S01]  /*8fa0*/  IMAD.IADD R57, R187, 0x1, R191 ;  /* 0x00000001bb397824 */ /* 0x000fe200078e02bf */
[----:B------:R-:W-:Y:S01]  /*8fb0*/  ISETP.NE.AND P0, PT, RZ, UR4, PT ;  /* 0x00000004ff007c0c */ /* 0x000fe2000bf05270 */
[----:B------:R-:W-:Y:S02]  /*8fc0*/  BSSY B0, `(.L_x_9508) ;  /* 0x0000513000007945 */ /* 0x000fe40003800000 */
[----:B------:R-:W-:-:S10]  /*8fd0*/  IMAD R3, R206, 0x20, R57 ;  /* 0x00000020ce037824 */ /* 0x000fd400078e0239 */
[----:B------:R-:W-:Y:S05]  /*8fe0*/  @!P0 BRA `(.L_x_9509) ;  /* 0x00000028005c8947 */ /* 0x000fea0003800000 */
[----:B------:R-:W1:Y:S01]  /*8ff0*/  LDC R21, c[0x0][0x448] ;  /* 0x00011200ff157b82 */ /* 0x000e620000000800 */
[----:B------:R-:W-:Y:S01]  /*9000*/  ULDC.64 UR4, c[0x0][0x3f8] ;  /* 0x0000fe0000047ab9 */ /* 0x000fe20000000a00 */
[----:B------:R-:W-:Y:S01]  /*9010*/  MOV R8, R26 ;  /* 0x0000001a00087202 */ /* 0x000fe20000000f00 */
[----:B------:R-:W-:Y:S01]  /*9020*/  ULDC.64 UR6, c[0x0][0x408] ;  /* 0x0001020000067ab9 */ /* 0x000fe20000000a00 */
[----:B------:R-:W-:Y:S02]  /*9030*/  IMAD.MOV.U32 R9, RZ, RZ, R29 ;  /* 0x000000ffff097224 */ /* 0x000fe400078e001d */
[----:B------:R-:W-:Y:S02]  /*9040*/  IMAD.MOV.U32 R10, RZ, RZ, R24 ;  /* 0x000000ffff0a7224 */ /* 0x000fe400078e0018 */
[----:B------:R-:W-:Y:S01]  /*9050*/  IMAD.MOV.U32 R11, RZ, RZ, R31 ;  /* 0x000000ffff0b7224 */ /* 0x000fe200078e001f */
[----:B-1----:R-:W-:-:S13]  /*9060*/  ISETP.NE.AND P0, PT, R21, 0x1, PT ;  /* 0x000000011500780c */ /* 0x002fda0003f05270 */
[----:B------:R-:W1:Y:S08]  /*9070*/  @P0 LDC R0, c[0x0][0x44c] ;  /* 0x00011300ff000b82 */ /* 0x000e700000000800 */
[----:B------:R-:W3:Y:S01]  /*9080*/  @P0 LDC R5, c[0x0][0x450] ;  /* 0x00011400ff050b82 */ /* 0x000ee20000000800 */
[----:B-1----:R-:W-:-:S05]  /*9090*/  @P0 IMAD.HI.U32 R0, R3, R0, RZ ;  /* 0x0000000003000227 */ /* 0x002fca00078e00ff */
[----:B---3--:R-:W-:-:S04]  /*90a0*/  @P0 SHF.R.U32.HI R3, RZ, R5, R0 ;  /* 0x00000005ff030219 */ /* 0x008fc80000011600 */
[----:B------:R-:W-:Y:S01]  /*90b0*/  SHF.R.S32.HI R0, RZ, 0x1f, R3 ;  /* 0x0000001fff007819 */ /* 0x000fe20000011403 */
[----:B------:R-:W-:-:S04]  /*90c0*/  IMAD.WIDE.U32 R8, R3, UR4, R8 ;  /* 0x0000000403087c25 */ /* 0x000fc8000f8e0008 */
[C---:B------:R-:W-:Y:S02]  /*90d0*/  IMAD R4, R0.reuse, UR4, RZ ;  /* 0x0000000400047c24 */ /* 0x040fe4000f8e02ff */
[----:B------:R-:W-:Y:S02]  /*90e0*/  IMAD R0, R0, UR6, RZ ;  /* 0x0000000600007c24 */ /* 0x000fe4000f8e02ff */
[C---:B----4-:R-:W-:Y:S01]  /*90f0*/  IMAD R13, R3.reuse, UR5, R4 ;  /* 0x00000005030d7c24 */ /* 0x050fe2000f8e0204 */
        /* <DEDUP_REMOVED lines=16> */
.L_x_9793:
[----:B------:R-:W-:Y:S01]  /*9200*/  IMAD R74, R192, R21, RZ ;  /* 0x00000015c04a7224 */ /* 0x000fe200078e02ff */
[----:B------:R-:W-:Y:S01]  /*9210*/  BSSY B1, `(.L_x_9511) ;  /* 0x000001e000017945 */ /* 0x000fe20003800000 */
[----:B------:R-:W-:Y:S02]  /*9220*/  CS2R R48, SRZ ;  /* 0x0000000000307805 */ /* 0x000fe4000001ff00 */
[----:B------:R-:W-:Y:S02]  /*9230*/  CS2R R44, SRZ ;  /* 0x00000000002c7805 */ /* 0x000fe4000001ff00 */
[----:B--2---:R-:W-:Y:S02]  /*9240*/  CS2R R46, SRZ ;  /* 0x00000000002e7805 */ /* 0x004fe4000001ff00 */
        /* <DEDUP_REMOVED lines=26> */
.L_x_9512:
[----:B------:R-:W-:Y:S05]  /*93f0*/  BSYNC B1 ;  /* 0x0000000000017941 */ /* 0x000fea0003800000 */
.L_x_9511:
        /* <DEDUP_REMOVED lines=22> */
[----:B--2---:R2:W0:Y:S02]  /*9560*/  SHFL.IDX PT, R14, R7, 0x1, 0x181f ;  /* 0x00381f00070e7f89 */ /* 0x00442400000e0000 */
.L_x_9799:
        /* <DEDUP_REMOVED lines=23> */
[----:B------:R-:W-:Y:S01]  /*96e0*/  @!P4 IMAD.X R11, R0, 0x1, R9, P0 ;  /* 0x00000001000bc824 */ /* 0x000fe200000e0609 */
[C---:B------:R-:W-:Y:S01]  /*96f0*/  @!P4 IADD3.X R13, R4.reuse, R9, RZ, P1, !PT ;  /* 0x00000009040dc210 */ /* 0x040fe20000ffe4ff */
[----:B------:R-:W-:Y:S01]  /*9700*/  @!P5 IMAD.X R15, R4, 0x1, R15, P3 ;  /* 0x00000001040fd824 */ /* 0x000fe200018e060f */
[----:B------:R0:W5:Y:S04]  /*9710*/  @!P5 LD.E.64 R32, desc[UR42][R20.64] ;  /* 0x0000002a1420d980 */ /* 0x000168000c101b00 */
[----:B------:R0:W5:Y:S04]  /*9720*/  @!P5 LD.E.64 R34, desc[UR42][R14.64] ;  /* 0x0000002a0e22d980 */ /* 0x000168000c101b00 */
[----:B------:R0:W5:Y:S04]  /*9730*/  @!P4 LD.E.64 R36, desc[UR42][R10.64] ;  /* 0x0000002a0a24c980 */ /* 0x000168000c101b00 */
[----:B------:R0:W5:Y:S02]  /*9740*/  @!P4 LD.E.64 R38, desc[UR42][R12.64] ;  /* 0x0000002a0c26c980 */ /* 0x000164000c101b00 */
.L_x_9515:
[----:B------:R-:W-:Y:S05]  /*9750*/  BSYNC B1 ;  /* 0x0000000000017941 */ /* 0x000fea0003800000 */
.L_x_9514:
        /* <DEDUP_REMOVED lines=22> */
.L_x_9805:
        /* <DEDUP_REMOVED lines=31> */
.L_x_9518:
[----:B------:R-:W-:Y:S05]  /*9ab0*/  BSYNC B1 ;  /* 0x0000000000017941 */ /* 0x000fea0003800000 */
.L_x_9517:
        /* <DEDUP_REMOVED lines=23> */
.L_x_9811:
[----:B------:R-:W-:Y:S01]  /*9c30*/  IADD3 R57, R57, 0x60, RZ ;  /* 0x0000006039397810 */ /* 0x000fe20007ffe0ff */
[----:B------:R-:W-:Y:S01]  /*9c40*/  BSSY B1, `(.L_x_9520) ;  /* 0x000001d000017945 */ /* 0x000fe20003800000 */
[----:B------:R-:W-:Y:S02]  /*9c50*/  CS2R R10, SRZ ;  /* 0x00000000000a7805 */ /* 0x000fe4000001ff00 */
[----:B------:R-:W-:Y:S02]  /*9c60*/  CS2R R12, SRZ ;  /* 0x00000000000c7805 */ /* 0x000fe4000001ff00 */
[----:B------:R-:W-:Y:S02]  /*9c70*/  ISETP.GE.AND P0, PT, R57, R74, PT ;  /* 0x0000004a3900720c */ /* 0x000fe40003f06270 */
[----:B01----:R-:W-:-:S11]  /*9c80*/  CS2R R8, SRZ ;  /* 0x0000000000087805 */ /* 0x003fd6000001ff00 */
        /* <DEDUP_REMOVED lines=15> */
[C---:B--23--:R-:W-:Y:S02]  /*9d80*/  @!P4 IMAD.X R7, R0.reuse, 0x1, R5, P0 ;  /* 0x000000010007c824 */ /* 0x04cfe400000e0605 */
        /* <DEDUP_REMOVED lines=8> */
.L_x_9521:
[----:B------:R-:W-:Y:S05]  /*9e10*/  BSYNC B1 ;  /* 0x0000000000017941 */ /* 0x000fea0003800000 */
.L_x_9520:
        /* <DEDUP_REMOVED lines=9> */
[----:B--2---:R-:W-:Y:S01]  /*9eb0*/  IMAD.MOV.U32 R7, RZ, RZ, R13 ;  /* 0x000000ffff077224 */ /* 0x004fe200078e000d */
        /* <DEDUP_REMOVED lines=13> */
.L_x_9812:
[----:B------:R-:W-:Y:S05]  /*9f90*/  BSYNC B1 ;  /* 0x0000000000017941 */ /* 0x000fea0003800000 */
.L_x_9522:
[----:B------:R-:W-:Y:S01]  /*9fa0*/  BSSY B1, `(.L_x_9524) ;  /* 0x0000067000017945 */ /* 0x000fe20003800000 */
        /* <DEDUP_REMOVED lines=9> */
[----:B------:R-:W-:Y:S02]  /*a040*/  SHF.R.U32.HI R78, RZ, 0x10, R49 ;  /* 0x00000010ff4e7819 */ /* 0x000fe40000011631 */
[----:B------:R-:W-:Y:S02]  /*a050*/  SHF.R.U32.HI R75, RZ, 0x10, R47 ;  /* 0x00000010ff4b7819 */ /* 0x000fe4000001162f */
[----:B------:R-:W-:Y:S02]  /*a060*/  PRMT R78, R43, 0x5432, R78 ;  /* 0x000054322b4e7816 */ /* 0x000fe4000000004e */
[----:B------:R-:W-:Y:S02]  /*a070*/  SHF.R.U64 R77, R48, 0x10, R49 ;  /* 0x00000010304d7819 */ /* 0x000fe40000001231 */
[----:B------:R-:W-:Y:S01]  /*a080*/  PRMT R75, R79, 0x5410, R75 ;  /* 0x000054104f4b7816 */ /* 0x000fe2000000004b */
[----:B------:R-:W-:Y:S01]  /*a090*/  IMAD.U32 R79, R78, 0x10000, RZ ;  /* 0x000100004e4f7824 */ /* 0x000fe200078e00ff */
[----:B------:R-:W-:-:S02]  /*a0a0*/  SHF.R.U64 R74, R46, 0x10, R47 ;  /* 0x000000102e4a7819 */ /* 0x000fc4000000122f */
[----:B------:R-:W-:Y:S01]  /*a0b0*/  PRMT R77, R76, 0x5410, R77 ;  /* 0x000054104c4d7816 */ /* 0x000fe2000000004d */
[C---:B------:R-:W-:Y:S01]  /*a0c0*/  IMAD.U32 R76, R75.reuse, 0x10000, RZ ;  /* 0x000100004b4c7824 */ /* 0x040fe200078e00ff */
[----:B------:R-:W-:Y:S02]  /*a0d0*/  LOP3.LUT R78, R78, 0xffff0000, RZ, 0xc0, !PT ;  /* 0xffff00004e4e7812 */ /* 0x000fe400078ec0ff */
        /* <DEDUP_REMOVED lines=35> */
.L_x_9527:
[----:B------:R-:W-:Y:S05]  /*a310*/  BSYNC B2 ;  /* 0x0000000000027941 */ /* 0x000fea0003800000 */
.L_x_9526:
        /* <DEDUP_REMOVED lines=17> */
[----:B------:R-:W-:Y:S01]  /*a430*/  IMAD.U32 R6, R4, 0x10000, RZ ;  /* 0x0001000004067824 */ /* 0x000fe200078e00ff */
[----:B------:R-:W-:Y:S01]  /*a440*/  SHF.L.U32 R44, R7, 0x10, RZ ;  /* 0x00000010072c7819 */ /* 0x000fe200000006ff */
[C---:B------:R-:W-:Y:S01]  /*a450*/  FMUL.FTZ R74, R41.reuse, R46 ;  /* 0x0000002e294a7220 */ /* 0x040fe20000410000 */
[----:B------:R-:W-:Y:S01]  /*a460*/  FMUL.FTZ R49, R41, R47 ;  /* 0x0000002f29317220 */ /* 0x000fe20000410000 */
[----:B------:R-:W-:Y:S01]  /*a470*/  FMUL.FTZ R41, R45, R70 ;  /* 0x000000462d297220 */ /* 0x000fe20000410000 */
[----:B------:R-:W-:-:S02]  /*a480*/  IMAD.U32 R7, R5, 0x10000, RZ ;  /* 0x0001000005077824 */ /* 0x000fc400078e00ff */
[----:B------:R-:W-:Y:S01]  /*a490*/  FFMA.FTZ R75, R40, R47, R74 ;  /* 0x0000002f284b7223 */ /* 0x000fe2000001004a */
[-C--:B------:R-:W-:Y:S01]  /*a4a0*/  FMUL.FTZ R47, R45, R73.reuse ;  /* 0x000000492d2f7220 */ /* 0x080fe20000410000 */
[----:B------:R-:W-:Y:S01]  /*a4b0*/  FFMA.FTZ R73, R44, R73, -R41 ;  /* 0x000000492c497223 */ /* 0x000fe20000010829 */
        /* <DEDUP_REMOVED lines=21> */
.L_x_9525:
[----:B------:R-:W-:Y:S05]  /*a610*/  BSYNC B1 ;  /* 0x0000000000017941 */ /* 0x000fea0003800000 */
.L_x_9524:
        /* <DEDUP_REMOVED lines=54> */
.L_x_9531:
[----:B------:R-:W-:Y:S05]  /*a980*/  BSYNC B2 ;  /* 0x0000000000027941 */ /* 0x000fea0003800000 */
.L_x_9530:
        /* <DEDUP_REMOVED lines=47> */
.L_x_9529:
[----:B------:R-:W-:Y:S05]  /*ac80*/  BSYNC B1 ;  /* 0x0000000000017941 */ /* 0x000fea0003800000 */
.L_x_9528:
        /* <DEDUP_REMOVED lines=33> */
[----:B------:R-:W-:Y:S01]  /*aea0*/  IMAD.U32 R31, R58, 0x10000, RZ ;  /* 0x000100003a1f7824 */ /* 0x000fe200078e00ff */
[----:B------:R-:W-:Y:S01]  /*aeb0*/  LOP3.LUT R4, R4, 0xffff0000, RZ, 0xc0, !PT ;  /* 0xffff000004047812 */ /* 0x000fe200078ec0ff */
[----:B------:R-:W-:Y:S01]  /*aec0*/  IMAD.U32 R29, R60, 0x10000, RZ ;  /* 0x000100003c1d7824 */ /* 0x000fe200078e00ff */
        /* <DEDUP_REMOVED lines=18> */
.L_x_9535:
[----:B------:R-:W-:Y:S05]  /*aff0*/  BSYNC B2 ;  /* 0x0000000000027941 */ /* 0x000fea0003800000 */
.L_x_9534:
        /* <DEDUP_REMOVED lines=47> */
.L_x_9533:
[----:B------:R-:W-:Y:S05]  /*b2f0*/  BSYNC B1 ;  /* 0x0000000000017941 */ /* 0x000fea0003800000 */
.L_x_9532:
[----:B------:R-:W-:-:S13]  /*b300*/  ISETP.GE.AND P0, PT, R217, R0, PT ;  /* 0x00000000d900720c */ /* 0x000fda0003f06270 */
[----:B------:R-:W-:Y:S05]  /*b310*/  @P0 BRA `(.L_x_9536) ;  /* 0x0000002c00740947 */ /* 0x000fea0003800000 */
[----:B------:R-:W5:Y:S01]  /*b320*/  LDC R0, c[0x0][0x3f4] ;  /* 0x0000fd00ff007b82 */ /* 0x000f620000000800 */
[----:B------:R-:W-:Y:S01]  /*b330*/  BSSY B1, `(.L_x_9537) ;  /* 0x0000032000017945 */ /* 0x000fe20003800000 */
[-C--:B-----5:R-:W-:Y:S02]  /*b340*/  ISETP.GE.AND P0, PT, R22, R0.reuse, PT ;  /* 0x000000001600720c */ /* 0x0a0fe40003f06270 */
[----:B------:R-:W-:-:S11]  /*b350*/  ISETP.GE.AND P1, PT, R185, R0, PT ;  /* 0x00000000b900720c */ /* 0x000fd60003f26270 */
        /* <DEDUP_REMOVED lines=47> */
.L_x_9538:
[----:B------:R-:W-:Y:S05]  /*b650*/  BSYNC B1 ;  /* 0x0000000000017941 */ /* 0x000fea0003800000 */
.L_x_9537:
[----:B------:R-:W-:Y:S05]  /*b660*/  @P1 BRA `(.L_x_9536) ;  /* 0x0000002800a01947 */ /* 0x000fea0003800000 */
[----:B01234-:R-:W0:Y:S01]  /*b670*/  LDS.128 R4, [R202+0x7000] ;  /* 0x00700000ca047984 */ /* 0x01fe220000000c00 */
[----:B------:R-:W-:Y:S02]  /*b680*/  SHF.R.U64 R12, R10, 0x10, R11 ;  /* 0x000000100a0c7819 */ /* 0x000fe4000000120b */
[----:B------:R-:W-:Y:S02]  /*b690*/  SHF.R.U64 R0, R8, 0x10, R9 ;  /* 0x0000001008007819 */ /* 0x000fe40000001209 */
[----:B------:R-:W-:Y:S02]  /*b6a0*/  SHF.R.U32.HI R11, RZ, 0x10, R11 ;  /* 0x00000010ff0b7819 */ /* 0x000fe4000001160b */
[----:B------:R-:W-:Y:S02]  /*b6b0*/  SHF.R.U32.HI R8, RZ, 0x10, R9 ;  /* 0x00000010ff087819 */ /* 0x000fe40000011609 */
[----:B------:R-:W-:Y:S02]  /*b6c0*/  PRMT R14, R14, 0x5410, R11 ;  /* 0x000054100e0e7816 */ /* 0x000fe4000000000b */
[----:B------:R-:W-:-:S02]  /*b6d0*/  PRMT R57, R57, 0x5410, R8 ;  /* 0x0000541039397816 */ /* 0x000fc40000000008 */
[C---:B------:R-:W-:Y:S02]  /*b6e0*/  SHF.L.U32 R13, R14.reuse, 0x10, RZ ;  /* 0x000000100e0d7819 */ /* 0x040fe400000006ff */
[----:B------:R-:W-:Y:S01]  /*b6f0*/  LOP3.LUT R14, R14, 0xffff0000, RZ, 0xc0, !PT ;  /* 0xffff00000e0e7812 */ /* 0x000fe200078ec0ff */
[C---:B------:R-:W-:Y:S01]  /*b700*/  IMAD.U32 R11, R57.reuse, 0x10000, RZ ;  /* 0x00010000390b7824 */ /* 0x040fe200078e00ff */
[----:B------:R-:W-:Y:S02]  /*b710*/  LOP3.LUT R10, R57, 0xffff0000, RZ, 0xc0, !PT ;  /* 0xffff0000390a7812 */ /* 0x000fe400078ec0ff */
[----:B------:R-:W-:Y:S02]  /*b720*/  PRMT R12, R3, 0x5410, R12 ;  /* 0x00005410030c7816 */ /* 0x000fe4000000000c */
        /* <DEDUP_REMOVED lines=35> */
.L_x_9509:
[----:B------:R-:W1:Y:S01]  /*b960*/  LDC R5, c[0x0][0x448] ;  /* 0x00011200ff057b82 */ /* 0x000e620000000800 */
[----:B------:R-:W-:Y:S01]  /*b970*/  ULDC.64 UR4, c[0x0][0x3f8] ;  /* 0x0000fe0000047ab9 */ /* 0x000fe20000000a00 */
[----:B------:R-:W-:Y:S01]  /*b980*/  ULDC.64 UR6, c[0x0][0x408] ;  /* 0x0001020000067ab9 */ /* 0x000fe20000000a00 */
        /* <DEDUP_REMOVED lines=24> */
[----:B--2---:R-:W1:Y:S01]  /*bb10*/  LDC R47, c[0x0][0x3f4] ;  /* 0x0000fd00ff2f7b82 */ /* 0x004e620000000800 */
[----:B------:R-:W2:Y:S01]  /*bb20*/  SHFL.IDX PT, R4, R32, RZ, 0x181f ;  /* 0x00181fff20047589 */ /* 0x000ea200000e0000 */
[----:B------:R-:W-:-:S03]  /*bb30*/  IMAD R0, R192, R5, RZ ;  /* 0x00000005c0007224 */ /* 0x000fc600078e02ff */
[----:B------:R-:W3:Y:S04]  /*bb40*/  SHFL.IDX PT, R3, R35, RZ, 0x181f ;  /* 0x00181fff23037589 */ /* 0x000ee800000e0000 */
[----:B------:R-:W5:Y:S04]  /*bb50*/  SHFL.IDX PT, R14, R34, RZ, 0x181f ;  /* 0x00181fff220e7589 */ /* 0x000f6800000e0000 */
[----:B------:R-:W0:Y:S01]  /*bb60*/  SHFL.IDX PT, R5, R33, RZ, 0x181f ;  /* 0x00181fff21057589 */ /* 0x000e2200000e0000 */
[----:B-1----:R-:W-:-:S04]  /*bb70*/  ISETP.GE.AND P0, PT, R16, R47, PT ;  /* 0x0000002f1000720c */ /* 0x002fc80003f06270 */
[----:B------:R-:W-:-:S13]  /*bb80*/  ISETP.GE.OR P1, PT, R57, R0, P0 ;  /* 0x000000003900720c */ /* 0x000fda0000726670 */
[C---:B------:R-:W-:Y:S01]  /*bb90*/  @!P1 IMAD.SHL.U32 R7, R16.reuse, 0x2, RZ ;  /* 0x0000000210079824 */ /* 0x040fe200078e00ff */
[----:B------:R-:W-:-:S04]  /*bba0*/  @!P1 SHF.L.U64.HI R6, R16, 0x1, R17 ;  /* 0x0000000110069819 */ /* 0x000fc80000010211 */
[----:B--2---:R-:W-:-:S05]  /*bbb0*/  @!P1 IADD3 R4, P2, R4, R7, RZ ;  /* 0x0000000704049210 */ /* 0x004fca0007f5e0ff */
[----:B---3--:R-:W-:Y:S02]  /*bbc0*/  @!P1 IMAD.X R3, R3, 0x1, R6, P2 ;  /* 0x0000000103039824 */ /* 0x008fe400010e0606 */
[----:B------:R-:W-:Y:S02]  /*bbd0*/  @!P1 IMAD.MOV.U32 R24, RZ, RZ, R4 ;  /* 0x000000ffff189224 */ /* 0x000fe400078e0004 */
[----:B------:R-:W-:-:S06]  /*bbe0*/  @!P1 IMAD.MOV.U32 R25, RZ, RZ, R3 ;  /* 0x000000ffff199224 */ /* 0x000fcc00078e0003 */
[----:B------:R-:W2:Y:S01]  /*bbf0*/  @!P1 LD.E.128 R24, desc[UR42][R24.64] ;  /* 0x0000002a18189980 */ /* 0x000ea2000c101d00 */
[----:B-----5:R-:W-:-:S05]  /*bc00*/  @!P1 IADD3 R14, P2, R14, R7, RZ ;  /* 0x000000070e0e9210 */ /* 0x020fca0007f5e0ff */
[----:B0-----:R-:W-:Y:S02]  /*bc10*/  @!P1 IMAD.X R5, R5, 0x1, R6, P2 ;  /* 0x0000000105059824 */ /* 0x001fe400010e0606 */
[----:B------:R-:W-:-:S06]  /*bc20*/  @!P1 IMAD.MOV.U32 R4, RZ, RZ, R14 ;  /* 0x000000ffff049224 */ /* 0x000fcc00078e000e */
[----:B------:R-:W3:Y:S01]  /*bc30*/  @!P1 LD.E.128 R4, desc[UR42][R4.64] ;  /* 0x0000002a04049980 */ /* 0x000ee2000c101d00 */
[----:B------:R-:W-:Y:S02]  /*bc40*/  CS2R R48, SRZ ;  /* 0x0000000000307805 */ /* 0x000fe4000001ff00 */
[----:B------:R-:W-:Y:S02]  /*bc50*/  CS2R R36, SRZ ;  /* 0x0000000000247805 */ /* 0x000fe4000001ff00 */
[----:B------:R-:W-:Y:S01]  /*bc60*/  CS2R R50, SRZ ;  /* 0x0000000000327805 */ /* 0x000fe2000001ff00 */
[----:B------:R0:W1:Y:S01]  /*bc70*/  SHFL.IDX PT, R9, R33, 0x1, 0x181f ;  /* 0x00381f0021097f89 */ /* 0x00006200000e0000 */
[----:B------:R-:W-:-:S03]  /*bc80*/  CS2R R20, SRZ ;  /* 0x0000000000147805 */ /* 0x000fc6000001ff00 */
[----:B------:R0:W0:Y:S01]  /*bc90*/  SHFL.IDX PT, R14, R34, 0x1, 0x181f ;  /* 0x00381f00220e7f89 */ /* 0x00002200000e0000 */
[----:B--2---:R-:W-:Y:S02]  /*bca0*/  @!P1 IMAD.MOV.U32 R48, RZ, RZ, R24 ;  /* 0x000000ffff309224 */ /* 0x004fe400078e0018 */
        /* <DEDUP_REMOVED lines=9> */
[----:B------:R-:W-:Y:S01]  /*bd40*/  IMAD.MOV.U32 R10, RZ, RZ, R50 ;  /* 0x000000ffff0a7224 */ /* 0x000fe200078e0032 */
[----:B---3--:R-:W-:Y:S01]  /*bd50*/  @!P1 MOV R36, R6 ;  /* 0x0000000600249202 */ /* 0x008fe20000000f00 */
[----:B------:R-:W-:Y:S01]  /*bd60*/  @!P1 IMAD.MOV.U32 R20, RZ, RZ, R4 ;  /* 0x000000ffff149224 */ /* 0x000fe200078e0004 */
[----:B------:R2:W3:Y:S01]  /*bd70*/  SHFL.IDX PT, R8, R32, 0x1, 0x181f ;  /* 0x00381f0020087f89 */ /* 0x0004e200000e0000 */
[----:B------:R-:W-:Y:S01]  /*bd80*/  @!P1 IMAD.MOV.U32 R21, RZ, RZ, R5 ;  /* 0x000000ffff159224 */ /* 0x000fe200078e0005 */
[----:B------:R-:W-:Y:S01]  /*bd90*/  PRMT R43, R10, 0x7610, R43 ;  /* 0x000076100a2b7816 */ /* 0x000fe2000000002b */
[----:B------:R-:W-:-:S02]  /*bda0*/  @!P1 IMAD.MOV.U32 R37, RZ, RZ, R7 ;  /* 0x000000ffff259224 */ /* 0x000fc400078e0007 */
[----:B------:R-:W-:Y:S02]  /*bdb0*/  IMAD.MOV.U32 R11, RZ, RZ, R51 ;  /* 0x000000ffff0b7224 */ /* 0x000fe400078e0033 */
[----:B------:R-:W-:Y:S02]  /*bdc0*/  IMAD.MOV.U32 R4, RZ, RZ, R20 ;  /* 0x000000ffff047224 */ /* 0x000fe400078e0014 */
[----:B------:R-:W-:Y:S01]  /*bdd0*/  IMAD.MOV.U32 R5, RZ, RZ, R21 ;  /* 0x000000ffff057224 */ /* 0x000fe200078e0015 */
[----:B------:R-:W-:Y:S01]  /*bde0*/  PRMT R44, R11, 0x7610, R44 ;  /* 0x000076100b2c7816 */ /* 0x000fe2000000002c */
[----:B------:R-:W-:Y:S01]  /*bdf0*/  IMAD.MOV.U32 R6, RZ, RZ, R36 ;  /* 0x000000ffff067224 */ /* 0x000fe200078e0024 */
[----:B------:R-:W-:Y:S01]  /*be00*/  PRMT R78, R4, 0x7610, R78 ;  /* 0x00007610044e7816 */ /* 0x000fe2000000004e */
[----:B------:R-:W-:Y:S01]  /*be10*/  IMAD.MOV.U32 R7, RZ, RZ, R37 ;  /* 0x000000ffff077224 */ /* 0x000fe200078e0025 */
[----:B------:R-:W-:Y:S02]  /*be20*/  PRMT R79, R5, 0x7610, R79 ;  /* 0x00007610054f7816 */ /* 0x000fe4000000004f */
[----:B------:R-:W-:-:S02]  /*be30*/  PRMT R80, R6, 0x7610, R80 ;  /* 0x0000761006507816 */ /* 0x000fc40000000050 */
[----:B-12---:R-:W-:-:S07]  /*be40*/  PRMT R81, R7, 0x7610, R81 ;  /* 0x0000761007517816 */ /* 0x006fce0000000051 */
.L_x_9822:
        /* <DEDUP_REMOVED lines=13> */
[-C--:B---3--:R-:W-:Y:S02]  /*bf20*/  IADD3 R4, P1, R8, R15.reuse, RZ ;  /* 0x0000000f08047210 */ /* 0x088fe40007f3e0ff */
[----:B0-----:R-:W-:-:S03]  /*bf30*/  IADD3 R14, P2, R14, R15, RZ ;  /* 0x0000000f0e0e7210 */ /* 0x001fc60007f5e0ff */
[--C-:B------:R-:W-:Y:S02]  /*bf40*/  IMAD.X R5, R3, 0x1, R6.reuse, P1 ;  /* 0x0000000103057824 */ /* 0x100fe400008e0606 */
[----:B------:R-:W-:-:S04]  /*bf50*/  IMAD.X R15, R9, 0x1, R6, P2 ;  /* 0x00000001090f7824 */ /* 0x000fc800010e0606 */
[----:B------:R-:W5:Y:S04]  /*bf60*/  LD.E.128 R4, desc[UR42][R4.64] ;  /* 0x0000002a04047980 */ /* 0x000f68000c101d00 */
[----:B------:R1:W5:Y:S02]  /*bf70*/  LD.E.128 R24, desc[UR42][R14.64] ;  /* 0x0000002a0e187980 */ /* 0x000364000c101d00 */
.L_x_9541:
[----:B------:R-:W-:Y:S05]  /*bf80*/  BSYNC B1 ;  /* 0x0000000000017941 */ /* 0x000fea0003800000 */
.L_x_9540:
[----:B0----5:R-:W-:Y:S01]  /*bf90*/  IMAD.MOV.U32 R3, RZ, RZ, R24 ;  /* 0x000000ffff037224 */ /* 0x021fe200078e0018 */
[----:B------:R-:W-:Y:S01]  /*bfa0*/  UMOV UR4, 0xffffffff ;  /* 0xffffffff00047882 */ /* 0x000fe20000000000 */
        /* <DEDUP_REMOVED lines=16> */
[----:B------:R-:W0:Y:S01]  /*c0b0*/  SHFL.IDX PT, R8, R32, 0x2, 0x181f ;  /* 0x00581f0020087f89 */ /* 0x000e2200000e0000 */
[----:B------:R-:W-:-:S03]  /*c0c0*/  VIADD R9, R57, 0x40 ;  /* 0x0000004039097836 */ /* 0x000fc60000000000 */
[----:B------:R-:W2:Y:S02]  /*c0d0*/  SHFL.IDX PT, R3, R35, 0x2, 0x181f ;  /* 0x00581f0023037f89 */ /* 0x000ea400000e0000 */
[----:B------:R-:W-:Y:S02]  /*c0e0*/  ISETP.GE.OR P1, PT, R9, R0, P0 ;  /* 0x000000000900720c */ /* 0x000fe40000726670 */
[----:B-1----:R-:W1:Y:S04]  /*c0f0*/  SHFL.IDX PT, R14, R34, 0x2, 0x181f ;  /* 0x00581f00220e7f89 */ /* 0x002e6800000e0000 */
[----:B------:R-:W3:Y:S07]  /*c100*/  SHFL.IDX PT, R28, R33, 0x2, 0x181f ;  /* 0x00581f00211c7f89 */ /* 0x000eee00000e0000 */
[C---:B------:R-:W-:Y:S01]  /*c110*/  @!P1 IMAD.SHL.U32 R31, R16.reuse, 0x2, RZ ;  /* 0x00000002101f9824 */ /* 0x040fe200078e00ff */
[----:B------:R-:W-:-:S04]  /*c120*/  @!P1 SHF.L.U64.HI R29, R16, 0x1, R17 ;  /* 0x00000001101d9819 */ /* 0x000fc80000010211 */
[----:B0-----:R-:W-:-:S05]  /*c130*/  @!P1 IADD3 R8, P2, R8, R31, RZ ;  /* 0x0000001f08089210 */ /* 0x001fca0007f5e0ff */
[----:B--2---:R-:W-:-:S06]  /*c140*/  @!P1 IMAD.X R9, R3, 0x1, R29, P2 ;  /* 0x0000000103099824 */ /* 0x004fcc00010e061d */
[----:B------:R-:W2:Y:S01]  /*c150*/  @!P1 LD.E.128 R8, desc[UR42][R8.64] ;  /* 0x0000002a08089980 */ /* 0x000ea2000c101d00 */
[----:B-1----:R-:W-:-:S05]  /*c160*/  @!P1 IADD3 R14, P2, R14, R31, RZ ;  /* 0x0000001f0e0e9210 */ /* 0x002fca0007f5e0ff */
[----:B---3--:R-:W-:-:S04]  /*c170*/  @!P1 IMAD.X R3, R28, 0x1, R29, P2 ;  /* 0x000000011c039824 */ /* 0x008fc800010e061d */
[----:B------:R-:W-:-:S05]  /*c180*/  @!P1 IMAD.MOV.U32 R15, RZ, RZ, R3 ;  /* 0x000000ffff0f9224 */ /* 0x000fca00078e0003 */
[----:B------:R-:W3:Y:S01]  /*c190*/  @!P1 LD.E.128 R28, desc[UR42][R14.64] ;  /* 0x0000002a0e1c9980 */ /* 0x000ee2000c101d00 */
[----:B------:R-:W-:Y:S02]  /*c1a0*/  CS2R R52, SRZ ;  /* 0x0000000000347805 */ /* 0x000fe4000001ff00 */
[----:B------:R-:W-:Y:S02]  /*c1b0*/  CS2R R54, SRZ ;  /* 0x0000000000367805 */ /* 0x000fe4000001ff00 */
[----:B------:R-:W-:Y:S01]  /*c1c0*/  CS2R R38, SRZ ;  /* 0x0000000000267805 */ /* 0x000fe2000001ff00 */
[----:B------:R-:W0:Y:S01]  /*c1d0*/  SHFL.IDX PT, R32, R32, 0x3, 0x181f ;  /* 0x00781f0020207f89 */ /* 0x000e2200000e0000 */
[----:B------:R-:W-:-:S03]  /*c1e0*/  CS2R R40, SRZ ;  /* 0x0000000000287805 */ /* 0x000fc6000001ff00 */
[----:B------:R-:W1:Y:S04]  /*c1f0*/  SHFL.IDX PT, R34, R34, 0x3, 0x181f ;  /* 0x00781f0022227f89 */ /* 0x000e6800000e0000 */
[----:B------:R-:W0:Y:S01]  /*c200*/  SHFL.IDX PT, R33, R33, 0x3, 0x181f ;  /* 0x00781f0021217f89 */ /* 0x000e2200000e0000 */
[----:B--2---:R-:W-:Y:S02]  /*c210*/  @!P1 IMAD.MOV.U32 R52, RZ, RZ, R8 ;  /* 0x000000ffff349224 */ /* 0x004fe400078e0008 */
[----:B------:R-:W-:Y:S02]  /*c220*/  @!P1 IMAD.MOV.U32 R54, RZ, RZ, R10 ;  /* 0x000000ffff369224 */ /* 0x000fe400078e000a */
[----:B------:R-:W-:Y:S01]  /*c230*/  @!P1 IMAD.MOV.U32 R55, RZ, RZ, R11 ;  /* 0x000000ffff379224 */ /* 0x000fe200078e000b */
[----:B------:R-:W-:Y:S01]  /*c240*/  MOV R3, R52 ;  /* 0x0000003400037202 */ /* 0x000fe20000000f00 */
[----:B------:R-:W-:-:S02]  /*c250*/  @!P1 IMAD.MOV.U32 R53, RZ, RZ, R9 ;  /* 0x000000ffff359224 */ /* 0x000fc400078e0009 */
[----:B------:R-:W-:Y:S01]  /*c260*/  IMAD.MOV.U32 R8, RZ, RZ, R54 ;  /* 0x000000ffff087224 */ /* 0x000fe200078e0036 */
[----:B------:R-:W-:Y:S01]  /*c270*/  PRMT R65, R3, 0x7610, R65 ;  /* 0x0000761003417816 */ /* 0x000fe20000000041 */
[----:B------:R-:W-:Y:S01]  /*c280*/  IMAD.MOV.U32 R9, RZ, RZ, R55 ;  /* 0x000000ffff097224 */ /* 0x000fe200078e0037 */
[----:B------:R2:W0:Y:S01]  /*c290*/  SHFL.IDX PT, R3, R35, 0x3, 0x181f ;  /* 0x00781f0023037f89 */ /* 0x00042200000e0000 */
[----:B------:R-:W-:Y:S01]  /*c2a0*/  IMAD.MOV.U32 R12, RZ, RZ, R53 ;  /* 0x000000ffff0c7224 */ /* 0x000fe200078e0035 */
[----:B------:R-:W-:Y:S01]  /*c2b0*/  PRMT R45, R8, 0x7610, R45 ;  /* 0x00007610082d7816 */ /* 0x000fe2000000002d */
[----:B---3--:R-:W-:Y:S01]  /*c2c0*/  @!P1 IMAD.MOV.U32 R38, RZ, RZ, R28 ;  /* 0x000000ffff269224 */ /* 0x008fe200078e001c */
[----:B------:R-:W-:Y:S01]  /*c2d0*/  PRMT R46, R9, 0x7610, R46 ;  /* 0x00007610092e7816 */ /* 0x000fe2000000002e */
[----:B------:R-:W-:Y:S01]  /*c2e0*/  @!P1 IMAD.MOV.U32 R39, RZ, RZ, R29 ;  /* 0x000000ffff279224 */ /* 0x000fe200078e001d */
[----:B------:R-:W-:Y:S01]  /*c2f0*/  PRMT R66, R12, 0x7610, R66 ;  /* 0x000076100c427816 */ /* 0x000fe20000000042 */
[----:B------:R-:W-:-:S02]  /*c300*/  @!P1 IMAD.MOV.U32 R40, RZ, RZ, R30 ;  /* 0x000000ffff289224 */ /* 0x000fc400078e001e */
[----:B------:R-:W-:Y:S02]  /*c310*/  @!P1 IMAD.MOV.U32 R41, RZ, RZ, R31 ;  /* 0x000000ffff299224 */ /* 0x000fe400078e001f */
[----:B------:R-:W-:Y:S02]  /*c320*/  IMAD.MOV.U32 R8, RZ, RZ, R38 ;  /* 0x000000ffff087224 */ /* 0x000fe400078e0026 */
[----:B------:R-:W-:Y:S02]  /*c330*/  IMAD.MOV.U32 R9, RZ, RZ, R39 ;  /* 0x000000ffff097224 */ /* 0x000fe400078e0027 */
[----:B------:R-:W-:Y:S01]  /*c340*/  IMAD.MOV.U32 R10, RZ, RZ, R40 ;  /* 0x000000ffff0a7224 */ /* 0x000fe200078e0028 */
[----:B------:R-:W-:Y:S01]  /*c350*/  PRMT R72, R8, 0x7610, R72 ;  /* 0x0000761008487816 */ /* 0x000fe20000000048 */
[----:B------:R-:W-:Y:S01]  /*c360*/  IMAD.MOV.U32 R11, RZ, RZ, R41 ;  /* 0x000000ffff0b7224 */ /* 0x000fe200078e0029 */
[----:B------:R-:W-:Y:S02]  /*c370*/  PRMT R73, R9, 0x7610, R73 ;  /* 0x0000761009497816 */ /* 0x000fe40000000049 */
[----:B------:R-:W-:-:S02]  /*c380*/  CS2R R8, SRZ ;  /* 0x0000000000087805 */ /* 0x000fc4000001ff00 */
[----:B------:R-:W-:Y:S02]  /*c390*/  PRMT R74, R10, 0x7610, R74 ;  /* 0x000076100a4a7816 */ /* 0x000fe4000000004a */
[----:B012---:R-:W-:-:S07]  /*c3a0*/  PRMT R75, R11, 0x7610, R75 ;  /* 0x000076100b4b7816 */ /* 0x007fce000000004b */
.L_x_9832:
[----:B------:R-:W-:Y:S01]  /*c3b0*/  VIADD R57, R57, 0x60 ;  /* 0x0000006039397836 */ /* 0x000fe20000000000 */
[----:B------:R-:W-:Y:S01]  /*c3c0*/  BSSY B1, `(.L_x_9543) ;  /* 0x0000012000017945 */ /* 0x000fe20003800000 */
[----:B------:R-:W-:Y:S02]  /*c3d0*/  CS2R R10, SRZ ;  /* 0x00000000000a7805 */ /* 0x000fe4000001ff00 */
[----:B----4-:R-:W-:Y:S02]  /*c3e0*/  CS2R R12, SRZ ;  /* 0x00000000000c7805 */ /* 0x010fe4000001ff00 */
        /* <DEDUP_REMOVED lines=15> */
.L_x_9544:
[----:B------:R-:W-:Y:S05]  /*c4e0*/  BSYNC B1 ;  /* 0x0000000000017941 */ /* 0x000fea0003800000 */
.L_x_9543:
        /* <DEDUP_REMOVED lines=19> */
[----:B------:R-:W-:Y:S02]  /*c620*/  PRMT R68, R0, 0x7610, R68 ;  /* 0x0000761000447816 */ /* 0x000fe40000000044 */
[----:B------:R-:W0:Y:S01]  /*c630*/  SYNCS.PHASECHK.TRANS64.TRYWAIT P4, [R18+URZ+0x28800], R29 ;  /* 0x0288001d120075a7 */ /* 0x000e22000808017f */
[----:B------:R-:W-:Y:S01]  /*c640*/  PRMT R69, R3, 0x7610, R69 ;  /* 0x0000761003457816 */ /* 0x000fe20000000045 */
[----:B------:R-:W-:Y:S01]  /*c650*/  IMAD.MOV.U32 R3, RZ, RZ, R15 ;  /* 0x000000ffff037224 */ /* 0x000fe200078e000f */
[----:B------:R-:W-:-:S02]  /*c660*/  PRMT R70, R28, 0x7610, R70 ;  /* 0x000076101c467816 */ /* 0x000fc40000000046 */
[----:B------:R-:W-:Y:S02]  /*c670*/  PRMT R71, R30, 0x7610, R71 ;  /* 0x000076101e477816 */ /* 0x000fe40000000047 */
[----:B------:R-:W-:Y:S01]  /*c680*/  MOV R0, R14 ;  /* 0x0000000e00007202 */ /* 0x000fe20000000f00 */
[----:B0-----:R-:W-:Y:S06]  /*c690*/  @!P4 BRA `(.L_x_9546) ;  /* 0x000001480040c947 */ /* 0x001fec0003800000 */
.L_x_9833:
[----:B------:R-:W-:Y:S05]  /*c6a0*/  BSYNC B1 ;  /* 0x0000000000017941 */ /* 0x000fea0003800000 */
.L_x_9545:
        /* <DEDUP_REMOVED lines=20> */
[----:B------:R-:W-:Y:S02]  /*c7f0*/  SHF.R.U32.HI R83, RZ, 0x10, R51 ;  /* 0x00000010ff537819 */ /* 0x000fe40000011633 */
[----:B------:R-:W-:Y:S02]  /*c800*/  PRMT R76, R76, 0x5410, R85 ;  /* 0x000054104c4c7816 */ /* 0x000fe40000000055 */
[----:B------:R-:W1:Y:S01]  /*c810*/  LDS.128 R32, [R82+0x10400] ;  /* 0x0104000052207984 */ /* 0x000e620000000c00 */
[----:B------:R-:W-:-:S02]  /*c820*/  SHF.R.U64 R21, R36, 0x10, R37 ;  /* 0x0000001024157819 */ /* 0x000fc40000001225 */
[----:B------:R-:W-:Y:S01]  /*c830*/  PRMT R51, R43, 0x5410, R48 ;  /* 0x000054102b337816 */ /* 0x000fe20000000030 */
[----:B------:R-:W-:Y:S01]  /*c840*/  IMAD.U32 R50, R76, 0x10000, RZ ;  /* 0x000100004c327824 */ /* 0x000fe200078e00ff */
[----:B------:R-:W-:Y:S01]  /*c850*/  PRMT R84, R79, 0x5410, R84 ;  /* 0x000054104f547816 */ /* 0x000fe20000000054 */
[----:B------:R-:W-:Y:S01]  /*c860*/  IMAD.U32 R79, R78, 0x10000, RZ ;  /* 0x000100004e4f7824 */ /* 0x000fe200078e00ff */
[----:B------:R-:W-:Y:S02]  /*c870*/  SHF.R.U32.HI R36, RZ, 0x10, R37 ;  /* 0x00000010ff247819 */ /* 0x000fe40000011625 */
[----:B------:R-:W-:Y:S02]  /*c880*/  PRMT R77, R77, 0x5410, R86 ;  /* 0x000054104d4d7816 */ /* 0x000fe40000000056 */
[----:B------:R-:W-:Y:S01]  /*c890*/  PRMT R85, R81, 0x5410, R36 ;  /* 0x0000541051557816 */ /* 0x000fe20000000024 */
[----:B------:R-:W-:Y:S01]  /*c8a0*/  IMAD.U32 R81, R84, 0x10000, RZ ;  /* 0x0001000054517824 */ /* 0x000fe200078e00ff */
[----:B------:R-:W-:-:S02]  /*c8b0*/  PRMT R83, R44, 0x5410, R83 ;  /* 0x000054102c537816 */ /* 0x000fc40000000053 */
[----:B------:R-:W-:Y:S02]  /*c8c0*/  LOP3.LUT R78, R78, 0xffff0000, RZ, 0xc0, !PT ;  /* 0xffff00004e4e7812 */ /* 0x000fe400078ec0ff */
[----:B------:R-:W-:Y:S02]  /*c8d0*/  LOP3.LUT R76, R76, 0xffff0000, RZ, 0xc0, !PT ;  /* 0xffff00004c4c7812 */ /* 0x000fe400078ec0ff */
        /* <DEDUP_REMOVED lines=29> */
[----:B------:R-:W-:Y:S01]  /*cab0*/  FFMA.FTZ R43, R37, R20, -R44 ;  /* 0x00000014252b7223 */ /* 0x000fe2000001082c */
[C---:B------:R-:W-:Y:S01]  /*cac0*/  FMUL.FTZ R20, R32.reuse, R78 ;  /* 0x0000004e20147220 */ /* 0x040fe20000410000 */
[----:B------:R-:W-:Y:S01]  /*cad0*/  FMUL.FTZ R36, R32, R76 ;  /* 0x0000004c20247220 */ /* 0x000fe20000410000 */
[----:B------:R-:W-:-:S02]  /*cae0*/  IMAD.U32 R48, R34, 0x10000, RZ ;  /* 0x0001000022307824 */ /* 0x000fc400078e00ff */
[----:B------:R-:W-:Y:S01]  /*caf0*/  FFMA.FTZ R49, R37, R50, R49 ;  /* 0x0000003225317223 */ /* 0x000fe20000010031 */
[----:B------:R-:W-:Y:S02]  /*cb00*/  IMAD.U32 R32, R80, 0x10000, RZ ;  /* 0x0001000050207824 */ /* 0x000fe400078e00ff */
[----:B------:R-:W-:Y:S01]  /*cb10*/  FMUL.FTZ R37, R33, R84 ;  /* 0x0000005421257220 */ /* 0x000fe20000410000 */
[----:B------:R-:W-:Y:S01]  /*cb20*/  FFMA.FTZ R76, R21, R76, -R20 ;  /* 0x0000004c154c7223 */ /* 0x000fe20000010814 */
[-C--:B------:R-:W-:Y:S01]  /*cb30*/  FMUL.FTZ R33, R33, R77.reuse ;  /* 0x0000004d21217220 */ /* 0x080fe20000410000 */
[----:B------:R-:W-:Y:S02]  /*cb40*/  IMAD.U32 R20, R51, 0x10000, RZ ;  /* 0x0001000033147824 */ /* 0x000fe400078e00ff */
[----:B------:R-:W-:Y:S01]  /*cb50*/  FMUL.FTZ R50, R48, R32 ;  /* 0x0000002030327220 */ /* 0x000fe20000410000 */
[----:B------:R-:W-:Y:S01]  /*cb60*/  FFMA.FTZ R36, R21, R78, R36 ;  /* 0x0000004e15247223 */ /* 0x000fe20000010024 */
[C---:B------:R-:W-:Y:S01]  /*cb70*/  FFMA.FTZ R44, R28.reuse, R77, -R37 ;  /* 0x0000004d1c2c7223 */ /* 0x040fe20000010825 */
[----:B------:R-:W-:Y:S01]  /*cb80*/  FFMA.FTZ R84, R28, R84, R33 ;  /* 0x000000541c547223 */ /* 0x000fe20000010021 */
[----:B------:R-:W-:Y:S01]  /*cb90*/  LOP3.LUT R34, R34, 0xffff0000, RZ, 0xc0, !PT ;  /* 0xffff000022227812 */ /* 0x000fe200078ec0ff */
[-C--:B------:R-:W-:Y:S01]  /*cba0*/  FMUL.FTZ R48, R48, R20.reuse ;  /* 0x0000001430307220 */ /* 0x080fe20000410000 */
[----:B------:R-:W-:Y:S01]  /*cbb0*/  LOP3.LUT R35, R35, 0xffff0000, RZ, 0xc0, !PT ;  /* 0xffff000023237812 */ /* 0x000fe200078ec0ff */
[C---:B------:R-:W-:Y:S01]  /*cbc0*/  FFMA.FTZ R50, R29.reuse, R20, -R50 ;  /* 0x000000141d327223 */ /* 0x040fe20000010832 */
[----:B------:R-:W-:Y:S01]  /*cbd0*/  LOP3.LUT R21, R80, 0xffff0000, RZ, 0xc0, !PT ;  /* 0xffff000050157812 */ /* 0x000fe200078ec0ff */
[----:B------:R-:W-:Y:S01]  /*cbe0*/  FFMA.FTZ R48, R29, R32, R48 ;  /* 0x000000201d307223 */ /* 0x000fe20000010030 */
[----:B------:R-:W-:-:S02]  /*cbf0*/  LOP3.LUT R28, R85, 0xffff0000, RZ, 0xc0, !PT ;  /* 0xffff0000551c7812 */ /* 0x000fc400078ec0ff */
[----:B------:R-:W-:Y:S01]  /*cc00*/  LOP3.LUT R51, R51, 0xffff0000, RZ, 0xc0, !PT ;  /* 0xffff000033337812 */ /* 0x000fe200078ec0ff */
[----:B------:R-:W-:Y:S01]  /*cc10*/  FMUL.FTZ R29, R34, R21 ;  /* 0x00000015221d7220 */ /* 0x000fe20000410000 */
[----:B------:R-:W-:Y:S01]  /*cc20*/  LOP3.LUT R20, R83, 0xffff0000, RZ, 0xc0, !PT ;  /* 0xffff000053147812 */ /* 0x000fe200078ec0ff */
[C---:B------:R-:W-:Y:S01]  /*cc30*/  FMUL.FTZ R32, R35.reuse, R28 ;  /* 0x0000001c23207220 */ /* 0x040fe20000410000 */
[----:B------:R-:W-:Y:S01]  /*cc40*/  F2FP.BF16.F32.PACK_AB R33, R84, R79 ;  /* 0x0000004f5421723e */ /* 0x000fe200000010ff */
[-C--:B------:R-:W-:Y:S01]  /*cc50*/  FMUL.FTZ R34, R34, R51.reuse ;  /* 0x0000003322227220 */ /* 0x080fe20000410000 */
[C---:B------:R-:W-:Y:S01]  /*cc60*/  FFMA.FTZ R51, R30.reuse, R51, -R29 ;  /* 0x000000331e337223 */ /* 0x040fe2000001081d */
        /* <DEDUP_REMOVED lines=13> */
.L_x_9548:
[----:B------:R-:W-:Y:S05]  /*cd40*/  BSYNC B1 ;  /* 0x0000000000017941 */ /* 0x000fea0003800000 */
.L_x_9547:
[----:B------:R-:W-:Y:S04]  /*cd50*/  BSSY B1, `(.L_x_9549) ;  /* 0x0000068000017945 */ /* 0x000fe80003800000 */
[----:B------:R-:W-:Y:S05]  /*cd60*/  @P2 BRA `(.L_x_9550) ;  /* 0x0000000400982947 */ /* 0x000fea0003800000 */
[----:B------:R-:W-:Y:S02]  /*cd70*/  LEA.HI R20, R47, R206, RZ, 0x1d ;  /* 0x000000ce2f147211 */ /* 0x000fe400078fe8ff */
[----:B------:R-:W-:Y:S02]  /*cd80*/  SHF.R.U32.HI R37, RZ, 0x10, R5 ;  /* 0x00000010ff257819 */ /* 0x000fe40000011605 */
[----:B01----:R-:W-:Y:S01]  /*cd90*/  SHF.R.S32.HI R29, RZ, 0x1f, R20 ;  /* 0x0000001fff1d7819 */ /* 0x003fe20000011414 */
        /* <DEDUP_REMOVED lines=9> */
[----:B------:R-:W0:Y:S01]  /*ce30*/  LDS.128 R28, [R216] ;  /* 0x00000000d81c7984 */ /* 0x000e220000000c00 */
[----:B------:R-:W-:Y:S02]  /*ce40*/  PRMT R64, R64, 0x5410, R7 ;  /* 0x0000541040407816 */ /* 0x000fe40000000007 */
[----:B------:R-:W-:-:S02]  /*ce50*/  IADD3 R21, R20, R21, R199 ;  /* 0x0000001514157210 */ /* 0x000fc40007ffe0c7 */
[----:B------:R-:W-:Y:S02]  /*ce60*/  SHF.R.U64 R20, R4, 0x10, R5 ;  /* 0x0000001004147819 */ /* 0x000fe40000001205 */
[--C-:B------:R-:W-:Y:S01]  /*ce70*/  SHF.R.U64 R5, R24, 0x10, R25.reuse ;  /* 0x0000001018057819 */ /* 0x100fe20000001219 */
[----:B------:R-:W-:Y:S01]  /*ce80*/  IMAD R21, R21, 0x2, R18 ;  /* 0x0000000215157824 */ /* 0x000fe200078e0212 */
[----:B------:R-:W-:Y:S02]  /*ce90*/  SHF.R.U32.HI R25, RZ, 0x10, R25 ;  /* 0x00000010ff197819 */ /* 0x000fe40000011619 */
[----:B------:R-:W-:Y:S02]  /*cea0*/  SHF.R.U64 R4, R26, 0x10, R27 ;  /* 0x000000101a047819 */ /* 0x000fe4000000121b */
[----:B------:R-:W1:Y:S01]  /*ceb0*/  LDS.128 R32, [R21+0x10400] ;  /* 0x0104000015207984 */ /* 0x000e620000000c00 */
[----:B------:R-:W-:Y:S02]  /*cec0*/  PRMT R56, R56, 0x5410, R5 ;  /* 0x0000541038387816 */ /* 0x000fe40000000005 */
[----:B------:R-:W-:-:S02]  /*ced0*/  SHF.R.U32.HI R27, RZ, 0x10, R27 ;  /* 0x00000010ff1b7819 */ /* 0x000fc4000001161b */
[----:B------:R-:W-:Y:S01]  /*cee0*/  PRMT R61, R61, 0x5410, R20 ;  /* 0x000054103d3d7816 */ /* 0x000fe20000000014 */
[----:B------:R-:W-:Y:S01]  /*cef0*/  IMAD.U32 R37, R56, 0x10000, RZ ;  /* 0x0001000038257824 */ /* 0x000fe200078e00ff */
[----:B------:R-:W-:Y:S02]  /*cf00*/  PRMT R58, R58, 0x5410, R25 ;  /* 0x000054103a3a7816 */ /* 0x000fe40000000019 */
[----:B------:R-:W-:Y:S01]  /*cf10*/  PRMT R59, R59, 0x5410, R4 ;  /* 0x000054103b3b7816 */ /* 0x000fe20000000004 */
[----:B------:R-:W-:Y:S01]  /*cf20*/  IMAD.U32 R36, R61, 0x10000, RZ ;  /* 0x000100003d247824 */ /* 0x000fe200078e00ff */
[----:B------:R-:W-:Y:S02]  /*cf30*/  PRMT R63, R63, 0x5410, R6 ;  /* 0x000054103f3f7816 */ /* 0x000fe40000000006 */
[----:B------:R-:W-:Y:S02]  /*cf40*/  PRMT R60, R60, 0x5410, R27 ;  /* 0x000054103c3c7816 */ /* 0x000fe4000000001b */
[----:B------:R-:W-:-:S02]  /*cf50*/  LOP3.LUT R56, R56, 0xffff0000, RZ, 0xc0, !PT ;  /* 0xffff000038387812 */ /* 0x000fc400078ec0ff */
[----:B------:R-:W-:Y:S01]  /*cf60*/  LOP3.LUT R61, R61, 0xffff0000, RZ, 0xc0, !PT ;  /* 0xffff00003d3d7812 */ /* 0x000fe200078ec0ff */
[C---:B0-----:R-:W-:Y:S01]  /*cf70*/  IMAD.U32 R4, R28.reuse, 0x10000, RZ ;  /* 0x000100001c047824 */ /* 0x041fe200078e00ff */
[----:B------:R-:W-:Y:S01]  /*cf80*/  LOP3.LUT R5, R28, 0xffff0000, RZ, 0xc0, !PT ;  /* 0xffff00001c057812 */ /* 0x000fe200078ec0ff */
[C---:B------:R-:W-:Y:S01]  /*cf90*/  IMAD.U32 R7, R30.reuse, 0x10000, RZ ;  /* 0x000100001e077824 */ /* 0x040fe200078e00ff */
[----:B------:R-:W-:Y:S01]  /*cfa0*/  LOP3.LUT R20, R30, 0xffff0000, RZ, 0xc0, !PT ;  /* 0xffff00001e147812 */ /* 0x000fe200078ec0ff */
[----:B------:R-:W-:Y:S01]  /*cfb0*/  IMAD.U32 R24, R31, 0x10000, RZ ;  /* 0x000100001f187824 */ /* 0x000fe200078e00ff */
[C---:B------:R-:W-:Y:S02]  /*cfc0*/  SHF.L.U32 R6, R29.reuse, 0x10, RZ ;  /* 0x000000101d067819 */ /* 0x040fe400000006ff */
[----:B------:R-:W-:Y:S02]  /*cfd0*/  LOP3.LUT R28, R29, 0xffff0000, RZ, 0xc0, !PT ;  /* 0xffff00001d1c7812 */ /* 0x000fe400078ec0ff */
        /* <DEDUP_REMOVED lines=13> */
[----:B------:R-:W-:Y:S01]  /*d0b0*/  FFMA.FTZ R43, R4, R36, -R43 ;  /* 0x00000024042b7223 */ /* 0x000fe2000001082b */
[C---:B------:R-:W-:Y:S01]  /*d0c0*/  FMUL.FTZ R51, R27.reuse, R35 ;  /* 0x000000231b337220 */ /* 0x040fe20000410000 */
[----:B------:R-:W-:Y:S02]  /*d0d0*/  IMAD.U32 R36, R60, 0x10000, RZ ;  /* 0x000100003c247824 */ /* 0x000fe400078e00ff */
[----:B------:R-:W-:Y:S01]  /*d0e0*/  FFMA.FTZ R49, R4, R37, R49 ;  /* 0x0000002504317223 */ /* 0x000fe20000010031 */
[-C--:B------:R-:W-:Y:S01]  /*d0f0*/  FMUL.FTZ R27, R27, R25.reuse ;  /* 0x000000191b1b7220 */ /* 0x080fe20000410000 */
[----:B------:R-:W-:Y:S01]  /*d100*/  FFMA.FTZ R51, R6, R25, -R51 ;  /* 0x0000001906337223 */ /* 0x000fe20000010833 */
[----:B------:R-:W-:-:S02]  /*d110*/  IMAD.U32 R4, R64, 0x10000, RZ ;  /* 0x0001000040047824 */ /* 0x000fc400078e00ff */
[C---:B------:R-:W-:Y:S01]  /*d120*/  FMUL.FTZ R25, R33.reuse, R36 ;  /* 0x0000002421197220 */ /* 0x040fe20000410000 */
[----:B------:R-:W-:Y:S01]  /*d130*/  FFMA.FTZ R35, R6, R35, R27 ;  /* 0x0000002306237223 */ /* 0x000fe2000001001b */
[----:B------:R-:W-:Y:S01]  /*d140*/  LOP3.LUT R27, R58, 0xffff0000, RZ, 0xc0, !PT ;  /* 0xffff00003a1b7812 */ /* 0x000fe200078ec0ff */
[-C--:B------:R-:W-:Y:S01]  /*d150*/  FMUL.FTZ R33, R33, R4.reuse ;  /* 0x0000000421217220 */ /* 0x080fe20000410000 */
[----:B------:R-:W-:Y:S01]  /*d160*/  FFMA.FTZ R37, R24, R4, -R25 ;  /* 0x0000000418257223 */ /* 0x000fe20000010819 */
[----:B------:R-:W-:Y:S01]  /*d170*/  LOP3.LUT R25, R62, 0xffff0000, RZ, 0xc0, !PT ;  /* 0xffff00003e197812 */ /* 0x000fe200078ec0ff */
[----:B------:R-:W-:Y:S01]  /*d180*/  FMUL.FTZ R4, R26, R56 ;  /* 0x000000381a047220 */ /* 0x000fe20000410000 */
[----:B------:R-:W-:Y:S01]  /*d190*/  FFMA.FTZ R48, R24, R36, R33 ;  /* 0x0000002418307223 */ /* 0x000fe20000010021 */
[C---:B------:R-:W-:Y:S01]  /*d1a0*/  FMUL.FTZ R33, R32.reuse, R27 ;  /* 0x0000001b20217220 */ /* 0x040fe20000410000 */
[----:B------:R-:W-:Y:S02]  /*d1b0*/  IMAD.U32 R6, R59, 0x10000, RZ ;  /* 0x000100003b067824 */ /* 0x000fe400078e00ff */
[----:B------:R-:W-:Y:S01]  /*d1c0*/  FFMA.FTZ R24, R5, R61, -R4 ;  /* 0x0000003d05187223 */ /* 0x000fe20000010804 */
[----:B------:R-:W-:Y:S01]  /*d1d0*/  FMUL.FTZ R36, R32, R25 ;  /* 0x0000001920247220 */ /* 0x000fe20000410000 */
[----:B------:R-:W-:-:S02]  /*d1e0*/  IMAD.U32 R4, R63, 0x10000, RZ ;  /* 0x000100003f047824 */ /* 0x000fc400078e00ff */
[----:B------:R-:W-:Y:S01]  /*d1f0*/  FMUL.FTZ R26, R26, R61 ;  /* 0x0000003d1a1a7220 */ /* 0x000fe20000410000 */
[C---:B------:R-:W-:Y:S01]  /*d200*/  FFMA.FTZ R32, R28.reuse, R25, -R33 ;  /* 0x000000191c207223 */ /* 0x040fe20000010821 */
[----:B------:R-:W-:Y:S01]  /*d210*/  FFMA.FTZ R36, R28, R27, R36 ;  /* 0x0000001b1c247223 */ /* 0x000fe20000010024 */
[C---:B------:R-:W-:Y:S01]  /*d220*/  FMUL.FTZ R44, R29.reuse, R6 ;  /* 0x000000061d2c7220 */ /* 0x040fe20000410000 */
[----:B------:R-:W-:Y:S01]  /*d230*/  FMUL.FTZ R28, R29, R4 ;  /* 0x000000041d1c7220 */ /* 0x000fe20000410000 */
[----:B------:R-:W-:Y:S01]  /*d240*/  LOP3.LUT R59, R59, 0xffff0000, RZ, 0xc0, !PT ;  /* 0xffff00003b3b7812 */ /* 0x000fe200078ec0ff */
[----:B------:R-:W-:Y:S01]  /*d250*/  FFMA.FTZ R26, R5, R56, R26 ;  /* 0x00000038051a7223 */ /* 0x000fe2000001001a */
[----:B------:R-:W-:Y:S01]  /*d260*/  LOP3.LUT R63, R63, 0xffff0000, RZ, 0xc0, !PT ;  /* 0xffff00003f3f7812 */ /* 0x000fe200078ec0ff */
[C---:B------:R-:W-:Y:S01]  /*d270*/  FFMA.FTZ R44, R7.reuse, R4, -R44 ;  /* 0x00000004072c7223 */ /* 0x040fe2000001082c */
[----:B------:R-:W-:Y:S01]  /*d280*/  LOP3.LUT R25, R60, 0xffff0000, RZ, 0xc0, !PT ;  /* 0xffff00003c197812 */ /* 0x000fe200078ec0ff */
[----:B------:R-:W-:Y:S01]  /*d290*/  FFMA.FTZ R28, R7, R6, R28 ;  /* 0x00000006071c7223 */ /* 0x000fe2000001001c */
[----:B------:R-:W-:Y:S01]  /*d2a0*/  LOP3.LUT R5, R64, 0xffff0000, RZ, 0xc0, !PT ;  /* 0xffff000040057812 */ /* 0x000fe200078ec0ff */
[C---:B------:R-:W-:Y:S01]  /*d2b0*/  FMUL.FTZ R7, R31.reuse, R59 ;  /* 0x0000003b1f077220 */ /* 0x040fe20000410000 */
[----:B------:R-:W-:Y:S01]  /*d2c0*/  FMUL.FTZ R4, R31, R63 ;  /* 0x0000003f1f047220 */ /* 0x000fe20000410000 */
[----:B------:R-:W-:-:S02]  /*d2d0*/  FMUL.FTZ R27, R34, R25 ;  /* 0x00000019221b7220 */ /* 0x000fc40000410000 */
[----:B------:R-:W-:Y:S01]  /*d2e0*/  FMUL.FTZ R34, R34, R5 ;  /* 0x0000000522227220 */ /* 0x000fe20000410000 */
        /* <DEDUP_REMOVED lines=14> */
.L_x_9550:
[----:B------:R-:W-:Y:S05]  /*d3d0*/  BSYNC B1 ;  /* 0x0000000000017941 */ /* 0x000fea0003800000 */
.L_x_9549:
        /* <DEDUP_REMOVED lines=17> */
[----:B------:R-:W1:Y:S01]  /*d4f0*/  LDS.128 R4, [R215] ;  /* 0x00000000d7047984 */ /* 0x000e620000000c00 */
[----:B------:R-:W-:Y:S02]  /*d500*/  SHF.R.U32.HI R53, RZ, 0x10, R53 ;  /* 0x00000010ff357819 */ /* 0x000fe40000011635 */
[----:B------:R-:W-:Y:S01]  /*d510*/  IMAD R21, R21, 0x2, R18 ;  /* 0x0000000215157824 */ /* 0x000fe200078e0212 */
[----:B------:R-:W-:Y:S02]  /*d520*/  SHF.R.U64 R20, R54, 0x10, R55 ;  /* 0x0000001036147819 */ /* 0x000fe40000001237 */
[--C-:B0-----:R-:W-:Y:S02]  /*d530*/  SHF.R.U64 R29, R40, 0x10, R41.reuse ;  /* 0x00000010281d7819 */ /* 0x101fe40000001229 */
[----:B------:R-:W0:Y:S01]  /*d540*/  LDS.128 R24, [R21+0x10400] ;  /* 0x0104000015187984 */ /* 0x000e220000000c00 */
[----:B------:R-:W-:Y:S02]  /*d550*/  PRMT R73, R73, 0x5410, R38 ;  /* 0x0000541049497816 */ /* 0x000fe40000000026 */
[----:B------:R-:W-:-:S02]  /*d560*/  SHF.R.U32.HI R40, RZ, 0x10, R41 ;  /* 0x00000010ff287819 */ /* 0x000fc40000011629 */
[----:B------:R-:W-:Y:S01]  /*d570*/  SHF.L.U32 R35, R65, 0x10, RZ ;  /* 0x0000001041237819 */ /* 0x000fe200000006ff */
[----:B------:R-:W-:Y:S01]  /*d580*/  IMAD.U32 R37, R73, 0x10000, RZ ;  /* 0x0001000049257824 */ /* 0x000fe200078e00ff */
[----:B------:R-:W-:Y:S02]  /*d590*/  PRMT R66, R66, 0x5410, R53 ;  /* 0x0000541042427816 */ /* 0x000fe40000000035 */
[----:B------:R-:W-:Y:S02]  /*d5a0*/  PRMT R45, R45, 0x5410, R20 ;  /* 0x000054102d2d7816 */ /* 0x000fe40000000014 */
[----:B------:R-:W-:Y:S02]  /*d5b0*/  SHF.R.U32.HI R55, RZ, 0x10, R55 ;  /* 0x00000010ff377819 */ /* 0x000fe40000011637 */
[----:B------:R-:W-:Y:S02]  /*d5c0*/  PRMT R75, R75, 0x5410, R40 ;  /* 0x000054104b4b7816 */ /* 0x000fe40000000028 */
[----:B------:R-:W-:-:S02]  /*d5d0*/  PRMT R46, R46, 0x5410, R55 ;  /* 0x000054102e2e7816 */ /* 0x000fc40000000037 */
        /* <DEDUP_REMOVED lines=20> */
[-C--:B------:R-:W-:Y:S01]  /*d720*/  FMUL.FTZ R49, R32, R31.reuse ;  /* 0x0000001f20317220 */ /* 0x080fe20000410000 */
[----:B------:R-:W-:Y:S02]  /*d730*/  IMAD.U32 R39, R75, 0x10000, RZ ;  /* 0x000100004b277824 */ /* 0x000fe400078e00ff */
[----:B------:R-:W-:Y:S01]  /*d740*/  FFMA.FTZ R43, R28, R31, -R43 ;  /* 0x0000001f1c2b7223 */ /* 0x000fe2000001082b */
[----:B------:R-:W-:Y:S01]  /*d750*/  IMAD.U32 R35, R46, 0x10000, RZ ;  /* 0x000100002e237824 */ /* 0x000fe200078e00ff */
[----:B------:R-:W-:Y:S01]  /*d760*/  LOP3.LUT R31, R72, 0xffff0000, RZ, 0xc0, !PT ;  /* 0xffff0000481f7812 */ /* 0x000fe200078ec0ff */
[----:B------:R-:W-:Y:S01]  /*d770*/  FMUL.FTZ R51, R34, R39 ;  /* 0x0000002722337220 */ /* 0x000fe20000410000 */
[----:B------:R-:W-:Y:S01]  /*d780*/  FFMA.FTZ R49, R28, R37, R49 ;  /* 0x000000251c317223 */ /* 0x000fe20000010031 */
[----:B------:R-:W-:Y:S01]  /*d790*/  LOP3.LUT R28, R73, 0xffff0000, RZ, 0xc0, !PT ;  /* 0xffff0000491c7812 */ /* 0x000fe200078ec0ff */
[-C--:B------:R-:W-:Y:S01]  /*d7a0*/  FMUL.FTZ R34, R34, R35.reuse ;  /* 0x0000002322227220 */ /* 0x080fe20000410000 */
[----:B------:R-:W-:Y:S01]  /*d7b0*/  FFMA.FTZ R51, R30, R35, -R51 ;  /* 0x000000231e337223 */ /* 0x000fe20000010833 */
[----:B------:R-:W-:Y:S01]  /*d7c0*/  LOP3.LUT R66, R66, 0xffff0000, RZ, 0xc0, !PT ;  /* 0xffff000042427812 */ /* 0x000fe200078ec0ff */
[C---:B------:R-:W-:Y:S01]  /*d7d0*/  FMUL.FTZ R35, R24.reuse, R31 ;  /* 0x0000001f18237220 */ /* 0x040fe20000410000 */
[----:B------:R-:W-:Y:S01]  /*d7e0*/  FMUL.FTZ R37, R24, R65 ;  /* 0x0000004118257220 */ /* 0x000fe20000410000 */
[----:B------:R-:W-:-:S02]  /*d7f0*/  IMAD.U32 R33, R26, 0x10000, RZ ;  /* 0x000100001a217824 */ /* 0x000fc400078e00ff */
[----:B------:R-:W-:Y:S01]  /*d800*/  FFMA.FTZ R41, R20, R36, R41 ;  /* 0x0000002414297223 */ /* 0x000fe20000010029 */
[----:B------:R-:W-:Y:S02]  /*d810*/  IMAD.U32 R24, R74, 0x10000, RZ ;  /* 0x000100004a187824 */ /* 0x000fe400078e00ff */
[----:B------:R-:W-:Y:S01]  /*d820*/  FFMA.FTZ R39, R30, R39, R34 ;  /* 0x000000271e277223 */ /* 0x000fe20000010022 */
[----:B------:R-:W-:Y:S01]  /*d830*/  FMUL.FTZ R32, R25, R28 ;  /* 0x0000001c19207220 */ /* 0x000fe20000410000 */
[C---:B------:R-:W-:Y:S01]  /*d840*/  FFMA.FTZ R35, R4.reuse, R65, -R35 ;  /* 0x0000004104237223 */ /* 0x040fe20000010823 */
[----:B------:R-:W-:Y:S02]  /*d850*/  IMAD.U32 R20, R45, 0x10000, RZ ;  /* 0x000100002d147824 */ /* 0x000fe400078e00ff */
[----:B------:R-:W-:Y:S01]  /*d860*/  FMUL.FTZ R25, R25, R66 ;  /* 0x0000004219197220 */ /* 0x000fe20000410000 */
        /* <DEDUP_REMOVED lines=12> */
[----:B------:R-:W-:Y:S02]  /*d930*/  LOP3.LUT R4, R75, 0xffff0000, RZ, 0xc0, !PT ;  /* 0xffff00004b047812 */ /* 0x000fe400078ec0ff */
[----:B------:R-:W-:Y:S01]  /*d940*/  LOP3.LUT R46, R46, 0xffff0000, RZ, 0xc0, !PT ;  /* 0xffff00002e2e7812 */ /* 0x000fe200078ec0ff */
[-C--:B------:R-:W-:Y:S01]  /*d950*/  FMUL.FTZ R26, R26, R45.reuse ;  /* 0x0000002d1a1a7220 */ /* 0x080fe20000410000 */
[----:B------:R-:W-:Y:S01]  /*d960*/  FFMA.FTZ R45, R6, R45, -R25 ;  /* 0x0000002d062d7223 */ /* 0x000fe20000010819 */
[C---:B------:R-:W-:Y:S01]  /*d970*/  FMUL.FTZ R24, R27.reuse, R4 ;  /* 0x000000041b187220 */ /* 0x040fe20000410000 */
        /* <DEDUP_REMOVED lines=14> */
.L_x_9552:
[----:B------:R-:W-:Y:S05]  /*da60*/  BSYNC B1 ;  /* 0x0000000000017941 */ /* 0x000fea0003800000 */
.L_x_9551:
[----:B------:R-:W-:Y:S01]  /*da70*/  PRMT R20, R3, 0x5410, R0 ;  /* 0x0000541003147816 */ /* 0x000fe20000000000 */
[----:B------:R-:W-:Y:S06]  /*da80*/  @P0 BRA `(.L_x_9536) ;  /* 0x0000000400980947 */ /* 0x000fec0003800000 */
[----:B------:R-:W-:Y:S01]  /*da90*/  LEA.HI R47, R47, R206, RZ, 0x1d ;  /* 0x000000ce2f2f7211 */ /* 0x000fe200078fe8ff */
[----:B--23--:R-:W2:Y:S01]  /*daa0*/  LDS.128 R4, [R214] ;  /* 0x00000000d6047984 */ /* 0x00cea20000000c00 */
[----:B------:R-:W-:Y:S02]  /*dab0*/  SHF.R.U64 R21, R12, 0x10, R13 ;  /* 0x000000100c157819 */ /* 0x000fe4000000120d */
[----:B------:R-:W-:Y:S01]  /*dac0*/  SHF.R.S32.HI R0, RZ, 0x1f, R47 ;  /* 0x0000001fff007819 */ /* 0x000fe2000001142f */
[----:B------:R-:W-:Y:S01]  /*dad0*/  IMAD.SHL.U32 R3, R47, 0x8, RZ ;  /* 0x000000082f037824 */ /* 0x000fe200078e00ff */
[----:B------:R-:W-:Y:S02]  /*dae0*/  SHF.R.U32.HI R12, RZ, 0x10, R13 ;  /* 0x00000010ff0c7819 */ /* 0x000fe4000001160d */
[----:B------:R-:W-:Y:S02]  /*daf0*/  LEA.HI R47, R0, R47, RZ, 0x3 ;  /* 0x0000002f002f7211 */ /* 0x000fe400078f18ff */
[----:B------:R-:W-:-:S02]  /*db00*/  LOP3.LUT R0, R194, 0x38, R3, 0xf8, !PT ;  /* 0x00000038c2007812 */ /* 0x000fc400078ef803 */
[----:B------:R-:W-:Y:S01]  /*db10*/  PRMT R71, R71, 0x5410, R12 ;  /* 0x0000541047477816 */ /* 0x000fe2000000000c */
[----:B------:R-:W-:Y:S01]  /*db20*/  IMAD.SHL.U32 R47, R47, 0x400, RZ ;  /* 0x000004002f2f7824 */ /* 0x000fe200078e00ff */
[----:B------:R-:W-:Y:S02]  /*db30*/  LOP3.LUT R0, R0, R225, RZ, 0x3c, !PT ;  /* 0x000000e100007212 */ /* 0x000fe400078e3cff */
[--C-:B-1----:R-:W-:Y:S02]  /*db40*/  SHF.R.U64 R28, R14, 0x10, R15.reuse ;  /* 0x000000100e1c7819 */ /* 0x102fe4000000120f */
[----:B------:R-:W-:Y:S02]  /*db50*/  LOP3.LUT R3, R47, 0x7fffe000, RZ, 0xc0, !PT ;  /* 0x7fffe0002f037812 */ /* 0x000fe400078ec0ff */
[----:B0-----:R-:W-:Y:S02]  /*db60*/  SHF.R.U32.HI R29, RZ, 0x10, R15 ;  /* 0x00000010ff1d7819 */ /* 0x001fe4000001160f */
[----:B------:R-:W-:-:S02]  /*db70*/  IADD3 R3, R0, R3, R197 ;  /* 0x0000000300037210 */ /* 0x000fc40007ffe0c5 */
[--C-:B------:R-:W-:Y:S02]  /*db80*/  SHF.R.U64 R0, R8, 0x10, R9.reuse ;  /* 0x0000001008007819 */ /* 0x100fe40000001209 */
[----:B------:R-:W-:Y:S01]  /*db90*/  SHF.R.U32.HI R8, RZ, 0x10, R9 ;  /* 0x00000010ff087819 */ /* 0x000fe20000011609 */
[----:B------:R-:W-:Y:S01]  /*dba0*/  IMAD R3, R3, 0x2, R18 ;  /* 0x0000000203037824 */ /* 0x000fe200078e0212 */
[----:B------:R-:W-:Y:S02]  /*dbb0*/  PRMT R57, R57, 0x5410, R0 ;  /* 0x0000541039397816 */ /* 0x000fe40000000000 */
[--C-:B------:R-:W-:Y:S02]  /*dbc0*/  SHF.R.U64 R9, R10, 0x10, R11.reuse ;  /* 0x000000100a097819 */ /* 0x100fe4000000120b */
[----:B------:R-:W0:Y:S01]  /*dbd0*/  LDS.128 R24, [R3+0x10400] ;  /* 0x0104000003187984 */ /* 0x000e220000000c00 */
[----:B------:R-:W-:Y:S02]  /*dbe0*/  SHF.R.U32.HI R10, RZ, 0x10, R11 ;  /* 0x00000010ff0a7819 */ /* 0x000fe4000001160b */
[----:B------:R-:W-:-:S02]  /*dbf0*/  PRMT R70, R70, 0x5410, R21 ;  /* 0x0000541046467816 */ /* 0x000fc40000000015 */
[----:B------:R-:W-:Y:S02]  /*dc00*/  PRMT R67, R67, 0x5410, R8 ;  /* 0x0000541043437816 */ /* 0x000fe40000000008 */
[----:B------:R-:W-:Y:S01]  /*dc10*/  PRMT R28, R20, 0x5432, R28 ;  /* 0x00005432141c7816 */ /* 0x000fe2000000001c */
[----:B------:R-:W-:Y:S01]  /*dc20*/  IMAD.U32 R21, R70, 0x10000, RZ ;  /* 0x0001000046157824 */ /* 0x000fe200078e00ff */
[----:B------:R-:W-:Y:S01]  /*dc30*/  PRMT R29, R20, 0x5410, R29 ;  /* 0x00005410141d7816 */ /* 0x000fe2000000001d */
[----:B--2---:R-:W-:Y:S01]  /*dc40*/  IMAD.U32 R0, R4, 0x10000, RZ ;  /* 0x0001000004007824 */ /* 0x004fe200078e00ff */
[----:B------:R-:W-:Y:S01]  /*dc50*/  PRMT R69, R69, 0x5410, R10 ;  /* 0x0000541045457816 */ /* 0x000fe2000000000a */
[----:B------:R-:W-:Y:S01]  /*dc60*/  IMAD.U32 R8, R5, 0x10000, RZ ;  /* 0x0001000005087824 */ /* 0x000fe200078e00ff */
[----:B------:R-:W-:Y:S01]  /*dc70*/  PRMT R68, R68, 0x5410, R9 ;  /* 0x0000541044447816 */ /* 0x000fe20000000009 */
[----:B------:R-:W-:Y:S01]  /*dc80*/  IMAD.U32 R10, R7, 0x10000, RZ ;  /* 0x00010000070a7824 */ /* 0x000fe200078e00ff */
[----:B------:R-:W-:Y:S01]  /*dc90*/  LOP3.LUT R4, R4, 0xffff0000, RZ, 0xc0, !PT ;  /* 0xffff000004047812 */ /* 0x000fe200078ec0ff */
        /* <DEDUP_REMOVED lines=13> */
[----:B------:R-:W-:Y:S01]  /*dd70*/  FMUL.FTZ R31, R11, R25 ;  /* 0x000000190b1f7220 */ /* 0x000fe20000410000 */
[----:B------:R-:W-:Y:S02]  /*dd80*/  IMAD.U32 R27, R67, 0x10000, RZ ;  /* 0x00010000431b7824 */ /* 0x000fe400078e00ff */
[-C--:B------:R-:W-:Y:S01]  /*dd90*/  FMUL.FTZ R33, R11, R21.reuse ;  /* 0x000000150b217220 */ /* 0x080fe20000410000 */
[----:B------:R-:W-:Y:S02]  /*dda0*/  IMAD.U32 R11, R71, 0x10000, RZ ;  /* 0x00010000470b7824 */ /* 0x000fe400078e00ff */
[----:B------:R-:W-:Y:S01]  /*ddb0*/  FFMA.FTZ R30, R0, R21, -R31 ;  /* 0x00000015001e7223 */ /* 0x000fe2000001081f */
[----:B------:R-:W-:Y:S01]  /*ddc0*/  FMUL.FTZ R35, R13, R27 ;  /* 0x0000001b0d237220 */ /* 0x000fe20000410000 */
[----:B------:R-:W-:Y:S01]  /*ddd0*/  IMAD.U32 R31, R69, 0x10000, RZ ;  /* 0x00010000451f7824 */ /* 0x000fe200078e00ff */
[----:B------:R-:W-:Y:S01]  /*dde0*/  SHF.L.U32 R21, R29, 0x10, RZ ;  /* 0x000000101d157819 */ /* 0x000fe200000006ff */
[-C--:B------:R-:W-:Y:S01]  /*ddf0*/  FMUL.FTZ R13, R13, R11.reuse ;  /* 0x0000000b0d0d7220 */ /* 0x080fe20000410000 */
        /* <DEDUP_REMOVED lines=8> */
[----:B------:R-:W-:Y:S01]  /*de80*/  LOP3.LUT R67, R67, 0xffff0000, RZ, 0xc0, !PT ;  /* 0xffff000043437812 */ /* 0x000fe200078ec0ff */
[C---:B------:R-:W-:Y:S01]  /*de90*/  FMUL.FTZ R13, R12.reuse, R57 ;  /* 0x000000390c0d7220 */ /* 0x040fe20000410000 */
[----:B------:R-:W-:Y:S01]  /*dea0*/  LOP3.LUT R71, R71, 0xffff0000, RZ, 0xc0, !PT ;  /* 0xffff000047477812 */ /* 0x000fe200078ec0ff */
[----:B------:R-:W-:Y:S01]  /*deb0*/  FMUL.FTZ R21, R12, R11 ;  /* 0x0000000b0c157220 */ /* 0x000fe20000410000 */
[----:B------:R-:W-:-:S02]  /*dec0*/  IMAD.U32 R8, R68, 0x10000, RZ ;  /* 0x0001000044087824 */ /* 0x000fc400078e00ff */
[----:B------:R-:W-:Y:S01]  /*ded0*/  FFMA.FTZ R31, R10, R31, R0 ;  /* 0x0000001f0a1f7223 */ /* 0x000fe20000010000 */
[----:B------:R-:W-:Y:S01]  /*dee0*/  FFMA.FTZ R13, R4, R11, -R13 ;  /* 0x0000000b040d7223 */ /* 0x000fe2000001080d */
[----:B------:R-:W-:Y:S02]  /*def0*/  IMAD.U32 R0, R28, 0x10000, RZ ;  /* 0x000100001c007824 */ /* 0x000fe400078e00ff */
[----:B------:R-:W-:Y:S01]  /*df00*/  FMUL.FTZ R12, R24, R67 ;  /* 0x00000043180c7220 */ /* 0x000fe20000410000 */
[----:B------:R-:W-:Y:S01]  /*df10*/  FFMA.FTZ R10, R4, R57, R21 ;  /* 0x00000039040a7223 */ /* 0x000fe20000010015 */
        /* <DEDUP_REMOVED lines=29> */
.L_x_9536:
[----:B------:R-:W-:Y:S05]  /*e0f0*/  BSYNC B0 ;  /* 0x0000000000007941 */ /* 0x000fea0003800000 */
.L_x_9508:
        /* <DEDUP_REMOVED lines=8> */
.L_x_9506:
[----:B------:R-:W-:-:S05]  /*e180*/  IMAD.U32 R0, RZ, RZ, UR39 ;  /* 0x00000027ff007e24 */ /* 0x000fca000f8e00ff */
[----:B------:R-:W-:-:S13]  /*e190*/  ISETP.NE.AND P0, PT, R0, 0x3, PT ;  /* 0x000000030000780c */ /* 0x000fda0003f05270 */
[----:B------:R-:W-:Y:S05]  /*e1a0*/  @!P0 BRA `(.L_x_9553) ;  /* 0x0000000000048947 */ /* 0x000fea0003800000 */
[----:B------:R-:W-:Y:S01]  /*e1b0*/  BPT.TRAP 0x1 ;  /* 0x000000040000795c */ /* 0x000fe20000300000 */
.L_x_9553:
[----:B------:R-:W-:Y:S01]  /*e1c0*/  IMAD R0, R186, 0x8, R18 ;  /* 0x00000008ba007824 */ /* 0x000fe200078e0212 */
[----:B-1-34-:R-:W-:-:S04]  /*e1d0*/  SHF.L.U32 R3, R188, 0x1f, RZ ;  /* 0x0000001fbc037819 */ /* 0x01afc800000006ff */
[----:B------:R1:W3:Y:S01]  /*e1e0*/  SYNCS.PHASECHK.TRANS64.TRYWAIT P1, [R0+URZ+0x28830], R3 ;  /* 0x02883003000075a7 */ /* 0x0002e2000802017f */
[----:B------:R-:W-:Y:S05]  /*e1f0*/  @!P0 BRA `(.L_x_9554) ;  /* 0x0000000000048947 */ /* 0x000fea0003800000 */
[----:B------:R-:W-:Y:S01]  /*e200*/  BPT.TRAP 0x1 ;  /* 0x000000040000795c */ /* 0x000fe20000300000 */
.L_x_9554:
[----:B---3--:R-:W-:Y:S05]  /*e210*/  @P1 BRA `(.L_x_9555) ;  /* 0x0000000000081947 */ /* 0x008fea0003800000 */
[----:B------:R-:W3:Y:S02]  /*e220*/  SYNCS.PHASECHK.TRANS64.TRYWAIT P1, [R0+URZ+0x28830], R3 ;  /* 0x02883003000075a7 */ /* 0x000ee4000802017f */
[----:B---3--:R-:W-:Y:S05]  /*e230*/  @!P1 BRA `(.L_x_9556) ;  /* 0x0000012c006c9947 */ /* 0x008fea0003800000 */
.L_x_9555:
[----:B------:R-:W-:Y:S05]  /*e240*/  WARPSYNC.ALL ;  /* 0x0000000000007948 */ /* 0x000fea0003800000 */
[----:B-1-3--:R-:W-:Y:S01]  /*e250*/  VIADD R3, R18, 0x18400 ;  /* 0x0001840012037836 */ /* 0x00afe20000000000 */
[----:B------:R-:W-:Y:S01]  /*e260*/  R2UR UR32, R42 ;  /* 0x000000002a2072ca */ /* 0x000fe200000e0000 */
[----:B0-2---:R-:W-:Y:S01]  /*e270*/  IMAD.MOV.U32 R7, RZ, RZ, 0x40000040 ;  /* 0x40000040ff077424 */ /* 0x005fe200078e00ff */
        /* <DEDUP_REMOVED lines=76> */
.L_x_9557:
[----:B------:R-:W0:Y:S01]  /*e740*/  LDC R3, c[0x0][0x448] ;  /* 0x00011200ff037b82 */ /* 0x000e220000000800 */
[----:B------:R-:W-:Y:S01]  /*e750*/  ULDC UR46, c[0x0][0x988] ;  /* 0x00026200002e7ab9 */ /* 0x000fe20000000800 */
[----:B------:R-:W-:Y:S01]  /*e760*/  VIADD R0, R0, 0x28840 ;  /* 0x0002884000007836 */ /* 0x000fe20000000000 */
[----:B------:R-:W-:Y:S01]  /*e770*/  ULDC UR44, c[0x0][0x988] ;  /* 0x00026200002c7ab9 */ /* 0x000fe20000000800 */
[----:B------:R-:W-:Y:S01]  /*e780*/  ULDC UR45, c[0x0][0x988] ;  /* 0x00026200002d7ab9 */ /* 0x000fe20000000800 */
        /* <DEDUP_REMOVED lines=19> */
[----:B0-----:R-:W-:Y:S01]  /*e8c0*/  ISETP.NE.AND P1, PT, R3, 0x1, PT ;  /* 0x000000010300780c */ /* 0x001fe20003f25270 */
[----:B------:R-:W-:Y:S01]  /*e8d0*/  IMAD.IADD R3, R204, 0x1, R191 ;  /* 0x00000001cc037824 */ /* 0x000fe200078e02bf */
        /* <DEDUP_REMOVED lines=9> */
[----:B------:R-:W0:Y:S08]  /*e970*/  @P1 LDC R6, c[0x0][0x44c] ;  /* 0x00011300ff061b82 */ /* 0x000e300000000800 */
[----:B------:R-:W1:Y:S01]  /*e980*/  @P1 LDC R8, c[0x0][0x450] ;  /* 0x00011400ff081b82 */ /* 0x000e620000000800 */
[----:B0-----:R-:W-:-:S04]  /*e990*/  @P1 IMAD.HI.U32 R5, R3, R6, RZ ;  /* 0x0000000603051227 */ /* 0x001fc800078e00ff */
[----:B------:R-:W-:Y:S02]  /*e9a0*/  IMAD.MOV.U32 R6, RZ, RZ, R3 ;  /* 0x000000ffff067224 */ /* 0x000fe400078e0003 */
[----:B------:R-:W-:Y:S01]  /*e9b0*/  IMAD.MOV.U32 R3, RZ, RZ, -0x80 ;  /* 0xffffff80ff037424 */ /* 0x000fe200078e00ff */
[----:B-1----:R-:W-:-:S03]  /*e9c0*/  @P1 SHF.R.U32.HI R6, RZ, R8, R5 ;  /* 0x00000008ff061219 */ /* 0x002fc60000011605 */
[----:B------:R-:W-:Y:S02]  /*e9d0*/  IMAD R8, R96, R3, 0x80 ;  /* 0x0000008060087424 */ /* 0x000fe400078e0203 */
[----:B------:R-:W0:Y:S03]  /*e9e0*/  SHFL.IDX PT, R5, R6, 0x1, 0x1c1f ;  /* 0x003c1f0006057f89 */ /* 0x000e2600000e0000 */
[----:B------:R-:W-:Y:S01]  /*e9f0*/  IADD3 R10, R8, 0x1, RZ ;  /* 0x00000001080a7810 */ /* 0x000fe20007ffe0ff */
[----:B------:R-:W-:Y:S01]  /*ea00*/  IMAD.IADD R8, R193, 0x1, R8 ;  /* 0x00000001c1087824 */ /* 0x000fe200078e0208 */
[----:B------:R-:W1:Y:S03]  /*ea10*/  SHFL.IDX PT, R6, R6, RZ, 0x1c1f ;  /* 0x001c1fff06067589 */ /* 0x000e6600000e0000 */
[----:B------:R-:W-:-:S02]  /*ea20*/  IMAD R3, R203, -0x2, R10 ;  /* 0xfffffffecb037824 */ /* 0x000fc400078e020a */
[----:B------:R-:W-:-:S03]  /*ea30*/  IMAD R10, R203, -0x2, R8 ;  /* 0xfffffffecb0a7824 */ /* 0x000fc600078e0208 */
[----:B------:R-:W-:-:S04]  /*ea40*/  IADD3 R11, -R192, R3, R193 ;  /* 0x00000003c00b7210 */ /* 0x000fc80007ffe1c1 */
        /* <DEDUP_REMOVED lines=94> */
[----:B------:R-:W-:Y:S02]  /*f030*/  FMNMX.FTZ R8, R3, R8, !PT ;  /* 0x0000000803087209 */ /* 0x000fe40007810000 */
[----:B-1----:R-:W-:Y:S02]  /*f040*/  VIADDMNMX R15, R6, R11, R10, PT ;  /* 0x0000000b060f7246 */ /* 0x002fe4000380010a */
[----:B------:R-:W-:-:S02]  /*f050*/  FMNMX.FTZ R12, R87, R8, !PT ;  /* 0x00000008570c7209 */ /* 0x000fc40007810000 */
[C---:B------:R-:W-:Y:S02]  /*f060*/  ISETP.GT.AND P3, PT, R15.reuse, 0x1, PT ;  /* 0x000000010f00780c */ /* 0x040fe40003f64270 */
[----:B------:R-:W-:Y:S01]  /*f070*/  ISETP.GT.AND P4, PT, R15, 0x8, PT ;  /* 0x000000080f00780c */ /* 0x000fe20003f84270 */
[----:B------:R-:W0:Y:S01]  /*f080*/  SHFL.BFLY PT, R5, R12, 0x2, 0x1f ;  /* 0x0c401f000c057f89 */ /* 0x000e2200000e0000 */
[----:B------:R-:W-:Y:S02]  /*f090*/  FSEL R30, R25, -INF , P3 ;  /* 0xff800000191e7808 */ /* 0x000fe40001800000 */
[----:B------:R-:W-:Y:S02]  /*f0a0*/  FSEL R11, R28, -INF , P4 ;  /* 0xff8000001c0b7808 */ /* 0x000fe40002000000 */
[----:B------:R-:W-:-:S04]  /*f0b0*/  ISETP.GT.AND P3, PT, R15, 0x10, PT ;  /* 0x000000100f00780c */ /* 0x000fc80003f64270 */
[----:B------:R-:W-:Y:S02]  /*f0c0*/  FSEL R32, R32, -INF , P3 ;  /* 0xff80000020207808 */ /* 0x000fe40001800000 */
[----:B------:R-:W-:-:S04]  /*f0d0*/  ISETP.GT.AND P3, PT, R15, 0x18, PT ;  /* 0x000000180f00780c */ /* 0x000fc80003f64270 */
[----:B------:R-:W-:Y:S02]  /*f0e0*/  FSEL R36, R36, -INF , P3 ;  /* 0xff80000024247808 */ /* 0x000fe40001800000 */
[----:B------:R-:W-:-:S04]  /*f0f0*/  ISETP.GT.AND P3, PT, R15, 0x20, PT ;  /* 0x000000200f00780c */ /* 0x000fc80003f64270 */
[----:B------:R-:W-:Y:S02]  /*f100*/  FSEL R40, R40, -INF , P3 ;  /* 0xff80000028287808 */ /* 0x000fe40001800000 */
[C---:B------:R-:W-:Y:S02]  /*f110*/  ISETP.GT.AND P3, PT, R15.reuse, 0x28, PT ;  /* 0x000000280f00780c */ /* 0x040fe40003f64270 */
        /* <DEDUP_REMOVED lines=13> */
[----:B------:R-:W-:Y:S02]  /*f1f0*/  FSEL R64, R64, -INF , P3 ;  /* 0xff80000040407808 */ /* 0x000fe40001800000 */
[C---:B------:R-:W-:Y:S01]  /*f200*/  FSETP.NEU.FTZ.AND P2, PT, R5.reuse, -INF , PT ;  /* 0xff8000000500780b */ /* 0x040fe20003f5d000 */
[----:B------:R-:W-:Y:S01]  /*f210*/  FMUL.FTZ R8, R5, UR46 ;  /* 0x0000002e05087c20 */ /* 0x000fe20008410000 */
[----:B------:R-:W-:-:S04]  /*f220*/  ISETP.GT.AND P3, PT, R15, 0x58, PT ;  /* 0x000000580f00780c */ /* 0x000fc80003f64270 */
[----:B------:R-:W-:Y:S02]  /*f230*/  FSEL R8, R8, RZ, P2 ;  /* 0x000000ff08087208 */ /* 0x000fe40001000000 */
[----:B------:R-:W-:Y:S02]  /*f240*/  ISETP.GT.AND P2, PT, R15, RZ, PT ;  /* 0x000000ff0f00720c */ /* 0x000fe40003f44270 */
[----:B------:R-:W-:Y:S01]  /*f250*/  FSEL R68, R68, -INF , P3 ;  /* 0xff80000044447808 */ /* 0x000fe20001800000 */
[--C-:B------:R-:W-:Y:S01]  /*f260*/  FFMA.FTZ R181, R13, UR46, -R8.reuse ;  /* 0x0000002e0db57c23 */ /* 0x100fe20008010808 */
[----:B------:R-:W-:Y:S01]  /*f270*/  FSEL R13, R24, -INF , P2 ;  /* 0xff800000180d7808 */ /* 0x000fe20001000000 */
        /* <DEDUP_REMOVED lines=78> */
[----:B------:R-:W-:Y:S01]  /*f760*/  FFMA.FTZ R8, R87, UR46, -R8 ;  /* 0x0000002e57087c23 */ /* 0x000fe20008010808 */
[----:B------:R-:W-:-:S02]  /*f770*/  FMNMX.FTZ R6, R64, R9, !PT ;  /* 0x0000000940067209 */ /* 0x000fc40007810000 */
[----:B------:R-:W-:Y:S02]  /*f780*/  CS2R R92, SRZ ;  /* 0x00000000005c7805 */ /* 0x000fe4000001ff00 */
[----:B------:R-:W-:Y:S02]  /*f790*/  ISETP.GT.AND P2, PT, R15, 0x59, PT ;  /* 0x000000590f00780c */ /* 0x000fe40003f44270 */
[----:B------:R-:W-:Y:S02]  /*f7a0*/  CS2R R90, SRZ ;  /* 0x00000000005a7805 */ /* 0x000fe4000001ff00 */
[----:B------:R-:W-:Y:S01]  /*f7b0*/  FMNMX.FTZ R9, R65, R6, !PT ;  /* 0x0000000641097209 */ /* 0x000fe20007810000 */
[----:B------:R-:W-:Y:S01]  /*f7c0*/  MUFU.EX2 R24, R24 ;  /* 0x0000001800187308 */ /* 0x000fe20000000800 */
[----:B------:R-:W-:Y:S02]  /*f7d0*/  ISETP.GT.AND P3, PT, R15, 0x60, PT ;  /* 0x000000600f00780c */ /* 0x000fe40003f64270 */
[----:B------:R-:W-:-:S02]  /*f7e0*/  CS2R R88, SRZ ;  /* 0x0000000000587805 */ /* 0x000fc4000001ff00 */
        /* <DEDUP_REMOVED lines=33> */
[----:B------:R-:W1:Y:S04]  /*fa00*/  SHFL.BFLY PT, R7, R6, 0x2, 0x1f ;  /* 0x0c401f0006077f89 */ /* 0x000e6800000e0000 */
[----:B------:R-:W-:Y:S08]  /*fa10*/  MUFU.EX2 R38, R38 ;  /* 0x0000002600267308 */ /* 0x000ff00000000800 */
[----:B------:R-:W-:Y:S08]  /*fa20*/  MUFU.EX2 R167, R167 ;  /* 0x000000a700a77308 */ /* 0x000ff00000000800 */
[----:B------:R-:W-:Y:S01]  /*fa30*/  MUFU.EX2 R42, R42 ;  /* 0x0000002a002a7308 */ /* 0x000fe20000000800 */
[----:B-1----:R-:W-:-:S07]  /*fa40*/  FMNMX.FTZ R7, R6, R7, !PT ;  /* 0x0000000706077209 */ /* 0x002fce0007810000 */
[----:B------:R-:W-:Y:S01]  /*fa50*/  MUFU.EX2 R161, R161 ;  /* 0x000000a100a17308 */ /* 0x000fe20000000800 */
[----:B------:R-:W1:Y:S07]  /*fa60*/  SHFL.BFLY PT, R6, R7, 0x1, 0x1f ;  /* 0x0c201f0007067f89 */ /* 0x000e6e00000e0000 */
[----:B------:R-:W-:Y:S08]  /*fa70*/  MUFU.EX2 R46, R46 ;  /* 0x0000002e002e7308 */ /* 0x000ff00000000800 */
[----:B------:R-:W-:Y:S08]  /*fa80*/  MUFU.EX2 R163, R163 ;  /* 0x000000a300a37308 */ /* 0x000ff00000000800 */
[----:B------:R-:W-:Y:S01]  /*fa90*/  MUFU.EX2 R50, R50 ;  /* 0x0000003200327308 */ /* 0x000fe20000000800 */
[----:B-1----:R-:W-:-:S04]  /*faa0*/  FMNMX.FTZ R6, R7, R6, !PT ;  /* 0x0000000607067209 */ /* 0x002fc80007810000 */
[C---:B------:R-:W-:Y:S01]  /*fab0*/  FSETP.NEU.FTZ.AND P2, PT, R6.reuse, -INF , PT ;  /* 0xff8000000600780b */ /* 0x040fe20003f5d000 */
[----:B------:R-:W-:Y:S02]  /*fac0*/  FMUL.FTZ R7, R6, UR46 ;  /* 0x0000002e06077c20 */ /* 0x000fe40008410000 */
[----:B------:R-:W-:Y:S03]  /*fad0*/  MUFU.EX2 R157, R157 ;  /* 0x0000009d009d7308 */ /* 0x000fe60000000800 */
[----:B------:R-:W-:Y:S01]  /*fae0*/  FSEL R66, R7, RZ, P2 ;  /* 0x000000ff07427208 */ /* 0x000fe20001000000 */
[----:B------:R-:W-:-:S04]  /*faf0*/  IMAD.U32 R7, RZ, RZ, UR38 ;  /* 0x00000026ff077e24 */ /* 0x000fc8000f8e00ff */
[--C-:B------:R-:W-:Y:S01]  /*fb00*/  FFMA.FTZ R9, R30, UR46, -R66.reuse ;  /* 0x0000002e1e097c23 */ /* 0x100fe20008010842 */
[--C-:B------:R-:W-:Y:S01]  /*fb10*/  FFMA.FTZ R180, R13, UR46, -R66.reuse ;  /* 0x0000002e0db47c23 */ /* 0x100fe20008010842 */
[----:B------:R-:W1:Y:S01]  /*fb20*/  @P1 LDC R30, c[0x0][0x44c] ;  /* 0x00011300ff1e1b82 */ /* 0x000e620000000800 */
[--C-:B------:R-:W-:Y:S01]  /*fb30*/  FFMA.FTZ R176, R32, UR46, -R66.reuse ;  /* 0x0000002e20b07c23 */ /* 0x100fe20008010842 */
[--C-:B------:R-:W-:Y:S01]  /*fb40*/  FFMA.FTZ R182, R11, UR46, -R66.reuse ;  /* 0x0000002e0bb67c23 */ /* 0x100fe20008010842 */
[--C-:B------:R-:W-:Y:S01]  /*fb50*/  FFMA.FTZ R3, R29, UR46, -R66.reuse ;  /* 0x0000002e1d037c23 */ /* 0x100fe20008010842 */
[----:B------:R-:W-:Y:S01]  /*fb60*/  MUFU.EX2 R9, R9 ;  /* 0x0000000900097308 */ /* 0x000fe20000000800 */
[--C-:B------:R-:W-:Y:S01]  /*fb70*/  FFMA.FTZ R33, R33, UR46, -R66.reuse ;  /* 0x0000002e21217c23 */ /* 0x100fe20008010842 */
[----:B------:R-:W-:Y:S01]  /*fb80*/  FFMA.FTZ R36, R36, UR46, -R66 ;  /* 0x0000002e24247c23 */ /* 0x000fe20008010842 */
[----:B------:R-:W-:Y:S01]  /*fb90*/  PRMT R0, R7, 0x654, R0 ;  /* 0x0000065407007816 */ /* 0x000fe20000000000 */
[----:B------:R-:W2:Y:S01]  /*fba0*/  @P1 LDC R32, c[0x0][0x450] ;  /* 0x00011400ff201b82 */ /* 0x000ea20000000800 */
[----:B------:R-:W-:Y:S01]  /*fbb0*/  FFMA.FTZ R37, R37, UR46, -R66 ;  /* 0x0000002e25257c23 */ /* 0x000fe20008010842 */
[----:B------:R-:W-:-:S02]  /*fbc0*/  IMAD.MOV.U32 R11, RZ, RZ, R191 ;  /* 0x000000ffff0b7224 */ /* 0x000fc400078e00bf */
[--C-:B------:R-:W-:Y:S01]  /*fbd0*/  FFMA.FTZ R40, R40, UR46, -R66.reuse ;  /* 0x0000002e28287c23 */ /* 0x100fe20008010842 */
[----:B------:R-:W3:Y:S01]  /*fbe0*/  MUFU.EX2 R180, R180 ;  /* 0x000000b400b47308 */ /* 0x000ee20000000800 */
[--C-:B------:R-:W-:Y:S01]  /*fbf0*/  FFMA.FTZ R41, R41, UR46, -R66.reuse ;  /* 0x0000002e29297c23 */ /* 0x100fe20008010842 */
[--C-:B------:R-:W-:Y:S01]  /*fc00*/  FFMA.FTZ R44, R44, UR46, -R66.reuse ;  /* 0x0000002e2c2c7c23 */ /* 0x100fe20008010842 */
[--C-:B------:R-:W-:Y:S01]  /*fc10*/  FFMA.FTZ R45, R45, UR46, -R66.reuse ;  /* 0x0000002e2d2d7c23 */ /* 0x100fe20008010842 */
[----:B------:R0:W-:Y:S01]  /*fc20*/  SYNCS.ARRIVE.TRANS64.RED.A1T0 RZ, [R0+URZ], RZ ;  /* 0x000000ff00ff79a7 */ /* 0x0001e2000810043f */
[--C-:B------:R-:W-:Y:S01]  /*fc30*/  FFMA.FTZ R48, R48, UR46, -R66.reuse ;  /* 0x0000002e30307c23 */ /* 0x100fe20008010842 */
[--C-:B------:R-:W-:Y:S01]  /*fc40*/  FFMA.FTZ R49, R49, UR46, -R66.reuse ;  /* 0x0000002e31317c23 */ /* 0x100fe20008010842 */
[--C-:B------:R-:W-:Y:S01]  /*fc50*/  FFMA.FTZ R52, R52, UR46, -R66.reuse ;  /* 0x0000002e34347c23 */ /* 0x100fe20008010842 */
[----:B------:R-:W4:Y:S01]  /*fc60*/  MUFU.EX2 R182, R182 ;  /* 0x000000b600b67308 */ /* 0x000f220000000800 */
[--C-:B------:R-:W-:Y:S01]  /*fc70*/  FFMA.FTZ R53, R53, UR46, -R66.reuse ;  /* 0x0000002e35357c23 */ /* 0x100fe20008010842 */
[--C-:B------:R-:W-:Y:S01]  /*fc80*/  FFMA.FTZ R56, R56, UR46, -R66.reuse ;  /* 0x0000002e38387c23 */ /* 0x100fe20008010842 */
[----:B------:R-:W-:Y:S01]  /*fc90*/  FFMA.FTZ R57, R57, UR46, -R66 ;  /* 0x0000002e39397c23 */ /* 0x000fe20008010842 */
[----:B-1----:R-:W-:-:S04]  /*fca0*/  @P1 IMAD.HI.U32 R13, R191, R30, RZ ;  /* 0x0000001ebf0d1227 */ /* 0x002fc800078e00ff */
[----:B0-----:R-:W-:Y:S01]  /*fcb0*/  FADD.FTZ R0, R181, R10 ;  /* 0x0000000ab5007221 */ /* 0x001fe20000010000 */
[--C-:B------:R-:W-:Y:S01]  /*fcc0*/  FFMA.FTZ R60, R60, UR46, -R66.reuse ;  /* 0x0000002e3c3c7c23 */ /* 0x100fe20008010842 */
[--C-:B------:R-:W-:Y:S01]  /*fcd0*/  FFMA.FTZ R61, R61, UR46, -R66.reuse ;  /* 0x0000002e3d3d7c23 */ /* 0x100fe20008010842 */
[----:B------:R-:W0:Y:S01]  /*fce0*/  MUFU.EX2 R3, R3 ;  /* 0x0000000300037308 */ /* 0x000e220000000800 */
[----:B---3--:R-:W-:Y:S01]  /*fcf0*/  FADD.FTZ R7, R180, R9 ;  /* 0x00000009b4077221 */ /* 0x008fe20000010000 */
[----:B------:R-:W-:Y:S01]  /*fd00*/  F2FP.BF16.F32.PACK_AB R181, R10, R181 ;  /* 0x000000b50ab5723e */ /* 0x000fe200000010ff */
[--C-:B------:R-:W-:Y:S01]  /*fd10*/  FFMA.FTZ R64, R64, UR46, -R66.reuse ;  /* 0x0000002e40407c23 */ /* 0x100fe20008010842 */
[----:B--2---:R-:W-:Y:S01]  /*fd20*/  @P1 SHF.R.U32.HI R11, RZ, R32, R13 ;  /* 0x00000020ff0b1219 */ /* 0x004fe2000001160d */
[--C-:B------:R-:W-:Y:S01]  /*fd30*/  FFMA.FTZ R65, R65, UR46, -R66.reuse ;  /* 0x0000002e41417c23 */ /* 0x100fe20008010842 */
[----:B------:R-:W-:Y:S01]  /*fd40*/  FFMA.FTZ R68, R68, UR46, -R66 ;  /* 0x0000002e44447c23 */ /* 0x000fe20008010842 */
[----:B------:R-:W-:Y:S01]  /*fd50*/  F2FP.BF16.F32.PACK_AB R180, R9, R180 ;  /* 0x000000b409b4723e */ /* 0x000fe200000010ff */
[----:B------:R-:W1:Y:S01]  /*fd60*/  MUFU.EX2 R176, R176 ;  /* 0x000000b000b07308 */ /* 0x000e620000000800 */
[----:B----4-:R-:W-:Y:S01]  /*fd70*/  FADD.FTZ R30, R182, R7 ;  /* 0x00000007b61e7221 */ /* 0x010fe20000010000 */
[----:B------:R-:W-:Y:S01]  /*fd80*/  IADD3 R13, R11, R193, -R192 ;  /* 0x000000c10b0d7210 */ /* 0x000fe20007ffe8c0 */
[----:B------:R-:W-:Y:S01]  /*fd90*/  FADD.FTZ R7, R183, R0 ;  /* 0x00000000b7077221 */ /* 0x000fe20000010000 */
[--C-:B------:R-:W-:Y:S01]  /*fda0*/  FFMA.FTZ R69, R69, UR46, -R66.reuse ;  /* 0x0000002e45457c23 */ /* 0x100fe20008010842 */
[----:B------:R-:W-:Y:S01]  /*fdb0*/  FFMA.FTZ R72, R72, UR46, -R66 ;  /* 0x0000002e48487c23 */ /* 0x000fe20008010842 */
[----:B------:R-:W-:Y:S01]  /*fdc0*/  SHF.R.S32.HI R32, RZ, 0x1f, R13 ;  /* 0x0000001fff207819 */ /* 0x000fe2000001140d */
[----:B------:R-:W-:Y:S01]  /*fdd0*/  FADD.FTZ R0, R12, R7 ;  /* 0x000000070c007221 */ /* 0x000fe20000010000 */
[----:B------:R-:W2:Y:S01]  /*fde0*/  MUFU.EX2 R33, R33 ;  /* 0x0000002100217308 */ /* 0x000ea20000000800 */
[----:B0-----:R-:W-:Y:S01]  /*fdf0*/  FADD.FTZ R11, R3, R30 ;  /* 0x0000001e030b7221 */ /* 0x001fe20000010000 */
[----:B------:R-:W-:Y:S01]  /*fe00*/  FFMA.FTZ R73, R73, UR46, -R66 ;  /* 0x0000002e49497c23 */ /* 0x000fe20008010842 */
[----:B------:R-:W-:Y:S01]  /*fe10*/  FADD.FTZ R7, R177, R0 ;  /* 0x00000000b1077221 */ /* 0x000fe20000010000 */
[----:B------:R-:W-:Y:S01]  /*fe20*/  F2FP.BF16.F32.PACK_AB R182, R3, R182 ;  /* 0x000000b603b6723e */ /* 0x000fe200000010ff */
[--C-:B------:R-:W-:Y:S01]  /*fe30*/  FFMA.FTZ R76, R76, UR46, -R66.reuse ;  /* 0x0000002e4c4c7c23 */ /* 0x100fe20008010842 */
[--C-:B------:R-:W-:Y:S01]  /*fe40*/  FFMA.FTZ R77, R77, UR46, -R66.reuse ;  /* 0x0000002e4d4d7c23 */ /* 0x100fe20008010842 */
[----:B------:R-:W-:Y:S01]  /*fe50*/  FADD.FTZ R0, R14, R7 ;  /* 0x000000070e007221 */ /* 0x000fe20000010000 */
[----:B------:R-:W0:Y:S01]  /*fe60*/  MUFU.EX2 R36, R36 ;  /* 0x0000002400247308 */ /* 0x000e220000000800 */
[----:B-1----:R-:W-:Y:S01]  /*fe70*/  FADD.FTZ R30, R176, R11 ;  /* 0x0000000bb01e7221 */ /* 0x002fe20000010000 */
[----:B------:R-:W-:Y:S01]  /*fe80*/  FFMA.FTZ R80, R80, UR46, -R66 ;  /* 0x0000002e50507c23 */ /* 0x000fe20008010842 */
[----:B------:R-:W-:Y:S01]  /*fe90*/  FADD.FTZ R7, R179, R0 ;  /* 0x00000000b3077221 */ /* 0x000fe20000010000 */
[--C-:B------:R-:W-:Y:S01]  /*fea0*/  FFMA.FTZ R81, R81, UR46, -R66.reuse ;  /* 0x0000002e51517c23 */ /* 0x100fe20008010842 */
[--C-:B------:R-:W-:Y:S01]  /*feb0*/  FFMA.FTZ R84, R84, UR46, -R66.reuse ;  /* 0x0000002e54547c23 */ /* 0x100fe20008010842 */
[----:B------:R-:W-:Y:S01]  /*fec0*/  FFMA.FTZ R66, R85, UR46, -R66 ;  /* 0x0000002e55427c23 */ /* 0x000fe20008010842 */
[----:B------:R-:W-:Y:S01]  /*fed0*/  FADD.FTZ R0, R20, R7 ;  /* 0x0000000714007221 */ /* 0x000fe20000010000 */
[----:B------:R-:W1:Y:S01]  /*fee0*/  MUFU.EX2 R37, R37 ;  /* 0x0000002500257308 */ /* 0x000e620000000800 */
[----:B--2---:R-:W-:Y:S01]  /*fef0*/  FADD.FTZ R11, R33, R30 ;  /* 0x0000001e210b7221 */ /* 0x004fe20000010000 */
[----:B------:R-:W-:Y:S01]  /*ff00*/  F2FP.BF16.F32.PACK_AB R183, R12, R183 ;  /* 0x000000b70cb7723e */ /* 0x000fe200000010ff */
[----:B------:R-:W-:Y:S01]  /*ff10*/  FADD.FTZ R7, R173, R0 ;  /* 0x00000000ad077221 */ /* 0x000fe20000010000 */
[----:B------:R-:W-:-:S02]  /*ff20*/  F2FP.BF16.F32.PACK_AB R177, R14, R177 ;  /* 0x000000b10eb1723e */ /* 0x000fc400000010ff */
[----:B------:R-:W-:Y:S01]  /*ff30*/  F2FP.BF16.F32.PACK_AB R179, R20, R179 ;  /* 0x000000b314b3723e */ /* 0x000fe200000010ff */
[----:B------:R-:W-:Y:S01]  /*ff40*/  FADD.FTZ R0, R24, R7 ;  /* 0x0000000718007221 */ /* 0x000fe20000010000 */
[----:B------:R-:W2:Y:S01]  /*ff50*/  MUFU.EX2 R40, R40 ;  /* 0x0000002800287308 */ /* 0x000ea20000000800 */
[----:B0-----:R-:W-:Y:S01]  /*ff60*/  FADD.FTZ R30, R36, R11 ;  /* 0x0000000b241e7221 */ /* 0x001fe20000010000 */
[----:B------:R-:W-:Y:S01]  /*ff70*/  F2FP.BF16.F32.PACK_AB R173, R24, R173 ;  /* 0x000000ad18ad723e */ /* 0x000fe200000010ff */
[----:B------:R-:W-:Y:S01]  /*ff80*/  FADD.FTZ R7, R175, R0 ;  /* 0x00000000af077221 */ /* 0x000fe20000010000 */
[C---:B------:R-:W-:Y:S02]  /*ff90*/  F2FP.BF16.F32.PACK_AB R175, R26.reuse, R175 ;  /* 0x000000af1aaf723e */ /* 0x040fe400000010ff */
[----:B------:R-:W-:Y:S01]  /*ffa0*/  F2FP.BF16.F32.PACK_AB R176, R33, R176 ;  /* 0x000000b021b0723e */ /* 0x000fe200000010ff */
[----:B------:R-:W-:Y:S01]  /*ffb0*/  FADD.FTZ R0, R26, R7 ;  /* 0x000000071a007221 */ /* 0x000fe20000010000 */
[----:B------:R-:W0:Y:S01]  /*ffc0*/  MUFU.EX2 R41, R41 ;  /* 0x0000002900297308 */ /* 0x000e220000000800 */
[----:B-1----:R-:W-:Y:S01]  /*ffd0*/  FADD.FTZ R11, R37, R30 ;  /* 0x0000001e250b7221 */ /* 0x002fe20000010000 */
[----:B------:R-:W-:-:S02]  /*ffe0*/  LEA.HI R7, R32, R13, RZ, 0x7 ;  /* 0x0000000d20077211 */ /* 0x000fc400078f38ff */
[----:B------:R-:W-:Y:S02]  /*fff0*/  F2FP.BF16.F32.PACK_AB R178, R37, R36 ;  /* 0x0000002425b2723e */ /* 0x000fe400000010ff */
[----:B------:R-:W-:Y:S02]  /*10000*/  SHF.R.S32.HI R7, RZ, 0x7, R7 ;  /* 0x00000007ff077819 */ /* 0x000fe40000011407 */
        /* <DEDUP_REMOVED lines=30> */
[C---:B------:R-:W-:Y:S01]  /*101f0*/  F2FP.BF16.F32.PACK_AB R167, R42.reuse, R167 ;  /* 0x000000a72aa7723e */ /* 0x040fe200000010ff */
[----:B------:R-:W-:Y:S02]  /*10200*/  FADD.FTZ R0, R42, R3 ;  /* 0x000000032a007221 */ /* 0x000fe40000010000 */
[----:B------:R-:W0:Y:S01]  /*10210*/  MUFU.EX2 R60, R60 ;  /* 0x0000003c003c7308 */ /* 0x000e220000000800 */
[----:B-1----:R-:W-:Y:S01]  /*10220*/  FADD.FTZ R10, R56, R13 ;  /* 0x0000000d380a7221 */ /* 0x002fe20000010000 */
[----:B------:R-:W-:Y:S01]  /*10230*/  FADD.FTZ R3, R161, R0 ;  /* 0x00000000a1037221 */ /* 0x000fe20000010000 */
[----:B------:R-:W-:Y:S01]  /*10240*/  VIADD R13, R96, 0xfffffffe ;  /* 0xfffffffe600d7836 */ /* 0x000fe20000000000 */
[----:B------:R-:W-:-:S02]  /*10250*/  F2FP.BF16.F32.PACK_AB R161, R46, R161 ;  /* 0x000000a12ea1723e */ /* 0x000fc400000010ff */
[----:B------:R-:W-:Y:S01]  /*10260*/  CS2R R96, SRZ ;  /* 0x0000000000607805 */ /* 0x000fe2000001ff00 */
[----:B------:R-:W-:Y:S01]  /*10270*/  FADD.FTZ R0, R46, R3 ;  /* 0x000000032e007221 */ /* 0x000fe20000010000 */
[----:B------:R-:W1:Y:S01]  /*10280*/  MUFU.EX2 R61, R61 ;  /* 0x0000003d003d7308 */ /* 0x000e620000000800 */
[----:B--2---:R-:W-:Y:S02]  /*10290*/  FADD.FTZ R9, R57, R10 ;  /* 0x0000000a39097221 */ /* 0x004fe40000010000 */
[----:B------:R-:W-:Y:S01]  /*102a0*/  FADD.FTZ R3, R163, R0 ;  /* 0x00000000a3037221 */ /* 0x000fe20000010000 */
[----:B------:R-:W-:Y:S02]  /*102b0*/  F2FP.BF16.F32.PACK_AB R164, R57, R56 ;  /* 0x0000003839a4723e */ /* 0x000fe400000010ff */
[C---:B------:R-:W-:Y:S01]  /*102c0*/  F2FP.BF16.F32.PACK_AB R163, R50.reuse, R163 ;  /* 0x000000a332a3723e */ /* 0x040fe200000010ff */
[----:B------:R-:W-:Y:S01]  /*102d0*/  FADD.FTZ R0, R50, R3 ;  /* 0x0000000332007221 */ /* 0x000fe20000010000 */
[----:B------:R-:W2:Y:S01]  /*102e0*/  MUFU.EX2 R64, R64 ;  /* 0x0000004000407308 */ /* 0x000ea20000000800 */
[----:B0-----:R-:W-:-:S02]  /*102f0*/  FADD.FTZ R10, R60, R9 ;  /* 0x000000093c0a7221 */ /* 0x001fc40000010000 */
[----:B------:R-:W-:-:S05]  /*10300*/  FADD.FTZ R3, R157, R0 ;  /* 0x000000009d037221 */ /* 0x000fca0000010000 */
        /* <DEDUP_REMOVED lines=45> */
[----:B------:R-:W-:Y:S02]  /*105e0*/  VIMNMX R10, RZ, R7, !PT ;  /* 0x00000007ff0a7248 */ /* 0x000fe40007fe0100 */
[----:B------:R-:W-:Y:S02]  /*105f0*/  F2FP.BF16.F32.PACK_AB R154, R9, R84 ;  /* 0x00000054099a723e */ /* 0x000fe400000010ff */
[----:B------:R-:W-:Y:S01]  /*10600*/  ISETP.GE.AND P2, PT, R13, R10, PT ;  /* 0x0000000a0d00720c */ /* 0x000fe20003f46270 */
[----:B-1----:R-:W-:-:S04]  /*10610*/  FADD.FTZ R11, R155, R0 ;  /* 0x000000009b0b7221 */ /* 0x002fc80000010000 */
[C---:B--2---:R-:W-:Y:S01]  /*10620*/  FADD.FTZ R0, R8.reuse, R11 ;  /* 0x0000000b08007221 */ /* 0x044fe20000010000 */
[----:B------:R-:W-:-:S07]  /*10630*/  F2FP.BF16.F32.PACK_AB R155, R8, R155 ;  /* 0x0000009b089b723e */ /* 0x000fce00000010ff */
[----:B------:R-:W-:Y:S05]  /*10640*/  @!P2 BRA `(.L_x_9558) ;  /* 0x0000002800fca947 */ /* 0x000fea0003800000 */
[----:B------:R-:W-:Y:S02]  /*10650*/  IMAD.MOV.U32 R11, RZ, RZ, R5 ;  /* 0x000000ffff0b7224 */ /* 0x000fe400078e0005 */
[----:B------:R-:W-:Y:S02]  /*10660*/  IMAD.MOV.U32 R12, RZ, RZ, R6 ;  /* 0x000000ffff0c7224 */ /* 0x000fe400078e0006 */
[----:B------:R-:W-:Y:S02]  /*10670*/  IMAD.MOV.U32 R15, RZ, RZ, R188 ;  /* 0x000000ffff0f7224 */ /* 0x000fe400078e00bc */
[----:B------:R-:W-:Y:S02]  /*10680*/  IMAD.MOV.U32 R14, RZ, RZ, R186 ;  /* 0x000000ffff0e7224 */ /* 0x000fe400078e00ba */
[----:B------:R-:W-:-:S07]  /*10690*/  IMAD.MOV.U32 R151, RZ, RZ, RZ ;  /* 0x000000ffff977224 */ /* 0x000fce00078e00ff */
.L_x_9570:
        /* <DEDUP_REMOVED lines=8> */
.L_x_9560:
        /* <DEDUP_REMOVED lines=8> */
.L_x_9561:
[----:B------:R-:W-:Y:S04]  /*107a0*/  BSSY B0, `(.L_x_9559) ;  /* 0x0000004000007945 */ /* 0x000fe80003800000 */
[----:B-1----:R-:W-:Y:S05]  /*107b0*/  @P3 BRA `(.L_x_9562) ;  /* 0x0000000000083947 */ /* 0x002fea0003800000 */
[----:B------:R-:W1:Y:S02]  /*107c0*/  SYNCS.PHASECHK.TRANS64.TRYWAIT P3, [R5+URZ+0x28830], R6 ;  /* 0x02883006050075a7 */ /* 0x000e64000806017f */
[----:B-1----:R-:W-:Y:S05]  /*107d0*/  @!P3 BRA `(.L_x_9563) ;  /* 0x000001080018b947 */ /* 0x002fea0003800000 */
.L_x_9562:
[----:B------:R-:W-:Y:S05]  /*107e0*/  BSYNC B0 ;  /* 0x0000000000007941 */ /* 0x000fea0003800000 */
.L_x_9559:
        /* <DEDUP_REMOVED lines=32> */
[----:B------:R-:W-:-:S02]  /*109f0*/  R2UR UR18, R8 ;  /* 0x00000000081272ca */ /* 0x000fc400000e0000 */
[----:B------:R-:W-:Y:S02]  /*10a00*/  IADD3 R8, R6, 0x402, RZ ;  /* 0x0000040206087810 */ /* 0x000fe40007ffe0ff */
[----:B------:R-:W-:Y:S02]  /*10a10*/  R2UR UR27, R9 ;  /* 0x00000000091b72ca */ /* 0x000fe400000e0000 */
        /* <DEDUP_REMOVED lines=32> */
.L_x_9565:
[----:B------:R-:W-:Y:S01]  /*10c20*/  SHF.L.U32 R5, R15, 0x1f, RZ ;  /* 0x0000001f0f057819 */ /* 0x000fe200000006ff */
[----:B------:R-:W-:-:S04]  /*10c30*/  IMAD R6, R14, 0x8, R18 ;  /* 0x000000080e067824 */ /* 0x000fc800078e0212 */
[----:B------:R0:W1:Y:S01]  /*10c40*/  SYNCS.PHASECHK.TRANS64.TRYWAIT P2, [R6+URZ+0x28850], R5 ;  /* 0x02885005060075a7 */ /* 0x000062000804017f */
[----:B------:R-:W-:Y:S05]  /*10c50*/  @!P0 BRA `(.L_x_9566) ;  /* 0x0000000000048947 */ /* 0x000fea0003800000 */
[----:B------:R-:W-:Y:S01]  /*10c60*/  BPT.TRAP 0x1 ;  /* 0x000000040000795c */ /* 0x000fe20000300000 */
.L_x_9566:
[----:B-1----:R-:W-:Y:S05]  /*10c70*/  @P2 BRA `(.L_x_9564) ;  /* 0x0000000000082947 */ /* 0x002fea0003800000 */
[----:B------:R-:W1:Y:S02]  /*10c80*/  SYNCS.PHASECHK.TRANS64.TRYWAIT P2, [R6+URZ+0x28850], R5 ;  /* 0x02885005060075a7 */ /* 0x000e64000804017f */
[----:B-1----:R-:W-:Y:S05]  /*10c90*/  @!P2 BRA `(.L_x_9567) ;  /* 0x0000010000fca947 */ /* 0x002fea0003800000 */
.L_x_9564:
        /* <DEDUP_REMOVED lines=67> */
.L_x_9568:
[----:B------:R-:W1:Y:S01]  /*110d0*/  @P1 LDC R6, c[0x0][0x44c] ;  /* 0x00011300ff061b82 */ /* 0x000e620000000800 */
[----:B------:R-:W-:Y:S01]  /*110e0*/  IMAD.IADD R9, R204, 0x1, R191 ;  /* 0x00000001cc097824 */ /* 0x000fe200078e02bf */
[----:B------:R-:W-:-:S06]  /*110f0*/  UMOV UR46, UR45 ;  /* 0x0000002d002e7c82 */ /* 0x000fcc0008000000 */
[----:B0-----:R-:W0:Y:S01]  /*11100*/  @P1 LDC R5, c[0x0][0x450] ;  /* 0x00011400ff051b82 */ /* 0x001e220000000800 */
[----:B-1----:R-:W-:-:S05]  /*11110*/  @P1 IMAD.HI.U32 R6, R9, R6, RZ ;  /* 0x0000000609061227 */ /* 0x002fca00078e00ff */
[----:B0-----:R-:W-:Y:S02]  /*11120*/  @P1 SHF.R.U32.HI R9, RZ, R5, R6 ;  /* 0x00000005ff091219 */ /* 0x001fe40000011606 */
[----:B------:R-:W-:-:S03]  /*11130*/  MOV R6, 0xffffff80 ;  /* 0xffffff8000067802 */ /* 0x000fc60000000f00 */
[----:B------:R-:W0:Y:S02]  /*11140*/  SHFL.IDX PT, R8, R9, RZ, 0x1c1f ;  /* 0x001c1fff09087589 */ /* 0x000e2400000e0000 */
[----:B------:R-:W-:Y:S02]  /*11150*/  IMAD R6, R13, R6, 0x1 ;  /* 0x000000010d067424 */ /* 0x000fe400078e0206 */
[----:B------:R-:W1:Y:S02]  /*11160*/  SHFL.IDX PT, R20, R9, 0x1, 0x1c1f ;  /* 0x003c1f0009147f89 */ /* 0x000e6400000e0000 */
[----:B------:R-:W-:-:S05]  /*11170*/  IMAD R5, R203, -0x2, R6 ;  /* 0xfffffffecb057824 */ /* 0x000fca00078e0206 */
[----:B------:R-:W-:-:S05]  /*11180*/  IADD3 R5, -R192, R5, R193 ;  /* 0x00000005c0057210 */ /* 0x000fca0007ffe1c1 */
[C---:B0-----:R-:W-:Y:S02]  /*11190*/  IMAD.IADD R6, R5.reuse, 0x1, R8 ;  /* 0x0000000105067824 */ /* 0x041fe400078e0208 */
[----:B-1----:R-:W-:-:S03]  /*111a0*/  IMAD.IADD R5, R5, 0x1, R20 ;  /* 0x0000000105057824 */ /* 0x002fc600078e0214 */
        /* <DEDUP_REMOVED lines=98> */
[----:B------:R-:W-:Y:S01]  /*117d0*/  FSEL R26, R26, -INF , P3 ;  /* 0xff8000001a1a7808 */ /* 0x000fe20001800000 */
[----:B------:R-:W0:Y:S01]  /*117e0*/  SHFL.BFLY PT, R153, R24, 0x2, 0x1f ;  /* 0x0c401f0018997f89 */ /* 0x000e2200000e0000 */
[----:B------:R-:W-:Y:S02]  /*117f0*/  ISETP.GT.AND P3, PT, R5, 0x8, PT ;  /* 0x000000080500780c */ /* 0x000fe40003f64270 */
[----:B------:R-:W-:Y:S02]  /*11800*/  FSEL R27, R27, -INF , P4 ;  /* 0xff8000001b1b7808 */ /* 0x000fe40002000000 */
[----:B------:R-:W-:-:S02]  /*11810*/  FMNMX.FTZ R20, R26, R11, !PT ;  /* 0x0000000b1a147209 */ /* 0x000fc40007810000 */
[C---:B------:R-:W-:Y:S02]  /*11820*/  ISETP.GT.AND P4, PT, R5.reuse, 0x9, PT ;  /* 0x000000090500780c */ /* 0x040fe40003f84270 */
        /* <DEDUP_REMOVED lines=8> */
[----:B0-----:R-:W-:Y:S02]  /*118b0*/  FMNMX.FTZ R153, R24, R153, !PT ;  /* 0x0000009918997209 */ /* 0x001fe40007810000 */
[----:B------:R-:W-:Y:S02]  /*118c0*/  FSEL R38, R38, -INF , P3 ;  /* 0xff80000026267808 */ /* 0x000fe40001800000 */
[----:B------:R-:W-:Y:S01]  /*118d0*/  ISETP.GT.AND P3, PT, R5, 0x20, PT ;  /* 0x000000200500780c */ /* 0x000fe20003f64270 */
[----:B------:R-:W0:Y:S01]  /*118e0*/  SHFL.BFLY PT, R6, R153, 0x1, 0x1f ;  /* 0x0c201f0099067f89 */ /* 0x000e2200000e0000 */
[----:B------:R-:W-:-:S02]  /*118f0*/  FSEL R39, R39, -INF , P4 ;  /* 0xff80000027277808 */ /* 0x000fc40002000000 */
        /* <DEDUP_REMOVED lines=15> */
[C---:B------:R-:W-:Y:S02]  /*119f0*/  ISETP.GT.AND P4, PT, R5.reuse, 0x39, PT ;  /* 0x000000390500780c */ /* 0x040fe40003f84270 */
[----:B------:R-:W-:Y:S02]  /*11a00*/  FSEL R54, R54, -INF , P3 ;  /* 0xff80000036367808 */ /* 0x000fe40001800000 */
[----:B------:R-:W-:Y:S02]  /*11a10*/  FSEL R8, R8, RZ, P2 ;  /* 0x000000ff08087208 */ /* 0x000fe40001000000 */
[----:B------:R-:W-:-:S02]  /*11a20*/  ISETP.GT.AND P3, PT, R5, 0x40, PT ;  /* 0x000000400500780c */ /* 0x000fc40003f64270 */
[----:B------:R-:W-:Y:S01]  /*11a30*/  FSEL R55, R55, -INF , P4 ;  /* 0xff80000037377808 */ /* 0x000fe20002000000 */
[--C-:B------:R-:W-:Y:S01]  /*11a40*/  FFMA.FTZ R182, R21, UR46, -R8.reuse ;  /* 0x0000002e15b67c23 */ /* 0x100fe20008010808 */
[----:B------:R-:W-:Y:S01]  /*11a50*/  FMNMX.FTZ R21, R27, R20, !PT ;  /* 0x000000141b157209 */ /* 0x000fe20007810000 */
[--C-:B------:R-:W-:Y:S01]  /*11a60*/  FFMA.FTZ R176, R15, UR46, -R8.reuse ;  /* 0x0000002e0fb07c23 */ /* 0x100fe20008010808 */
[--C-:B------:R-:W-:Y:S01]  /*11a70*/  FFMA.FTZ R180, R25, UR46, -R8.reuse ;  /* 0x0000002e19b47c23 */ /* 0x100fe20008010808 */
        /* <DEDUP_REMOVED lines=36> */
[----:B------:R-:W-:Y:S01]  /*11cc0*/  FFMA.FTZ R154, R84, UR46, -R8 ;  /* 0x0000002e549a7c23 */ /* 0x000fe20008010808 */
[----:B------:R-:W-:Y:S01]  /*11cd0*/  FMNMX.FTZ R25, R47, R20, !PT ;  /* 0x000000142f197209 */ /* 0x000fe20007810000 */
[----:B------:R-:W-:Y:S01]  /*11ce0*/  MUFU.EX2 R7, R7 ;  /* 0x0000000700077308 */ /* 0x000fe20000000800 */
[----:B------:R-:W-:-:S02]  /*11cf0*/  FSEL R66, R66, -INF , P3 ;  /* 0xff80000042427808 */ /* 0x000fc40001800000 */
[----:B------:R-:W-:Y:S01]  /*11d00*/  FMNMX.FTZ R20, R50, R25, !PT ;  /* 0x0000001932147209 */ /* 0x000fe20007810000 */
[----:B------:R-:W-:Y:S01]  /*11d10*/  FFMA.FTZ R25, R41, UR46, -R8 ;  /* 0x0000002e29197c23 */ /* 0x000fe20008010808 */
[----:B------:R-:W-:Y:S02]  /*11d20*/  ISETP.GT.AND P3, PT, R5, 0x58, PT ;  /* 0x000000580500780c */ /* 0x000fe40003f64270 */
[----:B------:R-:W-:Y:S01]  /*11d30*/  FMNMX.FTZ R29, R51, R20, !PT ;  /* 0x00000014331d7209 */ /* 0x000fe20007810000 */
[----:B------:R-:W-:Y:S01]  /*11d40*/  MUFU.EX2 R180, R180 ;  /* 0x000000b400b47308 */ /* 0x000fe20000000800 */
[----:B------:R-:W-:Y:S02]  /*11d50*/  FSEL R70, R70, -INF , P3 ;  /* 0xff80000046467808 */ /* 0x000fe40001800000 */
[----:B------:R-:W-:Y:S02]  /*11d60*/  FMNMX.FTZ R20, R54, R29, !PT ;  /* 0x0000001d36147209 */ /* 0x000fe40007810000 */
[----:B------:R-:W-:-:S02]  /*11d70*/  ISETP.GT.AND P3, PT, R5, 0x60, PT ;  /* 0x000000600500780c */ /* 0x000fc40003f64270 */
[----:B------:R-:W-:Y:S01]  /*11d80*/  FMNMX.FTZ R29, R55, R20, !PT ;  /* 0x00000014371d7209 */ /* 0x000fe20007810000 */
[----:B------:R-:W-:Y:S01]  /*11d90*/  MUFU.EX2 R182, R182 ;  /* 0x000000b600b67308 */ /* 0x000fe20000000800 */
[----:B------:R-:W-:Y:S02]  /*11da0*/  FSEL R74, R74, -INF , P3 ;  /* 0xff8000004a4a7808 */ /* 0x000fe40001800000 */
[----:B------:R-:W-:Y:S01]  /*11db0*/  FMNMX.FTZ R20, R58, R29, !PT ;  /* 0x0000001d3a147209 */ /* 0x000fe20007810000 */
[--C-:B------:R-:W-:Y:S01]  /*11dc0*/  FFMA.FTZ R29, R45, UR46, -R8.reuse ;  /* 0x0000002e2d1d7c23 */ /* 0x100fe20008010808 */
[----:B------:R-:W-:Y:S01]  /*11dd0*/  ISETP.GT.AND P3, PT, R5, 0x68, PT ;  /* 0x000000680500780c */ /* 0x000fe20003f64270 */
[----:B------:R-:W-:Y:S01]  /*11de0*/  FFMA.FTZ R45, R77, UR46, -R8 ;  /* 0x0000002e4d2d7c23 */ /* 0x000fe20008010808 */
[----:B------:R-:W-:Y:S01]  /*11df0*/  FMNMX.FTZ R33, R59, R20, !PT ;  /* 0x000000143b217209 */ /* 0x000fe20007810000 */
[----:B------:R-:W-:Y:S01]  /*11e00*/  MUFU.EX2 R9, R9 ;  /* 0x0000000900097308 */ /* 0x000fe20000000800 */
[----:B------:R-:W-:-:S02]  /*11e10*/  FSEL R78, R78, -INF , P3 ;  /* 0xff8000004e4e7808 */ /* 0x000fc40001800000 */
[----:B------:R-:W-:Y:S02]  /*11e20*/  FMNMX.FTZ R20, R62, R33, !PT ;  /* 0x000000213e147209 */ /* 0x000fe40007810000 */
[----:B------:R-:W-:Y:S02]  /*11e30*/  ISETP.GT.AND P3, PT, R5, 0x70, PT ;  /* 0x000000700500780c */ /* 0x000fe40003f64270 */
[----:B------:R-:W-:Y:S01]  /*11e40*/  FMNMX.FTZ R33, R63, R20, !PT ;  /* 0x000000143f217209 */ /* 0x000fe20007810000 */
[----:B------:R-:W-:Y:S01]  /*11e50*/  MUFU.EX2 R176, R176 ;  /* 0x000000b000b07308 */ /* 0x000fe20000000800 */
        /* <DEDUP_REMOVED lines=12> */
[----:B------:R0:W-:Y:S01]  /*11f20*/  MUFU.EX2 R33, R49 ;  /* 0x0000003100217308 */ /* 0x0001e20000000800 */
[----:B------:R-:W-:Y:S02]  /*11f30*/  FSEL R75, R75, -INF , P4 ;  /* 0xff8000004b4b7808 */ /* 0x000fe40002000000 */
[----:B------:R-:W-:Y:S01]  /*11f40*/  FMNMX.FTZ R24, R74, R37, !PT ;  /* 0x000000254a187209 */ /* 0x000fe20007810000 */
[--C-:B------:R-:W-:Y:S01]  /*11f50*/  FFMA.FTZ R37, R53, UR46, -R8.reuse ;  /* 0x0000002e35257c23 */ /* 0x100fe20008010808 */
[----:B------:R-:W-:Y:S01]  /*11f60*/  ISETP.GT.AND P4, PT, R5, 0x69, PT ;  /* 0x000000690500780c */ /* 0x000fe20003f84270 */
[--C-:B------:R-:W-:Y:S01]  /*11f70*/  FFMA.FTZ R53, R69, UR46, -R8.reuse ;  /* 0x0000002e45357c23 */ /* 0x100fe20008010808 */
[----:B------:R-:W-:Y:S01]  /*11f80*/  FMNMX.FTZ R41, R75, R24, !PT ;  /* 0x000000184b297209 */ /* 0x000fe20007810000 */
[----:B------:R-:W-:Y:S01]  /*11f90*/  MUFU.EX2 R178, R178 ;  /* 0x000000b200b27308 */ /* 0x000fe20000000800 */
[----:B------:R-:W-:Y:S01]  /*11fa0*/  FSEL R79, R79, -INF , P4 ;  /* 0xff8000004f4f7808 */ /* 0x000fe20002000000 */
[----:B0-----:R-:W-:Y:S01]  /*11fb0*/  FFMA.FTZ R49, R73, UR46, -R8 ;  /* 0x0000002e49317c23 */ /* 0x001fe20008010808 */
        /* <DEDUP_REMOVED lines=29> */
[----:B------:R-:W-:Y:S02]  /*12190*/  FMUL.FTZ R69, R5, UR46 ;  /* 0x0000002e05457c20 */ /* 0x000fe40008410000 */
[----:B------:R-:W-:Y:S03]  /*121a0*/  MUFU.EX2 R166, R166 ;  /* 0x000000a600a67308 */ /* 0x000fe60000000800 */
[----:B------:R-:W-:-:S05]  /*121b0*/  FSEL R69, R69, RZ, P3 ;  /* 0x000000ff45457208 */ /* 0x000fca0001800000 */
[----:B------:R-:W-:Y:S01]  /*121c0*/  MUFU.EX2 R61, R61 ;  /* 0x0000003d003d7308 */ /* 0x000fe20000000800 */
[--C-:B------:R-:W-:Y:S01]  /*121d0*/  FFMA.FTZ R181, R27, UR46, -R69.reuse ;  /* 0x0000002e1bb57c23 */ /* 0x100fe20008010845 */
[----:B------:R-:W-:Y:S01]  /*121e0*/  FSEL R27, R6, RZ, P2 ;  /* 0x000000ff061b7208 */ /* 0x000fe20001000000 */
[--C-:B------:R-:W-:Y:S01]  /*121f0*/  FFMA.FTZ R24, R26, UR46, -R69.reuse ;  /* 0x0000002e1a187c23 */ /* 0x100fe20008010845 */
[--C-:B------:R-:W-:Y:S01]  /*12200*/  FFMA.FTZ R183, R30, UR46, -R69.reuse ;  /* 0x0000002e1eb77c23 */ /* 0x100fe20008010845 */
[--C-:B------:R-:W-:Y:S01]  /*12210*/  FFMA.FTZ R26, R31, UR46, -R69.reuse ;  /* 0x0000002e1f1a7c23 */ /* 0x100fe20008010845 */
[--C-:B------:R-:W-:Y:S01]  /*12220*/  FFMA.FTZ R177, R34, UR46, -R69.reuse ;  /* 0x0000002e22b17c23 */ /* 0x100fe20008010845 */
[----:B------:R-:W-:Y:S01]  /*12230*/  FADD.FTZ R27, -R27, R12 ;  /* 0x0000000c1b1b7221 */ /* 0x000fe20000010100 */
[----:B------:R-:W-:Y:S01]  /*12240*/  FSEL R12, R5, RZ, P3 ;  /* 0x000000ff050c7208 */ /* 0x000fe20001800000 */
[----:B------:R-:W-:Y:S01]  /*12250*/  MUFU.EX2 R24, R24 ;  /* 0x0000001800187308 */ /* 0x000fe20000000800 */
[--C-:B------:R-:W-:Y:S01]  /*12260*/  FFMA.FTZ R28, R35, UR46, -R69.reuse ;  /* 0x0000002e231c7c23 */ /* 0x100fe20008010845 */
[----:B------:R-:W-:Y:S01]  /*12270*/  FMUL.FTZ R8, R27, UR46 ;  /* 0x0000002e1b087c20 */ /* 0x000fe20008410000 */
[----:B------:R-:W-:Y:S01]  /*12280*/  FFMA.FTZ R179, R38, UR46, -R69 ;  /* 0x0000002e26b37c23 */ /* 0x000fe20008010845 */
[----:B------:R-:W-:Y:S01]  /*12290*/  FADD.FTZ R12, -R12, R11 ;  /* 0x0000000b0c0c7221 */ /* 0x000fe20000010100 */
[--C-:B------:R-:W-:Y:S01]  /*122a0*/  FFMA.FTZ R30, R39, UR46, -R69.reuse ;  /* 0x0000002e271e7c23 */ /* 0x100fe20008010845 */
[--C-:B------:R-:W-:Y:S01]  /*122b0*/  FFMA.FTZ R173, R42, UR46, -R69.reuse ;  /* 0x0000002e2aad7c23 */ /* 0x100fe20008010845 */
[--C-:B------:R-:W-:Y:S01]  /*122c0*/  FFMA.FTZ R32, R43, UR46, -R69.reuse ;  /* 0x0000002e2b207c23 */ /* 0x100fe20008010845 */
[----:B------:R-:W-:Y:S01]  /*122d0*/  FMUL.FTZ R11, R12, UR46 ;  /* 0x0000002e0c0b7c20 */ /* 0x000fe20008410000 */
        /* <DEDUP_REMOVED lines=17> */
[----:B0-----:R-:W-:Y:S01]  /*123f0*/  FFMA.FTZ R3, R8, R3, R7 ;  /* 0x0000000308037223 */ /* 0x001fe20000010007 */
[--C-:B------:R-:W-:Y:S01]  /*12400*/  FFMA.FTZ R159, R78, UR46, -R69.reuse ;  /* 0x0000002e4e9f7c23 */ /* 0x100fe20008010845 */
[----:B------:R-:W-:Y:S01]  /*12410*/  FFMA.FTZ R153, R82, UR46, -R69 ;  /* 0x0000002e52997c23 */ /* 0x000fe20008010845 */
[----:B------:R-:W-:-:S02]  /*12420*/  IMAD R31, R186, 0x8, R18 ;  /* 0x00000008ba1f7824 */ /* 0x000fc400078e0212 */
[----:B------:R-:W-:Y:S01]  /*12430*/  FADD.FTZ R3, R180, R3 ;  /* 0x00000003b4037221 */ /* 0x000fe20000010000 */
[----:B------:R-:W-:Y:S01]  /*12440*/  FFMA.FTZ R155, R86, UR46, -R69 ;  /* 0x0000002e569b7c23 */ /* 0x000fe20008010845 */
[----:B------:R-:W-:Y:S01]  /*12450*/  IMAD.U32 R35, RZ, RZ, UR38 ;  /* 0x00000026ff237e24 */ /* 0x000fe2000f8e00ff */
[----:B------:R-:W0:Y:S01]  /*12460*/  MUFU.EX2 R183, R183 ;  /* 0x000000b700b77308 */ /* 0x000e220000000800 */
[----:B-1----:R-:W-:Y:S01]  /*12470*/  FFMA.FTZ R0, R11, R0, R24 ;  /* 0x000000000b007223 */ /* 0x002fe20000010018 */
        /* <DEDUP_REMOVED lines=14> */
[----:B------:R-:W-:Y:S01]  /*12560*/  FFMA.FTZ R42, R71, UR46, -R69 ;  /* 0x0000002e472a7c23 */ /* 0x000fe20008010845 */
[----:B------:R-:W1:Y:S01]  /*12570*/  MUFU.EX2 R179, R179 ;  /* 0x000000b300b37308 */ /* 0x000e620000000800 */
[----:B--2---:R-:W-:Y:S01]  /*12580*/  FADD.FTZ R3, R177, R0 ;  /* 0x00000000b1037221 */ /* 0x004fe20000010000 */
[----:B------:R-:W-:-:S04]  /*12590*/  FADD.FTZ R44, R174, R27 ;  /* 0x0000001bae2c7221 */ /* 0x000fc80000010000 */
[----:B------:R-:W-:Y:S02]  /*125a0*/  FADD.FTZ R27, R29, R44 ;  /* 0x0000002c1d1b7221 */ /* 0x000fe40000010000 */
[----:B------:R-:W2:Y:S01]  /*125b0*/  MUFU.EX2 R30, R30 ;  /* 0x0000001e001e7308 */ /* 0x000ea20000000800 */
[----:B0-----:R-:W-:Y:S01]  /*125c0*/  FADD.FTZ R0, R28, R3 ;  /* 0x000000031c007221 */ /* 0x001fe20000010000 */
        /* <DEDUP_REMOVED lines=59> */
[----:B------:R-:W-:-:S05]  /*12980*/  VIADD R0, R31, 0x28840 ;  /* 0x000288401f007836 */ /* 0x000fca0000000000 */
[----:B------:R-:W-:Y:S01]  /*12990*/  PRMT R0, R35, 0x654, R0 ;  /* 0x0000065423007816 */ /* 0x000fe20000000000 */
[----:B------:R-:W0:Y:S01]  /*129a0*/  MUFU.EX2 R158, R158 ;  /* 0x0000009e009e7308 */ /* 0x000e220000000800 */
[----:B-1----:R-:W-:Y:S01]  /*129b0*/  FADD.FTZ R27, R49, R50 ;  /* 0x00000032311b7221 */ /* 0x002fe20000010000 */
[----:B------:R-:W-:Y:S01]  /*129c0*/  FFMA.FTZ R50, R87, UR46, -R69 ;  /* 0x0000002e57327c23 */ /* 0x000fe20008010845 */
[----:B------:R1:W-:Y:S05]  /*129d0*/  SYNCS.ARRIVE.TRANS64.RED.A1T0 RZ, [R0+URZ], RZ ;  /* 0x000000ff00ff79a7 */ /* 0x0003ea000810043f */
[----:B------:R-:W3:Y:S01]  /*129e0*/  MUFU.EX2 R159, R159 ;  /* 0x0000009f009f7308 */ /* 0x000ee20000000800 */
[----:B--2---:R-:W-:-:S07]  /*129f0*/  FADD.FTZ R52, R44, R3 ;  /* 0x000000032c347221 */ /* 0x004fce0000010000 */
[----:B------:R-:W2:Y:S01]  /*12a00*/  MUFU.EX2 R45, R45 ;  /* 0x0000002d002d7308 */ /* 0x000ea20000000800 */
[----:B0-----:R-:W-:-:S07]  /*12a10*/  FADD.FTZ R54, R158, R27 ;  /* 0x0000001b9e367221 */ /* 0x001fce0000010000 */
[----:B------:R-:W1:Y:S01]  /*12a20*/  MUFU.EX2 R46, R46 ;  /* 0x0000002e002e7308 */ /* 0x000e620000000800 */
[----:B---3--:R-:W-:-:S07]  /*12a30*/  FADD.FTZ R3, R159, R52 ;  /* 0x000000349f037221 */ /* 0x008fce0000010000 */
        /* <DEDUP_REMOVED lines=20> */
.L_x_9569:
[----:B------:R-:W-:Y:S01]  /*12b80*/  IMAD R14, R14, 0x8, R18 ;  /* 0x000000080e0e7824 */ /* 0x000fe200078e0212 */
[----:B------:R-:W-:Y:S01]  /*12b90*/  ISETP.GT.AND P2, PT, R13, R10, PT ;  /* 0x0000000a0d00720c */ /* 0x000fe20003f44270 */
[----:B------:R-:W-:Y:S01]  /*12ba0*/  IMAD.U32 R27, RZ, RZ, UR38 ;  /* 0x00000026ff1b7e24 */ /* 0x000fe2000f8e00ff */
[----:B------:R-:W-:Y:S01]  /*12bb0*/  F2FP.BF16.F32.PACK_AB R176, R15, R176 ;  /* 0x000000b00fb0723e */ /* 0x000fe200000010ff */
[----:B------:R-:W-:Y:S01]  /*12bc0*/  VIADD R14, R14, 0x28860 ;  /* 0x000288600e0e7836 */ /* 0x000fe20000000000 */
[----:B------:R-:W-:Y:S01]  /*12bd0*/  F2FP.BF16.F32.PACK_AB R171, R12, R171 ;  /* 0x000000ab0cab723e */ /* 0x000fe200000010ff */
        /* <DEDUP_REMOVED lines=102> */
.L_x_9558:
[----:B------:R-:W-:-:S13]  /*13240*/  ISETP.GE.AND P1, PT, R13, RZ, PT ;  /* 0x000000ff0d00720c */ /* 0x000fda0003f26270 */
[----:B------:R-:W-:Y:S05]  /*13250*/  @!P1 BRA `(.L_x_9571) ;  /* 0x00000020009c9947 */ /* 0x000fea0003800000 */
[----:B------:R-:W-:Y:S02]  /*13260*/  IMAD.MOV.U32 R10, RZ, RZ, R5 ;  /* 0x000000ffff0a7224 */ /* 0x000fe400078e0005 */
[----:B------:R-:W-:Y:S02]  /*13270*/  IMAD.MOV.U32 R11, RZ, RZ, R6 ;  /* 0x000000ffff0b7224 */ /* 0x000fe400078e0006 */
[----:B------:R-:W-:Y:S02]  /*13280*/  IMAD.MOV.U32 R14, RZ, RZ, R188 ;  /* 0x000000ffff0e7224 */ /* 0x000fe400078e00bc */
[----:B------:R-:W-:-:S07]  /*13290*/  IMAD.MOV.U32 R12, RZ, RZ, R186 ;  /* 0x000000ffff0c7224 */ /* 0x000fce00078e00ba */
.L_x_9583:
        /* <DEDUP_REMOVED lines=10> */
.L_x_9573:
[----:B------:R-:W-:Y:S01]  /*13340*/  IMAD R5, R186, 0x8, R18 ;  /* 0x00000008ba057824 */ /* 0x000fe200078e0212 */
[----:B------:R-:W-:-:S04]  /*13350*/  SHF.L.U32 R6, R188, 0x1f, RZ ;  /* 0x0000001fbc067819 */ /* 0x000fc800000006ff */
[----:B------:R0:W1:Y:S01]  /*13360*/  SYNCS.PHASECHK.TRANS64.TRYWAIT P1, [R5+URZ+0x28830], R6 ;  /* 0x02883006050075a7 */ /* 0x000062000802017f */
[----:B------:R-:W-:Y:S05]  /*13370*/  @!P0 BRA `(.L_x_9574) ;  /* 0x0000000000048947 */ /* 0x000fea0003800000 */
[----:B------:R-:W-:Y:S01]  /*13380*/  BPT.TRAP 0x1 ;  /* 0x000000040000795c */ /* 0x000fe20000300000 */
.L_x_9574:
[----:B------:R-:W-:Y:S04]  /*13390*/  BSSY B0, `(.L_x_9572) ;  /* 0x0000004000007945 */ /* 0x000fe80003800000 */
[----:B-1----:R-:W-:Y:S05]  /*133a0*/  @P1 BRA `(.L_x_9575) ;  /* 0x0000000000081947 */ /* 0x002fea0003800000 */
[----:B------:R-:W1:Y:S02]  /*133b0*/  SYNCS.PHASECHK.TRANS64.TRYWAIT P1, [R5+URZ+0x28830], R6 ;  /* 0x02883006050075a7 */ /* 0x000e64000802017f */
[----:B-1----:R-:W-:Y:S05]  /*133c0*/  @!P1 BRA `(.L_x_9576) ;  /* 0x000000dc00449947 */ /* 0x002fea0003800000 */
.L_x_9575:
[----:B------:R-:W-:Y:S05]  /*133d0*/  BSYNC B0 ;  /* 0x0000000000007941 */ /* 0x000fea0003800000 */
.L_x_9572:
[----:B01----:R-:W0:Y:S01]  /*133e0*/  S2R R5, SR_TID.X ;  /* 0x0000000000057919 */ /* 0x003e220000002100 */
[----:B------:R-:W-:Y:S05]  /*133f0*/  WARPSYNC.ALL ;  /* 0x0000000000007948 */ /* 0x000fea0003800000 */
[----:B------:R-:W-:Y:S02]  /*13400*/  IMAD R6, R186, 0x800, R4 ;  /* 0x00000800ba067824 */ /* 0x000fe400078e0204 */
[----:B------:R-:W-:Y:S02]  /*13410*/  IMAD.MOV.U32 R7, RZ, RZ, 0x40000040 ;  /* 0x40000040ff077424 */ /* 0x000fe400078e00ff */
[C---:B------:R-:W-:Y:S01]  /*13420*/  VIADD R8, R6.reuse, 0x2 ;  /* 0x0000000206087836 */ /* 0x040fe20000000000 */
[----:B------:R-:W-:Y:S01]  /*13430*/  R2UR UR34, R6 ;  /* 0x00000000062272ca */ /* 0x000fe200000e0000 */
[----:B------:R-:W-:Y:S01]  /*13440*/  IMAD.MOV.U32 R9, RZ, RZ, 0x40000040 ;  /* 0x40000040ff097424 */ /* 0x000fe200078e00ff */
[----:B------:R-:W-:Y:S01]  /*13450*/  R2UR UR35, R7 ;  /* 0x00000000072372ca */ /* 0x000fe200000e0000 */
[----:B------:R-:W-:Y:S01]  /*13460*/  IMAD.MOV.U32 R7, RZ, RZ, 0x40000040 ;  /* 0x40000040ff077424 */ /* 0x000fe200078e00ff */
[----:B------:R-:W-:-:S02]  /*13470*/  R2UR UR6, R8 ;  /* 0x00000000080672ca */ /* 0x000fc400000e0000 */
[----:B------:R-:W-:Y:S01]  /*13480*/  R2UR UR7, R9 ;  /* 0x00000000090772ca */ /* 0x000fe200000e0000 */
[----:B------:R-:W-:Y:S01]  /*13490*/  IMAD.MOV.U32 R9, RZ, RZ, 0x40000040 ;  /* 0x40000040ff097424 */ /* 0x000fe200078e00ff */
[----:B------:R-:W-:Y:S02]  /*134a0*/  IADD3 R8, R6, 0x4, RZ ;  /* 0x0000000406087810 */ /* 0x000fe40007ffe0ff */
[----:B------:R-:W-:Y:S02]  /*134b0*/  R2UR UR31, R7 ;  /* 0x00000000071f72ca */ /* 0x000fe400000e0000 */
        /* <DEDUP_REMOVED lines=8> */
[----:B0-----:R-:W-:Y:S02]  /*13540*/  SHF.R.U32.HI R5, RZ, 0x7, R5 ;  /* 0x00000007ff057819 */ /* 0x001fe40000011605 */
[----:B------:R-:W-:Y:S01]  /*13550*/  R2UR UR18, R8 ;  /* 0x00000000081272ca */ /* 0x000fe200000e0000 */
[----:B------:R-:W-:Y:S01]  /*13560*/  VIADD R8, R6, 0x402 ;  /* 0x0000040206087836 */ /* 0x000fe20000000000 */
[----:B------:R-:W-:Y:S01]  /*13570*/  R2UR UR19, R9 ;  /* 0x00000000091372ca */ /* 0x000fe200000e0000 */
[----:B------:R-:W-:Y:S02]  /*13580*/  VIADD R5, R5, 0x8 ;  /* 0x0000000805057836 */ /* 0x000fe40000000000 */
[----:B------:R-:W-:Y:S01]  /*13590*/  IMAD.MOV.U32 R9, RZ, RZ, 0x40000040 ;  /* 0x40000040ff097424 */ /* 0x000fe200078e00ff */
[----:B------:R-:W-:Y:S01]  /*135a0*/  R2UR UR22, R8 ;  /* 0x00000000081672ca */ /* 0x000fe200000e0000 */
[C---:B------:R-:W-:Y:S01]  /*135b0*/  VIADD R8, R6.reuse, 0x404 ;  /* 0x0000040406087836 */ /* 0x040fe20000000000 */
[----:B------:R0:W-:Y:S01]  /*135c0*/  BAR.SYNC.DEFER_BLOCKING R5, 0x100 ;  /* 0x000400050000751d */ /* 0x0001e20000010000 */
[----:B------:R-:W-:Y:S01]  /*135d0*/  VIADD R6, R6, 0x406 ;  /* 0x0000040606067836 */ /* 0x000fe20000000000 */
[----:B------:R-:W-:Y:S01]  /*135e0*/  R2UR UR23, R9 ;  /* 0x00000000091772ca */ /* 0x000fe200000e0000 */
[----:B------:R-:W-:Y:S01]  /*135f0*/  IMAD.MOV.U32 R9, RZ, RZ, 0x40000040 ;  /* 0x40000040ff097424 */ /* 0x000fe200078e00ff */
        /* <DEDUP_REMOVED lines=30> */
.L_x_9578:
[----:B------:R-:W-:Y:S01]  /*137e0*/  SHF.L.U32 R5, R14, 0x1f, RZ ;  /* 0x0000001f0e057819 */ /* 0x000fe200000006ff */
[----:B------:R-:W-:-:S04]  /*137f0*/  IMAD R6, R12, 0x8, R18 ;  /* 0x000000080c067824 */ /* 0x000fc800078e0212 */
[----:B------:R0:W1:Y:S01]  /*13800*/  SYNCS.PHASECHK.TRANS64.TRYWAIT P1, [R6+URZ+0x28850], R5 ;  /* 0x02885005060075a7 */ /* 0x000062000802017f */
[----:B------:R-:W-:Y:S05]  /*13810*/  @!P0 BRA `(.L_x_9579) ;  /* 0x0000000000048947 */ /* 0x000fea0003800000 */
[----:B------:R-:W-:Y:S01]  /*13820*/  BPT.TRAP 0x1 ;  /* 0x000000040000795c */ /* 0x000fe20000300000 */
.L_x_9579:
[----:B-1----:R-:W-:Y:S05]  /*13830*/  @P1 BRA `(.L_x_9577) ;  /* 0x0000000000081947 */ /* 0x002fea0003800000 */
[----:B------:R-:W1:Y:S02]  /*13840*/  SYNCS.PHASECHK.TRANS64.TRYWAIT P1, [R6+URZ+0x28850], R5 ;  /* 0x02885005060075a7 */ /* 0x000e64000802017f */
[----:B-1----:R-:W-:Y:S05]  /*13850*/  @!P1 BRA `(.L_x_9580) ;  /* 0x000000d800349947 */ /* 0x002fea0003800000 */
.L_x_9577:
        /* <DEDUP_REMOVED lines=40> */
[----:B------:R-:W-:Y:S02]  /*13ae0*/  R2UR UR7, R9 ;  /* 0x00000000090772ca */ /* 0x000fe400000e0000 */
[----:B------:R-:W-:Y:S01]  /*13af0*/  MOV R9, 0x40000040 ;  /* 0x4000004000097802 */ /* 0x000fe20000000f00 */
[----:B------:R-:W-:Y:S02]  /*13b00*/  WARPGROUP.DEPBAR.LE gsb0, 0x0 ;  /* 0x00008000000079c5 */ /* 0x000fe40000010000 */
[----:B------:R-:W-:-:S08]  /*13b10*/  WARPGROUP.ARRIVE ;  /* 0x00000000000079c5 */ /* 0x000fd00000000000 */
        /* <DEDUP_REMOVED lines=23> */
.L_x_9581:
[----:B------:R-:W-:Y:S01]  /*13c90*/  FMNMX.FTZ R6, R24, R11, !PT ;  /* 0x0000000b18067209 */ /* 0x000fe20007810000 */
[----:B------:R-:W-:Y:S01]  /*13ca0*/  UMOV UR46, UR44 ;  /* 0x0000002c002e7c82 */ /* 0x000fe20008000000 */
[----:B------:R-:W-:Y:S02]  /*13cb0*/  FMNMX.FTZ R8, R26, R10, !PT ;  /* 0x0000000a1a087209 */ /* 0x000fe40007810000 */
[----:B0-----:R-:W-:Y:S02]  /*13cc0*/  FMNMX.FTZ R5, R25, R6, !PT ;  /* 0x0000000619057209 */ /* 0x001fe40007810000 */
        /* <DEDUP_REMOVED lines=69> */
[C---:B------:R-:W-:Y:S02]  /*14120*/  FADD.FTZ R11, -R6.reuse, R11 ;  /* 0x0000000b060b7221 */ /* 0x040fe40000010100 */
[----:B------:R-:W-:Y:S01]  /*14130*/  FADD.FTZ R7, -R5, R10 ;  /* 0x0000000a05077221 */ /* 0x000fe20000010100 */
[----:B------:R-:W-:Y:S01]  /*14140*/  FMUL.FTZ R10, R6, UR46 ;  /* 0x0000002e060a7c20 */ /* 0x000fe20008410000 */
[----:B------:R-:W-:Y:S02]  /*14150*/  FMUL.FTZ R11, R11, UR46 ;  /* 0x0000002e0b0b7c20 */ /* 0x000fe40008410000 */
[----:B------:R-:W-:Y:S01]  /*14160*/  FMUL.FTZ R7, R7, UR46 ;  /* 0x0000002e07077c20 */ /* 0x000fe20008410000 */
[--C-:B------:R-:W-:Y:S01]  /*14170*/  FFMA.FTZ R153, R45, UR46, -R10.reuse ;  /* 0x0000002e2d997c23 */ /* 0x100fe2000801080a */
[----:B------:R0:W-:Y:S01]  /*14180*/  MUFU.EX2 R8, R11 ;  /* 0x0000000b00087308 */ /* 0x0001e20000000800 */
        /* <DEDUP_REMOVED lines=29> */
[--C-:B------:R-:W-:Y:S01]  /*14360*/  FFMA.FTZ R154, R84, UR46, -R10.reuse ;  /* 0x0000002e549a7c23 */ /* 0x100fe2000801080a */
[----:B------:R-:W-:Y:S01]  /*14370*/  FFMA.FTZ R49, R85, UR46, -R10 ;  /* 0x0000002e55317c23 */ /* 0x000fe2000801080a */
[----:B------:R-:W-:Y:S01]  /*14380*/  FMUL.FTZ R10, R5, UR46 ;  /* 0x0000002e050a7c20 */ /* 0x000fe20008410000 */
[----:B------:R-:W0:Y:S01]  /*14390*/  MUFU.EX2 R9, R9 ;  /* 0x0000000900097308 */ /* 0x000e220000000800 */
[----:B------:R-:W-:-:S02]  /*143a0*/  IMAD.U32 R52, RZ, RZ, UR38 ;  /* 0x00000026ff347e24 */ /* 0x000fc4000f8e00ff */
        /* <DEDUP_REMOVED lines=25> */
[----:B------:R-:W-:Y:S01]  /*14540*/  FFMA.FTZ R163, R70, UR46, -R10 ;  /* 0x0000002e46a37c23 */ /* 0x000fe2000801080a */
[----:B------:R-:W-:-:S03]  /*14550*/  IMAD R51, R186, 0x8, R18 ;  /* 0x00000008ba337824 */ /* 0x000fc600078e0212 */
[----:B------:R-:W2:Y:S01]  /*14560*/  MUFU.EX2 R181, R181 ;  /* 0x000000b500b57308 */ /* 0x000ea20000000800 */
[----:B-1----:R-:W-:Y:S01]  /*14570*/  FFMA.FTZ R0, R7, R0, R14 ;  /* 0x0000000007007223 */ /* 0x002fe2000001000e */
[----:B------:R-:W-:-:S05]  /*14580*/  VIADD R51, R51, 0x28840 ;  /* 0x0002884033337836 */ /* 0x000fca0000000000 */
[----:B------:R-:W-:Y:S01]  /*14590*/  PRMT R51, R52, 0x654, R51 ;  /* 0x0000065434337816 */ /* 0x000fe20000000033 */
[----:B------:R-:W1:Y:S01]  /*145a0*/  MUFU.EX2 R182, R182 ;  /* 0x000000b600b67308 */ /* 0x000e620000000800 */
[----:B0-----:R-:W-:Y:S02]  /*145b0*/  FADD.FTZ R3, R180, R3 ;  /* 0x00000003b4037221 */ /* 0x001fe40000010000 */
[----:B------:R0:W-:Y:S05]  /*145c0*/  SYNCS.ARRIVE.TRANS64.RED.A1T0 RZ, [R51+URZ], RZ ;  /* 0x000000ff33ff79a7 */ /* 0x0001ea000810043f */
[----:B------:R-:W3:Y:S01]  /*145d0*/  MUFU.EX2 R183, R183 ;  /* 0x000000b700b77308 */ /* 0x000ee20000000800 */
[----:B--2---:R-:W-:-:S07]  /*145e0*/  FADD.FTZ R0, R181, R0 ;  /* 0x00000000b5007221 */ /* 0x004fce0000010000 */
[----:B------:R-:W2:Y:S01]  /*145f0*/  MUFU.EX2 R161, R161 ;  /* 0x000000a100a17308 */ /* 0x000ea20000000800 */
[----:B-1----:R-:W-:-:S07]  /*14600*/  FADD.FTZ R40, R182, R3 ;  /* 0x00000003b6287221 */ /* 0x002fce0000010000 */
[----:B------:R-:W1:Y:S01]  /*14610*/  MUFU.EX2 R20, R20 ;  /* 0x0000001400147308 */ /* 0x000e620000000800 */
[----:B---3--:R-:W-:-:S07]  /*14620*/  FADD.FTZ R3, R183, R0 ;  /* 0x00000000b7037221 */ /* 0x008fce0000010000 */
        /* <DEDUP_REMOVED lines=9> */
[----:B-1----:R-:W-:Y:S01]  /*146c0*/  FADD.FTZ R31, R159, R40 ;  /* 0x000000289f1f7221 */ /* 0x002fe20000010000 */
[----:B------:R-:W-:-:S06]  /*146d0*/  FFMA.FTZ R40, R67, UR46, -R10 ;  /* 0x0000002e43287c23 */ /* 0x000fcc000801080a */
        /* <DEDUP_REMOVED lines=15> */
[----:B--2---:R-:W-:Y:S01]  /*147d0*/  FADD.FTZ R31, R155, R42 ;  /* 0x0000002a9b1f7221 */ /* 0x004fe20000010000 */
[----:B------:R-:W-:-:S06]  /*147e0*/  FFMA.FTZ R42, R71, UR46, -R10 ;  /* 0x0000002e472a7c23 */ /* 0x000fcc000801080a */
[----:B------:R-:W2:Y:S01]  /*147f0*/  MUFU.EX2 R175, R175 ;  /* 0x000000af00af7308 */ /* 0x000ea20000000800 */
[----:B-1----:R-:W-:-:S07]  /*14800*/  FADD.FTZ R0, R28, R3 ;  /* 0x000000031c007221 */ /* 0x002fce0000010000 */
[----:B------:R-:W1:Y:S01]  /*14810*/  MUFU.EX2 R153, R153 ;  /* 0x0000009900997308 */ /* 0x000e620000000800 */
[----:B---3--:R-:W-:Y:S01]  /*14820*/  FADD.FTZ R44, R174, R31 ;  /* 0x0000001fae2c7221 */ /* 0x008fe20000010000 */
[----:B------:R-:W-:-:S06]  /*14830*/  FFMA.FTZ R31, R74, UR46, -R10 ;  /* 0x0000002e4a1f7c23 */ /* 0x000fcc000801080a */
        /* <DEDUP_REMOVED lines=53> */
[--C-:B------:R-:W-:Y:S01]  /*14b90*/  FFMA.FTZ R43, R86, UR46, -R10.reuse ;  /* 0x0000002e562b7c23 */ /* 0x100fe2000801080a */
[----:B------:R-:W-:-:S05]  /*14ba0*/  FFMA.FTZ R10, R87, UR46, -R10 ;  /* 0x0000002e570a7c23 */ /* 0x000fca000801080a */
        /* <DEDUP_REMOVED lines=34> */
[----:B---3--:R-:W-:-:S03]  /*14dd0*/  FADD.FTZ R3, R49, R50 ;  /* 0x0000003231037221 */ /* 0x008fc60000010000 */
[----:B--2---:R-:W-:Y:S01]  /*14de0*/  FADD.FTZ R0, R10, R47 ;  /* 0x0000002f0a007221 */ /* 0x004fe20000010000 */
[----:B0-----:R-:W-:Y:S06]  /*14df0*/  @!P0 BRA `(.L_x_9582) ;  /* 0x0000000000048947 */ /* 0x001fec0003800000 */
[----:B------:R-:W-:Y:S01]  /*14e00*/  BPT.TRAP 0x1 ;  /* 0x000000040000795c */ /* 0x000fe20000300000 */
.L_x_9582:
[----:B------:R-:W-:Y:S01]  /*14e10*/  IMAD R12, R12, 0x8, R18 ;  /* 0x000000080c0c7824 */ /* 0x000fe200078e0212 */
[----:B------:R-:W-:Y:S01]  /*14e20*/  ISETP.GT.AND P1, PT, R13, RZ, PT ;  /* 0x000000ff0d00720c */ /* 0x000fe20003f24270 */
        /* <DEDUP_REMOVED lines=8> */
[----:B------:R-:W-:Y:S01]  /*14eb0*/  FMUL.FTZ R92, R92, R8 ;  /* 0x000000085c5c7220 */ /* 0x000fe20000410000 */
[----:B------:R-:W-:Y:S01]  /*14ec0*/  F2FP.BF16.F32.PACK_AB R176, R159, R176 ;  /* 0x000000b09fb0723e */ /* 0x000fe200000010ff */
[----:B------:R-:W-:Y:S01]  /*14ed0*/  FMUL.FTZ R93, R93, R8 ;  /* 0x000000085d5d7220 */ /* 0x000fe20000410000 */
[----:B------:R0:W-:Y:S01]  /*14ee0*/  SYNCS.ARRIVE.TRANS64.RED.A1T0 RZ, [R12+URZ], RZ ;  /* 0x000000ff0cff79a7 */ /* 0x0001e2000810043f */
        /* <DEDUP_REMOVED lines=94> */
.L_x_9571:
[----:B------:R-:W-:Y:S05]  /*154d0*/  WARPSYNC.ALL ;  /* 0x0000000000007948 */ /* 0x000fea0003800000 */
[----:B------:R-:W-:Y:S06]  /*154e0*/  BAR.ARV 0x8, 0x180 ;  /* 0x0206000000007b1d */ /* 0x000fec0000002000 */
[----:B------:R-:W-:Y:S05]  /*154f0*/  @!P0 BRA `(.L_x_9584) ;  /* 0x0000000000048947 */ /* 0x000fea0003800000 */
[----:B------:R-:W-:Y:S01]  /*15500*/  BPT.TRAP 0x1 ;  /* 0x000000040000795c */ /* 0x000fe20000300000 */
.L_x_9584:
[----:B------:R-:W-:Y:S01]  /*15510*/  IMAD R13, R186, 0x8, R18 ;  /* 0x00000008ba0d7824 */ /* 0x000fe200078e0212 */
[----:B------:R-:W-:-:S04]  /*15520*/  SHF.L.U32 R4, R188, 0x1f, RZ ;  /* 0x0000001fbc047819 */ /* 0x000fc800000006ff */
[----:B------:R0:W1:Y:S01]  /*15530*/  SYNCS.PHASECHK.TRANS64.TRYWAIT P1, [R13+URZ+0x28850], R4 ;  /* 0x028850040d0075a7 */ /* 0x000062000802017f */
[----:B------:R-:W-:Y:S05]  /*15540*/  @!P0 BRA `(.L_x_9585) ;  /* 0x0000000000048947 */ /* 0x000fea0003800000 */
[----:B------:R-:W-:Y:S01]  /*15550*/  BPT.TRAP 0x1 ;  /* 0x000000040000795c */ /* 0x000fe20000300000 */
.L_x_9585:
[----:B------:R-:W-:-:S05]  /*15560*/  VIADD R18, R18, 0x400 ;  /* 0x0000040012127836 */ /* 0x000fca0000000000 */
[----:B------:R-:W-:-:S04]  /*15570*/  SHF.R.U32.HI R18, RZ, 0x4, R18 ;  /* 0x00000004ff127819 */ /* 0x000fc80000011612 */
[----:B------:R-:W-:-:S04]  /*15580*/  LOP3.LUT R18, R18, 0x3fff, RZ, 0xc0, !PT ;  /* 0x00003fff12127812 */ /* 0x000fc800078ec0ff */
[----:B------:R-:W-:Y:S01]  /*15590*/  LOP3.LUT R9, R18, 0x4000000, RZ, 0xfc, !PT ;  /* 0x0400000012097812 */ /* 0x000fe200078efcff */
[----:B-1----:R-:W-:Y:S06]  /*155a0*/  @P1 BRA `(.L_x_9586) ;  /* 0x0000000000081947 */ /* 0x002fec0003800000 */
[----:B------:R-:W1:Y:S02]  /*155b0*/  SYNCS.PHASECHK.TRANS64.TRYWAIT P1, [R13+URZ+0x28850], R4 ;  /* 0x028850040d0075a7 */ /* 0x000e64000802017f */
[----:B-1----:R-:W-:Y:S05]  /*155c0*/  @!P1 BRA `(.L_x_9587) ;  /* 0x000000b800ec9947 */ /* 0x002fea0003800000 */
.L_x_9586:
[----:B------:R-:W-:Y:S01]  /*155d0*/  IMAD R8, R186, 0x800, R9 ;  /* 0x00000800ba087824 */ /* 0x000fe200078e0209 */
[----:B------:R-:W-:Y:S05]  /*155e0*/  WARPSYNC.ALL ;  /* 0x0000000000007948 */ /* 0x000fea0003800000 */
[----:B------:R-:W-:Y:S01]  /*155f0*/  IMAD.MOV.U32 R9, RZ, RZ, 0x40000040 ;  /* 0x40000040ff097424 */ /* 0x000fe200078e00ff */
[C---:B------:R-:W-:Y:S01]  /*15600*/  R2UR UR6, R8.reuse ;  /* 0x00000000080672ca */ /* 0x040fe200000e0000 */
[----:B------:R-:W-:Y:S01]  /*15610*/  WARPGROUP.ARRIVE ;  /* 0x00000000000079c5 */ /* 0x000fe20000000000 */
[----:B------:R-:W-:Y:S01]  /*15620*/  VIADD R10, R8, 0x80 ;  /* 0x00000080080a7836 */ /* 0x000fe20000000000 */
[----:B01----:R-:W0:Y:S01]  /*15630*/  SHFL.BFLY PT, R4, R3, 0x2, 0x1f ;  /* 0x0c401f0003047f89 */ /* 0x003e2200000e0000 */
[----:B------:R-:W-:Y:S01]  /*15640*/  R2UR UR7, R9 ;  /* 0x00000000090772ca */ /* 0x000fe200000e0000 */
[----:B------:R-:W-:-:S02]  /*15650*/  IMAD.MOV.U32 R11, RZ, RZ, 0x40000040 ;  /* 0x40000040ff0b7424 */ /* 0x000fc400078e00ff */
[----:B------:R-:W-:Y:S01]  /*15660*/  IMAD.MOV.U32 R9, RZ, RZ, 0x40000040 ;  /* 0x40000040ff097424 */ /* 0x000fe200078e00ff */
[----:B------:R-:W1:Y:S01]  /*15670*/  SHFL.BFLY PT, R7, R0, 0x2, 0x1f ;  /* 0x0c401f0000077f89 */ /* 0x000e6200000e0000 */
[----:B------:R-:W-:Y:S02]  /*15680*/  IMAD.MOV.U32 R12, RZ, RZ, RZ ;  /* 0x000000ffff0c7224 */ /* 0x000fe400078e00ff */
[----:B------:R-:W-:-:S06]  /*15690*/  IMAD.U32 R21, RZ, RZ, UR46 ;  /* 0x0000002eff157e24 */ /* 0x000fcc000f8e00ff */
[----:B------:R-:W-:Y:S01]  /*156a0*/  HGMMA.64x128x16.F32.BF16 R88, R180, gdesc[UR4].tnspB, R88, gsb0 ;  /* 0x41e00004b4587df0 */ /* 0x000fe20008001858 */
[----:B------:R-:W-:Y:S01]  /*156b0*/  R2UR UR6, R10 ;  /* 0x000000000a0672ca */ /* 0x000fe200000e0000 */
[----:B------:R-:W-:Y:S01]  /*156c0*/  VIADD R10, R8, 0x100 ;  /* 0x00000100080a7836 */ /* 0x000fe20000000000 */
[----:B------:R-:W-:Y:S01]  /*156d0*/  R2UR UR7, R11 ;  /* 0x000000000b0772ca */ /* 0x000fe200000e0000 */
[----:B------:R-:W-:Y:S02]  /*156e0*/  IMAD.MOV.U32 R11, RZ, RZ, 0x40000040 ;  /* 0x40000040ff0b7424 */ /* 0x000fe400078e00ff */
[----:B0-----:R-:W-:Y:S01]  /*156f0*/  FADD.FTZ R4, R4, R3 ;  /* 0x0000000304047221 */ /* 0x001fe20000010000 */
[----:B------:R-:W-:Y:S01]  /*15700*/  IMAD.MOV.U32 R3, RZ, RZ, -0x800000 ;  /* 0xff800000ff037424 */ /* 0x000fe200078e00ff */
[----:B------:R-:W-:Y:S02]  /*15710*/  WARPGROUP.DEPBAR.LE gsb0, 0x0 ;  /* 0x00008000000079c5 */ /* 0x000fe40000010000 */
[----:B------:R-:W-:-:S06]  /*15720*/  WARPGROUP.ARRIVE ;  /* 0x00000000000079c5 */ /* 0x000fcc0000000000 */
        /* <DEDUP_REMOVED lines=36> */
[----:B-1----:R-:W-:Y:S01]  /*15970*/  FADD.FTZ R8, R7, R0 ;  /* 0x0000000007087221 */ /* 0x002fe20000010000 */
[----:B------:R-:W-:Y:S01]  /*15980*/  R2UR UR7, R9 ;  /* 0x00000000090772ca */ /* 0x000fe200000e0000 */
[----:B------:R-:W0:Y:S01]  /*15990*/  SHFL.BFLY PT, R7, R4, 0x1, 0x1f ;  /* 0x0c201f0004077f89 */ /* 0x000e2200000e0000 */
[----:B------:R-:W-:-:S03]  /*159a0*/  IMAD.MOV.U32 R0, RZ, RZ, -0x800000 ;  /* 0xff800000ff007424 */ /* 0x000fc600078e00ff */
[----:B------:R-:W1:Y:S01]  /*159b0*/  SHFL.BFLY PT, R9, R8, 0x1, 0x1f ;  /* 0x0c201f0008097f89 */ /* 0x000e6200000e0000 */
[----:B0-----:R-:W-:Y:S01]  /*159c0*/  FADD.FTZ R14, R4, R7 ;  /* 0x00000007040e7221 */ /* 0x001fe20000010000 */
[----:B------:R-:W-:Y:S02]  /*159d0*/  IMAD.MOV.U32 R7, RZ, RZ, RZ ;  /* 0x000000ffff077224 */ /* 0x000fe400078e00ff */
[----:B-1----:R-:W-:Y:S02]  /*159e0*/  FADD.FTZ R15, R8, R9 ;  /* 0x00000009080f7221 */ /* 0x002fe40000010000 */
[----:B------:R-:W-:Y:S01]  /*159f0*/  FSETP.NE.FTZ.AND P1, PT, R14, RZ, PT ;  /* 0x000000ff0e00720b */ /* 0x000fe20003f35000 */
[----:B------:R-:W-:Y:S02]  /*15a00*/  IMAD.U32 R9, RZ, RZ, UR46 ;  /* 0x0000002eff097e24 */ /* 0x000fe4000f8e00ff */
        /* <DEDUP_REMOVED lines=17> */
.L_x_9588:
        /* <DEDUP_REMOVED lines=74> */
[----:B-1----:R-:W-:-:S11]  /*15fc0*/  SEL R186, R186, RZ, P0 ;  /* 0x000000ffbaba7207 */ /* 0x002fd60000000000 */
.L_x_9499:
[----:B------:R-:W-:Y:S05]  /*15fd0*/  WARPSYNC.ALL ;  /* 0x0000000000007948 */ /* 0x000fea0003800000 */
[----:B------:R-:W0:Y:S08]  /*15fe0*/  S2UR UR38, SR_CgaCtaId ;  /* 0x00000000002679c3 */ /* 0x000e300000008800 */
[----:B------:R-:W-:Y:S06]  /*15ff0*/  BAR.SYNC.DEFER_BLOCKING 0x5, 0x180 ;  /* 0x0146000000007b1d */ /* 0x000fec0000010000 */
[----:B------:R-:W-:Y:S01]  /*16000*/  UMOV UR4, 0x400 ;  /* 0x0000040000047882 */ /* 0x000fe20000000000 */
[----:B------:R-:W-:Y:S01]  /*16010*/  BSSY B0, `(.L_x_9589) ;  /* 0x00001f9000007945 */ /* 0x000fe20003800000 */
[----:B0-----:R-:W-:-:S06]  /*16020*/  ULEA UR4, UR38, UR4, 0x18 ;  /* 0x0000000426047291 */ /* 0x001fcc000f8ec03f */
[----:B------:R-:W-:-:S05]  /*16030*/  IMAD.U32 R18, RZ, RZ, UR4 ;  /* 0x00000004ff127e24 */ /* 0x000fca000f8e00ff */
[----:B------:R0:W1:Y:S01]  /*16040*/  LDS.128 R40, [R18+0x288d0] ;  /* 0x0288d00012287984 */ /* 0x0000620000000c00 */
[----:B------:R-:W-:Y:S06]  /*16050*/  BAR.ARV 0x4, 0x180 ;  /* 0x0106000000007b1d */ /* 0x000fec0000002000 */
[----:B------:R-:W-:Y:S05]  /*16060*/  @P1 BRA `(.L_x_9590) ;  /* 0x0000001400001947 */ /* 0x000fea0003800000 */
[----:B------:R-:W3:Y:S01]  /*16070*/  S2R R5, SR_SWINHI ;  /* 0x0000000000057919 */ /* 0x000ee20000002f00 */
[----:B------:R-:W-:Y:S05]  /*16080*/  WARPSYNC.ALL ;  /* 0x0000000000007948 */ /* 0x000fea0003800000 */
[----:B------:R-:W-:Y:S01]  /*16090*/  BAR.SYNC.DEFER_BLOCKING 0x1, 0x100 ;  /* 0x0044000000007b1d */ /* 0x000fe20000010000 */
[----:B------:R-:W-:Y:S01]  /*160a0*/  F2FP.BF16.F32.PACK_AB R10, R93, R10 ;  /* 0x0000000a5d0a723e */ /* 0x000fe200000010ff */
[----:B------:R-:W-:Y:S01]  /*160b0*/  IMAD.MOV.U32 R48, RZ, RZ, RZ ;  /* 0x000000ffff307224 */ /* 0x000fe200078e00ff */
[----:B------:R-:W-:Y:S02]  /*160c0*/  F2FP.BF16.F32.PACK_AB R11, R11, R94 ;  /* 0x0000005e0b0b723e */ /* 0x000fe400000010ff */
[----:B------:R-:W-:Y:S01]  /*160d0*/  F2FP.BF16.F32.PACK_AB R30, R133, R30 ;  /* 0x0000001e851e723e */ /* 0x000fe200000010ff */
[----:B------:R-:W-:Y:S01]  /*160e0*/  ULDC.64 UR4, c[0x0][0xc00] ;  /* 0x0003000000047ab9 */ /* 0x000fe20000000a00 */
[----:B------:R-:W-:Y:S01]  /*160f0*/  F2FP.BF16.F32.PACK_AB R32, R137, R32 ;  /* 0x000000208920723e */ /* 0x000fe200000010ff */
[----:B------:R-:W0:Y:S01]  /*16100*/  LDC R55, c[0x0][0xbe8] ;  /* 0x0002fa00ff377b82 */ /* 0x000e220000000800 */
[----:B------:R-:W-:-:S02]  /*16110*/  F2FP.BF16.F32.PACK_AB R33, R33, R138 ;  /* 0x0000008a2121723e */ /* 0x000fc400000010ff */
[----:B------:R-:W-:Y:S02]  /*16120*/  F2FP.BF16.F32.PACK_AB R34, R141, R34 ;  /* 0x000000228d22723e */ /* 0x000fe400000010ff */
[----:B------:R-:W-:Y:S02]  /*16130*/  F2FP.BF16.F32.PACK_AB R35, R35, R142 ;  /* 0x0000008e2323723e */ /* 0x000fe400000010ff */
[----:B------:R-:W-:Y:S02]  /*16140*/  MOV R20, R18 ;  /* 0x0000001200147202 */ /* 0x000fe40000000f00 */
[----:B---3--:R-:W-:-:S03]  /*16150*/  MOV R21, R5 ;  /* 0x0000000500157202 */ /* 0x008fc60000000f00 */
[----:B------:R-:W-:-:S03]  /*16160*/  IMAD.WIDE R8, R222, 0x2, R20 ;  /* 0x00000002de087825 */ /* 0x000fc600078e0214 */
[C---:B------:R-:W-:Y:S02]  /*16170*/  LOP3.LUT R29, R8.reuse, 0x380, RZ, 0xc0, !PT ;  /* 0x00000380081d7812 */ /* 0x040fe400078ec0ff */
[C---:B------:R-:W-:Y:S02]  /*16180*/  IADD3 R37, P5, R8.reuse, 0x20, RZ ;  /* 0x0000002008257810 */ /* 0x040fe40007fbe0ff */
[C---:B------:R-:W-:Y:S02]  /*16190*/  IADD3 R39, P0, R8.reuse, 0x40, RZ ;  /* 0x0000004008277810 */ /* 0x040fe40007f1e0ff */
[----:B------:R-:W-:Y:S01]  /*161a0*/  IADD3 R45, P1, R8, 0x60, RZ ;  /* 0x00000060082d7810 */ /* 0x000fe20007f3e0ff */
[--C-:B------:R-:W-:Y:S01]  /*161b0*/  IMAD.X R5, RZ, RZ, R9.reuse, P5 ;  /* 0x000000ffff057224 */ /* 0x100fe200028e0609 */
[----:B------:R-:W-:Y:S01]  /*161c0*/  SHF.R.U64 R29, R29, 0x3, RZ ;  /* 0x000000031d1d7819 */ /* 0x000fe200000012ff */
[--C-:B------:R-:W-:Y:S01]  /*161d0*/  IMAD.X R7, RZ, RZ, R9.reuse, P0 ;  /* 0x000000ffff077224 */ /* 0x100fe200000e0609 */
[----:B------:R-:W-:Y:S01]  /*161e0*/  LOP3.LUT R4, R37, 0x380, RZ, 0xc0, !PT ;  /* 0x0000038025047812 */ /* 0x000fe200078ec0ff */
[----:B----4-:R-:W-:Y:S01]  /*161f0*/  IMAD.X R13, RZ, RZ, R9, P1 ;  /* 0x000000ffff0d7224 */ /* 0x010fe200008e0609 */
[----:B------:R-:W-:-:S02]  /*16200*/  LOP3.LUT R6, R39, 0x380, RZ, 0xc0, !PT ;  /* 0x0000038027067812 */ /* 0x000fc400078ec0ff */
[C---:B--2---:R-:W-:Y:S02]  /*16210*/  IADD3 R47, P2, R8.reuse, 0x4000, RZ ;  /* 0x00004000082f7810 */ /* 0x044fe40007f5e0ff */
[C---:B------:R-:W-:Y:S02]  /*16220*/  IADD3 R49, P3, R8.reuse, 0x4020, RZ ;  /* 0x0000402008317810 */ /* 0x040fe40007f7e0ff */
[C---:B------:R-:W-:Y:S01]  /*16230*/  IADD3 R51, P4, R8.reuse, 0x4040, RZ ;  /* 0x0000404008337810 */ /* 0x040fe20007f9e0ff */
[--C-:B------:R-:W-:Y:S01]  /*16240*/  IMAD.X R15, RZ, RZ, R9.reuse, P2 ;  /* 0x000000ffff0f7224 */ /* 0x100fe200010e0609 */
[----:B------:R-:W-:Y:S01]  /*16250*/  IADD3 R53, P5, R8, 0x4060, RZ ;  /* 0x0000406008357810 */ /* 0x000fe20007fbe0ff */
[--C-:B------:R-:W-:Y:S01]  /*16260*/  IMAD.X R25, RZ, RZ, R9.reuse, P3 ;  /* 0x000000ffff197224 */ /* 0x100fe200018e0609 */
[----:B------:R-:W-:Y:S01]  /*16270*/  LOP3.LUT R12, R45, 0x380, RZ, 0xc0, !PT ;  /* 0x000003802d0c7812 */ /* 0x000fe200078ec0ff */
[----:B------:R-:W-:Y:S01]  /*16280*/  IMAD.X R27, RZ, RZ, R9, P4 ;  /* 0x000000ffff1b7224 */ /* 0x000fe200020e0609 */
[----:B------:R-:W-:-:S02]  /*16290*/  LOP3.LUT R8, R29, R8, RZ, 0x3c, !PT ;  /* 0x000000081d087212 */ /* 0x000fc400078e3cff */
[----:B------:R-:W-:Y:S02]  /*162a0*/  SHF.R.U64 R4, R4, 0x3, RZ ;  /* 0x0000000304047819 */ /* 0x000fe400000012ff */
[----:B------:R-:W-:Y:S02]  /*162b0*/  SHF.R.U64 R6, R6, 0x3, RZ ;  /* 0x0000000306067819 */ /* 0x000fe400000012ff */
[----:B------:R-:W-:Y:S02]  /*162c0*/  LOP3.LUT R14, R47, 0x380, RZ, 0xc0, !PT ;  /* 0x000003802f0e7812 */ /* 0x000fe400078ec0ff */
[----:B------:R-:W-:Y:S02]  /*162d0*/  IADD3.X R29, RZ, R9, RZ, P5, !PT ;  /* 0x00000009ff1d7210 */ /* 0x000fe40002ffe4ff */
[----:B------:R-:W-:Y:S02]  /*162e0*/  SHF.R.U64 R12, R12, 0x3, RZ ;  /* 0x000000030c0c7819 */ /* 0x000fe400000012ff */
[----:B-----5:R-:W-:-:S02]  /*162f0*/  LOP3.LUT R24, R49, 0x380, RZ, 0xc0, !PT ;  /* 0x0000038031187812 */ /* 0x020fc400078ec0ff */
[----:B------:R-:W-:Y:S02]  /*16300*/  LOP3.LUT R26, R51, 0x380, RZ, 0xc0, !PT ;  /* 0x00000380331a7812 */ /* 0x000fe400078ec0ff */
[----:B------:R-:W-:Y:S02]  /*16310*/  MOV R46, R8 ;  /* 0x00000008002e7202 */ /* 0x000fe40000000f00 */
[----:B------:R-:W-:Y:S02]  /*16320*/  LOP3.LUT R4, R4, R37, RZ, 0x3c, !PT ;  /* 0x0000002504047212 */ /* 0x000fe400078e3cff */
[----:B------:R-:W-:Y:S02]  /*16330*/  LOP3.LUT R6, R6, R39, RZ, 0x3c, !PT ;  /* 0x0000002706067212 */ /* 0x000fe400078e3cff */
[----:B------:R-:W-:Y:S02]  /*16340*/  LOP3.LUT R28, R53, 0x380, RZ, 0xc0, !PT ;  /* 0x00000380351c7812 */ /* 0x000fe400078ec0ff */
[----:B------:R-:W-:-:S02]  /*16350*/  F2FP.BF16.F32.PACK_AB R8, R89, R88 ;  /* 0x000000585908723e */ /* 0x000fc400000010ff */
[----:B------:R-:W-:Y:S02]  /*16360*/  F2FP.BF16.F32.PACK_AB R9, R91, R90 ;  /* 0x0000005a5b09723e */ /* 0x000fe400000010ff */
[----:B------:R-:W-:Y:S02]  /*16370*/  SHF.R.U64 R14, R14, 0x3, RZ ;  /* 0x000000030e0e7819 */ /* 0x000fe400000012ff */
[----:B------:R-:W-:Y:S01]  /*16380*/  LOP3.LUT R12, R12, R45, RZ, 0x3c, !PT ;  /* 0x0000002d0c0c7212 */ /* 0x000fe200078e3cff */
        /* <DEDUP_REMOVED lines=11> */
[----:B--2---:R-:W-:Y:S01]  /*16440*/  F2FP.BF16.F32.PACK_AB R8, R105, R104 ;  /* 0x000000686908723e */ /* 0x004fe200000010ff */
[----:B------:R-:W-:Y:S01]  /*16450*/  STSM.16.M88.4 [R45], R4 ;  /* 0x000000042d007844 */ /* 0x000fe20000000200 */
[----:B------:R-:W-:Y:S02]  /*16460*/  F2FP.BF16.F32.PACK_AB R9, R107, R106 ;  /* 0x0000006a6b09723e */ /* 0x000fe400000010ff */
[----:B------:R-:W-:Y:S02]  /*16470*/  F2FP.BF16.F32.PACK_AB R10, R109, R108 ;  /* 0x0000006c6d0a723e */ /* 0x000fe400000010ff */
[----:B------:R-:W-:Y:S02]  /*16480*/  F2FP.BF16.F32.PACK_AB R11, R111, R110 ;  /* 0x0000006e6f0b723e */ /* 0x000fe400000010ff */
[----:B------:R-:W-:-:S02]  /*16490*/  LOP3.LUT R24, R24, R49, RZ, 0x3c, !PT ;  /* 0x0000003118187212 */ /* 0x000fc400078e3cff */
[----:B------:R-:W-:Y:S01]  /*164a0*/  LOP3.LUT R26, R26, R51, RZ, 0x3c, !PT ;  /* 0x000000331a1a7212 */ /* 0x000fe200078e3cff */
[----:B------:R2:W-:Y:S01]  /*164b0*/  STSM.16.M88.4 [R44], R8 ;  /* 0x000000082c007844 */ /* 0x0005e20000000200 */
[----:B------:R-:W-:Y:S02]  /*164c0*/  LOP3.LUT R28, R28, R53, RZ, 0x3c, !PT ;  /* 0x000000351c1c7212 */ /* 0x000fe400078e3cff */
[----:B-1----:R-:W-:Y:S02]  /*164d0*/  MOV R40, R12 ;  /* 0x0000000c00287202 */ /* 0x002fe40000000f00 */
[----:B------:R-:W-:Y:S02]  /*164e0*/  MOV R39, R14 ;  /* 0x0000000e00277202 */ /* 0x000fe40000000f00 */
        /* <DEDUP_REMOVED lines=11> */
[----:B------:R-:W-:Y:S02]  /*165a0*/  MOV R36, R28 ;  /* 0x0000001c00247202 */ /* 0x000fe40000000f00 */
[----:B------:R-:W-:Y:S01]  /*165b0*/  ISETP.NE.U32.AND P0, PT, RZ, UR4, PT ;  /* 0x00000004ff007c0c */ /* 0x000fe2000bf05070 */
[----:B------:R-:W-:Y:S01]  /*165c0*/  STSM.16.M88.4 [R39], R24 ;  /* 0x0000001827007844 */ /* 0x000fe20000000200 */
[----:B--2---:R-:W-:Y:S02]  /*165d0*/  IADD3 R8, P1, R208, UR4, RZ ;  /* 0x00000004d0087c10 */ /* 0x004fe4000ff3e0ff */
[----:B------:R-:W-:Y:S02]  /*165e0*/  F2FP.BF16.F32.PACK_AB R28, R129, R128 ;  /* 0x00000080811c723e */ /* 0x000fe400000010ff */
[----:B------:R-:W-:-:S02]  /*165f0*/  F2FP.BF16.F32.PACK_AB R29, R131, R130 ;  /* 0x00000082831d723e */ /* 0x000fc400000010ff */
        /* <DEDUP_REMOVED lines=19> */
[----:B0-----:R-:W-:Y:S01]  /*16730*/  ISETP.NE.AND P1, PT, R55, 0x1, PT ;  /* 0x000000013700780c */ /* 0x001fe20003f25270 */
[----:B------:R-:W-:Y:S02]  /*16740*/  IMAD.IADD R13, R204, 0x1, R191 ;  /* 0x00000001cc0d7824 */ /* 0x000fe400078e02bf */
[----:B------:R1:W5:Y:S10]  /*16750*/  @P2 LDG.E R6, desc[UR42][R208.64] ;  /* 0x0000002ad0062981 */ /* 0x000374000c1e1900 */
[----:B------:R-:W0:Y:S08]  /*16760*/  @P1 LDC R10, c[0x0][0xbec] ;  /* 0x0002fb00ff0a1b82 */ /* 0x000e300000000800 */
[----:B------:R-:W2:Y:S01]  /*16770*/  @P1 LDC R11, c[0x0][0xbf0] ;  /* 0x0002fc00ff0b1b82 */ /* 0x000ea20000000800 */
[----:B-1----:R-:W-:Y:S05]  /*16780*/  @P2 BRA `(.L_x_9591) ;  /* 0x0000000000102947 */ /* 0x002fea0003800000 */
[----:B------:R-:W-:Y:S05]  /*16790*/  @!P0 BRA `(.L_x_9591) ;  /* 0x00000000000c8947 */ /* 0x000fea0003800000 */
[----:B------:R-:W3:Y:S04]  /*167a0*/  LDG.E R5, desc[UR42][R8.64] ;  /* 0x0000002a08057981 */ /* 0x000ee8000c1e1900 */
[----:B-----5:R-:W3:Y:S02]  /*167b0*/  LDG.E R6, desc[UR42][R8.64+0x4] ;  /* 0x0000042a08067981 */ /* 0x020ee4000c1e1900 */
[----:B---3--:R-:W-:-:S07]  /*167c0*/  IMAD.IADD R6, R6, 0x1, -R5 ;  /* 0x0000000106067824 */ /* 0x008fce00078e0a05 */
.L_x_9591:
[----:B------:R-:W-:Y:S01]  /*167d0*/  SHF.R.S32.HI R54, RZ, 0x1f, R207 ;  /* 0x0000001fff367819 */ /* 0x000fe200000114cf */
[----:B0-----:R-:W-:Y:S01]  /*167e0*/  @P1 IMAD.HI.U32 R4, R13, R10, RZ ;  /* 0x0000000a0d041227 */ /* 0x001fe200078e00ff */
[----:B------:R-:W-:Y:S01]  /*167f0*/  ULDC.64 UR4, c[0x0][0xb90] ;  /* 0x0002e40000047ab9 */ /* 0x000fe20000000a00 */
[----:B-----5:R-:W-:Y:S02]  /*16800*/  SHF.R.S32.HI R49, RZ, 0x1f, R48 ;  /* 0x0000001fff317819 */ /* 0x020fe40000011430 */
[----:B------:R-:W-:Y:S01]  /*16810*/  IMAD R8, R54, UR4, RZ ;  /* 0x0000000436087c24 */ /* 0x000fe2000f8e02ff */
[----:B------:R-:W-:Y:S01]  /*16820*/  SEL R40, R211, RZ, !P0 ;  /* 0x000000ffd3287207 */ /* 0x000fe20004000000 */
[----:B------:R-:W-:Y:S01]  /*16830*/  IMAD.MOV.U32 R7, RZ, RZ, R13 ;  /* 0x000000ffff077224 */ /* 0x000fe200078e000d */
[----:B--2---:R-:W-:Y:S01]  /*16840*/  @P1 SHF.R.U32.HI R7, RZ, R11, R4 ;  /* 0x0000000bff071219 */ /* 0x004fe20000011604 */
[----:B------:R-:W-:Y:S01]  /*16850*/  IMAD.WIDE.U32 R4, R207, UR4, R48 ;  /* 0x00000004cf047c25 */ /* 0x000fe2000f8e0030 */
[----:B------:R-:W-:-:S03]  /*16860*/  SEL R57, R210, RZ, !P0 ;  /* 0x000000ffd2397207 */ /* 0x000fc60004000000 */
[----:B------:R-:W-:Y:S01]  /*16870*/  IMAD R9, R207, UR5, R8 ;  /* 0x00000005cf097c24 */ /* 0x000fe2000f8e0208 */
[----:B------:R-:W-:Y:S01]  /*16880*/  ULDC.64 UR4, c[0x0][0xb98] ;  /* 0x0002e60000047ab9 */ /* 0x000fe20000000a00 */
[----:B------:R-:W-:Y:S02]  /*16890*/  IMAD.MOV R8, RZ, RZ, -R7 ;  /* 0x000000ffff087224 */ /* 0x000fe400078e0a07 */
[----:B------:R-:W-:Y:S02]  /*168a0*/  IMAD.IADD R5, R5, 0x1, R9 ;  /* 0x0000000105057824 */ /* 0x000fe400078e0209 */
[----:B------:R-:W-:Y:S02]  /*168b0*/  IMAD R9, R55, R8, R13 ;  /* 0x0000000837097224 */ /* 0x000fe400078e020d */
[----:B------:R-:W-:Y:S02]  /*168c0*/  IMAD.IADD R11, R16, 0x1, R224 ;  /* 0x00000001100b7824 */ /* 0x000fe400078e02e0 */
        /* <DEDUP_REMOVED lines=26> */
[----:B------:R-:W-:Y:S01]  /*16a70*/  IMAD.IADD R4, R221, 0x1, R191 ;  /* 0x00000001dd047824 */ /* 0x000fe200078e02bf */
[----:B------:R-:W-:Y:S01]  /*16a80*/  LOP3.LUT R8, R7, 0x380, RZ, 0xc0, !PT ;  /* 0x0000038007087812 */ /* 0x000fe200078ec0ff */
[----:B------:R-:W0:Y:S01]  /*16a90*/  SHFL.IDX PT, R51, R11, RZ, 0x1c1f ;  /* 0x001c1fff0b337589 */ /* 0x000e2200000e0000 */
[----:B------:R-:W-:Y:S01]  /*16aa0*/  LOP3.LUT R24, R25, 0x380, RZ, 0xc0, !PT ;  /* 0x0000038019187812 */ /* 0x000fe200078ec0ff */
[----:B------:R-:W-:Y:S01]  /*16ab0*/  ULDC.64 UR4, c[0x0][0xaa0] ;  /* 0x0002a80000047ab9 */ /* 0x000fe20000000a00 */
[----:B------:R-:W-:Y:S01]  /*16ac0*/  SHF.R.U64 R28, R28, 0x3, RZ ;  /* 0x000000031c1c7819 */ /* 0x000fe200000012ff */
[----:B------:R-:W-:Y:S01]  /*16ad0*/  SHFL.IDX PT, R52, R10, 0x1, 0x1c1f ;  /* 0x003c1f000a347f89 */ /* 0x000fe200000e0000 */
[----:B------:R-:W-:-:S02]  /*16ae0*/  SHF.R.U64 R24, R24, 0x3, RZ ;  /* 0x0000000318187819 */ /* 0x000fc400000012ff */
[----:B------:R-:W-:Y:S01]  /*16af0*/  SHF.R.U64 R12, R12, 0x3, RZ ;  /* 0x000000030c0c7819 */ /* 0x000fe200000012ff */
[----:B------:R-:W1:Y:S01]  /*16b00*/  SHFL.IDX PT, R53, R11, 0x1, 0x1c1f ;  /* 0x003c1f000b357f89 */ /* 0x000e6200000e0000 */
[----:B------:R-:W-:Y:S01]  /*16b10*/  LOP3.LUT R24, R24, R25, RZ, 0x3c, !PT ;  /* 0x0000001918187212 */ /* 0x000fe200078e3cff */
[--C-:B------:R-:W-:Y:S01]  /*16b20*/  IMAD.X R25, RZ, RZ, R21.reuse, P2 ;  /* 0x000000ffff197224 */ /* 0x100fe200010e0615 */
[C---:B------:R-:W-:Y:S01]  /*16b30*/  ISETP.GE.OR P2, PT, R4.reuse, R59, P0 ;  /* 0x0000003b0400720c */ /* 0x040fe20000746670 */
[----:B------:R-:W-:Y:S01]  /*16b40*/  VIADD R4, R4, 0x8 ;  /* 0x0000000804047836 */ /* 0x000fe20000000000 */
[----:B------:R-:W-:Y:S02]  /*16b50*/  SHF.R.U64 R8, R8, 0x3, RZ ;  /* 0x0000000308087819 */ /* 0x000fe400000012ff */
[----:B------:R-:W-:Y:S01]  /*16b60*/  LOP3.LUT R28, R28, R29, RZ, 0x3c, !PT ;  /* 0x0000001d1c1c7212 */ /* 0x000fe200078e3cff */
[--C-:B------:R-:W-:Y:S01]  /*16b70*/  IMAD.X R29, RZ, RZ, R21.reuse, P3 ;  /* 0x000000ffff1d7224 */ /* 0x100fe200018e0615 */
[----:B------:R-:W-:Y:S01]  /*16b80*/  LOP3.LUT R12, R12, R13, RZ, 0x3c, !PT ;  /* 0x0000000d0c0c7212 */ /* 0x000fe200078e3cff */
[----:B------:R-:W-:Y:S01]  /*16b90*/  IMAD.X R13, RZ, RZ, R21, P4 ;  /* 0x000000ffff0d7224 */ /* 0x000fe200020e0615 */
[----:B------:R-:W-:-:S02]  /*16ba0*/  LOP3.LUT R8, R8, R7, RZ, 0x3c, !PT ;  /* 0x0000000708087212 */ /* 0x000fc400078e3cff */
[----:B------:R-:W-:Y:S02]  /*16bb0*/  IADD3 R5, P3, R20, 0x7000, RZ ;  /* 0x0000700014057810 */ /* 0x000fe40007f7e0ff */
[----:B------:R-:W-:Y:S01]  /*16bc0*/  ISETP.GE.OR P0, PT, R4, R59, P0 ;  /* 0x0000003b0400720c */ /* 0x000fe20000706670 */
[----:B0-----:R0:W-:Y:S01]  /*16bd0*/  @!P2 ST.E desc[UR42][R50.64], R3 ;  /* 0x000000033200a985 */ /* 0x0011e2000c10192a */
[C---:B------:R-:W-:Y:S01]  /*16be0*/  IADD3 R33, P5, R20.reuse, 0x5000, RZ ;  /* 0x0000500014217810 */ /* 0x040fe20007fbe0ff */
[----:B------:R-:W-:Y:S01]  /*16bf0*/  IMAD.X R45, RZ, RZ, R21, P3 ;  /* 0x000000ffff2d7224 */ /* 0x000fe200018e0615 */
[C---:B------:R-:W-:Y:S02]  /*16c00*/  IADD3 R37, P4, R20.reuse, 0x6000, RZ ;  /* 0x0000600014257810 */ /* 0x040fe40007f9e0ff */
[----:B------:R-:W-:Y:S02]  /*16c10*/  LOP3.LUT R7, R20, 0x380, RZ, 0xc0, !PT ;  /* 0x0000038014077812 */ /* 0x000fe400078ec0ff */
[----:B------:R-:W-:-:S02]  /*16c20*/  LOP3.LUT R4, R5, 0x380, RZ, 0xc0, !PT ;  /* 0x0000038005047812 */ /* 0x000fc400078ec0ff */
[----:B------:R-:W-:Y:S02]  /*16c30*/  LOP3.LUT R32, R33, 0x380, RZ, 0xc0, !PT ;  /* 0x0000038021207812 */ /* 0x000fe400078ec0ff */
[----:B------:R-:W-:Y:S01]  /*16c40*/  LOP3.LUT R36, R37, 0x380, RZ, 0xc0, !PT ;  /* 0x0000038025247812 */ /* 0x000fe200078ec0ff */
[----:B0-----:R-:W0:Y:S01]  /*16c50*/  @P1 LDC R51, c[0x0][0xbec] ;  /* 0x0002fb00ff331b82 */ /* 0x001e220000000800 */
[----:B------:R-:W-:Y:S01]  /*16c60*/  IMAD R3, R49, UR4, RZ ;  /* 0x0000000431037c24 */ /* 0x000fe2000f8e02ff */
[----:B------:R-:W-:Y:S01]  /*16c70*/  SHF.R.U64 R7, R7, 0x3, RZ ;  /* 0x0000000307077819 */ /* 0x000fe200000012ff */
[----:B-1----:R1:W-:Y:S01]  /*16c80*/  @!P0 ST.E desc[UR42][R52.64], R0 ;  /* 0x0000000034008985 */ /* 0x0023e2000c10192a */
[----:B------:R-:W-:Y:S02]  /*16c90*/  SHF.R.U64 R4, R4, 0x3, RZ ;  /* 0x0000000304047819 */ /* 0x000fe400000012ff */
[----:B------:R-:W-:Y:S02]  /*16ca0*/  SHF.R.U64 R32, R32, 0x3, RZ ;  /* 0x0000000320207819 */ /* 0x000fe400000012ff */
[----:B------:R-:W2:Y:S01]  /*16cb0*/  @P1 LDC R49, c[0x0][0xbf0] ;  /* 0x0002fc00ff311b82 */ /* 0x000ea20000000800 */
[----:B------:R-:W-:Y:S01]  /*16cc0*/  SHF.R.U64 R36, R36, 0x3, RZ ;  /* 0x0000000324247819 */ /* 0x000fe200000012ff */
[----:B------:R-:W-:Y:S01]  /*16cd0*/  IMAD R3, R48, UR5, R3 ;  /* 0x0000000530037c24 */ /* 0x000fe2000f8e0203 */
[----:B------:R-:W-:Y:S01]  /*16ce0*/  LOP3.LUT R20, R7, R20, RZ, 0x3c, !PT ;  /* 0x0000001407147212 */ /* 0x000fe200078e3cff */
[----:B------:R-:W5:Y:S01]  /*16cf0*/  LD.E.128 R8, desc[UR42][R8.64] ;  /* 0x0000002a08087980 */ /* 0x000f62000c101d00 */
        /* <DEDUP_REMOVED lines=9> */
[----:B---3--:R-:W-:Y:S01]  /*16d90*/  IMAD.WIDE.U32 R20, R48, UR4, RZ ;  /* 0x0000000430147c25 */ /* 0x008fe2000f8e00ff */
[----:B------:R-:W-:-:S02]  /*16da0*/  ULDC.64 UR4, c[0x0][0xae8] ;  /* 0x0002ba0000047ab9 */ /* 0x000fc40000000a00 */
[----:B------:R-:W5:Y:S01]  /*16db0*/  LD.E.128 R32, desc[UR42][R32.64] ;  /* 0x0000002a20207980 */ /* 0x000f62000c101d00 */
[----:B------:R-:W-:Y:S02]  /*16dc0*/  IMAD R48, R206, 0x20, R187 ;  /* 0x00000020ce307824 */ /* 0x000fe400078e02bb */
[----:B------:R-:W-:Y:S01]  /*16dd0*/  IMAD.IADD R21, R21, 0x1, R3 ;  /* 0x0000000115157824 */ /* 0x000fe200078e0203 */
[----:B------:R-:W5:Y:S01]  /*16de0*/  LD.E.128 R36, desc[UR42][R36.64] ;  /* 0x0000002a24247980 */ /* 0x000f62000c101d00 */
[----:B-1----:R-:W-:Y:S02]  /*16df0*/  IMAD R0, R54, UR4, RZ ;  /* 0x0000000436007c24 */ /* 0x002fe4000f8e02ff */
[----:B------:R-:W-:Y:S01]  /*16e00*/  IMAD.IADD R48, R191, 0x1, R48 ;  /* 0x00000001bf307824 */ /* 0x000fe200078e0230 */
        /* <DEDUP_REMOVED lines=9> */
[----:B-1----:R-:W1:Y:S01]  /*16ea0*/  FENCE.VIEW.ASYNC.S ;  /* 0x00000000000073c6 */ /* 0x002e620000000000 */
[----:B0-----:R-:W-:-:S04]  /*16eb0*/  @P1 IMAD.HI.U32 R0, R48, R51, RZ ;  /* 0x0000003330001227 */ /* 0x001fc800078e00ff */
        /* <DEDUP_REMOVED lines=9> */
[----:B------:R-:W-:Y:S01]  /*16f50*/  IMAD R0, R0, UR4, RZ ;  /* 0x0000000400007c24 */ /* 0x000fe2000f8e02ff */
[----:B------:R-:W-:Y:S01]  /*16f60*/  IADD3 R21, R21, R49, RZ ;  /* 0x0000003115157210 */ /* 0x000fe20007ffe0ff */
[----:B------:R-:W-:Y:S02]  /*16f70*/  IMAD R49, R55, R40, R48 ;  /* 0x0000002837317224 */ /* 0x000fe400078e0230 */
[C---:B------:R-:W-:Y:S02]  /*16f80*/  IMAD R51, R3.reuse, UR5, R0 ;  /* 0x0000000503337c24 */ /* 0x040fe4000f8e0200 */
[----:B------:R-:W-:Y:S01]  /*16f90*/  IMAD.WIDE.U32 R20, R3, UR4, R20 ;  /* 0x0000000403147c25 */ /* 0x000fe2000f8e0014 */
[----:B------:R-:W-:Y:S01]  /*16fa0*/  SHF.R.S32.HI R0, RZ, 0x1f, R49 ;  /* 0x0000001fff007819 */ /* 0x000fe20000011431 */
[----:B------:R-:W-:-:S02]  /*16fb0*/  ULDC.64 UR4, c[0x0][0xad8] ;  /* 0x0002b60000047ab9 */ /* 0x000fc40000000a00 */
[----:B------:R-:W-:Y:S02]  /*16fc0*/  IMAD.IADD R50, R187, 0x1, R191 ;  /* 0x00000001bb327824 */ /* 0x000fe400078e02bf */
        /* <DEDUP_REMOVED lines=15> */
[----:B-1----:R0:W1:Y:S01]  /*170c0*/  SHFL.IDX PT, R21, R40, RZ, 0x181f ;  /* 0x00181fff28157589 */ /* 0x00206200000e0000 */
        /* <DEDUP_REMOVED lines=13> */
.L_x_9593:
[----:B------:R-:W-:Y:S05]  /*171a0*/  BSYNC B1 ;  /* 0x0000000000017941 */ /* 0x000fea0003800000 */
.L_x_9592:
        /* <DEDUP_REMOVED lines=13> */
.L_x_9595:
[----:B------:R-:W-:Y:S05]  /*17280*/  BSYNC B1 ;  /* 0x0000000000017941 */ /* 0x000fea0003800000 */
.L_x_9594:
        /* <DEDUP_REMOVED lines=13> */
.L_x_9597:
[----:B------:R-:W-:Y:S05]  /*17360*/  BSYNC B1 ;  /* 0x0000000000017941 */ /* 0x000fea0003800000 */
.L_x_9596:
[----:B------:R-:W-:Y:S01]  /*17370*/  VIADD R0, R50, 0x60 ;  /* 0x0000006032007836 */ /* 0x000fe20000000000 */
[----:B0--3--:R-:W3:Y:S04]  /*17380*/  SHFL.IDX PT, R3, R3, 0x3, 0x181f ;  /* 0x00781f0003037f89 */ /* 0x009ee800000e0000 */
[----:B------:R-:W-:Y:S01]  /*17390*/  ISETP.GE.AND P0, PT, R0, R59, PT ;  /* 0x0000003b0000720c */ /* 0x000fe20003f06270 */
[----:B----4-:R4:W0:-:S12]  /*173a0*/  SHFL.IDX PT, R7, R40, 0x3, 0x181f ;  /* 0x00781f0028077f89 */ /* 0x01081800000e0000 */
[----:B----4-:R-:W-:Y:S05]  /*173b0*/  @P0 BRA `(.L_x_9598) ;  /* 0x0000000800f80947 */ /* 0x010fea0003800000 */
[----:B------:R-:W-:Y:S02]  /*173c0*/  ULDC UR4, c[0x0][0xac8] ;  /* 0x0002b20000047ab9 */ /* 0x000fe40000000800 */
[----:B------:R-:W-:-:S13]  /*173d0*/  ISETP.GE.AND P1, PT, R16, UR4, PT ;  /* 0x0000000410007c0c */ /* 0x000fda000bf26270 */
[----:B0-----:R-:W-:-:S04]  /*173e0*/  @!P1 LEA R4, P0, R16, R7, 0x1 ;  /* 0x0000000710049211 */ /* 0x001fc800078008ff */
[----:B---3--:R-:W-:Y:S02]  /*173f0*/  @!P1 LEA.HI.X R5, R16, R3, R17, 0x1, P0 ;  /* 0x0000000310059211 */ /* 0x008fe400000f0c11 */
[----:B------:R-:W-:-:S03]  /*17400*/  ISETP.GE.AND P0, PT, R2, UR4, PT ;  /* 0x0000000402007c0c */ /* 0x000fc6000bf06270 */
[----:B------:R4:W-:Y:S10]  /*17410*/  @!P1 ST.E.128 desc[UR42][R4.64], R24 ;  /* 0x0000001804009985 */ /* 0x0009f4000c101d2a */
[----:B------:R-:W-:Y:S05]  /*17420*/  @P0 BRA `(.L_x_9598) ;  /* 0x0000000800dc0947 */ /* 0x000fea0003800000 */
[----:B----4-:R-:W-:-:S04]  /*17430*/  LEA R4, P0, R2, R7, 0x1 ;  /* 0x0000000702047211 */ /* 0x010fc800078008ff */
[----:B------:R-:W-:-:S05]  /*17440*/  LEA.HI.X R5, R2, R3, R184, 0x1, P0 ;  /* 0x0000000302057211 */ /* 0x000fca00000f0cb8 */
[----:B------:R0:W-:Y:S01]  /*17450*/  ST.E.128 desc[UR42][R4.64], R44 ;  /* 0x0000002c04007985 */ /* 0x0001e2000c101d2a */
[----:B------:R-:W-:Y:S05]  /*17460*/  BRA `(.L_x_9598) ;  /* 0x0000000800cc7947 */ /* 0x000fea0003800000 */
.L_x_9590:
        /* <DEDUP_REMOVED lines=16> */
[----:B---3--:R-:W-:Y:S02]  /*17570*/  ISETP.NE.AND P2, PT, R25, 0x1, PT ;  /* 0x000000011900780c */ /* 0x008fe40003f45270 */
[----:B------:R-:W-:-:S11]  /*17580*/  ISETP.GE.AND P3, PT, R228, 0x80, PT ;  /* 0x00000080e400780c */ /* 0x000fd60003f66270 */
[----:B------:R-:W3:Y:S08]  /*17590*/  @P2 LDC R14, c[0x0][0xbec] ;  /* 0x0002fb00ff0e2b82 */ /* 0x000ef00000000800 */
[----:B------:R-:W0:Y:S01]  /*175a0*/  @P2 LDC R27, c[0x0][0xbf0] ;  /* 0x0002fc00ff1b2b82 */ /* 0x000e220000000800 */
[----:B------:R-:W-:Y:S05]  /*175b0*/  @P1 BRA `(.L_x_9599) ;  /* 0x0000000000101947 */ /* 0x000fea0003800000 */
[----:B------:R-:W-:Y:S05]  /*175c0*/  @!P0 BRA `(.L_x_9599) ;  /* 0x00000000000c8947 */ /* 0x000fea0003800000 */
[----:B------:R-:W2:Y:S04]  /*175d0*/  LDG.E R3, desc[UR42][R4.64] ;  /* 0x0000002a04037981 */ /* 0x000ea8000c1e1900 */
[----:B-----5:R-:W2:Y:S02]  /*175e0*/  LDG.E R8, desc[UR42][R4.64+0x4] ;  /* 0x0000042a04087981 */ /* 0x020ea4000c1e1900 */
[----:B--2---:R-:W-:-:S07]  /*175f0*/  IMAD.IADD R8, R8, 0x1, -R3 ;  /* 0x0000000108087824 */ /* 0x004fce00078e0a03 */
.L_x_9599:
[----:B------:R-:W-:Y:S01]  /*17600*/  BSSY B1, `(.L_x_9600) ;  /* 0x000002d000017945 */ /* 0x000fe20003800000 */
[----:B----4-:R-:W-:Y:S02]  /*17610*/  SHF.R.S32.HI R13, RZ, 0x1f, R207 ;  /* 0x0000001fff0d7819 */ /* 0x010fe400000114cf */
[----:B------:R-:W-:Y:S02]  /*17620*/  SEL R15, R210, RZ, !P0 ;  /* 0x000000ffd20f7207 */ /* 0x000fe40004000000 */
[----:B------:R-:W-:Y:S02]  /*17630*/  SEL R211, R211, RZ, !P0 ;  /* 0x000000ffd3d37207 */ /* 0x000fe40004000000 */
[----:B-----5:R-:W-:Y:S01]  /*17640*/  SHF.R.S32.HI R11, RZ, 0x1f, R0 ;  /* 0x0000001fff0b7819 */ /* 0x020fe20000011400 */
[----:B------:R-:W-:Y:S06]  /*17650*/  @P3 BRA `(.L_x_9601) ;  /* 0x00000000009c3947 */ /* 0x000fec0003800000 */
[----:B------:R-:W4:Y:S01]  /*17660*/  S2R R12, SR_TID.X ;  /* 0x00000000000c7919 */ /* 0x000f220000002100 */
[----:B------:R-:W5:Y:S02]  /*17670*/  LDC R9, c[0x0][0xbe8] ;  /* 0x0002fa00ff097b82 */ /* 0x000f640000000800 */
[----:B-----5:R-:W-:Y:S01]  /*17680*/  IMAD R3, R8, R9, RZ ;  /* 0x0000000908037224 */ /* 0x020fe200078e02ff */
[----:B----4-:R-:W-:-:S04]  /*17690*/  IADD3 R12, R191, -0x80, R12 ;  /* 0xffffff80bf0c7810 */ /* 0x010fc80007ffe00c */
[----:B------:R-:W-:-:S13]  /*176a0*/  ISETP.GE.AND P0, PT, R12, R3, PT ;  /* 0x000000030c00720c */ /* 0x000fda0003f06270 */
[----:B------:R-:W-:Y:S05]  /*176b0*/  @P0 BRA `(.L_x_9601) ;  /* 0x0000000000840947 */ /* 0x000fea0003800000 */
[----:B------:R-:W-:Y:S01]  /*176c0*/  ISETP.NE.AND P0, PT, R9, 0x1, PT ;  /* 0x000000010900780c */ /* 0x000fe20003f05270 */
[----:B------:R-:W-:Y:S01]  /*176d0*/  ULDC.64 UR4, c[0x0][0xb90] ;  /* 0x0002e40000047ab9 */ /* 0x000fe20000000a00 */
[----:B0-----:R-:W-:Y:S02]  /*176e0*/  IMAD.MOV.U32 R4, RZ, RZ, R0 ;  /* 0x000000ffff047224 */ /* 0x001fe400078e0000 */
[----:B------:R-:W-:Y:S02]  /*176f0*/  IMAD R10, R13, UR4, RZ ;  /* 0x000000040d0a7c24 */ /* 0x000fe4000f8e02ff */
[----:B------:R-:W-:Y:S02]  /*17700*/  IMAD.MOV.U32 R5, RZ, RZ, R11 ;  /* 0x000000ffff057224 */ /* 0x000fe400078e000b */
[----:B------:R-:W-:Y:S02]  /*17710*/  IMAD.MOV.U32 R3, RZ, RZ, R12 ;  /* 0x000000ffff037224 */ /* 0x000fe400078e000c */
[----:B------:R-:W-:-:S03]  /*17720*/  IMAD.WIDE.U32 R4, R207, UR4, R4 ;  /* 0x00000004cf047c25 */ /* 0x000fc6000f8e0004 */
[----:B------:R-:W0:Y:S08]  /*17730*/  @P0 LDC R7, c[0x0][0xbec] ;  /* 0x0002fb00ff070b82 */ /* 0x000e300000000800 */
[----:B------:R-:W4:Y:S01]  /*17740*/  @P0 LDC R21, c[0x0][0xbf0] ;  /* 0x0002fc00ff150b82 */ /* 0x000f220000000800 */
[----:B0-----:R-:W-:-:S04]  /*17750*/  @P0 IMAD.HI.U32 R6, R12, R7, RZ ;  /* 0x000000070c060227 */ /* 0x001fc800078e00ff */
[----:B------:R-:W-:Y:S01]  /*17760*/  IMAD R7, R207, UR5, R10 ;  /* 0x00000005cf077c24 */ /* 0x000fe2000f8e020a */
[----:B------:R-:W-:Y:S01]  /*17770*/  ULDC.64 UR4, c[0x0][0xb98] ;  /* 0x0002e60000047ab9 */ /* 0x000fe20000000a00 */
[----:B----4-:R-:W-:Y:S02]  /*17780*/  @P0 SHF.R.U32.HI R3, RZ, R21, R6 ;  /* 0x00000015ff030219 */ /* 0x010fe40000011606 */
[----:B------:R-:W-:Y:S02]  /*17790*/  IMAD.IADD R5, R5, 0x1, R7 ;  /* 0x0000000105057824 */ /* 0x000fe400078e0207 */
[----:B------:R-:W-:Y:S02]  /*177a0*/  IMAD R6, R211, UR4, RZ ;  /* 0x00000004d3067c24 */ /* 0x000fe4000f8e02ff */
[----:B------:R-:W-:Y:S02]  /*177b0*/  IMAD.MOV R7, RZ, RZ, -R3 ;  /* 0x000000ffff077224 */ /* 0x000fe400078e0a03 */
        /* <DEDUP_REMOVED lines=17> */
.L_x_9601:
[----:B------:R-:W-:Y:S05]  /*178d0*/  BSYNC B1 ;  /* 0x0000000000017941 */ /* 0x000fea0003800000 */
.L_x_9600:
[----:B------:R-:W-:Y:S02]  /*178e0*/  ULDC.64 UR4, c[0x0][0xaa0] ;  /* 0x0002a80000047ab9 */ /* 0x000fe40000000a00 */
[----:B----4-:R-:W-:Y:S02]  /*178f0*/  IMAD R3, R11, UR4, RZ ;  /* 0x000000040b037c24 */ /* 0x010fe4000f8e02ff */
[----:B0-----:R-:W-:-:S04]  /*17900*/  IMAD.WIDE.U32 R4, R0, UR4, RZ ;  /* 0x0000000400047c25 */ /* 0x001fc8000f8e00ff */
[----:B------:R-:W-:Y:S01]  /*17910*/  IMAD R3, R0, UR5, R3 ;  /* 0x0000000500037c24 */ /* 0x000fe2000f8e0203 */
[----:B------:R-:W-:Y:S01]  /*17920*/  ULDC.64 UR4, c[0x0][0xae8] ;  /* 0x0002ba0000047ab9 */ /* 0x000fe20000000a00 */
[----:B------:R-:W-:Y:S02]  /*17930*/  IMAD R0, R206, 0x20, R187 ;  /* 0x00000020ce007824 */ /* 0x000fe400078e02bb */
[----:B------:R-:W-:Y:S02]  /*17940*/  IMAD.IADD R5, R5, 0x1, R3 ;  /* 0x0000000105057824 */ /* 0x000fe400078e0203 */
[----:B------:R-:W-:Y:S02]  /*17950*/  IMAD.IADD R9, R191, 0x1, R0 ;  /* 0x00000001bf097824 */ /* 0x000fe400078e0200 */
[----:B------:R-:W-:Y:S02]  /*17960*/  IMAD R6, R13, UR4, RZ ;  /* 0x000000040d067c24 */ /* 0x000fe4000f8e02ff */
[----:B---3--:R-:W-:-:S04]  /*17970*/  @P2 IMAD.HI.U32 R0, R9, R14, RZ ;  /* 0x0000000e09002227 */ /* 0x008fc800078e00ff */
        /* <DEDUP_REMOVED lines=19> */
[----:B------:R-:W-:Y:S01]  /*17ab0*/  IMAD.IADD R191, R187, 0x1, R191 ;  /* 0x00000001bbbf7824 */ /* 0x000fe200078e02bf */
[----:B------:R-:W-:Y:S01]  /*17ac0*/  IADD3 R5, R5, R9, RZ ;  /* 0x0000000905057210 */ /* 0x000fe20007ffe0ff */
        /* <DEDUP_REMOVED lines=9> */
[----:B------:R0:W3:Y:S04]  /*17b60*/  SHFL.IDX PT, R3, R4, RZ, 0x181f ;  /* 0x00181fff04037589 */ /* 0x0000e800000e0000 */
[----:B------:R0:W4:Y:S02]  /*17b70*/  SHFL.IDX PT, R14, R0, RZ, 0x181f ;  /* 0x00181fff000e7589 */ /* 0x00012400000e0000 */
.L_x_9836:
[----:B------:R-:W-:Y:S01]  /*17b80*/  IMAD R8, R8, R25, RZ ;  /* 0x0000001908087224 */ /* 0x000fe200078e02ff */
        /* <DEDUP_REMOVED lines=8> */
[-C--:B---3--:R-:W-:Y:S02]  /*17c10*/  @!P2 LEA.HI.X R7, R16, R3.reuse, R17, 0x1, P0 ;  /* 0x000000031007a211 */ /* 0x088fe400000f0c11 */
[----:B------:R-:W-:-:S03]  /*17c20*/  @!P3 LEA.HI.X R15, R2, R3, R184, 0x1, P1 ;  /* 0x00000003020fb211 */ /* 0x000fc600008f0cb8 */
[----:B------:R3:W-:Y:S04]  /*17c30*/  @!P2 ST.E.128 desc[UR42][R6.64], RZ ;  /* 0x000000ff0600a985 */ /* 0x0007e8000c101d2a */
[----:B------:R3:W-:Y:S02]  /*17c40*/  @!P3 ST.E.128 desc[UR42][R14.64], RZ ;  /* 0x000000ff0e00b985 */ /* 0x0007e4000c101d2a */
.L_x_9604:
[----:B------:R-:W-:Y:S05]  /*17c50*/  BSYNC B1 ;  /* 0x0000000000017941 */ /* 0x000fea0003800000 */
.L_x_9603:
[----:B------:R-:W-:-:S03]  /*17c60*/  UMOV UR4, 0xffffffff ;  /* 0xffffffff00047882 */ /* 0x000fc60000000000 */
[----:B------:R-:W-:Y:S05]  /*17c70*/  BRA.DIV UR4, `(.L_x_9605) ;  /* 0x0000009604887947 */ /* 0x000fea000b800000 */
[----:B---3--:R3:W0:Y:S04]  /*17c80*/  SHFL.IDX PT, R3, R4, 0x1, 0x181f ;  /* 0x00381f0004037f89 */ /* 0x00862800000e0000 */
[----:B----4-:R3:W4:Y:S02]  /*17c90*/  SHFL.IDX PT, R14, R0, 0x1, 0x181f ;  /* 0x00381f00000e7f89 */ /* 0x01072400000e0000 */
.L_x_9840:
        /* <DEDUP_REMOVED lines=13> */
.L_x_9607:
[----:B------:R-:W-:Y:S05]  /*17d70*/  BSYNC B1 ;  /* 0x0000000000017941 */ /* 0x000fea0003800000 */
.L_x_9606:
[----:B------:R-:W-:-:S03]  /*17d80*/  UMOV UR4, 0xffffffff ;  /* 0xffffffff00047882 */ /* 0x000fc60000000000 */
[----:B------:R-:W-:Y:S05]  /*17d90*/  BRA.DIV UR4, `(.L_x_9608) ;  /* 0x0000009604887947 */ /* 0x000fea000b800000 */
[----:B0-----:R0:W0:Y:S04]  /*17da0*/  SHFL.IDX PT, R3, R4, 0x2, 0x181f ;  /* 0x00581f0004037f89 */ /* 0x00102800000e0000 */
[----:B----4-:R4:W0:Y:S02]  /*17db0*/  SHFL.IDX PT, R14, R0, 0x2, 0x181f ;  /* 0x00581f00000e7f89 */ /* 0x01082400000e0000 */
.L_x_9844:
[----:B------:R-:W-:Y:S01]  /*17dc0*/  VIADD R5, R191, 0x40 ;  /* 0x00000040bf057836 */ /* 0x000fe20000000000 */
[----:B------:R-:W-:Y:S04]  /*17dd0*/  BSSY B1, `(.L_x_9609) ;  /* 0x000000c000017945 */ /* 0x000fe80003800000 */
        /* <DEDUP_REMOVED lines=11> */
.L_x_9610:
[----:B------:R-:W-:Y:S05]  /*17e90*/  BSYNC B1 ;  /* 0x0000000000017941 */ /* 0x000fea0003800000 */
.L_x_9609:
[----:B------:R-:W-:-:S03]  /*17ea0*/  UMOV UR4, 0xffffffff ;  /* 0xffffffff00047882 */ /* 0x000fc60000000000 */
[----:B------:R-:W-:Y:S05]  /*17eb0*/  BRA.DIV UR4, `(.L_x_9611) ;  /* 0x0000009604887947 */ /* 0x000fea000b800000 */
[----:B0-----:R0:W0:Y:S04]  /*17ec0*/  SHFL.IDX PT, R3, R4, 0x3, 0x181f ;  /* 0x00781f0004037f89 */ /* 0x00102800000e0000 */
[----:B------:R0:W0:Y:S02]  /*17ed0*/  SHFL.IDX PT, R14, R0, 0x3, 0x181f ;  /* 0x00781f00000e7f89 */ /* 0x00002400000e0000 */
.L_x_9848:
[----:B0--34-:R-:W-:-:S05]  /*17ee0*/  VIADD R0, R191, 0x60 ;  /* 0x00000060bf007836 */ /* 0x019fca0000000000 */
[----:B------:R-:W-:-:S13]  /*17ef0*/  ISETP.GE.AND P0, PT, R0, R8, PT ;  /* 0x000000080000720c */ /* 0x000fda0003f06270 */
[----:B------:R-:W-:Y:S05]  /*17f00*/  @P0 BRA `(.L_x_9598) ;  /* 0x0000000000240947 */ /* 0x000fea0003800000 */
[----:B------:R-:W-:Y:S02]  /*17f10*/  ULDC UR4, c[0x0][0xac8] ;  /* 0x0002b20000047ab9 */ /* 0x000fe40000000800 */
[----:B------:R-:W-:Y:S02]  /*17f20*/  ISETP.GE.AND P2, PT, R16, UR4, PT ;  /* 0x0000000410007c0c */ /* 0x000fe4000bf46270 */
[----:B------:R-:W-:-:S11]  /*17f30*/  ISETP.GE.AND P3, PT, R2, UR4, PT ;  /* 0x0000000402007c0c */ /* 0x000fd6000bf66270 */
[-C--:B------:R-:W-:Y:S02]  /*17f40*/  @!P2 LEA R4, P0, R16, R14.reuse, 0x1 ;  /* 0x0000000e1004a211 */ /* 0x080fe400078008ff */
[----:B------:R-:W-:Y:S02]  /*17f50*/  @!P3 LEA R14, P1, R2, R14, 0x1 ;  /* 0x0000000e020eb211 */ /* 0x000fe400078208ff */
[-C--:B------:R-:W-:Y:S02]  /*17f60*/  @!P2 LEA.HI.X R5, R16, R3.reuse, R17, 0x1, P0 ;  /* 0x000000031005a211 */ /* 0x080fe400000f0c11 */
[----:B------:R-:W-:-:S03]  /*17f70*/  @!P3 LEA.HI.X R15, R2, R3, R184, 0x1, P1 ;  /* 0x00000003020fb211 */ /* 0x000fc600008f0cb8 */
[----:B------:R0:W-:Y:S04]  /*17f80*/  @!P2 ST.E.128 desc[UR42][R4.64], RZ ;  /* 0x000000ff0400a985 */ /* 0x0001e8000c101d2a */
[----:B------:R0:W-:Y:S02]  /*17f90*/  @!P3 ST.E.128 desc[UR42][R14.64], RZ ;  /* 0x000000ff0e00b985 */ /* 0x0001e4000c101d2a */
.L_x_9598:
[----:B------:R-:W-:Y:S05]  /*17fa0*/  BSYNC B0 ;  /* 0x0000000000007941 */ /* 0x000fea0003800000 */
.L_x_9589:
[----:B------:R-:W-:Y:S02]  /*17fb0*/  ULDC UR4, c[0x0][0xc3c] ;  /* 0x00030f0000047ab9 */ /* 0x000fe40000000800 */
[----:B-1----:R-:W-:-:S13]  /*17fc0*/  ISETP.GE.AND P0, PT, R43, UR4, PT ;  /* 0x000000042b007c0c */ /* 0x002fda000bf06270 */
[----:B------:R-:W-:Y:S05]  /*17fd0*/  @!P0 BRA `(.L_x_9612) ;  /* 0xfffffe90004c8947 */ /* 0x000fea000383ffff */
[----:B------:R-:W-:Y:S05]  /*17fe0*/  BRA `(.L_x_9391) ;  /* 0x0000006c00387947 */ /* 0x000fea0003800000 */
.L_x_9389:
        /* <DEDUP_REMOVED lines=16> */
.L_x_9613:
        /* <DEDUP_REMOVED lines=41> */
.L_x_9619:
        /* <DEDUP_REMOVED lines=12> */
.L_x_9618:
[----:B------:R-:W-:Y:S05]  /*18440*/  BSYNC B0 ;  /* 0x0000000000007941 */ /* 0x000fea0003800000 */
.L_x_9617:
        /* <DEDUP_REMOVED lines=20> */
.L_x_9615:
        /* <DEDUP_REMOVED lines=20> */
.L_x_9620:
        /* <DEDUP_REMOVED lines=59> */
.L_x_9616:
[----:B------:R-:W-:Y:S02]  /*18a80*/  IMAD.MOV.U32 R17, RZ, RZ, RZ ;  /* 0x000000ffff117224 */ /* 0x000fe400078e00ff */
[----:B------:R-:W-:Y:S02]  /*18a90*/  IMAD.U32 R16, RZ, RZ, UR6 ;  /* 0x00000006ff107e24 */ /* 0x000fe4000f8e00ff */
[----:B------:R-:W-:-:S07]  /*18aa0*/  IMAD.MOV.U32 R18, RZ, RZ, RZ ;  /* 0x000000ffff127224 */ /* 0x000fce00078e00ff */
.L_x_9621:
[----:B------:R-:W-:-:S13]  /*18ab0*/  ISETP.NE.AND P0, PT, R5, RZ, PT ;  /* 0x000000ff0500720c */ /* 0x000fda0003f05270 */
[----:B------:R-:W0:Y:S01]  /*18ac0*/  @!P0 S2R R3, SR_CgaCtaId ;  /* 0x0000000000038919 */ /* 0x000e220000008800 */
[----:B------:R-:W-:-:S04]  /*18ad0*/  @!P0 MOV R2, 0x400 ;  /* 0x0000040000028802 */ /* 0x000fc80000000f00 */
[----:B0-----:R-:W-:-:S05]  /*18ae0*/  @!P0 LEA R2, R3, R2, 0x18 ;  /* 0x0000000203028211 */ /* 0x001fca00078ec0ff */
[----:B------:R1:W-:Y:S01]  /*18af0*/  @!P0 STS.128 [R2+0x288d0], R16 ;  /* 0x0288d01002008388 */ /* 0x0003e20000000c00 */
[----:B------:R-:W-:Y:S06]  /*18b00*/  BAR.ARV 0x5, 0x180 ;  /* 0x0146000000007b1d */ /* 0x000fec0000002000 */
.L_x_9614:
[----:B------:R2:W-:Y:S01]  /*18b10*/  STL [R1+0x24], RZ ;  /* 0x000024ff01007387 */ /* 0x0005e20000100800 */
[----:B------:R-:W-:Y:S01]  /*18b20*/  ULDC UR4, c[0x0][0xc3c] ;  /* 0x00030f0000047ab9 */ /* 0x000fe20000000800 */
[----:B------:R-:W-:Y:S01]  /*18b30*/  IMAD.MOV.U32 R28, RZ, RZ, 0x1 ;  /* 0x00000001ff1c7424 */ /* 0x000fe200078e00ff */
[----:B0-----:R-:W-:Y:S01]  /*18b40*/  ISETP.GE.AND P0, PT, R19, UR4, PT ;  /* 0x0000000413007c0c */ /* 0x001fe2000bf06270 */
[----:B------:R-:W-:-:S12]  /*18b50*/  IMAD.MOV.U32 R25, RZ, RZ, RZ ;  /* 0x000000ffff197224 */ /* 0x000fd800078e00ff */
[----:B--2---:R-:W-:Y:S05]  /*18b60*/  @P0 BRA `(.L_x_9622) ;  /* 0x0000005c007c0947 */ /* 0x004fea0003800000 */
[----:B------:R-:W0:Y:S01]  /*18b70*/  S2UR UR5, SR_CgaCtaId ;  /* 0x00000000000579c3 */ /* 0x000e220000008800 */
[C---:B------:R-:W-:Y:S01]  /*18b80*/  IMAD.SHL.U32 R31, R0.reuse, 0x8, RZ ;  /* 0x00000008001f7824 */ /* 0x040fe200078e00ff */
[----:B-1----:R-:W-:Y:S01]  /*18b90*/  LOP3.LUT R2, R0, 0x7f, RZ, 0xc0, !PT ;  /* 0x0000007f00027812 */ /* 0x002fe200078ec0ff */
        /* <DEDUP_REMOVED lines=20> */
[----:B0-----:R-:W-:-:S06]  /*18ce0*/  ULEA UR4, UR5, UR4, 0x18 ;  /* 0x0000000405047291 */ /* 0x001fcc000f8ec03f */
[----:B------:R-:W-:-:S04]  /*18cf0*/  IMAD.U32 R22, RZ, RZ, UR4 ;  /* 0x00000004ff167e24 */ /* 0x000fc8000f8e00ff */
[----:B------:R-:W-:-:S05]  /*18d00*/  IMAD R0, R36, 0x2, R22 ;  /* 0x0000000224007824 */ /* 0x000fca00078e0216 */
[----:B------:R1:W-:Y:S02]  /*18d10*/  STL [R1+0x8], R0 ;  /* 0x0000080001007387 */ /* 0x0003e40000100800 */
.L_x_9721:
        /* <DEDUP_REMOVED lines=29> */
[----:B---3--:R-:W3:Y:S01]  /*18ef0*/  @P0 LDG.E R6, desc[UR42][R2.64] ;  /* 0x0000002a02060981 */ /* 0x008ee2000c1e1900 */
        /* <DEDUP_REMOVED lines=17> */
[----:B---3--:R0:W-:Y:S04]  /*19010*/  STL [R1+0x14], R8 ;  /* 0x0000140801007387 */ /* 0x0081e80000100800 */
[----:B--2---:R1:W-:Y:S01]  /*19020*/  STL [R1], R11 ;  /* 0x0000000b01007387 */ /* 0x0043e20000100800 */
[----:B------:R-:W-:Y:S02]  /*19030*/  IMAD.MOV.U32 R10, RZ, RZ, R8 ;  /* 0x000000ffff0a7224 */ /* 0x000fe400078e0008 */
[----:B0-----:R-:W-:Y:S01]  /*19040*/  IMAD.U32 R8, RZ, RZ, UR4 ;  /* 0x00000004ff087e24 */ /* 0x001fe2000f8e00ff */
[----:B----4-:R-:W-:Y:S06]  /*19050*/  @P2 BRA `(.L_x_9623) ;  /* 0x0000000000142947 */ /* 0x010fec0003800000 */
[----:B------:R-:W-:Y:S05]  /*19060*/  @!P0 BRA `(.L_x_9623) ;  /* 0x0000000000108947 */ /* 0x000fea0003800000 */
[----:B------:R-:W2:Y:S04]  /*19070*/  LDG.E R9, desc[UR42][R2.64] ;  /* 0x0000002a02097981 */ /* 0x000ea8000c1e1900 */
[----:B------:R-:W2:Y:S02]  /*19080*/  LDG.E R6, desc[UR42][R2.64+0x4] ;  /* 0x0000042a02067981 */ /* 0x000ea4000c1e1900 */
[----:B--2---:R-:W-:-:S05]  /*19090*/  IMAD.IADD R10, R6, 0x1, -R9 ;  /* 0x00000001060a7824 */ /* 0x004fca00078e0a09 */
[----:B------:R0:W-:Y:S02]  /*190a0*/  STL [R1+0x14], R10 ;  /* 0x0000140a01007387 */ /* 0x0001e40000100800 */
.L_x_9623:
        /* <DEDUP_REMOVED lines=9> */
.L_x_9624:
        /* <DEDUP_REMOVED lines=8> */
[----:B--2---:R-:W-:-:S07]  /*191c0*/  IADD3 R8, -R8, R9, RZ ;  /* 0x0000000908087210 */ /* 0x004fce0007ffe1ff */
.L_x_9625:
[----:B--2---:R-:W2:Y:S01]  /*191d0*/  @P1 LDG.E R2, desc[UR42][R4.64] ;  /* 0x0000002a04021981 */ /* 0x004ea2000c1e1900 */
[----:B------:R-:W3:Y:S03]  /*191e0*/  LDC R3, c[0x0][0x448] ;  /* 0x00011200ff037b82 */ /* 0x000ee60000000800 */
[----:B------:R4:W2:Y:S01]  /*191f0*/  @P1 LDG.E R9, desc[UR42][R4.64+0x4] ;  /* 0x0000042a04091981 */ /* 0x0008a2000c1e1900 */
[----:B-----5:R-:W-:Y:S01]  /*19200*/  IMAD.IADD R8, R8, 0x1, -R11 ;  /* 0x0000000108087824 */ /* 0x020fe200078e0a0b */
[----:B------:R-:W-:Y:S03]  /*19210*/  BSSY B0, `(.L_x_9626) ;  /* 0x0000127000007945 */ /* 0x000fe60003800000 */
[----:B----4-:R-:W-:-:S05]  /*19220*/  IMAD.MOV R4, RZ, RZ, -R8 ;  /* 0x000000ffff047224 */ /* 0x010fca00078e0a08 */
[----:B------:R-:W-:Y:S02]  /*19230*/  VIMNMX R4, RZ, R4, !PT ;  /* 0x00000004ff047248 */ /* 0x000fe40007fe0100 */
[----:B---3--:R-:W-:-:S13]  /*19240*/  ISETP.NE.AND P0, PT, R3, 0x1, PT ;  /* 0x000000010300780c */ /* 0x008fda0003f05270 */
[----:B------:R-:W3:Y:S08]  /*19250*/  @P0 LDC R3, c[0x0][0x44c] ;  /* 0x00011300ff030b82 */ /* 0x000ef00000000800 */
[----:B------:R-:W4:Y:S01]  /*19260*/  @P0 LDC R6, c[0x0][0x450] ;  /* 0x00011400ff060b82 */ /* 0x000f220000000800 */
[----:B--2---:R-:W-:Y:S02]  /*19270*/  @P1 IMAD.IADD R7, R9, 0x1, -R2 ;  /* 0x0000000109071824 */ /* 0x004fe400078e0a02 */
[----:B------:R-:W-:-:S02]  /*19280*/  IMAD.SHL.U32 R2, R17, 0x80, RZ ;  /* 0x0000008011027824 */ /* 0x000fc400078e00ff */
[----:B------:R-:W-:Y:S02]  /*19290*/  IMAD.IADD R37, R8, 0x1, R7 ;  /* 0x0000000108257824 */ /* 0x000fe400078e0207 */
[----:B------:R-:W-:Y:S02]  /*192a0*/  VIADD R2, R2, 0x7f ;  /* 0x0000007f02027836 */ /* 0x000fe40000000000 */
[----:B------:R-:W-:Y:S02]  /*192b0*/  VIADD R5, R37, 0x7f ;  /* 0x0000007f25057836 */ /* 0x000fe40000000000 */
[----:B---3--:R-:W-:-:S04]  /*192c0*/  @P0 IMAD.HI.U32 R9, R2, R3, RZ ;  /* 0x0000000302090227 */ /* 0x008fc800078e00ff */
[----:B------:R-:W-:Y:S01]  /*192d0*/  IMAD.MOV.U32 R3, RZ, RZ, R2 ;  /* 0x000000ffff037224 */ /* 0x000fe200078e0002 */
[----:B----4-:R-:W-:Y:S02]  /*192e0*/  @P0 SHF.R.U32.HI R3, RZ, R6, R9 ;  /* 0x00000006ff030219 */ /* 0x010fe40000011609 */
[----:B------:R-:W-:Y:S02]  /*192f0*/  IADD3 R6, R37, 0x80, -R10 ;  /* 0x0000008025067810 */ /* 0x000fe40007ffe80a */
[----:B------:R-:W-:-:S03]  /*19300*/  SHF.R.S32.HI R2, RZ, 0x1f, R5 ;  /* 0x0000001fff027819 */ /* 0x000fc60000011405 */
[----:B------:R-:W-:Y:S01]  /*19310*/  IMAD.IADD R3, R6, 0x1, R3 ;  /* 0x0000000106037824 */ /* 0x000fe200078e0203 */
[----:B------:R-:W-:-:S04]  /*19320*/  LEA.HI R5, R2, R5, RZ, 0x7 ;  /* 0x0000000502057211 */ /* 0x000fc800078f38ff */
[----:B------:R-:W-:Y:S02]  /*19330*/  SHF.R.S32.HI R2, RZ, 0x1f, R3 ;  /* 0x0000001fff027819 */ /* 0x000fe40000011403 */
[----:B------:R-:W-:Y:S02]  /*19340*/  SHF.R.S32.HI R5, RZ, 0x7, R5 ;  /* 0x00000007ff057819 */ /* 0x000fe40000011405 */
[----:B------:R-:W-:-:S04]  /*19350*/  LEA.HI R2, R2, R3, RZ, 0x7 ;  /* 0x0000000302027211 */ /* 0x000fc800078f38ff */
[----:B------:R-:W-:-:S04]  /*19360*/  SHF.R.S32.HI R2, RZ, 0x7, R2 ;  /* 0x00000007ff027819 */ /* 0x000fc80000011402 */
[----:B------:R-:W-:-:S05]  /*19370*/  VIMNMX R3, R5, R2, PT ;  /* 0x0000000205037248 */ /* 0x000fca0003fe0100 */
[----:B------:R-:W-:-:S05]  /*19380*/  IMAD R2, R3, 0x80, -R8 ;  /* 0x0000008003027824 */ /* 0x000fca00078e0a08 */
[----:B------:R-:W-:-:S04]  /*19390*/  VIMNMX R7, R2, R7, PT ;  /* 0x0000000702077248 */ /* 0x000fc80003fe0100 */
[----:B------:R-:W-:Y:S02]  /*193a0*/  ISETP.GT.AND P0, PT, R7, R4, PT ;  /* 0x000000040700720c */ /* 0x000fe40003f04270 */
[----:B------:R-:W-:-:S11]  /*193b0*/  SHF.R.U32.HI R4, RZ, 0x7, R4 ;  /* 0x00000007ff047819 */ /* 0x000fd60000011604 */
        /* <DEDUP_REMOVED lines=15> */
.L_x_9851:
[----:B---3--:R-:W-:Y:S02]  /*194b0*/  ISETP.NE.AND P0, PT, R14, RZ, PT ;  /* 0x000000ff0e00720c */ /* 0x008fe40003f05270 */
[----:B------:R-:W-:-:S11]  /*194c0*/  PLOP3.LUT P6, PT, PT, PT, PT, 0x8, 0x0 ;  /* 0x000000000000781c */ /* 0x000fd60003fce170 */
[----:B------:R-:W-:Y:S05]  /*194d0*/  @P0 BRA `(.L_x_9629) ;  /* 0x00000000000c0947 */ /* 0x000fea0003800000 */
[----:B------:R-:W-:-:S03]  /*194e0*/  UMOV UR4, 0xffffffff ;  /* 0xffffffff00047882 */ /* 0x000fc60000000000 */
[----:B------:R-:W-:Y:S05]  /*194f0*/  BRA.DIV UR4, `(.L_x_9630) ;  /* 0x0000008204747947 */ /* 0x000fea000b800000 */
[----:B------:R-:W-:-:S13]  /*19500*/  ELECT P6, URZ, PT ;  /* 0x00000000003f782f */ /* 0x000fda00038c0000 */
.L_x_9629:
        /* <DEDUP_REMOVED lines=9> */
.L_x_9854:
[----:B------:R-:W-:Y:S05]  /*195a0*/  BSYNC B1 ;  /* 0x0000000000017941 */ /* 0x000fea0003800000 */
.L_x_9631:
[----:B------:R-:W-:Y:S04]  /*195b0*/  BSSY B1, `(.L_x_9633) ;  /* 0x000006e000017945 */ /* 0x000fe80003800000 */
[----:B------:R-:W-:Y:S05]  /*195c0*/  @!P6 BRA `(.L_x_9634) ;  /* 0x0000000400b0e947 */ /* 0x000fea0003800000 */
[----:B--2---:R-:W-:Y:S01]  /*195d0*/  IMAD R7, R27, 0x8, R22 ;  /* 0x000000081b077824 */ /* 0x004fe200078e0216 */
[----:B------:R-:W-:Y:S01]  /*195e0*/  SHF.L.U32 R8, R29, 0x1f, RZ ;  /* 0x0000001f1d087819 */ /* 0x000fe200000006ff */
[----:B------:R-:W2:Y:S01]  /*195f0*/  S2R R9, SR_TID.X ;  /* 0x0000000000097919 */ /* 0x000ea20000002100 */
[----:B------:R-:W-:Y:S02]  /*19600*/  BSSY B2, `(.L_x_9635) ;  /* 0x0000005000027945 */ /* 0x000fe40003800000 */
[----:B------:R-:W3:Y:S01]  /*19610*/  SYNCS.PHASECHK.TRANS64.TRYWAIT P0, [R7+URZ+0x288a0], R8 ;  /* 0x0288a008070075a7 */ /* 0x000ee2000800017f */
[----:B--2---:R-:W-:-:S04]  /*19620*/  LOP3.LUT R9, R9, 0x7f, RZ, 0xc0, !PT ;  /* 0x0000007f09097812 */ /* 0x004fc800078ec0ff */
[----:B------:R-:W-:Y:S01]  /*19630*/  ISETP.NE.AND P1, PT, R9, RZ, PT ;  /* 0x000000ff0900720c */ /* 0x000fe20003f25270 */
[----:B---3--:R-:W-:-:S12]  /*19640*/  @!P0 BRA `(.L_x_9636) ;  /* 0x0000008000548947 */ /* 0x008fd80003800000 */
.L_x_9855:
[----:B------:R-:W-:Y:S05]  /*19650*/  BSYNC B2 ;  /* 0x0000000000027941 */ /* 0x000fea0003800000 */
.L_x_9635:
        /* <DEDUP_REMOVED lines=9> */
.L_x_9638:
[----:B------:R-:W-:Y:S05]  /*196f0*/  BSYNC B2 ;  /* 0x0000000000027941 */ /* 0x000fea0003800000 */
.L_x_9637:
        /* <DEDUP_REMOVED lines=8> */
[----:B-1----:R-:W-:Y:S01]  /*19780*/  IMAD.SHL.U32 R11, R27, 0x4000, RZ ;  /* 0x000040001b0b7824 */ /* 0x002fe200078e00ff */
[----:B------:R-:W-:Y:S01]  /*19790*/  UMOV UR6, 0x0 ;  /* 0x0000000000067882 */ /* 0x000fe20000000000 */
[----:B------:R-:W-:Y:S01]  /*197a0*/  VIADD R12, R7, 0x28890 ;  /* 0x00028890070c7836 */ /* 0x000fe20000000000 */
[----:B------:R-:W-:Y:S01]  /*197b0*/  UMOV UR7, 0x12f00000 ;  /* 0x12f0000000077882 */ /* 0x000fe20000000000 */
[----:B------:R-:W-:-:S08]  /*197c0*/  VIADD R13, R10, 0x18400 ;  /* 0x000184000a0d7836 */ /* 0x000fd00000000000 */
.L_x_9639:
        /* <DEDUP_REMOVED lines=16> */
.L_x_9640:
        /* <DEDUP_REMOVED lines=13> */
.L_x_9856:
[----:B------:R-:W-:Y:S05]  /*199a0*/  BSYNC B2 ;  /* 0x0000000000027941 */ /* 0x000fea0003800000 */
.L_x_9641:
[----:B------:R-:W-:Y:S01]  /*199b0*/  BSSY B2, `(.L_x_9643) ;  /* 0x000000b000027945 */ /* 0x000fe20003800000 */
[----:B------:R-:W-:Y:S02]  /*199c0*/  IMAD.MOV.U32 R12, RZ, RZ, 0x0 ;  /* 0x00000000ff0c7424 */ /* 0x000fe400078e00ff */
[----:B------:R-:W-:Y:S01]  /*199d0*/  IMAD.MOV.U32 R13, RZ, RZ, 0x12f00000 ;  /* 0x12f00000ff0d7424 */ /* 0x000fe200078e00ff */
[----:B------:R-:W-:Y:S06]  /*199e0*/  @P1 BRA `(.L_x_9644) ;  /* 0x00000000001c1947 */ /* 0x000fec0003800000 */
[----:B------:R-:W1:Y:S01]  /*199f0*/  S2R R10, SR_TID.X ;  /* 0x00000000000a7919 */ /* 0x000e620000002100 */
[----:B0-2---:R-:W-:-:S04]  /*19a00*/  IMAD.MOV.U32 R8, RZ, RZ, 0x8000 ;  /* 0x00008000ff087424 */ /* 0x005fc800078e00ff */
[----:B------:R3:W-:Y:S01]  /*19a10*/  SYNCS.ARRIVE.TRANS64 RZ, [R7+URZ+0x288b0], R8 ;  /* 0x0288b00807ff79a7 */ /* 0x0007e2000800003f */
[----:B-1----:R-:W-:-:S04]  /*19a20*/  LOP3.LUT R10, R10, 0x1f, RZ, 0xc0, !PT ;  /* 0x0000001f0a0a7812 */ /* 0x002fc800078ec0ff */
[----:B------:R-:W-:-:S13]  /*19a30*/  ISETP.NE.AND P0, PT, R10, RZ, PT ;  /* 0x000000ff0a00720c */ /* 0x000fda0003f05270 */
[----:B---3--:R-:W-:Y:S05]  /*19a40*/  @!P0 BRA `(.L_x_9644) ;  /* 0x0000000000048947 */ /* 0x008fea0003800000 */
[----:B------:R-:W-:Y:S01]  /*19a50*/  BPT.TRAP 0x1 ;  /* 0x000000040000795c */ /* 0x000fe20000300000 */
.L_x_9644:
[----:B------:R-:W-:Y:S05]  /*19a60*/  BSYNC B2 ;  /* 0x0000000000027941 */ /* 0x000fea0003800000 */
.L_x_9643:
        /* <DEDUP_REMOVED lines=9> */
.L_x_9645:
        /* <DEDUP_REMOVED lines=15> */
.L_x_9646:
        /* <DEDUP_REMOVED lines=10> */
.L_x_9634:
[----:B------:R-:W-:Y:S05]  /*19c90*/  BSYNC B1 ;  /* 0x0000000000017941 */ /* 0x000fea0003800000 */
.L_x_9633:
[----:B-1----:R-:W-:Y:S01]  /*19ca0*/  VIADD R11, R3, 0xfffffffe ;  /* 0xfffffffe030b7836 */ /* 0x002fe20000000000 */
        /* <DEDUP_REMOVED lines=8> */
.L_x_9661:
[----:B------:R-:W-:Y:S05]  /*19d30*/  YIELD ;  /* 0x0000000000007946 */ /* 0x000fea0003800000 */
        /* <DEDUP_REMOVED lines=10> */
.L_x_9857:
[----:B------:R-:W-:Y:S05]  /*19de0*/  BSYNC B2 ;  /* 0x0000000000027941 */ /* 0x000fea0003800000 */
.L_x_9649:
[----:B------:R-:W-:Y:S04]  /*19df0*/  BSSY B2, `(.L_x_9651) ;  /* 0x0000009000027945 */ /* 0x000fe80003800000 */
[----:B------:R-:W-:Y:S05]  /*19e00*/  @P2 BRA `(.L_x_9652) ;  /* 0x00000000001c2947 */ /* 0x000fea0003800000 */
[----:B--2---:R-:W1:Y:S01]  /*19e10*/  S2R R7, SR_TID.X ;  /* 0x0000000000077919 */ /* 0x004e620000002100 */
[----:B------:R-:W-:-:S04]  /*19e20*/  IMAD.MOV.U32 R3, RZ, RZ, 0x8000 ;  /* 0x00008000ff037424 */ /* 0x000fc800078e00ff */
[----:B------:R3:W-:Y:S01]  /*19e30*/  SYNCS.ARRIVE.TRANS64 RZ, [R10+URZ+0x28890], R3 ;  /* 0x028890030aff79a7 */ /* 0x0007e2000800003f */
[----:B-1----:R-:W-:-:S04]  /*19e40*/  LOP3.LUT R7, R7, 0x1f, RZ, 0xc0, !PT ;  /* 0x0000001f07077812 */ /* 0x002fc800078ec0ff */
[----:B------:R-:W-:-:S13]  /*19e50*/  ISETP.NE.AND P1, PT, R7, RZ, PT ;  /* 0x000000ff0700720c */ /* 0x000fda0003f25270 */
[----:B---3--:R-:W-:Y:S05]  /*19e60*/  @!P1 BRA `(.L_x_9652) ;  /* 0x0000000000049947 */ /* 0x008fea0003800000 */
[----:B------:R-:W-:Y:S01]  /*19e70*/  BPT.TRAP 0x1 ;  /* 0x000000040000795c */ /* 0x000fe20000300000 */
.L_x_9652:
[----:B------:R-:W-:Y:S05]  /*19e80*/  BSYNC B2 ;  /* 0x0000000000027941 */ /* 0x000fea0003800000 */
.L_x_9651:
        /* <DEDUP_REMOVED lines=8> */
[----:B------:R-:W-:Y:S01]  /*19f10*/  VIADD R12, R8, 0x18400 ;  /* 0x00018400080c7836 */ /* 0x000fe20000000000 */
[----:B------:R-:W-:Y:S01]  /*19f20*/  UMOV UR6, 0x0 ;  /* 0x0000000000067882 */ /* 0x000fe20000000000 */
[----:B------:R-:W-:-:S10]  /*19f30*/  UMOV UR7, 0x12f00000 ;  /* 0x12f0000000077882 */ /* 0x000fd40000000000 */
.L_x_9653:
        /* <DEDUP_REMOVED lines=16> */
.L_x_9654:
        /* <DEDUP_REMOVED lines=13> */
.L_x_9858:
[----:B------:R-:W-:Y:S05]  /*1a110*/  BSYNC B2 ;  /* 0x0000000000027941 */ /* 0x000fea0003800000 */
.L_x_9655:
        /* <DEDUP_REMOVED lines=11> */
.L_x_9658:
[----:B------:R-:W-:Y:S05]  /*1a1d0*/  BSYNC B2 ;  /* 0x0000000000027941 */ /* 0x000fea0003800000 */
.L_x_9657:
        /* <DEDUP_REMOVED lines=8> */
.L_x_9659:
        /* <DEDUP_REMOVED lines=15> */
.L_x_9660:
        /* <DEDUP_REMOVED lines=10> */
.L_x_9648:
[----:B------:R-:W-:Y:S05]  /*1a3f0*/  BSYNC B1 ;  /* 0x0000000000017941 */ /* 0x000fea0003800000 */
.L_x_9647:
[C---:B------:R-:W-:Y:S01]  /*1a400*/  ISETP.GT.AND P2, PT, R11.reuse, R4, PT ;  /* 0x000000040b00720c */ /* 0x040fe20003f44270 */
[----:B------:R-:W-:Y:S01]  /*1a410*/  VIADD R11, R11, 0xffffffff ;  /* 0xffffffff0b0b7836 */ /* 0x000fe20000000000 */
[----:B------:R-:W-:-:S04]  /*1a420*/  IADD3 R27, R27, 0x1, RZ ;  /* 0x000000011b1b7810 */ /* 0x000fc80007ffe0ff */
[----:B------:R-:W-:-:S04]  /*1a430*/  ISETP.NE.AND P1, PT, R27, 0x2, PT ;  /* 0x000000021b00780c */ /* 0x000fc80003f25270 */
[----:B------:R-:W-:Y:S02]  /*1a440*/  SEL R8, RZ, 0x1, P1 ;  /* 0x00000001ff087807 */ /* 0x000fe40000800000 */
[----:B------:R-:W-:Y:S02]  /*1a450*/  SEL R27, R27, RZ, P1 ;  /* 0x000000ff1b1b7207 */ /* 0x000fe40000800000 */
[----:B------:R-:W-:Y:S01]  /*1a460*/  LOP3.LUT R29, R29, R8, RZ, 0x3c, !PT ;  /* 0x000000081d1d7212 */ /* 0x000fe200078e3cff */
[----:B------:R-:W-:Y:S06]  /*1a470*/  @P2 BRA `(.L_x_9661) ;  /* 0xfffffff8002c2947 */ /* 0x000fec000383ffff */
.L_x_9627:
[----:B------:R-:W-:Y:S05]  /*1a480*/  BSYNC B0 ;  /* 0x0000000000007941 */ /* 0x000fea0003800000 */
.L_x_9626:
        /* <DEDUP_REMOVED lines=10> */
[----:B------:R-:W-:-:S05]  /*1a530*/  IMAD.IADD R3, R6, 0x1, R3 ;  /* 0x0000000106037824 */ /* 0x000fca00078e0203 */
[----:B------:R-:W-:-:S04]  /*1a540*/  SHF.R.S32.HI R0, RZ, 0x1f, R3 ;  /* 0x0000001fff007819 */ /* 0x000fc80000011403 */
[----:B------:R-:W-:-:S04]  /*1a550*/  LEA.HI R0, R0, R3, RZ, 0x7 ;  /* 0x0000000300007211 */ /* 0x000fc800078f38ff */
[----:B------:R-:W-:-:S04]  /*1a560*/  SHF.R.S32.HI R0, RZ, 0x7, R0 ;  /* 0x00000007ff007819 */ /* 0x000fc80000011400 */
        /* <DEDUP_REMOVED lines=21> */
.L_x_9663:
        /* <DEDUP_REMOVED lines=13> */
[----:B0-----:R-:W-:Y:S02]  /*1a790*/  IMAD.U32 R10, RZ, RZ, UR4 ;  /* 0x00000004ff0a7e24 */ /* 0x001fe4000f8e00ff */
[----:B-1----:R-:W-:Y:S02]  /*1a7a0*/  IMAD.U32 R11, RZ, RZ, UR5 ;  /* 0x00000005ff0b7e24 */ /* 0x002fe4000f8e00ff */
[----:B------:R-:W-:Y:S02]  /*1a7b0*/  IMAD.MOV.U32 R8, RZ, RZ, 0x70 ;  /* 0x00000070ff087424 */ /* 0x000fe400078e00ff */
[----:B------:R-:W-:Y:S02]  /*1a7c0*/  IMAD.MOV.U32 R12, RZ, RZ, 0x1 ;  /* 0x00000001ff0c7424 */ /* 0x000fe400078e00ff */
[----:B------:R-:W-:-:S07]  /*1a7d0*/  IMAD.MOV.U32 R13, RZ, RZ, RZ ;  /* 0x000000ffff0d7224 */ /* 0x000fce00078e00ff */
[----:B------:R-:W-:-:S07]  /*1a7e0*/  LEPC R20, `(.L_x_9666) ;  /* 0x000000001014794e */ /* 0x000fce0000000000 */
[----:B--2---:R-:W-:Y:S05]  /*1a7f0*/  CALL.ABS.NOINC R2 ;  /* 0x0000000002007343 */ /* 0x004fea0003c00000 */
.L_x_9666:
[----:B------:R-:W-:Y:S05]  /*1a800*/  BSYNC B6 ;  /* 0x0000000000067941 */ /* 0x000fea0003800000 */
.L_x_9665:
        /* <DEDUP_REMOVED lines=13> */
[----:B0-----:R-:W-:Y:S02]  /*1a8e0*/  IMAD.U32 R10, RZ, RZ, UR4 ;  /* 0x00000004ff0a7e24 */ /* 0x001fe4000f8e00ff */
[----:B-1----:R-:W-:Y:S02]  /*1a8f0*/  IMAD.U32 R11, RZ, RZ, UR5 ;  /* 0x00000005ff0b7e24 */ /* 0x002fe4000f8e00ff */
[----:B------:R-:W-:Y:S02]  /*1a900*/  IMAD.MOV.U32 R8, RZ, RZ, 0x70 ;  /* 0x00000070ff087424 */ /* 0x000fe400078e00ff */
[----:B------:R-:W-:Y:S02]  /*1a910*/  IMAD.MOV.U32 R12, RZ, RZ, 0x1 ;  /* 0x00000001ff0c7424 */ /* 0x000fe400078e00ff */
[----:B--2---:R-:W-:-:S07]  /*1a920*/  IMAD.MOV.U32 R13, RZ, RZ, RZ ;  /* 0x000000ffff0d7224 */ /* 0x004fce00078e00ff */
[----:B------:R-:W-:-:S07]  /*1a930*/  LEPC R20, `(.L_x_9669) ;  /* 0x000000001014794e */ /* 0x000fce0000000000 */
[----:B---3--:R-:W-:Y:S05]  /*1a940*/  CALL.ABS.NOINC R2 ;  /* 0x0000000002007343 */ /* 0x008fea0003c00000 */
.L_x_9669:
        /* <DEDUP_REMOVED lines=15> */
.L_x_9668:
[----:B------:R-:W-:Y:S05]  /*1aa40*/  BSYNC B6 ;  /* 0x0000000000067941 */ /* 0x000fea0003800000 */
.L_x_9667:
[----:B------:R-:W-:Y:S01]  /*1aa50*/  ULDC.64 UR4, c[0x0][0x9f8] ;  /* 0x00027e0000047ab9 */ /* 0x000fe20000000a00 */
[----:B------:R-:W2:Y:S01]  /*1aa60*/  LDL R20, [R1] ;  /* 0x0000000001147983 */ /* 0x000ea20000100800 */
[----:B------:R-:W-:Y:S01]  /*1aa70*/  ISETP.NE.U32.AND P0, PT, RZ, UR4, PT ;  /* 0x00000004ff007c0c */ /* 0x000fe2000bf05070 */
[----:B------:R-:W-:Y:S01]  /*1aa80*/  IMAD.MOV.U32 R26, RZ, RZ, R35 ;  /* 0x000000ffff1a7224 */ /* 0x000fe200078e0023 */
[----:B------:R-:W3:Y:S02]  /*1aa90*/  LDC R0, c[0x0][0x430] ;  /* 0x00010c00ff007b82 */ /* 0x000ee40000000800 */
[----:B------:R-:W-:-:S13]  /*1aaa0*/  ISETP.NE.AND.EX P0, PT, RZ, UR5, PT, P0 ;  /* 0x00000005ff007c0c */ /* 0x000fda000bf05300 */
[----:B------:R-:W-:Y:S01]  /*1aab0*/  @P0 IADD3 R2, P1, R23, UR4, RZ ;  /* 0x0000000417020c10 */ /* 0x000fe2000ff3e0ff */
[----:B------:R-:W4:Y:S01]  /*1aac0*/  S2R R35, SR_TID.X ;  /* 0x0000000000237919 */ /* 0x000f220000002100 */
[----:B------:R-:W0:Y:S02]  /*1aad0*/  S2R R21, SR_TID.X ;  /* 0x0000000000157919 */ /* 0x000e240000002100 */
[----:B------:R-:W-:Y:S01]  /*1aae0*/  @P0 IADD3.X R3, R24, UR5, RZ, P1, !PT ;  /* 0x0000000518030c10 */ /* 0x000fe20008ffe4ff */
[----:B------:R-:W-:Y:S01]  /*1aaf0*/  VIADD R26, R26, 0xffffffff ;  /* 0xffffffff1a1a7836 */ /* 0x000fe20000000000 */
[----:B------:R-:W-:-:S03]  /*1ab00*/  ULDC UR4, c[0x0][0x2f4] ;  /* 0x0000bd0000047ab9 */ /* 0x000fc60000000800 */
[----:B------:R1:W2:Y:S01]  /*1ab10*/  @P0 LDG.E R34, desc[UR42][R2.64] ;  /* 0x0000002a02220981 */ /* 0x0002a2000c1e1900 */
[----:B---3--:R-:W-:Y:S01]  /*1ab20*/  ISETP.NE.AND P1, PT, R0, 0x1, PT ;  /* 0x000000010000780c */ /* 0x008fe20003f25270 */
[----:B------:R-:W-:-:S12]  /*1ab30*/  IMAD.SHL.U32 R8, R26, 0x80, RZ ;  /* 0x000000801a087824 */ /* 0x000fd800078e00ff */
[----:B------:R-:W3:Y:S01]  /*1ab40*/  @P1 LDC R7, c[0x0][0x434] ;  /* 0x00010d00ff071b82 */ /* 0x000ee20000000800 */
[----:B----4-:R-:W-:-:S07]  /*1ab50*/  IMAD.SHL.U32 R35, R35, 0x10, RZ ;  /* 0x0000001023237824 */ /* 0x010fce00078e00ff */
[----:B------:R-:W4:Y:S01]  /*1ab60*/  @P1 LDC R5, c[0x0][0x438] ;  /* 0x00010e00ff051b82 */ /* 0x000f220000000800 */
[----:B0-----:R-:W-:Y:S02]  /*1ab70*/  LOP3.LUT R21, R21, 0x7f, RZ, 0xc0, !PT ;  /* 0x0000007f15157812 */ /* 0x001fe400078ec0ff */
[----:B------:R-:W-:Y:S02]  /*1ab80*/  LOP3.LUT R35, R35, 0x70, RZ, 0xc0, !PT ;  /* 0x0000007023237812 */ /* 0x000fe400078ec0ff */
[----:B------:R-:W-:-:S04]  /*1ab90*/  SHF.R.U32.HI R21, RZ, 0x3, R21 ;  /* 0x00000003ff157819 */ /* 0x000fc80000011615 */
[----:B------:R-:W-:-:S04]  /*1aba0*/  LOP3.LUT R6, R8, R21, R35, 0xfe, !PT ;  /* 0x0000001508067212 */ /* 0x000fc800078efe23 */
[----:B------:R-:W-:-:S13]  /*1abb0*/  ISETP.GE.AND P0, PT, R6, R37, PT ;  /* 0x000000250600720c */ /* 0x000fda0003f06270 */
[----:B-1----:R-:W0:Y:S01]  /*1abc0*/  @!P0 LDC.64 R2, c[0x0][0x428] ;  /* 0x00010a00ff028b82 */ /* 0x002e220000000a00 */
[----:B------:R-:W-:Y:S01]  /*1abd0*/  LOP3.LUT R32, R32, 0xfffffffb, RZ, 0xc0, !PT ;  /* 0xfffffffb20207812 */ /* 0x000fe200078ec0ff */
[----:B------:R-:W-:Y:S01]  /*1abe0*/  UMOV UR5, 0xffffffff ;  /* 0xffffffff00057882 */ /* 0x000fe20000000000 */
[----:B--2---:R-:W-:-:S04]  /*1abf0*/  IMAD.IADD R6, R6, 0x1, R20 ;  /* 0x0000000106067824 */ /* 0x004fc800078e0214 */
[----:B---3--:R-:W-:-:S04]  /*1ac00*/  @P1 IMAD.HI.U32 R7, R6, R7, RZ ;  /* 0x0000000706071227 */ /* 0x008fc800078e00ff */
[----:B------:R-:W-:Y:S01]  /*1ac10*/  IMAD.MOV.U32 R4, RZ, RZ, R6 ;  /* 0x000000ffff047224 */ /* 0x000fe200078e0006 */
[----:B----4-:R-:W-:-:S05]  /*1ac20*/  @P1 SHF.R.U32.HI R4, RZ, R5, R7 ;  /* 0x00000005ff041219 */ /* 0x010fca0000011607 */
[----:B------:R-:W-:-:S04]  /*1ac30*/  IMAD.MOV R5, RZ, RZ, -R4 ;  /* 0x000000ffff057224 */ /* 0x000fc800078e0a04 */
[----:B------:R-:W-:Y:S01]  /*1ac40*/  IMAD R0, R0, R5, R6 ;  /* 0x0000000500007224 */ /* 0x000fe200078e0206 */
[----:B------:R-:W-:Y:S02]  /*1ac50*/  @!P0 SHF.R.S32.HI R5, RZ, 0x1f, R4 ;  /* 0x0000001fff058819 */ /* 0x000fe40000011404 */
[----:B------:R-:W-:Y:S01]  /*1ac60*/  SHF.R.S32.HI R9, RZ, 0x1f, R34 ;  /* 0x0000001fff097819 */ /* 0x000fe20000011422 */
[----:B0-----:R-:W-:-:S04]  /*1ac70*/  @!P0 IMAD.WIDE.U32 R4, R34, R2, R4 ;  /* 0x0000000222048225 */ /* 0x001fc800078e0004 */
[----:B------:R-:W-:-:S04]  /*1ac80*/  @!P0 IMAD R6, R9, R2, RZ ;  /* 0x0000000209068224 */ /* 0x000fc800078e02ff */
[----:B------:R-:W-:Y:S02]  /*1ac90*/  @!P0 IMAD R6, R34, R3, R6 ;  /* 0x0000000322068224 */ /* 0x000fe400078e0206 */
[----:B------:R-:W0:Y:S01]  /*1aca0*/  @!P0 LDC.64 R2, c[0x0][0x418] ;  /* 0x00010600ff028b82 */ /* 0x000e220000000a00 */
[----:B------:R-:W-:Y:S02]  /*1acb0*/  IMAD.U32 R7, RZ, RZ, UR38 ;  /* 0x00000026ff077e24 */ /* 0x000fe4000f8e00ff */
[----:B------:R-:W-:-:S03]  /*1acc0*/  @!P0 IMAD.IADD R6, R5, 0x1, R6 ;  /* 0x0000000105068824 */ /* 0x000fc600078e0206 */
[----:B------:R-:W-:Y:S02]  /*1acd0*/  ISETP.NE.AND P2, PT, R7, 0x3, PT ;  /* 0x000000030700780c */ /* 0x000fe40003f45270 */
[----:B0-----:R-:W-:-:S04]  /*1ace0*/  @!P0 LEA R2, P1, R4, R2, 0x2 ;  /* 0x0000000204028211 */ /* 0x001fc800078210ff */
[----:B------:R-:W-:Y:S01]  /*1acf0*/  @!P0 LEA.HI.X R3, R4, R3, R6, 0x2, P1 ;  /* 0x0000000304038211 */ /* 0x000fe200008f1406 */
[----:B------:R-:W-:-:S06]  /*1ad00*/  IMAD.MOV.U32 R4, RZ, RZ, RZ ;  /* 0x000000ffff047224 */ /* 0x000fcc00078e00ff */
[----:B------:R0:W5:Y:S01]  /*1ad10*/  @!P0 LDG.E R4, desc[UR42][R2.64] ;  /* 0x0000002a02048981 */ /* 0x000162000c1e1900 */
[----:B------:R-:W-:Y:S02]  /*1ad20*/  ISETP.GE.AND P0, PT, R31, UR4, PT ;  /* 0x000000041f007c0c */ /* 0x000fe4000bf06270 */
[----:B------:R-:W-:Y:S01]  /*1ad30*/  @P2 LOP3.LUT R32, R32, 0x4, RZ, 0xfc, !PT ;  /* 0x0000000420202812 */ /* 0x000fe200078efcff */
[----:B------:R0:W-:Y:S03]  /*1ad40*/  STL [R1+0x4], R9 ;  /* 0x0000040901007387 */ /* 0x0001e60000100800 */
[----:B------:R-:W-:-:S07]  /*1ad50*/  LOP3.LUT R32, R32, 0xfffffffd, RZ, 0xc0, !PT ;  /* 0xfffffffd20207812 */ /* 0x000fce00078ec0ff */
[----:B------:R-:W-:Y:S02]  /*1ad60*/  @P0 LOP3.LUT R32, R32, 0x2, RZ, 0xfc, !PT ;  /* 0x0000000220200812 */ /* 0x000fe400078efcff */
[----:B------:R-:W-:Y:S02]  /*1ad70*/  ISETP.GE.AND P0, PT, R30, UR4, PT ;  /* 0x000000041e007c0c */ /* 0x000fe4000bf06270 */
[----:B------:R-:W-:-:S11]  /*1ad80*/  LOP3.LUT R32, R32, 0xfffffffe, RZ, 0xc0, !PT ;  /* 0xfffffffe20207812 */ /* 0x000fd600078ec0ff */
[----:B------:R-:W-:Y:S01]  /*1ad90*/  @P0 LOP3.LUT R32, R32, 0x1, RZ, 0xfc, !PT ;  /* 0x0000000120200812 */ /* 0x000fe200078efcff */
[----:B0-----:R-:W-:Y:S06]  /*1ada0*/  BRA.DIV UR5, `(.L_x_9670) ;  /* 0x0000006a05cc7947 */ /* 0x001fec000b800000 */
.L_x_9861:
[----:B------:R-:W-:Y:S01]  /*1adb0*/  SHF.R.S32.HI R35, RZ, 0x1f, R18 ;  /* 0x0000001fff237819 */ /* 0x000fe20000011412 */
[----:B------:R-:W-:Y:S06]  /*1adc0*/  @!P2 BRA `(.L_x_9671) ;  /* 0x000000000004a947 */ /* 0x000fec0003800000 */
[----:B------:R-:W-:Y:S01]  /*1add0*/  BPT.TRAP 0x1 ;  /* 0x000000040000795c */ /* 0x000fe20000300000 */
.L_x_9671:
        /* <DEDUP_REMOVED lines=25> */
.L_x_9862:
[----:B------:R-:W-:Y:S05]  /*1af70*/  BSYNC B0 ;  /* 0x0000000000007941 */ /* 0x000fea0003800000 */
.L_x_9672:
        /* <DEDUP_REMOVED lines=31> */
[----:B0-----:R-:W-:-:S04]  /*1b170*/  @P0 LEA R3, P1, R31, R3, 0x1 ;  /* 0x000000031f030211 */ /* 0x001fc800078208ff */
[----:B-1----:R-:W-:-:S04]  /*1b180*/  @P0 IADD3.X R2, RZ, R2, RZ, P1, !PT ;  /* 0x00000002ff020210 */ /* 0x002fc80000ffe4ff */
        /* <DEDUP_REMOVED lines=74> */
.L_x_9880:
        /* <DEDUP_REMOVED lines=11> */
.L_x_9675:
        /* <DEDUP_REMOVED lines=11> */
.L_x_9676:
        /* <DEDUP_REMOVED lines=32> */
[----:B-1----:R-:W-:-:S02]  /*1b990*/  IMAD.U32 R7, RZ, RZ, UR7 ;  /* 0x00000007ff077e24 */ /* 0x002fc4000f8e00ff */
[----:B------:R-:W-:Y:S02]  /*1b9a0*/  IMAD.U32 R10, RZ, RZ, UR8 ;  /* 0x00000008ff0a7e24 */ /* 0x000fe4000f8e00ff */
[----:B------:R-:W-:Y:S02]  /*1b9b0*/  IMAD.U32 R11, RZ, RZ, UR9 ;  /* 0x00000009ff0b7e24 */ /* 0x000fe4000f8e00ff */
[----:B------:R-:W-:Y:S02]  /*1b9c0*/  IMAD.MOV.U32 R12, RZ, RZ, 0x1 ;  /* 0x00000001ff0c7424 */ /* 0x000fe400078e00ff */
[----:B------:R-:W-:-:S07]  /*1b9d0*/  IMAD.MOV.U32 R13, RZ, RZ, RZ ;  /* 0x000000ffff0d7224 */ /* 0x000fce00078e00ff */
[----:B------:R-:W-:-:S07]  /*1b9e0*/  LEPC R20, `(.L_x_9678) ;  /* 0x000000001014794e */ /* 0x000fce0000000000 */
[----:B0-----:R-:W-:Y:S05]  /*1b9f0*/  CALL.ABS.NOINC R2 ;  /* 0x0000000002007343 */ /* 0x001fea0003c00000 */
.L_x_9678:
[----:B------:R-:W-:Y:S05]  /*1ba00*/  BSYNC B6 ;  /* 0x0000000000067941 */ /* 0x000fea0003800000 */
.L_x_9677:
[----:B------:R-:W2:Y:S01]  /*1ba10*/  LDL.LU R20, [R1+0x20] ;  /* 0x0000200001147983 */ /* 0x000ea20000300800 */
[----:B------:R-:W3:Y:S01]  /*1ba20*/  LDC R6, c[0x0][0x448] ;  /* 0x00011200ff067b82 */ /* 0x000ee20000000800 */
[----:B------:R-:W-:Y:S01]  /*1ba30*/  ULDC.64 UR4, c[0x0][0x2d8] ;  /* 0x0000b60000047ab9 */ /* 0x000fe20000000a00 */
[----:B------:R-:W-:Y:S01]  /*1ba40*/  ULDC.64 UR6, c[0x0][0x280] ;  /* 0x0000a00000067ab9 */ /* 0x000fe20000000a00 */
[----:B------:R-:W4:Y:S04]  /*1ba50*/  LDL.LU R21, [R1+0xc] ;  /* 0x00000c0001157983 */ /* 0x000f280000300800 */
[----:B0-----:R-:W4:Y:S01]  /*1ba60*/  LDL.LU.64 R2, [R1+0x18] ;  /* 0x0000180001027983 */ /* 0x001f220000300a00 */
[----:B------:R-:W-:-:S03]  /*1ba70*/  IMAD R0, R35, UR4, RZ ;  /* 0x0000000423007c24 */ /* 0x000fc6000f8e02ff */
[----:B------:R0:W5:Y:S01]  /*1ba80*/  LDL R10, [R1+0x14] ;  /* 0x00001400010a7983 */ /* 0x0001620000100800 */
[----:B------:R-:W-:-:S03]  /*1ba90*/  IMAD R5, R18, UR5, R0 ;  /* 0x0000000512057c24 */ /* 0x000fc6000f8e0200 */
[----:B------:R0:W5:Y:S01]  /*1baa0*/  LDL R8, [R1+0x8] ;  /* 0x0000080001087983 */ /* 0x0001620000100800 */
[----:B---3--:R-:W-:-:S13]  /*1bab0*/  ISETP.NE.AND P0, PT, R6, 0x1, PT ;  /* 0x000000010600780c */ /* 0x008fda0003f05270 */
[----:B-1----:R-:W1:Y:S01]  /*1bac0*/  @P0 LDC R7, c[0x0][0x44c] ;  /* 0x00011300ff070b82 */ /* 0x002e620000000800 */
[----:B----4-:R-:W-:Y:S02]  /*1bad0*/  IMAD.MOV.U32 R3, RZ, RZ, R21 ;  /* 0x000000ffff037224 */ /* 0x010fe400078e0015 */
[----:B------:R-:W-:Y:S01]  /*1bae0*/  IMAD.WIDE.U32 R2, R18, UR4, R2 ;  /* 0x0000000412027c25 */ /* 0x000fe2000f8e0002 */
[----:B------:R-:W-:Y:S01]  /*1baf0*/  ULDC.64 UR4, c[0x0][0x2e0] ;  /* 0x0000b80000047ab9 */ /* 0x000fe20000000a00 */
[----:B------:R-:W3:Y:S02]  /*1bb00*/  S2R R21, SR_TID.X ;  /* 0x0000000000157919 */ /* 0x000ee40000002100 */
[----:B--2---:R-:W-:Y:S02]  /*1bb10*/  IMAD R0, R20, UR4, RZ ;  /* 0x0000000414007c24 */ /* 0x004fe4000f8e02ff */
[----:B------:R-:W2:Y:S01]  /*1bb20*/  S2R R20, SR_TID.X ;  /* 0x0000000000147919 */ /* 0x000ea20000002100 */
[----:B------:R-:W-:-:S02]  /*1bb30*/  IMAD.IADD R3, R3, 0x1, R5 ;  /* 0x0000000103037824 */ /* 0x000fc400078e0205 */
[C---:B------:R-:W-:Y:S02]  /*1bb40*/  IMAD R0, R33.reuse, UR5, R0 ;  /* 0x0000000521007c24 */ /* 0x040fe4000f8e0200 */
[----:B------:R-:W-:Y:S01]  /*1bb50*/  IMAD.WIDE.U32 R2, R33, UR4, R2 ;  /* 0x0000000421027c25 */ /* 0x000fe2000f8e0002 */
[----:B------:R-:W-:-:S03]  /*1bb60*/  ULDC.64 UR4, c[0x0][0x2d0] ;  /* 0x0000b40000047ab9 */ /* 0x000fc60000000a00 */
[----:B------:R-:W-:Y:S02]  /*1bb70*/  IMAD.IADD R3, R3, 0x1, R0 ;  /* 0x0000000103037824 */ /* 0x000fe400078e0200 */
[----:B------:R-:W4:Y:S01]  /*1bb80*/  @P0 LDC R0, c[0x0][0x450] ;  /* 0x00011400ff000b82 */ /* 0x000f220000000800 */
[----:B---3--:R-:W-:Y:S01]  /*1bb90*/  IMAD.SHL.U32 R21, R21, 0x10, RZ ;  /* 0x0000001015157824 */ /* 0x008fe200078e00ff */
[----:B--2---:R-:W-:-:S04]  /*1bba0*/  LOP3.LUT R20, R20, 0x7f, RZ, 0xc0, !PT ;  /* 0x0000007f14147812 */ /* 0x004fc800078ec0ff */
[----:B------:R-:W-:Y:S02]  /*1bbb0*/  LOP3.LUT R21, R21, 0x70, RZ, 0xc0, !PT ;  /* 0x0000007015157812 */ /* 0x000fe400078ec0ff */
[----:B------:R-:W-:-:S04]  /*1bbc0*/  SHF.R.U32.HI R20, RZ, 0x3, R20 ;  /* 0x00000003ff147819 */ /* 0x000fc80000011614 */
[----:B------:R-:W-:-:S05]  /*1bbd0*/  LOP3.LUT R20, R20, R21, RZ, 0xfc, !PT ;  /* 0x0000001514147212 */ /* 0x000fca00078efcff */
[----:B------:R-:W-:-:S04]  /*1bbe0*/  IMAD R5, R17, 0x80, R20 ;  /* 0x0000008011057824 */ /* 0x000fc800078e0214 */
        /* <DEDUP_REMOVED lines=62> */
[----:B-1----:R-:W-:Y:S01]  /*1bfd0*/  @!P3 IMAD.X R7, RZ, RZ, R2, P2 ;  /* 0x000000ffff07b224 */ /* 0x002fe200010e0602 */
[----:B------:R-:W-:Y:S02]  /*1bfe0*/  @!P3 MOV R2, R14 ;  /* 0x0000000e0002b202 */ /* 0x000fe40000000f00 */
[----:B------:R-:W0:Y:S01]  /*1bff0*/  SHFL.IDX PT, R14, R0, 0x4, 0x181f ;  /* 0x00981f00000e7f89 */ /* 0x000e2200000e0000 */
[----:B------:R-:W-:-:S05]  /*1c000*/  @!P3 IMAD.MOV.U32 R3, RZ, RZ, R7 ;  /* 0x000000ffff03b224 */ /* 0x000fca00078e0007 */
[----:B------:R-:W-:Y:S04]  /*1c010*/  @!P3 LDGSTS.E.BYPASS.LTC128B.128 [R8+0x11c00], desc[UR42][R2.64], !P0 ;  /* 0x11c000000208bfae */ /* 0x000fe8000c101d6a */
[----:B------:R1:W-:Y:S01]  /*1c020*/  @!P3 LDGSTS.E.BYPASS.LTC128B.128 [R8+0x15c00], desc[UR42][R2.64+0x80], !P1 ;  /* 0x15c000800208bfae */ /* 0x0003e2000c901d6a */
[----:B------:R-:W-:Y:S01]  /*1c030*/  ISETP.GE.AND P3, PT, R6, R5, PT ;  /* 0x000000050600720c */ /* 0x000fe20003f66270 */
[----:B------:R-:W-:Y:S02]  /*1c040*/  VIADD R6, R17, 0x50 ;  /* 0x0000005011067836 */ /* 0x000fe40000000000 */
        /* <DEDUP_REMOVED lines=28> */
.L_x_9897:
        /* <DEDUP_REMOVED lines=11> */
.L_x_9681:
[----:B------:R-:W-:Y:S05]  /*1c2c0*/  BSYNC B0 ;  /* 0x0000000000007941 */ /* 0x000fea0003800000 */
.L_x_9680:
[----:B------:R-:W-:Y:S01]  /*1c2d0*/  NOP ;  /* 0x0000000000007918 */ /* 0x000fe20000000000 */
[----:B------:R-:W-:-:S13]  /*1c2e0*/  PLOP3.LUT P0, PT, PT, PT, PT, 0x80, 0x0 ;  /* 0x000000000000781c */ /* 0x000fda0003f0f070 */
.L_x_9682:
        /* <DEDUP_REMOVED lines=20> */
.L_x_9898:
[----:B------:R-:W-:Y:S05]  /*1c430*/  BSYNC B0 ;  /* 0x0000000000007941 */ /* 0x000fea0003800000 */
.L_x_9683:
        /* <DEDUP_REMOVED lines=10> */
.L_x_9699:
[----:B------:R-:W3:Y:S01]  /*1c4e0*/  LDL R7, [R1] ;  /* 0x0000000001077983 */ /* 0x000ee20000100800 */
[----:B------:R-:W1:Y:S03]  /*1c4f0*/  LDC R0, c[0x0][0x430] ;  /* 0x00010c00ff007b82 */ /* 0x000e660000000800 */
[----:B------:R-:W4:Y:S01]  /*1c500*/  LDL R5, [R1+0x4] ;  /* 0x0000040001057983 */ /* 0x000f220000100800 */
[----:B------:R-:W-:Y:S05]  /*1c510*/  YIELD ;  /* 0x0000000000007946 */ /* 0x000fea0003800000 */
[----:B------:R-:W5:Y:S01]  /*1c520*/  S2R R2, SR_TID.X ;  /* 0x0000000000027919 */ /* 0x000f620000002100 */
[----:B------:R-:W-:Y:S01]  /*1c530*/  ULDC.64 UR4, c[0x0][0x428] ;  /* 0x00010a0000047ab9 */ /* 0x000fe20000000a00 */
[----:B------:R-:W2:Y:S01]  /*1c540*/  S2R R4, SR_TID.X ;  /* 0x0000000000047919 */ /* 0x000ea20000002100 */
[----:B-1----:R-:W-:-:S13]  /*1c550*/  ISETP.NE.AND P0, PT, R0, 0x1, PT ;  /* 0x000000010000780c */ /* 0x002fda0003f05270 */
[----:B0-----:R-:W0:Y:S01]  /*1c560*/  @P0 LDC R3, c[0x0][0x434] ;  /* 0x00010d00ff030b82 */ /* 0x001e220000000800 */
[----:B-----5:R-:W-:-:S07]  /*1c570*/  LOP3.LUT R2, R2, 0x7f, RZ, 0xc0, !PT ;  /* 0x0000007f02027812 */ /* 0x020fce00078ec0ff */
[----:B------:R-:W1:Y:S01]  /*1c580*/  @P0 LDC R8, c[0x0][0x438] ;  /* 0x00010e00ff080b82 */ /* 0x000e620000000800 */
[----:B------:R-:W-:Y:S01]  /*1c590*/  SHF.R.U32.HI R2, RZ, 0x3, R2 ;  /* 0x00000003ff027819 */ /* 0x000fe20000011602 */
[----:B--2---:R-:W-:-:S04]  /*1c5a0*/  IMAD.SHL.U32 R4, R4, 0x10, RZ ;  /* 0x0000001004047824 */ /* 0x004fc800078e00ff */
[----:B------:R-:W-:Y:S01]  /*1c5b0*/  IMAD R2, R6, 0x80, R2 ;  /* 0x0000008006027824 */ /* 0x000fe200078e0202 */
[----:B------:R-:W-:-:S04]  /*1c5c0*/  LOP3.LUT R4, R4, 0x70, RZ, 0xc0, !PT ;  /* 0x0000007004047812 */ /* 0x000fc800078ec0ff */
[----:B---3--:R-:W-:Y:S01]  /*1c5d0*/  IADD3 R4, R4, R2, R7 ;  /* 0x0000000204047210 */ /* 0x008fe20007ffe007 */
[----:B----4-:R-:W-:-:S04]  /*1c5e0*/  IMAD R5, R5, UR4, RZ ;  /* 0x0000000405057c24 */ /* 0x010fc8000f8e02ff */
[----:B0-----:R-:W-:-:S04]  /*1c5f0*/  @P0 IMAD.HI.U32 R3, R4, R3, RZ ;  /* 0x0000000304030227 */ /* 0x001fc800078e00ff */
[----:B------:R-:W-:Y:S01]  /*1c600*/  IMAD.MOV.U32 R2, RZ, RZ, R4 ;  /* 0x000000ffff027224 */ /* 0x000fe200078e0004 */
[----:B-1----:R-:W-:Y:S01]  /*1c610*/  @P0 SHF.R.U32.HI R2, RZ, R8, R3 ;  /* 0x00000008ff020219 */ /* 0x002fe20000011603 */
[----:B------:R-:W-:-:S03]  /*1c620*/  IMAD R5, R34, UR5, R5 ;  /* 0x0000000522057c24 */ /* 0x000fc6000f8e0205 */
[----:B------:R-:W-:-:S05]  /*1c630*/  IADD3 R3, -R2, RZ, RZ ;  /* 0x000000ff02037210 */ /* 0x000fca0007ffe1ff */
        /* <DEDUP_REMOVED lines=19> */
.L_x_9687:
[----:B------:R-:W-:Y:S01]  /*1c770*/  IMAD R6, R25, 0x8, R22 ;  /* 0x0000000819067824 */ /* 0x000fe200078e0216 */
[----:B------:R-:W-:Y:S01]  /*1c780*/  SHF.L.U32 R3, R28, 0x1f, RZ ;  /* 0x0000001f1c037819 */ /* 0x000fe200000006ff */
[----:B------:R-:W-:Y:S03]  /*1c790*/  BSSY B1, `(.L_x_9688) ;  /* 0x0000003000017945 */ /* 0x000fe60003800000 */
[----:B------:R-:W0:Y:S02]  /*1c7a0*/  SYNCS.PHASECHK.TRANS64.TRYWAIT P0, [R6+URZ+0x28840], R3 ;  /* 0x02884003060075a7 */ /* 0x000e24000800017f */
[----:B0-----:R-:W-:Y:S05]  /*1c7b0*/  @!P0 BRA `(.L_x_9689) ;  /* 0x0000006400f08947 */ /* 0x001fea0003800000 */
.L_x_9899:
[----:B------:R-:W-:Y:S05]  /*1c7c0*/  BSYNC B1 ;  /* 0x0000000000017941 */ /* 0x000fea0003800000 */
.L_x_9688:
        /* <DEDUP_REMOVED lines=71> */
.L_x_9917:
        /* <DEDUP_REMOVED lines=9> */
.L_x_9691:
        /* <DEDUP_REMOVED lines=11> */
.L_x_9692:
[----:B------:R1:W-:Y:S01]  /*1cd80*/  SYNCS.ARRIVE.TRANS64.A1T0 RZ, [R6+URZ+0x28830], RZ ;  /* 0x028830ff06ff79a7 */ /* 0x0003e2000810003f */
[----:B------:R-:W-:Y:S05]  /*1cd90*/  @!P4 BRA `(.L_x_9693) ;  /* 0x000000000004c947 */ /* 0x000fea0003800000 */
[----:B------:R-:W-:Y:S01]  /*1cda0*/  BPT.TRAP 0x1 ;  /* 0x000000040000795c */ /* 0x000fe20000300000 */
.L_x_9693:
[----:B------:R-:W-:Y:S01]  /*1cdb0*/  SHF.L.U32 R2, R17, 0x1f, RZ ;  /* 0x0000001f11027819 */ /* 0x000fe200000006ff */
[----:B-1----:R-:W-:Y:S01]  /*1cdc0*/  IMAD R6, R10, 0x8, R22 ;  /* 0x000000080a067824 */ /* 0x002fe200078e0216 */
[----:B------:R-:W-:Y:S03]  /*1cdd0*/  BSSY B1, `(.L_x_9694) ;  /* 0x0000003000017945 */ /* 0x000fe60003800000 */
[----:B------:R-:W1:Y:S02]  /*1cde0*/  SYNCS.PHASECHK.TRANS64.TRYWAIT P0, [R6+URZ+0x28860], R2 ;  /* 0x02886002060075a7 */ /* 0x000e64000800017f */
[----:B-1----:R-:W-:Y:S05]  /*1cdf0*/  @!P0 BRA `(.L_x_9695) ;  /* 0x0000006800c08947 */ /* 0x002fea0003800000 */
.L_x_9918:
[----:B------:R-:W-:Y:S05]  /*1ce00*/  BSYNC B1 ;  /* 0x0000000000017941 */ /* 0x000fea0003800000 */
.L_x_9694:
        /* <DEDUP_REMOVED lines=9> */
[----:B------:R-:W-:-:S03]  /*1cea0*/  LEA R7, R7, R22, 0x1 ;  /* 0x0000001607077211 */ /* 0x000fc600078e08ff */
        /* <DEDUP_REMOVED lines=57> */
.L_x_9936:
        /* <DEDUP_REMOVED lines=29> */
.L_x_9697:
        /* <DEDUP_REMOVED lines=11> */
.L_x_9698:
[C---:B------:R-:W-:Y:S01]  /*1d4c0*/  ISETP.GT.AND P0, PT, R26.reuse, RZ, PT ;  /* 0x000000ff1a00720c */ /* 0x040fe20003f04270 */
[----:B------:R0:W-:Y:S01]  /*1d4d0*/  SYNCS.ARRIVE.TRANS64.A1T0 RZ, [R6+URZ+0x28850], RZ ;  /* 0x028850ff06ff79a7 */ /* 0x0001e2000810003f */
[----:B------:R-:W-:Y:S02]  /*1d4e0*/  IMAD.MOV.U32 R10, RZ, RZ, R25 ;  /* 0x000000ffff0a7224 */ /* 0x000fe400078e0019 */
[----:B------:R-:W-:Y:S02]  /*1d4f0*/  IMAD.MOV.U32 R17, RZ, RZ, R28 ;  /* 0x000000ffff117224 */ /* 0x000fe400078e001c */
[----:B------:R-:W-:Y:S02]  /*1d500*/  IMAD.MOV.U32 R33, RZ, RZ, R26 ;  /* 0x000000ffff217224 */ /* 0x000fe400078e001a */
[----:B0-----:R-:W-:-:S05]  /*1d510*/  VIADD R6, R26, 0xffffffff ;  /* 0xffffffff1a067836 */ /* 0x001fca0000000000 */
[----:B------:R-:W-:Y:S05]  /*1d520*/  @P0 BRA `(.L_x_9699) ;  /* 0xffffffec00ec0947 */ /* 0x000fea000383ffff */
.L_x_9686:
[----:B------:R-:W-:Y:S05]  /*1d530*/  BSYNC B0 ;  /* 0x0000000000007941 */ /* 0x000fea0003800000 */
.L_x_9685:
        /* <DEDUP_REMOVED lines=17> */
.L_x_9701:
[----:B------:R-:W-:Y:S05]  /*1d650*/  BSYNC B0 ;  /* 0x0000000000007941 */ /* 0x000fea0003800000 */
.L_x_9700:
[----:B------:R-:W-:-:S05]  /*1d660*/  IMAD.U32 R0, RZ, RZ, UR38 ;  /* 0x00000026ff007e24 */ /* 0x000fca000f8e00ff */
[----:B------:R-:W-:-:S13]  /*1d670*/  ISETP.NE.AND P0, PT, R0, 0x3, PT ;  /* 0x000000030000780c */ /* 0x000fda0003f05270 */
[----:B------:R-:W-:Y:S05]  /*1d680*/  @!P0 BRA `(.L_x_9702) ;  /* 0x0000000000048947 */ /* 0x000fea0003800000 */
[----:B------:R-:W-:Y:S01]  /*1d690*/  BPT.TRAP 0x1 ;  /* 0x000000040000795c */ /* 0x000fe20000300000 */
.L_x_9702:
[----:B------:R-:W-:Y:S01]  /*1d6a0*/  IMAD R0, R25, 0x8, R22 ;  /* 0x0000000819007824 */ /* 0x000fe200078e0216 */
[----:B0-----:R-:W-:Y:S01]  /*1d6b0*/  SHF.L.U32 R3, R28, 0x1f, RZ ;  /* 0x0000001f1c037819 */ /* 0x001fe200000006ff */
[----:B------:R-:W-:Y:S01]  /*1d6c0*/  BSSY B0, `(.L_x_9703) ;  /* 0x0000004000007945 */ /* 0x000fe20003800000 */
[----:B------:R-:W-:Y:S02]  /*1d6d0*/  IMAD R6, R26, -0x80, R37 ;  /* 0xffffff801a067824 */ /* 0x000fe400078e0225 */
[----:B------:R-:W0:Y:S02]  /*1d6e0*/  SYNCS.PHASECHK.TRANS64.TRYWAIT P0, [R0+URZ+0x28860], R3 ;  /* 0x02886003000075a7 */ /* 0x000e24000800017f */
[----:B0-----:R-:W-:Y:S05]  /*1d6f0*/  @!P0 BRA `(.L_x_9704) ;  /* 0x0000006c001c8947 */ /* 0x001fea0003800000 */
.L_x_9937:
[----:B------:R-:W-:Y:S05]  /*1d700*/  BSYNC B0 ;  /* 0x0000000000007941 */ /* 0x000fea0003800000 */
.L_x_9703:
        /* <DEDUP_REMOVED lines=43> */
[----:B------:R-:W0:Y:S02]  /*1d9c0*/  SHFL.IDX PT, R14, R23, 0x5, 0x181f ;  /* 0x00b81f00170e7f89 */ /* 0x000e2400000e0000 */
[----:B------:R-:W-:Y:S02]  /*1d9d0*/  IADD3.X R3, RZ, R7, RZ, P4, !PT ;  /* 0x00000007ff037210 */ /* 0x000fe400027fe4ff */
        /* <DEDUP_REMOVED lines=25> */
.L_x_9955:
        /* <DEDUP_REMOVED lines=11> */
.L_x_9706:
        /* <DEDUP_REMOVED lines=11> */
.L_x_9707:
[----:B------:R0:W-:Y:S01]  /*1dcd0*/  SYNCS.ARRIVE.TRANS64.A1T0 RZ, [R0+URZ+0x28850], RZ ;  /* 0x028850ff00ff79a7 */ /* 0x0001e2000810003f */
[----:B------:R-:W-:-:S05]  /*1dce0*/  VIADD R25, R25, 0x1 ;  /* 0x0000000119197836 */ /* 0x000fca0000000000 */
[----:B------:R-:W-:-:S04]  /*1dcf0*/  ISETP.NE.AND P0, PT, R25, 0x2, PT ;  /* 0x000000021900780c */ /* 0x000fc80003f05270 */
[----:B------:R-:W-:Y:S02]  /*1dd00*/  SEL R3, RZ, 0x1, P0 ;  /* 0x00000001ff037807 */ /* 0x000fe40000000000 */
[----:B------:R-:W-:Y:S02]  /*1dd10*/  SEL R25, R25, RZ, P0 ;  /* 0x000000ff19197207 */ /* 0x000fe40000000000 */
[----:B0-----:R-:W-:-:S07]  /*1dd20*/  LOP3.LUT R28, R28, R3, RZ, 0x3c, !PT ;  /* 0x000000031c1c7212 */ /* 0x001fce00078e3cff */
.L_x_9664:
[----:B------:R-:W-:Y:S05]  /*1dd30*/  BSYNC B7 ;  /* 0x0000000000077941 */ /* 0x000fea0003800000 */
.L_x_9662:
[----:B------:R-:W-:-:S13]  /*1dd40*/  LOP3.LUT P0, RZ, R32, 0x8, RZ, 0xc0, !PT ;  /* 0x0000000820ff7812 */ /* 0x000fda000780c0ff */
[----:B------:R-:W-:Y:S05]  /*1dd50*/  @!P0 BRA `(.L_x_9708) ;  /* 0x0000000000248947 */ /* 0x000fea0003800000 */
[----:B------:R-:W-:Y:S05]  /*1dd60*/  WARPSYNC.ALL ;  /* 0x0000000000007948 */ /* 0x000fea0003800000 */
[----:B------:R-:W2:Y:S08]  /*1dd70*/  S2UR UR5, SR_CgaCtaId ;  /* 0x00000000000579c3 */ /* 0x000eb00000008800 */
[----:B------:R-:W-:Y:S06]  /*1dd80*/  BAR.SYNC.DEFER_BLOCKING 0x5, 0x180 ;  /* 0x0146000000007b1d */ /* 0x000fec0000010000 */
[----:B------:R-:W-:-:S02]  /*1dd90*/  UMOV UR4, 0x400 ;  /* 0x0000040000047882 */ /* 0x000fc40000000000 */
[----:B--2---:R-:W-:-:S06]  /*1dda0*/  ULEA UR4, UR5, UR4, 0x18 ;  /* 0x0000000405047291 */ /* 0x004fcc000f8ec03f */
[----:B------:R-:W-:-:S05]  /*1ddb0*/  IMAD.U32 R22, RZ, RZ, UR4 ;  /* 0x00000004ff167e24 */ /* 0x000fca000f8e00ff */
[----:B------:R4:W2:Y:S01]  /*1ddc0*/  LDS.128 R16, [R22+0x288d0] ;  /* 0x0288d00016107984 */ /* 0x0008a20000000c00 */
[----:B------:R-:W-:Y:S06]  /*1ddd0*/  BAR.ARV 0x4, 0x180 ;  /* 0x0106000000007b1d */ /* 0x000fec0000002000 */
[----:B------:R-:W-:Y:S05]  /*1dde0*/  BRA `(.L_x_9709) ;  /* 0x0000000800cc7947 */ /* 0x000fea0003800000 */
.L_x_9708:
        /* <DEDUP_REMOVED lines=36> */
.L_x_9965:
[----:B------:R-:W-:Y:S02]  /*1e030*/  ULDC UR4, c[0x0][0xc38] ;  /* 0x00030e0000047ab9 */ /* 0x000fe40000000800 */
[----:B------:R-:W-:-:S04]  /*1e040*/  IMAD.U32 R7, RZ, RZ, UR4 ;  /* 0x00000004ff077e24 */ /* 0x000fc8000f8e00ff */
[----:B---3--:R-:W-:-:S04]  /*1e050*/  IMAD R14, R14, R7, RZ ;  /* 0x000000070e0e7224 */ /* 0x008fc800078e02ff */
[----:B------:R-:W-:-:S05]  /*1e060*/  IMAD.IADD R9, R4, 0x1, R14 ;  /* 0x0000000104097824 */ /* 0x000fca00078e020e */
[----:B------:R-:W-:-:S13]  /*1e070*/  ISETP.GT.AND P6, PT, R9, R0, PT ;  /* 0x000000000900720c */ /* 0x000fda0003fc4270 */
[----:B------:R-:W-:Y:S05]  /*1e080*/  @P6 BRA `(.L_x_9711) ;  /* 0x00000000009c6947 */ /* 0x000fea0003800000 */
.L_x_9716:
        /* <DEDUP_REMOVED lines=11> */
[----:B------:R-:W3:Y:S02]  /*1e140*/  LDC.64 R2, c[0x0][0xc80] ;  /* 0x00032000ff027b82 */ /* 0x000ee40000000a00 */
[----:B---3--:R-:W-:-:S05]  /*1e150*/  IMAD.WIDE R2, R7, 0x4, R2 ;  /* 0x0000000407027825 */ /* 0x008fca00078e0202 */
[----:B------:R3:W5:Y:S02]  /*1e160*/  LDG.E R5, desc[UR42][R2.64] ;  /* 0x0000002a02057981 */ /* 0x000764000c1e1900 */
.L_x_9714:
[----:B------:R-:W-:Y:S05]  /*1e170*/  BSYNC B0 ;  /* 0x0000000000007941 */ /* 0x000fea0003800000 */
.L_x_9713:
        /* <DEDUP_REMOVED lines=15> */
[----:B---3--:R-:W-:-:S04]  /*1e270*/  SEL R7, R14, RZ, P5 ;  /* 0x000000ff0e077207 */ /* 0x008fc80002800000 */
[----:B--2---:R-:W-:-:S05]  /*1e280*/  IADD3 R6, R4, R7, RZ ;  /* 0x0000000704067210 */ /* 0x004fca0007ffe0ff */
[----:B------:R2:W3:Y:S02]  /*1e290*/  SHFL.IDX PT, R14, R6, 0x1f, 0x1f ;  /* 0x03e01f00060e7f89 */ /* 0x0004e400000e0000 */
.L_x_9973:
[----:B------:R-:W-:Y:S02]  /*1e2a0*/  ULDC UR4, c[0x0][0xc38] ;  /* 0x00030e0000047ab9 */ /* 0x000fe40000000800 */
[----:B------:R-:W-:-:S04]  /*1e2b0*/  IMAD.U32 R7, RZ, RZ, UR4 ;  /* 0x00000004ff077e24 */ /* 0x000fc8000f8e00ff */
[----:B---3--:R-:W-:-:S04]  /*1e2c0*/  IMAD R14, R14, R7, RZ ;  /* 0x000000070e0e7224 */ /* 0x008fc800078e02ff */
[----:B------:R-:W-:-:S05]  /*1e2d0*/  IMAD.IADD R9, R14, 0x1, R9 ;  /* 0x000000010e097824 */ /* 0x000fca00078e0209 */
[----:B------:R-:W-:-:S13]  /*1e2e0*/  ISETP.GT.AND P6, PT, R9, R0, PT ;  /* 0x000000000900720c */ /* 0x000fda0003fc4270 */
[----:B------:R-:W-:Y:S05]  /*1e2f0*/  @!P6 BRA `(.L_x_9716) ;  /* 0xfffffffc0064e947 */ /* 0x000fea000383ffff */
.L_x_9711:
        /* <DEDUP_REMOVED lines=8> */
.L_x_9977:
[----:B------:R-:W-:Y:S01]  /*1e380*/  ISETP.NE.AND P0, PT, R2, RZ, PT ;  /* 0x000000ff0200720c */ /* 0x000fe20003f05270 */
[----:B------:R-:W-:-:S12]  /*1e390*/  IMAD.MOV.U32 R14, RZ, RZ, RZ ;  /* 0x000000ffff0e7224 */ /* 0x000fd800078e00ff */
[----:B------:R-:W-:Y:S05]  /*1e3a0*/  @!P0 BRA `(.L_x_9718) ;  /* 0x0000000000108947 */ /* 0x000fea0003800000 */
[----:B------:R-:W-:Y:S01]  /*1e3b0*/  UMOV UR4, 0xffffffff ;  /* 0xffffffff00047882 */ /* 0x000fe20000000000 */
[----:B------:R-:W-:Y:S02]  /*1e3c0*/  VIADD R12, R4, 0xffffffff ;  /* 0xffffffff040c7836 */ /* 0x000fe40000000000 */
[----:B------:R-:W-:Y:S05]  /*1e3d0*/  BRA.DIV UR4, `(.L_x_9719) ;  /* 0x00000072049c7947 */ /* 0x000fea000b800000 */
[----:B------:R0:W0:Y:S02]  /*1e3e0*/  SHFL.IDX PT, R14, R6, R12, 0x1f ;  /* 0x00001f0c060e7589 */ /* 0x00002400000e0000 */
.L_x_9718:
[----:B------:R-:W5:Y:S01]  /*1e3f0*/  LDC.64 R2, c[0x0][0xc90] ;  /* 0x00032400ff027b82 */ /* 0x000f620000000a00 */
[----:B------:R-:W-:-:S04]  /*1e400*/  IMAD.IADD R19, R4, 0x1, R19 ;  /* 0x0000000104137824 */ /* 0x000fc800078e0213 */
[----:B-----5:R-:W-:-:S05]  /*1e410*/  IMAD.WIDE R2, R19, 0x4, R2 ;  /* 0x0000000413027825 */ /* 0x020fca00078e0202 */
[----:B0-2---:R0:W3:Y:S01]  /*1e420*/  LDG.E R6, desc[UR42][R2.64] ;  /* 0x0000002a02067981 */ /* 0x0050e2000c1e1900 */
[----:B------:R-:W-:Y:S02]  /*1e430*/  IMAD R16, R14, R7, R16 ;  /* 0x000000070e107224 */ /* 0x000fe400078e0210 */
[----:B0-----:R-:W-:Y:S02]  /*1e440*/  IMAD.MOV.U32 R2, RZ, RZ, RZ ;  /* 0x000000ffff027224 */ /* 0x001fe400078e00ff */
[----:B---34-:R-:W-:-:S05]  /*1e450*/  IMAD R4, R5, R6, RZ ;  /* 0x0000000605047224 */ /* 0x018fca00078e02ff */
[----:B------:R-:W-:-:S04]  /*1e460*/  IABS R8, R4 ;  /* 0x0000000400087213 */ /* 0x000fc80000000000 */
[----:B------:R-:W0:Y:S08]  /*1e470*/  I2F.RP R10, R8 ;  /* 0x00000008000a7306 */ /* 0x000e300000209400 */
[----:B0-----:R-:W1:Y:S02]  /*1e480*/  MUFU.RCP R10, R10 ;  /* 0x0000000a000a7308 */ /* 0x001e640000001000 */
[----:B-1----:R-:W-:-:S06]  /*1e490*/  VIADD R11, R10, 0xffffffe ;  /* 0x0ffffffe0a0b7836 */ /* 0x002fcc0000000000 */
        /* <DEDUP_REMOVED lines=47> */
[----:B------:R-:W-:-:S05]  /*1e790*/  @P0 VIADD R2, R2, 0x1 ;  /* 0x0000000102020836 */ /* 0x000fca0000000000 */
[----:B------:R-:W-:Y:S02]  /*1e7a0*/  @!P2 IADD3 R2, -R2, RZ, RZ ;  /* 0x000000ff0202a210 */ /* 0x000fe40007ffe1ff */
[----:B------:R-:W-:Y:S01]  /*1e7b0*/  @!P1 LOP3.LUT R2, RZ, R6, RZ, 0x33, !PT ;  /* 0x00000006ff029212 */ /* 0x000fe200078e33ff */
[----:B------:R-:W-:-:S04]  /*1e7c0*/  IMAD.MOV R6, RZ, RZ, -R6 ;  /* 0x000000ffff067224 */ /* 0x000fc800078e0a06 */
[----:B------:R-:W-:Y:S01]  /*1e7d0*/  IMAD R18, R2, R6, R9 ;  /* 0x0000000602127224 */ /* 0x000fe200078e0209 */
[----:B------:R-:W-:-:S05]  /*1e7e0*/  LOP3.LUT R2, RZ, R2, RZ, 0x33, !PT ;  /* 0x00000002ff027212 */ /* 0x000fca00078e33ff */
[----:B------:R-:W-:Y:S01]  /*1e7f0*/  IMAD.IADD R17, R5, 0x1, R2 ;  /* 0x0000000105117824 */ /* 0x000fe200078e0202 */
[----:B------:R-:W-:Y:S06]  /*1e800*/  BRA `(.L_x_9720) ;  /* 0x00000000001c7947 */ /* 0x000fec0003800000 */
.L_x_9712:
[----:B------:R-:W-:Y:S01]  /*1e810*/  UMOV UR4, URZ ;  /* 0x0000003f00047c82 */ /* 0x000fe20008000000 */
[----:B------:R-:W-:Y:S01]  /*1e820*/  UMOV UR5, URZ ;  /* 0x0000003f00057c82 */ /* 0x000fe20008000000 */
[----:B------:R-:W-:Y:S01]  /*1e830*/  ULDC UR6, c[0x0][0xc3c] ;  /* 0x00030f0000067ab9 */ /* 0x000fe20000000800 */
[----:B------:R-:W-:Y:S02]  /*1e840*/  IMAD.MOV.U32 R16, RZ, RZ, R0 ;  /* 0x000000ffff107224 */ /* 0x000fe400078e0000 */
[----:B------:R-:W-:Y:S02]  /*1e850*/  IMAD.U32 R17, RZ, RZ, UR4 ;  /* 0x00000004ff117e24 */ /* 0x000fe4000f8e00ff */
[----:B------:R-:W-:Y:S02]  /*1e860*/  IMAD.U32 R18, RZ, RZ, UR5 ;  /* 0x00000005ff127e24 */ /* 0x000fe4000f8e00ff */
[----:B------:R-:W-:-:S07]  /*1e870*/  IMAD.U32 R19, RZ, RZ, UR6 ;  /* 0x00000006ff137e24 */ /* 0x000fce000f8e00ff */
.L_x_9720:
        /* <DEDUP_REMOVED lines=10> */
.L_x_9709:
[----:B------:R-:W-:Y:S02]  /*1e920*/  ULDC UR4, c[0x0][0xc3c] ;  /* 0x00030f0000047ab9 */ /* 0x000fe40000000800 */
[----:B--2---:R-:W-:-:S13]  /*1e930*/  ISETP.GE.AND P0, PT, R19, UR4, PT ;  /* 0x0000000413007c0c */ /* 0x004fda000bf06270 */
[----:B------:R-:W-:Y:S05]  /*1e940*/  @!P0 BRA `(.L_x_9721) ;  /* 0xffffffa000f48947 */ /* 0x000fea000383ffff */
[----:B------:R-:W-:Y:S05]  /*1e950*/  BSYNC B8 ;  /* 0x0000000000087941 */ /* 0x000fea0003800000 */
.L_x_9622:
[----:B------:R-:W2:Y:S01]  /*1e960*/  LDL.LU R0, [R1+0x24] ;  /* 0x0000240001007983 */ /* 0x000ea20000300800 */
[----:B------:R-:W-:Y:S01]  /*1e970*/  BSSY B0, `(.L_x_9722) ;  /* 0x000000b000007945 */ /* 0x000fe20003800000 */
[----:B------:R-:W5:Y:S01]  /*1e980*/  S2R R5, SR_CgaCtaId ;  /* 0x0000000000057919 */ /* 0x000f620000008800 */
[----:B--2---:R-:W-:-:S05]  /*1e990*/  VIADD R0, R0, 0x1 ;  /* 0x0000000100007836 */ /* 0x004fca0000000000 */
[----:B-1----:R-:W-:-:S04]  /*1e9a0*/  LEA.HI R2, R0, R0, RZ, 0x1 ;  /* 0x0000000000027211 */ /* 0x002fc800078f08ff */
[----:B------:R-:W-:Y:S02]  /*1e9b0*/  LOP3.LUT R3, R2, 0xfffffffe, RZ, 0xc0, !PT ;  /* 0xfffffffe02037812 */ /* 0x000fe400078ec0ff */
[----:B------:R-:W-:-:S03]  /*1e9c0*/  MOV R2, 0x400 ;  /* 0x0000040000027802 */ /* 0x000fc60000000f00 */
[----:B------:R-:W-:Y:S01]  /*1e9d0*/  IMAD.IADD R0, R0, 0x1, -R3 ;  /* 0x0000000100007824 */ /* 0x000fe200078e0a03 */
[----:B-----5:R-:W-:-:S04]  /*1e9e0*/  LEA R4, R5, R2, 0x18 ;  /* 0x0000000205047211 */ /* 0x020fc800078ec0ff */
[----:B------:R-:W-:-:S04]  /*1e9f0*/  SHF.L.U32 R0, R0, 0x1f, RZ ;  /* 0x0000001f00007819 */ /* 0x000fc800000006ff */
[----:B------:R-:W1:Y:S02]  /*1ea00*/  SYNCS.PHASECHK.TRANS64.TRYWAIT P0, [R4+URZ+0x28820], R0 ;  /* 0x02882000040075a7 */ /* 0x000e64000800017f */
[----:B-1----:R-:W-:Y:S05]  /*1ea10*/  @!P0 BRA `(.L_x_9723) ;  /* 0x0000006c00308947 */ /* 0x002fea0003800000 */
.L_x_9980:
[----:B------:R-:W-:Y:S05]  /*1ea20*/  BSYNC B0 ;  /* 0x0000000000007941 */ /* 0x000fea0003800000 */
.L_x_9722:
[----:B------:R-:W-:-:S03]  /*1ea30*/  UMOV UR4, 0xffffffff ;  /* 0xffffffff00047882 */ /* 0x000fc60000000000 */
[----:B------:R-:W-:Y:S05]  /*1ea40*/  BRA.DIV UR4, `(.L_x_9724) ;  /* 0x0000006e04387947 */ /* 0x000fea000b800000 */
[----:B-1----:R-:W1:Y:S02]  /*1ea50*/  S2R R0, SR_TID.X ;  /* 0x0000000000007919 */ /* 0x002e640000002100 */
[----:B-1----:R-:W-:-:S04]  /*1ea60*/  SHF.R.U32.HI R0, RZ, 0x5, R0 ;  /* 0x00000005ff007819 */ /* 0x002fc80000011600 */
[----:B------:R-:W-:-:S05]  /*1ea70*/  LOP3.LUT R0, R0, 0x3, RZ, 0xc0, !PT ;  /* 0x0000000300007812 */ /* 0x000fca00078ec0ff */
[----:B------:R1:W2:Y:S02]  /*1ea80*/  SHFL.IDX PT, R14, R0, RZ, 0x1f ;  /* 0x00001fff000e7589 */ /* 0x0002a400000e0000 */
.L_x_9983:
[----:B--2---:R-:W-:-:S13]  /*1ea90*/  ISETP.NE.AND P0, PT, R14, RZ, PT ;  /* 0x000000ff0e00720c */ /* 0x004fda0003f05270 */
[----:B------:R-:W-:Y:S05]  /*1eaa0*/  @P0 BRA `(.L_x_9391) ;  /* 0x0000000000880947 */ /* 0x000fea0003800000 */
[----:B------:R-:W-:-:S03]  /*1eab0*/  UMOV UR4, 0xffffffff ;  /* 0xffffffff00047882 */ /* 0x000fc60000000000 */
[----:B------:R-:W-:Y:S05]  /*1eac0*/  BRA.DIV UR4, `(.L_x_9725) ;  /* 0x0000006e044c7947 */ /* 0x000fea000b800000 */
[----:B------:R-:W-:-:S13]  /*1ead0*/  ELECT P6, URZ, PT ;  /* 0x00000000003f782f */ /* 0x000fda00038c0000 */
.L_x_9986:
[----:B------:R-:W-:Y:S05]  /*1eae0*/  @!P6 BRA `(.L_x_9391) ;  /* 0x000000000078e947 */ /* 0x000fea0003800000 */
[----:B------:R-:W-:-:S06]  /*1eaf0*/  ULOP3.LUT UR4, UR36, 0x2, URZ, 0xfc, !UPT ;  /* 0x0000000224047892 */ /* 0x000fcc000f8efc3f */
[----:B-1----:R-:W-:-:S05]  /*1eb00*/  IMAD.U32 R0, RZ, RZ, UR4 ;  /* 0x00000004ff007e24 */ /* 0x002fca000f8e00ff */
[----:B------:R-:W-:-:S13]  /*1eb10*/  ISETP.NE.AND P0, PT, R0, 0x3, PT ;  /* 0x000000030000780c */ /* 0x000fda0003f05270 */
[----:B------:R-:W-:Y:S05]  /*1eb20*/  @!P0 BRA `(.L_x_9726) ;  /* 0x0000000000048947 */ /* 0x000fea0003800000 */
[----:B------:R-:W-:Y:S01]  /*1eb30*/  BPT.TRAP 0x1 ;  /* 0x000000040000795c */ /* 0x000fe20000300000 */
.L_x_9726:
[C---:B------:R-:W-:Y:S01]  /*1eb40*/  IMAD R5, R25.reuse, 0x8, R4 ;  /* 0x0000000819057824 */ /* 0x040fe200078e0204 */
[----:B------:R-:W-:Y:S01]  /*1eb50*/  SHF.L.U32 R0, R28, 0x1f, RZ ;  /* 0x0000001f1c007819 */ /* 0x000fe200000006ff */
[----:B------:R-:W-:-:S03]  /*1eb60*/  VIADD R25, R25, 0x1 ;  /* 0x0000000119197836 */ /* 0x000fc60000000000 */
[----:B------:R-:W1:Y:S02]  /*1eb70*/  SYNCS.PHASECHK.TRANS64.TRYWAIT P1, [R5+URZ+0x28840], R0 ;  /* 0x02884000050075a7 */ /* 0x000e64000802017f */
[----:B------:R-:W-:-:S04]  /*1eb80*/  ISETP.NE.AND P2, PT, R25, 0x2, PT ;  /* 0x000000021900780c */ /* 0x000fc80003f45270 */
[----:B------:R-:W-:Y:S01]  /*1eb90*/  SEL R3, RZ, 0x1, P2 ;  /* 0x00000001ff037807 */ /* 0x000fe20001000000 */
[----:B-1----:R-:W-:Y:S08]  /*1eba0*/  @!P1 BRA `(.L_x_9727) ;  /* 0x0000006c00349947 */ /* 0x002ff00003800000 */
.L_x_9987:
[----:B------:R-:W-:Y:S02]  /*1ebb0*/  SEL R25, R25, RZ, P2 ;  /* 0x000000ff19197207 */ /* 0x000fe40001000000 */
[----:B------:R-:W-:Y:S01]  /*1ebc0*/  LOP3.LUT R2, R28, R3, RZ, 0x3c, !PT ;  /* 0x000000031c027212 */ /* 0x000fe200078e3cff */
[----:B------:R-:W-:Y:S06]  /*1ebd0*/  @!P0 BRA `(.L_x_9728) ;  /* 0x0000000000048947 */ /* 0x000fec0003800000 */
[----:B------:R-:W-:Y:S01]  /*1ebe0*/  BPT.TRAP 0x1 ;  /* 0x000000040000795c */ /* 0x000fe20000300000 */
.L_x_9728:
[----:B------:R-:W-:Y:S01]  /*1ebf0*/  IMAD R25, R25, 0x8, R4 ;  /* 0x0000000819197824 */ /* 0x000fe200078e0204 */
[----:B------:R-:W-:-:S04]  /*1ec00*/  SHF.L.U32 R2, R2, 0x1f, RZ ;  /* 0x0000001f02027819 */ /* 0x000fc800000006ff */
[----:B------:R-:W2:Y:S02]  /*1ec10*/  SYNCS.PHASECHK.TRANS64.TRYWAIT P1, [R25+URZ+0x28840], R2 ;  /* 0x02884002190075a7 */ /* 0x000ea4000802017f */
[----:B--2---:R-:W-:Y:S05]  /*1ec20*/  @!P1 BRA `(.L_x_9729) ;  /* 0x0000006c00289947 */ /* 0x004fea0003800000 */
.L_x_9988:
[----:B------:R-:W-:Y:S05]  /*1ec30*/  @!P0 BRA `(.L_x_9730) ;  /* 0x0000000000048947 */ /* 0x000fea0003800000 */
[----:B------:R-:W-:Y:S01]  /*1ec40*/  BPT.TRAP 0x1 ;  /* 0x000000040000795c */ /* 0x000fe20000300000 */
.L_x_9730:
[----:B------:R-:W5:Y:S02]  /*1ec50*/  SYNCS.PHASECHK.TRANS64.TRYWAIT P1, [R5+URZ+0x28860], R0 ;  /* 0x02886000050075a7 */ /* 0x000f64000802017f */
[----:B-----5:R-:W-:Y:S05]  /*1ec60*/  @!P1 BRA `(.L_x_9731) ;  /* 0x0000006c002c9947 */ /* 0x020fea0003800000 */
.L_x_9989:
[----:B------:R-:W-:Y:S05]  /*1ec70*/  @!P0 BRA `(.L_x_9732) ;  /* 0x0000000000048947 */ /* 0x000fea0003800000 */
[----:B------:R-:W-:Y:S01]  /*1ec80*/  BPT.TRAP 0x1 ;  /* 0x000000040000795c */ /* 0x000fe20000300000 */
.L_x_9732:
[----:B------:R0:W0:Y:S02]  /*1ec90*/  SYNCS.PHASECHK.TRANS64.TRYWAIT P0, [R25+URZ+0x28860], R2 ;  /* 0x02886002190075a7 */ /* 0x000024000800017f */
[----:B0-----:R-:W-:Y:S05]  /*1eca0*/  @!P0 NANOSLEEP.SYNCS 0x989680 ;  /* 0x009896800000895d */ /* 0x001fea0003900000 */
[----:B------:R-:W0:Y:S02]  /*1ecb0*/  @!P0 SYNCS.PHASECHK.TRANS64 P0, [R25+URZ+0x28860], R2 ;  /* 0x02886002190085a7 */ /* 0x000e24000800007f */
[----:B0-----:R-:W-:Y:S05]  /*1ecc0*/  @!P0 BRA `(.L_x_9732) ;  /* 0xfffffffc00f08947 */ /* 0x001fea000383ffff */
.L_x_9391:
[----:B------:R-:W-:Y:S05]  /*1ecd0*/  BSYNC B9 ;  /* 0x0000000000097941 */ /* 0x000fea0003800000 */
.L_x_9388:
[----:B------:R-:W-:Y:S05]  /*1ece0*/  EXIT ;  /* 0x000000000000794d */ /* 0x000fea0003800000 */
.L_x_9413:
[----:B0-----:R0:W1:Y:S02]  /*1ecf0*/  SYNCS.PHASECHK.TRANS64.TRYWAIT P6, [R91+URZ+0x28890], R102 ;  /* 0x028890665b0075a7 */ /* 0x00106400080c017f */
[----:B-1----:R-:W-:Y:S05]  /*1ed00*/  @!P6 NANOSLEEP.SYNCS 0x989680 ;  /* 0x009896800000e95d */ /* 0x002fea0003900000 */
[----:B------:R-:W1:Y:S02]  /*1ed10*/  @!P6 SYNCS.PHASECHK.TRANS64 P6, [R91+URZ+0x28890], R102 ;  /* 0x028890665b00e5a7 */ /* 0x000e6400080c007f */
[----:B-1----:R-:W-:Y:S05]  /*1ed20*/  @!P6 BRA `(.L_x_9413) ;  /* 0xfffffffc00f0e947 */ /* 0x002fea000383ffff */
[----:B------:R-:W-:Y:S05]  /*1ed30*/  BRA `(.L_x_9733) ;  /* 0xfffffe4000dc7947 */ /* 0x000fea000383ffff */
.L_x_9414:
        /* <DEDUP_REMOVED lines=8> */
.L_x_9735:
[----:B------:R-:W-:Y:S05]  /*1edc0*/  BSYNC B1 ;  /* 0x0000000000017941 */ /* 0x000fea0003800000 */
.L_x_9734:
        /* <DEDUP_REMOVED lines=8> */
.L_x_9736:
[----:B------:R-:W-:Y:S01]  /*1ee50*/  IMAD.MOV.U32 R105, RZ, RZ, R14 ;  /* 0x000000ffff697224 */ /* 0x000fe200078e000e */
[----:B------:R-:W-:Y:S06]  /*1ee60*/  BRA `(.L_x_9737) ;  /* 0xfffffe4000a47947 */ /* 0x000fec000383ffff */
.L_x_9423:
[----:B------:R-:W-:Y:S01]  /*1ee70*/  BSSY B1, `(.L_x_9738) ;  /* 0x0000008000017945 */ /* 0x000fe20003800000 */
[----:B0---4-:R-:W-:Y:S01]  /*1ee80*/  IMAD.MOV.U32 R13, RZ, RZ, R103 ;  /* 0x000000ffff0d7224 */ /* 0x011fe200078e0067 */
[----:B------:R-:W-:Y:S01]  /*1ee90*/  MOV R12, 0x1 ;  /* 0x00000001000c7802 */ /* 0x000fe20000000f00 */
[----:B------:R-:W-:Y:S02]  /*1eea0*/  IMAD.MOV.U32 R11, RZ, RZ, 0x181f ;  /* 0x0000181fff0b7424 */ /* 0x000fe400078e00ff */
[----:B------:R-:W-:-:S07]  /*1eeb0*/  IMAD.MOV.U32 R15, RZ, RZ, -0x1 ;  /* 0xffffffffff0f7424 */ /* 0x000fce00078e00ff */
[----:B-123--:R-:W-:Y:S05]  /*1eec0*/  WARPSYNC.COLLECTIVE R15, `(.L_x_9739) ;  /* 0x000000000f087348 */ /* 0x00efea0003c00000 */
[----:B------:R0:W4:Y:S02]  /*1eed0*/  SHFL.IDX P6, R14, R13, R12, R11 ;  /* 0x0000000c0d0e7389 */ /* 0x00012400000c000b */
[----:B01234-:R-:W-:Y:S01]  /*1eee0*/  ENDCOLLECTIVE ;  /* 0x000000000000791b */ /* 0x01ffe20003800000 */
.L_x_9739:
[----:B------:R-:W-:Y:S05]  /*1eef0*/  BSYNC B1 ;  /* 0x0000000000017941 */ /* 0x000fea0003800000 */
.L_x_9738:
        /* <DEDUP_REMOVED lines=8> */
.L_x_9740:
[----:B------:R-:W-:Y:S01]  /*1ef80*/  IMAD.MOV.U32 R73, RZ, RZ, R14 ;  /* 0x000000ffff497224 */ /* 0x000fe200078e000e */
[----:B------:R-:W-:Y:S06]  /*1ef90*/  BRA `(.L_x_9741) ;  /* 0xfffffe4800387947 */ /* 0x000fec000383ffff */
.L_x_9432:
        /* <DEDUP_REMOVED lines=8> */
.L_x_9743:
[----:B------:R-:W-:Y:S05]  /*1f020*/  BSYNC B1 ;  /* 0x0000000000017941 */ /* 0x000fea0003800000 */
.L_x_9742:
        /* <DEDUP_REMOVED lines=8> */
.L_x_9744:
[----:B------:R-:W-:Y:S01]  /*1f0b0*/  IMAD.MOV.U32 R65, RZ, RZ, R14 ;  /* 0x000000ffff417224 */ /* 0x000fe200078e000e */
[----:B------:R-:W-:Y:S06]  /*1f0c0*/  BRA `(.L_x_9745) ;  /* 0xfffffe4c00cc7947 */ /* 0x000fec000383ffff */
.L_x_9441:
        /* <DEDUP_REMOVED lines=8> */
.L_x_9747:
[----:B------:R-:W-:Y:S05]  /*1f150*/  BSYNC B1 ;  /* 0x0000000000017941 */ /* 0x000fea0003800000 */
.L_x_9746:
        /* <DEDUP_REMOVED lines=8> */
.L_x_9748:
[----:B------:R-:W-:Y:S01]  /*1f1e0*/  IMAD.MOV.U32 R53, RZ, RZ, R14 ;  /* 0x000000ffff357224 */ /* 0x000fe200078e000e */
[----:B------:R-:W-:Y:S06]  /*1f1f0*/  BRA `(.L_x_9749) ;  /* 0xfffffe54005c7947 */ /* 0x000fec000383ffff */
.L_x_9453:
[----:B-1----:R1:W2:Y:S02]  /*1f200*/  SYNCS.PHASECHK.TRANS64.TRYWAIT P4, [R91+URZ+0x28890], R102 ;  /* 0x028890665b0075a7 */ /* 0x0022a4000808017f */
[----:B--2---:R-:W-:Y:S05]  /*1f210*/  @!P4 NANOSLEEP.SYNCS 0x989680 ;  /* 0x009896800000c95d */ /* 0x004fea0003900000 */
[----:B------:R-:W2:Y:S02]  /*1f220*/  @!P4 SYNCS.PHASECHK.TRANS64 P4, [R91+URZ+0x28890], R102 ;  /* 0x028890665b00c5a7 */ /* 0x000ea4000808007f */
[----:B--2---:R-:W-:Y:S05]  /*1f230*/  @!P4 BRA `(.L_x_9453) ;  /* 0xfffffffc00f0c947 */ /* 0x004fea000383ffff */
[----:B------:R-:W-:Y:S05]  /*1f240*/  BRA `(.L_x_9750) ;  /* 0xfffffe6400887947 */ /* 0x000fea000383ffff */
.L_x_9454:
        /* <DEDUP_REMOVED lines=8> */
.L_x_9752:
[----:B------:R-:W-:Y:S05]  /*1f2d0*/  BSYNC B1 ;  /* 0x0000000000017941 */ /* 0x000fea0003800000 */
.L_x_9751:
        /* <DEDUP_REMOVED lines=8> */
.L_x_9753:
[----:B------:R-:W-:Y:S01]  /*1f360*/  IMAD.MOV.U32 R106, RZ, RZ, R14 ;  /* 0x000000ffff6a7224 */ /* 0x000fe200078e000e */
[----:B------:R-:W-:Y:S06]  /*1f370*/  BRA `(.L_x_9754) ;  /* 0xfffffe6400547947 */ /* 0x000fec000383ffff */
.L_x_9459:
        /* <DEDUP_REMOVED lines=8> */
.L_x_9756:
[----:B------:R-:W-:Y:S05]  /*1f400*/  BSYNC B1 ;  /* 0x0000000000017941 */ /* 0x000fea0003800000 */
.L_x_9755:
        /* <DEDUP_REMOVED lines=8> */
.L_x_9757:
[----:B------:R-:W-:Y:S01]  /*1f490*/  IMAD.MOV.U32 R50, RZ, RZ, R14 ;  /* 0x000000ffff327224 */ /* 0x000fe200078e000e */
[----:B------:R-:W-:Y:S06]  /*1f4a0*/  BRA `(.L_x_9758) ;  /* 0xfffffe6c000c7947 */ /* 0x000fec000383ffff */
.L_x_9464:
        /* <DEDUP_REMOVED lines=8> */
.L_x_9760:
[----:B------:R-:W-:Y:S05]  /*1f530*/  BSYNC B1 ;  /* 0x0000000000017941 */ /* 0x000fea0003800000 */
.L_x_9759:
        /* <DEDUP_REMOVED lines=8> */
.L_x_9761:
[----:B------:R-:W-:Y:S01]  /*1f5c0*/  IMAD.MOV.U32 R50, RZ, RZ, R14 ;  /* 0x000000ffff327224 */ /* 0x000fe200078e000e */
[----:B------:R-:W-:Y:S06]  /*1f5d0*/  BRA `(.L_x_9762) ;  /* 0xfffffe7000b87947 */ /* 0x000fec000383ffff */
.L_x_9469:
        /* <DEDUP_REMOVED lines=8> */
.L_x_9764:
[----:B------:R-:W-:Y:S05]  /*1f660*/  BSYNC B1 ;  /* 0x0000000000017941 */ /* 0x000fea0003800000 */
.L_x_9763:
        /* <DEDUP_REMOVED lines=8> */
.L_x_9765:
[----:B------:R-:W-:Y:S01]  /*1f6f0*/  IMAD.MOV.U32 R108, RZ, RZ, R14 ;  /* 0x000000ffff6c7224 */ /* 0x000fe200078e000e */
[----:B------:R-:W-:Y:S06]  /*1f700*/  BRA `(.L_x_9766) ;  /* 0xfffffe7800687947 */ /* 0x000fec000383ffff */
.L_x_9474:
[----:B0-----:R0:W1:Y:S02]  /*1f710*/  SYNCS.PHASECHK.TRANS64.TRYWAIT P3, [R91+URZ+0x28890], R102 ;  /* 0x028890665b0075a7 */ /* 0x001064000806017f */
[----:B-1----:R-:W-:Y:S05]  /*1f720*/  @!P3 NANOSLEEP.SYNCS 0x989680 ;  /* 0x009896800000b95d */ /* 0x002fea0003900000 */
[----:B------:R-:W1:Y:S02]  /*1f730*/  @!P3 SYNCS.PHASECHK.TRANS64 P3, [R91+URZ+0x28890], R102 ;  /* 0x028890665b00b5a7 */ /* 0x000e64000806007f */
[----:B-1----:R-:W-:Y:S05]  /*1f740*/  @!P3 BRA `(.L_x_9474) ;  /* 0xfffffffc00f0b947 */ /* 0x002fea000383ffff */
[----:B------:R-:W-:Y:S05]  /*1f750*/  BRA `(.L_x_9767) ;  /* 0xfffffe80006c7947 */ /* 0x000fea000383ffff */
.L_x_9475:
        /* <DEDUP_REMOVED lines=8> */
.L_x_9769:
[----:B------:R-:W-:Y:S05]  /*1f7e0*/  BSYNC B1 ;  /* 0x0000000000017941 */ /* 0x000fea0003800000 */
.L_x_9768:
        /* <DEDUP_REMOVED lines=8> */
.L_x_9770:
[----:B------:R-:W-:Y:S05]  /*1f870*/  BRA `(.L_x_9771) ;  /* 0xfffffe8000947947 */ /* 0x000fea000383ffff */
.L_x_9478:
        /* <DEDUP_REMOVED lines=8> */
.L_x_9773:
[----:B------:R-:W-:Y:S05]  /*1f900*/  BSYNC B1 ;  /* 0x0000000000017941 */ /* 0x000fea0003800000 */
.L_x_9772:
        /* <DEDUP_REMOVED lines=8> */
.L_x_9774:
[----:B------:R-:W-:Y:S05]  /*1f990*/  BRA `(.L_x_9775) ;  /* 0xfffffe8000947947 */ /* 0x000fea000383ffff */
.L_x_9481:
        /* <DEDUP_REMOVED lines=8> */
.L_x_9777:
[----:B------:R-:W-:Y:S05]  /*1fa20*/  BSYNC B1 ;  /* 0x0000000000017941 */ /* 0x000fea0003800000 */
.L_x_9776:
        /* <DEDUP_REMOVED lines=8> */
.L_x_9778:
[----:B------:R-:W-:Y:S05]  /*1fab0*/  BRA `(.L_x_9779) ;  /* 0xfffffe8000987947 */ /* 0x000fea000383ffff */
.L_x_9484:
        /* <DEDUP_REMOVED lines=8> */
.L_x_9781:
[----:B------:R-:W-:Y:S05]  /*1fb40*/  BSYNC B1 ;  /* 0x0000000000017941 */ /* 0x000fea0003800000 */
.L_x_9780:
        /* <DEDUP_REMOVED lines=8> */
.L_x_9782:
[----:B------:R-:W-:Y:S05]  /*1fbd0*/  BRA `(.L_x_9783) ;  /* 0xfffffe80009c7947 */ /* 0x000fea000383ffff */
.L_x_9488:
[----:B------:R0:W0:Y:S02]  /*1fbe0*/  SYNCS.PHASECHK.TRANS64.TRYWAIT P4, [R91+URZ+0x288b0], R102 ;  /* 0x0288b0665b0075a7 */ /* 0x000024000808017f */
[----:B0-----:R-:W-:Y:S05]  /*1fbf0*/  @!P4 NANOSLEEP.SYNCS 0x989680 ;  /* 0x009896800000c95d */ /* 0x001fea0003900000 */
[----:B------:R-:W0:Y:S02]  /*1fc00*/  @!P4 SYNCS.PHASECHK.TRANS64 P4, [R91+URZ+0x288b0], R102 ;  /* 0x0288b0665b00c5a7 */ /* 0x000e24000808007f */
[----:B0-----:R-:W-:Y:S05]  /*1fc10*/  @!P4 BRA `(.L_x_9488) ;  /* 0xfffffffc00f0c947 */ /* 0x001fea000383ffff */
[----:B------:R-:W-:Y:S05]  /*1fc20*/  BRA `(.L_x_9784) ;  /* 0xfffffe8400187947 */ /* 0x000fea000383ffff */
.L_x_9500:
[----:B------:R-:W-:Y:S01]  /*1fc30*/  BSSY B0, `(.L_x_9785) ;  /* 0x0000008000007945 */ /* 0x000fe20003800000 */
[----:B----4-:R-:W-:Y:S02]  /*1fc40*/  IMAD.MOV.U32 R13, RZ, RZ, R220 ;  /* 0x000000ffff0d7224 */ /* 0x010fe400078e00dc */
[----:B------:R-:W-:Y:S02]  /*1fc50*/  IMAD.MOV.U32 R12, RZ, RZ, RZ ;  /* 0x000000ffff0c7224 */ /* 0x000fe400078e00ff */
[----:B------:R-:W-:Y:S02]  /*1fc60*/  IMAD.MOV.U32 R11, RZ, RZ, 0x1f ;  /* 0x0000001fff0b7424 */ /* 0x000fe400078e00ff */
[----:B------:R-:W-:-:S07]  /*1fc70*/  IMAD.MOV.U32 R15, RZ, RZ, -0x1 ;  /* 0xffffffffff0f7424 */ /* 0x000fce00078e00ff */
[----:B--2--5:R-:W-:Y:S05]  /*1fc80*/  WARPSYNC.COLLECTIVE R15, `(.L_x_9786) ;  /* 0x000000000f087348 */ /* 0x024fea0003c00000 */
[----:B------:R0:W1:Y:S02]  /*1fc90*/  SHFL.IDX P6, R14, R13, R12, R11 ;  /* 0x0000000c0d0e7389 */ /* 0x00006400000c000b */
[----:B012--5:R-:W-:Y:S01]  /*1fca0*/  ENDCOLLECTIVE ;  /* 0x000000000000791b */ /* 0x027fe20003800000 */
.L_x_9786:
[----:B------:R-:W-:Y:S05]  /*1fcb0*/  BSYNC B0 ;  /* 0x0000000000007941 */ /* 0x000fea0003800000 */
.L_x_9785:
[----:B------:R-:W-:Y:S01]  /*1fcc0*/  IMAD.MOV.U32 R190, RZ, RZ, R14 ;  /* 0x000000ffffbe7224 */ /* 0x000fe200078e000e */
[----:B------:R-:W-:Y:S06]  /*1fcd0*/  BRA `(.L_x_9787) ;  /* 0xfffffe8c00847947 */ /* 0x000fec000383ffff */
.L_x_9510:
        /* <DEDUP_REMOVED lines=8> */
.L_x_9789:
[----:B------:R-:W-:Y:S05]  /*1fd60*/  BSYNC B1 ;  /* 0x0000000000017941 */ /* 0x000fea0003800000 */
.L_x_9788:
        /* <DEDUP_REMOVED lines=8> */
.L_x_9790:
[----:B------:R-:W-:Y:S02]  /*1fdf0*/  IMAD.MOV.U32 R13, RZ, RZ, R8 ;  /* 0x000000ffff0d7224 */ /* 0x000fe400078e0008 */
[----:B------:R-:W-:-:S07]  /*1fe00*/  IMAD.MOV.U32 R3, RZ, RZ, R14 ;  /* 0x000000ffff037224 */ /* 0x000fce00078e000e */
[----:B------:R-:W-:Y:S05]  /*1fe10*/  WARPSYNC.COLLECTIVE R15, `(.L_x_9791) ;  /* 0x000000000f087348 */ /* 0x000fea0003c00000 */
[----:B------:R0:W1:Y:S02]  /*1fe20*/  SHFL.IDX P6, R14, R13, R12, R11 ;  /* 0x0000000c0d0e7389 */ /* 0x00006400000c000b */
[----:B01----:R-:W-:Y:S01]  /*1fe30*/  ENDCOLLECTIVE ;  /* 0x000000000000791b */ /* 0x003fe20003800000 */
.L_x_9791:
[----:B------:R-:W-:Y:S02]  /*1fe40*/  IMAD.MOV.U32 R13, RZ, RZ, R7 ;  /* 0x000000ffff0d7224 */ /* 0x000fe400078e0007 */
[----:B------:R-:W-:-:S07]  /*1fe50*/  IMAD.MOV.U32 R4, RZ, RZ, R14 ;  /* 0x000000ffff047224 */ /* 0x000fce00078e000e */
[----:B------:R-:W-:Y:S05]  /*1fe60*/  WARPSYNC.COLLECTIVE R15, `(.L_x_9792) ;  /* 0x000000000f087348 */ /* 0x000fea0003c00000 */
[----:B------:R0:W1:Y:S02]  /*1fe70*/  SHFL.IDX P6, R14, R13, R12, R11 ;  /* 0x0000000c0d0e7389 */ /* 0x00006400000c000b */
[----:B01----:R-:W-:Y:S01]  /*1fe80*/  ENDCOLLECTIVE ;  /* 0x000000000000791b */ /* 0x003fe20003800000 */
.L_x_9792:
[----:B------:R-:W-:Y:S05]  /*1fe90*/  BRA `(.L_x_9793) ;  /* 0xfffffe9000d87947 */ /* 0x000fea000383ffff */
.L_x_9513:
[----:B------:R-:W-:Y:S01]  /*1fea0*/  BSSY B1, `(.L_x_9794) ;  /* 0x0000008000017945 */ /* 0x000fe20003800000 */
[----:B--2---:R-:W-:Y:S01]  /*1feb0*/  IMAD.MOV.U32 R13, RZ, RZ, R6 ;  /* 0x000000ffff0d7224 */ /* 0x004fe200078e0006 */
[----:B------:R-:W-:Y:S01]  /*1fec0*/  MOV R11, 0x181f ;  /* 0x0000181f000b7802 */ /* 0x000fe20000000f00 */
[----:B------:R-:W-:Y:S02]  /*1fed0*/  IMAD.MOV.U32 R12, RZ, RZ, 0x1 ;  /* 0x00000001ff0c7424 */ /* 0x000fe400078e00ff */
[----:B------:R-:W-:-:S07]  /*1fee0*/  IMAD.MOV.U32 R15, RZ, RZ, -0x1 ;  /* 0xffffffffff0f7424 */ /* 0x000fce00078e00ff */
[----:B-1----:R-:W-:Y:S05]  /*1fef0*/  WARPSYNC.COLLECTIVE R15, `(.L_x_9795) ;  /* 0x000000000f087348 */ /* 0x002fea0003c00000 */
[----:B------:R0:W2:Y:S02]  /*1ff00*/  SHFL.IDX P6, R14, R13, R12, R11 ;  /* 0x0000000c0d0e7389 */ /* 0x0000a400000c000b */
[----:B012---:R-:W-:Y:S01]  /*1ff10*/  ENDCOLLECTIVE ;  /* 0x000000000000791b */ /* 0x007fe20003800000 */
.L_x_9795:
[----:B------:R-:W-:Y:S05]  /*1ff20*/  BSYNC B1 ;  /* 0x0000000000017941 */ /* 0x000fea0003800000 */
.L_x_9794:
        /* <DEDUP_REMOVED lines=8> */
.L_x_9796:
[----:B------:R-:W-:Y:S02]  /*1ffb0*/  IMAD.MOV.U32 R13, RZ, RZ, R8 ;  /* 0x000000ffff0d7224 */ /* 0x000fe400078e0008 */
[----:B------:R-:W-:-:S07]  /*1ffc0*/  IMAD.MOV.U32 R3, RZ, RZ, R14 ;  /* 0x000000ffff037224 */ /* 0x000fce00078e000e */
[----:B------:R-:W-:Y:S05]  /*1ffd0*/  WARPSYNC.COLLECTIVE R15, `(.L_x_9797) ;  /* 0x000000000f087348 */ /* 0x000fea0003c00000 */
[----:B------:R0:W1:Y:S02]  /*1ffe0*/  SHFL.IDX P6, R14, R13, R12, R11 ;  /* 0x0000000c0d0e7389 */ /* 0x00006400000c000b */
[----:B01----:R-:W-:Y:S01]  /*1fff0*/  ENDCOLLECTIVE ;  /* 0x000000000000791b */ /* 0x003fe20003800000 */
.L_x_9797:
[----:B------:R-:W-:Y:S02]  /*20000*/  IMAD.MOV.U32 R13, RZ, RZ, R7 ;  /* 0x000000ffff0d7224 */ /* 0x000fe400078e0007 */
[----:B------:R-:W-:-:S07]  /*20010*/  IMAD.MOV.U32 R4, RZ, RZ, R14 ;  /* 0x000000ffff047224 */ /* 0x000fce00078e000e */
[----:B------:R-:W-:Y:S05]  /*20020*/  WARPSYNC.COLLECTIVE R15, `(.L_x_9798) ;  /* 0x000000000f087348 */ /* 0x000fea0003c00000 */
[----:B------:R0:W1:Y:S02]  /*20030*/  SHFL.IDX P6, R14, R13, R12, R11 ;  /* 0x0000000c0d0e7389 */ /* 0x00006400000c000b */
[----:B01----:R-:W-:Y:S01]  /*20040*/  ENDCOLLECTIVE ;  /* 0x000000000000791b */ /* 0x003fe20003800000 */
.L_x_9798:
[----:B------:R-:W-:Y:S05]  /*20050*/  BRA `(.L_x_9799) ;  /* 0xfffffe9400447947 */ /* 0x000fea000383ffff */
.L_x_9516:
        /* <DEDUP_REMOVED lines=8> */
.L_x_9801:
[----:B------:R-:W-:Y:S05]  /*200e0*/  BSYNC B1 ;  /* 0x0000000000017941 */ /* 0x000fea0003800000 */
.L_x_9800:
        /* <DEDUP_REMOVED lines=8> */
.L_x_9802:
[----:B------:R-:W-:Y:S02]  /*20170*/  IMAD.MOV.U32 R13, RZ, RZ, R8 ;  /* 0x000000ffff0d7224 */ /* 0x000fe400078e0008 */
[----:B------:R-:W-:-:S07]  /*20180*/  IMAD.MOV.U32 R3, RZ, RZ, R14 ;  /* 0x000000ffff037224 */ /* 0x000fce00078e000e */
[----:B------:R-:W-:Y:S05]  /*20190*/  WARPSYNC.COLLECTIVE R15, `(.L_x_9803) ;  /* 0x000000000f087348 */ /* 0x000fea0003c00000 */
[----:B------:R0:W1:Y:S02]  /*201a0*/  SHFL.IDX P6, R14, R13, R12, R11 ;  /* 0x0000000c0d0e7389 */ /* 0x00006400000c000b */
[----:B01----:R-:W-:Y:S01]  /*201b0*/  ENDCOLLECTIVE ;  /* 0x000000000000791b */ /* 0x003fe20003800000 */
.L_x_9803:
[----:B------:R-:W-:Y:S02]  /*201c0*/  IMAD.MOV.U32 R13, RZ, RZ, R7 ;  /* 0x000000ffff0d7224 */ /* 0x000fe400078e0007 */
[----:B------:R-:W-:-:S07]  /*201d0*/  IMAD.MOV.U32 R4, RZ, RZ, R14 ;  /* 0x000000ffff047224 */ /* 0x000fce00078e000e */
[----:B------:R-:W-:Y:S05]  /*201e0*/  WARPSYNC.COLLECTIVE R15, `(.L_x_9804) ;  /* 0x000000000f087348 */ /* 0x000fea0003c00000 */
[----:B------:R0:W1:Y:S02]  /*201f0*/  SHFL.IDX P6, R14, R13, R12, R11 ;  /* 0x0000000c0d0e7389 */ /* 0x00006400000c000b */
[----:B01----:R-:W-:Y:S01]  /*20200*/  ENDCOLLECTIVE ;  /* 0x000000000000791b */ /* 0x003fe20003800000 */
.L_x_9804:
[----:B------:R-:W-:Y:S05]  /*20210*/  BRA `(.L_x_9805) ;  /* 0xfffffe9400a87947 */ /* 0x000fea000383ffff */
.L_x_9519:
[----:B------:R-:W-:Y:S01]  /*20220*/  BSSY B1, `(.L_x_9806) ;  /* 0x0000008000017945 */ /* 0x000fe20003800000 */
[----:B------:R-:W-:Y:S01]  /*20230*/  IMAD.MOV.U32 R13, RZ, RZ, R6 ;  /* 0x000000ffff0d7224 */ /* 0x000fe200078e0006 */
[----:B------:R-:W-:Y:S01]  /*20240*/  MOV R12, 0x3 ;  /* 0x00000003000c7802 */ /* 0x000fe20000000f00 */
[----:B------:R-:W-:Y:S02]  /*20250*/  IMAD.MOV.U32 R11, RZ, RZ, 0x181f ;  /* 0x0000181fff0b7424 */ /* 0x000fe400078e00ff */
[----:B------:R-:W-:-:S07]  /*20260*/  IMAD.MOV.U32 R15, RZ, RZ, -0x1 ;  /* 0xffffffffff0f7424 */ /* 0x000fce00078e00ff */
[----:B-12---:R-:W-:Y:S05]  /*20270*/  WARPSYNC.COLLECTIVE R15, `(.L_x_9807) ;  /* 0x000000000f087348 */ /* 0x006fea0003c00000 */
[----:B------:R0:W3:Y:S02]  /*20280*/  SHFL.IDX P6, R14, R13, R12, R11 ;  /* 0x0000000c0d0e7389 */ /* 0x0000e400000c000b */
[----:B0123--:R-:W-:Y:S01]  /*20290*/  ENDCOLLECTIVE ;  /* 0x000000000000791b */ /* 0x00ffe20003800000 */
.L_x_9807:
[----:B------:R-:W-:Y:S05]  /*202a0*/  BSYNC B1 ;  /* 0x0000000000017941 */ /* 0x000fea0003800000 */
.L_x_9806:
        /* <DEDUP_REMOVED lines=8> */
.L_x_9808:
[----:B------:R-:W-:Y:S02]  /*20330*/  IMAD.MOV.U32 R13, RZ, RZ, R8 ;  /* 0x000000ffff0d7224 */ /* 0x000fe400078e0008 */
[----:B------:R-:W-:-:S07]  /*20340*/  IMAD.MOV.U32 R3, RZ, RZ, R14 ;  /* 0x000000ffff037224 */ /* 0x000fce00078e000e */
[----:B------:R-:W-:Y:S05]  /*20350*/  WARPSYNC.COLLECTIVE R15, `(.L_x_9809) ;  /* 0x000000000f087348 */ /* 0x000fea0003c00000 */
[----:B------:R0:W1:Y:S02]  /*20360*/  SHFL.IDX P6, R14, R13, R12, R11 ;  /* 0x0000000c0d0e7389 */ /* 0x00006400000c000b */
[----:B01----:R-:W-:Y:S01]  /*20370*/  ENDCOLLECTIVE ;  /* 0x000000000000791b */ /* 0x003fe20003800000 */
.L_x_9809:
[----:B------:R-:W-:Y:S02]  /*20380*/  IMAD.MOV.U32 R13, RZ, RZ, R7 ;  /* 0x000000ffff0d7224 */ /* 0x000fe400078e0007 */
[----:B------:R-:W-:-:S07]  /*20390*/  IMAD.MOV.U32 R4, RZ, RZ, R14 ;  /* 0x000000ffff047224 */ /* 0x000fce00078e000e */
[----:B------:R-:W-:Y:S05]  /*203a0*/  WARPSYNC.COLLECTIVE R15, `(.L_x_9810) ;  /* 0x000000000f087348 */ /* 0x000fea0003c00000 */
[----:B------:R0:W1:Y:S02]  /*203b0*/  SHFL.IDX P6, R14, R13, R12, R11 ;  /* 0x0000000c0d0e7389 */ /* 0x00006400000c000b */
[----:B01----:R-:W-:Y:S01]  /*203c0*/  ENDCOLLECTIVE ;  /* 0x000000000000791b */ /* 0x003fe20003800000 */
.L_x_9810:
[----:B------:R-:W-:Y:S05]  /*203d0*/  BRA `(.L_x_9811) ;  /* 0xfffffe9800147947 */ /* 0x000fea000383ffff */
.L_x_9523:
[----:B0-----:R0:W1:Y:S02]  /*203e0*/  SYNCS.PHASECHK.TRANS64.TRYWAIT P0, [R18+URZ+0x28800], R5 ;  /* 0x02880005120075a7 */ /* 0x001064000800017f */
[----:B-1----:R-:W-:Y:S05]  /*203f0*/  @!P0 NANOSLEEP.SYNCS 0x989680 ;  /* 0x009896800000895d */ /* 0x002fea0003900000 */
[----:B------:R-:W1:Y:S02]  /*20400*/  @!P0 SYNCS.PHASECHK.TRANS64 P0, [R18+URZ+0x28800], R5 ;  /* 0x02880005120085a7 */ /* 0x000e64000800007f */
[----:B-1----:R-:W-:Y:S05]  /*20410*/  @!P0 BRA `(.L_x_9523) ;  /* 0xfffffffc00f08947 */ /* 0x002fea000383ffff */
[----:B------:R-:W-:Y:S05]  /*20420*/  BRA `(.L_x_9812) ;  /* 0xfffffe9800d87947 */ /* 0x000fea000383ffff */
.L_x_9539:
[----:B--2---:R-:W1:Y:S01]  /*20430*/  LDC R47, c[0x0][0x3f4] ;  /* 0x0000fd00ff2f7b82 */ /* 0x004e620000000800 */
[----:B------:R-:W-:Y:S01]  /*20440*/  BSSY B1, `(.L_x_9813) ;  /* 0x0000008000017945 */ /* 0x000fe20003800000 */
[----:B----4-:R-:W-:Y:S02]  /*20450*/  IMAD.MOV.U32 R13, RZ, RZ, R35 ;  /* 0x000000ffff0d7224 */ /* 0x010fe400078e0023 */
[----:B------:R-:W-:Y:S02]  /*20460*/  IMAD.MOV.U32 R12, RZ, RZ, RZ ;  /* 0x000000ffff0c7224 */ /* 0x000fe400078e00ff */
[----:B------:R-:W-:Y:S02]  /*20470*/  IMAD.MOV.U32 R11, RZ, RZ, 0x181f ;  /* 0x0000181fff0b7424 */ /* 0x000fe400078e00ff */
[----:B------:R-:W-:-:S07]  /*20480*/  IMAD.MOV.U32 R15, RZ, RZ, -0x1 ;  /* 0xffffffffff0f7424 */ /* 0x000fce00078e00ff */
[----:B01----:R-:W-:Y:S05]  /*20490*/  WARPSYNC.COLLECTIVE R15, `(.L_x_9814) ;  /* 0x000000000f087348 */ /* 0x003fea0003c00000 */
[----:B------:R2:W3:Y:S02]  /*204a0*/  SHFL.IDX P6, R14, R13, R12, R11 ;  /* 0x0000000c0d0e7389 */ /* 0x0004e400000c000b */
[----:B0123--:R-:W-:Y:S01]  /*204b0*/  ENDCOLLECTIVE ;  /* 0x000000000000791b */ /* 0x00ffe20003800000 */
.L_x_9814:
[----:B------:R-:W-:Y:S05]  /*204c0*/  BSYNC B1 ;  /* 0x0000000000017941 */ /* 0x000fea0003800000 */
.L_x_9813:
        /* <DEDUP_REMOVED lines=10> */
.L_x_9815:
[----:B------:R-:W-:Y:S01]  /*20570*/  ISETP.GE.OR P1, PT, R57, R0, P0 ;  /* 0x000000003900720c */ /* 0x000fe20000726670 */
[----:B------:R-:W-:-:S12]  /*20580*/  IMAD.MOV.U32 R13, RZ, RZ, R33 ;  /* 0x000000ffff0d7224 */ /* 0x000fd800078e0021 */
[C---:B------:R-:W-:Y:S02]  /*20590*/  @!P1 SHF.L.U32 R7, R16.reuse, 0x1, RZ ;  /* 0x0000000110079819 */ /* 0x040fe400000006ff */
[----:B------:R-:W-:Y:S01]  /*205a0*/  @!P1 SHF.L.U64.HI R6, R16, 0x1, R17 ;  /* 0x0000000110069819 */ /* 0x000fe20000010211 */
[----:B------:R-:W-:-:S07]  /*205b0*/  IMAD.MOV.U32 R4, RZ, RZ, R14 ;  /* 0x000000ffff047224 */ /* 0x000fce00078e000e */
[----:B------:R-:W-:Y:S05]  /*205c0*/  WARPSYNC.COLLECTIVE R15, `(.L_x_9816) ;  /* 0x000000000f087348 */ /* 0x000fea0003c00000 */
[----:B------:R0:W1:Y:S02]  /*205d0*/  SHFL.IDX P6, R14, R13, R12, R11 ;  /* 0x0000000c0d0e7389 */ /* 0x00006400000c000b */
[----:B01----:R-:W-:Y:S01]  /*205e0*/  ENDCOLLECTIVE ;  /* 0x000000000000791b */ /* 0x003fe20003800000 */
.L_x_9816:
        /* <DEDUP_REMOVED lines=10> */
.L_x_9817:
        /* <DEDUP_REMOVED lines=9> */
.L_x_9818:
        /* <DEDUP_REMOVED lines=12> */
.L_x_9819:
        /* <DEDUP_REMOVED lines=8> */
.L_x_9820:
[----:B------:R-:W-:Y:S02]  /*20860*/  IMAD.MOV.U32 R13, RZ, RZ, R34 ;  /* 0x000000ffff0d7224 */ /* 0x000fe400078e0022 */
[----:B------:R-:W-:-:S07]  /*20870*/  IMAD.MOV.U32 R9, RZ, RZ, R14 ;  /* 0x000000ffff097224 */ /* 0x000fce00078e000e */
[----:B------:R-:W-:Y:S05]  /*20880*/  WARPSYNC.COLLECTIVE R15, `(.L_x_9821) ;  /* 0x000000000f087348 */ /* 0x000fea0003c00000 */
[----:B------:R0:W1:Y:S02]  /*20890*/  SHFL.IDX P6, R14, R13, R12, R11 ;  /* 0x0000000c0d0e7389 */ /* 0x00006400000c000b */
[----:B01----:R-:W-:Y:S01]  /*208a0*/  ENDCOLLECTIVE ;  /* 0x000000000000791b */ /* 0x003fe20003800000 */
.L_x_9821:
[----:B------:R-:W-:Y:S01]  /*208b0*/  @!P1 IMAD.MOV.U32 R51, RZ, RZ, R27 ;  /* 0x000000ffff339224 */ /* 0x000fe200078e001b */
[----:B------:R-:W-:Y:S01]  /*208c0*/  @!P1 MOV R37, R7 ;  /* 0x0000000700259202 */ /* 0x000fe20000000f00 */
[----:B------:R-:W-:Y:S02]  /*208d0*/  @!P1 IMAD.MOV.U32 R50, RZ, RZ, R26 ;  /* 0x000000ffff329224 */ /* 0x000fe400078e001a */
[----:B------:R-:W-:Y:S02]  /*208e0*/  @!P1 IMAD.MOV.U32 R20, RZ, RZ, R4 ;  /* 0x000000ffff149224 */ /* 0x000fe400078e0004 */
[----:B------:R-:W-:Y:S02]  /*208f0*/  @!P1 IMAD.MOV.U32 R21, RZ, RZ, R5 ;  /* 0x000000ffff159224 */ /* 0x000fe400078e0005 */
[----:B------:R-:W-:Y:S02]  /*20900*/  @!P1 IMAD.MOV.U32 R36, RZ, RZ, R6 ;  /* 0x000000ffff249224 */ /* 0x000fe400078e0006 */
[----:B------:R-:W-:-:S02]  /*20910*/  IMAD.MOV.U32 R24, RZ, RZ, R51 ;  /* 0x000000ffff187224 */ /* 0x000fc400078e0033 */
[----:B------:R-:W-:Y:S02]  /*20920*/  IMAD.MOV.U32 R10, RZ, RZ, R50 ;  /* 0x000000ffff0a7224 */ /* 0x000fe400078e0032 */
[----:B------:R-:W-:Y:S02]  /*20930*/  IMAD.MOV.U32 R4, RZ, RZ, R20 ;  /* 0x000000ffff047224 */ /* 0x000fe400078e0014 */
[----:B------:R-:W-:Y:S02]  /*20940*/  IMAD.MOV.U32 R5, RZ, RZ, R21 ;  /* 0x000000ffff057224 */ /* 0x000fe400078e0015 */
[----:B------:R-:W-:Y:S02]  /*20950*/  IMAD.MOV.U32 R6, RZ, RZ, R36 ;  /* 0x000000ffff067224 */ /* 0x000fe400078e0024 */
[----:B------:R-:W-:Y:S01]  /*20960*/  IMAD.MOV.U32 R7, RZ, RZ, R37 ;  /* 0x000000ffff077224 */ /* 0x000fe200078e0025 */
[----:B------:R-:W-:Y:S02]  /*20970*/  PRMT R44, R24, 0x7610, R44 ;  /* 0x00007610182c7816 */ /* 0x000fe4000000002c */
[----:B------:R-:W-:-:S02]  /*20980*/  CS2R R24, SRZ ;  /* 0x0000000000187805 */ /* 0x000fc4000001ff00 */
[----:B------:R-:W-:Y:S02]  /*20990*/  PRMT R43, R10, 0x7610, R43 ;  /* 0x000076100a2b7816 */ /* 0x000fe4000000002b */
[----:B------:R-:W-:Y:S02]  /*209a0*/  PRMT R78, R4, 0x7610, R78 ;  /* 0x00007610044e7816 */ /* 0x000fe4000000004e */
[----:B------:R-:W-:Y:S02]  /*209b0*/  PRMT R79, R5, 0x7610, R79 ;  /* 0x00007610054f7816 */ /* 0x000fe4000000004f */
[----:B------:R-:W-:Y:S02]  /*209c0*/  PRMT R80, R6, 0x7610, R80 ;  /* 0x0000761006507816 */ /* 0x000fe40000000050 */
[----:B------:R-:W-:Y:S01]  /*209d0*/  PRMT R81, R7, 0x7610, R81 ;  /* 0x0000761007517816 */ /* 0x000fe20000000051 */
[----:B------:R-:W-:Y:S06]  /*209e0*/  BRA `(.L_x_9822) ;  /* 0xfffffeb400187947 */ /* 0x000fec000383ffff */
.L_x_9542:
[----:B------:R-:W-:Y:S01]  /*209f0*/  BSSY B1, `(.L_x_9823) ;  /* 0x0000008000017945 */ /* 0x000fe20003800000 */
[----:B----4-:R-:W-:Y:S02]  /*20a00*/  IMAD.MOV.U32 R13, RZ, RZ, R35 ;  /* 0x000000ffff0d7224 */ /* 0x010fe400078e0023 */
[----:B------:R-:W-:Y:S02]  /*20a10*/  IMAD.MOV.U32 R12, RZ, RZ, 0x2 ;  /* 0x00000002ff0c7424 */ /* 0x000fe400078e00ff */
[----:B------:R-:W-:Y:S02]  /*20a20*/  IMAD.MOV.U32 R11, RZ, RZ, 0x181f ;  /* 0x0000181fff0b7424 */ /* 0x000fe400078e00ff */
[----:B-1----:R-:W-:-:S07]  /*20a30*/  IMAD.MOV.U32 R15, RZ, RZ, -0x1 ;  /* 0xffffffffff0f7424 */ /* 0x002fce00078e00ff */
[----:B------:R-:W-:Y:S05]  /*20a40*/  WARPSYNC.COLLECTIVE R15, `(.L_x_9824) ;  /* 0x000000000f087348 */ /* 0x000fea0003c00000 */
[----:B------:R0:W1:Y:S02]  /*20a50*/  SHFL.IDX P6, R14, R13, R12, R11 ;  /* 0x0000000c0d0e7389 */ /* 0x00006400000c000b */
[----:B01----:R-:W-:Y:S01]  /*20a60*/  ENDCOLLECTIVE ;  /* 0x000000000000791b */ /* 0x003fe20003800000 */
.L_x_9824:
[----:B------:R-:W-:Y:S05]  /*20a70*/  BSYNC B1 ;  /* 0x0000000000017941 */ /* 0x000fea0003800000 */
.L_x_9823:
        /* <DEDUP_REMOVED lines=9> */
.L_x_9825:
        /* <DEDUP_REMOVED lines=8> */
.L_x_9826:
[----:B------:R-:W-:-:S05]  /*20b90*/  @!P1 IADD3 R8, P2, R8, R31, RZ ;  /* 0x0000001f08089210 */ /* 0x000fca0007f5e0ff */
[----:B------:R-:W-:Y:S02]  /*20ba0*/  @!P1 IMAD.X R9, R3, 0x1, R29, P2 ;  /* 0x0000000103099824 */ /* 0x000fe400010e061d */
[----:B------:R-:W-:Y:S02]  /*20bb0*/  IMAD.MOV.U32 R13, RZ, RZ, R34 ;  /* 0x000000ffff0d7224 */ /* 0x000fe400078e0022 */
[----:B------:R-:W-:-:S07]  /*20bc0*/  IMAD.MOV.U32 R28, RZ, RZ, R14 ;  /* 0x000000ffff1c7224 */ /* 0x000fce00078e000e */
[----:B------:R-:W-:Y:S05]  /*20bd0*/  WARPSYNC.COLLECTIVE R15, `(.L_x_9827) ;  /* 0x000000000f087348 */ /* 0x000fea0003c00000 */
[----:B------:R0:W1:Y:S02]  /*20be0*/  SHFL.IDX P6, R14, R13, R12, R11 ;  /* 0x0000000c0d0e7389 */ /* 0x00006400000c000b */
[----:B01----:R-:W-:Y:S01]  /*20bf0*/  ENDCOLLECTIVE ;  /* 0x000000000000791b */ /* 0x003fe20003800000 */
.L_x_9827:
[----:B------:R-:W2:Y:S01]  /*20c00*/  @!P1 LD.E.128 R8, desc[UR42][R8.64] ;  /* 0x0000002a08089980 */ /* 0x000ea2000c101d00 */
[----:B------:R-:W-:-:S05]  /*20c10*/  @!P1 IADD3 R14, P2, R14, R31, RZ ;  /* 0x0000001f0e0e9210 */ /* 0x000fca0007f5e0ff */
[----:B------:R-:W-:-:S04]  /*20c20*/  @!P1 IMAD.X R3, R28, 0x1, R29, P2 ;  /* 0x000000011c039824 */ /* 0x000fc800010e061d */
[----:B------:R-:W-:-:S05]  /*20c30*/  @!P1 IMAD.MOV.U32 R15, RZ, RZ, R3 ;  /* 0x000000ffff0f9224 */ /* 0x000fca00078e0003 */
[----:B------:R0:W5:Y:S01]  /*20c40*/  @!P1 LD.E.128 R28, desc[UR42][R14.64] ;  /* 0x0000002a0e1c9980 */ /* 0x000162000c101d00 */
[----:B------:R-:W-:Y:S02]  /*20c50*/  CS2R R52, SRZ ;  /* 0x0000000000347805 */ /* 0x000fe4000001ff00 */
[----:B------:R-:W-:Y:S01]  /*20c60*/  CS2R R54, SRZ ;  /* 0x0000000000367805 */ /* 0x000fe2000001ff00 */
[----:B------:R-:W-:Y:S01]  /*20c70*/  IMAD.MOV.U32 R13, RZ, RZ, R35 ;  /* 0x000000ffff0d7224 */ /* 0x000fe200078e0023 */
[----:B------:R-:W-:Y:S02]  /*20c80*/  CS2R R38, SRZ ;  /* 0x0000000000267805 */ /* 0x000fe4000001ff00 */
[----:B------:R-:W-:Y:S01]  /*20c90*/  CS2R R40, SRZ ;  /* 0x0000000000287805 */ /* 0x000fe2000001ff00 */
[----:B0-----:R-:W-:Y:S02]  /*20ca0*/  IMAD.MOV.U32 R15, RZ, RZ, -0x1 ;  /* 0xffffffffff0f7424 */ /* 0x001fe400078e00ff */
[----:B--2---:R-:W-:-:S02]  /*20cb0*/  @!P1 IMAD.MOV.U32 R53, RZ, RZ, R9 ;  /* 0x000000ffff359224 */ /* 0x004fc400078e0009 */
[----:B------:R-:W-:Y:S02]  /*20cc0*/  @!P1 IMAD.MOV.U32 R55, RZ, RZ, R11 ;  /* 0x000000ffff379224 */ /* 0x000fe400078e000b */
[----:B------:R-:W-:Y:S02]  /*20cd0*/  IMAD.MOV.U32 R12, RZ, RZ, R53 ;  /* 0x000000ffff0c7224 */ /* 0x000fe400078e0035 */
[----:B------:R-:W-:Y:S02]  /*20ce0*/  IMAD.MOV.U32 R11, RZ, RZ, 0x181f ;  /* 0x0000181fff0b7424 */ /* 0x000fe400078e00ff */
[----:B------:R-:W-:Y:S01]  /*20cf0*/  @!P1 IMAD.MOV.U32 R52, RZ, RZ, R8 ;  /* 0x000000ffff349224 */ /* 0x000fe200078e0008 */
[----:B------:R-:W-:Y:S01]  /*20d00*/  PRMT R66, R12, 0x7610, R66 ;  /* 0x000076100c427816 */ /* 0x000fe20000000042 */
[----:B------:R-:W-:Y:S02]  /*20d10*/  IMAD.MOV.U32 R12, RZ, RZ, 0x3 ;  /* 0x00000003ff0c7424 */ /* 0x000fe400078e00ff */
[----:B------:R-:W-:Y:S01]  /*20d20*/  @!P1 IMAD.MOV.U32 R54, RZ, RZ, R10 ;  /* 0x000000ffff369224 */ /* 0x000fe200078e000a */
[----:B------:R-:W-:Y:S01]  /*20d30*/  MOV R3, R52 ;  /* 0x0000003400037202 */ /* 0x000fe20000000f00 */
[----:B------:R-:W-:-:S07]  /*20d40*/  IMAD.MOV.U32 R9, RZ, RZ, R55 ;  /* 0x000000ffff097224 */ /* 0x000fce00078e0037 */
[----:B-----5:R-:W-:Y:S05]  /*20d50*/  WARPSYNC.COLLECTIVE R15, `(.L_x_9828) ;  /* 0x000000000f087348 */ /* 0x020fea0003c00000 */
[----:B------:R0:W1:Y:S02]  /*20d60*/  SHFL.IDX P6, R14, R13, R12, R11 ;  /* 0x0000000c0d0e7389 */ /* 0x00006400000c000b */
[----:B01---5:R-:W-:Y:S01]  /*20d70*/  ENDCOLLECTIVE ;  /* 0x000000000000791b */ /* 0x023fe20003800000 */
.L_x_9828:
[----:B------:R-:W-:Y:S01]  /*20d80*/  IMAD.MOV.U32 R8, RZ, RZ, R54 ;  /* 0x000000ffff087224 */ /* 0x000fe200078e0036 */
[----:B------:R-:W-:Y:S02]  /*20d90*/  PRMT R65, R3, 0x7610, R65 ;  /* 0x0000761003417816 */ /* 0x000fe40000000041 */
[----:B------:R-:W-:Y:S02]  /*20da0*/  PRMT R46, R9, 0x7610, R46 ;  /* 0x00007610092e7816 */ /* 0x000fe4000000002e */
[----:B------:R-:W-:Y:S01]  /*20db0*/  PRMT R45, R8, 0x7610, R45 ;  /* 0x00007610082d7816 */ /* 0x000fe2000000002d */
[----:B------:R-:W-:Y:S02]  /*20dc0*/  @!P1 IMAD.MOV.U32 R38, RZ, RZ, R28 ;  /* 0x000000ffff269224 */ /* 0x000fe400078e001c */
[----:B------:R-:W-:Y:S02]  /*20dd0*/  @!P1 IMAD.MOV.U32 R39, RZ, RZ, R29 ;  /* 0x000000ffff279224 */ /* 0x000fe400078e001d */
[----:B------:R-:W-:-:S02]  /*20de0*/  @!P1 IMAD.MOV.U32 R40, RZ, RZ, R30 ;  /* 0x000000ffff289224 */ /* 0x000fc400078e001e */
[----:B------:R-:W-:Y:S02]  /*20df0*/  IMAD.MOV.U32 R13, RZ, RZ, R32 ;  /* 0x000000ffff0d7224 */ /* 0x000fe400078e0020 */
[----:B------:R-:W-:Y:S02]  /*20e00*/  @!P1 IMAD.MOV.U32 R41, RZ, RZ, R31 ;  /* 0x000000ffff299224 */ /* 0x000fe400078e001f */
[----:B------:R-:W-:Y:S02]  /*20e10*/  IMAD.MOV.U32 R8, RZ, RZ, R38 ;  /* 0x000000ffff087224 */ /* 0x000fe400078e0026 */
[----:B------:R-:W-:Y:S02]  /*20e20*/  IMAD.MOV.U32 R9, RZ, RZ, R39 ;  /* 0x000000ffff097224 */ /* 0x000fe400078e0027 */
[----:B------:R-:W-:Y:S01]  /*20e30*/  IMAD.MOV.U32 R10, RZ, RZ, R40 ;  /* 0x000000ffff0a7224 */ /* 0x000fe200078e0028 */
[----:B------:R-:W-:Y:S01]  /*20e40*/  PRMT R72, R8, 0x7610, R72 ;  /* 0x0000761008487816 */ /* 0x000fe20000000048 */
[----:B------:R-:W-:Y:S01]  /*20e50*/  IMAD.MOV.U32 R3, RZ, RZ, R14 ;  /* 0x000000ffff037224 */ /* 0x000fe200078e000e */
[----:B------:R-:W-:-:S07]  /*20e60*/  PRMT R73, R9, 0x7610, R73 ;  /* 0x0000761009497816 */ /* 0x000fce0000000049 */
[----:B------:R-:W-:Y:S05]  /*20e70*/  WARPSYNC.COLLECTIVE R15, `(.L_x_9829) ;  /* 0x000000000f087348 */ /* 0x000fea0003c00000 */
[----:B------:R0:W1:Y:S02]  /*20e80*/  SHFL.IDX P6, R14, R13, R12, R11 ;  /* 0x0000000c0d0e7389 */ /* 0x00006400000c000b */
[----:B01----:R-:W-:Y:S01]  /*20e90*/  ENDCOLLECTIVE ;  /* 0x000000000000791b */ /* 0x003fe20003800000 */
.L_x_9829:
[----:B------:R-:W-:Y:S02]  /*20ea0*/  PRMT R74, R10, 0x7610, R74 ;  /* 0x000076100a4a7816 */ /* 0x000fe4000000004a */
[----:B------:R-:W-:Y:S01]  /*20eb0*/  CS2R R8, SRZ ;  /* 0x0000000000087805 */ /* 0x000fe2000001ff00 */
[----:B------:R-:W-:Y:S02]  /*20ec0*/  IMAD.MOV.U32 R13, RZ, RZ, R33 ;  /* 0x000000ffff0d7224 */ /* 0x000fe400078e0021 */
[----:B------:R-:W-:-:S07]  /*20ed0*/  IMAD.MOV.U32 R32, RZ, RZ, R14 ;  /* 0x000000ffff207224 */ /* 0x000fce00078e000e */
[----:B------:R-:W-:Y:S05]  /*20ee0*/  WARPSYNC.COLLECTIVE R15, `(.L_x_9830) ;  /* 0x000000000f087348 */ /* 0x000fea0003c00000 */
[----:B------:R0:W1:Y:S02]  /*20ef0*/  SHFL.IDX P6, R14, R13, R12, R11 ;  /* 0x0000000c0d0e7389 */ /* 0x00006400000c000b */
[----:B01----:R-:W-:Y:S01]  /*20f00*/  ENDCOLLECTIVE ;  /* 0x000000000000791b */ /* 0x003fe20003800000 */
.L_x_9830:
[----:B------:R-:W-:Y:S02]  /*20f10*/  IMAD.MOV.U32 R13, RZ, RZ, R34 ;  /* 0x000000ffff0d7224 */ /* 0x000fe400078e0022 */
[----:B------:R-:W-:-:S07]  /*20f20*/  IMAD.MOV.U32 R33, RZ, RZ, R14 ;  /* 0x000000ffff217224 */ /* 0x000fce00078e000e */
[----:B------:R-:W-:Y:S05]  /*20f30*/  WARPSYNC.COLLECTIVE R15, `(.L_x_9831) ;  /* 0x000000000f087348 */ /* 0x000fea0003c00000 */
[----:B------:R0:W1:Y:S02]  /*20f40*/  SHFL.IDX P6, R14, R13, R12, R11 ;  /* 0x0000000c0d0e7389 */ /* 0x00006400000c000b */
[----:B01----:R-:W-:Y:S01]  /*20f50*/  ENDCOLLECTIVE ;  /* 0x000000000000791b */ /* 0x003fe20003800000 */
.L_x_9831:
[----:B------:R-:W-:-:S05]  /*20f60*/  IMAD.MOV.U32 R11, RZ, RZ, R41 ;  /* 0x000000ffff0b7224 */ /* 0x000fca00078e0029 */
[----:B------:R-:W-:Y:S01]  /*20f70*/  PRMT R75, R11, 0x7610, R75 ;  /* 0x000076100b4b7816 */ /* 0x000fe2000000004b */
[----:B------:R-:W-:Y:S01]  /*20f80*/  IMAD.MOV.U32 R34, RZ, RZ, R14 ;  /* 0x000000ffff227224 */ /* 0x000fe200078e000e */
[----:B------:R-:W-:Y:S06]  /*20f90*/  BRA `(.L_x_9832) ;  /* 0xfffffeb400047947 */ /* 0x000fec000383ffff */
.L_x_9546:
[----:B0-----:R0:W1:Y:S02]  /*20fa0*/  SYNCS.PHASECHK.TRANS64.TRYWAIT P4, [R18+URZ+0x28800], R29 ;  /* 0x0288001d120075a7 */ /* 0x001064000808017f */
[----:B-1----:R-:W-:Y:S05]  /*20fb0*/  @!P4 NANOSLEEP.SYNCS 0x989680 ;  /* 0x009896800000c95d */ /* 0x002fea0003900000 */
[----:B------:R-:W1:Y:S02]  /*20fc0*/  @!P4 SYNCS.PHASECHK.TRANS64 P4, [R18+URZ+0x28800], R29 ;  /* 0x0288001d1200c5a7 */ /* 0x000e64000808007f */
[----:B-1----:R-:W-:Y:S05]  /*20fd0*/  @!P4 BRA `(.L_x_9546) ;  /* 0xfffffffc00f0c947 */ /* 0x002fea000383ffff */
[----:B------:R-:W-:Y:S05]  /*20fe0*/  BRA `(.L_x_9833) ;  /* 0xfffffeb400ac7947 */ /* 0x000fea000383ffff */
.L_x_9556:
[----:B---3--:R3:W4:Y:S02]  /*20ff0*/  SYNCS.PHASECHK.TRANS64.TRYWAIT P1, [R0+URZ+0x28830], R3 ;  /* 0x02883003000075a7 */ /* 0x008724000802017f */
[----:B----4-:R-:W-:Y:S05]  /*21000*/  @!P1 NANOSLEEP.SYNCS 0x989680 ;  /* 0x009896800000995d */ /* 0x010fea0003900000 */
[----:B------:R-:W4:Y:S02]  /*21010*/  @!P1 SYNCS.PHASECHK.TRANS64 P1, [R0+URZ+0x28830], R3 ;  /* 0x02883003000095a7 */ /* 0x000f24000802007f */
[----:B----4-:R-:W-:Y:S05]  /*21020*/  @!P1 BRA `(.L_x_9556) ;  /* 0xfffffffc00f09947 */ /* 0x010fea000383ffff */
[----:B------:R-:W-:Y:S05]  /*21030*/  BRA `(.L_x_9555) ;  /* 0xfffffed000807947 */ /* 0x000fea000383ffff */
.L_x_9563:
[----:B-1----:R1:W2:Y:S02]  /*21040*/  SYNCS.PHASECHK.TRANS64.TRYWAIT P3, [R5+URZ+0x28830], R6 ;  /* 0x02883006050075a7 */ /* 0x0022a4000806017f */
[----:B--2---:R-:W-:Y:S05]  /*21050*/  @!P3 NANOSLEEP.SYNCS 0x989680 ;  /* 0x009896800000b95d */ /* 0x004fea0003900000 */
[----:B------:R-:W2:Y:S02]  /*21060*/  @!P3 SYNCS.PHASECHK.TRANS64 P3, [R5+URZ+0x28830], R6 ;  /* 0x028830060500b5a7 */ /* 0x000ea4000806007f */
[----:B--2---:R-:W-:Y:S05]  /*21070*/  @!P3 BRA `(.L_x_9563) ;  /* 0xfffffffc00f0b947 */ /* 0x004fea000383ffff */
[----:B------:R-:W-:Y:S05]  /*21080*/  BRA `(.L_x_9562) ;  /* 0xfffffef400d47947 */ /* 0x000fea000383ffff */
.L_x_9567:
[----:B-1----:R1:W2:Y:S02]  /*21090*/  SYNCS.PHASECHK.TRANS64.TRYWAIT P2, [R6+URZ+0x28850], R5 ;  /* 0x02885005060075a7 */ /* 0x0022a4000804017f */
[----:B--2---:R-:W-:Y:S05]  /*210a0*/  @!P2 NANOSLEEP.SYNCS 0x989680 ;  /* 0x009896800000a95d */ /* 0x004fea0003900000 */
[----:B------:R-:W2:Y:S02]  /*210b0*/  @!P2 SYNCS.PHASECHK.TRANS64 P2, [R6+URZ+0x28850], R5 ;  /* 0x028850050600a5a7 */ /* 0x000ea4000804007f */
[----:B--2---:R-:W-:Y:S05]  /*210c0*/  @!P2 BRA `(.L_x_9567) ;  /* 0xfffffffc00f0a947 */ /* 0x004fea000383ffff */
[----:B------:R-:W-:Y:S05]  /*210d0*/  BRA `(.L_x_9564) ;  /* 0xfffffef800f07947 */ /* 0x000fea000383ffff */
.L_x_9576:
[----:B-1----:R1:W2:Y:S02]  /*210e0*/  SYNCS.PHASECHK.TRANS64.TRYWAIT P1, [R5+URZ+0x28830], R6 ;  /* 0x02883006050075a7 */ /* 0x0022a4000802017f */
[----:B--2---:R-:W-:Y:S05]  /*210f0*/  @!P1 NANOSLEEP.SYNCS 0x989680 ;  /* 0x009896800000995d */ /* 0x004fea0003900000 */
[----:B------:R-:W2:Y:S02]  /*21100*/  @!P1 SYNCS.PHASECHK.TRANS64 P1, [R5+URZ+0x28830], R6 ;  /* 0x02883006050095a7 */ /* 0x000ea4000802007f */
[----:B--2---:R-:W-:Y:S05]  /*21110*/  @!P1 BRA `(.L_x_9576) ;  /* 0xfffffffc00f09947 */ /* 0x004fea000383ffff */
[----:B------:R-:W-:Y:S05]  /*21120*/  BRA `(.L_x_9575) ;  /* 0xffffff2000a87947 */ /* 0x000fea000383ffff */
.L_x_9580:
[----:B-1----:R1:W2:Y:S02]  /*21130*/  SYNCS.PHASECHK.TRANS64.TRYWAIT P1, [R6+URZ+0x28850], R5 ;  /* 0x02885005060075a7 */ /* 0x0022a4000802017f */
[----:B--2---:R-:W-:Y:S05]  /*21140*/  @!P1 NANOSLEEP.SYNCS 0x989680 ;  /* 0x009896800000995d */ /* 0x004fea0003900000 */
[----:B------:R-:W2:Y:S02]  /*21150*/  @!P1 SYNCS.PHASECHK.TRANS64 P1, [R6+URZ+0x28850], R5 ;  /* 0x02885005060095a7 */ /* 0x000ea4000802007f */
[----:B--2---:R-:W-:Y:S05]  /*21160*/  @!P1 BRA `(.L_x_9580) ;  /* 0xfffffffc00f09947 */ /* 0x004fea000383ffff */
[----:B------:R-:W-:Y:S05]  /*21170*/  BRA `(.L_x_9577) ;  /* 0xffffff2400b87947 */ /* 0x000fea000383ffff */
.L_x_9587:
[----:B-1----:R1:W2:Y:S02]  /*21180*/  SYNCS.PHASECHK.TRANS64.TRYWAIT P1, [R13+URZ+0x28850], R4 ;  /* 0x028850040d0075a7 */ /* 0x0022a4000802017f */
[----:B--2---:R-:W-:Y:S05]  /*21190*/  @!P1 NANOSLEEP.SYNCS 0x989680 ;  /* 0x009896800000995d */ /* 0x004fea0003900000 */
[----:B------:R-:W2:Y:S02]  /*211a0*/  @!P1 SYNCS.PHASECHK.TRANS64 P1, [R13+URZ+0x28850], R4 ;  /* 0x028850040d0095a7 */ /* 0x000ea4000802007f */
[----:B--2---:R-:W-:Y:S05]  /*211b0*/  @!P1 BRA `(.L_x_9587) ;  /* 0xfffffffc00f09947 */ /* 0x004fea000383ffff */
[----:B------:R-:W-:Y:S05]  /*211c0*/  BRA `(.L_x_9586) ;  /* 0xffffff4400007947 */ /* 0x000fea000383ffff */
.L_x_9602:
[----:B------:R-:W-:Y:S01]  /*211d0*/  MOV R13, R4 ;  /* 0x00000004000d7202 */ /* 0x000fe20000000f00 */
[----:B------:R-:W-:Y:S02]  /*211e0*/  IMAD.MOV.U32 R12, RZ, RZ, RZ ;  /* 0x000000ffff0c7224 */ /* 0x000fe400078e00ff */
[----:B------:R-:W-:Y:S02]  /*211f0*/  IMAD.MOV.U32 R11, RZ, RZ, 0x181f ;  /* 0x0000181fff0b7424 */ /* 0x000fe400078e00ff */
[----:B------:R-:W-:-:S07]  /*21200*/  IMAD.MOV.U32 R15, RZ, RZ, -0x1 ;  /* 0xffffffffff0f7424 */ /* 0x000fce00078e00ff */
[----:B-12---:R-:W-:Y:S05]  /*21210*/  WARPSYNC.COLLECTIVE R15, `(.L_x_9834) ;  /* 0x000000000f087348 */ /* 0x006fea0003c00000 */
[----:B------:R0:W3:Y:S02]  /*21220*/  SHFL.IDX P6, R14, R13, R12, R11 ;  /* 0x0000000c0d0e7389 */ /* 0x0000e400000c000b */
[----:B0123--:R-:W-:Y:S01]  /*21230*/  ENDCOLLECTIVE ;  /* 0x000000000000791b */ /* 0x00ffe20003800000 */
.L_x_9834:
[----:B------:R-:W-:Y:S02]  /*21240*/  IMAD.MOV.U32 R13, RZ, RZ, R0 ;  /* 0x000000ffff0d7224 */ /* 0x000fe400078e0000 */
[----:B------:R-:W-:-:S07]  /*21250*/  IMAD.MOV.U32 R3, RZ, RZ, R14 ;  /* 0x000000ffff037224 */ /* 0x000fce00078e000e */
[----:B------:R-:W-:Y:S05]  /*21260*/  WARPSYNC.COLLECTIVE R15, `(.L_x_9835) ;  /* 0x000000000f087348 */ /* 0x000fea0003c00000 */
[----:B------:R0:W1:Y:S02]  /*21270*/  SHFL.IDX P6, R14, R13, R12, R11 ;  /* 0x0000000c0d0e7389 */ /* 0x00006400000c000b */
[----:B01----:R-:W-:Y:S01]  /*21280*/  ENDCOLLECTIVE ;  /* 0x000000000000791b */ /* 0x003fe20003800000 */
.L_x_9835:
[----:B------:R-:W-:Y:S05]  /*21290*/  BRA `(.L_x_9836) ;  /* 0xffffff6800387947 */ /* 0x000fea000383ffff */
.L_x_9605:
[----:B------:R-:W-:Y:S01]  /*212a0*/  BSSY B1, `(.L_x_9837) ;  /* 0x0000008000017945 */ /* 0x000fe20003800000 */
[----:B------:R-:W-:Y:S02]  /*212b0*/  IMAD.MOV.U32 R13, RZ, RZ, R4 ;  /* 0x000000ffff0d7224 */ /* 0x000fe400078e0004 */
[----:B------:R-:W-:Y:S02]  /*212c0*/  IMAD.MOV.U32 R12, RZ, RZ, 0x1 ;  /* 0x00000001ff0c7424 */ /* 0x000fe400078e00ff */
[----:B------:R-:W-:Y:S02]  /*212d0*/  IMAD.MOV.U32 R11, RZ, RZ, 0x181f ;  /* 0x0000181fff0b7424 */ /* 0x000fe400078e00ff */
[----:B---3--:R-:W-:-:S07]  /*212e0*/  IMAD.MOV.U32 R15, RZ, RZ, -0x1 ;  /* 0xffffffffff0f7424 */ /* 0x008fce00078e00ff */
[----:B012-4-:R-:W-:Y:S05]  /*212f0*/  WARPSYNC.COLLECTIVE R15, `(.L_x_9838) ;  /* 0x000000000f087348 */ /* 0x017fea0003c00000 */
[----:B----4-:R3:W4:Y:S02]  /*21300*/  SHFL.IDX P6, R14, R13, R12, R11 ;  /* 0x0000000c0d0e7389 */ /* 0x01072400000c000b */
[----:B01234-:R-:W-:Y:S01]  /*21310*/  ENDCOLLECTIVE ;  /* 0x000000000000791b */ /* 0x01ffe20003800000 */
.L_x_9838:
[----:B------:R-:W-:Y:S05]  /*21320*/  BSYNC B1 ;  /* 0x0000000000017941 */ /* 0x000fea0003800000 */
.L_x_9837:
        /* <DEDUP_REMOVED lines=8> */
.L_x_9839:
[----:B------:R-:W-:Y:S05]  /*213b0*/  BRA `(.L_x_9840) ;  /* 0xffffff6800387947 */ /* 0x000fea000383ffff */
.L_x_9608:
        /* <DEDUP_REMOVED lines=8> */
.L_x_9842:
[----:B------:R-:W-:Y:S05]  /*21440*/  BSYNC B1 ;  /* 0x0000000000017941 */ /* 0x000fea0003800000 */
.L_x_9841:
        /* <DEDUP_REMOVED lines=8> */
.L_x_9843:
[----:B------:R-:W-:Y:S05]  /*214d0*/  BRA `(.L_x_9844) ;  /* 0xffffff6800387947 */ /* 0x000fea000383ffff */
.L_x_9611:
[----:B------:R-:W-:Y:S01]  /*214e0*/  BSSY B1, `(.L_x_9845) ;  /* 0x0000008000017945 */ /* 0x000fe20003800000 */
[----:B------:R-:W-:Y:S01]  /*214f0*/  IMAD.MOV.U32 R13, RZ, RZ, R4 ;  /* 0x000000ffff0d7224 */ /* 0x000fe200078e0004 */
[----:B------:R-:W-:Y:S01]  /*21500*/  MOV R12, 0x3 ;  /* 0x00000003000c7802 */ /* 0x000fe20000000f00 */
[----:B------:R-:W-:Y:S02]  /*21510*/  IMAD.MOV.U32 R11, RZ, RZ, 0x181f ;  /* 0x0000181fff0b7424 */ /* 0x000fe400078e00ff */
[----:B0-----:R-:W-:-:S07]  /*21520*/  IMAD.MOV.U32 R15, RZ, RZ, -0x1 ;  /* 0xffffffffff0f7424 */ /* 0x001fce00078e00ff */
[----:B-1234-:R-:W-:Y:S05]  /*21530*/  WARPSYNC.COLLECTIVE R15, `(.L_x_9846) ;  /* 0x000000000f087348 */ /* 0x01efea0003c00000 */
[----:B------:R0:W0:Y:S02]  /*21540*/  SHFL.IDX P6, R14, R13, R12, R11 ;  /* 0x0000000c0d0e7389 */ /* 0x00002400000c000b */
[----:B01234-:R-:W-:Y:S01]  /*21550*/  ENDCOLLECTIVE ;  /* 0x000000000000791b */ /* 0x01ffe20003800000 */
.L_x_9846:
[----:B------:R-:W-:Y:S05]  /*21560*/  BSYNC B1 ;  /* 0x0000000000017941 */ /* 0x000fea0003800000 */
.L_x_9845:
        /* <DEDUP_REMOVED lines=8> */
.L_x_9847:
[----:B------:R-:W-:Y:S05]  /*215f0*/  BRA `(.L_x_9848) ;  /* 0xffffff6800387947 */ /* 0x000fea000383ffff */
.L_x_9628:
[----:B0-----:R-:W0:Y:S01]  /*21600*/  S2R R10, SR_TID.X ;  /* 0x00000000000a7919 */ /* 0x001e220000002100 */
[----:B------:R-:W-:Y:S01]  /*21610*/  BSSY B1, `(.L_x_9849) ;  /* 0x000000a000017945 */ /* 0x000fe20003800000 */
[----:B------:R-:W-:Y:S02]  /*21620*/  IMAD.MOV.U32 R12, RZ, RZ, RZ ;  /* 0x000000ffff0c7224 */ /* 0x000fe400078e00ff */
[----:B-1----:R-:W-:Y:S02]  /*21630*/  IMAD.MOV.U32 R11, RZ, RZ, 0x1f ;  /* 0x0000001fff0b7424 */ /* 0x002fe400078e00ff */
[----:B------:R-:W-:Y:S01]  /*21640*/  IMAD.MOV.U32 R15, RZ, RZ, -0x1 ;  /* 0xffffffffff0f7424 */ /* 0x000fe200078e00ff */
[----:B0-----:R-:W-:-:S04]  /*21650*/  SHF.R.U32.HI R10, RZ, 0x5, R10 ;  /* 0x00000005ff0a7819 */ /* 0x001fc8000001160a */
[----:B------:R-:W-:-:S05]  /*21660*/  LOP3.LUT R10, R10, 0x3, RZ, 0xc0, !PT ;  /* 0x000000030a0a7812 */ /* 0x000fca00078ec0ff */
[----:B------:R-:W-:-:S07]  /*21670*/  IMAD.MOV.U32 R13, RZ, RZ, R10 ;  /* 0x000000ffff0d7224 */ /* 0x000fce00078e000a */
[----:B------:R-:W-:Y:S05]  /*21680*/  WARPSYNC.COLLECTIVE R15, `(.L_x_9850) ;  /* 0x000000000f087348 */ /* 0x000fea0003c00000 */
[----:B------:R0:W1:Y:S02]  /*21690*/  SHFL.IDX P6, R14, R13, R12, R11 ;  /* 0x0000000c0d0e7389 */ /* 0x00006400000c000b */
[----:B01----:R-:W-:Y:S01]  /*216a0*/  ENDCOLLECTIVE ;  /* 0x000000000000791b */ /* 0x003fe20003800000 */
.L_x_9850:
[----:B------:R-:W-:Y:S05]  /*216b0*/  BSYNC B1 ;  /* 0x0000000000017941 */ /* 0x000fea0003800000 */
.L_x_9849:
[----:B------:R-:W-:Y:S05]  /*216c0*/  BRA `(.L_x_9851) ;  /* 0xffffff7c00787947 */ /* 0x000fea000383ffff */
.L_x_9630:
[----:B------:R-:W-:Y:S01]  /*216d0*/  BSSY B1, `(.L_x_9852) ;  /* 0x0000006000017945 */ /* 0x000fe20003800000 */
[----:B------:R-:W-:-:S07]  /*216e0*/  IMAD.MOV.U32 R15, RZ, RZ, -0x1 ;  /* 0xffffffffff0f7424 */ /* 0x000fce00078e00ff */
[----:B012---:R-:W-:Y:S05]  /*216f0*/  WARPSYNC.COLLECTIVE R15, `(.L_x_9853) ;  /* 0x000000000f0c7348 */ /* 0x007fea0003c00000 */
[----:B------:R-:W-:Y:S02]  /*21700*/  ELECT P6, UR62, PT ;  /* 0x00000000003e782f */ /* 0x000fe400038c0000 */
[----:B------:R-:W-:Y:S01]  /*21710*/  MOV R14, UR62 ;  /* 0x0000003e000e7c02 */ /* 0x000fe20008000f00 */
[----:B012---:R-:W-:Y:S10]  /*21720*/  ENDCOLLECTIVE ;  /* 0x000000000000791b */ /* 0x007ff40003800000 */
.L_x_9853:
[----:B------:R-:W-:Y:S05]  /*21730*/  BSYNC B1 ;  /* 0x0000000000017941 */ /* 0x000fea0003800000 */
.L_x_9852:
[----:B------:R-:W-:Y:S05]  /*21740*/  BRA `(.L_x_9629) ;  /* 0xffffff7c00707947 */ /* 0x000fea000383ffff */
.L_x_9632:
[----:B--2---:R2:W3:Y:S02]  /*21750*/  SYNCS.PHASECHK.TRANS64.TRYWAIT P0, [R22+URZ+0x28820], R7 ;  /* 0x02882007160075a7 */ /* 0x0044e4000800017f */
[----:B---3--:R-:W-:Y:S05]  /*21760*/  @!P0 NANOSLEEP.SYNCS 0x989680 ;  /* 0x009896800000895d */ /* 0x008fea0003900000 */
[----:B------:R-:W3:Y:S02]  /*21770*/  @!P0 SYNCS.PHASECHK.TRANS64 P0, [R22+URZ+0x28820], R7 ;  /* 0x02882007160085a7 */ /* 0x000ee4000800007f */
[----:B---3--:R-:W-:Y:S05]  /*21780*/  @!P0 BRA `(.L_x_9632) ;  /* 0xfffffffc00f08947 */ /* 0x008fea000383ffff */
[----:B------:R-:W-:Y:S05]  /*21790*/  BRA `(.L_x_9854) ;  /* 0xffffff7c00807947 */ /* 0x000fea000383ffff */
.L_x_9636:
[----:B--2---:R2:W3:Y:S02]  /*217a0*/  SYNCS.PHASECHK.TRANS64.TRYWAIT P0, [R7+URZ+0x288a0], R8 ;  /* 0x0288a008070075a7 */ /* 0x0044e4000800017f */
[----:B---3--:R-:W-:Y:S05]  /*217b0*/  @!P0 NANOSLEEP.SYNCS 0x989680 ;  /* 0x009896800000895d */ /* 0x008fea0003900000 */
[----:B------:R-:W3:Y:S02]  /*217c0*/  @!P0 SYNCS.PHASECHK.TRANS64 P0, [R7+URZ+0x288a0], R8 ;  /* 0x0288a008070085a7 */ /* 0x000ee4000800007f */
[----:B---3--:R-:W-:Y:S05]  /*217d0*/  @!P0 BRA `(.L_x_9636) ;  /* 0xfffffffc00f08947 */ /* 0x008fea000383ffff */
[----:B------:R-:W-:Y:S05]  /*217e0*/  BRA `(.L_x_9855) ;  /* 0xffffff7c00987947 */ /* 0x000fea000383ffff */
.L_x_9642:
[----:B0-----:R0:W1:Y:S02]  /*217f0*/  SYNCS.PHASECHK.TRANS64.TRYWAIT P0, [R7+URZ+0x288c0], R8 ;  /* 0x0288c008070075a7 */ /* 0x001064000800017f */
[----:B-1----:R-:W-:Y:S05]  /*21800*/  @!P0 NANOSLEEP.SYNCS 0x989680 ;  /* 0x009896800000895d */ /* 0x002fea0003900000 */
[----:B------:R-:W1:Y:S02]  /*21810*/  @!P0 SYNCS.PHASECHK.TRANS64 P0, [R7+URZ+0x288c0], R8 ;  /* 0x0288c008070085a7 */ /* 0x000e64000800007f */
[----:B-1----:R-:W-:Y:S05]  /*21820*/  @!P0 BRA `(.L_x_9642) ;  /* 0xfffffffc00f08947 */ /* 0x002fea000383ffff */
[----:B------:R-:W-:Y:S05]  /*21830*/  BRA `(.L_x_9856) ;  /* 0xffffff8000587947 */ /* 0x000fea000383ffff */
.L_x_9650:
[----:B0-----:R0:W1:Y:S02]  /*21840*/  SYNCS.PHASECHK.TRANS64.TRYWAIT P1, [R10+URZ+0x288a0], R9 ;  /* 0x0288a0090a0075a7 */ /* 0x001064000802017f */
[----:B-1----:R-:W-:Y:S05]  /*21850*/  @!P1 NANOSLEEP.SYNCS 0x989680 ;  /* 0x009896800000995d */ /* 0x002fea0003900000 */
[----:B------:R-:W1:Y:S02]  /*21860*/  @!P1 SYNCS.PHASECHK.TRANS64 P1, [R10+URZ+0x288a0], R9 ;  /* 0x0288a0090a0095a7 */ /* 0x000e64000802007f */
[----:B-1----:R-:W-:Y:S05]  /*21870*/  @!P1 BRA `(.L_x_9650) ;  /* 0xfffffffc00f09947 */ /* 0x002fea000383ffff */
[----:B------:R-:W-:Y:S05]  /*21880*/  BRA `(.L_x_9857) ;  /* 0xffffff8400547947 */ /* 0x000fea000383ffff */
.L_x_9656:
[----:B-1----:R1:W2:Y:S02]  /*21890*/  SYNCS.PHASECHK.TRANS64.TRYWAIT P1, [R10+URZ+0x288c0], R9 ;  /* 0x0288c0090a0075a7 */ /* 0x0022a4000802017f */
[----:B--2---:R-:W-:Y:S05]  /*218a0*/  @!P1 NANOSLEEP.SYNCS 0x989680 ;  /* 0x009896800000995d */ /* 0x004fea0003900000 */
[----:B------:R-:W2:Y:S02]  /*218b0*/  @!P1 SYNCS.PHASECHK.TRANS64 P1, [R10+URZ+0x288c0], R9 ;  /* 0x0288c0090a0095a7 */ /* 0x000ea4000802007f */
[----:B--2---:R-:W-:Y:S05]  /*218c0*/  @!P1 BRA `(.L_x_9656) ;  /* 0xfffffffc00f09947 */ /* 0x004fea000383ffff */
[----:B------:R-:W-:Y:S05]  /*218d0*/  BRA `(.L_x_9858) ;  /* 0xffffff88000c7947 */ /* 0x000fea000383ffff */
.L_x_9670:
        /* <DEDUP_REMOVED lines=11> */
.L_x_9860:
[----:B------:R-:W-:Y:S05]  /*21990*/  BSYNC B0 ;  /* 0x0000000000007941 */ /* 0x000fea0003800000 */
.L_x_9859:
[----:B------:R-:W-:Y:S05]  /*219a0*/  BRA `(.L_x_9861) ;  /* 0xffffff9400007947 */ /* 0x000fea000383ffff */
.L_x_9673:
[----:B0-----:R0:W1:Y:S02]  /*219b0*/  SYNCS.PHASECHK.TRANS64.TRYWAIT P0, [R7+URZ+0x28840], R2 ;  /* 0x02884002070075a7 */ /* 0x001064000800017f */
[----:B-1----:R-:W-:Y:S05]  /*219c0*/  @!P0 NANOSLEEP.SYNCS 0x989680 ;  /* 0x009896800000895d */ /* 0x002fea0003900000 */
[----:B------:R-:W1:Y:S02]  /*219d0*/  @!P0 SYNCS.PHASECHK.TRANS64 P0, [R7+URZ+0x28840], R2 ;  /* 0x02884002070085a7 */ /* 0x000e64000800007f */
[----:B-1----:R-:W-:Y:S05]  /*219e0*/  @!P0 BRA `(.L_x_9673) ;  /* 0xfffffffc00f08947 */ /* 0x002fea000383ffff */
[----:B------:R-:W-:Y:S05]  /*219f0*/  BRA `(.L_x_9862) ;  /* 0xffffff94005c7947 */ /* 0x000fea000383ffff */
.L_x_9674:
        /* <DEDUP_REMOVED lines=8> */
.L_x_9864:
[----:B------:R-:W-:Y:S05]  /*21a80*/  BSYNC B0 ;  /* 0x0000000000007941 */ /* 0x000fea0003800000 */
.L_x_9863:
        /* <DEDUP_REMOVED lines=9> */
.L_x_9865:
[----:B------:R-:W-:Y:S02]  /*21b20*/  IMAD.MOV.U32 R13, RZ, RZ, R0 ;  /* 0x000000ffff0d7224 */ /* 0x000fe400078e0000 */
[----:B------:R-:W-:Y:S02]  /*21b30*/  IMAD.MOV.U32 R12, RZ, RZ, 0x1 ;  /* 0x00000001ff0c7424 */ /* 0x000fe400078e00ff */
[----:B------:R-:W-:-:S07]  /*21b40*/  IMAD.MOV.U32 R3, RZ, RZ, R14 ;  /* 0x000000ffff037224 */ /* 0x000fce00078e000e */
[----:B------:R-:W-:Y:S05]  /*21b50*/  WARPSYNC.COLLECTIVE R15, `(.L_x_9866) ;  /* 0x000000000f087348 */ /* 0x000fea0003c00000 */
[----:B------:R0:W1:Y:S02]  /*21b60*/  SHFL.IDX P6, R14, R13, R12, R11 ;  /* 0x0000000c0d0e7389 */ /* 0x00006400000c000b */
[----:B01----:R-:W-:Y:S01]  /*21b70*/  ENDCOLLECTIVE ;  /* 0x000000000000791b */ /* 0x003fe20003800000 */
.L_x_9866:
        /* <DEDUP_REMOVED lines=16> */
.L_x_9867:
[----:B------:R-:W-:Y:S02]  /*21c80*/  @P0 IMAD R8, R5, 0x2, R22 ;  /* 0x0000000205080824 */ /* 0x000fe400078e0216 */
[----:B------:R-:W-:Y:S02]  /*21c90*/  IMAD.MOV.U32 R13, RZ, RZ, R0 ;  /* 0x000000ffff0d7224 */ /* 0x000fe400078e0000 */
[----:B------:R-:W-:Y:S02]  /*21ca0*/  IMAD.MOV.U32 R12, RZ, RZ, 0x2 ;  /* 0x00000002ff0c7424 */ /* 0x000fe400078e00ff */
[----:B------:R-:W-:-:S07]  /*21cb0*/  IMAD.MOV.U32 R3, RZ, RZ, R14 ;  /* 0x000000ffff037224 */ /* 0x000fce00078e000e */
[----:B------:R-:W-:Y:S05]  /*21cc0*/  WARPSYNC.COLLECTIVE R15, `(.L_x_9868) ;  /* 0x000000000f087348 */ /* 0x000fea0003c00000 */
[----:B------:R0:W1:Y:S02]  /*21cd0*/  SHFL.IDX P6, R14, R13, R12, R11 ;  /* 0x0000000c0d0e7389 */ /* 0x00006400000c000b */
[----:B01----:R-:W-:Y:S01]  /*21ce0*/  ENDCOLLECTIVE ;  /* 0x000000000000791b */ /* 0x003fe20003800000 */
.L_x_9868:
        /* <DEDUP_REMOVED lines=16> */
.L_x_9869:
[----:B------:R-:W-:Y:S02]  /*21df0*/  @P0 IMAD R8, R5, 0x2, R22 ;  /* 0x0000000205080824 */ /* 0x000fe400078e0216 */
[----:B------:R-:W-:Y:S02]  /*21e00*/  IMAD.MOV.U32 R13, RZ, RZ, R0 ;  /* 0x000000ffff0d7224 */ /* 0x000fe400078e0000 */
[----:B------:R-:W-:Y:S02]  /*21e10*/  IMAD.MOV.U32 R12, RZ, RZ, 0x3 ;  /* 0x00000003ff0c7424 */ /* 0x000fe400078e00ff */
[----:B------:R-:W-:-:S07]  /*21e20*/  IMAD.MOV.U32 R3, RZ, RZ, R14 ;  /* 0x000000ffff037224 */ /* 0x000fce00078e000e */
[----:B------:R-:W-:Y:S05]  /*21e30*/  WARPSYNC.COLLECTIVE R15, `(.L_x_9870) ;  /* 0x000000000f087348 */ /* 0x000fea0003c00000 */
[----:B------:R0:W1:Y:S02]  /*21e40*/  SHFL.IDX P6, R14, R13, R12, R11 ;  /* 0x0000000c0d0e7389 */ /* 0x00006400000c000b */
[----:B01----:R-:W-:Y:S01]  /*21e50*/  ENDCOLLECTIVE ;  /* 0x000000000000791b */ /* 0x003fe20003800000 */
.L_x_9870:
        /* <DEDUP_REMOVED lines=16> */
.L_x_9871:
[----:B------:R-:W-:Y:S02]  /*21f60*/  @P0 IMAD R8, R5, 0x2, R22 ;  /* 0x0000000205080824 */ /* 0x000fe400078e0216 */
[----:B------:R-:W-:Y:S02]  /*21f70*/  IMAD.MOV.U32 R13, RZ, RZ, R0 ;  /* 0x000000ffff0d7224 */ /* 0x000fe400078e0000 */
[----:B------:R-:W-:Y:S02]  /*21f80*/  IMAD.MOV.U32 R12, RZ, RZ, 0x4 ;  /* 0x00000004ff0c7424 */ /* 0x000fe400078e00ff */
[----:B------:R-:W-:-:S07]  /*21f90*/  IMAD.MOV.U32 R3, RZ, RZ, R14 ;  /* 0x000000ffff037224 */ /* 0x000fce00078e000e */
[----:B------:R-:W-:Y:S05]  /*21fa0*/  WARPSYNC.COLLECTIVE R15, `(.L_x_9872) ;  /* 0x000000000f087348 */ /* 0x000fea0003c00000 */
[----:B------:R0:W1:Y:S02]  /*21fb0*/  SHFL.IDX P6, R14, R13, R12, R11 ;  /* 0x0000000c0d0e7389 */ /* 0x00006400000c000b */
[----:B01----:R-:W-:Y:S01]  /*21fc0*/  ENDCOLLECTIVE ;  /* 0x000000000000791b */ /* 0x003fe20003800000 */
.L_x_9872:
        /* <DEDUP_REMOVED lines=16> */
.L_x_9873:
[----:B------:R-:W-:Y:S02]  /*220d0*/  @P0 IMAD R8, R5, 0x2, R22 ;  /* 0x0000000205080824 */ /* 0x000fe400078e0216 */
[----:B------:R-:W-:Y:S02]  /*220e0*/  IMAD.MOV.U32 R13, RZ, RZ, R0 ;  /* 0x000000ffff0d7224 */ /* 0x000fe400078e0000 */
[----:B------:R-:W-:Y:S02]  /*220f0*/  IMAD.MOV.U32 R12, RZ, RZ, 0x5 ;  /* 0x00000005ff0c7424 */ /* 0x000fe400078e00ff */
[----:B------:R-:W-:-:S07]  /*22100*/  IMAD.MOV.U32 R3, RZ, RZ, R14 ;  /* 0x000000ffff037224 */ /* 0x000fce00078e000e */
[----:B------:R-:W-:Y:S05]  /*22110*/  WARPSYNC.COLLECTIVE R15, `(.L_x_9874) ;  /* 0x000000000f087348 */ /* 0x000fea0003c00000 */
[----:B------:R0:W1:Y:S02]  /*22120*/  SHFL.IDX P6, R14, R13, R12, R11 ;  /* 0x0000000c0d0e7389 */ /* 0x00006400000c000b */
[----:B01----:R-:W-:Y:S01]  /*22130*/  ENDCOLLECTIVE ;  /* 0x000000000000791b */ /* 0x003fe20003800000 */
.L_x_9874:
        /* <DEDUP_REMOVED lines=16> */
.L_x_9875:
[----:B------:R-:W-:Y:S02]  /*22240*/  @P0 IMAD R8, R5, 0x2, R22 ;  /* 0x0000000205080824 */ /* 0x000fe400078e0216 */
[----:B------:R-:W-:Y:S02]  /*22250*/  IMAD.MOV.U32 R13, RZ, RZ, R0 ;  /* 0x000000ffff0d7224 */ /* 0x000fe400078e0000 */
[----:B------:R-:W-:Y:S02]  /*22260*/  IMAD.MOV.U32 R12, RZ, RZ, 0x6 ;  /* 0x00000006ff0c7424 */ /* 0x000fe400078e00ff */
[----:B------:R-:W-:-:S07]  /*22270*/  IMAD.MOV.U32 R3, RZ, RZ, R14 ;  /* 0x000000ffff037224 */ /* 0x000fce00078e000e */
[----:B------:R-:W-:Y:S05]  /*22280*/  WARPSYNC.COLLECTIVE R15, `(.L_x_9876) ;  /* 0x000000000f087348 */ /* 0x000fea0003c00000 */
[----:B------:R0:W1:Y:S02]  /*22290*/  SHFL.IDX P6, R14, R13, R12, R11 ;  /* 0x0000000c0d0e7389 */ /* 0x00006400000c000b */
[----:B01----:R-:W-:Y:S01]  /*222a0*/  ENDCOLLECTIVE ;  /* 0x000000000000791b */ /* 0x003fe20003800000 */
.L_x_9876:
        /* <DEDUP_REMOVED lines=16> */
.L_x_9877:
[----:B------:R-:W-:Y:S02]  /*223b0*/  @P0 IMAD R8, R5, 0x2, R22 ;  /* 0x0000000205080824 */ /* 0x000fe400078e0216 */
[----:B------:R-:W-:Y:S01]  /*223c0*/  IMAD.MOV.U32 R13, RZ, RZ, R0 ;  /* 0x000000ffff0d7224 */ /* 0x000fe200078e0000 */
[----:B------:R-:W-:Y:S01]  /*223d0*/  MOV R12, 0x7 ;  /* 0x00000007000c7802 */ /* 0x000fe20000000f00 */
[----:B------:R-:W-:-:S07]  /*223e0*/  IMAD.MOV.U32 R3, RZ, RZ, R14 ;  /* 0x000000ffff037224 */ /* 0x000fce00078e000e */
[----:B------:R-:W-:Y:S05]  /*223f0*/  WARPSYNC.COLLECTIVE R15, `(.L_x_9878) ;  /* 0x000000000f087348 */ /* 0x000fea0003c00000 */
[----:B------:R0:W1:Y:S02]  /*22400*/  SHFL.IDX P6, R14, R13, R12, R11 ;  /* 0x0000000c0d0e7389 */ /* 0x00006400000c000b */
[----:B01----:R-:W-:Y:S01]  /*22410*/  ENDCOLLECTIVE ;  /* 0x000000000000791b */ /* 0x003fe20003800000 */
.L_x_9878:
        /* <DEDUP_REMOVED lines=10> */
.L_x_9879:
[----:B------:R-:W-:Y:S01]  /*224c0*/  @!PT LDS RZ, [RZ] ;  /* 0x00000000fffff984 */ /* 0x000fe20000000800 */
[----:B------:R-:W-:Y:S01]  /*224d0*/  @!PT LDS RZ, [RZ] ;  /* 0x00000000fffff984 */ /* 0x000fe20000000800 */
[----:B------:R-:W-:Y:S01]  /*224e0*/  @!PT LDS RZ, [RZ] ;  /* 0x00000000fffff984 */ /* 0x000fe20000000800 */
[----:B------:R-:W-:Y:S04]  /*224f0*/  @P0 LDGSTS.E.BYPASS.LTC128B.128 [R8+0x1b400], desc[UR42][R2.64], !P3 ;  /* 0x1b40000002080fae */ /* 0x000fe8000d901d6a */
[----:B------:R0:W-:Y:S02]  /*22500*/  @P0 LDGSTS.E.BYPASS.LTC128B.128 [R8+0x1f400], desc[UR42][R2.64+0x80], !P2 ;  /* 0x1f40008002080fae */ /* 0x0001e4000d101d6a */
[----:B0-----:R-:W-:Y:S01]  /*22510*/  IMAD.MOV.U32 R2, RZ, RZ, R14 ;  /* 0x000000ffff027224 */ /* 0x001fe200078e000e */
[----:B------:R-:W-:Y:S06]  /*22520*/  BRA `(.L_x_9880) ;  /* 0xffffff9000407947 */ /* 0x000fec000383ffff */
.L_x_9679:
        /* <DEDUP_REMOVED lines=9> */
.L_x_9881:
[C---:B------:R-:W-:Y:S01]  /*225c0*/  VIADD R6, R17.reuse, 0x10 ;  /* 0x0000001011067836 */ /* 0x040fe20000000000 */
[----:B------:R-:W-:Y:S01]  /*225d0*/  ISETP.GE.AND P3, PT, R17, R5, PT ;  /* 0x000000051100720c */ /* 0x000fe20003f66270 */
[----:B------:R-:W-:Y:S02]  /*225e0*/  IMAD.MOV.U32 R13, RZ, RZ, R0 ;  /* 0x000000ffff0d7224 */ /* 0x000fe400078e0000 */
[----:B------:R-:W-:-:S10]  /*225f0*/  IMAD.MOV.U32 R2, RZ, RZ, R14 ;  /* 0x000000ffff027224 */ /* 0x000fd400078e000e */
[----:B------:R-:W-:Y:S05]  /*22600*/  WARPSYNC.COLLECTIVE R15, `(.L_x_9882) ;  /* 0x000000000f087348 */ /* 0x000fea0003c00000 */
[----:B------:R0:W1:Y:S02]  /*22610*/  SHFL.IDX P6, R14, R13, R12, R11 ;  /* 0x0000000c0d0e7389 */ /* 0x00006400000c000b */
[----:B01----:R-:W-:Y:S01]  /*22620*/  ENDCOLLECTIVE ;  /* 0x000000000000791b */ /* 0x003fe20003800000 */
.L_x_9882:
        /* <DEDUP_REMOVED lines=8> */
.L_x_9883:
        /* <DEDUP_REMOVED lines=12> */
.L_x_9884:
        /* <DEDUP_REMOVED lines=8> */
.L_x_9885:
        /* <DEDUP_REMOVED lines=13> */
.L_x_9886:
        /* <DEDUP_REMOVED lines=8> */
.L_x_9887:
        /* <DEDUP_REMOVED lines=13> */
.L_x_9888:
        /* <DEDUP_REMOVED lines=8> */
.L_x_9889:
        /* <DEDUP_REMOVED lines=13> */
.L_x_9890:
        /* <DEDUP_REMOVED lines=8> */
.L_x_9891:
        /* <DEDUP_REMOVED lines=13> */
.L_x_9892:
        /* <DEDUP_REMOVED lines=8> */
.L_x_9893:
        /* <DEDUP_REMOVED lines=12> */
.L_x_9894:
        /* <DEDUP_REMOVED lines=8> */
.L_x_9895:
        /* <DEDUP_REMOVED lines=11> */
.L_x_9896:
[----:B------:R-:W-:Y:S05]  /*22f20*/  BRA `(.L_x_9897) ;  /* 0xffffff9000b87947 */ /* 0x000fea000383ffff */
.L_x_9684:
[----:B0-----:R0:W1:Y:S02]  /*22f30*/  SYNCS.PHASECHK.TRANS64.TRYWAIT P0, [R22+URZ+0x28820], R3 ;  /* 0x02882003160075a7 */ /* 0x001064000800017f */
[----:B-1----:R-:W-:Y:S05]  /*22f40*/  @!P0 NANOSLEEP.SYNCS 0x989680 ;  /* 0x009896800000895d */ /* 0x002fea0003900000 */
[----:B------:R-:W1:Y:S02]  /*22f50*/  @!P0 SYNCS.PHASECHK.TRANS64 P0, [R22+URZ+0x28820], R3 ;  /* 0x02882003160085a7 */ /* 0x000e64000800007f */
[----:B-1----:R-:W-:Y:S05]  /*22f60*/  @!P0 BRA `(.L_x_9684) ;  /* 0xfffffffc00f08947 */ /* 0x002fea000383ffff */
[----:B------:R-:W-:Y:S05]  /*22f70*/  BRA `(.L_x_9898) ;  /* 0xffffff94002c7947 */ /* 0x000fea000383ffff */
.L_x_9689:
[----:B0-----:R0:W1:Y:S02]  /*22f80*/  SYNCS.PHASECHK.TRANS64.TRYWAIT P0, [R6+URZ+0x28840], R3 ;  /* 0x02884003060075a7 */ /* 0x001064000800017f */
[----:B-1----:R-:W-:Y:S05]  /*22f90*/  @!P0 NANOSLEEP.SYNCS 0x989680 ;  /* 0x009896800000895d */ /* 0x002fea0003900000 */
[----:B------:R-:W1:Y:S02]  /*22fa0*/  @!P0 SYNCS.PHASECHK.TRANS64 P0, [R6+URZ+0x28840], R3 ;  /* 0x02884003060085a7 */ /* 0x000e64000800007f */
[----:B-1----:R-:W-:Y:S05]  /*22fb0*/  @!P0 BRA `(.L_x_9689) ;  /* 0xfffffffc00f08947 */ /* 0x002fea000383ffff */
[----:B------:R-:W-:Y:S05]  /*22fc0*/  BRA `(.L_x_9899) ;  /* 0xffffff9400fc7947 */ /* 0x000fea000383ffff */
.L_x_9690:
        /* <DEDUP_REMOVED lines=8> */
.L_x_9901:
[----:B------:R-:W-:Y:S05]  /*23050*/  BSYNC B1 ;  /* 0x0000000000017941 */ /* 0x000fea0003800000 */
.L_x_9900:
        /* <DEDUP_REMOVED lines=9> */
.L_x_9902:
[----:B------:R-:W-:Y:S02]  /*230f0*/  IMAD R8, R8, 0x2, R22 ;  /* 0x0000000208087824 */ /* 0x000fe400078e0216 */
[----:B------:R-:W-:Y:S02]  /*23100*/  IMAD.MOV.U32 R13, RZ, RZ, R9 ;  /* 0x000000ffff0d7224 */ /* 0x000fe400078e0009 */
[----:B------:R-:W-:Y:S02]  /*23110*/  IMAD.MOV.U32 R12, RZ, RZ, 0x1 ;  /* 0x00000001ff0c7424 */ /* 0x000fe400078e00ff */
[----:B------:R-:W-:-:S07]  /*23120*/  IMAD.MOV.U32 R2, RZ, RZ, R14 ;  /* 0x000000ffff027224 */ /* 0x000fce00078e000e */
[----:B------:R-:W-:Y:S05]  /*23130*/  WARPSYNC.COLLECTIVE R15, `(.L_x_9903) ;  /* 0x000000000f087348 */ /* 0x000fea0003c00000 */
[----:B------:R0:W1:Y:S02]  /*23140*/  SHFL.IDX P6, R14, R13, R12, R11 ;  /* 0x0000000c0d0e7389 */ /* 0x00006400000c000b */
[----:B01----:R-:W-:Y:S01]  /*23150*/  ENDCOLLECTIVE ;  /* 0x000000000000791b */ /* 0x003fe20003800000 */
.L_x_9903:
        /* <DEDUP_REMOVED lines=12> */
.L_x_9904:
[----:B------:R-:W-:Y:S02]  /*23220*/  IMAD.MOV.U32 R13, RZ, RZ, R9 ;  /* 0x000000ffff0d7224 */ /* 0x000fe400078e0009 */
[----:B------:R-:W-:Y:S02]  /*23230*/  IMAD.MOV.U32 R12, RZ, RZ, 0x2 ;  /* 0x00000002ff0c7424 */ /* 0x000fe400078e00ff */
[----:B------:R-:W-:-:S07]  /*23240*/  IMAD.MOV.U32 R2, RZ, RZ, R14 ;  /* 0x000000ffff027224 */ /* 0x000fce00078e000e */
[----:B------:R-:W-:Y:S05]  /*23250*/  WARPSYNC.COLLECTIVE R15, `(.L_x_9905) ;  /* 0x000000000f087348 */ /* 0x000fea0003c00000 */
[----:B------:R0:W1:Y:S02]  /*23260*/  SHFL.IDX P6, R14, R13, R12, R11 ;  /* 0x0000000c0d0e7389 */ /* 0x00006400000c000b */
[----:B01----:R-:W-:Y:S01]  /*23270*/  ENDCOLLECTIVE ;  /* 0x000000000000791b */ /* 0x003fe20003800000 */
.L_x_9905:
        /* <DEDUP_REMOVED lines=12> */
.L_x_9906:
[----:B------:R-:W-:Y:S02]  /*23340*/  IMAD.MOV.U32 R13, RZ, RZ, R9 ;  /* 0x000000ffff0d7224 */ /* 0x000fe400078e0009 */
[----:B------:R-:W-:Y:S02]  /*23350*/  IMAD.MOV.U32 R12, RZ, RZ, 0x3 ;  /* 0x00000003ff0c7424 */ /* 0x000fe400078e00ff */
[----:B------:R-:W-:-:S07]  /*23360*/  IMAD.MOV.U32 R2, RZ, RZ, R14 ;  /* 0x000000ffff027224 */ /* 0x000fce00078e000e */
[----:B------:R-:W-:Y:S05]  /*23370*/  WARPSYNC.COLLECTIVE R15, `(.L_x_9907) ;  /* 0x000000000f087348 */ /* 0x000fea0003c00000 */
[----:B------:R0:W1:Y:S02]  /*23380*/  SHFL.IDX P6, R14, R13, R12, R11 ;  /* 0x0000000c0d0e7389 */ /* 0x00006400000c000b */
[----:B01----:R-:W-:Y:S01]  /*23390*/  ENDCOLLECTIVE ;  /* 0x000000000000791b */ /* 0x003fe20003800000 */
.L_x_9907:
        /* <DEDUP_REMOVED lines=12> */
.L_x_9908:
[----:B------:R-:W-:Y:S01]  /*23460*/  MOV R13, R9 ;  /* 0x00000009000d7202 */ /* 0x000fe20000000f00 */
[----:B------:R-:W-:Y:S02]  /*23470*/  IMAD.MOV.U32 R12, RZ, RZ, 0x4 ;  /* 0x00000004ff0c7424 */ /* 0x000fe400078e00ff */
[----:B------:R-:W-:-:S07]  /*23480*/  IMAD.MOV.U32 R2, RZ, RZ, R14 ;  /* 0x000000ffff027224 */ /* 0x000fce00078e000e */
[----:B------:R-:W-:Y:S05]  /*23490*/  WARPSYNC.COLLECTIVE R15, `(.L_x_9909) ;  /* 0x000000000f087348 */ /* 0x000fea0003c00000 */
[----:B------:R0:W1:Y:S02]  /*234a0*/  SHFL.IDX P6, R14, R13, R12, R11 ;  /* 0x0000000c0d0e7389 */ /* 0x00006400000c000b */
[----:B01----:R-:W-:Y:S01]  /*234b0*/  ENDCOLLECTIVE ;  /* 0x000000000000791b */ /* 0x003fe20003800000 */
.L_x_9909:
        /* <DEDUP_REMOVED lines=12> */
.L_x_9910:
[----:B------:R-:W-:Y:S02]  /*23580*/  IMAD.MOV.U32 R13, RZ, RZ, R9 ;  /* 0x000000ffff0d7224 */ /* 0x000fe400078e0009 */
[----:B------:R-:W-:Y:S02]  /*23590*/  IMAD.MOV.U32 R12, RZ, RZ, 0x5 ;  /* 0x00000005ff0c7424 */ /* 0x000fe400078e00ff */
[----:B------:R-:W-:-:S07]  /*235a0*/  IMAD.MOV.U32 R2, RZ, RZ, R14 ;  /* 0x000000ffff027224 */ /* 0x000fce00078e000e */
[----:B------:R-:W-:Y:S05]  /*235b0*/  WARPSYNC.COLLECTIVE R15, `(.L_x_9911) ;  /* 0x000000000f087348 */ /* 0x000fea0003c00000 */
[----:B------:R0:W1:Y:S02]  /*235c0*/  SHFL.IDX P6, R14, R13, R12, R11 ;  /* 0x0000000c0d0e7389 */ /* 0x00006400000c000b */
[----:B01----:R-:W-:Y:S01]  /*235d0*/  ENDCOLLECTIVE ;  /* 0x000000000000791b */ /* 0x003fe20003800000 */
.L_x_9911:
        /* <DEDUP_REMOVED lines=12> */
.L_x_9912:
[----:B------:R-:W-:Y:S02]  /*236a0*/  IMAD.MOV.U32 R13, RZ, RZ, R9 ;  /* 0x000000ffff0d7224 */ /* 0x000fe400078e0009 */
[----:B------:R-:W-:Y:S02]  /*236b0*/  IMAD.MOV.U32 R12, RZ, RZ, 0x6 ;  /* 0x00000006ff0c7424 */ /* 0x000fe400078e00ff */
[----:B------:R-:W-:-:S07]  /*236c0*/  IMAD.MOV.U32 R2, RZ, RZ, R14 ;  /* 0x000000ffff027224 */ /* 0x000fce00078e000e */
[----:B------:R-:W-:Y:S05]  /*236d0*/  WARPSYNC.COLLECTIVE R15, `(.L_x_9913) ;  /* 0x000000000f087348 */ /* 0x000fea0003c00000 */
[----:B------:R0:W1:Y:S02]  /*236e0*/  SHFL.IDX P6, R14, R13, R12, R11 ;  /* 0x0000000c0d0e7389 */ /* 0x00006400000c000b */
[----:B01----:R-:W-:Y:S01]  /*236f0*/  ENDCOLLECTIVE ;  /* 0x000000000000791b */ /* 0x003fe20003800000 */
.L_x_9913:
        /* <DEDUP_REMOVED lines=12> */
.L_x_9914:
[----:B------:R-:W-:Y:S02]  /*237c0*/  IMAD.MOV.U32 R13, RZ, RZ, R9 ;  /* 0x000000ffff0d7224 */ /* 0x000fe400078e0009 */
[----:B------:R-:W-:Y:S02]  /*237d0*/  IMAD.MOV.U32 R12, RZ, RZ, 0x7 ;  /* 0x00000007ff0c7424 */ /* 0x000fe400078e00ff */
[----:B------:R-:W-:-:S07]  /*237e0*/  IMAD.MOV.U32 R2, RZ, RZ, R14 ;  /* 0x000000ffff027224 */ /* 0x000fce00078e000e */
[----:B------:R-:W-:Y:S05]  /*237f0*/  WARPSYNC.COLLECTIVE R15, `(.L_x_9915) ;  /* 0x000000000f087348 */ /* 0x000fea0003c00000 */
[----:B------:R0:W1:Y:S02]  /*23800*/  SHFL.IDX P6, R14, R13, R12, R11 ;  /* 0x0000000c0d0e7389 */ /* 0x00006400000c000b */
[----:B01----:R-:W-:Y:S01]  /*23810*/  ENDCOLLECTIVE ;  /* 0x000000000000791b */ /* 0x003fe20003800000 */
.L_x_9915:
        /* <DEDUP_REMOVED lines=12> */
.L_x_9916:
[----:B------:R-:W-:Y:S01]  /*238e0*/  IMAD.MOV.U32 R2, RZ, RZ, R14 ;  /* 0x000000ffff027224 */ /* 0x000fe200078e000e */
[----:B------:R-:W-:Y:S06]  /*238f0*/  BRA `(.L_x_9917) ;  /* 0xffffff9000d07947 */ /* 0x000fec000383ffff */
.L_x_9695:
[----:B-1----:R1:W2:Y:S02]  /*23900*/  SYNCS.PHASECHK.TRANS64.TRYWAIT P0, [R6+URZ+0x28860], R2 ;  /* 0x02886002060075a7 */ /* 0x0022a4000800017f */
[----:B--2---:R-:W-:Y:S05]  /*23910*/  @!P0 NANOSLEEP.SYNCS 0x989680 ;  /* 0x009896800000895d */ /* 0x004fea0003900000 */
[----:B------:R-:W2:Y:S02]  /*23920*/  @!P0 SYNCS.PHASECHK.TRANS64 P0, [R6+URZ+0x28860], R2 ;  /* 0x02886002060085a7 */ /* 0x000ea4000800007f */
[----:B--2---:R-:W-:Y:S05]  /*23930*/  @!P0 BRA `(.L_x_9695) ;  /* 0xfffffffc00f08947 */ /* 0x004fea000383ffff */
[----:B------:R-:W-:Y:S05]  /*23940*/  BRA `(.L_x_9918) ;  /* 0xffffff94002c7947 */ /* 0x000fea000383ffff */
.L_x_9696:
        /* <DEDUP_REMOVED lines=8> */
.L_x_9920:
[----:B------:R-:W-:Y:S05]  /*239d0*/  BSYNC B1 ;  /* 0x0000000000017941 */ /* 0x000fea0003800000 */
.L_x_9919:
        /* <DEDUP_REMOVED lines=9> */
.L_x_9921:
[----:B------:R-:W-:Y:S02]  /*23a70*/  IMAD.MOV.U32 R13, RZ, RZ, R24 ;  /* 0x000000ffff0d7224 */ /* 0x000fe400078e0018 */
[----:B------:R-:W-:Y:S02]  /*23a80*/  IMAD.MOV.U32 R12, RZ, RZ, 0x1 ;  /* 0x00000001ff0c7424 */ /* 0x000fe400078e00ff */
[----:B------:R-:W-:-:S07]  /*23a90*/  IMAD.MOV.U32 R2, RZ, RZ, R14 ;  /* 0x000000ffff027224 */ /* 0x000fce00078e000e */
[----:B------:R-:W-:Y:S05]  /*23aa0*/  WARPSYNC.COLLECTIVE R15, `(.L_x_9922) ;  /* 0x000000000f087348 */ /* 0x000fea0003c00000 */
[----:B------:R0:W1:Y:S02]  /*23ab0*/  SHFL.IDX P6, R14, R13, R12, R11 ;  /* 0x0000000c0d0e7389 */ /* 0x00006400000c000b */
[----:B01----:R-:W-:Y:S01]  /*23ac0*/  ENDCOLLECTIVE ;  /* 0x000000000000791b */ /* 0x003fe20003800000 */
.L_x_9922:
        /* <DEDUP_REMOVED lines=14> */
.L_x_9923:
[----:B------:R-:W-:Y:S02]  /*23bb0*/  IMAD.MOV.U32 R13, RZ, RZ, R24 ;  /* 0x000000ffff0d7224 */ /* 0x000fe400078e0018 */
[----:B------:R-:W-:Y:S02]  /*23bc0*/  IMAD.MOV.U32 R12, RZ, RZ, 0x2 ;  /* 0x00000002ff0c7424 */ /* 0x000fe400078e00ff */
[----:B------:R-:W-:-:S07]  /*23bd0*/  IMAD.MOV.U32 R2, RZ, RZ, R14 ;  /* 0x000000ffff027224 */ /* 0x000fce00078e000e */
[----:B------:R-:W-:Y:S05]  /*23be0*/  WARPSYNC.COLLECTIVE R15, `(.L_x_9924) ;  /* 0x000000000f087348 */ /* 0x000fea0003c00000 */
[----:B------:R0:W1:Y:S02]  /*23bf0*/  SHFL.IDX P6, R14, R13, R12, R11 ;  /* 0x0000000c0d0e7389 */ /* 0x00006400000c000b */
[----:B01----:R-:W-:Y:S01]  /*23c00*/  ENDCOLLECTIVE ;  /* 0x000000000000791b */ /* 0x003fe20003800000 */
.L_x_9924:
        /* <DEDUP_REMOVED lines=14> */
.L_x_9925:
[----:B------:R-:W-:Y:S01]  /*23cf0*/  IMAD.MOV.U32 R13, RZ, RZ, R24 ;  /* 0x000000ffff0d7224 */ /* 0x000fe200078e0018 */
[----:B------:R-:W-:Y:S01]  /*23d00*/  MOV R12, 0x3 ;  /* 0x00000003000c7802 */ /* 0x000fe20000000f00 */
[----:B------:R-:W-:-:S07]  /*23d10*/  IMAD.MOV.U32 R2, RZ, RZ, R14 ;  /* 0x000000ffff027224 */ /* 0x000fce00078e000e */
[----:B------:R-:W-:Y:S05]  /*23d20*/  WARPSYNC.COLLECTIVE R15, `(.L_x_9926) ;  /* 0x000000000f087348 */ /* 0x000fea0003c00000 */
[----:B------:R0:W1:Y:S02]  /*23d30*/  SHFL.IDX P6, R14, R13, R12, R11 ;  /* 0x0000000c0d0e7389 */ /* 0x00006400000c000b */
[----:B01----:R-:W-:Y:S01]  /*23d40*/  ENDCOLLECTIVE ;  /* 0x000000000000791b */ /* 0x003fe20003800000 */
.L_x_9926:
        /* <DEDUP_REMOVED lines=14> */
.L_x_9927:
[----:B------:R-:W-:Y:S02]  /*23e30*/  IMAD.MOV.U32 R13, RZ, RZ, R24 ;  /* 0x000000ffff0d7224 */ /* 0x000fe400078e0018 */
[----:B------:R-:W-:Y:S02]  /*23e40*/  IMAD.MOV.U32 R12, RZ, RZ, 0x4 ;  /* 0x00000004ff0c7424 */ /* 0x000fe400078e00ff */
[----:B------:R-:W-:-:S07]  /*23e50*/  IMAD.MOV.U32 R2, RZ, RZ, R14 ;  /* 0x000000ffff027224 */ /* 0x000fce00078e000e */
[----:B------:R-:W-:Y:S05]  /*23e60*/  WARPSYNC.COLLECTIVE R15, `(.L_x_9928) ;  /* 0x000000000f087348 */ /* 0x000fea0003c00000 */
[----:B------:R0:W1:Y:S02]  /*23e70*/  SHFL.IDX P6, R14, R13, R12, R11 ;  /* 0x0000000c0d0e7389 */ /* 0x00006400000c000b */
[----:B01----:R-:W-:Y:S01]  /*23e80*/  ENDCOLLECTIVE ;  /* 0x000000000000791b */ /* 0x003fe20003800000 */
.L_x_9928:
        /* <DEDUP_REMOVED lines=14> */
.L_x_9929:
[----:B------:R-:W-:Y:S02]  /*23f70*/  IMAD.MOV.U32 R13, RZ, RZ, R24 ;  /* 0x000000ffff0d7224 */ /* 0x000fe400078e0018 */
[----:B------:R-:W-:Y:S02]  /*23f80*/  IMAD.MOV.U32 R12, RZ, RZ, 0x5 ;  /* 0x00000005ff0c7424 */ /* 0x000fe400078e00ff */
[----:B------:R-:W-:-:S07]  /*23f90*/  IMAD.MOV.U32 R2, RZ, RZ, R14 ;  /* 0x000000ffff027224 */ /* 0x000fce00078e000e */
[----:B------:R-:W-:Y:S05]  /*23fa0*/  WARPSYNC.COLLECTIVE R15, `(.L_x_9930) ;  /* 0x000000000f087348 */ /* 0x000fea0003c00000 */
[----:B------:R0:W1:Y:S02]  /*23fb0*/  SHFL.IDX P6, R14, R13, R12, R11 ;  /* 0x0000000c0d0e7389 */ /* 0x00006400000c000b */
[----:B01----:R-:W-:Y:S01]  /*23fc0*/  ENDCOLLECTIVE ;  /* 0x000000000000791b */ /* 0x003fe20003800000 */
.L_x_9930:
        /* <DEDUP_REMOVED lines=14> */
.L_x_9931:
[----:B------:R-:W-:Y:S02]  /*240b0*/  IMAD.MOV.U32 R13, RZ, RZ, R24 ;  /* 0x000000ffff0d7224 */ /* 0x000fe400078e0018 */
[----:B------:R-:W-:Y:S02]  /*240c0*/  IMAD.MOV.U32 R12, RZ, RZ, 0x6 ;  /* 0x00000006ff0c7424 */ /* 0x000fe400078e00ff */
[----:B------:R-:W-:-:S07]  /*240d0*/  IMAD.MOV.U32 R2, RZ, RZ, R14 ;  /* 0x000000ffff027224 */ /* 0x000fce00078e000e */
[----:B------:R-:W-:Y:S05]  /*240e0*/  WARPSYNC.COLLECTIVE R15, `(.L_x_9932) ;  /* 0x000000000f087348 */ /* 0x000fea0003c00000 */
[----:B------:R0:W1:Y:S02]  /*240f0*/  SHFL.IDX P6, R14, R13, R12, R11 ;  /* 0x0000000c0d0e7389 */ /* 0x00006400000c000b */
[----:B01----:R-:W-:Y:S01]  /*24100*/  ENDCOLLECTIVE ;  /* 0x000000000000791b */ /* 0x003fe20003800000 */
.L_x_9932:
        /* <DEDUP_REMOVED lines=14> */
.L_x_9933:
[----:B------:R-:W-:Y:S01]  /*241f0*/  IMAD.MOV.U32 R13, RZ, RZ, R24 ;  /* 0x000000ffff0d7224 */ /* 0x000fe200078e0018 */
[----:B------:R-:W-:Y:S01]  /*24200*/  MOV R12, 0x7 ;  /* 0x00000007000c7802 */ /* 0x000fe20000000f00 */
[----:B------:R-:W-:-:S07]  /*24210*/  IMAD.MOV.U32 R2, RZ, RZ, R14 ;  /* 0x000000ffff027224 */ /* 0x000fce00078e000e */
[----:B------:R-:W-:Y:S05]  /*24220*/  WARPSYNC.COLLECTIVE R15, `(.L_x_9934) ;  /* 0x000000000f087348 */ /* 0x000fea0003c00000 */
[----:B------:R0:W1:Y:S02]  /*24230*/  SHFL.IDX P6, R14, R13, R12, R11 ;  /* 0x0000000c0d0e7389 */ /* 0x00006400000c000b */
[----:B01----:R-:W-:Y:S01]  /*24240*/  ENDCOLLECTIVE ;  /* 0x000000000000791b */ /* 0x003fe20003800000 */
.L_x_9934:
        /* <DEDUP_REMOVED lines=13> */
.L_x_9935:
[----:B------:R-:W-:Y:S01]  /*24320*/  @!PT LDS RZ, [RZ] ;  /* 0x00000000fffff984 */ /* 0x000fe20000000800 */
[----:B------:R-:W-:Y:S01]  /*24330*/  @!PT LDS RZ, [RZ] ;  /* 0x00000000fffff984 */ /* 0x000fe20000000800 */
[----:B------:R-:W-:Y:S01]  /*24340*/  @!PT LDS RZ, [RZ] ;  /* 0x00000000fffff984 */ /* 0x000fe20000000800 */
[----:B------:R0:W-:Y:S01]  /*24350*/  LDGSTS.E.BYPASS.LTC128B.128 [R7+0x7400], desc[UR42][R2.64+0x80], !P0 ;  /* 0x0740008002077fae */ /* 0x0001e2000c101d6a */
[----:B------:R-:W-:Y:S05]  /*24360*/  BRA `(.L_x_9936) ;  /* 0xffffff8c00b47947 */ /* 0x000fea000383ffff */
.L_x_9704:
[----:B0-----:R0:W1:Y:S02]  /*24370*/  SYNCS.PHASECHK.TRANS64.TRYWAIT P0, [R0+URZ+0x28860], R3 ;  /* 0x02886003000075a7 */ /* 0x001064000800017f */
[----:B-1----:R-:W-:Y:S05]  /*24380*/  @!P0 NANOSLEEP.SYNCS 0x989680 ;  /* 0x009896800000895d */ /* 0x002fea0003900000 */
[----:B------:R-:W1:Y:S02]  /*24390*/  @!P0 SYNCS.PHASECHK.TRANS64 P0, [R0+URZ+0x28860], R3 ;  /* 0x02886003000085a7 */ /* 0x000e64000800007f */
[----:B-1----:R-:W-:Y:S05]  /*243a0*/  @!P0 BRA `(.L_x_9704) ;  /* 0xfffffffc00f08947 */ /* 0x002fea000383ffff */
[----:B------:R-:W-:Y:S05]  /*243b0*/  BRA `(.L_x_9937) ;  /* 0xffffff9000d07947 */ /* 0x000fea000383ffff */
.L_x_9705:
        /* <DEDUP_REMOVED lines=8> */
.L_x_9939:
[----:B------:R-:W-:Y:S05]  /*24440*/  BSYNC B0 ;  /* 0x0000000000007941 */ /* 0x000fea0003800000 */
.L_x_9938:
        /* <DEDUP_REMOVED lines=9> */
.L_x_9940:
        /* <DEDUP_REMOVED lines=12> */
.L_x_9941:
        /* <DEDUP_REMOVED lines=13> */
.L_x_9942:
[----:B------:R-:W-:Y:S02]  /*24670*/  IMAD.MOV.U32 R13, RZ, RZ, R24 ;  /* 0x000000ffff0d7224 */ /* 0x000fe400078e0018 */
[----:B------:R-:W-:Y:S02]  /*24680*/  IMAD.MOV.U32 R12, RZ, RZ, 0x2 ;  /* 0x00000002ff0c7424 */ /* 0x000fe400078e00ff */
[----:B------:R-:W-:-:S07]  /*24690*/  IMAD.MOV.U32 R10, RZ, RZ, R14 ;  /* 0x000000ffff0a7224 */ /* 0x000fce00078e000e */
[----:B------:R-:W-:Y:S05]  /*246a0*/  WARPSYNC.COLLECTIVE R15, `(.L_x_9943) ;  /* 0x000000000f087348 */ /* 0x000fea0003c00000 */
[----:B------:R0:W1:Y:S02]  /*246b0*/  SHFL.IDX P6, R14, R13, R12, R11 ;  /* 0x0000000c0d0e7389 */ /* 0x00006400000c000b */
[----:B01----:R-:W-:Y:S01]  /*246c0*/  ENDCOLLECTIVE ;  /* 0x000000000000791b */ /* 0x003fe20003800000 */
.L_x_9943:
        /* <DEDUP_REMOVED lines=14> */
.L_x_9944:
[----:B------:R-:W-:Y:S02]  /*247b0*/  IMAD.MOV.U32 R13, RZ, RZ, R24 ;  /* 0x000000ffff0d7224 */ /* 0x000fe400078e0018 */
[----:B------:R-:W-:Y:S01]  /*247c0*/  IMAD.MOV.U32 R12, RZ, RZ, 0x3 ;  /* 0x00000003ff0c7424 */ /* 0x000fe200078e00ff */
[----:B------:R-:W-:-:S13]  /*247d0*/  IADD3 R2, P2, R14, R5, RZ ;  /* 0x000000050e027210 */ /* 0x000fda0007f5e0ff */
[----:B------:R-:W-:Y:S05]  /*247e0*/  WARPSYNC.COLLECTIVE R15, `(.L_x_9945) ;  /* 0x000000000f087348 */ /* 0x000fea0003c00000 */
[----:B------:R0:W1:Y:S02]  /*247f0*/  SHFL.IDX P6, R14, R13, R12, R11 ;  /* 0x0000000c0d0e7389 */ /* 0x00006400000c000b */
[----:B01----:R-:W-:Y:S01]  /*24800*/  ENDCOLLECTIVE ;  /* 0x000000000000791b */ /* 0x003fe20003800000 */
.L_x_9945:
        /* <DEDUP_REMOVED lines=13> */
.L_x_9946:
[----:B------:R-:W-:Y:S02]  /*248e0*/  IMAD.MOV.U32 R13, RZ, RZ, R24 ;  /* 0x000000ffff0d7224 */ /* 0x000fe400078e0018 */
[----:B------:R-:W-:Y:S01]  /*248f0*/  IMAD.MOV.U32 R12, RZ, RZ, 0x4 ;  /* 0x00000004ff0c7424 */ /* 0x000fe200078e00ff */
[----:B------:R-:W-:-:S13]  /*24900*/  IADD3 R2, P2, R14, R5, RZ ;  /* 0x000000050e027210 */ /* 0x000fda0007f5e0ff */
[----:B------:R-:W-:Y:S05]  /*24910*/  WARPSYNC.COLLECTIVE R15, `(.L_x_9947) ;  /* 0x000000000f087348 */ /* 0x000fea0003c00000 */
[----:B------:R0:W1:Y:S02]  /*24920*/  SHFL.IDX P6, R14, R13, R12, R11 ;  /* 0x0000000c0d0e7389 */ /* 0x00006400000c000b */
[----:B01----:R-:W-:Y:S01]  /*24930*/  ENDCOLLECTIVE ;  /* 0x000000000000791b */ /* 0x003fe20003800000 */
.L_x_9947:
        /* <DEDUP_REMOVED lines=13> */
.L_x_9948:
[----:B------:R-:W-:Y:S02]  /*24a10*/  IMAD.MOV.U32 R13, RZ, RZ, R24 ;  /* 0x000000ffff0d7224 */ /* 0x000fe400078e0018 */
[----:B------:R-:W-:Y:S02]  /*24a20*/  IMAD.MOV.U32 R12, RZ, RZ, 0x5 ;  /* 0x00000005ff0c7424 */ /* 0x000fe400078e00ff */
[----:B------:R-:W-:-:S07]  /*24a30*/  IMAD.MOV.U32 R10, RZ, RZ, R14 ;  /* 0x000000ffff0a7224 */ /* 0x000fce00078e000e */
[----:B------:R-:W-:Y:S05]  /*24a40*/  WARPSYNC.COLLECTIVE R15, `(.L_x_9949) ;  /* 0x000000000f087348 */ /* 0x000fea0003c00000 */
[----:B------:R0:W1:Y:S02]  /*24a50*/  SHFL.IDX P6, R14, R13, R12, R11 ;  /* 0x0000000c0d0e7389 */ /* 0x00006400000c000b */
[----:B01----:R-:W-:Y:S01]  /*24a60*/  ENDCOLLECTIVE ;  /* 0x000000000000791b */ /* 0x003fe20003800000 */
.L_x_9949:
        /* <DEDUP_REMOVED lines=14> */
.L_x_9950:
[----:B------:R-:W-:Y:S02]  /*24b50*/  IMAD.MOV.U32 R13, RZ, RZ, R24 ;  /* 0x000000ffff0d7224 */ /* 0x000fe400078e0018 */
[----:B------:R-:W-:Y:S01]  /*24b60*/  IMAD.MOV.U32 R12, RZ, RZ, 0x6 ;  /* 0x00000006ff0c7424 */ /* 0x000fe200078e00ff */
[----:B------:R-:W-:-:S13]  /*24b70*/  IADD3 R2, P2, R14, R5, RZ ;  /* 0x000000050e027210 */ /* 0x000fda0007f5e0ff */
[----:B------:R-:W-:Y:S05]  /*24b80*/  WARPSYNC.COLLECTIVE R15, `(.L_x_9951) ;  /* 0x000000000f087348 */ /* 0x000fea0003c00000 */
[----:B------:R0:W1:Y:S02]  /*24b90*/  SHFL.IDX P6, R14, R13, R12, R11 ;  /* 0x0000000c0d0e7389 */ /* 0x00006400000c000b */
[----:B01----:R-:W-:Y:S01]  /*24ba0*/  ENDCOLLECTIVE ;  /* 0x000000000000791b */ /* 0x003fe20003800000 */
.L_x_9951:
        /* <DEDUP_REMOVED lines=13> */
.L_x_9952:
[----:B------:R-:W-:Y:S01]  /*24c80*/  MOV R13, R24 ;  /* 0x00000018000d7202 */ /* 0x000fe20000000f00 */
[----:B------:R-:W-:Y:S02]  /*24c90*/  IMAD.MOV.U32 R12, RZ, RZ, 0x7 ;  /* 0x00000007ff0c7424 */ /* 0x000fe400078e00ff */
[----:B------:R-:W-:-:S07]  /*24ca0*/  IMAD.MOV.U32 R10, RZ, RZ, R14 ;  /* 0x000000ffff0a7224 */ /* 0x000fce00078e000e */
[----:B------:R-:W-:Y:S05]  /*24cb0*/  WARPSYNC.COLLECTIVE R15, `(.L_x_9953) ;  /* 0x000000000f087348 */ /* 0x000fea0003c00000 */
[----:B------:R0:W1:Y:S02]  /*24cc0*/  SHFL.IDX P6, R14, R13, R12, R11 ;  /* 0x0000000c0d0e7389 */ /* 0x00006400000c000b */
[----:B01----:R-:W-:Y:S01]  /*24cd0*/  ENDCOLLECTIVE ;  /* 0x000000000000791b */ /* 0x003fe20003800000 */
.L_x_9953:
        /* <DEDUP_REMOVED lines=12> */
.L_x_9954:
[----:B------:R-:W-:Y:S05]  /*24da0*/  BRA `(.L_x_9955) ;  /* 0xffffff8c00707947 */ /* 0x000fea000383ffff */
.L_x_9710:
[----:B------:R-:W-:Y:S01]  /*24db0*/  BSSY B0, `(.L_x_9956) ;  /* 0x0000008000007945 */ /* 0x000fe20003800000 */
[----:B------:R-:W-:Y:S02]  /*24dc0*/  IMAD.MOV.U32 R13, RZ, RZ, R16 ;  /* 0x000000ffff0d7224 */ /* 0x000fe400078e0010 */
[----:B------:R-:W-:Y:S02]  /*24dd0*/  IMAD.MOV.U32 R12, RZ, RZ, RZ ;  /* 0x000000ffff0c7224 */ /* 0x000fe400078e00ff */
[----:B-1----:R-:W-:Y:S02]  /*24de0*/  IMAD.MOV.U32 R11, RZ, RZ, 0x1f ;  /* 0x0000001fff0b7424 */ /* 0x002fe400078e00ff */
[----:B------:R-:W-:-:S07]  /*24df0*/  IMAD.MOV.U32 R15, RZ, RZ, -0x1 ;  /* 0xffffffffff0f7424 */ /* 0x000fce00078e00ff */
[----:B0-----:R-:W-:Y:S05]  /*24e00*/  WARPSYNC.COLLECTIVE R15, `(.L_x_9957) ;  /* 0x000000000f087348 */ /* 0x001fea0003c00000 */
[----:B------:R1:W2:Y:S02]  /*24e10*/  SHFL.IDX P6, R14, R13, R12, R11 ;  /* 0x0000000c0d0e7389 */ /* 0x0002a400000c000b */
[----:B012---:R-:W-:Y:S01]  /*24e20*/  ENDCOLLECTIVE ;  /* 0x000000000000791b */ /* 0x007fe20003800000 */
.L_x_9957:
[----:B------:R-:W-:Y:S05]  /*24e30*/  BSYNC B0 ;  /* 0x0000000000007941 */ /* 0x000fea0003800000 */
.L_x_9956:
        /* <DEDUP_REMOVED lines=9> */
.L_x_9958:
        /* <DEDUP_REMOVED lines=18> */
.L_x_9959:
[----:B------:R-:W-:Y:S01]  /*24ff0*/  IMAD.MOV.U32 R12, RZ, RZ, 0x2 ;  /* 0x00000002ff0c7424 */ /* 0x000fe200078e00ff */
[----:B------:R-:W-:-:S05]  /*25000*/  SEL R6, R14, RZ, P1 ;  /* 0x000000ff0e067207 */ /* 0x000fca0000800000 */
[----:B------:R-:W-:-:S04]  /*25010*/  IMAD.IADD R6, R5, 0x1, R6 ;  /* 0x0000000105067824 */ /* 0x000fc800078e0206 */
[----:B------:R-:W-:-:S07]  /*25020*/  IMAD.MOV.U32 R13, RZ, RZ, R6 ;  /* 0x000000ffff0d7224 */ /* 0x000fce00078e0006 */
[----:B------:R-:W-:Y:S05]  /*25030*/  WARPSYNC.COLLECTIVE R15, `(.L_x_9960) ;  /* 0x000000000f087348 */ /* 0x000fea0003c00000 */
[----:B------:R0:W1:Y:S02]  /*25040*/  SHFL.UP P6, R14, R13, R12, R11 ;  /* 0x0400000c0d0e7389 */ /* 0x00006400000c000b */
[----:B01----:R-:W-:Y:S01]  /*25050*/  ENDCOLLECTIVE ;  /* 0x000000000000791b */ /* 0x003fe20003800000 */
.L_x_9960:
[----:B------:R-:W-:Y:S02]  /*25060*/  MOV R12, 0x4 ;  /* 0x00000004000c7802 */ /* 0x000fe40000000f00 */
[----:B------:R-:W-:-:S05]  /*25070*/  SEL R7, R14, RZ, P2 ;  /* 0x000000ff0e077207 */ /* 0x000fca0001000000 */
[----:B------:R-:W-:-:S04]  /*25080*/  IMAD.IADD R7, R6, 0x1, R7 ;  /* 0x0000000106077824 */ /* 0x000fc800078e0207 */
[----:B------:R-:W-:-:S07]  /*25090*/  IMAD.MOV.U32 R13, RZ, RZ, R7 ;  /* 0x000000ffff0d7224 */ /* 0x000fce00078e0007 */
[----:B------:R-:W-:Y:S05]  /*250a0*/  WARPSYNC.COLLECTIVE R15, `(.L_x_9961) ;  /* 0x000000000f087348 */ /* 0x000fea0003c00000 */
[----:B------:R0:W1:Y:S02]  /*250b0*/  SHFL.UP P6, R14, R13, R12, R11 ;  /* 0x0400000c0d0e7389 */ /* 0x00006400000c000b */
[----:B01----:R-:W-:Y:S01]  /*250c0*/  ENDCOLLECTIVE ;  /* 0x000000000000791b */ /* 0x003fe20003800000 */
.L_x_9961:
[----:B------:R-:W-:Y:S01]  /*250d0*/  IMAD.MOV.U32 R12, RZ, RZ, 0x8 ;  /* 0x00000008ff0c7424 */ /* 0x000fe200078e00ff */
[----:B------:R-:W-:-:S05]  /*250e0*/  SEL R2, R14, RZ, P3 ;  /* 0x000000ff0e027207 */ /* 0x000fca0001800000 */
[----:B------:R-:W-:-:S04]  /*250f0*/  IMAD.IADD R2, R7, 0x1, R2 ;  /* 0x0000000107027824 */ /* 0x000fc800078e0202 */
[----:B------:R-:W-:-:S07]  /*25100*/  IMAD.MOV.U32 R13, RZ, RZ, R2 ;  /* 0x000000ffff0d7224 */ /* 0x000fce00078e0002 */
[----:B------:R-:W-:Y:S05]  /*25110*/  WARPSYNC.COLLECTIVE R15, `(.L_x_9962) ;  /* 0x000000000f087348 */ /* 0x000fea0003c00000 */
[----:B------:R0:W1:Y:S02]  /*25120*/  SHFL.UP P6, R14, R13, R12, R11 ;  /* 0x0400000c0d0e7389 */ /* 0x00006400000c000b */
[----:B01----:R-:W-:Y:S01]  /*25130*/  ENDCOLLECTIVE ;  /* 0x000000000000791b */ /* 0x003fe20003800000 */
.L_x_9962:
[----:B------:R-:W-:Y:S01]  /*25140*/  IMAD.MOV.U32 R12, RZ, RZ, 0x10 ;  /* 0x00000010ff0c7424 */ /* 0x000fe200078e00ff */
[----:B------:R-:W-:-:S05]  /*25150*/  SEL R3, R14, RZ, P4 ;  /* 0x000000ff0e037207 */ /* 0x000fca0002000000 */
[----:B------:R-:W-:-:S04]  /*25160*/  IMAD.IADD R3, R2, 0x1, R3 ;  /* 0x0000000102037824 */ /* 0x000fc800078e0203 */
[----:B------:R-:W-:-:S07]  /*25170*/  IMAD.MOV.U32 R13, RZ, RZ, R3 ;  /* 0x000000ffff0d7224 */ /* 0x000fce00078e0003 */
[----:B------:R-:W-:Y:S05]  /*25180*/  WARPSYNC.COLLECTIVE R15, `(.L_x_9963) ;  /* 0x000000000f087348 */ /* 0x000fea0003c00000 */
[----:B------:R0:W1:Y:S02]  /*25190*/  SHFL.UP P6, R14, R13, R12, R11 ;  /* 0x0400000c0d0e7389 */ /* 0x00006400000c000b */
[----:B01----:R-:W-:Y:S01]  /*251a0*/  ENDCOLLECTIVE ;  /* 0x000000000000791b */ /* 0x003fe20003800000 */
.L_x_9963:
        /* <DEDUP_REMOVED lines=8> */
.L_x_9964:
[----:B------:R-:W-:Y:S05]  /*25230*/  BRA `(.L_x_9965) ;  /* 0xffffff8c007c7947 */ /* 0x000fea000383ffff */
.L_x_9715:
[----:B------:R-:W-:Y:S01]  /*25240*/  BSSY B0, `(.L_x_9966) ;  /* 0x0000008000007945 */ /* 0x000fe20003800000 */
[----:B-----5:R-:W-:Y:S02]  /*25250*/  IMAD.MOV.U32 R13, RZ, RZ, R5 ;  /* 0x000000ffff0d7224 */ /* 0x020fe400078e0005 */
[----:B------:R-:W-:Y:S02]  /*25260*/  IMAD.MOV.U32 R12, RZ, RZ, 0x1 ;  /* 0x00000001ff0c7424 */ /* 0x000fe400078e00ff */
[----:B-1----:R-:W-:Y:S02]  /*25270*/  IMAD.MOV.U32 R11, RZ, RZ, RZ ;  /* 0x000000ffff0b7224 */ /* 0x002fe400078e00ff */
[----:B------:R-:W-:-:S07]  /*25280*/  IMAD.MOV.U32 R15, RZ, RZ, -0x1 ;  /* 0xffffffffff0f7424 */ /* 0x000fce00078e00ff */
[----:B0-23--:R-:W-:Y:S05]  /*25290*/  WARPSYNC.COLLECTIVE R15, `(.L_x_9967) ;  /* 0x000000000f087348 */ /* 0x00dfea0003c00000 */
[----:B------:R1:W4:Y:S02]  /*252a0*/  SHFL.UP P6, R14, R13, R12, R11 ;  /* 0x0400000c0d0e7389 */ /* 0x00032400000c000b */
[----:B01234-:R-:W-:Y:S01]  /*252b0*/  ENDCOLLECTIVE ;  /* 0x000000000000791b */ /* 0x01ffe20003800000 */
.L_x_9967:
[----:B------:R-:W-:Y:S05]  /*252c0*/  BSYNC B0 ;  /* 0x0000000000007941 */ /* 0x000fea0003800000 */
.L_x_9966:
        /* <DEDUP_REMOVED lines=8> */
.L_x_9968:
[----:B------:R-:W-:Y:S01]  /*25350*/  IMAD.MOV.U32 R12, RZ, RZ, 0x4 ;  /* 0x00000004ff0c7424 */ /* 0x000fe200078e00ff */
[----:B------:R-:W-:-:S05]  /*25360*/  SEL R2, R14, RZ, P2 ;  /* 0x000000ff0e027207 */ /* 0x000fca0001000000 */
[----:B------:R-:W-:-:S04]  /*25370*/  IMAD.IADD R2, R13, 0x1, R2 ;  /* 0x000000010d027824 */ /* 0x000fc800078e0202 */
[----:B------:R-:W-:-:S07]  /*25380*/  IMAD.MOV.U32 R13, RZ, RZ, R2 ;  /* 0x000000ffff0d7224 */ /* 0x000fce00078e0002 */
[----:B------:R-:W-:Y:S05]  /*25390*/  WARPSYNC.COLLECTIVE R15, `(.L_x_9969) ;  /* 0x000000000f087348 */ /* 0x000fea0003c00000 */
[----:B------:R0:W1:Y:S02]  /*253a0*/  SHFL.UP P6, R14, R13, R12, R11 ;  /* 0x0400000c0d0e7389 */ /* 0x00006400000c000b */
[----:B01----:R-:W-:Y:S01]  /*253b0*/  ENDCOLLECTIVE ;  /* 0x000000000000791b */ /* 0x003fe20003800000 */
.L_x_9969:
[----:B------:R-:W-:Y:S02]  /*253c0*/  MOV R12, 0x8 ;  /* 0x00000008000c7802 */ /* 0x000fe40000000f00 */
[----:B------:R-:W-:-:S05]  /*253d0*/  SEL R3, R14, RZ, P3 ;  /* 0x000000ff0e037207 */ /* 0x000fca0001800000 */
[----:B------:R-:W-:-:S04]  /*253e0*/  IMAD.IADD R3, R2, 0x1, R3 ;  /* 0x0000000102037824 */ /* 0x000fc800078e0203 */
[----:B------:R-:W-:-:S07]  /*253f0*/  IMAD.MOV.U32 R13, RZ, RZ, R3 ;  /* 0x000000ffff0d7224 */ /* 0x000fce00078e0003 */
[----:B------:R-:W-:Y:S05]  /*25400*/  WARPSYNC.COLLECTIVE R15, `(.L_x_9970) ;  /* 0x000000000f087348 */ /* 0x000fea0003c00000 */
[----:B------:R0:W1:Y:S02]  /*25410*/  SHFL.UP P6, R14, R13, R12, R11 ;  /* 0x0400000c0d0e7389 */ /* 0x00006400000c000b */
[----:B01----:R-:W-:Y:S01]  /*25420*/  ENDCOLLECTIVE ;  /* 0x000000000000791b */ /* 0x003fe20003800000 */
.L_x_9970:
[----:B------:R-:W-:Y:S01]  /*25430*/  IMAD.MOV.U32 R12, RZ, RZ, 0x10 ;  /* 0x00000010ff0c7424 */ /* 0x000fe200078e00ff */
[----:B------:R-:W-:-:S05]  /*25440*/  SEL R4, R14, RZ, P4 ;  /* 0x000000ff0e047207 */ /* 0x000fca0002000000 */
[----:B------:R-:W-:-:S04]  /*25450*/  IMAD.IADD R4, R3, 0x1, R4 ;  /* 0x0000000103047824 */ /* 0x000fc800078e0204 */
[----:B------:R-:W-:-:S07]  /*25460*/  IMAD.MOV.U32 R13, RZ, RZ, R4 ;  /* 0x000000ffff0d7224 */ /* 0x000fce00078e0004 */
[----:B------:R-:W-:Y:S05]  /*25470*/  WARPSYNC.COLLECTIVE R15, `(.L_x_9971) ;  /* 0x000000000f087348 */ /* 0x000fea0003c00000 */
[----:B------:R0:W1:Y:S02]  /*25480*/  SHFL.UP P6, R14, R13, R12, R11 ;  /* 0x0400000c0d0e7389 */ /* 0x00006400000c000b */
[----:B01----:R-:W-:Y:S01]  /*25490*/  ENDCOLLECTIVE ;  /* 0x000000000000791b */ /* 0x003fe20003800000 */
.L_x_9971:
        /* <DEDUP_REMOVED lines=8> */
.L_x_9972:
[----:B------:R-:W-:Y:S05]  /*25520*/  BRA `(.L_x_9973) ;  /* 0xffffff8c005c7947 */ /* 0x000fea000383ffff */
.L_x_9717:
[----:B------:R-:W-:Y:S01]  /*25530*/  BSSY B0, `(.L_x_9974) ;  /* 0x0000006000007945 */ /* 0x000fe20003800000 */
[----:B------:R-:W-:Y:S01]  /*25540*/  PLOP3.LUT P6, PT, P6, PT, PT, 0x8, 0x0 ;  /* 0x000000000000781c */ /* 0x000fe200037ce170 */
[----:B------:R-:W-:-:S12]  /*25550*/  IMAD.MOV.U32 R15, RZ, RZ, -0x1 ;  /* 0xffffffffff0f7424 */ /* 0x000fd800078e00ff */
[----:B012---:R-:W-:Y:S05]  /*25560*/  WARPSYNC.COLLECTIVE R15, `(.L_x_9975) ;  /* 0x000000000f087348 */ /* 0x007fea0003c00000 */
[----:B------:R-:W-:Y:S01]  /*25570*/  VOTE.ANY R14, PT, P6 ;  /* 0x00000000000e7806 */ /* 0x000fe200030e0100 */
[----:B012---:R-:W-:Y:S06]  /*25580*/  ENDCOLLECTIVE ;  /* 0x000000000000791b */ /* 0x007fec0003800000 */
.L_x_9975:
[----:B------:R-:W-:Y:S05]  /*25590*/  BSYNC B0 ;  /* 0x0000000000007941 */ /* 0x000fea0003800000 */
.L_x_9974:
        /* <DEDUP_REMOVED lines=9> */
.L_x_9976:
[----:B------:R-:W-:Y:S01]  /*25630*/  IMAD.MOV.U32 R5, RZ, RZ, R14 ;  /* 0x000000ffff057224 */ /* 0x000fe200078e000e */
[----:B------:R-:W-:Y:S06]  /*25640*/  BRA `(.L_x_9977) ;  /* 0xffffff8c004c7947 */ /* 0x000fec000383ffff */
.L_x_9719:
[----:B------:R-:W-:Y:S01]  /*25650*/  BSSY B0, `(.L_x_9978) ;  /* 0x0000007000007945 */ /* 0x000fe20003800000 */
[----:B------:R-:W-:Y:S02]  /*25660*/  IMAD.MOV.U32 R13, RZ, RZ, R6 ;  /* 0x000000ffff0d7224 */ /* 0x000fe400078e0006 */
[----:B-1----:R-:W-:Y:S02]  /*25670*/  IMAD.MOV.U32 R11, RZ, RZ, 0x1f ;  /* 0x0000001fff0b7424 */ /* 0x002fe400078e00ff */
[----:B------:R-:W-:-:S07]  /*25680*/  IMAD.MOV.U32 R15, RZ, RZ, -0x1 ;  /* 0xffffffffff0f7424 */ /* 0x000fce00078e00ff */
[----:B0-234-:R-:W-:Y:S05]  /*25690*/  WARPSYNC.COLLECTIVE R15, `(.L_x_9979) ;  /* 0x000000000f087348 */ /* 0x01dfea0003c00000 */
[----:B------:R1:W0:Y:S02]  /*256a0*/  SHFL.IDX P6, R14, R13, R12, R11 ;  /* 0x0000000c0d0e7389 */ /* 0x00022400000c000b */
[----:B01234-:R-:W-:Y:S01]  /*256b0*/  ENDCOLLECTIVE ;  /* 0x000000000000791b */ /* 0x01ffe20003800000 */
.L_x_9979:
[----:B------:R-:W-:Y:S05]  /*256c0*/  BSYNC B0 ;  /* 0x0000000000007941 */ /* 0x000fea0003800000 */
.L_x_9978:
[----:B------:R-:W-:Y:S05]  /*256d0*/  BRA `(.L_x_9718) ;  /* 0xffffff8c00447947 */ /* 0x000fea000383ffff */
.L_x_9723:
[----:B-1----:R1:W2:Y:S02]  /*256e0*/  SYNCS.PHASECHK.TRANS64.TRYWAIT P0, [R4+URZ+0x28820], R0 ;  /* 0x02882000040075a7 */ /* 0x0022a4000800017f */
[----:B--2---:R-:W-:Y:S05]  /*256f0*/  @!P0 NANOSLEEP.SYNCS 0x989680 ;  /* 0x009896800000895d */ /* 0x004fea0003900000 */
[----:B------:R-:W2:Y:S02]  /*25700*/  @!P0 SYNCS.PHASECHK.TRANS64 P0, [R4+URZ+0x28820], R0 ;  /* 0x02882000040085a7 */ /* 0x000ea4000800007f */
[----:B--2---:R-:W-:Y:S05]  /*25710*/  @!P0 BRA `(.L_x_9723) ;  /* 0xfffffffc00f08947 */ /* 0x004fea000383ffff */
[----:B------:R-:W-:Y:S05]  /*25720*/  BRA `(.L_x_9980) ;  /* 0xffffff9000bc7947 */ /* 0x000fea000383ffff */
.L_x_9724:
        /* <DEDUP_REMOVED lines=8> */
[----:B01-34-:R-:W-:Y:S05]  /*257b0*/  WARPSYNC.COLLECTIVE R15, `(.L_x_9982) ;  /* 0x000000000f087348 */ /* 0x01bfea0003c00000 */
[----:B------:R2:W0:Y:S02]  /*257c0*/  SHFL.IDX P6, R14, R13, R12, R11 ;  /* 0x0000000c0d0e7389 */ /* 0x00042400000c000b */
[----:B01234-:R-:W-:Y:S01]  /*257d0*/  ENDCOLLECTIVE ;  /* 0x000000000000791b */ /* 0x01ffe20003800000 */
.L_x_9982:
[----:B------:R-:W-:Y:S05]  /*257e0*/  BSYNC B0 ;  /* 0x0000000000007941 */ /* 0x000fea0003800000 */
.L_x_9981:
[----:B------:R-:W-:Y:S05]  /*257f0*/  BRA `(.L_x_9983) ;  /* 0xffffff9000a47947 */ /* 0x000fea000383ffff */
.L_x_9725:
[----:B------:R-:W-:Y:S01]  /*25800*/  BSSY B0, `(.L_x_9984) ;  /* 0x0000006000007945 */ /* 0x000fe20003800000 */
[----:B------:R-:W-:-:S07]  /*25810*/  IMAD.MOV.U32 R15, RZ, RZ, -0x1 ;  /* 0xffffffffff0f7424 */ /* 0x000fce00078e00ff */
[----:B01-34-:R-:W-:Y:S05]  /*25820*/  WARPSYNC.COLLECTIVE R15, `(.L_x_9985) ;  /* 0x000000000f0c7348 */ /* 0x01bfea0003c00000 */
[----:B------:R-:W-:Y:S02]  /*25830*/  ELECT P6, UR62, PT ;  /* 0x00000000003e782f */ /* 0x000fe400038c0000 */
[----:B------:R-:W-:Y:S01]  /*25840*/  MOV R14, UR62 ;  /* 0x0000003e000e7c02 */ /* 0x000fe20008000f00 */
[----:B01-34-:R-:W-:Y:S10]  /*25850*/  ENDCOLLECTIVE ;  /* 0x000000000000791b */ /* 0x01bff40003800000 */
.L_x_9985:
[----:B------:R-:W-:Y:S05]  /*25860*/  BSYNC B0 ;  /* 0x0000000000007941 */ /* 0x000fea0003800000 */
.L_x_9984:
[----:B------:R-:W-:Y:S05]  /*25870*/  BRA `(.L_x_9986) ;  /* 0xffffff9000987947 */ /* 0x000fea000383ffff */
.L_x_9727:
[----:B-1----:R1:W2:Y:S02]  /*25880*/  SYNCS.PHASECHK.TRANS64.TRYWAIT P1, [R5+URZ+0x28840], R0 ;  /* 0x02884000050075a7 */ /* 0x0022a4000802017f */
[----:B--2---:R-:W-:Y:S05]  /*25890*/  @!P1 NANOSLEEP.SYNCS 0x989680 ;  /* 0x009896800000995d */ /* 0x004fea0003900000 */
[----:B------:R-:W2:Y:S02]  /*258a0*/  @!P1 SYNCS.PHASECHK.TRANS64 P1, [R5+URZ+0x28840], R0 ;  /* 0x02884000050095a7 */ /* 0x000ea4000802007f */
[----:B--2---:R-:W-:Y:S05]  /*258b0*/  @!P1 BRA `(.L_x_9727) ;  /* 0xfffffffc00f09947 */ /* 0x004fea000383ffff */
[----:B------:R-:W-:Y:S05]  /*258c0*/  BRA `(.L_x_9987) ;  /* 0xffffff9000b87947 */ /* 0x000fea000383ffff */
.L_x_9729:
[----:B--2---:R2:W0:Y:S02]  /*258d0*/  SYNCS.PHASECHK.TRANS64.TRYWAIT P1, [R25+URZ+0x28840], R2 ;  /* 0x02884002190075a7 */ /* 0x004424000802017f */
[----:B0-----:R-:W-:Y:S05]  /*258e0*/  @!P1 NANOSLEEP.SYNCS 0x989680 ;  /* 0x009896800000995d */ /* 0x001fea0003900000 */
[----:B------:R-:W0:Y:S02]  /*258f0*/  @!P1 SYNCS.PHASECHK.TRANS64 P1, [R25+URZ+0x28840], R2 ;  /* 0x02884002190095a7 */ /* 0x000e24000802007f */
[----:B0-----:R-:W-:Y:S05]  /*25900*/  @!P1 BRA `(.L_x_9729) ;  /* 0xfffffffc00f09947 */ /* 0x001fea000383ffff */
[----:B------:R-:W-:Y:S05]  /*25910*/  BRA `(.L_x_9988) ;  /* 0xffffff9000c47947 */ /* 0x000fea000383ffff */
.L_x_9731:
[----:B------:R0:W0:Y:S02]  /*25920*/  SYNCS.PHASECHK.TRANS64.TRYWAIT P1, [R5+URZ+0x28860], R0 ;  /* 0x02886000050075a7 */ /* 0x000024000802017f */
[----:B0-----:R-:W-:Y:S05]  /*25930*/  @!P1 NANOSLEEP.SYNCS 0x989680 ;  /* 0x009896800000995d */ /* 0x001fea0003900000 */
[----:B------:R-:W0:Y:S02]  /*25940*/  @!P1 SYNCS.PHASECHK.TRANS64 P1, [R5+URZ+0x28860], R0 ;  /* 0x02886000050095a7 */ /* 0x000e24000802007f */
[----:B0-----:R-:W-:Y:S05]  /*25950*/  @!P1 BRA `(.L_x_9731) ;  /* 0xfffffffc00f09947 */ /* 0x001fea000383ffff */
[----:B------:R-:W-:Y:S05]  /*25960*/  BRA `(.L_x_9989) ;  /* 0xffffff9000c07947 */ /* 0x000fea000383ffff */
.L_x_9990:
        /* <DEDUP_REMOVED lines=9> */
.L_x_15851:


//--------------------- .text._ZN7cutlass13device_kernelIN5flash11enable_sm90INS1_16FlashAttnFwdSm90INS1_25CollectiveMainloopFwdSm90ILi2EN4cute5tupleIJNS5_1CILi1EEES8_S8_EEENS6_IJNS7_ILi192EEENS7_ILi128EEENS7_ILi96EEEEEELi96ENS_10bfloat16_tEfNS_4arch4Sm90ELb0ELb0ELb0ELb0ELb1ELb0ELb0ELb0ELb1ELb1ELb0ELb0EEENS1_21CollectiveEpilogueFwdINS6_IJSA_SC_SB_EEES9_SE_SG_Li384ELb0ELb1ELb0ELb0EEENS1_29StaticPersistentTileSchedulerILb0EEEEEEEEEvNT_6ParamsE --------------------------
	.section	.text._ZN7cutlass13device_kernelIN5flash11enable_sm90INS1_16FlashAttnFwdSm90INS1_25CollectiveMainloopFwdSm90ILi2EN4cute5tupleIJNS5_1CILi1EEES8_S8_EEENS6_IJNS7_ILi192EEENS7_ILi128EEENS7_ILi96EEEEEELi96ENS_10bfloat16_tEfNS_4arch4Sm90ELb0ELb0ELb0ELb0ELb1ELb0ELb0ELb0ELb1ELb1ELb0ELb0EEENS1_21CollectiveEpilogueFwdINS6_IJSA_SC_SB_EEES9_SE_SG_Li384ELb0ELb1ELb0ELb0EEENS1_29StaticPersistentTileSchedulerILb0EEEEEEEEEvNT_6ParamsE,"ax",@progbits
	.align	128
.text._ZN7cutlass13device_kernelIN5flash11enable_sm90INS1_16FlashAttnFwdSm90INS1_25CollectiveMainloopFwdSm90ILi2EN4cute5tupleIJNS5_1CILi1EEES8_S8_EEENS6_IJNS7_ILi192EEENS7_ILi128EEENS7_ILi96EEEEEELi96ENS_10bfloat16_tEfNS_4arch4Sm90ELb0ELb0ELb0ELb0ELb1ELb0ELb0ELb0ELb1ELb1ELb0ELb0EEENS1_21CollectiveEpilogueFwdINS6_IJSA_SC_SB_EEES9_SE_SG_Li384ELb0ELb1ELb0ELb0EEENS1_29StaticPersistentTileSchedulerILb0EEEEEEEEEvNT_6ParamsE:
        .type           _ZN7cutlass13device_kernelIN5flash11enable_sm90INS1_16FlashAttnFwdSm90INS1_25CollectiveMainloopFwdSm90ILi2EN4cute5tupleIJNS5_1CILi1EEES8_S8_EEENS6_IJNS7_ILi192EEENS7_ILi128EEENS7_ILi96EEEEEELi96ENS_10bfloat16_tEfNS_4arch4Sm90ELb0ELb0ELb0ELb0ELb1ELb0ELb0ELb0ELb1ELb1ELb0ELb0EEENS1_21CollectiveEpilogueFwdINS6_IJSA_SC_SB_EEES9_SE_SG_Li384ELb0ELb1ELb0ELb0EEENS1_29StaticPersistentTileSchedulerILb0EEEEEEEEEvNT_6ParamsE,@function
        .size           _ZN7cutlass13device_kernelIN5flash11enable_sm90INS1_16FlashAttnFwdSm90INS1_25CollectiveMainloopFwdSm90ILi2EN4cute5tupleIJNS5_1CILi1EEES8_S8_EEENS6_IJNS7_ILi192EEENS7_ILi128EEENS7_ILi96EEEEEELi96ENS_10bfloat16_tEfNS_4arch4Sm90ELb0ELb0ELb0ELb0ELb1ELb0ELb0ELb0ELb1ELb1ELb0ELb0EEENS1_21CollectiveEpilogueFwdINS6_IJSA_SC_SB_EEES9_SE_SG_Li384ELb0ELb1ELb0ELb0EEENS1_29StaticPersistentTileSchedulerILb0EEEEEEEEEvNT_6ParamsE,(.L_x_15852 - _ZN7cutlass13device_kernelIN5flash11enable_sm90INS1_16FlashAttnFwdSm90INS1_25CollectiveMainloopFwdSm90ILi2EN4cute5tupleIJNS5_1CILi1EEES8_S8_EEENS6_IJNS7_ILi192EEENS7_ILi128EEENS7_ILi96EEEEEELi96ENS_10bfloat16_tEfNS_4arch4Sm90ELb0ELb0ELb0ELb0ELb1ELb0ELb0ELb0ELb1ELb1ELb0ELb0EEENS1_21CollectiveEpilogueFwdINS6_IJSA_SC_SB_EEES9_SE_SG_Li384ELb0ELb1ELb0ELb0EEENS1_29StaticPersistentTileSchedulerILb0EEEEEEEEEvNT_6ParamsE)
        .other          _ZN7cutlass13device_kernelIN5flash11enable_sm90INS1_16FlashAttnFwdSm90INS1_25CollectiveMainloopFwdSm90ILi2EN4cute5tupleIJNS5_1CILi1EEES8_S8_EEENS6_IJNS7_ILi192EEENS7_ILi128EEENS7_ILi96EEEEEELi96ENS_10bfloat16_tEfNS_4arch4Sm90ELb0ELb0ELb0ELb0ELb1ELb0ELb0ELb0ELb1ELb1ELb0ELb0EEENS1_21CollectiveEpilogueFwdINS6_IJSA_SC_SB_EEES9_SE_SG_Li384ELb0ELb1ELb0ELb0EEENS1_29StaticPersistentTileSchedulerILb0EEEEEEEEEvNT_6ParamsE,@"STO_CUDA_ENTRY STV_DEFAULT"
_ZN7cutlass13device_kernelIN5flash11enable_sm90INS1_16FlashAttnFwdSm90INS1_25CollectiveMainloopFwdSm90ILi2EN4cute5tupleIJNS5_1CILi1EEES8_S8_EEENS6_IJNS7_ILi192EEENS7_ILi128EEENS7_ILi96EEEEEELi96ENS_10bfloat16_tEfNS_4arch4Sm90ELb0ELb0ELb0ELb0ELb1ELb0ELb0ELb0ELb1ELb1ELb0ELb0EEENS1_21CollectiveEpilogueFwdINS6_IJSA_SC_SB_EEES9_SE_SG_Li384ELb0ELb1ELb0ELb0EEENS1_29StaticPersistentTileSchedulerILb0EEEEEEEEEvNT_6ParamsE:
        /* <DEDUP_REMOVED lines=9> */
[----:B------:R-:W1:Y:S01]  /*0090*/  SHFL.IDX PT, R3, R3, RZ, 0x1f ;  /* 0x00001fff03037589 */ /* 0x000e6200000e0000 */
        /* <DEDUP_REMOVED lines=35> */
.L_x_9991:
        /* <DEDUP_REMOVED lines=22> */
.L_x_9992:
        /* <DEDUP_REMOVED lines=18> */
.L_x_9993:
        /* <DEDUP_REMOVED lines=22> */
.L_x_9994:
        /* <DEDUP_REMOVED lines=23> */
.L_x_9995:
        /* <DEDUP_REMOVED lines=8> */
.L_x_9997:
[----:B------:R-:W-:-:S08]  /*08a0*/  NOP ;  /* 0x0000000000007918 */ /* 0x000fd00000000000 */
[----:B------:R-:W0:Y:S02]  /*08b0*/  USETMAXREG.TRY_ALLOC.CTAPOOL UP0, 0xa0 ;  /* 0x000000a0000079c8 */ /* 0x000e240008000600 */
[----:B0-----:R-:W-:-:S13]  /*08c0*/  PLOP3.LUT P0, PT, PT, PT, UP0, 0x80, 0x0 ;  /* 0x000000000000781c */ /* 0x001fda0003f0f008 */
[----:B------:R-:W-:Y:S05]  /*08d0*/  @!P0 BRA `(.L_x_9997) ;  /* 0xfffffffc00f08947 */ /* 0x000fea000383ffff */
[----:B------:R-:W0:Y:S01]  /*08e0*/  S2R R2, SR_TID.X ;  /* 0x0000000000027919 */ /* 0x000e220000002100 */
[----:B------:R-:W1:Y:S08]  /*08f0*/  S2UR UR36, SR_CTAID.X ;  /* 0x00000000002479c3 */ /* 0x000e700000002500 */
        /* <DEDUP_REMOVED lines=8> */
[----:B------:R-:W0:Y:S01]  /*0980*/  S2UR UR41, SR_CgaCtaId ;  /* 0x00000000002979c3 */ /* 0x000e220000008800 */
[----:B------:R-:W-:Y:S01]  /*0990*/  UMOV UR40, 0x400 ;  /* 0x0000040000287882 */ /* 0x000fe20000000000 */
[----:B------:R-:W-:Y:S01]  /*09a0*/  IMAD.MOV.U32 R16, RZ, RZ, 0x40 ;  /* 0x00000040ff107424 */ /* 0x000fe200078e00ff */
[----:B------:R-:W-:Y:S01]  /*09b0*/  ULOP3.LUT UR47, UR42, 0x1, URZ, 0xfc, !UPT ;  /* 0x000000012a2f7892 */ /* 0x000fe2000f8efc3f */
[----:B------:R-:W-:Y:S01]  /*09c0*/  SHF.R.S32.HI R0, RZ, 0x1f, R137 ;  /* 0x0000001fff007819 */ /* 0x000fe20000011489 */
[----:B------:R-:W-:Y:S01]  /*09d0*/  UMOV UR46, URZ ;  /* 0x0000003f002e7c82 */ /* 0x000fe20008000000 */
[----:B------:R-:W-:Y:S01]  /*09e0*/  UMOV UR45, URZ ;  /* 0x0000003f002d7c82 */ /* 0x000fe20008000000 */
[----:B------:R-:W-:Y:S01]  /*09f0*/  UMOV UR44, URZ ;  /* 0x0000003f002c7c82 */ /* 0x000fe20008000000 */
[CC--:B------:R-:W-:Y:S02]  /*0a00*/  LEA.HI R2, R0.reuse, R137.reuse, RZ, 0x4 ;  /* 0x0000008900027211 */ /* 0x0c0fe400078f20ff */
[----:B------:R-:W-:-:S02]  /*0a10*/  LEA.HI R141, R0, R137, RZ, 0x7 ;  /* 0x00000089008d7211 */ /* 0x000fc400078f38ff */
[CC--:B------:R-:W-:Y:S02]  /*0a20*/  LEA.HI R4, R0.reuse, R137.reuse, RZ, 0x5 ;  /* 0x0000008900047211 */ /* 0x0c0fe400078f28ff */
[----:B------:R-:W-:Y:S02]  /*0a30*/  LEA.HI R138, R0, R137, RZ, 0x2 ;  /* 0x00000089008a7211 */ /* 0x000fe400078f10ff */
[C---:B------:R-:W-:Y:S02]  /*0a40*/  LOP3.LUT R0, R2.reuse, 0xfffffff0, RZ, 0xc0, !PT ;  /* 0xfffffff002007812 */ /* 0x040fe400078ec0ff */
[----:B------:R-:W-:Y:S02]  /*0a50*/  SHF.R.S32.HI R5, RZ, 0x4, R2 ;  /* 0x00000004ff057819 */ /* 0x000fe40000011402 */
[----:B------:R-:W-:Y:S01]  /*0a60*/  LOP3.LUT R140, R141, 0xffffff80, RZ, 0xc0, !PT ;  /* 0xffffff808d8c7812 */ /* 0x000fe200078ec0ff */
[----:B------:R-:W-:Y:S01]  /*0a70*/  IMAD.IADD R0, R137, 0x1, -R0 ;  /* 0x0000000189007824 */ /* 0x000fe200078e0a00 */
[----:B------:R-:W-:-:S02]  /*0a80*/  LEA.HI R2, R2, R5, RZ, 0x1 ;  /* 0x0000000502027211 */ /* 0x000fc400078f08ff */
[----:B------:R-:W-:Y:S01]  /*0a90*/  LOP3.LUT R6, R138, 0xfffffffc, RZ, 0xc0, !PT ;  /* 0xfffffffc8a067812 */ /* 0x000fe200078ec0ff */
[C---:B------:R-:W-:Y:S01]  /*0aa0*/  IMAD.IADD R140, R137.reuse, 0x1, -R140 ;  /* 0x00000001898c7824 */ /* 0x040fe200078e0a8c */
[----:B------:R-:W-:Y:S01]  /*0ab0*/  SHF.R.S32.HI R3, RZ, 0x1f, R0 ;  /* 0x0000001fff037819 */ /* 0x000fe20000011400 */
[----:B0-----:R-:W-:Y:S01]  /*0ac0*/  ULEA UR40, UR41, UR40, 0x18 ;  /* 0x0000002829287291 */ /* 0x001fe2000f8ec03f */
[----:B------:R-:W-:Y:S01]  /*0ad0*/  LOP3.LUT R2, R2, 0x1ffffffe, RZ, 0xc0, !PT ;  /* 0x1ffffffe02027812 */ /* 0x000fe200078ec0ff */
[----:B------:R-:W-:Y:S01]  /*0ae0*/  IMAD.IADD R137, R137, 0x1, -R6 ;  /* 0x0000000189897824 */ /* 0x000fe200078e0a06 */
[----:B------:R-:W-:Y:S02]  /*0af0*/  LEA.HI R3, R3, R0, RZ, 0x3 ;  /* 0x0000000003037211 */ /* 0x000fe400078f18ff */
[----:B------:R-:W-:Y:S01]  /*0b00*/  SHF.R.S32.HI R7, RZ, 0x1f, R140 ;  /* 0x0000001fff077819 */ /* 0x000fe2000001148c */
[----:B------:R-:W-:Y:S01]  /*0b10*/  IMAD.IADD R2, R5, 0x1, -R2 ;  /* 0x0000000105027824 */ /* 0x000fe200078e0a02 */
[----:B------:R-:W-:Y:S01]  /*0b20*/  SHF.R.S32.HI R5, RZ, 0x5, R4 ;  /* 0x00000005ff057819 */ /* 0x000fe20000011404 */
[C---:B------:R-:W-:Y:S01]  /*0b30*/  IMAD.SHL.U32 R4, R3.reuse, 0x40, RZ ;  /* 0x0000004003047824 */ /* 0x040fe200078e00ff */
[----:B------:R-:W-:Y:S01]  /*0b40*/  LOP3.LUT R3, R3, 0xfffffff8, RZ, 0xc0, !PT ;  /* 0xfffffff803037812 */ /* 0x000fe200078ec0ff */
[----:B------:R-:W-:Y:S01]  /*0b50*/  IMAD.SHL.U32 R22, R137, 0x8, RZ ;  /* 0x0000000889167824 */ /* 0x000fe200078e00ff */
[----:B------:R-:W-:Y:S01]  /*0b60*/  SHF.L.U32 R2, R2, 0x3, RZ ;  /* 0x0000000302027819 */ /* 0x000fe200000006ff */
[----:B------:R-:W-:Y:S01]  /*0b70*/  IMAD R11, R5, 0x10, R0 ;  /* 0x00000010050b7824 */ /* 0x000fe200078e0200 */
[----:B------:R-:W-:Y:S01]  /*0b80*/  LEA.HI R8, R7, R140, RZ, 0x2 ;  /* 0x0000008c07087211 */ /* 0x000fe200078f10ff */
[----:B------:R-:W-:Y:S01]  /*0b90*/  IMAD.IADD R3, R0, 0x1, -R3 ;  /* 0x0000000100037824 */ /* 0x000fe200078e0a03 */
[----:B------:R-:W-:Y:S01]  /*0ba0*/  LOP3.LUT R4, R4, 0x7ffffe00, RZ, 0xc0, !PT ;  /* 0x7ffffe0004047812 */ /* 0x000fe200078ec0ff */
[----:B------:R-:W-:Y:S01]  /*0bb0*/  IMAD.U32 R144, R11, 0x20, R2 ;  /* 0x000000200b907824 */ /* 0x000fe200078e0002 */
[--C-:B------:R-:W-:Y:S01]  /*0bc0*/  SHF.R.S32.HI R9, RZ, 0x2, R8.reuse ;  /* 0x00000002ff097819 */ /* 0x100fe20000011408 */
[----:B------:R-:W-:Y:S01]  /*0bd0*/  IMAD.MOV.U32 R0, RZ, RZ, -0x2 ;  /* 0xfffffffeff007424 */ /* 0x000fe200078e00ff */
[C---:B------:R-:W-:Y:S01]  /*0be0*/  R2P PR, R3.reuse, 0x6 ;  /* 0x0000000603007804 */ /* 0x040fe20000000000 */
[----:B------:R-:W-:Y:S01]  /*0bf0*/  IMAD.SHL.U32 R3, R3, 0x40, RZ ;  /* 0x0000004003037824 */ /* 0x000fe200078e00ff */
[----:B------:R-:W-:Y:S01]  /*0c00*/  SHF.R.S32.HI R6, RZ, 0x1f, R8 ;  /* 0x0000001fff067819 */ /* 0x000fe20000011408 */
[----:B------:R-:W-:Y:S01]  /*0c10*/  IMAD R4, R5, 0x400, R4 ;  /* 0x0000040005047824 */ /* 0x000fe200078e0204 */
[----:B------:R-:W-:Y:S01]  /*0c20*/  SHF.R.S32.HI R141, RZ, 0x7, R141 ;  /* 0x00000007ff8d7819 */ /* 0x000fe2000001148d */
[C---:B------:R-:W-:Y:S01]  /*0c30*/  VIADD R136, R22.reuse, 0x20 ;  /* 0x0000002016887836 */ /* 0x040fe20000000000 */
[----:B------:R-:W-:Y:S01]  /*0c40*/  LOP3.LUT R3, R3, 0x1c0, RZ, 0xc0, !PT ;  /* 0x000001c003037812 */ /* 0x000fe200078ec0ff */
[----:B------:R-:W-:Y:S01]  /*0c50*/  VIADD R23, R22, 0x40 ;  /* 0x0000004016177836 */ /* 0x000fe20000000000 */
[----:B------:R-:W-:-:S02]  /*0c60*/  LOP3.LUT R5, R8, 0x7ffffffc, RZ, 0xc0, !PT ;  /* 0x7ffffffc08057812 */ /* 0x000fc400078ec0ff */
[----:B------:R-:W-:Y:S02]  /*0c70*/  LOP3.LUT R2, R3, 0x8, R2, 0xf8, !PT ;  /* 0x0000000803027812 */ /* 0x000fe400078ef802 */
[----:B------:R-:W-:Y:S01]  /*0c80*/  SHF.R.U32.HI R3, RZ, 0x3, R3 ;  /* 0x00000003ff037819 */ /* 0x000fe20000011603 */
[----:B------:R-:W-:Y:S01]  /*0c90*/  IMAD.IADD R5, R140, 0x1, -R5 ;  /* 0x000000018c057824 */ /* 0x000fe200078e0a05 */
[----:B------:R-:W-:Y:S01]  /*0ca0*/  LEA.HI R10, R6, R9, RZ, 0x3 ;  /* 0x00000009060a7211 */ /* 0x000fe200078f18ff */
[----:B------:R-:W-:Y:S01]  /*0cb0*/  IMAD.HI R6, R141, 0x55555556, RZ ;  /* 0x555555568d067827 */ /* 0x000fe200078e02ff */
[----:B------:R-:W-:Y:S02]  /*0cc0*/  LOP3.LUT R3, R2, R3, RZ, 0x3c, !PT ;  /* 0x0000000302037212 */ /* 0x000fe400078e3cff */
[----:B------:R-:W-:Y:S01]  /*0cd0*/  LOP3.LUT R10, R10, 0xfffffff8, RZ, 0xc0, !PT ;  /* 0xfffffff80a0a7812 */ /* 0x000fe200078ec0ff */
[----:B------:R-:W-:Y:S01]  /*0ce0*/  IMAD R145, R5, R0, 0x80 ;  /* 0x0000008005917424 */ /* 0x000fe200078e0200 */
[----:B------:R-:W-:Y:S01]  /*0cf0*/  LEA.HI R7, R7, R140, RZ, 0x5 ;  /* 0x0000008c07077211 */ /* 0x000fe200078f28ff */
[----:B------:R-:W-:Y:S01]  /*0d00*/  IMAD.IADD R2, R4, 0x1, R3 ;  /* 0x0000000104027824 */ /* 0x000fe200078e0203 */
[----:B------:R-:W-:Y:S01]  /*0d10*/  LEA.HI R6, R6, R6, RZ, 0x1 ;  /* 0x0000000606067211 */ /* 0x000fe200078f08ff */
[----:B------:R-:W-:Y:S01]  /*0d20*/  IMAD.IADD R10, R9, 0x1, -R10 ;  /* 0x00000001090a7824 */ /* 0x000fe200078e0a0a */
[----:B------:R-:W-:-:S02]  /*0d30*/  SHF.R.S32.HI R7, RZ, 0x5, R7 ;  /* 0x00000005ff077819 */ /* 0x000fc40000011407 */
[----:B------:R-:W-:Y:S01]  /*0d40*/  LEA.HI R0, R137, R137, RZ, 0x1 ;  /* 0x0000008989007211 */ /* 0x000fe200078f08ff */
[----:B------:R-:W-:Y:S01]  /*0d50*/  IMAD R6, R6, -0x3, R141 ;  /* 0xfffffffd06067824 */ /* 0x000fe200078e028d */
[----:B------:R-:W-:Y:S01]  /*0d60*/  LEA R2, R2, UR40, 0x1 ;  /* 0x0000002802027c11 */ /* 0x000fe2000f8e08ff */
[----:B------:R-:W-:Y:S01]  /*0d70*/  IMAD R7, R7, 0x10, R10 ;  /* 0x0000001007077824 */ /* 0x000fe200078e020a */
[----:B------:R-:W-:Y:S02]  /*0d80*/  LOP3.LUT R0, R0, 0x1ffffffe, RZ, 0xc0, !PT ;  /* 0x1ffffffe00007812 */ /* 0x000fe400078ec0ff */
[----:B------:R-:W-:Y:S01]  /*0d90*/  SEL R16, R16, 0xffffffc0, !P2 ;  /* 0xffffffc010107807 */ /* 0x000fe20005000000 */
[----:B------:R-:W-:Y:S01]  /*0da0*/  VIADD R17, R2, 0x21800 ;  /* 0x0002180002117836 */ /* 0x000fe20000000000 */
[----:B------:R-:W-:Y:S01]  /*0db0*/  SHF.R.S32.HI R138, RZ, 0x2, R138 ;  /* 0x00000002ff8a7819 */ /* 0x000fe2000001148a */
[----:B------:R-:W-:Y:S01]  /*0dc0*/  IMAD R142, R6, 0x40, R7 ;  /* 0x00000040068e7824 */ /* 0x000fe200078e0207 */
[----:B------:R-:W-:Y:S01]  /*0dd0*/  SHF.R.S32.HI R147, RZ, 0x1f, R136 ;  /* 0x0000001fff937819 */ /* 0x000fe20000011488 */
[----:B------:R-:W-:Y:S01]  /*0de0*/  VIADD R18, R2, 0x21820 ;  /* 0x0002182002127836 */ /* 0x000fe20000000000 */
[----:B------:R-:W-:Y:S01]  /*0df0*/  SHF.R.S32.HI R146, RZ, 0x1f, R23 ;  /* 0x0000001fff927819 */ /* 0x000fe20000011417 */
[----:B------:R-:W-:-:S02]  /*0e00*/  IMAD.IADD R143, R137, 0x1, -R0 ;  /* 0x00000001898f7824 */ /* 0x000fc400078e0a00 */
[C---:B------:R-:W-:Y:S02]  /*0e10*/  @P1 VIADD R18, R17.reuse, 0xffffffe0 ;  /* 0xffffffe011121836 */ /* 0x040fe40000000000 */
[----:B------:R-:W-:Y:S01]  /*0e20*/  IMAD.IADD R17, R17, 0x1, R16 ;  /* 0x0000000111117824 */ /* 0x000fe200078e0210 */
[----:B------:R-:W-:Y:S01]  /*0e30*/  LEA R143, R143, R142, 0x3 ;  /* 0x0000008e8f8f7211 */ /* 0x000fe200078e18ff */
[----:B------:R-:W-:Y:S02]  /*0e40*/  IMAD.IADD R16, R16, 0x1, R18 ;  /* 0x0000000110107824 */ /* 0x000fe400078e0212 */
[----:B------:R-:W-:-:S07]  /*0e50*/  VIADD R19, R18, 0x6000 ;  /* 0x0000600012137836 */ /* 0x000fce0000000000 */
.L_x_10026:
[----:B------:R-:W0:Y:S01]  /*0e60*/  SHFL.IDX PT, R0, R141, RZ, 0x1f ;  /* 0x00001fff8d007589 */ /* 0x000e2200000e0000 */
[----:B------:R-:W-:Y:S01]  /*0e70*/  ULDC UR4, c[0x0][0xc38] ;  /* 0x00030e0000047ab9 */ /* 0x000fe20000000800 */
[----:B------:R-:W-:Y:S01]  /*0e80*/  ULDC.64 UR6, c[0x0][0x418] ;  /* 0x0001060000067ab9 */ /* 0x000fe20000000a00 */
[----:B------:R-:W-:Y:S02]  /*0e90*/  UISETP.NE.AND UP2, UPT, UR4, 0x1, UPT ;  /* 0x000000010400788c */ /* 0x000fe4000bf45270 */
[----:B------:R-:W-:Y:S01]  /*0ea0*/  UISETP.NE.U32.AND UP0, UPT, UR6, URZ, UPT ;  /* 0x0000003f0600728c */ /* 0x000fe2000bf05070 */
[----:B------:R-:W-:Y:S01]  /*0eb0*/  ULDC UR4, c[0x0][0xc44] ;  /* 0x0003110000047ab9 */ /* 0x000fe20000000800 */
[----:B------:R-:W-:Y:S01]  /*0ec0*/  UMOV UR43, UR36 ;  /* 0x00000024002b7c82 */ /* 0x000fe20008000000 */
[----:B------:R-:W-:Y:S02]  /*0ed0*/  UISETP.NE.AND UP1, UPT, UR4, 0x1, UPT ;  /* 0x000000010400788c */ /* 0x000fe4000bf25270 */
[----:B------:R-:W-:Y:S01]  /*0ee0*/  UISETP.NE.AND.EX UP0, UPT, UR7, URZ, UPT, UP0 ;  /* 0x0000003f0700728c */ /* 0x000fe2000bf05300 */
[----:B------:R-:W-:-:S03]  /*0ef0*/  ULDC UR51, c[0x0][0x424] ;  /* 0x0001090000337ab9 */ /* 0x000fc60000000800 */
[----:B------:R-:W-:Y:S01]  /*0f00*/  @UP2 ULDC UR4, c[0x0][0xc3c] ;  /* 0x00030f0000042ab9 */ /* 0x000fe20000000800 */
[----:B------:R-:W-:Y:S01]  /*0f10*/  @UP2 ULDC UR6, c[0x0][0xc40] ;  /* 0x0003100000062ab9 */ /* 0x000fe20000000800 */
[----:B------:R-:W-:Y:S02]  /*0f20*/  UIMAD.WIDE.U32 UR4, UR36, UR4, URZ ;  /* 0x00000004240472a5 */ /* 0x000fe4000f8e003f */
[----:B------:R-:W-:Y:S02]  /*0f30*/  USEL UR51, UR51, 0x1, UP0 ;  /* 0x0000000133337887 */ /* 0x000fe40008000000 */
[----:B------:R-:W-:Y:S01]  /*0f40*/  @UP2 USHF.R.U32.HI UR43, URZ, UR6, UR5 ;  /* 0x000000063f2b2299 */ /* 0x000fe20008011605 */
[----:B------:R-:W-:Y:S01]  /*0f50*/  @UP1 ULDC.64 UR8, c[0x0][0xc48] ;  /* 0x0003120000081ab9 */ /* 0x000fe20000000a00 */
[----:B0-----:R-:W-:Y:S02]  /*0f60*/  R2UR UR39, R0 ;  /* 0x00000000002772ca */ /* 0x001fe400000e0000 */
[----:B------:R-:W-:-:S02]  /*0f70*/  UIMAD.WIDE.U32 UR4, UR43, UR8, URZ ;  /* 0x000000082b0472a5 */ /* 0x000fc4000f8e003f */
[----:B------:R-:W-:Y:S01]  /*0f80*/  UIADD3 UR8, UR40, 0x21800, URZ ;  /* 0x0002180028087890 */ /* 0x000fe2000fffe03f */
[----:B------:R-:W-:Y:S01]  /*0f90*/  UMOV UR38, UR43 ;  /* 0x0000002b00267c82 */ /* 0x000fe20008000000 */
[----:B------:R-:W-:-:S03]  /*0fa0*/  @UP1 USHF.R.U32.HI UR38, URZ, UR9, UR5 ;  /* 0x000000093f261299 */ /* 0x000fc60008011605 */
[----:B------:R-:W-:Y:S01]  /*0fb0*/  ULDC UR4, c[0x0][0x2f0] ;  /* 0x0000bc0000047ab9 */ /* 0x000fe20000000800 */
[----:B------:R-:W-:Y:S02]  /*0fc0*/  ULOP3.LUT UP0, URZ, UR8, 0x3ff, URZ, 0xc0, !UPT ;  /* 0x000003ff083f7892 */ /* 0x000fe4000f80c03f */
[----:B------:R-:W-:Y:S02]  /*0fd0*/  UIMAD UR51, UR51, UR4, URZ ;  /* 0x00000004333372a4 */ /* 0x000fe4000f8e023f */
[----:B------:R-:W-:Y:S02]  /*0fe0*/  UIMAD.WIDE UR6, UR39, 0x55555556, URZ ;  /* 0x55555556270678a5 */ /* 0x000fe4000f8e023f */
[----:B------:R-:W-:Y:S01]  /*0ff0*/  UIADD3 UR4, UR51, 0x7f, URZ ;  /* 0x0000007f33047890 */ /* 0x000fe2000fffe03f */
[----:B------:R-:W-:Y:S01]  /*1000*/  PLOP3.LUT P0, PT, PT, PT, UP0, 0x80, 0x0 ;  /* 0x000000000000781c */ /* 0x000fe20003f0f008 */
[----:B------:R-:W-:Y:S02]  /*1010*/  ULEA.HI UR52, UR7, UR7, URZ, 0x1 ;  /* 0x0000000707347291 */ /* 0x000fe4000f8f083f */
[----:B------:R-:W-:-:S02]  /*1020*/  USHF.R.S32.HI UR5, URZ, 0x1f, UR4 ;  /* 0x0000001f3f057899 */ /* 0x000fc40008011404 */
[----:B------:R-:W-:Y:S02]  /*1030*/  UIMAD UR52, UR52, -0x3, UR39 ;  /* 0xfffffffd343478a4 */ /* 0x000fe4000f8e0227 */
[----:B------:R-:W-:Y:S02]  /*1040*/  ULEA.HI UR5, UR5, UR4, URZ, 0x7 ;  /* 0x0000000405057291 */ /* 0x000fe4000f8f383f */
[----:B------:R-:W-:Y:S02]  /*1050*/  ULEA UR8, UR52, UR8, 0xd ;  /* 0x0000000834087291 */ /* 0x000fe4000f8e683f */
[----:B------:R-:W-:Y:S02]  /*1060*/  USHF.R.S32.HI UR50, URZ, 0x7, UR5 ;  /* 0x000000073f327899 */ /* 0x000fe40008011405 */
[----:B------:R-:W-:-:S04]  /*1070*/  USHF.R.U32.HI UR8, URZ, 0x4, UR8 ;  /* 0x000000043f087899 */ /* 0x000fc80008011608 */
[----:B------:R-:W-:Y:S01]  /*1080*/  ULOP3.LUT UR37, UR8, 0x3fff, URZ, 0xc0, !UPT ;  /* 0x00003fff08257892 */ /* 0x000fe2000f8ec03f */
[----:B-12345:R-:W-:Y:S11]  /*1090*/  @!P0 BRA `(.L_x_9998) ;  /* 0x0000000000408947 */ /* 0x03eff60003800000 */
        /* <DEDUP_REMOVED lines=16> */
.L_x_9998:
[----:B------:R-:W-:Y:S01]  /*11a0*/  ULOP3.LUT UR4, UR46, 0x1, URZ, 0xc0, !UPT ;  /* 0x000000012e047892 */ /* 0x000fe2000f8ec03f */
[----:B------:R-:W-:-:S04]  /*11b0*/  MOV R3, UR47 ;  /* 0x0000002f00037c02 */ /* 0x000fc80008000f00 */
[----:B------:R-:W-:Y:S01]  /*11c0*/  ISETP.NE.AND P0, PT, R3, 0x3, PT ;  /* 0x000000030300780c */ /* 0x000fe20003f05270 */
[----:B------:R-:W-:-:S05]  /*11d0*/  IMAD.U32 R0, RZ, RZ, UR4 ;  /* 0x00000004ff007e24 */ /* 0x000fca000f8e00ff */
[----:B------:R-:W-:-:S04]  /*11e0*/  SHF.L.U32 R0, R0, 0x1f, RZ ;  /* 0x0000001f00007819 */ /* 0x000fc800000006ff */
[----:B------:R-:W0:Y:S02]  /*11f0*/  SYNCS.PHASECHK.TRANS64.TRYWAIT P1, [UR40+0x2d800], R0 ;  /* 0x02d80000ff0075a7 */ /* 0x000e240008020168 */
[----:B0-----:R-:W-:Y:S05]  /*1200*/  @!P1 BRA `(.L_x_9999) ;  /* 0x0000009400949947 */ /* 0x001fea0003800000 */
.L_x_10076:
[----:B------:R-:W-:Y:S05]  /*1210*/  @!P0 BRA `(.L_x_10000) ;  /* 0x0000000000048947 */ /* 0x000fea0003800000 */
[----:B------:R-:W-:Y:S01]  /*1220*/  BPT.TRAP 0x1 ;  /* 0x000000040000795c */ /* 0x000fe20000300000 */
.L_x_10000:
[----:B------:R-:W-:Y:S02]  /*1230*/  IMAD.U32 R4, RZ, RZ, UR44 ;  /* 0x0000002cff047e24 */ /* 0x000fe4000f8e00ff */
[----:B0-----:R-:W-:-:S03]  /*1240*/  IMAD.U32 R3, RZ, RZ, UR45 ;  /* 0x0000002dff037e24 */ /* 0x001fc6000f8e00ff */
[----:B------:R-:W-:Y:S02]  /*1250*/  LEA R4, R4, UR40, 0x3 ;  /* 0x0000002804047c11 */ /* 0x000fe4000f8e18ff */
[----:B------:R-:W-:-:S04]  /*1260*/  SHF.L.U32 R3, R3, 0x1f, RZ ;  /* 0x0000001f03037819 */ /* 0x000fc800000006ff */
[----:B------:R0:W1:Y:S01]  /*1270*/  SYNCS.PHASECHK.TRANS64.TRYWAIT P1, [R4+URZ+0x2d830], R3 ;  /* 0x02d83003040075a7 */ /* 0x000062000802017f */
[----:B------:R-:W-:Y:S05]  /*1280*/  @!P0 BRA `(.L_x_10001) ;  /* 0x0000000000048947 */ /* 0x000fea0003800000 */
[----:B------:R-:W-:Y:S01]  /*1290*/  BPT.TRAP 0x1 ;  /* 0x000000040000795c */ /* 0x000fe20000300000 */
.L_x_10001:
[----:B------:R-:W-:Y:S01]  /*12a0*/  IMAD.MOV.U32 R135, RZ, RZ, RZ ;  /* 0x000000ffff877224 */ /* 0x000fe200078e00ff */
[----:B-1----:R-:W-:Y:S06]  /*12b0*/  @P1 BRA `(.L_x_10002) ;  /* 0x0000000000081947 */ /* 0x002fec0003800000 */
[----:B------:R-:W1:Y:S02]  /*12c0*/  SYNCS.PHASECHK.TRANS64.TRYWAIT P1, [R4+URZ+0x2d830], R3 ;  /* 0x02d83003040075a7 */ /* 0x000e64000802017f */
[----:B-1----:R-:W-:Y:S05]  /*12d0*/  @!P1 BRA `(.L_x_10003) ;  /* 0x0000009400789947 */ /* 0x002fea0003800000 */
.L_x_10002:
[----:B------:R-:W-:Y:S05]  /*12e0*/  WARPSYNC.ALL ;  /* 0x0000000000007948 */ /* 0x000fea0003800000 */
[----:B------:R-:W-:Y:S01]  /*12f0*/  UIADD3 UR4, UR40, 0x15400, URZ ;  /* 0x0001540028047890 */ /* 0x000fe2000fffe03f */
[----:B------:R-:W-:Y:S01]  /*1300*/  WARPGROUP.ARRIVE ;  /* 0x00000000000079c5 */ /* 0x000fe20000000000 */
[----:B------:R-:W-:Y:S02]  /*1310*/  ULEA UR52, UR52, UR40, 0xc ;  /* 0x0000002834347291 */ /* 0x000fe4000f8e603f */
[----:B------:R-:W-:Y:S02]  /*1320*/  USHF.R.U32.HI UR4, URZ, 0x4, UR4 ;  /* 0x000000043f047899 */ /* 0x000fe40008011604 */
[----:B------:R-:W-:-:S02]  /*1330*/  UIADD3 UR52, UR52, 0xc400, URZ ;  /* 0x0000c40034347890 */ /* 0x000fc4000fffe03f */
[----:B------:R-:W-:Y:S02]  /*1340*/  ULOP3.LUT UR4, UR4, 0x3fff, URZ, 0xc0, !UPT ;  /* 0x00003fff04047892 */ /* 0x000fe4000f8ec03f */
[----:B------:R-:W-:Y:S02]  /*1350*/  USHF.R.U32.HI UR52, URZ, 0x4, UR52 ;  /* 0x000000043f347899 */ /* 0x000fe40008011634 */
[----:B------:R-:W-:Y:S02]  /*1360*/  ULOP3.LUT UR32, UR4, 0x10000, URZ, 0xfc, !UPT ;  /* 0x0001000004207892 */ /* 0x000fe4000f8efc3f */
[----:B------:R-:W-:Y:S02]  /*1370*/  ULOP3.LUT UR52, UR52, 0x3fff, URZ, 0xc0, !UPT ;  /* 0x00003fff34347892 */ /* 0x000fe4000f8ec03f */
[----:B------:R-:W-:Y:S02]  /*1380*/  UIMAD UR6, UR44, 0x600, UR32 ;  /* 0x000006002c0678a4 */ /* 0x000fe4000f8e0220 */
[----:B------:R-:W-:Y:S01]  /*1390*/  ULOP3.LUT UR4, UR52, 0x10000, URZ, 0xfc, !UPT ;  /* 0x0001000034047892 */ /* 0x000fe2000f8efc3f */
[----:B------:R-:W-:Y:S01]  /*13a0*/  UMOV UR7, 0x80000020 ;  /* 0x8000002000077882 */ /* 0x000fe20000000000 */
[----:B------:R-:W-:-:S02]  /*13b0*/  UMOV UR5, 0x80000020 ;  /* 0x8000002000057882 */ /* 0x000fc40000000000 */
        /* <DEDUP_REMOVED lines=39> */
.L_x_10004:
[----:B01----:R-:W-:Y:S01]  /*1630*/  VIADD R3, R145, UR51 ;  /* 0x0000003391037c36 */ /* 0x003fe20008000000 */
[----:B------:R-:W-:Y:S01]  /*1640*/  P2R R6, PR, RZ, 0x1 ;  /* 0x00000001ff067803 */ /* 0x000fe20000000000 */
[----:B------:R-:W-:Y:S01]  /*1650*/  IMAD.U32 R0, RZ, RZ, UR50 ;  /* 0x00000032ff007e24 */ /* 0x000fe2000f8e00ff */
[----:B------:R-:W-:Y:S01]  /*1660*/  ULDC UR33, c[0x0][0x988] ;  /* 0x0002620000217ab9 */ /* 0x000fe20000000800 */
[----:B------:R-:W-:Y:S01]  /*1670*/  R2UR UR6, R4 ;  /* 0x00000000040672ca */ /* 0x000fe200000e0000 */
        /* <DEDUP_REMOVED lines=16> */
[C---:B------:R-:W-:Y:S01]  /*1780*/  ISETP.GT.AND P2, PT, R3.reuse, 0x9, PT ;  /* 0x000000090300780c */ /* 0x040fe20003f44270 */
        /* <DEDUP_REMOVED lines=151> */
[----:B------:R-:W-:-:S02]  /*2100*/  FMNMX.FTZ R5, R85, R0, !PT ;  /* 0x0000000055057209 */ /* 0x000fc40007810000 */
[----:B------:R-:W-:Y:S02]  /*2110*/  P2R R11, PR, RZ, 0x1 ;  /* 0x00000001ff0b7803 */ /* 0x000fe40000000000 */
[----:B------:R-:W-:Y:S01]  /*2120*/  P2R R10, PR, RZ, 0x2 ;  /* 0x00000002ff0a7803 */ /* 0x000fe20000000000 */
[----:B------:R-:W0:Y:S01]  /*2130*/  SHFL.BFLY PT, R0, R5, 0x2, 0x1f ;  /* 0x0c401f0005007f89 */ /* 0x000e2200000e0000 */
[----:B------:R-:W-:Y:S02]  /*2140*/  P2R R9, PR, RZ, 0x4 ;  /* 0x00000004ff097803 */ /* 0x000fe40000000000 */
[C---:B------:R-:W-:Y:S02]  /*2150*/  ISETP.GT.AND P2, PT, R3.reuse, 0x58, PT ;  /* 0x000000580300780c */ /* 0x040fe40003f44270 */
[C---:B------:R-:W-:Y:S02]  /*2160*/  ISETP.GT.AND P1, PT, R3.reuse, 0x59, PT ;  /* 0x000000590300780c */ /* 0x040fe40003f24270 */
[----:B------:R-:W-:-:S02]  /*2170*/  ISETP.GT.AND P0, PT, R3, 0x60, PT ;  /* 0x000000600300780c */ /* 0x000fc40003f04270 */
[----:B------:R-:W-:Y:S02]  /*2180*/  FMNMX.FTZ R3, R26, R27, !PT ;  /* 0x0000001b1a037209 */ /* 0x000fe40007810000 */
[----:B------:R-:W-:Y:S02]  /*2190*/  FSEL R74, R74, -INF , P0 ;  /* 0xff8000004a4a7808 */ /* 0x000fe40000000000 */
[----:B------:R-:W-:Y:S02]  /*21a0*/  ISETP.NE.AND P0, PT, R11, RZ, PT ;  /* 0x000000ff0b00720c */ /* 0x000fe40003f05270 */
[----:B------:R-:W-:Y:S02]  /*21b0*/  FSEL R70, R70, -INF , P2 ;  /* 0xff80000046467808 */ /* 0x000fe40001000000 */
[----:B------:R-:W-:Y:S02]  /*21c0*/  FSEL R75, R75, -INF , P0 ;  /* 0xff8000004b4b7808 */ /* 0x000fe40000000000 */
[----:B------:R-:W-:-:S02]  /*21d0*/  ISETP.NE.AND P0, PT, R6, RZ, PT ;  /* 0x000000ff0600720c */ /* 0x000fc40003f05270 */
[----:B------:R-:W-:Y:S02]  /*21e0*/  FSEL R71, R71, -INF , P1 ;  /* 0xff80000047477808 */ /* 0x000fe40000800000 */
[----:B------:R-:W-:Y:S02]  /*21f0*/  ISETP.NE.AND P1, PT, R10, RZ, PT ;  /* 0x000000ff0a00720c */ /* 0x000fe40003f25270 */
[----:B0-----:R-:W-:Y:S02]  /*2200*/  FMNMX.FTZ R7, R5, R0, !PT ;  /* 0x0000000005077209 */ /* 0x001fe40007810000 */
[----:B------:R-:W-:Y:S02]  /*2210*/  ISETP.NE.AND P2, PT, R9, RZ, PT ;  /* 0x000000ff0900720c */ /* 0x000fe40003f45270 */
[----:B------:R-:W-:Y:S01]  /*2220*/  FSEL R78, R78, -INF , P1 ;  /* 0xff8000004e4e7808 */ /* 0x000fe20000800000 */
[----:B------:R-:W0:Y:S01]  /*2230*/  SHFL.BFLY PT, R0, R7, 0x1, 0x1f ;  /* 0x0c201f0007007f89 */ /* 0x000e2200000e0000 */
[----:B------:R-:W-:-:S02]  /*2240*/  FSEL R79, R79, -INF , P2 ;  /* 0xff8000004f4f7808 */ /* 0x000fc40001000000 */
[----:B------:R-:W-:Y:S02]  /*2250*/  FSEL R83, R83, -INF , P4 ;  /* 0xff80000053537808 */ /* 0x000fe40002000000 */
[----:B------:R-:W-:Y:S02]  /*2260*/  FSEL R86, R86, -INF , P5 ;  /* 0xff80000056567808 */ /* 0x000fe40002800000 */
[----:B------:R-:W-:Y:S02]  /*2270*/  FSEL R87, R87, -INF , P6 ;  /* 0xff80000057577808 */ /* 0x000fe40003000000 */
[----:B------:R-:W-:Y:S02]  /*2280*/  MOV R98, R135 ;  /* 0x0000008700627202 */ /* 0x000fe40000000f00 */
[----:B0-----:R-:W-:-:S04]  /*2290*/  FMNMX.FTZ R0, R7, R0, !PT ;  /* 0x0000000007007209 */ /* 0x001fc80007810000 */
[C---:B------:R-:W-:Y:S01]  /*22a0*/  FSETP.NEU.FTZ.AND P3, PT, R0.reuse, -INF , PT ;  /* 0xff8000000000780b */ /* 0x040fe20003f7d000 */
[----:B------:R-:W-:-:S05]  /*22b0*/  FMUL.FTZ R14, R0, UR33 ;  /* 0x00000021000e7c20 */ /* 0x000fca0008410000 */
[----:B------:R-:W-:Y:S02]  /*22c0*/  FSEL R14, R14, RZ, P3 ;  /* 0x000000ff0e0e7208 */ /* 0x000fe40001800000 */
[----:B------:R-:W-:Y:S02]  /*22d0*/  ISETP.NE.AND P3, PT, R8, RZ, PT ;  /* 0x000000ff0800720c */ /* 0x000fe40003f65270 */
[----:B------:R-:W-:Y:S01]  /*22e0*/  FMNMX.FTZ R8, R30, R3, !PT ;  /* 0x000000031e087209 */ /* 0x000fe20007810000 */
[--C-:B------:R-:W-:Y:S01]  /*22f0*/  FFMA.FTZ R5, R24, UR33, -R14.reuse ;  /* 0x0000002118057c23 */ /* 0x100fe2000801080e */
[--C-:B------:R-:W-:Y:S01]  /*2300*/  FFMA.FTZ R6, R28, UR33, -R14.reuse ;  /* 0x000000211c067c23 */ /* 0x100fe2000801080e */
[--C-:B------:R-:W-:Y:S01]  /*2310*/  FFMA.FTZ R32, R32, UR33, -R14.reuse ;  /* 0x0000002120207c23 */ /* 0x100fe2000801080e */
[----:B------:R-:W-:Y:S01]  /*2320*/  FMNMX.FTZ R3, R31, R8, !PT ;  /* 0x000000081f037209 */ /* 0x000fe20007810000 */
[--C-:B------:R-:W-:Y:S01]  /*2330*/  FFMA.FTZ R11, R36, UR33, -R14.reuse ;  /* 0x00000021240b7c23 */ /* 0x100fe2000801080e */
[----:B------:R-:W-:Y:S01]  /*2340*/  FSEL R82, R82, -INF , P3 ;  /* 0xff80000052527808 */ /* 0x000fe20001800000 */
        /* <DEDUP_REMOVED lines=23> */
[----:B------:R0:W-:Y:S01]  /*24c0*/  MUFU.EX2 R12, R37 ;  /* 0x00000025000c7308 */ /* 0x0001e20000000800 */
[--C-:B------:R-:W-:Y:S01]  /*24d0*/  FFMA.FTZ R48, R69, UR33, -R14.reuse ;  /* 0x0000002145307c23 */ /* 0x100fe2000801080e */
[----:B------:R-:W-:Y:S01]  /*24e0*/  FMNMX.FTZ R20, R46, R3, !PT ;  /* 0x000000032e147209 */ /* 0x000fe20007810000 */
[--C-:B------:R-:W-:Y:S01]  /*24f0*/  FFMA.FTZ R56, R77, UR33, -R14.reuse ;  /* 0x000000214d387c23 */ /* 0x100fe2000801080e */
[----:B------:R-:W-:-:S02]  /*2500*/  FFMA.FTZ R64, R81, UR33, -R14 ;  /* 0x0000002151407c23 */ /* 0x000fc4000801080e */
[----:B------:R-:W-:Y:S02]  /*2510*/  FMNMX.FTZ R3, R47, R20, !PT ;  /* 0x000000142f037209 */ /* 0x000fe40007810000 */
[----:B------:R-:W-:Y:S01]  /*2520*/  MUFU.EX2 R5, R5 ;  /* 0x0000000500057308 */ /* 0x000fe20000000800 */
[----:B0-----:R-:W-:Y:S01]  /*2530*/  FFMA.FTZ R37, R60, UR33, -R14 ;  /* 0x000000213c257c23 */ /* 0x001fe2000801080e */
[----:B------:R-:W-:-:S04]  /*2540*/  FMNMX.FTZ R20, R50, R3, !PT ;  /* 0x0000000332147209 */ /* 0x000fc80007810000 */
[----:B------:R-:W-:Y:S02]  /*2550*/  FMNMX.FTZ R3, R51, R20, !PT ;  /* 0x0000001433037209 */ /* 0x000fe40007810000 */
[----:B------:R0:W-:Y:S02]  /*2560*/  MUFU.EX2 R20, R41 ;  /* 0x0000002900147308 */ /* 0x0001e40000000800 */
[----:B------:R-:W-:-:S04]  /*2570*/  FMNMX.FTZ R24, R54, R3, !PT ;  /* 0x0000000336187209 */ /* 0x000fc80007810000 */
[----:B------:R-:W-:Y:S02]  /*2580*/  FMNMX.FTZ R3, R55, R24, !PT ;  /* 0x0000001837037209 */ /* 0x000fe40007810000 */
[----:B------:R-:W1:Y:S01]  /*2590*/  MUFU.EX2 R10, R10 ;  /* 0x0000000a000a7308 */ /* 0x000e620000000800 */
[----:B0-----:R-:W-:Y:S01]  /*25a0*/  FFMA.FTZ R41, R68, UR33, -R14 ;  /* 0x0000002144297c23 */ /* 0x001fe2000801080e */
[----:B------:R-:W-:-:S04]  /*25b0*/  FMNMX.FTZ R24, R58, R3, !PT ;  /* 0x000000033a187209 */ /* 0x000fc80007810000 */
[----:B------:R-:W-:Y:S02]  /*25c0*/  FMNMX.FTZ R3, R59, R24, !PT ;  /* 0x000000183b037209 */ /* 0x000fe40007810000 */
[----:B------:R0:W-:Y:S02]  /*25d0*/  MUFU.EX2 R24, R45 ;  /* 0x0000002d00187308 */ /* 0x0001e40000000800 */
[----:B------:R-:W-:-:S04]  /*25e0*/  FMNMX.FTZ R28, R62, R3, !PT ;  /* 0x000000033e1c7209 */ /* 0x000fc80007810000 */
[----:B------:R-:W-:Y:S02]  /*25f0*/  FMNMX.FTZ R3, R63, R28, !PT ;  /* 0x0000001c3f037209 */ /* 0x000fe40007810000 */
[----:B------:R-:W-:Y:S01]  /*2600*/  MUFU.EX2 R6, R6 ;  /* 0x0000000600067308 */ /* 0x000fe20000000800 */
[----:B0-----:R-:W-:Y:S01]  /*2610*/  FFMA.FTZ R45, R72, UR33, -R14 ;  /* 0x00000021482d7c23 */ /* 0x001fe2000801080e */
[----:B------:R-:W-:Y:S02]  /*2620*/  FMNMX.FTZ R28, R66, R3, !PT ;  /* 0x00000003421c7209 */ /* 0x000fe40007810000 */
[----:B-1----:R-:W-:Y:S02]  /*2630*/  F2FP.BF16.F32.PACK_AB R4, R10, R5 ;  /* 0x000000050a04723e */ /* 0x002fe400000010ff */
[----:B------:R-:W-:Y:S02]  /*2640*/  FMNMX.FTZ R3, R67, R28, !PT ;  /* 0x0000001c43037209 */ /* 0x000fe40007810000 */
[----:B------:R0:W-:Y:S02]  /*2650*/  MUFU.EX2 R28, R49 ;  /* 0x00000031001c7308 */ /* 0x0001e40000000800 */
[----:B------:R-:W-:-:S04]  /*2660*/  FMNMX.FTZ R32, R70, R3, !PT ;  /* 0x0000000346207209 */ /* 0x000fc80007810000 */
[----:B------:R-:W-:Y:S02]  /*2670*/  FMNMX.FTZ R3, R71, R32, !PT ;  /* 0x0000002047037209 */ /* 0x000fe40007810000 */
[----:B------:R-:W-:Y:S01]  /*2680*/  MUFU.EX2 R7, R7 ;  /* 0x0000000700077308 */ /* 0x000fe20000000800 */
[----:B0-----:R-:W-:Y:S01]  /*2690*/  FFMA.FTZ R49, R76, UR33, -R14 ;  /* 0x000000214c317c23 */ /* 0x001fe2000801080e */
[----:B------:R-:W-:-:S04]  /*26a0*/  FMNMX.FTZ R32, R74, R3, !PT ;  /* 0x000000034a207209 */ /* 0x000fc80007810000 */
[----:B------:R-:W-:Y:S02]  /*26b0*/  FMNMX.FTZ R3, R75, R32, !PT ;  /* 0x000000204b037209 */ /* 0x000fe40007810000 */
[----:B------:R-:W-:Y:S02]  /*26c0*/  MUFU.EX2 R32, R53 ;  /* 0x0000003500207308 */ /* 0x000fe40000000800 */
[----:B------:R-:W-:-:S04]  /*26d0*/  FMNMX.FTZ R36, R78, R3, !PT ;  /* 0x000000034e247209 */ /* 0x000fc80007810000 */
[----:B------:R-:W-:Y:S02]  /*26e0*/  FMNMX.FTZ R3, R79, R36, !PT ;  /* 0x000000244f037209 */ /* 0x000fe40007810000 */
[----:B------:R-:W-:Y:S02]  /*26f0*/  MUFU.EX2 R9, R9 ;  /* 0x0000000900097308 */ /* 0x000fe40000000800 */
[----:B------:R-:W-:-:S04]  /*2700*/  FMNMX.FTZ R36, R82, R3, !PT ;  /* 0x0000000352247209 */ /* 0x000fc80007810000 */
[----:B------:R-:W-:Y:S02]  /*2710*/  FMNMX.FTZ R3, R83, R36, !PT ;  /* 0x0000002453037209 */ /* 0x000fe40007810000 */
[----:B------:R0:W-:Y:S02]  /*2720*/  MUFU.EX2 R36, R57 ;  /* 0x0000003900247308 */ /* 0x0001e40000000800 */
[----:B------:R-:W-:-:S04]  /*2730*/  FMNMX.FTZ R40, R86, R3, !PT ;  /* 0x0000000356287209 */ /* 0x000fc80007810000 */
[----:B------:R-:W-:Y:S01]  /*2740*/  FMNMX.FTZ R3, R87, R40, !PT ;  /* 0x0000002857037209 */ /* 0x000fe20007810000 */
[--C-:B------:R-:W-:Y:S01]  /*2750*/  FFMA.FTZ R40, R65, UR33, -R14.reuse ;  /* 0x0000002141287c23 */ /* 0x100fe2000801080e */
[----:B------:R-:W-:Y:S01]  /*2760*/  MUFU.EX2 R11, R11 ;  /* 0x0000000b000b7308 */ /* 0x000fe20000000800 */
[--C-:B0-----:R-:W-:Y:S02]  /*2770*/  FFMA.FTZ R57, R80, UR33, -R14.reuse ;  /* 0x0000002150397c23 */ /* 0x101fe4000801080e */
[----:B------:R-:W0:Y:S05]  /*2780*/  SHFL.BFLY PT, R52, R3, 0x2, 0x1f ;  /* 0x0c401f0003347f89 */ /* 0x000e2a00000e0000 */
[----:B------:R-:W-:Y:S08]  /*2790*/  MUFU.EX2 R13, R13 ;  /* 0x0000000d000d7308 */ /* 0x000ff00000000800 */
[----:B------:R-:W-:Y:S08]  /*27a0*/  MUFU.EX2 R15, R15 ;  /* 0x0000000f000f7308 */ /* 0x000ff00000000800 */
[----:B------:R-:W-:Y:S01]  /*27b0*/  MUFU.EX2 R21, R21 ;  /* 0x0000001500157308 */ /* 0x000fe20000000800 */
[----:B0-----:R-:W-:Y:S01]  /*27c0*/  FMNMX.FTZ R53, R3, R52, !PT ;  /* 0x0000003403357209 */ /* 0x001fe20007810000 */
[----:B------:R-:W-:-:S04]  /*27d0*/  FFMA.FTZ R52, R73, UR33, -R14 ;  /* 0x0000002149347c23 */ /* 0x000fc8000801080e */
[----:B------:R-:W0:Y:S02]  /*27e0*/  SHFL.BFLY PT, R60, R53, 0x1, 0x1f ;  /* 0x0c201f00353c7f89 */ /* 0x000e2400000e0000 */
[----:B------:R-:W-:Y:S08]  /*27f0*/  MUFU.EX2 R25, R25 ;  /* 0x0000001900197308 */ /* 0x000ff00000000800 */
[----:B------:R-:W-:Y:S08]  /*2800*/  MUFU.EX2 R29, R29 ;  /* 0x0000001d001d7308 */ /* 0x000ff00000000800 */
[----:B------:R-:W-:Y:S01]  /*2810*/  MUFU.EX2 R37, R37 ;  /* 0x0000002500257308 */ /* 0x000fe20000000800 */
[----:B0-----:R-:W-:Y:S01]  /*2820*/  FMNMX.FTZ R3, R53, R60, !PT ;  /* 0x0000003c35037209 */ /* 0x001fe20007810000 */
[--C-:B------:R-:W-:Y:S01]  /*2830*/  FFMA.FTZ R53, R84, UR33, -R14.reuse ;  /* 0x0000002154357c23 */ /* 0x100fe2000801080e */
[----:B------:R-:W-:-:S05]  /*2840*/  FFMA.FTZ R60, R85, UR33, -R14 ;  /* 0x00000021553c7c23 */ /* 0x000fca000801080e */
[----:B------:R-:W-:Y:S01]  /*2850*/  MUFU.EX2 R44, R44 ;  /* 0x0000002c002c7308 */ /* 0x000fe20000000800 */
[C---:B------:R-:W-:Y:S01]  /*2860*/  FSETP.NEU.FTZ.AND P1, PT, R3.reuse, -INF , PT ;  /* 0xff8000000300780b */ /* 0x040fe20003f3d000 */
[----:B------:R-:W-:-:S05]  /*2870*/  FMUL.FTZ R61, R3, UR33 ;  /* 0x00000021033d7c20 */ /* 0x000fca0008410000 */
[----:B------:R-:W-:Y:S01]  /*2880*/  FSEL R14, R61, RZ, P1 ;  /* 0x000000ff3d0e7208 */ /* 0x000fe20000800000 */
[----:B------:R-:W-:Y:S01]  /*2890*/  MUFU.EX2 R33, R33 ;  /* 0x0000002100217308 */ /* 0x000fe20000000800 */
[----:B------:R-:W-:-:S03]  /*28a0*/  PLOP3.LUT P1, PT, PT, PT, UP0, 0x80, 0x0 ;  /* 0x000000000000781c */ /* 0x000fc60003f2f008 */
        /* <DEDUP_REMOVED lines=21> */
[----:B------:R1:W2:Y:S01]  /*2a00*/  MUFU.EX2 R69, R68 ;  /* 0x0000004400457308 */ /* 0x0002a20000000800 */
[--C-:B------:R-:W-:Y:S01]  /*2a10*/  FFMA.FTZ R78, R78, UR33, -R14.reuse ;  /* 0x000000214e4e7c23 */ /* 0x100fe2000801080e */
[--C-:B------:R-:W-:Y:S01]  /*2a20*/  FFMA.FTZ R79, R79, UR33, -R14.reuse ;  /* 0x000000214f4f7c23 */ /* 0x100fe2000801080e */
[--C-:B------:R-:W-:Y:S01]  /*2a30*/  FFMA.FTZ R82, R82, UR33, -R14.reuse ;  /* 0x0000002152527c23 */ /* 0x100fe2000801080e */
[--C-:B------:R-:W-:Y:S01]  /*2a40*/  FFMA.FTZ R83, R83, UR33, -R14.reuse ;  /* 0x0000002153537c23 */ /* 0x100fe2000801080e */
[--C-:B------:R-:W-:Y:S01]  /*2a50*/  FFMA.FTZ R86, R86, UR33, -R14.reuse ;  /* 0x0000002156567c23 */ /* 0x100fe2000801080e */
[----:B------:R-:W-:-:S02]  /*2a60*/  FFMA.FTZ R87, R87, UR33, -R14 ;  /* 0x0000002157577c23 */ /* 0x000fc4000801080e */
[----:B------:R3:W4:Y:S01]  /*2a70*/  MUFU.EX2 R76, R31 ;  /* 0x0000001f004c7308 */ /* 0x0007220000000800 */
[--C-:B-1----:R-:W-:Y:S01]  /*2a80*/  FFMA.FTZ R68, R47, UR33, -R14.reuse ;  /* 0x000000212f447c23 */ /* 0x102fe2000801080e */
[----:B------:R-:W-:Y:S01]  /*2a90*/  FFMA.FTZ R47, R55, UR33, -R14 ;  /* 0x00000021372f7c23 */ /* 0x000fe2000801080e */
[----:B------:R-:W-:Y:S01]  /*2aa0*/  FADD.FTZ R55, R5, R10 ;  /* 0x0000000a05377221 */ /* 0x000fe20000010000 */
[----:B0-----:R-:W-:Y:S01]  /*2ab0*/  FADD.FTZ R10, R61, R72 ;  /* 0x000000483d0a7221 */ /* 0x001fe20000010000 */
[----:B------:R-:W-:Y:S02]  /*2ac0*/  F2FP.BF16.F32.PACK_AB R5, R72, R61 ;  /* 0x0000003d4805723e */ /* 0x000fe400000010ff */
[----:B------:R-:W-:Y:S01]  /*2ad0*/  FADD.FTZ R54, R6, R55 ;  /* 0x0000003706367221 */ /* 0x000fe20000010000 */
[----:B------:R-:W0:Y:S01]  /*2ae0*/  MUFU.EX2 R26, R26 ;  /* 0x0000001a001a7308 */ /* 0x000e220000000800 */
[C---:B------:R-:W-:Y:S01]  /*2af0*/  F2FP.BF16.F32.PACK_AB R6, R7.reuse, R6 ;  /* 0x000000060706723e */ /* 0x040fe200000010ff */
[----:B---3--:R-:W-:Y:S01]  /*2b00*/  FFMA.FTZ R31, R50, UR33, -R14 ;  /* 0x00000021321f7c23 */ /* 0x008fe2000801080e */
[----:B------:R-:W-:Y:S01]  /*2b10*/  FADD.FTZ R59, R7, R54 ;  /* 0x00000036073b7221 */ /* 0x000fe20000010000 */
[----:B--2---:R-:W-:Y:S01]  /*2b20*/  FADD.FTZ R7, R69, R10 ;  /* 0x0000000a45077221 */ /* 0x004fe20000010000 */
[--C-:B------:R-:W-:Y:S01]  /*2b30*/  FFMA.FTZ R50, R62, UR33, -R14.reuse ;  /* 0x000000213e327c23 */ /* 0x100fe2000801080e */
[--C-:B------:R-:W-:Y:S01]  /*2b40*/  FFMA.FTZ R55, R63, UR33, -R14.reuse ;  /* 0x000000213f377c23 */ /* 0x100fe2000801080e */
[----:B------:R-:W-:Y:S01]  /*2b50*/  FADD.FTZ R10, R8, R59 ;  /* 0x0000003b080a7221 */ /* 0x000fe20000010000 */
[----:B------:R-:W1:Y:S01]  /*2b60*/  MUFU.EX2 R27, R27 ;  /* 0x0000001b001b7308 */ /* 0x000e620000000800 */
[----:B----4-:R-:W-:Y:S01]  /*2b70*/  FADD.FTZ R61, R76, R7 ;  /* 0x000000074c3d7221 */ /* 0x010fe20000010000 */
[----:B------:R-:W-:Y:S01]  /*2b80*/  FFMA.FTZ R54, R66, UR33, -R14 ;  /* 0x0000002142367c23 */ /* 0x000fe2000801080e */
[----:B------:R-:W-:Y:S01]  /*2b90*/  FADD.FTZ R62, R9, R10 ;  /* 0x0000000a093e7221 */ /* 0x000fe20000010000 */
[----:B------:R-:W-:Y:S01]  /*2ba0*/  FFMA.FTZ R59, R67, UR33, -R14 ;  /* 0x00000021433b7c23 */ /* 0x000fe2000801080e */
[----:B------:R-:W-:-:S02]  /*2bb0*/  F2FP.BF16.F32.PACK_AB R8, R9, R8 ;  /* 0x000000080908723e */ /* 0x000fc400000010ff */
[----:B------:R-:W-:Y:S01]  /*2bc0*/  FADD.FTZ R63, R11, R62 ;  /* 0x0000003e0b3f7221 */ /* 0x000fe20000010000 */
[----:B------:R-:W2:Y:S01]  /*2bd0*/  MUFU.EX2 R30, R30 ;  /* 0x0000001e001e7308 */ /* 0x000ea20000000800 */
[----:B0-----:R-:W-:Y:S01]  /*2be0*/  FADD.FTZ R10, R26, R61 ;  /* 0x0000003d1a0a7221 */ /* 0x001fe20000010000 */
[----:B------:R-:W-:Y:S01]  /*2bf0*/  F2FP.BF16.F32.PACK_AB R7, R76, R69 ;  /* 0x000000454c07723e */ /* 0x000fe200000010ff */
[----:B------:R-:W-:-:S04]  /*2c00*/  FADD.FTZ R62, R12, R63 ;  /* 0x0000003f0c3e7221 */ /* 0x000fc80000010000 */
[----:B------:R-:W-:Y:S01]  /*2c10*/  FADD.FTZ R63, R13, R62 ;  /* 0x0000003e0d3f7221 */ /* 0x000fe20000010000 */
[----:B------:R-:W0:Y:S01]  /*2c20*/  MUFU.EX2 R35, R35 ;  /* 0x0000002300237308 */ /* 0x000e220000000800 */
[----:B-1----:R-:W-:Y:S01]  /*2c30*/  FADD.FTZ R61, R27, R10 ;  /* 0x0000000a1b3d7221 */ /* 0x002fe20000010000 */
[----:B------:R1:W-:Y:S01]  /*2c40*/  STSM.16.M88.4 [R2+0x21800], R4 ;  /* 0x0218000402007844 */ /* 0x0003e20000000200 */
[----:B------:R-:W-:-:S05]  /*2c50*/  FADD.FTZ R62, R20, R63 ;  /* 0x0000003f143e7221 */ /* 0x000fca0000010000 */
[----:B------:R-:W3:Y:S01]  /*2c60*/  MUFU.EX2 R34, R34 ;  /* 0x0000002200227308 */ /* 0x000ee20000000800 */
[----:B--2---:R-:W-:-:S07]  /*2c70*/  FADD.FTZ R10, R30, R61 ;  /* 0x0000003d1e0a7221 */ /* 0x004fce0000010000 */
[----:B------:R-:W2:Y:S01]  /*2c80*/  MUFU.EX2 R39, R39 ;  /* 0x0000002700277308 */ /* 0x000ea20000000800 */
[----:B0-----:R-:W-:-:S07]  /*2c90*/  FADD.FTZ R61, R35, R10 ;  /* 0x0000000a233d7221 */ /* 0x001fce0000010000 */
[----:B------:R-:W0:Y:S01]  /*2ca0*/  MUFU.EX2 R43, R43 ;  /* 0x0000002b002b7308 */ /* 0x000e220000000800 */
[----:B---3--:R-:W-:Y:S01]  /*2cb0*/  FADD.FTZ R10, R34, R61 ;  /* 0x0000003d220a7221 */ /* 0x008fe20000010000 */
[----:B------:R-:W-:-:S04]  /*2cc0*/  FADD.FTZ R61, R15, R62 ;  /* 0x0000003e0f3d7221 */ /* 0x000fc80000010000 */
[----:B------:R-:W-:Y:S02]  /*2cd0*/  FADD.FTZ R62, R24, R61 ;  /* 0x0000003d183e7221 */ /* 0x000fe40000010000 */
[----:B------:R-:W3:Y:S01]  /*2ce0*/  MUFU.EX2 R68, R68 ;  /* 0x0000004400447308 */ /* 0x000ee20000000800 */
[----:B--2---:R-:W-:Y:S01]  /*2cf0*/  FADD.FTZ R10, R39, R10 ;  /* 0x0000000a270a7221 */ /* 0x004fe20000010000 */
[----:B------:R-:W-:-:S04]  /*2d00*/  FADD.FTZ R63, R21, R62 ;  /* 0x0000003e153f7221 */ /* 0x000fc80000010000 */
[----:B------:R-:W-:Y:S02]  /*2d10*/  FADD.FTZ R14, R28, R63 ;  /* 0x0000003f1c0e7221 */ /* 0x000fe40000010000 */
[----:B------:R-:W2:Y:S01]  /*2d20*/  MUFU.EX2 R31, R31 ;  /* 0x0000001f001f7308 */ /* 0x000ea20000000800 */
[----:B0-----:R-:W-:-:S07]  /*2d30*/  FADD.FTZ R61, R43, R10 ;  /* 0x0000000a2b3d7221 */ /* 0x001fce0000010000 */
[----:B------:R-:W0:Y:S01]  /*2d40*/  MUFU.EX2 R38, R38 ;  /* 0x0000002600267308 */ /* 0x000e220000000800 */
[----:B---3--:R-:W-:Y:S01]  /*2d50*/  FADD.FTZ R10, R68, R61 ;  /* 0x0000003d440a7221 */ /* 0x008fe20000010000 */
[----:B------:R-:W-:Y:S01]  /*2d60*/  FADD.FTZ R61, R25, R14 ;  /* 0x0000000e193d7221 */ /* 0x000fe20000010000 */
[----:B------:R-:W-:Y:S02]  /*2d70*/  F2FP.BF16.F32.PACK_AB R14, R24, R15 ;  /* 0x0000000f180e723e */ /* 0x000fe400000010ff */
[----:B------:R-:W-:-:S03]  /*2d80*/  F2FP.BF16.F32.PACK_AB R15, R68, R43 ;  /* 0x0000002b440f723e */ /* 0x000fc600000010ff */
[----:B------:R-:W3:Y:S01]  /*2d90*/  MUFU.EX2 R42, R42 ;  /* 0x0000002a002a7308 */ /* 0x000ee20000000800 */
[----:B--2---:R-:W-:Y:S01]  /*2da0*/  FADD.FTZ R9, R31, R10 ;  /* 0x0000000a1f097221 */ /* 0x004fe20000010000 */
[----:B------:R-:W-:Y:S02]  /*2db0*/  F2FP.BF16.F32.PACK_AB R10, R12, R11 ;  /* 0x0000000b0c0a723e */ /* 0x000fe400000010ff */
[----:B------:R-:W-:Y:S01]  /*2dc0*/  F2FP.BF16.F32.PACK_AB R12, R20, R13 ;  /* 0x0000000d140c723e */ /* 0x000fe200000010ff */
[----:B------:R-:W-:Y:S01]  /*2dd0*/  FADD.FTZ R20, R32, R61 ;  /* 0x0000003d20147221 */ /* 0x000fe20000010000 */
[----:B------:R-:W-:Y:S02]  /*2de0*/  F2FP.BF16.F32.PACK_AB R11, R35, R30 ;  /* 0x0000001e230b723e */ /* 0x000fe400000010ff */
[----:B------:R-:W2:Y:S01]  /*2df0*/  MUFU.EX2 R47, R47 ;  /* 0x0000002f002f7308 */ /* 0x000ea20000000800 */
[----:B0-----:R-:W-:Y:S01]  /*2e00*/  FADD.FTZ R9, R38, R9 ;  /* 0x0000000926097221 */ /* 0x001fe20000010000 */
[----:B-1----:R-:W-:Y:S01]  /*2e10*/  FADD.FTZ R7, R29, R20 ;  /* 0x000000141d077221 */ /* 0x002fe20000010000 */
[----:B------:R-:W-:-:S03]  /*2e20*/  F2FP.BF16.F32.PACK_AB R13, R39, R34 ;  /* 0x00000022270d723e */ /* 0x000fc600000010ff */
[----:B------:R-:W-:Y:S02]  /*2e30*/  FADD.FTZ R6, R36, R7 ;  /* 0x0000000724067221 */ /* 0x000fe40000010000 */
[----:B------:R-:W0:Y:S01]  /*2e40*/  MUFU.EX2 R46, R46 ;  /* 0x0000002e002e7308 */ /* 0x000e220000000800 */
[----:B---3--:R-:W-:Y:S01]  /*2e50*/  FADD.FTZ R4, R42, R9 ;  /* 0x000000092a047221 */ /* 0x008fe20000010000 */
[----:B------:R-:W-:Y:S01]  /*2e60*/  FADD.FTZ R7, R37, R6 ;  /* 0x0000000625077221 */ /* 0x000fe20000010000 */
[----:B------:R-:W-:Y:S02]  /*2e70*/  F2FP.BF16.F32.PACK_AB R9, R27, R26 ;  /* 0x0000001a1b09723e */ /* 0x000fe400000010ff */
[----:B------:R-:W-:-:S03]  /*2e80*/  F2FP.BF16.F32.PACK_AB R6, R32, R25 ;  /* 0x000000192006723e */ /* 0x000fc600000010ff */
[----:B------:R-:W1:Y:S01]  /*2e90*/  MUFU.EX2 R51, R51 ;  /* 0x0000003300337308 */ /* 0x000e620000000800 */
[----:B--2---:R-:W-:Y:S01]  /*2ea0*/  FADD.FTZ R5, R47, R4 ;  /* 0x000000042f057221 */ /* 0x004fe20000010000 */
[----:B------:R2:W-:Y:S04]  /*2eb0*/  STSM.16.M88.4 [R18], R8 ;  /* 0x0000000812007844 */ /* 0x0005e80000000200 */
[----:B------:R3:W-:Y:S02]  /*2ec0*/  STSM.16.M88.4 [R17], R12 ;  /* 0x0000000c11007844 */ /* 0x0007e40000000200 */
[----:B------:R-:W4:Y:S01]  /*2ed0*/  MUFU.EX2 R50, R50 ;  /* 0x0000003200327308 */ /* 0x000f220000000800 */
[----:B0-----:R-:W-:-:S07]  /*2ee0*/  FADD.FTZ R4, R46, R5 ;  /* 0x000000052e047221 */ /* 0x001fce0000010000 */
[----:B------:R-:W0:Y:S01]  /*2ef0*/  MUFU.EX2 R55, R55 ;  /* 0x0000003700377308 */ /* 0x000e220000000800 */
[----:B-1----:R-:W-:Y:S01]  /*2f00*/  FADD.FTZ R5, R51, R4 ;  /* 0x0000000433057221 */ /* 0x002fe20000010000 */
[----:B------:R-:W-:Y:S01]  /*2f10*/  FADD.FTZ R4, R44, R7 ;  /* 0x000000072c047221 */ /* 0x000fe20000010000 */
[----:B--2---:R-:W-:Y:S02]  /*2f20*/  F2FP.BF16.F32.PACK_AB R8, R36, R29 ;  /* 0x0000001d2408723e */ /* 0x004fe400000010ff */
[----:B------:R-:W-:Y:S01]  /*2f30*/  F2FP.BF16.F32.PACK_AB R10, R44, R37 ;  /* 0x000000252c0a723e */ /* 0x000fe200000010ff */
[----:B------:R-:W-:Y:S01]  /*2f40*/  FADD.FTZ R7, R33, R4 ;  /* 0x0000000421077221 */ /* 0x000fe20000010000 */
[----:B------:R-:W-:Y:S01]  /*2f50*/  F2FP.BF16.F32.PACK_AB R4, R28, R21 ;  /* 0x000000151c04723e */ /* 0x000fe200000010ff */
[----:B------:R-:W1:Y:S01]  /*2f60*/  MUFU.EX2 R40, R40 ;  /* 0x0000002800287308 */ /* 0x000e620000000800 */
[----:B----4-:R-:W-:-:S07]  /*2f70*/  FADD.FTZ R24, R50, R5 ;  /* 0x0000000532187221 */ /* 0x010fce0000010000 */
[----:B------:R-:W2:Y:S01]  /*2f80*/  MUFU.EX2 R54, R54 ;  /* 0x0000003600367308 */ /* 0x000ea20000000800 */
[C---:B0-----:R-:W-:Y:S01]  /*2f90*/  FADD.FTZ R5, R55.reuse, R24 ;  /* 0x0000001837057221 */ /* 0x041fe20000010000 */
[----:B------:R-:W-:-:S06]  /*2fa0*/  F2FP.BF16.F32.PACK_AB R11, R55, R50 ;  /* 0x00000032370b723e */ /* 0x000fcc00000010ff */
[----:B------:R-:W0:Y:S01]  /*2fb0*/  MUFU.EX2 R41, R41 ;  /* 0x0000002900297308 */ /* 0x000e220000000800 */
[----:B-1----:R-:W-:-:S07]  /*2fc0*/  FADD.FTZ R26, R40, R7 ;  /* 0x00000007281a7221 */ /* 0x002fce0000010000 */
[----:B------:R-:W1:Y:S01]  /*2fd0*/  MUFU.EX2 R59, R59 ;  /* 0x0000003b003b7308 */ /* 0x000e620000000800 */
[----:B--2---:R-:W-:Y:S01]  /*2fe0*/  FADD.FTZ R24, R54, R5 ;  /* 0x0000000536187221 */ /* 0x004fe20000010000 */
[----:B------:R-:W-:-:S06]  /*2ff0*/  F2FP.BF16.F32.PACK_AB R5, R38, R31 ;  /* 0x0000001f2605723e */ /* 0x000fcc00000010ff */
[----:B------:R-:W3:Y:S01]  /*3000*/  MUFU.EX2 R48, R48 ;  /* 0x0000003000307308 */ /* 0x000ee20000000800 */
[----:B0-----:R-:W-:-:S07]  /*3010*/  FADD.FTZ R7, R41, R26 ;  /* 0x0000001a29077221 */ /* 0x001fce0000010000 */
[----:B------:R-:W0:Y:S01]  /*3020*/  MUFU.EX2 R58, R58 ;  /* 0x0000003a003a7308 */ /* 0x000e220000000800 */
[----:B-1----:R-:W-:-:S07]  /*3030*/  FADD.FTZ R9, R59, R24 ;  /* 0x000000183b097221 */ /* 0x002fce0000010000 */
[----:B------:R-:W1:Y:S01]  /*3040*/  MUFU.EX2 R45, R45 ;  /* 0x0000002d002d7308 */ /* 0x000e620000000800 */
[----:B---3--:R-:W-:Y:S01]  /*3050*/  FADD.FTZ R14, R48, R7 ;  /* 0x00000007300e7221 */ /* 0x008fe20000010000 */
[----:B------:R-:W-:-:S05]  /*3060*/  F2FP.BF16.F32.PACK_AB R7, R47, R42 ;  /* 0x0000002a2f07723e */ /* 0x000fca00000010ff */
[----:B------:R2:W-:Y:S01]  /*3070*/  STSM.16.M88.4 [R16], R4 ;  /* 0x0000000410007844 */ /* 0x0005e20000000200 */
[----:B------:R-:W3:Y:S01]  /*3080*/  MUFU.EX2 R71, R71 ;  /* 0x0000004700477308 */ /* 0x000ee20000000800 */
[----:B0-----:R-:W-:Y:S01]  /*3090*/  FADD.FTZ R12, R58, R9 ;  /* 0x000000093a0c7221 */ /* 0x001fe20000010000 */
[----:B------:R-:W-:-:S05]  /*30a0*/  F2FP.BF16.F32.PACK_AB R9, R51, R46 ;  /* 0x0000002e3309723e */ /* 0x000fca00000010ff */
[----:B------:R0:W-:Y:S01]  /*30b0*/  STSM.16.M88.4 [R2+0x27800], R8 ;  /* 0x0278000802007844 */ /* 0x0001e20000000200 */
[----:B------:R-:W4:Y:S01]  /*30c0*/  MUFU.EX2 R52, R52 ;  /* 0x0000003400347308 */ /* 0x000f220000000800 */
[----:B-1----:R-:W-:-:S07]  /*30d0*/  FADD.FTZ R15, R45, R14 ;  /* 0x0000000e2d0f7221 */ /* 0x002fce0000010000 */
[----:B------:R-:W1:Y:S01]  /*30e0*/  MUFU.EX2 R74, R74 ;  /* 0x0000004a004a7308 */ /* 0x000e620000000800 */
[----:B---3--:R-:W-:-:S07]  /*30f0*/  FADD.FTZ R13, R71, R12 ;  /* 0x0000000c470d7221 */ /* 0x008fce0000010000 */
[----:B------:R-:W3:Y:S01]  /*3100*/  MUFU.EX2 R49, R49 ;  /* 0x0000003100317308 */ /* 0x000ee20000000800 */
[----:B----4-:R-:W-:-:S07]  /*3110*/  FADD.FTZ R12, R52, R15 ;  /* 0x0000000f340c7221 */ /* 0x010fce0000010000 */
[----:B------:R-:W4:Y:S01]  /*3120*/  MUFU.EX2 R75, R75 ;  /* 0x0000004b004b7308 */ /* 0x000f220000000800 */
[----:B-1----:R-:W-:-:S07]  /*3130*/  FADD.FTZ R14, R74, R13 ;  /* 0x0000000d4a0e7221 */ /* 0x002fce0000010000 */
[----:B------:R-:W1:Y:S01]  /*3140*/  MUFU.EX2 R56, R56 ;  /* 0x0000003800387308 */ /* 0x000e620000000800 */
[----:B---3--:R-:W-:Y:S01]  /*3150*/  FADD.FTZ R13, R49, R12 ;  /* 0x0000000c310d7221 */ /* 0x008fe20000010000 */
[----:B------:R-:W-:-:S06]  /*3160*/  F2FP.BF16.F32.PACK_AB R12, R40, R33 ;  /* 0x00000021280c723e */ /* 0x000fcc00000010ff */
[----:B------:R-:W3:Y:S01]  /*3170*/  MUFU.EX2 R27, R78 ;  /* 0x0000004e001b7308 */ /* 0x000ee20000000800 */
[C---:B----4-:R-:W-:Y:S01]  /*3180*/  FADD.FTZ R24, R75.reuse, R14 ;  /* 0x0000000e4b187221 */ /* 0x050fe20000010000 */
[----:B------:R-:W-:Y:S02]  /*3190*/  F2FP.BF16.F32.PACK_AB R14, R48, R41 ;  /* 0x00000029300e723e */ /* 0x000fe400000010ff */
[----:B------:R-:W-:-:S04]  /*31a0*/  F2FP.BF16.F32.PACK_AB R25, R75, R74 ;  /* 0x0000004a4b19723e */ /* 0x000fc800000010ff */
[----:B------:R-:W4:Y:S01]  /*31b0*/  MUFU.EX2 R57, R57 ;  /* 0x0000003900397308 */ /* 0x000f220000000800 */
[----:B-1----:R-:W-:-:S07]  /*31c0*/  FADD.FTZ R26, R56, R13 ;  /* 0x0000000d381a7221 */ /* 0x002fce0000010000 */
[----:B------:R-:W2:Y:S01]  /*31d0*/  MUFU.EX2 R20, R79 ;  /* 0x0000004f00147308 */ /* 0x000ea20000000800 */
[----:B---3--:R-:W-:Y:S01]  /*31e0*/  FADD.FTZ R13, R27, R24 ;  /* 0x000000181b0d7221 */ /* 0x008fe20000010000 */
[----:B------:R-:W-:-:S06]  /*31f0*/  F2FP.BF16.F32.PACK_AB R24, R52, R45 ;  /* 0x0000002d3418723e */ /* 0x000fcc00000010ff */
[----:B------:R-:W1:Y:S01]  /*3200*/  MUFU.EX2 R64, R64 ;  /* 0x0000004000407308 */ /* 0x000e620000000800 */
[----:B----4-:R-:W-:Y:S01]  /*3210*/  FADD.FTZ R15, R57, R26 ;  /* 0x0000001a390f7221 */ /* 0x010fe20000010000 */
[----:B------:R-:W-:-:S06]  /*3220*/  F2FP.BF16.F32.PACK_AB R26, R56, R49 ;  /* 0x00000031381a723e */ /* 0x000fcc00000010ff */
[----:B------:R-:W3:Y:S01]  /*3230*/  MUFU.EX2 R65, R82 ;  /* 0x0000005200417308 */ /* 0x000ee20000000800 */
[C---:B--2---:R-:W-:Y:S01]  /*3240*/  FADD.FTZ R4, R20.reuse, R13 ;  /* 0x0000000d14047221 */ /* 0x044fe20000010000 */
[----:B------:R-:W-:Y:S02]  /*3250*/  F2FP.BF16.F32.PACK_AB R13, R59, R54 ;  /* 0x000000363b0d723e */ /* 0x000fe400000010ff */
[----:B------:R-:W-:-:S04]  /*3260*/  F2FP.BF16.F32.PACK_AB R27, R20, R27 ;  /* 0x0000001b141b723e */ /* 0x000fc800000010ff */
[----:B------:R-:W-:Y:S01]  /*3270*/  MUFU.EX2 R53, R53 ;  /* 0x0000003500357308 */ /* 0x000fe20000000800 */
[C---:B-1----:R-:W-:Y:S01]  /*3280*/  FADD.FTZ R6, R64.reuse, R15 ;  /* 0x0000000f40067221 */ /* 0x042fe20000010000 */
[----:B------:R-:W-:Y:S02]  /*3290*/  F2FP.BF16.F32.PACK_AB R15, R71, R58 ;  /* 0x0000003a470f723e */ /* 0x000fe400000010ff */
[----:B------:R-:W-:-:S03]  /*32a0*/  F2FP.BF16.F32.PACK_AB R64, R64, R57 ;  /* 0x000000394040723e */ /* 0x000fc600000010ff */
[----:B------:R0:W-:Y:S01]  /*32b0*/  STSM.16.M88.4 [R19], R12 ;  /* 0x0000000c13007844 */ /* 0x0001e20000000200 */
[----:B------:R-:W1:Y:S01]  /*32c0*/  MUFU.EX2 R60, R60 ;  /* 0x0000003c003c7308 */ /* 0x000e620000000800 */
[----:B---3--:R-:W-:Y:S02]  /*32d0*/  FADD.FTZ R5, R65, R4 ;  /* 0x0000000441057221 */ /* 0x008fe40000010000 */
[----:B------:R0:W-:Y:S05]  /*32e0*/  STSM.16.M88.4 [R17+0x6000], R24 ;  /* 0x0060001811007844 */ /* 0x0001ea0000000200 */
[----:B------:R-:W2:Y:S08]  /*32f0*/  MUFU.EX2 R28, R83 ;  /* 0x00000053001c7308 */ /* 0x000eb00000000800 */
[----:B------:R-:W-:Y:S01]  /*3300*/  MUFU.EX2 R86, R86 ;  /* 0x0000005600567308 */ /* 0x000fe20000000800 */
[----:B-1----:R-:W-:Y:S01]  /*3310*/  F2FP.BF16.F32.PACK_AB R66, R60, R53 ;  /* 0x000000353c42723e */ /* 0x002fe200000010ff */
[----:B------:R-:W-:-:S04]  /*3320*/  FADD.FTZ R53, R53, R6 ;  /* 0x0000000635357221 */ /* 0x000fc80000010000 */
[----:B------:R-:W-:Y:S02]  /*3330*/  FADD.FTZ R4, R60, R53 ;  /* 0x000000353c047221 */ /* 0x000fe40000010000 */
[----:B------:R-:W1:Y:S01]  /*3340*/  MUFU.EX2 R87, R87 ;  /* 0x0000005700577308 */ /* 0x000e620000000800 */
[C---:B--2---:R-:W-:Y:S01]  /*3350*/  F2FP.BF16.F32.PACK_AB R65, R28.reuse, R65 ;  /* 0x000000411c41723e */ /* 0x044fe200000010ff */
[----:B------:R-:W-:Y:S01]  /*3360*/  FADD.FTZ R5, R28, R5 ;  /* 0x000000051c057221 */ /* 0x000fe20000010000 */
[----:B-1----:R-:W-:-:S03]  /*3370*/  F2FP.BF16.F32.PACK_AB R67, R87, R86 ;  /* 0x000000565743723e */ /* 0x002fc600000010ff */
[----:B------:R-:W-:Y:S02]  /*3380*/  FADD.FTZ R86, R86, R5 ;  /* 0x0000000556567221 */ /* 0x000fe40000010000 */
[----:B------:R0:W-:Y:S02]  /*3390*/  STSM.16.M88.4 [R16+0x6000], R64 ;  /* 0x0060004010007844 */ /* 0x0001e40000000200 */
[----:B------:R-:W-:Y:S01]  /*33a0*/  FADD.FTZ R5, R87, R86 ;  /* 0x0000005657057221 */ /* 0x000fe20000010000 */
[----:B------:R1:W-:Y:S06]  /*33b0*/  MEMBAR.ALL.CTA ;  /* 0x0000000000007992 */ /* 0x0003ec0000008000 */
[----:B-1----:R-:W1:Y:S02]  /*33c0*/  FENCE.VIEW.ASYNC.S ;  /* 0x00000000000073c6 */ /* 0x002e640000000000 */
[----:B-1----:R-:W-:Y:S01]  /*33d0*/  NOP ;  /* 0x0000000000007918 */ /* 0x002fe20000000000 */
[----:B------:R-:W-:Y:S05]  /*33e0*/  @!P1 BRA `(.L_x_10005) ;  /* 0x0000002000a49947 */ /* 0x000fea0003800000 */
        /* <DEDUP_REMOVED lines=28> */
[----:B------:R-:W-:Y:S01]  /*35b0*/  UMOV UR34, UR44 ;  /* 0x0000002c00227c82 */ /* 0x000fe20008000000 */
[----:B------:R-:W-:-:S09]  /*35c0*/  ULDC UR33, c[0x0][0x988] ;  /* 0x0002620000217ab9 */ /* 0x000fd20000000800 */
.L_x_10016:
[----:B------:R-:W-:Y:S01]  /*35d0*/  ISETP.NE.AND P2, PT, RZ, UR39, PT ;  /* 0x00000027ff007c0c */ /* 0x000fe2000bf45270 */
[----:B------:R-:W-:-:S04]  /*35e0*/  UISETP.NE.AND UP0, UPT, UR34, 0x1, UPT ;  /* 0x000000012200788c */ /* 0x000fc8000bf05270 */
[----:B------:R-:W-:-:S04]  /*35f0*/  USEL UR45, URZ, 0x1, UP0 ;  /* 0x000000013f2d7887 */ /* 0x000fc80008000000 */
[----:B------:R-:W-:-:S04]  /*3600*/  ULOP3.LUT UR45, UR28, UR45, URZ, 0x3c, !UPT ;  /* 0x0000002d1c2d7292 */ /* 0x000fc8000f8e3c3f */
[----:B------:R-:W-:Y:S08]  /*3610*/  @P2 BRA `(.L_x_10006) ;  /* 0x0000000000382947 */ /* 0x000ff00003800000 */
[----:B------:R-:W-:Y:S05]  /*3620*/  @!P0 BRA `(.L_x_10007) ;  /* 0x0000000000048947 */ /* 0x000fea0003800000 */
[----:B------:R-:W-:Y:S01]  /*3630*/  BPT.TRAP 0x1 ;  /* 0x000000040000795c */ /* 0x000fe20000300000 */
.L_x_10007:
[----:B------:R-:W-:Y:S01]  /*3640*/  UIADD3 UR6, UR34, 0x1, URZ ;  /* 0x0000000122067890 */ /* 0x000fe2000fffe03f */
[----:B------:R-:W-:-:S03]  /*3650*/  IMAD.U32 R0, RZ, RZ, UR45 ;  /* 0x0000002dff007e24 */ /* 0x000fc6000f8e00ff */
[----:B------:R-:W-:Y:S02]  /*3660*/  UISETP.NE.AND UP0, UPT, UR6, 0x2, UPT ;  /* 0x000000020600788c */ /* 0x000fe4000bf05270 */
[----:B------:R-:W-:Y:S02]  /*3670*/  SHF.L.U32 R0, R0, 0x1f, RZ ;  /* 0x0000001f00007819 */ /* 0x000fe400000006ff */
[----:B------:R-:W-:-:S04]  /*3680*/  USEL UR6, UR6, URZ, UP0 ;  /* 0x0000003f06067287 */ /* 0x000fc80008000000 */
[----:B------:R-:W-:-:S09]  /*3690*/  ULEA UR6, UR6, UR40, 0x3 ;  /* 0x0000002806067291 */ /* 0x000fd2000f8e183f */
[----:B------:R1:W2:Y:S01]  /*36a0*/  SYNCS.PHASECHK.TRANS64.TRYWAIT P1, [UR6+0x2d830], R0 ;  /* 0x02d83000ff0075a7 */ /* 0x0002a20008020146 */
[----:B------:R-:W-:Y:S05]  /*36b0*/  @!P0 BRA `(.L_x_10008) ;  /* 0x0000000000048947 */ /* 0x000fea0003800000 */
[----:B------:R-:W-:Y:S01]  /*36c0*/  BPT.TRAP 0x1 ;  /* 0x000000040000795c */ /* 0x000fe20000300000 */
.L_x_10008:
[----:B--2---:R-:W-:Y:S05]  /*36d0*/  @P1 BRA `(.L_x_10006) ;  /* 0x0000000000081947 */ /* 0x004fea0003800000 */
[----:B------:R-:W2:Y:S02]  /*36e0*/  SYNCS.PHASECHK.TRANS64.TRYWAIT P1, [UR6+0x2d830], R0 ;  /* 0x02d83000ff0075a7 */ /* 0x000ea40008020146 */
[----:B--2---:R-:W-:Y:S05]  /*36f0*/  @!P1 BRA `(.L_x_10009) ;  /* 0x0000007000849947 */ /* 0x004fea0003800000 */
.L_x_10006:
[----:B--2---:R-:W2:Y:S01]  /*3700*/  S2R R3, SR_TID.X ;  /* 0x0000000000037919 */ /* 0x004ea20000002100 */
[----:B------:R-:W-:Y:S01]  /*3710*/  UIADD3 UR44, UR34, 0x1, URZ ;  /* 0x00000001222c7890 */ /* 0x000fe2000fffe03f */
[----:B------:R-:W-:Y:S01]  /*3720*/  UMOV UR7, 0x80000020 ;  /* 0x8000002000077882 */ /* 0x000fe20000000000 */
[----:B------:R-:W-:Y:S02]  /*3730*/  UMOV UR11, 0x80000020 ;  /* 0x80000020000b7882 */ /* 0x000fe40000000000 */
[----:B------:R-:W-:Y:S01]  /*3740*/  UISETP.NE.AND UP0, UPT, UR44, 0x2, UPT ;  /* 0x000000022c00788c */ /* 0x000fe2000bf05270 */
[----:B------:R-:W-:Y:S01]  /*3750*/  UMOV UR15, 0x80000020 ;  /* 0x80000020000f7882 */ /* 0x000fe20000000000 */
[----:B------:R-:W-:Y:S02]  /*3760*/  UMOV UR19, 0x80000020 ;  /* 0x8000002000137882 */ /* 0x000fe40000000000 */
[----:B------:R-:W-:Y:S01]  /*3770*/  USEL UR44, UR44, URZ, UP0 ;  /* 0x0000003f2c2c7287 */ /* 0x000fe20008000000 */
[----:B------:R-:W-:Y:S01]  /*3780*/  UMOV UR23, 0x80000020 ;  /* 0x8000002000177882 */ /* 0x000fe20000000000 */
[----:B------:R-:W-:-:S02]  /*3790*/  UMOV UR27, 0x80000020 ;  /* 0x80000020001b7882 */ /* 0x000fc40000000000 */
[----:B------:R-:W-:-:S04]  /*37a0*/  UIMAD UR6, UR44, 0x600, UR32 ;  /* 0x000006002c0678a4 */ /* 0x000fc8000f8e0220 */
[----:B------:R-:W-:Y:S02]  /*37b0*/  UIADD3 UR10, UR6, 0x2, URZ ;  /* 0x00000002060a7890 */ /* 0x000fe4000fffe03f */
[----:B------:R-:W-:Y:S02]  /*37c0*/  UIADD3 UR14, UR6, 0x200, URZ ;  /* 0x00000200060e7890 */ /* 0x000fe4000fffe03f */
[----:B------:R-:W-:Y:S02]  /*37d0*/  UIADD3 UR18, UR6, 0x202, URZ ;  /* 0x0000020206127890 */ /* 0x000fe4000fffe03f */
[----:B------:R-:W-:Y:S02]  /*37e0*/  UIADD3 UR22, UR6, 0x400, URZ ;  /* 0x0000040006167890 */ /* 0x000fe4000fffe03f */
[----:B------:R-:W-:Y:S01]  /*37f0*/  UIADD3 UR26, UR6, 0x402, URZ ;  /* 0x00000402061a7890 */ /* 0x000fe2000fffe03f */
[----:B--2---:R-:W-:-:S04]  /*3800*/  SHF.R.U32.HI R3, RZ, 0x7, R3 ;  /* 0x00000007ff037819 */ /* 0x004fc80000011603 */
[----:B-1----:R-:W-:-:S05]  /*3810*/  IADD3 R0, R3, 0x8, RZ ;  /* 0x0000000803007810 */ /* 0x002fca0007ffe0ff */
[----:B------:R1:W-:Y:S06]  /*3820*/  BAR.SYNC.DEFER_BLOCKING R0, 0x100 ;  /* 0x000400000000751d */ /* 0x0003ec0000010000 */
[----:B0-----:R-:W-:-:S06]  /*3830*/  WARPGROUP.ARRIVE ;  /* 0x00000000000079c5 */ /* 0x001fcc0000000000 */
        /* <DEDUP_REMOVED lines=17> */
[----:B-1----:R-:W-:Y:S05]  /*3950*/  @P2 BRA `(.L_x_10010) ;  /* 0x00000000002c2947 */ /* 0x002fea0003800000 */
[----:B------:R-:W-:Y:S05]  /*3960*/  @!P0 BRA `(.L_x_10011) ;  /* 0x0000000000048947 */ /* 0x000fea0003800000 */
[----:B------:R-:W-:Y:S01]  /*3970*/  BPT.TRAP 0x1 ;  /* 0x000000040000795c */ /* 0x000fe20000300000 */
.L_x_10011:
[----:B------:R-:W-:Y:S01]  /*3980*/  ULEA UR6, UR34, UR40, 0x3 ;  /* 0x0000002822067291 */ /* 0x000fe2000f8e183f */
[----:B------:R-:W-:-:S05]  /*3990*/  IMAD.U32 R0, RZ, RZ, UR28 ;  /* 0x0000001cff007e24 */ /* 0x000fca000f8e00ff */
[----:B------:R-:W-:-:S04]  /*39a0*/  SHF.L.U32 R0, R0, 0x1f, RZ ;  /* 0x0000001f00007819 */ /* 0x000fc800000006ff */
[----:B------:R0:W1:Y:S01]  /*39b0*/  SYNCS.PHASECHK.TRANS64.TRYWAIT P1, [UR6+0x2d850], R0 ;  /* 0x02d85000ff0075a7 */ /* 0x0000620008020146 */
[----:B------:R-:W-:Y:S05]  /*39c0*/  @!P0 BRA `(.L_x_10012) ;  /* 0x0000000000048947 */ /* 0x000fea0003800000 */
[----:B------:R-:W-:Y:S01]  /*39d0*/  BPT.TRAP 0x1 ;  /* 0x000000040000795c */ /* 0x000fe20000300000 */
.L_x_10012:
[----:B-1----:R-:W-:Y:S05]  /*39e0*/  @P1 BRA `(.L_x_10010) ;  /* 0x0000000000081947 */ /* 0x002fea0003800000 */
[----:B------:R-:W1:Y:S02]  /*39f0*/  SYNCS.PHASECHK.TRANS64.TRYWAIT P1, [UR6+0x2d850], R0 ;  /* 0x02d85000ff0075a7 */ /* 0x000e640008020146 */
[----:B-1----:R-:W-:Y:S05]  /*3a00*/  @!P1 BRA `(.L_x_10013) ;  /* 0x0000006c00d89947 */ /* 0x002fea0003800000 */
.L_x_10010:
[----:B------:R-:W-:Y:S01]  /*3a10*/  UIADD3 UR6, UR40, 0x400, URZ ;  /* 0x0000040028067890 */ /* 0x000fe2000fffe03f */
[----:B------:R-:W-:Y:S01]  /*3a20*/  WARPGROUP.ARRIVE ;  /* 0x00000000000079c5 */ /* 0x000fe20000000000 */
[----:B------:R-:W-:Y:S01]  /*3a30*/  UMOV UR29, 0x40000040 ;  /* 0x40000040001d7882 */ /* 0x000fe20000000000 */
[----:B------:R-:W-:Y:S01]  /*3a40*/  UMOV UR31, 0x80000020 ;  /* 0x80000020001f7882 */ /* 0x000fe20000000000 */
[----:B------:R-:W-:-:S03]  /*3a50*/  USHF.R.U32.HI UR6, URZ, 0x4, UR6 ;  /* 0x000000043f067899 */ /* 0x000fc60008011606 */
[----:B------:R-:W1:Y:S01]  /*3a60*/  S2R R8, SR_TID.X ;  /* 0x0000000000087919 */ /* 0x000e620000002100 */
[----:B------:R-:W-:-:S04]  /*3a70*/  ULOP3.LUT UR6, UR6, 0x3fff, URZ, 0xc0, !UPT ;  /* 0x00003fff06067892 */ /* 0x000fc8000f8ec03f */
[----:B------:R-:W-:Y:S02]  /*3a80*/  ULOP3.LUT UR7, UR6, 0x2000000, URZ, 0xfc, !UPT ;  /* 0x0200000006077892 */ /* 0x000fe4000f8efc3f */
[----:B------:R-:W-:Y:S02]  /*3a90*/  ULOP3.LUT UR6, UR37, 0x10000, URZ, 0xfc, !UPT ;  /* 0x0001000025067892 */ /* 0x000fe4000f8efc3f */
[----:B------:R-:W-:-:S05]  /*3aa0*/  UIMAD UR7, UR34, 0x600, UR7 ;  /* 0x00000600220778a4 */ /* 0x000fca000f8e0207 */
[----:B------:R-:W-:Y:S02]  /*3ab0*/  UMOV UR28, UR6 ;  /* 0x00000006001c7c82 */ /* 0x000fe40008000000 */
[----:B------:R-:W-:Y:S02]  /*3ac0*/  UMOV UR30, UR7 ;  /* 0x00000007001e7c82 */ /* 0x000fe40008000000 */
[----:B------:R-:W-:Y:S01]  /*3ad0*/  HGMMA.64x96x16.F32.BF16 R88, gdesc[UR28].tnspB, R88, gsb0 ;  /* 0x416000001c5879f0 */ /* 0x000fe20008001858 */
[----:B------:R-:W-:Y:S02]  /*3ae0*/  UIADD3 UR28, UR6, 0x2, URZ ;  /* 0x00000002061c7890 */ /* 0x000fe4000fffe03f */
[----:B------:R-:W-:Y:S01]  /*3af0*/  UIADD3 UR30, UR7, 0x40, URZ ;  /* 0x00000040071e7890 */ /* 0x000fe2000fffe03f */
[----:B------:R-:W-:Y:S01]  /*3b00*/  UMOV UR29, 0x40000040 ;  /* 0x40000040001d7882 */ /* 0x000fe20000000000 */
[----:B------:R-:W-:Y:S01]  /*3b10*/  UMOV UR31, 0x80000020 ;  /* 0x80000020001f7882 */ /* 0x000fe20000000000 */
[----:B-1----:R-:W-:-:S02]  /*3b20*/  SHF.R.U32.HI R3, RZ, 0x7, R8 ;  /* 0x00000007ff037819 */ /* 0x002fc40000011608 */
[----:B------:R-:W-:-:S03]  /*3b30*/  ISETP.GE.U32.AND P1, PT, R8, 0x180, PT ;  /* 0x000001800800780c */ /* 0x000fc60003f26070 */
[----:B0-----:R-:W-:-:S05]  /*3b40*/  VIADD R0, R3, 0x9 ;  /* 0x0000000903007836 */ /* 0x001fca0000000000 */
[----:B------:R-:W-:Y:S01]  /*3b50*/  SEL R0, R0, 0x9, !P1 ;  /* 0x0000000900007807 */ /* 0x000fe20004800000 */
[----:B------:R-:W-:Y:S02]  /*3b60*/  WARPGROUP.DEPBAR.LE gsb0, 0x0 ;  /* 0x00008000000079c5 */ /* 0x000fe40000010000 */
[----:B------:R-:W-:-:S06]  /*3b70*/  WARPGROUP.ARRIVE ;  /* 0x00000000000079c5 */ /* 0x000fcc0000000000 */
[----:B------:R-:W-:Y:S01]  /*3b80*/  HGMMA.64x96x16.F32.BF16 R88, gdesc[UR28].tnspB, R88, gsb0 ;  /* 0x416000001c5879f0 */ /* 0x000fe20008001858 */
[----:B------:R-:W-:Y:S02]  /*3b90*/  UIADD3 UR28, UR6, 0x4, URZ ;  /* 0x00000004061c7890 */ /* 0x000fe4000fffe03f */
[----:B------:R-:W-:Y:S01]  /*3ba0*/  UIADD3 UR30, UR7, 0x80, URZ ;  /* 0x00000080071e7890 */ /* 0x000fe2000fffe03f */
[----:B------:R-:W-:Y:S01]  /*3bb0*/  UMOV UR29, 0x40000040 ;  /* 0x40000040001d7882 */ /* 0x000fe20000000000 */
[----:B------:R-:W-:Y:S01]  /*3bc0*/  UMOV UR31, 0x80000020 ;  /* 0x80000020001f7882 */ /* 0x000fe20000000000 */
        /* <DEDUP_REMOVED lines=37> */
[----:B------:R-:W-:Y:S03]  /*3e20*/  HGMMA.64x96x16.F32.BF16 R88, gdesc[UR28].tnspB, R88, gsb0 ;  /* 0x416000001c5879f0 */ /* 0x000fe60008001858 */
[----:B------:R-:W-:Y:S02]  /*3e30*/  WARPGROUP.DEPBAR.LE gsb0, 0x0 ;  /* 0x00008000000079c5 */ /* 0x000fe40000010000 */
[----:B------:R0:W-:Y:S06]  /*3e40*/  BAR.ARV R0, 0x100 ;  /* 0x000400000000751d */ /* 0x0001ec0000002000 */
[----:B------:R-:W-:Y:S05]  /*3e50*/  @!P0 BRA `(.L_x_10014) ;  /* 0x0000000000048947 */ /* 0x000fea0003800000 */
[----:B------:R-:W-:Y:S01]  /*3e60*/  BPT.TRAP 0x1 ;  /* 0x000000040000795c */ /* 0x000fe20000300000 */
.L_x_10014:
        /* <DEDUP_REMOVED lines=76> */
[C---:B------:R-:W-:Y:S01]  /*4330*/  FMUL.FTZ R8, R0.reuse, UR33 ;  /* 0x0000002100087c20 */ /* 0x040fe20008410000 */
[----:B------:R-:W-:-:S03]  /*4340*/  FADD.FTZ R7, -R0, R7 ;  /* 0x0000000700077221 */ /* 0x000fc60000010100 */
        /* <DEDUP_REMOVED lines=32> */
[C---:B------:R-:W-:Y:S01]  /*4550*/  FADD.FTZ R6, -R3.reuse, R6 ;  /* 0x0000000603067221 */ /* 0x040fe20000010100 */
[----:B------:R-:W-:Y:S01]  /*4560*/  FMUL.FTZ R8, R3, UR33 ;  /* 0x0000002103087c20 */ /* 0x000fe20008410000 */
[----:B------:R-:W-:Y:S01]  /*4570*/  FMUL.FTZ R7, R7, UR33 ;  /* 0x0000002107077c20 */ /* 0x000fe20008410000 */
[----:B------:R-:W-:Y:S01]  /*4580*/  MUFU.EX2 R9, R9 ;  /* 0x0000000900097308 */ /* 0x000fe20000000800 */
[----:B------:R-:W-:Y:S01]  /*4590*/  FMUL.FTZ R6, R6, UR33 ;  /* 0x0000002106067c20 */ /* 0x000fe20008410000 */
        /* <DEDUP_REMOVED lines=31> */
[----:B------:R-:W-:-:S07]  /*4790*/  FFMA.FTZ R70, R87, UR33, -R8 ;  /* 0x0000002157467c23 */ /* 0x000fce0008010808 */
[----:B------:R-:W2:Y:S01]  /*47a0*/  MUFU.EX2 R139, R139 ;  /* 0x0000008b008b7308 */ /* 0x000ea20000000800 */
[----:B-1----:R-:W-:-:S07]  /*47b0*/  FFMA.FTZ R4, R6, R5, R26 ;  /* 0x0000000506047223 */ /* 0x002fce000001001a */
[----:B------:R-:W1:Y:S01]  /*47c0*/  MUFU.EX2 R11, R11 ;  /* 0x0000000b000b7308 */ /* 0x000e620000000800 */
[----:B0-----:R-:W-:Y:S01]  /*47d0*/  FADD.FTZ R46, R10, R43 ;  /* 0x0000002b0a2e7221 */ /* 0x001fe20000010000 */
[--C-:B------:R-:W-:Y:S01]  /*47e0*/  FFMA.FTZ R43, R66, UR33, -R8.reuse ;  /* 0x00000021422b7c23 */ /* 0x100fe20008010808 */
[----:B------:R-:W-:-:S05]  /*47f0*/  FFMA.FTZ R66, R83, UR33, -R8 ;  /* 0x0000002153427c23 */ /* 0x000fca0008010808 */
        /* <DEDUP_REMOVED lines=125> */
.L_x_10015:
[----:B------:R-:W-:Y:S01]  /*4fd0*/  ULEA UR6, UR34, UR40, 0x3 ;  /* 0x0000002822067291 */ /* 0x000fe2000f8e183f */
[----:B------:R-:W-:Y:S01]  /*4fe0*/  F2FP.BF16.F32.PACK_AB R8, R10, R9 ;  /* 0x000000090a08723e */ /* 0x000fe200000010ff */
[----:B------:R-:W-:Y:S01]  /*4ff0*/  UMOV UR28, UR45 ;  /* 0x0000002d001c7c82 */ /* 0x000fe20008000000 */
[----:B------:R-:W-:Y:S01]  /*5000*/  F2FP.BF16.F32.PACK_AB R10, R12, R11 ;  /* 0x0000000b0c0a723e */ /* 0x000fe200000010ff */
[----:B------:R-:W-:Y:S01]  /*5010*/  UIADD3 UR6, UR6, 0x2d860, URZ ;  /* 0x0002d86006067890 */ /* 0x000fe2000fffe03f */
[----:B------:R-:W-:Y:S01]  /*5020*/  F2FP.BF16.F32.PACK_AB R12, R14, R13 ;  /* 0x0000000d0e0c723e */ /* 0x000fe200000010ff */
[----:B------:R-:W-:Y:S01]  /*5030*/  UMOV UR34, UR44 ;  /* 0x0000002c00227c82 */ /* 0x000fe20008000000 */
[----:B------:R-:W-:Y:S01]  /*5040*/  F2FP.BF16.F32.PACK_AB R9, R139, R26 ;  /* 0x0000001a8b09723e */ /* 0x000fe200000010ff */
[----:B------:R-:W-:Y:S01]  /*5050*/  UPRMT UR6, UR41, 0x654, UR6 ;  /* 0x0000065429067896 */ /* 0x000fe20008000006 */
        /* <DEDUP_REMOVED lines=8> */
[----:B------:R-:W-:Y:S01]  /*50e0*/  SYNCS.ARRIVE.TRANS64.RED.A1T0 RZ, [UR6], RZ ;  /* 0x000000ffffff79a7 */ /* 0x000fe20008100406 */
[----:B------:R-:W-:Y:S01]  /*50f0*/  STSM.16.M88.4 [R2+0x21800], R8 ;  /* 0x0218000802007844 */ /* 0x000fe20000000200 */
[----:B------:R-:W-:Y:S01]  /*5100*/  F2FP.BF16.F32.PACK_AB R44, R24, R21 ;  /* 0x00000015182c723e */ /* 0x000fe200000010ff */
[----:B------:R-:W-:Y:S01]  /*5110*/  UIADD3 UR6, UR35, -0x1, URZ ;  /* 0xffffffff23067890 */ /* 0x000fe2000fffe03f */
[----:B------:R-:W-:Y:S01]  /*5120*/  F2FP.BF16.F32.PACK_AB R45, R81, R45 ;  /* 0x0000002d512d723e */ /* 0x000fe200000010ff */
[----:B------:R0:W-:Y:S01]  /*5130*/  STSM.16.M88.4 [R18], R12 ;  /* 0x0000000c12007844 */ /* 0x0001e20000000200 */
[----:B------:R-:W-:Y:S01]  /*5140*/  F2FP.BF16.F32.PACK_AB R46, R28, R25 ;  /* 0x000000191c2e723e */ /* 0x000fe200000010ff */
[-C--:B------:R-:W-:Y:S01]  /*5150*/  FMUL.FTZ R96, R96, R7.reuse ;  /* 0x0000000760607220 */ /* 0x080fe20000410000 */
[----:B------:R-:W-:Y:S01]  /*5160*/  F2FP.BF16.F32.PACK_AB R47, R47, R34 ;  /* 0x000000222f2f723e */ /* 0x000fe200000010ff */
[----:B------:R-:W-:Y:S01]  /*5170*/  FMUL.FTZ R97, R97, R7 ;  /* 0x0000000761617220 */ /* 0x000fe20000410000 */
[----:B------:R-:W-:Y:S01]  /*5180*/  F2FP.BF16.F32.PACK_AB R24, R32, R29 ;  /* 0x0000001d2018723e */ /* 0x000fe200000010ff */
[----:B------:R-:W-:Y:S01]  /*5190*/  FMUL.FTZ R100, R100, R7 ;  /* 0x0000000764647220 */ /* 0x000fe20000410000 */
        /* <DEDUP_REMOVED lines=14> */
[----:B0-----:R-:W-:Y:S01]  /*5280*/  F2FP.BF16.F32.PACK_AB R14, R64, R61 ;  /* 0x0000003d400e723e */ /* 0x001fe200000010ff */
[----:B------:R-:W-:Y:S01]  /*5290*/  FMUL.FTZ R112, R112, R7 ;  /* 0x0000000770707220 */ /* 0x000fe20000410000 */
[----:B------:R-:W-:Y:S01]  /*52a0*/  F2FP.BF16.F32.PACK_AB R8, R52, R49 ;  /* 0x000000313408723e */ /* 0x000fe200000010ff */
[----:B------:R1:W-:Y:S01]  /*52b0*/  STSM.16.M88.4 [R2+0x27800], R28 ;  /* 0x0278001c02007844 */ /* 0x0003e20000000200 */
        /* <DEDUP_REMOVED lines=17> */
[----:B------:R1:W-:Y:S01]  /*53d0*/  STSM.16.M88.4 [R17+0x6000], R12 ;  /* 0x0060000c11007844 */ /* 0x0003e20000000200 */
[----:B------:R-:W-:Y:S01]  /*53e0*/  F2FP.BF16.F32.PACK_AB R67, R70, R67 ;  /* 0x000000434643723e */ /* 0x000fe200000010ff */
[-C--:B------:R-:W-:Y:S01]  /*53f0*/  FMUL.FTZ R128, R128, R7.reuse ;  /* 0x0000000780807220 */ /* 0x080fe20000410000 */
[----:B------:R-:W-:Y:S01]  /*5400*/  ISETP.LT.AND P1, PT, RZ, UR35, PT ;  /* 0x00000023ff007c0c */ /* 0x000fe2000bf21270 */
[----:B------:R-:W-:Y:S01]  /*5410*/  UMOV UR35, UR6 ;  /* 0x0000000600237c82 */ /* 0x000fe20008000000 */
[-C--:B------:R-:W-:Y:S01]  /*5420*/  FMUL.FTZ R129, R129, R7.reuse ;  /* 0x0000000781817220 */ /* 0x080fe20000410000 */
[----:B------:R1:W-:Y:S01]  /*5430*/  STSM.16.M88.4 [R16+0x6000], R64 ;  /* 0x0060004010007844 */ /* 0x0003e20000000200 */
[-C--:B------:R-:W-:Y:S01]  /*5440*/  FMUL.FTZ R132, R132, R7.reuse ;  /* 0x0000000784847220 */ /* 0x080fe20000410000 */
[----:B------:R-:W-:Y:S01]  /*5450*/  FMUL.FTZ R133, R133, R7 ;  /* 0x0000000785857220 */ /* 0x000fe20000410000 */
[-C--:B------:R-:W-:Y:S01]  /*5460*/  FMUL.FTZ R90, R90, R6.reuse ;  /* 0x000000065a5a7220 */ /* 0x080fe20000410000 */
[----:B------:R-:W-:Y:S01]  /*5470*/  @!PT LDS RZ, [RZ] ;  /* 0x00000000fffff984 */ /* 0x000fe20000000800 */
[----:B------:R-:W-:Y:S01]  /*5480*/  @!PT LDS RZ, [RZ] ;  /* 0x00000000fffff984 */ /* 0x000fe20000000800 */
[----:B------:R-:W-:Y:S01]  /*5490*/  @!PT LDS RZ, [RZ] ;  /* 0x00000000fffff984 */ /* 0x000fe20000000800 */
[----:B------:R-:W-:Y:S01]  /*54a0*/  @!PT LDS RZ, [RZ] ;  /* 0x00000000fffff984 */ /* 0x000fe20000000800 */
[----:B------:R0:W-:Y:S06]  /*54b0*/  MEMBAR.ALL.CTA ;  /* 0x0000000000007992 */ /* 0x0001ec0000008000 */
[----:B0-----:R-:W0:Y:S01]  /*54c0*/  FENCE.VIEW.ASYNC.S ;  /* 0x00000000000073c6 */ /* 0x001e220000000000 */
        /* <DEDUP_REMOVED lines=25> */
[----:B0-----:R-:W-:Y:S01]  /*5660*/  NOP ;  /* 0x0000000000007918 */ /* 0x001fe20000000000 */
[----:B-1----:R-:W-:Y:S05]  /*5670*/  @P1 BRA `(.L_x_10016) ;  /* 0xffffffdc00d41947 */ /* 0x002fea000383ffff */
.L_x_10005:
[----:B------:R-:W-:Y:S06]  /*5680*/  BAR.ARV 0x8, 0x200 ;  /* 0x0208000000007b1d */ /* 0x000fec0000002000 */
[----:B------:R-:W-:Y:S05]  /*5690*/  @!P0 BRA `(.L_x_10017) ;  /* 0x0000000000048947 */ /* 0x000fea0003800000 */
[----:B------:R-:W-:Y:S01]  /*56a0*/  BPT.TRAP 0x1 ;  /* 0x000000040000795c */ /* 0x000fe20000300000 */
.L_x_10017:
[----:B------:R-:W-:Y:S01]  /*56b0*/  ULEA UR8, UR44, UR40, 0x3 ;  /* 0x000000282c087291 */ /* 0x000fe2000f8e183f */
[----:B------:R-:W-:-:S05]  /*56c0*/  IMAD.U32 R6, RZ, RZ, UR45 ;  /* 0x0000002dff067e24 */ /* 0x000fca000f8e00ff */
[----:B------:R-:W-:-:S04]  /*56d0*/  SHF.L.U32 R6, R6, 0x1f, RZ ;  /* 0x0000001f06067819 */ /* 0x000fc800000006ff */
[----:B------:R1:W2:Y:S01]  /*56e0*/  SYNCS.PHASECHK.TRANS64.TRYWAIT P1, [UR8+0x2d850], R6 ;  /* 0x02d85006ff0075a7 */ /* 0x0002a20008020148 */
[----:B------:R-:W-:Y:S05]  /*56f0*/  @!P0 BRA `(.L_x_10018) ;  /* 0x0000000000048947 */ /* 0x000fea0003800000 */
[----:B------:R-:W-:Y:S01]  /*5700*/  BPT.TRAP 0x1 ;  /* 0x000000040000795c */ /* 0x000fe20000300000 */
.L_x_10018:
[----:B--2---:R-:W-:Y:S05]  /*5710*/  @P1 BRA `(.L_x_10019) ;  /* 0x0000000000081947 */ /* 0x004fea0003800000 */
[----:B------:R-:W2:Y:S02]  /*5720*/  SYNCS.PHASECHK.TRANS64.TRYWAIT P1, [UR8+0x2d850], R6 ;  /* 0x02d85006ff0075a7 */ /* 0x000ea40008020148 */
[----:B--2---:R-:W-:Y:S05]  /*5730*/  @!P1 BRA `(.L_x_10020) ;  /* 0x0000005000a49947 */ /* 0x004fea0003800000 */
.L_x_10019:
[----:B------:R-:W-:Y:S01]  /*5740*/  UIADD3 UR4, UR40, 0x400, URZ ;  /* 0x0000040028047890 */ /* 0x000fe2000fffe03f */
[----:B------:R-:W-:Y:S01]  /*5750*/  WARPGROUP.ARRIVE ;  /* 0x00000000000079c5 */ /* 0x000fe20000000000 */
[----:B------:R-:W-:Y:S01]  /*5760*/  ULOP3.LUT UR37, UR37, 0x10000, URZ, 0xfc, !UPT ;  /* 0x0001000025257892 */ /* 0x000fe2000f8efc3f */
[----:B--2---:R-:W2:Y:S01]  /*5770*/  SHFL.BFLY PT, R7, R4, 0x2, 0x1f ;  /* 0x0c401f0004077f89 */ /* 0x004ea200000e0000 */
[----:B------:R-:W-:Y:S01]  /*5780*/  USHF.R.U32.HI UR4, URZ, 0x4, UR4 ;  /* 0x000000043f047899 */ /* 0x000fe20008011604 */
[----:B------:R-:W-:Y:S01]  /*5790*/  IMAD.MOV.U32 R55, RZ, RZ, RZ ;  /* 0x000000ffff377224 */ /* 0x000fe200078e00ff */
[----:B------:R-:W-:Y:S01]  /*57a0*/  UMOV UR5, 0x40000040 ;  /* 0x4000004000057882 */ /* 0x000fe20000000000 */
[----:B------:R-:W-:Y:S01]  /*57b0*/  UMOV UR7, 0x80000020 ;  /* 0x8000002000077882 */ /* 0x000fe20000000000 */
[----:B------:R-:W-:Y:S01]  /*57c0*/  ULOP3.LUT UR4, UR4, 0x3fff, URZ, 0xc0, !UPT ;  /* 0x00003fff04047892 */ /* 0x000fe2000f8ec03f */
[----:B-1----:R-:W0:Y:S01]  /*57d0*/  SHFL.BFLY PT, R6, R5, 0x2, 0x1f ;  /* 0x0c401f0005067f89 */ /* 0x002e2200000e0000 */
[----:B------:R-:W-:-:S02]  /*57e0*/  IMAD.MOV.U32 R33, RZ, RZ, -0x800000 ;  /* 0xff800000ff217424 */ /* 0x000fc400078e00ff */
[----:B------:R-:W-:Y:S01]  /*57f0*/  ULOP3.LUT UR4, UR4, 0x2000000, URZ, 0xfc, !UPT ;  /* 0x0200000004047892 */ /* 0x000fe2000f8efc3f */
[----:B------:R-:W-:-:S03]  /*5800*/  IMAD.MOV.U32 R32, RZ, RZ, -0x800000 ;  /* 0xff800000ff207424 */ /* 0x000fc600078e00ff */
[----:B------:R-:W-:-:S03]  /*5810*/  UIMAD UR9, UR44, 0x600, UR4 ;  /* 0x000006002c0978a4 */ /* 0x000fc6000f8e0204 */
[----:B------:R-:W-:-:S04]  /*5820*/  UMOV UR4, UR37 ;  /* 0x0000002500047c82 */ /* 0x000fc80008000000 */
[----:B------:R-:W-:Y:S02]  /*5830*/  UMOV UR6, UR9 ;  /* 0x0000000900067c82 */ /* 0x000fe40008000000 */
[----:B------:R-:W-:Y:S01]  /*5840*/  HGMMA.64x96x16.F32.BF16 R88, gdesc[UR4].tnspB, R88, gsb0 ;  /* 0x41600000045879f0 */ /* 0x000fe20008001858 */
[----:B------:R-:W-:Y:S01]  /*5850*/  UIADD3 UR4, UR37, 0x2, URZ ;  /* 0x0000000225047890 */ /* 0x000fe2000fffe03f */
[----:B--2---:R-:W-:Y:S01]  /*5860*/  FADD.FTZ R7, R7, R4 ;  /* 0x0000000407077221 */ /* 0x004fe20000010000 */
[----:B------:R-:W-:Y:S01]  /*5870*/  UIADD3 UR6, UR9, 0x40, URZ ;  /* 0x0000004009067890 */ /* 0x000fe2000fffe03f */
[----:B------:R-:W-:Y:S01]  /*5880*/  UMOV UR5, 0x40000040 ;  /* 0x4000004000057882 */ /* 0x000fe20000000000 */
[----:B------:R-:W-:Y:S01]  /*5890*/  UMOV UR7, 0x80000020 ;  /* 0x8000002000077882 */ /* 0x000fe20000000000 */
[----:B0-----:R-:W-:Y:S01]  /*58a0*/  FADD.FTZ R8, R6, R5 ;  /* 0x0000000506087221 */ /* 0x001fe20000010000 */
[----:B------:R-:W-:Y:S01]  /*58b0*/  IMAD.U32 R5, RZ, RZ, UR33 ;  /* 0x00000021ff057e24 */ /* 0x000fe2000f8e00ff */
[----:B------:R-:W0:Y:S04]  /*58c0*/  SHFL.BFLY PT, R6, R7, 0x1, 0x1f ;  /* 0x0c201f0007067f89 */ /* 0x000e2800000e0000 */
[----:B------:R-:W1:Y:S01]  /*58d0*/  SHFL.BFLY PT, R9, R8, 0x1, 0x1f ;  /* 0x0c201f0008097f89 */ /* 0x000e6200000e0000 */
[----:B0-----:R-:W-:Y:S01]  /*58e0*/  FADD.FTZ R10, R7, R6 ;  /* 0x00000006070a7221 */ /* 0x001fe20000010000 */
[----:B------:R-:W-:-:S02]  /*58f0*/  IMAD.U32 R7, RZ, RZ, UR33 ;  /* 0x00000021ff077e24 */ /* 0x000fc4000f8e00ff */
[----:B-1----:R-:W-:Y:S02]  /*5900*/  FADD.FTZ R11, R8, R9 ;  /* 0x00000009080b7221 */ /* 0x002fe40000010000 */
[----:B------:R-:W-:Y:S01]  /*5910*/  FSETP.NE.FTZ.AND P1, PT, R10, RZ, PT ;  /* 0x000000ff0a00720b */ /* 0x000fe20003f35000 */
[----:B------:R-:W-:Y:S02]  /*5920*/  IMAD.MOV.U32 R9, RZ, RZ, RZ ;  /* 0x000000ffff097224 */ /* 0x000fe400078e00ff */
        /* <DEDUP_REMOVED lines=57> */
[----:B0-23--:R-:W-:Y:S05]  /*5cc0*/  @!P0 BRA `(.L_x_10021) ;  /* 0x0000000000048947 */ /* 0x00dfea0003800000 */
[----:B------:R-:W-:Y:S01]  /*5cd0*/  BPT.TRAP 0x1 ;  /* 0x000000040000795c */ /* 0x000fe20000300000 */
.L_x_10021:
[----:B------:R-:W0:Y:S01]  /*5ce0*/  S2UR UR6, SR_SWINHI ;  /* 0x00000000000679c3 */ /* 0x000e220000002f00 */
[----:B------:R-:W-:Y:S01]  /*5cf0*/  LEA R11, R138, R22, 0x5 ;  /* 0x000000168a0b7211 */ /* 0x000fe200078e28ff */
[----:B------:R-:W-:Y:S01]  /*5d00*/  FMUL.FTZ R6, R93, R55 ;  /* 0x000000375d067220 */ /* 0x000fe20000410000 */
[----:B------:R-:W-:Y:S01]  /*5d10*/  IMAD R61, RZ, RZ, -UR43 ;  /* 0x8000002bff3d7e24 */ /* 0x000fe2000f8e02ff */
[----:B------:R-:W-:Y:S01]  /*5d20*/  ULDC UR7, c[0x0][0xc44] ;  /* 0x0003110000077ab9 */ /* 0x000fe20000000800 */
[----:B------:R-:W-:Y:S01]  /*5d30*/  UIADD3 UR8, UR8, 0x2d860, URZ ;  /* 0x0002d86008087890 */ /* 0x000fe2000fffe03f */
[-C--:B------:R-:W-:Y:S01]  /*5d40*/  FMUL.FTZ R62, R95, R9.reuse ;  /* 0x000000095f3e7220 */ /* 0x080fe20000410000 */
[----:B------:R-:W-:Y:S01]  /*5d50*/  ULDC.64 UR10, c[0x0][0xb90] ;  /* 0x0002e400000a7ab9 */ /* 0x000fe20000000a00 */
[----:B------:R-:W1:Y:S01]  /*5d60*/  LDC R60, c[0x0][0xbe8] ;  /* 0x0002fa00ff3c7b82 */ /* 0x000e620000000800 */
[----:B------:R-:W-:Y:S01]  /*5d70*/  UPRMT UR8, UR41, 0x654, UR8 ;  /* 0x0000065429087896 */ /* 0x000fe20008000008 */
        /* <DEDUP_REMOVED lines=26> */
[----:B------:R-:W-:Y:S01]  /*5f20*/  USHF.R.S32.HI UR12, URZ, 0x1f, UR7 ;  /* 0x0000001f3f0c7899 */ /* 0x000fe20008011407 */
[----:B------:R-:W-:Y:S01]  /*5f30*/  IMAD.WIDE R38, R11, 0x2, R38 ;  /* 0x000000020b267825 */ /* 0x000fe200078e0226 */
[----:B------:R-:W-:-:S03]  /*5f40*/  IADD3 R31, P1, R4, 0x6000, RZ ;  /* 0x00006000041f7810 */ /* 0x000fc60007f3e0ff */
[----:B------:R-:W-:Y:S01]  /*5f50*/  FMUL.FTZ R72, R126, R9 ;  /* 0x000000097e487220 */ /* 0x000fe20000410000 */
[----:B------:R-:W-:Y:S01]  /*5f60*/  IADD3 R27, P3, R4, 0x3000, RZ ;  /* 0x00003000041b7810 */ /* 0x000fe20007f7e0ff */
[----:B--2---:R-:W-:Y:S01]  /*5f70*/  IMAD R61, R26, R61, UR36 ;  /* 0x000000241a3d7e24 */ /* 0x004fe2000f8e023d */
[----:B------:R-:W-:Y:S01]  /*5f80*/  IADD3 R25, P0, R4, 0x6020, RZ ;  /* 0x0000602004197810 */ /* 0x000fe20007f1e0ff */
[----:B------:R-:W-:Y:S01]  /*5f90*/  IMAD.X R11, RZ, RZ, R5, P1 ;  /* 0x000000ffff0b7224 */ /* 0x000fe200008e0605 */
[----:B-1----:R-:W-:Y:S01]  /*5fa0*/  ISETP.NE.AND P1, PT, R60, 0x1, PT ;  /* 0x000000013c00780c */ /* 0x002fe20003f25270 */
[----:B------:R-:W-:Y:S01]  /*5fb0*/  UIMAD UR6, UR12, UR10, URZ ;  /* 0x0000000a0c0672a4 */ /* 0x000fe2000f8e023f */
[----:B------:R-:W-:Y:S01]  /*5fc0*/  LOP3.LUT R14, R27, 0x180, RZ, 0xc0, !PT ;  /* 0x000001801b0e7812 */ /* 0x000fe200078ec0ff */
[----:B------:R-:W-:Y:S01]  /*5fd0*/  IMAD R95, R61, 0xc0, R143 ;  /* 0x000000c03d5f7824 */ /* 0x000fe200078e028f */
[----:B------:R-:W-:Y:S01]  /*5fe0*/  LOP3.LUT R24, R25, 0x180, RZ, 0xc0, !PT ;  /* 0x0000018019187812 */ /* 0x000fe200078ec0ff */
[-C--:B------:R-:W-:Y:S01]  /*5ff0*/  FMUL.FTZ R64, R131, R9.reuse ;  /* 0x0000000983407220 */ /* 0x080fe20000410000 */
[----:B------:R-:W-:Y:S01]  /*6000*/  SHF.R.U64 R14, R14, 0x3, RZ ;  /* 0x000000030e0e7819 */ /* 0x000fe200000012ff */
[-C--:B------:R-:W-:Y:S01]  /*6010*/  FMUL.FTZ R73, R130, R9.reuse ;  /* 0x0000000982497220 */ /* 0x080fe20000410000 */
[-C--:B------:R-:W-:Y:S01]  /*6020*/  FMUL.FTZ R65, R135, R9.reuse ;  /* 0x0000000987417220 */ /* 0x080fe20000410000 */
[----:B------:R-:W-:Y:S01]  /*6030*/  FMUL.FTZ R134, R134, R9 ;  /* 0x0000000986867220 */ /* 0x000fe20000410000 */
[----:B------:R-:W-:Y:S01]  /*6040*/  LOP3.LUT R14, R14, R27, RZ, 0x3c, !PT ;  /* 0x0000001b0e0e7212 */ /* 0x000fe200078e3cff */
[----:B------:R-:W-:Y:S01]  /*6050*/  UIMAD.WIDE.U32 UR4, UR7, UR10, URZ ;  /* 0x0000000a070472a5 */ /* 0x000fe2000f8e003f */
[----:B------:R-:W0:Y:S01]  /*6060*/  LDC.64 R26, c[0x0][0xb98] ;  /* 0x0002e600ff1a7b82 */ /* 0x000e220000000a00 */
[----:B------:R-:W-:Y:S01]  /*6070*/  SHF.R.U64 R24, R24, 0x3, RZ ;  /* 0x0000000318187819 */ /* 0x000fe200000012ff */
[----:B------:R-:W-:Y:S01]  /*6080*/  UIMAD UR6, UR7, UR11, UR6 ;  /* 0x0000000b070672a4 */ /* 0x000fe2000f8e0206 */
[----:B------:R-:W-:Y:S01]  /*6090*/  LOP3.LUT R9, R4, 0x180, RZ, 0xc0, !PT ;  /* 0x0000018004097812 */ /* 0x000fe200078ec0ff */
[----:B------:R-:W-:Y:S01]  /*60a0*/  FMUL.FTZ R7, R89, R55 ;  /* 0x0000003759077220 */ /* 0x000fe20000410000 */
[----:B------:R-:W-:Y:S01]  /*60b0*/  LOP3.LUT R24, R24, R25, RZ, 0x3c, !PT ;  /* 0x0000001918187212 */ /* 0x000fe200078e3cff */
[-C--:B------:R-:W-:Y:S01]  /*60c0*/  FMUL.FTZ R63, R92, R55.reuse ;  /* 0x000000375c3f7220 */ /* 0x080fe20000410000 */
[----:B------:R-:W-:Y:S01]  /*60d0*/  SHF.R.U64 R9, R9, 0x3, RZ ;  /* 0x0000000309097819 */ /* 0x000fe200000012ff */
[----:B------:R-:W1:Y:S01]  /*60e0*/  @P1 LDC R84, c[0x0][0xbec] ;  /* 0x0002fb00ff541b82 */ /* 0x000e620000000800 */
[----:B------:R-:W-:Y:S01]  /*60f0*/  IMAD.X R25, RZ, RZ, R5, P0 ;  /* 0x000000ffff197224 */ /* 0x000fe200000e0605 */
[----:B------:R-:W-:Y:S01]  /*6100*/  UIADD3 UR6, UR5, UR6, URZ ;  /* 0x0000000605067290 */ /* 0x000fe2000fffe03f */
[----:B------:R-:W-:Y:S01]  /*6110*/  IMAD.MOV.U32 R89, RZ, RZ, R95 ;  /* 0x000000ffff597224 */ /* 0x000fe200078e005f */
[----:B------:R-:W-:Y:S01]  /*6120*/  IADD3 R37, P0, R38, 0x1800, RZ ;  /* 0x0000180026257810 */ /* 0x000fe20007f1e0ff */
[----:B------:R-:W-:Y:S01]  /*6130*/  FMUL.FTZ R28, R88, R55 ;  /* 0x00000037581c7220 */ /* 0x000fe20000410000 */
[C---:B------:R-:W-:Y:S01]  /*6140*/  IADD3 R29, P2, R4.reuse, 0x3020, RZ ;  /* 0x00003020041d7810 */ /* 0x040fe20007f5e0ff */
[----:B------:R-:W-:Y:S01]  /*6150*/  USHF.R.S32.HI UR10, URZ, 0x1f, UR38 ;  /* 0x0000001f3f0a7899 */ /* 0x000fe20008011426 */
[----:B------:R-:W2:Y:S01]  /*6160*/  @P1 LDC R93, c[0x0][0xbf0] ;  /* 0x0002fc00ff5d1b82 */ /* 0x000ea20000000800 */
[----:B------:R-:W-:Y:S01]  /*6170*/  IADD3 R21, P4, R4, 0x20, RZ ;  /* 0x0000002004157810 */ /* 0x000fe20007f9e0ff */
[----:B------:R-:W-:Y:S01]  /*6180*/  IMAD.U32 R41, RZ, RZ, UR5 ;  /* 0x00000005ff297e24 */ /* 0x000fe2000f8e00ff */
[----:B------:R-:W-:Y:S01]  /*6190*/  LOP3.LUT R4, R9, R4, RZ, 0x3c, !PT ;  /* 0x0000000409047212 */ /* 0x000fe200078e3cff */
[----:B------:R-:W-:Y:S01]  /*61a0*/  IMAD.U32 R40, RZ, RZ, UR4 ;  /* 0x00000004ff287e24 */ /* 0x000fe2000f8e00ff */
[----:B------:R-:W-:Y:S01]  /*61b0*/  LOP3.LUT R36, R37, 0x180, RZ, 0xc0, !PT ;  /* 0x0000018025247812 */ /* 0x000fe200078ec0ff */
[----:B------:R-:W-:Y:S01]  /*61c0*/  IMAD.U32 R41, RZ, RZ, UR6 ;  /* 0x00000006ff297e24 */ /* 0x000fe2000f8e00ff */
[----:B------:R-:W-:Y:S01]  /*61d0*/  IADD3 R91, P5, R38, 0x7800, RZ ;  /* 0x00007800265b7810 */ /* 0x000fe20007fbe0ff */
[----:B------:R-:W-:Y:S01]  /*61e0*/  SYNCS.ARRIVE.TRANS64.RED.A1T0 RZ, [UR8], RZ ;  /* 0x000000ffffff79a7 */ /* 0x000fe20008100408 */
[----:B------:R-:W-:Y:S01]  /*61f0*/  F2FP.BF16.F32.PACK_AB R6, R6, R63 ;  /* 0x0000003f0606723e */ /* 0x000fe200000010ff */
[----:B0-----:R-:W-:Y:S01]  /*6200*/  IMAD.WIDE.U32 R40, R26, UR38, R40 ;  /* 0x000000261a287c25 */ /* 0x001fe2000f8e0028 */
[----:B------:R-:W-:Y:S01]  /*6210*/  LOP3.LUT R10, R31, 0x180, RZ, 0xc0, !PT ;  /* 0x000001801f0a7812 */ /* 0x000fe200078ec0ff */
[----:B------:R-:W-:Y:S01]  /*6220*/  ULDC.64 UR4, c[0x0][0xb88] ;  /* 0x0002e20000047ab9 */ /* 0x000fe20000000a00 */
[----:B------:R-:W-:Y:S01]  /*6230*/  MOV R86, R4 ;  /* 0x0000000400567202 */ /* 0x000fe20000000f00 */
[--C-:B------:R-:W-:Y:S01]  /*6240*/  IMAD.X R15, RZ, RZ, R5.reuse, P3 ;  /* 0x000000ffff0f7224 */ /* 0x100fe200018e0605 */
[----:B------:R-:W-:Y:S01]  /*6250*/  F2FP.BF16.F32.PACK_AB R4, R7, R28 ;  /* 0x0000001c0704723e */ /* 0x000fe200000010ff */
[----:B-1----:R-:W-:Y:S01]  /*6260*/  @P1 IMAD.HI.U32 R84, R95, R84, RZ ;  /* 0x000000545f541227 */ /* 0x002fe200078e00ff */
[----:B------:R-:W-:Y:S01]  /*6270*/  SHF.R.U64 R36, R36, 0x3, RZ ;  /* 0x0000000324247819 */ /* 0x000fe200000012ff */
[----:B------:R-:W-:Y:S01]  /*6280*/  ULDC UR6, c[0x0][0xa88] ;  /* 0x0002a20000067ab9 */ /* 0x000fe20000000800 */
[----:B------:R-:W-:Y:S01]  /*6290*/  F2FP.BF16.F32.PACK_AB R7, R62, R85 ;  /* 0x000000553e07723e */ /* 0x000fe200000010ff */
[----:B------:R-:W-:Y:S01]  /*62a0*/  IMAD R62, R26, UR10, RZ ;  /* 0x0000000a1a3e7c24 */ /* 0x000fe2000f8e02ff */
[----:B------:R-:W-:Y:S01]  /*62b0*/  SHF.R.U64 R10, R10, 0x3, RZ ;  /* 0x000000030a0a7819 */ /* 0x000fe200000012ff */
[--C-:B------:R-:W-:Y:S01]  /*62c0*/  IMAD.X R13, RZ, RZ, R5.reuse, P2 ;  /* 0x000000ffff0d7224 */ /* 0x100fe200010e0605 */
[----:B------:R-:W-:Y:S01]  /*62d0*/  LOP3.LUT R8, R29, 0x180, RZ, 0xc0, !PT ;  /* 0x000001801d087812 */ /* 0x000fe200078ec0ff */
[----:B------:R-:W-:Y:S01]  /*62e0*/  IMAD R27, R27, UR38, R62 ;  /* 0x000000261b1b7c24 */ /* 0x000fe2000f8e023e */
[----:B--2---:R-:W-:Y:S01]  /*62f0*/  @P1 SHF.R.U32.HI R89, RZ, R93, R84 ;  /* 0x0000005dff591219 */ /* 0x004fe20000011654 */
[----:B------:R-:W-:Y:S01]  /*6300*/  IMAD.X R9, RZ, RZ, R5, P4 ;  /* 0x000000ffff097224 */ /* 0x000fe200020e0605 */
[----:B------:R-:W-:Y:S01]  /*6310*/  LOP3.LUT R84, R91, 0x180, RZ, 0xc0, !PT ;  /* 0x000001805b547812 */ /* 0x000fe200078ec0ff */
[----:B------:R-:W-:Y:S01]  /*6320*/  IMAD R62, R60, UR6, RZ ;  /* 0x000000063c3e7c24 */ /* 0x000fe2000f8e02ff */
[----:B------:R-:W-:Y:S01]  /*6330*/  LOP3.LUT R36, R36, R37, RZ, 0x3c, !PT ;  /* 0x0000002524247212 */ /* 0x000fe200078e3cff */
[----:B------:R-:W-:Y:S01]  /*6340*/  IMAD.MOV R63, RZ, RZ, -R89 ;  /* 0x000000ffff3f7224 */ /* 0x000fe200078e0a59 */
[----:B------:R-:W-:Y:S01]  /*6350*/  SHF.R.U64 R28, R84, 0x3, RZ ;  /* 0x00000003541c7819 */ /* 0x000fe200000012ff */
[----:B------:R-:W-:Y:S01]  /*6360*/  IMAD.X R37, RZ, RZ, R39, P0 ;  /* 0x000000ffff257224 */ /* 0x000fe200000e0627 */
[----:B------:R-:W-:Y:S01]  /*6370*/  LOP3.LUT R10, R10, R31, RZ, 0x3c, !PT ;  /* 0x0000001f0a0a7212 */ /* 0x000fe200078e3cff */
[----:B------:R-:W-:Y:S01]  /*6380*/  IMAD R63, R60, R63, R95 ;  /* 0x0000003f3c3f7224 */ /* 0x000fe200078e025f */
[----:B------:R-:W-:Y:S01]  /*6390*/  MOV R84, R24 ;  /* 0x0000001800547202 */ /* 0x000fe20000000f00 */
[-C--:B------:R-:W-:Y:S01]  /*63a0*/  FMUL.FTZ R0, R97, R55.reuse ;  /* 0x0000003761007220 */ /* 0x080fe20000410000 */
[----:B------:R-:W-:Y:S01]  /*63b0*/  IADD3 R31, P3, R38, 0x4800, RZ ;  /* 0x00004800261f7810 */ /* 0x000fe20007f7e0ff */
[-C--:B------:R-:W-:Y:S01]  /*63c0*/  FMUL.FTZ R51, R96, R55.reuse ;  /* 0x0000003760337220 */ /* 0x080fe20000410000 */
[----:B------:R-:W-:Y:S01]  /*63d0*/  SHF.R.S32.HI R25, RZ, 0x1f, R89 ;  /* 0x0000001fff197819 */ /* 0x000fe20000011459 */
[-C--:B------:R-:W-:Y:S01]  /*63e0*/  FMUL.FTZ R48, R101, R55.reuse ;  /* 0x0000003765307220 */ /* 0x080fe20000410000 */
[----:B------:R-:W-:Y:S01]  /*63f0*/  IADD3 R24, P0, R89, R40, RZ ;  /* 0x0000002859187210 */ /* 0x000fe20007f1e0ff */
[-C--:B------:R-:W-:Y:S01]  /*6400*/  FMUL.FTZ R53, R100, R55.reuse ;  /* 0x0000003764357220 */ /* 0x080fe20000410000 */
[----:B------:R-:W-:Y:S01]  /*6410*/  SHF.R.S32.HI R26, RZ, 0x1f, R63 ;  /* 0x0000001fff1a7819 */ /* 0x000fe2000001143f */
[-C--:B------:R-:W-:Y:S01]  /*6420*/  FMUL.FTZ R49, R105, R55.reuse ;  /* 0x0000003769317220 */ /* 0x080fe20000410000 */
[----:B------:R-:W-:Y:S01]  /*6430*/  SHF.R.U64 R8, R8, 0x3, RZ ;  /* 0x0000000308087819 */ /* 0x000fe200000012ff */
[----:B------:R-:W-:Y:S01]  /*6440*/  FMUL.FTZ R50, R104, R55 ;  /* 0x0000003768327220 */ /* 0x000fe20000410000 */
[----:B------:R-:W-:Y:S01]  /*6450*/  IADD3 R35, P2, R38, 0x3000, RZ ;  /* 0x0000300026237810 */ /* 0x000fe20007f5e0ff */
[----:B------:R-:W-:Y:S01]  /*6460*/  IMAD R26, R26, UR4, RZ ;  /* 0x000000041a1a7c24 */ /* 0x000fe2000f8e02ff */
[----:B------:R-:W-:Y:S01]  /*6470*/  F2FP.BF16.F32.PACK_AB R5, R82, R87 ;  /* 0x000000575205723e */ /* 0x000fe200000010ff */
[----:B------:R-:W-:Y:S01]  /*6480*/  BAR.SYNC.DEFER_BLOCKING 0x1, 0x180 ;  /* 0x0046000000007b1d */ /* 0x000fe20000010000 */
[----:B------:R-:W-:Y:S01]  /*6490*/  LOP3.LUT R30, R31, 0x180, RZ, 0xc0, !PT ;  /* 0x000001801f1e7812 */ /* 0x000fe200078ec0ff */
[----:B------:R-:W-:Y:S01]  /*64a0*/  FMUL.FTZ R46, R109, R55 ;  /* 0x000000376d2e7220 */ /* 0x000fe20000410000 */
[----:B------:R-:W-:Y:S01]  /*64b0*/  IADD3.X R25, R25, R41, R27, P0, !PT ;  /* 0x0000002919197210 */ /* 0x000fe200007fe41b */
[----:B------:R-:W-:Y:S01]  /*64c0*/  FMUL.FTZ R59, R108, R55 ;  /* 0x000000376c3b7220 */ /* 0x000fe20000410000 */
[----:B------:R-:W-:Y:S01]  /*64d0*/  LOP3.LUT R12, R8, R29, RZ, 0x3c, !PT ;  /* 0x0000001d080c7212 */ /* 0x000fe200078e3cff */
[----:B------:R-:W-:Y:S01]  /*64e0*/  FMUL.FTZ R47, R113, R55 ;  /* 0x00000037712f7220 */ /* 0x000fe20000410000 */
[----:B------:R-:W-:Y:S01]  /*64f0*/  LOP3.LUT R8, R21, 0x180, RZ, 0xc0, !PT ;  /* 0x0000018015087812 */ /* 0x000fe200078ec0ff */
[----:B------:R-:W-:Y:S01]  /*6500*/  IMAD.WIDE.U32 R24, R63, UR4, R24 ;  /* 0x000000043f187c25 */ /* 0x000fe2000f8e0018 */
[----:B------:R-:W-:-:S03]  /*6510*/  LOP3.LUT R34, R35, 0x180, RZ, 0xc0, !PT ;  /* 0x0000018023227812 */ /* 0x000fc600078ec0ff */
[-C--:B------:R-:W-:Y:S01]  /*6520*/  FMUL.FTZ R58, R112, R55.reuse ;  /* 0x00000037703a7220 */ /* 0x080fe20000410000 */
[----:B------:R-:W-:Y:S01]  /*6530*/  SHF.R.U64 R30, R30, 0x3, RZ ;  /* 0x000000031e1e7819 */ /* 0x000fe200000012ff */
[----:B------:R-:W-:Y:S01]  /*6540*/  FMUL.FTZ R44, R117, R55 ;  /* 0x00000037752c7220 */ /* 0x000fe20000410000 */
[----:B------:R-:W-:Y:S01]  /*6550*/  MOV R85, R10 ;  /* 0x0000000a00557202 */ /* 0x000fe20000000f00 */
[----:B------:R-:W-:Y:S01]  /*6560*/  IMAD R11, R61, 0xc0, R142 ;  /* 0x000000c03d0b7824 */ /* 0x000fe200078e028e */
[----:B------:R-:W-:Y:S01]  /*6570*/  SHF.R.U64 R8, R8, 0x3, RZ ;  /* 0x0000000308087819 */ /* 0x000fe200000012ff */
[-C--:B------:R-:W-:Y:S01]  /*6580*/  FMUL.FTZ R57, R116, R55.reuse ;  /* 0x0000003774397220 */ /* 0x080fe20000410000 */
[----:B------:R-:W-:Y:S01]  /*6590*/  SHF.R.U64 R34, R34, 0x3, RZ ;  /* 0x0000000322227819 */ /* 0x000fe200000012ff */
[----:B------:R-:W-:Y:S01]  /*65a0*/  FMUL.FTZ R3, R125, R55 ;  /* 0x000000377d037220 */ /* 0x000fe20000410000 */
[----:B------:R-:W-:Y:S01]  /*65b0*/  LOP3.LUT R30, R30, R31, RZ, 0x3c, !PT ;  /* 0x0000001f1e1e7212 */ /* 0x000fe200078e3cff */
[--C-:B------:R-:W-:Y:S01]  /*65c0*/  IMAD.X R31, RZ, RZ, R39.reuse, P3 ;  /* 0x000000ffff1f7224 */ /* 0x100fe200018e0627 */
[----:B------:R-:W-:Y:S01]  /*65d0*/  LOP3.LUT P0, RZ, R140, 0x3, RZ, 0xc0, !PT ;  /* 0x000000038cff7812 */ /* 0x000fe2000780c0ff */
[----:B------:R-:W-:Y:S01]  /*65e0*/  FMUL.FTZ R54, R124, R55 ;  /* 0x000000377c367220 */ /* 0x000fe20000410000 */
[----:B------:R-:W-:Y:S01]  /*65f0*/  LOP3.LUT R8, R8, R21, RZ, 0x3c, !PT ;  /* 0x0000001508087212 */ /* 0x000fe200078e3cff */
[----:B------:R0:W-:Y:S01]  /*6600*/  STSM.16.M88.4 [R86], R4 ;  /* 0x0000000456007844 */ /* 0x0001e20000000200 */
[----:B------:R-:W-:Y:S01]  /*6610*/  LOP3.LUT R34, R34, R35, RZ, 0x3c, !PT ;  /* 0x0000002322227212 */ /* 0x000fe200078e3cff */
[----:B------:R-:W-:Y:S01]  /*6620*/  IMAD.X R35, RZ, RZ, R39, P2 ;  /* 0x000000ffff237224 */ /* 0x000fe200010e0627 */
[----:B------:R-:W-:Y:S01]  /*6630*/  ISETP.GE.OR P2, PT, R11, R62, P0 ;  /* 0x0000003e0b00720c */ /* 0x000fe20000746670 */
[----:B------:R-:W-:Y:S01]  /*6640*/  FMUL.FTZ R45, R121, R55 ;  /* 0x00000037792d7220 */ /* 0x000fe20000410000 */
[----:B------:R-:W-:Y:S01]  /*6650*/  MOV R87, R14 ;  /* 0x0000000e00577202 */ /* 0x000fe20000000f00 */
[----:B------:R-:W-:Y:S01]  /*6660*/  FMUL.FTZ R56, R120, R55 ;  /* 0x0000003778387220 */ /* 0x000fe20000410000 */
[----:B------:R-:W-:Y:S01]  /*6670*/  F2FP.BF16.F32.PACK_AB R10, R46, R59 ;  /* 0x0000003b2e0a723e */ /* 0x000fe200000010ff */
[----:B------:R-:W-:Y:S01]  /*6680*/  FMUL.FTZ R43, R129, R55 ;  /* 0x00000037812b7220 */ /* 0x000fe20000410000 */
[----:B------:R-:W-:Y:S01]  /*6690*/  F2FP.BF16.F32.PACK_AB R14, R44, R57 ;  /* 0x000000392c0e723e */ /* 0x000fe200000010ff */
[-C--:B------:R-:W-:Y:S01]  /*66a0*/  FMUL.FTZ R52, R128, R55.reuse ;  /* 0x0000003780347220 */ /* 0x080fe20000410000 */
[----:B------:R-:W-:Y:S01]  /*66b0*/  F2FP.BF16.F32.PACK_AB R15, R69, R74 ;  /* 0x0000004a450f723e */ /* 0x000fe200000010ff */
[-C--:B------:R-:W-:Y:S01]  /*66c0*/  FMUL.FTZ R42, R133, R55.reuse ;  /* 0x00000037852a7220 */ /* 0x080fe20000410000 */
[----:B------:R-:W-:Y:S01]  /*66d0*/  FMUL.FTZ R55, R132, R55 ;  /* 0x0000003784377220 */ /* 0x000fe20000410000 */
[----:B------:R-:W-:Y:S01]  /*66e0*/  F2FP.BF16.F32.PACK_AB R41, R64, R73 ;  /* 0x000000494029723e */ /* 0x000fe200000010ff */
[----:B------:R-:W-:Y:S01]  /*66f0*/  ULDC.64 UR8, c[0x0][0xae8] ;  /* 0x0002ba0000087ab9 */ /* 0x000fe20000000a00 */
[----:B0-----:R-:W-:Y:S01]  /*6700*/  IMAD R7, R63, UR5, R26 ;  /* 0x000000053f077c24 */ /* 0x001fe2000f8e021a */
[----:B------:R-:W-:Y:S01]  /*6710*/  ULDC.64 UR4, c[0x0][0xb50] ;  /* 0x0002d40000047ab9 */ /* 0x000fe20000000a00 */
[----:B------:R-:W-:Y:S01]  /*6720*/  VIADD R5, R11, 0x8 ;  /* 0x000000080b057836 */ /* 0x000fe20000000000 */
[C---:B------:R-:W-:Y:S01]  /*6730*/  LEA R26, P3, R24.reuse, UR4, 0x2 ;  /* 0x00000004181a7c11 */ /* 0x040fe2000f8610ff */
[----:B------:R-:W-:Y:S01]  /*6740*/  IMAD.IADD R7, R25, 0x1, R7 ;  /* 0x0000000119077824 */ /* 0x000fe200078e0207 */
[----:B------:R-:W-:Y:S01]  /*6750*/  MOV R63, R8 ;  /* 0x00000008003f7202 */ /* 0x000fe20000000f00 */
[----:B------:R-:W-:Y:S01]  /*6760*/  IMAD.X R29, RZ, RZ, R39, P5 ;  /* 0x000000ffff1d7224 */ /* 0x000fe200028e0627 */
[----:B------:R-:W-:Y:S01]  /*6770*/  ISETP.GE.OR P0, PT, R5, R62, P0 ;  /* 0x0000003e0500720c */ /* 0x000fe20000706670 */
[----:B------:R-:W-:Y:S01]  /*6780*/  SHFL.IDX PT, R82, R26, 0x1, 0x1c1f ;  /* 0x003c1f001a527f89 */ /* 0x000fe200000e0000 */
[----:B------:R-:W-:-:S02]  /*6790*/  LEA.HI.X R27, R24, UR5, R7, 0x2, P3 ;  /* 0x00000005181b7c11 */ /* 0x000fc400098f1407 */
[----:B------:R-:W-:Y:S02]  /*67a0*/  F2FP.BF16.F32.PACK_AB R4, R0, R51 ;  /* 0x000000330004723e */ /* 0x000fe400000010ff */
[----:B------:R-:W-:Y:S02]  /*67b0*/  F2FP.BF16.F32.PACK_AB R5, R78, R83 ;  /* 0x000000534e05723e */ /* 0x000fe400000010ff */
[----:B------:R-:W-:Y:S01]  /*67c0*/  F2FP.BF16.F32.PACK_AB R6, R48, R53 ;  /* 0x000000353006723e */ /* 0x000fe200000010ff */
[----:B------:R-:W-:Y:S01]  /*67d0*/  SHFL.IDX PT, R83, R27, 0x1, 0x1c1f ;  /* 0x003c1f001b537f89 */ /* 0x000fe200000e0000 */
[----:B------:R-:W-:Y:S02]  /*67e0*/  F2FP.BF16.F32.PACK_AB R7, R80, R81 ;  /* 0x000000515007723e */ /* 0x000fe400000010ff */
[----:B------:R-:W-:Y:S01]  /*67f0*/  MOV R86, R12 ;  /* 0x0000000c00567202 */ /* 0x000fe20000000f00 */
[----:B------:R0:W-:Y:S01]  /*6800*/  SHFL.IDX PT, R80, R26, RZ, 0x1c1f ;  /* 0x001c1fff1a507589 */ /* 0x0001e200000e0000 */
[----:B------:R-:W-:-:S02]  /*6810*/  F2FP.BF16.F32.PACK_AB R8, R49, R50 ;  /* 0x000000323108723e */ /* 0x000fc400000010ff */
[----:B------:R-:W-:Y:S01]  /*6820*/  F2FP.BF16.F32.PACK_AB R9, R70, R79 ;  /* 0x0000004f4609723e */ /* 0x000fe200000010ff */
[----:B------:R-:W-:Y:S01]  /*6830*/  STSM.16.M88.4 [R63], R4 ;  /* 0x000000043f007844 */ /* 0x000fe20000000200 */
[----:B------:R-:W-:Y:S02]  /*6840*/  F2FP.BF16.F32.PACK_AB R11, R71, R76 ;  /* 0x0000004c470b723e */ /* 0x000fe400000010ff */
[----:B------:R-:W-:Y:S01]  /*6850*/  F2FP.BF16.F32.PACK_AB R12, R47, R58 ;  /* 0x0000003a2f0c723e */ /* 0x000fe200000010ff */
[----:B------:R1:W2:Y:S01]  /*6860*/  SHFL.IDX PT, R81, R27, RZ, 0x1c1f ;  /* 0x001c1fff1b517589 */ /* 0x0002a200000e0000 */
[----:B------:R-:W-:Y:S02]  /*6870*/  F2FP.BF16.F32.PACK_AB R13, R68, R77 ;  /* 0x0000004d440d723e */ /* 0x000fe400000010ff */
[----:B0-----:R-:W-:Y:S01]  /*6880*/  F2FP.BF16.F32.PACK_AB R26, R3, R54 ;  /* 0x00000036031a723e */ /* 0x001fe200000010ff */
[----:B------:R-:W-:Y:S01]  /*6890*/  STSM.16.M88.4 [R87], R8 ;  /* 0x0000000857007844 */ /* 0x000fe20000000200 */
[----:B------:R-:W0:Y:S01]  /*68a0*/  @P1 LDC R3, c[0x0][0xbec] ;  /* 0x0002fb00ff031b82 */ /* 0x000e220000000800 */
[----:B------:R-:W-:-:S02]  /*68b0*/  F2FP.BF16.F32.PACK_AB R24, R45, R56 ;  /* 0x000000382d18723e */ /* 0x000fc400000010ff */
[----:B------:R3:W-:Y:S01]  /*68c0*/  STSM.16.M88.4 [R86], R12 ;  /* 0x0000000c56007844 */ /* 0x0007e20000000200 */
[----:B------:R-:W-:Y:S02]  /*68d0*/  F2FP.BF16.F32.PACK_AB R25, R66, R75 ;  /* 0x0000004b4219723e */ /* 0x000fe400000010ff */
[----:B-1----:R-:W-:Y:S02]  /*68e0*/  F2FP.BF16.F32.PACK_AB R27, R67, R72 ;  /* 0x00000048431b723e */ /* 0x002fe400000010ff */
[----:B------:R-:W-:Y:S02]  /*68f0*/  F2FP.BF16.F32.PACK_AB R40, R43, R52 ;  /* 0x000000342b28723e */ /* 0x000fe400000010ff */
[----:B------:R-:W-:Y:S01]  /*6900*/  F2FP.BF16.F32.PACK_AB R42, R42, R55 ;  /* 0x000000372a2a723e */ /* 0x000fe200000010ff */
[----:B------:R1:W-:Y:S01]  /*6910*/  STSM.16.M88.4 [R85], R24 ;  /* 0x0000001855007844 */ /* 0x0003e20000000200 */
[----:B------:R-:W-:Y:S01]  /*6920*/  F2FP.BF16.F32.PACK_AB R43, R65, R134 ;  /* 0x00000086412b723e */ /* 0x000fe200000010ff */
[----:B------:R-:W-:Y:S01]  /*6930*/  IMAD R0, R137, 0x60, R138 ;  /* 0x0000006089007824 */ /* 0x000fe200078e028a */
[----:B------:R-:W-:-:S02]  /*6940*/  IADD3 R21, P4, R38, 0x6000, RZ ;  /* 0x0000600026157810 */ /* 0x000fc40007f9e0ff */
[----:B------:R-:W-:Y:S01]  /*6950*/  LOP3.LUT R28, R28, R91, RZ, 0x3c, !PT ;  /* 0x0000005b1c1c7212 */ /* 0x000fe200078e3cff */
[----:B------:R4:W-:Y:S01]  /*6960*/  STSM.16.M88.4 [R84], R40 ;  /* 0x0000002854007844 */ /* 0x0009e20000000200 */
[----:B------:R-:W-:Y:S01]  /*6970*/  LOP3.LUT R20, R21, 0x180, RZ, 0xc0, !PT ;  /* 0x0000018015147812 */ /* 0x000fe200078ec0ff */
[----:B---3--:R-:W3:Y:S08]  /*6980*/  @P1 LDC R13, c[0x0][0xbf0] ;  /* 0x0002fc00ff0d1b82 */ /* 0x008ef00000000800 */
[----:B------:R-:W-:Y:S01]  /*6990*/  BAR.SYNC.DEFER_BLOCKING 0x1, 0x180 ;  /* 0x0046000000007b1d */ /* 0x000fe20000010000 */
[----:B------:R-:W-:Y:S01]  /*69a0*/  UIMAD UR6, UR12, UR8, URZ ;  /* 0x000000080c0672a4 */ /* 0x000fe2000f8e023f */
[----:B------:R-:W-:-:S06]  /*69b0*/  SHF.R.U64 R20, R20, 0x3, RZ ;  /* 0x0000000314147819 */ /* 0x000fcc00000012ff */
[----:B------:R-:W4:Y:S01]  /*69c0*/  LDC.64 R14, c[0x0][0xae0] ;  /* 0x0002b800ff0e7b82 */ /* 0x000f220000000a00 */
[----:B-1----:R-:W-:Y:S01]  /*69d0*/  IMAD R24, R61, 0xc0, R0 ;  /* 0x000000c03d187824 */ /* 0x002fe200078e0200 */
[----:B------:R-:W-:Y:S01]  /*69e0*/  UIMAD.WIDE.U32 UR4, UR7, UR8, URZ ;  /* 0x00000008070472a5 */ /* 0x000fe2000f8e003f */
[----:B------:R-:W-:Y:S01]  /*69f0*/  LOP3.LUT R20, R20, R21, RZ, 0x3c, !PT ;  /* 0x0000001514147212 */ /* 0x000fe200078e3cff */
[----:B------:R-:W-:Y:S01]  /*6a00*/  UIMAD UR6, UR7, UR9, UR6 ;  /* 0x00000009070672a4 */ /* 0x000fe2000f8e0206 */
[----:B0-----:R-:W-:Y:S01]  /*6a10*/  @P1 IMAD.HI.U32 R0, R24, R3, RZ ;  /* 0x0000000318001227 */ /* 0x001fe200078e00ff */
[----:B------:R-:W-:Y:S01]  /*6a20*/  LOP3.LUT R21, R38, 0x180, RZ, 0xc0, !PT ;  /* 0x0000018026157812 */ /* 0x000fe200078ec0ff */
[----:B------:R-:W-:Y:S01]  /*6a30*/  ULDC.64 UR8, c[0x0][0xaf0] ;  /* 0x0002bc0000087ab9 */ /* 0x000fe20000000a00 */
[----:B------:R-:W-:Y:S01]  /*6a40*/  UIADD3 UR5, UR5, UR6, URZ ;  /* 0x0000000605057290 */ /* 0x000fe2000fffe03f */
[----:B------:R-:W-:Y:S01]  /*6a50*/  IMAD.MOV.U32 R12, RZ, RZ, R24 ;  /* 0x000000ffff0c7224 */ /* 0x000fe200078e0018 */
[----:B------:R-:W-:Y:S01]  /*6a60*/  UIMAD UR6, UR10, UR8, URZ ;  /* 0x000000080a0672a4 */ /* 0x000fe2000f8e023f */
[----:B------:R-:W-:-:S02]  /*6a70*/  SHF.R.U64 R21, R21, 0x3, RZ ;  /* 0x0000000315157819 */ /* 0x000fc400000012ff */
[----:B---3--:R-:W-:Y:S01]  /*6a80*/  @P1 SHF.R.U32.HI R12, RZ, R13, R0 ;  /* 0x0000000dff0c1219 */ /* 0x008fe20000011600 */
[----:B------:R-:W-:Y:S01]  /*6a90*/  UIMAD UR6, UR38, UR9, UR6 ;  /* 0x00000009260672a4 */ /* 0x000fe2000f8e0206 */
[----:B------:R-:W-:Y:S01]  /*6aa0*/  LOP3.LUT R38, R21, R38, RZ, 0x3c, !PT ;  /* 0x0000002615267212 */ /* 0x000fe200078e3cff */
[----:B--2---:R0:W-:Y:S01]  /*6ab0*/  @!P2 ST.E desc[UR48][R80.64], R33 ;  /* 0x000000215000a985 */ /* 0x0041e2000c101930 */
[--C-:B------:R-:W-:Y:S01]  /*6ac0*/  SHF.R.S32.HI R3, RZ, 0x1f, R12.reuse ;  /* 0x0000001fff037819 */ /* 0x100fe2000001140c */
[----:B------:R-:W-:Y:S01]  /*6ad0*/  UIMAD.WIDE.U32 UR38, UR38, UR8, UR4 ;  /* 0x00000008262672a5 */ /* 0x000fe2000f8e0004 */
[----:B------:R-:W-:Y:S01]  /*6ae0*/  IMAD.MOV R13, RZ, RZ, -R12 ;  /* 0x000000ffff0d7224 */ /* 0x000fe200078e0a0c */
[----:B------:R-:W-:Y:S01]  /*6af0*/  IADD3.X R21, RZ, R39, RZ, P4, !PT ;  /* 0x00000027ff157210 */ /* 0x000fe200027fe4ff */
[----:B------:R0:W-:Y:S01]  /*6b00*/  @!P0 ST.E desc[UR48][R82.64], R32 ;  /* 0x0000002052008985 */ /* 0x0001e2000c101930 */
[----:B----4-:R-:W-:Y:S01]  /*6b10*/  IMAD R0, R3, R14, RZ ;  /* 0x0000000e03007224 */ /* 0x010fe200078e02ff */
[----:B------:R-:W-:Y:S01]  /*6b20*/  UIADD3 UR39, UR39, UR6, URZ ;  /* 0x0000000627277290 */ /* 0x000fe2000fffe03f */
[----:B------:R-:W-:Y:S01]  /*6b30*/  IMAD R3, R60, R13, R24 ;  /* 0x0000000d3c037224 */ /* 0x000fe200078e0218 */
[----:B------:R0:W5:Y:S01]  /*6b40*/  LD.E.128 R48, desc[UR48][R38.64] ;  /* 0x0000003026307980 */ /* 0x000162000c101d00 */
[----:B------:R-:W-:Y:S01]  /*6b50*/  IMAD R15, R12, R15, R0 ;  /* 0x0000000f0c0f7224 */ /* 0x000fe200078e0200 */
[----:B------:R-:W-:Y:S01]  /*6b60*/  ULDC.64 UR4, c[0x0][0xad8] ;  /* 0x0002b60000047ab9 */ /* 0x000fe20000000a00 */
[----:B------:R-:W-:Y:S01]  /*6b70*/  IMAD R61, R61, 0xc0, R138 ;  /* 0x000000c03d3d7824 */ /* 0x000fe200078e028a */
[----:B------:R0:W5:Y:S01]  /*6b80*/  LD.E.128 R44, desc[UR48][R36.64] ;  /* 0x00000030242c7980 */ /* 0x000162000c101d00 */
[----:B------:R-:W-:-:S03]  /*6b90*/  SHF.R.S32.HI R0, RZ, 0x1f, R3 ;  /* 0x0000001fff007819 */ /* 0x000fc60000011403 */
[----:B------:R0:W5:Y:S01]  /*6ba0*/  LD.E.128 R52, desc[UR48][R34.64] ;  /* 0x0000003022347980 */ /* 0x000162000c101d00 */
[----:B------:R-:W-:Y:S01]  /*6bb0*/  IMAD.WIDE.U32 R12, R12, R14, UR38 ;  /* 0x000000260c0c7e25 */ /* 0x000fe2000f8e000e */
[----:B------:R-:W-:Y:S02]  /*6bc0*/  UIADD3 UR44, UR44, 0x1, URZ ;  /* 0x000000012c2c7890 */ /* 0x000fe4000fffe03f */
[----:B------:R0:W5:Y:S04]  /*6bd0*/  LD.E.128 R4, desc[UR48][R30.64] ;  /* 0x000000301e047980 */ /* 0x000168000c101d00 */
[----:B------:R0:W5:Y:S04]  /*6be0*/  LD.E.128 R56, desc[UR48][R20.64] ;  /* 0x0000003014387980 */ /* 0x000168000c101d00 */
[----:B------:R0:W5:Y:S01]  /*6bf0*/  LD.E.128 R8, desc[UR48][R28.64] ;  /* 0x000000301c087980 */ /* 0x000162000c101d00 */
[----:B------:R-:W-:Y:S01]  /*6c00*/  IMAD.IADD R13, R13, 0x1, R15 ;  /* 0x000000010d0d7824 */ /* 0x000fe200078e020f */
[----:B------:R-:W-:Y:S01]  /*6c10*/  ISETP.GE.AND P0, PT, R61, R62, PT ;  /* 0x0000003e3d00720c */ /* 0x000fe20003f06270 */
[----:B------:R-:W-:Y:S01]  /*6c20*/  IMAD R0, R0, UR4, RZ ;  /* 0x0000000400007c24 */ /* 0x000fe2000f8e02ff */
[----:B------:R-:W-:Y:S01]  /*6c30*/  @!PT LDS RZ, [RZ] ;  /* 0x00000000fffff984 */ /* 0x000fe20000000800 */
[----:B------:R-:W-:Y:S01]  /*6c40*/  @!PT LDS RZ, [RZ] ;  /* 0x00000000fffff984 */ /* 0x000fe20000000800 */
[----:B------:R-:W-:Y:S01]  /*6c50*/  @!PT LDS RZ, [RZ] ;  /* 0x00000000fffff984 */ /* 0x000fe20000000800 */
[----:B------:R-:W-:Y:S01]  /*6c60*/  @!PT LDS RZ, [RZ] ;  /* 0x00000000fffff984 */ /* 0x000fe20000000800 */
[----:B------:R1:W-:Y:S06]  /*6c70*/  MEMBAR.ALL.CTA ;  /* 0x0000000000007992 */ /* 0x0003ec0000008000 */
[----:B-1----:R-:W1:Y:S01]  /*6c80*/  FENCE.VIEW.ASYNC.S ;  /* 0x00000000000073c6 */ /* 0x002e620000000000 */
[C---:B------:R-:W-:Y:S01]  /*6c90*/  IMAD.WIDE.U32 R12, R3.reuse, UR4, R12 ;  /* 0x00000004030c7c25 */ /* 0x040fe2000f8e000c */
[----:B------:R-:W-:Y:S01]  /*6ca0*/  UIADD3 UR4, UR40, 0x2d820, URZ ;  /* 0x0002d82028047890 */ /* 0x000fe2000fffe03f */
[----:B------:R-:W-:Y:S01]  /*6cb0*/  BSSY B0, `(.L_x_10022) ;  /* 0x000001d000007945 */ /* 0x000fe20003800000 */
[----:B------:R-:W-:Y:S01]  /*6cc0*/  ULDC.64 UR6, c[0x0][0xa80] ;  /* 0x0002a00000067ab9 */ /* 0x000fe20000000a00 */
[----:B------:R-:W-:Y:S01]  /*6cd0*/  IMAD R15, R3, UR5, R0 ;  /* 0x00000005030f7c24 */ /* 0x000fe2000f8e0200 */
[----:B------:R-:W-:Y:S01]  /*6ce0*/  UPRMT UR4, URZ, 0x654, UR4 ;  /* 0x000006543f047896 */ /* 0x000fe20008000004 */
[----:B------:R-:W-:Y:S01]  /*6cf0*/  LEA R0, P1, R12, UR6, 0x1 ;  /* 0x000000060c007c11 */ /* 0x000fe2000f8208ff */
[----:B------:R-:W-:Y:S01]  /*6d00*/  UISETP.NE.AND UP0, UPT, UR44, 0x2, UPT ;  /* 0x000000022c00788c */ /* 0x000fe2000bf05270 */
[----:B------:R-:W-:Y:S01]  /*6d10*/  IMAD.IADD R3, R13, 0x1, R15 ;  /* 0x000000010d037824 */ /* 0x000fe200078e020f */
[----:B------:R-:W-:-:S02]  /*6d20*/  ULDC UR5, c[0x0][0xc] ;  /* 0x0000030000057ab9 */ /* 0x000fc40000000800 */
[----:B------:R-:W-:Y:S01]  /*6d30*/  USEL UR6, URZ, 0x1, UP0 ;  /* 0x000000013f067887 */ /* 0x000fe20008000000 */
[----:B-1----:R0:W1:Y:S01]  /*6d40*/  SHFL.IDX PT, R14, R0, RZ, 0x1c1f ;  /* 0x001c1fff000e7589 */ /* 0x00206200000e0000 */
[----:B------:R-:W-:Y:S01]  /*6d50*/  LEA.HI.X R26, R12, UR7, R3, 0x1, P1 ;  /* 0x000000070c1a7c11 */ /* 0x000fe200088f0c03 */
[----:B------:R-:W-:Y:S02]  /*6d60*/  UIADD3 UR36, UR5, UR36, URZ ;  /* 0x0000002405247290 */ /* 0x000fe4000fffe03f */
[----:B------:R-:W-:Y:S02]  /*6d70*/  USEL UR44, UR44, URZ, UP0 ;  /* 0x0000003f2c2c7287 */ /* 0x000fe40008000000 */
[----:B------:R-:W-:Y:S01]  /*6d80*/  ULOP3.LUT UR45, UR45, UR6, URZ, 0x3c, !UPT ;  /* 0x000000062d2d7292 */ /* 0x000fe2000f8e3c3f */
[----:B------:R0:W2:Y:S01]  /*6d90*/  SHFL.IDX PT, R15, R26, RZ, 0x1c1f ;  /* 0x001c1fff1a0f7589 */ /* 0x0000a200000e0000 */
[----:B------:R-:W-:Y:S01]  /*6da0*/  SYNCS.ARRIVE.TRANS64.RED.A1T0 RZ, [UR4], RZ ;  /* 0x000000ffffff79a7 */ /* 0x000fe20008100404 */
[----:B------:R-:W-:Y:S09]  /*6db0*/  @P0 BRA `(.L_x_10023) ;  /* 0x0000000000300947 */ /* 0x000ff20003800000 */
[----:B------:R-:W-:Y:S02]  /*6dc0*/  ULDC UR4, c[0x0][0xac8] ;  /* 0x0002b20000047ab9 */ /* 0x000fe40000000800 */
[----:B------:R-:W-:Y:S02]  /*6dd0*/  ISETP.GE.AND P1, PT, R136, UR4, PT ;  /* 0x0000000488007c0c */ /* 0x000fe4000bf26270 */
[----:B------:R-:W-:Y:S02]  /*6de0*/  ISETP.GE.AND P2, PT, R23, UR4, PT ;  /* 0x0000000417007c0c */ /* 0x000fe4000bf46270 */
[----:B------:R-:W-:-:S09]  /*6df0*/  ISETP.GE.AND P0, PT, R22, UR4, PT ;  /* 0x0000000416007c0c */ /* 0x000fd2000bf06270 */
[-C--:B01----:R-:W-:Y:S02]  /*6e00*/  @!P1 LEA R20, P3, R136, R14.reuse, 0x1 ;  /* 0x0000000e88149211 */ /* 0x083fe400078608ff */
[C---:B------:R-:W-:Y:S02]  /*6e10*/  @!P2 LEA R24, P4, R23.reuse, R14, 0x1 ;  /* 0x0000000e1718a211 */ /* 0x040fe400078808ff */
[----:B--2---:R-:W-:Y:S01]  /*6e20*/  @!P0 IMAD.WIDE R12, R22, 0x2, R14 ;  /* 0x00000002160c8825 */ /* 0x004fe200078e020e */
[-C--:B------:R-:W-:Y:S02]  /*6e30*/  @!P1 LEA.HI.X R21, R136, R15.reuse, R147, 0x1, P3 ;  /* 0x0000000f88159211 */ /* 0x080fe400018f0c93 */
[----:B------:R-:W-:Y:S02]  /*6e40*/  @!P2 LEA.HI.X R25, R23, R15, R146, 0x1, P4 ;  /* 0x0000000f1719a211 */ /* 0x000fe400020f0c92 */
[----:B-----5:R3:W-:Y:S04]  /*6e50*/  @!P0 ST.E.128 desc[UR48][R12.64], R48 ;  /* 0x000000300c008985 */ /* 0x0207e8000c101d30 */
[----:B------:R3:W-:Y:S04]  /*6e60*/  @!P1 ST.E.128 desc[UR48][R20.64], R52 ;  /* 0x0000003414009985 */ /* 0x0007e8000c101d30 */
[----:B------:R3:W-:Y:S02]  /*6e70*/  @!P2 ST.E.128 desc[UR48][R24.64], R56 ;  /* 0x000000381800a985 */ /* 0x0007e4000c101d30 */
.L_x_10023:
[----:B------:R-:W-:Y:S05]  /*6e80*/  BSYNC B0 ;  /* 0x0000000000007941 */ /* 0x000fea0003800000 */
.L_x_10022:
[----:B------:R-:W-:Y:S01]  /*6e90*/  VIADD R3, R61, 0x60 ;  /* 0x000000603d037836 */ /* 0x000fe20000000000 */
[----:B--2---:R2:W4:Y:S01]  /*6ea0*/  SHFL.IDX PT, R15, R26, 0x1, 0x1c1f ;  /* 0x003c1f001a0f7f89 */ /* 0x00452200000e0000 */
[----:B------:R-:W-:Y:S01]  /*6eb0*/  UIADD3 UR46, UR46, 0x1, URZ ;  /* 0x000000012e2e7890 */ /* 0x000fe2000fffe03f */
[----:B------:R-:W-:Y:S02]  /*6ec0*/  BSSY B0, `(.L_x_10024) ;  /* 0x0000010000007945 */ /* 0x000fe40003800000 */
[----:B------:R-:W-:Y:S01]  /*6ed0*/  ISETP.GE.AND P0, PT, R3, R62, PT ;  /* 0x0000003e0300720c */ /* 0x000fe20003f06270 */
[----:B-1----:R2:W1:-:S12]  /*6ee0*/  SHFL.IDX PT, R14, R0, 0x1, 0x1c1f ;  /* 0x003c1f00000e7f89 */ /* 0x00245800000e0000 */
[----:B--2---:R-:W-:Y:S05]  /*6ef0*/  @P0 BRA `(.L_x_10025) ;  /* 0x0000000000300947 */ /* 0x004fea0003800000 */
[----:B------:R-:W-:Y:S02]  /*6f00*/  ULDC UR4, c[0x0][0xac8] ;  /* 0x0002b20000047ab9 */ /* 0x000fe40000000800 */
[----:B------:R-:W-:Y:S02]  /*6f10*/  ISETP.GE.AND P3, PT, R136, UR4, PT ;  /* 0x0000000488007c0c */ /* 0x000fe4000bf66270 */
[----:B------:R-:W-:Y:S02]  /*6f20*/  ISETP.GE.AND P4, PT, R23, UR4, PT ;  /* 0x0000000417007c0c */ /* 0x000fe4000bf86270 */
[----:B------:R-:W-:-:S09]  /*6f30*/  ISETP.GE.AND P2, PT, R22, UR4, PT ;  /* 0x0000000416007c0c */ /* 0x000fd2000bf46270 */
[-C--:B01-3--:R-:W-:Y:S02]  /*6f40*/  @!P3 LEA R20, P0, R136, R14.reuse, 0x1 ;  /* 0x0000000e8814b211 */ /* 0x08bfe400078008ff */
[C---:B------:R-:W-:Y:S02]  /*6f50*/  @!P4 LEA R24, P1, R23.reuse, R14, 0x1 ;  /* 0x0000000e1718c211 */ /* 0x040fe400078208ff */
[----:B----4-:R-:W-:Y:S01]  /*6f60*/  @!P2 IMAD.WIDE R12, R22, 0x2, R14 ;  /* 0x00000002160ca825 */ /* 0x010fe200078e020e */
[-C--:B------:R-:W-:Y:S02]  /*6f70*/  @!P3 LEA.HI.X R21, R136, R15.reuse, R147, 0x1, P0 ;  /* 0x0000000f8815b211 */ /* 0x080fe400000f0c93 */
[----:B------:R-:W-:Y:S02]  /*6f80*/  @!P4 LEA.HI.X R25, R23, R15, R146, 0x1, P1 ;  /* 0x0000000f1719c211 */ /* 0x000fe400008f0c92 */
[----:B-----5:R2:W-:Y:S04]  /*6f90*/  @!P2 ST.E.128 desc[UR48][R12.64], R44 ;  /* 0x0000002c0c00a985 */ /* 0x0205e8000c101d30 */
[----:B------:R2:W-:Y:S04]  /*6fa0*/  @!P3 ST.E.128 desc[UR48][R20.64], R4 ;  /* 0x000000041400b985 */ /* 0x0005e8000c101d30 */
[----:B------:R2:W-:Y:S02]  /*6fb0*/  @!P4 ST.E.128 desc[UR48][R24.64], R8 ;  /* 0x000000081800c985 */ /* 0x0005e4000c101d30 */
.L_x_10025:
[----:B------:R-:W-:Y:S05]  /*6fc0*/  BSYNC B0 ;  /* 0x0000000000007941 */ /* 0x000fea0003800000 */
.L_x_10024:
[----:B0-----:R-:W0:Y:S02]  /*6fd0*/  LDC R0, c[0x0][0xc34] ;  /* 0x00030d00ff007b82 */ /* 0x001e240000000800 */
[----:B0-----:R-:W-:-:S13]  /*6fe0*/  ISETP.LE.AND P0, PT, R0, UR36, PT ;  /* 0x0000002400007c0c */ /* 0x001fda000bf03270 */
[----:B------:R-:W-:Y:S05]  /*6ff0*/  @!P0 BRA `(.L_x_10026) ;  /* 0xffffff9c00988947 */ /* 0x000fea000383ffff */
[----:B------:R-:W-:Y:S05]  /*7000*/  EXIT ;  /* 0x000000000000794d */ /* 0x000fea0003800000 */
.L_x_9996:
[----:B------:R-:W-:-:S08]  /*7010*/  NOP ;  /* 0x0000000000007918 */ /* 0x000fd00000000000 */
[----:B------:R-:W0:-:S00]  /*7020*/  USETMAXREG.DEALLOC.CTAPOOL 0x20 ;  /* 0x00000020000079c8 */ /* 0x000e0000080e0500 */
[----:B------:R-:W1:Y:S01]  /*7030*/  S2UR UR10, SR_CTAID.X ;  /* 0x00000000000a79c3 */ /* 0x000e620000002500 */
[----:B0-----:R-:W-:Y:S02]  /*7040*/  IMAD.MOV.U32 R25, RZ, RZ, 0x1 ;  /* 0x00000001ff197424 */ /* 0x001fe400078e00ff */
[----:B------:R-:W-:Y:S02]  /*7050*/  IMAD.MOV.U32 R23, RZ, RZ, RZ ;  /* 0x000000ffff177224 */ /* 0x000fe400078e00ff */
[----:B------:R-:W-:-:S03]  /*7060*/  IMAD.MOV.U32 R0, RZ, RZ, 0x1 ;  /* 0x00000001ff007424 */ /* 0x000fc600078e00ff */
[----:B------:R-:W1:Y:S02]  /*7070*/  LDC R2, c[0x0][0xc34] ;  /* 0x00030d00ff027b82 */ /* 0x000e640000000800 */
[----:B-1----:R-:W-:-:S13]  /*7080*/  ISETP.LE.AND P0, PT, R2, UR10, PT ;  /* 0x0000000a02007c0c */ /* 0x002fda000bf03270 */
[----:B------:R-:W-:Y:S05]  /*7090*/  @P0 BRA `(.L_x_10027) ;  /* 0x00000034001c0947 */ /* 0x000fea0003800000 */
[----:B------:R-:W0:Y:S01]  /*70a0*/  S2R R5, SR_TID.X ;  /* 0x0000000000057919 */ /* 0x000e220000002100 */
[----:B------:R-:W-:Y:S01]  /*70b0*/  ULDC.64 UR6, c[0x0][0x2f0] ;  /* 0x0000bc0000067ab9 */ /* 0x000fe20000000a00 */
[----:B------:R-:W-:Y:S01]  /*70c0*/  ULDC UR9, c[0x0][0x2b8] ;  /* 0x0000ae0000097ab9 */ /* 0x000fe20000000800 */
[----:B------:R-:W-:Y:S01]  /*70d0*/  LOP3.LUT R16, R16, 0xfffffffd, RZ, 0xc0, !PT ;  /* 0xfffffffd10107812 */ /* 0x000fe200078ec0ff */
[----:B------:R-:W-:Y:S01]  /*70e0*/  ULDC.64 UR4, c[0x0][0x418] ;  /* 0x0001060000047ab9 */ /* 0x000fe20000000a00 */
[----:B------:R-:W1:Y:S01]  /*70f0*/  S2UR UR8, SR_CgaCtaId ;  /* 0x00000000000879c3 */ /* 0x000e620000008800 */
[----:B------:R-:W-:Y:S01]  /*7100*/  UISETP.NE.U32.AND UP0, UPT, UR4, URZ, UPT ;  /* 0x0000003f0400728c */ /* 0x000fe2000bf05070 */
[----:B------:R-:W-:Y:S01]  /*7110*/  IMAD.MOV.U32 R25, RZ, RZ, 0x1 ;  /* 0x00000001ff197424 */ /* 0x000fe200078e00ff */
[----:B------:R-:W-:Y:S01]  /*7120*/  UMOV UR37, 0x400 ;  /* 0x0000040000257882 */ /* 0x000fe20000000000 */
[----:B------:R-:W-:Y:S01]  /*7130*/  ULDC UR4, c[0x0][0x424] ;  /* 0x0001090000047ab9 */ /* 0x000fe20000000800 */
[----:B------:R-:W-:Y:S01]  /*7140*/  UISETP.NE.AND.EX UP0, UPT, UR5, URZ, UPT, UP0 ;  /* 0x0000003f0500728c */ /* 0x000fe2000bf05300 */
[----:B------:R-:W-:Y:S01]  /*7150*/  IMAD.MOV.U32 R23, RZ, RZ, RZ ;  /* 0x000000ffff177224 */ /* 0x000fe200078e00ff */
[----:B------:R-:W-:Y:S01]  /*7160*/  ULDC UR38, c[0x0][0x448] ;  /* 0x0001120000267ab9 */ /* 0x000fe20000000800 */
[----:B------:R-:W-:-:S02]  /*7170*/  ULOP3.LUT UR40, UR42, 0x2, URZ, 0xfc, !UPT ;  /* 0x000000022a287892 */ /* 0x000fc4000f8efc3f */
[----:B------:R-:W-:Y:S01]  /*7180*/  USEL UR4, UR4, 0x1, UP0 ;  /* 0x0000000104047887 */ /* 0x000fe20008000000 */
[----:B------:R-:W-:-:S03]  /*7190*/  ULDC UR41, c[0x0][0xc] ;  /* 0x0000030000297ab9 */ /* 0x000fc60000000800 */
[----:B------:R-:W-:-:S03]  /*71a0*/  UIMAD UR36, UR4, UR6, URZ ;  /* 0x00000006042472a4 */ /* 0x000fc6000f8e023f */
[----:B------:R-:W-:Y:S01]  /*71b0*/  ULDC UR4, c[0x0][0x288] ;  /* 0x0000a20000047ab9 */ /* 0x000fe20000000800 */
[----:B------:R-:W-:Y:S02]  /*71c0*/  UIADD3 UR5, UR36, 0x7f, URZ ;  /* 0x0000007f24057890 */ /* 0x000fe4000fffe03f */
[----:B------:R-:W-:Y:S02]  /*71d0*/  UIMAD UR38, UR38, UR4, URZ ;  /* 0x00000004262672a4 */ /* 0x000fe4000f8e023f */
[----:B------:R-:W-:Y:S02]  /*71e0*/  USHF.R.S32.HI UR6, URZ, 0x1f, UR5 ;  /* 0x0000001f3f067899 */ /* 0x000fe40008011405 */
[----:B-1----:R-:W-:Y:S02]  /*71f0*/  ULEA UR37, UR8, UR37, 0x18 ;  /* 0x0000002508257291 */ /* 0x002fe4000f8ec03f */
[----:B------:R-:W-:Y:S01]  /*7200*/  ULEA.HI UR6, UR6, UR5, URZ, 0x7 ;  /* 0x0000000506067291 */ /* 0x000fe2000f8f383f */
[----:B0-----:R-:W-:-:S03]  /*7210*/  IMAD.SHL.U32 R28, R5, 0x8, RZ ;  /* 0x00000008051c7824 */ /* 0x001fc600078e00ff */
[----:B------:R-:W-:Y:S02]  /*7220*/  ULEA.HI.SX32 UR43, UR6, 0xffffffff, 0x19 ;  /* 0xffffffff062b7891 */ /* 0x000fe4000f8fca3f */
[C---:B------:R-:W-:Y:S01]  /*7230*/  LOP3.LUT R0, R28.reuse, 0xd8, RZ, 0xc0, !PT ;  /* 0x000000d81c007812 */ /* 0x040fe200078ec0ff */
[----:B------:R-:W-:Y:S01]  /*7240*/  ULEA.HI.SX32 UR39, UR6, 0xfffffffe, 0x19 ;  /* 0xfffffffe06277891 */ /* 0x000fe2000f8fca3f */
[----:B------:R-:W-:Y:S01]  /*7250*/  LOP3.LUT R4, R28, 0x18, RZ, 0xc0, !PT ;  /* 0x000000181c047812 */ /* 0x000fe200078ec0ff */
[----:B------:R-:W-:Y:S01]  /*7260*/  USHF.L.U32 UR5, UR43, 0x7, URZ ;  /* 0x000000072b057899 */ /* 0x000fe2000800063f */
[----:B------:R-:W-:Y:S02]  /*7270*/  LOP3.LUT R3, R0, 0x18, R5, 0x78, !PT ;  /* 0x0000001800037812 */ /* 0x000fe400078e7805 */
[C---:B------:R-:W-:Y:S02]  /*7280*/  LOP3.LUT R0, R4.reuse, 0x20, RZ, 0xfc, !PT ;  /* 0x0000002004007812 */ /* 0x040fe400078efcff */
[----:B------:R-:W-:-:S02]  /*7290*/  LOP3.LUT R2, R4, 0x40, RZ, 0xfc, !PT ;  /* 0x0000004004027812 */ /* 0x000fc400078efcff */
[C---:B------:R-:W-:Y:S02]  /*72a0*/  ISETP.GE.AND P0, PT, R0.reuse, UR7, PT ;  /* 0x0000000700007c0c */ /* 0x040fe4000bf06270 */
[----:B------:R-:W-:Y:S02]  /*72b0*/  ISETP.GE.AND P1, PT, R0, UR9, PT ;  /* 0x0000000900007c0c */ /* 0x000fe4000bf26270 */
[----:B------:R-:W-:Y:S02]  /*72c0*/  ISETP.GE.AND P2, PT, R2, UR7, PT ;  /* 0x0000000702007c0c */ /* 0x000fe4000bf46270 */
[----:B------:R-:W-:Y:S01]  /*72d0*/  LOP3.LUT R28, R3, 0x320, R28, 0xf8, !PT ;  /* 0x00000320031c7812 */ /* 0x000fe200078ef81c */
[----:B------:R-:W-:-:S05]  /*72e0*/  IMAD.U32 R3, RZ, RZ, UR10 ;  /* 0x0000000aff037e24 */ /* 0x000fca000f8e00ff */
[----:B------:R0:W-:Y:S01]  /*72f0*/  STL [R1+0xc], R3 ;  /* 0x00000c0301007387 */ /* 0x0001e20000100800 */
[----:B------:R-:W-:Y:S02]  /*7300*/  @P0 LOP3.LUT R16, R16, 0x2, RZ, 0xfc, !PT ;  /* 0x0000000210100812 */ /* 0x000fe400078efcff */
[----:B------:R-:W-:Y:S01]  /*7310*/  ISETP.GE.AND P0, PT, R0, UR7, PT ;  /* 0x0000000700007c0c */ /* 0x000fe2000bf06270 */
[----:B------:R1:W-:Y:S01]  /*7320*/  STL [R1+0x10], RZ ;  /* 0x000010ff01007387 */ /* 0x0003e20000100800 */
[----:B------:R-:W-:Y:S02]  /*7330*/  LOP3.LUT R16, R16, 0xfffffdff, RZ, 0xc0, !PT ;  /* 0xfffffdff10107812 */ /* 0x000fe400078ec0ff */
[----:B------:R-:W-:Y:S02]  /*7340*/  SHF.R.U32.HI R0, RZ, 0x2, R5 ;  /* 0x00000002ff007819 */ /* 0x000fe40000011605 */
[----:B------:R-:W-:Y:S02]  /*7350*/  @P1 LOP3.LUT R16, R16, 0x200, RZ, 0xfc, !PT ;  /* 0x0000020010101812 */ /* 0x000fe400078efcff */
[----:B------:R-:W-:-:S02]  /*7360*/  ISETP.GE.AND P1, PT, R2, UR9, PT ;  /* 0x0000000902007c0c */ /* 0x000fc4000bf26270 */
[----:B------:R-:W-:Y:S02]  /*7370*/  LOP3.LUT R16, R16, 0xffffffef, RZ, 0xc0, !PT ;  /* 0xffffffef10107812 */ /* 0x000fe400078ec0ff */
[----:B0-----:R-:W-:Y:S01]  /*7380*/  LOP3.LUT R3, R0, 0x1f, RZ, 0xc0, !PT ;  /* 0x0000001f00037812 */ /* 0x001fe200078ec0ff */
[----:B------:R-:W-:Y:S01]  /*7390*/  IMAD.U32 R0, RZ, RZ, UR5 ;  /* 0x00000005ff007e24 */ /* 0x000fe2000f8e00ff */
[----:B------:R-:W-:Y:S02]  /*73a0*/  @P0 LOP3.LUT R16, R16, 0x10, RZ, 0xfc, !PT ;  /* 0x0000001010100812 */ /* 0x000fe400078efcff */
[----:B------:R-:W-:Y:S02]  /*73b0*/  ISETP.GE.AND P0, PT, R2, UR7, PT ;  /* 0x0000000702007c0c */ /* 0x000fe4000bf06270 */
[----:B------:R-:W-:Y:S02]  /*73c0*/  LOP3.LUT R16, R16, 0xfffffffe, RZ, 0xc0, !PT ;  /* 0xfffffffe10107812 */ /* 0x000fe400078ec0ff */
[----:B------:R-:W-:-:S02]  /*73d0*/  SHF.L.U32 R2, R5, 0x5, RZ ;  /* 0x0000000505027819 */ /* 0x000fc400000006ff */
[----:B------:R-:W-:Y:S02]  /*73e0*/  @P2 LOP3.LUT R16, R16, 0x1, RZ, 0xfc, !PT ;  /* 0x0000000110102812 */ /* 0x000fe400078efcff */
[----:B------:R-:W-:Y:S02]  /*73f0*/  LOP3.LUT R2, R2, 0x60, RZ, 0xc0, !PT ;  /* 0x0000006002027812 */ /* 0x000fe400078ec0ff */
[----:B------:R-:W-:Y:S02]  /*7400*/  LOP3.LUT R16, R16, 0xfffffeff, RZ, 0xc0, !PT ;  /* 0xfffffeff10107812 */ /* 0x000fe400078ec0ff */
[----:B------:R-:W-:Y:S02]  /*7410*/  LOP3.LUT R5, R3, R2, RZ, 0xfc, !PT ;  /* 0x0000000203057212 */ /* 0x000fe400078efcff */
[----:B------:R-:W-:Y:S02]  /*7420*/  @P1 LOP3.LUT R16, R16, 0x100, RZ, 0xfc, !PT ;  /* 0x0000010010101812 */ /* 0x000fe400078efcff */
[----:B------:R-:W-:-:S02]  /*7430*/  ISETP.GE.AND P1, PT, R4, UR7, PT ;  /* 0x0000000704007c0c */ /* 0x000fc4000bf26270 */
[----:B------:R-:W-:Y:S02]  /*7440*/  LOP3.LUT R16, R16, 0xfffffff7, RZ, 0xc0, !PT ;  /* 0xfffffff710107812 */ /* 0x000fe400078ec0ff */
[----:B------:R-:W-:Y:S02]  /*7450*/  LEA R5, R28, UR37, 0x1 ;  /* 0x000000251c057c11 */ /* 0x000fe4000f8e08ff */
[----:B------:R-:W-:Y:S02]  /*7460*/  @P0 LOP3.LUT R16, R16, 0x8, RZ, 0xfc, !PT ;  /* 0x0000000810100812 */ /* 0x000fe400078efcff */
[----:B------:R-:W-:Y:S02]  /*7470*/  ISETP.GE.AND P0, PT, R4, UR7, PT ;  /* 0x0000000704007c0c */ /* 0x000fe4000bf06270 */
[----:B------:R-:W-:Y:S02]  /*7480*/  LOP3.LUT R16, R16, 0xfffffffb, RZ, 0xc0, !PT ;  /* 0xfffffffb10107812 */ /* 0x000fe400078ec0ff */
[----:B------:R-:W-:-:S02]  /*7490*/  LOP3.LUT R2, R3, UR5, R2, 0xfe, !PT ;  /* 0x0000000503027c12 */ /* 0x000fc4000f8efe02 */
[----:B------:R-:W-:-:S07]  /*74a0*/  IADD3 R0, -R3, UR36, -R0 ;  /* 0x0000002403007c10 */ /* 0x000fce000fffe900 */
[----:B------:R-:W-:Y:S02]  /*74b0*/  @P0 LOP3.LUT R16, R16, 0x4, RZ, 0xfc, !PT ;  /* 0x0000000410100812 */ /* 0x000fe400078efcff */
[----:B------:R-:W-:Y:S02]  /*74c0*/  ISETP.GE.AND P0, PT, R4, UR9, PT ;  /* 0x0000000904007c0c */ /* 0x000fe4000bf06270 */
[----:B------:R-:W-:-:S04]  /*74d0*/  LOP3.LUT R16, R16, 0xfffffbff, RZ, 0xc0, !PT ;  /* 0xfffffbff10107812 */ /* 0x000fc800078ec0ff */
[----:B------:R-:W-:-:S04]  /*74e0*/  LOP3.LUT R16, R16, 0xffffffdf, RZ, 0xc0, !PT ;  /* 0xffffffdf10107812 */ /* 0x000fc800078ec0ff */
[----:B------:R-:W-:-:S04]  /*74f0*/  @P1 LOP3.LUT R16, R16, 0x20, RZ, 0xfc, !PT ;  /* 0x0000002010101812 */ /* 0x000fc800078efcff */
[----:B-1----:R-:W-:-:S07]  /*7500*/  @P0 LOP3.LUT R16, R16, 0x400, RZ, 0xfc, !PT ;  /* 0x0000040010100812 */ /* 0x002fce00078efcff */
.L_x_10062:
[----:B------:R-:W2:Y:S01]  /*7510*/  LDL R2, [R1+0xc] ;  /* 0x00000c0001027983 */ /* 0x000ea20000100800 */
[----:B------:R-:W0:Y:S01]  /*7520*/  LDC R0, c[0x0][0xc38] ;  /* 0x00030e00ff007b82 */ /* 0x000e220000000800 */
[----:B------:R-:W-:Y:S05]  /*7530*/  YIELD ;  /* 0x0000000000007946 */ /* 0x000fea0003800000 */
[----:B------:R-:W-:Y:S01]  /*7540*/  ULDC.64 UR4, c[0x0][0xa28] ;  /* 0x00028a0000047ab9 */ /* 0x000fe20000000a00 */
[----:B------:R-:W-:Y:S01]  /*7550*/  IMAD.MOV.U32 R18, RZ, RZ, RZ ;  /* 0x000000ffff127224 */ /* 0x000fe200078e00ff */
[----:B0-----:R-:W-:-:S13]  /*7560*/  ISETP.NE.AND P0, PT, R0, 0x1, PT ;  /* 0x000000010000780c */ /* 0x001fda0003f05270 */
[----:B------:R-:W2:Y:S08]  /*7570*/  @P0 LDC R0, c[0x0][0xc3c] ;  /* 0x00030f00ff000b82 */ /* 0x000eb00000000800 */
[----:B------:R-:W0:Y:S01]  /*7580*/  @P0 LDC R3, c[0x0][0xc40] ;  /* 0x00031000ff030b82 */ /* 0x000e220000000800 */
[----:B--2---:R-:W-:-:S04]  /*7590*/  @P0 IMAD.HI.U32 R0, R2, R0, RZ ;  /* 0x0000000002000227 */ /* 0x004fc800078e00ff */
[----:B------:R-:W-:Y:S01]  /*75a0*/  IMAD.MOV.U32 R24, RZ, RZ, R2 ;  /* 0x000000ffff187224 */ /* 0x000fe200078e0002 */
[----:B0-----:R-:W-:Y:S02]  /*75b0*/  @P0 SHF.R.U32.HI R24, RZ, R3, R0 ;  /* 0x00000003ff180219 */ /* 0x001fe40000011600 */
        /* <DEDUP_REMOVED lines=8> */
[----:B------:R-:W0:Y:S02]  /*7640*/  @P0 LDC.64 R2, c[0x0][0xa28] ;  /* 0x00028a00ff020b82 */ /* 0x000e240000000a00 */
[----:B0-----:R-:W-:-:S05]  /*7650*/  @P0 IMAD.WIDE R2, R19, 0x4, R2 ;  /* 0x0000000413020825 */ /* 0x001fca00078e0202 */
[----:B------:R-:W2:Y:S01]  /*7660*/  @P0 LDG.E R18, desc[UR48][R2.64] ;  /* 0x0000003002120981 */ /* 0x000ea2000c1e1900 */
[----:B------:R-:W-:-:S04]  /*7670*/  UIADD3 UR4, UR37, 0x15400, URZ ;  /* 0x0001540025047890 */ /* 0x000fc8000fffe03f */
[----:B------:R-:W-:-:S06]  /*7680*/  ULOP3.LUT UP0, URZ, UR4, 0x1bf, URZ, 0xc0, !UPT ;  /* 0x000001bf043f7892 */ /* 0x000fcc000f80c03f */
[----:B------:R-:W-:Y:S01]  /*7690*/  PLOP3.LUT P0, PT, PT, PT, UP0, 0x80, 0x0 ;  /* 0x000000000000781c */ /* 0x000fe20003f0f008 */
[----:B--2---:R0:W-:-:S12]  /*76a0*/  STL [R1+0x8], R18 ;  /* 0x0000081201007387 */ /* 0x0041d80000100800 */
[----:B------:R-:W-:Y:S05]  /*76b0*/  @!P0 BRA `(.L_x_10028) ;  /* 0x0000000000408947 */ /* 0x000fea0003800000 */
[----:B------:R-:W-:Y:S01]  /*76c0*/  MOV R2, 0x0 ;  /* 0x0000000000027802 */ /* 0x000fe20000000f00 */
[----:B------:R-:W-:Y:S01]  /*76d0*/  ULDC.64 UR6, c[0x4][0x138] ;  /* 0x01004e0000067ab9 */ /* 0x000fe20000000a00 */
[----:B------:R-:W-:Y:S01]  /*76e0*/  ULDC.64 UR8, c[0x4][0x140] ;  /* 0x0100500000087ab9 */ /* 0x000fe20000000a00 */
[----:B------:R-:W-:Y:S01]  /*76f0*/  ULDC.64 UR4, c[0x4][0x30] ;  /* 0x01000c0000047ab9 */ /* 0x000fe20000000a00 */
[----:B------:R-:W-:Y:S01]  /*7700*/  IMAD.U32 R4, RZ, RZ, UR6 ;  /* 0x00000006ff047e24 */ /* 0x000fe2000f8e00ff */
[----:B------:R-:W-:Y:S01]  /*7710*/  MOV R8, 0x70 ;  /* 0x0000007000087802 */ /* 0x000fe20000000f00 */
[----:B------:R-:W1:Y:S01]  /*7720*/  LDC.64 R2, c[0x4][R2] ;  /* 0x0100000002027b82 */ /* 0x000e620000000a00 */
        /* <DEDUP_REMOVED lines=8> */
[----:B01----:R-:W-:Y:S05]  /*77b0*/  CALL.ABS.NOINC R2 ;  /* 0x0000000002007343 */ /* 0x003fea0003c00000 */
.L_x_10028:
        /* <DEDUP_REMOVED lines=20> */
.L_x_10030:
        /* <DEDUP_REMOVED lines=15> */
.L_x_10029:
[----:B------:R-:W-:Y:S01]  /*79f0*/  ULDC.64 UR4, c[0x0][0x9f8] ;  /* 0x00027e0000047ab9 */ /* 0x000fe20000000a00 */
[--C-:B------:R-:W-:Y:S01]  /*7a00*/  IMAD.MOV.U32 R6, RZ, RZ, R19.reuse ;  /* 0x000000ffff067224 */ /* 0x100fe200078e0013 */
[----:B------:R-:W-:Y:S01]  /*7a10*/  ISETP.NE.U32.AND P0, PT, RZ, UR4, PT ;  /* 0x00000004ff007c0c */ /* 0x000fe2000bf05070 */
[----:B------:R-:W1:Y:S01]  /*7a20*/  LDC R9, c[0x0][0x430] ;  /* 0x00010c00ff097b82 */ /* 0x000e620000000800 */
[----:B------:R-:W-:Y:S01]  /*7a30*/  IMAD.MOV R5, RZ, RZ, -R19 ;  /* 0x000000ffff057224 */ /* 0x000fe200078e0a13 */
[----:B------:R-:W-:Y:S01]  /*7a40*/  ULDC UR4, c[0x0][0xc44] ;  /* 0x0003110000047ab9 */ /* 0x000fe20000000800 */
[----:B------:R-:W-:-:S13]  /*7a50*/  ISETP.NE.AND.EX P0, PT, RZ, UR5, PT, P0 ;  /* 0x00000005ff007c0c */ /* 0x000fda000bf05300 */
[----:B------:R-:W2:Y:S02]  /*7a60*/  @P0 LDC.64 R2, c[0x0][0x9f8] ;  /* 0x00027e00ff020b82 */ /* 0x000ea40000000a00 */
[----:B--2---:R-:W-:-:S05]  /*7a70*/  @P0 IMAD.WIDE R2, R19, 0x4, R2 ;  /* 0x0000000413020825 */ /* 0x004fca00078e0202 */
[----:B------:R-:W2:Y:S01]  /*7a80*/  @P0 LDG.E R6, desc[UR48][R2.64] ;  /* 0x0000003002060981 */ /* 0x000ea2000c1e1900 */
[----:B------:R-:W-:Y:S01]  /*7a90*/  UMOV UR5, 0xffffffff ;  /* 0xffffffff00057882 */ /* 0x000fe20000000000 */
[----:B------:R-:W-:Y:S02]  /*7aa0*/  IMAD R22, R5, UR4, R24 ;  /* 0x0000000405167c24 */ /* 0x000fe4000f8e0218 */
[----:B--2---:R2:W-:Y:S01]  /*7ab0*/  STL [R1], R6 ;  /* 0x0000000601007387 */ /* 0x0045e20000100800 */
[----:B-1----:R-:W-:Y:S05]  /*7ac0*/  BRA.DIV UR5, `(.L_x_10031) ;  /* 0x0000002e05d87947 */ /* 0x002fea000b800000 */
.L_x_10079:
[----:B------:R-:W1:Y:S01]  /*7ad0*/  S2R R2, SR_TID.X ;  /* 0x0000000000027919 */ /* 0x000e620000002100 */
[----:B------:R-:W-:Y:S01]  /*7ae0*/  USHF.L.U32 UR4, UR43, 0x7, URZ ;  /* 0x000000072b047899 */ /* 0x000fe2000800063f */
[----:B------:R-:W-:Y:S02]  /*7af0*/  ISETP.NE.AND P1, PT, R9, 0x1, PT ;  /* 0x000000010900780c */ /* 0x000fe40003f25270 */
[----:B------:R-:W-:Y:S02]  /*7b00*/  SHF.R.S32.HI R10, RZ, 0x1f, R6 ;  /* 0x0000001fff0a7819 */ /* 0x000fe40000011406 */
[----:B------:R-:W-:-:S03]  /*7b10*/  LOP3.LUT R16, R16, 0xffffffbf, RZ, 0xc0, !PT ;  /* 0xffffffbf10107812 */ /* 0x000fc600078ec0ff */
[----:B------:R3:W-:Y:S06]  /*7b20*/  STL [R1+0x4], R10 ;  /* 0x0000040a01007387 */ /* 0x0007ec0000100800 */
[----:B------:R-:W4:Y:S01]  /*7b30*/  @P1 LDC R3, c[0x0][0x434] ;  /* 0x00010d00ff031b82 */ /* 0x000f220000000800 */
[----:B------:R-:W-:-:S07]  /*7b40*/  @P1 LOP3.LUT R16, R16, 0x40, RZ, 0xfc, !PT ;  /* 0x0000004010101812 */ /* 0x000fce00078efcff */
[----:B------:R-:W0:Y:S01]  /*7b50*/  @P1 LDC R7, c[0x0][0x438] ;  /* 0x00010e00ff071b82 */ /* 0x000e220000000800 */
[----:B-1----:R-:W-:Y:S01]  /*7b60*/  SHF.R.U32.HI R0, RZ, 0x2, R2 ;  /* 0x00000002ff007819 */ /* 0x002fe20000011602 */
[----:B------:R-:W-:-:S03]  /*7b70*/  IMAD.SHL.U32 R2, R2, 0x20, RZ ;  /* 0x0000002002027824 */ /* 0x000fc600078e00ff */
[----:B------:R-:W-:Y:S02]  /*7b80*/  LOP3.LUT R0, R0, 0x1f, RZ, 0xc0, !PT ;  /* 0x0000001f00007812 */ /* 0x000fe400078ec0ff */
[----:B------:R-:W-:-:S04]  /*7b90*/  LOP3.LUT R2, R2, 0x60, RZ, 0xc0, !PT ;  /* 0x0000006002027812 */ /* 0x000fc800078ec0ff */
[----:B------:R-:W-:-:S04]  /*7ba0*/  LOP3.LUT R0, R0, UR4, R2, 0xfe, !PT ;  /* 0x0000000400007c12 */ /* 0x000fc8000f8efe02 */
[C---:B------:R-:W-:Y:S01]  /*7bb0*/  ISETP.GE.AND P0, PT, R0.reuse, UR36, PT ;  /* 0x0000002400007c0c */ /* 0x040fe2000bf06270 */
[----:B------:R-:W-:-:S04]  /*7bc0*/  IMAD.IADD R0, R0, 0x1, R18 ;  /* 0x0000000100007824 */ /* 0x000fc800078e0212 */
[----:B----4-:R-:W-:-:S04]  /*7bd0*/  @P1 IMAD.HI.U32 R2, R0, R3, RZ ;  /* 0x0000000300021227 */ /* 0x010fc800078e00ff */
[----:B------:R-:W-:Y:S01]  /*7be0*/  IMAD.MOV.U32 R8, RZ, RZ, R0 ;  /* 0x000000ffff087224 */ /* 0x000fe200078e0000 */
[----:B0-----:R-:W-:-:S03]  /*7bf0*/  @P1 SHF.R.U32.HI R8, RZ, R7, R2 ;  /* 0x00000007ff081219 */ /* 0x001fc60000011602 */
[----:B------:R-:W0:Y:S01]  /*7c00*/  @!P0 LDC.64 R4, c[0x0][0x428] ;  /* 0x00010a00ff048b82 */ /* 0x000e220000000a00 */
[----:B------:R-:W-:Y:S01]  /*7c10*/  @!P0 SHF.R.S32.HI R3, RZ, 0x1f, R8 ;  /* 0x0000001fff038819 */ /* 0x000fe20000011408 */
[----:B0-----:R-:W-:-:S04]  /*7c20*/  @!P0 IMAD R2, R10, R4, RZ ;  /* 0x000000040a028224 */ /* 0x001fc800078e02ff */
[----:B------:R-:W-:Y:S02]  /*7c30*/  @!P0 IMAD R5, R6, R5, R2 ;  /* 0x0000000506058224 */ /* 0x000fe400078e0202 */
[----:B------:R-:W-:-:S04]  /*7c40*/  @!P0 IMAD.MOV.U32 R2, RZ, RZ, R8 ;  /* 0x000000ffff028224 */ /* 0x000fc800078e0008 */
[----:B------:R-:W-:Y:S01]  /*7c50*/  @!P0 IMAD.WIDE.U32 R2, R6, R4, R2 ;  /* 0x0000000406028225 */ /* 0x000fe200078e0002 */
[----:B------:R-:W-:Y:S01]  /*7c60*/  MOV R4, RZ ;  /* 0x000000ff00047202 */ /* 0x000fe20000000f00 */
[----:B--2---:R-:W0:Y:S02]  /*7c70*/  @!P0 LDC.64 R6, c[0x0][0x418] ;  /* 0x00010600ff068b82 */ /* 0x004e240000000a00 */
[----:B------:R-:W-:Y:S01]  /*7c80*/  @!P0 IMAD.IADD R5, R3, 0x1, R5 ;  /* 0x0000000103058824 */ /* 0x000fe200078e0205 */
[----:B------:R-:W-:Y:S02]  /*7c90*/  LOP3.LUT R16, R16, 0xffffff7f, RZ, 0xc0, !PT ;  /* 0xffffff7f10107812 */ /* 0x000fe400078ec0ff */
[----:B0-----:R-:W-:-:S04]  /*7ca0*/  @!P0 LEA R6, P1, R2, R6, 0x2 ;  /* 0x0000000602068211 */ /* 0x001fc800078210ff */
[----:B------:R-:W-:Y:S01]  /*7cb0*/  @!P0 LEA.HI.X R7, R2, R7, R5, 0x2, P1 ;  /* 0x0000000702078211 */ /* 0x000fe200008f1405 */
[----:B------:R-:W-:Y:S02]  /*7cc0*/  IMAD.U32 R2, RZ, RZ, UR40 ;  /* 0x00000028ff027e24 */ /* 0x000fe4000f8e00ff */
[----:B------:R-:W-:Y:S01]  /*7cd0*/  IMAD.MOV R3, RZ, RZ, -R8 ;  /* 0x000000ffff037224 */ /* 0x000fe200078e0a08 */
[----:B------:R-:W-:Y:S01]  /*7ce0*/  SHF.R.S32.HI R29, RZ, 0x1f, R22 ;  /* 0x0000001fff1d7819 */ /* 0x000fe20000011416 */
[----:B------:R0:W5:Y:S01]  /*7cf0*/  @!P0 LDG.E R4, desc[UR48][R6.64] ;  /* 0x0000003006048981 */ /* 0x000162000c1e1900 */
[----:B------:R-:W-:Y:S01]  /*7d00*/  ISETP.NE.AND P2, PT, R2, 0x3, PT ;  /* 0x000000030200780c */ /* 0x000fe20003f45270 */
[----:B0-----:R-:W-:-:S12]  /*7d10*/  IMAD R6, R9, R3, R0 ;  /* 0x0000000309067224 */ /* 0x001fd800078e0200 */
[----:B------:R-:W-:Y:S01]  /*7d20*/  @P2 LOP3.LUT R16, R16, 0x80, RZ, 0xfc, !PT ;  /* 0x0000008010102812 */ /* 0x000fe200078efcff */
[----:B---3--:R-:W-:Y:S06]  /*7d30*/  @!P2 BRA `(.L_x_10032) ;  /* 0x000000000004a947 */ /* 0x008fec0003800000 */
[----:B------:R-:W-:Y:S01]  /*7d40*/  BPT.TRAP 0x1 ;  /* 0x000000040000795c */ /* 0x000fe20000300000 */
.L_x_10032:
        /* <DEDUP_REMOVED lines=21> */
[----:B------:R-:W-:Y:S02]  /*7ea0*/  LEA R0, R23, UR37, 0x3 ;  /* 0x0000002517007c11 */ /* 0x000fe4000f8e18ff */
[----:B------:R-:W-:-:S04]  /*7eb0*/  SHF.L.U32 R2, R25, 0x1f, RZ ;  /* 0x0000001f19027819 */ /* 0x000fc800000006ff */
[----:B------:R-:W0:Y:S02]  /*7ec0*/  SYNCS.PHASECHK.TRANS64.TRYWAIT P0, [R0+URZ+0x2d840], R2 ;  /* 0x02d84002000075a7 */ /* 0x000e24000800017f */
[----:B0-----:R-:W-:Y:S05]  /*7ed0*/  @!P0 BRA `(.L_x_10034) ;  /* 0x0000002c00088947 */ /* 0x001fea0003800000 */
.L_x_10080:
[----:B------:R-:W-:Y:S05]  /*7ee0*/  BSYNC B0 ;  /* 0x0000000000007941 */ /* 0x000fea0003800000 */
.L_x_10033:
[----:B------:R-:W1:Y:S01]  /*7ef0*/  S2R R9, SR_TID.X ;  /* 0x0000000000097919 */ /* 0x000e620000002100 */
[----:B------:R-:W-:Y:S01]  /*7f00*/  ULDC.64 UR4, c[0x0][0x300] ;  /* 0x0000c00000047ab9 */ /* 0x000fe20000000a00 */
[----:B------:R-:W-:Y:S01]  /*7f10*/  USHF.L.U32 UR6, UR43, 0x7, URZ ;  /* 0x000000072b067899 */ /* 0x000fe2000800063f */
[----:B------:R-:W-:Y:S01]  /*7f20*/  IMAD R7, R7, UR4, RZ ;  /* 0x0000000407077c24 */ /* 0x000fe2000f8e02ff */
[----:B------:R-:W-:Y:S01]  /*7f30*/  LOP3.LUT P4, RZ, R16, 0x4, RZ, 0xc0, !PT ;  /* 0x0000000410ff7812 */ /* 0x000fe2000788c0ff */
        /* <DEDUP_REMOVED lines=15> */
[----:B-1----:R-:W-:Y:S01]  /*8030*/  SHF.R.U32.HI R10, RZ, 0x2, R9 ;  /* 0x00000002ff0a7819 */ /* 0x002fe20000011609 */
[----:B------:R-:W-:Y:S01]  /*8040*/  IMAD.SHL.U32 R8, R9, 0x8, RZ ;  /* 0x0000000809087824 */ /* 0x000fe200078e00ff */
[----:B------:R-:W-:Y:S01]  /*8050*/  LEA R5, P0, R2, UR4, 0x1 ;  /* 0x0000000402057c11 */ /* 0x000fe2000f8008ff */
[----:B------:R-:W-:Y:S01]  /*8060*/  IMAD.IADD R4, R3, 0x1, R4 ;  /* 0x0000000103047824 */ /* 0x000fe200078e0204 */
[----:B------:R-:W-:Y:S01]  /*8070*/  UMOV UR4, 0xffffffff ;  /* 0xffffffff00047882 */ /* 0x000fe20000000000 */
[----:B------:R-:W-:Y:S01]  /*8080*/  IMAD.U32 R9, RZ, RZ, UR6 ;  /* 0x00000006ff097e24 */ /* 0x000fe2000f8e00ff */
[----:B------:R-:W-:Y:S02]  /*8090*/  LOP3.LUT R10, R10, 0x1f, RZ, 0xc0, !PT ;  /* 0x0000001f0a0a7812 */ /* 0x000fe400078ec0ff */
[----:B------:R-:W-:Y:S01]  /*80a0*/  LEA.HI.X R6, R2, UR5, R4, 0x1, P0 ;  /* 0x0000000502067c11 */ /* 0x000fe200080f0c04 */
[----:B------:R-:W-:Y:S01]  /*80b0*/  IMAD R4, R23, 0x3000, R28 ;  /* 0x0000300017047824 */ /* 0x000fe200078e021c */
[----:B------:R-:W-:-:S02]  /*80c0*/  LOP3.LUT R8, R8, 0x18, RZ, 0xc0, !PT ;  /* 0x0000001808087812 */ /* 0x000fc400078ec0ff */
[----:B------:R-:W-:Y:S01]  /*80d0*/  IADD3 R9, -R10, UR36, -R9 ;  /* 0x000000240a097c10 */ /* 0x000fe2000fffe909 */
[----:B------:R-:W-:Y:S06]  /*80e0*/  BRA.DIV UR4, `(.L_x_10035) ;  /* 0x0000002a04987947 */ /* 0x000fec000b800000 */
[----:B------:R-:W0:Y:S01]  /*80f0*/  SHFL.IDX PT, R3, R5, RZ, 0x1c1f ;  /* 0x001c1fff05037589 */ /* 0x000e2200000e0000 */
[----:B------:R-:W-:-:S03]  /*8100*/  ISETP.GE.AND P0, PT, R9, 0x1, PT ;  /* 0x000000010900780c */ /* 0x000fc60003f06270 */
[----:B------:R-:W1:Y:S04]  /*8110*/  SHFL.IDX PT, R2, R6, RZ, 0x1c1f ;  /* 0x001c1fff06027589 */ /* 0x000e6800000e0000 */
[----:B------:R-:W-:Y:S06]  /*8120*/  SHFL.IDX PT, R14, R5, 0x3, 0x1c1f ;  /* 0x007c1f00050e7f89 */ /* 0x000fec00000e0000 */
[----:B------:R-:W-:-:S02]  /*8130*/  @P0 LEA R7, R4, UR37, 0x1 ;  /* 0x0000002504070c11 */ /* 0x000fc4000f8e08ff */
        /* <DEDUP_REMOVED lines=10> */
[----:B------:R-:W-:Y:S01]  /*81e0*/  @P0 LEA R7, R4, UR37, 0x1 ;  /* 0x0000002504070c11 */ /* 0x000fe2000f8e08ff */
        /* <DEDUP_REMOVED lines=12> */
[----:B------:R-:W1:Y:S04]  /*82b0*/  SHFL.IDX PT, R2, R6, 0x2, 0x1c1f ;  /* 0x005c1f0006027f89 */ /* 0x000e6800000e0000 */
[----:B------:R-:W2:Y:S01]  /*82c0*/  SHFL.IDX PT, R6, R6, 0x3, 0x1c1f ;  /* 0x007c1f0006067f89 */ /* 0x000ea200000e0000 */
[----:B0-----:R-:W-:-:S05]  /*82d0*/  @P0 LEA R3, P1, R8, R3, 0x1 ;  /* 0x0000000308030211 */ /* 0x001fca00078208ff */
[----:B-1----:R-:W-:-:S05]  /*82e0*/  @P0 IMAD.X R2, RZ, RZ, R2, P1 ;  /* 0x000000ffff020224 */ /* 0x002fca00008e0602 */
[----:B------:R-:W-:-:S04]  /*82f0*/  @P0 LOP3.LUT R3, R3, R2, RZ, 0x3c, !PT ;  /* 0x0000000203030212 */ /* 0x000fc800078e3cff */
[----:B------:R-:W-:-:S04]  /*8300*/  @P0 LOP3.LUT R2, R3, R2, RZ, 0x3c, !PT ;  /* 0x0000000203020212 */ /* 0x000fc800078e3cff */
[----:B------:R-:W-:-:S05]  /*8310*/  @P0 LOP3.LUT R3, R3, R2, RZ, 0x3c, !PT ;  /* 0x0000000203030212 */ /* 0x000fca00078e3cff */
[----:B------:R0:W-:Y:S04]  /*8320*/  @P0 LDGSTS.E.BYPASS.LTC128B.128 [R7+0x16400], desc[UR48][R2.64], !P4 ;  /* 0x1640000002070fae */ /* 0x0001e8000e101d70 */
[----:B------:R0:W-:Y:S04]  /*8330*/  @P0 LDGSTS.E.BYPASS.LTC128B.128 [R7+0x18400], desc[UR48][R2.64+0x40], !P3 ;  /* 0x1840004002070fae */ /* 0x0001e8000d901d70 */
[----:B--2---:R0:W-:Y:S02]  /*8340*/  @P0 LDGSTS.E.BYPASS.LTC128B.128 [R7+0x1a400], desc[UR48][R2.64+0x80], !P2 ;  /* 0x1a40008002070fae */ /* 0x0041e4000d101d70 */
.L_x_10090:
[----:B------:R-:W-:-:S13]  /*8350*/  ISETP.GE.AND P0, PT, R9, 0x61, PT ;  /* 0x000000610900780c */ /* 0x000fda0003f06270 */
[----:B0-----:R-:W-:Y:S02]  /*8360*/  @P0 LEA R2, P1, R8, R14, 0x1 ;  /* 0x0000000e08020211 */ /* 0x001fe400078208ff */
[----:B------:R-:W-:Y:S02]  /*8370*/  @P0 LEA R5, R4, UR37, 0x1 ;  /* 0x0000002504050c11 */ /* 0x000fe4000f8e08ff */
[----:B------:R-:W-:-:S05]  /*8380*/  @P0 IADD3.X R3, RZ, R6, RZ, P1, !PT ;  /* 0x00000006ff030210 */ /* 0x000fca0000ffe4ff */
        /* <DEDUP_REMOVED lines=8> */
.L_x_10036:
        /* <DEDUP_REMOVED lines=11> */
.L_x_10037:
        /* <DEDUP_REMOVED lines=23> */
.L_x_10038:
[----:B------:R-:W2:Y:S01]  /*8630*/  LDL R21, [R1+0xc] ;  /* 0x00000c0001157983 */ /* 0x000ea20000100800 */
[----:B------:R-:W1:Y:S01]  /*8640*/  LDC R10, c[0x0][0x448] ;  /* 0x00011200ff0a7b82 */ /* 0x000e620000000800 */
[----:B------:R-:W-:Y:S01]  /*8650*/  ULDC.64 UR4, c[0x0][0x2d8] ;  /* 0x0000b60000047ab9 */ /* 0x000fe20000000a00 */
[----:B0-----:R-:W-:Y:S01]  /*8660*/  SHF.R.S32.HI R0, RZ, 0x1f, R19 ;  /* 0x0000001fff007819 */ /* 0x001fe20000011413 */
[----:B------:R-:W0:Y:S01]  /*8670*/  S2R R26, SR_TID.X ;  /* 0x00000000001a7919 */ /* 0x000e220000002100 */
[----:B------:R-:W-:Y:S01]  /*8680*/  IMAD R3, R29, UR4, RZ ;  /* 0x000000041d037c24 */ /* 0x000fe2000f8e02ff */
[----:B------:R-:W-:Y:S01]  /*8690*/  ULDC.64 UR6, c[0x0][0x2c8] ;  /* 0x0000b20000067ab9 */ /* 0x000fe20000000a00 */
[----:B------:R-:W-:Y:S01]  /*86a0*/  IMAD.MOV R6, RZ, RZ, -R24 ;  /* 0x000000ffff067224 */ /* 0x000fe200078e0a18 */
[----:B------:R-:W-:Y:S01]  /*86b0*/  ULDC.64 UR8, c[0x0][0x280] ;  /* 0x0000a00000087ab9 */ /* 0x000fe20000000a00 */
[C---:B------:R-:W-:Y:S01]  /*86c0*/  IMAD R4, R22.reuse, UR5, R3 ;  /* 0x0000000516047c24 */ /* 0x040fe2000f8e0203 */
[----:B------:R-:W3:Y:S01]  /*86d0*/  S2R R11, SR_TID.X ;  /* 0x00000000000b7919 */ /* 0x000ee20000002100 */
[----:B------:R-:W-:Y:S01]  /*86e0*/  IMAD.WIDE.U32 R2, R22, UR4, RZ ;  /* 0x0000000416027c25 */ /* 0x000fe2000f8e00ff */
[----:B------:R-:W-:Y:S01]  /*86f0*/  ULDC.64 UR4, c[0x0][0x2e0] ;  /* 0x0000b80000047ab9 */ /* 0x000fe20000000a00 */
[----:B------:R-:W-:-:S02]  /*8700*/  LOP3.LUT P3, RZ, R16, 0x400, RZ, 0xc0, !PT ;  /* 0x0000040010ff7812 */ /* 0x000fc4000786c0ff */
[----:B------:R-:W-:Y:S01]  /*8710*/  IMAD R0, R0, UR4, RZ ;  /* 0x0000000400007c24 */ /* 0x000fe2000f8e02ff */
[C---:B------:R-:W-:Y:S01]  /*8720*/  LOP3.LUT P4, RZ, R16.reuse, 0x200, RZ, 0xc0, !PT ;  /* 0x0000020010ff7812 */ /* 0x040fe2000788c0ff */
[----:B------:R-:W-:Y:S01]  /*8730*/  IMAD.IADD R3, R3, 0x1, R4 ;  /* 0x0000000103037824 */ /* 0x000fe200078e0204 */
[----:B------:R-:W-:Y:S01]  /*8740*/  LOP3.LUT P5, RZ, R16, 0x100, RZ, 0xc0, !PT ;  /* 0x0000010010ff7812 */ /* 0x000fe200078ac0ff */
[C---:B------:R-:W-:Y:S02]  /*8750*/  IMAD R5, R19.reuse, UR5, R0 ;  /* 0x0000000513057c24 */ /* 0x040fe4000f8e0200 */
[----:B------:R-:W-:Y:S01]  /*8760*/  IMAD.WIDE.U32 R2, R19, UR4, R2 ;  /* 0x0000000413027c25 */ /* 0x000fe2000f8e0002 */
[----:B------:R-:W-:Y:S01]  /*8770*/  ULDC UR4, c[0x0][0xc38] ;  /* 0x00030e0000047ab9 */ /* 0x000fe20000000800 */
[----:B------:R-:W-:Y:S02]  /*8780*/  LEA R19, R28, UR37, 0x1 ;  /* 0x000000251c137c11 */ /* 0x000fe4000f8e08ff */
[----:B-1----:R-:W-:-:S02]  /*8790*/  ISETP.NE.AND P0, PT, R10, 0x1, PT ;  /* 0x000000010a00780c */ /* 0x002fc40003f05270 */
[----:B------:R-:W-:Y:S02]  /*87a0*/  IADD3 R3, R3, R5, RZ ;  /* 0x0000000503037210 */ /* 0x000fe40007ffe0ff */
[----:B0-----:R-:W-:Y:S01]  /*87b0*/  SHF.R.U32.HI R20, RZ, 0x2, R26 ;  /* 0x00000002ff147819 */ /* 0x001fe2000001161a */
[----:B------:R-:W-:-:S08]  /*87c0*/  IMAD.SHL.U32 R26, R26, 0x20, RZ ;  /* 0x000000201a1a7824 */ /* 0x000fd000078e00ff */
[----:B------:R-:W0:Y:S01]  /*87d0*/  @P0 LDC R0, c[0x0][0x44c] ;  /* 0x00011300ff000b82 */ /* 0x000e220000000800 */
[----:B------:R-:W-:Y:S02]  /*87e0*/  LOP3.LUT R20, R20, 0x1f, RZ, 0xc0, !PT ;  /* 0x0000001f14147812 */ /* 0x000fe400078ec0ff */
[----:B------:R-:W-:-:S05]  /*87f0*/  LOP3.LUT R26, R26, 0x60, RZ, 0xc0, !PT ;  /* 0x000000601a1a7812 */ /* 0x000fca00078ec0ff */
[----:B------:R-:W1:Y:S01]  /*8800*/  @P0 LDC R4, c[0x0][0x450] ;  /* 0x00011400ff040b82 */ /* 0x000e620000000800 */
[----:B------:R-:W-:-:S07]  /*8810*/  LOP3.LUT R20, R20, R26, RZ, 0xfc, !PT ;  /* 0x0000001a14147212 */ /* 0x000fce00078efcff */
[----:B------:R-:W4:Y:S01]  /*8820*/  @P0 LDC R9, c[0x0][0x44c] ;  /* 0x00011300ff090b82 */ /* 0x000f220000000800 */
[----:B--2---:R-:W-:Y:S01]  /*8830*/  IMAD R6, R6, UR4, R21 ;  /* 0x0000000406067c24 */ /* 0x004fe2000f8e0215 */
[----:B------:R-:W-:Y:S01]  /*8840*/  ULDC.64 UR4, c[0x0][0x2d0] ;  /* 0x0000b40000047ab9 */ /* 0x000fe20000000a00 */
[----:B---3--:R-:W-:Y:S02]  /*8850*/  SHF.R.U32.HI R21, RZ, 0x2, R11 ;  /* 0x00000002ff157819 */ /* 0x008fe4000001160b */
[----:B------:R-:W-:Y:S02]  /*8860*/  IMAD R7, R6, 0xc0, R20 ;  /* 0x000000c006077824 */ /* 0x000fe400078e0214 */
[----:B------:R-:W-:Y:S01]  /*8870*/  IMAD.SHL.U32 R20, R11, 0x8, RZ ;  /* 0x000000080b147824 */ /* 0x000fe200078e00ff */
[----:B------:R-:W-:Y:S01]  /*8880*/  LOP3.LUT R21, R21, 0x1f, RZ, 0xc0, !PT ;  /* 0x0000001f15157812 */ /* 0x000fe200078ec0ff */
[----:B0-----:R-:W-:-:S03]  /*8890*/  @P0 IMAD.HI.U32 R0, R7, R0, RZ ;  /* 0x0000000007000227 */ /* 0x001fc600078e00ff */
[----:B------:R-:W-:Y:S01]  /*88a0*/  LOP3.LUT R20, R20, 0x18, RZ, 0xc0, !PT ;  /* 0x0000001814147812 */ /* 0x000fe200078ec0ff */
[----:B------:R-:W-:Y:S01]  /*88b0*/  IMAD.MOV.U32 R5, RZ, RZ, R7 ;  /* 0x000000ffff057224 */ /* 0x000fe200078e0007 */
[----:B-1----:R-:W-:-:S04]  /*88c0*/  @P0 SHF.R.U32.HI R5, RZ, R4, R0 ;  /* 0x00000004ff050219 */ /* 0x002fc80000011600 */
[----:B------:R-:W-:-:S05]  /*88d0*/  SHF.R.S32.HI R0, RZ, 0x1f, R5 ;  /* 0x0000001fff007819 */ /* 0x000fca0000011405 */
[----:B------:R-:W-:-:S04]  /*88e0*/  IMAD R0, R0, UR4, RZ ;  /* 0x0000000400007c24 */ /* 0x000fc8000f8e02ff */
[C---:B------:R-:W-:Y:S02]  /*88f0*/  IMAD R8, R5.reuse, UR5, R0 ;  /* 0x0000000505087c24 */ /* 0x040fe4000f8e0200 */
[----:B------:R-:W-:Y:S02]  /*8900*/  IMAD.MOV R0, RZ, RZ, -R5 ;  /* 0x000000ffff007224 */ /* 0x000fe400078e0a05 */
[----:B------:R-:W-:-:S04]  /*8910*/  IMAD.WIDE.U32 R4, R5, UR4, R2 ;  /* 0x0000000405047c25 */ /* 0x000fc8000f8e0002 */
[----:B------:R-:W-:Y:S02]  /*8920*/  IMAD R0, R10, R0, R7 ;  /* 0x000000000a007224 */ /* 0x000fe400078e0207 */
[----:B------:R-:W-:-:S03]  /*8930*/  IMAD.IADD R5, R5, 0x1, R8 ;  /* 0x0000000105057824 */ /* 0x000fc600078e0208 */
[----:B------:R-:W-:Y:S01]  /*8940*/  SHF.R.S32.HI R8, RZ, 0x1f, R0 ;  /* 0x0000001fff087819 */ /* 0x000fe20000011400 */
[----:B------:R-:W-:-:S04]  /*8950*/  IMAD.WIDE.U32 R4, R0, UR6, R4 ;  /* 0x0000000600047c25 */ /* 0x000fc8000f8e0004 */
[----:B------:R-:W-:-:S04]  /*8960*/  IMAD R8, R8, UR6, RZ ;  /* 0x0000000608087c24 */ /* 0x000fc8000f8e02ff */
[----:B------:R-:W-:Y:S01]  /*8970*/  IMAD R8, R0, UR7, R8 ;  /* 0x0000000700087c24 */ /* 0x000fe2000f8e0208 */
[----:B------:R-:W-:-:S03]  /*8980*/  LEA R0, P1, R4, UR8, 0x1 ;  /* 0x0000000804007c11 */ /* 0x000fc6000f8208ff */
[----:B------:R-:W-:Y:S02]  /*8990*/  IMAD.IADD R5, R5, 0x1, R8 ;  /* 0x0000000105057824 */ /* 0x000fe400078e0208 */
[----:B------:R-:W-:-:S03]  /*89a0*/  VIADD R8, R7, 0x80 ;  /* 0x0000008007087836 */ /* 0x000fc60000000000 */
[----:B------:R-:W-:Y:S01]  /*89b0*/  LEA.HI.X R4, R4, UR9, R5, 0x1, P1 ;  /* 0x0000000904047c11 */ /* 0x000fe200088f0c05 */
[----:B----4-:R-:W-:Y:S01]  /*89c0*/  @P0 IMAD.HI.U32 R9, R8, R9, RZ ;  /* 0x0000000908090227 */ /* 0x010fe200078e00ff */
[----:B------:R-:W0:Y:S03]  /*89d0*/  @P0 LDC R5, c[0x0][0x450] ;  /* 0x00011400ff050b82 */ /* 0x000e260000000800 */
[----:B------:R-:W-:Y:S01]  /*89e0*/  IMAD.MOV.U32 R7, RZ, RZ, R8 ;  /* 0x000000ffff077224 */ /* 0x000fe200078e0008 */
[----:B0-----:R-:W-:-:S05]  /*89f0*/  @P0 SHF.R.U32.HI R7, RZ, R5, R9 ;  /* 0x00000005ff070219 */ /* 0x001fca0000011609 */
[----:B------:R-:W-:Y:S02]  /*8a00*/  IMAD.MOV R5, RZ, RZ, -R7 ;  /* 0x000000ffff057224 */ /* 0x000fe400078e0a07 */
[----:B------:R-:W-:-:S04]  /*8a10*/  IMAD.WIDE.U32 R2, R7, UR4, R2 ;  /* 0x0000000407027c25 */ /* 0x000fc8000f8e0002 */
[----:B------:R-:W-:Y:S01]  /*8a20*/  IMAD R5, R10, R5, R8 ;  /* 0x000000050a057224 */ /* 0x000fe200078e0208 */
[----:B------:R-:W-:-:S05]  /*8a30*/  SHF.R.S32.HI R8, RZ, 0x1f, R7 ;  /* 0x0000001fff087819 */ /* 0x000fca0000011407 */
[----:B------:R-:W-:Y:S01]  /*8a40*/  IMAD R8, R8, UR4, RZ ;  /* 0x0000000408087c24 */ /* 0x000fe2000f8e02ff */
[----:B------:R-:W-:-:S03]  /*8a50*/  UMOV UR4, 0xffffffff ;  /* 0xffffffff00047882 */ /* 0x000fc60000000000 */
[----:B------:R-:W-:Y:S01]  /*8a60*/  IMAD R8, R7, UR5, R8 ;  /* 0x0000000507087c24 */ /* 0x000fe2000f8e0208 */
[----:B------:R-:W-:-:S03]  /*8a70*/  SHF.R.S32.HI R7, RZ, 0x1f, R5 ;  /* 0x0000001fff077819 */ /* 0x000fc60000011405 */
[----:B------:R-:W-:Y:S02]  /*8a80*/  IMAD.IADD R3, R3, 0x1, R8 ;  /* 0x0000000103037824 */ /* 0x000fe400078e0208 */
[----:B------:R-:W-:Y:S02]  /*8a90*/  IMAD R7, R7, UR6, RZ ;  /* 0x0000000607077c24 */ /* 0x000fe4000f8e02ff */
[----:B------:R-:W-:-:S04]  /*8aa0*/  IMAD.WIDE.U32 R2, R5, UR6, R2 ;  /* 0x0000000605027c25 */ /* 0x000fc8000f8e0002 */
[----:B------:R-:W-:Y:S01]  /*8ab0*/  IMAD R7, R5, UR7, R7 ;  /* 0x0000000705077c24 */ /* 0x000fe2000f8e0207 */
[----:B------:R-:W-:-:S03]  /*8ac0*/  LEA R8, P0, R2, UR8, 0x1 ;  /* 0x0000000802087c11 */ /* 0x000fc6000f8008ff */
[----:B------:R-:W-:-:S05]  /*8ad0*/  IMAD.IADD R7, R3, 0x1, R7 ;  /* 0x0000000103077824 */ /* 0x000fca00078e0207 */
[----:B------:R-:W-:Y:S01]  /*8ae0*/  LEA.HI.X R7, R2, UR9, R7, 0x1, P0 ;  /* 0x0000000902077c11 */ /* 0x000fe200080f0c07 */
[----:B------:R-:W-:Y:S06]  /*8af0*/  BRA.DIV UR4, `(.L_x_10039) ;  /* 0x00000026047c7947 */ /* 0x000fec000b800000 */
[----:B------:R-:W0:Y:S01]  /*8b00*/  SHFL.IDX PT, R3, R0, RZ, 0x1c1f ;  /* 0x001c1fff00037589 */ /* 0x000e2200000e0000 */
[----:B------:R-:W-:-:S03]  /*8b10*/  IMAD R5, R6, 0xc0, R21 ;  /* 0x000000c006057824 */ /* 0x000fc600078e0215 */
[----:B------:R-:W1:Y:S01]  /*8b20*/  SHFL.IDX PT, R2, R4, RZ, 0x1c1f ;  /* 0x001c1fff04027589 */ /* 0x000e6200000e0000 */
[C---:B------:R-:W-:Y:S01]  /*8b30*/  VIADD R6, R5.reuse, 0x20 ;  /* 0x0000002005067836 */ /* 0x040fe20000000000 */
[----:B------:R-:W-:Y:S02]  /*8b40*/  ISETP.GE.AND P0, PT, R5, UR38, PT ;  /* 0x0000002605007c0c */ /* 0x000fe4000bf06270 */
[----:B------:R-:W-:Y:S11]  /*8b50*/  SHFL.IDX PT, R14, R0, 0x3, 0x1c1f ;  /* 0x007c1f00000e7f89 */ /* 0x000ff600000e0000 */
[----:B0-----:R-:W-:-:S05]  /*8b60*/  @!P0 LEA R3, P1, R20, R3, 0x1 ;  /* 0x0000000314038211 */ /* 0x001fca00078208ff */
[----:B-1----:R-:W-:-:S05]  /*8b70*/  @!P0 IMAD.X R2, RZ, RZ, R2, P1 ;  /* 0x000000ffff028224 */ /* 0x002fca00008e0602 */
[----:B------:R-:W-:-:S04]  /*8b80*/  @!P0 LOP3.LUT R3, R3, R2, RZ, 0x3c, !PT ;  /* 0x0000000203038212 */ /* 0x000fc800078e3cff */
[----:B------:R-:W-:-:S04]  /*8b90*/  @!P0 LOP3.LUT R2, R3, R2, RZ, 0x3c, !PT ;  /* 0x0000000203028212 */ /* 0x000fc800078e3cff */
[----:B------:R-:W-:-:S05]  /*8ba0*/  @!P0 LOP3.LUT R3, R3, R2, RZ, 0x3c, !PT ;  /* 0x0000000203038212 */ /* 0x000fca00078e3cff */
[----:B------:R-:W-:Y:S04]  /*8bb0*/  @!P0 LDGSTS.E.BYPASS.LTC128B.128 [R19+0xc400], desc[UR48][R2.64], !P3 ;  /* 0x0c40000002138fae */ /* 0x000fe8000d901d70 */
[----:B------:R-:W-:Y:S04]  /*8bc0*/  @!P0 LDGSTS.E.BYPASS.LTC128B.128 [R19+0xf400], desc[UR48][R2.64+0x40], !P4 ;  /* 0x0f40004002138fae */ /* 0x000fe8000e101d70 */
[----:B------:R0:W-:Y:S01]  /*8bd0*/  @!P0 LDGSTS.E.BYPASS.LTC128B.128 [R19+0x12400], desc[UR48][R2.64+0x80], !P5 ;  /* 0x1240008002138fae */ /* 0x0001e2000e901d70 */
[----:B------:R-:W-:Y:S02]  /*8be0*/  ISETP.GE.AND P0, PT, R6, UR38, PT ;  /* 0x0000002606007c0c */ /* 0x000fe4000bf06270 */
[----:B------:R-:W-:Y:S01]  /*8bf0*/  IADD3 R6, R5, 0x40, RZ ;  /* 0x0000004005067810 */ /* 0x000fe20007ffe0ff */
        /* <DEDUP_REMOVED lines=10> */
[----:B------:R-:W-:Y:S01]  /*8ca0*/  ISETP.GE.AND P0, PT, R6, UR38, PT ;  /* 0x0000002606007c0c */ /* 0x000fe2000bf06270 */
[----:B------:R-:W-:-:S02]  /*8cb0*/  VIADD R6, R5, 0x60 ;  /* 0x0000006005067836 */ /* 0x000fc40000000000 */
[----:B0-----:R-:W0:Y:S04]  /*8cc0*/  SHFL.IDX PT, R3, R0, 0x2, 0x1c1f ;  /* 0x005c1f0000037f89 */ /* 0x001e2800000e0000 */
[----:B------:R-:W1:Y:S04]  /*8cd0*/  SHFL.IDX PT, R2, R4, 0x2, 0x1c1f ;  /* 0x005c1f0004027f89 */ /* 0x000e6800000e0000 */
[----:B------:R-:W2:Y:S04]  /*8ce0*/  SHFL.IDX PT, R4, R4, 0x3, 0x1c1f ;  /* 0x007c1f0004047f89 */ /* 0x000ea800000e0000 */
[----:B------:R-:W-:Y:S04]  /*8cf0*/  SHFL.IDX PT, R0, R7, RZ, 0x1c1f ;  /* 0x001c1fff07007589 */ /* 0x000fe800000e0000 */
[----:B------:R-:W-:Y:S01]  /*8d00*/  SHFL.IDX PT, R7, R7, 0x1, 0x1c1f ;  /* 0x003c1f0007077f89 */ /* 0x000fe200000e0000 */
        /* <DEDUP_REMOVED lines=8> */
[----:B------:R-:W-:-:S13]  /*8d90*/  ISETP.GE.AND P0, PT, R6, UR38, PT ;  /* 0x0000002606007c0c */ /* 0x000fda000bf06270 */
[----:B------:R-:W-:-:S05]  /*8da0*/  @!P0 LEA R14, P1, R20, R14, 0x1 ;  /* 0x0000000e140e8211 */ /* 0x000fca00078208ff */
[----:B--2---:R-:W-:Y:S02]  /*8db0*/  @!P0 IMAD.X R9, RZ, RZ, R4, P1 ;  /* 0x000000ffff098224 */ /* 0x004fe400008e0604 */
[----:B0-----:R-:W-:Y:S02]  /*8dc0*/  @!P0 IMAD.MOV.U32 R2, RZ, RZ, R14 ;  /* 0x000000ffff028224 */ /* 0x001fe400078e000e */
[----:B------:R-:W0:Y:S01]  /*8dd0*/  SHFL.IDX PT, R14, R8, RZ, 0x1c1f ;  /* 0x001c1fff080e7589 */ /* 0x000e2200000e0000 */
[----:B------:R-:W-:Y:S02]  /*8de0*/  @!P0 IMAD.MOV.U32 R3, RZ, RZ, R9 ;  /* 0x000000ffff038224 */ /* 0x000fe400078e0009 */
[----:B------:R-:W-:-:S03]  /*8df0*/  VIADD R4, R5, 0x80 ;  /* 0x0000008005047836 */ /* 0x000fc60000000000 */
[----:B------:R-:W-:Y:S04]  /*8e00*/  @!P0 LDGSTS.E.BYPASS.LTC128B.128 [R19+0xdc00], desc[UR48][R2.64], !P3 ;  /* 0x0dc0000002138fae */ /* 0x000fe8000d901d70 */
[----:B------:R-:W-:Y:S04]  /*8e10*/  @!P0 LDGSTS.E.BYPASS.LTC128B.128 [R19+0x10c00], desc[UR48][R2.64+0x40], !P4 ;  /* 0x10c0004002138fae */ /* 0x000fe8000e101d70 */
[----:B------:R1:W-:Y:S01]  /*8e20*/  @!P0 LDGSTS.E.BYPASS.LTC128B.128 [R19+0x13c00], desc[UR48][R2.64+0x80], !P5 ;  /* 0x13c0008002138fae */ /* 0x0003e2000e901d70 */
[----:B------:R-:W-:-:S13]  /*8e30*/  ISETP.GE.AND P0, PT, R4, UR38, PT ;  /* 0x0000002604007c0c */ /* 0x000fda000bf06270 */
[----:B0-----:R-:W-:-:S05]  /*8e40*/  @!P0 LEA R14, P1, R20, R14, 0x1 ;  /* 0x0000000e140e8211 */ /* 0x001fca00078208ff */
[----:B------:R-:W-:Y:S02]  /*8e50*/  @!P0 IMAD.X R9, RZ, RZ, R0, P1 ;  /* 0x000000ffff098224 */ /* 0x000fe400008e0600 */
[----:B-1----:R-:W-:Y:S02]  /*8e60*/  @!P0 IMAD.MOV.U32 R2, RZ, RZ, R14 ;  /* 0x000000ffff028224 */ /* 0x002fe400078e000e */
[----:B------:R-:W-:Y:S01]  /*8e70*/  @!P0 IMAD.MOV.U32 R3, RZ, RZ, R9 ;  /* 0x000000ffff038224 */ /* 0x000fe200078e0009 */
[----:B------:R0:W1:Y:S04]  /*8e80*/  SHFL.IDX PT, R14, R8, 0x1, 0x1c1f ;  /* 0x003c1f00080e7f89 */ /* 0x00006800000e0000 */
[----:B------:R0:W-:Y:S04]  /*8e90*/  @!P0 LDGSTS.E.BYPASS.LTC128B.128 [R19+0xe400], desc[UR48][R2.64], !P3 ;  /* 0x0e40000002138fae */ /* 0x0001e8000d901d70 */
[----:B------:R0:W-:Y:S04]  /*8ea0*/  @!P0 LDGSTS.E.BYPASS.LTC128B.128 [R19+0x11400], desc[UR48][R2.64+0x40], !P4 ;  /* 0x1140004002138fae */ /* 0x0001e8000e101d70 */
[----:B------:R0:W-:Y:S02]  /*8eb0*/  @!P0 LDGSTS.E.BYPASS.LTC128B.128 [R19+0x14400], desc[UR48][R2.64+0x80], !P5 ;  /* 0x1440008002138fae */ /* 0x0001e4000e901d70 */
.L_x_10103:
[----:B------:R-:W2:Y:S01]  /*8ec0*/  LDL R0, [R1+0x10] ;  /* 0x0000100001007983 */ /* 0x000ea20000100800 */
[----:B------:R-:W-:-:S05]  /*8ed0*/  VIADD R5, R5, 0xa0 ;  /* 0x000000a005057836 */ /* 0x000fca0000000000 */
[----:B------:R-:W-:-:S13]  /*8ee0*/  ISETP.GE.AND P0, PT, R5, UR38, PT ;  /* 0x0000002605007c0c */ /* 0x000fda000bf06270 */
[----:B01----:R-:W-:-:S05]  /*8ef0*/  @!P0 LEA R2, P1, R20, R14, 0x1 ;  /* 0x0000000e14028211 */ /* 0x003fca00078208ff */
[----:B------:R-:W-:-:S05]  /*8f00*/  @!P0 IMAD.X R3, RZ, RZ, R7, P1 ;  /* 0x000000ffff038224 */ /* 0x000fca00008e0607 */
        /* <DEDUP_REMOVED lines=9> */
[----:B--2---:R-:W-:-:S04]  /*8fa0*/  LOP3.LUT R0, R0, 0x1, RZ, 0xc, !PT ;  /* 0x0000000100007812 */ /* 0x004fc800078e0cff */
[----:B------:R-:W-:Y:S01]  /*8fb0*/  SHF.L.U32 R0, R0, 0x1f, RZ ;  /* 0x0000001f00007819 */ /* 0x000fe200000006ff */
[----:B------:R-:W-:Y:S01]  /*8fc0*/  NOP ;  /* 0x0000000000007918 */ /* 0x000fe20000000000 */
[----:B------:R-:W-:Y:S01]  /*8fd0*/  SYNCS.ARRIVE.TRANS64.A1T0 RZ, [UR37+0x2d800], RZ ;  /* 0x02d800ffffff79a7 */ /* 0x000fe20008100025 */
[----:B------:R-:W-:Y:S01]  /*8fe0*/  BSSY B0, `(.L_x_10040) ;  /* 0x0000003000007945 */ /* 0x000fe20003800000 */
[----:B------:R-:W1:Y:S03]  /*8ff0*/  SYNCS.PHASECHK.TRANS64.TRYWAIT P0, [UR37+0x2d820], R0 ;  /* 0x02d82000ff0075a7 */ /* 0x000e660008000165 */
[----:B01----:R-:W-:Y:S05]  /*9000*/  @!P0 BRA `(.L_x_10041) ;  /* 0x00000028003c8947 */ /* 0x003fea0003800000 */
.L_x_10104:
[----:B------:R-:W-:Y:S05]  /*9010*/  BSYNC B0 ;  /* 0x0000000000007941 */ /* 0x000fea0003800000 */
.L_x_10040:
[----:B------:R-:W-:Y:S01]  /*9020*/  UISETP.GE.AND UP0, UPT, UR36, 0x81, UPT ;  /* 0x000000812400788c */ /* 0x000fe2000bf06270 */
[----:B------:R-:W-:-:S05]  /*9030*/  IMAD.U32 R10, RZ, RZ, UR43 ;  /* 0x0000002bff0a7e24 */ /* 0x000fca000f8e00ff */
[----:B------:R-:W-:-:S13]  /*9040*/  PLOP3.LUT P0, PT, PT, PT, UP0, 0x40, 0x0 ;  /* 0x000000000000781c */ /* 0x000fda0003f0e808 */
[----:B------:R-:W-:Y:S05]  /*9050*/  @P0 BRA `(.L_x_10042) ;  /* 0x0000000c00a00947 */ /* 0x000fea0003800000 */
[----:B------:R-:W-:Y:S01]  /*9060*/  BSSY B0, `(.L_x_10042) ;  /* 0x00000e7000007945 */ /* 0x000fe20003800000 */
[----:B------:R-:W-:Y:S01]  /*9070*/  IMAD.MOV.U32 R20, RZ, RZ, R25 ;  /* 0x000000ffff147224 */ /* 0x000fe200078e0019 */
[----:B------:R-:W-:Y:S01]  /*9080*/  MOV R7, R23 ;  /* 0x0000001700077202 */ /* 0x000fe20000000f00 */
[----:B0-----:R-:W-:Y:S02]  /*9090*/  IMAD.U32 R0, RZ, RZ, UR39 ;  /* 0x00000027ff007e24 */ /* 0x001fe4000f8e00ff */
[----:B------:R-:W-:-:S07]  /*90a0*/  IMAD.U32 R26, RZ, RZ, UR43 ;  /* 0x0000002bff1a7e24 */ /* 0x000fce000f8e00ff */
.L_x_10055:
[----:B------:R-:W2:Y:S01]  /*90b0*/  LDL R9, [R1+0x8] ;  /* 0x0000080001097983 */ /* 0x000ea20000100800 */
[----:B------:R-:W0:Y:S01]  /*90c0*/  LDC R3, c[0x0][0x430] ;  /* 0x00010c00ff037b82 */ /* 0x000e220000000800 */
[----:B------:R-:W-:Y:S02]  /*90d0*/  ULDC.64 UR4, c[0x0][0x428] ;  /* 0x00010a0000047ab9 */ /* 0x000fe40000000a00 */
[----:B------:R-:W3:Y:S04]  /*90e0*/  LDL R6, [R1+0x4] ;  /* 0x0000040001067983 */ /* 0x000ee80000100800 */
[----:B------:R-:W4:Y:S01]  /*90f0*/  LDL R8, [R1] ;  /* 0x0000000001087983 */ /* 0x000f220000100800 */
[----:B------:R-:W1:Y:S01]  /*9100*/  S2R R2, SR_TID.X ;  /* 0x0000000000027919 */ /* 0x000e620000002100 */
[----:B0-----:R-:W-:-:S13]  /*9110*/  ISETP.NE.AND P0, PT, R3, 0x1, PT ;  /* 0x000000010300780c */ /* 0x001fda0003f05270 */
[----:B------:R-:W0:Y:S01]  /*9120*/  @P0 LDC R4, c[0x0][0x434] ;  /* 0x00010d00ff040b82 */ /* 0x000e220000000800 */
[----:B-1----:R-:W-:Y:S01]  /*9130*/  IMAD.SHL.U32 R3, R2, 0x20, RZ ;  /* 0x0000002002037824 */ /* 0x002fe200078e00ff */
[----:B------:R-:W-:-:S06]  /*9140*/  SHF.R.U32.HI R5, RZ, 0x2, R2 ;  /* 0x00000002ff057819 */ /* 0x000fcc0000011602 */
[----:B------:R-:W1:Y:S01]  /*9150*/  @P0 LDC R2, c[0x0][0x438] ;  /* 0x00010e00ff020b82 */ /* 0x000e620000000800 */
[----:B------:R-:W-:Y:S02]  /*9160*/  LOP3.LUT R5, R5, 0x1f, RZ, 0xc0, !PT ;  /* 0x0000001f05057812 */ /* 0x000fe400078ec0ff */
[----:B------:R-:W-:-:S03]  /*9170*/  LOP3.LUT R3, R3, 0x60, RZ, 0xc0, !PT ;  /* 0x0000006003037812 */ /* 0x000fc600078ec0ff */
[----:B------:R-:W-:-:S05]  /*9180*/  IMAD R5, R0, 0x80, R5 ;  /* 0x0000008000057824 */ /* 0x000fca00078e0205 */
[----:B--2---:R-:W-:-:S05]  /*9190*/  IADD3 R5, R3, R5, R9 ;  /* 0x0000000503057210 */ /* 0x004fca0007ffe009 */
[----:B0-----:R-:W-:-:S04]  /*91a0*/  @P0 IMAD.HI.U32 R3, R5, R4, RZ ;  /* 0x0000000405030227 */ /* 0x001fc800078e00ff */
[----:B------:R-:W-:Y:S01]  /*91b0*/  IMAD.MOV.U32 R4, RZ, RZ, R5 ;  /* 0x000000ffff047224 */ /* 0x000fe200078e0005 */
[----:B-1----:R-:W-:Y:S01]  /*91c0*/  @P0 SHF.R.U32.HI R4, RZ, R2, R3 ;  /* 0x00000002ff040219 */ /* 0x002fe20000011603 */
[----:B---3--:R-:W-:-:S03]  /*91d0*/  IMAD R6, R6, UR4, RZ ;  /* 0x0000000406067c24 */ /* 0x008fc6000f8e02ff */
[--C-:B------:R-:W-:Y:S01]  /*91e0*/  SHF.R.S32.HI R3, RZ, 0x1f, R4.reuse ;  /* 0x0000001fff037819 */ /* 0x100fe20000011404 */
[----:B------:R-:W-:Y:S02]  /*91f0*/  IMAD.MOV.U32 R2, RZ, RZ, R4 ;  /* 0x000000ffff027224 */ /* 0x000fe400078e0004 */
[C---:B----4-:R-:W-:Y:S02]  /*9200*/  IMAD R6, R8.reuse, UR5, R6 ;  /* 0x0000000508067c24 */ /* 0x050fe4000f8e0206 */
[----:B------:R-:W-:Y:S01]  /*9210*/  IMAD.WIDE.U32 R2, R8, UR4, R2 ;  /* 0x0000000408027c25 */ /* 0x000fe2000f8e0002 */
[----:B------:R-:W-:-:S03]  /*9220*/  ULDC.64 UR4, c[0x0][0x418] ;  /* 0x0001060000047ab9 */ /* 0x000fc60000000a00 */
[----:B------:R-:W-:Y:S01]  /*9230*/  IMAD.IADD R6, R6, 0x1, R3 ;  /* 0x0000000106067824 */ /* 0x000fe200078e0203 */
[C---:B------:R-:W-:Y:S01]  /*9240*/  LEA R8, P0, R2.reuse, UR4, 0x2 ;  /* 0x0000000402087c11 */ /* 0x040fe2000f8010ff */
[----:B------:R-:W-:Y:S01]  /*9250*/  IMAD.U32 R10, RZ, RZ, UR40 ;  /* 0x00000028ff0a7e24 */ /* 0x000fe2000f8e00ff */
[----:B------:R-:W-:Y:S02]  /*9260*/  ULDC UR4, c[0x0][0x430] ;  /* 0x00010c0000047ab9 */ /* 0x000fe40000000800 */
[----:B------:R-:W-:Y:S01]  /*9270*/  LEA.HI.X R9, R2, UR5, R6, 0x2, P0 ;  /* 0x0000000502097c11 */ /* 0x000fe200080f1406 */
[----:B------:R-:W-:-:S04]  /*9280*/  IMAD.MOV R2, RZ, RZ, -R4 ;  /* 0x000000ffff027224 */ /* 0x000fc800078e0a04 */
[----:B------:R-:W2:Y:S01]  /*9290*/  LDG.E R4, desc[UR48][R8.64] ;  /* 0x0000003008047981 */ /* 0x000ea2000c1e1900 */
[----:B------:R-:W-:Y:S01]  /*92a0*/  ISETP.NE.AND P1, PT, R10, 0x3, PT ;  /* 0x000000030a00780c */ /* 0x000fe20003f25270 */
[----:B------:R-:W-:-:S05]  /*92b0*/  VIADD R23, R7, 0x1 ;  /* 0x0000000107177836 */ /* 0x000fca0000000000 */
[----:B------:R-:W-:Y:S01]  /*92c0*/  ISETP.NE.AND P0, PT, R23, 0x2, PT ;  /* 0x000000021700780c */ /* 0x000fe20003f05270 */
[----:B------:R-:W-:-:S03]  /*92d0*/  IMAD R5, R2, UR4, R5 ;  /* 0x0000000402057c24 */ /* 0x000fc6000f8e0205 */
[----:B------:R-:W-:Y:S01]  /*92e0*/  SEL R25, RZ, 0x1, P0 ;  /* 0x00000001ff197807 */ /* 0x000fe20000000000 */
[----:B------:R-:W-:Y:S01]  /*92f0*/  IMAD.MOV.U32 R10, RZ, RZ, R0 ;  /* 0x000000ffff0a7224 */ /* 0x000fe200078e0000 */
[----:B------:R-:W-:Y:S02]  /*9300*/  SEL R23, R23, RZ, P0 ;  /* 0x000000ff17177207 */ /* 0x000fe40000000000 */
[----:B------:R-:W-:Y:S02]  /*9310*/  LOP3.LUT R25, R20, R25, RZ, 0x3c, !PT ;  /* 0x0000001914197212 */ /* 0x000fe400078e3cff */
[----:B--2---:R-:W-:Y:S01]  /*9320*/  SHF.R.S32.HI R24, RZ, 0x1f, R4 ;  /* 0x0000001fff187819 */ /* 0x004fe20000011404 */
[----:B------:R-:W-:Y:S06]  /*9330*/  @!P1 BRA `(.L_x_10043) ;  /* 0x0000000000049947 */ /* 0x000fec0003800000 */
[----:B------:R-:W-:Y:S01]  /*9340*/  BPT.TRAP 0x1 ;  /* 0x000000040000795c */ /* 0x000fe20000300000 */
.L_x_10043:
[----:B------:R-:W-:Y:S01]  /*9350*/  LEA R6, R23, UR37, 0x3 ;  /* 0x0000002517067c11 */ /* 0x000fe2000f8e18ff */
[----:B------:R-:W-:Y:S01]  /*9360*/  BSSY B1, `(.L_x_10044) ;  /* 0x0000004000017945 */ /* 0x000fe20003800000 */
[----:B------:R-:W-:-:S04]  /*9370*/  SHF.L.U32 R0, R25, 0x1f, RZ ;  /* 0x0000001f19007819 */ /* 0x000fc800000006ff */
[----:B------:R-:W0:Y:S02]  /*9380*/  SYNCS.PHASECHK.TRANS64.TRYWAIT P0, [R6+URZ+0x2d840], R0 ;  /* 0x02d84000060075a7 */ /* 0x000e24000800017f */
[----:B0-----:R-:W-:Y:S05]  /*9390*/  @!P0 BRA `(.L_x_10045) ;  /* 0x0000002400708947 */ /* 0x001fea0003800000 */
.L_x_10105:
[----:B------:R-:W-:Y:S05]  /*93a0*/  BSYNC B1 ;  /* 0x0000000000017941 */ /* 0x000fea0003800000 */
.L_x_10044:
[----:B------:R-:W-:Y:S01]  /*93b0*/  SHF.R.S32.HI R21, RZ, 0x1f, R5 ;  /* 0x0000001fff157819 */ /* 0x000fe20000011405 */
[----:B------:R-:W-:Y:S01]  /*93c0*/  ULDC.64 UR4, c[0x0][0x300] ;  /* 0x0000c00000047ab9 */ /* 0x000fe20000000a00 */
[C---:B------:R-:W-:Y:S01]  /*93d0*/  LOP3.LUT P3, RZ, R16.reuse, 0x4, RZ, 0xc0, !PT ;  /* 0x0000000410ff7812 */ /* 0x040fe2000786c0ff */
[----:B------:R-:W-:Y:S01]  /*93e0*/  IMAD.WIDE.U32 R2, R5, UR4, RZ ;  /* 0x0000000405027c25 */ /* 0x000fe2000f8e00ff */
[C---:B------:R-:W-:Y:S02]  /*93f0*/  LOP3.LUT P2, RZ, R16.reuse, 0x2, RZ, 0xc0, !PT ;  /* 0x0000000210ff7812 */ /* 0x040fe4000784c0ff */
[----:B------:R-:W-:Y:S01]  /*9400*/  LOP3.LUT P1, RZ, R16, 0x1, RZ, 0xc0, !PT ;  /* 0x0000000110ff7812 */ /* 0x000fe2000782c0ff */
[----:B0-----:R-:W-:Y:S02]  /*9410*/  IMAD R0, R21, UR4, RZ ;  /* 0x0000000415007c24 */ /* 0x001fe4000f8e02ff */
[----:B------:R-:W-:Y:S02]  /*9420*/  IMAD R9, R23, 0x3000, R28 ;  /* 0x0000300017097824 */ /* 0x000fe400078e021c */
[----:B------:R-:W-:Y:S01]  /*9430*/  IMAD R0, R5, UR5, R0 ;  /* 0x0000000505007c24 */ /* 0x000fe2000f8e0200 */
[----:B------:R-:W-:-:S03]  /*9440*/  ULDC.64 UR4, c[0x0][0x310] ;  /* 0x0000c40000047ab9 */ /* 0x000fc60000000a00 */
[----:B------:R-:W-:Y:S02]  /*9450*/  IMAD.IADD R3, R3, 0x1, R0 ;  /* 0x0000000103037824 */ /* 0x000fe400078e0200 */
[----:B------:R-:W-:Y:S02]  /*9460*/  IMAD R0, R24, UR4, RZ ;  /* 0x0000000418007c24 */ /* 0x000fe4000f8e02ff */
[----:B------:R-:W-:-:S04]  /*9470*/  IMAD.WIDE.U32 R2, R4, UR4, R2 ;  /* 0x0000000404027c25 */ /* 0x000fc8000f8e0002 */
[----:B------:R-:W-:Y:S01]  /*9480*/  IMAD R0, R4, UR5, R0 ;  /* 0x0000000504007c24 */ /* 0x000fe2000f8e0200 */
[----:B------:R-:W-:-:S04]  /*9490*/  ULDC.64 UR4, c[0x0][0x308] ;  /* 0x0000c20000047ab9 */ /* 0x000fc80000000a00 */
        /* <DEDUP_REMOVED lines=10> */
[----:B------:R-:W0:Y:S01]  /*9540*/  S2R R3, SR_TID.X ;  /* 0x0000000000037919 */ /* 0x000e220000002100 */
[----:B------:R-:W-:Y:S01]  /*9550*/  LEA R9, R9, UR37, 0x1 ;  /* 0x0000002509097c11 */ /* 0x000fe2000f8e08ff */
[----:B------:R-:W1:Y:S04]  /*9560*/  SHFL.IDX PT, R2, R8, RZ, 0x1c1f ;  /* 0x001c1fff08027589 */ /* 0x000e6800000e0000 */
[----:B------:R-:W-:Y:S01]  /*9570*/  SHFL.IDX PT, R27, R19, 0x2, 0x1c1f ;  /* 0x005c1f00131b7f89 */ /* 0x000fe200000e0000 */
[----:B0-----:R-:W-:-:S03]  /*9580*/  IMAD.SHL.U32 R11, R3, 0x8, RZ ;  /* 0x00000008030b7824 */ /* 0x001fc600078e00ff */
[----:B------:R-:W0:Y:S02]  /*9590*/  SHFL.IDX PT, R3, R19, RZ, 0x1c1f ;  /* 0x001c1fff13037589 */ /* 0x000e2400000e0000 */
[----:B------:R-:W-:-:S05]  /*95a0*/  LOP3.LUT R11, R11, 0x18, RZ, 0xc0, !PT ;  /* 0x000000180b0b7812 */ /* 0x000fca00078ec0ff */
[----:B------:R-:W-:-:S05]  /*95b0*/  IMAD.SHL.U32 R0, R11, 0x2, RZ ;  /* 0x000000020b007824 */ /* 0x000fca00078e00ff */
[----:B-1----:R-:W-:-:S05]  /*95c0*/  IADD3 R2, P0, R2, R0, RZ ;  /* 0x0000000002027210 */ /* 0x002fca0007f1e0ff */
[----:B0-----:R-:W-:-:S05]  /*95d0*/  IMAD.X R3, RZ, RZ, R3, P0 ;  /* 0x000000ffff037224 */ /* 0x001fca00000e0603 */
        /* <DEDUP_REMOVED lines=18> */
.L_x_10115:
[----:B--2---:R-:W-:-:S05]  /*9700*/  IADD3 R2, P0, R2, R0, RZ ;  /* 0x0000000002027210 */ /* 0x004fca0007f1e0ff */
[----:B------:R-:W-:Y:S01]  /*9710*/  IMAD.X R3, RZ, RZ, R27, P0 ;  /* 0x000000ffff037224 */ /* 0x000fe200000e061b */
        /* <DEDUP_REMOVED lines=8> */
.L_x_10047:
        /* <DEDUP_REMOVED lines=11> */
.L_x_10048:
[----:B------:R1:W-:Y:S01]  /*9850*/  SYNCS.ARRIVE.TRANS64.A1T0 RZ, [R6+URZ+0x2d830], RZ ;  /* 0x02d830ff06ff79a7 */ /* 0x0003e2000810003f */
[----:B------:R-:W-:Y:S05]  /*9860*/  @!P2 BRA `(.L_x_10049) ;  /* 0x000000000004a947 */ /* 0x000fea0003800000 */
[----:B------:R-:W-:Y:S01]  /*9870*/  BPT.TRAP 0x1 ;  /* 0x000000040000795c */ /* 0x000fe20000300000 */
.L_x_10049:
[----:B------:R-:W-:Y:S01]  /*9880*/  SHF.L.U32 R2, R20, 0x1f, RZ ;  /* 0x0000001f14027819 */ /* 0x000fe200000006ff */
[----:B------:R-:W-:Y:S01]  /*9890*/  BSSY B1, `(.L_x_10050) ;  /* 0x0000004000017945 */ /* 0x000fe20003800000 */
[----:B-1----:R-:W-:-:S04]  /*98a0*/  LEA R6, R7, UR37, 0x3 ;  /* 0x0000002507067c11 */ /* 0x002fc8000f8e18ff */
[----:B------:R-:W1:Y:S02]  /*98b0*/  SYNCS.PHASECHK.TRANS64.TRYWAIT P0, [R6+URZ+0x2d860], R2 ;  /* 0x02d86002060075a7 */ /* 0x000e64000800017f */
[----:B-1----:R-:W-:Y:S05]  /*98c0*/  @!P0 BRA `(.L_x_10051) ;  /* 0x00000024007c8947 */ /* 0x002fea0003800000 */
.L_x_10116:
[----:B------:R-:W-:Y:S05]  /*98d0*/  BSYNC B1 ;  /* 0x0000000000017941 */ /* 0x000fea0003800000 */
.L_x_10050:
[----:B------:R-:W2:Y:S01]  /*98e0*/  S2R R3, SR_TID.X ;  /* 0x0000000000037919 */ /* 0x000ea20000002100 */
[----:B-1----:R-:W-:Y:S01]  /*98f0*/  IMAD.MOV.U32 R2, RZ, RZ, -0x80 ;  /* 0xffffff80ff027424 */ /* 0x002fe200078e00ff */
[----:B------:R-:W-:Y:S01]  /*9900*/  UMOV UR4, 0xffffffff ;  /* 0xffffffff00047882 */ /* 0x000fe20000000000 */
[C---:B------:R-:W-:Y:S01]  /*9910*/  LOP3.LUT P3, RZ, R16.reuse, 0x20, RZ, 0xc0, !PT ;  /* 0x0000002010ff7812 */ /* 0x040fe2000786c0ff */
[----:B------:R-:W-:Y:S01]  /*9920*/  IMAD R7, R7, 0x3000, R28 ;  /* 0x0000300007077824 */ /* 0x000fe200078e021c */
[----:B------:R-:W-:Y:S01]  /*9930*/  LOP3.LUT P2, RZ, R16, 0x10, RZ, 0xc0, !PT ;  /* 0x0000001010ff7812 */ /* 0x000fe2000784c0ff */
[----:B------:R-:W-:Y:S01]  /*9940*/  IMAD R2, R26, R2, UR36 ;  /* 0x000000241a027e24 */ /* 0x000fe2000f8e0202 */
[----:B------:R-:W-:Y:S02]  /*9950*/  LOP3.LUT P1, RZ, R16, 0x8, RZ, 0xc0, !PT ;  /* 0x0000000810ff7812 */ /* 0x000fe4000782c0ff */
[----:B--2---:R-:W-:-:S04]  /*9960*/  SHF.R.U32.HI R3, RZ, 0x2, R3 ;  /* 0x00000002ff037819 */ /* 0x004fc80000011603 */
[----:B------:R-:W-:-:S05]  /*9970*/  LOP3.LUT R3, R3, 0x1f, RZ, 0xc0, !PT ;  /* 0x0000001f03037812 */ /* 0x000fca00078ec0ff */
[----:B0-----:R-:W-:Y:S01]  /*9980*/  IMAD.IADD R8, R2, 0x1, -R3 ;  /* 0x0000000102087824 */ /* 0x001fe200078e0a03 */
[----:B------:R-:W-:Y:S06]  /*9990*/  BRA.DIV UR4, `(.L_x_10052) ;  /* 0x00000026045c7947 */ /* 0x000fec000b800000 */
[----:B------:R-:W0:Y:S01]  /*99a0*/  SHFL.IDX PT, R2, R17, RZ, 0x1c1f ;  /* 0x001c1fff11027589 */ /* 0x000e2200000e0000 */
[----:B------:R-:W-:-:S03]  /*99b0*/  LEA R7, R7, UR37, 0x1 ;  /* 0x0000002507077c11 */ /* 0x000fc6000f8e08ff */
        /* <DEDUP_REMOVED lines=31> */
[----:B0-2---:R0:W1:Y:S02]  /*9bb0*/  SHFL.IDX PT, R2, R17, 0x3, 0x1c1f ;  /* 0x007c1f0011027f89 */ /* 0x00506400000e0000 */
.L_x_10126:
        /* <DEDUP_REMOVED lines=14> */
[----:B------:R-:W-:Y:S01]  /*9ca0*/  NOP ;  /* 0x0000000000007918 */ /* 0x000fe20000000000 */
[----:B-1----:R-:W-:Y:S01]  /*9cb0*/  IMAD.WIDE.U32 R2, R5, UR4, RZ ;  /* 0x0000000405027c25 */ /* 0x002fe2000f8e00ff */
        /* <DEDUP_REMOVED lines=15> */
.L_x_10053:
        /* <DEDUP_REMOVED lines=11> */
.L_x_10054:
        /* <DEDUP_REMOVED lines=8> */
.L_x_10042:
[----:B0-----:R-:W-:-:S05]  /*9ee0*/  IMAD.U32 R0, RZ, RZ, UR40 ;  /* 0x00000028ff007e24 */ /* 0x001fca000f8e00ff */
[----:B------:R-:W-:-:S13]  /*9ef0*/  ISETP.NE.AND P0, PT, R0, 0x3, PT ;  /* 0x000000030000780c */ /* 0x000fda0003f05270 */
[----:B------:R-:W-:Y:S05]  /*9f00*/  @!P0 BRA `(.L_x_10056) ;  /* 0x0000000000048947 */ /* 0x000fea0003800000 */
[----:B------:R-:W-:Y:S01]  /*9f10*/  BPT.TRAP 0x1 ;  /* 0x000000040000795c */ /* 0x000fe20000300000 */
.L_x_10056:
[----:B------:R-:W-:Y:S01]  /*9f20*/  LEA R4, R23, UR37, 0x3 ;  /* 0x0000002517047c11 */ /* 0x000fe2000f8e18ff */
[----:B------:R-:W-:Y:S01]  /*9f30*/  IMAD.MOV.U32 R5, RZ, RZ, -0x80 ;  /* 0xffffff80ff057424 */ /* 0x000fe200078e00ff */
[----:B------:R-:W-:Y:S01]  /*9f40*/  SHF.L.U32 R3, R25, 0x1f, RZ ;  /* 0x0000001f19037819 */ /* 0x000fe200000006ff */
[----:B------:R-:W-:Y:S02]  /*9f50*/  BSSY B0, `(.L_x_10057) ;  /* 0x0000004000007945 */ /* 0x000fe40003800000 */
[----:B------:R-:W-:Y:S01]  /*9f60*/  IMAD R5, R10, R5, UR36 ;  /* 0x000000240a057e24 */ /* 0x000fe2000f8e0205 */
[----:B------:R-:W0:Y:S02]  /*9f70*/  SYNCS.PHASECHK.TRANS64.TRYWAIT P0, [R4+URZ+0x2d860], R3 ;  /* 0x02d86003040075a7 */ /* 0x000e24000800017f */
[----:B0-----:R-:W-:Y:S05]  /*9f80*/  @!P0 BRA `(.L_x_10058) ;  /* 0x0000002400448947 */ /* 0x001fea0003800000 */
.L_x_10127:
[----:B------:R-:W-:Y:S05]  /*9f90*/  BSYNC B0 ;  /* 0x0000000000007941 */ /* 0x000fea0003800000 */
.L_x_10057:
[----:B------:R-:W1:Y:S01]  /*9fa0*/  S2R R0, SR_TID.X ;  /* 0x0000000000007919 */ /* 0x000e620000002100 */
[----:B------:R-:W-:Y:S01]  /*9fb0*/  UMOV UR4, 0xffffffff ;  /* 0xffffffff00047882 */ /* 0x000fe20000000000 */
[C---:B------:R-:W-:Y:S01]  /*9fc0*/  LOP3.LUT P3, RZ, R16.reuse, 0x20, RZ, 0xc0, !PT ;  /* 0x0000002010ff7812 */ /* 0x040fe2000786c0ff */
[----:B------:R-:W-:Y:S01]  /*9fd0*/  IMAD R7, R23, 0x3000, R28 ;  /* 0x0000300017077824 */ /* 0x000fe200078e021c */
[C---:B------:R-:W-:Y:S02]  /*9fe0*/  LOP3.LUT P2, RZ, R16.reuse, 0x10, RZ, 0xc0, !PT ;  /* 0x0000001010ff7812 */ /* 0x040fe4000784c0ff */
[----:B------:R-:W-:Y:S02]  /*9ff0*/  LOP3.LUT P1, RZ, R16, 0x8, RZ, 0xc0, !PT ;  /* 0x0000000810ff7812 */ /* 0x000fe4000782c0ff */
[----:B-1----:R-:W-:-:S04]  /*a000*/  SHF.R.U32.HI R0, RZ, 0x2, R0 ;  /* 0x00000002ff007819 */ /* 0x002fc80000011600 */
[----:B------:R-:W-:-:S05]  /*a010*/  LOP3.LUT R0, R0, 0x1f, RZ, 0xc0, !PT ;  /* 0x0000001f00007812 */ /* 0x000fca00078ec0ff */
[----:B------:R-:W-:Y:S01]  /*a020*/  IMAD.IADD R5, R5, 0x1, -R0 ;  /* 0x0000000105057824 */ /* 0x000fe200078e0a00 */
[----:B------:R-:W-:Y:S06]  /*a030*/  BRA.DIV UR4, `(.L_x_10059) ;  /* 0x00000026042c7947 */ /* 0x000fec000b800000 */
[----:B------:R-:W1:Y:S01]  /*a040*/  S2R R2, SR_TID.X ;  /* 0x0000000000027919 */ /* 0x000e620000002100 */
[----:B------:R-:W2:Y:S04]  /*a050*/  SHFL.IDX PT, R14, R17, RZ, 0x1c1f ;  /* 0x001c1fff110e7589 */ /* 0x000ea800000e0000 */
[----:B------:R-:W0:Y:S01]  /*a060*/  SHFL.IDX PT, R0, R18, RZ, 0x1c1f ;  /* 0x001c1fff12007589 */ /* 0x000e2200000e0000 */
[----:B-1----:R-:W-:-:S04]  /*a070*/  SHF.L.U32 R2, R2, 0x3, RZ ;  /* 0x0000000302027819 */ /* 0x002fc800000006ff */
[----:B------:R-:W-:-:S05]  /*a080*/  LOP3.LUT R2, R2, 0x18, RZ, 0xc0, !PT ;  /* 0x0000001802027812 */ /* 0x000fca00078ec0ff */
[----:B------:R-:W-:-:S05]  /*a090*/  IMAD.SHL.U32 R6, R2, 0x2, RZ ;  /* 0x0000000202067824 */ /* 0x000fca00078e00ff */
[----:B--2---:R-:W-:Y:S02]  /*a0a0*/  IADD3 R2, P0, R14, R6, RZ ;  /* 0x000000060e027210 */ /* 0x004fe40007f1e0ff */
[----:B------:R-:W1:Y:S03]  /*a0b0*/  SHFL.IDX PT, R14, R17, 0x1, 0x1c1f ;  /* 0x003c1f00110e7f89 */ /* 0x000e6600000e0000 */
[----:B0-----:R-:W-:Y:S01]  /*a0c0*/  IMAD.X R3, RZ, RZ, R0, P0 ;  /* 0x000000ffff037224 */ /* 0x001fe200000e0600 */
[----:B------:R-:W-:Y:S02]  /*a0d0*/  ISETP.LT.OR P0, PT, R5, 0x1, P3 ;  /* 0x000000010500780c */ /* 0x000fe40001f01670 */
[----:B------:R-:W-:Y:S02]  /*a0e0*/  LEA R0, R7, UR37, 0x1 ;  /* 0x0000002507007c11 */ /* 0x000fe4000f8e08ff */
[----:B------:R-:W-:Y:S09]  /*a0f0*/  SHFL.IDX PT, R7, R18, 0x3, 0x1c1f ;  /* 0x007c1f0012077f89 */ /* 0x000ff200000e0000 */
[----:B------:R-:W-:Y:S01]  /*a100*/  LDGSTS.E.BYPASS.LTC128B.128 [R0+0x400], desc[UR48][R2.64], !P0 ;  /* 0x0040000002007fae */ /* 0x000fe2000c101d70 */
        /* <DEDUP_REMOVED lines=11> */
[----:B------:R-:W-:Y:S01]  /*a1c0*/  LDGSTS.E.BYPASS.LTC128B.128 [R0+0x2c00], desc[UR48][R2.64+0x40], !P0 ;  /* 0x02c0004002007fae */ /* 0x000fe2000c101d70 */
[----:B------:R-:W-:-:S13]  /*a1d0*/  ISETP.LT.OR P0, PT, R5, 0x21, P1 ;  /* 0x000000210500780c */ /* 0x000fda0000f01670 */
[----:B------:R0:W-:Y:S04]  /*a1e0*/  LDGSTS.E.BYPASS.LTC128B.128 [R0+0x4c00], desc[UR48][R2.64+0x80], !P0 ;  /* 0x04c0008002007fae */ /* 0x0001e8000c101d70 */
[----:B0-----:R-:W0:Y:S01]  /*a1f0*/  SHFL.IDX PT, R3, R18, 0x2, 0x1c1f ;  /* 0x005c1f0012037f89 */ /* 0x001e2200000e0000 */
[----:B-1----:R-:W-:-:S03]  /*a200*/  IADD3 R2, P0, R14, R6, RZ ;  /* 0x000000060e027210 */ /* 0x002fc60007f1e0ff */
[----:B------:R1:W2:Y:S02]  /*a210*/  SHFL.IDX PT, R14, R17, 0x3, 0x1c1f ;  /* 0x007c1f00110e7f89 */ /* 0x0002a400000e0000 */
[----:B0-----:R-:W-:Y:S01]  /*a220*/  IMAD.X R3, RZ, RZ, R3, P0 ;  /* 0x000000ffff037224 */ /* 0x001fe200000e0603 */
[----:B------:R-:W-:-:S13]  /*a230*/  ISETP.LT.OR P0, PT, R5, 0x41, P3 ;  /* 0x000000410500780c */ /* 0x000fda0001f01670 */
[----:B------:R1:W-:Y:S01]  /*a240*/  LDGSTS.E.BYPASS.LTC128B.128 [R0+0x1400], desc[UR48][R2.64], !P0 ;  /* 0x0140000002007fae */ /* 0x0003e2000c101d70 */
[----:B------:R-:W-:-:S13]  /*a250*/  ISETP.LT.OR P0, PT, R5, 0x41, P2 ;  /* 0x000000410500780c */ /* 0x000fda0001701670 */
[----:B------:R1:W-:Y:S01]  /*a260*/  LDGSTS.E.BYPASS.LTC128B.128 [R0+0x3400], desc[UR48][R2.64+0x40], !P0 ;  /* 0x0340004002007fae */ /* 0x0003e2000c101d70 */
[----:B------:R-:W-:-:S13]  /*a270*/  ISETP.LT.OR P0, PT, R5, 0x41, P1 ;  /* 0x000000410500780c */ /* 0x000fda0000f01670 */
[----:B--2---:R1:W-:Y:S02]  /*a280*/  LDGSTS.E.BYPASS.LTC128B.128 [R0+0x5400], desc[UR48][R2.64+0x80], !P0 ;  /* 0x0540008002007fae */ /* 0x0043e4000c101d70 */
.L_x_10137:
        /* <DEDUP_REMOVED lines=13> */
.L_x_10060:
        /* <DEDUP_REMOVED lines=11> */
.L_x_10061:
[----:B------:R-:W2:Y:S01]  /*a410*/  LDL.LU R3, [R1+0xc] ;  /* 0x00000c0001037983 */ /* 0x000ea20000300800 */
[----:B------:R-:W-:Y:S01]  /*a420*/  VIADD R23, R23, 0x1 ;  /* 0x0000000117177836 */ /* 0x000fe20000000000 */
[----:B------:R-:W-:Y:S01]  /*a430*/  ULDC UR4, c[0x0][0xc34] ;  /* 0x00030d0000047ab9 */ /* 0x000fe20000000800 */
[----:B------:R0:W-:Y:S01]  /*a440*/  SYNCS.ARRIVE.TRANS64.A1T0 RZ, [R4+URZ+0x2d850], RZ ;  /* 0x02d850ff04ff79a7 */ /* 0x0001e2000810003f */
[----:B------:R-:W3:Y:S02]  /*a450*/  LDL.LU R2, [R1+0x10] ;  /* 0x0000100001027983 */ /* 0x000ee40000300800 */
[----:B------:R-:W-:-:S04]  /*a460*/  ISETP.NE.AND P0, PT, R23, 0x2, PT ;  /* 0x000000021700780c */ /* 0x000fc80003f05270 */
[----:B------:R-:W-:Y:S02]  /*a470*/  SEL R23, R23, RZ, P0 ;  /* 0x000000ff17177207 */ /* 0x000fe40000000000 */
[----:B------:R-:W-:-:S04]  /*a480*/  SEL R0, RZ, 0x1, P0 ;  /* 0x00000001ff007807 */ /* 0x000fc80000000000 */
[----:B------:R-:W-:Y:S01]  /*a490*/  LOP3.LUT R25, R25, R0, RZ, 0x3c, !PT ;  /* 0x0000000019197212 */ /* 0x000fe200078e3cff */
[----:B--2---:R-:W-:Y:S02]  /*a4a0*/  VIADD R3, R3, UR41 ;  /* 0x0000002903037c36 */ /* 0x004fe40008000000 */
[----:B---3--:R-:W-:-:S03]  /*a4b0*/  VIADD R2, R2, 0x1 ;  /* 0x0000000102027836 */ /* 0x008fc60000000000 */
[----:B------:R0:W-:Y:S01]  /*a4c0*/  STL [R1+0xc], R3 ;  /* 0x00000c0301007387 */ /* 0x0001e20000100800 */
[----:B------:R-:W-:-:S03]  /*a4d0*/  ISETP.GE.AND P0, PT, R3, UR4, PT ;  /* 0x0000000403007c0c */ /* 0x000fc6000bf06270 */
[----:B------:R0:W-:Y:S10]  /*a4e0*/  STL [R1+0x10], R2 ;  /* 0x0000100201007387 */ /* 0x0001f40000100800 */
[----:B0-----:R-:W-:Y:S05]  /*a4f0*/  @!P0 BRA `(.L_x_10062) ;  /* 0xffffffd000048947 */ /* 0x001fea000383ffff */
[----:B------:R-:W-:-:S07]  /*a500*/  LOP3.LUT R0, R2, 0x1, RZ, 0xc, !PT ;  /* 0x0000000102007812 */ /* 0x000fce00078e0cff */
.L_x_10027:
[----:B------:R-:W0:Y:S01]  /*a510*/  S2R R3, SR_CgaCtaId ;  /* 0x0000000000037919 */ /* 0x000e220000008800 */
[----:B------:R-:W-:Y:S01]  /*a520*/  MOV R2, 0x400 ;  /* 0x0000040000027802 */ /* 0x000fe20000000f00 */
[----:B------:R-:W-:Y:S01]  /*a530*/  BSSY B0, `(.L_x_10063) ;  /* 0x0000005000007945 */ /* 0x000fe20003800000 */
[----:B------:R-:W-:Y:S02]  /*a540*/  SHF.L.U32 R0, R0, 0x1f, RZ ;  /* 0x0000001f00007819 */ /* 0x000fe400000006ff */
[----:B0-----:R-:W-:-:S04]  /*a550*/  LEA R4, R3, R2, 0x18 ;  /* 0x0000000203047211 */ /* 0x001fc800078ec0ff */
[----:B------:R-:W0:Y:S02]  /*a560*/  SYNCS.PHASECHK.TRANS64.TRYWAIT P0, [R4+URZ+0x2d820], R0 ;  /* 0x02d82000040075a7 */ /* 0x000e24000800017f */
[----:B0-----:R-:W-:Y:S05]  /*a570*/  @!P0 BRA `(.L_x_10064) ;  /* 0x0000002400408947 */ /* 0x001fea0003800000 */
.L_x_10138:
[----:B------:R-:W-:Y:S05]  /*a580*/  BSYNC B0 ;  /* 0x0000000000007941 */ /* 0x000fea0003800000 */
.L_x_10063:
[----:B------:R-:W-:-:S03]  /*a590*/  UMOV UR4, 0xffffffff ;  /* 0xffffffff00047882 */ /* 0x000fc60000000000 */
[----:B------:R-:W-:Y:S05]  /*a5a0*/  BRA.DIV UR4, `(.L_x_10065) ;  /* 0x0000002604487947 */ /* 0x000fea000b800000 */
[----:B0-----:R-:W0:Y:S02]  /*a5b0*/  S2R R0, SR_TID.X ;  /* 0x0000000000007919 */ /* 0x001e240000002100 */
[----:B0-----:R-:W-:-:S04]  /*a5c0*/  SHF.R.U32.HI R0, RZ, 0x5, R0 ;  /* 0x00000005ff007819 */ /* 0x001fc80000011600 */
[----:B------:R-:W-:-:S05]  /*a5d0*/  LOP3.LUT R0, R0, 0x3, RZ, 0xc0, !PT ;  /* 0x0000000300007812 */ /* 0x000fca00078ec0ff */
[----:B------:R0:W1:Y:S02]  /*a5e0*/  SHFL.IDX PT, R14, R0, RZ, 0x1f ;  /* 0x00001fff000e7589 */ /* 0x00006400000e0000 */
.L_x_10141:
[----:B-1----:R-:W-:Y:S01]  /*a5f0*/  ISETP.NE.AND P0, PT, R14, RZ, PT ;  /* 0x000000ff0e00720c */ /* 0x002fe20003f05270 */
[----:B------:R-:W-:-:S12]  /*a600*/  BSSY B0, `(.L_x_10066) ;  /* 0x0000024000007945 */ /* 0x000fd80003800000 */
[----:B------:R-:W-:Y:S05]  /*a610*/  @P0 BRA `(.L_x_10067) ;  /* 0x0000000000880947 */ /* 0x000fea0003800000 */
[----:B------:R-:W-:-:S03]  /*a620*/  UMOV UR4, 0xffffffff ;  /* 0xffffffff00047882 */ /* 0x000fc60000000000 */
[----:B------:R-:W-:Y:S05]  /*a630*/  BRA.DIV UR4, `(.L_x_10068) ;  /* 0x0000002604587947 */ /* 0x000fea000b800000 */
[----:B------:R-:W-:-:S13]  /*a640*/  ELECT P6, URZ, PT ;  /* 0x00000000003f782f */ /* 0x000fda00038c0000 */
.L_x_10144:
[----:B------:R-:W-:Y:S05]  /*a650*/  @!P6 BRA `(.L_x_10067) ;  /* 0x000000000078e947 */ /* 0x000fea0003800000 */
[----:B------:R-:W-:-:S06]  /*a660*/  ULOP3.LUT UR4, UR42, 0x2, URZ, 0xfc, !UPT ;  /* 0x000000022a047892 */ /* 0x000fcc000f8efc3f */
[----:B0-----:R-:W-:-:S05]  /*a670*/  IMAD.U32 R0, RZ, RZ, UR4 ;  /* 0x00000004ff007e24 */ /* 0x001fca000f8e00ff */
[----:B------:R-:W-:-:S13]  /*a680*/  ISETP.NE.AND P0, PT, R0, 0x3, PT ;  /* 0x000000030000780c */ /* 0x000fda0003f05270 */
[----:B------:R-:W-:Y:S05]  /*a690*/  @!P0 BRA `(.L_x_10069) ;  /* 0x0000000000048947 */ /* 0x000fea0003800000 */
[----:B------:R-:W-:Y:S01]  /*a6a0*/  BPT.TRAP 0x1 ;  /* 0x000000040000795c */ /* 0x000fe20000300000 */
.L_x_10069:
[----:B------:R-:W-:Y:S01]  /*a6b0*/  IMAD R3, R23, 0x8, R4 ;  /* 0x0000000817037824 */ /* 0x000fe200078e0204 */
[----:B------:R-:W-:Y:S01]  /*a6c0*/  SHF.L.U32 R2, R25, 0x1f, RZ ;  /* 0x0000001f19027819 */ /* 0x000fe200000006ff */
[----:B------:R-:W-:-:S03]  /*a6d0*/  VIADD R23, R23, 0x1 ;  /* 0x0000000117177836 */ /* 0x000fc60000000000 */
[----:B------:R-:W0:Y:S02]  /*a6e0*/  SYNCS.PHASECHK.TRANS64.TRYWAIT P1, [R3+URZ+0x2d840], R2 ;  /* 0x02d84002030075a7 */ /* 0x000e24000802017f */
[----:B------:R-:W-:-:S04]  /*a6f0*/  ISETP.NE.AND P2, PT, R23, 0x2, PT ;  /* 0x000000021700780c */ /* 0x000fc80003f45270 */
[----:B------:R-:W-:Y:S01]  /*a700*/  SEL R0, RZ, 0x1, P2 ;  /* 0x00000001ff007807 */ /* 0x000fe20001000000 */
[----:B0-----:R-:W-:Y:S08]  /*a710*/  @!P1 BRA `(.L_x_10070) ;  /* 0x0000002400409947 */ /* 0x001ff00003800000 */
.L_x_10145:
[----:B------:R-:W-:Y:S02]  /*a720*/  SEL R23, R23, RZ, P2 ;  /* 0x000000ff17177207 */ /* 0x000fe40001000000 */
[----:B------:R-:W-:Y:S01]  /*a730*/  LOP3.LUT R0, R25, R0, RZ, 0x3c, !PT ;  /* 0x0000000019007212 */ /* 0x000fe200078e3cff */
[----:B------:R-:W-:Y:S06]  /*a740*/  @!P0 BRA `(.L_x_10071) ;  /* 0x0000000000048947 */ /* 0x000fec0003800000 */
[----:B------:R-:W-:Y:S01]  /*a750*/  BPT.TRAP 0x1 ;  /* 0x000000040000795c */ /* 0x000fe20000300000 */
.L_x_10071:
[----:B------:R-:W-:Y:S02]  /*a760*/  LEA R23, R23, R4, 0x3 ;  /* 0x0000000417177211 */ /* 0x000fe400078e18ff */
[----:B------:R-:W-:-:S04]  /*a770*/  SHF.L.U32 R0, R0, 0x1f, RZ ;  /* 0x0000001f00007819 */ /* 0x000fc800000006ff */
[----:B------:R-:W1:Y:S02]  /*a780*/  SYNCS.PHASECHK.TRANS64.TRYWAIT P1, [R23+URZ+0x2d840], R0 ;  /* 0x02d84000170075a7 */ /* 0x000e64000802017f */
[----:B-1----:R-:W-:Y:S05]  /*a790*/  @!P1 BRA `(.L_x_10072) ;  /* 0x0000002400349947 */ /* 0x002fea0003800000 */
.L_x_10146:
[----:B------:R-:W-:Y:S05]  /*a7a0*/  @!P0 BRA `(.L_x_10073) ;  /* 0x0000000000048947 */ /* 0x000fea0003800000 */
[----:B------:R-:W-:Y:S01]  /*a7b0*/  BPT.TRAP 0x1 ;  /* 0x000000040000795c */ /* 0x000fe20000300000 */
.L_x_10073:
[----:B------:R-:W2:Y:S02]  /*a7c0*/  SYNCS.PHASECHK.TRANS64.TRYWAIT P1, [R3+URZ+0x2d860], R2 ;  /* 0x02d86002030075a7 */ /* 0x000ea4000802017f */
[----:B--2---:R-:W-:Y:S05]  /*a7d0*/  @!P1 BRA `(.L_x_10074) ;  /* 0x0000002400389947 */ /* 0x004fea0003800000 */
.L_x_10147:
[----:B------:R-:W-:Y:S05]  /*a7e0*/  @!P0 BRA `(.L_x_10075) ;  /* 0x0000000000048947 */ /* 0x000fea0003800000 */
[----:B------:R-:W-:Y:S01]  /*a7f0*/  BPT.TRAP 0x1 ;  /* 0x000000040000795c */ /* 0x000fe20000300000 */
.L_x_10075:
[----:B---3--:R3:W4:Y:S02]  /*a800*/  SYNCS.PHASECHK.TRANS64.TRYWAIT P0, [R23+URZ+0x2d860], R0 ;  /* 0x02d86000170075a7 */ /* 0x008724000800017f */
[----:B----4-:R-:W-:Y:S05]  /*a810*/  @!P0 NANOSLEEP.SYNCS 0x989680 ;  /* 0x009896800000895d */ /* 0x010fea0003900000 */
[----:B------:R-:W4:Y:S02]  /*a820*/  @!P0 SYNCS.PHASECHK.TRANS64 P0, [R23+URZ+0x2d860], R0 ;  /* 0x02d86000170085a7 */ /* 0x000f24000800007f */
[----:B----4-:R-:W-:Y:S05]  /*a830*/  @!P0 BRA `(.L_x_10075) ;  /* 0xfffffffc00f08947 */ /* 0x010fea000383ffff */
.L_x_10067:
[----:B------:R-:W-:Y:S05]  /*a840*/  BSYNC B0 ;  /* 0x0000000000007941 */ /* 0x000fea0003800000 */
.L_x_10066:
[----:B------:R-:W-:Y:S05]  /*a850*/  EXIT ;  /* 0x000000000000794d */ /* 0x000fea0003800000 */
.L_x_9999:
[----:B0-----:R-:W-:-:S04]  /*a860*/  IMAD.U32 R3, RZ, RZ, UR40 ;  /* 0x00000028ff037e24 */ /* 0x001fc8000f8e00ff */
[----:B------:R0:W1:Y:S03]  /*a870*/  SYNCS.PHASECHK.TRANS64.TRYWAIT P1, [R3+URZ+0x2d800], R0 ;  /* 0x02d80000030075a7 */ /* 0x000066000802017f */
[----:B-1----:R-:W-:Y:S05]  /*a880*/  @!P1 NANOSLEEP.SYNCS 0x989680 ;  /* 0x009896800000995d */ /* 0x002fea0003900000 */
[----:B------:R-:W1:Y:S02]  /*a890*/  @!P1 SYNCS.PHASECHK.TRANS64 P1, [R3+URZ+0x2d800], R0 ;  /* 0x02d80000030095a7 */ /* 0x000e64000802007f */
[----:B-1----:R-:W-:Y:S05]  /*a8a0*/  @!P1 BRA `(.L_x_9999) ;  /* 0xfffffffc00ec9947 */ /* 0x002fea000383ffff */
[----:B------:R-:W-:Y:S05]  /*a8b0*/  BRA `(.L_x_10076) ;  /* 0xffffff6800547947 */ /* 0x000fea000383ffff */
.L_x_10003:
[----:B-1----:R1:W2:Y:S02]  /*a8c0*/  SYNCS.PHASECHK.TRANS64.TRYWAIT P1, [R4+URZ+0x2d830], R3 ;  /* 0x02d83003040075a7 */ /* 0x0022a4000802017f */
[----:B--2---:R-:W-:Y:S05]  /*a8d0*/  @!P1 NANOSLEEP.SYNCS 0x989680 ;  /* 0x009896800000995d */ /* 0x004fea0003900000 */
[----:B------:R-:W2:Y:S02]  /*a8e0*/  @!P1 SYNCS.PHASECHK.TRANS64 P1, [R4+URZ+0x2d830], R3 ;  /* 0x02d83003040095a7 */ /* 0x000ea4000802007f */
[----:B--2---:R-:W-:Y:S05]  /*a8f0*/  @!P1 BRA `(.L_x_10003) ;  /* 0xfffffffc00f09947 */ /* 0x004fea000383ffff */
[----:B------:R-:W-:Y:S05]  /*a900*/  BRA `(.L_x_10002) ;  /* 0xffffff6800747947 */ /* 0x000fea000383ffff */
.L_x_10009:
[----:B--2---:R-:W-:-:S04]  /*a910*/  IMAD.U32 R3, RZ, RZ, UR6 ;  /* 0x00000006ff037e24 */ /* 0x004fc8000f8e00ff */
[----:B------:R2:W3:Y:S03]  /*a920*/  SYNCS.PHASECHK.TRANS64.TRYWAIT P1, [R3+URZ+0x2d830], R0 ;  /* 0x02d83000030075a7 */ /* 0x0004e6000802017f */
[----:B---3--:R-:W-:Y:S05]  /*a930*/  @!P1 NANOSLEEP.SYNCS 0x989680 ;  /* 0x009896800000995d */ /* 0x008fea0003900000 */
[----:B------:R-:W3:Y:S02]  /*a940*/  @!P1 SYNCS.PHASECHK.TRANS64 P1, [R3+URZ+0x2d830], R0 ;  /* 0x02d83000030095a7 */ /* 0x000ee4000802007f */
[----:B---3--:R-:W-:Y:S05]  /*a950*/  @!P1 BRA `(.L_x_10009) ;  /* 0xfffffffc00ec9947 */ /* 0x008fea000383ffff */
[----:B------:R-:W-:Y:S05]  /*a960*/  BRA `(.L_x_10006) ;  /* 0xffffff8c00647947 */ /* 0x000fea000383ffff */
.L_x_10013:
[----:B-1----:R-:W-:-:S04]  /*a970*/  IMAD.U32 R3, RZ, RZ, UR6 ;  /* 0x00000006ff037e24 */ /* 0x002fc8000f8e00ff */
[----:B------:R1:W2:Y:S03]  /*a980*/  SYNCS.PHASECHK.TRANS64.TRYWAIT P1, [R3+URZ+0x2d850], R0 ;  /* 0x02d85000030075a7 */ /* 0x0002a6000802017f */
[----:B--2---:R-:W-:Y:S05]  /*a990*/  @!P1 NANOSLEEP.SYNCS 0x989680 ;  /* 0x009896800000995d */ /* 0x004fea0003900000 */
[----:B------:R-:W2:Y:S02]  /*a9a0*/  @!P1 SYNCS.PHASECHK.TRANS64 P1, [R3+URZ+0x2d850], R0 ;  /* 0x02d85000030095a7 */ /* 0x000ea4000802007f */
[----:B--2---:R-:W-:Y:S05]  /*a9b0*/  @!P1 BRA `(.L_x_10013) ;  /* 0xfffffffc00ec9947 */ /* 0x004fea000383ffff */
[----:B------:R-:W-:Y:S05]  /*a9c0*/  BRA `(.L_x_10010) ;  /* 0xffffff9000107947 */ /* 0x000fea000383ffff */
.L_x_10020:
[----:B--2---:R-:W-:-:S04]  /*a9d0*/  IMAD.U32 R7, RZ, RZ, UR8 ;  /* 0x00000008ff077e24 */ /* 0x004fc8000f8e00ff */
[----:B------:R2:W3:Y:S03]  /*a9e0*/  SYNCS.PHASECHK.TRANS64.TRYWAIT P1, [R7+URZ+0x2d850], R6 ;  /* 0x02d85006070075a7 */ /* 0x0004e6000802017f */
[----:B---3--:R-:W-:Y:S05]  /*a9f0*/  @!P1 NANOSLEEP.SYNCS 0x989680 ;  /* 0x009896800000995d */ /* 0x008fea0003900000 */
[----:B------:R-:W3:Y:S02]  /*aa00*/  @!P1 SYNCS.PHASECHK.TRANS64 P1, [R7+URZ+0x2d850], R6 ;  /* 0x02d85006070095a7 */ /* 0x000ee4000802007f */
[----:B---3--:R-:W-:Y:S05]  /*aa10*/  @!P1 BRA `(.L_x_10020) ;  /* 0xfffffffc00ec9947 */ /* 0x008fea000383ffff */
[----:B------:R-:W-:Y:S05]  /*aa20*/  BRA `(.L_x_10019) ;  /* 0xffffffac00447947 */ /* 0x000fea000383ffff */
.L_x_10031:
        /* <DEDUP_REMOVED lines=11> */
.L_x_10078:
[----:B------:R-:W-:Y:S05]  /*aae0*/  BSYNC B0 ;  /* 0x0000000000007941 */ /* 0x000fea0003800000 */
.L_x_10077:
[----:B------:R-:W-:Y:S05]  /*aaf0*/  BRA `(.L_x_10079) ;  /* 0xffffffcc00f47947 */ /* 0x000fea000383ffff */
.L_x_10034:
[----:B0-----:R0:W1:Y:S02]  /*ab00*/  SYNCS.PHASECHK.TRANS64.TRYWAIT P0, [R0+URZ+0x2d840], R2 ;  /* 0x02d84002000075a7 */ /* 0x001064000800017f */
[----:B-1----:R-:W-:Y:S05]  /*ab10*/  @!P0 NANOSLEEP.SYNCS 0x989680 ;  /* 0x009896800000895d */ /* 0x002fea0003900000 */
[----:B------:R-:W1:Y:S02]  /*ab20*/  @!P0 SYNCS.PHASECHK.TRANS64 P0, [R0+URZ+0x2d840], R2 ;  /* 0x02d84002000085a7 */ /* 0x000e64000800007f */
[----:B-1----:R-:W-:Y:S05]  /*ab30*/  @!P0 BRA `(.L_x_10034) ;  /* 0xfffffffc00f08947 */ /* 0x002fea000383ffff */
[----:B------:R-:W-:Y:S05]  /*ab40*/  BRA `(.L_x_10080) ;  /* 0xffffffd000e47947 */ /* 0x000fea000383ffff */
.L_x_10035:
        /* <DEDUP_REMOVED lines=8> */
.L_x_10082:
[----:B------:R-:W-:Y:S05]  /*abd0*/  BSYNC B0 ;  /* 0x0000000000007941 */ /* 0x000fea0003800000 */
.L_x_10081:
        /* <DEDUP_REMOVED lines=9> */
.L_x_10083:
[----:B------:R-:W-:Y:S01]  /*ac70*/  @P0 LEA R7, R4, UR37, 0x1 ;  /* 0x0000002504070c11 */ /* 0x000fe2000f8e08ff */
[----:B------:R-:W-:Y:S02]  /*ac80*/  IMAD.MOV.U32 R13, RZ, RZ, R6 ;  /* 0x000000ffff0d7224 */ /* 0x000fe400078e0006 */
[----:B------:R-:W-:Y:S02]  /*ac90*/  IMAD.MOV.U32 R12, RZ, RZ, 0x1 ;  /* 0x00000001ff0c7424 */ /* 0x000fe400078e00ff */
[----:B------:R-:W-:-:S07]  /*aca0*/  IMAD.MOV.U32 R3, RZ, RZ, R14 ;  /* 0x000000ffff037224 */ /* 0x000fce00078e000e */
[----:B------:R-:W-:Y:S05]  /*acb0*/  WARPSYNC.COLLECTIVE R15, `(.L_x_10084) ;  /* 0x000000000f087348 */ /* 0x000fea0003c00000 */
[----:B------:R0:W1:Y:S02]  /*acc0*/  SHFL.IDX P6, R14, R13, R12, R11 ;  /* 0x0000000c0d0e7389 */ /* 0x00006400000c000b */
[----:B01----:R-:W-:Y:S01]  /*acd0*/  ENDCOLLECTIVE ;  /* 0x000000000000791b */ /* 0x003fe20003800000 */
.L_x_10084:
        /* <DEDUP_REMOVED lines=17> */
.L_x_10085:
[----:B------:R-:W-:Y:S02]  /*adf0*/  @P0 LEA R7, R4, UR37, 0x1 ;  /* 0x0000002504070c11 */ /* 0x000fe4000f8e08ff */
[----:B------:R-:W-:Y:S01]  /*ae00*/  MOV R13, R6 ;  /* 0x00000006000d7202 */ /* 0x000fe20000000f00 */
[----:B------:R-:W-:Y:S02]  /*ae10*/  IMAD.MOV.U32 R12, RZ, RZ, 0x2 ;  /* 0x00000002ff0c7424 */ /* 0x000fe400078e00ff */
[----:B------:R-:W-:-:S07]  /*ae20*/  IMAD.MOV.U32 R3, RZ, RZ, R14 ;  /* 0x000000ffff037224 */ /* 0x000fce00078e000e */
[----:B------:R-:W-:Y:S05]  /*ae30*/  WARPSYNC.COLLECTIVE R15, `(.L_x_10086) ;  /* 0x000000000f087348 */ /* 0x000fea0003c00000 */
[----:B------:R0:W1:Y:S02]  /*ae40*/  SHFL.IDX P6, R14, R13, R12, R11 ;  /* 0x0000000c0d0e7389 */ /* 0x00006400000c000b */
[----:B01----:R-:W-:Y:S01]  /*ae50*/  ENDCOLLECTIVE ;  /* 0x000000000000791b */ /* 0x003fe20003800000 */
.L_x_10086:
        /* <DEDUP_REMOVED lines=17> */
.L_x_10087:
[----:B------:R-:W-:Y:S01]  /*af70*/  @P0 LEA R7, R4, UR37, 0x1 ;  /* 0x0000002504070c11 */ /* 0x000fe2000f8e08ff */
[----:B------:R-:W-:Y:S02]  /*af80*/  IMAD.MOV.U32 R13, RZ, RZ, R6 ;  /* 0x000000ffff0d7224 */ /* 0x000fe400078e0006 */
[----:B------:R-:W-:Y:S02]  /*af90*/  IMAD.MOV.U32 R12, RZ, RZ, 0x3 ;  /* 0x00000003ff0c7424 */ /* 0x000fe400078e00ff */
[----:B------:R-:W-:-:S07]  /*afa0*/  IMAD.MOV.U32 R3, RZ, RZ, R14 ;  /* 0x000000ffff037224 */ /* 0x000fce00078e000e */
[----:B------:R-:W-:Y:S05]  /*afb0*/  WARPSYNC.COLLECTIVE R15, `(.L_x_10088) ;  /* 0x000000000f087348 */ /* 0x000fea0003c00000 */
[----:B------:R0:W1:Y:S02]  /*afc0*/  SHFL.IDX P6, R14, R13, R12, R11 ;  /* 0x0000000c0d0e7389 */ /* 0x00006400000c000b */
[----:B01----:R-:W-:Y:S01]  /*afd0*/  ENDCOLLECTIVE ;  /* 0x000000000000791b */ /* 0x003fe20003800000 */
.L_x_10088:
        /* <DEDUP_REMOVED lines=16> */
.L_x_10089:
[----:B------:R-:W-:Y:S05]  /*b0e0*/  BRA `(.L_x_10090) ;  /* 0xffffffd000987947 */ /* 0x000fea000383ffff */
.L_x_10039:
[----:B------:R-:W-:Y:S01]  /*b0f0*/  IMAD.MOV.U32 R13, RZ, RZ, R4 ;  /* 0x000000ffff0d7224 */ /* 0x000fe200078e0004 */
[----:B------:R-:W-:Y:S01]  /*b100*/  MOV R15, 0xffffffff ;  /* 0xffffffff000f7802 */ /* 0x000fe20000000f00 */
[----:B------:R-:W-:Y:S02]  /*b110*/  IMAD.MOV.U32 R12, RZ, RZ, RZ ;  /* 0x000000ffff0c7224 */ /* 0x000fe400078e00ff */
[----:B------:R-:W-:Y:S02]  /*b120*/  IMAD.MOV.U32 R11, RZ, RZ, 0x1c1f ;  /* 0x00001c1fff0b7424 */ /* 0x000fe400078e00ff */
[----:B------:R-:W-:-:S07]  /*b130*/  IMAD R5, R6, 0xc0, R21 ;  /* 0x000000c006057824 */ /* 0x000fce00078e0215 */
[----:B------:R-:W-:Y:S05]  /*b140*/  WARPSYNC.COLLECTIVE R15, `(.L_x_10091) ;  /* 0x000000000f087348 */ /* 0x000fea0003c00000 */
[----:B------:R0:W1:Y:S02]  /*b150*/  SHFL.IDX P6, R14, R13, R12, R11 ;  /* 0x0000000c0d0e7389 */ /* 0x00006400000c000b */
[----:B01----:R-:W-:Y:S01]  /*b160*/  ENDCOLLECTIVE ;  /* 0x000000000000791b */ /* 0x003fe20003800000 */
.L_x_10091:
[C---:B------:R-:W-:Y:S01]  /*b170*/  VIADD R6, R5.reuse, 0x20 ;  /* 0x0000002005067836 */ /* 0x040fe20000000000 */
[----:B------:R-:W-:Y:S01]  /*b180*/  ISETP.GE.AND P0, PT, R5, UR38, PT ;  /* 0x0000002605007c0c */ /* 0x000fe2000bf06270 */
[----:B------:R-:W-:Y:S02]  /*b190*/  IMAD.MOV.U32 R13, RZ, RZ, R0 ;  /* 0x000000ffff0d7224 */ /* 0x000fe400078e0000 */
[----:B------:R-:W-:-:S10]  /*b1a0*/  IMAD.MOV.U32 R2, RZ, RZ, R14 ;  /* 0x000000ffff027224 */ /* 0x000fd400078e000e */
[----:B------:R-:W-:Y:S05]  /*b1b0*/  WARPSYNC.COLLECTIVE R15, `(.L_x_10092) ;  /* 0x000000000f087348 */ /* 0x000fea0003c00000 */
[----:B------:R0:W1:Y:S02]  /*b1c0*/  SHFL.IDX P6, R14, R13, R12, R11 ;  /* 0x0000000c0d0e7389 */ /* 0x00006400000c000b */
[----:B01----:R-:W-:Y:S01]  /*b1d0*/  ENDCOLLECTIVE ;  /* 0x000000000000791b */ /* 0x003fe20003800000 */
.L_x_10092:
[----:B------:R-:W-:Y:S02]  /*b1e0*/  IMAD.MOV.U32 R13, RZ, RZ, R4 ;  /* 0x000000ffff0d7224 */ /* 0x000fe400078e0004 */
[----:B------:R-:W-:Y:S02]  /*b1f0*/  IMAD.MOV.U32 R12, RZ, RZ, 0x1 ;  /* 0x00000001ff0c7424 */ /* 0x000fe400078e00ff */
[----:B------:R-:W-:-:S07]  /*b200*/  IMAD.MOV.U32 R3, RZ, RZ, R14 ;  /* 0x000000ffff037224 */ /* 0x000fce00078e000e */
[----:B------:R-:W-:Y:S05]  /*b210*/  WARPSYNC.COLLECTIVE R15, `(.L_x_10093) ;  /* 0x000000000f087348 */ /* 0x000fea0003c00000 */
[----:B------:R0:W1:Y:S02]  /*b220*/  SHFL.IDX P6, R14, R13, R12, R11 ;  /* 0x0000000c0d0e7389 */ /* 0x00006400000c000b */
[----:B01----:R-:W-:Y:S01]  /*b230*/  ENDCOLLECTIVE ;  /* 0x000000000000791b */ /* 0x003fe20003800000 */
.L_x_10093:
        /* <DEDUP_REMOVED lines=11> */
[----:B------:R0:W-:Y:S01]  /*b2f0*/  @!P0 LDGSTS.E.BYPASS.LTC128B.128 [R19+0x12400], desc[UR48][R2.64+0x80], !P5 ;  /* 0x1240008002138fae */ /* 0x0001e2000e901d70 */
[----:B------:R-:W-:Y:S01]  /*b300*/  ISETP.GE.AND P0, PT, R6, UR38, PT ;  /* 0x0000002606007c0c */ /* 0x000fe2000bf06270 */
[----:B------:R-:W-:-:S02]  /*b310*/  VIADD R6, R5, 0x40 ;  /* 0x0000004005067836 */ /* 0x000fc40000000000 */
[----:B0-----:R-:W-:-:S10]  /*b320*/  IMAD.MOV.U32 R2, RZ, RZ, R14 ;  /* 0x000000ffff027224 */ /* 0x001fd400078e000e */
[----:B------:R-:W-:Y:S05]  /*b330*/  WARPSYNC.COLLECTIVE R15, `(.L_x_10094) ;  /* 0x000000000f087348 */ /* 0x000fea0003c00000 */
[----:B------:R0:W1:Y:S02]  /*b340*/  SHFL.IDX P6, R14, R13, R12, R11 ;  /* 0x0000000c0d0e7389 */ /* 0x00006400000c000b */
[----:B01----:R-:W-:Y:S01]  /*b350*/  ENDCOLLECTIVE ;  /* 0x000000000000791b */ /* 0x003fe20003800000 */
.L_x_10094:
[----:B------:R-:W-:Y:S01]  /*b360*/  MOV R13, R4 ;  /* 0x00000004000d7202 */ /* 0x000fe20000000f00 */
[----:B------:R-:W-:Y:S02]  /*b370*/  IMAD.MOV.U32 R12, RZ, RZ, 0x2 ;  /* 0x00000002ff0c7424 */ /* 0x000fe400078e00ff */
[----:B------:R-:W-:-:S07]  /*b380*/  IMAD.MOV.U32 R3, RZ, RZ, R14 ;  /* 0x000000ffff037224 */ /* 0x000fce00078e000e */
[----:B------:R-:W-:Y:S05]  /*b390*/  WARPSYNC.COLLECTIVE R15, `(.L_x_10095) ;  /* 0x000000000f087348 */ /* 0x000fea0003c00000 */
[----:B------:R0:W1:Y:S02]  /*b3a0*/  SHFL.IDX P6, R14, R13, R12, R11 ;  /* 0x0000000c0d0e7389 */ /* 0x00006400000c000b */
[----:B01----:R-:W-:Y:S01]  /*b3b0*/  ENDCOLLECTIVE ;  /* 0x000000000000791b */ /* 0x003fe20003800000 */
.L_x_10095:
        /* <DEDUP_REMOVED lines=13> */
[----:B0-----:R-:W-:-:S12]  /*b490*/  IMAD.MOV.U32 R2, RZ, RZ, R14 ;  /* 0x000000ffff027224 */ /* 0x001fd800078e000e */
[----:B------:R-:W-:Y:S05]  /*b4a0*/  WARPSYNC.COLLECTIVE R15, `(.L_x_10096) ;  /* 0x000000000f087348 */ /* 0x000fea0003c00000 */
[----:B------:R0:W1:Y:S02]  /*b4b0*/  SHFL.IDX P6, R14, R13, R12, R11 ;  /* 0x0000000c0d0e7389 */ /* 0x00006400000c000b */
[----:B01----:R-:W-:Y:S01]  /*b4c0*/  ENDCOLLECTIVE ;  /* 0x000000000000791b */ /* 0x003fe20003800000 */
.L_x_10096:
[----:B------:R-:W-:Y:S02]  /*b4d0*/  IMAD.MOV.U32 R13, RZ, RZ, R4 ;  /* 0x000000ffff0d7224 */ /* 0x000fe400078e0004 */
[----:B------:R-:W-:Y:S02]  /*b4e0*/  IMAD.MOV.U32 R12, RZ, RZ, 0x3 ;  /* 0x00000003ff0c7424 */ /* 0x000fe400078e00ff */
[----:B------:R-:W-:-:S07]  /*b4f0*/  IMAD.MOV.U32 R3, RZ, RZ, R14 ;  /* 0x000000ffff037224 */ /* 0x000fce00078e000e */
[----:B------:R-:W-:Y:S05]  /*b500*/  WARPSYNC.COLLECTIVE R15, `(.L_x_10097) ;  /* 0x000000000f087348 */ /* 0x000fea0003c00000 */
[----:B------:R0:W1:Y:S02]  /*b510*/  SHFL.IDX P6, R14, R13, R12, R11 ;  /* 0x0000000c0d0e7389 */ /* 0x00006400000c000b */
[----:B01----:R-:W-:Y:S01]  /*b520*/  ENDCOLLECTIVE ;  /* 0x000000000000791b */ /* 0x003fe20003800000 */
.L_x_10097:
[----:B------:R-:W-:-:S05]  /*b530*/  @!P0 LEA R3, P1, R20, R3, 0x1 ;  /* 0x0000000314038211 */ /* 0x000fca00078208ff */
[----:B------:R-:W-:-:S05]  /*b540*/  @!P0 IMAD.X R2, RZ, RZ, R2, P1 ;  /* 0x000000ffff028224 */ /* 0x000fca00008e0602 */
[-C--:B------:R-:W-:Y:S01]  /*b550*/  @!P0 LOP3.LUT R3, R3, R2.reuse, RZ, 0x3c, !PT ;  /* 0x0000000203038212 */ /* 0x080fe200078e3cff */
[----:B------:R-:W-:Y:S02]  /*b560*/  IMAD.MOV.U32 R13, RZ, RZ, R0 ;  /* 0x000000ffff0d7224 */ /* 0x000fe400078e0000 */
[----:B------:R-:W-:Y:S01]  /*b570*/  VIADD R0, R5, 0x60 ;  /* 0x0000006005007836 */ /* 0x000fe20000000000 */
[----:B------:R-:W-:-:S04]  /*b580*/  @!P0 LOP3.LUT R2, R3, R2, RZ, 0x3c, !PT ;  /* 0x0000000203028212 */ /* 0x000fc800078e3cff */
[----:B------:R-:W-:Y:S01]  /*b590*/  @!P0 LOP3.LUT R3, R3, R2, RZ, 0x3c, !PT ;  /* 0x0000000203038212 */ /* 0x000fe200078e3cff */
[----:B------:R-:W-:-:S07]  /*b5a0*/  IMAD.MOV.U32 R4, RZ, RZ, R14 ;  /* 0x000000ffff047224 */ /* 0x000fce00078e000e */
[----:B------:R-:W-:Y:S05]  /*b5b0*/  WARPSYNC.COLLECTIVE R15, `(.L_x_10098) ;  /* 0x000000000f087348 */ /* 0x000fea0003c00000 */
[----:B------:R0:W1:Y:S02]  /*b5c0*/  SHFL.IDX P6, R14, R13, R12, R11 ;  /* 0x0000000c0d0e7389 */ /* 0x00006400000c000b */
[----:B01----:R-:W-:Y:S01]  /*b5d0*/  ENDCOLLECTIVE ;  /* 0x000000000000791b */ /* 0x003fe20003800000 */
.L_x_10098:
[----:B------:R-:W-:Y:S01]  /*b5e0*/  @!PT LDS RZ, [RZ] ;  /* 0x00000000fffff984 */ /* 0x000fe20000000800 */
[----:B------:R-:W-:Y:S01]  /*b5f0*/  @!PT LDS RZ, [RZ] ;  /* 0x00000000fffff984 */ /* 0x000fe20000000800 */
[----:B------:R-:W-:Y:S01]  /*b600*/  @!PT LDS RZ, [RZ] ;  /* 0x00000000fffff984 */ /* 0x000fe20000000800 */
[----:B------:R-:W-:Y:S04]  /*b610*/  @!P0 LDGSTS.E.BYPASS.LTC128B.128 [R19+0xd400], desc[UR48][R2.64], !P3 ;  /* 0x0d40000002138fae */ /* 0x000fe8000d901d70 */
[----:B------:R-:W-:Y:S04]  /*b620*/  @!P0 LDGSTS.E.BYPASS.LTC128B.128 [R19+0x10400], desc[UR48][R2.64+0x40], !P4 ;  /* 0x1040004002138fae */ /* 0x000fe8000e101d70 */
[----:B------:R0:W-:Y:S01]  /*b630*/  @!P0 LDGSTS.E.BYPASS.LTC128B.128 [R19+0x13400], desc[UR48][R2.64+0x80], !P5 ;  /* 0x1340008002138fae */ /* 0x0001e2000e901d70 */
[----:B------:R-:W-:Y:S01]  /*b640*/  ISETP.GE.AND P0, PT, R0, UR38, PT ;  /* 0x0000002600007c0c */ /* 0x000fe2000bf06270 */
[----:B------:R-:W-:-:S02]  /*b650*/  IMAD.MOV.U32 R13, RZ, RZ, R7 ;  /* 0x000000ffff0d7224 */ /* 0x000fc400078e0007 */
[----:B------:R-:W-:Y:S02]  /*b660*/  IMAD.MOV.U32 R12, RZ, RZ, RZ ;  /* 0x000000ffff0c7224 */ /* 0x000fe400078e00ff */
[----:B------:R-:W-:-:S08]  /*b670*/  VIADD R0, R5, 0x80 ;  /* 0x0000008005007836 */ /* 0x000fd00000000000 */
[----:B------:R-:W-:-:S05]  /*b680*/  @!P0 LEA R14, P1, R20, R14, 0x1 ;  /* 0x0000000e140e8211 */ /* 0x000fca00078208ff */
[----:B0-----:R-:W-:-:S08]  /*b690*/  @!P0 IMAD.MOV.U32 R2, RZ, RZ, R14 ;  /* 0x000000ffff028224 */ /* 0x001fd000078e000e */
[----:B------:R-:W-:Y:S05]  /*b6a0*/  WARPSYNC.COLLECTIVE R15, `(.L_x_10099) ;  /* 0x000000000f087348 */ /* 0x000fea0003c00000 */
[----:B------:R0:W1:Y:S02]  /*b6b0*/  SHFL.IDX P6, R14, R13, R12, R11 ;  /* 0x0000000c0d0e7389 */ /* 0x00006400000c000b */
[----:B01----:R-:W-:Y:S01]  /*b6c0*/  ENDCOLLECTIVE ;  /* 0x000000000000791b */ /* 0x003fe20003800000 */
.L_x_10099:
[----:B------:R-:W-:-:S05]  /*b6d0*/  @!P0 IMAD.X R9, RZ, RZ, R4, P1 ;  /* 0x000000ffff098224 */ /* 0x000fca00008e0604 */
        /* <DEDUP_REMOVED lines=13> */
.L_x_10100:
[----:B------:R-:W-:Y:S02]  /*b7b0*/  IMAD.MOV.U32 R13, RZ, RZ, R7 ;  /* 0x000000ffff0d7224 */ /* 0x000fe400078e0007 */
[----:B------:R-:W-:Y:S01]  /*b7c0*/  IMAD.MOV.U32 R12, RZ, RZ, 0x1 ;  /* 0x00000001ff0c7424 */ /* 0x000fe200078e00ff */
[----:B------:R-:W-:-:S05]  /*b7d0*/  @!P0 LEA R14, P1, R20, R14, 0x1 ;  /* 0x0000000e140e8211 */ /* 0x000fca00078208ff */
[----:B------:R-:W-:-:S08]  /*b7e0*/  @!P0 IMAD.MOV.U32 R2, RZ, RZ, R14 ;  /* 0x000000ffff028224 */ /* 0x000fd000078e000e */
[----:B------:R-:W-:Y:S05]  /*b7f0*/  WARPSYNC.COLLECTIVE R15, `(.L_x_10101) ;  /* 0x000000000f087348 */ /* 0x000fea0003c00000 */
[----:B------:R0:W1:Y:S02]  /*b800*/  SHFL.IDX P6, R14, R13, R12, R11 ;  /* 0x0000000c0d0e7389 */ /* 0x00006400000c000b */
[----:B01----:R-:W-:Y:S01]  /*b810*/  ENDCOLLECTIVE ;  /* 0x000000000000791b */ /* 0x003fe20003800000 */
.L_x_10101:
        /* <DEDUP_REMOVED lines=13> */
.L_x_10102:
[----:B------:R-:W-:Y:S05]  /*b8f0*/  BRA `(.L_x_10103) ;  /* 0xffffffd400707947 */ /* 0x000fea000383ffff */
.L_x_10041:
[----:B0-----:R-:W-:-:S04]  /*b900*/  MOV R3, UR37 ;  /* 0x0000002500037c02 */ /* 0x001fc80008000f00 */
[----:B------:R0:W1:Y:S03]  /*b910*/  SYNCS.PHASECHK.TRANS64.TRYWAIT P0, [R3+URZ+0x2d820], R0 ;  /* 0x02d82000030075a7 */ /* 0x000066000800017f */
[----:B-1----:R-:W-:Y:S05]  /*b920*/  @!P0 NANOSLEEP.SYNCS 0x989680 ;  /* 0x009896800000895d */ /* 0x002fea0003900000 */
[----:B------:R-:W1:Y:S02]  /*b930*/  @!P0 SYNCS.PHASECHK.TRANS64 P0, [R3+URZ+0x2d820], R0 ;  /* 0x02d82000030085a7 */ /* 0x000e64000800007f */
[----:B-1----:R-:W-:Y:S05]  /*b940*/  @!P0 BRA `(.L_x_10041) ;  /* 0xfffffffc00ec8947 */ /* 0x002fea000383ffff */
[----:B------:R-:W-:Y:S05]  /*b950*/  BRA `(.L_x_10104) ;  /* 0xffffffd400ac7947 */ /* 0x000fea000383ffff */
.L_x_10045:
[----:B0-----:R0:W1:Y:S02]  /*b960*/  SYNCS.PHASECHK.TRANS64.TRYWAIT P0, [R6+URZ+0x2d840], R0 ;  /* 0x02d84000060075a7 */ /* 0x001064000800017f */
[----:B-1----:R-:W-:Y:S05]  /*b970*/  @!P0 NANOSLEEP.SYNCS 0x989680 ;  /* 0x009896800000895d */ /* 0x002fea0003900000 */
[----:B------:R-:W1:Y:S02]  /*b980*/  @!P0 SYNCS.PHASECHK.TRANS64 P0, [R6+URZ+0x2d840], R0 ;  /* 0x02d84000060085a7 */ /* 0x000e64000800007f */
[----:B-1----:R-:W-:Y:S05]  /*b990*/  @!P0 BRA `(.L_x_10045) ;  /* 0xfffffffc00f08947 */ /* 0x002fea000383ffff */
[----:B------:R-:W-:Y:S05]  /*b9a0*/  BRA `(.L_x_10105) ;  /* 0xffffffd8007c7947 */ /* 0x000fea000383ffff */
.L_x_10046:
        /* <DEDUP_REMOVED lines=8> */
.L_x_10107:
[----:B------:R-:W-:Y:S05]  /*ba30*/  BSYNC B1 ;  /* 0x0000000000017941 */ /* 0x000fea0003800000 */
.L_x_10106:
[----:B------:R-:W0:Y:S01]  /*ba40*/  S2R R27, SR_TID.X ;  /* 0x00000000001b7919 */ /* 0x000e220000002100 */
[----:B------:R-:W-:Y:S01]  /*ba50*/  IMAD.MOV.U32 R13, RZ, RZ, R8 ;  /* 0x000000ffff0d7224 */ /* 0x000fe200078e0008 */
[----:B------:R-:W-:Y:S01]  /*ba60*/  LEA R9, R9, UR37, 0x1 ;  /* 0x0000002509097c11 */ /* 0x000fe2000f8e08ff */
[----:B------:R-:W-:Y:S02]  /*ba70*/  IMAD.MOV.U32 R12, RZ, RZ, RZ ;  /* 0x000000ffff0c7224 */ /* 0x000fe400078e00ff */
[----:B------:R-:W-:Y:S02]  /*ba80*/  IMAD.MOV.U32 R11, RZ, RZ, 0x1c1f ;  /* 0x00001c1fff0b7424 */ /* 0x000fe400078e00ff */
[----:B------:R-:W-:Y:S02]  /*ba90*/  IMAD.MOV.U32 R15, RZ, RZ, -0x1 ;  /* 0xffffffffff0f7424 */ /* 0x000fe400078e00ff */
[----:B------:R-:W-:-:S07]  /*baa0*/  IMAD.MOV.U32 R3, RZ, RZ, R14 ;  /* 0x000000ffff037224 */ /* 0x000fce00078e000e */
[----:B0-----:R-:W-:Y:S05]  /*bab0*/  WARPSYNC.COLLECTIVE R15, `(.L_x_10108) ;  /* 0x000000000f087348 */ /* 0x001fea0003c00000 */
[----:B------:R1:W2:Y:S02]  /*bac0*/  SHFL.IDX P6, R14, R13, R12, R11 ;  /* 0x0000000c0d0e7389 */ /* 0x0002a400000c000b */
[----:B012---:R-:W-:Y:S01]  /*bad0*/  ENDCOLLECTIVE ;  /* 0x000000000000791b */ /* 0x007fe20003800000 */
.L_x_10108:
[----:B------:R-:W-:Y:S02]  /*bae0*/  IMAD.MOV.U32 R13, RZ, RZ, R19 ;  /* 0x000000ffff0d7224 */ /* 0x000fe400078e0013 */
[----:B------:R-:W-:Y:S02]  /*baf0*/  IMAD.MOV.U32 R12, RZ, RZ, 0x1 ;  /* 0x00000001ff0c7424 */ /* 0x000fe400078e00ff */
[----:B------:R-:W-:Y:S02]  /*bb00*/  IMAD.SHL.U32 R27, R27, 0x8, RZ ;  /* 0x000000081b1b7824 */ /* 0x000fe400078e00ff */
[----:B------:R-:W-:-:S03]  /*bb10*/  IMAD.MOV.U32 R2, RZ, RZ, R14 ;  /* 0x000000ffff027224 */ /* 0x000fc600078e000e */
[----:B------:R-:W-:-:S07]  /*bb20*/  LOP3.LUT R27, R27, 0x18, RZ, 0xc0, !PT ;  /* 0x000000181b1b7812 */ /* 0x000fce00078ec0ff */
[----:B------:R-:W-:Y:S05]  /*bb30*/  WARPSYNC.COLLECTIVE R15, `(.L_x_10109) ;  /* 0x000000000f087348 */ /* 0x000fea0003c00000 */
[----:B------:R0:W1:Y:S02]  /*bb40*/  SHFL.IDX P6, R14, R13, R12, R11 ;  /* 0x0000000c0d0e7389 */ /* 0x00006400000c000b */
[----:B01----:R-:W-:Y:S01]  /*bb50*/  ENDCOLLECTIVE ;  /* 0x000000000000791b */ /* 0x003fe20003800000 */
.L_x_10109:
[----:B------:R-:W-:-:S05]  /*bb60*/  IMAD.SHL.U32 R0, R27, 0x2, RZ ;  /* 0x000000021b007824 */ /* 0x000fca00078e00ff */
[----:B------:R-:W-:-:S04]  /*bb70*/  IADD3 R2, P0, R2, R0, RZ ;  /* 0x0000000002027210 */ /* 0x000fc80007f1e0ff */
[----:B------:R-:W-:Y:S01]  /*bb80*/  IADD3.X R3, RZ, R3, RZ, P0, !PT ;  /* 0x00000003ff037210 */ /* 0x000fe200007fe4ff */
[----:B------:R-:W-:-:S04]  /*bb90*/  IMAD.MOV.U32 R13, RZ, RZ, R8 ;  /* 0x000000ffff0d7224 */ /* 0x000fc800078e0008 */
[----:B------:R-:W-:Y:S01]  /*bba0*/  @!PT LDS RZ, [RZ] ;  /* 0x00000000fffff984 */ /* 0x000fe20000000800 */
[----:B------:R-:W-:Y:S01]  /*bbb0*/  @!PT LDS RZ, [RZ] ;  /* 0x00000000fffff984 */ /* 0x000fe20000000800 */
[----:B------:R-:W-:Y:S01]  /*bbc0*/  @!PT LDS RZ, [RZ] ;  /* 0x00000000fffff984 */ /* 0x000fe20000000800 */
[----:B------:R-:W-:Y:S04]  /*bbd0*/  LDGSTS.E.BYPASS.LTC128B.128 [R9+0x15400], desc[UR48][R2.64], !P3 ;  /* 0x1540000002097fae */ /* 0x000fe8000d901d70 */
[----:B------:R-:W-:Y:S04]  /*bbe0*/  LDGSTS.E.BYPASS.LTC128B.128 [R9+0x17400], desc[UR48][R2.64+0x40], !P2 ;  /* 0x1740004002097fae */ /* 0x000fe8000d101d70 */
[----:B------:R0:W-:Y:S02]  /*bbf0*/  LDGSTS.E.BYPASS.LTC128B.128 [R9+0x19400], desc[UR48][R2.64+0x80], !P1 ;  /* 0x1940008002097fae */ /* 0x0001e4000c901d70 */
[----:B0-----:R-:W-:-:S07]  /*bc00*/  IMAD.MOV.U32 R3, RZ, RZ, R14 ;  /* 0x000000ffff037224 */ /* 0x001fce00078e000e */
[----:B------:R-:W-:Y:S05]  /*bc10*/  WARPSYNC.COLLECTIVE R15, `(.L_x_10110) ;  /* 0x000000000f087348 */ /* 0x000fea0003c00000 */
[----:B------:R0:W1:Y:S02]  /*bc20*/  SHFL.IDX P6, R14, R13, R12, R11 ;  /* 0x0000000c0d0e7389 */ /* 0x00006400000c000b */
[----:B01----:R-:W-:Y:S01]  /*bc30*/  ENDCOLLECTIVE ;  /* 0x000000000000791b */ /* 0x003fe20003800000 */
.L_x_10110:
[----:B------:R-:W-:Y:S02]  /*bc40*/  IMAD.MOV.U32 R13, RZ, RZ, R19 ;  /* 0x000000ffff0d7224 */ /* 0x000fe400078e0013 */
[----:B------:R-:W-:Y:S02]  /*bc50*/  IMAD.MOV.U32 R12, RZ, RZ, 0x2 ;  /* 0x00000002ff0c7424 */ /* 0x000fe400078e00ff */
[----:B------:R-:W-:-:S07]  /*bc60*/  IMAD.MOV.U32 R2, RZ, RZ, R14 ;  /* 0x000000ffff027224 */ /* 0x000fce00078e000e */
[----:B------:R-:W-:Y:S05]  /*bc70*/  WARPSYNC.COLLECTIVE R15, `(.L_x_10111) ;  /* 0x000000000f087348 */ /* 0x000fea0003c00000 */
[----:B------:R0:W1:Y:S02]  /*bc80*/  SHFL.IDX P6, R14, R13, R12, R11 ;  /* 0x0000000c0d0e7389 */ /* 0x00006400000c000b */
[----:B01----:R-:W-:Y:S01]  /*bc90*/  ENDCOLLECTIVE ;  /* 0x000000000000791b */ /* 0x003fe20003800000 */
.L_x_10111:
        /* <DEDUP_REMOVED lines=13> */
.L_x_10112:
[----:B------:R-:W-:Y:S01]  /*bd70*/  MOV R13, R19 ;  /* 0x00000013000d7202 */ /* 0x000fe20000000f00 */
[----:B------:R-:W-:Y:S02]  /*bd80*/  IMAD.MOV.U32 R12, RZ, RZ, 0x3 ;  /* 0x00000003ff0c7424 */ /* 0x000fe400078e00ff */
[----:B------:R-:W-:-:S07]  /*bd90*/  IMAD.MOV.U32 R2, RZ, RZ, R14 ;  /* 0x000000ffff027224 */ /* 0x000fce00078e000e */
[----:B------:R-:W-:Y:S05]  /*bda0*/  WARPSYNC.COLLECTIVE R15, `(.L_x_10113) ;  /* 0x000000000f087348 */ /* 0x000fea0003c00000 */
[----:B------:R0:W1:Y:S02]  /*bdb0*/  SHFL.IDX P6, R14, R13, R12, R11 ;  /* 0x0000000c0d0e7389 */ /* 0x00006400000c000b */
[----:B01----:R-:W-:Y:S01]  /*bdc0*/  ENDCOLLECTIVE ;  /* 0x000000000000791b */ /* 0x003fe20003800000 */
.L_x_10113:
        /* <DEDUP_REMOVED lines=13> */
.L_x_10114:
[----:B------:R-:W-:Y:S01]  /*bea0*/  IMAD.MOV.U32 R2, RZ, RZ, R14 ;  /* 0x000000ffff027224 */ /* 0x000fe200078e000e */
[----:B------:R-:W-:Y:S06]  /*beb0*/  BRA `(.L_x_10115) ;  /* 0xffffffd800107947 */ /* 0x000fec000383ffff */
.L_x_10051:
[----:B-1----:R1:W2:Y:S02]  /*bec0*/  SYNCS.PHASECHK.TRANS64.TRYWAIT P0, [R6+URZ+0x2d860], R2 ;  /* 0x02d86002060075a7 */ /* 0x0022a4000800017f */
[----:B--2---:R-:W-:Y:S05]  /*bed0*/  @!P0 NANOSLEEP.SYNCS 0x989680 ;  /* 0x009896800000895d */ /* 0x004fea0003900000 */
[----:B------:R-:W2:Y:S02]  /*bee0*/  @!P0 SYNCS.PHASECHK.TRANS64 P0, [R6+URZ+0x2d860], R2 ;  /* 0x02d86002060085a7 */ /* 0x000ea4000800007f */
[----:B--2---:R-:W-:Y:S05]  /*bef0*/  @!P0 BRA `(.L_x_10051) ;  /* 0xfffffffc00f08947 */ /* 0x004fea000383ffff */
[----:B------:R-:W-:Y:S05]  /*bf00*/  BRA `(.L_x_10116) ;  /* 0xffffffd800707947 */ /* 0x000fea000383ffff */
.L_x_10052:
        /* <DEDUP_REMOVED lines=8> */
.L_x_10118:
[----:B------:R-:W-:Y:S05]  /*bf90*/  BSYNC B1 ;  /* 0x0000000000017941 */ /* 0x000fea0003800000 */
.L_x_10117:
[----:B------:R-:W-:Y:S01]  /*bfa0*/  IMAD.MOV.U32 R13, RZ, RZ, R17 ;  /* 0x000000ffff0d7224 */ /* 0x000fe200078e0011 */
[----:B------:R-:W-:Y:S01]  /*bfb0*/  MOV R15, 0xffffffff ;  /* 0xffffffff000f7802 */ /* 0x000fe20000000f00 */
[----:B------:R-:W-:Y:S01]  /*bfc0*/  IMAD.MOV.U32 R12, RZ, RZ, RZ ;  /* 0x000000ffff0c7224 */ /* 0x000fe200078e00ff */
[----:B------:R-:W-:Y:S01]  /*bfd0*/  LEA R7, R7, UR37, 0x1 ;  /* 0x0000002507077c11 */ /* 0x000fe2000f8e08ff */
[----:B------:R-:W-:Y:S02]  /*bfe0*/  IMAD.MOV.U32 R11, RZ, RZ, 0x1c1f ;  /* 0x00001c1fff0b7424 */ /* 0x000fe400078e00ff */
[----:B------:R-:W-:-:S07]  /*bff0*/  IMAD.MOV.U32 R3, RZ, RZ, R14 ;  /* 0x000000ffff037224 */ /* 0x000fce00078e000e */
[----:B------:R-:W-:Y:S05]  /*c000*/  WARPSYNC.COLLECTIVE R15, `(.L_x_10119) ;  /* 0x000000000f087348 */ /* 0x000fea0003c00000 */
[----:B------:R0:W1:Y:S02]  /*c010*/  SHFL.IDX P6, R14, R13, R12, R11 ;  /* 0x0000000c0d0e7389 */ /* 0x00006400000c000b */
[----:B01----:R-:W-:Y:S01]  /*c020*/  ENDCOLLECTIVE ;  /* 0x000000000000791b */ /* 0x003fe20003800000 */
.L_x_10119:
[----:B------:R-:W-:Y:S02]  /*c030*/  IMAD.MOV.U32 R13, RZ, RZ, R18 ;  /* 0x000000ffff0d7224 */ /* 0x000fe400078e0012 */
[----:B------:R-:W-:Y:S02]  /*c040*/  IMAD.MOV.U32 R12, RZ, RZ, 0x1 ;  /* 0x00000001ff0c7424 */ /* 0x000fe400078e00ff */
[----:B------:R-:W-:-:S07]  /*c050*/  IMAD.MOV.U32 R2, RZ, RZ, R14 ;  /* 0x000000ffff027224 */ /* 0x000fce00078e000e */
[----:B------:R-:W-:Y:S05]  /*c060*/  WARPSYNC.COLLECTIVE R15, `(.L_x_10120) ;  /* 0x000000000f087348 */ /* 0x000fea0003c00000 */
[----:B------:R0:W1:Y:S02]  /*c070*/  SHFL.IDX P6, R14, R13, R12, R11 ;  /* 0x0000000c0d0e7389 */ /* 0x00006400000c000b */
[----:B01----:R-:W-:Y:S01]  /*c080*/  ENDCOLLECTIVE ;  /* 0x000000000000791b */ /* 0x003fe20003800000 */
.L_x_10120:
        /* <DEDUP_REMOVED lines=16> */
.L_x_10121:
[----:B------:R-:W-:Y:S02]  /*c190*/  IMAD.MOV.U32 R13, RZ, RZ, R18 ;  /* 0x000000ffff0d7224 */ /* 0x000fe400078e0012 */
[----:B------:R-:W-:Y:S02]  /*c1a0*/  IMAD.MOV.U32 R12, RZ, RZ, 0x2 ;  /* 0x00000002ff0c7424 */ /* 0x000fe400078e00ff */
[----:B------:R-:W-:-:S07]  /*c1b0*/  IMAD.MOV.U32 R2, RZ, RZ, R14 ;  /* 0x000000ffff027224 */ /* 0x000fce00078e000e */
[----:B------:R-:W-:Y:S05]  /*c1c0*/  WARPSYNC.COLLECTIVE R15, `(.L_x_10122) ;  /* 0x000000000f087348 */ /* 0x000fea0003c00000 */
[----:B------:R0:W1:Y:S02]  /*c1d0*/  SHFL.IDX P6, R14, R13, R12, R11 ;  /* 0x0000000c0d0e7389 */ /* 0x00006400000c000b */
[----:B01----:R-:W-:Y:S01]  /*c1e0*/  ENDCOLLECTIVE ;  /* 0x000000000000791b */ /* 0x003fe20003800000 */
.L_x_10122:
        /* <DEDUP_REMOVED lines=16> */
.L_x_10123:
[----:B------:R-:W-:Y:S02]  /*c2f0*/  IMAD.MOV.U32 R13, RZ, RZ, R18 ;  /* 0x000000ffff0d7224 */ /* 0x000fe400078e0012 */
[----:B------:R-:W-:Y:S01]  /*c300*/  IMAD.MOV.U32 R12, RZ, RZ, 0x3 ;  /* 0x00000003ff0c7424 */ /* 0x000fe200078e00ff */
[----:B------:R-:W-:-:S07]  /*c310*/  MOV R2, R14 ;  /* 0x0000000e00027202 */ /* 0x000fce0000000f00 */
[----:B------:R-:W-:Y:S05]  /*c320*/  WARPSYNC.COLLECTIVE R15, `(.L_x_10124) ;  /* 0x000000000f087348 */ /* 0x000fea0003c00000 */
[----:B------:R0:W1:Y:S02]  /*c330*/  SHFL.IDX P6, R14, R13, R12, R11 ;  /* 0x0000000c0d0e7389 */ /* 0x00006400000c000b */
[----:B01----:R-:W-:Y:S01]  /*c340*/  ENDCOLLECTIVE ;  /* 0x000000000000791b */ /* 0x003fe20003800000 */
.L_x_10124:
        /* <DEDUP_REMOVED lines=13> */
.L_x_10125:
        /* <DEDUP_REMOVED lines=8> */
.L_x_10058:
[----:B0-----:R0:W1:Y:S02]  /*c4a0*/  SYNCS.PHASECHK.TRANS64.TRYWAIT P0, [R4+URZ+0x2d860], R3 ;  /* 0x02d86003040075a7 */ /* 0x001064000800017f */
[----:B-1----:R-:W-:Y:S05]  /*c4b0*/  @!P0 NANOSLEEP.SYNCS 0x989680 ;  /* 0x009896800000895d */ /* 0x002fea0003900000 */
[----:B------:R-:W1:Y:S02]  /*c4c0*/  @!P0 SYNCS.PHASECHK.TRANS64 P0, [R4+URZ+0x2d860], R3 ;  /* 0x02d86003040085a7 */ /* 0x000e64000800007f */
[----:B-1----:R-:W-:Y:S05]  /*c4d0*/  @!P0 BRA `(.L_x_10058) ;  /* 0xfffffffc00f08947 */ /* 0x002fea000383ffff */
[----:B------:R-:W-:Y:S05]  /*c4e0*/  BRA `(.L_x_10127) ;  /* 0xffffffd800a87947 */ /* 0x000fea000383ffff */
.L_x_10059:
        /* <DEDUP_REMOVED lines=8> */
.L_x_10129:
[----:B------:R-:W-:Y:S05]  /*c570*/  BSYNC B0 ;  /* 0x0000000000007941 */ /* 0x000fea0003800000 */
.L_x_10128:
[----:B------:R-:W0:Y:S01]  /*c580*/  S2R R2, SR_TID.X ;  /* 0x0000000000027919 */ /* 0x000e220000002100 */
[----:B------:R-:W-:Y:S01]  /*c590*/  IMAD.MOV.U32 R13, RZ, RZ, R17 ;  /* 0x000000ffff0d7224 */ /* 0x000fe200078e0011 */
[----:B------:R-:W-:Y:S01]  /*c5a0*/  MOV R12, RZ ;  /* 0x000000ff000c7202 */ /* 0x000fe20000000f00 */
[----:B------:R-:W-:Y:S02]  /*c5b0*/  IMAD.MOV.U32 R11, RZ, RZ, 0x1c1f ;  /* 0x00001c1fff0b7424 */ /* 0x000fe400078e00ff */
[----:B------:R-:W-:Y:S02]  /*c5c0*/  IMAD.MOV.U32 R15, RZ, RZ, -0x1 ;  /* 0xffffffffff0f7424 */ /* 0x000fe400078e00ff */
[----:B------:R-:W-:-:S07]  /*c5d0*/  IMAD.MOV.U32 R0, RZ, RZ, R14 ;  /* 0x000000ffff007224 */ /* 0x000fce00078e000e */
[----:B0-----:R-:W-:Y:S05]  /*c5e0*/  WARPSYNC.COLLECTIVE R15, `(.L_x_10130) ;  /* 0x000000000f087348 */ /* 0x001fea0003c00000 */
[----:B------:R1:W2:Y:S02]  /*c5f0*/  SHFL.IDX P6, R14, R13, R12, R11 ;  /* 0x0000000c0d0e7389 */ /* 0x0002a400000c000b */
[----:B012---:R-:W-:Y:S01]  /*c600*/  ENDCOLLECTIVE ;  /* 0x000000000000791b */ /* 0x007fe20003800000 */
.L_x_10130:
[----:B------:R-:W-:Y:S02]  /*c610*/  IMAD.MOV.U32 R13, RZ, RZ, R18 ;  /* 0x000000ffff0d7224 */ /* 0x000fe400078e0012 */
[----:B------:R-:W-:Y:S02]  /*c620*/  IMAD.MOV.U32 R12, RZ, RZ, 0x1 ;  /* 0x00000001ff0c7424 */ /* 0x000fe400078e00ff */
[----:B------:R-:W-:-:S05]  /*c630*/  IMAD.SHL.U32 R2, R2, 0x8, RZ ;  /* 0x0000000802027824 */ /* 0x000fca00078e00ff */
[----:B------:R-:W-:-:S05]  /*c640*/  LOP3.LUT R2, R2, 0x18, RZ, 0xc0, !PT ;  /* 0x0000001802027812 */ /* 0x000fca00078ec0ff */
[----:B------:R-:W-:-:S05]  /*c650*/  IMAD.SHL.U32 R6, R2, 0x2, RZ ;  /* 0x0000000202067824 */ /* 0x000fca00078e00ff */
[----:B------:R-:W-:-:S13]  /*c660*/  IADD3 R2, P0, R14, R6, RZ ;  /* 0x000000060e027210 */ /* 0x000fda0007f1e0ff */
[----:B------:R-:W-:Y:S05]  /*c670*/  WARPSYNC.COLLECTIVE R15, `(.L_x_10131) ;  /* 0x000000000f087348 */ /* 0x000fea0003c00000 */
[----:B------:R0:W1:Y:S02]  /*c680*/  SHFL.IDX P6, R14, R13, R12, R11 ;  /* 0x0000000c0d0e7389 */ /* 0x00006400000c000b */
[----:B01----:R-:W-:Y:S01]  /*c690*/  ENDCOLLECTIVE ;  /* 0x000000000000791b */ /* 0x003fe20003800000 */
.L_x_10131:
[----:B------:R-:W-:Y:S01]  /*c6a0*/  IMAD.X R3, RZ, RZ, R0, P0 ;  /* 0x000000ffff037224 */ /* 0x000fe200000e0600 */
[----:B------:R-:W-:Y:S02]  /*c6b0*/  ISETP.LT.OR P0, PT, R5, 0x1, P3 ;  /* 0x000000010500780c */ /* 0x000fe40001f01670 */
[----:B------:R-:W-:Y:S01]  /*c6c0*/  LEA R0, R7, UR37, 0x1 ;  /* 0x0000002507007c11 */ /* 0x000fe2000f8e08ff */
[----:B------:R-:W-:-:S10]  /*c6d0*/  IMAD.MOV.U32 R13, RZ, RZ, R17 ;  /* 0x000000ffff0d7224 */ /* 0x000fd400078e0011 */
        /* <DEDUP_REMOVED lines=12> */
.L_x_10132:
[----:B------:R-:W-:Y:S02]  /*c7a0*/  IMAD.MOV.U32 R13, RZ, RZ, R18 ;  /* 0x000000ffff0d7224 */ /* 0x000fe400078e0012 */
[----:B------:R-:W-:Y:S01]  /*c7b0*/  IMAD.MOV.U32 R12, RZ, RZ, 0x2 ;  /* 0x00000002ff0c7424 */ /* 0x000fe200078e00ff */
[----:B------:R-:W-:-:S13]  /*c7c0*/  IADD3 R2, P0, R14, R6, RZ ;  /* 0x000000060e027210 */ /* 0x000fda0007f1e0ff */
[----:B------:R-:W-:Y:S05]  /*c7d0*/  WARPSYNC.COLLECTIVE R15, `(.L_x_10133) ;  /* 0x000000000f087348 */ /* 0x000fea0003c00000 */
[----:B------:R0:W1:Y:S02]  /*c7e0*/  SHFL.IDX P6, R14, R13, R12, R11 ;  /* 0x0000000c0d0e7389 */ /* 0x00006400000c000b */
[----:B01----:R-:W-:Y:S01]  /*c7f0*/  ENDCOLLECTIVE ;  /* 0x000000000000791b */ /* 0x003fe20003800000 */
.L_x_10133:
        /* <DEDUP_REMOVED lines=15> */
.L_x_10134:
[----:B------:R-:W-:Y:S02]  /*c8f0*/  IMAD.MOV.U32 R13, RZ, RZ, R18 ;  /* 0x000000ffff0d7224 */ /* 0x000fe400078e0012 */
[----:B------:R-:W-:Y:S01]  /*c900*/  IMAD.MOV.U32 R12, RZ, RZ, 0x3 ;  /* 0x00000003ff0c7424 */ /* 0x000fe200078e00ff */
[----:B------:R-:W-:-:S13]  /*c910*/  IADD3 R2, P0, R14, R6, RZ ;  /* 0x000000060e027210 */ /* 0x000fda0007f1e0ff */
[----:B------:R-:W-:Y:S05]  /*c920*/  WARPSYNC.COLLECTIVE R15, `(.L_x_10135) ;  /* 0x000000000f087348 */ /* 0x000fea0003c00000 */
[----:B------:R0:W1:Y:S02]  /*c930*/  SHFL.IDX P6, R14, R13, R12, R11 ;  /* 0x0000000c0d0e7389 */ /* 0x00006400000c000b */
[----:B01----:R-:W-:Y:S01]  /*c940*/  ENDCOLLECTIVE ;  /* 0x000000000000791b */ /* 0x003fe20003800000 */
.L_x_10135:
        /* <DEDUP_REMOVED lines=12> */
.L_x_10136:
[----:B------:R-:W-:Y:S01]  /*ca10*/  @!PT LDS RZ, [RZ] ;  /* 0x00000000fffff984 */ /* 0x000fe20000000800 */
[----:B------:R-:W-:Y:S01]  /*ca20*/  @!PT LDS RZ, [RZ] ;  /* 0x00000000fffff984 */ /* 0x000fe20000000800 */
[----:B------:R-:W-:Y:S01]  /*ca30*/  @!PT LDS RZ, [RZ] ;  /* 0x00000000fffff984 */ /* 0x000fe20000000800 */
[----:B------:R0:W-:Y:S01]  /*ca40*/  LDGSTS.E.BYPASS.LTC128B.128 [R0+0x3400], desc[UR48][R2.64+0x40], !P0 ;  /* 0x0340004002007fae */ /* 0x0001e2000c101d70 */
[----:B------:R-:W-:-:S13]  /*ca50*/  ISETP.LT.OR P0, PT, R5, 0x41, P1 ;  /* 0x000000410500780c */ /* 0x000fda0000f01670 */
[----:B------:R0:W-:Y:S01]  /*ca60*/  LDGSTS.E.BYPASS.LTC128B.128 [R0+0x5400], desc[UR48][R2.64+0x80], !P0 ;  /* 0x0540008002007fae */ /* 0x0001e2000c101d70 */
[----:B------:R-:W-:Y:S05]  /*ca70*/  BRA `(.L_x_10137) ;  /* 0xffffffd800047947 */ /* 0x000fea000383ffff */
.L_x_10064:
[----:B0-----:R0:W1:Y:S02]  /*ca80*/  SYNCS.PHASECHK.TRANS64.TRYWAIT P0, [R4+URZ+0x2d820], R0 ;  /* 0x02d82000040075a7 */ /* 0x001064000800017f */
[----:B-1----:R-:W-:Y:S05]  /*ca90*/  @!P0 NANOSLEEP.SYNCS 0x989680 ;  /* 0x009896800000895d */ /* 0x002fea0003900000 */
[----:B------:R-:W1:Y:S02]  /*caa0*/  @!P0 SYNCS.PHASECHK.TRANS64 P0, [R4+URZ+0x2d820], R0 ;  /* 0x02d82000040085a7 */ /* 0x000e64000800007f */
[----:B-1----:R-:W-:Y:S05]  /*cab0*/  @!P0 BRA `(.L_x_10064) ;  /* 0xfffffffc00f08947 */ /* 0x002fea000383ffff */
[----:B------:R-:W-:Y:S05]  /*cac0*/  BRA `(.L_x_10138) ;  /* 0xffffffd800ac7947 */ /* 0x000fea000383ffff */
.L_x_10065:
        /* <DEDUP_REMOVED lines=11> */
.L_x_10140:
[----:B------:R-:W-:Y:S05]  /*cb80*/  BSYNC B0 ;  /* 0x0000000000007941 */ /* 0x000fea0003800000 */
.L_x_10139:
[----:B------:R-:W-:Y:S05]  /*cb90*/  BRA `(.L_x_10141) ;  /* 0xffffffd800947947 */ /* 0x000fea000383ffff */
.L_x_10068:
[----:B------:R-:W-:Y:S01]  /*cba0*/  BSSY B1, `(.L_x_10142) ;  /* 0x0000006000017945 */ /* 0x000fe20003800000 */
[----:B------:R-:W-:-:S07]  /*cbb0*/  IMAD.MOV.U32 R15, RZ, RZ, -0x1 ;  /* 0xffffffffff0f7424 */ /* 0x000fce00078e00ff */
[----:B0-----:R-:W-:Y:S05]  /*cbc0*/  WARPSYNC.COLLECTIVE R15, `(.L_x_10143) ;  /* 0x000000000f0c7348 */ /* 0x001fea0003c00000 */
[----:B------:R-:W-:Y:S02]  /*cbd0*/  ELECT P6, UR62, PT ;  /* 0x00000000003e782f */ /* 0x000fe400038c0000 */
[----:B------:R-:W-:Y:S01]  /*cbe0*/  MOV R14, UR62 ;  /* 0x0000003e000e7c02 */ /* 0x000fe20008000f00 */
[----:B0-----:R-:W-:Y:S10]  /*cbf0*/  ENDCOLLECTIVE ;  /* 0x000000000000791b */ /* 0x001ff40003800000 */
.L_x_10143:
[----:B------:R-:W-:Y:S05]  /*cc00*/  BSYNC B1 ;  /* 0x0000000000017941 */ /* 0x000fea0003800000 */
.L_x_10142:
[----:B------:R-:W-:Y:S05]  /*cc10*/  BRA `(.L_x_10144) ;  /* 0xffffffd8008c7947 */ /* 0x000fea000383ffff */
.L_x_10070:
[----:B0-----:R0:W1:Y:S02]  /*cc20*/  SYNCS.PHASECHK.TRANS64.TRYWAIT P1, [R3+URZ+0x2d840], R2 ;  /* 0x02d84002030075a7 */ /* 0x001064000802017f */
[----:B-1----:R-:W-:Y:S05]  /*cc30*/  @!P1 NANOSLEEP.SYNCS 0x989680 ;  /* 0x009896800000995d */ /* 0x002fea0003900000 */
[----:B------:R-:W1:Y:S02]  /*cc40*/  @!P1 SYNCS.PHASECHK.TRANS64 P1, [R3+URZ+0x2d840], R2 ;  /* 0x02d84002030095a7 */ /* 0x000e64000802007f */
[----:B-1----:R-:W-:Y:S05]  /*cc50*/  @!P1 BRA `(.L_x_10070) ;  /* 0xfffffffc00f09947 */ /* 0x002fea000383ffff */
[----:B------:R-:W-:Y:S05]  /*cc60*/  BRA `(.L_x_10145) ;  /* 0xffffffd800ac7947 */ /* 0x000fea000383ffff */
.L_x_10072:
[----:B-1----:R1:W2:Y:S02]  /*cc70*/  SYNCS.PHASECHK.TRANS64.TRYWAIT P1, [R23+URZ+0x2d840], R0 ;  /* 0x02d84000170075a7 */ /* 0x0022a4000802017f */
[----:B--2---:R-:W-:Y:S05]  /*cc80*/  @!P1 NANOSLEEP.SYNCS 0x989680 ;  /* 0x009896800000995d */ /* 0x004fea0003900000 */
[----:B------:R-:W2:Y:S02]  /*cc90*/  @!P1 SYNCS.PHASECHK.TRANS64 P1, [R23+URZ+0x2d840], R0 ;  /* 0x02d84000170095a7 */ /* 0x000ea4000802007f */
[----:B--2---:R-:W-:Y:S05]  /*cca0*/  @!P1 BRA `(.L_x_10072) ;  /* 0xfffffffc00f09947 */ /* 0x004fea000383ffff */
[----:B------:R-:W-:Y:S05]  /*ccb0*/  BRA `(.L_x_10146) ;  /* 0xffffffd800b87947 */ /* 0x000fea000383ffff */
.L_x_10074:
[----:B--2---:R2:W3:Y:S02]  /*ccc0*/  SYNCS.PHASECHK.TRANS64.TRYWAIT P1, [R3+URZ+0x2d860], R2 ;  /* 0x02d86002030075a7 */ /* 0x0044e4000802017f */
[----:B---3--:R-:W-:Y:S05]  /*ccd0*/  @!P1 NANOSLEEP.SYNCS 0x989680 ;  /* 0x009896800000995d */ /* 0x008fea0003900000 */
[----:B------:R-:W3:Y:S02]  /*cce0*/  @!P1 SYNCS.PHASECHK.TRANS64 P1, [R3+URZ+0x2d860], R2 ;  /* 0x02d86002030095a7 */ /* 0x000ee4000802007f */
[----:B---3--:R-:W-:Y:S05]  /*ccf0*/  @!P1 BRA `(.L_x_10074) ;  /* 0xfffffffc00f09947 */ /* 0x008fea000383ffff */
[----:B------:R-:W-:Y:S05]  /*cd00*/  BRA `(.L_x_10147) ;  /* 0xffffffd800b47947 */ /* 0x000fea000383ffff */
.L_x_10148:
        /* <DEDUP_REMOVED lines=15> */
.L_x_15852:


//--------------------- .text._ZN7cutlass13device_kernelIN5flash11enable_sm90INS1_16FlashAttnFwdSm90INS1_25CollectiveMainloopFwdSm90ILi2EN4cute5tupleIJNS5_1CILi1EEES8_S8_EEENS6_IJNS7_ILi192EEENS7_ILi128EEENS7_ILi96EEEEEELi96ENS_10bfloat16_tEfNS_4arch4Sm90ELb0ELb0ELb0ELb1ELb1ELb0ELb0ELb0ELb1ELb1ELb0ELb0EEENS1_21CollectiveEpilogueFwdINS6_IJSA_SC_SB_EEES9_SE_SG_Li384ELb1ELb1ELb0ELb0EEENS1_36VarlenDynamicPersistentTileSchedulerILi192ELi128ELi384ELi128ELb0ELb1ELb1ELb0ELb1ELb1EEEEEEEEEvNT_6ParamsE --------------------------
	.section	.text._ZN7cutlass13device_kernelIN5flash11enable_sm90INS1_16FlashAttnFwdSm90INS1_25CollectiveMainloopFwdSm90ILi2EN4cute5tupleIJNS5_1CILi1EEES8_S8_EEENS6_IJNS7_ILi192EEENS7_ILi128EEENS7_ILi96EEEEEELi96ENS_10bfloat16_tEfNS_4arch4Sm90ELb0ELb0ELb0ELb1ELb1ELb0ELb0ELb0ELb1ELb1ELb0ELb0EEENS1_21CollectiveEpilogueFwdINS6_IJSA_SC_SB_EEES9_SE_SG_Li384ELb1ELb1ELb0ELb0EEENS1_36VarlenDynamicPersistentTileSchedulerILi192ELi128ELi384ELi128ELb0ELb1ELb1ELb0ELb1ELb1EEEEEEEEEvNT_6ParamsE,"ax",@progbits
	.align	128
.text._ZN7cutlass13device_kernelIN5flash11enable_sm90INS1_16FlashAttnFwdSm90INS1_25CollectiveMainloopFwdSm90ILi2EN4cute5tupleIJNS5_1CILi1EEES8_S8_EEENS6_IJNS7_ILi192EEENS7_ILi128EEENS7_ILi96EEEEEELi96ENS_10bfloat16_tEfNS_4arch4Sm90ELb0ELb0ELb0ELb1ELb1ELb0ELb0ELb0ELb1ELb1ELb0ELb0EEENS1_21CollectiveEpilogueFwdINS6_IJSA_SC_SB_EEES9_SE_SG_Li384ELb1ELb1ELb0ELb0EEENS1_36VarlenDynamicPersistentTileSchedulerILi192ELi128ELi384ELi128ELb0ELb1ELb1ELb0ELb1ELb1EEEEEEEEEvNT_6ParamsE:
        .type           _ZN7cutlass13device_kernelIN5flash11enable_sm90INS1_16FlashAttnFwdSm90INS1_25CollectiveMainloopFwdSm90ILi2EN4cute5tupleIJNS5_1CILi1EEES8_S8_EEENS6_IJNS7_ILi192EEENS7_ILi128EEENS7_ILi96EEEEEELi96ENS_10bfloat16_tEfNS_4arch4Sm90ELb0ELb0ELb0ELb1ELb1ELb0ELb0ELb0ELb1ELb1ELb0ELb0EEENS1_21CollectiveEpilogueFwdINS6_IJSA_SC_SB_EEES9_SE_SG_Li384ELb1ELb1ELb0ELb0EEENS1_36VarlenDynamicPersistentTileSchedulerILi192ELi128ELi384ELi128ELb0ELb1ELb1ELb0ELb1ELb1EEEEEEEEEvNT_6ParamsE,@function
        .size           _ZN7cutlass13device_kernelIN5flash11enable_sm90INS1_16FlashAttnFwdSm90INS1_25CollectiveMainloopFwdSm90ILi2EN4cute5tupleIJNS5_1CILi1EEES8_S8_EEENS6_IJNS7_ILi192EEENS7_ILi128EEENS7_ILi96EEEEEELi96ENS_10bfloat16_tEfNS_4arch4Sm90ELb0ELb0ELb0ELb1ELb1ELb0ELb0ELb0ELb1ELb1ELb0ELb0EEENS1_21CollectiveEpilogueFwdINS6_IJSA_SC_SB_EEES9_SE_SG_Li384ELb1ELb1ELb0ELb0EEENS1_36VarlenDynamicPersistentTileSchedulerILi192ELi128ELi384ELi128ELb0ELb1ELb1ELb0ELb1ELb1EEEEEEEEEvNT_6ParamsE,(.L_x_15853 - _ZN7cutlass13device_kernelIN5flash11enable_sm90INS1_16FlashAttnFwdSm90INS1_25CollectiveMainloopFwdSm90ILi2EN4cute5tupleIJNS5_1CILi1EEES8_S8_EEENS6_IJNS7_ILi192EEENS7_ILi128EEENS7_ILi96EEEEEELi96ENS_10bfloat16_tEfNS_4arch4Sm90ELb0ELb0ELb0ELb1ELb1ELb0ELb0ELb0ELb1ELb1ELb0ELb0EEENS1_21CollectiveEpilogueFwdINS6_IJSA_SC_SB_EEES9_SE_SG_Li384ELb1ELb1ELb0ELb0EEENS1_36VarlenDynamicPersistentTileSchedulerILi192ELi128ELi384ELi128ELb0ELb1ELb1ELb0ELb1ELb1EEEEEEEEEvNT_6ParamsE)
        .other          _ZN7cutlass13device_kernelIN5flash11enable_sm90INS1_16FlashAttnFwdSm90INS1_25CollectiveMainloopFwdSm90ILi2EN4cute5tupleIJNS5_1CILi1EEES8_S8_EEENS6_IJNS7_ILi192EEENS7_ILi128EEENS7_ILi96EEEEEELi96ENS_10bfloat16_tEfNS_4arch4Sm90ELb0ELb0ELb0ELb1ELb1ELb0ELb0ELb0ELb1ELb1ELb0ELb0EEENS1_21CollectiveEpilogueFwdINS6_IJSA_SC_SB_EEES9_SE_SG_Li384ELb1ELb1ELb0ELb0EEENS1_36VarlenDynamicPersistentTileSchedulerILi192ELi128ELi384ELi128ELb0ELb1ELb1ELb0ELb1ELb1EEEEEEEEEvNT_6ParamsE,@"STO_CUDA_ENTRY STV_DEFAULT"
_ZN7cutlass13device_kernelIN5flash11enable_sm90INS1_16FlashAttnFwdSm90INS1_25CollectiveMainloopFwdSm90ILi2EN4cute5tupleIJNS5_1CILi1EEES8_S8_EEENS6_IJNS7_ILi192EEENS7_ILi128EEENS7_ILi96EEEEEELi96ENS_10bfloat16_tEfNS_4arch4Sm90ELb0ELb0ELb0ELb1ELb1ELb0ELb0ELb0ELb1ELb1ELb0ELb0EEENS1_21CollectiveEpilogueFwdINS6_IJSA_SC_SB_EEES9_SE_SG_Li384ELb1ELb1ELb0ELb0EEENS1_36VarlenDynamicPersistentTileSchedulerILi192ELi128ELi384ELi128ELb0ELb1ELb1ELb0ELb1ELb1EEEEEEEEEvNT_6ParamsE:
        /* <DEDUP_REMOVED lines=8> */
[----:B------:R-:W0:Y:S02]  /*0080*/  SHFL.IDX PT, R2, R0, RZ, 0x1f ;  /* 0x00001fff00027589 */ /* 0x000e2400000e0000 */
[C---:B0-----:R-:W-:Y:S02]  /*0090*/  ISETP.NE.OR P0, PT, R2.reuse, RZ, !P0 ;  /* 0x000000ff0200720c */ /* 0x041fe40004705670 */
[----:B------:R-:W-:Y:S02]  /*00a0*/  ISETP.NE.AND P1, PT, R2, RZ, PT ;  /* 0x000000ff0200720c */ /* 0x000fe40003f25270 */
[----:B------:R0:W1:Y:S09]  /*00b0*/  SHFL.IDX PT, R2, R3, RZ, 0x1f ;  /* 0x00001fff03027589 */ /* 0x00007200000e0000 */
        /* <DEDUP_REMOVED lines=33> */
.L_x_10149:
        /* <DEDUP_REMOVED lines=22> */
.L_x_10150:
        /* <DEDUP_REMOVED lines=18> */
.L_x_10151:
        /* <DEDUP_REMOVED lines=22> */
.L_x_10152:
        /* <DEDUP_REMOVED lines=22> */
.L_x_10153:
        /* <DEDUP_REMOVED lines=8> */
.L_x_10155:
[----:B------:R-:W-:-:S08]  /*0890*/  NOP ;  /* 0x0000000000007918 */ /* 0x000fd00000000000 */
[----:B------:R-:W0:Y:S02]  /*08a0*/  USETMAXREG.TRY_ALLOC.CTAPOOL UP0, 0xa0 ;  /* 0x000000a0000079c8 */ /* 0x000e240008000600 */
[----:B0-----:R-:W-:-:S13]  /*08b0*/  PLOP3.LUT P0, PT, PT, PT, UP0, 0x80, 0x0 ;  /* 0x000000000000781c */ /* 0x001fda0003f0f008 */
[----:B------:R-:W-:Y:S05]  /*08c0*/  @!P0 BRA `(.L_x_10155) ;  /* 0xfffffffc00f08947 */ /* 0x000fea000383ffff */
[----:B------:R-:W0:Y:S01]  /*08d0*/  S2R R2, SR_TID.X ;  /* 0x0000000000027919 */ /* 0x000e220000002100 */
[----:B------:R-:W1:Y:S01]  /*08e0*/  S2UR UR41, SR_CgaCtaId ;  /* 0x00000000002979c3 */ /* 0x000e620000008800 */
[----:B------:R-:W-:Y:S01]  /*08f0*/  UMOV UR40, 0x400 ;  /* 0x0000040000287882 */ /* 0x000fe20000000000 */
[----:B------:R-:W-:Y:S01]  /*0900*/  ULDC UR4, c[0x0][0xc3c] ;  /* 0x00030f0000047ab9 */ /* 0x000fe20000000800 */
[----:B-1----:R-:W-:-:S05]  /*0910*/  ULEA UR40, UR41, UR40, 0x18 ;  /* 0x0000002829287291 */ /* 0x002fca000f8ec03f */
[----:B------:R-:W-:Y:S06]  /*0920*/  BAR.ARV 0x8, 0x200 ;  /* 0x0208000000007b1d */ /* 0x000fec0000002000 */
[----:B0-----:R-:W-:-:S04]  /*0930*/  LOP3.LUT R0, R2, 0xffffff80, RZ, 0xc0, !PT ;  /* 0xffffff8002007812 */ /* 0x001fc800078ec0ff */
[----:B------:R-:W-:-:S13]  /*0940*/  ISETP.NE.AND P0, PT, R0, 0x80, PT ;  /* 0x000000800000780c */ /* 0x000fda0003f05270 */
[----:B------:R-:W-:Y:S08]  /*0950*/  @!P0 BAR.ARV 0x9, 0x100 ;  /* 0x0244000000008b1d */ /* 0x000ff00000002000 */
[----:B------:R-:W-:Y:S06]  /*0960*/  BAR.SYNC.DEFER_BLOCKING 0x5, 0x200 ;  /* 0x0148000000007b1d */ /* 0x000fec0000010000 */
[----:B------:R-:W0:Y:S02]  /*0970*/  LDS.128 R32, [UR40+0x2d8d0] ;  /* 0x02d8d028ff207984 */ /* 0x000e240008000c00 */
[----:B------:R-:W-:Y:S06]  /*0980*/  BAR.ARV 0x4, 0x200 ;  /* 0x0108000000007b1d */ /* 0x000fec0000002000 */
[----:B0-----:R-:W-:-:S13]  /*0990*/  ISETP.GE.AND P0, PT, R35, UR4, PT ;  /* 0x0000000423007c0c */ /* 0x001fda000bf06270 */
[----:B------:R-:W-:Y:S05]  /*09a0*/  @P0 EXIT ;  /* 0x000000000000094d */ /* 0x000fea0003800000 */
[----:B------:R-:W2:Y:S01]  /*09b0*/  LDL.LU R13, [R1+0x1c] ;  /* 0x00001c00010d7983 */ /* 0x000ea20000300800 */
[----:B------:R-:W-:-:S05]  /*09c0*/  VIADD R155, R2, 0xffffff80 ;  /* 0xffffff80029b7836 */ /* 0x000fca0000000000 */
[----:B------:R-:W-:-:S04]  /*09d0*/  SHF.R.S32.HI R0, RZ, 0x1f, R155 ;  /* 0x0000001fff007819 */ /* 0x000fc8000001149b */
[CC--:B------:R-:W-:Y:S02]  /*09e0*/  LEA.HI R147, R0.reuse, R155.reuse, RZ, 0x7 ;  /* 0x0000009b00937211 */ /* 0x0c0fe400078f38ff */
[----:B------:R-:W-:Y:S02]  /*09f0*/  LEA.HI R2, R0, R155, RZ, 0x4 ;  /* 0x0000009b00027211 */ /* 0x000fe400078f20ff */
[----:B------:R-:W-:Y:S02]  /*0a00*/  LOP3.LUT R146, R147, 0xffffff80, RZ, 0xc0, !PT ;  /* 0xffffff8093927812 */ /* 0x000fe400078ec0ff */
[C---:B------:R-:W-:Y:S02]  /*0a10*/  LOP3.LUT R4, R2.reuse, 0xfffffff0, RZ, 0xc0, !PT ;  /* 0xfffffff002047812 */ /* 0x040fe400078ec0ff */
[----:B------:R-:W-:Y:S01]  /*0a20*/  SHF.R.S32.HI R5, RZ, 0x4, R2 ;  /* 0x00000004ff057819 */ /* 0x000fe20000011402 */
[C---:B------:R-:W-:Y:S02]  /*0a30*/  IMAD.IADD R146, R155.reuse, 0x1, -R146 ;  /* 0x000000019b927824 */ /* 0x040fe400078e0a92 */
[----:B------:R-:W-:Y:S01]  /*0a40*/  IMAD.IADD R4, R155, 0x1, -R4 ;  /* 0x000000019b047824 */ /* 0x000fe200078e0a04 */
[----:B------:R-:W-:-:S02]  /*0a50*/  LEA.HI R2, R2, R5, RZ, 0x1 ;  /* 0x0000000502027211 */ /* 0x000fc400078f08ff */
[----:B------:R-:W-:Y:S02]  /*0a60*/  SHF.R.S32.HI R9, RZ, 0x1f, R146 ;  /* 0x0000001fff097819 */ /* 0x000fe40000011492 */
[----:B------:R-:W-:Y:S02]  /*0a70*/  SHF.R.S32.HI R3, RZ, 0x1f, R4 ;  /* 0x0000001fff037819 */ /* 0x000fe40000011404 */
        /* <DEDUP_REMOVED lines=10> */
[----:B------:R-:W-:Y:S02]  /*0b20*/  LOP3.LUT R11, R7, 0xfffffff8, RZ, 0xc0, !PT ;  /* 0xfffffff8070b7812 */ /* 0x000fe400078ec0ff */
[----:B------:R-:W-:-:S02]  /*0b30*/  SHF.R.S32.HI R6, RZ, 0x5, R6 ;  /* 0x00000005ff067819 */ /* 0x000fc40000011406 */
[C---:B------:R-:W-:Y:S01]  /*0b40*/  R2P PR, R5.reuse, 0x6 ;  /* 0x0000000605007804 */ /* 0x040fe20000000000 */
[----:B------:R-:W-:Y:S02]  /*0b50*/  IMAD.SHL.U32 R5, R5, 0x40, RZ ;  /* 0x0000004005057824 */ /* 0x000fe400078e00ff */
[----:B------:R-:W-:Y:S01]  /*0b60*/  IMAD.IADD R10, R10, 0x1, -R11 ;  /* 0x000000010a0a7824 */ /* 0x000fe200078e0a0b */
[----:B------:R-:W-:Y:S01]  /*0b70*/  LEA R11, R6, R4, 0x4 ;  /* 0x00000004060b7211 */ /* 0x000fe200078e20ff */
[----:B------:R-:W-:Y:S01]  /*0b80*/  IMAD.SHL.U32 R2, R2, 0x8, RZ ;  /* 0x0000000802027824 */ /* 0x000fe200078e00ff */
[----:B------:R-:W-:Y:S01]  /*0b90*/  LOP3.LUT R5, R5, 0x1c0, RZ, 0xc0, !PT ;  /* 0x000001c005057812 */ /* 0x000fe200078ec0ff */
[----:B------:R-:W-:Y:S01]  /*0ba0*/  IMAD.SHL.U32 R3, R3, 0x40, RZ ;  /* 0x0000004003037824 */ /* 0x000fe200078e00ff */
[----:B------:R-:W-:Y:S01]  /*0bb0*/  SHF.R.S32.HI R147, RZ, 0x7, R147 ;  /* 0x00000007ff937819 */ /* 0x000fe20000011493 */
[--C-:B------:R-:W-:Y:S01]  /*0bc0*/  IMAD.U32 R152, R11, 0x20, R2.reuse ;  /* 0x000000200b987824 */ /* 0x100fe200078e0002 */
[----:B------:R-:W-:-:S02]  /*0bd0*/  LOP3.LUT R2, R5, 0x8, R2, 0xf8, !PT ;  /* 0x0000000805027812 */ /* 0x000fc400078ef802 */
[----:B------:R-:W-:Y:S02]  /*0be0*/  LOP3.LUT R3, R3, 0x7ffffe00, RZ, 0xc0, !PT ;  /* 0x7ffffe0003037812 */ /* 0x000fe400078ec0ff */
[----:B------:R-:W-:Y:S01]  /*0bf0*/  SHF.R.U32.HI R5, RZ, 0x3, R5 ;  /* 0x00000003ff057819 */ /* 0x000fe20000011605 */
[----:B------:R-:W-:Y:S01]  /*0c00*/  IMAD.HI R7, R147, 0x55555556, RZ ;  /* 0x5555555693077827 */ /* 0x000fe200078e02ff */
[----:B------:R-:W-:Y:S02]  /*0c10*/  LEA.HI R9, R9, R146, RZ, 0x5 ;  /* 0x0000009209097211 */ /* 0x000fe400078f28ff */
[----:B------:R-:W-:Y:S01]  /*0c20*/  LOP3.LUT R2, R2, R5, RZ, 0x3c, !PT ;  /* 0x0000000502027212 */ /* 0x000fe200078e3cff */
[----:B------:R-:W-:Y:S01]  /*0c30*/  IMAD R3, R6, 0x400, R3 ;  /* 0x0000040006037824 */ /* 0x000fe200078e0203 */
[----:B------:R-:W-:Y:S02]  /*0c40*/  LEA.HI R0, R0, R155, RZ, 0x2 ;  /* 0x0000009b00007211 */ /* 0x000fe400078f10ff */
[----:B------:R-:W-:Y:S01]  /*0c50*/  LEA.HI R4, R7, R7, RZ, 0x1 ;  /* 0x0000000707047211 */ /* 0x000fe200078f08ff */
[----:B------:R-:W-:Y:S01]  /*0c60*/  IMAD.IADD R3, R3, 0x1, R2 ;  /* 0x0000000103037824 */ /* 0x000fe200078e0202 */
[----:B------:R-:W-:-:S02]  /*0c70*/  SHF.R.S32.HI R9, RZ, 0x5, R9 ;  /* 0x00000005ff097819 */ /* 0x000fc40000011409 */
[----:B------:R-:W-:Y:S01]  /*0c80*/  LOP3.LUT R2, R0, 0xfffffffc, RZ, 0xc0, !PT ;  /* 0xfffffffc00027812 */ /* 0x000fe200078ec0ff */
[----:B------:R-:W-:Y:S02]  /*0c90*/  IMAD R4, R4, -0x3, R147 ;  /* 0xfffffffd04047824 */ /* 0x000fe400078e0293 */
[----:B------:R-:W-:Y:S01]  /*0ca0*/  IMAD R9, R9, 0x10, R10 ;  /* 0x0000001009097824 */ /* 0x000fe200078e020a */
[----:B------:R-:W-:Y:S02]  /*0cb0*/  IADD3 R143, R155, -R2, RZ ;  /* 0x800000029b8f7210 */ /* 0x000fe40007ffe0ff */
[----:B------:R-:W-:Y:S01]  /*0cc0*/  LEA R16, R3, UR40, 0x1 ;  /* 0x0000002803107c11 */ /* 0x000fe2000f8e08ff */
[----:B------:R-:W-:Y:S01]  /*0cd0*/  IMAD R148, R4, 0x40, R9 ;  /* 0x0000004004947824 */ /* 0x000fe200078e0209 */
[C---:B------:R-:W-:Y:S01]  /*0ce0*/  LEA.HI R4, R143.reuse, R143, RZ, 0x1 ;  /* 0x0000008f8f047211 */ /* 0x040fe200078f08ff */
[----:B------:R-:W-:Y:S01]  /*0cf0*/  IMAD.MOV.U32 R17, RZ, RZ, 0x40 ;  /* 0x00000040ff117424 */ /* 0x000fe200078e00ff */
[----:B------:R-:W-:Y:S01]  /*0d00*/  LOP3.LUT R7, R8, 0x7ffffffc, RZ, 0xc0, !PT ;  /* 0x7ffffffc08077812 */ /* 0x000fe200078ec0ff */
[----:B------:R-:W-:Y:S01]  /*0d10*/  VIADD R18, R16, 0x21800 ;  /* 0x0002180010127836 */ /* 0x000fe20000000000 */
[----:B------:R-:W-:Y:S01]  /*0d20*/  LOP3.LUT R4, R4, 0x1ffffffe, RZ, 0xc0, !PT ;  /* 0x1ffffffe04047812 */ /* 0x000fe200078ec0ff */
[----:B------:R-:W-:Y:S01]  /*0d30*/  IMAD.SHL.U32 R137, R143, 0x8, RZ ;  /* 0x000000088f897824 */ /* 0x000fe200078e00ff */
[----:B------:R-:W-:Y:S01]  /*0d40*/  SEL R17, R17, 0xffffffc0, !P2 ;  /* 0xffffffc011117807 */ /* 0x000fe20005000000 */
[----:B------:R-:W-:Y:S01]  /*0d50*/  VIADD R22, R16, 0x21820 ;  /* 0x0002182010167836 */ /* 0x000fe20000000000 */
[----:B------:R-:W-:Y:S01]  /*0d60*/  @P1 IADD3 R22, R18, -0x20, RZ ;  /* 0xffffffe012161810 */ /* 0x000fe20007ffe0ff */
[----:B------:R-:W-:-:S02]  /*0d70*/  VIADD R140, R137, 0x20 ;  /* 0x00000020898c7836 */ /* 0x000fc40000000000 */
[----:B------:R-:W-:Y:S02]  /*0d80*/  VIADD R142, R137, 0x40 ;  /* 0x00000040898e7836 */ /* 0x000fe40000000000 */
[----:B------:R-:W-:Y:S02]  /*0d90*/  IMAD.MOV.U32 R12, RZ, RZ, -0x2 ;  /* 0xfffffffeff0c7424 */ /* 0x000fe400078e00ff */
[----:B------:R-:W-:Y:S02]  /*0da0*/  IMAD.IADD R7, R146, 0x1, -R7 ;  /* 0x0000000192077824 */ /* 0x000fe400078e0a07 */
[----:B------:R-:W-:Y:S01]  /*0db0*/  IMAD.IADD R3, R143, 0x1, -R4 ;  /* 0x000000018f037824 */ /* 0x000fe200078e0a04 */
[----:B------:R-:W-:Y:S01]  /*0dc0*/  SHF.R.S32.HI R144, RZ, 0x2, R0 ;  /* 0x00000002ff907819 */ /* 0x000fe20000011400 */
[----:B------:R-:W-:Y:S01]  /*0dd0*/  IMAD.IADD R18, R18, 0x1, R17 ;  /* 0x0000000112127824 */ /* 0x000fe200078e0211 */
[----:B------:R-:W-:Y:S01]  /*0de0*/  SHF.R.S32.HI R154, RZ, 0x1f, R140 ;  /* 0x0000001fff9a7819 */ /* 0x000fe2000001148c */
[----:B------:R-:W-:Y:S01]  /*0df0*/  IMAD R151, R7, R12, 0x80 ;  /* 0x0000008007977424 */ /* 0x000fe200078e020c */
[----:B------:R-:W-:Y:S01]  /*0e00*/  SHF.R.S32.HI R153, RZ, 0x1f, R142 ;  /* 0x0000001fff997819 */ /* 0x000fe2000001148e */
[----:B------:R-:W-:-:S02]  /*0e10*/  IMAD.MOV.U32 R145, RZ, RZ, RZ ;  /* 0x000000ffff917224 */ /* 0x000fc400078e00ff */
[----:B------:R-:W-:Y:S02]  /*0e20*/  IMAD.MOV.U32 R2, RZ, RZ, RZ ;  /* 0x000000ffff027224 */ /* 0x000fe400078e00ff */
[----:B------:R-:W-:Y:S02]  /*0e30*/  IMAD R150, R3, 0x8, R148 ;  /* 0x0000000803967824 */ /* 0x000fe400078e0294 */
[----:B------:R-:W-:Y:S02]  /*0e40*/  IMAD.IADD R17, R17, 0x1, R22 ;  /* 0x0000000111117824 */ /* 0x000fe400078e0216 */
[----:B------:R-:W-:Y:S01]  /*0e50*/  VIADD R23, R22, 0x6000 ;  /* 0x0000600016177836 */ /* 0x000fe20000000000 */
[----:B------:R-:W-:Y:S01]  /*0e60*/  UMOV UR38, URZ ;  /* 0x0000003f00267c82 */ /* 0x000fe20008000000 */
[----:B--2---:R-:W-:-:S07]  /*0e70*/  LOP3.LUT R19, R13, 0x1, RZ, 0xfc, !PT ;  /* 0x000000010d137812 */ /* 0x004fce00078efcff */
.L_x_10193:
[----:B--23--:R-:W0:Y:S01]  /*0e80*/  LDC.64 R4, c[0x0][0xc88] ;  /* 0x00032200ff047b82 */ /* 0x00ce220000000a00 */
[----:B------:R-:W-:Y:S01]  /*0e90*/  ULDC.64 UR4, c[0x0][0xa28] ;  /* 0x00028a0000047ab9 */ /* 0x000fe20000000a00 */
[----:B-1----:R-:W-:Y:S01]  /*0ea0*/  IMAD.MOV.U32 R3, RZ, RZ, RZ ;  /* 0x000000ffff037224 */ /* 0x002fe200078e00ff */
[----:B------:R-:W-:Y:S01]  /*0eb0*/  ULDC.64 UR6, c[0x0][0xa20] ;  /* 0x0002880000067ab9 */ /* 0x000fe20000000a00 */
[----:B0-----:R-:W-:-:S05]  /*0ec0*/  IMAD.WIDE R4, R35, 0x4, R4 ;  /* 0x0000000423047825 */ /* 0x001fca00078e0204 */
[----:B------:R-:W2:Y:S01]  /*0ed0*/  LDG.E R136, desc[UR36][R4.64] ;  /* 0x0000002404887981 */ /* 0x000ea2000c1e1900 */
[----:B------:R-:W-:-:S04]  /*0ee0*/  ISETP.NE.U32.AND P0, PT, RZ, UR4, PT ;  /* 0x00000004ff007c0c */ /* 0x000fc8000bf05070 */
[----:B------:R-:W-:Y:S02]  /*0ef0*/  ISETP.NE.AND.EX P0, PT, RZ, UR5, PT, P0 ;  /* 0x00000005ff007c0c */ /* 0x000fe4000bf05300 */
[----:B--2---:R-:W-:-:S11]  /*0f00*/  SHF.R.S32.HI R141, RZ, 0x1f, R136 ;  /* 0x0000001fff8d7819 */ /* 0x004fd60000011488 */
[----:B------:R-:W-:-:S04]  /*0f10*/  @P0 LEA R6, P1, R136, UR4, 0x2 ;  /* 0x0000000488060c11 */ /* 0x000fc8000f8210ff */
[----:B------:R-:W-:Y:S01]  /*0f20*/  @P0 LEA.HI.X R7, R136, UR5, R141, 0x2, P1 ;  /* 0x0000000588070c11 */ /* 0x000fe200088f148d */
[----:B------:R-:W-:-:S04]  /*0f30*/  ULDC.64 UR4, c[0x0][0x418] ;  /* 0x0001060000047ab9 */ /* 0x000fc80000000a00 */
[----:B------:R0:W5:Y:S01]  /*0f40*/  @P0 LDG.E R3, desc[UR36][R6.64] ;  /* 0x0000002406030981 */ /* 0x000162000c1e1900 */
[----:B------:R-:W-:Y:S01]  /*0f50*/  ISETP.NE.U32.AND P0, PT, RZ, UR6, PT ;  /* 0x00000006ff007c0c */ /* 0x000fe2000bf05070 */
[----:B------:R-:W-:-:S03]  /*0f60*/  UISETP.NE.U32.AND UP0, UPT, UR4, URZ, UPT ;  /* 0x0000003f0400728c */ /* 0x000fc6000bf05070 */
[----:B------:R-:W-:Y:S01]  /*0f70*/  ISETP.NE.AND.EX P0, PT, RZ, UR7, PT, P0 ;  /* 0x00000007ff007c0c */ /* 0x000fe2000bf05300 */
[----:B------:R-:W-:Y:S01]  /*0f80*/  UISETP.NE.AND.EX UP0, UPT, UR5, URZ, UPT, UP0 ;  /* 0x0000003f0500728c */ /* 0x000fe2000bf05300 */
[----:B------:R-:W-:Y:S02]  /*0f90*/  ULDC UR4, c[0x0][0x424] ;  /* 0x0001090000047ab9 */ /* 0x000fe40000000800 */
[----:B------:R-:W-:Y:S01]  /*0fa0*/  ULDC UR5, c[0x0][0x2f0] ;  /* 0x0000bc0000057ab9 */ /* 0x000fe20000000800 */
[----:B------:R-:W-:-:S04]  /*0fb0*/  USEL UR4, UR4, 0x1, UP0 ;  /* 0x0000000104047887 */ /* 0x000fc80008000000 */
[----:B------:R-:W-:-:S04]  /*0fc0*/  UIMAD UR4, UR4, UR5, URZ ;  /* 0x00000005040472a4 */ /* 0x000fc8000f8e023f */
[C---:B------:R-:W-:Y:S02]  /*0fd0*/  @P0 LEA R4, P1, R136.reuse, UR6, 0x2 ;  /* 0x0000000688040c11 */ /* 0x040fe4000f8210ff */
[----:B------:R-:W-:Y:S02]  /*0fe0*/  IMAD.U32 R88, RZ, RZ, UR4 ;  /* 0x00000004ff587e24 */ /* 0x000fe4000f8e00ff */
[----:B------:R-:W-:-:S05]  /*0ff0*/  @P0 LEA.HI.X R5, R136, UR7, R141, 0x2, P1 ;  /* 0x0000000788050c11 */ /* 0x000fca00088f148d */
[----:B------:R0:W5:Y:S01]  /*1000*/  @P0 LDG.E R88, desc[UR36][R4.64] ;  /* 0x0000002404580981 */ /* 0x000162000c1e1900 */
[----:B----4-:R-:W-:Y:S05]  /*1010*/  @P0 BRA `(.L_x_10156) ;  /* 0x0000000000240947 */ /* 0x010fea0003800000 */
[----:B------:R-:W-:Y:S02]  /*1020*/  ULDC.64 UR4, c[0x0][0xa08] ;  /* 0x0002820000047ab9 */ /* 0x000fe40000000a00 */
[----:B------:R-:W-:-:S04]  /*1030*/  ISETP.NE.U32.AND P0, PT, RZ, UR4, PT ;  /* 0x00000004ff007c0c */ /* 0x000fc8000bf05070 */
[----:B------:R-:W-:-:S13]  /*1040*/  ISETP.NE.AND.EX P0, PT, RZ, UR5, PT, P0 ;  /* 0x00000005ff007c0c */ /* 0x000fda000bf05300 */
[----:B------:R-:W-:Y:S05]  /*1050*/  @!P0 BRA `(.L_x_10156) ;  /* 0x0000000000148947 */ /* 0x000fea0003800000 */
[----:B0-----:R-:W0:Y:S02]  /*1060*/  LDC.64 R4, c[0x0][0xa08] ;  /* 0x00028200ff047b82 */ /* 0x001e240000000a00 */
[----:B0-----:R-:W-:-:S05]  /*1070*/  IMAD.WIDE R4, R136, 0x4, R4 ;  /* 0x0000000488047825 */ /* 0x001fca00078e0204 */
[----:B-----5:R-:W2:Y:S04]  /*1080*/  LDG.E R88, desc[UR36][R4.64] ;  /* 0x0000002404587981 */ /* 0x020ea8000c1e1900 */
[----:B------:R-:W2:Y:S02]  /*1090*/  LDG.E R7, desc[UR36][R4.64+0x4] ;  /* 0x0000042404077981 */ /* 0x000ea4000c1e1900 */
[----:B--2---:R-:W-:-:S07]  /*10a0*/  IMAD.IADD R88, R7, 0x1, -R88 ;  /* 0x0000000107587824 */ /* 0x004fce00078e0a58 */
.L_x_10156:
[----:B-----5:R-:W-:Y:S01]  /*10b0*/  IMAD.IADD R88, R88, 0x1, -R3 ;  /* 0x0000000158587824 */ /* 0x020fe200078e0a03 */
[----:B------:R-:W-:Y:S01]  /*10c0*/  MOV R139, R33 ;  /* 0x00000021008b7202 */ /* 0x000fe20000000f00 */
[----:B------:R-:W-:Y:S01]  /*10d0*/  IMAD.MOV.U32 R138, RZ, RZ, R34 ;  /* 0x000000ffff8a7224 */ /* 0x000fe200078e0022 */
[----:B------:R-:W-:Y:S01]  /*10e0*/  PLOP3.LUT P0, PT, PT, PT, PT, 0x80, 0x0 ;  /* 0x000000000000781c */ /* 0x000fe20003f0f070 */
[C---:B------:R-:W-:Y:S01]  /*10f0*/  VIADD R0, R88.reuse, 0x7f ;  /* 0x0000007f58007836 */ /* 0x040fe20000000000 */
[----:B------:R-:W-:Y:S02]  /*1100*/  ISETP.GE.AND P1, PT, R88, 0x1, PT ;  /* 0x000000015800780c */ /* 0x000fe40003f26270 */
[----:B------:R-:W-:Y:S01]  /*1110*/  CS2R R28, SRZ ;  /* 0x00000000001c7805 */ /* 0x000fe2000001ff00 */
[----:B------:R-:W-:Y:S01]  /*1120*/  IMAD.MOV.U32 R135, RZ, RZ, RZ ;  /* 0x000000ffff877224 */ /* 0x000fe200078e00ff */
[----:B------:R-:W-:Y:S02]  /*1130*/  CS2R R50, SRZ ;  /* 0x0000000000327805 */ /* 0x000fe4000001ff00 */
[----:B------:R-:W-:-:S02]  /*1140*/  SHF.R.S32.HI R3, RZ, 0x1f, R0 ;  /* 0x0000001fff037819 */ /* 0x000fc40000011400 */
[----:B------:R-:W-:Y:S02]  /*1150*/  CS2R R44, SRZ ;  /* 0x00000000002c7805 */ /* 0x000fe4000001ff00 */
[----:B------:R-:W-:Y:S02]  /*1160*/  CS2R R52, SRZ ;  /* 0x0000000000347805 */ /* 0x000fe4000001ff00 */
[----:B------:R-:W-:Y:S02]  /*1170*/  CS2R R40, SRZ ;  /* 0x0000000000287805 */ /* 0x000fe4000001ff00 */
[----:B------:R-:W-:Y:S01]  /*1180*/  LEA.HI R149, R3, R0, RZ, 0x7 ;  /* 0x0000000003957211 */ /* 0x000fe200078f38ff */
        /* <DEDUP_REMOVED lines=18> */
[----:B0-----:R-:W-:Y:S01]  /*12b0*/  CS2R R6, SRZ ;  /* 0x0000000000067805 */ /* 0x001fe2000001ff00 */
[----:B------:R-:W-:Y:S02]  /*12c0*/  IMAD.MOV.U32 R73, RZ, RZ, RZ ;  /* 0x000000ffff497224 */ /* 0x000fe400078e00ff */
[----:B------:R-:W-:Y:S02]  /*12d0*/  IMAD.MOV.U32 R24, RZ, RZ, RZ ;  /* 0x000000ffff187224 */ /* 0x000fe400078e00ff */
[----:B------:R-:W-:Y:S02]  /*12e0*/  IMAD.MOV.U32 R63, RZ, RZ, RZ ;  /* 0x000000ffff3f7224 */ /* 0x000fe400078e00ff */
[----:B------:R-:W-:Y:S01]  /*12f0*/  IMAD.MOV.U32 R8, RZ, RZ, RZ ;  /* 0x000000ffff087224 */ /* 0x000fe200078e00ff */
[----:B------:R-:W-:Y:S06]  /*1300*/  @!P1 BRA `(.L_x_10157) ;  /* 0x0000005000149947 */ /* 0x000fec0003800000 */
[----:B------:R-:W0:Y:S01]  /*1310*/  SHFL.IDX PT, R0, R147, RZ, 0x1f ;  /* 0x00001fff93007589 */ /* 0x000e2200000e0000 */
[----:B------:R-:W-:Y:S01]  /*1320*/  UIADD3 UR6, UR40, 0x21800, URZ ;  /* 0x0002180028067890 */ /* 0x000fe2000fffe03f */
[----:B------:R-:W-:-:S03]  /*1330*/  SHF.R.S32.HI R149, RZ, 0x7, R149 ;  /* 0x00000007ff957819 */ /* 0x000fc60000011495 */
[----:B------:R-:W-:-:S06]  /*1340*/  ULOP3.LUT UP0, URZ, UR6, 0x3ff, URZ, 0xc0, !UPT ;  /* 0x000003ff063f7892 */ /* 0x000fcc000f80c03f */
[----:B------:R-:W-:Y:S02]  /*1350*/  PLOP3.LUT P0, PT, PT, PT, UP0, 0x80, 0x0 ;  /* 0x000000000000781c */ /* 0x000fe40003f0f008 */
[----:B0-----:R-:W-:-:S13]  /*1360*/  R2UR UR42, R0 ;  /* 0x00000000002a72ca */ /* 0x001fda00000e0000 */
[----:B------:R-:W-:-:S04]  /*1370*/  UIMAD.WIDE UR4, UR42, 0x55555556, URZ ;  /* 0x555555562a0478a5 */ /* 0x000fc8000f8e023f */
[----:B------:R-:W-:-:S04]  /*1380*/  ULEA.HI UR5, UR5, UR5, URZ, 0x1 ;  /* 0x0000000505057291 */ /* 0x000fc8000f8f083f */
[----:B------:R-:W-:-:S04]  /*1390*/  UIMAD UR43, UR5, -0x3, UR42 ;  /* 0xfffffffd052b78a4 */ /* 0x000fc8000f8e022a */
[----:B------:R-:W-:-:S04]  /*13a0*/  ULEA UR4, UR43, UR6, 0xd ;  /* 0x000000062b047291 */ /* 0x000fc8000f8e683f */
[----:B------:R-:W-:-:S04]  /*13b0*/  USHF.R.U32.HI UR4, URZ, 0x4, UR4 ;  /* 0x000000043f047899 */ /* 0x000fc80008011604 */
[----:B------:R-:W-:Y:S01]  /*13c0*/  ULOP3.LUT UR39, UR4, 0x3fff, URZ, 0xc0, !UPT ;  /* 0x00003fff04277892 */ /* 0x000fe2000f8ec03f */
[----:B------:R-:W-:Y:S11]  /*13d0*/  @!P0 BRA `(.L_x_10158) ;  /* 0x0000000000408947 */ /* 0x000ff60003800000 */
[----:B------:R-:W-:Y:S01]  /*13e0*/  MOV R0, 0x0 ;  /* 0x0000000000007802 */ /* 0x000fe20000000f00 */
[----:B------:R-:W-:Y:S01]  /*13f0*/  ULDC.64 UR4, c[0x4][0x138] ;  /* 0x01004e0000047ab9 */ /* 0x000fe20000000a00 */
[----:B------:R-:W-:Y:S01]  /*1400*/  ULDC.64 UR6, c[0x4][0x28] ;  /* 0x01000a0000067ab9 */ /* 0x000fe20000000a00 */
[----:B------:R-:W-:Y:S01]  /*1410*/  MOV R4, UR4 ;  /* 0x0000000400047c02 */ /* 0x000fe20008000f00 */
        /* <DEDUP_REMOVED lines=12> */
.L_x_10158:
[----:B------:R-:W-:Y:S02]  /*14e0*/  LEA.HI R0, R145, R145, RZ, 0x1 ;  /* 0x0000009191007211 */ /* 0x000fe400078f08ff */
[----:B------:R-:W-:Y:S02]  /*14f0*/  ISETP.NE.AND P0, PT, R19, 0x3, PT ;  /* 0x000000031300780c */ /* 0x000fe40003f05270 */
[----:B------:R-:W-:-:S05]  /*1500*/  LOP3.LUT R0, R0, 0xfffffffe, RZ, 0xc0, !PT ;  /* 0xfffffffe00007812 */ /* 0x000fca00078ec0ff */
[----:B------:R-:W-:-:S05]  /*1510*/  IMAD.IADD R0, R145, 0x1, -R0 ;  /* 0x0000000191007824 */ /* 0x000fca00078e0a00 */
[----:B------:R-:W-:-:S04]  /*1520*/  SHF.L.U32 R0, R0, 0x1f, RZ ;  /* 0x0000001f00007819 */ /* 0x000fc800000006ff */
[----:B------:R-:W0:Y:S02]  /*1530*/  SYNCS.PHASECHK.TRANS64.TRYWAIT P1, [UR40+0x2d800], R0 ;  /* 0x02d80000ff0075a7 */ /* 0x000e240008020168 */
[----:B0-----:R-:W-:Y:S05]  /*1540*/  @!P1 BRA `(.L_x_10159) ;  /* 0x000000b800e09947 */ /* 0x001fea0003800000 */
.L_x_10278:
[----:B------:R-:W-:Y:S05]  /*1550*/  @!P0 BRA `(.L_x_10160) ;  /* 0x0000000000048947 */ /* 0x000fea0003800000 */
[----:B------:R-:W-:Y:S01]  /*1560*/  BPT.TRAP 0x1 ;  /* 0x000000040000795c */ /* 0x000fe20000300000 */
.L_x_10160:
[----:B------:R-:W-:Y:S02]  /*1570*/  MOV R4, UR38 ;  /* 0x0000002600047c02 */ /* 0x000fe40008000f00 */
[----:B0-----:R-:W-:Y:S02]  /*1580*/  SHF.L.U32 R3, R2, 0x1f, RZ ;  /* 0x0000001f02037819 */ /* 0x001fe400000006ff */
[----:B------:R-:W-:-:S04]  /*1590*/  LEA R4, R4, UR40, 0x3 ;  /* 0x0000002804047c11 */ /* 0x000fc8000f8e18ff */
[----:B------:R0:W1:Y:S01]  /*15a0*/  SYNCS.PHASECHK.TRANS64.TRYWAIT P1, [R4+URZ+0x2d830], R3 ;  /* 0x02d83003040075a7 */ /* 0x000062000802017f */
[----:B------:R-:W-:Y:S05]  /*15b0*/  @!P0 BRA `(.L_x_10161) ;  /* 0x0000000000048947 */ /* 0x000fea0003800000 */
[----:B------:R-:W-:Y:S01]  /*15c0*/  BPT.TRAP 0x1 ;  /* 0x000000040000795c */ /* 0x000fe20000300000 */
.L_x_10161:
[----:B------:R-:W-:Y:S01]  /*15d0*/  IMAD.MOV.U32 R135, RZ, RZ, RZ ;  /* 0x000000ffff877224 */ /* 0x000fe200078e00ff */
[----:B-1----:R-:W-:Y:S06]  /*15e0*/  @P1 BRA `(.L_x_10162) ;  /* 0x0000000000081947 */ /* 0x002fec0003800000 */
[----:B------:R-:W1:Y:S02]  /*15f0*/  SYNCS.PHASECHK.TRANS64.TRYWAIT P1, [R4+URZ+0x2d830], R3 ;  /* 0x02d83003040075a7 */ /* 0x000e64000802017f */
[----:B-1----:R-:W-:Y:S05]  /*1600*/  @!P1 BRA `(.L_x_10163) ;  /* 0x000000b800c89947 */ /* 0x002fea0003800000 */
.L_x_10162:
        /* <DEDUP_REMOVED lines=53> */
.L_x_10164:
[----:B------:R-:W-:Y:S01]  /*1960*/  IMAD.IADD R0, R151, 0x1, R88 ;  /* 0x0000000197007824 */ /* 0x000fe200078e0258 */
[----:B------:R-:W-:Y:S01]  /*1970*/  P2R R7, PR, RZ, 0x1 ;  /* 0x00000001ff077803 */ /* 0x000fe20000000000 */
[----:B------:R-:W-:Y:S01]  /*1980*/  ULDC UR6, c[0x0][0x988] ;  /* 0x0002620000067ab9 */ /* 0x000fe20000000800 */
[--C-:B------:R-:W-:Y:S02]  /*1990*/  IMAD.MOV.U32 R133, RZ, RZ, R135.reuse ;  /* 0x000000ffff857224 */ /* 0x100fe400078e0087 */
[----:B------:R-:W-:Y:S02]  /*19a0*/  IMAD R5, R149, -0x80, R0 ;  /* 0xffffff8095057824 */ /* 0x000fe400078e0200 */
        /* <DEDUP_REMOVED lines=16> */
[----:B01----:R-:W-:Y:S01]  /*1ab0*/  FMNMX.FTZ R3, R24, R10, !PT ;  /* 0x0000000a18037209 */ /* 0x003fe20007810000 */
        /* <DEDUP_REMOVED lines=106> */
[----:B------:R-:W-:Y:S02]  /*2160*/  FSEL R52, R63, -INF , P3 ;  /* 0xff8000003f347808 */ /* 0x000fe40001800000 */
[----:B------:R-:W-:Y:S02]  /*2170*/  P2R R29, PR, RZ, 0x1 ;  /* 0x00000001ff1d7803 */ /* 0x000fe40000000000 */
[----:B------:R-:W-:Y:S02]  /*2180*/  P2R R21, PR, RZ, 0x2 ;  /* 0x00000002ff157803 */ /* 0x000fe40000000000 */
[----:B------:R-:W-:-:S02]  /*2190*/  FSEL R134, R77, -INF , P2 ;  /* 0xff8000004d867808 */ /* 0x000fc40001000000 */
[----:B------:R-:W-:Y:S02]  /*21a0*/  P2R R15, PR, RZ, 0x4 ;  /* 0x00000004ff0f7803 */ /* 0x000fe40000000000 */
[C---:B------:R-:W-:Y:S02]  /*21b0*/  ISETP.GT.AND P3, PT, R5.reuse, 0x70, PT ;  /* 0x000000700500780c */ /* 0x040fe40003f64270 */
[C---:B------:R-:W-:Y:S02]  /*21c0*/  ISETP.GT.AND P4, PT, R5.reuse, 0x71, PT ;  /* 0x000000710500780c */ /* 0x040fe40003f84270 */
[C---:B------:R-:W-:Y:S02]  /*21d0*/  ISETP.GT.AND P5, PT, R5.reuse, 0x78, PT ;  /* 0x000000780500780c */ /* 0x040fe40003fa4270 */
[C---:B------:R-:W-:Y:S02]  /*21e0*/  ISETP.GT.AND P6, PT, R5.reuse, 0x79, PT ;  /* 0x000000790500780c */ /* 0x040fe40003fc4270 */
[----:B------:R-:W-:-:S02]  /*21f0*/  ISETP.GT.AND P2, PT, R5, 0x58, PT ;  /* 0x000000580500780c */ /* 0x000fc40003f44270 */
[C---:B------:R-:W-:Y:S02]  /*2200*/  ISETP.GT.AND P1, PT, R5.reuse, 0x59, PT ;  /* 0x000000590500780c */ /* 0x040fe40003f24270 */
[----:B------:R-:W-:Y:S02]  /*2210*/  ISETP.GT.AND P0, PT, R5, 0x60, PT ;  /* 0x000000600500780c */ /* 0x000fe40003f04270 */
[----:B------:R-:W-:Y:S02]  /*2220*/  FMNMX.FTZ R3, R130, R3, !PT ;  /* 0x0000000382037209 */ /* 0x000fe40007810000 */
[----:B------:R-:W-:Y:S02]  /*2230*/  FMNMX.FTZ R5, R26, R27, !PT ;  /* 0x0000001b1a057209 */ /* 0x000fe40007810000 */
[----:B------:R-:W-:Y:S02]  /*2240*/  FSEL R80, R80, -INF , P3 ;  /* 0xff80000050507808 */ /* 0x000fe40001800000 */
[----:B------:R-:W-:-:S02]  /*2250*/  FMNMX.FTZ R3, R134, R3, !PT ;  /* 0x0000000386037209 */ /* 0x000fc40007810000 */
[----:B------:R-:W-:Y:S02]  /*2260*/  FMNMX.FTZ R5, R30, R5, !PT ;  /* 0x000000051e057209 */ /* 0x000fe40007810000 */
[----:B------:R-:W-:Y:S02]  /*2270*/  FSEL R132, R81, -INF , P4 ;  /* 0xff80000051847808 */ /* 0x000fe40002000000 */
        /* <DEDUP_REMOVED lines=8> */
[----:B------:R-:W-:Y:S01]  /*2300*/  FMNMX.FTZ R9, R76, R3, !PT ;  /* 0x000000034c097209 */ /* 0x000fe20007810000 */
[----:B------:R-:W-:Y:S01]  /*2310*/  IMAD.U32 R3, RZ, RZ, UR6 ;  /* 0x00000006ff037e24 */ /* 0x000fe2000f8e00ff */
[----:B------:R-:W-:-:S02]  /*2320*/  FMNMX.FTZ R5, R38, R5, !PT ;  /* 0x0000000526057209 */ /* 0x000fc40007810000 */
[----:B------:R-:W-:Y:S01]  /*2330*/  FSEL R70, R70, -INF , P2 ;  /* 0xff80000046467808 */ /* 0x000fe20001000000 */
[----:B------:R-:W0:Y:S01]  /*2340*/  SHFL.BFLY PT, R0, R9, 0x2, 0x1f ;  /* 0x0c401f0009007f89 */ /* 0x000e2200000e0000 */
[----:B------:R-:W-:Y:S02]  /*2350*/  FMNMX.FTZ R5, R14, R5, !PT ;  /* 0x000000050e057209 */ /* 0x000fe40007810000 */
[----:B------:R-:W-:Y:S02]  /*2360*/  P2R R13, PR, RZ, 0x8 ;  /* 0x00000008ff0d7803 */ /* 0x000fe40000000000 */
[----:B------:R-:W-:Y:S02]  /*2370*/  FMNMX.FTZ R5, R42, R5, !PT ;  /* 0x000000052a057209 */ /* 0x000fe40007810000 */
[----:B------:R-:W-:Y:S02]  /*2380*/  FSEL R60, R71, -INF , P1 ;  /* 0xff800000473c7808 */ /* 0x000fe40000800000 */
[----:B------:R-:W-:-:S02]  /*2390*/  FMNMX.FTZ R5, R20, R5, !PT ;  /* 0x0000000514057209 */ /* 0x000fc40007810000 */
[----:B------:R-:W-:Y:S02]  /*23a0*/  FSEL R74, R74, -INF , P0 ;  /* 0xff8000004a4a7808 */ /* 0x000fe40000000000 */
[----:B------:R-:W-:Y:S02]  /*23b0*/  FMNMX.FTZ R5, R46, R5, !PT ;  /* 0x000000052e057209 */ /* 0x000fe40007810000 */
[----:B------:R-:W-:Y:S02]  /*23c0*/  ISETP.NE.AND P0, PT, R29, RZ, PT ;  /* 0x000000ff1d00720c */ /* 0x000fe40003f05270 */
[----:B------:R-:W-:Y:S02]  /*23d0*/  FMNMX.FTZ R5, R36, R5, !PT ;  /* 0x0000000524057209 */ /* 0x000fe40007810000 */
[----:B------:R-:W-:Y:S02]  /*23e0*/  ISETP.NE.AND P1, PT, R21, RZ, PT ;  /* 0x000000ff1500720c */ /* 0x000fe40003f25270 */
[----:B------:R-:W-:-:S02]  /*23f0*/  FMNMX.FTZ R5, R50, R5, !PT ;  /* 0x0000000532057209 */ /* 0x000fc40007810000 */
[----:B------:R-:W-:Y:S02]  /*2400*/  FSEL R64, R75, -INF , P0 ;  /* 0xff8000004b407808 */ /* 0x000fe40000000000 */
[----:B------:R-:W-:Y:S02]  /*2410*/  FMNMX.FTZ R5, R40, R5, !PT ;  /* 0x0000000528057209 */ /* 0x000fe40007810000 */
[----:B0-----:R-:W-:Y:S02]  /*2420*/  FMNMX.FTZ R11, R9, R0, !PT ;  /* 0x00000000090b7209 */ /* 0x001fe40007810000 */
[----:B------:R-:W-:Y:S02]  /*2430*/  FMNMX.FTZ R5, R54, R5, !PT ;  /* 0x0000000536057209 */ /* 0x000fe40007810000 */
[----:B------:R-:W-:Y:S01]  /*2440*/  ISETP.NE.AND P2, PT, R15, RZ, PT ;  /* 0x000000ff0f00720c */ /* 0x000fe20003f45270 */
[----:B------:R-:W0:Y:S01]  /*2450*/  SHFL.BFLY PT, R0, R11, 0x1, 0x1f ;  /* 0x0c201f000b007f89 */ /* 0x000e2200000e0000 */
[----:B------:R-:W-:-:S02]  /*2460*/  FMNMX.FTZ R5, R44, R5, !PT ;  /* 0x000000052c057209 */ /* 0x000fc40007810000 */
[----:B------:R-:W-:Y:S02]  /*2470*/  ISETP.NE.AND P0, PT, R7, RZ, PT ;  /* 0x000000ff0700720c */ /* 0x000fe40003f05270 */
[----:B------:R-:W-:Y:S02]  /*2480*/  FMNMX.FTZ R5, R58, R5, !PT ;  /* 0x000000053a057209 */ /* 0x000fe40007810000 */
[----:B------:R-:W-:Y:S02]  /*2490*/  R2UR UR6, R4 ;  /* 0x00000000040672ca */ /* 0x000fe400000e0000 */
[----:B------:R-:W-:-:S04]  /*24a0*/  FMNMX.FTZ R5, R48, R5, !PT ;  /* 0x0000000530057209 */ /* 0x000fc80007810000 */
[----:B------:R-:W-:-:S04]  /*24b0*/  FMNMX.FTZ R5, R62, R5, !PT ;  /* 0x000000053e057209 */ /* 0x000fc80007810000 */
[----:B------:R-:W-:-:S03]  /*24c0*/  FMNMX.FTZ R5, R52, R5, !PT ;  /* 0x0000000534057209 */ /* 0x000fc60007810000 */
[----:B------:R-:W-:Y:S01]  /*24d0*/  UIADD3 UR6, UR6, 0x2d840, URZ ;  /* 0x0002d84006067890 */ /* 0x000fe2000fffe03f */
[----:B------:R-:W-:Y:S02]  /*24e0*/  FMNMX.FTZ R5, R66, R5, !PT ;  /* 0x0000000542057209 */ /* 0x000fe40007810000 */
[----:B0-----:R-:W-:Y:S01]  /*24f0*/  FMNMX.FTZ R0, R11, R0, !PT ;  /* 0x000000000b007209 */ /* 0x001fe20007810000 */
[----:B------:R-:W-:Y:S01]  /*2500*/  UPRMT UR6, UR41, 0x654, UR6 ;  /* 0x0000065429067896 */ /* 0x000fe20008000006 */
[----:B------:R-:W-:Y:S02]  /*2510*/  FMNMX.FTZ R5, R56, R5, !PT ;  /* 0x0000000538057209 */ /* 0x000fe40007810000 */
[C---:B------:R-:W-:Y:S01]  /*2520*/  FSETP.NEU.FTZ.AND P3, PT, R0.reuse, -INF , PT ;  /* 0xff8000000000780b */ /* 0x040fe20003f7d000 */
[----:B------:R-:W-:Y:S01]  /*2530*/  FMUL.FTZ R25, R0, R3 ;  /* 0x0000000300197220 */ /* 0x000fe20000410000 */
[----:B------:R-:W-:-:S04]  /*2540*/  FMNMX.FTZ R5, R70, R5, !PT ;  /* 0x0000000546057209 */ /* 0x000fc80007810000 */
[----:B------:R-:W-:Y:S01]  /*2550*/  FSEL R25, R25, RZ, P3 ;  /* 0x000000ff19197208 */ /* 0x000fe20001800000 */
[----:B------:R-:W-:Y:S01]  /*2560*/  SYNCS.ARRIVE.TRANS64.RED.A1T0 RZ, [UR6], RZ ;  /* 0x000000ffffff79a7 */ /* 0x000fe20008100406 */
[----:B------:R-:W-:Y:S02]  /*2570*/  FMNMX.FTZ R5, R60, R5, !PT ;  /* 0x000000053c057209 */ /* 0x000fe40007810000 */
[----:B------:R-:W-:Y:S01]  /*2580*/  ISETP.NE.AND P3, PT, R13, RZ, PT ;  /* 0x000000ff0d00720c */ /* 0x000fe20003f65270 */
[--C-:B------:R-:W-:Y:S01]  /*2590*/  FFMA.FTZ R68, R10, R3, -R25.reuse ;  /* 0x000000030a447223 */ /* 0x100fe20000010819 */
[----:B------:R-:W-:Y:S01]  /*25a0*/  FMNMX.FTZ R5, R74, R5, !PT ;  /* 0x000000054a057209 */ /* 0x000fe20007810000 */
[-CC-:B------:R-:W-:Y:S01]  /*25b0*/  FFMA.FTZ R10, R28, R3.reuse, -R25.reuse ;  /* 0x000000031c0a7223 */ /* 0x180fe20000010819 */
        /* <DEDUP_REMOVED lines=30> */
[-CC-:B------:R-:W-:Y:S01]  /*27a0*/  FFMA.FTZ R31, R120, R3.reuse, -R25.reuse ;  /* 0x00000003781f7223 */ /* 0x180fe20000010819 */
[-CC-:B------:R-:W-:Y:S01]  /*27b0*/  FFMA.FTZ R78, R118, R3.reuse, -R25.reuse ;  /* 0x00000003764e7223 */ /* 0x180fe20000010819 */
[----:B------:R-:W0:Y:S01]  /*27c0*/  SHFL.BFLY PT, R8, R5, 0x2, 0x1f ;  /* 0x0c401f0005087f89 */ /* 0x000e2200000e0000 */
        /* <DEDUP_REMOVED lines=12> */
[--C-:B------:R-:W-:Y:S01]  /*2890*/  IMAD.MOV.U32 R134, RZ, RZ, R135.reuse ;  /* 0x000000ffff867224 */ /* 0x100fe200078e0087 */
[-C--:B------:R-:W-:Y:S01]  /*28a0*/  MOV R128, R135.reuse ;  /* 0x0000008700807202 */ /* 0x080fe20000000f00 */
[--C-:B------:R-:W-:Y:S01]  /*28b0*/  IMAD.MOV.U32 R132, RZ, RZ, R135.reuse ;  /* 0x000000ffff847224 */ /* 0x100fe200078e0087 */
[----:B------:R-:W-:Y:S01]  /*28c0*/  MOV R118, R135 ;  /* 0x0000008700767202 */ /* 0x000fe20000000f00 */
[----:B------:R-:W-:-:S02]  /*28d0*/  IMAD.MOV.U32 R130, RZ, RZ, R135 ;  /* 0x000000ffff827224 */ /* 0x000fc400078e0087 */
[--C-:B------:R-:W-:Y:S01]  /*28e0*/  IMAD.MOV.U32 R126, RZ, RZ, R135.reuse ;  /* 0x000000ffff7e7224 */ /* 0x100fe200078e0087 */
[----:B------:R-:W1:Y:S01]  /*28f0*/  MUFU.EX2 R68, R68 ;  /* 0x0000004400447308 */ /* 0x000e620000000800 */
[--C-:B------:R-:W-:Y:S02]  /*2900*/  IMAD.MOV.U32 R124, RZ, RZ, R135.reuse ;  /* 0x000000ffff7c7224 */ /* 0x100fe400078e0087 */
[--C-:B------:R-:W-:Y:S01]  /*2910*/  IMAD.MOV.U32 R122, RZ, RZ, R135.reuse ;  /* 0x000000ffff7a7224 */ /* 0x100fe200078e0087 */
[----:B0-----:R-:W-:Y:S01]  /*2920*/  FMNMX.FTZ R8, R5, R8, !PT ;  /* 0x0000000805087209 */ /* 0x001fe20007810000 */
[--C-:B------:R-:W-:Y:S02]  /*2930*/  IMAD.MOV.U32 R120, RZ, RZ, R135.reuse ;  /* 0x000000ffff787224 */ /* 0x100fe400078e0087 */
[--C-:B------:R-:W-:Y:S01]  /*2940*/  IMAD.MOV.U32 R116, RZ, RZ, R135.reuse ;  /* 0x000000ffff747224 */ /* 0x100fe200078e0087 */
[----:B------:R-:W0:Y:S01]  /*2950*/  MUFU.EX2 R10, R10 ;  /* 0x0000000a000a7308 */ /* 0x000e220000000800 */
[----:B------:R-:W2:Y:S01]  /*2960*/  SHFL.BFLY PT, R5, R8, 0x1, 0x1f ;  /* 0x0c201f0008057f89 */ /* 0x000ea200000e0000 */
[----:B------:R-:W-:-:S02]  /*2970*/  IMAD.MOV.U32 R114, RZ, RZ, R135 ;  /* 0x000000ffff727224 */ /* 0x000fc400078e0087 */
[----:B------:R-:W-:-:S04]  /*2980*/  IMAD.MOV.U32 R112, RZ, RZ, R135 ;  /* 0x000000ffff707224 */ /* 0x000fc800078e0087 */
[----:B------:R-:W3:Y:S01]  /*2990*/  MUFU.EX2 R11, R11 ;  /* 0x0000000b000b7308 */ /* 0x000ee20000000800 */
[----:B-1----:R-:W-:-:S07]  /*29a0*/  FADD.FTZ R65, R9, R68 ;  /* 0x0000004409417221 */ /* 0x002fce0000010000 */
[----:B------:R-:W1:Y:S08]  /*29b0*/  MUFU.EX2 R13, R13 ;  /* 0x0000000d000d7308 */ /* 0x000e700000000800 */
[----:B------:R-:W4:Y:S01]  /*29c0*/  MUFU.EX2 R24, R24 ;  /* 0x0000001800187308 */ /* 0x000f220000000800 */
[----:B--2---:R-:W-:-:S04]  /*29d0*/  FMNMX.FTZ R5, R8, R5, !PT ;  /* 0x0000000508057209 */ /* 0x004fc80007810000 */
[C---:B------:R-:W-:Y:S01]  /*29e0*/  FSETP.NEU.FTZ.AND P1, PT, R5.reuse, -INF , PT ;  /* 0xff8000000500780b */ /* 0x040fe20003f3d000 */
[----:B------:R-:W-:Y:S02]  /*29f0*/  FMUL.FTZ R8, R5, R3 ;  /* 0x0000000305087220 */ /* 0x000fe40000410000 */
[----:B------:R-:W2:Y:S03]  /*2a00*/  MUFU.EX2 R15, R15 ;  /* 0x0000000f000f7308 */ /* 0x000ea60000000800 */
[----:B------:R-:W-:Y:S02]  /*2a10*/  FSEL R25, R8, RZ, P1 ;  /* 0x000000ff08197208 */ /* 0x000fe40000800000 */
[----:B------:R-:W-:Y:S02]  /*2a20*/  ISETP.GE.AND P1, PT, R88, 0x81, PT ;  /* 0x000000815800780c */ /* 0x000fe40003f26270 */
[----:B------:R-:W-:Y:S01]  /*2a30*/  MOV R88, R135 ;  /* 0x0000008700587202 */ /* 0x000fe20000000f00 */
        /* <DEDUP_REMOVED lines=8> */
[-C--:B------:R-:W-:Y:S01]  /*2ac0*/  FFMA.FTZ R49, R14, R3.reuse, -R25 ;  /* 0x000000030e317223 */ /* 0x080fe20000010819 */
[----:B0-----:R-:W-:Y:S01]  /*2ad0*/  FADD.FTZ R14, R10, R65 ;  /* 0x000000410a0e7221 */ /* 0x001fe20000010000 */
[C---:B---3--:R-:W-:Y:S01]  /*2ae0*/  F2FP.BF16.F32.PACK_AB R10, R11.reuse, R10 ;  /* 0x0000000a0b0a723e */ /* 0x048fe200000010ff */
[-CC-:B------:R-:W-:Y:S01]  /*2af0*/  FFMA.FTZ R34, R42, R3.reuse, -R25.reuse ;  /* 0x000000032a227223 */ /* 0x180fe20000010819 */
[-CC-:B------:R-:W-:Y:S01]  /*2b00*/  FFMA.FTZ R38, R46, R3.reuse, -R25.reuse ;  /* 0x000000032e267223 */ /* 0x180fe20000010819 */
[----:B------:R-:W0:Y:S01]  /*2b10*/  MUFU.EX2 R26, R26 ;  /* 0x0000001a001a7308 */ /* 0x000e220000000800 */
[----:B------:R-:W-:Y:S01]  /*2b20*/  FADD.FTZ R14, R11, R14 ;  /* 0x0000000e0b0e7221 */ /* 0x000fe20000010000 */
[-CC-:B------:R-:W-:Y:S01]  /*2b30*/  FFMA.FTZ R57, R36, R3.reuse, -R25.reuse ;  /* 0x0000000324397223 */ /* 0x180fe20000010819 */
[-CC-:B------:R-:W-:Y:S01]  /*2b40*/  FFMA.FTZ R36, R54, R3.reuse, -R25.reuse ;  /* 0x0000000336247223 */ /* 0x180fe20000010819 */
[-CC-:B------:R-:W-:Y:S01]  /*2b50*/  FFMA.FTZ R55, R44, R3.reuse, -R25.reuse ;  /* 0x000000032c377223 */ /* 0x180fe20000010819 */
[----:B-1----:R-:W-:Y:S01]  /*2b60*/  FADD.FTZ R67, R13, R14 ;  /* 0x0000000e0d437221 */ /* 0x002fe20000010000 */
[-CC-:B------:R-:W-:Y:S01]  /*2b70*/  FFMA.FTZ R59, R48, R3.reuse, -R25.reuse ;  /* 0x00000003303b7223 */ /* 0x180fe20000010819 */
[-C--:B------:R-:W-:Y:S01]  /*2b80*/  FFMA.FTZ R4, R62, R3.reuse, -R25 ;  /* 0x000000033e047223 */ /* 0x080fe20000010819 */
[----:B------:R1:W3:Y:S01]  /*2b90*/  MUFU.EX2 R63, R51 ;  /* 0x00000033003f7308 */ /* 0x0002e20000000800 */
[----:B----4-:R-:W-:Y:S01]  /*2ba0*/  FADD.FTZ R14, R24, R67 ;  /* 0x00000043180e7221 */ /* 0x010fe20000010000 */
[-CC-:B------:R-:W-:Y:S01]  /*2bb0*/  FFMA.FTZ R52, R52, R3.reuse, -R25.reuse ;  /* 0x0000000334347223 */ /* 0x180fe20000010819 */
[-CC-:B------:R-:W-:Y:S01]  /*2bc0*/  FFMA.FTZ R42, R66, R3.reuse, -R25.reuse ;  /* 0x00000003422a7223 */ /* 0x180fe20000010819 */
[-CC-:B------:R-:W-:Y:S01]  /*2bd0*/  FFMA.FTZ R44, R70, R3.reuse, -R25.reuse ;  /* 0x00000003462c7223 */ /* 0x180fe20000010819 */
[----:B--2---:R-:W-:Y:S01]  /*2be0*/  FADD.FTZ R69, R15, R14 ;  /* 0x0000000e0f457221 */ /* 0x004fe20000010000 */
[-CC-:B------:R-:W-:Y:S01]  /*2bf0*/  FFMA.FTZ R74, R74, R3.reuse, -R25.reuse ;  /* 0x000000034a4a7223 */ /* 0x180fe20000010819 */
[-C--:B------:R-:W-:Y:S01]  /*2c00*/  FFMA.FTZ R64, R64, R3.reuse, -R25 ;  /* 0x0000000340407223 */ /* 0x080fe20000010819 */
[----:B------:R2:W4:Y:S01]  /*2c10*/  MUFU.EX2 R84, R53 ;  /* 0x0000003500547308 */ /* 0x0005220000000800 */
[----:B0-----:R-:W-:Y:S01]  /*2c20*/  FADD.FTZ R12, R26, R61 ;  /* 0x0000003d1a0c7221 */ /* 0x001fe20000010000 */
[-CC-:B-1----:R-:W-:Y:S01]  /*2c30*/  FFMA.FTZ R51, R20, R3.reuse, -R25.reuse ;  /* 0x0000000314337223 */ /* 0x182fe20000010819 */
[-CC-:B------:R-:W-:Y:S01]  /*2c40*/  FFMA.FTZ R20, R50, R3.reuse, -R25.reuse ;  /* 0x0000000332147223 */ /* 0x180fe20000010819 */
[-CC-:B------:R-:W-:Y:S01]  /*2c50*/  FFMA.FTZ R94, R94, R3.reuse, -R25.reuse ;  /* 0x000000035e5e7223 */ /* 0x180fe20000010819 */
[-CC-:B------:R-:W-:Y:S01]  /*2c60*/  FFMA.FTZ R96, R96, R3.reuse, -R25.reuse ;  /* 0x0000000360607223 */ /* 0x180fe20000010819 */
[-CC-:B------:R-:W-:Y:S01]  /*2c70*/  FFMA.FTZ R98, R98, R3.reuse, -R25.reuse ;  /* 0x0000000362627223 */ /* 0x180fe20000010819 */
[-CC-:B------:R-:W-:Y:S01]  /*2c80*/  FFMA.FTZ R100, R100, R3.reuse, -R25.reuse ;  /* 0x0000000364647223 */ /* 0x180fe20000010819 */
[----:B------:R-:W0:Y:S01]  /*2c90*/  MUFU.EX2 R6, R6 ;  /* 0x0000000600067308 */ /* 0x000e220000000800 */
[----:B---3--:R-:W-:Y:S01]  /*2ca0*/  FADD.FTZ R11, R63, R12 ;  /* 0x0000000c3f0b7221 */ /* 0x008fe20000010000 */
[-CC-:B--2---:R-:W-:Y:S01]  /*2cb0*/  FFMA.FTZ R53, R40, R3.reuse, -R25.reuse ;  /* 0x0000000328357223 */ /* 0x184fe20000010819 */
[-CC-:B------:R-:W-:Y:S01]  /*2cc0*/  FFMA.FTZ R40, R58, R3.reuse, -R25.reuse ;  /* 0x000000033a287223 */ /* 0x180fe20000010819 */
[-CC-:B------:R-:W-:Y:S01]  /*2cd0*/  FFMA.FTZ R108, R108, R3.reuse, -R25.reuse ;  /* 0x000000036c6c7223 */ /* 0x180fe20000010819 */
[----:B------:R-:W-:Y:S01]  /*2ce0*/  FFMA.FTZ R106, R106, R3, -R25 ;  /* 0x000000036a6a7223 */ /* 0x000fe20000010819 */
[----:B------:R-:W-:-:S02]  /*2cf0*/  F2FP.BF16.F32.PACK_AB R8, R68, R9 ;  /* 0x000000094408723e */ /* 0x000fc400000010ff */
[----:B------:R-:W1:Y:S01]  /*2d00*/  MUFU.EX2 R27, R27 ;  /* 0x0000001b001b7308 */ /* 0x000e620000000800 */
[C---:B----4-:R-:W-:Y:S01]  /*2d10*/  FADD.FTZ R65, R84.reuse, R11 ;  /* 0x0000000b54417221 */ /* 0x050fe20000010000 */
[----:B------:R-:W-:Y:S01]  /*2d20*/  F2FP.BF16.F32.PACK_AB R11, R84, R63 ;  /* 0x0000003f540b723e */ /* 0x000fe200000010ff */
[----:B------:R-:W-:Y:S01]  /*2d30*/  FFMA.FTZ R63, R56, R3, -R25 ;  /* 0x00000003383f7223 */ /* 0x000fe20000010819 */
[----:B------:R-:W-:-:S04]  /*2d40*/  F2FP.BF16.F32.PACK_AB R9, R61, R26 ;  /* 0x0000001a3d09723e */ /* 0x000fc800000010ff */
[----:B------:R-:W2:Y:S01]  /*2d50*/  MUFU.EX2 R28, R28 ;  /* 0x0000001c001c7308 */ /* 0x000ea20000000800 */
[----:B0-----:R-:W-:Y:S01]  /*2d60*/  FADD.FTZ R12, R6, R65 ;  /* 0x00000041060c7221 */ /* 0x001fe20000010000 */
[----:B------:R-:W-:Y:S01]  /*2d70*/  FFMA.FTZ R65, R60, R3, -R25 ;  /* 0x000000033c417223 */ /* 0x000fe20000010819 */
[----:B------:R0:W-:Y:S05]  /*2d80*/  STSM.16.M88.4 [R16+0x21800], R8 ;  /* 0x0218000810007844 */ /* 0x0001ea0000000200 */
[----:B------:R-:W3:Y:S01]  /*2d90*/  MUFU.EX2 R30, R30 ;  /* 0x0000001e001e7308 */ /* 0x000ee20000000800 */
[----:B-1----:R-:W-:-:S07]  /*2da0*/  FADD.FTZ R67, R27, R12 ;  /* 0x0000000c1b437221 */ /* 0x002fce0000010000 */
[----:B------:R-:W1:Y:S01]  /*2db0*/  MUFU.EX2 R21, R21 ;  /* 0x0000001500157308 */ /* 0x000e620000000800 */
[----:B--2---:R-:W-:-:S07]  /*2dc0*/  FADD.FTZ R14, R28, R69 ;  /* 0x000000451c0e7221 */ /* 0x004fce0000010000 */
[----:B------:R-:W2:Y:S01]  /*2dd0*/  MUFU.EX2 R49, R49 ;  /* 0x0000003100317308 */ /* 0x000ea20000000800 */
[----:B---3--:R-:W-:-:S07]  /*2de0*/  FADD.FTZ R12, R30, R67 ;  /* 0x000000431e0c7221 */ /* 0x008fce0000010000 */
        /* <DEDUP_REMOVED lines=19> */
[----:B-1----:R-:W-:Y:S01]  /*2f20*/  FADD.FTZ R25, R57, R12 ;  /* 0x0000000c39197221 */ /* 0x002fe20000010000 */
[----:B------:R-:W-:Y:S02]  /*2f30*/  F2FP.BF16.F32.PACK_AB R12, R24, R13 ;  /* 0x0000000d180c723e */ /* 0x000fe400000010ff */
[----:B------:R-:W-:-:S04]  /*2f40*/  F2FP.BF16.F32.PACK_AB R24, R32, R21 ;  /* 0x000000152018723e */ /* 0x000fc800000010ff */
        /* <DEDUP_REMOVED lines=9> */
[----:B--2---:R-:W-:Y:S01]  /*2fe0*/  FADD.FTZ R13, R53, R26 ;  /* 0x0000001a350d7221 */ /* 0x004fe20000010000 */
[----:B------:R-:W-:Y:S01]  /*2ff0*/  F2FP.BF16.F32.PACK_AB R26, R90, R29 ;  /* 0x0000001d5a1a723e */ /* 0x000fe200000010ff */
[----:B------:R-:W-:-:S05]  /*3000*/  IMAD.MOV.U32 R90, RZ, RZ, R135 ;  /* 0x000000ffff5a7224 */ /* 0x000fca00078e0087 */
[----:B------:R-:W2:Y:S01]  /*3010*/  MUFU.EX2 R33, R33 ;  /* 0x0000002100217308 */ /* 0x000ea20000000800 */
[C---:B---3--:R-:W-:Y:S01]  /*3020*/  FADD.FTZ R28, R78.reuse, R25 ;  /* 0x000000194e1c7221 */ /* 0x048fe20000010000 */
[----:B------:R-:W-:Y:S02]  /*3030*/  F2FP.BF16.F32.PACK_AB R25, R51, R34 ;  /* 0x000000223319723e */ /* 0x000fe400000010ff */
[----:B0-----:R-:W-:-:S04]  /*3040*/  F2FP.BF16.F32.PACK_AB R10, R78, R31 ;  /* 0x0000001f4e0a723e */ /* 0x001fc800000010ff */
[----:B------:R-:W0:Y:S01]  /*3050*/  MUFU.EX2 R55, R55 ;  /* 0x0000003700377308 */ /* 0x000e220000000800 */
[----:B-1----:R-:W-:Y:S01]  /*3060*/  FADD.FTZ R8, R36, R13 ;  /* 0x0000000d24087221 */ /* 0x002fe20000010000 */
[----:B------:R-:W-:Y:S02]  /*3070*/  F2FP.BF16.F32.PACK_AB R13, R27, R6 ;  /* 0x000000061b0d723e */ /* 0x000fe400000010ff */
[----:B------:R-:W-:-:S03]  /*3080*/  F2FP.BF16.F32.PACK_AB R27, R57, R38 ;  /* 0x00000026391b723e */ /* 0x000fc600000010ff */
[----:B------:R1:W-:Y:S01]  /*3090*/  STSM.16.M88.4 [R22], R12 ;  /* 0x0000000c16007844 */ /* 0x0003e20000000200 */
[----:B------:R-:W3:Y:S01]  /*30a0*/  MUFU.EX2 R82, R82 ;  /* 0x0000005200527308 */ /* 0x000ee20000000800 */
[----:B--2---:R-:W-:Y:S02]  /*30b0*/  FADD.FTZ R11, R33, R28 ;  /* 0x0000001c210b7221 */ /* 0x004fe40000010000 */
[----:B------:R2:W-:Y:S05]  /*30c0*/  STSM.16.M88.4 [R18], R24 ;  /* 0x0000001812007844 */ /* 0x0005ea0000000200 */
[----:B------:R-:W4:Y:S01]  /*30d0*/  MUFU.EX2 R40, R40 ;  /* 0x0000002800287308 */ /* 0x000f220000000800 */
[----:B0-----:R-:W-:-:S07]  /*30e0*/  FADD.FTZ R9, R55, R8 ;  /* 0x0000000837097221 */ /* 0x001fce0000010000 */
[----:B------:R-:W0:Y:S01]  /*30f0*/  MUFU.EX2 R37, R37 ;  /* 0x0000002500257308 */ /* 0x000e220000000800 */
[C---:B---3--:R-:W-:Y:S01]  /*3100*/  FADD.FTZ R8, R82.reuse, R11 ;  /* 0x0000000b52087221 */ /* 0x048fe20000010000 */
[----:B-1----:R-:W-:-:S06]  /*3110*/  F2FP.BF16.F32.PACK_AB R12, R82, R33 ;  /* 0x00000021520c723e */ /* 0x002fcc00000010ff */
[----:B------:R-:W1:Y:S01]  /*3120*/  MUFU.EX2 R59, R59 ;  /* 0x0000003b003b7308 */ /* 0x000e620000000800 */
[----:B----4-:R-:W-:-:S07]  /*3130*/  FADD.FTZ R6, R40, R9 ;  /* 0x0000000928067221 */ /* 0x010fce0000010000 */
[----:B------:R-:W3:Y:S01]  /*3140*/  MUFU.EX2 R102, R102 ;  /* 0x0000006600667308 */ /* 0x000ee20000000800 */
[----:B0-----:R-:W-:-:S07]  /*3150*/  FADD.FTZ R11, R37, R8 ;  /* 0x00000008250b7221 */ /* 0x001fce0000010000 */
[----:B------:R-:W0:Y:S01]  /*3160*/  MUFU.EX2 R4, R4 ;  /* 0x0000000400047308 */ /* 0x000e220000000800 */
[----:B-1----:R-:W-:-:S07]  /*3170*/  FADD.FTZ R9, R59, R6 ;  /* 0x000000063b097221 */ /* 0x002fce0000010000 */
[----:B------:R-:W1:Y:S01]  /*3180*/  MUFU.EX2 R35, R35 ;  /* 0x0000002300237308 */ /* 0x000e620000000800 */
[C---:B---3--:R-:W-:Y:S01]  /*3190*/  FADD.FTZ R8, R102.reuse, R11 ;  /* 0x0000000b66087221 */ /* 0x048fe20000010000 */
[----:B------:R-:W-:Y:S02]  /*31a0*/  F2FP.BF16.F32.PACK_AB R11, R55, R36 ;  /* 0x00000024370b723e */ /* 0x000fe400000010ff */
[----:B------:R-:W-:Y:S01]  /*31b0*/  F2FP.BF16.F32.PACK_AB R14, R102, R37 ;  /* 0x00000025660e723e */ /* 0x000fe200000010ff */
[----:B------:R-:W-:-:S03]  /*31c0*/  IMAD.MOV.U32 R102, RZ, RZ, R135 ;  /* 0x000000ffff667224 */ /* 0x000fc600078e0087 */
[----:B------:R-:W3:Y:S01]  /*31d0*/  MUFU.EX2 R61, R52 ;  /* 0x00000034003d7308 */ /* 0x000ee20000000800 */
[----:B0-----:R-:W-:-:S07]  /*31e0*/  FADD.FTZ R6, R4, R9 ;  /* 0x0000000904067221 */ /* 0x001fce0000010000 */
[----:B------:R-:W0:Y:S01]  /*31f0*/  MUFU.EX2 R86, R86 ;  /* 0x0000005600567308 */ /* 0x000e220000000800 */
[----:B-1----:R-:W-:Y:S01]  /*3200*/  FADD.FTZ R9, R35, R8 ;  /* 0x0000000823097221 */ /* 0x002fe20000010000 */
[----:B------:R-:W-:Y:S01]  /*3210*/  F2FP.BF16.F32.PACK_AB R8, R92, R7 ;  /* 0x000000075c08723e */ /* 0x000fe200000010ff */
[----:B------:R-:W-:-:S05]  /*3220*/  IMAD.MOV.U32 R92, RZ, RZ, R135 ;  /* 0x000000ffff5c7224 */ /* 0x000fca00078e0087 */
[----:B------:R-:W1:Y:S01]  /*3230*/  MUFU.EX2 R42, R42 ;  /* 0x0000002a002a7308 */ /* 0x000e620000000800 */
[C---:B---3--:R-:W-:Y:S01]  /*3240*/  FADD.FTZ R7, R61.reuse, R6 ;  /* 0x000000063d077221 */ /* 0x048fe20000010000 */
[----:B------:R-:W-:-:S06]  /*3250*/  F2FP.BF16.F32.PACK_AB R15, R61, R4 ;  /* 0x000000043d0f723e */ /* 0x000fcc00000010ff */
[----:B------:R-:W3:Y:S01]  /*3260*/  MUFU.EX2 R39, R39 ;  /* 0x0000002700277308 */ /* 0x000ee20000000800 */
[C---:B0-----:R-:W-:Y:S01]  /*3270*/  FADD.FTZ R28, R86.reuse, R9 ;  /* 0x00000009561c7221 */ /* 0x041fe20000010000 */
[----:B------:R-:W-:Y:S02]  /*3280*/  F2FP.BF16.F32.PACK_AB R9, R53, R20 ;  /* 0x000000143509723e */ /* 0x000fe400000010ff */
[----:B--2---:R-:W-:-:S03]  /*3290*/  F2FP.BF16.F32.PACK_AB R24, R86, R35 ;  /* 0x000000235618723e */ /* 0x004fc600000010ff */
[----:B------:R0:W-:Y:S01]  /*32a0*/  STSM.16.M88.4 [R17], R8 ;  /* 0x0000000811007844 */ /* 0x0001e20000000200 */
[----:B------:R-:W2:Y:S01]  /*32b0*/  MUFU.EX2 R63, R63 ;  /* 0x0000003f003f7308 */ /* 0x000ea20000000800 */
[----:B-1----:R-:W-:-:S07]  /*32c0*/  FADD.FTZ R6, R42, R7 ;  /* 0x000000072a067221 */ /* 0x002fce0000010000 */
[----:B------:R-:W1:Y:S01]  /*32d0*/  MUFU.EX2 R104, R104 ;  /* 0x0000006800687308 */ /* 0x000e620000000800 */
[----:B---3--:R-:W-:-:S07]  /*32e0*/  FADD.FTZ R7, R39, R28 ;  /* 0x0000001c27077221 */ /* 0x008fce0000010000 */
[----:B------:R-:W3:Y:S01]  /*32f0*/  MUFU.EX2 R44, R44 ;  /* 0x0000002c002c7308 */ /* 0x000ee20000000800 */
[----:B--2---:R-:W-:-:S07]  /*3300*/  FADD.FTZ R13, R63, R6 ;  /* 0x000000063f0d7221 */ /* 0x004fce0000010000 */
[----:B------:R-:W2:Y:S01]  /*3310*/  MUFU.EX2 R41, R41 ;  /* 0x0000002900297308 */ /* 0x000ea20000000800 */
[C---:B-1----:R-:W-:Y:S01]  /*3320*/  FADD.FTZ R20, R104.reuse, R7 ;  /* 0x0000000768147221 */ /* 0x042fe20000010000 */
[----:B------:R-:W-:Y:S01]  /*3330*/  F2FP.BF16.F32.PACK_AB R26, R104, R39 ;  /* 0x00000027681a723e */ /* 0x000fe200000010ff */
[----:B------:R-:W-:-:S05]  /*3340*/  IMAD.MOV.U32 R104, RZ, RZ, R135 ;  /* 0x000000ffff687224 */ /* 0x000fca00078e0087 */
[----:B------:R-:W1:Y:S01]  /*3350*/  MUFU.EX2 R65, R65 ;  /* 0x0000004100417308 */ /* 0x000e620000000800 */
[----:B---3--:R-:W-:Y:S01]  /*3360*/  FADD.FTZ R6, R44, R13 ;  /* 0x0000000d2c067221 */ /* 0x008fe20000010000 */
[----:B------:R-:W-:-:S05]  /*3370*/  F2FP.BF16.F32.PACK_AB R13, R59, R40 ;  /* 0x000000283b0d723e */ /* 0x000fca00000010ff */
[----:B------:R3:W-:Y:S01]  /*3380*/  STSM.16.M88.4 [R16+0x27800], R12 ;  /* 0x0278000c10007844 */ /* 0x0007e20000000200 */
[----:B------:R-:W4:Y:S01]  /*3390*/  MUFU.EX2 R72, R72 ;  /* 0x0000004800487308 */ /* 0x000f220000000800 */
[----:B--2---:R-:W-:-:S07]  /*33a0*/  FADD.FTZ R27, R41, R20 ;  /* 0x00000014291b7221 */ /* 0x004fce0000010000 */
[----:B------:R-:W2:Y:S01]  /*33b0*/  MUFU.EX2 R74, R74 ;  /* 0x0000004a004a7308 */ /* 0x000ea20000000800 */
[----:B-1----:R-:W-:-:S07]  /*33c0*/  FADD.FTZ R25, R65, R6 ;  /* 0x0000000641197221 */ /* 0x002fce0000010000 */
[----:B------:R-:W1:Y:S01]  /*33d0*/  MUFU.EX2 R43, R43 ;  /* 0x0000002b002b7308 */ /* 0x000e620000000800 */
[C---:B----4-:R-:W-:Y:S01]  /*33e0*/  FADD.FTZ R6, R72.reuse, R27 ;  /* 0x0000001b48067221 */ /* 0x050fe20000010000 */
[----:B0-----:R-:W-:-:S06]  /*33f0*/  F2FP.BF16.F32.PACK_AB R8, R72, R41 ;  /* 0x000000294808723e */ /* 0x001fcc00000010ff */
[----:B------:R-:W0:Y:S01]  /*3400*/  MUFU.EX2 R21, R64 ;  /* 0x0000004000157308 */ /* 0x000e220000000800 */
[----:B--2---:R-:W-:-:S07]  /*3410*/  FADD.FTZ R4, R74, R25 ;  /* 0x000000194a047221 */ /* 0x004fce0000010000 */
[----:B------:R-:W2:Y:S01]  /*3420*/  MUFU.EX2 R110, R110 ;  /* 0x0000006e006e7308 */ /* 0x000ea20000000800 */
[----:B-1----:R-:W-:-:S07]  /*3430*/  FADD.FTZ R27, R43, R6 ;  /* 0x000000062b1b7221 */ /* 0x002fce0000010000 */
[----:B------:R-:W1:Y:S01]  /*3440*/  MUFU.EX2 R94, R94 ;  /* 0x0000005e005e7308 */ /* 0x000e620000000800 */
[----:B0-----:R-:W-:-:S07]  /*3450*/  FADD.FTZ R25, R21, R4 ;  /* 0x0000000415197221 */ /* 0x001fce0000010000 */
[----:B------:R-:W0:Y:S01]  /*3460*/  MUFU.EX2 R47, R47 ;  /* 0x0000002f002f7308 */ /* 0x000e220000000800 */
[C---:B--2---:R-:W-:Y:S01]  /*3470*/  FADD.FTZ R6, R110.reuse, R27 ;  /* 0x0000001b6e067221 */ /* 0x044fe20000010000 */
[----:B------:R-:W-:Y:S02]  /*3480*/  F2FP.BF16.F32.PACK_AB R27, R65, R44 ;  /* 0x0000002c411b723e */ /* 0x000fe400000010ff */
[----:B------:R-:W-:Y:S01]  /*3490*/  F2FP.BF16.F32.PACK_AB R10, R110, R43 ;  /* 0x0000002b6e0a723e */ /* 0x000fe200000010ff */
[----:B------:R-:W-:-:S03]  /*34a0*/  IMAD.MOV.U32 R110, RZ, RZ, R135 ;  /* 0x000000ffff6e7224 */ /* 0x000fc600078e0087 */
[----:B------:R2:W4:Y:S01]  /*34b0*/  MUFU.EX2 R29, R96 ;  /* 0x00000060001d7308 */ /* 0x0005220000000800 */
[----:B-1----:R-:W-:-:S07]  /*34c0*/  FADD.FTZ R4, R94, R25 ;  /* 0x000000195e047221 */ /* 0x002fce0000010000 */
[----:B------:R-:W1:Y:S01]  /*34d0*/  MUFU.EX2 R80, R80 ;  /* 0x0000005000507308 */ /* 0x000e620000000800 */
[----:B0-----:R-:W-:Y:S01]  /*34e0*/  FADD.FTZ R25, R47, R6 ;  /* 0x000000062f197221 */ /* 0x001fe20000010000 */
[----:B--2---:R-:W-:-:S06]  /*34f0*/  IMAD.MOV.U32 R96, RZ, RZ, R135 ;  /* 0x000000ffff607224 */ /* 0x004fcc00078e0087 */
[----:B------:R-:W0:Y:S01]  /*3500*/  MUFU.EX2 R98, R98 ;  /* 0x0000006200627308 */ /* 0x000e220000000800 */
[C---:B----4-:R-:W-:Y:S01]  /*3510*/  FADD.FTZ R9, R29.reuse, R4 ;  /* 0x000000041d097221 */ /* 0x050fe20000010000 */
[----:B------:R-:W-:Y:S01]  /*3520*/  F2FP.BF16.F32.PACK_AB R11, R29, R94 ;  /* 0x0000005e1d0b723e */ /* 0x000fe200000010ff */
[----:B------:R-:W-:-:S05]  /*3530*/  IMAD.MOV.U32 R94, RZ, RZ, R135 ;  /* 0x000000ffff5e7224 */ /* 0x000fca00078e0087 */
[----:B------:R-:W-:Y:S01]  /*3540*/  MUFU.EX2 R45, R45 ;  /* 0x0000002d002d7308 */ /* 0x000fe20000000800 */
[C---:B-1----:R-:W-:Y:S01]  /*3550*/  FADD.FTZ R6, R80.reuse, R25 ;  /* 0x0000001950067221 */ /* 0x042fe20000010000 */
[----:B------:R-:W-:Y:S02]  /*3560*/  F2FP.BF16.F32.PACK_AB R25, R63, R42 ;  /* 0x0000002a3f19723e */ /* 0x000fe400000010ff */
[----:B---3--:R-:W-:-:S03]  /*3570*/  F2FP.BF16.F32.PACK_AB R12, R80, R47 ;  /* 0x0000002f500c723e */ /* 0x008fc600000010ff */
[----:B------:R1:W-:Y:S01]  /*3580*/  STSM.16.M88.4 [R23], R24 ;  /* 0x0000001817007844 */ /* 0x0003e20000000200 */
[----:B------:R-:W2:Y:S01]  /*3590*/  MUFU.EX2 R76, R76 ;  /* 0x0000004c004c7308 */ /* 0x000ea20000000800 */
[----:B0-----:R-:W-:Y:S01]  /*35a0*/  FADD.FTZ R4, R98, R9 ;  /* 0x0000000962047221 */ /* 0x001fe20000010000 */
[----:B------:R-:W-:-:S05]  /*35b0*/  F2FP.BF16.F32.PACK_AB R9, R21, R74 ;  /* 0x0000004a1509723e */ /* 0x000fca00000010ff */
[----:B------:R1:W-:Y:S01]  /*35c0*/  STSM.16.M88.4 [R18+0x6000], R8 ;  /* 0x0060000812007844 */ /* 0x0003e20000000200 */
[----:B------:R0:W3:Y:S08]  /*35d0*/  MUFU.EX2 R7, R100 ;  /* 0x0000006400077308 */ /* 0x0000f00000000800 */
[----:B------:R-:W-:Y:S01]  /*35e0*/  MUFU.EX2 R108, R108 ;  /* 0x0000006c006c7308 */ /* 0x000fe20000000800 */
[----:B--2---:R-:W-:Y:S01]  /*35f0*/  F2FP.BF16.F32.PACK_AB R14, R76, R45 ;  /* 0x0000002d4c0e723e */ /* 0x004fe200000010ff */
[----:B------:R-:W-:Y:S01]  /*3600*/  FADD.FTZ R45, R45, R6 ;  /* 0x000000062d2d7221 */ /* 0x000fe20000010000 */
[----:B0-----:R-:W-:-:S03]  /*3610*/  IMAD.MOV.U32 R100, RZ, RZ, R135 ;  /* 0x000000ffff647224 */ /* 0x001fc600078e0087 */
[----:B------:R-:W-:Y:S02]  /*3620*/  FADD.FTZ R6, R76, R45 ;  /* 0x0000002d4c067221 */ /* 0x000fe40000010000 */
[----:B------:R0:W2:Y:S01]  /*3630*/  MUFU.EX2 R31, R106 ;  /* 0x0000006a001f7308 */ /* 0x0000a20000000800 */
[C---:B---3--:R-:W-:Y:S01]  /*3640*/  F2FP.BF16.F32.PACK_AB R13, R7.reuse, R98 ;  /* 0x00000062070d723e */ /* 0x048fe200000010ff */
[----:B------:R-:W-:Y:S01]  /*3650*/  FADD.FTZ R21, R7, R4 ;  /* 0x0000000407157221 */ /* 0x000fe20000010000 */
[----:B------:R-:W-:Y:S01]  /*3660*/  MOV R98, R135 ;  /* 0x0000008700627202 */ /* 0x000fe20000000f00 */
[----:B0-----:R-:W-:Y:S01]  /*3670*/  IMAD.MOV.U32 R106, RZ, RZ, R135 ;  /* 0x000000ffff6a7224 */ /* 0x001fe200078e0087 */
[----:B--2---:R-:W-:Y:S01]  /*3680*/  F2FP.BF16.F32.PACK_AB R15, R31, R108 ;  /* 0x0000006c1f0f723e */ /* 0x004fe200000010ff */
[----:B------:R-:W-:-:S04]  /*3690*/  FADD.FTZ R108, R108, R21 ;  /* 0x000000156c6c7221 */ /* 0x000fc80000010000 */
[----:B------:R1:W-:Y:S01]  /*36a0*/  STSM.16.M88.4 [R17+0x6000], R12 ;  /* 0x0060000c11007844 */ /* 0x0003e20000000200 */
[----:B------:R-:W-:Y:S01]  /*36b0*/  FADD.FTZ R7, R31, R108 ;  /* 0x0000006c1f077221 */ /* 0x000fe20000010000 */
[----:B------:R-:W-:Y:S01]  /*36c0*/  MOV R108, R135 ;  /* 0x00000087006c7202 */ /* 0x000fe20000000f00 */
[----:B------:R0:W-:Y:S06]  /*36d0*/  MEMBAR.ALL.CTA ;  /* 0x0000000000007992 */ /* 0x0001ec0000008000 */
[----:B0-----:R-:W0:Y:S02]  /*36e0*/  FENCE.VIEW.ASYNC.S ;  /* 0x00000000000073c6 */ /* 0x001e240000000000 */
[----:B0-----:R-:W-:Y:S01]  /*36f0*/  NOP ;  /* 0x0000000000007918 */ /* 0x001fe20000000000 */
[----:B------:R-:W-:Y:S05]  /*3700*/  @!P1 BRA `(.L_x_10165) ;  /* 0x0000002000a09947 */ /* 0x000fea0003800000 */
[----:B------:R-:W-:Y:S01]  /*3710*/  VIADD R4, R149, 0xfffffffe ;  /* 0xfffffffe95047836 */ /* 0x000fe20000000000 */
[----:B------:R-:W-:Y:S01]  /*3720*/  CS2R R134, SRZ ;  /* 0x0000000000867805 */ /* 0x000fe2000001ff00 */
[----:B-1----:R-:W-:Y:S01]  /*3730*/  IMAD.MOV.U32 R8, RZ, RZ, R5 ;  /* 0x000000ffff087224 */ /* 0x002fe200078e0005 */
        /* <DEDUP_REMOVED lines=25> */
[----:B------:R-:W-:-:S06]  /*38d0*/  UMOV UR6, UR38 ;  /* 0x0000002600067c82 */ /* 0x000fcc0008000000 */
.L_x_10176:
[----:B------:R-:W-:Y:S01]  /*38e0*/  ISETP.NE.AND P2, PT, RZ, UR42, PT ;  /* 0x0000002aff007c0c */ /* 0x000fe2000bf45270 */
[----:B------:R-:W-:-:S04]  /*38f0*/  UISETP.NE.AND UP0, UPT, UR6, 0x1, UPT ;  /* 0x000000010600788c */ /* 0x000fc8000bf05270 */
[----:B------:R-:W-:-:S06]  /*3900*/  USEL UR7, URZ, 0x1, UP0 ;  /* 0x000000013f077887 */ /* 0x000fcc0008000000 */
[----:B------:R-:W-:Y:S02]  /*3910*/  LOP3.LUT R2, R10, UR7, RZ, 0x3c, !PT ;  /* 0x000000070a027c12 */ /* 0x000fe4000f8e3cff */
[----:B------:R-:W-:Y:S05]  /*3920*/  @P2 BRA `(.L_x_10166) ;  /* 0x0000000000342947 */ /* 0x000fea0003800000 */
[----:B------:R-:W-:Y:S05]  /*3930*/  @!P0 BRA `(.L_x_10167) ;  /* 0x0000000000048947 */ /* 0x000fea0003800000 */
[----:B------:R-:W-:Y:S01]  /*3940*/  BPT.TRAP 0x1 ;  /* 0x000000040000795c */ /* 0x000fe20000300000 */
.L_x_10167:
[----:B------:R-:W-:Y:S01]  /*3950*/  UIADD3 UR7, UR6, 0x1, URZ ;  /* 0x0000000106077890 */ /* 0x000fe2000fffe03f */
[----:B------:R-:W-:-:S03]  /*3960*/  SHF.L.U32 R0, R2, 0x1f, RZ ;  /* 0x0000001f02007819 */ /* 0x000fc600000006ff */
[----:B------:R-:W-:-:S04]  /*3970*/  UISETP.NE.AND UP0, UPT, UR7, 0x2, UPT ;  /* 0x000000020700788c */ /* 0x000fc8000bf05270 */
[----:B------:R-:W-:-:S04]  /*3980*/  USEL UR7, UR7, URZ, UP0 ;  /* 0x0000003f07077287 */ /* 0x000fc80008000000 */
[----:B------:R-:W-:-:S09]  /*3990*/  ULEA UR7, UR7, UR40, 0x3 ;  /* 0x0000002807077291 */ /* 0x000fd2000f8e183f */
[----:B------:R0:W1:Y:S01]  /*39a0*/  SYNCS.PHASECHK.TRANS64.TRYWAIT P1, [UR7+0x2d830], R0 ;  /* 0x02d83000ff0075a7 */ /* 0x0000620008020147 */
[----:B------:R-:W-:Y:S05]  /*39b0*/  @!P0 BRA `(.L_x_10168) ;  /* 0x0000000000048947 */ /* 0x000fea0003800000 */
[----:B------:R-:W-:Y:S01]  /*39c0*/  BPT.TRAP 0x1 ;  /* 0x000000040000795c */ /* 0x000fe20000300000 */
.L_x_10168:
[----:B-1----:R-:W-:Y:S05]  /*39d0*/  @P1 BRA `(.L_x_10166) ;  /* 0x0000000000081947 */ /* 0x002fea0003800000 */
[----:B------:R-:W1:Y:S02]  /*39e0*/  SYNCS.PHASECHK.TRANS64.TRYWAIT P1, [UR7+0x2d830], R0 ;  /* 0x02d83000ff0075a7 */ /* 0x000e640008020147 */
[----:B-1----:R-:W-:Y:S05]  /*39f0*/  @!P1 BRA `(.L_x_10169) ;  /* 0x0000009400e09947 */ /* 0x002fea0003800000 */
.L_x_10166:
[----:B-1----:R-:W1:Y:S01]  /*3a00*/  S2R R3, SR_TID.X ;  /* 0x0000000000037919 */ /* 0x002e620000002100 */
[----:B------:R-:W-:Y:S01]  /*3a10*/  UIADD3 UR38, UR6, 0x1, URZ ;  /* 0x0000000106267890 */ /* 0x000fe2000fffe03f */
[----:B------:R-:W-:Y:S01]  /*3a20*/  UMOV UR32, UR4 ;  /* 0x0000000400207c82 */ /* 0x000fe20008000000 */
[----:B------:R-:W-:Y:S02]  /*3a30*/  UMOV UR33, UR5 ;  /* 0x0000000500217c82 */ /* 0x000fe40008000000 */
[----:B------:R-:W-:Y:S01]  /*3a40*/  UISETP.NE.AND UP0, UPT, UR38, 0x2, UPT ;  /* 0x000000022600788c */ /* 0x000fe2000bf05270 */
[----:B------:R-:W-:Y:S01]  /*3a50*/  UMOV UR35, 0x80000020 ;  /* 0x8000002000237882 */ /* 0x000fe20000000000 */
[----:B------:R-:W-:Y:S02]  /*3a60*/  UMOV UR11, 0x80000020 ;  /* 0x80000020000b7882 */ /* 0x000fe40000000000 */
[----:B------:R-:W-:Y:S01]  /*3a70*/  USEL UR38, UR38, URZ, UP0 ;  /* 0x0000003f26267287 */ /* 0x000fe20008000000 */
[----:B------:R-:W-:Y:S01]  /*3a80*/  UMOV UR15, 0x80000020 ;  /* 0x80000020000f7882 */ /* 0x000fe20000000000 */
[----:B------:R-:W-:-:S02]  /*3a90*/  UMOV UR19, 0x80000020 ;  /* 0x8000002000137882 */ /* 0x000fc40000000000 */
[----:B------:R-:W-:Y:S01]  /*3aa0*/  UIMAD UR34, UR38, 0x600, UR28 ;  /* 0x00000600262278a4 */ /* 0x000fe2000f8e021c */
[----:B------:R-:W-:Y:S01]  /*3ab0*/  UMOV UR23, 0x80000020 ;  /* 0x8000002000177882 */ /* 0x000fe20000000000 */
[----:B------:R-:W-:Y:S02]  /*3ac0*/  UMOV UR27, 0x80000020 ;  /* 0x80000020001b7882 */ /* 0x000fe40000000000 */
[----:B------:R-:W-:Y:S02]  /*3ad0*/  UIADD3 UR10, UR34, 0x2, URZ ;  /* 0x00000002220a7890 */ /* 0x000fe4000fffe03f */
[----:B------:R-:W-:Y:S02]  /*3ae0*/  UIADD3 UR14, UR34, 0x200, URZ ;  /* 0x00000200220e7890 */ /* 0x000fe4000fffe03f */
[----:B------:R-:W-:Y:S02]  /*3af0*/  UIADD3 UR18, UR34, 0x202, URZ ;  /* 0x0000020222127890 */ /* 0x000fe4000fffe03f */
[----:B------:R-:W-:-:S02]  /*3b00*/  UIADD3 UR22, UR34, 0x400, URZ ;  /* 0x0000040022167890 */ /* 0x000fc4000fffe03f */
[----:B------:R-:W-:Y:S01]  /*3b10*/  UIADD3 UR26, UR34, 0x402, URZ ;  /* 0x00000402221a7890 */ /* 0x000fe2000fffe03f */
[----:B-1----:R-:W-:-:S05]  /*3b20*/  SHF.R.U32.HI R3, RZ, 0x7, R3 ;  /* 0x00000007ff037819 */ /* 0x002fca0000011603 */
[----:B0-----:R-:W-:-:S05]  /*3b30*/  VIADD R0, R3, 0x8 ;  /* 0x0000000803007836 */ /* 0x001fca0000000000 */
[----:B------:R0:W-:Y:S06]  /*3b40*/  BAR.SYNC.DEFER_BLOCKING R0, 0x100 ;  /* 0x000400000000751d */ /* 0x0001ec0000010000 */
        /* <DEDUP_REMOVED lines=21> */
.L_x_10171:
[----:B------:R-:W-:Y:S01]  /*3ca0*/  ULEA UR7, UR6, UR40, 0x3 ;  /* 0x0000002806077291 */ /* 0x000fe2000f8e183f */
[----:B------:R-:W-:-:S08]  /*3cb0*/  SHF.L.U32 R0, R10, 0x1f, RZ ;  /* 0x0000001f0a007819 */ /* 0x000fd000000006ff */
[----:B------:R0:W1:Y:S01]  /*3cc0*/  SYNCS.PHASECHK.TRANS64.TRYWAIT P1, [UR7+0x2d850], R0 ;  /* 0x02d85000ff0075a7 */ /* 0x0000620008020147 */
[----:B------:R-:W-:Y:S05]  /*3cd0*/  @!P0 BRA `(.L_x_10172) ;  /* 0x0000000000048947 */ /* 0x000fea0003800000 */
[----:B------:R-:W-:Y:S01]  /*3ce0*/  BPT.TRAP 0x1 ;  /* 0x000000040000795c */ /* 0x000fe20000300000 */
.L_x_10172:
[----:B-1----:R-:W-:Y:S05]  /*3cf0*/  @P1 BRA `(.L_x_10170) ;  /* 0x0000000000081947 */ /* 0x002fea0003800000 */
[----:B------:R-:W1:Y:S02]  /*3d00*/  SYNCS.PHASECHK.TRANS64.TRYWAIT P1, [UR7+0x2d850], R0 ;  /* 0x02d85000ff0075a7 */ /* 0x000e640008020147 */
[----:B-1----:R-:W-:Y:S05]  /*3d10*/  @!P1 BRA `(.L_x_10173) ;  /* 0x0000009400309947 */ /* 0x002fea0003800000 */
.L_x_10170:
[----:B------:R-:W-:Y:S01]  /*3d20*/  UIADD3 UR7, UR40, 0x400, URZ ;  /* 0x0000040028077890 */ /* 0x000fe2000fffe03f */
[----:B------:R-:W-:Y:S01]  /*3d30*/  WARPGROUP.ARRIVE ;  /* 0x00000000000079c5 */ /* 0x000fe20000000000 */
[----:B------:R-:W-:-:S05]  /*3d40*/  ULOP3.LUT UR10, UR39, 0x10000, URZ, 0xfc, !UPT ;  /* 0x00010000270a7892 */ /* 0x000fca000f8efc3f */
[----:B------:R-:W1:Y:S01]  /*3d50*/  S2R R5, SR_TID.X ;  /* 0x0000000000057919 */ /* 0x000e620000002100 */
[----:B------:R-:W-:Y:S01]  /*3d60*/  USHF.R.U32.HI UR7, URZ, 0x4, UR7 ;  /* 0x000000043f077899 */ /* 0x000fe20008011607 */
[----:B------:R-:W-:Y:S01]  /*3d70*/  UMOV UR33, 0x40000040 ;  /* 0x4000004000217882 */ /* 0x000fe20000000000 */
[----:B------:R-:W-:Y:S02]  /*3d80*/  UMOV UR35, 0x80000020 ;  /* 0x8000002000237882 */ /* 0x000fe40000000000 */
[----:B------:R-:W-:Y:S01]  /*3d90*/  ULOP3.LUT UR7, UR7, 0x3fff, URZ, 0xc0, !UPT ;  /* 0x00003fff07077892 */ /* 0x000fe2000f8ec03f */
[----:B------:R-:W-:-:S03]  /*3da0*/  UMOV UR32, UR10 ;  /* 0x0000000a00207c82 */ /* 0x000fc60008000000 */
[----:B------:R-:W-:-:S04]  /*3db0*/  ULOP3.LUT UR7, UR7, 0x2000000, URZ, 0xfc, !UPT ;  /* 0x0200000007077892 */ /* 0x000fc8000f8efc3f */
[----:B------:R-:W-:-:S07]  /*3dc0*/  UIMAD UR7, UR6, 0x600, UR7 ;  /* 0x00000600060778a4 */ /* 0x000fce000f8e0207 */
[----:B------:R-:W-:Y:S02]  /*3dd0*/  UMOV UR34, UR7 ;  /* 0x0000000700227c82 */ /* 0x000fe40008000000 */
[----:B------:R-:W-:Y:S01]  /*3de0*/  HGMMA.64x96x16.F32.BF16 R88, gdesc[UR32].tnspB, R88, gsb0 ;  /* 0x41600000205879f0 */ /* 0x000fe20008001858 */
[----:B------:R-:W-:Y:S02]  /*3df0*/  UIADD3 UR32, UR10, 0x2, URZ ;  /* 0x000000020a207890 */ /* 0x000fe4000fffe03f */
[----:B------:R-:W-:Y:S01]  /*3e00*/  UIADD3 UR34, UR7, 0x40, URZ ;  /* 0x0000004007227890 */ /* 0x000fe2000fffe03f */
[----:B------:R-:W-:Y:S01]  /*3e10*/  UMOV UR33, 0x40000040 ;  /* 0x4000004000217882 */ /* 0x000fe20000000000 */
[----:B------:R-:W-:Y:S01]  /*3e20*/  UMOV UR35, 0x80000020 ;  /* 0x8000002000237882 */ /* 0x000fe20000000000 */
[----:B-1----:R-:W-:Y:S02]  /*3e30*/  SHF.R.U32.HI R3, RZ, 0x7, R5 ;  /* 0x00000007ff037819 */ /* 0x002fe40000011605 */
        /* <DEDUP_REMOVED lines=52> */
.L_x_10174:
[----:B0-----:R-:W-:Y:S01]  /*4180*/  FMNMX.FTZ R0, R24, R9, !PT ;  /* 0x0000000918007209 */ /* 0x001fe20007810000 */
[----:B------:R-:W-:-:S03]  /*4190*/  ULEA UR7, UR38, UR40, 0x3 ;  /* 0x0000002826077291 */ /* 0x000fc6000f8e183f */
[----:B------:R-:W-:Y:S01]  /*41a0*/  FMNMX.FTZ R3, R25, R0, !PT ;  /* 0x0000000019037209 */ /* 0x000fe20007810000 */
[----:B------:R-:W-:Y:S01]  /*41b0*/  UIADD3 UR7, UR7, 0x2d840, URZ ;  /* 0x0002d84007077890 */ /* 0x000fe2000fffe03f */
[----:B------:R-:W-:-:S03]  /*41c0*/  FMNMX.FTZ R0, R26, R8, !PT ;  /* 0x000000081a007209 */ /* 0x000fc60007810000 */
[----:B------:R-:W-:Y:S01]  /*41d0*/  UPRMT UR7, UR41, 0x654, UR7 ;  /* 0x0000065429077896 */ /* 0x000fe20008000007 */
[----:B------:R-:W-:Y:S02]  /*41e0*/  FMNMX.FTZ R5, R27, R0, !PT ;  /* 0x000000001b057209 */ /* 0x000fe40007810000 */
[----:B------:R-:W-:Y:S02]  /*41f0*/  FMNMX.FTZ R0, R28, R3, !PT ;  /* 0x000000031c007209 */ /* 0x000fe40007810000 */
[----:B------:R-:W-:Y:S02]  /*4200*/  FMNMX.FTZ R10, R30, R5, !PT ;  /* 0x000000051e0a7209 */ /* 0x000fe40007810000 */
[----:B------:R-:W-:Y:S02]  /*4210*/  FMNMX.FTZ R3, R29, R0, !PT ;  /* 0x000000001d037209 */ /* 0x000fe40007810000 */
[----:B------:R-:W-:Y:S01]  /*4220*/  FMNMX.FTZ R5, R31, R10, !PT ;  /* 0x0000000a1f057209 */ /* 0x000fe20007810000 */
[----:B------:R-:W-:Y:S01]  /*4230*/  SYNCS.ARRIVE.TRANS64.RED.A1T0 RZ, [UR7], RZ ;  /* 0x000000ffffff79a7 */ /* 0x000fe20008100407 */
        /* <DEDUP_REMOVED lines=67> */
[-C--:B------:R-:W-:Y:S01]  /*4670*/  FFMA.FTZ R13, R28, R3.reuse, -R10 ;  /* 0x000000031c0d7223 */ /* 0x080fe2000001080a */
[C---:B------:R-:W-:Y:S01]  /*4680*/  FADD.FTZ R8, -R5.reuse, R8 ;  /* 0x0000000805087221 */ /* 0x040fe20000010100 */
[-C--:B------:R-:W-:Y:S01]  /*4690*/  FMUL.FTZ R28, R5, R3.reuse ;  /* 0x00000003051c7220 */ /* 0x080fe20000410000 */
[-CC-:B------:R-:W-:Y:S01]  /*46a0*/  FFMA.FTZ R11, R24, R3.reuse, -R10.reuse ;  /* 0x00000003180b7223 */ /* 0x180fe2000001080a */
[-CC-:B------:R-:W-:Y:S01]  /*46b0*/  FFMA.FTZ R12, R25, R3.reuse, -R10.reuse ;  /* 0x00000003190c7223 */ /* 0x180fe2000001080a */
        /* <DEDUP_REMOVED lines=19> */
[-C--:B------:R-:W-:Y:S01]  /*47f0*/  FFMA.FTZ R53, R64, R3.reuse, -R10 ;  /* 0x0000000340357223 */ /* 0x080fe2000001080a */
[-C--:B------:R-:W-:Y:S01]  /*4800*/  FFMA.FTZ R29, R26, R3.reuse, -R28 ;  /* 0x000000031a1d7223 */ /* 0x080fe2000001081c */
        /* <DEDUP_REMOVED lines=45> */
[----:B------:R-:W-:-:S07]  /*4ae0*/  FFMA.FTZ R83, R83, R3, -R28 ;  /* 0x0000000353537223 */ /* 0x000fce000001081c */
        /* <DEDUP_REMOVED lines=22> */
[----:B------:R-:W-:Y:S01]  /*4c50*/  MUFU.EX2 R24, R24 ;  /* 0x0000001800187308 */ /* 0x000fe20000000800 */
[----:B--2---:R-:W-:-:S07]  /*4c60*/  FADD.FTZ R79, R21, R6 ;  /* 0x00000006154f7221 */ /* 0x004fce0000010000 */
        /* <DEDUP_REMOVED lines=9> */
[----:B------:R-:W1:Y:S08]  /*4d00*/  MUFU.EX2 R27, R27 ;  /* 0x0000001b001b7308 */ /* 0x000e700000000800 */
[----:B------:R-:W2:Y:S08]  /*4d10*/  MUFU.EX2 R36, R36 ;  /* 0x0000002400247308 */ /* 0x000eb00000000800 */
[----:B------:R3:W-:Y:S08]  /*4d20*/  MUFU.EX2 R74, R62 ;  /* 0x0000003e004a7308 */ /* 0x0007f00000000800 */
[----:B------:R-:W4:Y:S01]  /*4d30*/  MUFU.EX2 R43, R43 ;  /* 0x0000002b002b7308 */ /* 0x000f220000000800 */
[----:B---3--:R-:W-:-:S04]  /*4d40*/  FADD.FTZ R62, R24, R79 ;  /* 0x0000004f183e7221 */ /* 0x008fc80000010000 */
[----:B------:R-:W-:Y:S01]  /*4d50*/  FADD.FTZ R79, R25, R62 ;  /* 0x0000003e194f7221 */ /* 0x000fe20000010000 */
[----:B0-----:R-:W-:Y:S02]  /*4d60*/  FADD.FTZ R62, R80, R7 ;  /* 0x00000007503e7221 */ /* 0x001fe40000010000 */
[----:B------:R-:W0:Y:S01]  /*4d70*/  MUFU.EX2 R37, R37 ;  /* 0x0000002500257308 */ /* 0x000e220000000800 */
[----:B------:R-:W-:Y:S01]  /*4d80*/  FADD.FTZ R6, R32, R79 ;  /* 0x0000004f20067221 */ /* 0x000fe20000010000 */
[----:B-1----:R-:W-:-:S03]  /*4d90*/  FADD.FTZ R62, R27, R62 ;  /* 0x0000003e1b3e7221 */ /* 0x002fc60000010000 */
[----:B------:R-:W-:-:S03]  /*4da0*/  FADD.FTZ R7, R33, R6 ;  /* 0x0000000621077221 */ /* 0x000fc60000010000 */
[----:B------:R-:W1:Y:S01]  /*4db0*/  MUFU.EX2 R34, R34 ;  /* 0x0000002200227308 */ /* 0x000e620000000800 */
[----:B--2---:R-:W-:Y:S01]  /*4dc0*/  FADD.FTZ R6, R36, R7 ;  /* 0x0000000724067221 */ /* 0x004fe20000010000 */
[----:B----4-:R-:W-:-:S06]  /*4dd0*/  FADD.FTZ R7, R43, R62 ;  /* 0x0000003e2b077221 */ /* 0x010fcc0000010000 */
[----:B------:R-:W2:Y:S01]  /*4de0*/  MUFU.EX2 R40, R40 ;  /* 0x0000002800287308 */ /* 0x000ea20000000800 */
[----:B0-----:R-:W-:-:S07]  /*4df0*/  FADD.FTZ R79, R37, R6 ;  /* 0x00000006254f7221 */ /* 0x001fce0000010000 */
[----:B------:R-:W0:Y:S01]  /*4e00*/  MUFU.EX2 R42, R42 ;  /* 0x0000002a002a7308 */ /* 0x000e220000000800 */
[----:B-1----:R-:W-:-:S07]  /*4e10*/  FADD.FTZ R7, R34, R7 ;  /* 0x0000000722077221 */ /* 0x002fce0000010000 */
[----:B------:R-:W1:Y:S01]  /*4e20*/  MUFU.EX2 R41, R41 ;  /* 0x0000002900297308 */ /* 0x000e620000000800 */
[----:B--2---:R-:W-:-:S07]  /*4e30*/  FADD.FTZ R6, R40, R79 ;  /* 0x0000004f28067221 */ /* 0x004fce0000010000 */
[----:B------:R-:W2:Y:S08]  /*4e40*/  MUFU.EX2 R35, R35 ;  /* 0x0000002300237308 */ /* 0x000eb00000000800 */
[----:B------:R-:W3:Y:S08]  /*4e50*/  MUFU.EX2 R44, R44 ;  /* 0x0000002c002c7308 */ /* 0x000ef00000000800 */
[----:B------:R-:W4:Y:S08]  /*4e60*/  MUFU.EX2 R39, R39 ;  /* 0x0000002700277308 */ /* 0x000f300000000800 */
[----:B------:R-:W5:Y:S08]  /*4e70*/  MUFU.EX2 R45, R45 ;  /* 0x0000002d002d7308 */ /* 0x000f700000000800 */
[----:B------:R-:W5:Y:S08]  /*4e80*/  MUFU.EX2 R54, R54 ;  /* 0x0000003600367308 */ /* 0x000f700000000800 */
[----:B------:R-:W5:Y:S08]  /*4e90*/  MUFU.EX2 R48, R48 ;  /* 0x0000003000307308 */ /* 0x000f700000000800 */
[----:B------:R0:W5:Y:S08]  /*4ea0*/  MUFU.EX2 R67, R46 ;  /* 0x0000002e00437308 */ /* 0x0001700000000800 */
[----:B------:R1:W-:Y:S01]  /*4eb0*/  MUFU.EX2 R71, R30 ;  /* 0x0000001e00477308 */ /* 0x0003e20000000800 */
[-CC-:B0-----:R-:W-:Y:S01]  /*4ec0*/  FFMA.FTZ R46, R86, R3.reuse, -R28.reuse ;  /* 0x00000003562e7223 */ /* 0x181fe2000001081c */
[----:B------:R-:W-:-:S06]  /*4ed0*/  FFMA.FTZ R28, R87, R3, -R28 ;  /* 0x00000003571c7223 */ /* 0x000fcc000001081c */
[----:B------:R-:W0:Y:S01]  /*4ee0*/  MUFU.EX2 R49, R49 ;  /* 0x0000003100317308 */ /* 0x000e220000000800 */
[----:B-1----:R-:W-:Y:S01]  /*4ef0*/  FADD.FTZ R30, R42, R7 ;  /* 0x000000072a1e7221 */ /* 0x002fe20000010000 */
[----:B------:R-:W-:-:S03]  /*4f00*/  FADD.FTZ R7, R41, R6 ;  /* 0x0000000629077221 */ /* 0x000fc60000010000 */
[----:B--2---:R-:W-:Y:S01]  /*4f10*/  FADD.FTZ R30, R35, R30 ;  /* 0x0000001e231e7221 */ /* 0x004fe20000010000 */
[----:B---3--:R-:W-:Y:S02]  /*4f20*/  FADD.FTZ R6, R44, R7 ;  /* 0x000000072c067221 */ /* 0x008fe40000010000 */
[----:B------:R-:W1:Y:S01]  /*4f30*/  MUFU.EX2 R52, R52 ;  /* 0x0000003400347308 */ /* 0x000e620000000800 */
[----:B----4-:R-:W-:-:S07]  /*4f40*/  FADD.FTZ R7, R39, R30 ;  /* 0x0000001e27077221 */ /* 0x010fce0000010000 */
[----:B------:R-:W2:Y:S08]  /*4f50*/  MUFU.EX2 R75, R63 ;  /* 0x0000003f004b7308 */ /* 0x000eb00000000800 */
[----:B------:R-:W3:Y:S08]  /*4f60*/  MUFU.EX2 R53, R53 ;  /* 0x0000003500357308 */ /* 0x000ef00000000800 */
[----:B------:R5:W-:Y:S08]  /*4f70*/  MUFU.EX2 R63, R47 ;  /* 0x0000002f003f7308 */ /* 0x000bf00000000800 */
[----:B------:R-:W4:Y:S01]  /*4f80*/  MUFU.EX2 R70, R66 ;  /* 0x0000004200467308 */ /* 0x000f220000000800 */
[----:B-----5:R-:W-:Y:S01]  /*4f90*/  FADD.FTZ R47, R45, R6 ;  /* 0x000000062d2f7221 */ /* 0x020fe20000010000 */
[----:B------:R-:W-:-:S03]  /*4fa0*/  FADD.FTZ R6, R54, R7 ;  /* 0x0000000736067221 */ /* 0x000fc60000010000 */
[----:B------:R-:W-:Y:S01]  /*4fb0*/  FADD.FTZ R30, R48, R47 ;  /* 0x0000002f301e7221 */ /* 0x000fe20000010000 */
[----:B------:R-:W-:Y:S02]  /*4fc0*/  FADD.FTZ R7, R67, R6 ;  /* 0x0000000643077221 */ /* 0x000fe40000010000 */
[----:B------:R-:W5:Y:S01]  /*4fd0*/  MUFU.EX2 R56, R56 ;  /* 0x0000003800387308 */ /* 0x000f620000000800 */
[----:B0-----:R-:W-:Y:S01]  /*4fe0*/  FADD.FTZ R47, R49, R30 ;  /* 0x0000001e312f7221 */ /* 0x001fe20000010000 */
[----:B------:R-:W-:-:S03]  /*4ff0*/  FADD.FTZ R6, R74, R7 ;  /* 0x000000074a067221 */ /* 0x000fc60000010000 */
[----:B-1----:R-:W-:Y:S01]  /*5000*/  FADD.FTZ R30, R52, R47 ;  /* 0x0000002f341e7221 */ /* 0x002fe20000010000 */
[----:B--2---:R-:W-:Y:S02]  /*5010*/  FADD.FTZ R7, R75, R6 ;  /* 0x000000064b077221 */ /* 0x004fe40000010000 */
[----:B------:R-:W0:Y:S01]  /*5020*/  MUFU.EX2 R57, R57 ;  /* 0x0000003900397308 */ /* 0x000e220000000800 */
[----:B---3--:R-:W-:Y:S01]  /*5030*/  FADD.FTZ R47, R53, R30 ;  /* 0x0000001e352f7221 */ /* 0x008fe20000010000 */
[----:B----4-:R-:W-:-:S04]  /*5040*/  FADD.FTZ R6, R70, R7 ;  /* 0x0000000746067221 */ /* 0x010fc80000010000 */
[----:B------:R-:W-:Y:S02]  /*5050*/  FADD.FTZ R6, R71, R6 ;  /* 0x0000000647067221 */ /* 0x000fe40000010000 */
[----:B------:R-:W1:Y:S01]  /*5060*/  MUFU.EX2 R60, R60 ;  /* 0x0000003c003c7308 */ /* 0x000e620000000800 */
[----:B-----5:R-:W-:Y:S01]  /*5070*/  FADD.FTZ R30, R56, R47 ;  /* 0x0000002f381e7221 */ /* 0x020fe20000010000 */
        /* <DEDUP_REMOVED lines=39> */
.L_x_10175:
[----:B------:R-:W-:Y:S01]  /*52f0*/  ULEA UR6, UR6, UR40, 0x3 ;  /* 0x0000002806067291 */ /* 0x000fe2000f8e183f */
[----:B------:R-:W-:Y:S01]  /*5300*/  F2FP.BF16.F32.PACK_AB R28, R12, R11 ;  /* 0x0000000b0c1c723e */ /* 0x000fe200000010ff */
[----:B------:R-:W-:Y:S01]  /*5310*/  FMUL.FTZ R88, R88, R9 ;  /* 0x0000000958587220 */ /* 0x000fe20000410000 */
[----:B------:R-:W-:Y:S01]  /*5320*/  F2FP.BF16.F32.PACK_AB R30, R14, R13 ;  /* 0x0000000d0e1e723e */ /* 0x000fe200000010ff */
        /* <DEDUP_REMOVED lines=14> */
[----:B------:R-:W-:Y:S01]  /*5410*/  SYNCS.ARRIVE.TRANS64.RED.A1T0 RZ, [UR6], RZ ;  /* 0x000000ffffff79a7 */ /* 0x000fe20008100406 */
[----:B------:R-:W-:Y:S01]  /*5420*/  F2FP.BF16.F32.PACK_AB R25, R80, R26 ;  /* 0x0000001a5019723e */ /* 0x000fe200000010ff */
[----:B------:R-:W-:Y:S01]  /*5430*/  STSM.16.M88.4 [R16+0x21800], R28 ;  /* 0x0218001c10007844 */ /* 0x000fe20000000200 */
[----:B------:R-:W-:Y:S01]  /*5440*/  F2FP.BF16.F32.PACK_AB R26, R36, R33 ;  /* 0x00000021241a723e */ /* 0x000fe200000010ff */
[----:B------:R-:W-:Y:S01]  /*5450*/  UMOV UR6, UR38 ;  /* 0x0000002600067c82 */ /* 0x000fe20008000000 */
[----:B------:R-:W-:Y:S01]  /*5460*/  F2FP.BF16.F32.PACK_AB R27, R43, R27 ;  /* 0x0000001b2b1b723e */ /* 0x000fe200000010ff */
[----:B------:R0:W-:Y:S01]  /*5470*/  STSM.16.M88.4 [R22], R12 ;  /* 0x0000000c16007844 */ /* 0x0001e20000000200 */
[----:B------:R-:W-:Y:S01]  /*5480*/  F2FP.BF16.F32.PACK_AB R33, R42, R34 ;  /* 0x000000222a21723e */ /* 0x000fe200000010ff */
[----:B------:R-:W-:Y:S01]  /*5490*/  FMUL.FTZ R100, R100, R9 ;  /* 0x0000000964647220 */ /* 0x000fe20000410000 */
[----:B------:R-:W-:Y:S01]  /*54a0*/  F2FP.BF16.F32.PACK_AB R32, R40, R37 ;  /* 0x000000252820723e */ /* 0x000fe200000010ff */
[----:B------:R1:W-:Y:S01]  /*54b0*/  STSM.16.M88.4 [R18], R24 ;  /* 0x0000001812007844 */ /* 0x0003e20000000200 */
[----:B------:R-:W-:Y:S01]  /*54c0*/  F2FP.BF16.F32.PACK_AB R34, R44, R41 ;  /* 0x000000292c22723e */ /* 0x000fe200000010ff */
[----:B------:R-:W-:Y:S01]  /*54d0*/  FMUL.FTZ R101, R101, R9 ;  /* 0x0000000965657220 */ /* 0x000fe20000410000 */
        /* <DEDUP_REMOVED lines=26> */
[----:B-1----:R-:W-:Y:S01]  /*5680*/  F2FP.BF16.F32.PACK_AB R24, R72, R69 ;  /* 0x000000454818723e */ /* 0x002fe200000010ff */
[----:B------:R-:W-:Y:S01]  /*5690*/  FMUL.FTZ R124, R124, R9 ;  /* 0x000000097c7c7220 */ /* 0x000fe20000410000 */
[----:B------:R-:W-:Y:S01]  /*56a0*/  F2FP.BF16.F32.PACK_AB R25, R51, R50 ;  /* 0x000000323319723e */ /* 0x000fe200000010ff */
[----:B------:R2:W-:Y:S01]  /*56b0*/  STSM.16.M88.4 [R18+0x6000], R28 ;  /* 0x0060001c12007844 */ /* 0x0005e20000000200 */
[----:B------:R-:W-:Y:S01]  /*56c0*/  F2FP.BF16.F32.PACK_AB R26, R10, R73 ;  /* 0x000000490a1a723e */ /* 0x000fe200000010ff */
[-C--:B------:R-:W-:Y:S01]  /*56d0*/  FMUL.FTZ R125, R125, R9.reuse ;  /* 0x000000097d7d7220 */ /* 0x080fe20000410000 */
[----:B------:R-:W-:Y:S01]  /*56e0*/  F2FP.BF16.F32.PACK_AB R27, R47, R46 ;  /* 0x0000002e2f1b723e */ /* 0x000fe200000010ff */
[-C--:B------:R-:W-:Y:S01]  /*56f0*/  FMUL.FTZ R128, R128, R9.reuse ;  /* 0x0000000980807220 */ /* 0x080fe20000410000 */
[----:B------:R-:W-:Y:S01]  /*5700*/  ISETP.GT.AND P1, PT, R4, RZ, PT ;  /* 0x000000ff0400720c */ /* 0x000fe20003f24270 */
[-C--:B------:R-:W-:Y:S01]  /*5710*/  FMUL.FTZ R129, R129, R9.reuse ;  /* 0x0000000981817220 */ /* 0x080fe20000410000 */
[-C--:B------:R-:W-:Y:S01]  /*5720*/  FMUL.FTZ R132, R132, R9.reuse ;  /* 0x0000000984847220 */ /* 0x080fe20000410000 */
[----:B------:R2:W-:Y:S01]  /*5730*/  STSM.16.M88.4 [R17+0x6000], R24 ;  /* 0x0060001811007844 */ /* 0x0005e20000000200 */
[----:B------:R-:W-:Y:S01]  /*5740*/  FMUL.FTZ R133, R133, R9 ;  /* 0x0000000985857220 */ /* 0x000fe20000410000 */
[-C--:B------:R-:W-:Y:S01]  /*5750*/  FMUL.FTZ R90, R90, R8.reuse ;  /* 0x000000085a5a7220 */ /* 0x080fe20000410000 */
        /* <DEDUP_REMOVED lines=29> */
[----:B------:R-:W-:Y:S01]  /*5930*/  VIADD R4, R4, 0xffffffff ;  /* 0xffffffff04047836 */ /* 0x000fe20000000000 */
[----:B------:R-:W-:Y:S01]  /*5940*/  MOV R10, R2 ;  /* 0x00000002000a7202 */ /* 0x000fe20000000f00 */
[----:B------:R-:W-:-:S02]  /*5950*/  IMAD.MOV.U32 R8, RZ, RZ, R5 ;  /* 0x000000ffff087224 */ /* 0x000fc400078e0005 */
[----:B------:R-:W-:Y:S01]  /*5960*/  IMAD.MOV.U32 R9, RZ, RZ, R0 ;  /* 0x000000ffff097224 */ /* 0x000fe200078e0000 */
[----:B0-----:R-:W-:Y:S01]  /*5970*/  NOP ;  /* 0x0000000000007918 */ /* 0x001fe20000000000 */
[----:B--2---:R-:W-:Y:S05]  /*5980*/  @P1 BRA `(.L_x_10176) ;  /* 0xffffffdc00d41947 */ /* 0x004fea000383ffff */
.L_x_10165:
[----:B------:R-:W-:Y:S06]  /*5990*/  BAR.ARV 0x8, 0x200 ;  /* 0x0208000000007b1d */ /* 0x000fec0000002000 */
[----:B------:R-:W-:Y:S05]  /*59a0*/  @!P0 BRA `(.L_x_10177) ;  /* 0x0000000000048947 */ /* 0x000fea0003800000 */
[----:B------:R-:W-:Y:S01]  /*59b0*/  BPT.TRAP 0x1 ;  /* 0x000000040000795c */ /* 0x000fe20000300000 */
.L_x_10177:
[----:B------:R-:W-:Y:S01]  /*59c0*/  ULEA UR4, UR38, UR40, 0x3 ;  /* 0x0000002826047291 */ /* 0x000fe2000f8e183f */
[----:B------:R-:W-:-:S08]  /*59d0*/  SHF.L.U32 R4, R2, 0x1f, RZ ;  /* 0x0000001f02047819 */ /* 0x000fd000000006ff */
[----:B------:R0:W2:Y:S01]  /*59e0*/  SYNCS.PHASECHK.TRANS64.TRYWAIT P1, [UR4+0x2d850], R4 ;  /* 0x02d85004ff0075a7 */ /* 0x0000a20008020144 */
[----:B------:R-:W-:Y:S05]  /*59f0*/  @!P0 BRA `(.L_x_10178) ;  /* 0x0000000000048947 */ /* 0x000fea0003800000 */
[----:B------:R-:W-:Y:S01]  /*5a00*/  BPT.TRAP 0x1 ;  /* 0x000000040000795c */ /* 0x000fe20000300000 */
.L_x_10178:
[----:B--2---:R-:W-:Y:S05]  /*5a10*/  @P1 BRA `(.L_x_10179) ;  /* 0x0000000000081947 */ /* 0x004fea0003800000 */
[----:B------:R-:W2:Y:S02]  /*5a20*/  SYNCS.PHASECHK.TRANS64.TRYWAIT P1, [UR4+0x2d850], R4 ;  /* 0x02d85004ff0075a7 */ /* 0x000ea40008020144 */
[----:B--2---:R-:W-:Y:S05]  /*5a30*/  @!P1 BRA `(.L_x_10180) ;  /* 0x0000007800009947 */ /* 0x004fea0003800000 */
.L_x_10179:
[----:B------:R-:W-:Y:S01]  /*5a40*/  UIADD3 UR40, UR40, 0x400, URZ ;  /* 0x0000040028287890 */ /* 0x000fe2000fffe03f */
[----:B------:R-:W-:Y:S01]  /*5a50*/  WARPGROUP.ARRIVE ;  /* 0x00000000000079c5 */ /* 0x000fe20000000000 */
[----:B------:R-:W-:Y:S01]  /*5a60*/  ULOP3.LUT UR39, UR39, 0x10000, URZ, 0xfc, !UPT ;  /* 0x0001000027277892 */ /* 0x000fe2000f8efc3f */
[----:B-1----:R-:W1:Y:S01]  /*5a70*/  SHFL.BFLY PT, R9, R6, 0x2, 0x1f ;  /* 0x0c401f0006097f89 */ /* 0x002e6200000e0000 */
[----:B------:R-:W-:Y:S01]  /*5a80*/  USHF.R.U32.HI UR40, URZ, 0x4, UR40 ;  /* 0x000000043f287899 */ /* 0x000fe20008011628 */
[----:B------:R-:W-:Y:S01]  /*5a90*/  IMAD.MOV.U32 R45, RZ, RZ, RZ ;  /* 0x000000ffff2d7224 */ /* 0x000fe200078e00ff */
[----:B------:R-:W-:Y:S01]  /*5aa0*/  UMOV UR9, 0x40000040 ;  /* 0x4000004000097882 */ /* 0x000fe20000000000 */
[----:B------:R-:W-:Y:S01]  /*5ab0*/  UMOV UR11, 0x80000020 ;  /* 0x80000020000b7882 */ /* 0x000fe20000000000 */
[----:B------:R-:W-:Y:S01]  /*5ac0*/  ULOP3.LUT UR40, UR40, 0x3fff, URZ, 0xc0, !UPT ;  /* 0x00003fff28287892 */ /* 0x000fe2000f8ec03f */
[----:B0-----:R-:W0:Y:S01]  /*5ad0*/  SHFL.BFLY PT, R4, R7, 0x2, 0x1f ;  /* 0x0c401f0007047f89 */ /* 0x001e2200000e0000 */
[----:B------:R-:W-:Y:S01]  /*5ae0*/  UMOV UR8, UR39 ;  /* 0x0000002700087c82 */ /* 0x000fe20008000000 */
[----:B------:R-:W-:Y:S01]  /*5af0*/  IMAD.MOV.U32 R28, RZ, RZ, -0x800000 ;  /* 0xff800000ff1c7424 */ /* 0x000fe200078e00ff */
[----:B------:R-:W-:Y:S01]  /*5b00*/  ULOP3.LUT UR5, UR40, 0x2000000, URZ, 0xfc, !UPT ;  /* 0x0200000028057892 */ /* 0x000fe2000f8efc3f */
[----:B------:R-:W-:-:S03]  /*5b10*/  IMAD.MOV.U32 R29, RZ, RZ, -0x800000 ;  /* 0xff800000ff1d7424 */ /* 0x000fc600078e00ff */
[----:B------:R-:W-:-:S07]  /*5b20*/  UIMAD UR5, UR38, 0x600, UR5 ;  /* 0x00000600260578a4 */ /* 0x000fce000f8e0205 */
[----:B------:R-:W-:Y:S02]  /*5b30*/  UMOV UR10, UR5 ;  /* 0x00000005000a7c82 */ /* 0x000fe40008000000 */
[----:B------:R-:W-:Y:S01]  /*5b40*/  HGMMA.64x96x16.F32.BF16 R88, gdesc[UR8].tnspB, R88, gsb0 ;  /* 0x41600000085879f0 */ /* 0x000fe20008001858 */
[----:B------:R-:W-:Y:S01]  /*5b50*/  UIADD3 UR8, UR39, 0x2, URZ ;  /* 0x0000000227087890 */ /* 0x000fe2000fffe03f */
[----:B-1----:R-:W-:Y:S01]  /*5b60*/  FADD.FTZ R9, R9, R6 ;  /* 0x0000000609097221 */ /* 0x002fe20000010000 */
[----:B------:R-:W-:Y:S01]  /*5b70*/  UIADD3 UR10, UR5, 0x40, URZ ;  /* 0x00000040050a7890 */ /* 0x000fe2000fffe03f */
[----:B------:R-:W-:Y:S01]  /*5b80*/  UMOV UR9, 0x40000040 ;  /* 0x4000004000097882 */ /* 0x000fe20000000000 */
[----:B------:R-:W-:Y:S01]  /*5b90*/  UMOV UR11, 0x80000020 ;  /* 0x80000020000b7882 */ /* 0x000fe20000000000 */
[----:B0-----:R-:W-:Y:S02]  /*5ba0*/  FADD.FTZ R8, R4, R7 ;  /* 0x0000000704087221 */ /* 0x001fe40000010000 */
        /* <DEDUP_REMOVED lines=65> */
.L_x_10181:
        /* <DEDUP_REMOVED lines=55> */
[----:B------:R-:W-:Y:S01]  /*6330*/  VIADD R145, R145, 0x1 ;  /* 0x0000000191917836 */ /* 0x000fe20000000000 */
[----:B------:R-:W-:Y:S01]  /*6340*/  LOP3.LUT R2, R2, UR4, RZ, 0x3c, !PT ;  /* 0x0000000402027c12 */ /* 0x000fe2000f8e3cff */
[----:B------:R-:W-:-:S12]  /*6350*/  USEL UR38, UR38, URZ, UP0 ;  /* 0x0000003f26267287 */ /* 0x000fd80008000000 */
.L_x_10157:
[----:B------:R-:W0:Y:S08]  /*6360*/  S2UR UR41, SR_CgaCtaId ;  /* 0x00000000002979c3 */ /* 0x000e300000008800 */
[----:B------:R-:W-:Y:S06]  /*6370*/  BAR.SYNC.DEFER_BLOCKING 0x5, 0x200 ;  /* 0x0148000000007b1d */ /* 0x000fec0000010000 */
[----:B------:R-:W-:Y:S01]  /*6380*/  UMOV UR40, 0x400 ;  /* 0x0000040000287882 */ /* 0x000fe20000000000 */
[----:B------:R-:W-:Y:S01]  /*6390*/  BSSY B0, `(.L_x_10182) ;  /* 0x00001a0000007945 */ /* 0x000fe20003800000 */
[----:B0-----:R-:W-:-:S09]  /*63a0*/  ULEA UR40, UR41, UR40, 0x18 ;  /* 0x0000002829287291 */ /* 0x001fd2000f8ec03f */
[----:B------:R-:W0:Y:S01]  /*63b0*/  LDS.128 R32, [UR40+0x2d8d0] ;  /* 0x02d8d028ff207984 */ /* 0x000e220008000c00 */
[----:B------:R-:W-:Y:S06]  /*63c0*/  BAR.ARV 0x4, 0x200 ;  /* 0x0108000000007b1d */ /* 0x000fec0000002000 */
[----:B------:R-:W-:Y:S05]  /*63d0*/  @P0 BRA `(.L_x_10183) ;  /* 0x00000010001c0947 */ /* 0x000fea0003800000 */
[----:B------:R-:W1:Y:S08]  /*63e0*/  S2UR UR6, SR_SWINHI ;  /* 0x00000000000679c3 */ /* 0x000e700000002f00 */
[----:B------:R-:W-:Y:S01]  /*63f0*/  BAR.SYNC.DEFER_BLOCKING 0x1, 0x180 ;  /* 0x0046000000007b1d */ /* 0x000fe20000010000 */
[----:B------:R-:W-:Y:S02]  /*6400*/  F2FP.BF16.F32.PACK_AB R6, R51, R6 ;  /* 0x000000063306723e */ /* 0x000fe400000010ff */
[----:B------:R-:W-:-:S03]  /*6410*/  F2FP.BF16.F32.PACK_AB R26, R39, R26 ;  /* 0x0000001a271a723e */ /* 0x000fc600000010ff */
[----:B------:R-:W-:Y:S01]  /*6420*/  UMOV UR4, UR40 ;  /* 0x0000002800047c82 */ /* 0x000fe20008000000 */
[----:B-1----:R-:W-:Y:S01]  /*6430*/  UMOV UR5, UR6 ;  /* 0x0000000600057c82 */ /* 0x002fe20008000000 */
[----:B------:R-:W-:Y:S02]  /*6440*/  IMAD.U32 R20, RZ, RZ, UR4 ;  /* 0x00000004ff147e24 */ /* 0x000fe4000f8e00ff */
[----:B------:R-:W-:Y:S01]  /*6450*/  IMAD.U32 R21, RZ, RZ, UR5 ;  /* 0x00000005ff157e24 */ /* 0x000fe2000f8e00ff */
[----:B------:R-:W-:Y:S01]  /*6460*/  ULDC.64 UR4, c[0x0][0xc08] ;  /* 0x0003020000047ab9 */ /* 0x000fe20000000a00 */
[----:B------:R-:W-:-:S03]  /*6470*/  IMAD.WIDE R4, R152, 0x2, R20 ;  /* 0x0000000298047825 */ /* 0x000fc600078e0214 */
[C---:B------:R-:W-:Y:S02]  /*6480*/  IADD3 R75, P4, R4.reuse, 0x20, RZ ;  /* 0x00000020044b7810 */ /* 0x040fe40007f9e0ff */
[C---:B------:R-:W-:Y:S02]  /*6490*/  IADD3 R77, P3, R4.reuse, 0x3000, RZ ;  /* 0x00003000044d7810 */ /* 0x040fe40007f7e0ff */
[----:B------:R-:W-:Y:S01]  /*64a0*/  LOP3.LUT R9, R4, 0x180, RZ, 0xc0, !PT ;  /* 0x0000018004097812 */ /* 0x000fe200078ec0ff */
[--C-:B------:R-:W-:Y:S01]  /*64b0*/  IMAD.X R15, RZ, RZ, R5.reuse, P4 ;  /* 0x000000ffff0f7224 */ /* 0x100fe200020e0605 */
[----:B------:R-:W-:Y:S01]  /*64c0*/  LOP3.LUT R12, R75, 0x180, RZ, 0xc0, !PT ;  /* 0x000001804b0c7812 */ /* 0x000fe200078ec0ff */
[----:B------:R-:W-:Y:S01]  /*64d0*/  IMAD.X R13, RZ, RZ, R5, P3 ;  /* 0x000000ffff0d7224 */ /* 0x000fe200018e0605 */
[----:B0-----:R-:W-:Y:S02]  /*64e0*/  LOP3.LUT R32, R77, 0x180, RZ, 0xc0, !PT ;  /* 0x000001804d207812 */ /* 0x001fe400078ec0ff */
[----:B------:R-:W-:-:S02]  /*64f0*/  SHF.R.U64 R9, R9, 0x3, RZ ;  /* 0x0000000309097819 */ /* 0x000fc400000012ff */
[----:B------:R-:W-:Y:S02]  /*6500*/  SHF.R.U64 R12, R12, 0x3, RZ ;  /* 0x000000030c0c7819 */ /* 0x000fe400000012ff */
[C---:B------:R-:W-:Y:S02]  /*6510*/  IADD3 R79, P2, R4.reuse, 0x3020, RZ ;  /* 0x00003020044f7810 */ /* 0x040fe40007f5e0ff */
[C---:B------:R-:W-:Y:S02]  /*6520*/  IADD3 R81, P1, R4.reuse, 0x6000, RZ ;  /* 0x0000600004517810 */ /* 0x040fe40007f3e0ff */
[----:B------:R-:W-:Y:S02]  /*6530*/  IADD3 R72, P0, R4, 0x6020, RZ ;  /* 0x0000602004487810 */ /* 0x000fe40007f1e0ff */
[----:B------:R-:W-:Y:S02]  /*6540*/  SHF.R.U64 R32, R32, 0x3, RZ ;  /* 0x0000000320207819 */ /* 0x000fe400000012ff */
[----:B------:R-:W-:Y:S01]  /*6550*/  LOP3.LUT R4, R9, R4, RZ, 0x3c, !PT ;  /* 0x0000000409047212 */ /* 0x000fe200078e3cff */
[--C-:B------:R-:W-:Y:S01]  /*6560*/  IMAD.X R9, RZ, RZ, R5.reuse, P1 ;  /* 0x000000ffff097224 */ /* 0x100fe200008e0605 */
[----:B------:R-:W-:Y:S01]  /*6570*/  LOP3.LUT R14, R12, R75, RZ, 0x3c, !PT ;  /* 0x0000004b0c0e7212 */ /* 0x000fe200078e3cff */
[----:B------:R-:W-:Y:S01]  /*6580*/  IMAD.X R25, RZ, RZ, R5, P0 ;  /* 0x000000ffff197224 */ /* 0x000fe200000e0605 */
[----:B------:R-:W-:-:S02]  /*6590*/  LOP3.LUT R12, R32, R77, RZ, 0x3c, !PT ;  /* 0x0000004d200c7212 */ /* 0x000fc400078e3cff */
[----:B------:R-:W-:Y:S02]  /*65a0*/  MOV R32, R4 ;  /* 0x0000000400207202 */ /* 0x000fe40000000f00 */
[----:B------:R-:W-:Y:S02]  /*65b0*/  IADD3.X R11, RZ, R5, RZ, P2, !PT ;  /* 0x00000005ff0b7210 */ /* 0x000fe400017fe4ff */
[----:B------:R-:W-:Y:S02]  /*65c0*/  F2FP.BF16.F32.PACK_AB R4, R8, R7 ;  /* 0x000000070804723e */ /* 0x000fe400000010ff */
[----:B------:R-:W-:Y:S02]  /*65d0*/  F2FP.BF16.F32.PACK_AB R5, R24, R63 ;  /* 0x0000003f1805723e */ /* 0x000fe400000010ff */
[----:B------:R-:W-:Y:S01]  /*65e0*/  LOP3.LUT R8, R79, 0x180, RZ, 0xc0, !PT ;  /* 0x000001804f087812 */ /* 0x000fe200078ec0ff */
[----:B------:R-:W0:Y:S01]  /*65f0*/  LDC.64 R62, c[0x0][0xc00] ;  /* 0x00030000ff3e7b82 */ /* 0x000e220000000a00 */
[----:B------:R-:W-:-:S02]  /*6600*/  LOP3.LUT R24, R81, 0x180, RZ, 0xc0, !PT ;  /* 0x0000018051187812 */ /* 0x000fc400078ec0ff */
[----:B------:R-:W-:Y:S02]  /*6610*/  LOP3.LUT R51, R72, 0x180, RZ, 0xc0, !PT ;  /* 0x0000018048337812 */ /* 0x000fe400078ec0ff */
[----:B------:R-:W-:Y:S02]  /*6620*/  SHF.R.U64 R8, R8, 0x3, RZ ;  /* 0x0000000308087819 */ /* 0x000fe400000012ff */
[----:B------:R-:W-:Y:S02]  /*6630*/  SHF.R.U64 R24, R24, 0x3, RZ ;  /* 0x0000000318187819 */ /* 0x000fe400000012ff */
[----:B------:R-:W-:Y:S02]  /*6640*/  F2FP.BF16.F32.PACK_AB R7, R10, R73 ;  /* 0x000000490a07723e */ /* 0x000fe400000010ff */
[----:B------:R-:W-:Y:S02]  /*6650*/  SHF.R.U64 R51, R51, 0x3, RZ ;  /* 0x0000000333337819 */ /* 0x000fe400000012ff */
[----:B------:R-:W-:Y:S01]  /*6660*/  LOP3.LUT R10, R8, R79, RZ, 0x3c, !PT ;  /* 0x0000004f080a7212 */ /* 0x000fe200078e3cff */
[----:B------:R1:W-:Y:S01]  /*6670*/  STSM.16.M88.4 [R32], R4 ;  /* 0x0000000420007844 */ /* 0x0003e20000000200 */
[----:B------:R-:W-:-:S02]  /*6680*/  LOP3.LUT R8, R24, R81, RZ, 0x3c, !PT ;  /* 0x0000005118087212 */ /* 0x000fc400078e3cff */
[----:B------:R-:W-:Y:S02]  /*6690*/  LOP3.LUT R24, R51, R72, RZ, 0x3c, !PT ;  /* 0x0000004833187212 */ /* 0x000fe400078e3cff */
[----:B------:R-:W-:Y:S02]  /*66a0*/  MOV R72, R10 ;  /* 0x0000000a00487202 */ /* 0x000fe40000000f00 */
[----:B------:R-:W-:Y:S02]  /*66b0*/  MOV R51, R8 ;  /* 0x0000000800337202 */ /* 0x000fe40000000f00 */
[----:B------:R-:W-:Y:S02]  /*66c0*/  MOV R74, R14 ;  /* 0x0000000e004a7202 */ /* 0x000fe40000000f00 */
[----:B------:R-:W-:Y:S02]  /*66d0*/  F2FP.BF16.F32.PACK_AB R8, R48, R31 ;  /* 0x0000001f3008723e */ /* 0x000fe400000010ff */
[----:B------:R-:W-:-:S02]  /*66e0*/  F2FP.BF16.F32.PACK_AB R9, R70, R71 ;  /* 0x000000474609723e */ /* 0x000fc400000010ff */
[----:B------:R-:W-:Y:S02]  /*66f0*/  F2FP.BF16.F32.PACK_AB R10, R49, R30 ;  /* 0x0000001e310a723e */ /* 0x000fe400000010ff */
[----:B------:R-:W-:Y:S01]  /*6700*/  F2FP.BF16.F32.PACK_AB R11, R68, R69 ;  /* 0x00000045440b723e */ /* 0x000fe200000010ff */
[----:B------:R-:W2:Y:S01]  /*6710*/  LDC.64 R30, c[0x0][0xc00] ;  /* 0x00030000ff1e7b82 */ /* 0x000ea20000000a00 */
[----:B------:R-:W-:Y:S02]  /*6720*/  MOV R73, R12 ;  /* 0x0000000c00497202 */ /* 0x000fe40000000f00 */
[----:B------:R-:W-:Y:S01]  /*6730*/  F2FP.BF16.F32.PACK_AB R12, R46, R43 ;  /* 0x0000002b2e0c723e */ /* 0x000fe200000010ff */
[----:B------:R3:W-:Y:S01]  /*6740*/  STSM.16.M88.4 [R74], R8 ;  /* 0x000000084a007844 */ /* 0x0007e20000000200 */
[----:B------:R-:W-:Y:S02]  /*6750*/  F2FP.BF16.F32.PACK_AB R13, R66, R67 ;  /* 0x00000043420d723e */ /* 0x000fe400000010ff */
[----:B------:R-:W-:-:S02]  /*6760*/  F2FP.BF16.F32.PACK_AB R14, R47, R44 ;  /* 0x0000002c2f0e723e */ /* 0x000fc400000010ff */
[----:B------:R-:W-:Y:S02]  /*6770*/  F2FP.BF16.F32.PACK_AB R15, R64, R65 ;  /* 0x00000041400f723e */ /* 0x000fe400000010ff */
[----:B-1----:R-:W-:Y:S02]  /*6780*/  MOV R32, R24 ;  /* 0x0000001800207202 */ /* 0x002fe40000000f00 */
[----:B------:R-:W-:Y:S01]  /*6790*/  F2FP.BF16.F32.PACK_AB R4, R42, R37 ;  /* 0x000000252a04723e */ /* 0x000fe200000010ff */
[----:B------:R-:W-:Y:S01]  /*67a0*/  STSM.16.M88.4 [R73], R12 ;  /* 0x0000000c49007844 */ /* 0x000fe20000000200 */
[----:B------:R-:W-:Y:S02]  /*67b0*/  F2FP.BF16.F32.PACK_AB R5, R60, R61 ;  /* 0x0000003d3c05723e */ /* 0x000fe400000010ff */
[----:B------:R-:W-:Y:S02]  /*67c0*/  F2FP.BF16.F32.PACK_AB R6, R41, R36 ;  /* 0x000000242906723e */ /* 0x000fe400000010ff */
[----:B------:R-:W-:-:S02]  /*67d0*/  F2FP.BF16.F32.PACK_AB R7, R58, R59 ;  /* 0x0000003b3a07723e */ /* 0x000fc400000010ff */
[----:B------:R-:W-:Y:S02]  /*67e0*/  F2FP.BF16.F32.PACK_AB R24, R38, R27 ;  /* 0x0000001b2618723e */ /* 0x000fe400000010ff */
[----:B------:R-:W-:Y:S01]  /*67f0*/  F2FP.BF16.F32.PACK_AB R25, R56, R57 ;  /* 0x000000393819723e */ /* 0x000fe200000010ff */
[----:B------:R1:W-:Y:S01]  /*6800*/  STSM.16.M88.4 [R72], R4 ;  /* 0x0000000448007844 */ /* 0x0003e20000000200 */
[----:B------:R-:W-:Y:S01]  /*6810*/  F2FP.BF16.F32.PACK_AB R27, R54, R55 ;  /* 0x00000037361b723e */ /* 0x000fe200000010ff */
[----:B--2---:R-:W-:Y:S01]  /*6820*/  IMAD.WIDE R30, R136, 0x4, R30 ;  /* 0x00000004881e7825 */ /* 0x004fe200078e021e */
[----:B---3--:R-:W-:Y:S02]  /*6830*/  F2FP.BF16.F32.PACK_AB R8, R40, R3 ;  /* 0x000000032808723e */ /* 0x008fe400000010ff */
[----:B------:R-:W-:Y:S01]  /*6840*/  F2FP.BF16.F32.PACK_AB R9, R52, R53 ;  /* 0x000000353409723e */ /* 0x000fe200000010ff */
[----:B------:R2:W-:Y:S01]  /*6850*/  STSM.16.M88.4 [R51], R24 ;  /* 0x0000001833007844 */ /* 0x0005e20000000200 */
[----:B------:R-:W-:Y:S01]  /*6860*/  F2FP.BF16.F32.PACK_AB R10, R45, R0 ;  /* 0x000000002d0a723e */ /* 0x000fe200000010ff */
[----:B------:R-:W-:Y:S01]  /*6870*/  IMAD.MOV.U32 R3, RZ, RZ, RZ ;  /* 0x000000ffff037224 */ /* 0x000fe200078e00ff */
[----:B------:R-:W-:Y:S01]  /*6880*/  F2FP.BF16.F32.PACK_AB R11, R135, R50 ;  /* 0x00000032870b723e */ /* 0x000fe200000010ff */
[----:B------:R-:W3:Y:S01]  /*6890*/  LDC R0, c[0x0][0xbe8] ;  /* 0x0002fa00ff007b82 */ /* 0x000ee20000000800 */
[----:B------:R-:W-:-:S02]  /*68a0*/  ISETP.NE.U32.AND P2, PT, RZ, UR4, PT ;  /* 0x00000004ff007c0c */ /* 0x000fc4000bf45070 */
[----:B0-----:R-:W-:Y:S01]  /*68b0*/  ISETP.NE.U32.AND P0, PT, R62, RZ, PT ;  /* 0x000000ff3e00720c */ /* 0x001fe20003f05070 */
[----:B------:R2:W-:Y:S04]  /*68c0*/  STSM.16.M88.4 [R32], R8 ;  /* 0x0000000820007844 */ /* 0x0005e80000000200 */
[----:B------:R-:W-:Y:S01]  /*68d0*/  BAR.SYNC.DEFER_BLOCKING 0x1, 0x180 ;  /* 0x0046000000007b1d */ /* 0x000fe20000010000 */
[----:B------:R-:W-:Y:S02]  /*68e0*/  ISETP.NE.AND.EX P2, PT, RZ, UR5, PT, P2 ;  /* 0x00000005ff007c0c */ /* 0x000fe4000bf45320 */
[----:B------:R-:W-:-:S11]  /*68f0*/  ISETP.NE.AND.EX P0, PT, R63, RZ, PT, P0 ;  /* 0x000000ff3f00720c */ /* 0x000fd60003f05300 */
[C---:B-1----:R-:W-:Y:S01]  /*6900*/  @P2 LEA R4, P3, R136.reuse, UR4, 0x2 ;  /* 0x0000000488042c11 */ /* 0x042fe2000f8610ff */
[----:B------:R-:W-:Y:S02]  /*6910*/  ULDC UR4, c[0x0][0xa88] ;  /* 0x0002a20000047ab9 */ /* 0x000fe40000000800 */
[----:B------:R-:W-:Y:S01]  /*6920*/  IMAD.U32 R7, RZ, RZ, UR4 ;  /* 0x00000004ff077e24 */ /* 0x000fe2000f8e00ff */
[----:B------:R-:W-:Y:S01]  /*6930*/  @P2 LEA.HI.X R5, R136, UR5, R141, 0x2, P3 ;  /* 0x0000000588052c11 */ /* 0x000fe200098f148d */
[----:B------:R2:W5:Y:S01]  /*6940*/  @P0 LDG.E R3, desc[UR36][R30.64] ;  /* 0x000000241e030981 */ /* 0x000562000c1e1900 */
[----:B---3--:R-:W-:Y:S01]  /*6950*/  ISETP.NE.AND P1, PT, R0, 0x1, PT ;  /* 0x000000010000780c */ /* 0x008fe20003f25270 */
[----:B------:R-:W-:Y:S02]  /*6960*/  IMAD R15, R139, 0xc0, R150 ;  /* 0x000000c08b0f7824 */ /* 0x000fe400078e0296 */
[----:B------:R2:W5:Y:S10]  /*6970*/  @P2 LDG.E R7, desc[UR36][R4.64] ;  /* 0x0000002404072981 */ /* 0x000574000c1e1900 */
[----:B------:R-:W0:Y:S08]  /*6980*/  @P1 LDC R12, c[0x0][0xbec] ;  /* 0x0002fb00ff0c1b82 */ /* 0x000e300000000800 */
[----:B------:R-:W1:Y:S01]  /*6990*/  @P1 LDC R13, c[0x0][0xbf0] ;  /* 0x0002fc00ff0d1b82 */ /* 0x000e620000000800 */
[----:B--2---:R-:W-:Y:S05]  /*69a0*/  @P2 BRA `(.L_x_10184) ;  /* 0x0000000000102947 */ /* 0x004fea0003800000 */
[----:B------:R-:W-:Y:S05]  /*69b0*/  @!P0 BRA `(.L_x_10184) ;  /* 0x00000000000c8947 */ /* 0x000fea0003800000 */
[----:B------:R-:W2:Y:S04]  /*69c0*/  LDG.E R4, desc[UR36][R30.64] ;  /* 0x000000241e047981 */ /* 0x000ea8000c1e1900 */
[----:B-----5:R-:W2:Y:S02]  /*69d0*/  LDG.E R7, desc[UR36][R30.64+0x4] ;  /* 0x000004241e077981 */ /* 0x020ea4000c1e1900 */
[----:B--2---:R-:W-:-:S07]  /*69e0*/  IMAD.IADD R7, R7, 0x1, -R4 ;  /* 0x0000000107077824 */ /* 0x004fce00078e0a04 */
.L_x_10184:
[----:B------:R-:W-:Y:S01]  /*69f0*/  SHF.R.S32.HI R32, RZ, 0x1f, R138 ;  /* 0x0000001fff207819 */ /* 0x000fe2000001148a */
[----:B0-----:R-:W-:Y:S01]  /*6a00*/  @P1 IMAD.HI.U32 R4, R15, R12, RZ ;  /* 0x0000000c0f041227 */ /* 0x001fe200078e00ff */
[----:B------:R-:W-:Y:S01]  /*6a10*/  ULDC.64 UR4, c[0x0][0xb90] ;  /* 0x0002e40000047ab9 */ /* 0x000fe20000000a00 */
[--C-:B-----5:R-:W-:Y:S01]  /*6a20*/  SHF.R.S32.HI R31, RZ, 0x1f, R3.reuse ;  /* 0x0000001fff1f7819 */ /* 0x120fe20000011403 */
[----:B------:R-:W0:Y:S01]  /*6a30*/  @P1 LDC R53, c[0x0][0xbec] ;  /* 0x0002fb00ff351b82 */ /* 0x000e220000000800 */
[----:B------:R-:W-:Y:S01]  /*6a40*/  IMAD R5, R32, UR4, RZ ;  /* 0x0000000420057c24 */ /* 0x000fe2000f8e02ff */
[----:B------:R-:W-:Y:S01]  /*6a50*/  SEL R141, R141, RZ, !P0 ;  /* 0x000000ff8d8d7207 */ /* 0x000fe20004000000 */
[----:B------:R-:W-:Y:S01]  /*6a60*/  IMAD.MOV.U32 R30, RZ, RZ, R3 ;  /* 0x000000ffff1e7224 */ /* 0x000fe200078e0003 */
[----:B------:R-:W-:Y:S01]  /*6a70*/  SEL R49, R136, RZ, !P0 ;  /* 0x000000ff88317207 */ /* 0x000fe20004000000 */
[----:B------:R-:W-:Y:S01]  /*6a80*/  IMAD.MOV.U32 R9, RZ, RZ, R15 ;  /* 0x000000ffff097224 */ /* 0x000fe200078e000f */
[----:B-1----:R-:W-:Y:S01]  /*6a90*/  @P1 SHF.R.U32.HI R9, RZ, R13, R4 ;  /* 0x0000000dff091219 */ /* 0x002fe20000011604 */
[C---:B------:R-:W-:Y:S01]  /*6aa0*/  IMAD R13, R138.reuse, UR5, R5 ;  /* 0x000000058a0d7c24 */ /* 0x040fe2000f8e0205 */
[----:B------:R-:W-:Y:S01]  /*6ab0*/  ULDC.64 UR6, c[0x0][0xa80] ;  /* 0x0002a00000067ab9 */ /* 0x000fe20000000a00 */
[----:B------:R-:W-:Y:S01]  /*6ac0*/  IMAD.WIDE.U32 R4, R138, UR4, R30 ;  /* 0x000000048a047c25 */ /* 0x000fe2000f8e001e */
[----:B------:R-:W-:-:S03]  /*6ad0*/  ULDC.64 UR4, c[0x0][0xb98] ;  /* 0x0002e60000047ab9 */ /* 0x000fc60000000a00 */
[----:B------:R-:W-:Y:S01]  /*6ae0*/  IMAD R11, R144, 0x20, R137 ;  /* 0x00000020900b7824 */ /* 0x000fe200078e0289 */
[----:B------:R-:W-:Y:S01]  /*6af0*/  IADD3 R5, R5, R13, RZ ;  /* 0x0000000d05057210 */ /* 0x000fe20007ffe0ff */
[----:B------:R-:W-:Y:S01]  /*6b00*/  IMAD R6, R141, UR4, RZ ;  /* 0x000000048d067c24 */ /* 0x000fe2000f8e02ff */
[----:B------:R-:W-:Y:S01]  /*6b10*/  SHF.R.S32.HI R13, RZ, 0x1f, R9 ;  /* 0x0000001fff0d7819 */ /* 0x000fe20000011409 */
[----:B------:R-:W-:-:S04]  /*6b20*/  IMAD.WIDE R20, R11, 0x2, R20 ;  /* 0x000000020b147825 */ /* 0x000fc800078e0214 */
[----:B------:R-:W-:Y:S01]  /*6b30*/  IMAD.MOV R11, RZ, RZ, -R9 ;  /* 0x000000ffff0b7224 */ /* 0x000fe200078e0a09 */
[C---:B------:R-:W-:Y:S01]  /*6b40*/  IADD3 R25, P6, R20.reuse, 0x3000, RZ ;  /* 0x0000300014197810 */ /* 0x040fe20007fde0ff */
[----:B------:R-:W-:Y:S01]  /*6b50*/  IMAD.WIDE.U32 R4, R49, UR4, R4 ;  /* 0x0000000431047c25 */ /* 0x000fe2000f8e0004 */
[----:B------:R-:W-:Y:S02]  /*6b60*/  IADD3 R37, P4, R20, 0x6000, RZ ;  /* 0x0000600014257810 */ /* 0x000fe40007f9e0ff */
[----:B------:R-:W-:Y:S01]  /*6b70*/  LOP3.LUT R24, R25, 0x180, RZ, 0xc0, !PT ;  /* 0x0000018019187812 */ /* 0x000fe200078ec0ff */
[----:B------:R-:W-:Y:S01]  /*6b80*/  IMAD R11, R0, R11, R15 ;  /* 0x0000000b000b7224 */ /* 0x000fe200078e020f */
[----:B------:R-:W-:Y:S01]  /*6b90*/  IADD3 R4, P0, R9, R4, RZ ;  /* 0x0000000409047210 */ /* 0x000fe20007f1e0ff */
[----:B------:R-:W-:Y:S01]  /*6ba0*/  IMAD R10, R49, UR5, R6 ;  /* 0x00000005310a7c24 */ /* 0x000fe2000f8e0206 */
[----:B------:R-:W-:Y:S01]  /*6bb0*/  IADD3 R15, P2, R20, 0x1800, RZ ;  /* 0x00001800140f7810 */ /* 0x000fe20007f5e0ff */
[----:B------:R-:W-:Y:S01]  /*6bc0*/  ULDC.64 UR4, c[0x0][0xb88] ;  /* 0x0002e20000047ab9 */ /* 0x000fe20000000a00 */
[----:B------:R-:W-:Y:S01]  /*6bd0*/  SHF.R.S32.HI R6, RZ, 0x1f, R11 ;  /* 0x0000001fff067819 */ /* 0x000fe2000001140b */
[----:B------:R-:W-:Y:S01]  /*6be0*/  IMAD R14, R139, 0xc0, R148 ;  /* 0x000000c08b0e7824 */ /* 0x000fe200078e0294 */
[----:B------:R-:W-:Y:S01]  /*6bf0*/  IADD3.X R5, R13, R5, R10, P0, !PT ;  /* 0x000000050d057210 */ /* 0x000fe200007fe40a */
[----:B------:R-:W-:Y:S01]  /*6c00*/  IMAD R51, R7, R0, RZ ;  /* 0x0000000007337224 */ /* 0x000fe200078e02ff */
[----:B------:R-:W-:Y:S01]  /*6c10*/  LOP3.LUT R8, R15, 0x180, RZ, 0xc0, !PT ;  /* 0x000001800f087812 */ /* 0x000fe200078ec0ff */
[----:B------:R-:W-:Y:S01]  /*6c20*/  IMAD R12, R6, UR4, RZ ;  /* 0x00000004060c7c24 */ /* 0x000fe2000f8e02ff */
[----:B------:R-:W-:Y:S01]  /*6c30*/  IADD3 R13, P5, R20, 0x4800, RZ ;  /* 0x00004800140d7810 */ /* 0x000fe20007fbe0ff */
[----:B------:R-:W-:Y:S01]  /*6c40*/  IMAD.WIDE.U32 R4, R11, UR4, R4 ;  /* 0x000000040b047c25 */ /* 0x000fe2000f8e0004 */
[----:B------:R-:W-:-:S02]  /*6c50*/  SHF.R.U64 R8, R8, 0x3, RZ ;  /* 0x0000000308087819 */ /* 0x000fc400000012ff */
[----:B------:R-:W-:Y:S01]  /*6c60*/  LOP3.LUT R36, R37, 0x180, RZ, 0xc0, !PT ;  /* 0x0000018025247812 */ /* 0x000fe200078ec0ff */
[----:B------:R-:W-:Y:S01]  /*6c70*/  IMAD R9, R11, UR5, R12 ;  /* 0x000000050b097c24 */ /* 0x000fe2000f8e020c */
[----:B------:R-:W-:Y:S01]  /*6c80*/  ULDC.64 UR4, c[0x0][0xb50] ;  /* 0x0002d40000047ab9 */ /* 0x000fe20000000a00 */
[----:B------:R-:W-:Y:S01]  /*6c90*/  LOP3.LUT R6, R8, R15, RZ, 0x3c, !PT ;  /* 0x0000000f08067212 */ /* 0x000fe200078e3cff */
[----:B------:R-:W-:Y:S01]  /*6ca0*/  IMAD.X R7, RZ, RZ, R21, P2 ;  /* 0x000000ffff077224 */ /* 0x000fe200010e0615 */
[----:B------:R-:W-:Y:S01]  /*6cb0*/  LEA R8, P0, R4, UR4, 0x2 ;  /* 0x0000000404087c11 */ /* 0x000fe2000f8010ff */
[----:B------:R-:W-:Y:S01]  /*6cc0*/  IMAD.IADD R5, R5, 0x1, R9 ;  /* 0x0000000105057824 */ /* 0x000fe200078e0209 */
[----:B------:R-:W-:Y:S02]  /*6cd0*/  LOP3.LUT R9, R20, 0x180, RZ, 0xc0, !PT ;  /* 0x0000018014097812 */ /* 0x000fe400078ec0ff */
[----:B------:R-:W-:Y:S01]  /*6ce0*/  LOP3.LUT R12, R13, 0x180, RZ, 0xc0, !PT ;  /* 0x000001800d0c7812 */ /* 0x000fe200078ec0ff */
[----:B------:R-:W-:Y:S01]  /*6cf0*/  SHFL.IDX PT, R44, R8, RZ, 0x1c1f ;  /* 0x001c1fff082c7589 */ /* 0x000fe200000e0000 */
[----:B------:R-:W-:Y:S01]  /*6d00*/  LEA.HI.X R10, R4, UR5, R5, 0x2, P0 ;  /* 0x00000005040a7c11 */ /* 0x000fe200080f1405 */
[----:B------:R-:W-:Y:S01]  /*6d10*/  VIADD R4, R14, 0x8 ;  /* 0x000000080e047836 */ /* 0x000fe20000000000 */
[----:B------:R-:W-:Y:S01]  /*6d20*/  LOP3.LUT P0, RZ, R146, 0x3, RZ, 0xc0, !PT ;  /* 0x0000000392ff7812 */ /* 0x000fe2000780c0ff */
[----:B------:R-:W-:Y:S01]  /*6d30*/  SHFL.IDX PT, R46, R8, 0x1, 0x1c1f ;  /* 0x003c1f00082e7f89 */ /* 0x000fe200000e0000 */
[----:B------:R-:W-:Y:S01]  /*6d40*/  SHF.R.U64 R9, R9, 0x3, RZ ;  /* 0x0000000309097819 */ /* 0x000fe200000012ff */
[----:B------:R-:W-:Y:S01]  /*6d50*/  ULDC.64 UR4, c[0x0][0xaa0] ;  /* 0x0002a80000047ab9 */ /* 0x000fe20000000a00 */
[-C--:B------:R-:W-:Y:S01]  /*6d60*/  ISETP.GE.OR P2, PT, R14, R51.reuse, P0 ;  /* 0x000000330e00720c */ /* 0x080fe20000746670 */
[----:B------:R-:W1:Y:S01]  /*6d70*/  SHFL.IDX PT, R45, R10, RZ, 0x1c1f ;  /* 0x001c1fff0a2d7589 */ /* 0x000e6200000e0000 */
[----:B------:R-:W-:-:S02]  /*6d80*/  ISETP.GE.OR P0, PT, R4, R51, P0 ;  /* 0x000000330400720c */ /* 0x000fc40000706670 */
[----:B------:R-:W-:Y:S01]  /*6d90*/  IADD3 R5, P3, R20, 0x7800, RZ ;  /* 0x0000780014057810 */ /* 0x000fe20007f7e0ff */
[----:B------:R-:W2:Y:S01]  /*6da0*/  SHFL.IDX PT, R47, R10, 0x1, 0x1c1f ;  /* 0x003c1f000a2f7f89 */ /* 0x000ea200000e0000 */
[----:B------:R-:W-:Y:S01]  /*6db0*/  IMAD R30, R31, UR4, RZ ;  /* 0x000000041f1e7c24 */ /* 0x000fe2000f8e02ff */
[----:B------:R-:W-:Y:S02]  /*6dc0*/  SHF.R.U64 R24, R24, 0x3, RZ ;  /* 0x0000000318187819 */ /* 0x000fe400000012ff */
[----:B------:R-:W-:Y:S02]  /*6dd0*/  SHF.R.U64 R12, R12, 0x3, RZ ;  /* 0x000000030c0c7819 */ /* 0x000fe400000012ff */
[----:B------:R-:W-:Y:S02]  /*6de0*/  SHF.R.U64 R36, R36, 0x3, RZ ;  /* 0x0000000324247819 */ /* 0x000fe400000012ff */
[----:B------:R-:W-:Y:S01]  /*6df0*/  LOP3.LUT R20, R9, R20, RZ, 0x3c, !PT ;  /* 0x0000001409147212 */ /* 0x000fe200078e3cff */
[----:B------:R-:W-:Y:S01]  /*6e00*/  IMAD R31, R3, UR5, R30 ;  /* 0x00000005031f7c24 */ /* 0x000fe2000f8e021e */
[----:B------:R-:W-:Y:S01]  /*6e10*/  LOP3.LUT R24, R24, R25, RZ, 0x3c, !PT ;  /* 0x0000001918187212 */ /* 0x000fe200078e3cff */
[----:B-1----:R1:W-:Y:S01]  /*6e20*/  @!P2 ST.E desc[UR36][R44.64], R28 ;  /* 0x0000001c2c00a985 */ /* 0x0023e2000c101924 */
[----:B------:R-:W-:Y:S01]  /*6e30*/  LOP3.LUT R12, R12, R13, RZ, 0x3c, !PT ;  /* 0x0000000d0c0c7212 */ /* 0x000fe200078e3cff */
[----:B------:R-:W-:Y:S01]  /*6e40*/  IMAD R30, R143, 0x60, R144 ;  /* 0x000000608f1e7824 */ /* 0x000fe200078e0290 */
[----:B------:R-:W-:Y:S01]  /*6e50*/  LOP3.LUT R36, R36, R37, RZ, 0x3c, !PT ;  /* 0x0000002524247212 */ /* 0x000fe200078e3cff */
[----:B--2---:R2:W-:Y:S01]  /*6e60*/  @!P0 ST.E desc[UR36][R46.64], R29 ;  /* 0x0000001d2e008985 */ /* 0x0045e2000c101924 */
[--C-:B------:R-:W-:Y:S01]  /*6e70*/  IMAD.X R25, RZ, RZ, R21.reuse, P6 ;  /* 0x000000ffff197224 */ /* 0x100fe200030e0615 */
[----:B------:R-:W-:Y:S01]  /*6e80*/  LOP3.LUT R4, R5, 0x180, RZ, 0xc0, !PT ;  /* 0x0000018005047812 */ /* 0x000fe200078ec0ff */
[--C-:B------:R-:W-:Y:S01]  /*6e90*/  IMAD.X R13, RZ, RZ, R21.reuse, P5 ;  /* 0x000000ffff0d7224 */ /* 0x100fe200028e0615 */
[----:B------:R3:W5:Y:S01]  /*6ea0*/  LD.E.128 R8, desc[UR36][R20.64] ;  /* 0x0000002414087980 */ /* 0x000762000c101d00 */
[--C-:B------:R-:W-:Y:S01]  /*6eb0*/  IMAD.X R37, RZ, RZ, R21.reuse, P4 ;  /* 0x000000ffff257224 */ /* 0x100fe200020e0615 */
[----:B------:R-:W-:Y:S01]  /*6ec0*/  SHF.R.U64 R4, R4, 0x3, RZ ;  /* 0x0000000304047819 */ /* 0x000fe200000012ff */
[----:B------:R-:W-:Y:S01]  /*6ed0*/  IMAD.X R41, RZ, RZ, R21, P3 ;  /* 0x000000ffff297224 */ /* 0x000fe200018e0615 */
[----:B-1----:R-:W1:Y:S01]  /*6ee0*/  @P1 LDC R45, c[0x0][0xbf0] ;  /* 0x0002fc00ff2d1b82 */ /* 0x002e620000000800 */
[----:B------:R-:W-:Y:S01]  /*6ef0*/  IMAD R30, R139, 0xc0, R30 ;  /* 0x000000c08b1e7824 */ /* 0x000fe200078e021e */
[----:B------:R-:W-:Y:S01]  /*6f00*/  LOP3.LUT R40, R4, R5, RZ, 0x3c, !PT ;  /* 0x0000000504287212 */ /* 0x000fe200078e3cff */
[----:B------:R-:W5:Y:S01]  /*6f10*/  LD.E.128 R24, desc[UR36][R24.64] ;  /* 0x0000002418187980 */ /* 0x000f62000c101d00 */
[----:B--2---:R-:W-:Y:S01]  /*6f20*/  IMAD.WIDE.U32 R28, R3, UR4, RZ ;  /* 0x00000004031c7c25 */ /* 0x004fe2000f8e00ff */
[----:B------:R-:W-:-:S02]  /*6f30*/  ULDC.64 UR4, c[0x0][0xae8] ;  /* 0x0002ba0000047ab9 */ /* 0x000fc40000000a00 */
[----:B------:R-:W5:Y:S01]  /*6f40*/  LD.E.128 R4, desc[UR36][R6.64] ;  /* 0x0000002406047980 */ /* 0x000f62000c101d00 */
[----:B---3--:R-:W-:Y:S02]  /*6f50*/  IMAD.IADD R21, R29, 0x1, R31 ;  /* 0x000000011d157824 */ /* 0x008fe400078e021f */
[----:B------:R-:W-:Y:S01]  /*6f60*/  IMAD R3, R32, UR4, RZ ;  /* 0x0000000420037c24 */ /* 0x000fe2000f8e02ff */
[----:B------:R-:W5:Y:S01]  /*6f70*/  LD.E.128 R12, desc[UR36][R12.64] ;  /* 0x000000240c0c7980 */ /* 0x000f62000c101d00 */
[----:B------:R-:W-:Y:S02]  /*6f80*/  IMAD.MOV.U32 R20, RZ, RZ, R28 ;  /* 0x000000ffff147224 */ /* 0x000fe400078e001c */
[C---:B------:R-:W-:Y:S01]  /*6f90*/  IMAD R3, R138.reuse, UR5, R3 ;  /* 0x000000058a037c24 */ /* 0x040fe2000f8e0203 */
[----:B------:R-:W5:Y:S01]  /*6fa0*/  LD.E.128 R36, desc[UR36][R36.64] ;  /* 0x0000002424247980 */ /* 0x000f62000c101d00 */
[----:B------:R-:W-:Y:S01]  /*6fb0*/  IMAD.WIDE.U32 R20, R138, UR4, R20 ;  /* 0x000000048a147c25 */ /* 0x000fe2000f8e0014 */
[----:B------:R-:W-:-:S02]  /*6fc0*/  ULDC.64 UR4, c[0x0][0xaf0] ;  /* 0x0002bc0000047ab9 */ /* 0x000fc40000000a00 */
[----:B------:R-:W5:Y:S01]  /*6fd0*/  LD.E.128 R40, desc[UR36][R40.64] ;  /* 0x0000002428287980 */ /* 0x000f62000c101d00 */
[----:B0-----:R-:W-:Y:S01]  /*6fe0*/  @P1 IMAD.HI.U32 R28, R30, R53, RZ ;  /* 0x000000351e1c1227 */ /* 0x001fe200078e00ff */
[----:B------:R-:W-:Y:S01]  /*6ff0*/  IADD3 R21, R21, R3, RZ ;  /* 0x0000000315157210 */ /* 0x000fe20007ffe0ff */
[----:B------:R-:W-:Y:S01]  /*7000*/  @!PT LDS RZ, [RZ] ;  /* 0x00000000fffff984 */ /* 0x000fe20000000800 */
[----:B------:R-:W-:Y:S01]  /*7010*/  @!PT LDS RZ, [RZ] ;  /* 0x00000000fffff984 */ /* 0x000fe20000000800 */
[----:B------:R-:W-:Y:S01]  /*7020*/  @!PT LDS RZ, [RZ] ;  /* 0x00000000fffff984 */ /* 0x000fe20000000800 */
[----:B------:R-:W-:Y:S01]  /*7030*/  @!PT LDS RZ, [RZ] ;  /* 0x00000000fffff984 */ /* 0x000fe20000000800 */
[----:B------:R0:W-:Y:S06]  /*7040*/  MEMBAR.ALL.CTA ;  /* 0x0000000000007992 */ /* 0x0001ec0000008000 */
[----:B0-----:R-:W0:Y:S01]  /*7050*/  FENCE.VIEW.ASYNC.S ;  /* 0x00000000000073c6 */ /* 0x001e220000000000 */
[----:B------:R-:W-:Y:S01]  /*7060*/  IMAD.MOV.U32 R3, RZ, RZ, R30 ;  /* 0x000000ffff037224 */ /* 0x000fe200078e001e */
[----:B-1----:R-:W-:Y:S01]  /*7070*/  @P1 SHF.R.U32.HI R3, RZ, R45, R28 ;  /* 0x0000002dff031219 */ /* 0x002fe2000001161c */
[----:B------:R-:W-:-:S02]  /*7080*/  IMAD R29, R141, UR4, RZ ;  /* 0x000000048d1d7c24 */ /* 0x000fc4000f8e02ff */
[----:B------:R-:W-:Y:S01]  /*7090*/  IMAD.WIDE.U32 R20, R49, UR4, R20 ;  /* 0x0000000431147c25 */ /* 0x000fe2000f8e0014 */
[----:B------:R-:W-:-:S03]  /*70a0*/  SHF.R.S32.HI R28, RZ, 0x1f, R3 ;  /* 0x0000001fff1c7819 */ /* 0x000fc60000011403 */
[----:B------:R-:W-:Y:S01]  /*70b0*/  IMAD R29, R49, UR5, R29 ;  /* 0x00000005311d7c24 */ /* 0x000fe2000f8e021d */
[----:B------:R-:W-:Y:S01]  /*70c0*/  ULDC.64 UR4, c[0x0][0xae0] ;  /* 0x0002b80000047ab9 */ /* 0x000fe20000000a00 */
[----:B------:R-:W-:Y:S02]  /*70d0*/  IMAD.MOV R31, RZ, RZ, -R3 ;  /* 0x000000ffff1f7224 */ /* 0x000fe400078e0a03 */
[----:B------:R-:W-:Y:S02]  /*70e0*/  IMAD.IADD R21, R21, 0x1, R29 ;  /* 0x0000000115157824 */ /* 0x000fe400078e021d */
[----:B------:R-:W-:Y:S02]  /*70f0*/  IMAD R29, R0, R31, R30 ;  /* 0x0000001f001d7224 */ /* 0x000fe400078e021e */
[----:B------:R-:W-:-:S03]  /*7100*/  IMAD R28, R28, UR4, RZ ;  /* 0x000000041c1c7c24 */ /* 0x000fc6000f8e02ff */
[----:B------:R-:W-:Y:S01]  /*7110*/  SHF.R.S32.HI R0, RZ, 0x1f, R29 ;  /* 0x0000001fff007819 */ /* 0x000fe2000001141d */
[C---:B------:R-:W-:Y:S02]  /*7120*/  IMAD R31, R3.reuse, UR5, R28 ;  /* 0x00000005031f7c24 */ /* 0x040fe4000f8e021c */
[----:B------:R-:W-:Y:S01]  /*7130*/  IMAD.WIDE.U32 R20, R3, UR4, R20 ;  /* 0x0000000403147c25 */ /* 0x000fe2000f8e0014 */
[----:B------:R-:W-:-:S03]  /*7140*/  ULDC.64 UR4, c[0x0][0xad8] ;  /* 0x0002b60000047ab9 */ /* 0x000fc60000000a00 */
[----:B------:R-:W-:Y:S02]  /*7150*/  IMAD R0, R0, UR4, RZ ;  /* 0x0000000400007c24 */ /* 0x000fe4000f8e02ff */
[----:B------:R-:W-:Y:S02]  /*7160*/  IMAD.IADD R21, R21, 0x1, R31 ;  /* 0x0000000115157824 */ /* 0x000fe400078e021f */
[----:B------:R-:W-:Y:S02]  /*7170*/  IMAD R3, R29, UR5, R0 ;  /* 0x000000051d037c24 */ /* 0x000fe4000f8e0200 */
[----:B------:R-:W-:Y:S02]  /*7180*/  IMAD R0, R139, 0xc0, R144 ;  /* 0x000000c08b007824 */ /* 0x000fe400078e0290 */
[----:B------:R-:W-:Y:S01]  /*7190*/  IMAD.WIDE.U32 R20, R29, UR4, R20 ;  /* 0x000000041d147c25 */ /* 0x000fe2000f8e0014 */
[----:B------:R-:W-:Y:S02]  /*71a0*/  UIADD3 UR4, UR40, 0x2d820, URZ ;  /* 0x0002d82028047890 */ /* 0x000fe4000fffe03f */
[----:B------:R-:W-:Y:S01]  /*71b0*/  ISETP.GE.AND P0, PT, R0, R51, PT ;  /* 0x000000330000720c */ /* 0x000fe20003f06270 */
[----:B------:R-:W-:Y:S01]  /*71c0*/  IMAD.IADD R3, R21, 0x1, R3 ;  /* 0x0000000115037824 */ /* 0x000fe200078e0203 */
[----:B------:R-:W-:Y:S01]  /*71d0*/  LEA R32, P1, R20, UR6, 0x1 ;  /* 0x0000000614207c11 */ /* 0x000fe2000f8208ff */
[----:B------:R-:W-:-:S03]  /*71e0*/  UPRMT UR4, URZ, 0x654, UR4 ;  /* 0x000006543f047896 */ /* 0x000fc60008000004 */
[----:B------:R-:W-:Y:S01]  /*71f0*/  LEA.HI.X R3, R20, UR7, R3, 0x1, P1 ;  /* 0x0000000714037c11 */ /* 0x000fe200088f0c03 */
[----:B0-----:R0:W1:Y:S01]  /*7200*/  SHFL.IDX PT, R28, R32, RZ, 0x1c1f ;  /* 0x001c1fff201c7589 */ /* 0x00106200000e0000 */
[----:B------:R-:W-:Y:S03]  /*7210*/  BSSY B1, `(.L_x_10185) ;  /* 0x0000010000017945 */ /* 0x000fe60003800000 */
[----:B------:R0:W2:Y:S01]  /*7220*/  SHFL.IDX PT, R29, R3, RZ, 0x1c1f ;  /* 0x001c1fff031d7589 */ /* 0x0000a200000e0000 */
[----:B------:R-:W-:Y:S01]  /*7230*/  SYNCS.ARRIVE.TRANS64.RED.A1T0 RZ, [UR4], RZ ;  /* 0x000000ffffff79a7 */ /* 0x000fe20008100404 */
[----:B------:R-:W-:Y:S05]  /*7240*/  @P0 BRA `(.L_x_10186) ;  /* 0x0000000000300947 */ /* 0x000fea0003800000 */
[----:B------:R-:W-:Y:S02]  /*7250*/  ULDC UR4, c[0x0][0xac8] ;  /* 0x0002b20000047ab9 */ /* 0x000fe40000000800 */
[----:B------:R-:W-:Y:S02]  /*7260*/  ISETP.GE.AND P1, PT, R140, UR4, PT ;  /* 0x000000048c007c0c */ /* 0x000fe4000bf26270 */
[----:B------:R-:W-:Y:S02]  /*7270*/  ISETP.GE.AND P2, PT, R142, UR4, PT ;  /* 0x000000048e007c0c */ /* 0x000fe4000bf46270 */
[----:B------:R-:W-:-:S09]  /*7280*/  ISETP.GE.AND P0, PT, R137, UR4, PT ;  /* 0x0000000489007c0c */ /* 0x000fd2000bf06270 */
[-C--:B-1----:R-:W-:Y:S02]  /*7290*/  @!P1 LEA R30, P3, R140, R28.reuse, 0x1 ;  /* 0x0000001c8c1e9211 */ /* 0x082fe400078608ff */
[----:B------:R-:W-:Y:S02]  /*72a0*/  @!P2 LEA R44, P4, R142, R28, 0x1 ;  /* 0x0000001c8e2ca211 */ /* 0x000fe400078808ff */
[----:B--2---:R-:W-:Y:S01]  /*72b0*/  @!P0 IMAD.WIDE R20, R137, 0x2, R28 ;  /* 0x0000000289148825 */ /* 0x004fe200078e021c */
[-C--:B------:R-:W-:Y:S02]  /*72c0*/  @!P1 LEA.HI.X R31, R140, R29.reuse, R154, 0x1, P3 ;  /* 0x0000001d8c1f9211 */ /* 0x080fe400018f0c9a */
[----:B------:R-:W-:Y:S02]  /*72d0*/  @!P2 LEA.HI.X R45, R142, R29, R153, 0x1, P4 ;  /* 0x0000001d8e2da211 */ /* 0x000fe400020f0c99 */
[----:B-----5:R3:W-:Y:S04]  /*72e0*/  @!P0 ST.E.128 desc[UR36][R20.64], R8 ;  /* 0x0000000814008985 */ /* 0x0207e8000c101d24 */
[----:B------:R3:W-:Y:S04]  /*72f0*/  @!P1 ST.E.128 desc[UR36][R30.64], R24 ;  /* 0x000000181e009985 */ /* 0x0007e8000c101d24 */
[----:B------:R3:W-:Y:S02]  /*7300*/  @!P2 ST.E.128 desc[UR36][R44.64], R36 ;  /* 0x000000242c00a985 */ /* 0x0007e4000c101d24 */
.L_x_10186:
[----:B------:R-:W-:Y:S05]  /*7310*/  BSYNC B1 ;  /* 0x0000000000017941 */ /* 0x000fea0003800000 */
.L_x_10185:
[----:B------:R-:W-:Y:S01]  /*7320*/  VIADD R0, R0, 0x60 ;  /* 0x0000006000007836 */ /* 0x000fe20000000000 */
[----:B---3-5:R3:W4:Y:S04]  /*7330*/  SHFL.IDX PT, R11, R3, 0x1, 0x1c1f ;  /* 0x003c1f00030b7f89 */ /* 0x02872800000e0000 */
[----:B------:R-:W-:Y:S01]  /*7340*/  ISETP.GE.AND P0, PT, R0, R51, PT ;  /* 0x000000330000720c */ /* 0x000fe20003f06270 */
[----:B------:R3:W0:-:S12]  /*7350*/  SHFL.IDX PT, R10, R32, 0x1, 0x1c1f ;  /* 0x003c1f00200a7f89 */ /* 0x00061800000e0000 */
[----:B---3--:R-:W-:Y:S05]  /*7360*/  @P0 BRA `(.L_x_10187) ;  /* 0x0000000800880947 */ /* 0x008fea0003800000 */
[----:B------:R-:W-:Y:S02]  /*7370*/  ULDC UR4, c[0x0][0xac8] ;  /* 0x0002b20000047ab9 */ /* 0x000fe40000000800 */
[----:B------:R-:W-:Y:S02]  /*7380*/  ISETP.GE.AND P2, PT, R140, UR4, PT ;  /* 0x000000048c007c0c */ /* 0x000fe4000bf46270 */
[----:B------:R-:W-:-:S11]  /*7390*/  ISETP.GE.AND P1, PT, R137, UR4, PT ;  /* 0x0000000489007c0c */ /* 0x000fd6000bf26270 */
[C---:B0-----:R-:W-:Y:S02]  /*73a0*/  @!P2 LEA R20, P0, R140.reuse, R10, 0x1 ;  /* 0x0000000a8c14a211 */ /* 0x041fe400078008ff */
[----:B----4-:R-:W-:Y:S02]  /*73b0*/  @!P1 IMAD.WIDE R8, R137, 0x2, R10 ;  /* 0x0000000289089825 */ /* 0x010fe400078e020a */
[----:B------:R-:W-:Y:S02]  /*73c0*/  @!P2 LEA.HI.X R21, R140, R11, R154, 0x1, P0 ;  /* 0x0000000b8c15a211 */ /* 0x000fe400000f0c9a */
[----:B------:R-:W-:Y:S01]  /*73d0*/  ISETP.GE.AND P0, PT, R142, UR4, PT ;  /* 0x000000048e007c0c */ /* 0x000fe2000bf06270 */
[----:B------:R3:W-:Y:S04]  /*73e0*/  @!P1 ST.E.128 desc[UR36][R8.64], R4 ;  /* 0x0000000408009985 */ /* 0x0007e8000c101d24 */
[----:B------:R3:W-:Y:S08]  /*73f0*/  @!P2 ST.E.128 desc[UR36][R20.64], R12 ;  /* 0x0000000c1400a985 */ /* 0x0007f0000c101d24 */
[----:B------:R-:W-:Y:S05]  /*7400*/  @P0 BRA `(.L_x_10187) ;  /* 0x0000000800600947 */ /* 0x000fea0003800000 */
[----:B---3--:R-:W-:-:S04]  /*7410*/  LEA R4, P0, R142, R10, 0x1 ;  /* 0x0000000a8e047211 */ /* 0x008fc800078008ff */
[----:B------:R-:W-:-:S05]  /*7420*/  LEA.HI.X R5, R142, R11, R153, 0x1, P0 ;  /* 0x0000000b8e057211 */ /* 0x000fca00000f0c99 */
[----:B------:R0:W-:Y:S01]  /*7430*/  ST.E.128 desc[UR36][R4.64], R40 ;  /* 0x0000002804007985 */ /* 0x0001e2000c101d24 */
[----:B------:R-:W-:Y:S05]  /*7440*/  BRA `(.L_x_10187) ;  /* 0x0000000800507947 */ /* 0x000fea0003800000 */
.L_x_10183:
[----:B------:R-:W1:Y:S01]  /*7450*/  LDC.64 R6, c[0x0][0xc00] ;  /* 0x00030000ff067b82 */ /* 0x000e620000000a00 */
[C---:B------:R-:W-:Y:S01]  /*7460*/  IMAD.SHL.U32 R5, R136.reuse, 0x4, RZ ;  /* 0x0000000488057824 */ /* 0x040fe200078e00ff */
[----:B------:R-:W-:Y:S01]  /*7470*/  SHF.L.U64.HI R0, R136, 0x2, R141 ;  /* 0x0000000288007819 */ /* 0x000fe2000001028d */
[----:B------:R-:W-:Y:S01]  /*7480*/  ULDC.64 UR4, c[0x0][0xc08] ;  /* 0x0003020000047ab9 */ /* 0x000fe20000000a00 */
[----:B------:R-:W-:-:S04]  /*7490*/  IMAD.MOV.U32 R3, RZ, RZ, RZ ;  /* 0x000000ffff037224 */ /* 0x000fc800078e00ff */
[----:B------:R-:W2:Y:S01]  /*74a0*/  LDC R25, c[0x0][0xbe8] ;  /* 0x0002fa00ff197b82 */ /* 0x000ea20000000800 */
[----:B-1----:R-:W-:Y:S02]  /*74b0*/  ISETP.NE.U32.AND P0, PT, R6, RZ, PT ;  /* 0x000000ff0600720c */ /* 0x002fe40003f05070 */
[----:B------:R-:W-:Y:S02]  /*74c0*/  IADD3 R6, P1, R5, R6, RZ ;  /* 0x0000000605067210 */ /* 0x000fe40007f3e0ff */
[----:B------:R-:W-:-:S03]  /*74d0*/  ISETP.NE.AND.EX P0, PT, R7, RZ, PT, P0 ;  /* 0x000000ff0700720c */ /* 0x000fc60003f05300 */
[----:B------:R-:W-:Y:S01]  /*74e0*/  IMAD.X R7, R0, 0x1, R7, P1 ;  /* 0x0000000100077824 */ /* 0x000fe200008e0607 */
[----:B------:R-:W-:-:S04]  /*74f0*/  ISETP.NE.U32.AND P1, PT, RZ, UR4, PT ;  /* 0x00000004ff007c0c */ /* 0x000fc8000bf25070 */
[----:B------:R-:W-:-:S05]  /*7500*/  ISETP.NE.AND.EX P1, PT, RZ, UR5, PT, P1 ;  /* 0x00000005ff007c0c */ /* 0x000fca000bf25310 */
[----:B------:R1:W5:Y:S08]  /*7510*/  @P0 LDG.E R3, desc[UR36][R6.64] ;  /* 0x0000002406030981 */ /* 0x000370000c1e1900 */
[----:B------:R-:W-:Y:S01]  /*7520*/  @P1 IADD3 R4, P2, R5, UR4, RZ ;  /* 0x0000000405041c10 */ /* 0x000fe2000ff5e0ff */
[----:B------:R-:W-:-:S03]  /*7530*/  ULDC UR4, c[0x0][0xa88] ;  /* 0x0002a20000047ab9 */ /* 0x000fc60000000800 */
[----:B------:R-:W-:Y:S02]  /*7540*/  @P1 IADD3.X R5, R0, UR5, RZ, P2, !PT ;  /* 0x0000000500051c10 */ /* 0x000fe400097fe4ff */
[----:B------:R-:W-:-:S06]  /*7550*/  MOV R0, UR4 ;  /* 0x0000000400007c02 */ /* 0x000fcc0008000f00 */
[----:B------:R1:W5:Y:S01]  /*7560*/  @P1 LDG.E R0, desc[UR36][R4.64] ;  /* 0x0000002404001981 */ /* 0x000362000c1e1900 */
[----:B--2---:R-:W-:Y:S02]  /*7570*/  ISETP.NE.AND P2, PT, R25, 0x1, PT ;  /* 0x000000011900780c */ /* 0x004fe40003f45270 */
[----:B------:R-:W-:-:S11]  /*7580*/  ISETP.GE.AND P3, PT, R155, 0xc0, PT ;  /* 0x000000c09b00780c */ /* 0x000fd60003f66270 */
[----:B------:R-:W2:Y:S01]  /*7590*/  @P2 LDC R14, c[0x0][0xbec] ;  /* 0x0002fb00ff0e2b82 */ /* 0x000ea20000000800 */
[----:B-1----:R-:W-:Y:S05]  /*75a0*/  @P1 BRA `(.L_x_10188) ;  /* 0x0000000000101947 */ /* 0x002fea0003800000 */
[----:B------:R-:W-:Y:S05]  /*75b0*/  @!P0 BRA `(.L_x_10188) ;  /* 0x00000000000c8947 */ /* 0x000fea0003800000 */
[----:B------:R-:W3:Y:S04]  /*75c0*/  LDG.E R5, desc[UR36][R6.64] ;  /* 0x0000002406057981 */ /* 0x000ee8000c1e1900 */
[----:B-----5:R-:W3:Y:S02]  /*75d0*/  LDG.E R0, desc[UR36][R6.64+0x4] ;  /* 0x0000042406007981 */ /* 0x020ee4000c1e1900 */
[----:B---3--:R-:W-:-:S07]  /*75e0*/  IMAD.IADD R0, R0, 0x1, -R5 ;  /* 0x0000000100007824 */ /* 0x008fce00078e0a05 */
.L_x_10188:
[----:B------:R-:W-:Y:S01]  /*75f0*/  BSSY B1, `(.L_x_10189) ;  /* 0x000002e000017945 */ /* 0x000fe20003800000 */
[----:B------:R-:W-:Y:S02]  /*7600*/  SHF.R.S32.HI R12, RZ, 0x1f, R138 ;  /* 0x0000001fff0c7819 */ /* 0x000fe4000001148a */
[----:B------:R-:W-:Y:S02]  /*7610*/  SEL R13, R136, RZ, !P0 ;  /* 0x000000ff880d7207 */ /* 0x000fe40004000000 */
[----:B------:R-:W-:Y:S02]  /*7620*/  SEL R141, R141, RZ, !P0 ;  /* 0x000000ff8d8d7207 */ /* 0x000fe40004000000 */
[----:B-----5:R-:W-:Y:S01]  /*7630*/  SHF.R.S32.HI R10, RZ, 0x1f, R3 ;  /* 0x0000001fff0a7819 */ /* 0x020fe20000011403 */
[----:B------:R-:W-:Y:S06]  /*7640*/  @P3 BRA `(.L_x_10190) ;  /* 0x0000000000a03947 */ /* 0x000fec0003800000 */
[----:B------:R-:W1:Y:S01]  /*7650*/  S2R R4, SR_TID.X ;  /* 0x0000000000047919 */ /* 0x000e620000002100 */
[----:B------:R-:W3:Y:S02]  /*7660*/  LDC R11, c[0x0][0xbe8] ;  /* 0x0002fa00ff0b7b82 */ /* 0x000ee40000000800 */
[----:B---3--:R-:W-:Y:S02]  /*7670*/  IMAD R5, R0, R11, RZ ;  /* 0x0000000b00057224 */ /* 0x008fe400078e02ff */
[----:B-1----:R-:W-:-:S04]  /*7680*/  IMAD R4, R139, 0xc0, R4 ;  /* 0x000000c08b047824 */ /* 0x002fc800078e0204 */
        /* <DEDUP_REMOVED lines=10> */
[----:B------:R-:W1:Y:S01]  /*7730*/  @P0 LDC R15, c[0x0][0xbec] ;  /* 0x0002fb00ff0f0b82 */ /* 0x000e620000000800 */
[----:B------:R-:W-:Y:S01]  /*7740*/  IMAD R9, R138, UR5, R9 ;  /* 0x000000058a097c24 */ /* 0x000fe2000f8e0209 */
[----:B------:R-:W-:-:S03]  /*7750*/  ULDC.64 UR4, c[0x0][0xb98] ;  /* 0x0002e60000047ab9 */ /* 0x000fc60000000a00 */
[----:B------:R-:W-:-:S03]  /*7760*/  IMAD.IADD R5, R5, 0x1, R9 ;  /* 0x0000000105057824 */ /* 0x000fc600078e0209 */
[----:B------:R-:W3:Y:S01]  /*7770*/  @P0 LDC R21, c[0x0][0xbf0] ;  /* 0x0002fc00ff150b82 */ /* 0x000ee20000000800 */
[----:B------:R-:W-:-:S04]  /*7780*/  IMAD.WIDE.U32 R4, R13, UR4, R4 ;  /* 0x000000040d047c25 */ /* 0x000fc8000f8e0004 */
[----:B-1----:R-:W-:-:S05]  /*7790*/  @P0 IMAD.HI.U32 R6, R8, R15, RZ ;  /* 0x0000000f08060227 */ /* 0x002fca00078e00ff */
        /* <DEDUP_REMOVED lines=19> */
.L_x_10190:
[----:B------:R-:W-:Y:S05]  /*78d0*/  BSYNC B1 ;  /* 0x0000000000017941 */ /* 0x000fea0003800000 */
.L_x_10189:
[----:B------:R-:W3:Y:S01]  /*78e0*/  @P2 LDC R9, c[0x0][0xbf0] ;  /* 0x0002fc00ff092b82 */ /* 0x000ee20000000800 */
[----:B------:R-:W-:Y:S01]  /*78f0*/  ULDC.64 UR4, c[0x0][0xaa0] ;  /* 0x0002a80000047ab9 */ /* 0x000fe20000000a00 */
[----:B-1----:R-:W-:Y:S01]  /*7900*/  IMAD R6, R143, 0x60, R144 ;  /* 0x000000608f067824 */ /* 0x002fe200078e0290 */
[----:B------:R-:W-:Y:S01]  /*7910*/  BSSY B1, `(.L_x_10191) ;  /* 0x0000036000017945 */ /* 0x000fe20003800000 */
[----:B------:R-:W-:Y:S02]  /*7920*/  IMAD R4, R10, UR4, RZ ;  /* 0x000000040a047c24 */ /* 0x000fe4000f8e02ff */
[----:B------:R-:W-:Y:S02]  /*7930*/  IMAD R11, R139, 0xc0, R6 ;  /* 0x000000c08b0b7824 */ /* 0x000fe400078e0206 */
[C---:B------:R-:W-:Y:S02]  /*7940*/  IMAD R7, R3.reuse, UR5, R4 ;  /* 0x0000000503077c24 */ /* 0x040fe4000f8e0204 */
[----:B------:R-:W-:Y:S01]  /*7950*/  IMAD.WIDE.U32 R4, R3, UR4, RZ ;  /* 0x0000000403047c25 */ /* 0x000fe2000f8e00ff */
[----:B------:R-:W-:-:S03]  /*7960*/  ULDC.64 UR4, c[0x0][0xae8] ;  /* 0x0002ba0000047ab9 */ /* 0x000fc60000000a00 */
[----:B------:R-:W-:Y:S01]  /*7970*/  IMAD R3, R12, UR4, RZ ;  /* 0x000000040c037c24 */ /* 0x000fe2000f8e02ff */
[----:B------:R-:W-:Y:S01]  /*7980*/  IADD3 R5, R5, R7, RZ ;  /* 0x0000000705057210 */ /* 0x000fe20007ffe0ff */
[----:B--2---:R-:W-:-:S04]  /*7990*/  @P2 IMAD.HI.U32 R6, R11, R14, RZ ;  /* 0x0000000e0b062227 */ /* 0x004fc800078e00ff */
[C---:B------:R-:W-:Y:S02]  /*79a0*/  IMAD R7, R138.reuse, UR5, R3 ;  /* 0x000000058a077c24 */ /* 0x040fe4000f8e0203 */
[----:B------:R-:W-:Y:S01]  /*79b0*/  IMAD.WIDE.U32 R4, R138, UR4, R4 ;  /* 0x000000048a047c25 */ /* 0x000fe2000f8e0004 */
[----:B------:R-:W-:-:S03]  /*79c0*/  ULDC.64 UR4, c[0x0][0xaf0] ;  /* 0x0002bc0000047ab9 */ /* 0x000fc60000000a00 */
[----:B------:R-:W-:Y:S01]  /*79d0*/  IMAD.MOV.U32 R3, RZ, RZ, R11 ;  /* 0x000000ffff037224 */ /* 0x000fe200078e000b */
[----:B---3--:R-:W-:Y:S01]  /*79e0*/  @P2 SHF.R.U32.HI R3, RZ, R9, R6 ;  /* 0x00000009ff032219 */ /* 0x008fe20000011606 */
[----:B------:R-:W-:Y:S02]  /*79f0*/  IMAD.IADD R5, R5, 0x1, R7 ;  /* 0x0000000105057824 */ /* 0x000fe400078e0207 */
[----:B------:R-:W-:Y:S01]  /*7a00*/  IMAD R7, R141, UR4, RZ ;  /* 0x000000048d077c24 */ /* 0x000fe2000f8e02ff */
[--C-:B------:R-:W-:Y:S01]  /*7a10*/  SHF.R.S32.HI R6, RZ, 0x1f, R3.reuse ;  /* 0x0000001fff067819 */ /* 0x100fe20000011403 */
[----:B------:R-:W-:Y:S02]  /*7a20*/  IMAD.MOV R8, RZ, RZ, -R3 ;  /* 0x000000ffff087224 */ /* 0x000fe400078e0a03 */
[C---:B------:R-:W-:Y:S02]  /*7a30*/  IMAD R9, R13.reuse, UR5, R7 ;  /* 0x000000050d097c24 */ /* 0x040fe4000f8e0207 */
[----:B------:R-:W-:Y:S01]  /*7a40*/  IMAD.WIDE.U32 R4, R13, UR4, R4 ;  /* 0x000000040d047c25 */ /* 0x000fe2000f8e0004 */
[----:B------:R-:W-:-:S03]  /*7a50*/  ULDC.64 UR4, c[0x0][0xae0] ;  /* 0x0002b80000047ab9 */ /* 0x000fc60000000a00 */
[----:B------:R-:W-:Y:S02]  /*7a60*/  IMAD R7, R25, R8, R11 ;  /* 0x0000000819077224 */ /* 0x000fe400078e020b */
[----:B------:R-:W-:Y:S02]  /*7a70*/  IMAD R8, R6, UR4, RZ ;  /* 0x0000000406087c24 */ /* 0x000fe4000f8e02ff */
[----:B------:R-:W-:Y:S01]  /*7a80*/  IMAD.IADD R5, R5, 0x1, R9 ;  /* 0x0000000105057824 */ /* 0x000fe200078e0209 */
[----:B------:R-:W-:Y:S01]  /*7a90*/  SHF.R.S32.HI R6, RZ, 0x1f, R7 ;  /* 0x0000001fff067819 */ /* 0x000fe20000011407 */
[C---:B------:R-:W-:Y:S02]  /*7aa0*/  IMAD R9, R3.reuse, UR5, R8 ;  /* 0x0000000503097c24 */ /* 0x040fe4000f8e0208 */
[----:B------:R-:W-:Y:S01]  /*7ab0*/  IMAD.WIDE.U32 R4, R3, UR4, R4 ;  /* 0x0000000403047c25 */ /* 0x000fe2000f8e0004 */
[----:B------:R-:W-:-:S03]  /*7ac0*/  ULDC.64 UR4, c[0x0][0xad8] ;  /* 0x0002b60000047ab9 */ /* 0x000fc60000000a00 */
[----:B------:R-:W-:Y:S02]  /*7ad0*/  IMAD R6, R6, UR4, RZ ;  /* 0x0000000406067c24 */ /* 0x000fe4000f8e02ff */
[----:B------:R-:W-:Y:S02]  /*7ae0*/  IMAD.IADD R5, R5, 0x1, R9 ;  /* 0x0000000105057824 */ /* 0x000fe400078e0209 */
[----:B------:R-:W-:Y:S02]  /*7af0*/  IMAD R25, R0, R25, RZ ;  /* 0x0000001900197224 */ /* 0x000fe400078e02ff */
[----:B------:R-:W-:Y:S02]  /*7b00*/  IMAD R0, R139, 0xc0, R144 ;  /* 0x000000c08b007824 */ /* 0x000fe400078e0290 */
[C---:B------:R-:W-:Y:S02]  /*7b10*/  IMAD R3, R7.reuse, UR5, R6 ;  /* 0x0000000507037c24 */ /* 0x040fe4000f8e0206 */
[----:B------:R-:W-:Y:S01]  /*7b20*/  IMAD.WIDE.U32 R4, R7, UR4, R4 ;  /* 0x0000000407047c25 */ /* 0x000fe2000f8e0004 */
[----:B------:R-:W-:Y:S01]  /*7b30*/  ISETP.GE.AND P0, PT, R0, R25, PT ;  /* 0x000000190000720c */ /* 0x000fe20003f06270 */
[----:B------:R-:W-:-:S02]  /*7b40*/  ULDC.64 UR4, c[0x0][0xa80] ;  /* 0x0002a00000047ab9 */ /* 0x000fc40000000a00 */
[----:B------:R-:W-:Y:S01]  /*7b50*/  IMAD.IADD R3, R5, 0x1, R3 ;  /* 0x0000000105037824 */ /* 0x000fe200078e0203 */
[----:B------:R-:W-:-:S04]  /*7b60*/  LEA R6, P1, R4, UR4, 0x1 ;  /* 0x0000000404067c11 */ /* 0x000fc8000f8208ff */
[----:B------:R-:W-:Y:S02]  /*7b70*/  LEA.HI.X R3, R4, UR5, R3, 0x1, P1 ;  /* 0x0000000504037c11 */ /* 0x000fe400088f0c03 */
[----:B------:R1:W2:Y:S04]  /*7b80*/  SHFL.IDX PT, R4, R6, RZ, 0x1c1f ;  /* 0x001c1fff06047589 */ /* 0x0002a800000e0000 */
[----:B------:R1:W3:Y:S01]  /*7b90*/  SHFL.IDX PT, R5, R3, RZ, 0x1c1f ;  /* 0x001c1fff03057589 */ /* 0x0002e200000e0000 */
[----:B------:R-:W-:Y:S05]  /*7ba0*/  @P0 BRA `(.L_x_10192) ;  /* 0x0000000000300947 */ /* 0x000fea0003800000 */
[----:B------:R-:W-:Y:S02]  /*7bb0*/  ULDC UR4, c[0x0][0xac8] ;  /* 0x0002b20000047ab9 */ /* 0x000fe40000000800 */
[----:B------:R-:W-:Y:S02]  /*7bc0*/  ISETP.GE.AND P3, PT, R140, UR4, PT ;  /* 0x000000048c007c0c */ /* 0x000fe4000bf66270 */
[----:B------:R-:W-:Y:S02]  /*7bd0*/  ISETP.GE.AND P4, PT, R142, UR4, PT ;  /* 0x000000048e007c0c */ /* 0x000fe4000bf86270 */
[----:B------:R-:W-:-:S09]  /*7be0*/  ISETP.GE.AND P2, PT, R137, UR4, PT ;  /* 0x0000000489007c0c */ /* 0x000fd2000bf46270 */
[-C--:B--2---:R-:W-:Y:S02]  /*7bf0*/  @!P3 LEA R10, P0, R140, R4.reuse, 0x1 ;  /* 0x000000048c0ab211 */ /* 0x084fe400078008ff */
[----:B------:R-:W-:Y:S02]  /*7c00*/  @!P4 LEA R12, P1, R142, R4, 0x1 ;  /* 0x000000048e0cc211 */ /* 0x000fe400078208ff */
[----:B---3--:R-:W-:Y:S01]  /*7c10*/  @!P2 IMAD.WIDE R8, R137, 0x2, R4 ;  /* 0x000000028908a825 */ /* 0x008fe200078e0204 */
[-C--:B------:R-:W-:Y:S02]  /*7c20*/  @!P3 LEA.HI.X R11, R140, R5.reuse, R154, 0x1, P0 ;  /* 0x000000058c0bb211 */ /* 0x080fe400000f0c9a */
[----:B------:R-:W-:Y:S02]  /*7c30*/  @!P4 LEA.HI.X R13, R142, R5, R153, 0x1, P1 ;  /* 0x000000058e0dc211 */ /* 0x000fe400008f0c99 */
[----:B------:R4:W-:Y:S04]  /*7c40*/  @!P2 ST.E.128 desc[UR36][R8.64], RZ ;  /* 0x000000ff0800a985 */ /* 0x0009e8000c101d24 */
[----:B------:R4:W-:Y:S04]  /*7c50*/  @!P3 ST.E.128 desc[UR36][R10.64], RZ ;  /* 0x000000ff0a00b985 */ /* 0x0009e8000c101d24 */
[----:B------:R4:W-:Y:S02]  /*7c60*/  @!P4 ST.E.128 desc[UR36][R12.64], RZ ;  /* 0x000000ff0c00c985 */ /* 0x0009e4000c101d24 */
.L_x_10192:
[----:B------:R-:W-:Y:S05]  /*7c70*/  BSYNC B1 ;  /* 0x0000000000017941 */ /* 0x000fea0003800000 */
.L_x_10191:
[----:B------:R-:W-:Y:S01]  /*7c80*/  VIADD R0, R0, 0x60 ;  /* 0x0000006000007836 */ /* 0x000fe20000000000 */
[----:B---3--:R3:W0:Y:S04]  /*7c90*/  SHFL.IDX PT, R5, R3, 0x1, 0x1c1f ;  /* 0x003c1f0003057f89 */ /* 0x00862800000e0000 */
[----:B------:R-:W-:Y:S01]  /*7ca0*/  ISETP.GE.AND P0, PT, R0, R25, PT ;  /* 0x000000190000720c */ /* 0x000fe20003f06270 */
[----:B--2---:R3:W2:-:S12]  /*7cb0*/  SHFL.IDX PT, R4, R6, 0x1, 0x1c1f ;  /* 0x003c1f0006047f89 */ /* 0x00469800000e0000 */
[----:B---3--:R-:W-:Y:S05]  /*7cc0*/  @P0 BRA `(.L_x_10187) ;  /* 0x0000000000300947 */ /* 0x008fea0003800000 */
[----:B------:R-:W-:Y:S02]  /*7cd0*/  ULDC UR4, c[0x0][0xac8] ;  /* 0x0002b20000047ab9 */ /* 0x000fe40000000800 */
[----:B------:R-:W-:Y:S02]  /*7ce0*/  ISETP.GE.AND P3, PT, R140, UR4, PT ;  /* 0x000000048c007c0c */ /* 0x000fe4000bf66270 */
[----:B------:R-:W-:Y:S02]  /*7cf0*/  ISETP.GE.AND P4, PT, R142, UR4, PT ;  /* 0x000000048e007c0c */ /* 0x000fe4000bf86270 */
[----:B------:R-:W-:-:S09]  /*7d00*/  ISETP.GE.AND P2, PT, R137, UR4, PT ;  /* 0x0000000489007c0c */ /* 0x000fd2000bf46270 */
[-C--:B--2-4-:R-:W-:Y:S02]  /*7d10*/  @!P3 LEA R8, P0, R140, R4.reuse, 0x1 ;  /* 0x000000048c08b211 */ /* 0x094fe400078008ff */
[----:B------:R-:W-:Y:S02]  /*7d20*/  @!P4 LEA R10, P1, R142, R4, 0x1 ;  /* 0x000000048e0ac211 */ /* 0x000fe400078208ff */
[----:B01----:R-:W-:Y:S01]  /*7d30*/  @!P2 IMAD.WIDE R6, R137, 0x2, R4 ;  /* 0x000000028906a825 */ /* 0x003fe200078e0204 */
[-C--:B------:R-:W-:Y:S02]  /*7d40*/  @!P3 LEA.HI.X R9, R140, R5.reuse, R154, 0x1, P0 ;  /* 0x000000058c09b211 */ /* 0x080fe400000f0c9a */
[----:B------:R-:W-:Y:S02]  /*7d50*/  @!P4 LEA.HI.X R11, R142, R5, R153, 0x1, P1 ;  /* 0x000000058e0bc211 */ /* 0x000fe400008f0c99 */
[----:B------:R0:W-:Y:S04]  /*7d60*/  @!P2 ST.E.128 desc[UR36][R6.64], RZ ;  /* 0x000000ff0600a985 */ /* 0x0001e8000c101d24 */
[----:B------:R0:W-:Y:S04]  /*7d70*/  @!P3 ST.E.128 desc[UR36][R8.64], RZ ;  /* 0x000000ff0800b985 */ /* 0x0001e8000c101d24 */
[----:B------:R0:W-:Y:S02]  /*7d80*/  @!P4 ST.E.128 desc[UR36][R10.64], RZ ;  /* 0x000000ff0a00c985 */ /* 0x0001e4000c101d24 */
.L_x_10187:
[----:B------:R-:W-:Y:S05]  /*7d90*/  BSYNC B0 ;  /* 0x0000000000007941 */ /* 0x000fea0003800000 */
.L_x_10182:
[----:B------:R-:W-:Y:S02]  /*7da0*/  ULDC UR4, c[0x0][0xc3c] ;  /* 0x00030f0000047ab9 */ /* 0x000fe40000000800 */
[----:B0-----:R-:W-:-:S13]  /*7db0*/  ISETP.GE.AND P0, PT, R35, UR4, PT ;  /* 0x0000000423007c0c */ /* 0x001fda000bf06270 */
[----:B------:R-:W-:Y:S05]  /*7dc0*/  @!P0 BRA `(.L_x_10193) ;  /* 0xffffff90002c8947 */ /* 0x000fea000383ffff */
[----:B------:R-:W-:Y:S05]  /*7dd0*/  EXIT ;  /* 0x000000000000794d */ /* 0x000fea0003800000 */
.L_x_10154:
        /* <DEDUP_REMOVED lines=16> */
.L_x_10194:
        /* <DEDUP_REMOVED lines=40> */
.L_x_10200:
        /* <DEDUP_REMOVED lines=12> */
.L_x_10199:
[----:B------:R-:W-:Y:S05]  /*8220*/  BSYNC B0 ;  /* 0x0000000000007941 */ /* 0x000fea0003800000 */
.L_x_10198:
[----:B0----5:R-:W0:Y:S02]  /*8230*/  SHFL.UP PT, R2, R0, 0x1, RZ ;  /* 0x0420000000027989 */ /* 0x021e2400000e00ff */
        /* <DEDUP_REMOVED lines=20> */
.L_x_10196:
        /* <DEDUP_REMOVED lines=15> */
.L_x_10201:
[----:B---3--:R-:W-:Y:S01]  /*8470*/  IMAD R16, R16, UR5, R9 ;  /* 0x0000000510107c24 */ /* 0x008fe2000f8e0209 */
[----:B0-----:R-:W-:Y:S01]  /*8480*/  IABS R2, R0 ;  /* 0x0000000000027213 */ /* 0x001fe20000000000 */
[----:B-12---:R-:W-:Y:S02]  /*8490*/  IMAD.MOV R7, RZ, RZ, -R3 ;  /* 0x000000ffff077224 */ /* 0x006fe400078e0a03 */
[----:B------:R-:W-:Y:S01]  /*84a0*/  VIADD R19, R19, UR4 ;  /* 0x0000000413137c36 */ /* 0x000fe20008000000 */
[----:B------:R-:W-:Y:S01]  /*84b0*/  IADD3 R9, -R16, UR6, RZ ;  /* 0x0000000610097c10 */ /* 0x000fe2000fffe1ff */
        /* <DEDUP_REMOVED lines=23> */
.L_x_10197:
[----:B------:R-:W-:Y:S01]  /*8630*/  ULDC UR4, c[0x0][0xc3c] ;  /* 0x00030f0000047ab9 */ /* 0x000fe20000000800 */
[----:B------:R-:W-:Y:S02]  /*8640*/  IMAD.MOV.U32 R17, RZ, RZ, RZ ;  /* 0x000000ffff117224 */ /* 0x000fe400078e00ff */
[----:B------:R-:W-:Y:S02]  /*8650*/  IMAD.U32 R16, RZ, RZ, UR6 ;  /* 0x00000006ff107e24 */ /* 0x000fe4000f8e00ff */
[----:B------:R-:W-:Y:S02]  /*8660*/  IMAD.MOV.U32 R18, RZ, RZ, RZ ;  /* 0x000000ffff127224 */ /* 0x000fe400078e00ff */
[----:B------:R-:W-:-:S07]  /*8670*/  IMAD.U32 R19, RZ, RZ, UR4 ;  /* 0x00000004ff137e24 */ /* 0x000fce000f8e00ff */
.L_x_10202:
[----:B------:R-:W-:-:S13]  /*8680*/  ISETP.NE.AND P0, PT, R5, RZ, PT ;  /* 0x000000ff0500720c */ /* 0x000fda0003f05270 */
[----:B------:R-:W0:Y:S01]  /*8690*/  @!P0 S2R R3, SR_CgaCtaId ;  /* 0x0000000000038919 */ /* 0x000e220000008800 */
[----:B------:R-:W-:-:S04]  /*86a0*/  @!P0 MOV R0, 0x400 ;  /* 0x0000040000008802 */ /* 0x000fc80000000f00 */
[----:B0-----:R-:W-:-:S05]  /*86b0*/  @!P0 LEA R0, R3, R0, 0x18 ;  /* 0x0000000003008211 */ /* 0x001fca00078ec0ff */
[----:B------:R0:W-:Y:S01]  /*86c0*/  @!P0 STS.128 [R0+0x2d8d0], R16 ;  /* 0x02d8d01000008388 */ /* 0x0001e20000000c00 */
[----:B------:R-:W-:Y:S06]  /*86d0*/  BAR.ARV 0x5, 0x200 ;  /* 0x0148000000007b1d */ /* 0x000fec0000002000 */
.L_x_10195:
[----:B------:R2:W-:Y:S01]  /*86e0*/  STL [R1+0x30], RZ ;  /* 0x000030ff01007387 */ /* 0x0005e20000100800 */
[----:B------:R-:W-:Y:S01]  /*86f0*/  ULDC UR4, c[0x0][0xc3c] ;  /* 0x00030f0000047ab9 */ /* 0x000fe20000000800 */
[----:B------:R-:W-:Y:S01]  /*8700*/  IMAD.MOV.U32 R29, RZ, RZ, 0x1 ;  /* 0x00000001ff1d7424 */ /* 0x000fe200078e00ff */
[----:B-1----:R-:W-:Y:S01]  /*8710*/  ISETP.GE.AND P0, PT, R19, UR4, PT ;  /* 0x0000000413007c0c */ /* 0x002fe2000bf06270 */
[----:B------:R-:W-:-:S12]  /*8720*/  IMAD.MOV.U32 R26, RZ, RZ, RZ ;  /* 0x000000ffff1a7224 */ /* 0x000fd800078e00ff */
[----:B--2---:R-:W-:Y:S05]  /*8730*/  @P0 BRA `(.L_x_10203) ;  /* 0x00000044007c0947 */ /* 0x004fea0003800000 */
[----:B------:R-:W2:Y:S01]  /*8740*/  LDL R6, [R1+0x1c] ;  /* 0x00001c0001067983 */ /* 0x000ea20000100800 */
[----:B------:R-:W0:Y:S01]  /*8750*/  S2R R3, SR_TID.X ;  /* 0x0000000000037919 */ /* 0x000e220000002100 */
[----:B------:R-:W1:Y:S01]  /*8760*/  S2UR UR5, SR_CgaCtaId ;  /* 0x00000000000579c3 */ /* 0x000e620000008800 */
[----:B------:R-:W-:Y:S01]  /*8770*/  UMOV UR4, 0x400 ;  /* 0x0000040000047882 */ /* 0x000fe20000000000 */
[C---:B0-----:R-:W-:Y:S01]  /*8780*/  IMAD.SHL.U32 R0, R3.reuse, 0x8, RZ ;  /* 0x0000000803007824 */ /* 0x041fe200078e00ff */
[C---:B------:R-:W-:Y:S01]  /*8790*/  LOP3.LUT R5, R3.reuse, 0x7f, RZ, 0xc0, !PT ;  /* 0x0000007f03057812 */ /* 0x040fe200078ec0ff */
[----:B------:R-:W-:-:S03]  /*87a0*/  IMAD.SHL.U32 R4, R3, 0x20, RZ ;  /* 0x0000002003047824 */ /* 0x000fc600078e00ff */
[----:B------:R-:W-:Y:S01]  /*87b0*/  LOP3.LUT R2, R0, 0xd8, RZ, 0xc0, !PT ;  /* 0x000000d800027812 */ /* 0x000fe200078ec0ff */
[----:B-1----:R-:W-:-:S03]  /*87c0*/  ULEA UR4, UR5, UR4, 0x18 ;  /* 0x0000000405047291 */ /* 0x002fc6000f8ec03f */
[----:B------:R-:W-:Y:S02]  /*87d0*/  LOP3.LUT R3, R2, 0x18, R3, 0x78, !PT ;  /* 0x0000001802037812 */ /* 0x000fe400078e7803 */
[----:B------:R-:W-:Y:S01]  /*87e0*/  SHF.R.U32.HI R5, RZ, 0x2, R5 ;  /* 0x00000002ff057819 */ /* 0x000fe20000011605 */
[----:B------:R-:W-:Y:S01]  /*87f0*/  IMAD.U32 R23, RZ, RZ, UR4 ;  /* 0x00000004ff177e24 */ /* 0x000fe2000f8e00ff */
[----:B------:R-:W-:Y:S01]  /*8800*/  BSSY B8, `(.L_x_10203) ;  /* 0x0000452000087945 */ /* 0x000fe20003800000 */
[----:B------:R-:W-:Y:S01]  /*8810*/  IMAD.MOV.U32 R29, RZ, RZ, 0x1 ;  /* 0x00000001ff1d7424 */ /* 0x000fe200078e00ff */
[----:B------:R-:W-:Y:S01]  /*8820*/  MOV R26, RZ ;  /* 0x000000ff001a7202 */ /* 0x000fe20000000f00 */
[----:B------:R-:W-:Y:S01]  /*8830*/  ULDC UR38, c[0x0][0xc] ;  /* 0x0000030000267ab9 */ /* 0x000fe20000000800 */
[----:B--2---:R-:W-:Y:S02]  /*8840*/  LOP3.LUT R2, R6, 0x2, RZ, 0xfc, !PT ;  /* 0x0000000206027812 */ /* 0x004fe400078efcff */
[----:B------:R-:W-:-:S03]  /*8850*/  LOP3.LUT R6, R4, 0x60, RZ, 0xc0, !PT ;  /* 0x0000006004067812 */ /* 0x000fc600078ec0ff */
[----:B------:R0:W-:Y:S01]  /*8860*/  STL [R1+0x38], R2 ;  /* 0x0000380201007387 */ /* 0x0001e20000100800 */
[----:B------:R-:W-:Y:S02]  /*8870*/  LOP3.LUT R4, R0, 0x18, RZ, 0xc0, !PT ;  /* 0x0000001800047812 */ /* 0x000fe400078ec0ff */
[----:B0-----:R-:W-:Y:S02]  /*8880*/  LOP3.LUT R2, R3, 0x320, R0, 0xf8, !PT ;  /* 0x0000032003027812 */ /* 0x001fe400078ef800 */
[----:B------:R-:W-:-:S03]  /*8890*/  LOP3.LUT R0, R5, R6, RZ, 0xfc, !PT ;  /* 0x0000000605007212 */ /* 0x000fc600078efcff */
[----:B------:R-:W-:Y:S01]  /*88a0*/  IMAD R0, R2, 0x2, R23 ;  /* 0x0000000202007824 */ /* 0x000fe200078e0217 */
[----:B------:R0:W-:Y:S04]  /*88b0*/  STL [R1+0x30], RZ ;  /* 0x000030ff01007387 */ /* 0x0001e80000100800 */
[----:B------:R0:W-:Y:S01]  /*88c0*/  STL [R1+0x18], R0 ;  /* 0x0000180001007387 */ /* 0x0001e20000100800 */
[C---:B------:R-:W-:Y:S02]  /*88d0*/  LOP3.LUT R5, R4.reuse, 0x20, RZ, 0xfc, !PT ;  /* 0x0000002004057812 */ /* 0x040fe400078efcff */
[----:B------:R-:W-:-:S07]  /*88e0*/  LOP3.LUT R3, R4, 0x40, RZ, 0xfc, !PT ;  /* 0x0000004004037812 */ /* 0x000fce00078efcff */
.L_x_10264:
[----:B-1----:R-:W1:Y:S02]  /*88f0*/  LDC.64 R2, c[0x0][0xc88] ;  /* 0x00032200ff027b82 */ /* 0x002e640000000a00 */
[----:B-1----:R-:W-:-:S05]  /*8900*/  IMAD.WIDE R2, R19, 0x4, R2 ;  /* 0x0000000413027825 */ /* 0x002fca00078e0202 */
[----:B0-----:R-:W0:Y:S01]  /*8910*/  LDG.E R28, desc[UR36][R2.64] ;  /* 0x00000024021c7981 */ /* 0x001e22000c1e1900 */
[----:B------:R-:W-:Y:S05]  /*8920*/  YIELD ;  /* 0x0000000000007946 */ /* 0x000fea0003800000 */
[----:B------:R-:W-:Y:S01]  /*8930*/  ULDC.64 UR4, c[0x0][0xa28] ;  /* 0x00028a0000047ab9 */ /* 0x000fe20000000a00 */
[----:B------:R-:W-:Y:S01]  /*8940*/  IMAD.MOV.U32 R6, RZ, RZ, RZ ;  /* 0x000000ffff067224 */ /* 0x000fe200078e00ff */
[----:B------:R-:W-:Y:S01]  /*8950*/  ISETP.NE.U32.AND P0, PT, RZ, UR4, PT ;  /* 0x00000004ff007c0c */ /* 0x000fe2000bf05070 */
[----:B------:R-:W-:-:S03]  /*8960*/  ULDC.64 UR6, c[0x0][0xa18] ;  /* 0x0002860000067ab9 */ /* 0x000fc60000000a00 */
[----:B------:R-:W-:Y:S02]  /*8970*/  ISETP.NE.AND.EX P0, PT, RZ, UR5, PT, P0 ;  /* 0x00000005ff007c0c */ /* 0x000fe4000bf05300 */
[----:B0-----:R-:W-:-:S11]  /*8980*/  SHF.R.S32.HI R0, RZ, 0x1f, R28 ;  /* 0x0000001fff007819 */ /* 0x001fd6000001141c */
        /* <DEDUP_REMOVED lines=17> */
[----:B------:R-:W3:Y:S05]  /*8aa0*/  @P2 LDG.E R0, desc[UR36][R2.64] ;  /* 0x0000002402002981 */ /* 0x000eea000c1e1900 */
[----:B------:R-:W-:-:S04]  /*8ab0*/  @P0 IADD3 R4, P1, R24, UR6, RZ ;  /* 0x0000000618040c10 */ /* 0x000fc8000ff3e0ff */
[----:B------:R-:W-:-:S05]  /*8ac0*/  @P0 IADD3.X R5, R25, UR7, RZ, P1, !PT ;  /* 0x0000000719050c10 */ /* 0x000fca0008ffe4ff */
[----:B------:R-:W4:Y:S01]  /*8ad0*/  @P0 LDG.E R4, desc[UR36][R4.64] ;  /* 0x0000002404040981 */ /* 0x000f22000c1e1900 */
[----:B------:R-:W-:-:S03]  /*8ae0*/  UISETP.NE.U32.AND UP0, UPT, UR4, URZ, UPT ;  /* 0x0000003f0400728c */ /* 0x000fc6000bf05070 */
[----:B------:R-:W-:Y:S01]  /*8af0*/  ULDC UR4, c[0x0][0x424] ;  /* 0x0001090000047ab9 */ /* 0x000fe20000000800 */
[----:B------:R-:W-:-:S03]  /*8b00*/  UISETP.NE.AND.EX UP0, UPT, UR5, URZ, UPT, UP0 ;  /* 0x0000003f0500728c */ /* 0x000fc6000bf05300 */
[----:B------:R-:W-:Y:S01]  /*8b10*/  ULDC UR5, c[0x0][0x2f0] ;  /* 0x0000bc0000057ab9 */ /* 0x000fe20000000800 */
[----:B------:R-:W-:-:S04]  /*8b20*/  USEL UR4, UR4, 0x1, UP0 ;  /* 0x0000000104047887 */ /* 0x000fc80008000000 */
[----:B------:R-:W-:Y:S01]  /*8b30*/  UIMAD UR4, UR4, UR5, URZ ;  /* 0x00000005040472a4 */ /* 0x000fe2000f8e023f */
[----:B---3--:R0:W-:Y:S04]  /*8b40*/  STL [R1], R0 ;  /* 0x0000000001007387 */ /* 0x0081e80000100800 */
[----:B--2---:R1:W-:Y:S01]  /*8b50*/  STL [R1+0x10], R6 ;  /* 0x0000100601007387 */ /* 0x0043e20000100800 */
[----:B0-----:R-:W-:-:S03]  /*8b60*/  IMAD.U32 R0, RZ, RZ, UR4 ;  /* 0x00000004ff007e24 */ /* 0x001fc6000f8e00ff */
[----:B----4-:R1:W-:Y:S01]  /*8b70*/  @P0 STL [R1+0x28], R4 ;  /* 0x0000280401000387 */ /* 0x0103e20000100800 */
[----:B------:R-:W-:Y:S05]  /*8b80*/  @P0 BRA `(.L_x_10204) ;  /* 0x0000000000200947 */ /* 0x000fea0003800000 */
[----:B------:R-:W-:Y:S02]  /*8b90*/  ULDC UR4, c[0x0][0x288] ;  /* 0x0000a20000047ab9 */ /* 0x000fe40000000800 */
[----:B-1----:R-:W-:-:S05]  /*8ba0*/  IMAD.U32 R4, RZ, RZ, UR4 ;  /* 0x00000004ff047e24 */ /* 0x002fca000f8e00ff */
[----:B------:R0:W-:Y:S01]  /*8bb0*/  STL [R1+0x28], R4 ;  /* 0x0000280401007387 */ /* 0x0001e20000100800 */
[----:B------:R-:W-:Y:S05]  /*8bc0*/  @!P2 BRA `(.L_x_10204) ;  /* 0x000000000010a947 */ /* 0x000fea0003800000 */
[----:B0-----:R-:W2:Y:S04]  /*8bd0*/  LDG.E R4, desc[UR36][R2.64] ;  /* 0x0000002402047981 */ /* 0x001ea8000c1e1900 */
[----:B------:R-:W2:Y:S02]  /*8be0*/  LDG.E R2, desc[UR36][R2.64+0x4] ;  /* 0x0000042402027981 */ /* 0x000ea4000c1e1900 */
[----:B--2---:R-:W-:-:S05]  /*8bf0*/  IMAD.IADD R2, R2, 0x1, -R4 ;  /* 0x0000000102027824 */ /* 0x004fca00078e0a04 */
[----:B------:R2:W-:Y:S02]  /*8c00*/  STL [R1+0x28], R2 ;  /* 0x0000280201007387 */ /* 0x0005e40000100800 */
.L_x_10204:
[----:B01----:R-:W-:Y:S01]  /*8c10*/  IMAD.MOV.U32 R4, RZ, RZ, R28 ;  /* 0x000000ffff047224 */ /* 0x003fe200078e001c */
[----:B------:R-:W-:Y:S02]  /*8c20*/  ULDC.64 UR4, c[0x0][0xa20] ;  /* 0x0002880000047ab9 */ /* 0x000fe40000000a00 */
[----:B------:R-:W-:Y:S02]  /*8c30*/  ISETP.NE.U32.AND P0, PT, RZ, UR4, PT ;  /* 0x00000004ff007c0c */ /* 0x000fe4000bf05070 */
[----:B------:R0:W-:Y:S02]  /*8c40*/  STL [R1+0x8], R4 ;  /* 0x0000080401007387 */ /* 0x0001e40000100800 */
[----:B------:R-:W-:-:S13]  /*8c50*/  ISETP.NE.AND.EX P0, PT, RZ, UR5, PT, P0 ;  /* 0x00000005ff007c0c */ /* 0x000fda000bf05300 */
[----:B0-----:R-:W-:Y:S05]  /*8c60*/  @!P0 BRA `(.L_x_10205) ;  /* 0x0000000000108947 */ /* 0x001fea0003800000 */
[----:B--2---:R-:W-:-:S04]  /*8c70*/  IADD3 R2, P0, R24, UR4, RZ ;  /* 0x0000000418027c10 */ /* 0x004fc8000ff1e0ff */
[----:B------:R-:W-:-:S05]  /*8c80*/  IADD3.X R3, R25, UR5, RZ, P0, !PT ;  /* 0x0000000519037c10 */ /* 0x000fca00087fe4ff */
[----:B------:R0:W5:Y:S01]  /*8c90*/  LDG.E R0, desc[UR36][R2.64] ;  /* 0x0000002402007981 */ /* 0x000162000c1e1900 */
[----:B------:R-:W-:Y:S05]  /*8ca0*/  BRA `(.L_x_10206) ;  /* 0x0000000000247947 */ /* 0x000fea0003800000 */
.L_x_10205:
[----:B------:R-:W-:Y:S02]  /*8cb0*/  ULDC.64 UR4, c[0x0][0xa08] ;  /* 0x0002820000047ab9 */ /* 0x000fe40000000a00 */
[----:B------:R-:W-:-:S04]  /*8cc0*/  ISETP.NE.U32.AND P0, PT, RZ, UR4, PT ;  /* 0x00000004ff007c0c */ /* 0x000fc8000bf05070 */
[----:B------:R-:W-:-:S13]  /*8cd0*/  ISETP.NE.AND.EX P0, PT, RZ, UR5, PT, P0 ;  /* 0x00000005ff007c0c */ /* 0x000fda000bf05300 */
[----:B------:R-:W-:Y:S05]  /*8ce0*/  @!P0 BRA `(.L_x_10206) ;  /* 0x0000000000148947 */ /* 0x000fea0003800000 */
[----:B--2---:R-:W0:Y:S02]  /*8cf0*/  LDC.64 R2, c[0x0][0xa08] ;  /* 0x00028200ff027b82 */ /* 0x004e240000000a00 */
[----:B0-----:R-:W-:-:S05]  /*8d00*/  IMAD.WIDE R2, R4, 0x4, R2 ;  /* 0x0000000404027825 */ /* 0x001fca00078e0202 */
[----:B------:R-:W2:Y:S04]  /*8d10*/  LDG.E R0, desc[UR36][R2.64] ;  /* 0x0000002402007981 */ /* 0x000ea8000c1e1900 */
[----:B------:R-:W2:Y:S02]  /*8d20*/  LDG.E R2, desc[UR36][R2.64+0x4] ;  /* 0x0000042402027981 */ /* 0x000ea4000c1e1900 */
[----:B--2---:R-:W-:-:S07]  /*8d30*/  IADD3 R0, -R0, R2, RZ ;  /* 0x0000000200007210 */ /* 0x004fce0007ffe1ff */
.L_x_10206:
[----:B0-2--5:R-:W-:Y:S01]  /*8d40*/  IMAD.IADD R2, R0, 0x1, -R6 ;  /* 0x0000000100027824 */ /* 0x025fe200078e0a06 */
[----:B------:R-:W-:Y:S03]  /*8d50*/  BSSY B7, `(.L_x_10207) ;  /* 0x000035e000077945 */ /* 0x000fe60003800000 */
[C---:B------:R-:W-:Y:S01]  /*8d60*/  VIADD R0, R2.reuse, 0x7f ;  /* 0x0000007f02007836 */ /* 0x040fe20000000000 */
[----:B------:R0:W-:Y:S01]  /*8d70*/  STL [R1+0xc], R2 ;  /* 0x00000c0201007387 */ /* 0x0001e20000100800 */
[----:B------:R-:W-:-:S03]  /*8d80*/  ISETP.GT.AND P0, PT, R2, RZ, PT ;  /* 0x000000ff0200720c */ /* 0x000fc60003f04270 */
[----:B0-----:R-:W-:-:S04]  /*8d90*/  SHF.R.S32.HI R2, RZ, 0x1f, R0 ;  /* 0x0000001fff027819 */ /* 0x001fc80000011400 */
        /* <DEDUP_REMOVED lines=10> */
[----:B0-----:R-:W1:Y:S02]  /*8e40*/  FLO.U32 R0, UR4 ;  /* 0x0000000400007d00 */ /* 0x001e6400080e0000 */
[----:B-1----:R-:W-:-:S06]  /*8e50*/  ISETP.EQ.U32.AND P0, PT, R0, R5, PT ;  /* 0x000000050000720c */ /* 0x002fcc0003f02070 */
        /* <DEDUP_REMOVED lines=8> */
.L_x_10208:
[----:B0-----:R-:W-:Y:S01]  /*8ee0*/  VIADD R0, R23, 0x15400 ;  /* 0x0001540017007836 */ /* 0x001fe20000000000 */
        /* <DEDUP_REMOVED lines=19> */
.L_x_10211:
[----:B------:R-:W-:Y:S05]  /*9020*/  BSYNC B6 ;  /* 0x0000000000067941 */ /* 0x000fea0003800000 */
.L_x_10210:
        /* <DEDUP_REMOVED lines=20> */
.L_x_10214:
        /* <DEDUP_REMOVED lines=15> */
.L_x_10213:
[----:B------:R-:W-:Y:S05]  /*9260*/  BSYNC B6 ;  /* 0x0000000000067941 */ /* 0x000fea0003800000 */
.L_x_10212:
[----:B------:R0:W2:Y:S01]  /*9270*/  LDL R20, [R1+0x8] ;  /* 0x0000080001147983 */ /* 0x0000a20000100800 */
[----:B------:R-:W-:Y:S01]  /*9280*/  ULDC.64 UR4, c[0x0][0x9f8] ;  /* 0x00027e0000047ab9 */ /* 0x000fe20000000a00 */
[----:B------:R-:W1:Y:S01]  /*9290*/  LDC R7, c[0x0][0x430] ;  /* 0x00010c00ff077b82 */ /* 0x000e620000000800 */
[----:B------:R-:W-:Y:S01]  /*92a0*/  ISETP.NE.U32.AND P0, PT, RZ, UR4, PT ;  /* 0x00000004ff007c0c */ /* 0x000fe2000bf05070 */
[----:B------:R-:W3:Y:S03]  /*92b0*/  LDL R27, [R1+0x34] ;  /* 0x00003400011b7983 */ /* 0x000ee60000100800 */
[----:B------:R-:W-:Y:S01]  /*92c0*/  ISETP.NE.AND.EX P0, PT, RZ, UR5, PT, P0 ;  /* 0x00000005ff007c0c */ /* 0x000fe2000bf05300 */
[----:B------:R-:W4:Y:S04]  /*92d0*/  LDL R21, [R1+0xc] ;  /* 0x00000c0001157983 */ /* 0x000f280000100800 */
[----:B------:R-:W4:Y:S04]  /*92e0*/  LDL R2, [R1+0x10] ;  /* 0x0000100001027983 */ /* 0x000f280000100800 */
[----:B------:R-:W4:Y:S04]  /*92f0*/  LDL R10, [R1+0x38] ;  /* 0x00003800010a7983 */ /* 0x000f280000100800 */
[----:B------:R-:W-:Y:S01]  /*9300*/  @P0 IADD3 R24, P1, R24, UR4, RZ ;  /* 0x0000000418180c10 */ /* 0x000fe2000ff3e0ff */
[----:B------:R-:W0:Y:S01]  /*9310*/  S2R R3, SR_TID.X ;  /* 0x0000000000037919 */ /* 0x000e220000002100 */
[----:B------:R-:W3:Y:S02]  /*9320*/  S2R R0, SR_TID.X ;  /* 0x0000000000007919 */ /* 0x000ee40000002100 */
[----:B------:R-:W-:Y:S01]  /*9330*/  @P0 IADD3.X R25, R25, UR5, RZ, P1, !PT ;  /* 0x0000000519190c10 */ /* 0x000fe20008ffe4ff */
[----:B------:R-:W-:-:S04]  /*9340*/  ULDC UR4, c[0x0][0x2f4] ;  /* 0x0000bd0000047ab9 */ /* 0x000fc80000000800 */
[----:B--2---:R-:W2:Y:S01]  /*9350*/  @P0 LDG.E R20, desc[UR36][R24.64] ;  /* 0x0000002418140981 */ /* 0x004ea2000c1e1900 */
[----:B-1----:R-:W-:Y:S01]  /*9360*/  ISETP.NE.AND P2, PT, R7, 0x1, PT ;  /* 0x000000010700780c */ /* 0x002fe20003f45270 */
[----:B0-----:R-:W-:Y:S01]  /*9370*/  IMAD.SHL.U32 R3, R3, 0x20, RZ ;  /* 0x0000002003037824 */ /* 0x001fe200078e00ff */
[----:B---3--:R-:W-:Y:S02]  /*9380*/  LEA.HI.SX32 R27, R27, 0xffffffff, 0x19 ;  /* 0xffffffff1b1b7811 */ /* 0x008fe400078fcaff */
[----:B------:R-:W-:Y:S02]  /*9390*/  LOP3.LUT R0, R0, 0x7f, RZ, 0xc0, !PT ;  /* 0x0000007f00007812 */ /* 0x000fe400078ec0ff */
[----:B------:R-:W-:Y:S01]  /*93a0*/  LOP3.LUT R3, R3, 0x60, RZ, 0xc0, !PT ;  /* 0x0000006003037812 */ /* 0x000fe200078ec0ff */
[----:B------:R-:W-:Y:S01]  /*93b0*/  IMAD.SHL.U32 R8, R27, 0x80, RZ ;  /* 0x000000801b087824 */ /* 0x000fe200078e00ff */
[----:B------:R-:W-:-:S04]  /*93c0*/  SHF.R.U32.HI R0, RZ, 0x2, R0 ;  /* 0x00000002ff007819 */ /* 0x000fc80000011600 */
[----:B------:R-:W-:Y:S01]  /*93d0*/  LOP3.LUT R4, R8, R0, R3, 0xfe, !PT ;  /* 0x0000000008047212 */ /* 0x000fe200078efe03 */
[----:B------:R-:W0:Y:S08]  /*93e0*/  @P2 LDC R5, c[0x0][0x434] ;  /* 0x00010d00ff052b82 */ /* 0x000e300000000800 */
[----:B------:R-:W1:Y:S01]  /*93f0*/  @P2 LDC R0, c[0x0][0x438] ;  /* 0x00010e00ff002b82 */ /* 0x000e620000000800 */
[----:B------:R-:W3:Y:S01]  /*9400*/  S2R R9, SR_TID.X ;  /* 0x0000000000097919 */ /* 0x000ee20000002100 */
[----:B------:R-:W-:-:S04]  /*9410*/  LOP3.LUT R22, R22, 0xffffffef, RZ, 0xc0, !PT ;  /* 0xffffffef16167812 */ /* 0x000fc800078ec0ff */
[----:B------:R-:W-:-:S04]  /*9420*/  @P2 LOP3.LUT R22, R22, 0x10, RZ, 0xfc, !PT ;  /* 0x0000001016162812 */ /* 0x000fc800078efcff */
[----:B------:R-:W-:Y:S01]  /*9430*/  LOP3.LUT R22, R22, 0xfffffff7, RZ, 0xc0, !PT ;  /* 0xfffffff716167812 */ /* 0x000fe200078ec0ff */
[----:B---3--:R-:W-:-:S05]  /*9440*/  IMAD.SHL.U32 R9, R9, 0x8, RZ ;  /* 0x0000000809097824 */ /* 0x008fca00078e00ff */
[----:B------:R-:W-:Y:S01]  /*9450*/  LOP3.LUT R9, R9, 0x18, RZ, 0xc0, !PT ;  /* 0x0000001809097812 */ /* 0x000fe200078ec0ff */
[----:B------:R-:W-:Y:S01]  /*9460*/  UMOV UR5, 0xffffffff ;  /* 0xffffffff00057882 */ /* 0x000fe20000000000 */
[----:B--2---:R2:W-:Y:S01]  /*9470*/  @P0 STL [R1+0x8], R20 ;  /* 0x0000081401000387 */ /* 0x0045e20000100800 */
[C---:B----4-:R-:W-:Y:S01]  /*9480*/  ISETP.GE.AND P0, PT, R4.reuse, R21, PT ;  /* 0x000000150400720c */ /* 0x050fe20003f06270 */
[----:B------:R-:W-:-:S04]  /*9490*/  IMAD.IADD R4, R4, 0x1, R2 ;  /* 0x0000000104047824 */ /* 0x000fc800078e0202 */
[----:B0-----:R-:W-:-:S08]  /*94a0*/  @P2 IMAD.HI.U32 R5, R4, R5, RZ ;  /* 0x0000000504052227 */ /* 0x001fd000078e00ff */
[----:B------:R-:W0:Y:S01]  /*94b0*/  @!P0 LDC.64 R2, c[0x0][0x428] ;  /* 0x00010a00ff028b82 */ /* 0x000e220000000a00 */
[----:B------:R-:W-:Y:S01]  /*94c0*/  IMAD.MOV.U32 R6, RZ, RZ, R4 ;  /* 0x000000ffff067224 */ /* 0x000fe200078e0004 */
[----:B-1----:R-:W-:Y:S02]  /*94d0*/  @P2 SHF.R.U32.HI R6, RZ, R0, R5 ;  /* 0x00000000ff062219 */ /* 0x002fe40000011605 */
[----:B------:R-:W-:-:S03]  /*94e0*/  SHF.R.S32.HI R5, RZ, 0x1f, R20 ;  /* 0x0000001fff057819 */ /* 0x000fc60000011414 */
        /* <DEDUP_REMOVED lines=8> */
[----:B------:R-:W-:Y:S02]  /*9570*/  ISETP.NE.AND P2, PT, R10, 0x3, PT ;  /* 0x000000030a00780c */ /* 0x000fe40003f45270 */
[----:B0-----:R-:W-:-:S04]  /*9580*/  @!P0 LEA R2, P1, R6, R2, 0x2 ;  /* 0x0000000206028211 */ /* 0x001fc800078210ff */
[----:B------:R-:W-:Y:S01]  /*9590*/  @!P0 LEA.HI.X R3, R6, R3, R0, 0x2, P1 ;  /* 0x0000000306038211 */ /* 0x000fe200008f1400 */
[----:B------:R-:W-:-:S06]  /*95a0*/  IMAD.MOV.U32 R0, RZ, RZ, RZ ;  /* 0x000000ffff007224 */ /* 0x000fcc00078e00ff */
[----:B------:R2:W5:Y:S01]  /*95b0*/  @!P0 LDG.E R0, desc[UR36][R2.64] ;  /* 0x0000002402008981 */ /* 0x000562000c1e1900 */
[C---:B------:R-:W-:Y:S02]  /*95c0*/  ISETP.GE.AND P0, PT, R9.reuse, UR4, PT ;  /* 0x0000000409007c0c */ /* 0x040fe4000bf06270 */
[----:B------:R-:W-:Y:S01]  /*95d0*/  @P2 LOP3.LUT R22, R22, 0x8, RZ, 0xfc, !PT ;  /* 0x0000000816162812 */ /* 0x000fe200078efcff */
[----:B------:R2:W-:Y:S01]  /*95e0*/  STL [R1+0x14], R5 ;  /* 0x0000140501007387 */ /* 0x0005e20000100800 */
[C---:B------:R-:W-:Y:S02]  /*95f0*/  LOP3.LUT R10, R9.reuse, 0x20, RZ, 0xfc, !PT ;  /* 0x00000020090a7812 */ /* 0x040fe400078efcff */
[----:B------:R-:W-:Y:S02]  /*9600*/  LOP3.LUT R22, R22, 0xfffffffb, RZ, 0xc0, !PT ;  /* 0xfffffffb16167812 */ /* 0x000fe400078ec0ff */
[----:B------:R-:W-:Y:S02]  /*9610*/  LOP3.LUT R9, R9, 0x40, RZ, 0xfc, !PT ;  /* 0x0000004009097812 */ /* 0x000fe400078efcff */
[----:B------:R-:W-:-:S03]  /*9620*/  ISETP.GE.AND P1, PT, R10, UR4, PT ;  /* 0x000000040a007c0c */ /* 0x000fc6000bf26270 */
[----:B------:R-:W-:Y:S02]  /*9630*/  @P0 LOP3.LUT R22, R22, 0x4, RZ, 0xfc, !PT ;  /* 0x0000000416160812 */ /* 0x000fe400078efcff */
[----:B------:R-:W-:Y:S02]  /*9640*/  ISETP.GE.AND P0, PT, R9, UR4, PT ;  /* 0x0000000409007c0c */ /* 0x000fe4000bf06270 */
[----:B------:R-:W-:-:S04]  /*9650*/  LOP3.LUT R22, R22, 0xfffffffe, RZ, 0xc0, !PT ;  /* 0xfffffffe16167812 */ /* 0x000fc800078ec0ff */
[----:B------:R-:W-:-:S04]  /*9660*/  LOP3.LUT R22, R22, 0xfffffffd, RZ, 0xc0, !PT ;  /* 0xfffffffd16167812 */ /* 0x000fc800078ec0ff */
[----:B------:R-:W-:-:S04]  /*9670*/  @P1 LOP3.LUT R22, R22, 0x2, RZ, 0xfc, !PT ;  /* 0x0000000216161812 */ /* 0x000fc800078efcff */
[----:B------:R-:W-:Y:S01]  /*9680*/  @P0 LOP3.LUT R22, R22, 0x1, RZ, 0xfc, !PT ;  /* 0x0000000116160812 */ /* 0x000fe200078efcff */
[----:B--2---:R-:W-:Y:S06]  /*9690*/  BRA.DIV UR5, `(.L_x_10215) ;  /* 0x0000003e05007947 */ /* 0x004fec000b800000 */
.L_x_10281:
[----:B------:R-:W-:-:S05]  /*96a0*/  SHF.R.S32.HI R9, RZ, 0x1f, R18 ;  /* 0x0000001fff097819 */ /* 0x000fca0000011412 */
[----:B------:R0:W-:Y:S01]  /*96b0*/  STL [R1+0x4], R9 ;  /* 0x0000040901007387 */ /* 0x0001e20000100800 */
[----:B------:R-:W-:Y:S05]  /*96c0*/  @!P2 BRA `(.L_x_10216) ;  /* 0x000000000004a947 */ /* 0x000fea0003800000 */
[----:B------:R-:W-:Y:S01]  /*96d0*/  BPT.TRAP 0x1 ;  /* 0x000000040000795c */ /* 0x000fe20000300000 */
.L_x_10216:
[----:B------:R-:W-:Y:S01]  /*96e0*/  SHF.R.S32.HI R5, RZ, 0x1f, R4 ;  /* 0x0000001fff057819 */ /* 0x000fe20000011404 */
[----:B------:R-:W-:Y:S01]  /*96f0*/  ULDC.64 UR4, c[0x0][0x328] ;  /* 0x0000ca0000047ab9 */ /* 0x000fe20000000a00 */
[----:B------:R-:W-:Y:S01]  /*9700*/  BSSY B0, `(.L_x_10217) ;  /* 0x0000017000007945 */ /* 0x000fe20003800000 */
[----:B------:R-:W-:-:S04]  /*9710*/  IMAD.WIDE.U32 R2, R4, UR4, RZ ;  /* 0x0000000404027c25 */ /* 0x000fc8000f8e00ff */
[----:B------:R-:W-:-:S04]  /*9720*/  IMAD R6, R5, UR4, RZ ;  /* 0x0000000405067c24 */ /* 0x000fc8000f8e02ff */
[----:B------:R-:W-:Y:S01]  /*9730*/  IMAD R6, R4, UR5, R6 ;  /* 0x0000000504067c24 */ /* 0x000fe2000f8e0206 */
[----:B------:R-:W-:-:S04]  /*9740*/  ULDC.64 UR4, c[0x0][0x338] ;  /* 0x0000ce0000047ab9 */ /* 0x000fc80000000a00 */
[----:B------:R-:W-:Y:S02]  /*9750*/  IADD3 R3, R3, R6, RZ ;  /* 0x0000000603037210 */ /* 0x000fe40007ffe0ff */
        /* <DEDUP_REMOVED lines=13> */
[----:B------:R-:W-:Y:S01]  /*9830*/  LEA.HI.X R25, R2, UR5, R25, 0x1, P0 ;  /* 0x0000000502197c11 */ /* 0x000fe200080f0c19 */
[----:B------:R-:W-:-:S05]  /*9840*/  IMAD R2, R26, 0x8, R23 ;  /* 0x000000081a027824 */ /* 0x000fca00078e0217 */
[----:B------:R-:W1:Y:S02]  /*9850*/  SYNCS.PHASECHK.TRANS64.TRYWAIT P0, [R2+URZ+0x2d840], R3 ;  /* 0x02d84003020075a7 */ /* 0x000e64000800017f */
[----:B-1----:R-:W-:Y:S05]  /*9860*/  @!P0 BRA `(.L_x_10218) ;  /* 0x0000003800c08947 */ /* 0x002fea0003800000 */
.L_x_10282:
[----:B------:R-:W-:Y:S05]  /*9870*/  BSYNC B0 ;  /* 0x0000000000007941 */ /* 0x000fea0003800000 */
.L_x_10217:
[----:B------:R-:W2:Y:S01]  /*9880*/  LDL R7, [R1+0x4] ;  /* 0x0000040001077983 */ /* 0x000ea20000100800 */
[----:B------:R-:W-:-:S03]  /*9890*/  ULDC.64 UR4, c[0x0][0x300] ;  /* 0x0000c00000047ab9 */ /* 0x000fc60000000a00 */
[----:B------:R-:W3:Y:S01]  /*98a0*/  LDL R12, [R1+0xc] ;  /* 0x00000c00010c7983 */ /* 0x000ee20000100800 */
[----:B------:R-:W-:Y:S01]  /*98b0*/  IMAD R5, R5, UR4, RZ ;  /* 0x0000000405057c24 */ /* 0x000fe2000f8e02ff */
[----:B------:R-:W-:Y:S01]  /*98c0*/  LOP3.LUT P4, RZ, R22, 0x4, RZ, 0xc0, !PT ;  /* 0x0000000416ff7812 */ /* 0x000fe2000788c0ff */
[----:B0-----:R-:W0:Y:S02]  /*98d0*/  S2R R9, SR_TID.X ;  /* 0x0000000000097919 */ /* 0x001e240000002100 */
[----:B-1----:R-:W-:Y:S01]  /*98e0*/  IMAD R3, R4, UR5, R5 ;  /* 0x0000000504037c24 */ /* 0x002fe2000f8e0205 */
[----:B------:R-:W-:Y:S01]  /*98f0*/  LOP3.LUT P3, RZ, R22, 0x2, RZ, 0xc0, !PT ;  /* 0x0000000216ff7812 */ /* 0x000fe2000786c0ff */
[----:B------:R-:W-:Y:S01]  /*9900*/  IMAD.WIDE.U32 R4, R4, UR4, RZ ;  /* 0x0000000404047c25 */ /* 0x000fe2000f8e00ff */
[----:B------:R-:W-:Y:S01]  /*9910*/  ULDC.64 UR4, c[0x0][0x310] ;  /* 0x0000c40000047ab9 */ /* 0x000fe20000000a00 */
[----:B------:R-:W-:Y:S02]  /*9920*/  LOP3.LUT P2, RZ, R22, 0x1, RZ, 0xc0, !PT ;  /* 0x0000000116ff7812 */ /* 0x000fe4000784c0ff */
[----:B------:R-:W-:-:S02]  /*9930*/  IMAD.IADD R5, R5, 0x1, R3 ;  /* 0x0000000105057824 */ /* 0x000fc400078e0203 */
[----:B------:R-:W-:Y:S02]  /*9940*/  IMAD R6, R6, UR4, RZ ;  /* 0x0000000406067c24 */ /* 0x000fe4000f8e02ff */
[----:B------:R-:W-:-:S04]  /*9950*/  IMAD.WIDE.U32 R4, R0, UR4, R4 ;  /* 0x0000000400047c25 */ /* 0x000fc8000f8e0004 */
[----:B------:R-:W-:Y:S01]  /*9960*/  IMAD R0, R0, UR5, R6 ;  /* 0x0000000500007c24 */ /* 0x000fe2000f8e0206 */
[----:B------:R-:W-:-:S03]  /*9970*/  ULDC.64 UR4, c[0x0][0x308] ;  /* 0x0000c20000047ab9 */ /* 0x000fc60000000a00 */
[----:B------:R-:W-:Y:S02]  /*9980*/  IMAD.IADD R5, R5, 0x1, R0 ;  /* 0x0000000105057824 */ /* 0x000fe400078e0200 */
[----:B------:R-:W-:-:S04]  /*9990*/  IMAD.WIDE.U32 R4, R18, UR4, R4 ;  /* 0x0000000412047c25 */ /* 0x000fc8000f8e0004 */
[----:B0-----:R-:W-:Y:S02]  /*99a0*/  IMAD.SHL.U32 R10, R9, 0x8, RZ ;  /* 0x00000008090a7824 */ /* 0x001fe400078e00ff */
[----:B--2---:R-:W-:Y:S02]  /*99b0*/  IMAD R0, R7, UR4, RZ ;  /* 0x0000000407007c24 */ /* 0x004fe4000f8e02ff */
[----:B------:R-:W0:Y:S02]  /*99c0*/  S2R R7, SR_TID.X ;  /* 0x0000000000077919 */ /* 0x000e240000002100 */
[----:B------:R-:W-:Y:S01]  /*99d0*/  IMAD R0, R18, UR5, R0 ;  /* 0x0000000512007c24 */ /* 0x000fe2000f8e0200 */
[----:B------:R-:W-:-:S03]  /*99e0*/  ULDC.64 UR4, c[0x0][0x2e8] ;  /* 0x0000ba0000047ab9 */ /* 0x000fc60000000a00 */
[----:B------:R-:W-:Y:S01]  /*99f0*/  IMAD.IADD R6, R5, 0x1, R0 ;  /* 0x0000000105067824 */ /* 0x000fe200078e0200 */
[----:B------:R-:W-:Y:S01]  /*9a00*/  LEA R0, P0, R4, UR4, 0x1 ;  /* 0x0000000404007c11 */ /* 0x000fe2000f8008ff */
[----:B------:R-:W-:-:S03]  /*9a10*/  UMOV UR4, 0xffffffff ;  /* 0xffffffff00047882 */ /* 0x000fc60000000000 */
[----:B------:R-:W-:Y:S02]  /*9a20*/  LEA.HI.X R6, R4, UR5, R6, 0x1, P0 ;  /* 0x0000000504067c11 */ /* 0x000fe400080f0c06 */
[----:B0-----:R-:W-:Y:S01]  /*9a30*/  LOP3.LUT R11, R7, 0x7f, RZ, 0xc0, !PT ;  /* 0x0000007f070b7812 */ /* 0x001fe200078ec0ff */
[----:B------:R-:W-:-:S03]  /*9a40*/  IMAD.SHL.U32 R7, R9, 0x8, RZ ;  /* 0x0000000809077824 */ /* 0x000fc600078e00ff */
[----:B------:R-:W-:Y:S02]  /*9a50*/  SHF.R.U32.HI R11, RZ, 0x2, R11 ;  /* 0x00000002ff0b7819 */ /* 0x000fe4000001160b */
[----:B------:R-:W-:Y:S02]  /*9a60*/  LOP3.LUT R7, R7, 0xd8, RZ, 0xc0, !PT ;  /* 0x000000d807077812 */ /* 0x000fe400078ec0ff */
[----:B---3--:R-:W-:Y:S02]  /*9a70*/  IADD3 R3, -R11, R12, -R8 ;  /* 0x0000000c0b037210 */ /* 0x008fe40007ffe908 */
[----:B------:R-:W-:Y:S01]  /*9a80*/  LOP3.LUT R7, R7, 0x18, R9, 0x78, !PT ;  /* 0x0000001807077812 */ /* 0x000fe200078e7809 */
[----:B------:R-:W-:Y:S01]  /*9a90*/  IMAD.SHL.U32 R9, R9, 0x8, RZ ;  /* 0x0000000809097824 */ /* 0x000fe200078e00ff */
[----:B------:R-:W-:Y:S02]  /*9aa0*/  ISETP.GE.AND P0, PT, R3, 0x1, PT ;  /* 0x000000010300780c */ /* 0x000fe40003f06270 */
[----:B------:R-:W-:-:S02]  /*9ab0*/  LOP3.LUT R7, R7, 0x320, R10, 0xf8, !PT ;  /* 0x0000032007077812 */ /* 0x000fc400078ef80a */
[----:B------:R-:W-:-:S03]  /*9ac0*/  LOP3.LUT R9, R9, 0x18, RZ, 0xc0, !PT ;  /* 0x0000001809097812 */ /* 0x000fc600078ec0ff */
[----:B------:R-:W-:Y:S01]  /*9ad0*/  IMAD R7, R26, 0x3000, R7 ;  /* 0x000030001a077824 */ /* 0x000fe200078e0207 */
[----:B------:R-:W-:Y:S06]  /*9ae0*/  BRA.DIV UR4, `(.L_x_10219) ;  /* 0x0000003a04347947 */ /* 0x000fec000b800000 */
        /* <DEDUP_REMOVED lines=28> */
[----:B------:R-:W2:Y:S04]  /*9cb0*/  SHFL.IDX PT, R6, R6, 0x3, 0x1c1f ;  /* 0x007c1f0006067f89 */ /* 0x000ea800000e0000 */
[----:B------:R-:W3:Y:S01]  /*9cc0*/  SHFL.IDX PT, R0, R0, 0x3, 0x1c1f ;  /* 0x007c1f0000007f89 */ /* 0x000ee200000e0000 */
[----:B0-----:R-:W-:-:S05]  /*9cd0*/  @P1 LEA R5, P0, R9, R5, 0x1 ;  /* 0x0000000509051211 */ /* 0x001fca00078008ff */
[----:B-1----:R-:W-:-:S05]  /*9ce0*/  @P1 IMAD.X R4, RZ, RZ, R4, P0 ;  /* 0x000000ffff041224 */ /* 0x002fca00000e0604 */
[----:B------:R-:W-:-:S04]  /*9cf0*/  @P1 LOP3.LUT R5, R5, R4, RZ, 0x3c, !PT ;  /* 0x0000000405051212 */ /* 0x000fc800078e3cff */
[----:B------:R-:W-:-:S04]  /*9d00*/  @P1 LOP3.LUT R4, R5, R4, RZ, 0x3c, !PT ;  /* 0x0000000405041212 */ /* 0x000fc800078e3cff */
[----:B------:R-:W-:-:S05]  /*9d10*/  @P1 LOP3.LUT R5, R5, R4, RZ, 0x3c, !PT ;  /* 0x0000000405051212 */ /* 0x000fca00078e3cff */
[----:B------:R1:W-:Y:S04]  /*9d20*/  @P1 LDGSTS.E.BYPASS.LTC128B.128 [R8+0x16400], desc[UR36][R4.64], !P4 ;  /* 0x1640000004081fae */ /* 0x0003e8000e101d64 */
[----:B------:R1:W-:Y:S04]  /*9d30*/  @P1 LDGSTS.E.BYPASS.LTC128B.128 [R8+0x18400], desc[UR36][R4.64+0x40], !P3 ;  /* 0x1840004004081fae */ /* 0x0003e8000d901d64 */
[----:B--23--:R1:W-:Y:S02]  /*9d40*/  @P1 LDGSTS.E.BYPASS.LTC128B.128 [R8+0x1a400], desc[UR36][R4.64+0x80], !P2 ;  /* 0x1a40008004081fae */ /* 0x00c3e4000d101d64 */
.L_x_10292:
[----:B------:R-:W-:-:S13]  /*9d50*/  ISETP.GE.AND P0, PT, R3, 0x61, PT ;  /* 0x000000610300780c */ /* 0x000fda0003f06270 */
[----:B01----:R-:W-:Y:S01]  /*9d60*/  @P0 LEA R4, P1, R9, R0, 0x1 ;  /* 0x0000000009040211 */ /* 0x003fe200078208ff */
        /* <DEDUP_REMOVED lines=10> */
.L_x_10220:
        /* <DEDUP_REMOVED lines=11> */
.L_x_10221:
[----:B0-----:R0:W5:Y:S01]  /*9ec0*/  LDL.LU R4, [R1+0x20] ;  /* 0x0000200001047983 */ /* 0x0011620000300800 */
[----:B------:R0:W-:Y:S03]  /*9ed0*/  SYNCS.ARRIVE.TRANS64.A1T0 RZ, [R2+URZ+0x2d830], RZ ;  /* 0x02d830ff02ff79a7 */ /* 0x0001e6000810003f */
[----:B------:R0:W5:Y:S02]  /*9ee0*/  LDL.LU R3, [R1] ;  /* 0x0000000001037983 */ /* 0x0001640000300800 */
[----:B------:R-:W-:Y:S05]  /*9ef0*/  WARPSYNC.ALL ;  /* 0x0000000000007948 */ /* 0x000fea0003800000 */
[----:B------:R-:W-:Y:S01]  /*9f00*/  ULDC.64 UR4, c[0x0][0x298] ;  /* 0x0000a60000047ab9 */ /* 0x000fe20000000a00 */
[----:B------:R-:W-:Y:S01]  /*9f10*/  BAR.SYNC.DEFER_BLOCKING 0x8, 0x200 ;  /* 0x0208000000007b1d */ /* 0x000fe20000010000 */
[----:B------:R-:W-:Y:S01]  /*9f20*/  LOP3.LUT P0, RZ, R22, 0x20, RZ, 0xc0, !PT ;  /* 0x0000002016ff7812 */ /* 0x000fe2000780c0ff */
[----:B0-----:R-:W-:-:S03]  /*9f30*/  VIADD R2, R23, 0xc400 ;  /* 0x0000c40017027836 */ /* 0x001fc60000000000 */
        /* <DEDUP_REMOVED lines=11> */
[----:B------:R0:W-:Y:S01]  /*9ff0*/  STL [R1], R0 ;  /* 0x0000000001007387 */ /* 0x0001e20000100800 */
        /* <DEDUP_REMOVED lines=17> */
.L_x_10223:
[----:B------:R-:W-:Y:S05]  /*a110*/  BSYNC B6 ;  /* 0x0000000000067941 */ /* 0x000fea0003800000 */
.L_x_10222:
[----:B0-----:R-:W2:Y:S01]  /*a120*/  LDL.LU R0, [R1+0x2c] ;  /* 0x00002c0001007983 */ /* 0x001ea20000300800 */
[----:B------:R-:W0:Y:S01]  /*a130*/  LDC R10, c[0x0][0x448] ;  /* 0x00011200ff0a7b82 */ /* 0x000e220000000800 */
[----:B------:R-:W-:Y:S01]  /*a140*/  ULDC.64 UR4, c[0x0][0x2d8] ;  /* 0x0000b60000047ab9 */ /* 0x000fe20000000a00 */
[----:B------:R-:W-:Y:S01]  /*a150*/  ULDC.64 UR6, c[0x0][0x2c8] ;  /* 0x0000b20000067ab9 */ /* 0x000fe20000000a00 */
[----:B------:R-:W3:Y:S01]  /*a160*/  LDL.LU R21, [R1] ;  /* 0x0000000001157983 */ /* 0x000ee20000300800 */
[----:B------:R-:W-:-:S03]  /*a170*/  ULDC.64 UR8, c[0x0][0x280] ;  /* 0x0000a00000087ab9 */ /* 0x000fc60000000a00 */
[----:B------:R-:W3:Y:S04]  /*a180*/  LDL.LU.64 R2, [R1+0x20] ;  /* 0x0000200001027983 */ /* 0x000ee80000300a00 */
[----:B------:R-:W4:Y:S01]  /*a190*/  LDL R20, [R1+0x4] ;  /* 0x0000040001147983 */ /* 0x000f220000100800 */
[----:B------:R-:W1:Y:S01]  /*a1a0*/  S2R R13, SR_TID.X ;  /* 0x00000000000d7919 */ /* 0x000e620000002100 */
[----:B0-----:R-:W-:-:S13]  /*a1b0*/  ISETP.NE.AND P0, PT, R10, 0x1, PT ;  /* 0x000000010a00780c */ /* 0x001fda0003f05270 */
[----:B------:R-:W0:Y:S01]  /*a1c0*/  @P0 LDC R5, c[0x0][0x450] ;  /* 0x00011400ff050b82 */ /* 0x000e220000000800 */
[----:B-1----:R-:W-:-:S05]  /*a1d0*/  IMAD.SHL.U32 R11, R13, 0x8, RZ ;  /* 0x000000080d0b7824 */ /* 0x002fca00078e00ff */
[----:B------:R-:W-:-:S04]  /*a1e0*/  LOP3.LUT R11, R11, 0x18, RZ, 0xc0, !PT ;  /* 0x000000180b0b7812 */ /* 0x000fc800078ec0ff */
[C---:B------:R-:W-:Y:S02]  /*a1f0*/  LOP3.LUT R12, R11.reuse, 0x20, RZ, 0xfc, !PT ;  /* 0x000000200b0c7812 */ /* 0x040fe400078efcff */
[----:B------:R-:W-:Y:S01]  /*a200*/  LOP3.LUT R11, R11, 0x40, RZ, 0xfc, !PT ;  /* 0x000000400b0b7812 */ /* 0x000fe200078efcff */
[----:B--2---:R-:W-:Y:S01]  /*a210*/  IMAD.MOV.U32 R4, RZ, RZ, R0 ;  /* 0x000000ffff047224 */ /* 0x004fe200078e0000 */
[----:B---3--:R-:W-:Y:S02]  /*a220*/  MOV R3, R21 ;  /* 0x0000001500037202 */ /* 0x008fe40000000f00 */
[----:B------:R-:W1:Y:S01]  /*a230*/  S2R R21, SR_TID.X ;  /* 0x0000000000157919 */ /* 0x000e620000002100 */
[----:B----4-:R-:W-:Y:S02]  /*a240*/  IMAD R0, R20, UR4, RZ ;  /* 0x0000000414007c24 */ /* 0x010fe4000f8e02ff */
[----:B------:R-:W2:Y:S01]  /*a250*/  S2R R20, SR_TID.X ;  /* 0x0000000000147919 */ /* 0x000ea20000002100 */
[----:B------:R-:W-:-:S04]  /*a260*/  IMAD.WIDE.U32 R2, R18, UR4, R2 ;  /* 0x0000000412027c25 */ /* 0x000fc8000f8e0002 */
[----:B------:R-:W-:Y:S01]  /*a270*/  IMAD R0, R18, UR5, R0 ;  /* 0x0000000512007c24 */ /* 0x000fe2000f8e0200 */
[----:B------:R-:W-:-:S03]  /*a280*/  ULDC.64 UR4, c[0x0][0x2e0] ;  /* 0x0000b80000047ab9 */ /* 0x000fc60000000a00 */
[----:B------:R-:W-:Y:S02]  /*a290*/  IMAD.IADD R3, R3, 0x1, R0 ;  /* 0x0000000103037824 */ /* 0x000fe400078e0200 */
[----:B------:R-:W-:Y:S02]  /*a2a0*/  IMAD R0, R4, UR4, RZ ;  /* 0x0000000404007c24 */ /* 0x000fe4000f8e02ff */
[----:B------:R-:W3:Y:S01]  /*a2b0*/  @P0 LDC R4, c[0x0][0x44c] ;  /* 0x00011300ff040b82 */ /* 0x000ee20000000800 */
[----:B------:R-:W-:-:S04]  /*a2c0*/  IMAD.WIDE.U32 R2, R28, UR4, R2 ;  /* 0x000000041c027c25 */ /* 0x000fc8000f8e0002 */
[----:B------:R-:W-:Y:S01]  /*a2d0*/  IMAD R0, R28, UR5, R0 ;  /* 0x000000051c007c24 */ /* 0x000fe2000f8e0200 */
[----:B------:R-:W-:-:S03]  /*a2e0*/  ULDC.64 UR4, c[0x0][0x2d0] ;  /* 0x0000b40000047ab9 */ /* 0x000fc60000000a00 */
[----:B------:R-:W-:Y:S02]  /*a2f0*/  IMAD.IADD R3, R3, 0x1, R0 ;  /* 0x0000000103037824 */ /* 0x000fe400078e0200 */
[----:B-1----:R-:W-:Y:S01]  /*a300*/  IMAD.SHL.U32 R21, R21, 0x20, RZ ;  /* 0x0000002015157824 */ /* 0x002fe200078e00ff */
[----:B--2---:R-:W-:-:S04]  /*a310*/  LOP3.LUT R20, R20, 0x7f, RZ, 0xc0, !PT ;  /* 0x0000007f14147812 */ /* 0x004fc800078ec0ff */
[----:B------:R-:W-:Y:S02]  /*a320*/  LOP3.LUT R21, R21, 0x60, RZ, 0xc0, !PT ;  /* 0x0000006015157812 */ /* 0x000fe400078ec0ff */
[----:B------:R-:W-:-:S04]  /*a330*/  SHF.R.U32.HI R20, RZ, 0x2, R20 ;  /* 0x00000002ff147819 */ /* 0x000fc80000011614 */
[----:B------:R-:W-:Y:S02]  /*a340*/  LOP3.LUT R20, R20, R21, RZ, 0xfc, !PT ;  /* 0x0000001514147212 */ /* 0x000fe400078efcff */
[----:B------:R-:W-:-:S03]  /*a350*/  LOP3.LUT R21, R13, 0x7f, RZ, 0xc0, !PT ;  /* 0x0000007f0d157812 */ /* 0x000fc600078ec0ff */
[----:B------:R-:W-:Y:S01]  /*a360*/  IMAD R6, R17, 0xc0, R20 ;  /* 0x000000c011067824 */ /* 0x000fe200078e0214 */
[----:B------:R-:W-:Y:S01]  /*a370*/  SHF.R.U32.HI R21, RZ, 0x2, R21 ;  /* 0x00000002ff157819 */ /* 0x000fe20000011615 */
[----:B------:R-:W-:Y:S02]  /*a380*/  IMAD.SHL.U32 R20, R13, 0x8, RZ ;  /* 0x000000080d147824 */ /* 0x000fe400078e00ff */
[----:B---3--:R-:W-:-:S03]  /*a390*/  @P0 IMAD.HI.U32 R0, R6, R4, RZ ;  /* 0x0000000406000227 */ /* 0x008fc600078e00ff */
[----:B------:R-:W-:Y:S01]  /*a3a0*/  LOP3.LUT R20, R20, 0x18, RZ, 0xc0, !PT ;  /* 0x0000001814147812 */ /* 0x000fe200078ec0ff */
[----:B------:R-:W-:Y:S01]  /*a3b0*/  IMAD.MOV.U32 R4, RZ, RZ, R6 ;  /* 0x000000ffff047224 */ /* 0x000fe200078e0006 */
[----:B0-----:R-:W-:-:S04]  /*a3c0*/  @P0 SHF.R.U32.HI R4, RZ, R5, R0 ;  /* 0x00000005ff040219 */ /* 0x001fc80000011600 */
[--C-:B------:R-:W-:Y:S01]  /*a3d0*/  SHF.R.S32.HI R0, RZ, 0x1f, R4.reuse ;  /* 0x0000001fff007819 */ /* 0x100fe20000011404 */
[----:B------:R-:W-:-:S04]  /*a3e0*/  IMAD.MOV R7, RZ, RZ, -R4 ;  /* 0x000000ffff077224 */ /* 0x000fc800078e0a04 */
[----:B------:R-:W-:-:S04]  /*a3f0*/  IMAD R0, R0, UR4, RZ ;  /* 0x0000000400007c24 */ /* 0x000fc8000f8e02ff */
[C---:B------:R-:W-:Y:S02]  /*a400*/  IMAD R0, R4.reuse, UR5, R0 ;  /* 0x0000000504007c24 */ /* 0x040fe4000f8e0200 */
[----:B------:R-:W-:-:S04]  /*a410*/  IMAD.WIDE.U32 R4, R4, UR4, R2 ;  /* 0x0000000404047c25 */ /* 0x000fc8000f8e0002 */
[----:B------:R-:W-:Y:S02]  /*a420*/  IMAD.IADD R5, R5, 0x1, R0 ;  /* 0x0000000105057824 */ /* 0x000fe400078e0200 */
[----:B------:R-:W-:-:S04]  /*a430*/  IMAD R0, R10, R7, R6 ;  /* 0x000000070a007224 */ /* 0x000fc800078e0206 */
[----:B------:R-:W-:Y:S01]  /*a440*/  IMAD.WIDE.U32 R8, R0, UR6, R4 ;  /* 0x0000000600087c25 */ /* 0x000fe2000f8e0004 */
[----:B------:R-:W-:-:S03]  /*a450*/  SHF.R.S32.HI R7, RZ, 0x1f, R0 ;  /* 0x0000001fff077819 */ /* 0x000fc60000011400 */
[----:B------:R-:W-:Y:S01]  /*a460*/  VIADD R5, R6, 0x80 ;  /* 0x0000008006057836 */ /* 0x000fe20000000000 */
[----:B------:R-:W-:Y:S01]  /*a470*/  LEA R4, P1, R8, UR8, 0x1 ;  /* 0x0000000808047c11 */ /* 0x000fe2000f8208ff */
[----:B------:R-:W-:Y:S02]  /*a480*/  IMAD R7, R7, UR6, RZ ;  /* 0x0000000607077c24 */ /* 0x000fe4000f8e02ff */
[----:B------:R-:W-:Y:S02]  /*a490*/  IMAD.MOV.U32 R6, RZ, RZ, R5 ;  /* 0x000000ffff067224 */ /* 0x000fe400078e0005 */
[----:B------:R-:W-:Y:S02]  /*a4a0*/  IMAD R0, R0, UR7, R7 ;  /* 0x0000000700007c24 */ /* 0x000fe4000f8e0207 */
[----:B------:R-:W0:Y:S02]  /*a4b0*/  @P0 LDC R7, c[0x0][0x44c] ;  /* 0x00011300ff070b82 */ /* 0x000e240000000800 */
[----:B------:R-:W-:-:S05]  /*a4c0*/  IMAD.IADD R0, R9, 0x1, R0 ;  /* 0x0000000109007824 */ /* 0x000fca00078e0200 */
[----:B------:R-:W-:Y:S02]  /*a4d0*/  LEA.HI.X R0, R8, UR9, R0, 0x1, P1 ;  /* 0x0000000908007c11 */ /* 0x000fe400088f0c00 */
[----:B------:R-:W1:Y:S01]  /*a4e0*/  @P0 LDC R8, c[0x0][0x450] ;  /* 0x00011400ff080b82 */ /* 0x000e620000000800 */
[----:B0-----:R-:W-:-:S05]  /*a4f0*/  @P0 IMAD.HI.U32 R7, R5, R7, RZ ;  /* 0x0000000705070227 */ /* 0x001fca00078e00ff */
[----:B-1----:R-:W-:-:S04]  /*a500*/  @P0 SHF.R.U32.HI R6, RZ, R8, R7 ;  /* 0x00000008ff060219 */ /* 0x002fc80000011607 */
[C---:B------:R-:W-:Y:S01]  /*a510*/  IADD3 R7, -R6.reuse, RZ, RZ ;  /* 0x000000ff06077210 */ /* 0x040fe20007ffe1ff */
[----:B------:R-:W-:-:S04]  /*a520*/  IMAD.WIDE.U32 R2, R6, UR4, R2 ;  /* 0x0000000406027c25 */ /* 0x000fc8000f8e0002 */
[----:B------:R-:W-:Y:S01]  /*a530*/  IMAD R5, R10, R7, R5 ;  /* 0x000000070a057224 */ /* 0x000fe200078e0205 */
[----:B------:R-:W-:-:S05]  /*a540*/  SHF.R.S32.HI R7, RZ, 0x1f, R6 ;  /* 0x0000001fff077819 */ /* 0x000fca0000011406 */
[----:B------:R-:W-:Y:S01]  /*a550*/  IMAD R7, R7, UR4, RZ ;  /* 0x0000000407077c24 */ /* 0x000fe2000f8e02ff */
[----:B------:R-:W-:Y:S02]  /*a560*/  ULDC UR4, c[0x0][0x2b8] ;  /* 0x0000ae0000047ab9 */ /* 0x000fe40000000800 */
[----:B------:R-:W-:Y:S01]  /*a570*/  ISETP.GE.AND P3, PT, R20, UR4, PT ;  /* 0x0000000414007c0c */ /* 0x000fe2000bf66270 */
[----:B------:R-:W-:Y:S01]  /*a580*/  IMAD R7, R6, UR5, R7 ;  /* 0x0000000506077c24 */ /* 0x000fe2000f8e0207 */
[----:B------:R-:W-:Y:S01]  /*a590*/  SHF.R.S32.HI R6, RZ, 0x1f, R5 ;  /* 0x0000001fff067819 */ /* 0x000fe20000011405 */
[----:B------:R-:W-:Y:S01]  /*a5a0*/  UMOV UR5, 0xffffffff ;  /* 0xffffffff00057882 */ /* 0x000fe20000000000 */
[----:B------:R-:W-:Y:S01]  /*a5b0*/  ISETP.GE.AND P1, PT, R11, UR4, PT ;  /* 0x000000040b007c0c */ /* 0x000fe2000bf26270 */
[----:B------:R-:W-:Y:S02]  /*a5c0*/  IMAD.IADD R3, R3, 0x1, R7 ;  /* 0x0000000103037824 */ /* 0x000fe400078e0207 */
[----:B------:R-:W-:-:S02]  /*a5d0*/  IMAD R6, R6, UR6, RZ ;  /* 0x0000000606067c24 */ /* 0x000fc4000f8e02ff */
[----:B------:R-:W-:-:S04]  /*a5e0*/  IMAD.WIDE.U32 R2, R5, UR6, R2 ;  /* 0x0000000605027c25 */ /* 0x000fc8000f8e0002 */
[----:B------:R-:W-:Y:S01]  /*a5f0*/  IMAD R6, R5, UR7, R6 ;  /* 0x0000000705067c24 */ /* 0x000fe2000f8e0206 */
[----:B------:R-:W-:-:S03]  /*a600*/  LEA R8, P0, R2, UR8, 0x1 ;  /* 0x0000000802087c11 */ /* 0x000fc6000f8008ff */
[----:B------:R-:W-:-:S05]  /*a610*/  IMAD.IADD R3, R3, 0x1, R6 ;  /* 0x0000000103037824 */ /* 0x000fca00078e0206 */
[----:B------:R-:W-:Y:S02]  /*a620*/  LEA.HI.X R3, R2, UR9, R3, 0x1, P0 ;  /* 0x0000000902037c11 */ /* 0x000fe400080f0c03 */
[----:B------:R-:W-:Y:S01]  /*a630*/  ISETP.GE.AND P0, PT, R12, UR4, PT ;  /* 0x000000040c007c0c */ /* 0x000fe2000bf06270 */
[----:B------:R-:W-:-:S12]  /*a640*/  BRA.DIV UR5, `(.L_x_10224) ;  /* 0x0000003205c47947 */ /* 0x000fd8000b800000 */
[----:B------:R-:W2:Y:S04]  /*a650*/  LDL.LU R5, [R1+0x28] ;  /* 0x0000280001057983 */ /* 0x000ea80000300800 */
[----:B------:R-:W3:Y:S01]  /*a660*/  LDL R9, [R1+0x18] ;  /* 0x0000180001097983 */ /* 0x000ee20000100800 */
[----:B------:R-:W-:-:S03]  /*a670*/  IMAD R17, R17, 0xc0, R21 ;  /* 0x000000c011117824 */ /* 0x000fc600078e0215 */
[----:B------:R-:W-:Y:S01]  /*a680*/  SHFL.IDX PT, R6, R0, RZ, 0x1c1f ;  /* 0x001c1fff00067589 */ /* 0x000fe200000e0000 */
[----:B--2---:R-:W-:-:S03]  /*a690*/  IMAD R2, R5, R10, RZ ;  /* 0x0000000a05027224 */ /* 0x004fc600078e02ff */
[----:B------:R-:W0:Y:S02]  /*a6a0*/  SHFL.IDX PT, R5, R4, RZ, 0x1c1f ;  /* 0x001c1fff04057589 */ /* 0x000e2400000e0000 */
[----:B------:R-:W-:-:S13]  /*a6b0*/  ISETP.GE.AND P2, PT, R17, R2, PT ;  /* 0x000000021100720c */ /* 0x000fda0003f46270 */
[----:B0-----:R-:W-:-:S05]  /*a6c0*/  @!P2 LEA R5, P4, R20, R5, 0x1 ;  /* 0x000000051405a211 */ /* 0x001fca00078808ff */
[----:B------:R-:W-:-:S04]  /*a6d0*/  @!P2 IMAD.X R6, RZ, RZ, R6, P4 ;  /* 0x000000ffff06a224 */ /* 0x000fc800020e0606 */
[----:B------:R-:W-:Y:S02]  /*a6e0*/  @!P2 IMAD.MOV.U32 R7, RZ, RZ, R6 ;  /* 0x000000ffff07a224 */ /* 0x000fe400078e0006 */
[----:B------:R-:W-:Y:S02]  /*a6f0*/  @!P2 IMAD.MOV.U32 R6, RZ, RZ, R5 ;  /* 0x000000ffff06a224 */ /* 0x000fe400078e0005 */
[----:B------:R-:W0:Y:S04]  /*a700*/  SHFL.IDX PT, R5, R4, 0x1, 0x1c1f ;  /* 0x003c1f0004057f89 */ /* 0x000e2800000e0000 */
[----:B---3--:R-:W-:Y:S04]  /*a710*/  @!P2 LDGSTS.E.BYPASS.LTC128B.128 [R9+0xc400], desc[UR36][R6.64], !P3 ;  /* 0x0c4000000609afae */ /* 0x008fe8000d901d64 */
[----:B------:R-:W-:Y:S04]  /*a720*/  @!P2 LDGSTS.E.BYPASS.LTC128B.128 [R9+0xf400], desc[UR36][R6.64+0x40], !P0 ;  /* 0x0f4000400609afae */ /* 0x000fe8000c101d64 */
[----:B------:R1:W-:Y:S04]  /*a730*/  @!P2 LDGSTS.E.BYPASS.LTC128B.128 [R9+0x12400], desc[UR36][R6.64+0x80], !P1 ;  /* 0x124000800609afae */ /* 0x0003e8000c901d64 */
[----:B-1----:R-:W1:Y:S01]  /*a740*/  SHFL.IDX PT, R7, R0, 0x1, 0x1c1f ;  /* 0x003c1f0000077f89 */ /* 0x002e6200000e0000 */
[----:B------:R-:W-:-:S05]  /*a750*/  VIADD R6, R17, 0x20 ;  /* 0x0000002011067836 */ /* 0x000fca0000000000 */
[----:B------:R-:W-:-:S13]  /*a760*/  ISETP.GE.AND P2, PT, R6, R2, PT ;  /* 0x000000020600720c */ /* 0x000fda0003f46270 */
[----:B0-----:R-:W-:-:S04]  /*a770*/  @!P2 LEA R5, P4, R20, R5, 0x1 ;  /* 0x000000051405a211 */ /* 0x001fc800078808ff */
[----:B------:R-:W-:Y:S01]  /*a780*/  @!P2 MOV R6, R5 ;  /* 0x000000050006a202 */ /* 0x000fe20000000f00 */
[----:B-1----:R-:W-:Y:S01]  /*a790*/  @!P2 IMAD.X R7, RZ, RZ, R7, P4 ;  /* 0x000000ffff07a224 */ /* 0x002fe200020e0607 */
[----:B------:R-:W0:Y:S04]  /*a7a0*/  SHFL.IDX PT, R5, R4, 0x2, 0x1c1f ;  /* 0x005c1f0004057f89 */ /* 0x000e2800000e0000 */
[----:B------:R-:W-:Y:S04]  /*a7b0*/  @!P2 LDGSTS.E.BYPASS.LTC128B.128 [R9+0xcc00], desc[UR36][R6.64], !P3 ;  /* 0x0cc000000609afae */ /* 0x000fe8000d901d64 */
[----:B------:R-:W-:Y:S04]  /*a7c0*/  @!P2 LDGSTS.E.BYPASS.LTC128B.128 [R9+0xfc00], desc[UR36][R6.64+0x40], !P0 ;  /* 0x0fc000400609afae */ /* 0x000fe8000c101d64 */
[----:B------:R1:W-:Y:S04]  /*a7d0*/  @!P2 LDGSTS.E.BYPASS.LTC128B.128 [R9+0x12c00], desc[UR36][R6.64+0x80], !P1 ;  /* 0x12c000800609afae */ /* 0x0003e8000c901d64 */
[----:B------:R-:W-:Y:S04]  /*a7e0*/  SHFL.IDX PT, R4, R4, 0x3, 0x1c1f ;  /* 0x007c1f0004047f89 */ /* 0x000fe800000e0000 */
[----:B-1----:R-:W1:Y:S01]  /*a7f0*/  SHFL.IDX PT, R7, R0, 0x2, 0x1c1f ;  /* 0x005c1f0000077f89 */ /* 0x002e6200000e0000 */
[----:B------:R-:W-:-:S03]  /*a800*/  VIADD R6, R17, 0x40 ;  /* 0x0000004011067836 */ /* 0x000fc60000000000 */
[----:B------:R-:W2:Y:S02]  /*a810*/  SHFL.IDX PT, R0, R0, 0x3, 0x1c1f ;  /* 0x007c1f0000007f89 */ /* 0x000ea400000e0000 */
[----:B------:R-:W-:-:S13]  /*a820*/  ISETP.GE.AND P2, PT, R6, R2, PT ;  /* 0x000000020600720c */ /* 0x000fda0003f46270 */
[----:B0-----:R-:W-:-:S05]  /*a830*/  @!P2 LEA R5, P4, R20, R5, 0x1 ;  /* 0x000000051405a211 */ /* 0x001fca00078808ff */
[----:B-1----:R-:W-:Y:S02]  /*a840*/  @!P2 IMAD.X R7, RZ, RZ, R7, P4 ;  /* 0x000000ffff07a224 */ /* 0x002fe400020e0607 */
[----:B------:R-:W-:Y:S02]  /*a850*/  @!P2 IMAD.MOV.U32 R6, RZ, RZ, R5 ;  /* 0x000000ffff06a224 */ /* 0x000fe400078e0005 */
[----:B------:R-:W-:-:S03]  /*a860*/  VIADD R5, R17, 0x60 ;  /* 0x0000006011057836 */ /* 0x000fc60000000000 */
[----:B------:R-:W-:Y:S04]  /*a870*/  @!P2 LDGSTS.E.BYPASS.LTC128B.128 [R9+0xd400], desc[UR36][R6.64], !P3 ;  /* 0x0d4000000609afae */ /* 0x000fe8000d901d64 */
[----:B------:R-:W-:Y:S04]  /*a880*/  @!P2 LDGSTS.E.BYPASS.LTC128B.128 [R9+0x10400], desc[UR36][R6.64+0x40], !P0 ;  /* 0x104000400609afae */ /* 0x000fe8000c101d64 */
[----:B------:R-:W-:Y:S01]  /*a890*/  @!P2 LDGSTS.E.BYPASS.LTC128B.128 [R9+0x13400], desc[UR36][R6.64+0x80], !P1 ;  /* 0x134000800609afae */ /* 0x000fe2000c901d64 */
[----:B------:R-:W-:-:S13]  /*a8a0*/  ISETP.GE.AND P2, PT, R5, R2, PT ;  /* 0x000000020500720c */ /* 0x000fda0003f46270 */
[----:B------:R-:W-:-:S05]  /*a8b0*/  @!P2 LEA R4, P4, R20, R4, 0x1 ;  /* 0x000000041404a211 */ /* 0x000fca00078808ff */
[----:B--2---:R-:W-:-:S04]  /*a8c0*/  @!P2 IMAD.X R0, RZ, RZ, R0, P4 ;  /* 0x000000ffff00a224 */ /* 0x004fc800020e0600 */
[----:B------:R-:W-:Y:S02]  /*a8d0*/  @!P2 IMAD.MOV.U32 R5, RZ, RZ, R0 ;  /* 0x000000ffff05a224 */ /* 0x000fe400078e0000 */
[----:B------:R-:W-:Y:S04]  /*a8e0*/  SHFL.IDX PT, R0, R3, RZ, 0x1c1f ;  /* 0x001c1fff03007589 */ /* 0x000fe800000e0000 */
[----:B------:R-:W-:Y:S04]  /*a8f0*/  @!P2 LDGSTS.E.BYPASS.LTC128B.128 [R9+0xdc00], desc[UR36][R4.64], !P3 ;  /* 0x0dc000000409afae */ /* 0x000fe8000d901d64 */
[----:B------:R-:W-:Y:S04]  /*a900*/  @!P2 LDGSTS.E.BYPASS.LTC128B.128 [R9+0x10c00], desc[UR36][R4.64+0x40], !P0 ;  /* 0x10c000400409afae */ /* 0x000fe8000c101d64 */
[----:B------:R0:W-:Y:S04]  /*a910*/  @!P2 LDGSTS.E.BYPASS.LTC128B.128 [R9+0x13c00], desc[UR36][R4.64+0x80], !P1 ;  /* 0x13c000800409afae */ /* 0x0001e8000c901d64 */
[----:B------:R-:W-:Y:S04]  /*a920*/  SHFL.IDX PT, R3, R3, 0x1, 0x1c1f ;  /* 0x003c1f0003037f89 */ /* 0x000fe800000e0000 */
[----:B0-----:R-:W0:Y:S01]  /*a930*/  SHFL.IDX PT, R4, R8, RZ, 0x1c1f ;  /* 0x001c1fff08047589 */ /* 0x001e2200000e0000 */
[----:B------:R-:W-:-:S03]  /*a940*/  VIADD R5, R17, 0x80 ;  /* 0x0000008011057836 */ /* 0x000fc60000000000 */
[----:B------:R-:W1:Y:S02]  /*a950*/  SHFL.IDX PT, R8, R8, 0x1, 0x1c1f ;  /* 0x003c1f0008087f89 */ /* 0x000e6400000e0000 */
[----:B------:R-:W-:-:S13]  /*a960*/  ISETP.GE.AND P2, PT, R5, R2, PT ;  /* 0x000000020500720c */ /* 0x000fda0003f46270 */
[----:B0-----:R-:W-:-:S05]  /*a970*/  @!P2 LEA R4, P4, R20, R4, 0x1 ;  /* 0x000000041404a211 */ /* 0x001fca00078808ff */
[----:B------:R-:W-:-:S04]  /*a980*/  @!P2 IMAD.X R0, RZ, RZ, R0, P4 ;  /* 0x000000ffff00a224 */ /* 0x000fc800020e0600 */
[----:B------:R-:W-:-:S05]  /*a990*/  @!P2 IMAD.MOV.U32 R5, RZ, RZ, R0 ;  /* 0x000000ffff05a224 */ /* 0x000fca00078e0000 */
[----:B------:R0:W-:Y:S04]  /*a9a0*/  @!P2 LDGSTS.E.BYPASS.LTC128B.128 [R9+0xe400], desc[UR36][R4.64], !P3 ;  /* 0x0e4000000409afae */ /* 0x0001e8000d901d64 */
[----:B------:R0:W-:Y:S04]  /*a9b0*/  @!P2 LDGSTS.E.BYPASS.LTC128B.128 [R9+0x11400], desc[UR36][R4.64+0x40], !P0 ;  /* 0x114000400409afae */ /* 0x0001e8000c101d64 */
[----:B-1----:R0:W-:Y:S02]  /*a9c0*/  @!P2 LDGSTS.E.BYPASS.LTC128B.128 [R9+0x14400], desc[UR36][R4.64+0x80], !P1 ;  /* 0x144000800409afae */ /* 0x0021e4000c901d64 */
.L_x_10305:
[----:B------:R-:W2:Y:S01]  /*a9d0*/  LDL R0, [R1+0x18] ;  /* 0x0000180001007983 */ /* 0x000ea20000100800 */
[----:B------:R-:W-:-:S04]  /*a9e0*/  IADD3 R17, R17, 0xa0, RZ ;  /* 0x000000a011117810 */ /* 0x000fc80007ffe0ff */
[----:B------:R-:W-:-:S13]  /*a9f0*/  ISETP.GE.AND P2, PT, R17, R2, PT ;  /* 0x000000021100720c */ /* 0x000fda0003f46270 */
[----:B------:R-:W-:-:S05]  /*aa00*/  @!P2 LEA R2, P4, R20, R8, 0x1 ;  /* 0x000000081402a211 */ /* 0x000fca00078808ff */
[----:B------:R-:W-:-:S05]  /*aa10*/  @!P2 IMAD.X R3, RZ, RZ, R3, P4 ;  /* 0x000000ffff03a224 */ /* 0x000fca00020e0603 */
[----:B------:R-:W-:Y:S01]  /*aa20*/  @!PT LDS RZ, [RZ] ;  /* 0x00000000fffff984 */ /* 0x000fe20000000800 */
[----:B------:R-:W-:Y:S01]  /*aa30*/  @!PT LDS RZ, [RZ] ;  /* 0x00000000fffff984 */ /* 0x000fe20000000800 */
[----:B------:R-:W-:Y:S01]  /*aa40*/  @!PT LDS RZ, [RZ] ;  /* 0x00000000fffff984 */ /* 0x000fe20000000800 */
[----:B--2---:R1:W-:Y:S04]  /*aa50*/  @!P2 LDGSTS.E.BYPASS.LTC128B.128 [R0+0xec00], desc[UR36][R2.64], !P3 ;  /* 0x0ec000000200afae */ /* 0x0043e8000d901d64 */
[----:B------:R1:W-:Y:S01]  /*aa60*/  @!P2 LDGSTS.E.BYPASS.LTC128B.128 [R0+0x11c00], desc[UR36][R2.64+0x40], !P0 ;  /* 0x11c000400200afae */ /* 0x0003e2000c101d64 */
[----:B------:R-:W-:-:S03]  /*aa70*/  PLOP3.LUT P0, PT, PT, PT, PT, 0x80, 0x0 ;  /* 0x000000000000781c */ /* 0x000fc60003f0f070 */
[----:B------:R1:W-:Y:S01]  /*aa80*/  @!P2 LDGSTS.E.BYPASS.LTC128B.128 [R0+0x14c00], desc[UR36][R2.64+0x80], !P1 ;  /* 0x14c000800200afae */ /* 0x0003e2000c901d64 */
[----:B------:R-:W-:-:S09]  /*aa90*/  NOP ;  /* 0x0000000000007918 */ /* 0x000fd20000000000 */
.L_x_10225:
[----:B------:R-:W-:Y:S02]  /*aaa0*/  PLOP3.LUT P1, PT, P1, P0, PT, 0xa2, 0x0 ;  /* 0x000000000000781c */ /* 0x000fe40000f21472 */
[----:B------:R-:W-:-:S08]  /*aab0*/  @P0 R2UR P1, UR4, R23 ;  /* 0x00000000170402ca */ /* 0x000fd00000020000 */
[----:B------:R-:W-:-:S05]  /*aac0*/  @P0 PLOP3.LUT P0, PT, P1, PT, PT, 0x80, 0x0 ;  /* 0x000000000000081c */ /* 0x000fca0000f0f070 */
[----:B------:R-:W-:Y:S01]  /*aad0*/  @!P1 SYNCS.ARRIVE.TRANS64.RED.A0T1 RZ, [UR4+0x2d800], RZ ;  /* 0x02d800ffffff99a7 */ /* 0x000fe20008200404 */
[----:B------:R-:W-:Y:S07]  /*aae0*/  @!P1 ARRIVES.LDGSTSBAR.64.TRANSCNT [UR4+0x2d800] ;  /* 0x02d80000ff0099b0 */ /* 0x000fee0008000a84 */
[----:B------:R-:W-:Y:S05]  /*aaf0*/  @P0 BRA.U.ANY `(.L_x_10225) ;  /* 0xfffffffd00e80947 */ /* 0x000fea000393ffff */
[----:B-1----:R-:W2:Y:S02]  /*ab00*/  LDL.LU R2, [R1+0x30] ;  /* 0x0000300001027983 */ /* 0x002ea40000300800 */
        /* <DEDUP_REMOVED lines=10> */
[----:B-12---:R-:W-:Y:S05]  /*abb0*/  @!P0 BRA `(.L_x_10227) ;  /* 0x0000003400688947 */ /* 0x006fea0003800000 */
.L_x_10306:
[----:B------:R-:W-:Y:S05]  /*abc0*/  BSYNC B0 ;  /* 0x0000000000007941 */ /* 0x000fea0003800000 */
.L_x_10226:
[----:B------:R-:W2:Y:S01]  /*abd0*/  LDL R2, [R1+0xc] ;  /* 0x00000c0001027983 */ /* 0x000ea20000100800 */
[----:B------:R-:W-:Y:S01]  /*abe0*/  BSSY B0, `(.L_x_10228) ;  /* 0x0000100000007945 */ /* 0x000fe20003800000 */
[----:B--2---:R-:W-:-:S13]  /*abf0*/  ISETP.GE.AND P0, PT, R2, 0x81, PT ;  /* 0x000000810200780c */ /* 0x004fda0003f06270 */
[----:B------:R-:W-:Y:S05]  /*ac00*/  @!P0 BRA `(.L_x_10229) ;  /* 0x0000000c00f48947 */ /* 0x000fea0003800000 */
[----:B------:R-:W1:Y:S01]  /*ac10*/  LDL.LU R3, [R1+0x34] ;  /* 0x0000340001037983 */ /* 0x000e620000300800 */
[----:B------:R-:W-:Y:S01]  /*ac20*/  ULDC UR4, c[0x0][0x2f4] ;  /* 0x0000bd0000047ab9 */ /* 0x000fe20000000800 */
[----:B------:R-:W-:Y:S01]  /*ac30*/  IMAD.MOV.U32 R17, RZ, RZ, R29 ;  /* 0x000000ffff117224 */ /* 0x000fe200078e001d */
[----:B------:R-:W0:Y:S01]  /*ac40*/  S2R R2, SR_TID.X ;  /* 0x0000000000027919 */ /* 0x000e220000002100 */
[----:B------:R-:W-:Y:S01]  /*ac50*/  IMAD.MOV.U32 R10, RZ, RZ, R26 ;  /* 0x000000ffff0a7224 */ /* 0x000fe200078e001a */
[----:B------:R2:W-:Y:S01]  /*ac60*/  STL [R1], R27 ;  /* 0x0000001b01007387 */ /* 0x0005e20000100800 */
[----:B0-----:R-:W-:-:S05]  /*ac70*/  IMAD.SHL.U32 R4, R2, 0x8, RZ ;  /* 0x0000000802047824 */ /* 0x001fca00078e00ff */
[----:B------:R-:W-:-:S04]  /*ac80*/  LOP3.LUT R4, R4, 0x18, RZ, 0xc0, !PT ;  /* 0x0000001804047812 */ /* 0x000fc800078ec0ff */
[C---:B------:R-:W-:Y:S02]  /*ac90*/  LOP3.LUT R2, R4.reuse, 0x40, RZ, 0xfc, !PT ;  /* 0x0000004004027812 */ /* 0x040fe400078efcff */
[----:B------:R-:W-:Y:S02]  /*aca0*/  ISETP.GE.AND P3, PT, R4, UR4, PT ;  /* 0x0000000404007c0c */ /* 0x000fe4000bf66270 */
[----:B------:R-:W-:Y:S02]  /*acb0*/  ISETP.GE.AND P1, PT, R2, UR4, PT ;  /* 0x0000000402007c0c */ /* 0x000fe4000bf26270 */
[----:B-1----:R-:W-:Y:S02]  /*acc0*/  LEA.HI.SX32 R0, R3, 0xfffffffe, 0x19 ;  /* 0xfffffffe03007811 */ /* 0x002fe400078fcaff */
[----:B------:R-:W-:-:S04]  /*acd0*/  LOP3.LUT R3, R4, 0x20, RZ, 0xfc, !PT ;  /* 0x0000002004037812 */ /* 0x000fc800078efcff */
[----:B--2---:R-:W-:-:S13]  /*ace0*/  ISETP.GE.AND P2, PT, R3, UR4, PT ;  /* 0x0000000403007c0c */ /* 0x004fda000bf46270 */
.L_x_10242:
[----:B------:R-:W2:Y:S01]  /*acf0*/  LDL R9, [R1+0x10] ;  /* 0x0000100001097983 */ /* 0x000ea20000100800 */
[----:B------:R-:W0:Y:S03]  /*ad00*/  LDC R4, c[0x0][0x430] ;  /* 0x00010c00ff047b82 */ /* 0x000e260000000800 */
[----:B------:R-:W3:Y:S04]  /*ad10*/  LDL R8, [R1+0x14] ;  /* 0x0000140001087983 */ /* 0x000ee80000100800 */
[----:B------:R-:W4:Y:S01]  /*ad20*/  LDL R7, [R1+0x8] ;  /* 0x0000080001077983 */ /* 0x000f220000100800 */
[----:B------:R-:W1:Y:S03]  /*ad30*/  S2R R2, SR_TID.X ;  /* 0x0000000000027919 */ /* 0x000e660000002100 */
[----:B------:R-:W5:Y:S01]  /*ad40*/  LDL R6, [R1+0x38] ;  /* 0x0000380001067983 */ /* 0x000f620000100800 */
[----:B0-----:R-:W-:-:S13]  /*ad50*/  ISETP.NE.AND P0, PT, R4, 0x1, PT ;  /* 0x000000010400780c */ /* 0x001fda0003f05270 */
[----:B------:R-:W0:Y:S01]  /*ad60*/  @P0 LDC R5, c[0x0][0x434] ;  /* 0x00010d00ff050b82 */ /* 0x000e220000000800 */
[----:B-1----:R-:W-:-:S04]  /*ad70*/  LOP3.LUT R3, R2, 0x7f, RZ, 0xc0, !PT ;  /* 0x0000007f02037812 */ /* 0x002fc800078ec0ff */
[----:B------:R-:W-:-:S03]  /*ad80*/  SHF.R.U32.HI R4, RZ, 0x2, R3 ;  /* 0x00000002ff047819 */ /* 0x000fc60000011603 */
[----:B------:R-:W1:Y:S01]  /*ad90*/  @P0 LDC R3, c[0x0][0x438] ;  /* 0x00010e00ff030b82 */ /* 0x000e620000000800 */
[----:B------:R-:W-:Y:S02]  /*ada0*/  IMAD.SHL.U32 R2, R2, 0x20, RZ ;  /* 0x0000002002027824 */ /* 0x000fe400078e00ff */
[----:B------:R-:W-:-:S03]  /*adb0*/  IMAD R4, R0, 0x80, R4 ;  /* 0x0000008000047824 */ /* 0x000fc600078e0204 */
[----:B------:R-:W-:Y:S01]  /*adc0*/  LOP3.LUT R2, R2, 0x60, RZ, 0xc0, !PT ;  /* 0x0000006002027812 */ /* 0x000fe200078ec0ff */
[----:B------:R-:W-:Y:S05]  /*add0*/  YIELD ;  /* 0x0000000000007946 */ /* 0x000fea0003800000 */
[----:B------:R-:W-:Y:S01]  /*ade0*/  ULDC UR4, c[0x0][0x430] ;  /* 0x00010c0000047ab9 */ /* 0x000fe20000000800 */
[----:B--2---:R-:W-:-:S05]  /*adf0*/  IADD3 R4, R2, R4, R9 ;  /* 0x0000000402047210 */ /* 0x004fca0007ffe009 */
[----:B0-----:R-:W-:-:S04]  /*ae00*/  @P0 IMAD.HI.U32 R5, R4, R5, RZ ;  /* 0x0000000504050227 */ /* 0x001fc800078e00ff */
[----:B------:R-:W-:Y:S01]  /*ae10*/  IMAD.MOV.U32 R2, RZ, RZ, R4 ;  /* 0x000000ffff027224 */ /* 0x000fe200078e0004 */
[----:B-1----:R-:W-:-:S04]  /*ae20*/  @P0 SHF.R.U32.HI R2, RZ, R3, R5 ;  /* 0x00000003ff020219 */ /* 0x002fc80000011605 */
[----:B------:R-:W-:Y:S02]  /*ae30*/  IADD3 R9, -R2, RZ, RZ ;  /* 0x000000ff02097210 */ /* 0x000fe40007ffe1ff */
[----:B------:R-:W-:-:S03]  /*ae40*/  SHF.R.S32.HI R3, RZ, 0x1f, R2 ;  /* 0x0000001fff037819 */ /* 0x000fc60000011402 */
[----:B------:R-:W-:Y:S01]  /*ae50*/  IMAD R9, R9, UR4, R4 ;  /* 0x0000000409097c24 */ /* 0x000fe2000f8e0204 */
[----:B------:R-:W-:Y:S02]  /*ae60*/  ULDC.64 UR4, c[0x0][0x428] ;  /* 0x00010a0000047ab9 */ /* 0x000fe40000000a00 */
[----:B---3--:R-:W-:Y:S02]  /*ae70*/  IMAD R4, R8, UR4, RZ ;  /* 0x0000000408047c24 */ /* 0x008fe4000f8e02ff */
[----:B----4-:R-:W-:-:S04]  /*ae80*/  IMAD.WIDE.U32 R2, R7, UR4, R2 ;  /* 0x0000000407027c25 */ /* 0x010fc8000f8e0002 */
[----:B------:R-:W-:Y:S01]  /*ae90*/  IMAD R4, R7, UR5, R4 ;  /* 0x0000000507047c24 */ /* 0x000fe2000f8e0204 */
[----:B------:R-:W-:-:S03]  /*aea0*/  ULDC.64 UR4, c[0x0][0x418] ;  /* 0x0001060000047ab9 */ /* 0x000fc60000000a00 */
[----:B------:R-:W-:Y:S01]  /*aeb0*/  IMAD.IADD R3, R4, 0x1, R3 ;  /* 0x0000000104037824 */ /* 0x000fe200078e0203 */
[----:B------:R-:W-:-:S04]  /*aec0*/  LEA R4, P0, R2, UR4, 0x2 ;  /* 0x0000000402047c11 */ /* 0x000fc8000f8010ff */
[----:B------:R-:W-:-:S05]  /*aed0*/  LEA.HI.X R5, R2, UR5, R3, 0x2, P0 ;  /* 0x0000000502057c11 */ /* 0x000fca00080f1403 */
[----:B------:R-:W2:Y:S01]  /*aee0*/  LDG.E R8, desc[UR36][R4.64] ;  /* 0x0000002404087981 */ /* 0x000ea2000c1e1900 */
[----:B-----5:R-:W-:Y:S01]  /*aef0*/  ISETP.NE.AND P4, PT, R6, 0x3, PT ;  /* 0x000000030600780c */ /* 0x020fe20003f85270 */
[----:B------:R-:W-:-:S05]  /*af00*/  VIADD R26, R10, 0x1 ;  /* 0x000000010a1a7836 */ /* 0x000fca0000000000 */
[----:B------:R-:W-:-:S04]  /*af10*/  ISETP.NE.AND P0, PT, R26, 0x2, PT ;  /* 0x000000021a00780c */ /* 0x000fc80003f05270 */
[----:B------:R-:W-:Y:S01]  /*af20*/  SEL R29, RZ, 0x1, P0 ;  /* 0x00000001ff1d7807 */ /* 0x000fe20000000000 */
[----:B------:R-:W-:Y:S01]  /*af30*/  IMAD.MOV.U32 R27, RZ, RZ, R0 ;  /* 0x000000ffff1b7224 */ /* 0x000fe200078e0000 */
[----:B------:R-:W-:Y:S02]  /*af40*/  SEL R26, R26, RZ, P0 ;  /* 0x000000ff1a1a7207 */ /* 0x000fe40000000000 */
[----:B------:R-:W-:Y:S02]  /*af50*/  LOP3.LUT R29, R17, R29, RZ, 0x3c, !PT ;  /* 0x0000001d111d7212 */ /* 0x000fe400078e3cff */
[----:B--2---:R-:W-:Y:S01]  /*af60*/  SHF.R.S32.HI R28, RZ, 0x1f, R8 ;  /* 0x0000001fff1c7819 */ /* 0x004fe20000011408 */
[----:B------:R-:W-:Y:S06]  /*af70*/  @!P4 BRA `(.L_x_10230) ;  /* 0x000000000004c947 */ /* 0x000fec0003800000 */
[----:B------:R-:W-:Y:S01]  /*af80*/  BPT.TRAP 0x1 ;  /* 0x000000040000795c */ /* 0x000fe20000300000 */
.L_x_10230:
[----:B------:R-:W-:Y:S01]  /*af90*/  IMAD R5, R26, 0x8, R23 ;  /* 0x000000081a057824 */ /* 0x000fe200078e0217 */
[----:B------:R-:W-:Y:S01]  /*afa0*/  SHF.L.U32 R0, R29, 0x1f, RZ ;  /* 0x0000001f1d007819 */ /* 0x000fe200000006ff */
[----:B------:R-:W-:Y:S03]  /*afb0*/  BSSY B1, `(.L_x_10231) ;  /* 0x0000003000017945 */ /* 0x000fe60003800000 */
[----:B------:R-:W0:Y:S02]  /*afc0*/  SYNCS.PHASECHK.TRANS64.TRYWAIT P0, [R5+URZ+0x2d840], R0 ;  /* 0x02d84000050075a7 */ /* 0x000e24000800017f */
[----:B0-----:R-:W-:Y:S05]  /*afd0*/  @!P0 BRA `(.L_x_10232) ;  /* 0x0000003000748947 */ /* 0x001fea0003800000 */
.L_x_10307:
[----:B------:R-:W-:Y:S05]  /*afe0*/  BSYNC B1 ;  /* 0x0000000000017941 */ /* 0x000fea0003800000 */
.L_x_10231:
[----:B------:R-:W2:Y:S01]  /*aff0*/  LDL R4, [R1+0x4] ;  /* 0x0000040001047983 */ /* 0x000ea20000100800 */
[----:B------:R-:W-:Y:S01]  /*b000*/  SHF.R.S32.HI R20, RZ, 0x1f, R9 ;  /* 0x0000001fff147819 */ /* 0x000fe20000011409 */
[----:B------:R-:W-:Y:S01]  /*b010*/  ULDC.64 UR4, c[0x0][0x300] ;  /* 0x0000c00000047ab9 */ /* 0x000fe20000000a00 */
[C---:B------:R-:W-:Y:S01]  /*b020*/  LOP3.LUT P5, RZ, R22.reuse, 0x2, RZ, 0xc0, !PT ;  /* 0x0000000216ff7812 */ /* 0x040fe200078ac0ff */
[----:B------:R-:W1:Y:S01]  /*b030*/  S2R R6, SR_TID.X ;  /* 0x0000000000067919 */ /* 0x000e620000002100 */
[----:B------:R-:W-:Y:S01]  /*b040*/  IMAD.WIDE.U32 R2, R9, UR4, RZ ;  /* 0x0000000409027c25 */ /* 0x000fe2000f8e00ff */
[----:B------:R-:W-:-:S03]  /*b050*/  LOP3.LUT P4, RZ, R22, 0x1, RZ, 0xc0, !PT ;  /* 0x0000000116ff7812 */ /* 0x000fc6000788c0ff */
[----:B0-----:R-:W-:-:S04]  /*b060*/  IMAD R0, R20, UR4, RZ ;  /* 0x0000000414007c24 */ /* 0x001fc8000f8e02ff */
        /* <DEDUP_REMOVED lines=8> */
[----:B------:R-:W-:-:S04]  /*b0f0*/  IMAD.WIDE.U32 R2, R18, UR4, R2 ;  /* 0x0000000412027c25 */ /* 0x000fc8000f8e0002 */
[----:B-1----:R-:W-:Y:S02]  /*b100*/  IMAD.SHL.U32 R11, R6, 0x8, RZ ;  /* 0x00000008060b7824 */ /* 0x002fe400078e00ff */
[----:B--2---:R-:W-:Y:S02]  /*b110*/  IMAD R0, R4, UR4, RZ ;  /* 0x0000000404007c24 */ /* 0x004fe4000f8e02ff */
[----:B------:R-:W-:Y:S02]  /*b120*/  IMAD.SHL.U32 R4, R6, 0x8, RZ ;  /* 0x0000000806047824 */ /* 0x000fe400078e00ff */
[----:B------:R-:W-:Y:S01]  /*b130*/  IMAD R0, R18, UR5, R0 ;  /* 0x0000000512007c24 */ /* 0x000fe2000f8e0200 */
[----:B------:R-:W-:Y:S02]  /*b140*/  ULDC.64 UR4, c[0x0][0x2e8] ;  /* 0x0000ba0000047ab9 */ /* 0x000fe40000000a00 */
[----:B------:R-:W-:Y:S01]  /*b150*/  LOP3.LUT R4, R4, 0xd8, RZ, 0xc0, !PT ;  /* 0x000000d804047812 */ /* 0x000fe200078ec0ff */
[----:B------:R-:W-:-:S03]  /*b160*/  IMAD.IADD R0, R0, 0x1, R3 ;  /* 0x0000000100007824 */ /* 0x000fc600078e0203 */
[----:B------:R-:W-:Y:S02]  /*b170*/  LOP3.LUT R4, R4, 0x18, R6, 0x78, !PT ;  /* 0x0000001804047812 */ /* 0x000fe400078e7806 */
[----:B------:R-:W-:Y:S01]  /*b180*/  LEA R6, P0, R2, UR4, 0x1 ;  /* 0x0000000402067c11 */ /* 0x000fe2000f8008ff */
[----:B------:R-:W-:Y:S01]  /*b190*/  UMOV UR4, 0xffffffff ;  /* 0xffffffff00047882 */ /* 0x000fe20000000000 */
[----:B------:R-:W-:Y:S02]  /*b1a0*/  LOP3.LUT R4, R4, 0x320, R11, 0xf8, !PT ;  /* 0x0000032004047812 */ /* 0x000fe400078ef80b */
[----:B------:R-:W-:-:S03]  /*b1b0*/  LEA.HI.X R7, R2, UR5, R0, 0x1, P0 ;  /* 0x0000000502077c11 */ /* 0x000fc600080f0c00 */
[----:B------:R-:W-:Y:S01]  /*b1c0*/  IMAD R4, R26, 0x3000, R4 ;  /* 0x000030001a047824 */ /* 0x000fe200078e0204 */
[----:B------:R-:W-:Y:S06]  /*b1d0*/  BRA.DIV UR4, `(.L_x_10233) ;  /* 0x0000003204087947 */ /* 0x000fec000b800000 */
[----:B------:R-:W0:Y:S01]  /*b1e0*/  S2R R3, SR_TID.X ;  /* 0x0000000000037919 */ /* 0x000e220000002100 */
[----:B------:R-:W-:Y:S01]  /*b1f0*/  LOP3.LUT P6, RZ, R22, 0x4, RZ, 0xc0, !PT ;  /* 0x0000000416ff7812 */ /* 0x000fe200078cc0ff */
[----:B------:R-:W-:Y:S01]  /*b200*/  IMAD R4, R4, 0x2, R23 ;  /* 0x0000000204047824 */ /* 0x000fe200078e0217 */
[----:B------:R-:W1:Y:S04]  /*b210*/  SHFL.IDX PT, R2, R6, RZ, 0x1c1f ;  /* 0x001c1fff06027589 */ /* 0x000e6800000e0000 */
[----:B------:R-:W-:Y:S01]  /*b220*/  SHFL.IDX PT, R21, R7, 0x2, 0x1c1f ;  /* 0x005c1f0007157f89 */ /* 0x000fe200000e0000 */
[----:B0-----:R-:W-:-:S03]  /*b230*/  SHF.L.U32 R11, R3, 0x3, RZ ;  /* 0x00000003030b7819 */ /* 0x001fc600000006ff */
[----:B------:R-:W0:Y:S01]  /*b240*/  SHFL.IDX PT, R3, R7, RZ, 0x1c1f ;  /* 0x001c1fff07037589 */ /* 0x000e2200000e0000 */
        /* <DEDUP_REMOVED lines=22> */
.L_x_10317:
        /* <DEDUP_REMOVED lines=11> */
.L_x_10234:
        /* <DEDUP_REMOVED lines=11> */
.L_x_10235:
[----:B------:R1:W-:Y:S01]  /*b510*/  SYNCS.ARRIVE.TRANS64.A1T0 RZ, [R5+URZ+0x2d830], RZ ;  /* 0x02d830ff05ff79a7 */ /* 0x0003e2000810003f */
[----:B------:R-:W-:Y:S05]  /*b520*/  @!P5 BRA `(.L_x_10236) ;  /* 0x000000000004d947 */ /* 0x000fea0003800000 */
[----:B------:R-:W-:Y:S01]  /*b530*/  BPT.TRAP 0x1 ;  /* 0x000000040000795c */ /* 0x000fe20000300000 */
.L_x_10236:
[----:B------:R-:W-:Y:S01]  /*b540*/  SHF.L.U32 R2, R17, 0x1f, RZ ;  /* 0x0000001f11027819 */ /* 0x000fe200000006ff */
[----:B-1----:R-:W-:Y:S01]  /*b550*/  IMAD R5, R10, 0x8, R23 ;  /* 0x000000080a057824 */ /* 0x002fe200078e0217 */
[----:B------:R-:W-:Y:S03]  /*b560*/  BSSY B1, `(.L_x_10237) ;  /* 0x0000003000017945 */ /* 0x000fe60003800000 */
[----:B------:R-:W1:Y:S02]  /*b570*/  SYNCS.PHASECHK.TRANS64.TRYWAIT P0, [R5+URZ+0x2d860], R2 ;  /* 0x02d86002050075a7 */ /* 0x000e64000800017f */
[----:B-1----:R-:W-:Y:S05]  /*b580*/  @!P0 BRA `(.L_x_10238) ;  /* 0x0000003000708947 */ /* 0x002fea0003800000 */
.L_x_10318:
[----:B------:R-:W-:Y:S05]  /*b590*/  BSYNC B1 ;  /* 0x0000000000017941 */ /* 0x000fea0003800000 */
.L_x_10237:
[----:B------:R-:W2:Y:S04]  /*b5a0*/  LDL R11, [R1+0xc] ;  /* 0x00000c00010b7983 */ /* 0x000ea80000100800 */
[----:B0-----:R-:W2:Y:S01]  /*b5b0*/  LDL.LU R6, [R1] ;  /* 0x0000000001067983 */ /* 0x001ea20000300800 */
[----:B------:R-:W0:Y:S01]  /*b5c0*/  S2R R12, SR_TID.X ;  /* 0x00000000000c7919 */ /* 0x000e220000002100 */
[----:B------:R-:W-:Y:S01]  /*b5d0*/  UMOV UR4, 0xffffffff ;  /* 0xffffffff00047882 */ /* 0x000fe20000000000 */
[C---:B0-----:R-:W-:Y:S02]  /*b5e0*/  IMAD.SHL.U32 R4, R12.reuse, 0x8, RZ ;  /* 0x000000080c047824 */ /* 0x041fe400078e00ff */
[----:B------:R-:W-:-:S03]  /*b5f0*/  IMAD.SHL.U32 R7, R12, 0x8, RZ ;  /* 0x000000080c077824 */ /* 0x000fc600078e00ff */
[----:B------:R-:W-:Y:S02]  /*b600*/  LOP3.LUT R4, R4, 0xd8, RZ, 0xc0, !PT ;  /* 0x000000d804047812 */ /* 0x000fe400078ec0ff */
[----:B------:R-:W-:Y:S02]  /*b610*/  LOP3.LUT R3, R12, 0x7f, RZ, 0xc0, !PT ;  /* 0x0000007f0c037812 */ /* 0x000fe400078ec0ff */
[----:B------:R-:W-:Y:S02]  /*b620*/  LOP3.LUT R4, R4, 0x18, R12, 0x78, !PT ;  /* 0x0000001804047812 */ /* 0x000fe400078e780c */
[----:B------:R-:W-:Y:S02]  /*b630*/  SHF.R.U32.HI R3, RZ, 0x2, R3 ;  /* 0x00000002ff037819 */ /* 0x000fe40000011603 */
[----:B------:R-:W-:-:S05]  /*b640*/  LOP3.LUT R4, R4, 0x320, R7, 0xf8, !PT ;  /* 0x0000032004047812 */ /* 0x000fca00078ef807 */
[----:B------:R-:W-:Y:S02]  /*b650*/  IMAD R4, R10, 0x3000, R4 ;  /* 0x000030000a047824 */ /* 0x000fe400078e0204 */
[----:B--2---:R-:W-:-:S05]  /*b660*/  IMAD R6, R6, -0x80, R11 ;  /* 0xffffff8006067824 */ /* 0x004fca00078e020b */
[----:B------:R-:W-:Y:S01]  /*b670*/  IADD3 R6, -R3, R6, RZ ;  /* 0x0000000603067210 */ /* 0x000fe20007ffe1ff */
        /* <DEDUP_REMOVED lines=35> */
.L_x_10328:
[----:B------:R-:W2:Y:S01]  /*b8b0*/  LDL R7, [R1+0x4] ;  /* 0x0000040001077983 */ /* 0x000ea20000100800 */
        /* <DEDUP_REMOVED lines=23> */
[----:B--2---:R-:W-:-:S04]  /*ba30*/  IMAD R0, R7, UR4, RZ ;  /* 0x0000000407007c24 */ /* 0x004fc8000f8e02ff */
[----:B------:R-:W-:Y:S01]  /*ba40*/  IMAD R0, R18, UR5, R0 ;  /* 0x0000000512007c24 */ /* 0x000fe2000f8e0200 */
[----:B------:R-:W-:Y:S02]  /*ba50*/  ULDC.64 UR4, c[0x0][0x318] ;  /* 0x0000c60000047ab9 */ /* 0x000fe40000000a00 */
[----:B0-----:R-:W-:Y:S01]  /*ba60*/  LEA R24, P0, R2, UR4, 0x1 ;  /* 0x0000000402187c11 */ /* 0x001fe2000f8008ff */
[----:B------:R-:W-:-:S05]  /*ba70*/  IMAD.IADD R0, R0, 0x1, R3 ;  /* 0x0000000100007824 */ /* 0x000fca00078e0203 */
[----:B------:R-:W-:Y:S01]  /*ba80*/  LEA.HI.X R0, R2, UR5, R0, 0x1, P0 ;  /* 0x0000000502007c11 */ /* 0x000fe200080f0c00 */
[----:B------:R-:W-:Y:S01]  /*ba90*/  NOP ;  /* 0x0000000000007918 */ /* 0x000fe20000000000 */
[----:B------:R-:W-:-:S13]  /*baa0*/  PLOP3.LUT P0, PT, PT, PT, PT, 0x80, 0x0 ;  /* 0x000000000000781c */ /* 0x000fda0003f0f070 */
.L_x_10240:
[----:B------:R-:W-:Y:S02]  /*bab0*/  PLOP3.LUT P4, PT, P4, P0, PT, 0xa2, 0x0 ;  /* 0x000000000000781c */ /* 0x000fe40002781472 */
[----:B------:R-:W-:-:S08]  /*bac0*/  @P0 R2UR P4, UR4, R5 ;  /* 0x00000000050402ca */ /* 0x000fd00000080000 */
[----:B------:R-:W-:-:S05]  /*bad0*/  @P0 PLOP3.LUT P0, PT, P4, PT, PT, 0x80, 0x0 ;  /* 0x000000000000081c */ /* 0x000fca000270f070 */
[----:B------:R-:W-:Y:S01]  /*bae0*/  @!P4 SYNCS.ARRIVE.TRANS64.RED.A0T1 RZ, [UR4+0x2d850], RZ ;  /* 0x02d850ffffffc9a7 */ /* 0x000fe20008200404 */
[----:B------:R-:W-:Y:S07]  /*baf0*/  @!P4 ARRIVES.LDGSTSBAR.64.TRANSCNT [UR4+0x2d850] ;  /* 0x02d85000ff00c9b0 */ /* 0x000fee0008000a84 */
[----:B------:R-:W-:Y:S05]  /*bb00*/  @P0 BRA.U.ANY `(.L_x_10240) ;  /* 0xfffffffd00e80947 */ /* 0x000fea000393ffff */
[----:B------:R-:W-:Y:S01]  /*bb10*/  NOP ;  /* 0x0000000000007918 */ /* 0x000fe20000000000 */
[----:B------:R-:W2:Y:S01]  /*bb20*/  LDL R2, [R1+0x38] ;  /* 0x0000380001027983 */ /* 0x000ea20000100800 */
[----:B------:R-:W-:Y:S01]  /*bb30*/  IMAD.MOV.U32 R25, RZ, RZ, R0 ;  /* 0x000000ffff197224 */ /* 0x000fe200078e0000 */
[----:B--2---:R-:W-:-:S13]  /*bb40*/  ISETP.NE.AND P5, PT, R2, 0x3, PT ;  /* 0x000000030200780c */ /* 0x004fda0003fa5270 */
[----:B------:R-:W-:Y:S05]  /*bb50*/  @!P5 BRA `(.L_x_10241) ;  /* 0x000000000004d947 */ /* 0x000fea0003800000 */
[----:B------:R-:W-:Y:S01]  /*bb60*/  BPT.TRAP 0x1 ;  /* 0x000000040000795c */ /* 0x000fe20000300000 */
.L_x_10241:
[----:B------:R2:W-:Y:S01]  /*bb70*/  STL [R1], R27 ;  /* 0x0000001b01007387 */ /* 0x0005e20000100800 */
[C---:B------:R-:W-:Y:S01]  /*bb80*/  ISETP.GT.AND P0, PT, R27.reuse, RZ, PT ;  /* 0x000000ff1b00720c */ /* 0x040fe20003f04270 */
[----:B------:R2:W-:Y:S01]  /*bb90*/  SYNCS.ARRIVE.TRANS64.A1T0 RZ, [R5+URZ+0x2d850], RZ ;  /* 0x02d850ff05ff79a7 */ /* 0x0005e2000810003f */
[----:B------:R-:W-:Y:S01]  /*bba0*/  IADD3 R0, R27, -0x1, RZ ;  /* 0xffffffff1b007810 */ /* 0x000fe20007ffe0ff */
[----:B------:R-:W-:Y:S02]  /*bbb0*/  IMAD.MOV.U32 R17, RZ, RZ, R29 ;  /* 0x000000ffff117224 */ /* 0x000fe400078e001d */
[----:B------:R-:W-:-:S08]  /*bbc0*/  IMAD.MOV.U32 R10, RZ, RZ, R26 ;  /* 0x000000ffff0a7224 */ /* 0x000fd000078e001a */
[----:B--2---:R-:W-:Y:S05]  /*bbd0*/  @P0 BRA `(.L_x_10242) ;  /* 0xfffffff000440947 */ /* 0x004fea000383ffff */
.L_x_10229:
[----:B------:R-:W-:Y:S05]  /*bbe0*/  BSYNC B0 ;  /* 0x0000000000007941 */ /* 0x000fea0003800000 */
.L_x_10228:
[----:B------:R-:W2:Y:S01]  /*bbf0*/  S2R R2, SR_TID.X ;  /* 0x0000000000027919 */ /* 0x000ea20000002100 */
[----:B------:R-:W-:Y:S01]  /*bc00*/  BSSY B0, `(.L_x_10243) ;  /* 0x0000010000007945 */ /* 0x000fe20003800000 */
[----:B--2---:R-:W-:-:S04]  /*bc10*/  LOP3.LUT R2, R2, 0x7f, RZ, 0xc0, !PT ;  /* 0x0000007f02027812 */ /* 0x004fc800078ec0ff */
[----:B------:R-:W-:-:S13]  /*bc20*/  ISETP.NE.AND P0, PT, R2, RZ, PT ;  /* 0x000000ff0200720c */ /* 0x000fda0003f05270 */
[----:B------:R-:W-:Y:S05]  /*bc30*/  @P0 BRA `(.L_x_10244) ;  /* 0x0000000000300947 */ /* 0x000fea0003800000 */
[----:B0-----:R-:W0:Y:S01]  /*bc40*/  S2R R5, SR_LANEID ;  /* 0x0000000000057919 */ /* 0x001e220000000000 */
[----:B------:R-:W-:Y:S01]  /*bc50*/  VOTEU.ANY UR4, UPT, PT ;  /* 0x0000000000047886 */ /* 0x000fe200038e0100 */
[----:B------:R-:W2:Y:S01]  /*bc60*/  LDC.64 R2, c[0x0][0xc60] ;  /* 0x00031800ff027b82 */ /* 0x000ea20000000a00 */
[----:B-1----:R-:W0:Y:S02]  /*bc70*/  FLO.U32 R0, UR4 ;  /* 0x0000000400007d00 */ /* 0x002e2400080e0000 */
[----:B0-----:R-:W-:-:S06]  /*bc80*/  ISETP.EQ.U32.AND P0, PT, R0, R5, PT ;  /* 0x000000050000720c */ /* 0x001fcc0003f02070 */
[----:B------:R-:W2:Y:S07]  /*bc90*/  POPC R5, UR4 ;  /* 0x0000000400057d09 */ /* 0x000eae0008000000 */
[----:B--2---:R-:W2:Y:S01]  /*bca0*/  @P0 ATOMG.E.ADD.STRONG.GPU PT, R3, desc[UR36][R2.64], R5 ;  /* 0x00000005020309a8 */ /* 0x004ea200081ee1e4 */
[----:B------:R-:W0:Y:S02]  /*bcb0*/  S2R R4, SR_LTMASK ;  /* 0x0000000000047919 */ /* 0x000e240000003900 */
[----:B0-----:R-:W-:-:S04]  /*bcc0*/  LOP3.LUT R4, R4, UR4, RZ, 0xc0, !PT ;  /* 0x0000000404047c12 */ /* 0x001fc8000f8ec0ff */
[----:B------:R-:W0:Y:S01]  /*bcd0*/  POPC R7, R4 ;  /* 0x0000000400077309 */ /* 0x000e220000000000 */
[----:B--2---:R-:W0:Y:S02]  /*bce0*/  SHFL.IDX PT, R0, R3, R0, 0x1f ;  /* 0x00001f0003007589 */ /* 0x004e2400000e0000 */
[----:B0-----:R-:W-:-:S07]  /*bcf0*/  IADD3 R16, R0, UR38, R7 ;  /* 0x0000002600107c10 */ /* 0x001fce000fffe007 */
.L_x_10244:
[----:B------:R-:W-:Y:S05]  /*bd00*/  BSYNC B0 ;  /* 0x0000000000007941 */ /* 0x000fea0003800000 */
.L_x_10243:
[----:B-1----:R-:W2:Y:S02]  /*bd10*/  LDL R0, [R1+0x38] ;  /* 0x0000380001007983 */ /* 0x002ea40000100800 */
[----:B--2---:R-:W-:-:S13]  /*bd20*/  ISETP.NE.AND P0, PT, R0, 0x3, PT ;  /* 0x000000030000780c */ /* 0x004fda0003f05270 */
[----:B------:R-:W-:Y:S05]  /*bd30*/  @!P0 BRA `(.L_x_10245) ;  /* 0x0000000000048947 */ /* 0x000fea0003800000 */
[----:B------:R-:W-:Y:S01]  /*bd40*/  BPT.TRAP 0x1 ;  /* 0x000000040000795c */ /* 0x000fe20000300000 */
.L_x_10245:
[----:B------:R-:W2:Y:S01]  /*bd50*/  LDL.LU R2, [R1+0xc] ;  /* 0x00000c0001027983 */ /* 0x000ea20000300800 */
[----:B------:R-:W-:Y:S01]  /*bd60*/  IMAD R0, R26, 0x8, R23 ;  /* 0x000000081a007824 */ /* 0x000fe200078e0217 */
[----:B------:R-:W-:Y:S01]  /*bd70*/  SHF.L.U32 R3, R29, 0x1f, RZ ;  /* 0x0000001f1d037819 */ /* 0x000fe200000006ff */
[----:B------:R-:W-:Y:S03]  /*bd80*/  BSSY B0, `(.L_x_10246) ;  /* 0x0000004000007945 */ /* 0x000fe60003800000 */
[----:B------:R-:W1:Y:S01]  /*bd90*/  SYNCS.PHASECHK.TRANS64.TRYWAIT P0, [R0+URZ+0x2d860], R3 ;  /* 0x02d86003000075a7 */ /* 0x000e62000800017f */
[----:B--2---:R-:W-:Y:S01]  /*bda0*/  IMAD R6, R27, -0x80, R2 ;  /* 0xffffff801b067824 */ /* 0x004fe200078e0202 */
[----:B-1----:R-:W-:Y:S06]  /*bdb0*/  @!P0 BRA `(.L_x_10247) ;  /* 0x0000002c00dc8947 */ /* 0x002fec0003800000 */
.L_x_10329:
[----:B------:R-:W-:Y:S05]  /*bdc0*/  BSYNC B0 ;  /* 0x0000000000007941 */ /* 0x000fea0003800000 */
.L_x_10246:
[----:B------:R-:W0:Y:S01]  /*bdd0*/  S2R R2, SR_TID.X ;  /* 0x0000000000027919 */ /* 0x000e220000002100 */
[----:B------:R-:W-:Y:S01]  /*bde0*/  UMOV UR4, 0xffffffff ;  /* 0xffffffff00047882 */ /* 0x000fe20000000000 */
[----:B------:R-:W2:Y:S01]  /*bdf0*/  S2R R7, SR_TID.X ;  /* 0x0000000000077919 */ /* 0x000ea20000002100 */
[----:B0-----:R-:W-:Y:S01]  /*be00*/  LOP3.LUT R5, R2, 0x7f, RZ, 0xc0, !PT ;  /* 0x0000007f02057812 */ /* 0x001fe200078ec0ff */
[----:B--2---:R-:W-:-:S03]  /*be10*/  IMAD.SHL.U32 R2, R7, 0x8, RZ ;  /* 0x0000000807027824 */ /* 0x004fc600078e00ff */
[----:B------:R-:W-:Y:S01]  /*be20*/  SHF.R.U32.HI R5, RZ, 0x2, R5 ;  /* 0x00000002ff057819 */ /* 0x000fe20000011605 */
[----:B------:R-:W-:Y:S01]  /*be30*/  IMAD.SHL.U32 R4, R7, 0x8, RZ ;  /* 0x0000000807047824 */ /* 0x000fe200078e00ff */
[----:B------:R-:W-:-:S03]  /*be40*/  LOP3.LUT R2, R2, 0xd8, RZ, 0xc0, !PT ;  /* 0x000000d802027812 */ /* 0x000fc600078ec0ff */
[----:B------:R-:W-:Y:S01]  /*be50*/  IMAD.IADD R6, R6, 0x1, -R5 ;  /* 0x0000000106067824 */ /* 0x000fe200078e0a05 */
[----:B------:R-:W-:-:S04]  /*be60*/  LOP3.LUT R2, R2, 0x18, R7, 0x78, !PT ;  /* 0x0000001802027812 */ /* 0x000fc800078e7807 */
[----:B------:R-:W-:-:S05]  /*be70*/  LOP3.LUT R2, R2, 0x320, R4, 0xf8, !PT ;  /* 0x0000032002027812 */ /* 0x000fca00078ef804 */
[----:B------:R-:W-:Y:S01]  /*be80*/  IMAD R4, R26, 0x3000, R2 ;  /* 0x000030001a047824 */ /* 0x000fe200078e0202 */
[----:B------:R-:W-:Y:S06]  /*be90*/  BRA.DIV UR4, `(.L_x_10248) ;  /* 0x0000002e04b87947 */ /* 0x000fec000b800000 */
[----:B------:R-:W0:Y:S01]  /*bea0*/  S2R R2, SR_TID.X ;  /* 0x0000000000027919 */ /* 0x000e220000002100 */
[----:B------:R-:W-:Y:S01]  /*beb0*/  ULDC UR4, c[0x0][0x2f4] ;  /* 0x0000bd0000047ab9 */ /* 0x000fe20000000800 */
[----:B------:R-:W-:Y:S01]  /*bec0*/  LEA R4, R4, R23, 0x1 ;  /* 0x0000001704047211 */ /* 0x000fe200078e08ff */
[----:B------:R-:W2:Y:S04]  /*bed0*/  SHFL.IDX PT, R14, R24, RZ, 0x1c1f ;  /* 0x001c1fff180e7589 */ /* 0x000ea800000e0000 */
[----:B-1----:R-:W1:Y:S01]  /*bee0*/  SHFL.IDX PT, R3, R25, RZ, 0x1c1f ;  /* 0x001c1fff19037589 */ /* 0x002e6200000e0000 */
[----:B0-----:R-:W-:-:S05]  /*bef0*/  IMAD.SHL.U32 R7, R2, 0x8, RZ ;  /* 0x0000000802077824 */ /* 0x001fca00078e00ff */
[----:B------:R-:W-:-:S04]  /*bf00*/  LOP3.LUT R7, R7, 0x18, RZ, 0xc0, !PT ;  /* 0x0000001807077812 */ /* 0x000fc800078ec0ff */
[C---:B------:R-:W-:Y:S01]  /*bf10*/  ISETP.GE.AND P2, PT, R7.reuse, UR4, PT ;  /* 0x0000000407007c0c */ /* 0x040fe2000bf46270 */
[C---:B------:R-:W-:Y:S01]  /*bf20*/  IMAD.SHL.U32 R5, R7.reuse, 0x2, RZ ;  /* 0x0000000207057824 */ /* 0x040fe200078e00ff */
[C---:B------:R-:W-:Y:S02]  /*bf30*/  LOP3.LUT R8, R7.reuse, 0x20, RZ, 0xfc, !PT ;  /* 0x0000002007087812 */ /* 0x040fe400078efcff */
[----:B------:R-:W-:Y:S02]  /*bf40*/  ISETP.LT.OR P4, PT, R6, 0x1, P2 ;  /* 0x000000010600780c */ /* 0x000fe40001781670 */
[----:B--2---:R-:W-:Y:S02]  /*bf50*/  IADD3 R2, P0, R14, R5, RZ ;  /* 0x000000050e027210 */ /* 0x004fe40007f1e0ff */
[----:B------:R-:W-:Y:S01]  /*bf60*/  LOP3.LUT R7, R7, 0x40, RZ, 0xfc, !PT ;  /* 0x0000004007077812 */ /* 0x000fe200078efcff */
[----:B------:R-:W0:Y:S01]  /*bf70*/  SHFL.IDX PT, R14, R24, 0x1, 0x1c1f ;  /* 0x003c1f00180e7f89 */ /* 0x000e2200000e0000 */
[----:B------:R-:W-:Y:S01]  /*bf80*/  ISETP.GE.AND P1, PT, R8, UR4, PT ;  /* 0x0000000408007c0c */ /* 0x000fe2000bf26270 */
[----:B-1----:R-:W-:Y:S01]  /*bf90*/  IMAD.X R3, RZ, RZ, R3, P0 ;  /* 0x000000ffff037224 */ /* 0x002fe200000e0603 */
[----:B------:R-:W-:-:S02]  /*bfa0*/  ISETP.GE.AND P0, PT, R7, UR4, PT ;  /* 0x0000000407007c0c */ /* 0x000fc4000bf06270 */
[----:B------:R-:W-:-:S03]  /*bfb0*/  ISETP.LT.OR P3, PT, R6, 0x1, P1 ;  /* 0x000000010600780c */ /* 0x000fc60000f61670 */
[----:B------:R-:W-:Y:S01]  /*bfc0*/  LDGSTS.E.BYPASS.LTC128B.128 [R4+0x400], desc[UR36][R2.64], !P4 ;  /* 0x0040000002047fae */ /* 0x000fe2000e101d64 */
[----:B------:R-:W-:-:S09]  /*bfd0*/  ISETP.LT.OR P4, PT, R6, 0x1, P0 ;  /* 0x000000010600780c */ /* 0x000fd20000781670 */
[----:B------:R-:W-:Y:S04]  /*bfe0*/  LDGSTS.E.BYPASS.LTC128B.128 [R4+0x2400], desc[UR36][R2.64+0x40], !P3 ;  /* 0x0240004002047fae */ /* 0x000fe8000d901d64 */
[----:B------:R1:W-:Y:S01]  /*bff0*/  LDGSTS.E.BYPASS.LTC128B.128 [R4+0x4400], desc[UR36][R2.64+0x80], !P4 ;  /* 0x0440008002047fae */ /* 0x0003e2000e101d64 */
[----:B------:R-:W-:-:S03]  /*c000*/  ISETP.LT.OR P4, PT, R6, 0x21, P2 ;  /* 0x000000210600780c */ /* 0x000fc60001781670 */
[----:B-1----:R-:W1:Y:S01]  /*c010*/  SHFL.IDX PT, R3, R25, 0x1, 0x1c1f ;  /* 0x003c1f0019037f89 */ /* 0x002e6200000e0000 */
[----:B0-----:R-:W-:-:S03]  /*c020*/  IADD3 R2, P3, R14, R5, RZ ;  /* 0x000000050e027210 */ /* 0x001fc60007f7e0ff */
[----:B------:R-:W0:Y:S02]  /*c030*/  SHFL.IDX PT, R14, R24, 0x2, 0x1c1f ;  /* 0x005c1f00180e7f89 */ /* 0x000e2400000e0000 */
[----:B-1----:R-:W-:Y:S01]  /*c040*/  IMAD.X R3, RZ, RZ, R3, P3 ;  /* 0x000000ffff037224 */ /* 0x002fe200018e0603 */
[----:B------:R-:W-:-:S04]  /*c050*/  ISETP.LT.OR P3, PT, R6, 0x21, P1 ;  /* 0x000000210600780c */ /* 0x000fc80000f61670 */
[----:B------:R-:W-:Y:S01]  /*c060*/  LDGSTS.E.BYPASS.LTC128B.128 [R4+0xc00], desc[UR36][R2.64], !P4 ;  /* 0x00c0000002047fae */ /* 0x000fe2000e101d64 */
[----:B------:R-:W-:-:S08]  /*c070*/  ISETP.LT.OR P4, PT, R6, 0x21, P0 ;  /* 0x000000210600780c */ /* 0x000fd00000781670 */
[----:B------:R-:W-:Y:S05]  /*c080*/  LDGSTS.E.BYPASS.LTC128B.128 [R4+0x2c00], desc[UR36][R2.64+0x40], !P3 ;  /* 0x02c0004002047fae */ /* 0x000fea000d901d64 */
[----:B------:R1:W-:Y:S01]  /*c090*/  LDGSTS.E.BYPASS.LTC128B.128 [R4+0x4c00], desc[UR36][R2.64+0x80], !P4 ;  /* 0x04c0008002047fae */ /* 0x0003e2000e101d64 */
[----:B------:R-:W-:-:S03]  /*c0a0*/  ISETP.LT.OR P4, PT, R6, 0x41, P2 ;  /* 0x000000410600780c */ /* 0x000fc60001781670 */
[----:B-1----:R-:W1:Y:S01]  /*c0b0*/  SHFL.IDX PT, R3, R25, 0x2, 0x1c1f ;  /* 0x005c1f0019037f89 */ /* 0x002e6200000e0000 */
[----:B0-----:R-:W-:-:S03]  /*c0c0*/  IADD3 R2, P3, R14, R5, RZ ;  /* 0x000000050e027210 */ /* 0x001fc60007f7e0ff */
[----:B------:R-:W0:Y:S04]  /*c0d0*/  SHFL.IDX PT, R25, R25, 0x3, 0x1c1f ;  /* 0x007c1f0019197f89 */ /* 0x000e2800000e0000 */
[----:B------:R2:W3:Y:S01]  /*c0e0*/  SHFL.IDX PT, R14, R24, 0x3, 0x1c1f ;  /* 0x007c1f00180e7f89 */ /* 0x0004e200000e0000 */
[----:B-1----:R-:W-:Y:S01]  /*c0f0*/  IMAD.X R3, RZ, RZ, R3, P3 ;  /* 0x000000ffff037224 */ /* 0x002fe200018e0603 */
[----:B------:R-:W-:-:S04]  /*c100*/  ISETP.LT.OR P3, PT, R6, 0x41, P1 ;  /* 0x000000410600780c */ /* 0x000fc80000f61670 */
[----:B------:R2:W-:Y:S01]  /*c110*/  LDGSTS.E.BYPASS.LTC128B.128 [R4+0x1400], desc[UR36][R2.64], !P4 ;  /* 0x0140000002047fae */ /* 0x0005e2000e101d64 */
[----:B------:R-:W-:-:S08]  /*c120*/  ISETP.LT.OR P4, PT, R6, 0x41, P0 ;  /* 0x000000410600780c */ /* 0x000fd00000781670 */
[----:B------:R2:W-:Y:S05]  /*c130*/  LDGSTS.E.BYPASS.LTC128B.128 [R4+0x3400], desc[UR36][R2.64+0x40], !P3 ;  /* 0x0340004002047fae */ /* 0x0005ea000d901d64 */
[----:B0--3--:R2:W-:Y:S02]  /*c140*/  LDGSTS.E.BYPASS.LTC128B.128 [R4+0x5400], desc[UR36][R2.64+0x80], !P4 ;  /* 0x0540008002047fae */ /* 0x0095e4000e101d64 */
.L_x_10339:
[C---:B------:R-:W-:Y:S02]  /*c150*/  ISETP.LT.OR P2, PT, R6.reuse, 0x61, P2 ;  /* 0x000000610600780c */ /* 0x040fe40001741670 */
[C---:B------:R-:W-:Y:S02]  /*c160*/  ISETP.LT.OR P1, PT, R6.reuse, 0x61, P1 ;  /* 0x000000610600780c */ /* 0x040fe40000f21670 */
[----:B------:R-:W-:Y:S02]  /*c170*/  ISETP.LT.OR P0, PT, R6, 0x61, P0 ;  /* 0x000000610600780c */ /* 0x000fe40000701670 */
[----:B--2---:R-:W-:-:S05]  /*c180*/  IADD3 R2, P3, R14, R5, RZ ;  /* 0x000000050e027210 */ /* 0x004fca0007f7e0ff */
        /* <DEDUP_REMOVED lines=9> */
.L_x_10249:
        /* <DEDUP_REMOVED lines=11> */
.L_x_10250:
[----:B------:R-:W-:Y:S01]  /*c2d0*/  VIADD R26, R26, 0x1 ;  /* 0x000000011a1a7836 */ /* 0x000fe20000000000 */
[----:B------:R0:W-:Y:S04]  /*c2e0*/  SYNCS.ARRIVE.TRANS64.A1T0 RZ, [R0+URZ+0x2d850], RZ ;  /* 0x02d850ff00ff79a7 */ /* 0x0001e8000810003f */
[----:B------:R-:W-:-:S04]  /*c2f0*/  ISETP.NE.AND P0, PT, R26, 0x2, PT ;  /* 0x000000021a00780c */ /* 0x000fc80003f05270 */
[----:B0-----:R-:W-:Y:S02]  /*c300*/  SEL R0, RZ, 0x1, P0 ;  /* 0x00000001ff007807 */ /* 0x001fe40000000000 */
[----:B------:R-:W-:Y:S02]  /*c310*/  SEL R26, R26, RZ, P0 ;  /* 0x000000ff1a1a7207 */ /* 0x000fe40000000000 */
[----:B------:R-:W-:-:S07]  /*c320*/  LOP3.LUT R29, R29, R0, RZ, 0x3c, !PT ;  /* 0x000000001d1d7212 */ /* 0x000fce00078e3cff */
.L_x_10209:
[----:B------:R-:W-:Y:S05]  /*c330*/  BSYNC B7 ;  /* 0x0000000000077941 */ /* 0x000fea0003800000 */
.L_x_10207:
        /* <DEDUP_REMOVED lines=11> */
.L_x_10251:
[----:B0-----:R-:W0:Y:S01]  /*c3f0*/  S2R R0, SR_TID.X ;  /* 0x0000000000007919 */ /* 0x001e220000002100 */
        /* <DEDUP_REMOVED lines=9> */
[----:B------:R0:W2:Y:S01]  /*c490*/  @!P1 LDG.E R3, desc[UR36][R2.64] ;  /* 0x0000002402039981 */ /* 0x0000a2000c1e1900 */
[C---:B------:R-:W-:Y:S02]  /*c4a0*/  ISETP.GE.U32.AND P2, PT, R8.reuse, 0x2, PT ;  /* 0x000000020800780c */ /* 0x040fe40003f46070 */
[C---:B------:R-:W-:Y:S01]  /*c4b0*/  ISETP.GE.U32.AND P3, PT, R8.reuse, 0x4, PT ;  /* 0x000000040800780c */ /* 0x040fe20003f66070 */
[----:B------:R-:W-:Y:S01]  /*c4c0*/  SHFL.IDX PT, R0, R16, RZ, 0x1f ;  /* 0x00001fff10007589 */ /* 0x000fe200000e0000 */
[C---:B------:R-:W-:Y:S02]  /*c4d0*/  ISETP.GE.U32.AND P4, PT, R8.reuse, 0x8, PT ;  /* 0x000000080800780c */ /* 0x040fe40003f86070 */
[C---:B------:R-:W-:Y:S01]  /*c4e0*/  ISETP.GE.U32.AND P5, PT, R8.reuse, 0x10, PT ;  /* 0x000000100800780c */ /* 0x040fe20003fa6070 */
[----:B------:R-:W-:Y:S01]  /*c4f0*/  SHFL.IDX PT, R4, R16, 0x1, 0x1f ;  /* 0x00201f0010047f89 */ /* 0x000fe200000e0000 */
[----:B0-----:R-:W-:Y:S02]  /*c500*/  IMAD.MOV.U32 R2, RZ, RZ, RZ ;  /* 0x000000ffff027224 */ /* 0x001fe400078e00ff */
[----:B--2---:R-:W-:Y:S01]  /*c510*/  @!P1 IMAD.MOV.U32 R2, RZ, RZ, R3 ;  /* 0x000000ffff029224 */ /* 0x004fe200078e0003 */
[----:B------:R-:W-:-:S04]  /*c520*/  ISETP.NE.AND P1, PT, R8, RZ, PT ;  /* 0x000000ff0800720c */ /* 0x000fc80003f25270 */
        /* <DEDUP_REMOVED lines=16> */
.L_x_10349:
[----:B------:R-:W-:Y:S02]  /*c630*/  ULDC UR4, c[0x0][0xc38] ;  /* 0x00030e0000047ab9 */ /* 0x000fe40000000800 */
[----:B------:R-:W-:-:S04]  /*c640*/  IMAD.U32 R16, RZ, RZ, UR4 ;  /* 0x00000004ff107e24 */ /* 0x000fc8000f8e00ff */
[----:B-1----:R-:W-:-:S04]  /*c650*/  IMAD R5, R14, R16, RZ ;  /* 0x000000100e057224 */ /* 0x002fc800078e02ff */
[----:B------:R-:W-:-:S05]  /*c660*/  IMAD.IADD R4, R4, 0x1, R5 ;  /* 0x0000000104047824 */ /* 0x000fca00078e0205 */
[----:B------:R-:W-:-:S13]  /*c670*/  ISETP.GT.AND P6, PT, R4, R0, PT ;  /* 0x000000000400720c */ /* 0x000fda0003fc4270 */
[----:B------:R-:W-:Y:S05]  /*c680*/  @P6 BRA `(.L_x_10254) ;  /* 0x00000000009c6947 */ /* 0x000fea0003800000 */
.L_x_10259:
[----:B------:R-:W1:Y:S01]  /*c690*/  LDC R6, c[0x0][0xc3c] ;  /* 0x00030f00ff067b82 */ /* 0x000e620000000800 */
[----:B------:R-:W-:-:S05]  /*c6a0*/  VIADD R19, R19, 0x1f ;  /* 0x0000001f13137836 */ /* 0x000fca0000000000 */
[----:B-1----:R-:W-:-:S13]  /*c6b0*/  ISETP.GE.AND P6, PT, R19, R6, PT ;  /* 0x000000061300720c */ /* 0x002fda0003fc6270 */
[----:B------:R-:W-:Y:S05]  /*c6c0*/  @P6 BRA `(.L_x_10255) ;  /* 0x0000000400446947 */ /* 0x000fea0003800000 */
[----:B------:R-:W1:Y:S01]  /*c6d0*/  S2R R2, SR_TID.X ;  /* 0x0000000000027919 */ /* 0x000e620000002100 */
[----:B------:R-:W-:Y:S01]  /*c6e0*/  BSSY B0, `(.L_x_10256) ;  /* 0x0000009000007945 */ /* 0x000fe20003800000 */
[----:B-1----:R-:W-:-:S05]  /*c6f0*/  LOP3.LUT R2, R2, 0x1f, RZ, 0xc0, !PT ;  /* 0x0000001f02027812 */ /* 0x002fca00078ec0ff */
[----:B------:R-:W-:Y:S02]  /*c700*/  IMAD.IADD R5, R19, 0x1, R2 ;  /* 0x0000000113057824 */ /* 0x000fe400078e0202 */
[----:B------:R-:W-:-:S03]  /*c710*/  IMAD.MOV.U32 R2, RZ, RZ, RZ ;  /* 0x000000ffff027224 */ /* 0x000fc600078e00ff */
[----:B------:R-:W-:-:S13]  /*c720*/  ISETP.GE.OR P6, PT, R5, R6, !P0 ;  /* 0x000000060500720c */ /* 0x000fda00047c6670 */
[----:B------:R-:W-:Y:S05]  /*c730*/  @P6 BRA `(.L_x_10257) ;  /* 0x00000000000c6947 */ /* 0x000fea0003800000 */
[----:B0-----:R-:W0:Y:S02]  /*c740*/  LDC.64 R2, c[0x0][0xc80] ;  /* 0x00032000ff027b82 */ /* 0x001e240000000a00 */
[----:B0-----:R-:W-:-:S06]  /*c750*/  IMAD.WIDE R2, R5, 0x4, R2 ;  /* 0x0000000405027825 */ /* 0x001fcc00078e0202 */
[----:B------:R1:W5:Y:S02]  /*c760*/  LDG.E R2, desc[UR36][R2.64] ;  /* 0x0000002402027981 */ /* 0x000364000c1e1900 */
.L_x_10257:
[----:B------:R-:W-:Y:S05]  /*c770*/  BSYNC B0 ;  /* 0x0000000000007941 */ /* 0x000fea0003800000 */
.L_x_10256:
[----:B------:R-:W-:-:S03]  /*c780*/  UMOV UR4, 0xffffffff ;  /* 0xffffffff00047882 */ /* 0x000fc60000000000 */
[----:B------:R-:W-:Y:S05]  /*c790*/  BRA.DIV UR4, `(.L_x_10258) ;  /* 0x00000032040c7947 */ /* 0x000fea000b800000 */
[----:B-----5:R-:W2:Y:S02]  /*c7a0*/  SHFL.UP PT, R14, R2, 0x1, RZ ;  /* 0x04200000020e7989 */ /* 0x020ea400000e00ff */
[----:B--2---:R-:W-:-:S05]  /*c7b0*/  SEL R13, R14, RZ, P1 ;  /* 0x000000ff0e0d7207 */ /* 0x004fca0000800000 */
[----:B------:R-:W-:-:S05]  /*c7c0*/  IMAD.IADD R13, R2, 0x1, R13 ;  /* 0x00000001020d7824 */ /* 0x000fca00078e020d */
[----:B------:R-:W2:Y:S02]  /*c7d0*/  SHFL.UP PT, R14, R13, 0x2, RZ ;  /* 0x044000000d0e7989 */ /* 0x000ea400000e00ff */
[----:B--2---:R-:W-:-:S04]  /*c7e0*/  SEL R14, R14, RZ, P2 ;  /* 0x000000ff0e0e7207 */ /* 0x004fc80001000000 */
[----:B01----:R-:W-:-:S05]  /*c7f0*/  IADD3 R3, R13, R14, RZ ;  /* 0x0000000e0d037210 */ /* 0x003fca0007ffe0ff */
        /* <DEDUP_REMOVED lines=10> */
.L_x_10357:
[----:B------:R-:W-:Y:S02]  /*c8a0*/  ULDC UR4, c[0x0][0xc38] ;  /* 0x00030e0000047ab9 */ /* 0x000fe40000000800 */
[----:B------:R-:W-:-:S04]  /*c8b0*/  IMAD.U32 R16, RZ, RZ, UR4 ;  /* 0x00000004ff107e24 */ /* 0x000fc8000f8e00ff */
[----:B-1----:R-:W-:-:S04]  /*c8c0*/  IMAD R5, R14, R16, RZ ;  /* 0x000000100e057224 */ /* 0x002fc800078e02ff */
[----:B------:R-:W-:-:S05]  /*c8d0*/  IMAD.IADD R4, R5, 0x1, R4 ;  /* 0x0000000105047824 */ /* 0x000fca00078e0204 */
[----:B------:R-:W-:-:S13]  /*c8e0*/  ISETP.GT.AND P6, PT, R4, R0, PT ;  /* 0x000000000400720c */ /* 0x000fda0003fc4270 */
[----:B------:R-:W-:Y:S05]  /*c8f0*/  @!P6 BRA `(.L_x_10259) ;  /* 0xfffffffc0064e947 */ /* 0x000fea000383ffff */
.L_x_10254:
        /* <DEDUP_REMOVED lines=8> */
.L_x_10361:
[----:B------:R-:W-:Y:S01]  /*c980*/  ISETP.NE.AND P0, PT, R6, RZ, PT ;  /* 0x000000ff0600720c */ /* 0x000fe20003f05270 */
[----:B------:R-:W-:-:S12]  /*c990*/  IMAD.MOV.U32 R14, RZ, RZ, RZ ;  /* 0x000000ffff0e7224 */ /* 0x000fd800078e00ff */
[----:B------:R-:W-:Y:S05]  /*c9a0*/  @!P0 BRA `(.L_x_10261) ;  /* 0x0000000000108947 */ /* 0x000fea0003800000 */
[----:B------:R-:W-:Y:S01]  /*c9b0*/  UMOV UR4, 0xffffffff ;  /* 0xffffffff00047882 */ /* 0x000fe20000000000 */
[----:B------:R-:W-:Y:S02]  /*c9c0*/  VIADD R12, R4, 0xffffffff ;  /* 0xffffffff040c7836 */ /* 0x000fe40000000000 */
[----:B------:R-:W-:Y:S05]  /*c9d0*/  BRA.DIV UR4, `(.L_x_10262) ;  /* 0x0000003204807947 */ /* 0x000fea000b800000 */
[----:B------:R3:W4:Y:S02]  /*c9e0*/  SHFL.IDX PT, R14, R3, R12, 0x1f ;  /* 0x00001f0c030e7589 */ /* 0x00072400000e0000 */
.L_x_10261:
[----:B--2---:R-:W-:Y:S01]  /*c9f0*/  IABS R6, R17 ;  /* 0x0000001100067213 */ /* 0x004fe20000000000 */
[----:B----4-:R-:W-:Y:S01]  /*ca00*/  IMAD R16, R14, R16, R5 ;  /* 0x000000100e107224 */ /* 0x010fe200078e0205 */
[----:B------:R-:W-:Y:S01]  /*ca10*/  IADD3 R19, R4, R19, RZ ;  /* 0x0000001304137210 */ /* 0x000fe20007ffe0ff */
[----:B-1----:R-:W-:Y:S01]  /*ca20*/  IMAD.MOV.U32 R2, RZ, RZ, RZ ;  /* 0x000000ffff027224 */ /* 0x002fe200078e00ff */
[----:B------:R-:W1:Y:S01]  /*ca30*/  I2F.RP R7, R6 ;  /* 0x0000000600077306 */ /* 0x000e620000209400 */
[----:B------:R-:W-:-:S07]  /*ca40*/  IMAD.IADD R0, R0, 0x1, -R16 ;  /* 0x0000000100007824 */ /* 0x000fce00078e0a10 */
[----:B-1----:R-:W0:Y:S02]  /*ca50*/  MUFU.RCP R7, R7 ;  /* 0x0000000700077308 */ /* 0x002e240000001000 */
[----:B0--3--:R-:W-:-:S06]  /*ca60*/  VIADD R3, R7, 0xffffffe ;  /* 0x0ffffffe07037836 */ /* 0x009fcc0000000000 */
[----:B------:R-:W0:Y:S02]  /*ca70*/  F2I.FTZ.U32.TRUNC.NTZ R3, R3 ;  /* 0x0000000300037305 */ /* 0x000e24000021f000 */
[----:B0-----:R-:W-:-:S05]  /*ca80*/  IADD3 R5, RZ, -R3, RZ ;  /* 0x80000003ff057210 */ /* 0x001fca0007ffe0ff */
[----:B------:R-:W-:-:S04]  /*ca90*/  IMAD R5, R5, R6, RZ ;  /* 0x0000000605057224 */ /* 0x000fc800078e02ff */
[----:B------:R-:W-:Y:S01]  /*caa0*/  IMAD.HI.U32 R2, R3, R5, R2 ;  /* 0x0000000503027227 */ /* 0x000fe200078e0002 */
[----:B------:R-:W-:Y:S02]  /*cab0*/  IABS R5, R17 ;  /* 0x0000001100057213 */ /* 0x000fe40000000000 */
[----:B------:R-:W-:-:S03]  /*cac0*/  IABS R3, R0 ;  /* 0x0000000000037213 */ /* 0x000fc60000000000 */
        /* <DEDUP_REMOVED lines=17> */
.L_x_10255:
[----:B------:R-:W-:Y:S01]  /*cbe0*/  UMOV UR4, URZ ;  /* 0x0000003f00047c82 */ /* 0x000fe20008000000 */
[----:B------:R-:W-:Y:S01]  /*cbf0*/  UMOV UR5, URZ ;  /* 0x0000003f00057c82 */ /* 0x000fe20008000000 */
[----:B------:R-:W-:Y:S01]  /*cc00*/  ULDC UR6, c[0x0][0xc3c] ;  /* 0x00030f0000067ab9 */ /* 0x000fe20000000800 */
[----:B------:R-:W-:Y:S02]  /*cc10*/  IMAD.MOV.U32 R16, RZ, RZ, R0 ;  /* 0x000000ffff107224 */ /* 0x000fe400078e0000 */
[----:B------:R-:W-:Y:S02]  /*cc20*/  IMAD.U32 R17, RZ, RZ, UR4 ;  /* 0x00000004ff117e24 */ /* 0x000fe4000f8e00ff */
[----:B------:R-:W-:Y:S02]  /*cc30*/  IMAD.U32 R18, RZ, RZ, UR5 ;  /* 0x00000005ff127e24 */ /* 0x000fe4000f8e00ff */
[----:B------:R-:W-:-:S07]  /*cc40*/  IMAD.U32 R19, RZ, RZ, UR6 ;  /* 0x00000006ff137e24 */ /* 0x000fce000f8e00ff */
.L_x_10263:
[----:B------:R-:W1:Y:S01]  /*cc50*/  S2R R0, SR_TID.X ;  /* 0x0000000000007919 */ /* 0x000e620000002100 */
[----:B------:R-:W-:Y:S05]  /*cc60*/  WARPSYNC.ALL ;  /* 0x0000000000007948 */ /* 0x000fea0003800000 */
[----:B------:R-:W-:Y:S01]  /*cc70*/  BAR.SYNC.DEFER_BLOCKING 0x4, 0x200 ;  /* 0x0108000000007b1d */ /* 0x000fe20000010000 */
[----:B-1----:R-:W-:-:S04]  /*cc80*/  LOP3.LUT R0, R0, 0x1f, RZ, 0xc0, !PT ;  /* 0x0000001f00007812 */ /* 0x002fc800078ec0ff */
[----:B------:R-:W-:-:S13]  /*cc90*/  ISETP.NE.AND P0, PT, R0, RZ, PT ;  /* 0x000000ff0000720c */ /* 0x000fda0003f05270 */
[----:B0-----:R-:W0:Y:S01]  /*cca0*/  @!P0 S2R R3, SR_CgaCtaId ;  /* 0x0000000000038919 */ /* 0x001e220000008800 */
[----:B------:R-:W-:-:S04]  /*ccb0*/  @!P0 MOV R0, 0x400 ;  /* 0x0000040000008802 */ /* 0x000fc80000000f00 */
[----:B0-----:R-:W-:-:S05]  /*ccc0*/  @!P0 LEA R23, R3, R0, 0x18 ;  /* 0x0000000003178211 */ /* 0x001fca00078ec0ff */
[----:B------:R0:W-:Y:S01]  /*ccd0*/  @!P0 STS.128 [R23+0x2d8d0], R16 ;  /* 0x02d8d01017008388 */ /* 0x0001e20000000c00 */
[----:B------:R-:W-:Y:S06]  /*cce0*/  BAR.ARV 0x5, 0x200 ;  /* 0x0148000000007b1d */ /* 0x000fec0000002000 */
.L_x_10252:
[----:B------:R-:W-:Y:S02]  /*ccf0*/  ULDC UR4, c[0x0][0xc3c] ;  /* 0x00030f0000047ab9 */ /* 0x000fe40000000800 */
[----:B--2---:R-:W-:-:S13]  /*cd00*/  ISETP.GE.AND P0, PT, R19, UR4, PT ;  /* 0x0000000413007c0c */ /* 0x004fda000bf06270 */
[----:B------:R-:W-:Y:S05]  /*cd10*/  @!P0 BRA `(.L_x_10264) ;  /* 0xffffffb800f48947 */ /* 0x000fea000383ffff */
[----:B------:R-:W-:Y:S05]  /*cd20*/  BSYNC B8 ;  /* 0x0000000000087941 */ /* 0x000fea0003800000 */
.L_x_10203:
[----:B0-----:R-:W2:Y:S01]  /*cd30*/  LDL.LU R0, [R1+0x30] ;  /* 0x0000300001007983 */ /* 0x001ea20000300800 */
[----:B------:R-:W-:Y:S01]  /*cd40*/  BSSY B0, `(.L_x_10265) ;  /* 0x000000b000007945 */ /* 0x000fe20003800000 */
[----:B------:R-:W0:Y:S01]  /*cd50*/  S2R R5, SR_CgaCtaId ;  /* 0x0000000000057919 */ /* 0x000e220000008800 */
[----:B--2---:R-:W-:-:S05]  /*cd60*/  VIADD R0, R0, 0x1 ;  /* 0x0000000100007836 */ /* 0x004fca0000000000 */
        /* <DEDUP_REMOVED lines=8> */
.L_x_10364:
[----:B------:R-:W-:Y:S05]  /*cdf0*/  BSYNC B0 ;  /* 0x0000000000007941 */ /* 0x000fea0003800000 */
.L_x_10265:
[----:B------:R-:W-:-:S03]  /*ce00*/  UMOV UR4, 0xffffffff ;  /* 0xffffffff00047882 */ /* 0x000fc60000000000 */
[----:B------:R-:W-:Y:S05]  /*ce10*/  BRA.DIV UR4, `(.L_x_10267) ;  /* 0x0000002e04a87947 */ /* 0x000fea000b800000 */
[----:B0-----:R-:W0:Y:S02]  /*ce20*/  S2R R0, SR_TID.X ;  /* 0x0000000000007919 */ /* 0x001e240000002100 */
[----:B0-----:R-:W-:-:S04]  /*ce30*/  SHF.R.U32.HI R0, RZ, 0x5, R0 ;  /* 0x00000005ff007819 */ /* 0x001fc80000011600 */
[----:B------:R-:W-:-:S05]  /*ce40*/  LOP3.LUT R0, R0, 0x3, RZ, 0xc0, !PT ;  /* 0x0000000300007812 */ /* 0x000fca00078ec0ff */
[----:B------:R0:W2:Y:S02]  /*ce50*/  SHFL.IDX PT, R14, R0, RZ, 0x1f ;  /* 0x00001fff000e7589 */ /* 0x0000a400000e0000 */
.L_x_10367:
[----:B--2---:R-:W-:Y:S01]  /*ce60*/  ISETP.NE.AND P0, PT, R14, RZ, PT ;  /* 0x000000ff0e00720c */ /* 0x004fe20003f05270 */
[----:B------:R-:W-:-:S12]  /*ce70*/  BSSY B0, `(.L_x_10268) ;  /* 0x0000024000007945 */ /* 0x000fd80003800000 */
[----:B------:R-:W-:Y:S05]  /*ce80*/  @P0 BRA `(.L_x_10269) ;  /* 0x0000000000880947 */ /* 0x000fea0003800000 */
[----:B------:R-:W-:-:S03]  /*ce90*/  UMOV UR4, 0xffffffff ;  /* 0xffffffff00047882 */ /* 0x000fc60000000000 */
[----:B------:R-:W-:Y:S05]  /*cea0*/  BRA.DIV UR4, `(.L_x_10270) ;  /* 0x0000002e04b87947 */ /* 0x000fea000b800000 */
[----:B------:R-:W-:-:S13]  /*ceb0*/  ELECT P6, URZ, PT ;  /* 0x00000000003f782f */ /* 0x000fda00038c0000 */
.L_x_10370:
[----:B------:R-:W-:Y:S05]  /*cec0*/  @!P6 BRA `(.L_x_10269) ;  /* 0x000000000078e947 */ /* 0x000fea0003800000 */
[----:B0-----:R-:W2:Y:S02]  /*ced0*/  LDL.LU R0, [R1+0x1c] ;  /* 0x00001c0001007983 */ /* 0x001ea40000300800 */
[----:B--2---:R-:W-:-:S04]  /*cee0*/  LOP3.LUT R0, R0, 0x2, RZ, 0xfc, !PT ;  /* 0x0000000200007812 */ /* 0x004fc800078efcff */
[----:B------:R-:W-:-:S13]  /*cef0*/  ISETP.NE.AND P0, PT, R0, 0x3, PT ;  /* 0x000000030000780c */ /* 0x000fda0003f05270 */
[----:B------:R-:W-:Y:S05]  /*cf00*/  @!P0 BRA `(.L_x_10271) ;  /* 0x0000000000048947 */ /* 0x000fea0003800000 */
[----:B------:R-:W-:Y:S01]  /*cf10*/  BPT.TRAP 0x1 ;  /* 0x000000040000795c */ /* 0x000fe20000300000 */
.L_x_10271:
[C---:B------:R-:W-:Y:S01]  /*cf20*/  IMAD R3, R26.reuse, 0x8, R5 ;  /* 0x000000081a037824 */ /* 0x040fe200078e0205 */
[----:B------:R-:W-:Y:S02]  /*cf30*/  SHF.L.U32 R2, R29, 0x1f, RZ ;  /* 0x0000001f1d027819 */ /* 0x000fe400000006ff */
[----:B------:R-:W-:Y:S02]  /*cf40*/  IADD3 R26, R26, 0x1, RZ ;  /* 0x000000011a1a7810 */ /* 0x000fe40007ffe0ff */
[----:B------:R-:W0:Y:S02]  /*cf50*/  SYNCS.PHASECHK.TRANS64.TRYWAIT P1, [R3+URZ+0x2d840], R2 ;  /* 0x02d84002030075a7 */ /* 0x000e24000802017f */
[----:B------:R-:W-:-:S04]  /*cf60*/  ISETP.NE.AND P2, PT, R26, 0x2, PT ;  /* 0x000000021a00780c */ /* 0x000fc80003f45270 */
[----:B------:R-:W-:Y:S01]  /*cf70*/  SEL R0, RZ, 0x1, P2 ;  /* 0x00000001ff007807 */ /* 0x000fe20001000000 */
[----:B0-----:R-:W-:Y:S08]  /*cf80*/  @!P1 BRA `(.L_x_10272) ;  /* 0x0000002c00a09947 */ /* 0x001ff00003800000 */
.L_x_10371:
[----:B------:R-:W-:Y:S02]  /*cf90*/  SEL R26, R26, RZ, P2 ;  /* 0x000000ff1a1a7207 */ /* 0x000fe40001000000 */
[----:B------:R-:W-:Y:S01]  /*cfa0*/  LOP3.LUT R0, R29, R0, RZ, 0x3c, !PT ;  /* 0x000000001d007212 */ /* 0x000fe200078e3cff */
[----:B------:R-:W-:Y:S06]  /*cfb0*/  @!P0 BRA `(.L_x_10273) ;  /* 0x0000000000048947 */ /* 0x000fec0003800000 */
[----:B------:R-:W-:Y:S01]  /*cfc0*/  BPT.TRAP 0x1 ;  /* 0x000000040000795c */ /* 0x000fe20000300000 */
.L_x_10273:
[----:B------:R-:W-:Y:S01]  /*cfd0*/  IMAD R5, R26, 0x8, R5 ;  /* 0x000000081a057824 */ /* 0x000fe200078e0205 */
[----:B------:R-:W-:-:S04]  /*cfe0*/  SHF.L.U32 R0, R0, 0x1f, RZ ;  /* 0x0000001f00007819 */ /* 0x000fc800000006ff */
[----:B------:R-:W2:Y:S02]  /*cff0*/  SYNCS.PHASECHK.TRANS64.TRYWAIT P1, [R5+URZ+0x2d840], R0 ;  /* 0x02d84000050075a7 */ /* 0x000ea4000802017f */
[----:B--2---:R-:W-:Y:S05]  /*d000*/  @!P1 BRA `(.L_x_10274) ;  /* 0x0000002c00949947 */ /* 0x004fea0003800000 */
.L_x_10372:
[----:B------:R-:W-:Y:S05]  /*d010*/  @!P0 BRA `(.L_x_10275) ;  /* 0x0000000000048947 */ /* 0x000fea0003800000 */
[----:B------:R-:W-:Y:S01]  /*d020*/  BPT.TRAP 0x1 ;  /* 0x000000040000795c */ /* 0x000fe20000300000 */
.L_x_10275:
[----:B------:R-:W3:Y:S02]  /*d030*/  SYNCS.PHASECHK.TRANS64.TRYWAIT P1, [R3+URZ+0x2d860], R2 ;  /* 0x02d86002030075a7 */ /* 0x000ee4000802017f */
[----:B---3--:R-:W-:Y:S05]  /*d040*/  @!P1 BRA `(.L_x_10276) ;  /* 0x0000002c00989947 */ /* 0x008fea0003800000 */
.L_x_10373:
[----:B------:R-:W-:Y:S05]  /*d050*/  @!P0 BRA `(.L_x_10277) ;  /* 0x0000000000048947 */ /* 0x000fea0003800000 */
[----:B------:R-:W-:Y:S01]  /*d060*/  BPT.TRAP 0x1 ;  /* 0x000000040000795c */ /* 0x000fe20000300000 */
.L_x_10277:
[----:B----4-:R4:W0:Y:S02]  /*d070*/  SYNCS.PHASECHK.TRANS64.TRYWAIT P0, [R5+URZ+0x2d860], R0 ;  /* 0x02d86000050075a7 */ /* 0x010824000800017f */
[----:B0-----:R-:W-:Y:S05]  /*d080*/  @!P0 NANOSLEEP.SYNCS 0x989680 ;  /* 0x009896800000895d */ /* 0x001fea0003900000 */
[----:B------:R-:W0:Y:S02]  /*d090*/  @!P0 SYNCS.PHASECHK.TRANS64 P0, [R5+URZ+0x2d860], R0 ;  /* 0x02d86000050085a7 */ /* 0x000e24000800007f */
[----:B0-----:R-:W-:Y:S05]  /*d0a0*/  @!P0 BRA `(.L_x_10277) ;  /* 0xfffffffc00f08947 */ /* 0x001fea000383ffff */
.L_x_10269:
[----:B------:R-:W-:Y:S05]  /*d0b0*/  BSYNC B0 ;  /* 0x0000000000007941 */ /* 0x000fea0003800000 */
.L_x_10268:
[----:B------:R-:W-:Y:S05]  /*d0c0*/  EXIT ;  /* 0x000000000000794d */ /* 0x000fea0003800000 */
.L_x_10159:
[----:B0-----:R-:W-:-:S04]  /*d0d0*/  IMAD.U32 R3, RZ, RZ, UR40 ;  /* 0x00000028ff037e24 */ /* 0x001fc8000f8e00ff */
[----:B------:R0:W1:Y:S03]  /*d0e0*/  SYNCS.PHASECHK.TRANS64.TRYWAIT P1, [R3+URZ+0x2d800], R0 ;  /* 0x02d80000030075a7 */ /* 0x000066000802017f */
[----:B-1----:R-:W-:Y:S05]  /*d0f0*/  @!P1 NANOSLEEP.SYNCS 0x989680 ;  /* 0x009896800000995d */ /* 0x002fea0003900000 */
[----:B------:R-:W1:Y:S02]  /*d100*/  @!P1 SYNCS.PHASECHK.TRANS64 P1, [R3+URZ+0x2d800], R0 ;  /* 0x02d80000030095a7 */ /* 0x000e64000802007f */
[----:B-1----:R-:W-:Y:S05]  /*d110*/  @!P1 BRA `(.L_x_10159) ;  /* 0xfffffffc00ec9947 */ /* 0x002fea000383ffff */
[----:B------:R-:W-:Y:S05]  /*d120*/  BRA `(.L_x_10278) ;  /* 0xffffff4400087947 */ /* 0x000fea000383ffff */
.L_x_10163:
[----:B-1----:R1:W2:Y:S02]  /*d130*/  SYNCS.PHASECHK.TRANS64.TRYWAIT P1, [R4+URZ+0x2d830], R3 ;  /* 0x02d83003040075a7 */ /* 0x0022a4000802017f */
[----:B--2---:R-:W-:Y:S05]  /*d140*/  @!P1 NANOSLEEP.SYNCS 0x989680 ;  /* 0x009896800000995d */ /* 0x004fea0003900000 */
[----:B------:R-:W2:Y:S02]  /*d150*/  @!P1 SYNCS.PHASECHK.TRANS64 P1, [R4+URZ+0x2d830], R3 ;  /* 0x02d83003040095a7 */ /* 0x000ea4000802007f */
[----:B--2---:R-:W-:Y:S05]  /*d160*/  @!P1 BRA `(.L_x_10163) ;  /* 0xfffffffc00f09947 */ /* 0x004fea000383ffff */
[----:B------:R-:W-:Y:S05]  /*d170*/  BRA `(.L_x_10162) ;  /* 0xffffff4400247947 */ /* 0x000fea000383ffff */
.L_x_10169:
[----:B-1----:R-:W-:-:S04]  /*d180*/  IMAD.U32 R3, RZ, RZ, UR7 ;  /* 0x00000007ff037e24 */ /* 0x002fc8000f8e00ff */
[----:B------:R1:W2:Y:S03]  /*d190*/  SYNCS.PHASECHK.TRANS64.TRYWAIT P1, [R3+URZ+0x2d830], R0 ;  /* 0x02d83000030075a7 */ /* 0x0002a6000802017f */
[----:B--2---:R-:W-:Y:S05]  /*d1a0*/  @!P1 NANOSLEEP.SYNCS 0x989680 ;  /* 0x009896800000995d */ /* 0x004fea0003900000 */
[----:B------:R-:W2:Y:S02]  /*d1b0*/  @!P1 SYNCS.PHASECHK.TRANS64 P1, [R3+URZ+0x2d830], R0 ;  /* 0x02d83000030095a7 */ /* 0x000ea4000802007f */
[----:B--2---:R-:W-:Y:S05]  /*d1c0*/  @!P1 BRA `(.L_x_10169) ;  /* 0xfffffffc00ec9947 */ /* 0x004fea000383ffff */
[----:B------:R-:W-:Y:S05]  /*d1d0*/  BRA `(.L_x_10166) ;  /* 0xffffff6800087947 */ /* 0x000fea000383ffff */
.L_x_10173:
[----:B-1----:R-:W-:-:S04]  /*d1e0*/  IMAD.U32 R3, RZ, RZ, UR7 ;  /* 0x00000007ff037e24 */ /* 0x002fc8000f8e00ff */
[----:B------:R1:W2:Y:S03]  /*d1f0*/  SYNCS.PHASECHK.TRANS64.TRYWAIT P1, [R3+URZ+0x2d850], R0 ;  /* 0x02d85000030075a7 */ /* 0x0002a6000802017f */
[----:B--2---:R-:W-:Y:S05]  /*d200*/  @!P1 NANOSLEEP.SYNCS 0x989680 ;  /* 0x009896800000995d */ /* 0x004fea0003900000 */
[----:B------:R-:W2:Y:S02]  /*d210*/  @!P1 SYNCS.PHASECHK.TRANS64 P1, [R3+URZ+0x2d850], R0 ;  /* 0x02d85000030095a7 */ /* 0x000ea4000802007f */
[----:B--2---:R-:W-:Y:S05]  /*d220*/  @!P1 BRA `(.L_x_10173) ;  /* 0xfffffffc00ec9947 */ /* 0x004fea000383ffff */
[----:B------:R-:W-:Y:S05]  /*d230*/  BRA `(.L_x_10170) ;  /* 0xffffff6800b87947 */ /* 0x000fea000383ffff */
.L_x_10180:
[----:B-1----:R-:W-:-:S04]  /*d240*/  IMAD.U32 R9, RZ, RZ, UR4 ;  /* 0x00000004ff097e24 */ /* 0x002fc8000f8e00ff */
[----:B------:R1:W2:Y:S03]  /*d250*/  SYNCS.PHASECHK.TRANS64.TRYWAIT P1, [R9+URZ+0x2d850], R4 ;  /* 0x02d85004090075a7 */ /* 0x0002a6000802017f */
[----:B--2---:R-:W-:Y:S05]  /*d260*/  @!P1 NANOSLEEP.SYNCS 0x989680 ;  /* 0x009896800000995d */ /* 0x004fea0003900000 */
[----:B------:R-:W2:Y:S02]  /*d270*/  @!P1 SYNCS.PHASECHK.TRANS64 P1, [R9+URZ+0x2d850], R4 ;  /* 0x02d85004090095a7 */ /* 0x000ea4000802007f */
[----:B--2---:R-:W-:Y:S05]  /*d280*/  @!P1 BRA `(.L_x_10180) ;  /* 0xfffffffc00ec9947 */ /* 0x004fea000383ffff */
[----:B------:R-:W-:Y:S05]  /*d290*/  BRA `(.L_x_10179) ;  /* 0xffffff8400e87947 */ /* 0x000fea000383ffff */
.L_x_10215:
        /* <DEDUP_REMOVED lines=8> */
[----:B-----5:R-:W-:Y:S05]  /*d320*/  WARPSYNC.COLLECTIVE R15, `(.L_x_10280) ;  /* 0x000000000f087348 */ /* 0x020fea0003c00000 */
[----:B------:R0:W1:Y:S02]  /*d330*/  SHFL.IDX P6, R14, R13, R12, R11 ;  /* 0x0000000c0d0e7389 */ /* 0x00006400000c000b */
[----:B01---5:R-:W-:Y:S01]  /*d340*/  ENDCOLLECTIVE ;  /* 0x000000000000791b */ /* 0x023fe20003800000 */
.L_x_10280:
[----:B------:R-:W-:Y:S05]  /*d350*/  BSYNC B0 ;  /* 0x0000000000007941 */ /* 0x000fea0003800000 */
.L_x_10279:
[----:B------:R-:W-:Y:S05]  /*d360*/  BRA `(.L_x_10281) ;  /* 0xffffffc000cc7947 */ /* 0x000fea000383ffff */
.L_x_10218:
[----:B-1----:R1:W2:Y:S02]  /*d370*/  SYNCS.PHASECHK.TRANS64.TRYWAIT P0, [R2+URZ+0x2d840], R3 ;  /* 0x02d84003020075a7 */ /* 0x0022a4000800017f */
[----:B--2---:R-:W-:Y:S05]  /*d380*/  @!P0 NANOSLEEP.SYNCS 0x989680 ;  /* 0x009896800000895d */ /* 0x004fea0003900000 */
[----:B------:R-:W2:Y:S02]  /*d390*/  @!P0 SYNCS.PHASECHK.TRANS64 P0, [R2+URZ+0x2d840], R3 ;  /* 0x02d84003020085a7 */ /* 0x000ea4000800007f */
[----:B--2---:R-:W-:Y:S05]  /*d3a0*/  @!P0 BRA `(.L_x_10218) ;  /* 0xfffffffc00f08947 */ /* 0x004fea000383ffff */
[----:B------:R-:W-:Y:S05]  /*d3b0*/  BRA `(.L_x_10282) ;  /* 0xffffffc4002c7947 */ /* 0x000fea000383ffff */
.L_x_10219:
        /* <DEDUP_REMOVED lines=8> */
.L_x_10284:
[----:B------:R-:W-:Y:S05]  /*d440*/  BSYNC B0 ;  /* 0x0000000000007941 */ /* 0x000fea0003800000 */
.L_x_10283:
        /* <DEDUP_REMOVED lines=9> */
.L_x_10285:
[----:B------:R-:W-:Y:S02]  /*d4e0*/  IMAD.MOV.U32 R13, RZ, RZ, R6 ;  /* 0x000000ffff0d7224 */ /* 0x000fe400078e0006 */
[----:B------:R-:W-:Y:S02]  /*d4f0*/  IMAD.MOV.U32 R12, RZ, RZ, 0x1 ;  /* 0x00000001ff0c7424 */ /* 0x000fe400078e00ff */
[----:B------:R-:W-:-:S07]  /*d500*/  IMAD.MOV.U32 R5, RZ, RZ, R14 ;  /* 0x000000ffff057224 */ /* 0x000fce00078e000e */
[----:B------:R-:W-:Y:S05]  /*d510*/  WARPSYNC.COLLECTIVE R15, `(.L_x_10286) ;  /* 0x000000000f087348 */ /* 0x000fea0003c00000 */
[----:B------:R0:W1:Y:S02]  /*d520*/  SHFL.IDX P6, R14, R13, R12, R11 ;  /* 0x0000000c0d0e7389 */ /* 0x00006400000c000b */
[----:B01----:R-:W-:Y:S01]  /*d530*/  ENDCOLLECTIVE ;  /* 0x000000000000791b */ /* 0x003fe20003800000 */
.L_x_10286:
        /* <DEDUP_REMOVED lines=17> */
.L_x_10287:
[----:B------:R-:W-:Y:S02]  /*d650*/  @P1 IMAD R8, R7, 0x2, R23 ;  /* 0x0000000207081824 */ /* 0x000fe400078e0217 */
[----:B------:R-:W-:Y:S02]  /*d660*/  IMAD.MOV.U32 R13, RZ, RZ, R6 ;  /* 0x000000ffff0d7224 */ /* 0x000fe400078e0006 */
[----:B------:R-:W-:Y:S02]  /*d670*/  IMAD.MOV.U32 R12, RZ, RZ, 0x2 ;  /* 0x00000002ff0c7424 */ /* 0x000fe400078e00ff */
[----:B------:R-:W-:-:S07]  /*d680*/  IMAD.MOV.U32 R5, RZ, RZ, R14 ;  /* 0x000000ffff057224 */ /* 0x000fce00078e000e */
[----:B------:R-:W-:Y:S05]  /*d690*/  WARPSYNC.COLLECTIVE R15, `(.L_x_10288) ;  /* 0x000000000f087348 */ /* 0x000fea0003c00000 */
[----:B------:R0:W1:Y:S02]  /*d6a0*/  SHFL.IDX P6, R14, R13, R12, R11 ;  /* 0x0000000c0d0e7389 */ /* 0x00006400000c000b */
[----:B01----:R-:W-:Y:S01]  /*d6b0*/  ENDCOLLECTIVE ;  /* 0x000000000000791b */ /* 0x003fe20003800000 */
.L_x_10288:
        /* <DEDUP_REMOVED lines=17> */
.L_x_10289:
[----:B------:R-:W-:Y:S01]  /*d7d0*/  @P1 IMAD R8, R7, 0x2, R23 ;  /* 0x0000000207081824 */ /* 0x000fe200078e0217 */
[----:B------:R-:W-:Y:S01]  /*d7e0*/  MOV R13, R6 ;  /* 0x00000006000d7202 */ /* 0x000fe20000000f00 */
[----:B------:R-:W-:Y:S02]  /*d7f0*/  IMAD.MOV.U32 R12, RZ, RZ, 0x3 ;  /* 0x00000003ff0c7424 */ /* 0x000fe400078e00ff */
[----:B------:R-:W-:-:S07]  /*d800*/  IMAD.MOV.U32 R5, RZ, RZ, R14 ;  /* 0x000000ffff057224 */ /* 0x000fce00078e000e */
[----:B------:R-:W-:Y:S05]  /*d810*/  WARPSYNC.COLLECTIVE R15, `(.L_x_10290) ;  /* 0x000000000f087348 */ /* 0x000fea0003c00000 */
[----:B------:R0:W1:Y:S02]  /*d820*/  SHFL.IDX P6, R14, R13, R12, R11 ;  /* 0x0000000c0d0e7389 */ /* 0x00006400000c000b */
[----:B01----:R-:W-:Y:S01]  /*d830*/  ENDCOLLECTIVE ;  /* 0x000000000000791b */ /* 0x003fe20003800000 */
.L_x_10290:
        /* <DEDUP_REMOVED lines=10> */
.L_x_10291:
[----:B------:R-:W-:Y:S01]  /*d8e0*/  @!PT LDS RZ, [RZ] ;  /* 0x00000000fffff984 */ /* 0x000fe20000000800 */
[----:B------:R-:W-:Y:S01]  /*d8f0*/  @!PT LDS RZ, [RZ] ;  /* 0x00000000fffff984 */ /* 0x000fe20000000800 */
[----:B------:R-:W-:Y:S01]  /*d900*/  @!PT LDS RZ, [RZ] ;  /* 0x00000000fffff984 */ /* 0x000fe20000000800 */
[----:B------:R0:W-:Y:S04]  /*d910*/  @P1 LDGSTS.E.BYPASS.LTC128B.128 [R8+0x16400], desc[UR36][R4.64], !P4 ;  /* 0x1640000004081fae */ /* 0x0001e8000e101d64 */
[----:B------:R0:W-:Y:S04]  /*d920*/  @P1 LDGSTS.E.BYPASS.LTC128B.128 [R8+0x18400], desc[UR36][R4.64+0x40], !P3 ;  /* 0x1840004004081fae */ /* 0x0001e8000d901d64 */
[----:B------:R0:W-:Y:S01]  /*d930*/  @P1 LDGSTS.E.BYPASS.LTC128B.128 [R8+0x1a400], desc[UR36][R4.64+0x80], !P2 ;  /* 0x1a40008004081fae */ /* 0x0001e2000d101d64 */
[----:B------:R-:W-:Y:S01]  /*d940*/  IMAD.MOV.U32 R0, RZ, RZ, R14 ;  /* 0x000000ffff007224 */ /* 0x000fe200078e000e */
[----:B------:R-:W-:Y:S06]  /*d950*/  BRA `(.L_x_10292) ;  /* 0xffffffc000fc7947 */ /* 0x000fec000383ffff */
.L_x_10224:
[----:B------:R-:W2:Y:S04]  /*d960*/  LDL.LU R11, [R1+0x28] ;  /* 0x00002800010b7983 */ /* 0x000ea80000300800 */
[----:B------:R0:W5:Y:S01]  /*d970*/  LDL R9, [R1+0x18] ;  /* 0x0000180001097983 */ /* 0x0001620000100800 */
[----:B------:R-:W-:Y:S02]  /*d980*/  IMAD.MOV.U32 R13, RZ, RZ, R0 ;  /* 0x000000ffff0d7224 */ /* 0x000fe400078e0000 */
[----:B------:R-:W-:Y:S02]  /*d990*/  IMAD.MOV.U32 R12, RZ, RZ, RZ ;  /* 0x000000ffff0c7224 */ /* 0x000fe400078e00ff */
[----:B------:R-:W-:Y:S02]  /*d9a0*/  IMAD.MOV.U32 R15, RZ, RZ, -0x1 ;  /* 0xffffffffff0f7424 */ /* 0x000fe400078e00ff */
[----:B------:R-:W-:-:S02]  /*d9b0*/  IMAD R17, R17, 0xc0, R21 ;  /* 0x000000c011117824 */ /* 0x000fc400078e0215 */
[----:B--2---:R-:W-:Y:S02]  /*d9c0*/  IMAD R2, R11, R10, RZ ;  /* 0x0000000a0b027224 */ /* 0x004fe400078e02ff */
[----:B0-----:R-:W-:-:S07]  /*d9d0*/  IMAD.MOV.U32 R11, RZ, RZ, 0x1c1f ;  /* 0x00001c1fff0b7424 */ /* 0x001fce00078e00ff */
[----:B-----5:R-:W-:Y:S05]  /*d9e0*/  WARPSYNC.COLLECTIVE R15, `(.L_x_10293) ;  /* 0x000000000f087348 */ /* 0x020fea0003c00000 */
[----:B------:R0:W1:Y:S02]  /*d9f0*/  SHFL.IDX P6, R14, R13, R12, R11 ;  /* 0x0000000c0d0e7389 */ /* 0x00006400000c000b */
[----:B01---5:R-:W-:Y:S01]  /*da00*/  ENDCOLLECTIVE ;  /* 0x000000000000791b */ /* 0x023fe20003800000 */
.L_x_10293:
[----:B------:R-:W-:Y:S01]  /*da10*/  IMAD.MOV.U32 R13, RZ, RZ, R4 ;  /* 0x000000ffff0d7224 */ /* 0x000fe200078e0004 */
[----:B------:R-:W-:-:S07]  /*da20*/  MOV R6, R14 ;  /* 0x0000000e00067202 */ /* 0x000fce0000000f00 */
[----:B------:R-:W-:Y:S05]  /*da30*/  WARPSYNC.COLLECTIVE R15, `(.L_x_10294) ;  /* 0x000000000f087348 */ /* 0x000fea0003c00000 */
[----:B------:R0:W1:Y:S02]  /*da40*/  SHFL.IDX P6, R14, R13, R12, R11 ;  /* 0x0000000c0d0e7389 */ /* 0x00006400000c000b */
[----:B01----:R-:W-:Y:S01]  /*da50*/  ENDCOLLECTIVE ;  /* 0x000000000000791b */ /* 0x003fe20003800000 */
.L_x_10294:
[----:B------:R-:W-:Y:S01]  /*da60*/  ISETP.GE.AND P2, PT, R17, R2, PT ;  /* 0x000000021100720c */ /* 0x000fe20003f46270 */
[----:B------:R-:W-:Y:S02]  /*da70*/  IMAD.MOV.U32 R13, RZ, RZ, R0 ;  /* 0x000000ffff0d7224 */ /* 0x000fe400078e0000 */
[----:B------:R-:W-:Y:S02]  /*da80*/  IMAD.MOV.U32 R12, RZ, RZ, 0x1 ;  /* 0x00000001ff0c7424 */ /* 0x000fe400078e00ff */
[----:B------:R-:W-:-:S08]  /*da90*/  IMAD.MOV.U32 R5, RZ, RZ, R14 ;  /* 0x000000ffff057224 */ /* 0x000fd000078e000e */
[----:B------:R-:W-:Y:S05]  /*daa0*/  WARPSYNC.COLLECTIVE R15, `(.L_x_10295) ;  /* 0x000000000f087348 */ /* 0x000fea0003c00000 */
[----:B------:R0:W1:Y:S02]  /*dab0*/  SHFL.IDX P6, R14, R13, R12, R11 ;  /* 0x0000000c0d0e7389 */ /* 0x00006400000c000b */
[----:B01----:R-:W-:Y:S01]  /*dac0*/  ENDCOLLECTIVE ;  /* 0x000000000000791b */ /* 0x003fe20003800000 */
.L_x_10295:
[----:B------:R-:W-:-:S05]  /*dad0*/  @!P2 LEA R5, P4, R20, R5, 0x1 ;  /* 0x000000051405a211 */ /* 0x000fca00078808ff */
[----:B------:R-:W-:-:S04]  /*dae0*/  @!P2 IMAD.X R6, RZ, RZ, R6, P4 ;  /* 0x000000ffff06a224 */ /* 0x000fc800020e0606 */
[----:B------:R-:W-:Y:S02]  /*daf0*/  @!P2 IMAD.MOV.U32 R7, RZ, RZ, R6 ;  /* 0x000000ffff07a224 */ /* 0x000fe400078e0006 */
[----:B------:R-:W-:Y:S02]  /*db00*/  @!P2 IMAD.MOV.U32 R6, RZ, RZ, R5 ;  /* 0x000000ffff06a224 */ /* 0x000fe400078e0005 */
[----:B------:R-:W-:-:S03]  /*db10*/  IMAD.MOV.U32 R13, RZ, RZ, R4 ;  /* 0x000000ffff0d7224 */ /* 0x000fc600078e0004 */
[----:B------:R-:W-:Y:S01]  /*db20*/  @!PT LDS RZ, [RZ] ;  /* 0x00000000fffff984 */ /* 0x000fe20000000800 */
[----:B------:R-:W-:Y:S01]  /*db30*/  @!PT LDS RZ, [RZ] ;  /* 0x00000000fffff984 */ /* 0x000fe20000000800 */
[----:B------:R-:W-:Y:S01]  /*db40*/  @!PT LDS RZ, [RZ] ;  /* 0x00000000fffff984 */ /* 0x000fe20000000800 */
[----:B------:R-:W-:Y:S04]  /*db50*/  @!P2 LDGSTS.E.BYPASS.LTC128B.128 [R9+0xc400], desc[UR36][R6.64], !P3 ;  /* 0x0c4000000609afae */ /* 0x000fe8000d901d64 */
[----:B------:R-:W-:Y:S04]  /*db60*/  @!P2 LDGSTS.E.BYPASS.LTC128B.128 [R9+0xf400], desc[UR36][R6.64+0x40], !P0 ;  /* 0x0f4000400609afae */ /* 0x000fe8000c101d64 */
[----:B------:R0:W-:Y:S02]  /*db70*/  @!P2 LDGSTS.E.BYPASS.LTC128B.128 [R9+0x12400], desc[UR36][R6.64+0x80], !P1 ;  /* 0x124000800609afae */ /* 0x0001e4000c901d64 */
[----:B0-----:R-:W-:-:S07]  /*db80*/  MOV R7, R14 ;  /* 0x0000000e00077202 */ /* 0x001fce0000000f00 */
[----:B------:R-:W-:Y:S05]  /*db90*/  WARPSYNC.COLLECTIVE R15, `(.L_x_10296) ;  /* 0x000000000f087348 */ /* 0x000fea0003c00000 */
[----:B------:R0:W1:Y:S02]  /*dba0*/  SHFL.IDX P6, R14, R13, R12, R11 ;  /* 0x0000000c0d0e7389 */ /* 0x00006400000c000b */
[----:B01----:R-:W-:Y:S01]  /*dbb0*/  ENDCOLLECTIVE ;  /* 0x000000000000791b */ /* 0x003fe20003800000 */
.L_x_10296:
[----:B------:R-:W-:-:S05]  /*dbc0*/  VIADD R5, R17, 0x20 ;  /* 0x0000002011057836 */ /* 0x000fca0000000000 */
[----:B------:R-:W-:Y:S01]  /*dbd0*/  ISETP.GE.AND P2, PT, R5, R2, PT ;  /* 0x000000020500720c */ /* 0x000fe20003f46270 */
[----:B------:R-:W-:Y:S02]  /*dbe0*/  IMAD.MOV.U32 R13, RZ, RZ, R0 ;  /* 0x000000ffff0d7224 */ /* 0x000fe400078e0000 */
[----:B------:R-:W-:Y:S02]  /*dbf0*/  IMAD.MOV.U32 R12, RZ, RZ, 0x2 ;  /* 0x00000002ff0c7424 */ /* 0x000fe400078e00ff */
[----:B------:R-:W-:-:S08]  /*dc00*/  IMAD.MOV.U32 R5, RZ, RZ, R14 ;  /* 0x000000ffff057224 */ /* 0x000fd000078e000e */
[----:B------:R-:W-:Y:S05]  /*dc10*/  WARPSYNC.COLLECTIVE R15, `(.L_x_10297) ;  /* 0x000000000f087348 */ /* 0x000fea0003c00000 */
[----:B------:R0:W1:Y:S02]  /*dc20*/  SHFL.IDX P6, R14, R13, R12, R11 ;  /* 0x0000000c0d0e7389 */ /* 0x00006400000c000b */
[----:B01----:R-:W-:Y:S01]  /*dc30*/  ENDCOLLECTIVE ;  /* 0x000000000000791b */ /* 0x003fe20003800000 */
.L_x_10297:
[----:B------:R-:W-:-:S05]  /*dc40*/  @!P2 LEA R5, P4, R20, R5, 0x1 ;  /* 0x000000051405a211 */ /* 0x000fca00078808ff */
[----:B------:R-:W-:Y:S02]  /*dc50*/  @!P2 IMAD.X R7, RZ, RZ, R7, P4 ;  /* 0x000000ffff07a224 */ /* 0x000fe400020e0607 */
[----:B------:R-:W-:Y:S01]  /*dc60*/  @!P2 IMAD.MOV.U32 R6, RZ, RZ, R5 ;  /* 0x000000ffff06a224 */ /* 0x000fe200078e0005 */
[----:B------:R-:W-:-:S04]  /*dc70*/  MOV R13, R4 ;  /* 0x00000004000d7202 */ /* 0x000fc80000000f00 */
[----:B------:R-:W-:Y:S01]  /*dc80*/  @!PT LDS RZ, [RZ] ;  /* 0x00000000fffff984 */ /* 0x000fe20000000800 */
[----:B------:R-:W-:Y:S01]  /*dc90*/  @!PT LDS RZ, [RZ] ;  /* 0x00000000fffff984 */ /* 0x000fe20000000800 */
[----:B------:R-:W-:Y:S01]  /*dca0*/  @!PT LDS RZ, [RZ] ;  /* 0x00000000fffff984 */ /* 0x000fe20000000800 */
[----:B------:R-:W-:Y:S04]  /*dcb0*/  @!P2 LDGSTS.E.BYPASS.LTC128B.128 [R9+0xcc00], desc[UR36][R6.64], !P3 ;  /* 0x0cc000000609afae */ /* 0x000fe8000d901d64 */
[----:B------:R-:W-:Y:S04]  /*dcc0*/  @!P2 LDGSTS.E.BYPASS.LTC128B.128 [R9+0xfc00], desc[UR36][R6.64+0x40], !P0 ;  /* 0x0fc000400609afae */ /* 0x000fe8000c101d64 */
[----:B------:R0:W-:Y:S02]  /*dcd0*/  @!P2 LDGSTS.E.BYPASS.LTC128B.128 [R9+0x12c00], desc[UR36][R6.64+0x80], !P1 ;  /* 0x12c000800609afae */ /* 0x0001e4000c901d64 */
[----:B0-----:R-:W-:-:S07]  /*dce0*/  IMAD.MOV.U32 R7, RZ, RZ, R14 ;  /* 0x000000ffff077224 */ /* 0x001fce00078e000e */
[----:B------:R-:W-:Y:S05]  /*dcf0*/  WARPSYNC.COLLECTIVE R15, `(.L_x_10298) ;  /* 0x000000000f087348 */ /* 0x000fea0003c00000 */
[----:B------:R0:W1:Y:S02]  /*dd00*/  SHFL.IDX P6, R14, R13, R12, R11 ;  /* 0x0000000c0d0e7389 */ /* 0x00006400000c000b */
[----:B01----:R-:W-:Y:S01]  /*dd10*/  ENDCOLLECTIVE ;  /* 0x000000000000791b */ /* 0x003fe20003800000 */
.L_x_10298:
        /* <DEDUP_REMOVED lines=8> */
.L_x_10299:
[----:B------:R-:W-:Y:S01]  /*dda0*/  @!P2 LEA R5, P4, R20, R5, 0x1 ;  /* 0x000000051405a211 */ /* 0x000fe200078808ff */
[----:B------:R-:W-:Y:S02]  /*ddb0*/  IMAD.MOV.U32 R13, RZ, RZ, R4 ;  /* 0x000000ffff0d7224 */ /* 0x000fe400078e0004 */
[----:B------:R-:W-:-:S10]  /*ddc0*/  IMAD.MOV.U32 R0, RZ, RZ, R14 ;  /* 0x000000ffff007224 */ /* 0x000fd400078e000e */
[----:B------:R-:W-:Y:S05]  /*ddd0*/  WARPSYNC.COLLECTIVE R15, `(.L_x_10300) ;  /* 0x000000000f087348 */ /* 0x000fea0003c00000 */
[----:B------:R0:W1:Y:S02]  /*dde0*/  SHFL.IDX P6, R14, R13, R12, R11 ;  /* 0x0000000c0d0e7389 */ /* 0x00006400000c000b */
[----:B01----:R-:W-:Y:S01]  /*ddf0*/  ENDCOLLECTIVE ;  /* 0x000000000000791b */ /* 0x003fe20003800000 */
.L_x_10300:
[----:B------:R-:W-:Y:S02]  /*de00*/  @!P2 IMAD.X R7, RZ, RZ, R7, P4 ;  /* 0x000000ffff07a224 */ /* 0x000fe400020e0607 */
[----:B------:R-:W-:Y:S01]  /*de10*/  @!P2 IMAD.MOV.U32 R6, RZ, RZ, R5 ;  /* 0x000000ffff06a224 */ /* 0x000fe200078e0005 */
[----:B------:R-:W-:-:S04]  /*de20*/  IADD3 R5, R17, 0x60, RZ ;  /* 0x0000006011057810 */ /* 0x000fc80007ffe0ff */
[----:B------:R-:W-:Y:S01]  /*de30*/  @!PT LDS RZ, [RZ] ;  /* 0x00000000fffff984 */ /* 0x000fe20000000800 */
[----:B------:R-:W-:Y:S01]  /*de40*/  @!PT LDS RZ, [RZ] ;  /* 0x00000000fffff984 */ /* 0x000fe20000000800 */
[----:B------:R-:W-:Y:S01]  /*de50*/  @!PT LDS RZ, [RZ] ;  /* 0x00000000fffff984 */ /* 0x000fe20000000800 */
[----:B------:R0:W-:Y:S04]  /*de60*/  @!P2 LDGSTS.E.BYPASS.LTC128B.128 [R9+0xd400], desc[UR36][R6.64], !P3 ;  /* 0x0d4000000609afae */ /* 0x0001e8000d901d64 */
[----:B------:R0:W-:Y:S04]  /*de70*/  @!P2 LDGSTS.E.BYPASS.LTC128B.128 [R9+0x10400], desc[UR36][R6.64+0x40], !P0 ;  /* 0x104000400609afae */ /* 0x0001e8000c101d64 */
[----:B------:R0:W-:Y:S01]  /*de80*/  @!P2 LDGSTS.E.BYPASS.LTC128B.128 [R9+0x13400], desc[UR36][R6.64+0x80], !P1 ;  /* 0x134000800609afae */ /* 0x0001e2000c901d64 */
[----:B------:R-:W-:Y:S01]  /*de90*/  ISETP.GE.AND P2, PT, R5, R2, PT ;  /* 0x000000020500720c */ /* 0x000fe20003f46270 */
[----:B------:R-:W-:-:S02]  /*dea0*/  IMAD.MOV.U32 R13, RZ, RZ, R3 ;  /* 0x000000ffff0d7224 */ /* 0x000fc400078e0003 */
[----:B------:R-:W-:Y:S02]  /*deb0*/  IMAD.MOV.U32 R12, RZ, RZ, RZ ;  /* 0x000000ffff0c7224 */ /* 0x000fe400078e00ff */
[----:B------:R-:W-:-:S08]  /*dec0*/  IMAD.MOV.U32 R4, RZ, RZ, R14 ;  /* 0x000000ffff047224 */ /* 0x000fd000078e000e */
[----:B0-----:R-:W-:Y:S05]  /*ded0*/  WARPSYNC.COLLECTIVE R15, `(.L_x_10301) ;  /* 0x000000000f087348 */ /* 0x001fea0003c00000 */
[----:B------:R1:W2:Y:S02]  /*dee0*/  SHFL.IDX P6, R14, R13, R12, R11 ;  /* 0x0000000c0d0e7389 */ /* 0x0002a400000c000b */
[----:B012---:R-:W-:Y:S01]  /*def0*/  ENDCOLLECTIVE ;  /* 0x000000000000791b */ /* 0x007fe20003800000 */
.L_x_10301:
[----:B------:R-:W-:-:S05]  /*df00*/  @!P2 LEA R4, P4, R20, R4, 0x1 ;  /* 0x000000041404a211 */ /* 0x000fca00078808ff */
[----:B------:R-:W-:-:S04]  /*df10*/  @!P2 IMAD.X R0, RZ, RZ, R0, P4 ;  /* 0x000000ffff00a224 */ /* 0x000fc800020e0600 */
[----:B------:R-:W-:Y:S02]  /*df20*/  @!P2 IMAD.MOV.U32 R5, RZ, RZ, R0 ;  /* 0x000000ffff05a224 */ /* 0x000fe400078e0000 */
[----:B------:R-:W-:Y:S02]  /*df30*/  VIADD R0, R17, 0x80 ;  /* 0x0000008011007836 */ /* 0x000fe40000000000 */
[----:B------:R-:W-:Y:S01]  /*df40*/  IMAD.MOV.U32 R13, RZ, RZ, R8 ;  /* 0x000000ffff0d7224 */ /* 0x000fe200078e0008 */
[----:B------:R-:W-:Y:S01]  /*df50*/  @!PT LDS RZ, [RZ] ;  /* 0x00000000fffff984 */ /* 0x000fe20000000800 */
[----:B------:R-:W-:Y:S01]  /*df60*/  @!PT LDS RZ, [RZ] ;  /* 0x00000000fffff984 */ /* 0x000fe20000000800 */
[----:B------:R-:W-:Y:S01]  /*df70*/  @!PT LDS RZ, [RZ] ;  /* 0x00000000fffff984 */ /* 0x000fe20000000800 */
[----:B------:R0:W-:Y:S04]  /*df80*/  @!P2 LDGSTS.E.BYPASS.LTC128B.128 [R9+0xdc00], desc[UR36][R4.64], !P3 ;  /* 0x0dc000000409afae */ /* 0x0001e8000d901d64 */
[----:B------:R0:W-:Y:S04]  /*df90*/  @!P2 LDGSTS.E.BYPASS.LTC128B.128 [R9+0x10c00], desc[UR36][R4.64+0x40], !P0 ;  /* 0x10c000400409afae */ /* 0x0001e8000c101d64 */
[----:B------:R0:W-:Y:S01]  /*dfa0*/  @!P2 LDGSTS.E.BYPASS.LTC128B.128 [R9+0x13c00], desc[UR36][R4.64+0x80], !P1 ;  /* 0x13c000800409afae */ /* 0x0001e2000c901d64 */
[----:B------:R-:W-:Y:S01]  /*dfb0*/  ISETP.GE.AND P2, PT, R0, R2, PT ;  /* 0x000000020000720c */ /* 0x000fe20003f46270 */
[----:B------:R-:W-:-:S12]  /*dfc0*/  IMAD.MOV.U32 R0, RZ, RZ, R14 ;  /* 0x000000ffff007224 */ /* 0x000fd800078e000e */
[----:B0-----:R-:W-:Y:S05]  /*dfd0*/  WARPSYNC.COLLECTIVE R15, `(.L_x_10302) ;  /* 0x000000000f087348 */ /* 0x001fea0003c00000 */
[----:B------:R1:W2:Y:S02]  /*dfe0*/  SHFL.IDX P6, R14, R13, R12, R11 ;  /* 0x0000000c0d0e7389 */ /* 0x0002a400000c000b */
[----:B012---:R-:W-:Y:S01]  /*dff0*/  ENDCOLLECTIVE ;  /* 0x000000000000791b */ /* 0x007fe20003800000 */
.L_x_10302:
[----:B------:R-:W-:Y:S02]  /*e000*/  IMAD.MOV.U32 R13, RZ, RZ, R3 ;  /* 0x000000ffff0d7224 */ /* 0x000fe400078e0003 */
[----:B------:R-:W-:Y:S02]  /*e010*/  IMAD.MOV.U32 R12, RZ, RZ, 0x1 ;  /* 0x00000001ff0c7424 */ /* 0x000fe400078e00ff */
[----:B------:R-:W-:-:S07]  /*e020*/  IMAD.MOV.U32 R4, RZ, RZ, R14 ;  /* 0x000000ffff047224 */ /* 0x000fce00078e000e */
[----:B------:R-:W-:Y:S05]  /*e030*/  WARPSYNC.COLLECTIVE R15, `(.L_x_10303) ;  /* 0x000000000f087348 */ /* 0x000fea0003c00000 */
[----:B------:R0:W1:Y:S02]  /*e040*/  SHFL.IDX P6, R14, R13, R12, R11 ;  /* 0x0000000c0d0e7389 */ /* 0x00006400000c000b */
[----:B01----:R-:W-:Y:S01]  /*e050*/  ENDCOLLECTIVE ;  /* 0x000000000000791b */ /* 0x003fe20003800000 */
.L_x_10303:
[----:B------:R-:W-:-:S04]  /*e060*/  @!P2 LEA R4, P4, R20, R4, 0x1 ;  /* 0x000000041404a211 */ /* 0x000fc800078808ff */
[----:B------:R-:W-:-:S05]  /*e070*/  @!P2 IADD3.X R0, RZ, R0, RZ, P4, !PT ;  /* 0x00000000ff00a210 */ /* 0x000fca00027fe4ff */
        /* <DEDUP_REMOVED lines=12> */
.L_x_10304:
[----:B------:R-:W-:Y:S01]  /*e140*/  IMAD.MOV.U32 R8, RZ, RZ, R14 ;  /* 0x000000ffff087224 */ /* 0x000fe200078e000e */
[----:B------:R-:W-:Y:S06]  /*e150*/  BRA `(.L_x_10305) ;  /* 0xffffffc8001c7947 */ /* 0x000fec000383ffff */
.L_x_10227:
[----:B-1----:R1:W2:Y:S02]  /*e160*/  SYNCS.PHASECHK.TRANS64.TRYWAIT P0, [R23+URZ+0x2d820], R0 ;  /* 0x02d82000170075a7 */ /* 0x0022a4000800017f */
[----:B--2---:R-:W-:Y:S05]  /*e170*/  @!P0 NANOSLEEP.SYNCS 0x989680 ;  /* 0x009896800000895d */ /* 0x004fea0003900000 */
[----:B------:R-:W2:Y:S02]  /*e180*/  @!P0 SYNCS.PHASECHK.TRANS64 P0, [R23+URZ+0x2d820], R0 ;  /* 0x02d82000170085a7 */ /* 0x000ea4000800007f */
[----:B--2---:R-:W-:Y:S05]  /*e190*/  @!P0 BRA `(.L_x_10227) ;  /* 0xfffffffc00f08947 */ /* 0x004fea000383ffff */
[----:B------:R-:W-:Y:S05]  /*e1a0*/  BRA `(.L_x_10306) ;  /* 0xffffffc800847947 */ /* 0x000fea000383ffff */
.L_x_10232:
[----:B0-----:R0:W1:Y:S02]  /*e1b0*/  SYNCS.PHASECHK.TRANS64.TRYWAIT P0, [R5+URZ+0x2d840], R0 ;  /* 0x02d84000050075a7 */ /* 0x001064000800017f */
[----:B-1----:R-:W-:Y:S05]  /*e1c0*/  @!P0 NANOSLEEP.SYNCS 0x989680 ;  /* 0x009896800000895d */ /* 0x002fea0003900000 */
[----:B------:R-:W1:Y:S02]  /*e1d0*/  @!P0 SYNCS.PHASECHK.TRANS64 P0, [R5+URZ+0x2d840], R0 ;  /* 0x02d84000050085a7 */ /* 0x000e64000800007f */
[----:B-1----:R-:W-:Y:S05]  /*e1e0*/  @!P0 BRA `(.L_x_10232) ;  /* 0xfffffffc00f08947 */ /* 0x002fea000383ffff */
[----:B------:R-:W-:Y:S05]  /*e1f0*/  BRA `(.L_x_10307) ;  /* 0xffffffcc00787947 */ /* 0x000fea000383ffff */
.L_x_10233:
        /* <DEDUP_REMOVED lines=8> */
.L_x_10309:
[----:B------:R-:W-:Y:S05]  /*e280*/  BSYNC B1 ;  /* 0x0000000000017941 */ /* 0x000fea0003800000 */
.L_x_10308:
[----:B------:R-:W0:Y:S01]  /*e290*/  S2R R21, SR_TID.X ;  /* 0x0000000000157919 */ /* 0x000e220000002100 */
        /* <DEDUP_REMOVED lines=8> */
[----:B------:R-:W-:-:S12]  /*e320*/  IMAD R4, R4, 0x2, R23 ;  /* 0x0000000204047824 */ /* 0x000fd800078e0217 */
[----:B0-----:R-:W-:Y:S05]  /*e330*/  WARPSYNC.COLLECTIVE R15, `(.L_x_10310) ;  /* 0x000000000f087348 */ /* 0x001fea0003c00000 */
[----:B------:R1:W2:Y:S02]  /*e340*/  SHFL.IDX P6, R14, R13, R12, R11 ;  /* 0x0000000c0d0e7389 */ /* 0x0002a400000c000b */
[----:B012---:R-:W-:Y:S01]  /*e350*/  ENDCOLLECTIVE ;  /* 0x000000000000791b */ /* 0x007fe20003800000 */
.L_x_10310:
        /* <DEDUP_REMOVED lines=8> */
.L_x_10311:
[----:B------:R-:W-:-:S04]  /*e3e0*/  SHF.L.U32 R0, R21, 0x1, RZ ;  /* 0x0000000115007819 */ /* 0x000fc800000006ff */
[----:B------:R-:W-:-:S05]  /*e3f0*/  IADD3 R2, P0, R2, R0, RZ ;  /* 0x0000000002027210 */ /* 0x000fca0007f1e0ff */
[----:B------:R-:W-:Y:S02]  /*e400*/  IMAD.X R3, RZ, RZ, R3, P0 ;  /* 0x000000ffff037224 */ /* 0x000fe400000e0603 */
[----:B------:R-:W-:-:S03]  /*e410*/  IMAD.MOV.U32 R13, RZ, RZ, R6 ;  /* 0x000000ffff0d7224 */ /* 0x000fc600078e0006 */
        /* <DEDUP_REMOVED lines=10> */
.L_x_10312:
[----:B------:R-:W-:Y:S01]  /*e4c0*/  MOV R13, R7 ;  /* 0x00000007000d7202 */ /* 0x000fe20000000f00 */
[----:B------:R-:W-:Y:S02]  /*e4d0*/  IMAD.MOV.U32 R12, RZ, RZ, 0x2 ;  /* 0x00000002ff0c7424 */ /* 0x000fe400078e00ff */
[----:B------:R-:W-:-:S07]  /*e4e0*/  IMAD.MOV.U32 R2, RZ, RZ, R14 ;  /* 0x000000ffff027224 */ /* 0x000fce00078e000e */
[----:B------:R-:W-:Y:S05]  /*e4f0*/  WARPSYNC.COLLECTIVE R15, `(.L_x_10313) ;  /* 0x000000000f087348 */ /* 0x000fea0003c00000 */
[----:B------:R0:W1:Y:S02]  /*e500*/  SHFL.IDX P6, R14, R13, R12, R11 ;  /* 0x0000000c0d0e7389 */ /* 0x00006400000c000b */
[----:B01----:R-:W-:Y:S01]  /*e510*/  ENDCOLLECTIVE ;  /* 0x000000000000791b */ /* 0x003fe20003800000 */
.L_x_10313:
        /* <DEDUP_REMOVED lines=13> */
.L_x_10314:
[----:B------:R-:W-:Y:S02]  /*e5f0*/  IMAD.MOV.U32 R13, RZ, RZ, R7 ;  /* 0x000000ffff0d7224 */ /* 0x000fe400078e0007 */
[----:B------:R-:W-:Y:S02]  /*e600*/  IMAD.MOV.U32 R12, RZ, RZ, 0x3 ;  /* 0x00000003ff0c7424 */ /* 0x000fe400078e00ff */
[----:B------:R-:W-:-:S07]  /*e610*/  IMAD.MOV.U32 R2, RZ, RZ, R14 ;  /* 0x000000ffff027224 */ /* 0x000fce00078e000e */
[----:B------:R-:W-:Y:S05]  /*e620*/  WARPSYNC.COLLECTIVE R15, `(.L_x_10315) ;  /* 0x000000000f087348 */ /* 0x000fea0003c00000 */
[----:B------:R0:W1:Y:S02]  /*e630*/  SHFL.IDX P6, R14, R13, R12, R11 ;  /* 0x0000000c0d0e7389 */ /* 0x00006400000c000b */
[----:B01----:R-:W-:Y:S01]  /*e640*/  ENDCOLLECTIVE ;  /* 0x000000000000791b */ /* 0x003fe20003800000 */
.L_x_10315:
[----:B------:R-:W-:-:S05]  /*e650*/  IADD3 R2, P0, R2, R0, RZ ;  /* 0x0000000002027210 */ /* 0x000fca0007f1e0ff */
[----:B------:R-:W-:-:S05]  /*e660*/  IMAD.X R3, RZ, RZ, R21, P0 ;  /* 0x000000ffff037224 */ /* 0x000fca00000e0615 */
[----:B------:R-:W-:Y:S01]  /*e670*/  @!PT LDS RZ, [RZ] ;  /* 0x00000000fffff984 */ /* 0x000fe20000000800 */
[----:B------:R-:W-:Y:S01]  /*e680*/  @!PT LDS RZ, [RZ] ;  /* 0x00000000fffff984 */ /* 0x000fe20000000800 */
[----:B------:R-:W-:Y:S01]  /*e690*/  @!PT LDS RZ, [RZ] ;  /* 0x00000000fffff984 */ /* 0x000fe20000000800 */
[----:B------:R0:W-:Y:S01]  /*e6a0*/  LDGSTS.E.BYPASS.LTC128B.128 [R4+0x16400], desc[UR36][R2.64], !P1 ;  /* 0x1640000002047fae */ /* 0x0001e2000c901d64 */
[----:B------:R-:W-:Y:S02]  /*e6b0*/  MOV R13, R6 ;  /* 0x00000006000d7202 */ /* 0x000fe40000000f00 */
[----:B------:R-:W-:Y:S01]  /*e6c0*/  LOP3.LUT P1, RZ, R22, 0x80, RZ, 0xc0, !PT ;  /* 0x0000008016ff7812 */ /* 0x000fe2000782c0ff */
[----:B------:R0:W-:Y:S04]  /*e6d0*/  LDGSTS.E.BYPASS.LTC128B.128 [R4+0x18400], desc[UR36][R2.64+0x40], !P5 ;  /* 0x1840004002047fae */ /* 0x0001e8000e901d64 */
[----:B------:R0:W-:Y:S01]  /*e6e0*/  LDGSTS.E.BYPASS.LTC128B.128 [R4+0x1a400], desc[UR36][R2.64+0x80], !P4 ;  /* 0x1a40008002047fae */ /* 0x0001e2000e101d64 */
[----:B------:R-:W-:-:S07]  /*e6f0*/  IMAD.MOV.U32 R21, RZ, RZ, R14 ;  /* 0x000000ffff157224 */ /* 0x000fce00078e000e */
[----:B0-----:R-:W-:Y:S05]  /*e700*/  WARPSYNC.COLLECTIVE R15, `(.L_x_10316) ;  /* 0x000000000f087348 */ /* 0x001fea0003c00000 */
[----:B------:R1:W2:Y:S02]  /*e710*/  SHFL.IDX P6, R14, R13, R12, R11 ;  /* 0x0000000c0d0e7389 */ /* 0x0002a400000c000b */
[----:B012---:R-:W-:Y:S01]  /*e720*/  ENDCOLLECTIVE ;  /* 0x000000000000791b */ /* 0x007fe20003800000 */
.L_x_10316:
[----:B------:R-:W-:Y:S01]  /*e730*/  IMAD.MOV.U32 R2, RZ, RZ, R14 ;  /* 0x000000ffff027224 */ /* 0x000fe200078e000e */
[----:B------:R-:W-:Y:S06]  /*e740*/  BRA `(.L_x_10317) ;  /* 0xffffffcc00187947 */ /* 0x000fec000383ffff */
.L_x_10238:
[----:B-1----:R1:W2:Y:S02]  /*e750*/  SYNCS.PHASECHK.TRANS64.TRYWAIT P0, [R5+URZ+0x2d860], R2 ;  /* 0x02d86002050075a7 */ /* 0x0022a4000800017f */
[----:B--2---:R-:W-:Y:S05]  /*e760*/  @!P0 NANOSLEEP.SYNCS 0x989680 ;  /* 0x009896800000895d */ /* 0x004fea0003900000 */
[----:B------:R-:W2:Y:S02]  /*e770*/  @!P0 SYNCS.PHASECHK.TRANS64 P0, [R5+URZ+0x2d860], R2 ;  /* 0x02d86002050085a7 */ /* 0x000ea4000800007f */
[----:B--2---:R-:W-:Y:S05]  /*e780*/  @!P0 BRA `(.L_x_10238) ;  /* 0xfffffffc00f08947 */ /* 0x004fea000383ffff */
[----:B------:R-:W-:Y:S05]  /*e790*/  BRA `(.L_x_10318) ;  /* 0xffffffcc007c7947 */ /* 0x000fea000383ffff */
.L_x_10239:
        /* <DEDUP_REMOVED lines=8> */
.L_x_10320:
[----:B------:R-:W-:Y:S05]  /*e820*/  BSYNC B1 ;  /* 0x0000000000017941 */ /* 0x000fea0003800000 */
.L_x_10319:
        /* <DEDUP_REMOVED lines=9> */
.L_x_10321:
[----:B------:R-:W-:Y:S02]  /*e8c0*/  IMAD.MOV.U32 R13, RZ, RZ, R25 ;  /* 0x000000ffff0d7224 */ /* 0x000fe400078e0019 */
[----:B------:R-:W-:Y:S02]  /*e8d0*/  IMAD.MOV.U32 R12, RZ, RZ, 0x1 ;  /* 0x00000001ff0c7424 */ /* 0x000fe400078e00ff */
[----:B------:R-:W-:-:S07]  /*e8e0*/  IMAD.MOV.U32 R2, RZ, RZ, R14 ;  /* 0x000000ffff027224 */ /* 0x000fce00078e000e */
[----:B------:R-:W-:Y:S05]  /*e8f0*/  WARPSYNC.COLLECTIVE R15, `(.L_x_10322) ;  /* 0x000000000f087348 */ /* 0x000fea0003c00000 */
[----:B------:R0:W1:Y:S02]  /*e900*/  SHFL.IDX P6, R14, R13, R12, R11 ;  /* 0x0000000c0d0e7389 */ /* 0x00006400000c000b */
[----:B01----:R-:W-:Y:S01]  /*e910*/  ENDCOLLECTIVE ;  /* 0x000000000000791b */ /* 0x003fe20003800000 */
.L_x_10322:
        /* <DEDUP_REMOVED lines=16> */
.L_x_10323:
[----:B------:R-:W-:Y:S02]  /*ea20*/  IMAD.MOV.U32 R13, RZ, RZ, R25 ;  /* 0x000000ffff0d7224 */ /* 0x000fe400078e0019 */
[----:B------:R-:W-:Y:S01]  /*ea30*/  IMAD.MOV.U32 R12, RZ, RZ, 0x2 ;  /* 0x00000002ff0c7424 */ /* 0x000fe200078e00ff */
[----:B------:R-:W-:-:S07]  /*ea40*/  MOV R2, R14 ;  /* 0x0000000e00027202 */ /* 0x000fce0000000f00 */
[----:B------:R-:W-:Y:S05]  /*ea50*/  WARPSYNC.COLLECTIVE R15, `(.L_x_10324) ;  /* 0x000000000f087348 */ /* 0x000fea0003c00000 */
[----:B------:R0:W1:Y:S02]  /*ea60*/  SHFL.IDX P6, R14, R13, R12, R11 ;  /* 0x0000000c0d0e7389 */ /* 0x00006400000c000b */
[----:B01----:R-:W-:Y:S01]  /*ea70*/  ENDCOLLECTIVE ;  /* 0x000000000000791b */ /* 0x003fe20003800000 */
.L_x_10324:
        /* <DEDUP_REMOVED lines=16> */
.L_x_10325:
[----:B------:R-:W-:Y:S01]  /*eb80*/  IMAD.MOV.U32 R13, RZ, RZ, R25 ;  /* 0x000000ffff0d7224 */ /* 0x000fe200078e0019 */
[----:B------:R-:W-:Y:S01]  /*eb90*/  MOV R12, 0x3 ;  /* 0x00000003000c7802 */ /* 0x000fe20000000f00 */
[----:B------:R-:W-:-:S07]  /*eba0*/  IMAD.MOV.U32 R2, RZ, RZ, R14 ;  /* 0x000000ffff027224 */ /* 0x000fce00078e000e */
[----:B------:R-:W-:Y:S05]  /*ebb0*/  WARPSYNC.COLLECTIVE R15, `(.L_x_10326) ;  /* 0x000000000f087348 */ /* 0x000fea0003c00000 */
[----:B------:R0:W1:Y:S02]  /*ebc0*/  SHFL.IDX P6, R14, R13, R12, R11 ;  /* 0x0000000c0d0e7389 */ /* 0x00006400000c000b */
[----:B01----:R-:W-:Y:S01]  /*ebd0*/  ENDCOLLECTIVE ;  /* 0x000000000000791b */ /* 0x003fe20003800000 */
.L_x_10326:
        /* <DEDUP_REMOVED lines=13> */
.L_x_10327:
        /* <DEDUP_REMOVED lines=8> */
.L_x_10247:
[----:B-1----:R1:W2:Y:S02]  /*ed30*/  SYNCS.PHASECHK.TRANS64.TRYWAIT P0, [R0+URZ+0x2d860], R3 ;  /* 0x02d86003000075a7 */ /* 0x0022a4000800017f */
[----:B--2---:R-:W-:Y:S05]  /*ed40*/  @!P0 NANOSLEEP.SYNCS 0x989680 ;  /* 0x009896800000895d */ /* 0x004fea0003900000 */
[----:B------:R-:W2:Y:S02]  /*ed50*/  @!P0 SYNCS.PHASECHK.TRANS64 P0, [R0+URZ+0x2d860], R3 ;  /* 0x02d86003000085a7 */ /* 0x000ea4000800007f */
[----:B--2---:R-:W-:Y:S05]  /*ed60*/  @!P0 BRA `(.L_x_10247) ;  /* 0xfffffffc00f08947 */ /* 0x004fea000383ffff */
[----:B------:R-:W-:Y:S05]  /*ed70*/  BRA `(.L_x_10329) ;  /* 0xffffffd000107947 */ /* 0x000fea000383ffff */
.L_x_10248:
        /* <DEDUP_REMOVED lines=8> */
.L_x_10331:
[----:B------:R-:W-:Y:S05]  /*ee00*/  BSYNC B0 ;  /* 0x0000000000007941 */ /* 0x000fea0003800000 */
.L_x_10330:
[----:B------:R-:W0:Y:S01]  /*ee10*/  S2R R2, SR_TID.X ;  /* 0x0000000000027919 */ /* 0x000e220000002100 */
[----:B------:R-:W-:Y:S01]  /*ee20*/  MOV R13, R24 ;  /* 0x00000018000d7202 */ /* 0x000fe20000000f00 */
[----:B------:R-:W-:Y:S02]  /*ee30*/  IMAD.MOV.U32 R12, RZ, RZ, RZ ;  /* 0x000000ffff0c7224 */ /* 0x000fe400078e00ff */
[----:B------:R-:W-:Y:S02]  /*ee40*/  IMAD.MOV.U32 R11, RZ, RZ, 0x1c1f ;  /* 0x00001c1fff0b7424 */ /* 0x000fe400078e00ff */
[----:B------:R-:W-:Y:S02]  /*ee50*/  IMAD.MOV.U32 R15, RZ, RZ, -0x1 ;  /* 0xffffffffff0f7424 */ /* 0x000fe400078e00ff */
[----:B------:R-:W-:Y:S02]  /*ee60*/  IMAD.MOV.U32 R3, RZ, RZ, R14 ;  /* 0x000000ffff037224 */ /* 0x000fe400078e000e */
[----:B------:R-:W-:-:S07]  /*ee70*/  IMAD R4, R4, 0x2, R23 ;  /* 0x0000000204047824 */ /* 0x000fce00078e0217 */
[----:B0-----:R-:W-:Y:S05]  /*ee80*/  WARPSYNC.COLLECTIVE R15, `(.L_x_10332) ;  /* 0x000000000f087348 */ /* 0x001fea0003c00000 */
[----:B------:R1:W2:Y:S02]  /*ee90*/  SHFL.IDX P6, R14, R13, R12, R11 ;  /* 0x0000000c0d0e7389 */ /* 0x0002a400000c000b */
[----:B012---:R-:W-:Y:S01]  /*eea0*/  ENDCOLLECTIVE ;  /* 0x000000000000791b */ /* 0x007fe20003800000 */
.L_x_10332:
[----:B------:R-:W-:Y:S01]  /*eeb0*/  ULDC UR4, c[0x0][0x2f4] ;  /* 0x0000bd0000047ab9 */ /* 0x000fe20000000800 */
[----:B------:R-:W-:Y:S01]  /*eec0*/  IMAD.MOV.U32 R13, RZ, RZ, R25 ;  /* 0x000000ffff0d7224 */ /* 0x000fe200078e0019 */
[----:B------:R-:W-:Y:S01]  /*eed0*/  MOV R12, 0x1 ;  /* 0x00000001000c7802 */ /* 0x000fe20000000f00 */
[----:B------:R-:W-:-:S05]  /*eee0*/  IMAD.SHL.U32 R7, R2, 0x8, RZ ;  /* 0x0000000802077824 */ /* 0x000fca00078e00ff */
[----:B------:R-:W-:-:S04]  /*eef0*/  LOP3.LUT R7, R7, 0x18, RZ, 0xc0, !PT ;  /* 0x0000001807077812 */ /* 0x000fc800078ec0ff */
[C---:B------:R-:W-:Y:S01]  /*ef00*/  ISETP.GE.AND P2, PT, R7.reuse, UR4, PT ;  /* 0x0000000407007c0c */ /* 0x040fe2000bf46270 */
[C---:B------:R-:W-:Y:S01]  /*ef10*/  IMAD.SHL.U32 R5, R7.reuse, 0x2, RZ ;  /* 0x0000000207057824 */ /* 0x040fe200078e00ff */
[C---:B------:R-:W-:Y:S02]  /*ef20*/  LOP3.LUT R8, R7.reuse, 0x20, RZ, 0xfc, !PT ;  /* 0x0000002007087812 */ /* 0x040fe400078efcff */
[----:B------:R-:W-:Y:S02]  /*ef30*/  LOP3.LUT R7, R7, 0x40, RZ, 0xfc, !PT ;  /* 0x0000004007077812 */ /* 0x000fe400078efcff */
[----:B------:R-:W-:Y:S02]  /*ef40*/  IADD3 R2, P0, R14, R5, RZ ;  /* 0x000000050e027210 */ /* 0x000fe40007f1e0ff */
[----:B------:R-:W-:Y:S02]  /*ef50*/  ISETP.LT.OR P3, PT, R6, 0x1, P2 ;  /* 0x000000010600780c */ /* 0x000fe40001761670 */
[----:B------:R-:W-:Y:S01]  /*ef60*/  ISETP.GE.AND P1, PT, R8, UR4, PT ;  /* 0x0000000408007c0c */ /* 0x000fe2000bf26270 */
[----:B------:R-:W-:Y:S01]  /*ef70*/  IMAD.X R3, RZ, RZ, R3, P0 ;  /* 0x000000ffff037224 */ /* 0x000fe200000e0603 */
[----:B------:R-:W-:-:S13]  /*ef80*/  ISETP.GE.AND P0, PT, R7, UR4, PT ;  /* 0x0000000407007c0c */ /* 0x000fda000bf06270 */
[----:B------:R-:W-:Y:S05]  /*ef90*/  WARPSYNC.COLLECTIVE R15, `(.L_x_10333) ;  /* 0x000000000f087348 */ /* 0x000fea0003c00000 */
[----:B------:R0:W1:Y:S02]  /*efa0*/  SHFL.IDX P6, R14, R13, R12, R11 ;  /* 0x0000000c0d0e7389 */ /* 0x00006400000c000b */
[----:B01----:R-:W-:Y:S01]  /*efb0*/  ENDCOLLECTIVE ;  /* 0x000000000000791b */ /* 0x003fe20003800000 */
.L_x_10333:
[C---:B------:R-:W-:Y:S01]  /*efc0*/  ISETP.LT.OR P4, PT, R6.reuse, 0x1, P1 ;  /* 0x000000010600780c */ /* 0x040fe20000f81670 */
[----:B------:R-:W-:Y:S01]  /*efd0*/  @!PT LDS RZ, [RZ] ;  /* 0x00000000fffff984 */ /* 0x000fe20000000800 */
[----:B------:R-:W-:Y:S01]  /*efe0*/  @!PT LDS RZ, [RZ] ;  /* 0x00000000fffff984 */ /* 0x000fe20000000800 */
[----:B------:R-:W-:Y:S01]  /*eff0*/  @!PT LDS RZ, [RZ] ;  /* 0x00000000fffff984 */ /* 0x000fe20000000800 */
[----:B------:R-:W-:Y:S01]  /*f000*/  LDGSTS.E.BYPASS.LTC128B.128 [R4+0x400], desc[UR36][R2.64], !P3 ;  /* 0x0040000002047fae */ /* 0x000fe2000d901d64 */
[----:B------:R-:W-:Y:S01]  /*f010*/  ISETP.LT.OR P3, PT, R6, 0x1, P0 ;  /* 0x000000010600780c */ /* 0x000fe20000761670 */
[----:B------:R-:W-:-:S10]  /*f020*/  IMAD.MOV.U32 R13, RZ, RZ, R24 ;  /* 0x000000ffff0d7224 */ /* 0x000fd400078e0018 */
[----:B------:R-:W-:Y:S04]  /*f030*/  LDGSTS.E.BYPASS.LTC128B.128 [R4+0x2400], desc[UR36][R2.64+0x40], !P4 ;  /* 0x0240004002047fae */ /* 0x000fe8000e101d64 */
[----:B------:R0:W-:Y:S01]  /*f040*/  LDGSTS.E.BYPASS.LTC128B.128 [R4+0x4400], desc[UR36][R2.64+0x80], !P3 ;  /* 0x0440008002047fae */ /* 0x0001e2000d901d64 */
[----:B------:R-:W-:Y:S01]  /*f050*/  ISETP.LT.OR P3, PT, R6, 0x21, P2 ;  /* 0x000000210600780c */ /* 0x000fe20001761670 */
[----:B0-----:R-:W-:-:S12]  /*f060*/  IMAD.MOV.U32 R3, RZ, RZ, R14 ;  /* 0x000000ffff037224 */ /* 0x001fd800078e000e */
[----:B------:R-:W-:Y:S05]  /*f070*/  WARPSYNC.COLLECTIVE R15, `(.L_x_10334) ;  /* 0x000000000f087348 */ /* 0x000fea0003c00000 */
[----:B------:R0:W1:Y:S02]  /*f080*/  SHFL.IDX P6, R14, R13, R12, R11 ;  /* 0x0000000c0d0e7389 */ /* 0x00006400000c000b */
[----:B01----:R-:W-:Y:S01]  /*f090*/  ENDCOLLECTIVE ;  /* 0x000000000000791b */ /* 0x003fe20003800000 */
.L_x_10334:
[----:B------:R-:W-:Y:S02]  /*f0a0*/  IMAD.MOV.U32 R13, RZ, RZ, R25 ;  /* 0x000000ffff0d7224 */ /* 0x000fe400078e0019 */
[----:B------:R-:W-:Y:S01]  /*f0b0*/  IMAD.MOV.U32 R12, RZ, RZ, 0x2 ;  /* 0x00000002ff0c7424 */ /* 0x000fe200078e00ff */
[----:B------:R-:W-:-:S13]  /*f0c0*/  IADD3 R2, P4, R14, R5, RZ ;  /* 0x000000050e027210 */ /* 0x000fda0007f9e0ff */
[----:B------:R-:W-:Y:S05]  /*f0d0*/  WARPSYNC.COLLECTIVE R15, `(.L_x_10335) ;  /* 0x000000000f087348 */ /* 0x000fea0003c00000 */
[----:B------:R0:W1:Y:S02]  /*f0e0*/  SHFL.IDX P6, R14, R13, R12, R11 ;  /* 0x0000000c0d0e7389 */ /* 0x00006400000c000b */
[----:B01----:R-:W-:Y:S01]  /*f0f0*/  ENDCOLLECTIVE ;  /* 0x000000000000791b */ /* 0x003fe20003800000 */
.L_x_10335:
[----:B------:R-:W-:Y:S01]  /*f100*/  IMAD.X R3, RZ, RZ, R3, P4 ;  /* 0x000000ffff037224 */ /* 0x000fe200020e0603 */
[----:B------:R-:W-:-:S04]  /*f110*/  ISETP.LT.OR P4, PT, R6, 0x21, P1 ;  /* 0x000000210600780c */ /* 0x000fc80000f81670 */
[----:B------:R-:W-:Y:S01]  /*f120*/  @!PT LDS RZ, [RZ] ;  /* 0x00000000fffff984 */ /* 0x000fe20000000800 */
[----:B------:R-:W-:Y:S01]  /*f130*/  @!PT LDS RZ, [RZ] ;  /* 0x00000000fffff984 */ /* 0x000fe20000000800 */
[----:B------:R-:W-:Y:S01]  /*f140*/  @!PT LDS RZ, [RZ] ;  /* 0x00000000fffff984 */ /* 0x000fe20000000800 */
[----:B------:R-:W-:Y:S01]  /*f150*/  LDGSTS.E.BYPASS.LTC128B.128 [R4+0xc00], desc[UR36][R2.64], !P3 ;  /* 0x00c0000002047fae */ /* 0x000fe2000d901d64 */
[----:B------:R-:W-:Y:S01]  /*f160*/  ISETP.LT.OR P3, PT, R6, 0x21, P0 ;  /* 0x000000210600780c */ /* 0x000fe20000761670 */
[----:B------:R-:W-:-:S07]  /*f170*/  IMAD.MOV.U32 R13, RZ, RZ, R24 ;  /* 0x000000ffff0d7224 */ /* 0x000fce00078e0018 */
[----:B------:R-:W-:Y:S05]  /*f180*/  LDGSTS.E.BYPASS.LTC128B.128 [R4+0x2c00], desc[UR36][R2.64+0x40], !P4 ;  /* 0x02c0004002047fae */ /* 0x000fea000e101d64 */
[----:B------:R0:W-:Y:S01]  /*f190*/  LDGSTS.E.BYPASS.LTC128B.128 [R4+0x4c00], desc[UR36][R2.64+0x80], !P3 ;  /* 0x04c0008002047fae */ /* 0x0001e2000d901d64 */
[----:B------:R-:W-:Y:S01]  /*f1a0*/  ISETP.LT.OR P3, PT, R6, 0x41, P2 ;  /* 0x000000410600780c */ /* 0x000fe20001761670 */
[----:B0-----:R-:W-:-:S12]  /*f1b0*/  IMAD.MOV.U32 R3, RZ, RZ, R14 ;  /* 0x000000ffff037224 */ /* 0x001fd800078e000e */
[----:B------:R-:W-:Y:S05]  /*f1c0*/  WARPSYNC.COLLECTIVE R15, `(.L_x_10336) ;  /* 0x000000000f087348 */ /* 0x000fea0003c00000 */
[----:B------:R0:W1:Y:S02]  /*f1d0*/  SHFL.IDX P6, R14, R13, R12, R11 ;  /* 0x0000000c0d0e7389 */ /* 0x00006400000c000b */
[----:B01----:R-:W-:Y:S01]  /*f1e0*/  ENDCOLLECTIVE ;  /* 0x000000000000791b */ /* 0x003fe20003800000 */
.L_x_10336:
[----:B------:R-:W-:Y:S01]  /*f1f0*/  MOV R13, R25 ;  /* 0x00000019000d7202 */ /* 0x000fe20000000f00 */
[----:B------:R-:W-:Y:S01]  /*f200*/  IMAD.MOV.U32 R12, RZ, RZ, 0x3 ;  /* 0x00000003ff0c7424 */ /* 0x000fe200078e00ff */
[----:B------:R-:W-:-:S13]  /*f210*/  IADD3 R2, P4, R14, R5, RZ ;  /* 0x000000050e027210 */ /* 0x000fda0007f9e0ff */
[----:B------:R-:W-:Y:S05]  /*f220*/  WARPSYNC.COLLECTIVE R15, `(.L_x_10337) ;  /* 0x000000000f087348 */ /* 0x000fea0003c00000 */
[----:B------:R0:W1:Y:S02]  /*f230*/  SHFL.IDX P6, R14, R13, R12, R11 ;  /* 0x0000000c0d0e7389 */ /* 0x00006400000c000b */
[----:B01----:R-:W-:Y:S01]  /*f240*/  ENDCOLLECTIVE ;  /* 0x000000000000791b */ /* 0x003fe20003800000 */
.L_x_10337:
        /* <DEDUP_REMOVED lines=14> */
.L_x_10338:
[----:B------:R-:W-:Y:S05]  /*f330*/  BRA `(.L_x_10339) ;  /* 0xffffffcc00847947 */ /* 0x000fea000383ffff */
.L_x_10253:
        /* <DEDUP_REMOVED lines=8> */
.L_x_10341:
[----:B------:R-:W-:Y:S05]  /*f3c0*/  BSYNC B0 ;  /* 0x0000000000007941 */ /* 0x000fea0003800000 */
.L_x_10340:
        /* <DEDUP_REMOVED lines=9> */
.L_x_10342:
[----:B------:R-:W-:Y:S02]  /*f460*/  ULDC UR4, c[0x0][0xc3c] ;  /* 0x00030f0000047ab9 */ /* 0x000fe40000000800 */
[----:B------:R-:W-:-:S13]  /*f470*/  ISETP.GE.OR P1, PT, R5, UR4, !P0 ;  /* 0x0000000405007c0c */ /* 0x000fda000c726670 */
[----:B------:R-:W0:Y:S01]  /*f480*/  @!P1 LDC.64 R2, c[0x0][0xc80] ;  /* 0x00032000ff029b82 */ /* 0x000e220000000a00 */
[----:B------:R-:W-:Y:S01]  /*f490*/  MOV R11, RZ ;  /* 0x000000ff000b7202 */ /* 0x000fe20000000f00 */
[----:B------:R-:W-:Y:S02]  /*f4a0*/  IMAD.MOV.U32 R4, RZ, RZ, R14 ;  /* 0x000000ffff047224 */ /* 0x000fe400078e000e */
[----:B0-----:R-:W-:-:S06]  /*f4b0*/  @!P1 IMAD.WIDE R2, R5, 0x4, R2 ;  /* 0x0000000405029825 */ /* 0x001fcc00078e0202 */
[----:B------:R0:W2:Y:S01]  /*f4c0*/  @!P1 LDG.E R3, desc[UR36][R2.64] ;  /* 0x0000002402039981 */ /* 0x0000a2000c1e1900 */
[C---:B------:R-:W-:Y:S02]  /*f4d0*/  ISETP.GE.U32.AND P2, PT, R8.reuse, 0x2, PT ;  /* 0x000000020800780c */ /* 0x040fe40003f46070 */
[C---:B------:R-:W-:Y:S02]  /*f4e0*/  ISETP.GE.U32.AND P3, PT, R8.reuse, 0x4, PT ;  /* 0x000000040800780c */ /* 0x040fe40003f66070 */
[C---:B------:R-:W-:Y:S02]  /*f4f0*/  ISETP.GE.U32.AND P4, PT, R8.reuse, 0x8, PT ;  /* 0x000000080800780c */ /* 0x040fe40003f86070 */
[C---:B------:R-:W-:Y:S01]  /*f500*/  ISETP.GE.U32.AND P5, PT, R8.reuse, 0x10, PT ;  /* 0x000000100800780c */ /* 0x040fe20003fa6070 */
[----:B0-----:R-:W-:Y:S02]  /*f510*/  IMAD.MOV.U32 R2, RZ, RZ, RZ ;  /* 0x000000ffff027224 */ /* 0x001fe400078e00ff */
[----:B--2---:R-:W-:Y:S01]  /*f520*/  @!P1 IMAD.MOV.U32 R2, RZ, RZ, R3 ;  /* 0x000000ffff029224 */ /* 0x004fe200078e0003 */
[----:B------:R-:W-:-:S03]  /*f530*/  ISETP.NE.AND P1, PT, R8, RZ, PT ;  /* 0x000000ff0800720c */ /* 0x000fc60003f25270 */
[----:B------:R-:W-:-:S10]  /*f540*/  IMAD.MOV.U32 R13, RZ, RZ, R2 ;  /* 0x000000ffff0d7224 */ /* 0x000fd400078e0002 */
[----:B------:R-:W-:Y:S05]  /*f550*/  WARPSYNC.COLLECTIVE R15, `(.L_x_10343) ;  /* 0x000000000f087348 */ /* 0x000fea0003c00000 */
[----:B------:R0:W1:Y:S02]  /*f560*/  SHFL.UP P6, R14, R13, R12, R11 ;  /* 0x0400000c0d0e7389 */ /* 0x00006400000c000b */
[----:B01----:R-:W-:Y:S01]  /*f570*/  ENDCOLLECTIVE ;  /* 0x000000000000791b */ /* 0x003fe20003800000 */
.L_x_10343:
[----:B------:R-:W-:Y:S01]  /*f580*/  IMAD.MOV.U32 R12, RZ, RZ, 0x2 ;  /* 0x00000002ff0c7424 */ /* 0x000fe200078e00ff */
[----:B------:R-:W-:-:S05]  /*f590*/  SEL R5, R14, RZ, P1 ;  /* 0x000000ff0e057207 */ /* 0x000fca0000800000 */
[----:B------:R-:W-:-:S04]  /*f5a0*/  IMAD.IADD R5, R2, 0x1, R5 ;  /* 0x0000000102057824 */ /* 0x000fc800078e0205 */
[----:B------:R-:W-:-:S07]  /*f5b0*/  IMAD.MOV.U32 R13, RZ, RZ, R5 ;  /* 0x000000ffff0d7224 */ /* 0x000fce00078e0005 */
[----:B------:R-:W-:Y:S05]  /*f5c0*/  WARPSYNC.COLLECTIVE R15, `(.L_x_10344) ;  /* 0x000000000f087348 */ /* 0x000fea0003c00000 */
[----:B------:R0:W1:Y:S02]  /*f5d0*/  SHFL.UP P6, R14, R13, R12, R11 ;  /* 0x0400000c0d0e7389 */ /* 0x00006400000c000b */
[----:B01----:R-:W-:Y:S01]  /*f5e0*/  ENDCOLLECTIVE ;  /* 0x000000000000791b */ /* 0x003fe20003800000 */
.L_x_10344:
[----:B------:R-:W-:Y:S01]  /*f5f0*/  IMAD.MOV.U32 R12, RZ, RZ, 0x4 ;  /* 0x00000004ff0c7424 */ /* 0x000fe200078e00ff */
[----:B------:R-:W-:-:S05]  /*f600*/  SEL R6, R14, RZ, P2 ;  /* 0x000000ff0e067207 */ /* 0x000fca0001000000 */
[----:B------:R-:W-:-:S04]  /*f610*/  IMAD.IADD R6, R5, 0x1, R6 ;  /* 0x0000000105067824 */ /* 0x000fc800078e0206 */
[----:B------:R-:W-:-:S07]  /*f620*/  IMAD.MOV.U32 R13, RZ, RZ, R6 ;  /* 0x000000ffff0d7224 */ /* 0x000fce00078e0006 */
[----:B------:R-:W-:Y:S05]  /*f630*/  WARPSYNC.COLLECTIVE R15, `(.L_x_10345) ;  /* 0x000000000f087348 */ /* 0x000fea0003c00000 */
[----:B------:R0:W1:Y:S02]  /*f640*/  SHFL.UP P6, R14, R13, R12, R11 ;  /* 0x0400000c0d0e7389 */ /* 0x00006400000c000b */
[----:B01----:R-:W-:Y:S01]  /*f650*/  ENDCOLLECTIVE ;  /* 0x000000000000791b */ /* 0x003fe20003800000 */
.L_x_10345:
[----:B------:R-:W-:Y:S02]  /*f660*/  MOV R12, 0x8 ;  /* 0x00000008000c7802 */ /* 0x000fe40000000f00 */
[----:B------:R-:W-:-:S05]  /*f670*/  SEL R7, R14, RZ, P3 ;  /* 0x000000ff0e077207 */ /* 0x000fca0001800000 */
[----:B------:R-:W-:-:S04]  /*f680*/  IMAD.IADD R7, R6, 0x1, R7 ;  /* 0x0000000106077824 */ /* 0x000fc800078e0207 */
[----:B------:R-:W-:-:S07]  /*f690*/  IMAD.MOV.U32 R13, RZ, RZ, R7 ;  /* 0x000000ffff0d7224 */ /* 0x000fce00078e0007 */
[----:B------:R-:W-:Y:S05]  /*f6a0*/  WARPSYNC.COLLECTIVE R15, `(.L_x_10346) ;  /* 0x000000000f087348 */ /* 0x000fea0003c00000 */
[----:B------:R0:W1:Y:S02]  /*f6b0*/  SHFL.UP P6, R14, R13, R12, R11 ;  /* 0x0400000c0d0e7389 */ /* 0x00006400000c000b */
[----:B01----:R-:W-:Y:S01]  /*f6c0*/  ENDCOLLECTIVE ;  /* 0x000000000000791b */ /* 0x003fe20003800000 */
.L_x_10346:
[----:B------:R-:W-:Y:S01]  /*f6d0*/  IMAD.MOV.U32 R12, RZ, RZ, 0x10 ;  /* 0x00000010ff0c7424 */ /* 0x000fe200078e00ff */
[----:B------:R-:W-:-:S05]  /*f6e0*/  SEL R14, R14, RZ, P4 ;  /* 0x000000ff0e0e7207 */ /* 0x000fca0002000000 */
[----:B------:R-:W-:-:S04]  /*f6f0*/  IMAD.IADD R5, R7, 0x1, R14 ;  /* 0x0000000107057824 */ /* 0x000fc800078e020e */
[----:B------:R-:W-:-:S07]  /*f700*/  IMAD.MOV.U32 R13, RZ, RZ, R5 ;  /* 0x000000ffff0d7224 */ /* 0x000fce00078e0005 */
[----:B------:R-:W-:Y:S05]  /*f710*/  WARPSYNC.COLLECTIVE R15, `(.L_x_10347) ;  /* 0x000000000f087348 */ /* 0x000fea0003c00000 */
[----:B------:R0:W1:Y:S02]  /*f720*/  SHFL.UP P6, R14, R13, R12, R11 ;  /* 0x0400000c0d0e7389 */ /* 0x00006400000c000b */
[----:B01----:R-:W-:Y:S01]  /*f730*/  ENDCOLLECTIVE ;  /* 0x000000000000791b */ /* 0x003fe20003800000 */
.L_x_10347:
        /* <DEDUP_REMOVED lines=8> */
.L_x_10348:
[----:B------:R-:W-:Y:S05]  /*f7c0*/  BRA `(.L_x_10349) ;  /* 0xffffffcc00987947 */ /* 0x000fea000383ffff */
.L_x_10258:
        /* <DEDUP_REMOVED lines=8> */
.L_x_10351:
[----:B------:R-:W-:Y:S05]  /*f850*/  BSYNC B0 ;  /* 0x0000000000007941 */ /* 0x000fea0003800000 */
.L_x_10350:
        /* <DEDUP_REMOVED lines=8> */
.L_x_10352:
[----:B------:R-:W-:Y:S02]  /*f8e0*/  MOV R12, 0x4 ;  /* 0x00000004000c7802 */ /* 0x000fe40000000f00 */
[----:B------:R-:W-:-:S05]  /*f8f0*/  SEL R14, R14, RZ, P2 ;  /* 0x000000ff0e0e7207 */ /* 0x000fca0001000000 */
[----:B------:R-:W-:-:S04]  /*f900*/  IMAD.IADD R3, R13, 0x1, R14 ;  /* 0x000000010d037824 */ /* 0x000fc800078e020e */
[----:B------:R-:W-:-:S07]  /*f910*/  IMAD.MOV.U32 R13, RZ, RZ, R3 ;  /* 0x000000ffff0d7224 */ /* 0x000fce00078e0003 */
[----:B------:R-:W-:Y:S05]  /*f920*/  WARPSYNC.COLLECTIVE R15, `(.L_x_10353) ;  /* 0x000000000f087348 */ /* 0x000fea0003c00000 */
[----:B------:R0:W1:Y:S02]  /*f930*/  SHFL.UP P6, R14, R13, R12, R11 ;  /* 0x0400000c0d0e7389 */ /* 0x00006400000c000b */
[----:B01----:R-:W-:Y:S01]  /*f940*/  ENDCOLLECTIVE ;  /* 0x000000000000791b */ /* 0x003fe20003800000 */
.L_x_10353:
[----:B------:R-:W-:Y:S01]  /*f950*/  IMAD.MOV.U32 R12, RZ, RZ, 0x8 ;  /* 0x00000008ff0c7424 */ /* 0x000fe200078e00ff */
[----:B------:R-:W-:-:S05]  /*f960*/  SEL R14, R14, RZ, P3 ;  /* 0x000000ff0e0e7207 */ /* 0x000fca0001800000 */
[----:B------:R-:W-:-:S04]  /*f970*/  IMAD.IADD R5, R3, 0x1, R14 ;  /* 0x0000000103057824 */ /* 0x000fc800078e020e */
[----:B------:R-:W-:-:S07]  /*f980*/  IMAD.MOV.U32 R13, RZ, RZ, R5 ;  /* 0x000000ffff0d7224 */ /* 0x000fce00078e0005 */
[----:B------:R-:W-:Y:S05]  /*f990*/  WARPSYNC.COLLECTIVE R15, `(.L_x_10354) ;  /* 0x000000000f087348 */ /* 0x000fea0003c00000 */
[----:B------:R0:W1:Y:S02]  /*f9a0*/  SHFL.UP P6, R14, R13, R12, R11 ;  /* 0x0400000c0d0e7389 */ /* 0x00006400000c000b */
[----:B01----:R-:W-:Y:S01]  /*f9b0*/  ENDCOLLECTIVE ;  /* 0x000000000000791b */ /* 0x003fe20003800000 */
.L_x_10354:
[----:B------:R-:W-:Y:S01]  /*f9c0*/  IMAD.MOV.U32 R12, RZ, RZ, 0x10 ;  /* 0x00000010ff0c7424 */ /* 0x000fe200078e00ff */
[----:B------:R-:W-:-:S05]  /*f9d0*/  SEL R6, R14, RZ, P4 ;  /* 0x000000ff0e067207 */ /* 0x000fca0002000000 */
[----:B------:R-:W-:-:S04]  /*f9e0*/  IMAD.IADD R6, R5, 0x1, R6 ;  /* 0x0000000105067824 */ /* 0x000fc800078e0206 */
[----:B------:R-:W-:-:S07]  /*f9f0*/  IMAD.MOV.U32 R13, RZ, RZ, R6 ;  /* 0x000000ffff0d7224 */ /* 0x000fce00078e0006 */
[----:B------:R-:W-:Y:S05]  /*fa00*/  WARPSYNC.COLLECTIVE R15, `(.L_x_10355) ;  /* 0x000000000f087348 */ /* 0x000fea0003c00000 */
[----:B------:R0:W1:Y:S02]  /*fa10*/  SHFL.UP P6, R14, R13, R12, R11 ;  /* 0x0400000c0d0e7389 */ /* 0x00006400000c000b */
[----:B01----:R-:W-:Y:S01]  /*fa20*/  ENDCOLLECTIVE ;  /* 0x000000000000791b */ /* 0x003fe20003800000 */
.L_x_10355:
        /* <DEDUP_REMOVED lines=8> */
.L_x_10356:
[----:B------:R-:W-:Y:S05]  /*fab0*/  BRA `(.L_x_10357) ;  /* 0xffffffcc00787947 */ /* 0x000fea000383ffff */
.L_x_10260:
[----:B------:R-:W-:Y:S01]  /*fac0*/  BSSY B0, `(.L_x_10358) ;  /* 0x0000006000007945 */ /* 0x000fe20003800000 */
[----:B------:R-:W-:Y:S01]  /*fad0*/  PLOP3.LUT P6, PT, P6, PT, PT, 0x8, 0x0 ;  /* 0x000000000000781c */ /* 0x000fe200037ce170 */
[----:B------:R-:W-:-:S12]  /*fae0*/  IMAD.MOV.U32 R15, RZ, RZ, -0x1 ;  /* 0xffffffffff0f7424 */ /* 0x000fd800078e00ff */
[----:B0-----:R-:W-:Y:S05]  /*faf0*/  WARPSYNC.COLLECTIVE R15, `(.L_x_10359) ;  /* 0x000000000f087348 */ /* 0x001fea0003c00000 */
[----:B------:R-:W-:Y:S01]  /*fb00*/  VOTE.ANY R14, PT, P6 ;  /* 0x00000000000e7806 */ /* 0x000fe200030e0100 */
[----:B0-----:R-:W-:Y:S06]  /*fb10*/  ENDCOLLECTIVE ;  /* 0x000000000000791b */ /* 0x001fec0003800000 */
.L_x_10359:
[----:B------:R-:W-:Y:S05]  /*fb20*/  BSYNC B0 ;  /* 0x0000000000007941 */ /* 0x000fea0003800000 */
.L_x_10358:
        /* <DEDUP_REMOVED lines=9> */
.L_x_10360:
[----:B------:R-:W-:Y:S01]  /*fbc0*/  IMAD.MOV.U32 R17, RZ, RZ, R14 ;  /* 0x000000ffff117224 */ /* 0x000fe200078e000e */
[----:B------:R-:W-:Y:S06]  /*fbd0*/  BRA `(.L_x_10361) ;  /* 0xffffffcc00687947 */ /* 0x000fec000383ffff */
.L_x_10262:
[----:B------:R-:W-:Y:S01]  /*fbe0*/  BSSY B0, `(.L_x_10362) ;  /* 0x0000007000007945 */ /* 0x000fe20003800000 */
[----:B------:R-:W-:Y:S01]  /*fbf0*/  MOV R13, R3 ;  /* 0x00000003000d7202 */ /* 0x000fe20000000f00 */
[----:B------:R-:W-:Y:S02]  /*fc00*/  IMAD.MOV.U32 R11, RZ, RZ, 0x1f ;  /* 0x0000001fff0b7424 */ /* 0x000fe400078e00ff */
[----:B------:R-:W-:-:S07]  /*fc10*/  IMAD.MOV.U32 R15, RZ, RZ, -0x1 ;  /* 0xffffffffff0f7424 */ /* 0x000fce00078e00ff */
[----:B012---:R-:W-:Y:S05]  /*fc20*/  WARPSYNC.COLLECTIVE R15, `(.L_x_10363) ;  /* 0x000000000f087348 */ /* 0x007fea0003c00000 */
[----:B------:R3:W4:Y:S02]  /*fc30*/  SHFL.IDX P6, R14, R13, R12, R11 ;  /* 0x0000000c0d0e7389 */ /* 0x00072400000c000b */
[----:B01234-:R-:W-:Y:S01]  /*fc40*/  ENDCOLLECTIVE ;  /* 0x000000000000791b */ /* 0x01ffe20003800000 */
.L_x_10363:
[----:B------:R-:W-:Y:S05]  /*fc50*/  BSYNC B0 ;  /* 0x0000000000007941 */ /* 0x000fea0003800000 */
.L_x_10362:
[----:B------:R-:W-:Y:S05]  /*fc60*/  BRA `(.L_x_10261) ;  /* 0xffffffcc00607947 */ /* 0x000fea000383ffff */
.L_x_10266:
[----:B0-----:R0:W2:Y:S02]  /*fc70*/  SYNCS.PHASECHK.TRANS64.TRYWAIT P0, [R5+URZ+0x2d820], R0 ;  /* 0x02d82000050075a7 */ /* 0x0010a4000800017f */
[----:B--2---:R-:W-:Y:S05]  /*fc80*/  @!P0 NANOSLEEP.SYNCS 0x989680 ;  /* 0x009896800000895d */ /* 0x004fea0003900000 */
[----:B------:R-:W2:Y:S02]  /*fc90*/  @!P0 SYNCS.PHASECHK.TRANS64 P0, [R5+URZ+0x2d820], R0 ;  /* 0x02d82000050085a7 */ /* 0x000ea4000800007f */
[----:B--2---:R-:W-:Y:S05]  /*fca0*/  @!P0 BRA `(.L_x_10266) ;  /* 0xfffffffc00f08947 */ /* 0x004fea000383ffff */
[----:B------:R-:W-:Y:S05]  /*fcb0*/  BRA `(.L_x_10364) ;  /* 0xffffffd0004c7947 */ /* 0x000fea000383ffff */
.L_x_10267:
        /* <DEDUP_REMOVED lines=8> */
[----:B01----:R-:W-:Y:S05]  /*fd40*/  WARPSYNC.COLLECTIVE R15, `(.L_x_10366) ;  /* 0x000000000f087348 */ /* 0x003fea0003c00000 */
[----:B------:R2:W3:Y:S02]  /*fd50*/  SHFL.IDX P6, R14, R13, R12, R11 ;  /* 0x0000000c0d0e7389 */ /* 0x0004e400000c000b */
[----:B0123--:R-:W-:Y:S01]  /*fd60*/  ENDCOLLECTIVE ;  /* 0x000000000000791b */ /* 0x00ffe20003800000 */
.L_x_10366:
[----:B------:R-:W-:Y:S05]  /*fd70*/  BSYNC B0 ;  /* 0x0000000000007941 */ /* 0x000fea0003800000 */
.L_x_10365:
[----:B------:R-:W-:Y:S05]  /*fd80*/  BRA `(.L_x_10367) ;  /* 0xffffffd000347947 */ /* 0x000fea000383ffff */
.L_x_10270:
[----:B------:R-:W-:Y:S01]  /*fd90*/  BSSY B1, `(.L_x_10368) ;  /* 0x0000006000017945 */ /* 0x000fe20003800000 */
[----:B------:R-:W-:-:S07]  /*fda0*/  IMAD.MOV.U32 R15, RZ, RZ, -0x1 ;  /* 0xffffffffff0f7424 */ /* 0x000fce00078e00ff */
[----:B01----:R-:W-:Y:S05]  /*fdb0*/  WARPSYNC.COLLECTIVE R15, `(.L_x_10369) ;  /* 0x000000000f0c7348 */ /* 0x003fea0003c00000 */
[----:B------:R-:W-:Y:S02]  /*fdc0*/  ELECT P6, UR62, PT ;  /* 0x00000000003e782f */ /* 0x000fe400038c0000 */
[----:B------:R-:W-:Y:S01]  /*fdd0*/  MOV R14, UR62 ;  /* 0x0000003e000e7c02 */ /* 0x000fe20008000f00 */
[----:B01----:R-:W-:Y:S10]  /*fde0*/  ENDCOLLECTIVE ;  /* 0x000000000000791b */ /* 0x003ff40003800000 */
.L_x_10369:
[----:B------:R-:W-:Y:S05]  /*fdf0*/  BSYNC B1 ;  /* 0x0000000000017941 */ /* 0x000fea0003800000 */
.L_x_10368:
[----:B------:R-:W-:Y:S05]  /*fe00*/  BRA `(.L_x_10370) ;  /* 0xffffffd0002c7947 */ /* 0x000fea000383ffff */
.L_x_10272:
[----:B0-----:R0:W2:Y:S02]  /*fe10*/  SYNCS.PHASECHK.TRANS64.TRYWAIT P1, [R3+URZ+0x2d840], R2 ;  /* 0x02d84002030075a7 */ /* 0x0010a4000802017f */
[----:B--2---:R-:W-:Y:S05]  /*fe20*/  @!P1 NANOSLEEP.SYNCS 0x989680 ;  /* 0x009896800000995d */ /* 0x004fea0003900000 */
[----:B------:R-:W2:Y:S02]  /*fe30*/  @!P1 SYNCS.PHASECHK.TRANS64 P1, [R3+URZ+0x2d840], R2 ;  /* 0x02d84002030095a7 */ /* 0x000ea4000802007f */
[----:B--2---:R-:W-:Y:S05]  /*fe40*/  @!P1 BRA `(.L_x_10272) ;  /* 0xfffffffc00f09947 */ /* 0x004fea000383ffff */
[----:B------:R-:W-:Y:S05]  /*fe50*/  BRA `(.L_x_10371) ;  /* 0xffffffd0004c7947 */ /* 0x000fea000383ffff */
.L_x_10274:
[----:B--2---:R2:W3:Y:S02]  /*fe60*/  SYNCS.PHASECHK.TRANS64.TRYWAIT P1, [R5+URZ+0x2d840], R0 ;  /* 0x02d84000050075a7 */ /* 0x0044e4000802017f */
[----:B---3--:R-:W-:Y:S05]  /*fe70*/  @!P1 NANOSLEEP.SYNCS 0x989680 ;  /* 0x009896800000995d */ /* 0x008fea0003900000 */
[----:B------:R-:W3:Y:S02]  /*fe80*/  @!P1 SYNCS.PHASECHK.TRANS64 P1, [R5+URZ+0x2d840], R0 ;  /* 0x02d84000050095a7 */ /* 0x000ee4000802007f */
[----:B---3--:R-:W-:Y:S05]  /*fe90*/  @!P1 BRA `(.L_x_10274) ;  /* 0xfffffffc00f09947 */ /* 0x008fea000383ffff */
[----:B------:R-:W-:Y:S05]  /*fea0*/  BRA `(.L_x_10372) ;  /* 0xffffffd000587947 */ /* 0x000fea000383ffff */
.L_x_10276:
[----:B---3--:R3:W4:Y:S02]  /*feb0*/  SYNCS.PHASECHK.TRANS64.TRYWAIT P1, [R3+URZ+0x2d860], R2 ;  /* 0x02d86002030075a7 */ /* 0x008724000802017f */
[----:B----4-:R-:W-:Y:S05]  /*fec0*/  @!P1 NANOSLEEP.SYNCS 0x989680 ;  /* 0x009896800000995d */ /* 0x010fea0003900000 */
[----:B------:R-:W4:Y:S02]  /*fed0*/  @!P1 SYNCS.PHASECHK.TRANS64 P1, [R3+URZ+0x2d860], R2 ;  /* 0x02d86002030095a7 */ /* 0x000f24000802007f */
[----:B----4-:R-:W-:Y:S05]  /*fee0*/  @!P1 BRA `(.L_x_10276) ;  /* 0xfffffffc00f09947 */ /* 0x010fea000383ffff */
[----:B------:R-:W-:Y:S05]  /*fef0*/  BRA `(.L_x_10373) ;  /* 0xffffffd000547947 */ /* 0x000fea000383ffff */
.L_x_10374:
        /* <DEDUP_REMOVED lines=16> */
.L_x_15853:


//--------------------- .text._ZN7cutlass13device_kernelIN5flash11enable_sm90INS1_16FlashAttnFwdSm90INS1_25CollectiveMainloopFwdSm90ILi2EN4cute5tupleIJNS5_1CILi1EEES8_S8_EEENS6_IJNS7_ILi192EEENS7_ILi128EEENS7_ILi96EEEEEELi96ENS_10bfloat16_tEfNS_4arch4Sm90ELb0ELb0ELb0ELb1ELb1ELb1ELb0ELb0ELb1ELb1ELb0ELb0EEENS1_21CollectiveEpilogueFwdINS6_IJSA_SC_SB_EEES9_SE_SG_Li384ELb1ELb1ELb0ELb0EEENS1_36VarlenDynamicPersistentTileSchedulerILi192ELi128ELi384ELi128ELb0ELb1ELb1ELb0ELb1ELb1EEEEEEEEEvNT_6ParamsE --------------------------
	.section	.text._ZN7cutlass13device_kernelIN5flash11enable_sm90INS1_16FlashAttnFwdSm90INS1_25CollectiveMainloopFwdSm90ILi2EN4cute5tupleIJNS5_1CILi1EEES8_S8_EEENS6_IJNS7_ILi192EEENS7_ILi128EEENS7_ILi96EEEEEELi96ENS_10bfloat16_tEfNS_4arch4Sm90ELb0ELb0ELb0ELb1ELb1ELb1ELb0ELb0ELb1ELb1ELb0ELb0EEENS1_21CollectiveEpilogueFwdINS6_IJSA_SC_SB_EEES9_SE_SG_Li384ELb1ELb1ELb0ELb0EEENS1_36VarlenDynamicPersistentTileSchedulerILi192ELi128ELi384ELi128ELb0ELb1ELb1ELb0ELb1ELb1EEEEEEEEEvNT_6ParamsE,"ax",@progbits
	.align	128
.text._ZN7cutlass13device_kernelIN5flash11enable_sm90INS1_16FlashAttnFwdSm90INS1_25CollectiveMainloopFwdSm90ILi2EN4cute5tupleIJNS5_1CILi1EEES8_S8_EEENS6_IJNS7_ILi192EEENS7_ILi128EEENS7_ILi96EEEEEELi96ENS_10bfloat16_tEfNS_4arch4Sm90ELb0ELb0ELb0ELb1ELb1ELb1ELb0ELb0ELb1ELb1ELb0ELb0EEENS1_21CollectiveEpilogueFwdINS6_IJSA_SC_SB_EEES9_SE_SG_Li384ELb1ELb1ELb0ELb0EEENS1_36VarlenDynamicPersistentTileSchedulerILi192ELi128ELi384ELi128ELb0ELb1ELb1ELb0ELb1ELb1EEEEEEEEEvNT_6ParamsE:
        .type           _ZN7cutlass13device_kernelIN5flash11enable_sm90INS1_16FlashAttnFwdSm90INS1_25CollectiveMainloopFwdSm90ILi2EN4cute5tupleIJNS5_1CILi1EEES8_S8_EEENS6_IJNS7_ILi192EEENS7_ILi128EEENS7_ILi96EEEEEELi96ENS_10bfloat16_tEfNS_4arch4Sm90ELb0ELb0ELb0ELb1ELb1ELb1ELb0ELb0ELb1ELb1ELb0ELb0EEENS1_21CollectiveEpilogueFwdINS6_IJSA_SC_SB_EEES9_SE_SG_Li384ELb1ELb1ELb0ELb0EEENS1_36VarlenDynamicPersistentTileSchedulerILi192ELi128ELi384ELi128ELb0ELb1ELb1ELb0ELb1ELb1EEEEEEEEEvNT_6ParamsE,@function
        .size           _ZN7cutlass13device_kernelIN5flash11enable_sm90INS1_16FlashAttnFwdSm90INS1_25CollectiveMainloopFwdSm90ILi2EN4cute5tupleIJNS5_1CILi1EEES8_S8_EEENS6_IJNS7_ILi192EEENS7_ILi128EEENS7_ILi96EEEEEELi96ENS_10bfloat16_tEfNS_4arch4Sm90ELb0ELb0ELb0ELb1ELb1ELb1ELb0ELb0ELb1ELb1ELb0ELb0EEENS1_21CollectiveEpilogueFwdINS6_IJSA_SC_SB_EEES9_SE_SG_Li384ELb1ELb1ELb0ELb0EEENS1_36VarlenDynamicPersistentTileSchedulerILi192ELi128ELi384ELi128ELb0ELb1ELb1ELb0ELb1ELb1EEEEEEEEEvNT_6ParamsE,(.L_x_15854 - _ZN7cutlass13device_kernelIN5flash11enable_sm90INS1_16FlashAttnFwdSm90INS1_25CollectiveMainloopFwdSm90ILi2EN4cute5tupleIJNS5_1CILi1EEES8_S8_EEENS6_IJNS7_ILi192EEENS7_ILi128EEENS7_ILi96EEEEEELi96ENS_10bfloat16_tEfNS_4arch4Sm90ELb0ELb0ELb0ELb1ELb1ELb1ELb0ELb0ELb1ELb1ELb0ELb0EEENS1_21CollectiveEpilogueFwdINS6_IJSA_SC_SB_EEES9_SE_SG_Li384ELb1ELb1ELb0ELb0EEENS1_36VarlenDynamicPersistentTileSchedulerILi192ELi128ELi384ELi128ELb0ELb1ELb1ELb0ELb1ELb1EEEEEEEEEvNT_6ParamsE)
        .other          _ZN7cutlass13device_kernelIN5flash11enable_sm90INS1_16FlashAttnFwdSm90INS1_25CollectiveMainloopFwdSm90ILi2EN4cute5tupleIJNS5_1CILi1EEES8_S8_EEENS6_IJNS7_ILi192EEENS7_ILi128EEENS7_ILi96EEEEEELi96ENS_10bfloat16_tEfNS_4arch4Sm90ELb0ELb0ELb0ELb1ELb1ELb1ELb0ELb0ELb1ELb1ELb0ELb0EEENS1_21CollectiveEpilogueFwdINS6_IJSA_SC_SB_EEES9_SE_SG_Li384ELb1ELb1ELb0ELb0EEENS1_36VarlenDynamicPersistentTileSchedulerILi192ELi128ELi384ELi128ELb0ELb1ELb1ELb0ELb1ELb1EEEEEEEEEvNT_6ParamsE,@"STO_CUDA_ENTRY STV_DEFAULT"
_ZN7cutlass13device_kernelIN5flash11enable_sm90INS1_16FlashAttnFwdSm90INS1_25CollectiveMainloopFwdSm90ILi2EN4cute5tupleIJNS5_1CILi1EEES8_S8_EEENS6_IJNS7_ILi192EEENS7_ILi128EEENS7_ILi96EEEEEELi96ENS_10bfloat16_tEfNS_4arch4Sm90ELb0ELb0ELb0ELb1ELb1ELb1ELb0ELb0ELb1ELb1ELb0ELb0EEENS1_21CollectiveEpilogueFwdINS6_IJSA_SC_SB_EEES9_SE_SG_Li384ELb1ELb1ELb0ELb0EEENS1_36VarlenDynamicPersistentTileSchedulerILi192ELi128ELi384ELi128ELb0ELb1ELb1ELb0ELb1ELb1EEEEEEEEEvNT_6ParamsE:
        /* <DEDUP_REMOVED lines=18> */
.L_x_10376:
[----:B------:R-:W-:Y:S05]  /*0120*/  BSYNC B0 ;  /* 0x0000000000007941 */ /* 0x000fea0003800000 */
.L_x_10375:
        /* <DEDUP_REMOVED lines=41> */
.L_x_10377:
        /* <DEDUP_REMOVED lines=22> */
.L_x_10378:
        /* <DEDUP_REMOVED lines=18> */
.L_x_10379:
        /* <DEDUP_REMOVED lines=22> */
.L_x_10380:
        /* <DEDUP_REMOVED lines=22> */
.L_x_10381:
        /* <DEDUP_REMOVED lines=8> */
.L_x_10384:
[----:B------:R-:W-:-:S08]  /*0980*/  NOP ;  /* 0x0000000000007918 */ /* 0x000fd00000000000 */
[----:B------:R-:W0:Y:S02]  /*0990*/  USETMAXREG.TRY_ALLOC.CTAPOOL UP0, 0xa0 ;  /* 0x000000a0000079c8 */ /* 0x000e240008000600 */
[----:B0-----:R-:W-:-:S13]  /*09a0*/  PLOP3.LUT P0, PT, PT, PT, UP0, 0x80, 0x0 ;  /* 0x000000000000781c */ /* 0x001fda0003f0f008 */
[----:B------:R-:W-:Y:S05]  /*09b0*/  @!P0 BRA `(.L_x_10384) ;  /* 0xfffffffc00f08947 */ /* 0x000fea000383ffff */
[----:B------:R-:W0:Y:S01]  /*09c0*/  S2R R0, SR_TID.X ;  /* 0x0000000000007919 */ /* 0x000e220000002100 */
[----:B------:R-:W1:Y:S01]  /*09d0*/  S2UR UR39, SR_CgaCtaId ;  /* 0x00000000002779c3 */ /* 0x000e620000008800 */
[----:B------:R-:W-:Y:S01]  /*09e0*/  UMOV UR4, 0x400 ;  /* 0x0000040000047882 */ /* 0x000fe20000000000 */
[----:B------:R-:W-:-:S06]  /*09f0*/  LOP3.LUT R23, R23, 0xffffffef, RZ, 0xc0, !PT ;  /* 0xffffffef17177812 */ /* 0x000fcc00078ec0ff */
[----:B------:R-:W-:Y:S06]  /*0a00*/  BAR.ARV 0x8, 0x200 ;  /* 0x0208000000007b1d */ /* 0x000fec0000002000 */
[----:B-1----:R-:W-:-:S06]  /*0a10*/  ULEA UR4, UR39, UR4, 0x18 ;  /* 0x0000000427047291 */ /* 0x002fcc000f8ec03f */
[----:B------:R-:W-:Y:S01]  /*0a20*/  IMAD.U32 R2, RZ, RZ, UR4 ;  /* 0x00000004ff027e24 */ /* 0x000fe2000f8e00ff */
[----:B0-----:R-:W-:Y:S01]  /*0a30*/  SHF.R.U32.HI R0, RZ, 0x7, R0 ;  /* 0x00000007ff007819 */ /* 0x001fe20000011600 */
[----:B------:R-:W-:-:S03]  /*0a40*/  ULDC UR4, c[0x0][0xc3c] ;  /* 0x00030f0000047ab9 */ /* 0x000fc60000000800 */
[----:B------:R-:W-:-:S13]  /*0a50*/  ISETP.NE.AND P0, PT, R0, 0x1, PT ;  /* 0x000000010000780c */ /* 0x000fda0003f05270 */
[----:B------:R-:W-:Y:S01]  /*0a60*/  @P0 LOP3.LUT R23, R23, 0x10, RZ, 0xfc, !PT ;  /* 0x0000001017170812 */ /* 0x000fe200078efcff */
[----:B------:R-:W-:Y:S08]  /*0a70*/  @!P0 BAR.ARV 0x9, 0x100 ;  /* 0x0244000000008b1d */ /* 0x000ff00000002000 */
[----:B------:R-:W-:Y:S06]  /*0a80*/  BAR.SYNC.DEFER_BLOCKING 0x5, 0x200 ;  /* 0x0148000000007b1d */ /* 0x000fec0000010000 */
[----:B------:R-:W0:Y:S02]  /*0a90*/  LDS.128 R32, [R2+0x2d8d0] ;  /* 0x02d8d00002207984 */ /* 0x000e240000000c00 */
[----:B------:R-:W-:Y:S06]  /*0aa0*/  BAR.ARV 0x4, 0x200 ;  /* 0x0108000000007b1d */ /* 0x000fec0000002000 */
[----:B0-----:R-:W-:-:S13]  /*0ab0*/  ISETP.GE.AND P0, PT, R35, UR4, PT ;  /* 0x0000000423007c0c */ /* 0x001fda000bf06270 */
[----:B------:R-:W-:Y:S05]  /*0ac0*/  @P0 BRA `(.L_x_10385) ;  /* 0x0000018400340947 */ /* 0x000fea0003800000 */
[----:B------:R-:W0:Y:S01]  /*0ad0*/  S2R R0, SR_TID.X ;  /* 0x0000000000007919 */ /* 0x000e220000002100 */
[----:B------:R-:W-:Y:S01]  /*0ae0*/  IMAD.MOV.U32 R19, RZ, RZ, -0x2 ;  /* 0xfffffffeff137424 */ /* 0x000fe200078e00ff */
[----:B------:R-:W-:Y:S01]  /*0af0*/  R2UR UR38, R2 ;  /* 0x00000000022672ca */ /* 0x000fe200000e0000 */
[----:B------:R-:W-:Y:S01]  /*0b00*/  IMAD.MOV.U32 R137, RZ, RZ, RZ ;  /* 0x000000ffff897224 */ /* 0x000fe200078e00ff */
[----:B------:R-:W-:Y:S01]  /*0b10*/  ULOP3.LUT UR40, UR36, 0x1, URZ, 0xfc, !UPT ;  /* 0x0000000124287892 */ /* 0x000fe2000f8efc3f */
[----:B------:R-:W-:Y:S01]  /*0b20*/  IMAD.MOV.U32 R150, RZ, RZ, RZ ;  /* 0x000000ffff967224 */ /* 0x000fe200078e00ff */
[----:B------:R-:W-:Y:S01]  /*0b30*/  UMOV UR37, URZ ;  /* 0x0000003f00257c82 */ /* 0x000fe20008000000 */
[----:B------:R-:W-:-:S08]  /*0b40*/  IMAD.MOV.U32 R139, RZ, RZ, RZ ;  /* 0x000000ffff8b7224 */ /* 0x000fd000078e00ff */
[----:B------:R-:W-:Y:S01]  /*0b50*/  UIADD3 UR38, UR38, 0xc400, URZ ;  /* 0x0000c40026267890 */ /* 0x000fe2000fffe03f */
[----:B0-----:R-:W-:-:S05]  /*0b60*/  VIADD R21, R0, 0xffffff80 ;  /* 0xffffff8000157836 */ /* 0x001fca0000000000 */
[-C--:B------:R-:W-:Y:S02]  /*0b70*/  LEA.HI R5, R21, R21.reuse, RZ, 0x1 ;  /* 0x0000001515057211 */ /* 0x080fe400078f08ff */
[----:B------:R-:W-:Y:S02]  /*0b80*/  SHF.R.S32.HI R0, RZ, 0x1f, R21 ;  /* 0x0000001fff007819 */ /* 0x000fe40000011415 */
[----:B------:R-:W-:Y:S02]  /*0b90*/  LOP3.LUT R3, R5, 0xfffffffe, RZ, 0xc0, !PT ;  /* 0xfffffffe05037812 */ /* 0x000fe400078ec0ff */
[----:B------:R-:W-:Y:S02]  /*0ba0*/  LEA.HI R4, R0, R21, RZ, 0x4 ;  /* 0x0000001500047211 */ /* 0x000fe400078f20ff */
[----:B------:R-:W-:Y:S01]  /*0bb0*/  SHF.R.S32.HI R138, RZ, 0x1, R5 ;  /* 0x00000001ff8a7819 */ /* 0x000fe20000011405 */
[----:B------:R-:W-:Y:S01]  /*0bc0*/  IMAD.IADD R22, R21, 0x1, -R3 ;  /* 0x0000000115167824 */ /* 0x000fe200078e0a03 */
[----:B------:R-:W-:-:S02]  /*0bd0*/  SHF.R.S32.HI R3, RZ, 0x4, R4 ;  /* 0x00000004ff037819 */ /* 0x000fc40000011404 */
[----:B------:R-:W-:Y:S01]  /*0be0*/  LEA.HI R6, R5, R138, RZ, 0x1 ;  /* 0x0000008a05067211 */ /* 0x000fe200078f08ff */
[----:B------:R-:W-:Y:S01]  /*0bf0*/  IMAD.SHL.U32 R140, R22, 0x4, RZ ;  /* 0x00000004168c7824 */ /* 0x000fe200078e00ff */
[----:B------:R-:W-:Y:S02]  /*0c00*/  LEA.HI R5, R4, R3, RZ, 0x1 ;  /* 0x0000000304057211 */ /* 0x000fe400078f08ff */
[----:B------:R-:W-:Y:S01]  /*0c10*/  LOP3.LUT R7, R6, 0x7fffffe, RZ, 0xc0, !PT ;  /* 0x07fffffe06077812 */ /* 0x000fe200078ec0ff */
[C---:B------:R-:W-:Y:S01]  /*0c20*/  VIADD R8, R140.reuse, 0x10 ;  /* 0x000000108c087836 */ /* 0x040fe20000000000 */
[----:B------:R-:W-:Y:S01]  /*0c30*/  LOP3.LUT R6, R5, 0x1ffffffe, RZ, 0xc0, !PT ;  /* 0x1ffffffe05067812 */ /* 0x000fe200078ec0ff */
[----:B------:R-:W-:Y:S01]  /*0c40*/  VIADD R20, R140, 0x20 ;  /* 0x000000208c147836 */ /* 0x000fe20000000000 */
[----:B------:R-:W-:Y:S01]  /*0c50*/  LOP3.LUT R4, R4, 0xfffffff0, RZ, 0xc0, !PT ;  /* 0xfffffff004047812 */ /* 0x000fe200078ec0ff */
[----:B------:R-:W-:Y:S01]  /*0c60*/  IMAD.IADD R9, R140, 0x1, R8 ;  /* 0x000000018c097824 */ /* 0x000fe200078e0208 */
[----:B------:R0:W-:Y:S01]  /*0c70*/  STL [R1+0x18], R8 ;  /* 0x0000180801007387 */ /* 0x0001e20000100800 */
[----:B------:R-:W-:-:S02]  /*0c80*/  IMAD.IADD R6, R3, 0x1, -R6 ;  /* 0x0000000103067824 */ /* 0x000fc400078e0a06 */
[----:B------:R-:W-:Y:S01]  /*0c90*/  IMAD.IADD R5, R140, 0x1, R20 ;  /* 0x000000018c057824 */ /* 0x000fe200078e0214 */
[----:B------:R-:W-:Y:S01]  /*0ca0*/  SHF.R.S32.HI R10, RZ, 0x1f, R9 ;  /* 0x0000001fff0a7819 */ /* 0x000fe20000011409 */
[----:B------:R-:W-:Y:S01]  /*0cb0*/  IMAD.IADD R4, R21, 0x1, -R4 ;  /* 0x0000000115047824 */ /* 0x000fe200078e0a04 */
[----:B------:R-:W-:Y:S01]  /*0cc0*/  STL [R1+0x24], R20 ;  /* 0x0000241401007387 */ /* 0x000fe20000100800 */
[----:B------:R-:W-:Y:S01]  /*0cd0*/  IMAD.SHL.U32 R6, R6, 0x8, RZ ;  /* 0x0000000806067824 */ /* 0x000fe200078e00ff */
[----:B------:R-:W-:Y:S01]  /*0ce0*/  SHF.R.S32.HI R12, RZ, 0x1f, R5 ;  /* 0x0000001fff0c7819 */ /* 0x000fe20000011405 */
[----:B0-----:R-:W-:Y:S01]  /*0cf0*/  IMAD.IADD R8, R138, 0x1, -R7 ;  /* 0x000000018a087824 */ /* 0x001fe200078e0a07 */
[----:B------:R-:W-:Y:S02]  /*0d00*/  LEA.HI R148, R10, R9, RZ, 0x3 ;  /* 0x000000090a947211 */ /* 0x000fe400078f18ff */
[----:B------:R-:W-:Y:S01]  /*0d10*/  LEA.HI R14, R12, R5, RZ, 0x3 ;  /* 0x000000050c0e7211 */ /* 0x000fe200078f18ff */
[----:B------:R-:W-:Y:S01]  /*0d20*/  IMAD R145, R3, 0x8, R8 ;  /* 0x0000000803917824 */ /* 0x000fe200078e0208 */
[----:B------:R-:W-:-:S02]  /*0d30*/  LEA.HI R3, R0, R21, RZ, 0x7 ;  /* 0x0000001500037211 */ /* 0x000fc400078f38ff */
[----:B------:R-:W-:Y:S01]  /*0d40*/  LEA.HI R16, R12, R5, RZ, 0x5 ;  /* 0x000000050c107211 */ /* 0x000fe200078f28ff */
[----:B------:R-:W-:Y:S01]  /*0d50*/  IMAD.SHL.U32 R145, R145, 0x20, RZ ;  /* 0x0000002091917824 */ /* 0x000fe200078e00ff */
[----:B------:R-:W-:Y:S02]  /*0d60*/  LOP3.LUT R8, R3, 0xffffff80, RZ, 0xc0, !PT ;  /* 0xffffff8003087812 */ /* 0x000fe400078ec0ff */
[----:B------:R-:W-:Y:S02]  /*0d70*/  SHF.R.S32.HI R18, RZ, 0x7, R3 ;  /* 0x00000007ff127819 */ /* 0x000fe40000011403 */
[----:B------:R-:W-:Y:S01]  /*0d80*/  SHF.R.S32.HI R3, RZ, 0x1f, R4 ;  /* 0x0000001fff037819 */ /* 0x000fe20000011404 */
[----:B------:R-:W-:Y:S01]  /*0d90*/  IMAD.IADD R24, R21, 0x1, -R8 ;  /* 0x0000000115187824 */ /* 0x000fe200078e0a08 */
[----:B------:R-:W-:Y:S02]  /*0da0*/  LEA.HI R15, R10, R9, RZ, 0x5 ;  /* 0x000000090a0f7211 */ /* 0x000fe400078f28ff */
[----:B------:R-:W-:-:S02]  /*0db0*/  LEA.HI R5, R0, R21, RZ, 0x5 ;  /* 0x0000001500057211 */ /* 0x000fc400078f28ff */
[----:B------:R-:W-:Y:S02]  /*0dc0*/  LEA.HI R7, R0, R21, RZ, 0x2 ;  /* 0x0000001500077211 */ /* 0x000fe400078f10ff */
[----:B------:R-:W-:Y:S02]  /*0dd0*/  SHF.R.S32.HI R9, RZ, 0x1f, R24 ;  /* 0x0000001fff097819 */ /* 0x000fe40000011418 */
[----:B------:R-:W-:Y:S02]  /*0de0*/  LEA.HI R3, R3, R4, RZ, 0x3 ;  /* 0x0000000403037211 */ /* 0x000fe400078f18ff */
[--C-:B------:R-:W-:Y:S02]  /*0df0*/  SHF.R.S32.HI R25, RZ, 0x2, R7.reuse ;  /* 0x00000002ff197819 */ /* 0x100fe40000011407 */
[----:B------:R-:W-:Y:S02]  /*0e00*/  SHF.R.S32.HI R8, RZ, 0x1f, R7 ;  /* 0x0000001fff087819 */ /* 0x000fe40000011407 */
[----:B------:R-:W-:-:S02]  /*0e10*/  SHF.R.S32.HI R0, RZ, 0x5, R5 ;  /* 0x00000005ff007819 */ /* 0x000fc40000011405 */
[----:B------:R-:W-:Y:S02]  /*0e20*/  LEA.HI R10, R9, R24, RZ, 0x2 ;  /* 0x00000018090a7211 */ /* 0x000fe400078f10ff */
[C---:B------:R-:W-:Y:S01]  /*0e30*/  LOP3.LUT R5, R3.reuse, 0xfffffff8, RZ, 0xc0, !PT ;  /* 0xfffffff803057812 */ /* 0x040fe200078ec0ff */
[----:B------:R-:W-:Y:S01]  /*0e40*/  IMAD.SHL.U32 R3, R3, 0x40, RZ ;  /* 0x0000004003037824 */ /* 0x000fe200078e00ff */
[----:B------:R-:W-:Y:S01]  /*0e50*/  LEA.HI R13, R8, R25, RZ, 0x2 ;  /* 0x00000019080d7211 */ /* 0x000fe200078f10ff */
[----:B------:R-:W-:Y:S01]  /*0e60*/  IMAD.HI R8, R18, 0x55555556, RZ ;  /* 0x5555555612087827 */ /* 0x000fe200078e02ff */
[--C-:B------:R-:W-:Y:S02]  /*0e70*/  SHF.R.S32.HI R11, RZ, 0x2, R10.reuse ;  /* 0x00000002ff0b7819 */ /* 0x100fe4000001140a */
[----:B------:R-:W-:Y:S01]  /*0e80*/  SHF.R.S32.HI R12, RZ, 0x1f, R10 ;  /* 0x0000001fff0c7819 */ /* 0x000fe2000001140a */
[----:B------:R-:W-:Y:S01]  /*0e90*/  IMAD.IADD R5, R4, 0x1, -R5 ;  /* 0x0000000104057824 */ /* 0x000fe200078e0a05 */
[----:B------:R-:W-:Y:S01]  /*0ea0*/  LOP3.LUT R10, R10, 0x7ffffffc, RZ, 0xc0, !PT ;  /* 0x7ffffffc0a0a7812 */ /* 0x000fe200078ec0ff */
[----:B------:R-:W-:Y:S01]  /*0eb0*/  IMAD R17, R0, 0x10, R4 ;  /* 0x0000001000117824 */ /* 0x000fe200078e0204 */
[----:B------:R-:W-:-:S02]  /*0ec0*/  LOP3.LUT R3, R3, 0x7ffffe00, RZ, 0xc0, !PT ;  /* 0x7ffffe0003037812 */ /* 0x000fc400078ec0ff */
[----:B------:R-:W-:Y:S01]  /*0ed0*/  LOP3.LUT R13, R13, 0xfffffffc, RZ, 0xc0, !PT ;  /* 0xfffffffc0d0d7812 */ /* 0x000fe200078ec0ff */
[----:B------:R-:W-:Y:S01]  /*0ee0*/  IMAD.IADD R10, R24, 0x1, -R10 ;  /* 0x00000001180a7824 */ /* 0x000fe200078e0a0a */
[----:B------:R-:W-:Y:S01]  /*0ef0*/  LEA.HI R12, R12, R11, RZ, 0x3 ;  /* 0x0000000b0c0c7211 */ /* 0x000fe200078f18ff */
[----:B------:R-:W-:Y:S01]  /*0f00*/  IMAD R3, R0, 0x400, R3 ;  /* 0x0000040000037824 */ /* 0x000fe200078e0203 */
[----:B------:R-:W-:Y:S01]  /*0f10*/  LEA.HI R9, R9, R24, RZ, 0x5 ;  /* 0x0000001809097211 */ /* 0x000fe200078f28ff */
[----:B------:R-:W-:Y:S01]  /*0f20*/  IMAD.IADD R0, R25, 0x1, -R13 ;  /* 0x0000000119007824 */ /* 0x000fe200078e0a0d */
[----:B------:R-:W-:Y:S01]  /*0f30*/  LOP3.LUT R12, R12, 0xfffffff8, RZ, 0xc0, !PT ;  /* 0xfffffff80c0c7812 */ /* 0x000fe200078ec0ff */
[----:B------:R-:W-:Y:S01]  /*0f40*/  IMAD R4, R10, R19, 0x80 ;  /* 0x000000800a047424 */ /* 0x000fe200078e0213 */
[C---:B------:R-:W-:Y:S01]  /*0f50*/  R2P PR, R5.reuse, 0x6 ;  /* 0x0000000605007804 */ /* 0x040fe20000000000 */
[----:B------:R-:W-:Y:S01]  /*0f60*/  IMAD.SHL.U32 R5, R5, 0x40, RZ ;  /* 0x0000004005057824 */ /* 0x000fe200078e00ff */
[----:B------:R-:W-:Y:S01]  /*0f70*/  LEA.HI R8, R8, R8, RZ, 0x1 ;  /* 0x0000000808087211 */ /* 0x000fe200078f08ff */
[----:B------:R-:W-:Y:S01]  /*0f80*/  IMAD.SHL.U32 R143, R0, 0x40, RZ ;  /* 0x00000040008f7824 */ /* 0x000fe200078e00ff */
[----:B------:R-:W-:Y:S01]  /*0f90*/  SHF.R.S32.HI R9, RZ, 0x5, R9 ;  /* 0x00000005ff097819 */ /* 0x000fe20000011409 */
[----:B------:R-:W-:Y:S01]  /*0fa0*/  IMAD.IADD R12, R11, 0x1, -R12 ;  /* 0x000000010b0c7824 */ /* 0x000fe200078e0a0c */
[----:B------:R-:W-:Y:S01]  /*0fb0*/  LOP3.LUT R5, R5, 0x1c0, RZ, 0xc0, !PT ;  /* 0x000001c005057812 */ /* 0x000fe200078ec0ff */
[----:B------:R0:W-:Y:S01]  /*0fc0*/  STL [R1+0x88], R4 ;  /* 0x0000880401007387 */ /* 0x0001e20000100800 */
[----:B------:R-:W-:Y:S01]  /*0fd0*/  LOP3.LUT R7, R7, 0xfffffffc, RZ, 0xc0, !PT ;  /* 0xfffffffc07077812 */ /* 0x000fe200078ec0ff */
[----:B------:R-:W-:Y:S01]  /*0fe0*/  IMAD R8, R8, -0x3, R18 ;  /* 0xfffffffd08087824 */ /* 0x000fe200078e0212 */
[----:B------:R-:W-:Y:S01]  /*0ff0*/  LOP3.LUT R143, R143, 0xc0, RZ, 0xc0, !PT ;  /* 0x000000c08f8f7812 */ /* 0x000fe200078ec0ff */
[----:B------:R1:W-:Y:S01]  /*1000*/  STL [R1+0x48], R0 ;  /* 0x0000480001007387 */ /* 0x0003e20000100800 */
[----:B------:R-:W-:Y:S01]  /*1010*/  IMAD R9, R9, 0x10, R12 ;  /* 0x0000001009097824 */ /* 0x000fe200078e020c */
[----:B------:R-:W-:Y:S01]  /*1020*/  SHF.R.S32.HI R16, RZ, 0x5, R16 ;  /* 0x00000005ff107819 */ /* 0x000fe20000011410 */
[----:B------:R-:W-:Y:S01]  /*1030*/  IMAD.IADD R21, R21, 0x1, -R7 ;  /* 0x0000000115157824 */ /* 0x000fe200078e0a07 */
[----:B------:R-:W-:Y:S01]  /*1040*/  SHF.R.U32.HI R144, RZ, 0x3, R143 ;  /* 0x00000003ff907819 */ /* 0x000fe2000001168f */
[----:B------:R-:W-:Y:S01]  /*1050*/  IMAD R10, R8, 0x40, R9 ;  /* 0x00000040080a7824 */ /* 0x000fe200078e0209 */
[C---:B------:R-:W-:Y:S01]  /*1060*/  LOP3.LUT R13, R143.reuse, 0x18, R14, 0xf8, !PT ;  /* 0x000000188f0d7812 */ /* 0x040fe200078ef80e */
[C---:B------:R-:W-:Y:S01]  /*1070*/  VIADD R7, R140.reuse, 0x28 ;  /* 0x000000288c077836 */ /* 0x040fe20000000000 */
[----:B------:R-:W-:Y:S01]  /*1080*/  LOP3.LUT R11, R143, 0x18, R148, 0xf8, !PT ;  /* 0x000000188f0b7812 */ /* 0x000fe200078ef894 */
[----:B0-----:R-:W-:Y:S01]  /*1090*/  VIADD R4, R140, 0x8 ;  /* 0x000000088c047836 */ /* 0x001fe20000000000 */
[-C--:B------:R-:W-:Y:S01]  /*10a0*/  LOP3.LUT R13, R13, R144.reuse, RZ, 0x3c, !PT ;  /* 0x000000900d0d7212 */ /* 0x080fe200078e3cff */
[--C-:B-1----:R-:W-:Y:S01]  /*10b0*/  IMAD.U32 R0, R17, 0x20, R6.reuse ;  /* 0x0000002011007824 */ /* 0x102fe200078e0006 */
[----:B------:R-:W-:Y:S01]  /*10c0*/  LOP3.LUT R6, R5, 0x8, R6, 0xf8, !PT ;  /* 0x0000000805067812 */ /* 0x000fe200078ef806 */
[----:B------:R-:W-:Y:S01]  /*10d0*/  IMAD R16, R16, 0x1800, R145 ;  /* 0x0000180010107824 */ /* 0x000fe200078e0291 */
[----:B------:R-:W-:Y:S01]  /*10e0*/  SHF.R.U32.HI R5, RZ, 0x3, R5 ;  /* 0x00000003ff057819 */ /* 0x000fe20000011605 */
[----:B------:R-:W-:Y:S01]  /*10f0*/  IMAD.MOV.U32 R18, RZ, RZ, RZ ;  /* 0x000000ffff127224 */ /* 0x000fe200078e00ff */
[----:B------:R0:W-:Y:S01]  /*1100*/  STL [R1+0x90], R0 ;  /* 0x0000900001007387 */ /* 0x0001e20000100800 */
[----:B------:R-:W-:Y:S01]  /*1110*/  IMAD.IADD R13, R16, 0x1, R13 ;  /* 0x00000001100d7824 */ /* 0x000fe200078e020d */
[----:B------:R-:W-:Y:S01]  /*1120*/  LOP3.LUT R6, R6, R5, RZ, 0x3c, !PT ;  /* 0x0000000506067212 */ /* 0x000fe200078e3cff */
[----:B------:R-:W-:Y:S01]  /*1130*/  VIADD R5, R140, 0x18 ;  /* 0x000000188c057836 */ /* 0x000fe20000000000 */
[----:B------:R-:W-:Y:S01]  /*1140*/  STL [R1+0x84], R10 ;  /* 0x0000840a01007387 */ /* 0x000fe20000100800 */
[----:B------:R-:W-:Y:S01]  /*1150*/  IMAD.SHL.U32 R16, R22, 0x8, RZ ;  /* 0x0000000816107824 */ /* 0x000fe200078e00ff */
[----:B------:R-:W-:Y:S01]  /*1160*/  LOP3.LUT R11, R11, R144, RZ, 0x3c, !PT ;  /* 0x000000900b0b7212 */ /* 0x000fe200078e3cff */
[----:B------:R-:W-:Y:S01]  /*1170*/  IMAD.IADD R3, R3, 0x1, R6 ;  /* 0x0000000103037824 */ /* 0x000fe200078e0206 */
[----:B------:R-:W-:Y:S01]  /*1180*/  STL [R1+0x28], R7 ;  /* 0x0000280701007387 */ /* 0x000fe20000100800 */
[----:B------:R-:W-:Y:S01]  /*1190*/  IMAD.MOV.U32 R6, RZ, RZ, 0x40 ;  /* 0x00000040ff067424 */ /* 0x000fe200078e00ff */
[----:B0-----:R-:W-:Y:S01]  /*11a0*/  SHF.R.S32.HI R0, RZ, 0x5, R15 ;  /* 0x00000005ff007819 */ /* 0x001fe2000001140f */
[----:B------:R-:W-:Y:S01]  /*11b0*/  IMAD R9, R3, 0x2, R2 ;  /* 0x0000000203097824 */ /* 0x000fe200078e0202 */
[----:B------:R0:W-:Y:S01]  /*11c0*/  STL [R1+0x20], R4 ;  /* 0x0000200401007387 */ /* 0x0001e20000100800 */
[----:B------:R-:W-:Y:S01]  /*11d0*/  VIADD R22, R16, 0x30 ;  /* 0x0000003010167836 */ /* 0x000fe20000000000 */
[----:B------:R-:W-:Y:S01]  /*11e0*/  SEL R6, R6, 0xffffffc0, !P2 ;  /* 0xffffffc006067807 */ /* 0x000fe20005000000 */
[----:B------:R-:W-:Y:S01]  /*11f0*/  IMAD R0, R0, 0x1800, R145 ;  /* 0x0000180000007824 */ /* 0x000fe200078e0291 */
[----:B------:R1:W-:Y:S01]  /*1200*/  STL [R1+0x1c], R5 ;  /* 0x00001c0501007387 */ /* 0x0003e20000100800 */
[----:B------:R-:W-:Y:S01]  /*1210*/  VIADD R3, R9, 0x21800 ;  /* 0x0002180009037836 */ /* 0x000fe20000000000 */
[----:B------:R-:W-:Y:S01]  /*1220*/  SHF.R.S32.HI R17, RZ, 0x1f, R16 ;  /* 0x0000001fff117819 */ /* 0x000fe20000011410 */
[----:B------:R-:W-:Y:S01]  /*1230*/  IMAD.IADD R11, R0, 0x1, R11 ;  /* 0x00000001000b7824 */ /* 0x000fe200078e020b */
[----:B------:R-:W-:Y:S01]  /*1240*/  LEA.HI R0, R21, R21, RZ, 0x1 ;  /* 0x0000001515007211 */ /* 0x000fe200078f08ff */
[C---:B------:R-:W-:Y:S01]  /*1250*/  VIADD R19, R16.reuse, 0x40 ;  /* 0x0000004010137836 */ /* 0x040fe20000000000 */
[----:B0-----:R-:W-:Y:S01]  /*1260*/  SHF.R.S32.HI R4, RZ, 0x1f, R20 ;  /* 0x0000001fff047819 */ /* 0x001fe20000011414 */
[----:B------:R-:W-:Y:S01]  /*1270*/  VIADD R136, R16, 0x50 ;  /* 0x0000005010887836 */ /* 0x000fe20000000000 */
[----:B------:R-:W-:-:S02]  /*1280*/  LOP3.LUT R0, R0, 0x1ffffffe, RZ, 0xc0, !PT ;  /* 0x1ffffffe00007812 */ /* 0x000fc400078ec0ff */
[----:B-1----:R-:W-:Y:S02]  /*1290*/  SHF.R.S32.HI R5, RZ, 0x1f, R7 ;  /* 0x0000001fff057819 */ /* 0x002fe40000011407 */
[----:B------:R-:W-:Y:S01]  /*12a0*/  SHF.L.U64.HI R8, R20, 0x1, R4 ;  /* 0x0000000114087819 */ /* 0x000fe20000010204 */
[----:B------:R-:W-:Y:S01]  /*12b0*/  IMAD.IADD R0, R21, 0x1, -R0 ;  /* 0x0000000115007824 */ /* 0x000fe200078e0a00 */
[----:B------:R-:W-:Y:S02]  /*12c0*/  SHF.L.U64.HI R4, R7, 0x1, R5 ;  /* 0x0000000107047819 */ /* 0x000fe40000010205 */
[C-C-:B------:R-:W-:Y:S01]  /*12d0*/  LOP3.LUT R5, R143.reuse, 0x8, R16.reuse, 0xf8, !PT ;  /* 0x000000088f057812 */ /* 0x140fe200078ef810 */
[----:B------:R0:W-:Y:S01]  /*12e0*/  STL [R1+0x70], R8 ;  /* 0x0000700801007387 */ /* 0x0001e20000100800 */
[----:B------:R-:W-:Y:S02]  /*12f0*/  LOP3.LUT R7, R143, 0x18, R16, 0xf8, !PT ;  /* 0x000000188f077812 */ /* 0x000fe400078ef810 */
[----:B------:R-:W-:Y:S01]  /*1300*/  SHF.R.S32.HI R153, RZ, 0x1f, R22 ;  /* 0x0000001fff997819 */ /* 0x000fe20000011416 */
[----:B------:R1:W-:Y:S01]  /*1310*/  STL [R1+0x74], R4 ;  /* 0x0000740401007387 */ /* 0x0003e20000100800 */
[----:B------:R-:W-:-:S02]  /*1320*/  SHF.R.S32.HI R152, RZ, 0x1f, R19 ;  /* 0x0000001fff987819 */ /* 0x000fc40000011413 */
[----:B------:R-:W-:Y:S01]  /*1330*/  SHF.R.S32.HI R151, RZ, 0x1f, R136 ;  /* 0x0000001fff977819 */ /* 0x000fe20000011488 */
[----:B------:R-:W-:Y:S01]  /*1340*/  STL [R1+0x2c], R9 ;  /* 0x00002c0901007387 */ /* 0x000fe20000100800 */
[----:B------:R-:W-:Y:S02]  /*1350*/  SHF.R.S32.HI R148, RZ, 0x3, R148 ;  /* 0x00000003ff947819 */ /* 0x000fe40000011494 */
[-C--:B0-----:R-:W-:Y:S02]  /*1360*/  LOP3.LUT R8, R7, R144.reuse, RZ, 0x3c, !PT ;  /* 0x0000009007087212 */ /* 0x081fe400078e3cff */
[----:B------:R-:W-:Y:S02]  /*1370*/  LEA R7, R11, UR38, 0x1 ;  /* 0x000000260b077c11 */ /* 0x000fe4000f8e08ff */
[----:B-1----:R-:W-:Y:S01]  /*1380*/  LOP3.LUT R4, R5, R144, RZ, 0x3c, !PT ;  /* 0x0000009005047212 */ /* 0x002fe200078e3cff */
[----:B------:R-:W-:Y:S01]  /*1390*/  IMAD.IADD R8, R145, 0x1, R8 ;  /* 0x0000000191087824 */ /* 0x000fe200078e0208 */
[----:B------:R-:W-:-:S02]  /*13a0*/  LEA R5, R13, UR38, 0x1 ;  /* 0x000000260d057c11 */ /* 0x000fc4000f8e08ff */
[----:B------:R-:W-:Y:S01]  /*13b0*/  SHF.R.S32.HI R149, RZ, 0x3, R14 ;  /* 0x00000003ff957819 */ /* 0x000fe2000001140e */
[----:B------:R-:W-:-:S05]  /*13c0*/  IMAD.IADD R4, R145, 0x1, R4 ;  /* 0x0000000191047824 */ /* 0x000fca00078e0204 */
[----:B------:R0:W-:Y:S04]  /*13d0*/  STL [R1+0x44], R4 ;  /* 0x0000440401007387 */ /* 0x0001e80000100800 */
[----:B------:R1:W-:Y:S04]  /*13e0*/  STL [R1+0x7c], R7 ;  /* 0x00007c0701007387 */ /* 0x0003e80000100800 */
[----:B------:R2:W-:Y:S01]  /*13f0*/  STL [R1+0x78], R5 ;  /* 0x0000780501007387 */ /* 0x0005e20000100800 */
[----:B0-----:R-:W-:Y:S02]  /*1400*/  VIADD R4, R9, 0x21820 ;  /* 0x0002182009047836 */ /* 0x001fe40000000000 */
[----:B------:R-:W-:Y:S01]  /*1410*/  @P1 VIADD R4, R3, 0xffffffe0 ;  /* 0xffffffe003041836 */ /* 0x000fe20000000000 */
[----:B-1----:R-:W-:Y:S01]  /*1420*/  LEA R7, R8, UR38, 0x1 ;  /* 0x0000002608077c11 */ /* 0x002fe2000f8e08ff */
[----:B--2---:R-:W-:-:S04]  /*1430*/  IMAD R5, R0, 0x8, R10 ;  /* 0x0000000800057824 */ /* 0x004fc800078e020a */
[----:B------:R-:W-:Y:S01]  /*1440*/  STL [R1+0x80], R7 ;  /* 0x0000800701007387 */ /* 0x000fe20000100800 */
[----:B------:R-:W-:Y:S02]  /*1450*/  IMAD.IADD R0, R3, 0x1, R6 ;  /* 0x0000000103007824 */ /* 0x000fe400078e0206 */
[----:B------:R-:W-:Y:S01]  /*1460*/  IMAD.IADD R3, R6, 0x1, R4 ;  /* 0x0000000106037824 */ /* 0x000fe200078e0204 */
[----:B------:R-:W-:Y:S04]  /*1470*/  STL [R1+0x4c], R4 ;  /* 0x00004c0401007387 */ /* 0x000fe80000100800 */
[----:B------:R-:W-:Y:S04]  /*1480*/  STL [R1+0x8c], R5 ;  /* 0x00008c0501007387 */ /* 0x000fe80000100800 */
[----:B------:R0:W-:Y:S04]  /*1490*/  STL [R1+0x34], R0 ;  /* 0x0000340001007387 */ /* 0x0001e80000100800 */
[----:B------:R1:W-:Y:S01]  /*14a0*/  STL [R1+0x30], R3 ;  /* 0x0000300301007387 */ /* 0x0003e20000100800 */
[----:B0-----:R-:W-:-:S05]  /*14b0*/  VIADD R0, R4, 0x6000 ;  /* 0x0000600004007836 */ /* 0x001fca0000000000 */
[----:B------:R1:W-:Y:S02]  /*14c0*/  STL [R1+0x50], R0 ;  /* 0x0000500001007387 */ /* 0x0003e40000100800 */
.L_x_10527:
[----:B0-----:R-:W0:Y:S02]  /*14d0*/  LDC.64 R4, c[0x0][0xc88] ;  /* 0x00032200ff047b82 */ /* 0x001e240000000a00 */
[----:B0-----:R-:W-:-:S05]  /*14e0*/  IMAD.WIDE R4, R35, 0x4, R4 ;  /* 0x0000000423047825 */ /* 0x001fca00078e0204 */
[----:B-12---:R-:W2:Y:S01]  /*14f0*/  LDG.E R0, desc[UR42][R4.64] ;  /* 0x0000002a04007981 */ /* 0x006ea2000c1e1900 */
[----:B------:R-:W-:Y:S05]  /*1500*/  YIELD ;  /* 0x0000000000007946 */ /* 0x000fea0003800000 */
[----:B------:R-:W-:Y:S01]  /*1510*/  ULDC.64 UR4, c[0x0][0xa28] ;  /* 0x00028a0000047ab9 */ /* 0x000fe20000000a00 */
[----:B------:R-:W-:Y:S01]  /*1520*/  ULDC.64 UR8, c[0x0][0xa18] ;  /* 0x0002860000087ab9 */ /* 0x000fe20000000a00 */
[----:B------:R-:W-:Y:S01]  /*1530*/  ISETP.NE.U32.AND P1, PT, RZ, UR4, PT ;  /* 0x00000004ff007c0c */ /* 0x000fe2000bf25070 */
[----:B------:R-:W-:Y:S01]  /*1540*/  ULDC.64 UR6, c[0x0][0xa08] ;  /* 0x0002820000067ab9 */ /* 0x000fe20000000a00 */
[----:B------:R-:W-:Y:S01]  /*1550*/  IMAD.MOV.U32 R87, RZ, RZ, RZ ;  /* 0x000000ffff577224 */ /* 0x000fe200078e00ff */
[----:B------:R-:W-:-:S02]  /*1560*/  ISETP.NE.U32.AND P0, PT, RZ, UR6, PT ;  /* 0x00000006ff007c0c */ /* 0x000fc4000bf05070 */
[----:B------:R-:W-:Y:S02]  /*1570*/  ISETP.NE.AND.EX P1, PT, RZ, UR5, PT, P1 ;  /* 0x00000005ff007c0c */ /* 0x000fe4000bf25310 */
[----:B------:R-:W-:Y:S02]  /*1580*/  ISETP.NE.AND.EX P0, PT, RZ, UR7, PT, P0 ;  /* 0x00000007ff007c0c */ /* 0x000fe4000bf05300 */
[----:B--2---:R-:W-:Y:S01]  /*1590*/  SHF.R.S32.HI R3, RZ, 0x1f, R0 ;  /* 0x0000001fff037819 */ /* 0x004fe20000011400 */
[----:B------:R-:W-:Y:S08]  /*15a0*/  STL [R1+0x60], R0 ;  /* 0x0000600001007387 */ /* 0x000ff00000100800 */
[C---:B----4-:R-:W-:Y:S01]  /*15b0*/  @P1 LEA R6, P2, R0.reuse, UR4, 0x2 ;  /* 0x0000000400061c11 */ /* 0x050fe2000f8410ff */
[C---:B------:R-:W-:Y:S01]  /*15c0*/  IMAD.SHL.U32 R30, R0.reuse, 0x4, RZ ;  /* 0x00000004001e7824 */ /* 0x040fe200078e00ff */
[C-C-:B------:R-:W-:Y:S01]  /*15d0*/  SHF.L.U64.HI R29, R0.reuse, 0x2, R3.reuse ;  /* 0x00000002001d7819 */ /* 0x140fe20000010203 */
[----:B------:R0:W-:Y:S01]  /*15e0*/  STL [R1+0x6c], R3 ;  /* 0x00006c0301007387 */ /* 0x0001e20000100800 */
[----:B---3--:R-:W-:-:S02]  /*15f0*/  @P1 LEA.HI.X R7, R0, UR5, R3, 0x2, P2 ;  /* 0x0000000500071c11 */ /* 0x008fc400090f1403 */
[----:B------:R-:W-:Y:S01]  /*1600*/  ISETP.NE.U32.AND P2, PT, RZ, UR8, PT ;  /* 0x00000008ff007c0c */ /* 0x000fe2000bf45070 */
[----:B------:R-:W-:Y:S01]  /*1610*/  ULDC UR4, c[0x0][0x288] ;  /* 0x0000a20000047ab9 */ /* 0x000fe20000000800 */
[C---:B------:R-:W-:Y:S01]  /*1620*/  IADD3 R8, P3, R30.reuse, UR6, RZ ;  /* 0x000000061e087c10 */ /* 0x040fe2000ff7e0ff */
[----:B------:R1:W-:Y:S01]  /*1630*/  STL [R1+0x58], R30 ;  /* 0x0000581e01007387 */ /* 0x0003e20000100800 */
[----:B------:R-:W-:Y:S01]  /*1640*/  ISETP.NE.AND.EX P2, PT, RZ, UR9, PT, P2 ;  /* 0x00000009ff007c0c */ /* 0x000fe2000bf45320 */
[----:B0-----:R-:W-:Y:S01]  /*1650*/  IMAD.MOV.U32 R3, RZ, RZ, RZ ;  /* 0x000000ffff037224 */ /* 0x001fe200078e00ff */
[C---:B------:R-:W-:Y:S01]  /*1660*/  IADD3.X R9, R29.reuse, UR7, RZ, P3, !PT ;  /* 0x000000071d097c10 */ /* 0x040fe20009ffe4ff */
[----:B------:R-:W-:Y:S01]  /*1670*/  IMAD.U32 R100, RZ, RZ, UR4 ;  /* 0x00000004ff647e24 */ /* 0x000fe2000f8e00ff */
[----:B------:R-:W-:Y:S01]  /*1680*/  ULDC.64 UR4, c[0x0][0x418] ;  /* 0x0001060000047ab9 */ /* 0x000fe20000000a00 */
[----:B------:R1:W-:Y:S04]  /*1690*/  STL [R1+0x5c], R29 ;  /* 0x00005c1d01007387 */ /* 0x0003e80000100800 */
[----:B------:R1:W5:Y:S04]  /*16a0*/  @P1 LDG.E R3, desc[UR42][R6.64] ;  /* 0x0000002a06031981 */ /* 0x000368000c1e1900 */
[----:B------:R-:W-:Y:S01]  /*16b0*/  @P2 IADD3 R4, P1, R30, UR8, RZ ;  /* 0x000000081e042c10 */ /* 0x000fe2000ff3e0ff */
[----:B------:R1:W5:Y:S03]  /*16c0*/  @P0 LDG.E R87, desc[UR42][R8.64] ;  /* 0x0000002a08570981 */ /* 0x000366000c1e1900 */
[----:B------:R-:W-:-:S05]  /*16d0*/  @P2 IADD3.X R5, R29, UR9, RZ, P1, !PT ;  /* 0x000000091d052c10 */ /* 0x000fca0008ffe4ff */
[----:B------:R1:W5:Y:S01]  /*16e0*/  @P2 LDG.E R100, desc[UR42][R4.64] ;  /* 0x0000002a04642981 */ /* 0x000362000c1e1900 */
[----:B------:R-:W-:Y:S01]  /*16f0*/  UISETP.NE.U32.AND UP0, UPT, UR4, URZ, UPT ;  /* 0x0000003f0400728c */ /* 0x000fe2000bf05070 */
[----:B------:R-:W-:Y:S02]  /*1700*/  IMAD.MOV.U32 R25, RZ, RZ, R0 ;  /* 0x000000ffff197224 */ /* 0x000fe400078e0000 */
        /* <DEDUP_REMOVED lines=8> */
[----:B-1----:R-:W-:Y:S06]  /*1790*/  @P2 BRA `(.L_x_10386) ;  /* 0x0000000000242947 */ /* 0x002fec0003800000 */
        /* <DEDUP_REMOVED lines=9> */
.L_x_10386:
[----:B------:R-:W-:Y:S01]  /*1830*/  ULDC.64 UR4, c[0x0][0xa20] ;  /* 0x0002880000047ab9 */ /* 0x000fe20000000a00 */
[----:B------:R0:W-:Y:S01]  /*1840*/  STL [R1+0x64], R33 ;  /* 0x0000642101007387 */ /* 0x0001e20000100800 */
[----:B------:R-:W-:-:S03]  /*1850*/  ISETP.NE.U32.AND P1, PT, RZ, UR4, PT ;  /* 0x00000004ff007c0c */ /* 0x000fc6000bf25070 */
[----:B------:R0:W-:Y:S01]  /*1860*/  STL [R1+0x54], R34 ;  /* 0x0000542201007387 */ /* 0x0001e20000100800 */
[----:B------:R-:W-:-:S13]  /*1870*/  ISETP.NE.AND.EX P1, PT, RZ, UR5, PT, P1 ;  /* 0x00000005ff007c0c */ /* 0x000fda000bf25310 */
[----:B0-----:R-:W-:Y:S05]  /*1880*/  @!P1 BRA `(.L_x_10387) ;  /* 0x0000000000109947 */ /* 0x001fea0003800000 */
[----:B------:R-:W-:-:S04]  /*1890*/  IADD3 R4, P0, R30, UR4, RZ ;  /* 0x000000041e047c10 */ /* 0x000fc8000ff1e0ff */
[----:B------:R-:W-:-:S05]  /*18a0*/  IADD3.X R5, R29, UR5, RZ, P0, !PT ;  /* 0x000000051d057c10 */ /* 0x000fca00087fe4ff */
[----:B------:R0:W5:Y:S01]  /*18b0*/  LDG.E R28, desc[UR42][R4.64] ;  /* 0x0000002a041c7981 */ /* 0x000162000c1e1900 */
[----:B------:R-:W-:Y:S05]  /*18c0*/  BRA `(.L_x_10388) ;  /* 0x0000000000107947 */ /* 0x000fea0003800000 */
.L_x_10387:
[----:B------:R-:W-:Y:S05]  /*18d0*/  @!P0 BRA `(.L_x_10388) ;  /* 0x00000000000c8947 */ /* 0x000fea0003800000 */
[----:B------:R-:W2:Y:S04]  /*18e0*/  LDG.E R5, desc[UR42][R8.64] ;  /* 0x0000002a08057981 */ /* 0x000ea8000c1e1900 */
[----:B------:R-:W2:Y:S02]  /*18f0*/  LDG.E R28, desc[UR42][R8.64+0x4] ;  /* 0x0000042a081c7981 */ /* 0x000ea4000c1e1900 */
[----:B--2---:R-:W-:-:S07]  /*1900*/  IMAD.IADD R28, R28, 0x1, -R5 ;  /* 0x000000011c1c7824 */ /* 0x004fce00078e0a05 */
.L_x_10388:
        /* <DEDUP_REMOVED lines=22> */
[----:B------:R-:W-:-:S04]  /*1a70*/  LOP3.LUT R5, R3, 0xffffff80, RZ, 0xc0, !PT ;  /* 0xffffff8003057812 */ /* 0x000fc800078ec0ff */
[----:B------:R-:W-:-:S04]  /*1a80*/  VIADDMNMX R5, R5, -R11, R24, PT ;  /* 0x8000000b05057246 */ /* 0x000fc80003800118 */
[----:B------:R-:W-:Y:S02]  /*1a90*/  ISETP.GT.AND P0, PT, R5, R74, PT ;  /* 0x0000004a0500720c */ /* 0x000fe40003f04270 */
[----:B------:R-:W-:-:S05]  /*1aa0*/  SHF.R.U32.HI R74, RZ, 0x7, R74 ;  /* 0x00000007ff4a7819 */ /* 0x000fca000001164a */
[----:B------:R-:W-:-:S06]  /*1ab0*/  IMAD.MOV.U32 R26, RZ, RZ, R74 ;  /* 0x000000ffff1a7224 */ /* 0x000fcc00078e004a */
[----:B------:R-:W-:-:S05]  /*1ac0*/  @P0 VIADD R0, R5, 0x7f ;  /* 0x0000007f05000836 */ /* 0x000fca0000000000 */
[----:B------:R-:W-:-:S04]  /*1ad0*/  @P0 SHF.R.S32.HI R5, RZ, 0x1f, R0 ;  /* 0x0000001fff050819 */ /* 0x000fc80000011400 */
[----:B------:R-:W-:Y:S02]  /*1ae0*/  @P0 LEA.HI R5, R5, R0, RZ, 0x7 ;  /* 0x0000000005050211 */ /* 0x000fe400078f38ff */
[----:B------:R-:W-:Y:S02]  /*1af0*/  SHF.R.S32.HI R0, RZ, 0x7, R3 ;  /* 0x00000007ff007819 */ /* 0x000fe40000011403 */
[----:B------:R-:W-:Y:S02]  /*1b00*/  @P0 SHF.R.S32.HI R26, RZ, 0x7, R5 ;  /* 0x00000007ff1a0819 */ /* 0x000fe40000011405 */
[----:B------:R-:W-:Y:S01]  /*1b10*/  PLOP3.LUT P0, PT, PT, PT, PT, 0x80, 0x0 ;  /* 0x000000000000781c */ /* 0x000fe20003f0f070 */
[----:B------:R0:W-:Y:S01]  /*1b20*/  STL [R1+0x68], R0 ;  /* 0x0000680001007387 */ /* 0x0001e20000100800 */
        /* <DEDUP_REMOVED lines=22> */
.L_x_10391:
[----:B------:R-:W-:Y:S05]  /*1c90*/  BSYNC B6 ;  /* 0x0000000000067941 */ /* 0x000fea0003800000 */
.L_x_10390:
        /* <DEDUP_REMOVED lines=20> */
.L_x_10393:
[----:B------:R-:W-:Y:S05]  /*1de0*/  BSYNC B6 ;  /* 0x0000000000067941 */ /* 0x000fea0003800000 */
.L_x_10392:
[----:B------:R-:W-:Y:S01]  /*1df0*/  ULDC.64 UR4, c[0x0][0x9f8] ;  /* 0x00027e0000047ab9 */ /* 0x000fe20000000a00 */
[----:B------:R-:W2:Y:S01]  /*1e00*/  LDL R21, [R1+0x48] ;  /* 0x0000480001157983 */ /* 0x000ea20000100800 */
[----:B------:R-:W-:Y:S01]  /*1e10*/  ISETP.NE.U32.AND P0, PT, RZ, UR4, PT ;  /* 0x00000004ff007c0c */ /* 0x000fe2000bf05070 */
[----:B------:R-:W0:Y:S03]  /*1e20*/  S2R R20, SR_TID.X ;  /* 0x0000000000147919 */ /* 0x000e260000002100 */
[----:B------:R-:W-:Y:S01]  /*1e30*/  ISETP.NE.AND.EX P0, PT, RZ, UR5, PT, P0 ;  /* 0x00000005ff007c0c */ /* 0x000fe2000bf05300 */
[----:B------:R-:W-:Y:S01]  /*1e40*/  VIADD R0, R16, 0x10 ;  /* 0x0000001010007836 */ /* 0x000fe20000000000 */
[----:B------:R-:W1:Y:S08]  /*1e50*/  LDC.64 R88, c[0x0][0x408] ;  /* 0x00010200ff587b82 */ /* 0x000e700000000a00 */
[----:B------:R-:W3:Y:S03]  /*1e60*/  LDC R99, c[0x0][0x3f4] ;  /* 0x0000fd00ff637b82 */ /* 0x000ee60000000800 */
[----:B------:R-:W-:-:S04]  /*1e70*/  @P0 IADD3 R4, P1, R30, UR4, RZ ;  /* 0x000000041e040c10 */ /* 0x000fc8000ff3e0ff */
[----:B------:R-:W-:-:S05]  /*1e80*/  @P0 IADD3.X R5, R29, UR5, RZ, P1, !PT ;  /* 0x000000051d050c10 */ /* 0x000fca0008ffe4ff */
[----:B------:R1:W4:Y:S01]  /*1e90*/  @P0 LDG.E R25, desc[UR42][R4.64] ;  /* 0x0000002a04190981 */ /* 0x000322000c1e1900 */
[----:B0-----:R-:W-:-:S04]  /*1ea0*/  SHF.R.U32.HI R20, RZ, 0x7, R20 ;  /* 0x00000007ff147819 */ /* 0x001fc80000011614 */
[----:B------:R-:W-:-:S13]  /*1eb0*/  ISETP.NE.AND P6, PT, R20, 0x1, PT ;  /* 0x000000011400780c */ /* 0x000fda0003fc5270 */
[----:B------:R-:W-:Y:S05]  /*1ec0*/  @!P6 WARPSYNC.ALL ;  /* 0x000000000000e948 */ /* 0x000fea0003800000 */
[----:B------:R-:W-:Y:S02]  /*1ed0*/  ULDC UR4, c[0x0][0x2f4] ;  /* 0x0000bd0000047ab9 */ /* 0x000fe40000000800 */
[----:B------:R-:W-:Y:S02]  /*1ee0*/  ISETP.GE.AND P1, PT, R0, UR4, PT ;  /* 0x0000000400007c0c */ /* 0x000fe4000bf26270 */
[----:B------:R-:W-:Y:S02]  /*1ef0*/  ISETP.GE.AND P0, PT, R16, UR4, PT ;  /* 0x0000000410007c0c */ /* 0x000fe4000bf06270 */
[----:B------:R-:W-:-:S02]  /*1f00*/  SEL R6, RZ, 0xffffffff, P1 ;  /* 0xffffffffff067807 */ /* 0x000fc40000800000 */
[----:B------:R-:W-:-:S03]  /*1f10*/  SEL R3, RZ, 0x1, P0 ;  /* 0x00000001ff037807 */ /* 0x000fc60000000000 */
[----:B------:R-:W-:-:S05]  /*1f20*/  IMAD.SHL.U32 R6, R6, 0x2, RZ ;  /* 0x0000000206067824 */ /* 0x000fca00078e00ff */
[----:B------:R-:W-:Y:S02]  /*1f30*/  LOP3.LUT R8, R6, 0x2, R3, 0xe2, !PT ;  /* 0x0000000206087812 */ /* 0x000fe400078ee203 */
[----:B------:R-:W0:Y:S01]  /*1f40*/  LDC.64 R6, c[0x0][0x3f8] ;  /* 0x0000fe00ff067b82 */ /* 0x000e220000000a00 */
[----:B------:R-:W-:Y:S01]  /*1f50*/  SHF.R.S32.HI R9, RZ, 0x1f, R138 ;  /* 0x0000001fff097819 */ /* 0x000fe2000001148a */
[----:B------:R-:W-:Y:S01]  /*1f60*/  VIADD R3, R16, 0x20 ;  /* 0x0000002010037836 */ /* 0x000fe20000000000 */
[----:B------:R-:W-:-:S03]  /*1f70*/  ISETP.GE.AND P1, PT, R22, UR4, PT ;  /* 0x0000000416007c0c */ /* 0x000fc6000bf26270 */
[-C--:B-1----:R-:W-:Y:S01]  /*1f80*/  IMAD R4, R9, R88.reuse, RZ ;  /* 0x0000005809047224 */ /* 0x082fe200078e02ff */
[----:B------:R-:W-:Y:S01]  /*1f90*/  ISETP.GE.AND P0, PT, R3, UR4, PT ;  /* 0x0000000403007c0c */ /* 0x000fe2000bf06270 */
[----:B------:R-:W1:Y:S01]  /*1fa0*/  S2R R15, SR_TID.X ;  /* 0x00000000000f7919 */ /* 0x000e620000002100 */
[----:B------:R-:W-:Y:S01]  /*1fb0*/  SHF.R.S32.HI R141, RZ, 0x1f, R140 ;  /* 0x0000001fff8d7819 */ /* 0x000fe2000001148c */
[C---:B------:R-:W-:Y:S01]  /*1fc0*/  IMAD R11, R138.reuse, R89, R4 ;  /* 0x000000598a0b7224 */ /* 0x040fe200078e0204 */
[----:B------:R-:W-:Y:S02]  /*1fd0*/  SEL R4, RZ, 0x8, P1 ;  /* 0x00000008ff047807 */ /* 0x000fe40000800000 */
[----:B------:R-:W-:Y:S02]  /*1fe0*/  SEL R5, RZ, 0x4, P0 ;  /* 0x00000004ff057807 */ /* 0x000fe40000000000 */
[----:B------:R-:W-:Y:S01]  /*1ff0*/  ISETP.GE.AND P0, PT, R19, UR4, PT ;  /* 0x0000000413007c0c */ /* 0x000fe2000bf06270 */
[----:B------:R-:W-:Y:S01]  /*2000*/  IMAD.WIDE.U32 R70, R138, R88, R16 ;  /* 0x000000588a467225 */ /* 0x000fe200078e0010 */
[----:B------:R-:W-:-:S02]  /*2010*/  LOP3.LUT R4, R4, R8, R5, 0xfe, !PT ;  /* 0x0000000804047212 */ /* 0x000fc400078efe05 */
[----:B------:R-:W-:Y:S01]  /*2020*/  SEL R5, RZ, 0x10, P0 ;  /* 0x00000010ff057807 */ /* 0x000fe20000000000 */
[----:B------:R-:W-:Y:S01]  /*2030*/  IMAD.WIDE.U32 R68, R138, R88, R140 ;  /* 0x000000588a447225 */ /* 0x000fe200078e008c */
[-C--:B---3--:R-:W-:Y:S02]  /*2040*/  ISETP.GE.AND P0, PT, R16, R99.reuse, PT ;  /* 0x000000631000720c */ /* 0x088fe40003f06270 */
[----:B------:R-:W-:Y:S01]  /*2050*/  ISETP.GE.AND P3, PT, R0, R99, PT ;  /* 0x000000630000720c */ /* 0x000fe20003f66270 */
[----:B0-----:R-:W-:Y:S02]  /*2060*/  IMAD R9, R9, R6, RZ ;  /* 0x0000000609097224 */ /* 0x001fe400078e02ff */
[----:B------:R-:W-:Y:S02]  /*2070*/  IMAD.IADD R71, R71, 0x1, R11 ;  /* 0x0000000147477824 */ /* 0x000fe400078e020b */
[----:B------:R-:W-:Y:S02]  /*2080*/  IMAD.IADD R69, R11, 0x1, R69 ;  /* 0x000000010b457824 */ /* 0x000fe400078e0245 */
[----:B------:R-:W-:Y:S01]  /*2090*/  IMAD.IADD R87, R87, 0x1, R28 ;  /* 0x0000000157577824 */ /* 0x000fe200078e021c */
[----:B------:R-:W-:Y:S01]  /*20a0*/  LOP3.LUT R28, R4, R5, RZ, 0xfc, !PT ;  /* 0x00000005041c7212 */ /* 0x000fe200078efcff */
[----:B------:R-:W-:Y:S01]  /*20b0*/  IMAD R11, R138, R7, R9 ;  /* 0x000000078a0b7224 */ /* 0x000fe200078e0209 */
[----:B------:R-:W-:-:S02]  /*20c0*/  ISETP.GE.AND P2, PT, R3, R99, PT ;  /* 0x000000630300720c */ /* 0x000fc40003f46270 */
[C---:B------:R-:W-:Y:S02]  /*20d0*/  SEL R5, R99.reuse, RZ, P0 ;  /* 0x000000ff63057207 */ /* 0x040fe40000000000 */
[C---:B------:R-:W-:Y:S02]  /*20e0*/  SEL R9, R99.reuse, RZ, P3 ;  /* 0x000000ff63097207 */ /* 0x040fe40001800000 */
[----:B------:R-:W-:Y:S01]  /*20f0*/  SEL R4, R99, RZ, P2 ;  /* 0x000000ff63047207 */ /* 0x000fe20001000000 */
[----:B------:R-:W-:Y:S01]  /*2100*/  IMAD.IADD R5, R16, 0x1, R5 ;  /* 0x0000000110057824 */ /* 0x000fe200078e0205 */
[----:B------:R-:W-:Y:S01]  /*2110*/  LOP3.LUT R23, R23, 0xfffffffe, RZ, 0xc0, !PT ;  /* 0xfffffffe17177812 */ /* 0x000fe200078ec0ff */
[----:B------:R-:W-:Y:S02]  /*2120*/  IMAD.IADD R9, R0, 0x1, R9 ;  /* 0x0000000100097824 */ /* 0x000fe400078e0209 */
[----:B------:R-:W-:Y:S01]  /*2130*/  IMAD.WIDE.U32 R66, R138, R6, R16 ;  /* 0x000000068a427225 */ /* 0x000fe200078e0010 */
[----:B------:R-:W-:-:S02]  /*2140*/  @P3 LOP3.LUT R23, R23, 0x1, RZ, 0xfc, !PT ;  /* 0x0000000117173812 */ /* 0x000fc400078efcff */
[----:B------:R-:W-:Y:S01]  /*2150*/  SHF.R.S32.HI R8, RZ, 0x1f, R9 ;  /* 0x0000001fff087819 */ /* 0x000fe20000011409 */
[----:B------:R-:W-:-:S04]  /*2160*/  IMAD.WIDE.U32 R64, R138, R6, R140 ;  /* 0x000000068a407225 */ /* 0x000fc800078e008c */
[----:B------:R-:W-:Y:S01]  /*2170*/  IMAD.IADD R10, R3, 0x1, R4 ;  /* 0x00000001030a7824 */ /* 0x000fe200078e0204 */
[----:B------:R-:W-:Y:S01]  /*2180*/  SHF.R.S32.HI R4, RZ, 0x1f, R5 ;  /* 0x0000001fff047819 */ /* 0x000fe20000011405 */
[----:B------:R-:W-:Y:S01]  /*2190*/  IMAD.IADD R67, R67, 0x1, R11 ;  /* 0x0000000143437824 */ /* 0x000fe200078e020b */
[----:B------:R-:W-:Y:S01]  /*21a0*/  LOP3.LUT R23, R23, 0xfffffffd, RZ, 0xc0, !PT ;  /* 0xfffffffd17177812 */ /* 0x000fe200078ec0ff */
[----:B------:R-:W-:Y:S01]  /*21b0*/  IMAD.IADD R65, R11, 0x1, R65 ;  /* 0x000000010b417824 */ /* 0x000fe200078e0241 */
[----:B------:R-:W-:Y:S02]  /*21c0*/  SHF.R.S32.HI R11, RZ, 0x1f, R10 ;  /* 0x0000001fff0b7819 */ /* 0x000fe4000001140a */
[----:B------:R-:W-:Y:S02]  /*21d0*/  LEA.HI R73, R4, R5, RZ, 0x3 ;  /* 0x0000000504497211 */ /* 0x000fe400078f18ff */
[----:B------:R-:W-:Y:S02]  /*21e0*/  LEA.HI R72, R8, R9, RZ, 0x3 ;  /* 0x0000000908487211 */ /* 0x000fe400078f18ff */
[----:B------:R-:W-:-:S02]  /*21f0*/  LEA.HI R5, R4, R5, RZ, 0x5 ;  /* 0x0000000504057211 */ /* 0x000fc400078f28ff */
[----:B------:R-:W-:Y:S02]  /*2200*/  LEA.HI R9, R8, R9, RZ, 0x5 ;  /* 0x0000000908097211 */ /* 0x000fe400078f28ff */
[----:B------:R-:W-:Y:S02]  /*2210*/  @P2 LOP3.LUT R23, R23, 0x2, RZ, 0xfc, !PT ;  /* 0x0000000217172812 */ /* 0x000fe400078efcff */
[-C--:B------:R-:W-:Y:S01]  /*2220*/  LEA.HI R4, R11, R10.reuse, RZ, 0x3 ;  /* 0x0000000a0b047211 */ /* 0x080fe200078f18ff */
[----:B------:R-:W-:Y:S01]  /*2230*/  IMAD.SHL.U32 R8, R5, 0x80, RZ ;  /* 0x0000008005087824 */ /* 0x000fe200078e00ff */
[----:B------:R-:W-:Y:S01]  /*2240*/  LEA.HI R11, R11, R10, RZ, 0x5 ;  /* 0x0000000a0b0b7211 */ /* 0x000fe200078f28ff */
[----:B------:R-:W-:Y:S01]  /*2250*/  IMAD.SHL.U32 R10, R9, 0x80, RZ ;  /* 0x00000080090a7824 */ /* 0x000fe200078e00ff */
[----:B-----5:R-:W-:Y:S01]  /*2260*/  SHF.R.S32.HI R13, RZ, 0x1f, R97 ;  /* 0x0000001fff0d7819 */ /* 0x020fe20000011461 */
[----:B-1----:R-:W-:Y:S01]  /*2270*/  VIADD R29, R15, 0xffffff80 ;  /* 0xffffff800f1d7836 */ /* 0x002fe20000000000 */
[----:B------:R-:W-:-:S02]  /*2280*/  LOP3.LUT R5, R143, 0x18, R73, 0xf8, !PT ;  /* 0x000000188f057812 */ /* 0x000fc400078ef849 */
[----:B------:R-:W-:Y:S02]  /*2290*/  LOP3.LUT R9, R143, 0x18, R72, 0xf8, !PT ;  /* 0x000000188f097812 */ /* 0x000fe400078ef848 */
[----:B------:R-:W-:Y:S01]  /*22a0*/  LOP3.LUT R23, R23, 0xfffffffb, RZ, 0xc0, !PT ;  /* 0xfffffffb17177812 */ /* 0x000fe200078ec0ff */
[----:B------:R-:W-:Y:S01]  /*22b0*/  IMAD R14, R13, R88, RZ ;  /* 0x000000580d0e7224 */ /* 0x000fe200078e02ff */
[----:B------:R-:W-:Y:S02]  /*22c0*/  LOP3.LUT R8, R8, 0xfffff000, RZ, 0xc0, !PT ;  /* 0xfffff00008087812 */ /* 0x000fe400078ec0ff */
[-C--:B------:R-:W-:Y:S02]  /*22d0*/  LOP3.LUT R5, R5, R144.reuse, RZ, 0x3c, !PT ;  /* 0x0000009005057212 */ /* 0x080fe400078e3cff */
[----:B------:R-:W-:Y:S02]  /*22e0*/  LOP3.LUT R10, R10, 0xfffff000, RZ, 0xc0, !PT ;  /* 0xfffff0000a0a7812 */ /* 0x000fe400078ec0ff */
[----:B------:R-:W-:-:S02]  /*22f0*/  LOP3.LUT R9, R9, R144, RZ, 0x3c, !PT ;  /* 0x0000009009097212 */ /* 0x000fc400078e3cff */
[----:B------:R-:W-:Y:S01]  /*2300*/  LEA.HI R15, R29, R29, RZ, 0x1 ;  /* 0x0000001d1d0f7211 */ /* 0x000fe200078f08ff */
[----:B------:R-:W-:Y:S01]  /*2310*/  IMAD.SHL.U32 R12, R11, 0x80, RZ ;  /* 0x000000800b0c7824 */ /* 0x000fe200078e00ff */
[--C-:B------:R-:W-:Y:S01]  /*2320*/  IADD3 R96, R5, R8, R145.reuse ;  /* 0x0000000805607210 */ /* 0x100fe20007ffe091 */
[----:B------:R-:W-:Y:S01]  /*2330*/  IMAD R8, R13, R6, RZ ;  /* 0x000000060d087224 */ /* 0x000fe200078e02ff */
[----:B------:R-:W-:Y:S01]  /*2340*/  IADD3 R95, R9, R10, R145 ;  /* 0x0000000a095f7210 */ /* 0x000fe20007ffe091 */
[----:B------:R-:W-:Y:S01]  /*2350*/  IMAD R9, R97, R89, R14 ;  /* 0x0000005961097224 */ /* 0x000fe200078e020e */
[----:B------:R-:W-:Y:S01]  /*2360*/  LOP3.LUT R15, R15, 0xfffffffe, RZ, 0xc0, !PT ;  /* 0xfffffffe0f0f7812 */ /* 0x000fe200078ec0ff */
[----:B------:R-:W-:Y:S01]  /*2370*/  IMAD.WIDE.U32 R70, R97, R88, R70 ;  /* 0x0000005861467225 */ /* 0x000fe200078e0046 */
[----:B------:R-:W-:-:S03]  /*2380*/  LOP3.LUT R11, R143, 0x18, R4, 0xf8, !PT ;  /* 0x000000188f0b7812 */ /* 0x000fc600078ef804 */
[----:B------:R-:W-:Y:S01]  /*2390*/  IMAD.WIDE.U32 R68, R97, R88, R68 ;  /* 0x0000005861447225 */ /* 0x000fe200078e0044 */
[----:B------:R-:W-:Y:S02]  /*23a0*/  LOP3.LUT R12, R12, 0xfffff000, RZ, 0xc0, !PT ;  /* 0xfffff0000c0c7812 */ /* 0x000fe400078ec0ff */
[----:B------:R-:W-:Y:S01]  /*23b0*/  LOP3.LUT R11, R11, R144, RZ, 0x3c, !PT ;  /* 0x000000900b0b7212 */ /* 0x000fe200078e3cff */
[C---:B------:R-:W-:Y:S01]  /*23c0*/  IMAD R81, R97.reuse, R7, R8 ;  /* 0x0000000761517224 */ /* 0x040fe200078e0208 */
[----:B------:R-:W-:Y:S01]  /*23d0*/  LOP3.LUT R10, R72, 0xfffffff8, RZ, 0xc0, !PT ;  /* 0xfffffff8480a7812 */ /* 0x000fe200078ec0ff */
[----:B------:R-:W-:-:S04]  /*23e0*/  IMAD.WIDE.U32 R66, R97, R6, R66 ;  /* 0x0000000661427225 */ /* 0x000fc800078e0042 */
[----:B------:R-:W-:Y:S01]  /*23f0*/  VIADD R102, R20, 0x8 ;  /* 0x0000000814667836 */ /* 0x000fe20000000000 */
[----:B------:R-:W-:Y:S01]  /*2400*/  LOP3.LUT R20, R4, 0xfffffff8, RZ, 0xc0, !PT ;  /* 0xfffffff804147812 */ /* 0x000fe200078ec0ff */
[----:B------:R-:W-:Y:S02]  /*2410*/  IMAD.IADD R86, R71, 0x1, R9 ;  /* 0x0000000147567824 */ /* 0x000fe400078e0209 */
[----:B------:R-:W-:Y:S01]  /*2420*/  IMAD.IADD R84, R9, 0x1, R69 ;  /* 0x0000000109547824 */ /* 0x000fe200078e0245 */
[----:B------:R-:W-:Y:S01]  /*2430*/  LOP3.LUT R9, R73, 0xfffffff8, RZ, 0xc0, !PT ;  /* 0xfffffff849097812 */ /* 0x000fe200078ec0ff */
[----:B------:R-:W-:Y:S01]  /*2440*/  IMAD.WIDE.U32 R64, R97, R6, R64 ;  /* 0x0000000661407225 */ /* 0x000fe200078e0040 */
[----:B------:R-:W-:-:S03]  /*2450*/  SHF.L.U64.HI R89, R88, 0x7, R89 ;  /* 0x0000000758597819 */ /* 0x000fc60000010259 */
[----:B------:R-:W-:Y:S01]  /*2460*/  IMAD.IADD R15, R29, 0x1, -R15 ;  /* 0x000000011d0f7824 */ /* 0x000fe200078e0a0f */
[----:B------:R-:W-:Y:S01]  /*2470*/  SHF.L.U64.HI R90, R6, 0x7, R7 ;  /* 0x00000007065a7819 */ /* 0x000fe20000010207 */
[----:B------:R-:W-:Y:S01]  /*2480*/  IMAD.SHL.U32 R5, R88, 0x80, RZ ;  /* 0x0000008058057824 */ /* 0x000fe200078e00ff */
[----:B------:R-:W-:Y:S01]  /*2490*/  IADD3 R94, R11, R12, R145 ;  /* 0x0000000c0b5e7210 */ /* 0x000fe20007ffe091 */
[----:B------:R-:W-:Y:S01]  /*24a0*/  IMAD.IADD R85, R67, 0x1, R81 ;  /* 0x0000000143557824 */ /* 0x000fe200078e0251 */
[----:B------:R-:W-:Y:S01]  /*24b0*/  SHF.R.S32.HI R7, RZ, 0x1f, R34 ;  /* 0x0000001fff077819 */ /* 0x000fe20000011422 */
[----:B------:R-:W-:Y:S01]  /*24c0*/  IMAD.SHL.U32 R6, R6, 0x80, RZ ;  /* 0x0000008006067824 */ /* 0x000fe200078e00ff */
[----:B------:R-:W-:Y:S01]  /*24d0*/  SHF.R.S32.HI R93, RZ, 0x1f, R9 ;  /* 0x0000001fff5d7819 */ /* 0x000fe20000011409 */
[----:B------:R-:W-:Y:S01]  /*24e0*/  IMAD R8, R15, 0xc0, R138 ;  /* 0x000000c00f087824 */ /* 0x000fe200078e028a */
[----:B------:R-:W-:Y:S01]  /*24f0*/  SHF.R.S32.HI R92, RZ, 0x1f, R10 ;  /* 0x0000001fff5c7819 */ /* 0x000fe2000001140a */
[----:B------:R-:W-:Y:S01]  /*2500*/  IMAD.SHL.U32 R99, R99, 0x2, RZ ;  /* 0x0000000263637824 */ /* 0x000fe200078e00ff */
[----:B------:R-:W-:Y:S01]  /*2510*/  SHF.R.S32.HI R91, RZ, 0x1f, R20 ;  /* 0x0000001fff5b7819 */ /* 0x000fe20000011414 */
[----:B------:R-:W-:Y:S01]  /*2520*/  IMAD.IADD R81, R81, 0x1, R65 ;  /* 0x0000000151517824 */ /* 0x000fe200078e0241 */
[----:B------:R-:W-:Y:S01]  /*2530*/  @!P6 BAR.SYNC.DEFER_BLOCKING 0x9, 0x100 ;  /* 0x024400000000eb1d */ /* 0x000fe20000010000 */
[----:B--2---:R-:W-:-:S13]  /*2540*/  LOP3.LUT P1, RZ, R21, 0x2, RZ, 0xc0, !PT ;  /* 0x0000000215ff7812 */ /* 0x004fda000782c0ff */
[----:B------:R-:W-:Y:S02]  /*2550*/  @P1 LOP3.LUT R23, R23, 0x4, RZ, 0xfc, !PT ;  /* 0x0000000417171812 */ /* 0x000fe400078efcff */
[----:B------:R-:W-:-:S04]  /*2560*/  ISETP.GE.AND P1, PT, R136, UR4, PT ;  /* 0x0000000488007c0c */ /* 0x000fc8000bf26270 */
[----:B------:R-:W-:-:S04]  /*2570*/  SEL R21, RZ, 0x20, P1 ;  /* 0x00000020ff157807 */ /* 0x000fc80000800000 */
[C---:B------:R-:W-:Y:S02]  /*2580*/  LOP3.LUT R21, R28.reuse, R21, RZ, 0xfc, !PT ;  /* 0x000000151c157212 */ /* 0x040fe400078efcff */
[----:B------:R-:W-:Y:S02]  /*2590*/  LOP3.LUT R28, R28, 0x1, RZ, 0xc0, !PT ;  /* 0x000000011c1c7812 */ /* 0x000fe400078ec0ff */
[----:B----4-:R-:W-:Y:S02]  /*25a0*/  SHF.R.S32.HI R88, RZ, 0x1f, R25 ;  /* 0x0000001fff587819 */ /* 0x010fe40000011419 */
[C---:B------:R-:W-:Y:S02]  /*25b0*/  LOP3.LUT R29, R21.reuse, 0x2, RZ, 0xc0, !PT ;  /* 0x00000002151d7812 */ /* 0x040fe400078ec0ff */
[----:B------:R-:W-:-:S07]  /*25c0*/  LOP3.LUT R30, R21, 0x4, RZ, 0xc0, !PT ;  /* 0x00000004151e7812 */ /* 0x000fce00078ec0ff */
.L_x_10452:
[----:B--23--:R-:W2:Y:S01]  /*25d0*/  LDL R31, [R1+0x48] ;  /* 0x00004800011f7983 */ /* 0x00cea20000100800 */
[----:B------:R-:W0:Y:S03]  /*25e0*/  LDC R76, c[0x0][0x430] ;  /* 0x00010c00ff4c7b82 */ /* 0x000e260000000800 */
[----:B------:R-:W3:Y:S01]  /*25f0*/  LDL R35, [R1+0x44] ;  /* 0x0000440001237983 */ /* 0x000ee20000100800 */
[----:B------:R-:W-:-:S04]  /*2600*/  VIADD R26, R26, 0xffffffff ;  /* 0xffffffff1a1a7836 */ /* 0x000fc80000000000 */
[----:B------:R-:W-:Y:S01]  /*2610*/  IMAD R12, R26, 0x80, R8 ;  /* 0x000000801a0c7824 */ /* 0x000fe200078e0208 */
[----:B-1----:R-:W1:Y:S04]  /*2620*/  LDC R98, c[0x0][0x3f4] ;  /* 0x0000fd00ff627b82 */ /* 0x002e680000000800 */
[----:B------:R-:W-:Y:S02]  /*2630*/  ISETP.GE.AND P1, PT, R12, R24, PT ;  /* 0x000000180c00720c */ /* 0x000fe40003f26270 */
[----:B0-----:R-:W-:Y:S02]  /*2640*/  ISETP.NE.AND P2, PT, R76, 0x1, PT ;  /* 0x000000014c00780c */ /* 0x001fe40003f45270 */
[----:B------:R-:W-:-:S11]  /*2650*/  ISETP.GT.OR P1, PT, R8, 0x7f, P1 ;  /* 0x0000007f0800780c */ /* 0x000fd60000f24670 */
[----:B------:R-:W0:Y:S08]  /*2660*/  @P2 LDC R11, c[0x0][0x434] ;  /* 0x00010d00ff0b2b82 */ /* 0x000e300000000800 */
[----:B------:R-:W4:Y:S08]  /*2670*/  @P2 LDC R32, c[0x0][0x438] ;  /* 0x00010e00ff202b82 */ /* 0x000f300000000800 */
[----:B------:R-:W1:Y:S01]  /*2680*/  @!P1 LDC.64 R14, c[0x0][0x428] ;  /* 0x00010a00ff0e9b82 */ /* 0x000e620000000a00 */
[----:B------:R-:W-:-:S07]  /*2690*/  IMAD.IADD R38, R87, 0x1, R12 ;  /* 0x0000000157267824 */ /* 0x000fce00078e020c */
[----:B------:R-:W1:Y:S01]  /*26a0*/  @!P1 LDC.64 R12, c[0x0][0x418] ;  /* 0x00010600ff0c9b82 */ /* 0x000e620000000a00 */
[----:B0-----:R-:W-:-:S04]  /*26b0*/  @P2 IMAD.HI.U32 R11, R38, R11, RZ ;  /* 0x0000000b260b2227 */ /* 0x001fc800078e00ff */
[----:B------:R-:W-:Y:S01]  /*26c0*/  IMAD.MOV.U32 R36, RZ, RZ, R38 ;  /* 0x000000ffff247224 */ /* 0x000fe200078e0026 */
[----:B----4-:R-:W-:-:S04]  /*26d0*/  @P2 SHF.R.U32.HI R36, RZ, R32, R11 ;  /* 0x00000020ff242219 */ /* 0x010fc8000001160b */
[----:B------:R-:W-:Y:S01]  /*26e0*/  @!P1 SHF.R.S32.HI R37, RZ, 0x1f, R36 ;  /* 0x0000001fff259819 */ /* 0x000fe20000011424 */
[----:B-1----:R-:W-:-:S04]  /*26f0*/  @!P1 IMAD R32, R88, R14, RZ ;  /* 0x0000000e58209224 */ /* 0x002fc800078e02ff */
[C---:B------:R-:W-:Y:S02]  /*2700*/  @!P1 IMAD R11, R25.reuse, R15, R32 ;  /* 0x0000000f190b9224 */ /* 0x040fe400078e0220 */
[----:B------:R-:W-:-:S04]  /*2710*/  @!P1 IMAD.WIDE.U32 R14, R25, R14, R36 ;  /* 0x0000000e190e9225 */ /* 0x000fc800078e0024 */
[----:B------:R-:W-:Y:S01]  /*2720*/  @!P1 IMAD.IADD R11, R15, 0x1, R11 ;  /* 0x000000010f0b9824 */ /* 0x000fe200078e020b */
[----:B------:R-:W-:-:S04]  /*2730*/  @!P1 LEA R12, P2, R14, R12, 0x2 ;  /* 0x0000000c0e0c9211 */ /* 0x000fc800078410ff */
[----:B------:R-:W-:Y:S02]  /*2740*/  @!P1 LEA.HI.X R13, R14, R13, R11, 0x2, P2 ;  /* 0x0000000d0e0d9211 */ /* 0x000fe400010f140b */
[----:B------:R-:W-:Y:S01]  /*2750*/  ISETP.GE.AND P2, PT, R98, 0x1, PT ;  /* 0x000000016200780c */ /* 0x000fe20003f46270 */
[----:B------:R-:W-:Y:S01]  /*2760*/  IMAD.MOV.U32 R75, RZ, RZ, RZ ;  /* 0x000000ffff4b7224 */ /* 0x000fe200078e00ff */
[----:B------:R-:W-:Y:S05]  /*2770*/  YIELD ;  /* 0x0000000000007946 */ /* 0x000fea0003800000 */
[----:B------:R-:W-:Y:S01]  /*2780*/  IMAD.MOV R11, RZ, RZ, -R36 ;  /* 0x000000ffff0b7224 */ /* 0x000fe200078e0a24 */
[----:B------:R-:W-:Y:S01]  /*2790*/  BSSY B0, `(.L_x_10394) ;  /* 0x0000427000007945 */ /* 0x000fe20003800000 */
[----:B------:R0:W5:Y:S01]  /*27a0*/  @!P1 LDG.E R75, desc[UR42][R12.64] ;  /* 0x0000002a0c4b9981 */ /* 0x000162000c1e1900 */
[----:B------:R-:W-:Y:S01]  /*27b0*/  ISETP.GT.AND P1, PT, R26, R74, PT ;  /* 0x0000004a1a00720c */ /* 0x000fe20003f24270 */
[----:B------:R-:W-:Y:S01]  /*27c0*/  IMAD R76, R76, R11, R38 ;  /* 0x0000000b4c4c7224 */ /* 0x000fe200078e0226 */
[----:B--2---:R-:W-:Y:S01]  /*27d0*/  LOP3.LUT P3, RZ, R31, 0x2, RZ, 0xc0, !PT ;  /* 0x000000021fff7812 */ /* 0x004fe2000786c0ff */
[----:B---3--:R-:W-:-:S04]  /*27e0*/  IMAD R14, R18, 0x3000, R35 ;  /* 0x00003000120e7824 */ /* 0x008fc800078e0223 */
[----:B------:R-:W-:-:S08]  /*27f0*/  VIADD R32, R14, 0x10 ;  /* 0x000000100e207836 */ /* 0x000fd00000000000 */
[C---:B------:R-:W-:Y:S02]  /*2800*/  @P3 VIADD R32, R14.reuse, 0xfffffff0 ;  /* 0xfffffff00e203836 */ /* 0x040fe40000000000 */
[--C-:B------:R-:W-:Y:S02]  /*2810*/  IMAD R35, R14, 0x2, R27.reuse ;  /* 0x000000020e237824 */ /* 0x100fe400078e021b */
[----:B------:R-:W-:Y:S01]  /*2820*/  IMAD R32, R32, 0x2, R27 ;  /* 0x0000000220207824 */ /* 0x000fe200078e021b */
[----:B0-----:R-:W-:Y:S06]  /*2830*/  @!P2 BRA `(.L_x_10395) ;  /* 0x0000003c004ca947 */ /* 0x001fec0003800000 */
[----:B------:R-:W-:Y:S01]  /*2840*/  SHF.R.S32.HI R77, RZ, 0x1f, R76 ;  /* 0x0000001fff4d7819 */ /* 0x000fe2000001144c */
[----:B------:R-:W-:Y:S01]  /*2850*/  ULDC.64 UR4, c[0x0][0x300] ;  /* 0x0000c00000047ab9 */ /* 0x000fe20000000a00 */
[----:B-----5:R-:W-:Y:S01]  /*2860*/  SHF.R.S32.HI R78, RZ, 0x1f, R75 ;  /* 0x0000001fff4e7819 */ /* 0x020fe2000001144b */
[----:B------:R-:W-:-:S04]  /*2870*/  IMAD.WIDE.U32 R12, R76, UR4, RZ ;  /* 0x000000044c0c7c25 */ /* 0x000fc8000f8e00ff */
[----:B------:R-:W-:Y:S02]  /*2880*/  IMAD R11, R77, UR4, RZ ;  /* 0x000000044d0b7c24 */ /* 0x000fe4000f8e02ff */
[----:B------:R-:W-:Y:S02]  /*2890*/  IMAD R36, R89, R26, RZ ;  /* 0x0000001a59247224 */ /* 0x000fe400078e02ff */
[----:B------:R-:W-:Y:S01]  /*28a0*/  IMAD R11, R76, UR5, R11 ;  /* 0x000000054c0b7c24 */ /* 0x000fe2000f8e020b */
[----:B------:R-:W-:Y:S01]  /*28b0*/  ULDC.64 UR4, c[0x0][0x310] ;  /* 0x0000c40000047ab9 */ /* 0x000fe20000000a00 */
[----:B------:R-:W-:Y:S02]  /*28c0*/  IMAD R79, R26, -0x80, R24 ;  /* 0xffffff801a4f7824 */ /* 0x000fe400078e0218 */
[----:B------:R-:W-:Y:S02]  /*28d0*/  IMAD R14, R78, UR4, RZ ;  /* 0x000000044e0e7c24 */ /* 0x000fe4000f8e02ff */
[----:B------:R-:W-:Y:S01]  /*28e0*/  IMAD.IADD R13, R13, 0x1, R11 ;  /* 0x000000010d0d7824 */ /* 0x000fe200078e020b */
[----:B------:R-:W-:Y:S01]  /*28f0*/  VIMNMX R79, R79, 0x80, PT ;  /* 0x000000804f4f7848 */ /* 0x000fe20003fe0100 */
[----:B------:R-:W-:-:S02]  /*2900*/  IMAD R11, R75, UR5, R14 ;  /* 0x000000054b0b7c24 */ /* 0x000fc4000f8e020e */
[----:B------:R-:W-:Y:S01]  /*2910*/  IMAD.WIDE.U32 R12, R75, UR4, R12 ;  /* 0x000000044b0c7c25 */ /* 0x000fe2000f8e000c */
[----:B------:R-:W-:-:S03]  /*2920*/  ULDC.64 UR4, c[0x0][0x308] ;  /* 0x0000c20000047ab9 */ /* 0x000fc60000000a00 */
[----:B------:R-:W-:Y:S02]  /*2930*/  IMAD R15, R7, UR4, RZ ;  /* 0x00000004070f7c24 */ /* 0x000fe4000f8e02ff */
[----:B------:R-:W-:Y:S01]  /*2940*/  IMAD.IADD R13, R13, 0x1, R11 ;  /* 0x000000010d0d7824 */ /* 0x000fe200078e020b */
[----:B------:R-:W-:Y:S01]  /*2950*/  SHF.R.S32.HI R11, RZ, 0x1f, R26 ;  /* 0x0000001fff0b7819 */ /* 0x000fe2000001141a */
[C---:B------:R-:W-:Y:S02]  /*2960*/  IMAD R15, R34.reuse, UR5, R15 ;  /* 0x00000005220f7c24 */ /* 0x040fe4000f8e020f */
[----:B------:R-:W-:Y:S01]  /*2970*/  IMAD.WIDE.U32 R12, R34, UR4, R12 ;  /* 0x00000004220c7c25 */ /* 0x000fe2000f8e000c */
[----:B------:R-:W-:-:S03]  /*2980*/  ULDC.64 UR4, c[0x0][0x2e8] ;  /* 0x0000ba0000047ab9 */ /* 0x000fc60000000a00 */
[----:B------:R-:W-:Y:S01]  /*2990*/  IMAD.IADD R61, R13, 0x1, R15 ;  /* 0x000000010d3d7824 */ /* 0x000fe200078e020f */
[----:B------:R-:W-:Y:S01]  /*29a0*/  LEA R60, P2, R12, UR4, 0x1 ;  /* 0x000000040c3c7c11 */ /* 0x000fe2000f8408ff */
[----:B------:R-:W-:Y:S01]  /*29b0*/  ULDC.U8 UR4, c[0x0][0x410] ;  /* 0x0001040000047ab9 */ /* 0x000fe20000000000 */
[----:B------:R-:W-:Y:S02]  /*29c0*/  IMAD R14, R90, R26, RZ ;  /* 0x0000001a5a0e7224 */ /* 0x000fe400078e02ff */
[----:B------:R-:W-:Y:S01]  /*29d0*/  LEA.HI.X R61, R12, UR5, R61, 0x1, P2 ;  /* 0x000000050c3d7c11 */ /* 0x000fe200090f0c3d */
[C---:B------:R-:W-:Y:S01]  /*29e0*/  IMAD R37, R11.reuse, R5, R36 ;  /* 0x000000050b257224 */ /* 0x040fe200078e0224 */
[----:B------:R-:W-:Y:S01]  /*29f0*/  ISETP.NE.AND P2, PT, RZ, UR4, PT ;  /* 0x00000004ff007c0c */ /* 0x000fe2000bf45270 */
[----:B------:R-:W-:Y:S02]  /*2a00*/  IMAD R31, R11, R6, R14 ;  /* 0x000000060b1f7224 */ /* 0x000fe400078e020e */
[----:B------:R-:W-:-:S04]  /*2a10*/  IMAD.WIDE.U32 R14, R6, R26, RZ ;  /* 0x0000001a060e7225 */ /* 0x000fc800078e00ff */
        /* <DEDUP_REMOVED lines=19> */
[----:B------:R-:W2:Y:S04]  /*2b50*/  LDL R83, [R1+0x20] ;  /* 0x0000200001537983 */ /* 0x000ea80000100800 */
[----:B------:R-:W3:Y:S04]  /*2b60*/  LDL R82, [R1+0x18] ;  /* 0x0000180001527983 */ /* 0x000ee80000100800 */
[----:B------:R-:W4:Y:S04]  /*2b70*/  LDL R80, [R1+0x1c] ;  /* 0x00001c0001507983 */ /* 0x000f280000100800 */
[----:B------:R-:W4:Y:S04]  /*2b80*/  LDL R63, [R1+0x24] ;  /* 0x00002400013f7983 */ /* 0x000f280000100800 */
[----:B------:R-:W4:Y:S01]  /*2b90*/  LDL R62, [R1+0x28] ;  /* 0x00002800013e7983 */ /* 0x000f220000100800 */
[----:B------:R-:W-:Y:S01]  /*2ba0*/  IADD3 R14, P2, R64, R14, RZ ;  /* 0x0000000e400e7210 */ /* 0x000fe20007f5e0ff */
[----:B------:R-:W-:Y:S01]  /*2bb0*/  ULDC.64 UR4, c[0x0][0x3e8] ;  /* 0x0000fa0000047ab9 */ /* 0x000fe20000000a00 */
[----:B------:R-:W-:-:S02]  /*2bc0*/  CS2R R56, SRZ ;  /* 0x0000000000387805 */ /* 0x000fc4000001ff00 */
[----:B------:R-:W-:Y:S01]  /*2bd0*/  CS2R R58, SRZ ;  /* 0x00000000003a7805 */ /* 0x000fe2000001ff00 */
[----:B------:R-:W-:Y:S01]  /*2be0*/  IMAD.X R13, R11, 0x1, R81, P2 ;  /* 0x000000010b0d7824 */ /* 0x000fe200010e0651 */
[----:B------:R-:W-:-:S05]  /*2bf0*/  IADD3 R11, P2, R68, R12, RZ ;  /* 0x0000000c440b7210 */ /* 0x000fca0007f5e0ff */
[----:B------:R-:W-:Y:S01]  /*2c00*/  IMAD.X R36, R31, 0x1, R84, P2 ;  /* 0x000000011f247824 */ /* 0x000fe200010e0654 */
        /* <DEDUP_REMOVED lines=19> */
[----:B------:R0:W5:Y:S04]  /*2d40*/  @!P2 LDG.E.64 R52, desc[UR42][R12.64+0x10] ;  /* 0x0000102a0c34a981 */ /* 0x000168000c1e1b00 */
[----:B------:R0:W5:Y:S01]  /*2d50*/  @!P2 LDG.E.64 R54, desc[UR42][R14.64+0x10] ;  /* 0x0000102a0e36a981 */ /* 0x000162000c1e1b00 */
[----:B---3--:R-:W-:-:S13]  /*2d60*/  ISETP.GE.AND P2, PT, R82, R98, PT ;  /* 0x000000625200720c */ /* 0x008fda0003f46270 */
[----:B------:R0:W5:Y:S04]  /*2d70*/  @!P2 LDG.E.64 R48, desc[UR42][R12.64+0x20] ;  /* 0x0000202a0c30a981 */ /* 0x000168000c1e1b00 */
[----:B------:R0:W5:Y:S01]  /*2d80*/  @!P2 LDG.E.64 R50, desc[UR42][R14.64+0x20] ;  /* 0x0000202a0e32a981 */ /* 0x000162000c1e1b00 */
[----:B----4-:R-:W-:-:S13]  /*2d90*/  ISETP.GE.AND P2, PT, R80, R98, PT ;  /* 0x000000625000720c */ /* 0x010fda0003f46270 */
[----:B------:R0:W5:Y:S04]  /*2da0*/  @!P2 LDG.E.64 R44, desc[UR42][R12.64+0x30] ;  /* 0x0000302a0c2ca981 */ /* 0x000168000c1e1b00 */
[----:B------:R0:W5:Y:S01]  /*2db0*/  @!P2 LDG.E.64 R46, desc[UR42][R14.64+0x30] ;  /* 0x0000302a0e2ea981 */ /* 0x000162000c1e1b00 */
[----:B------:R-:W-:-:S13]  /*2dc0*/  ISETP.GE.AND P2, PT, R63, R98, PT ;  /* 0x000000623f00720c */ /* 0x000fda0003f46270 */
[----:B------:R0:W5:Y:S04]  /*2dd0*/  @!P2 LDG.E.64 R40, desc[UR42][R12.64+0x40] ;  /* 0x0000402a0c28a981 */ /* 0x000168000c1e1b00 */
[----:B------:R0:W5:Y:S01]  /*2de0*/  @!P2 LDG.E.64 R42, desc[UR42][R14.64+0x40] ;  /* 0x0000402a0e2aa981 */ /* 0x000162000c1e1b00 */
[----:B------:R-:W-:-:S13]  /*2df0*/  ISETP.GE.AND P2, PT, R62, R98, PT ;  /* 0x000000623e00720c */ /* 0x000fda0003f46270 */
[----:B------:R0:W5:Y:S04]  /*2e00*/  @!P2 LDG.E.64 R36, desc[UR42][R12.64+0x50] ;  /* 0x0000502a0c24a981 */ /* 0x000168000c1e1b00 */
[----:B------:R0:W5:Y:S02]  /*2e10*/  @!P2 LDG.E.64 R38, desc[UR42][R14.64+0x50] ;  /* 0x0000502a0e26a981 */ /* 0x000164000c1e1b00 */
.L_x_10398:
[----:B------:R-:W-:Y:S05]  /*2e20*/  BSYNC B1 ;  /* 0x0000000000017941 */ /* 0x000fea0003800000 */
.L_x_10397:
[----:B-----5:R-:W-:Y:S01]  /*2e30*/  IMAD.MOV.U32 R11, RZ, RZ, R36 ;  /* 0x000000ffff0b7224 */ /* 0x020fe200078e0024 */
[----:B------:R-:W-:Y:S01]  /*2e40*/  UISETP.NE.AND UP0, UPT, UR40, 0x3, UPT ;  /* 0x000000032800788c */ /* 0x000fe2000bf05270 */
[----:B0-----:R-:W-:Y:S02]  /*2e50*/  IMAD.MOV.U32 R12, RZ, RZ, R37 ;  /* 0x000000ffff0c7224 */ /* 0x001fe400078e0025 */
        /* <DEDUP_REMOVED lines=16> */
[----:B------:R-:W-:Y:S02]  /*2f60*/  PRMT R113, R14, 0x7610, R113 ;  /* 0x000076100e717816 */ /* 0x000fe40000000071 */
[----:B------:R-:W-:Y:S01]  /*2f70*/  PRMT R116, R11, 0x7610, R116 ;  /* 0x000076100b747816 */ /* 0x000fe20000000074 */
[----:B------:R-:W-:Y:S01]  /*2f80*/  IMAD.MOV.U32 R11, RZ, RZ, R56 ;  /* 0x000000ffff0b7224 */ /* 0x000fe200078e0038 */
[----:B------:R-:W-:Y:S01]  /*2f90*/  PRMT R104, R104, 0x5410, R12 ;  /* 0x0000541068687816 */ /* 0x000fe2000000000c */
[----:B------:R-:W-:-:S05]  /*2fa0*/  IMAD.MOV.U32 R12, RZ, RZ, R57 ;  /* 0x000000ffff0c7224 */ /* 0x000fca00078e0039 */
[----:B------:R-:W-:Y:S01]  /*2fb0*/  PRMT R82, R11, 0x5410, R12 ;  /* 0x000054100b527816 */ /* 0x000fe2000000000c */
[----:B------:R-:W-:Y:S02]  /*2fc0*/  IMAD.MOV.U32 R11, RZ, RZ, R38 ;  /* 0x000000ffff0b7224 */ /* 0x000fe400078e0026 */
        /* <DEDUP_REMOVED lines=20> */
[----:B------:R-:W-:-:S05]  /*3110*/  IMAD.MOV.U32 R12, RZ, RZ, R59 ;  /* 0x000000ffff0c7224 */ /* 0x000fca00078e003b */
[----:B------:R-:W-:Y:S01]  /*3120*/  PRMT R83, R11, 0x5410, R12 ;  /* 0x000054100b537816 */ /* 0x000fe2000000000c */
[----:B------:R-:W-:Y:S06]  /*3130*/  @!P2 BRA `(.L_x_10399) ;  /* 0x000000000004a947 */ /* 0x000fec0003800000 */
[----:B------:R-:W-:Y:S01]  /*3140*/  BPT.TRAP 0x1 ;  /* 0x000000040000795c */ /* 0x000fe20000300000 */
.L_x_10399:
[----:B------:R-:W-:Y:S01]  /*3150*/  IMAD R31, R18, 0x8, R2 ;  /* 0x00000008121f7824 */ /* 0x000fe200078e0202 */
[----:B------:R-:W-:Y:S01]  /*3160*/  SHF.L.U32 R80, R137, 0x1f, RZ ;  /* 0x0000001f89507819 */ /* 0x000fe200000006ff */
[----:B------:R-:W-:Y:S03]  /*3170*/  BSSY B1, `(.L_x_10400) ;  /* 0x0000003000017945 */ /* 0x000fe60003800000 */
[----:B------:R-:W0:Y:S02]  /*3180*/  SYNCS.PHASECHK.TRANS64.TRYWAIT P4, [R31+URZ+0x2d890], R80 ;  /* 0x02d890501f0075a7 */ /* 0x000e24000808017f */
[----:B0-----:R-:W-:Y:S05]  /*3190*/  @!P4 BRA `(.L_x_10401) ;  /* 0x0000015c0088c947 */ /* 0x001fea0003800000 */
.L_x_10650:
[----:B------:R-:W-:Y:S05]  /*31a0*/  BSYNC B1 ;  /* 0x0000000000017941 */ /* 0x000fea0003800000 */
.L_x_10400:
[----:B------:R-:W-:-:S03]  /*31b0*/  UMOV UR4, 0xffffffff ;  /* 0xffffffff00047882 */ /* 0x000fc60000000000 */
[----:B------:R-:W-:Y:S05]  /*31c0*/  BRA.DIV UR4, `(.L_x_10402) ;  /* 0x0000015e04907947 */ /* 0x000fea000b800000 */
[----:B------:R-:W1:Y:S04]  /*31d0*/  SHFL.IDX PT, R61, R61, RZ, 0x1e1f ;  /* 0x001e1fff3d3d7589 */ /* 0x000e6800000e0000 */
[----:B------:R-:W2:Y:S02]  /*31e0*/  SHFL.IDX PT, R60, R60, RZ, 0x1e1f ;  /* 0x001e1fff3c3c7589 */ /* 0x000ea400000e0000 */
.L_x_10654:
[----:B------:R-:W-:Y:S05]  /*31f0*/  @P3 BRA `(.L_x_10403) ;  /* 0x0000003800003947 */ /* 0x000fea0003800000 */
[----:B------:R-:W-:Y:S01]  /*3200*/  ISETP.NE.AND P3, PT, R28, RZ, PT ;  /* 0x000000ff1c00720c */ /* 0x000fe20003f65270 */
[----:B------:R-:W-:-:S12]  /*3210*/  BSSY B1, `(.L_x_10404) ;  /* 0x0000036000017945 */ /* 0x000fd80003800000 */
[----:B------:R-:W-:Y:S05]  /*3220*/  @!P3 BRA `(.L_x_10405) ;  /* 0x0000000000d0b947 */ /* 0x000fea0003800000 */
[----:B------:R3:W4:Y:S01]  /*3230*/  LDS.128 R12, [R35+0x15000] ;  /* 0x01500000230c7984 */ /* 0x0007220000000c00 */
[----:B------:R-:W-:Y:S01]  /*3240*/  ISETP.GE.AND P3, PT, R140, R98, PT ;  /* 0x000000628c00720c */ /* 0x000fe20003f66270 */
[----:B------:R-:W-:-:S12]  /*3250*/  BSSY B2, `(.L_x_10406) ;  /* 0x000002e000027945 */ /* 0x000fd80003800000 */
[----:B---3--:R-:W-:Y:S05]  /*3260*/  @P3 BRA `(.L_x_10407) ;  /* 0x0000000000b03947 */ /* 0x008fea0003800000 */
[--C-:B------:R-:W-:Y:S02]  /*3270*/  SHF.R.U64 R11, R56, 0x10, R57.reuse ;  /* 0x00000010380b7819 */ /* 0x100fe40000001239 */
[----:B------:R-:W-:Y:S02]  /*3280*/  SHF.R.U32.HI R56, RZ, 0x10, R57 ;  /* 0x00000010ff387819 */ /* 0x000fe40000011639 */
[--C-:B------:R-:W-:Y:S02]  /*3290*/  SHF.R.U64 R57, R58, 0x10, R59.reuse ;  /* 0x000000103a397819 */ /* 0x100fe4000000123b */
[----:B------:R-:W-:Y:S02]  /*32a0*/  SHF.R.U32.HI R58, RZ, 0x10, R59 ;  /* 0x00000010ff3a7819 */ /* 0x000fe4000001163b */
[----:B------:R-:W-:Y:S02]  /*32b0*/  PRMT R57, R83, 0x5410, R57 ;  /* 0x0000541053397816 */ /* 0x000fe40000000039 */
[----:B------:R-:W-:-:S02]  /*32c0*/  PRMT R11, R82, 0x5410, R11 ;  /* 0x00005410520b7816 */ /* 0x000fc4000000000b */
[----:B------:R-:W-:Y:S01]  /*32d0*/  PRMT R59, R82, 0x5432, R56 ;  /* 0x00005432523b7816 */ /* 0x000fe20000000038 */
[----:B----4-:R-:W-:Y:S01]  /*32e0*/  IMAD.U32 R82, R13, 0x10000, RZ ;  /* 0x000100000d527824 */ /* 0x010fe200078e00ff */
[----:B------:R-:W-:Y:S02]  /*32f0*/  PRMT R56, R83, 0x5432, R58 ;  /* 0x0000543253387816 */ /* 0x000fe4000000003a */
[----:B------:R-:W-:Y:S02]  /*3300*/  LOP3.LUT R108, R13, 0xffff0000, RZ, 0xc0, !PT ;  /* 0xffff00000d6c7812 */ /* 0x000fe400078ec0ff */
[C---:B------:R-:W-:Y:S01]  /*3310*/  LOP3.LUT R83, R57.reuse, 0xffff0000, RZ, 0xc0, !PT ;  /* 0xffff000039537812 */ /* 0x040fe200078ec0ff */
[----:B------:R-:W-:Y:S01]  /*3320*/  IMAD.U32 R57, R57, 0x10000, RZ ;  /* 0x0001000039397824 */ /* 0x000fe200078e00ff */
[C---:B------:R-:W-:Y:S01]  /*3330*/  LOP3.LUT R13, R11.reuse, 0xffff0000, RZ, 0xc0, !PT ;  /* 0xffff00000b0d7812 */ /* 0x040fe200078ec0ff */
[----:B------:R-:W-:Y:S02]  /*3340*/  IMAD.U32 R11, R11, 0x10000, RZ ;  /* 0x000100000b0b7824 */ /* 0x000fe400078e00ff */
[----:B------:R-:W-:-:S02]  /*3350*/  FMUL.FTZ R103, R108, R83 ;  /* 0x000000536c677220 */ /* 0x000fc40000410000 */
[-C--:B------:R-:W-:Y:S02]  /*3360*/  FMUL.FTZ R108, R108, R13.reuse ;  /* 0x0000000d6c6c7220 */ /* 0x080fe40000410000 */
[C---:B------:R-:W-:Y:S01]  /*3370*/  FFMA.FTZ R58, R82.reuse, R13, -R103 ;  /* 0x0000000d523a7223 */ /* 0x040fe20000010867 */
[C---:B------:R-:W-:Y:S02]  /*3380*/  IMAD.U32 R103, R59.reuse, 0x10000, RZ ;  /* 0x000100003b677824 */ /* 0x040fe400078e00ff */
[----:B------:R-:W-:Y:S01]  /*3390*/  FFMA.FTZ R13, R82, R83, R108 ;  /* 0x00000053520d7223 */ /* 0x000fe2000001006c */
[----:B------:R-:W-:Y:S01]  /*33a0*/  LOP3.LUT R82, R14, 0xffff0000, RZ, 0xc0, !PT ;  /* 0xffff00000e527812 */ /* 0x000fe200078ec0ff */
[----:B------:R-:W-:Y:S01]  /*33b0*/  IMAD.U32 R83, R56, 0x10000, RZ ;  /* 0x0001000038537824 */ /* 0x000fe200078e00ff */
[----:B------:R-:W-:Y:S01]  /*33c0*/  LOP3.LUT R59, R59, 0xffff0000, RZ, 0xc0, !PT ;  /* 0xffff00003b3b7812 */ /* 0x000fe200078ec0ff */
[----:B------:R-:W-:Y:S01]  /*33d0*/  IMAD.U32 R14, R14, 0x10000, RZ ;  /* 0x000100000e0e7824 */ /* 0x000fe200078e00ff */
[----:B------:R-:W-:Y:S01]  /*33e0*/  F2FP.BF16.F32.PACK_AB R13, R13, R58 ;  /* 0x0000003a0d0d723e */ /* 0x000fe200000010ff */
        /* <DEDUP_REMOVED lines=12> */
[----:B------:R-:W-:-:S03]  /*34b0*/  IMAD.U32 R12, R12, 0x10000, RZ ;  /* 0x000100000c0c7824 */ /* 0x000fc600078e00ff */
[----:B------:R-:W-:Y:S01]  /*34c0*/  F2FP.BF16.F32.PACK_AB R15, R14, R15 ;  /* 0x0000000f0e0f723e */ /* 0x000fe200000010ff */
[C---:B------:R-:W-:Y:S01]  /*34d0*/  FMUL.FTZ R59, R56.reuse, R57 ;  /* 0x00000039383b7220 */ /* 0x040fe20000410000 */
[----:B------:R-:W-:Y:S01]  /*34e0*/  FMUL.FTZ R56, R56, R11 ;  /* 0x0000000b38387220 */ /* 0x000fe20000410000 */
[----:B------:R-:W-:Y:S02]  /*34f0*/  F2FP.BF16.F32.PACK_AB R14, R82, R105 ;  /* 0x00000069520e723e */ /* 0x000fe400000010ff */
[C---:B------:R-:W-:Y:S01]  /*3500*/  FFMA.FTZ R59, R12.reuse, R11, -R59 ;  /* 0x0000000b0c3b7223 */ /* 0x040fe2000001083b */
[----:B------:R-:W-:-:S05]  /*3510*/  FFMA.FTZ R56, R12, R57, R56 ;  /* 0x000000390c387223 */ /* 0x000fca0000010038 */
[----:B------:R-:W-:-:S07]  /*3520*/  F2FP.BF16.F32.PACK_AB R12, R56, R59 ;  /* 0x0000003b380c723e */ /* 0x000fce00000010ff */
.L_x_10407:
[----:B------:R-:W-:Y:S05]  /*3530*/  BSYNC B2 ;  /* 0x0000000000027941 */ /* 0x000fea0003800000 */
.L_x_10406:
[----:B--2---:R-:W-:-:S04]  /*3540*/  LEA R56, P3, R16, R60, 0x1 ;  /* 0x0000003c10387211 */ /* 0x004fc800078608ff */
[----:B-1----:R-:W-:-:S05]  /*3550*/  LEA.HI.X R57, R16, R61, R17, 0x1, P3 ;  /* 0x0000003d10397211 */ /* 0x002fca00018f0c11 */
[----:B----4-:R3:W-:Y:S04]  /*3560*/  ST.E.128 desc[UR42][R56.64], R12 ;  /* 0x0000000c38007985 */ /* 0x0107e8000c101d2a */
.L_x_10405:
[----:B------:R-:W-:Y:S05]  /*3570*/  BSYNC B1 ;  /* 0x0000000000017941 */ /* 0x000fea0003800000 */
.L_x_10404:
[----:B------:R-:W-:Y:S01]  /*3580*/  ISETP.NE.AND P3, PT, R29, RZ, PT ;  /* 0x000000ff1d00720c */ /* 0x000fe20003f65270 */
[----:B------:R-:W-:-:S12]  /*3590*/  BSSY B1, `(.L_x_10408) ;  /* 0x0000039000017945 */ /* 0x000fd80003800000 */
[----:B------:R-:W-:Y:S05]  /*35a0*/  @!P3 BRA `(.L_x_10409) ;  /* 0x0000000000dcb947 */ /* 0x000fea0003800000 */
[----:B------:R-:W4:Y:S01]  /*35b0*/  LDL R11, [R1+0x20] ;  /* 0x00002000010b7983 */ /* 0x000f220000100800 */
[----:B------:R-:W-:Y:S03]  /*35c0*/  BSSY B2, `(.L_x_10410) ;  /* 0x0000030000027945 */ /* 0x000fe60003800000 */
[----:B---3--:R3:W0:Y:S01]  /*35d0*/  LDS.128 R12, [R32+0x15000] ;  /* 0x01500000200c7984 */ /* 0x0086220000000c00 */
[----:B----4-:R-:W-:-:S13]  /*35e0*/  ISETP.GE.AND P3, PT, R11, R98, PT ;  /* 0x000000620b00720c */ /* 0x010fda0003f66270 */
[----:B0--3--:R-:W-:Y:S05]  /*35f0*/  @P3 BRA `(.L_x_10411) ;  /* 0x0000000000b03947 */ /* 0x009fea0003800000 */
[--C-:B------:R-:W-:Y:S01]  /*3600*/  SHF.R.U64 R11, R52, 0x10, R53.reuse ;  /* 0x00000010340b7819 */ /* 0x100fe20000001235 */
[C---:B------:R-:W-:Y:S01]  /*3610*/  IMAD.U32 R56, R13.reuse, 0x10000, RZ ;  /* 0x000100000d387824 */ /* 0x040fe200078e00ff */
[----:B------:R-:W-:Y:S02]  /*3620*/  SHF.R.U32.HI R52, RZ, 0x10, R53 ;  /* 0x00000010ff347819 */ /* 0x000fe40000011635 */
[----:B------:R-:W-:Y:S02]  /*3630*/  SHF.R.U64 R53, R54, 0x10, R55 ;  /* 0x0000001036357819 */ /* 0x000fe40000001237 */
[----:B------:R-:W-:Y:S02]  /*3640*/  PRMT R11, R116, 0x5410, R11 ;  /* 0x00005410740b7816 */ /* 0x000fe4000000000b */
[----:B------:R-:W-:Y:S02]  /*3650*/  PRMT R53, R118, 0x5410, R53 ;  /* 0x0000541076357816 */ /* 0x000fe40000000035 */
[----:B------:R-:W-:-:S02]  /*3660*/  LOP3.LUT R58, R13, 0xffff0000, RZ, 0xc0, !PT ;  /* 0xffff00000d3a7812 */ /* 0x000fc400078ec0ff */
[C---:B------:R-:W-:Y:S01]  /*3670*/  LOP3.LUT R57, R53.reuse, 0xffff0000, RZ, 0xc0, !PT ;  /* 0xffff000035397812 */ /* 0x040fe200078ec0ff */
[----:B------:R-:W-:Y:S01]  /*3680*/  IMAD.U32 R53, R53, 0x10000, RZ ;  /* 0x0001000035357824 */ /* 0x000fe200078e00ff */
[C---:B------:R-:W-:Y:S01]  /*3690*/  LOP3.LUT R13, R11.reuse, 0xffff0000, RZ, 0xc0, !PT ;  /* 0xffff00000b0d7812 */ /* 0x040fe200078ec0ff */
[----:B------:R-:W-:Y:S01]  /*36a0*/  IMAD.U32 R11, R11, 0x10000, RZ ;  /* 0x000100000b0b7824 */ /* 0x000fe200078e00ff */
[----:B------:R-:W-:Y:S01]  /*36b0*/  SHF.R.U32.HI R54, RZ, 0x10, R55 ;  /* 0x00000010ff367819 */ /* 0x000fe20000011637 */
[----:B------:R-:W-:Y:S01]  /*36c0*/  FMUL.FTZ R59, R58, R57 ;  /* 0x000000393a3b7220 */ /* 0x000fe20000410000 */
[----:B------:R-:W-:Y:S01]  /*36d0*/  PRMT R55, R104, 0x5432, R52 ;  /* 0x0000543268377816 */ /* 0x000fe20000000034 */
[-C--:B------:R-:W-:Y:S01]  /*36e0*/  FMUL.FTZ R58, R58, R13.reuse ;  /* 0x0000000d3a3a7220 */ /* 0x080fe20000410000 */
[----:B------:R-:W-:Y:S01]  /*36f0*/  PRMT R52, R107, 0x5432, R54 ;  /* 0x000054326b347816 */ /* 0x000fe20000000036 */
[C---:B------:R-:W-:Y:S02]  /*3700*/  FFMA.FTZ R54, R56.reuse, R13, -R59 ;  /* 0x0000000d38367223 */ /* 0x040fe4000001083b */
[----:B------:R-:W-:Y:S01]  /*3710*/  FFMA.FTZ R13, R56, R57, R58 ;  /* 0x00000039380d7223 */ /* 0x000fe2000001003a */
[----:B------:R-:W-:Y:S01]  /*3720*/  LOP3.LUT R56, R14, 0xffff0000, RZ, 0xc0, !PT ;  /* 0xffff00000e387812 */ /* 0x000fe200078ec0ff */
[----:B------:R-:W-:-:S02]  /*3730*/  IMAD.U32 R57, R52, 0x10000, RZ ;  /* 0x0001000034397824 */ /* 0x000fc400078e00ff */
[C---:B------:R-:W-:Y:S01]  /*3740*/  IMAD.U32 R59, R55.reuse, 0x10000, RZ ;  /* 0x00010000373b7824 */ /* 0x040fe200078e00ff */
[----:B------:R-:W-:Y:S01]  /*3750*/  LOP3.LUT R55, R55, 0xffff0000, RZ, 0xc0, !PT ;  /* 0xffff000037377812 */ /* 0x000fe200078ec0ff */
[----:B------:R-:W-:Y:S01]  /*3760*/  FMUL.FTZ R83, R56, R57 ;  /* 0x0000003938537220 */ /* 0x000fe20000410000 */
[----:B------:R-:W-:Y:S02]  /*3770*/  IMAD.U32 R14, R14, 0x10000, RZ ;  /* 0x000100000e0e7824 */ /* 0x000fe400078e00ff */
[-C--:B------:R-:W-:Y:S01]  /*3780*/  FMUL.FTZ R56, R56, R59.reuse ;  /* 0x0000003b38387220 */ /* 0x080fe20000410000 */
[----:B------:R-:W-:Y:S01]  /*3790*/  F2FP.BF16.F32.PACK_AB R13, R13, R54 ;  /* 0x000000360d0d723e */ /* 0x000fe200000010ff */
[C---:B------:R-:W-:Y:S02]  /*37a0*/  FFMA.FTZ R83, R14.reuse, R59, -R83 ;  /* 0x0000003b0e537223 */ /* 0x040fe40000010853 */
        /* <DEDUP_REMOVED lines=17> */
.L_x_10411:
[----:B------:R-:W-:Y:S05]  /*38c0*/  BSYNC B2 ;  /* 0x0000000000027941 */ /* 0x000fea0003800000 */
.L_x_10410:
[----:B------:R-:W-:Y:S02]  /*38d0*/  IMAD.SHL.U32 R11, R148, 0x8, RZ ;  /* 0x00000008940b7824 */ /* 0x000fe400078e00ff */
[----:B--2---:R-:W-:Y:S02]  /*38e0*/  IMAD.MOV.U32 R52, RZ, RZ, R60 ;  /* 0x000000ffff347224 */ /* 0x004fe400078e003c */
[----:B-1----:R-:W-:Y:S02]  /*38f0*/  IMAD.MOV.U32 R53, RZ, RZ, R61 ;  /* 0x000000ffff357224 */ /* 0x002fe400078e003d */
[----:B------:R-:W-:-:S05]  /*3900*/  IMAD.WIDE R52, R11, 0x2, R52 ;  /* 0x000000020b347825 */ /* 0x000fca00078e0234 */
[----:B------:R4:W-:Y:S02]  /*3910*/  ST.E.128 desc[UR42][R52.64], R12 ;  /* 0x0000000c34007985 */ /* 0x0009e4000c101d2a */
.L_x_10409:
[----:B------:R-:W-:Y:S05]  /*3920*/  BSYNC B1 ;  /* 0x0000000000017941 */ /* 0x000fea0003800000 */
.L_x_10408:
[----:B------:R-:W-:Y:S01]  /*3930*/  ISETP.NE.AND P3, PT, R30, RZ, PT ;  /* 0x000000ff1e00720c */ /* 0x000fe20003f65270 */
[----:B------:R-:W-:-:S12]  /*3940*/  BSSY B1, `(.L_x_10412) ;  /* 0x0000039000017945 */ /* 0x000fd80003800000 */
[----:B------:R-:W-:Y:S05]  /*3950*/  @!P3 BRA `(.L_x_10413) ;  /* 0x0000000000dcb947 */ /* 0x000fea0003800000 */
[----:B------:R-:W5:Y:S01]  /*3960*/  LDL R11, [R1+0x18] ;  /* 0x00001800010b7983 */ /* 0x000f620000100800 */
[----:B------:R-:W-:Y:S03]  /*3970*/  BSSY B2, `(.L_x_10414) ;  /* 0x0000030000027945 */ /* 0x000fe60003800000 */
[----:B---34-:R3:W4:Y:S01]  /*3980*/  LDS.128 R12, [R35+0x17000] ;  /* 0x01700000230c7984 */ /* 0x0187220000000c00 */
[----:B-----5:R-:W-:-:S13]  /*3990*/  ISETP.GE.AND P3, PT, R11, R98, PT ;  /* 0x000000620b00720c */ /* 0x020fda0003f66270 */
[----:B---34-:R-:W-:Y:S05]  /*39a0*/  @P3 BRA `(.L_x_10415) ;  /* 0x0000000000b03947 */ /* 0x018fea0003800000 */
[----:B------:R-:W-:Y:S02]  /*39b0*/  SHF.R.U64 R50, R50, 0x10, R51 ;  /* 0x0000001032327819 */ /* 0x000fe40000001233 */
[----:B------:R-:W-:Y:S01]  /*39c0*/  SHF.R.U64 R11, R48, 0x10, R49 ;  /* 0x00000010300b7819 */ /* 0x000fe20000001231 */
[C---:B------:R-:W-:Y:S01]  /*39d0*/  IMAD.U32 R48, R13.reuse, 0x10000, RZ ;  /* 0x000100000d307824 */ /* 0x040fe200078e00ff */
[----:B------:R-:W-:Y:S02]  /*39e0*/  PRMT R50, R106, 0x5432, R50 ;  /* 0x000054326a327816 */ /* 0x000fe40000000032 */
[----:B------:R-:W-:Y:S02]  /*39f0*/  PRMT R11, R62, 0x5432, R11 ;  /* 0x000054323e0b7816 */ /* 0x000fe4000000000b */
[----:B------:R-:W-:Y:S02]  /*3a00*/  LOP3.LUT R54, R13, 0xffff0000, RZ, 0xc0, !PT ;  /* 0xffff00000d367812 */ /* 0x000fe400078ec0ff */
[C---:B------:R-:W-:Y:S01]  /*3a10*/  LOP3.LUT R53, R50.reuse, 0xffff0000, RZ, 0xc0, !PT ;  /* 0xffff000032357812 */ /* 0x040fe200078ec0ff */
[----:B------:R-:W-:Y:S01]  /*3a20*/  IMAD.U32 R50, R50, 0x10000, RZ ;  /* 0x0001000032327824 */ /* 0x000fe200078e00ff */
[----:B------:R-:W-:-:S02]  /*3a30*/  SHF.R.U32.HI R52, RZ, 0x10, R49 ;  /* 0x00000010ff347819 */ /* 0x000fc40000011631 */
[C---:B------:R-:W-:Y:S01]  /*3a40*/  LOP3.LUT R49, R11.reuse, 0xffff0000, RZ, 0xc0, !PT ;  /* 0xffff00000b317812 */ /* 0x040fe200078ec0ff */
[C---:B------:R-:W-:Y:S01]  /*3a50*/  FMUL.FTZ R13, R54.reuse, R53 ;  /* 0x00000035360d7220 */ /* 0x040fe20000410000 */
[----:B------:R-:W-:Y:S01]  /*3a60*/  SHF.R.U32.HI R51, RZ, 0x10, R51 ;  /* 0x00000010ff337819 */ /* 0x000fe20000011633 */
[----:B------:R-:W-:Y:S02]  /*3a70*/  IMAD.U32 R11, R11, 0x10000, RZ ;  /* 0x000100000b0b7824 */ /* 0x000fe400078e00ff */
[-C--:B------:R-:W-:Y:S01]  /*3a80*/  FMUL.FTZ R54, R54, R49.reuse ;  /* 0x0000003136367220 */ /* 0x080fe20000410000 */
[C---:B------:R-:W-:Y:S01]  /*3a90*/  FFMA.FTZ R49, R48.reuse, R49, -R13 ;  /* 0x0000003130317223 */ /* 0x040fe2000001080d */
[----:B------:R-:W-:Y:S02]  /*3aa0*/  PRMT R51, R117, 0x5410, R51 ;  /* 0x0000541075337816 */ /* 0x000fe40000000033 */
[----:B------:R-:W-:Y:S01]  /*3ab0*/  PRMT R13, R63, 0x5432, R52 ;  /* 0x000054323f0d7816 */ /* 0x000fe20000000034 */
[----:B------:R-:W-:Y:S01]  /*3ac0*/  FFMA.FTZ R48, R48, R53, R54 ;  /* 0x0000003530307223 */ /* 0x000fe20000010036 */
        /* <DEDUP_REMOVED lines=8> */
[C---:B------:R-:W-:Y:S02]  /*3b50*/  IMAD.U32 R54, R15.reuse, 0x10000, RZ ;  /* 0x000100000f367824 */ /* 0x040fe400078e00ff */
        /* <DEDUP_REMOVED lines=9> */
[CC--:B------:R-:W-:Y:S01]  /*3bf0*/  FMUL.FTZ R51, R13.reuse, R50.reuse ;  /* 0x000000320d337220 */ /* 0x0c0fe20000410000 */
[----:B------:R-:W-:Y:S01]  /*3c00*/  FMUL.FTZ R13, R13, R11 ;  /* 0x0000000b0d0d7220 */ /* 0x000fe20000410000 */
[----:B------:R-:W-:Y:S02]  /*3c10*/  F2FP.BF16.F32.PACK_AB R15, R14, R15 ;  /* 0x0000000f0e0f723e */ /* 0x000fe400000010ff */
[C---:B------:R-:W-:Y:S01]  /*3c20*/  FFMA.FTZ R11, R12.reuse, R11, -R51 ;  /* 0x0000000b0c0b7223 */ /* 0x040fe20000010833 */
[----:B------:R-:W-:Y:S01]  /*3c30*/  FFMA.FTZ R12, R12, R50, R13 ;  /* 0x000000320c0c7223 */ /* 0x000fe2000001000d */
[----:B------:R-:W-:Y:S02]  /*3c40*/  F2FP.BF16.F32.PACK_AB R13, R48, R49 ;  /* 0x00000031300d723e */ /* 0x000fe400000010ff */
[----:B------:R-:W-:Y:S02]  /*3c50*/  F2FP.BF16.F32.PACK_AB R14, R52, R57 ;  /* 0x00000039340e723e */ /* 0x000fe400000010ff */
[----:B------:R-:W-:-:S07]  /*3c60*/  F2FP.BF16.F32.PACK_AB R12, R12, R11 ;  /* 0x0000000b0c0c723e */ /* 0x000fce00000010ff */
.L_x_10415:
[----:B------:R-:W-:Y:S05]  /*3c70*/  BSYNC B2 ;  /* 0x0000000000027941 */ /* 0x000fea0003800000 */
.L_x_10414:
[----:B------:R-:W-:Y:S02]  /*3c80*/  IMAD.SHL.U32 R11, R149, 0x8, RZ ;  /* 0x00000008950b7824 */ /* 0x000fe400078e00ff */
[----:B--2---:R-:W-:Y:S02]  /*3c90*/  IMAD.MOV.U32 R48, RZ, RZ, R60 ;  /* 0x000000ffff307224 */ /* 0x004fe400078e003c */
[----:B-1----:R-:W-:Y:S02]  /*3ca0*/  IMAD.MOV.U32 R49, RZ, RZ, R61 ;  /* 0x000000ffff317224 */ /* 0x002fe400078e003d */
[----:B------:R-:W-:-:S05]  /*3cb0*/  IMAD.WIDE R48, R11, 0x2, R48 ;  /* 0x000000020b307825 */ /* 0x000fca00078e0230 */
[----:B------:R1:W-:Y:S02]  /*3cc0*/  ST.E.128 desc[UR42][R48.64], R12 ;  /* 0x0000000c30007985 */ /* 0x0003e4000c101d2a */
.L_x_10413:
[----:B------:R-:W-:Y:S05]  /*3cd0*/  BSYNC B1 ;  /* 0x0000000000017941 */ /* 0x000fea0003800000 */
.L_x_10412:
[----:B------:R-:W-:Y:S01]  /*3ce0*/  LOP3.LUT P3, RZ, R21, 0x8, RZ, 0xc0, !PT ;  /* 0x0000000815ff7812 */ /* 0x000fe2000786c0ff */
[----:B------:R-:W-:-:S12]  /*3cf0*/  BSSY B1, `(.L_x_10416) ;  /* 0x0000038000017945 */ /* 0x000fd80003800000 */
[----:B------:R-:W-:Y:S05]  /*3d00*/  @!P3 BRA `(.L_x_10417) ;  /* 0x0000000000d8b947 */ /* 0x000fea0003800000 */
[----:B------:R-:W5:Y:S01]  /*3d10*/  LDL R11, [R1+0x1c] ;  /* 0x00001c00010b7983 */ /* 0x000f620000100800 */
[C---:B-12---:R-:W-:Y:S01]  /*3d20*/  LEA R48, P3, R22.reuse, R60, 0x1 ;  /* 0x0000003c16307211 */ /* 0x046fe200078608ff */
[----:B------:R-:W-:Y:S02]  /*3d30*/  BSSY B2, `(.L_x_10418) ;  /* 0x0000032000027945 */ /* 0x000fe40003800000 */
[----:B---34-:R1:W2:Y:S01]  /*3d40*/  LDS.128 R12, [R32+0x17000] ;  /* 0x01700000200c7984 */ /* 0x0182a20000000c00 */
[----:B------:R-:W-:Y:S02]  /*3d50*/  LEA.HI.X R49, R22, R61, R153, 0x1, P3 ;  /* 0x0000003d16317211 */ /* 0x000fe400018f0c99 */
[----:B-----5:R-:W-:-:S13]  /*3d60*/  ISETP.GE.AND P3, PT, R11, R98, PT ;  /* 0x000000620b00720c */ /* 0x020fda0003f66270 */
[----:B-12---:R-:W-:Y:S05]  /*3d70*/  @P3 BRA `(.L_x_10419) ;  /* 0x0000000000b43947 */ /* 0x006fea0003800000 */
[----:B------:R-:W-:Y:S02]  /*3d80*/  SHF.R.U64 R11, R46, 0x10, R47 ;  /* 0x000000102e0b7819 */ /* 0x000fe4000000122f */
[----:B------:R-:W-:Y:S02]  /*3d90*/  SHF.R.U64 R51, R44, 0x10, R45 ;  /* 0x000000102c337819 */ /* 0x000fe4000000122d */
[----:B------:R-:W-:Y:S02]  /*3da0*/  PRMT R114, R114, 0x5410, R11 ;  /* 0x0000541072727816 */ /* 0x000fe4000000000b */
[----:B------:R-:W-:Y:S02]  /*3db0*/  PRMT R112, R112, 0x5410, R51 ;  /* 0x0000541070707816 */ /* 0x000fe40000000033 */
[----:B------:R-:W-:Y:S02]  /*3dc0*/  SHF.R.U32.HI R44, RZ, 0x10, R47 ;  /* 0x00000010ff2c7819 */ /* 0x000fe4000001162f */
[----:B------:R-:W-:-:S02]  /*3dd0*/  SHF.R.U32.HI R50, RZ, 0x10, R45 ;  /* 0x00000010ff327819 */ /* 0x000fc4000001162d */
[----:B------:R-:W-:Y:S02]  /*3de0*/  LOP3.LUT R11, R13, 0xffff0000, RZ, 0xc0, !PT ;  /* 0xffff00000d0b7812 */ /* 0x000fe400078ec0ff */
[C---:B------:R-:W-:Y:S01]  /*3df0*/  LOP3.LUT R46, R114.reuse, 0xffff0000, RZ, 0xc0, !PT ;  /* 0xffff0000722e7812 */ /* 0x040fe200078ec0ff */
[----:B------:R-:W-:Y:S01]  /*3e00*/  IMAD.U32 R114, R114, 0x10000, RZ ;  /* 0x0001000072727824 */ /* 0x000fe200078e00ff */
[C---:B------:R-:W-:Y:S01]  /*3e10*/  LOP3.LUT R45, R112.reuse, 0xffff0000, RZ, 0xc0, !PT ;  /* 0xffff0000702d7812 */ /* 0x040fe200078ec0ff */
[----:B------:R-:W-:Y:S01]  /*3e20*/  IMAD.U32 R112, R112, 0x10000, RZ ;  /* 0x0001000070707824 */ /* 0x000fe200078e00ff */
[----:B------:R-:W-:Y:S01]  /*3e30*/  PRMT R115, R115, 0x5410, R44 ;  /* 0x0000541073737816 */ /* 0x000fe2000000002c */
[----:B------:R-:W-:Y:S02]  /*3e40*/  IMAD.U32 R44, R13, 0x10000, RZ ;  /* 0x000100000d2c7824 */ /* 0x000fe400078e00ff */
[C---:B------:R-:W-:Y:S01]  /*3e50*/  FMUL.FTZ R13, R11.reuse, R46 ;  /* 0x0000002e0b0d7220 */ /* 0x040fe20000410000 */
[----:B------:R-:W-:Y:S01]  /*3e60*/  FMUL.FTZ R47, R11, R45 ;  /* 0x0000002d0b2f7220 */ /* 0x000fe20000410000 */
[----:B------:R-:W-:-:S02]  /*3e70*/  PRMT R113, R113, 0x5410, R50 ;  /* 0x0000541071717816 */ /* 0x000fc40000000032 */
[C---:B------:R-:W-:Y:S01]  /*3e80*/  FFMA.FTZ R11, R44.reuse, R45, -R13 ;  /* 0x0000002d2c0b7223 */ /* 0x040fe2000001080d */
[----:B------:R-:W-:Y:S01]  /*3e90*/  FFMA.FTZ R44, R44, R46, R47 ;  /* 0x0000002e2c2c7223 */ /* 0x000fe2000001002f */
[C---:B------:R-:W-:Y:S01]  /*3ea0*/  LOP3.LUT R13, R14.reuse, 0xffff0000, RZ, 0xc0, !PT ;  /* 0xffff00000e0d7812 */ /* 0x040fe200078ec0ff */
[C---:B------:R-:W-:Y:S01]  /*3eb0*/  IMAD.U32 R46, R115.reuse, 0x10000, RZ ;  /* 0x00010000732e7824 */ /* 0x040fe200078e00ff */
[----:B------:R-:W-:Y:S01]  /*3ec0*/  LOP3.LUT R115, R115, 0xffff0000, RZ, 0xc0, !PT ;  /* 0xffff000073737812 */ /* 0x000fe200078ec0ff */
[C---:B------:R-:W-:Y:S01]  /*3ed0*/  IMAD.U32 R45, R113.reuse, 0x10000, RZ ;  /* 0x00010000712d7824 */ /* 0x040fe200078e00ff */
[----:B------:R-:W-:Y:S01]  /*3ee0*/  LOP3.LUT R113, R113, 0xffff0000, RZ, 0xc0, !PT ;  /* 0xffff000071717812 */ /* 0x000fe200078ec0ff */
[----:B------:R-:W-:Y:S02]  /*3ef0*/  IMAD.U32 R14, R14, 0x10000, RZ ;  /* 0x000100000e0e7824 */ /* 0x000fe400078e00ff */
[C---:B------:R-:W-:Y:S01]  /*3f00*/  FMUL.FTZ R47, R13.reuse, R46 ;  /* 0x0000002e0d2f7220 */ /* 0x040fe20000410000 */
[----:B------:R-:W-:Y:S01]  /*3f10*/  FMUL.FTZ R51, R13, R45 ;  /* 0x0000002d0d337220 */ /* 0x000fe20000410000 */
[----:B------:R-:W-:-:S02]  /*3f20*/  F2FP.BF16.F32.PACK_AB R11, R44, R11 ;  /* 0x0000000b2c0b723e */ /* 0x000fc400000010ff */
[----:B------:R-:W-:Y:S01]  /*3f30*/  FFMA.FTZ R13, R14, R45, -R47 ;  /* 0x0000002d0e0d7223 */ /* 0x000fe2000001082f */
[----:B------:R-:W-:Y:S01]  /*3f40*/  LOP3.LUT R47, R12, 0xffff0000, RZ, 0xc0, !PT ;  /* 0xffff00000c2f7812 */ /* 0x000fe200078ec0ff */
[----:B------:R-:W-:Y:S01]  /*3f50*/  FFMA.FTZ R14, R14, R46, R51 ;  /* 0x0000002e0e0e7223 */ /* 0x000fe20000010033 */
[C---:B------:R-:W-:Y:S01]  /*3f60*/  LOP3.LUT R45, R15.reuse, 0xffff0000, RZ, 0xc0, !PT ;  /* 0xffff00000f2d7812 */ /* 0x040fe200078ec0ff */
[----:B------:R-:W-:Y:S02]  /*3f70*/  IMAD.U32 R46, R15, 0x10000, RZ ;  /* 0x000100000f2e7824 */ /* 0x000fe400078e00ff */
[----:B------:R-:W-:Y:S02]  /*3f80*/  IMAD.U32 R15, R12, 0x10000, RZ ;  /* 0x000100000c0f7824 */ /* 0x000fe400078e00ff */
[----:B------:R-:W-:Y:S01]  /*3f90*/  FMUL.FTZ R12, R47, R114 ;  /* 0x000000722f0c7220 */ /* 0x000fe20000410000 */
[C---:B------:R-:W-:Y:S01]  /*3fa0*/  FMUL.FTZ R51, R45.reuse, R115 ;  /* 0x000000732d337220 */ /* 0x040fe20000410000 */
[-C--:B------:R-:W-:Y:S01]  /*3fb0*/  FMUL.FTZ R50, R45, R113.reuse ;  /* 0x000000712d327220 */ /* 0x080fe20000410000 */
[-C--:B------:R-:W-:Y:S01]  /*3fc0*/  FMUL.FTZ R47, R47, R112.reuse ;  /* 0x000000702f2f7220 */ /* 0x080fe20000410000 */
[C---:B------:R-:W-:Y:S01]  /*3fd0*/  FFMA.FTZ R12, R15.reuse, R112, -R12 ;  /* 0x000000700f0c7223 */ /* 0x040fe2000001080c */
[C---:B------:R-:W-:Y:S01]  /*3fe0*/  FFMA.FTZ R51, R46.reuse, R113, -R51 ;  /* 0x000000712e337223 */ /* 0x040fe20000010833 */
[----:B------:R-:W-:Y:S01]  /*3ff0*/  FFMA.FTZ R50, R46, R115, R50 ;  /* 0x000000732e327223 */ /* 0x000fe20000010032 */
[----:B------:R-:W-:Y:S01]  /*4000*/  FFMA.FTZ R47, R15, R114, R47 ;  /* 0x000000720f2f7223 */ /* 0x000fe2000001002f */
[----:B------:R-:W-:Y:S01]  /*4010*/  F2FP.BF16.F32.PACK_AB R14, R14, R13 ;  /* 0x0000000d0e0e723e */ /* 0x000fe200000010ff */
[----:B------:R-:W-:-:S02]  /*4020*/  IMAD.MOV.U32 R13, RZ, RZ, R11 ;  /* 0x000000ffff0d7224 */ /* 0x000fc400078e000b */
[----:B------:R-:W-:Y:S02]  /*4030*/  F2FP.BF16.F32.PACK_AB R15, R50, R51 ;  /* 0x00000033320f723e */ /* 0x000fe400000010ff */
[----:B------:R-:W-:-:S07]  /*4040*/  F2FP.BF16.F32.PACK_AB R12, R47, R12 ;  /* 0x0000000c2f0c723e */ /* 0x000fce00000010ff */
.L_x_10419:
[----:B------:R-:W-:Y:S05]  /*4050*/  BSYNC B2 ;  /* 0x0000000000027941 */ /* 0x000fea0003800000 */
.L_x_10418:
[----:B------:R1:W-:Y:S02]  /*4060*/  ST.E.128 desc[UR42][R48.64], R12 ;  /* 0x0000000c30007985 */ /* 0x0003e4000c101d2a */
.L_x_10417:
[----:B------:R-:W-:Y:S05]  /*4070*/  BSYNC B1 ;  /* 0x0000000000017941 */ /* 0x000fea0003800000 */
.L_x_10416:
[----:B------:R-:W-:Y:S01]  /*4080*/  LOP3.LUT P3, RZ, R21, 0x10, RZ, 0xc0, !PT ;  /* 0x0000001015ff7812 */ /* 0x000fe2000786c0ff */
[----:B------:R-:W-:-:S12]  /*4090*/  BSSY B1, `(.L_x_10420) ;  /* 0x0000037000017945 */ /* 0x000fd80003800000 */
[----:B------:R-:W-:Y:S05]  /*40a0*/  @!P3 BRA `(.L_x_10421) ;  /* 0x0000000000d4b947 */ /* 0x000fea0003800000 */
[----:B------:R-:W5:Y:S01]  /*40b0*/  LDL R11, [R1+0x24] ;  /* 0x00002400010b7983 */ /* 0x000f620000100800 */
[C---:B--2---:R-:W-:Y:S01]  /*40c0*/  LEA R44, P3, R19.reuse, R60, 0x1 ;  /* 0x0000003c132c7211 */ /* 0x044fe200078608ff */
[----:B------:R-:W-:Y:S02]  /*40d0*/  BSSY B2, `(.L_x_10422) ;  /* 0x0000031000027945 */ /* 0x000fe40003800000 */
[----:B-1-34-:R1:W2:Y:S01]  /*40e0*/  LDS.128 R12, [R35+0x19000] ;  /* 0x01900000230c7984 */ /* 0x01a2a20000000c00 */
[----:B------:R-:W-:Y:S02]  /*40f0*/  LEA.HI.X R45, R19, R61, R152, 0x1, P3 ;  /* 0x0000003d132d7211 */ /* 0x000fe400018f0c98 */
[----:B-----5:R-:W-:-:S13]  /*4100*/  ISETP.GE.AND P3, PT, R11, R98, PT ;  /* 0x000000620b00720c */ /* 0x020fda0003f66270 */
[----:B-12---:R-:W-:Y:S05]  /*4110*/  @P3 BRA `(.L_x_10423) ;  /* 0x0000000000b03947 */ /* 0x006fea0003800000 */
[----:B------:R-:W-:Y:S02]  /*4120*/  SHF.R.U64 R47, R42, 0x10, R43 ;  /* 0x000000102a2f7819 */ /* 0x000fe4000000122b */
[----:B------:R-:W-:Y:S01]  /*4130*/  SHF.R.U64 R48, R40, 0x10, R41 ;  /* 0x0000001028307819 */ /* 0x000fe20000001229 */
        /* <DEDUP_REMOVED lines=10> */
[C---:B------:R-:W-:Y:S01]  /*41e0*/  LOP3.LUT R48, R110.reuse, 0xffff0000, RZ, 0xc0, !PT ;  /* 0xffff00006e307812 */ /* 0x040fe200078ec0ff */
        /* <DEDUP_REMOVED lines=20> */
[----:B------:R-:W-:Y:S01]  /*4330*/  FMUL.FTZ R48, R11, R109 ;  /* 0x0000006d0b307220 */ /* 0x000fe20000410000 */
[CC--:B------:R-:W-:Y:S01]  /*4340*/  FMUL.FTZ R40, R42.reuse, R110.reuse ;  /* 0x0000006e2a287220 */ /* 0x0c0fe20000410000 */
        /* <DEDUP_REMOVED lines=9> */
.L_x_10423:
[----:B------:R-:W-:Y:S05]  /*43e0*/  BSYNC B2 ;  /* 0x0000000000027941 */ /* 0x000fea0003800000 */
.L_x_10422:
[----:B------:R1:W-:Y:S02]  /*43f0*/  ST.E.128 desc[UR42][R44.64], R12 ;  /* 0x0000000c2c007985 */ /* 0x0003e4000c101d2a */
.L_x_10421:
[----:B------:R-:W-:Y:S05]  /*4400*/  BSYNC B1 ;  /* 0x0000000000017941 */ /* 0x000fea0003800000 */
.L_x_10420:
[----:B------:R-:W-:-:S13]  /*4410*/  LOP3.LUT P3, RZ, R21, 0x20, RZ, 0xc0, !PT ;  /* 0x0000002015ff7812 */ /* 0x000fda000786c0ff */
        /* <DEDUP_REMOVED lines=8> */
[--C-:B------:R-:W-:Y:S01]  /*44a0*/  SHF.R.U64 R43, R36, 0x10, R37.reuse ;  /* 0x00000010242b7819 */ /* 0x100fe20000001225 */
[----:B------:R-:W-:Y:S01]  /*44b0*/  IMAD.U32 R36, R14, 0x10000, RZ ;  /* 0x000100000e247824 */ /* 0x000fe200078e00ff */
[----:B------:R-:W-:Y:S02]  /*44c0*/  SHF.R.U32.HI R42, RZ, 0x10, R37 ;  /* 0x00000010ff2a7819 */ /* 0x000fe40000011625 */
[----:B------:R-:W-:Y:S02]  /*44d0*/  SHF.R.U64 R37, R38, 0x10, R39 ;  /* 0x0000001026257819 */ /* 0x000fe40000001227 */
[----:B------:R-:W-:Y:S02]  /*44e0*/  PRMT R62, R62, 0x5410, R43 ;  /* 0x000054103e3e7816 */ /* 0x000fe4000000002b */
[----:B------:R-:W-:Y:S02]  /*44f0*/  PRMT R104, R104, 0x5410, R37 ;  /* 0x0000541068687816 */ /* 0x000fe40000000025 */
[----:B------:R-:W-:-:S02]  /*4500*/  SHF.R.U32.HI R39, RZ, 0x10, R39 ;  /* 0x00000010ff277819 */ /* 0x000fc40000011627 */
[----:B------:R-:W-:Y:S02]  /*4510*/  PRMT R63, R63, 0x5410, R42 ;  /* 0x000054103f3f7816 */ /* 0x000fe4000000002a */
[----:B------:R-:W-:Y:S02]  /*4520*/  LOP3.LUT R37, R13, 0xffff0000, RZ, 0xc0, !PT ;  /* 0xffff00000d257812 */ /* 0x000fe400078ec0ff */
[C---:B------:R-:W-:Y:S01]  /*4530*/  LOP3.LUT R44, R104.reuse, 0xffff0000, RZ, 0xc0, !PT ;  /* 0xffff0000682c7812 */ /* 0x040fe200078ec0ff */
[----:B------:R-:W-:Y:S01]  /*4540*/  IMAD.U32 R104, R104, 0x10000, RZ ;  /* 0x0001000068687824 */ /* 0x000fe200078e00ff */
[C---:B------:R-:W-:Y:S01]  /*4550*/  LOP3.LUT R42, R62.reuse, 0xffff0000, RZ, 0xc0, !PT ;  /* 0xffff00003e2a7812 */ /* 0x040fe200078ec0ff */
[----:B------:R-:W-:Y:S01]  /*4560*/  IMAD.U32 R62, R62, 0x10000, RZ ;  /* 0x000100003e3e7824 */ /* 0x000fe200078e00ff */
        /* <DEDUP_REMOVED lines=11> */
[----:B------:R-:W-:Y:S01]  /*4620*/  FFMA.FTZ R37, R15, R44, R37 ;  /* 0x0000002c0f257223 */ /* 0x000fe20000010025 */
[----:B------:R-:W-:Y:S01]  /*4630*/  FMUL.FTZ R15, R38, R39 ;  /* 0x00000027260f7220 */ /* 0x000fe20000410000 */
[----:B------:R-:W-:Y:S01]  /*4640*/  LOP3.LUT R106, R106, 0xffff0000, RZ, 0xc0, !PT ;  /* 0xffff00006a6a7812 */ /* 0x000fe200078ec0ff */
[----:B------:R-:W-:Y:S02]  /*4650*/  IMAD.U32 R13, R12, 0x10000, RZ ;  /* 0x000100000c0d7824 */ /* 0x000fe400078e00ff */
[-C--:B------:R-:W-:Y:S01]  /*4660*/  FMUL.FTZ R45, R38, R43.reuse ;  /* 0x0000002b262d7220 */ /* 0x080fe20000410000 */
[----:B------:R-:W-:Y:S01]  /*4670*/  LOP3.LUT R12, R12, 0xffff0000, RZ, 0xc0, !PT ;  /* 0xffff00000c0c7812 */ /* 0x000fe200078ec0ff */
[C---:B------:R-:W-:Y:S01]  /*4680*/  FFMA.FTZ R38, R36.reuse, R43, R15 ;  /* 0x0000002b24267223 */ /* 0x040fe2000001000f */
[C---:B------:R-:W-:Y:S01]  /*4690*/  FMUL.FTZ R15, R11.reuse, R106 ;  /* 0x0000006a0b0f7220 */ /* 0x040fe20000410000 */
[----:B------:R-:W-:Y:S01]  /*46a0*/  FFMA.FTZ R45, R36, R39, -R45 ;  /* 0x00000027242d7223 */ /* 0x000fe2000001082d */
        /* <DEDUP_REMOVED lines=11> */
.L_x_10425:
[----:B------:R-:W-:Y:S05]  /*4760*/  BSYNC B1 ;  /* 0x0000000000017941 */ /* 0x000fea0003800000 */
.L_x_10424:
[----:B------:R1:W-:Y:S01]  /*4770*/  ST.E.128 desc[UR42][R40.64], R12 ;  /* 0x0000000c28007985 */ /* 0x0003e2000c101d2a */
[----:B------:R-:W-:Y:S05]  /*4780*/  BRA `(.L_x_10403) ;  /* 0x00000020009c7947 */ /* 0x000fea0003800000 */
.L_x_10396:
        /* <DEDUP_REMOVED lines=21> */
[----:B------:R-:W-:Y:S02]  /*48e0*/  IADD3 R11, P2, R70, R12, RZ ;  /* 0x0000000c460b7210 */ /* 0x000fe40007f5e0ff */
[----:B------:R-:W-:-:S03]  /*48f0*/  CS2R R56, SRZ ;  /* 0x0000000000387805 */ /* 0x000fc6000001ff00 */
        /* <DEDUP_REMOVED lines=23> */
.L_x_10427:
[----:B------:R-:W-:Y:S05]  /*4a70*/  BSYNC B1 ;  /* 0x0000000000017941 */ /* 0x000fea0003800000 */
.L_x_10426:
[----:B-----5:R-:W-:Y:S01]  /*4a80*/  IMAD.MOV.U32 R11, RZ, RZ, R38 ;  /* 0x000000ffff0b7224 */ /* 0x020fe200078e0026 */
[----:B------:R-:W-:Y:S01]  /*4a90*/  UISETP.NE.AND UP0, UPT, UR40, 0x3, UPT ;  /* 0x000000032800788c */ /* 0x000fe2000bf05270 */
[----:B0-----:R-:W-:Y:S02]  /*4aa0*/  IMAD.MOV.U32 R12, RZ, RZ, R39 ;  /* 0x000000ffff0c7224 */ /* 0x001fe400078e0027 */
[----:B------:R-:W-:Y:S02]  /*4ab0*/  IMAD.MOV.U32 R13, RZ, RZ, R36 ;  /* 0x000000ffff0d7224 */ /* 0x000fe400078e0024 */
[----:B------:R-:W-:Y:S01]  /*4ac0*/  IMAD.MOV.U32 R14, RZ, RZ, R43 ;  /* 0x000000ffff0e7224 */ /* 0x000fe200078e002b */
[----:B------:R-:W-:Y:S01]  /*4ad0*/  PRMT R110, R11, 0x5410, R12 ;  /* 0x000054100b6e7816 */ /* 0x000fe2000000000c */
[----:B------:R-:W-:Y:S01]  /*4ae0*/  IMAD.MOV.U32 R11, RZ, RZ, R37 ;  /* 0x000000ffff0b7224 */ /* 0x000fe200078e0025 */
[----:B------:R-:W-:Y:S01]  /*4af0*/  PLOP3.LUT P2, PT, PT, PT, UP0, 0x80, 0x0 ;  /* 0x000000000000781c */ /* 0x000fe20003f4f008 */
[----:B------:R-:W-:-:S03]  /*4b00*/  IMAD.MOV.U32 R12, RZ, RZ, R42 ;  /* 0x000000ffff0c7224 */ /* 0x000fc600078e002a */
[----:B------:R-:W-:Y:S01]  /*4b10*/  PRMT R111, R13, 0x5410, R11 ;  /* 0x000054100d6f7816 */ /* 0x000fe2000000000b */
[----:B------:R-:W-:Y:S01]  /*4b20*/  IMAD.MOV.U32 R11, RZ, RZ, R40 ;  /* 0x000000ffff0b7224 */ /* 0x000fe200078e0028 */
[----:B------:R-:W-:Y:S01]  /*4b30*/  PRMT R116, R14, 0x5410, R12 ;  /* 0x000054100e747816 */ /* 0x000fe2000000000c */
[----:B------:R-:W-:-:S05]  /*4b40*/  IMAD.MOV.U32 R12, RZ, RZ, R41 ;  /* 0x000000ffff0c7224 */ /* 0x000fca00078e0029 */
[----:B------:R-:W-:Y:S01]  /*4b50*/  PRMT R117, R12, 0x5410, R11 ;  /* 0x000054100c757816 */ /* 0x000fe2000000000b */
[----:B------:R-:W-:Y:S02]  /*4b60*/  IMAD.MOV.U32 R11, RZ, RZ, R46 ;  /* 0x000000ffff0b7224 */ /* 0x000fe400078e002e */
        /* <DEDUP_REMOVED lines=23> */
[----:B------:R-:W-:Y:S06]  /*4ce0*/  @!P2 BRA `(.L_x_10428) ;  /* 0x000000000004a947 */ /* 0x000fec0003800000 */
[----:B------:R-:W-:Y:S01]  /*4cf0*/  BPT.TRAP 0x1 ;  /* 0x000000040000795c */ /* 0x000fe20000300000 */
.L_x_10428:
[----:B------:R-:W-:Y:S01]  /*4d00*/  IMAD R31, R18, 0x8, R2 ;  /* 0x00000008121f7824 */ /* 0x000fe200078e0202 */
[----:B------:R-:W-:Y:S01]  /*4d10*/  SHF.L.U32 R80, R137, 0x1f, RZ ;  /* 0x0000001f89507819 */ /* 0x000fe200000006ff */
[----:B------:R-:W-:Y:S03]  /*4d20*/  BSSY B1, `(.L_x_10429) ;  /* 0x0000003000017945 */ /* 0x000fe60003800000 */
[----:B------:R-:W0:Y:S02]  /*4d30*/  SYNCS.PHASECHK.TRANS64.TRYWAIT P4, [R31+URZ+0x2d890], R80 ;  /* 0x02d890501f0075a7 */ /* 0x000e24000808017f */
[----:B0-----:R-:W-:Y:S05]  /*4d40*/  @!P4 BRA `(.L_x_10430) ;  /* 0x0000014000fcc947 */ /* 0x001fea0003800000 */
.L_x_10655:
[----:B------:R-:W-:Y:S05]  /*4d50*/  BSYNC B1 ;  /* 0x0000000000017941 */ /* 0x000fea0003800000 */
.L_x_10429:
[----:B------:R-:W-:-:S03]  /*4d60*/  UMOV UR4, 0xffffffff ;  /* 0xffffffff00047882 */ /* 0x000fc60000000000 */
[----:B------:R-:W-:Y:S05]  /*4d70*/  BRA.DIV UR4, `(.L_x_10431) ;  /* 0x0000014604047947 */ /* 0x000fea000b800000 */
[----:B------:R1:W2:Y:S04]  /*4d80*/  SHFL.IDX PT, R83, R61, RZ, 0x1e1f ;  /* 0x001e1fff3d537589 */ /* 0x0002a800000e0000 */
[----:B------:R1:W3:Y:S02]  /*4d90*/  SHFL.IDX PT, R82, R60, RZ, 0x1e1f ;  /* 0x001e1fff3c527589 */ /* 0x0002e400000e0000 */
.L_x_10659:
[----:B------:R-:W-:Y:S05]  /*4da0*/  @P3 BRA `(.L_x_10403) ;  /* 0x0000001c00143947 */ /* 0x000fea0003800000 */
[----:B------:R-:W4:Y:S01]  /*4db0*/  LDC R11, c[0x0][0x2f4] ;  /* 0x0000bd00ff0b7b82 */ /* 0x000f220000000800 */
[----:B------:R-:W-:Y:S01]  /*4dc0*/  ISETP.NE.AND P3, PT, R28, RZ, PT ;  /* 0x000000ff1c00720c */ /* 0x000fe20003f65270 */
[----:B------:R-:W-:Y:S01]  /*4dd0*/  BSSY B1, `(.L_x_10432) ;  /* 0x000007d000017945 */ /* 0x000fe20003800000 */
[----:B----4-:R-:W-:-:S11]  /*4de0*/  IMAD.IADD R103, R11, 0x1, -R99 ;  /* 0x000000010b677824 */ /* 0x010fd600078e0a63 */
[----:B------:R-:W-:Y:S05]  /*4df0*/  @!P3 BRA `(.L_x_10433) ;  /* 0x0000000400e8b947 */ /* 0x000fea0003800000 */
[----:B------:R-:W-:Y:S01]  /*4e00*/  SEL R12, R99, R103, !P0 ;  /* 0x00000067630c7207 */ /* 0x000fe20004000000 */
[----:B------:R-:W-:Y:S01]  /*4e10*/  BSSY B2, `(.L_x_10434) ;  /* 0x0000072000027945 */ /* 0x000fe20003800000 */
[----:B------:R-:W-:Y:S02]  /*4e20*/  ISETP.GE.AND P3, PT, R16, R98, PT ;  /* 0x000000621000720c */ /* 0x000fe40003f66270 */
[----:B------:R-:W-:-:S04]  /*4e30*/  SHF.R.S32.HI R13, RZ, 0x1f, R12 ;  /* 0x0000001fff0d7819 */ /* 0x000fc8000001140c */
[----:B------:R-:W-:-:S04]  /*4e40*/  LEA.HI R13, R13, R12, RZ, 0x4 ;  /* 0x0000000c0d0d7211 */ /* 0x000fc800078f20ff */
[----:B------:R-:W-:-:S04]  /*4e50*/  SHF.R.S32.HI R13, RZ, 0x4, R13 ;  /* 0x00000004ff0d7819 */ /* 0x000fc8000001140d */
[----:B------:R-:W-:-:S04]  /*4e60*/  LEA.HI.SX32 R104, R73, R13, 0x1d ;  /* 0x0000000d49687211 */ /* 0x000fc800078feaff */
[----:B------:R-:W-:-:S04]  /*4e70*/  SHF.R.S32.HI R12, RZ, 0x1f, R104 ;  /* 0x0000001fff0c7819 */ /* 0x000fc80000011468 */
[----:B------:R-:W-:Y:S01]  /*4e80*/  LEA.HI R12, R12, R104, RZ, 0x2 ;  /* 0x000000680c0c7211 */ /* 0x000fe200078f10ff */
[----:B------:R-:W-:-:S04]  /*4e90*/  IMAD.SHL.U32 R104, R104, 0x8, RZ ;  /* 0x0000000868687824 */ /* 0x000fc800078e00ff */
[----:B------:R-:W-:Y:S01]  /*4ea0*/  IMAD.SHL.U32 R12, R12, 0x400, RZ ;  /* 0x000004000c0c7824 */ /* 0x000fe200078e00ff */
[----:B------:R-:W-:-:S04]  /*4eb0*/  LOP3.LUT R13, R143, 0x18, R104, 0xf8, !PT ;  /* 0x000000188f0d7812 */ /* 0x000fc800078ef868 */
[----:B------:R-:W-:Y:S02]  /*4ec0*/  LOP3.LUT R13, R13, R144, RZ, 0x3c, !PT ;  /* 0x000000900d0d7212 */ /* 0x000fe400078e3cff */
[----:B------:R-:W-:-:S04]  /*4ed0*/  LOP3.LUT R12, R12, 0x7ffff000, RZ, 0xc0, !PT ;  /* 0x7ffff0000c0c7812 */ /* 0x000fc800078ec0ff */
[----:B------:R-:W-:-:S05]  /*4ee0*/  IADD3 R12, R13, R12, R145 ;  /* 0x0000000c0d0c7210 */ /* 0x000fca0007ffe091 */
[C---:B-1----:R-:W-:Y:S02]  /*4ef0*/  IMAD R60, R18.reuse, 0x3000, R12 ;  /* 0x00003000123c7824 */ /* 0x042fe400078e020c */
[----:B------:R-:W-:Y:S02]  /*4f00*/  IMAD R12, R18, 0x3000, R96 ;  /* 0x00003000120c7824 */ /* 0x000fe400078e0260 */
[--C-:B------:R-:W-:Y:S02]  /*4f10*/  IMAD R60, R60, 0x2, R2.reuse ;  /* 0x000000023c3c7824 */ /* 0x100fe400078e0202 */
[----:B------:R-:W-:-:S04]  /*4f20*/  IMAD R12, R12, 0x2, R2 ;  /* 0x000000020c0c7824 */ /* 0x000fc800078e0202 */
[----:B------:R-:W1:Y:S04]  /*4f30*/  LDS.128 R60, [R60+0x15400] ;  /* 0x015400003c3c7984 */ /* 0x000e680000000c00 */
[----:B------:R-:W4:Y:S01]  /*4f40*/  LDS.128 R12, [R12+0x15400] ;  /* 0x015400000c0c7984 */ /* 0x000f220000000c00 */
[----:B------:R-:W-:Y:S05]  /*4f50*/  @P3 BRA `(.L_x_10435) ;  /* 0x0000000400743947 */ /* 0x000fea0003800000 */
[--C-:B------:R-:W-:Y:S02]  /*4f60*/  SHF.R.U64 R44, R44, 0x10, R45.reuse ;  /* 0x000000102c2c7819 */ /* 0x100fe4000000122d */
[----:B------:R-:W-:Y:S02]  /*4f70*/  SHF.R.U32.HI R105, RZ, 0x10, R45 ;  /* 0x00000010ff697819 */ /* 0x000fe4000001162d */
[C---:B------:R-:W-:Y:S02]  /*4f80*/  PRMT R44, R106.reuse, 0x5432, R44 ;  /* 0x000054326a2c7816 */ /* 0x040fe4000000002c */
[----:B------:R-:W-:Y:S02]  /*4f90*/  PRMT R105, R106, 0x5410, R105 ;  /* 0x000054106a697816 */ /* 0x000fe40000000069 */
[----:B------:R-:W-:Y:S02]  /*4fa0*/  SHF.R.U32.HI R106, RZ, 0x10, R57 ;  /* 0x00000010ff6a7819 */ /* 0x000fe40000011639 */
[----:B------:R-:W-:-:S02]  /*4fb0*/  SHF.R.U64 R45, R46, 0x10, R47 ;  /* 0x000000102e2d7819 */ /* 0x000fc4000000122f */
[----:B------:R-:W-:Y:S02]  /*4fc0*/  SHF.R.U32.HI R46, RZ, 0x10, R47 ;  /* 0x00000010ff2e7819 */ /* 0x000fe4000001162f */
[----:B------:R-:W-:Y:S02]  /*4fd0*/  SHF.R.U64 R47, R56, 0x10, R57 ;  /* 0x00000010382f7819 */ /* 0x000fe40000001239 */
[--C-:B------:R-:W-:Y:S02]  /*4fe0*/  SHF.R.U64 R56, R58, 0x10, R59.reuse ;  /* 0x000000103a387819 */ /* 0x100fe4000000123b */
[----:B------:R-:W-:Y:S01]  /*4ff0*/  SHF.R.U32.HI R57, RZ, 0x10, R59 ;  /* 0x00000010ff397819 */ /* 0x000fe2000001163b */
[----:B------:R-:W-:Y:S01]  /*5000*/  IMAD.U32 R59, R105, 0x10000, RZ ;  /* 0x00010000693b7824 */ /* 0x000fe200078e00ff */
[C---:B------:R-:W-:Y:S02]  /*5010*/  PRMT R106, R109.reuse, 0x5432, R106 ;  /* 0x000054326d6a7816 */ /* 0x040fe4000000006a */
[----:B------:R-:W-:Y:S01]  /*5020*/  PRMT R47, R109, 0x5410, R47 ;  /* 0x000054106d2f7816 */ /* 0x000fe2000000002f */
[----:B-1----:R-:W-:Y:S01]  /*5030*/  IMAD.U32 R109, R61, 0x10000, RZ ;  /* 0x000100003d6d7824 */ /* 0x002fe200078e00ff */
[----:B------:R-:W-:-:S02]  /*5040*/  PRMT R56, R108, 0x5432, R56 ;  /* 0x000054326c387816 */ /* 0x000fc40000000038 */
[----:B------:R-:W-:Y:S01]  /*5050*/  PRMT R57, R108, 0x5410, R57 ;  /* 0x000054106c397816 */ /* 0x000fe20000000039 */
[C---:B------:R-:W-:Y:S01]  /*5060*/  IMAD.U32 R108, R106.reuse, 0x10000, RZ ;  /* 0x000100006a6c7824 */ /* 0x040fe200078e00ff */
[C---:B------:R-:W-:Y:S02]  /*5070*/  PRMT R45, R107.reuse, 0x5410, R45 ;  /* 0x000054106b2d7816 */ /* 0x040fe4000000002d */
[----:B------:R-:W-:Y:S01]  /*5080*/  PRMT R46, R107, 0x5432, R46 ;  /* 0x000054326b2e7816 */ /* 0x000fe2000000002e */
[----:B----4-:R-:W-:Y:S02]  /*5090*/  IMAD.U32 R107, R13, 0x10000, RZ ;  /* 0x000100000d6b7824 */ /* 0x010fe400078e00ff */
[----:B------:R-:W-:Y:S01]  /*50a0*/  FMUL.FTZ R58, R109, R108 ;  /* 0x0000006c6d3a7220 */ /* 0x000fe20000410000 */
[----:B------:R-:W-:Y:S02]  /*50b0*/  LOP3.LUT R106, R106, 0xffff0000, RZ, 0xc0, !PT ;  /* 0xffff00006a6a7812 */ /* 0x000fe400078ec0ff */
[----:B------:R-:W-:Y:S01]  /*50c0*/  LOP3.LUT R61, R61, 0xffff0000, RZ, 0xc0, !PT ;  /* 0xffff00003d3d7812 */ /* 0x000fe200078ec0ff */
[-C--:B------:R-:W-:Y:S01]  /*50d0*/  FFMA.FTZ R58, R107, R59.reuse, -R58 ;  /* 0x0000003b6b3a7223 */ /* 0x080fe2000001083a */
[----:B------:R-:W-:Y:S01]  /*50e0*/  FMUL.FTZ R59, R109, R59 ;  /* 0x0000003b6d3b7220 */ /* 0x000fe20000410000 */
[----:B------:R-:W-:-:S03]  /*50f0*/  LOP3.LUT R105, R105, 0xffff0000, RZ, 0xc0, !PT ;  /* 0xffff000069697812 */ /* 0x000fc600078ec0ff */
        /* <DEDUP_REMOVED lines=12> */
[----:B------:R-:W-:-:S02]  /*51c0*/  IMAD.U32 R105, R46, 0x10000, RZ ;  /* 0x000100002e697824 */ /* 0x000fc400078e00ff */
[----:B------:R-:W-:Y:S01]  /*51d0*/  FMUL.FTZ R109, R108, R107 ;  /* 0x0000006b6c6d7220 */ /* 0x000fe20000410000 */
[----:B------:R-:W-:Y:S02]  /*51e0*/  LOP3.LUT R46, R46, 0xffff0000, RZ, 0xc0, !PT ;  /* 0xffff00002e2e7812 */ /* 0x000fe400078ec0ff */
[----:B------:R-:W-:Y:S01]  /*51f0*/  F2FP.BF16.F32.PACK_AB R13, R13, R58 ;  /* 0x0000003a0d0d723e */ /* 0x000fe200000010ff */
[-C--:B------:R-:W-:Y:S01]  /*5200*/  FFMA.FTZ R109, R106, R105.reuse, -R109 ;  /* 0x000000696a6d7223 */ /* 0x080fe2000001086d */
[----:B------:R-:W-:Y:S01]  /*5210*/  FMUL.FTZ R105, R108, R105 ;  /* 0x000000696c697220 */ /* 0x000fe20000410000 */
[----:B------:R-:W-:Y:S01]  /*5220*/  F2FP.BF16.F32.PACK_AB R61, R61, R59 ;  /* 0x0000003b3d3d723e */ /* 0x000fe200000010ff */
[----:B------:R-:W-:Y:S02]  /*5230*/  IMAD.U32 R58, R60, 0x10000, RZ ;  /* 0x000100003c3a7824 */ /* 0x000fe400078e00ff */
[----:B------:R-:W-:Y:S01]  /*5240*/  FFMA.FTZ R106, R106, R107, R105 ;  /* 0x0000006b6a6a7223 */ /* 0x000fe20000010069 */
[----:B------:R-:W-:Y:S01]  /*5250*/  FMUL.FTZ R105, R63, R57 ;  /* 0x000000393f697220 */ /* 0x000fe20000410000 */
[C---:B------:R-:W-:Y:S01]  /*5260*/  IMAD.U32 R59, R44.reuse, 0x10000, RZ ;  /* 0x000100002c3b7824 */ /* 0x040fe200078e00ff */
[----:B------:R-:W-:-:S02]  /*5270*/  LOP3.LUT R44, R44, 0xffff0000, RZ, 0xc0, !PT ;  /* 0xffff00002c2c7812 */ /* 0x000fc400078ec0ff */
[-C--:B------:R-:W-:Y:S01]  /*5280*/  FFMA.FTZ R105, R15, R46.reuse, -R105 ;  /* 0x0000002e0f697223 */ /* 0x080fe20000010869 */
[----:B------:R-:W-:-:S04]  /*5290*/  FMUL.FTZ R46, R63, R46 ;  /* 0x0000002e3f2e7220 */ /* 0x000fc80000410000 */
[----:B------:R-:W-:Y:S01]  /*52a0*/  FFMA.FTZ R46, R15, R57, R46 ;  /* 0x000000390f2e7223 */ /* 0x000fe2000001002e */
[C---:B------:R-:W-:Y:S01]  /*52b0*/  IMAD.U32 R57, R47.reuse, 0x10000, RZ ;  /* 0x000100002f397824 */ /* 0x040fe200078e00ff */
[----:B------:R-:W-:Y:S01]  /*52c0*/  LOP3.LUT R47, R47, 0xffff0000, RZ, 0xc0, !PT ;  /* 0xffff00002f2f7812 */ /* 0x000fe200078ec0ff */
[----:B------:R-:W-:Y:S01]  /*52d0*/  IMAD.U32 R15, R12, 0x10000, RZ ;  /* 0x000100000c0f7824 */ /* 0x000fe200078e00ff */
[----:B------:R-:W-:Y:S01]  /*52e0*/  F2FP.BF16.F32.PACK_AB R105, R105, R109 ;  /* 0x0000006d6969723e */ /* 0x000fe200000010ff */
[C---:B------:R-:W-:Y:S01]  /*52f0*/  FMUL.FTZ R63, R58.reuse, R57 ;  /* 0x000000393a3f7220 */ /* 0x040fe20000410000 */
[-C--:B------:R-:W-:Y:S01]  /*5300*/  FMUL.FTZ R58, R58, R59.reuse ;  /* 0x0000003b3a3a7220 */ /* 0x080fe20000410000 */
[----:B------:R-:W-:Y:S02]  /*5310*/  F2FP.BF16.F32.PACK_AB R46, R46, R106 ;  /* 0x0000006a2e2e723e */ /* 0x000fe400000010ff */
[C---:B------:R-:W-:Y:S01]  /*5320*/  FFMA.FTZ R63, R15.reuse, R59, -R63 ;  /* 0x0000003b0f3f7223 */ /* 0x040fe2000001083f */
[----:B------:R-:W-:Y:S01]  /*5330*/  FFMA.FTZ R58, R15, R57, R58 ;  /* 0x000000390f3a7223 */ /* 0x000fe2000001003a */
[----:B------:R-:W-:Y:S01]  /*5340*/  LOP3.LUT R15, R60, 0xffff0000, RZ, 0xc0, !PT ;  /* 0xffff00003c0f7812 */ /* 0x000fe200078ec0ff */
[----:B------:R-:W-:Y:S01]  /*5350*/  IMAD.U32 R60, R62, 0x10000, RZ ;  /* 0x000100003e3c7824 */ /* 0x000fe200078e00ff */
[----:B------:R-:W-:-:S03]  /*5360*/  LOP3.LUT R57, R12, 0xffff0000, RZ, 0xc0, !PT ;  /* 0xffff00000c397812 */ /* 0x000fc600078ec0ff */
[C---:B------:R-:W-:Y:S01]  /*5370*/  FMUL.FTZ R12, R15.reuse, R47 ;  /* 0x0000002f0f0c7220 */ /* 0x040fe20000410000 */
[----:B------:R-:W-:-:S03]  /*5380*/  FMUL.FTZ R15, R15, R44 ;  /* 0x0000002c0f0f7220 */ /* 0x000fc60000410000 */
[C---:B------:R-:W-:Y:S01]  /*5390*/  FFMA.FTZ R12, R57.reuse, R44, -R12 ;  /* 0x0000002c390c7223 */ /* 0x040fe2000001080c */
[----:B------:R-:W-:Y:S01]  /*53a0*/  FFMA.FTZ R15, R57, R47, R15 ;  /* 0x0000002f390f7223 */ /* 0x000fe2000001000f */
[C---:B------:R-:W-:Y:S01]  /*53b0*/  IMAD.U32 R47, R56.reuse, 0x10000, RZ ;  /* 0x00010000382f7824 */ /* 0x040fe200078e00ff */
[----:B------:R-:W-:Y:S01]  /*53c0*/  LOP3.LUT R56, R56, 0xffff0000, RZ, 0xc0, !PT ;  /* 0xffff000038387812 */ /* 0x000fe200078ec0ff */
[C---:B------:R-:W-:Y:S01]  /*53d0*/  IMAD.U32 R57, R45.reuse, 0x10000, RZ ;  /* 0x000100002d397824 */ /* 0x040fe200078e00ff */
[----:B------:R-:W-:Y:S01]  /*53e0*/  LOP3.LUT R45, R45, 0xffff0000, RZ, 0xc0, !PT ;  /* 0xffff00002d2d7812 */ /* 0x000fe200078ec0ff */
[----:B------:R-:W-:Y:S01]  /*53f0*/  FMUL.FTZ R59, R60, R47 ;  /* 0x0000002f3c3b7220 */ /* 0x000fe20000410000 */
[----:B------:R-:W-:Y:S02]  /*5400*/  IMAD.U32 R44, R14, 0x10000, RZ ;  /* 0x000100000e2c7824 */ /* 0x000fe400078e00ff */
[-C--:B------:R-:W-:Y:S01]  /*5410*/  FMUL.FTZ R60, R60, R57.reuse ;  /* 0x000000393c3c7220 */ /* 0x080fe20000410000 */
[----:B------:R-:W-:Y:S01]  /*5420*/  LOP3.LUT R14, R14, 0xffff0000, RZ, 0xc0, !PT ;  /* 0xffff00000e0e7812 */ /* 0x000fe200078ec0ff */
[----:B------:R-:W-:-:S02]  /*5430*/  FFMA.FTZ R59, R44, R57, -R59 ;  /* 0x000000392c3b7223 */ /* 0x000fc4000001083b */
[----:B------:R-:W-:Y:S01]  /*5440*/  FFMA.FTZ R60, R44, R47, R60 ;  /* 0x0000002f2c3c7223 */ /* 0x000fe2000001003c */
[----:B------:R-:W-:Y:S02]  /*5450*/  LOP3.LUT R44, R62, 0xffff0000, RZ, 0xc0, !PT ;  /* 0xffff00003e2c7812 */ /* 0x000fe400078ec0ff */
[----:B------:R-:W-:Y:S02]  /*5460*/  F2FP.BF16.F32.PACK_AB R15, R15, R58 ;  /* 0x0000003a0f0f723e */ /* 0x000fe400000010ff */
[----:B------:R-:W-:Y:S01]  /*5470*/  F2FP.BF16.F32.PACK_AB R12, R12, R63 ;  /* 0x0000003f0c0c723e */ /* 0x000fe200000010ff */
[CC--:B------:R-:W-:Y:S01]  /*5480*/  FMUL.FTZ R47, R44.reuse, R56.reuse ;  /* 0x000000382c2f7220 */ /* 0x0c0fe20000410000 */
[-C--:B------:R-:W-:Y:S01]  /*5490*/  FMUL.FTZ R44, R44, R45.reuse ;  /* 0x0000002d2c2c7220 */ /* 0x080fe20000410000 */
[----:B------:R-:W-:Y:S02]  /*54a0*/  IMAD.MOV.U32 R63, RZ, RZ, R46 ;  /* 0x000000ffff3f7224 */ /* 0x000fe400078e002e */
[C---:B------:R-:W-:Y:S01]  /*54b0*/  FFMA.FTZ R47, R14.reuse, R45, -R47 ;  /* 0x0000002d0e2f7223 */ /* 0x040fe2000001082f */
[----:B------:R-:W-:-:S04]  /*54c0*/  FFMA.FTZ R44, R14, R56, R44 ;  /* 0x000000380e2c7223 */ /* 0x000fc8000001002c */
[----:B------:R-:W-:Y:S02]  /*54d0*/  F2FP.BF16.F32.PACK_AB R47, R47, R59 ;  /* 0x0000003b2f2f723e */ /* 0x000fe400000010ff */
[----:B------:R-:W-:Y:S01]  /*54e0*/  F2FP.BF16.F32.PACK_AB R44, R44, R60 ;  /* 0x0000003c2c2c723e */ /* 0x000fe200000010ff */
[----:B------:R-:W-:Y:S02]  /*54f0*/  IMAD.MOV.U32 R60, RZ, RZ, R15 ;  /* 0x000000ffff3c7224 */ /* 0x000fe400078e000f */
[----:B------:R-:W-:Y:S02]  /*5500*/  IMAD.MOV.U32 R14, RZ, RZ, R47 ;  /* 0x000000ffff0e7224 */ /* 0x000fe400078e002f */
[----:B------:R-:W-:Y:S02]  /*5510*/  IMAD.MOV.U32 R15, RZ, RZ, R105 ;  /* 0x000000ffff0f7224 */ /* 0x000fe400078e0069 */
[----:B------:R-:W-:-:S07]  /*5520*/  IMAD.MOV.U32 R62, RZ, RZ, R44 ;  /* 0x000000ffff3e7224 */ /* 0x000fce00078e002c */
.L_x_10435:
[----:B------:R-:W-:Y:S05]  /*5530*/  BSYNC B2 ;  /* 0x0000000000027941 */ /* 0x000fea0003800000 */
.L_x_10434:
[----:B---3--:R-:W-:-:S04]  /*5540*/  LEA R44, P3, R9, R82, 0x1 ;  /* 0x00000052092c7211 */ /* 0x008fc800078608ff */
[----:B--2---:R-:W-:Y:S02]  /*5550*/  LEA.HI.X R45, R9, R83, R93, 0x1, P3 ;  /* 0x00000053092d7211 */ /* 0x004fe400018f0c5d */
[----:B------:R-:W-:-:S03]  /*5560*/  ISETP.GE.AND P3, PT, R104, R11, PT ;  /* 0x0000000b6800720c */ /* 0x000fc60003f66270 */
[----:B----4-:R2:W-:Y:S10]  /*5570*/  ST.E.128 desc[UR42][R44.64], R12 ;  /* 0x0000000c2c007985 */ /* 0x0105f4000c101d2a */
[----:B--2---:R-:W-:-:S05]  /*5580*/  @!P3 IMAD.WIDE R12, R104, 0x2, R82 ;  /* 0x00000002680cb825 */ /* 0x004fca00078e0252 */
[----:B-1----:R4:W-:Y:S02]  /*5590*/  @!P3 ST.E.128 desc[UR42][R12.64], R60 ;  /* 0x0000003c0c00b985 */ /* 0x0029e4000c101d2a */
.L_x_10433:
[----:B------:R-:W-:Y:S05]  /*55a0*/  BSYNC B1 ;  /* 0x0000000000017941 */ /* 0x000fea0003800000 */
.L_x_10432:
[----:B------:R-:W-:Y:S01]  /*55b0*/  ISETP.NE.AND P3, PT, R29, RZ, PT ;  /* 0x000000ff1d00720c */ /* 0x000fe20003f65270 */
[----:B------:R-:W-:-:S12]  /*55c0*/  BSSY B1, `(.L_x_10436) ;  /* 0x000007b000017945 */ /* 0x000fd80003800000 */
[----:B------:R-:W-:Y:S05]  /*55d0*/  @!P3 BRA `(.L_x_10437) ;  /* 0x0000000400e4b947 */ /* 0x000fea0003800000 */
[----:B------:R-:W-:Y:S01]  /*55e0*/  LOP3.LUT P4, RZ, R23, 0x1, RZ, 0xc0, !PT ;  /* 0x0000000117ff7812 */ /* 0x000fe2000788c0ff */
[----:B------:R-:W-:Y:S01]  /*55f0*/  BSSY B2, `(.L_x_10438) ;  /* 0x0000071000027945 */ /* 0x000fe20003800000 */
[----:B------:R-:W-:Y:S02]  /*5600*/  ISETP.GE.AND P3, PT, R0, R98, PT ;  /* 0x000000620000720c */ /* 0x000fe40003f66270 */
[----:B----4-:R-:W-:-:S04]  /*5610*/  SEL R12, R99, R103, !P4 ;  /* 0x00000067630c7207 */ /* 0x010fc80006000000 */
        /* <DEDUP_REMOVED lines=12> */
[C---:B------:R-:W-:Y:S02]  /*56e0*/  IMAD R44, R18.reuse, 0x3000, R12 ;  /* 0x00003000122c7824 */ /* 0x040fe400078e020c */
[----:B------:R-:W-:Y:S02]  /*56f0*/  IMAD R12, R18, 0x3000, R95 ;  /* 0x00003000120c7824 */ /* 0x000fe400078e025f */
[--C-:B------:R-:W-:Y:S02]  /*5700*/  IMAD R44, R44, 0x2, R2.reuse ;  /* 0x000000022c2c7824 */ /* 0x100fe400078e0202 */
[----:B------:R-:W-:-:S04]  /*5710*/  IMAD R12, R12, 0x2, R2 ;  /* 0x000000020c0c7824 */ /* 0x000fc800078e0202 */
[----:B------:R-:W4:Y:S04]  /*5720*/  LDS.128 R44, [R44+0x15400] ;  /* 0x015400002c2c7984 */ /* 0x000f280000000c00 */
[----:B------:R-:W0:Y:S01]  /*5730*/  LDS.128 R12, [R12+0x15400] ;  /* 0x015400000c0c7984 */ /* 0x000e220000000c00 */
[----:B------:R-:W-:Y:S05]  /*5740*/  @P3 BRA `(.L_x_10439) ;  /* 0x00000004006c3947 */ /* 0x000fea0003800000 */
[----:B------:R-:W-:Y:S01]  /*5750*/  SHF.R.U32.HI R58, RZ, 0x10, R53 ;  /* 0x00000010ff3a7819 */ /* 0x000fe20000011635 */
[----:B-1--4-:R-:W-:Y:S01]  /*5760*/  IMAD.U32 R61, R45, 0x10000, RZ ;  /* 0x000100002d3d7824 */ /* 0x012fe200078e00ff */
[--C-:B------:R-:W-:Y:S01]  /*5770*/  SHF.R.U64 R40, R40, 0x10, R41.reuse ;  /* 0x0000001028287819 */ /* 0x100fe20000001229 */
[----:B0-----:R-:W-:Y:S01]  /*5780*/  IMAD.U32 R59, R13, 0x10000, RZ ;  /* 0x000100000d3b7824 */ /* 0x001fe200078e00ff */
[----:B------:R-:W-:Y:S02]  /*5790*/  SHF.R.U32.HI R41, RZ, 0x10, R41 ;  /* 0x00000010ff297819 */ /* 0x000fe40000011629 */
[----:B------:R-:W-:Y:S02]  /*57a0*/  PRMT R58, R115, 0x5410, R58 ;  /* 0x00005410733a7816 */ /* 0x000fe4000000003a */
[----:B------:R-:W-:Y:S02]  /*57b0*/  SHF.R.U64 R42, R42, 0x10, R43 ;  /* 0x000000102a2a7819 */ /* 0x000fe4000000122b */
[----:B------:R-:W-:Y:S01]  /*57c0*/  PRMT R41, R117, 0x5410, R41 ;  /* 0x0000541075297816 */ /* 0x000fe20000000029 */
[----:B------:R-:W-:Y:S01]  /*57d0*/  IMAD.U32 R60, R58, 0x10000, RZ ;  /* 0x000100003a3c7824 */ /* 0x000fe200078e00ff */
[----:B------:R-:W-:-:S02]  /*57e0*/  SHF.R.U32.HI R57, RZ, 0x10, R43 ;  /* 0x00000010ff397819 */ /* 0x000fc4000001162b */
[----:B------:R-:W-:Y:S02]  /*57f0*/  SHF.R.U64 R43, R52, 0x10, R53 ;  /* 0x00000010342b7819 */ /* 0x000fe40000001235 */
[--C-:B------:R-:W-:Y:S02]  /*5800*/  SHF.R.U64 R52, R54, 0x10, R55.reuse ;  /* 0x0000001036347819 */ /* 0x100fe40000001237 */
[C---:B------:R-:W-:Y:S02]  /*5810*/  PRMT R53, R116.reuse, 0x5432, R42 ;  /* 0x0000543274357816 */ /* 0x040fe4000000002a */
[----:B------:R-:W-:Y:S01]  /*5820*/  SHF.R.U32.HI R54, RZ, 0x10, R55 ;  /* 0x00000010ff367819 */ /* 0x000fe20000011637 */
[----:B------:R-:W-:Y:S01]  /*5830*/  IMAD.U32 R55, R41, 0x10000, RZ ;  /* 0x0001000029377824 */ /* 0x000fe200078e00ff */
[----:B------:R-:W-:Y:S01]  /*5840*/  PRMT R42, R116, 0x5410, R57 ;  /* 0x00005410742a7816 */ /* 0x000fe20000000039 */
[----:B------:R-:W-:Y:S01]  /*5850*/  FMUL.FTZ R57, R61, R60 ;  /* 0x0000003c3d397220 */ /* 0x000fe20000410000 */
[----:B------:R-:W-:-:S02]  /*5860*/  LOP3.LUT R58, R58, 0xffff0000, RZ, 0xc0, !PT ;  /* 0xffff00003a3a7812 */ /* 0x000fc400078ec0ff */
[----:B------:R-:W-:Y:S01]  /*5870*/  LOP3.LUT R45, R45, 0xffff0000, RZ, 0xc0, !PT ;  /* 0xffff00002d2d7812 */ /* 0x000fe200078ec0ff */
[-C--:B------:R-:W-:Y:S01]  /*5880*/  FFMA.FTZ R57, R59, R55.reuse, -R57 ;  /* 0x000000373b397223 */ /* 0x080fe20000010839 */
[----:B------:R-:W-:Y:S01]  /*5890*/  FMUL.FTZ R55, R61, R55 ;  /* 0x000000373d377220 */ /* 0x000fe20000410000 */
[----:B------:R-:W-:Y:S01]  /*58a0*/  LOP3.LUT R41, R41, 0xffff0000, RZ, 0xc0, !PT ;  /* 0xffff000029297812 */ /* 0x000fe200078ec0ff */
[----:B------:R-:W-:Y:S01]  /*58b0*/  IMAD.U32 R61, R47, 0x10000, RZ ;  /* 0x000100002f3d7824 */ /* 0x000fe200078e00ff */
[----:B------:R-:W-:Y:S01]  /*58c0*/  PRMT R54, R114, 0x5410, R54 ;  /* 0x0000541072367816 */ /* 0x000fe20000000036 */
[----:B------:R-:W-:Y:S01]  /*58d0*/  FFMA.FTZ R55, R59, R60, R55 ;  /* 0x0000003c3b377223 */ /* 0x000fe20000010037 */
[----:B------:R-:W-:Y:S01]  /*58e0*/  LOP3.LUT R59, R13, 0xffff0000, RZ, 0xc0, !PT ;  /* 0xffff00000d3b7812 */ /* 0x000fe200078ec0ff */
[----:B------:R-:W-:Y:S01]  /*58f0*/  FMUL.FTZ R13, R45, R58 ;  /* 0x0000003a2d0d7220 */ /* 0x000fe20000410000 */
[----:B------:R-:W-:Y:S01]  /*5900*/  LOP3.LUT R47, R47, 0xffff0000, RZ, 0xc0, !PT ;  /* 0xffff00002f2f7812 */ /* 0x000fe200078ec0ff */
[C---:B------:R-:W-:Y:S01]  /*5910*/  IMAD.U32 R60, R54.reuse, 0x10000, RZ ;  /* 0x00010000363c7824 */ /* 0x040fe200078e00ff */
[----:B------:R-:W-:Y:S01]  /*5920*/  LOP3.LUT R54, R54, 0xffff0000, RZ, 0xc0, !PT ;  /* 0xffff000036367812 */ /* 0x000fe200078ec0ff */
[-C--:B------:R-:W-:Y:S01]  /*5930*/  FFMA.FTZ R13, R59, R41.reuse, -R13 ;  /* 0x000000293b0d7223 */ /* 0x080fe2000001080d */
[----:B------:R-:W-:Y:S01]  /*5940*/  FMUL.FTZ R41, R45, R41 ;  /* 0x000000292d297220 */ /* 0x000fe20000410000 */
[----:B------:R-:W-:Y:S01]  /*5950*/  FMUL.FTZ R45, R61, R60 ;  /* 0x0000003c3d2d7220 */ /* 0x000fe20000410000 */
[----:B------:R-:W-:-:S02]  /*5960*/  PRMT R43, R115, 0x5432, R43 ;  /* 0x00005432732b7816 */ /* 0x000fc4000000002b */
[----:B------:R-:W-:Y:S01]  /*5970*/  FFMA.FTZ R41, R59, R58, R41 ;  /* 0x0000003a3b297223 */ /* 0x000fe20000010029 */
[C---:B------:R-:W-:Y:S01]  /*5980*/  IMAD.U32 R59, R15.reuse, 0x10000, RZ ;  /* 0x000100000f3b7824 */ /* 0x040fe200078e00ff */
[----:B------:R-:W-:Y:S01]  /*5990*/  LOP3.LUT R15, R15, 0xffff0000, RZ, 0xc0, !PT ;  /* 0xffff00000f0f7812 */ /* 0x000fe200078ec0ff */
[C---:B------:R-:W-:Y:S01]  /*59a0*/  IMAD.U32 R58, R42.reuse, 0x10000, RZ ;  /* 0x000100002a3a7824 */ /* 0x040fe200078e00ff */
[----:B------:R-:W-:Y:S02]  /*59b0*/  LOP3.LUT R42, R42, 0xffff0000, RZ, 0xc0, !PT ;  /* 0xffff00002a2a7812 */ /* 0x000fe400078ec0ff */
[----:B------:R-:W-:Y:S01]  /*59c0*/  PRMT R40, R117, 0x5432, R40 ;  /* 0x0000543275287816 */ /* 0x000fe20000000028 */
[-C--:B------:R-:W-:Y:S01]  /*59d0*/  FFMA.FTZ R45, R59, R58.reuse, -R45 ;  /* 0x0000003a3b2d7223 */ /* 0x080fe2000001082d */
[----:B------:R-:W-:Y:S01]  /*59e0*/  FMUL.FTZ R58, R61, R58 ;  /* 0x0000003a3d3a7220 */ /* 0x000fe20000410000 */
[----:B------:R-:W-:Y:S02]  /*59f0*/  F2FP.BF16.F32.PACK_AB R41, R41, R55 ;  /* 0x000000372929723e */ /* 0x000fe400000010ff */
[----:B------:R-:W-:Y:S01]  /*5a00*/  PRMT R52, R114, 0x5432, R52 ;  /* 0x0000543272347816 */ /* 0x000fe20000000034 */
[----:B------:R-:W-:Y:S01]  /*5a10*/  FFMA.FTZ R58, R59, R60, R58 ;  /* 0x0000003c3b3a7223 */ /* 0x000fe2000001003a */
[----:B------:R-:W-:Y:S01]  /*5a20*/  FMUL.FTZ R59, R47, R54 ;  /* 0x000000362f3b7220 */ /* 0x000fe20000410000 */
[----:B------:R-:W-:-:S03]  /*5a30*/  F2FP.BF16.F32.PACK_AB R13, R13, R57 ;  /* 0x000000390d0d723e */ /* 0x000fc600000010ff */
[-C--:B------:R-:W-:Y:S01]  /*5a40*/  FFMA.FTZ R59, R15, R42.reuse, -R59 ;  /* 0x0000002a0f3b7223 */ /* 0x080fe2000001083b */
[----:B------:R-:W-:Y:S01]  /*5a50*/  FMUL.FTZ R42, R47, R42 ;  /* 0x0000002a2f2a7220 */ /* 0x000fe20000410000 */
[----:B------:R-:W-:-:S03]  /*5a60*/  IMAD.U32 R47, R44, 0x10000, RZ ;  /* 0x000100002c2f7824 */ /* 0x000fc600078e00ff */
[----:B------:R-:W-:Y:S01]  /*5a70*/  F2FP.BF16.F32.PACK_AB R59, R59, R45 ;  /* 0x0000002d3b3b723e */ /* 0x000fe200000010ff */
[----:B------:R-:W-:Y:S01]  /*5a80*/  FFMA.FTZ R42, R15, R54, R42 ;  /* 0x000000360f2a7223 */ /* 0x000fe2000001002a */
[C---:B------:R-:W-:Y:S01]  /*5a90*/  IMAD.U32 R45, R43.reuse, 0x10000, RZ ;  /* 0x000100002b2d7824 */ /* 0x040fe200078e00ff */
[----:B------:R-:W-:Y:S01]  /*5aa0*/  LOP3.LUT R43, R43, 0xffff0000, RZ, 0xc0, !PT ;  /* 0xffff00002b2b7812 */ /* 0x000fe200078ec0ff */
[C---:B------:R-:W-:Y:S01]  /*5ab0*/  IMAD.U32 R54, R40.reuse, 0x10000, RZ ;  /* 0x0001000028367824 */ /* 0x040fe200078e00ff */
[----:B------:R-:W-:Y:S01]  /*5ac0*/  LOP3.LUT R40, R40, 0xffff0000, RZ, 0xc0, !PT ;  /* 0xffff000028287812 */ /* 0x000fe200078ec0ff */
[C---:B------:R-:W-:Y:S01]  /*5ad0*/  FMUL.FTZ R55, R47.reuse, R45 ;  /* 0x0000002d2f377220 */ /* 0x040fe20000410000 */
[----:B------:R-:W-:Y:S02]  /*5ae0*/  IMAD.U32 R15, R12, 0x10000, RZ ;  /* 0x000100000c0f7824 */ /* 0x000fe400078e00ff */
[----:B------:R-:W-:Y:S01]  /*5af0*/  FMUL.FTZ R47, R47, R54 ;  /* 0x000000362f2f7220 */ /* 0x000fe20000410000 */
[----:B------:R-:W-:Y:S01]  /*5b00*/  F2FP.BF16.F32.PACK_AB R42, R42, R58 ;  /* 0x0000003a2a2a723e */ /* 0x000fe200000010ff */
[----:B------:R-:W-:-:S02]  /*5b10*/  FFMA.FTZ R55, R15, R54, -R55 ;  /* 0x000000360f377223 */ /* 0x000fc40000010837 */
        /* <DEDUP_REMOVED lines=8> */
[----:B------:R-:W-:Y:S02]  /*5ba0*/  IMAD.U32 R43, R52, 0x10000, RZ ;  /* 0x00010000342b7824 */ /* 0x000fe400078e00ff */
        /* <DEDUP_REMOVED lines=9> */
[----:B------:R-:W-:Y:S02]  /*5c40*/  LOP3.LUT R43, R52, 0xffff0000, RZ, 0xc0, !PT ;  /* 0xffff0000342b7812 */ /* 0x000fe400078ec0ff */
[----:B------:R-:W-:Y:S01]  /*5c50*/  F2FP.BF16.F32.PACK_AB R12, R12, R55 ;  /* 0x000000370c0c723e */ /* 0x000fe200000010ff */
[C---:B------:R-:W-:Y:S02]  /*5c60*/  FMUL.FTZ R44, R40.reuse, R53 ;  /* 0x00000035282c7220 */ /* 0x040fe40000410000 */
[-C--:B------:R-:W-:Y:S02]  /*5c70*/  FMUL.FTZ R57, R40, R43.reuse ;  /* 0x0000002b28397220 */ /* 0x080fe40000410000 */
[C---:B------:R-:W-:Y:S01]  /*5c80*/  FFMA.FTZ R43, R14.reuse, R43, R44 ;  /* 0x0000002b0e2b7223 */ /* 0x040fe2000001002c */
[----:B------:R-:W-:Y:S01]  /*5c90*/  F2FP.BF16.F32.PACK_AB R44, R15, R47 ;  /* 0x0000002f0f2c723e */ /* 0x000fe200000010ff */
[----:B------:R-:W-:Y:S01]  /*5ca0*/  FFMA.FTZ R40, R14, R53, -R57 ;  /* 0x000000350e287223 */ /* 0x000fe20000010839 */
[----:B------:R-:W-:-:S02]  /*5cb0*/  IMAD.MOV.U32 R15, RZ, RZ, R59 ;  /* 0x000000ffff0f7224 */ /* 0x000fc400078e003b */
[----:B------:R-:W-:Y:S01]  /*5cc0*/  F2FP.BF16.F32.PACK_AB R46, R43, R54 ;  /* 0x000000362b2e723e */ /* 0x000fe200000010ff */
[----:B------:R-:W-:Y:S01]  /*5cd0*/  IMAD.MOV.U32 R47, RZ, RZ, R42 ;  /* 0x000000ffff2f7224 */ /* 0x000fe200078e002a */
[----:B------:R-:W-:Y:S01]  /*5ce0*/  F2FP.BF16.F32.PACK_AB R14, R40, R45 ;  /* 0x0000002d280e723e */ /* 0x000fe200000010ff */
[----:B------:R-:W-:-:S07]  /*5cf0*/  IMAD.MOV.U32 R45, RZ, RZ, R41 ;  /* 0x000000ffff2d7224 */ /* 0x000fce00078e0029 */
.L_x_10439:
[----:B------:R-:W-:Y:S05]  /*5d00*/  BSYNC B2 ;  /* 0x0000000000027941 */ /* 0x000fea0003800000 */
.L_x_10438:
[----:B---3--:R-:W-:-:S04]  /*5d10*/  LEA R40, P3, R10, R82, 0x1 ;  /* 0x000000520a287211 */ /* 0x008fc800078608ff */
[----:B--2---:R-:W-:Y:S02]  /*5d20*/  LEA.HI.X R41, R10, R83, R92, 0x1, P3 ;  /* 0x000000530a297211 */ /* 0x004fe400018f0c5c */
[----:B------:R-:W-:-:S03]  /*5d30*/  ISETP.GE.AND P3, PT, R56, R11, PT ;  /* 0x0000000b3800720c */ /* 0x000fc60003f66270 */
[----:B0-----:R0:W-:Y:S10]  /*5d40*/  ST.E.128 desc[UR42][R40.64], R12 ;  /* 0x0000000c28007985 */ /* 0x0011f4000c101d2a */
[----:B------:R-:W-:-:S05]  /*5d50*/  @!P3 IMAD.WIDE R42, R56, 0x2, R82 ;  /* 0x00000002382ab825 */ /* 0x000fca00078e0252 */
[----:B----4-:R0:W-:Y:S02]  /*5d60*/  @!P3 ST.E.128 desc[UR42][R42.64], R44 ;  /* 0x0000002c2a00b985 */ /* 0x0101e4000c101d2a */
.L_x_10437:
[----:B------:R-:W-:Y:S05]  /*5d70*/  BSYNC B1 ;  /* 0x0000000000017941 */ /* 0x000fea0003800000 */
.L_x_10436:
[----:B------:R-:W-:-:S13]  /*5d80*/  ISETP.NE.AND P3, PT, R30, RZ, PT ;  /* 0x000000ff1e00720c */ /* 0x000fda0003f65270 */
[----:B------:R-:W-:Y:S05]  /*5d90*/  @!P3 BRA `(.L_x_10403) ;  /* 0x0000000c0018b947 */ /* 0x000fea0003800000 */
[----:B------:R-:W-:Y:S01]  /*5da0*/  LOP3.LUT P4, RZ, R23, 0x2, RZ, 0xc0, !PT ;  /* 0x0000000217ff7812 */ /* 0x000fe2000788c0ff */
[----:B------:R-:W-:Y:S01]  /*5db0*/  BSSY B1, `(.L_x_10440) ;  /* 0x0000075000017945 */ /* 0x000fe20003800000 */
[C---:B0--3--:R-:W-:Y:S02]  /*5dc0*/  LEA R44, P3, R20.reuse, R82, 0x1 ;  /* 0x00000052142c7211 */ /* 0x049fe400078608ff */
[----:B------:R-:W-:Y:S02]  /*5dd0*/  SEL R103, R99, R103, !P4 ;  /* 0x0000006763677207 */ /* 0x000fe40006000000 */
[----:B--2---:R-:W-:Y:S02]  /*5de0*/  LEA.HI.X R45, R20, R83, R91, 0x1, P3 ;  /* 0x00000053142d7211 */ /* 0x004fe400018f0c5b */
[----:B----4-:R-:W-:Y:S02]  /*5df0*/  SHF.R.S32.HI R12, RZ, 0x1f, R103 ;  /* 0x0000001fff0c7819 */ /* 0x010fe40000011467 */
[----:B------:R-:W-:-:S02]  /*5e00*/  ISETP.GE.AND P3, PT, R3, R98, PT ;  /* 0x000000620300720c */ /* 0x000fc40003f66270 */
[----:B------:R-:W-:-:S04]  /*5e10*/  LEA.HI R12, R12, R103, RZ, 0x4 ;  /* 0x000000670c0c7211 */ /* 0x000fc800078f20ff */
[----:B------:R-:W-:-:S04]  /*5e20*/  SHF.R.S32.HI R13, RZ, 0x4, R12 ;  /* 0x00000004ff0d7819 */ /* 0x000fc8000001140c */
        /* <DEDUP_REMOVED lines=14> */
[----:B------:R-:W2:Y:S01]  /*5f10*/  LDS.128 R40, [R40+0x15400] ;  /* 0x0154000028287984 */ /* 0x000ea20000000c00 */
[----:B------:R-:W-:Y:S05]  /*5f20*/  @P3 BRA `(.L_x_10441) ;  /* 0x0000000400743947 */ /* 0x000fea0003800000 */
[----:B------:R-:W-:Y:S01]  /*5f30*/  SHF.R.U32.HI R52, RZ, 0x10, R49 ;  /* 0x00000010ff347819 */ /* 0x000fe20000011631 */
[----:B--2---:R-:W-:Y:S01]  /*5f40*/  IMAD.U32 R53, R41, 0x10000, RZ ;  /* 0x0001000029357824 */ /* 0x004fe200078e00ff */
[----:B------:R-:W-:Y:S02]  /*5f50*/  SHF.R.U32.HI R54, RZ, 0x10, R37 ;  /* 0x00000010ff367819 */ /* 0x000fe40000011625 */
[----:B------:R-:W-:Y:S01]  /*5f60*/  PRMT R55, R113, 0x5432, R52 ;  /* 0x0000543271377816 */ /* 0x000fe20000000034 */
[----:B0-----:R-:W-:Y:S01]  /*5f70*/  IMAD.U32 R52, R13, 0x10000, RZ ;  /* 0x000100000d347824 */ /* 0x001fe200078e00ff */
[----:B------:R-:W-:Y:S02]  /*5f80*/  PRMT R47, R111, 0x5432, R54 ;  /* 0x000054326f2f7816 */ /* 0x000fe40000000036 */
[C---:B------:R-:W-:Y:S01]  /*5f90*/  LOP3.LUT R58, R55.reuse, 0xffff0000, RZ, 0xc0, !PT ;  /* 0xffff0000373a7812 */ /* 0x040fe200078ec0ff */
[----:B------:R-:W-:Y:S01]  /*5fa0*/  IMAD.U32 R56, R55, 0x10000, RZ ;  /* 0x0001000037387824 */ /* 0x000fe200078e00ff */
[----:B------:R-:W-:Y:S01]  /*5fb0*/  LOP3.LUT R41, R41, 0xffff0000, RZ, 0xc0, !PT ;  /* 0xffff000029297812 */ /* 0x000fe200078ec0ff */
[----:B------:R-:W-:Y:S01]  /*5fc0*/  IMAD.U32 R54, R47, 0x10000, RZ ;  /* 0x000100002f367824 */ /* 0x000fe200078e00ff */
[----:B------:R-:W-:Y:S01]  /*5fd0*/  LOP3.LUT R13, R13, 0xffff0000, RZ, 0xc0, !PT ;  /* 0xffff00000d0d7812 */ /* 0x000fe200078ec0ff */
[C---:B------:R-:W-:Y:S01]  /*5fe0*/  FMUL.FTZ R57, R53.reuse, R56 ;  /* 0x0000003835397220 */ /* 0x040fe20000410000 */
[----:B------:R-:W-:Y:S01]  /*5ff0*/  SHF.R.U64 R48, R48, 0x10, R49 ;  /* 0x0000001030307819 */ /* 0x000fe20000001231 */
[----:B------:R-:W-:Y:S01]  /*6000*/  FMUL.FTZ R53, R53, R54 ;  /* 0x0000003635357220 */ /* 0x000fe20000410000 */
[----:B-1----:R-:W-:Y:S01]  /*6010*/  FMUL.FTZ R60, R41, R58 ;  /* 0x0000003a293c7220 */ /* 0x002fe20000410000 */
[----:B------:R-:W-:Y:S01]  /*6020*/  FFMA.FTZ R54, R52, R54, -R57 ;  /* 0x0000003634367223 */ /* 0x000fe20000010839 */
[----:B------:R-:W-:Y:S01]  /*6030*/  SHF.R.U64 R36, R36, 0x10, R37 ;  /* 0x0000001024247819 */ /* 0x000fe20000001225 */
[----:B------:R-:W-:Y:S01]  /*6040*/  FFMA.FTZ R52, R52, R56, R53 ;  /* 0x0000003834347223 */ /* 0x000fe20000010035 */
[----:B------:R-:W-:Y:S01]  /*6050*/  LOP3.LUT R56, R47, 0xffff0000, RZ, 0xc0, !PT ;  /* 0xffff00002f387812 */ /* 0x000fe200078ec0ff */
[----:B------:R-:W-:Y:S01]  /*6060*/  IMAD.U32 R37, R12, 0x10000, RZ ;  /* 0x000100000c257824 */ /* 0x000fe200078e00ff */
[--C-:B------:R-:W-:Y:S01]  /*6070*/  SHF.R.U32.HI R53, RZ, 0x10, R51.reuse ;  /* 0x00000010ff357819 */ /* 0x100fe20000011633 */
[----:B------:R-:W-:Y:S01]  /*6080*/  IMAD.U32 R55, R15, 0x10000, RZ ;  /* 0x000100000f377824 */ /* 0x000fe200078e00ff */
[----:B------:R-:W-:Y:S01]  /*6090*/  SHF.R.U64 R51, R50, 0x10, R51 ;  /* 0x0000001032337819 */ /* 0x000fe20000001233 */
[-C--:B------:R-:W-:Y:S01]  /*60a0*/  FMUL.FTZ R47, R41, R56.reuse ;  /* 0x00000038292f7220 */ /* 0x080fe20000410000 */
[----:B------:R-:W-:Y:S01]  /*60b0*/  FFMA.FTZ R41, R13, R56, -R60 ;  /* 0x000000380d297223 */ /* 0x000fe2000001083c */
[----:B------:R-:W-:Y:S01]  /*60c0*/  PRMT R53, R112, 0x5432, R53 ;  /* 0x0000543270357816 */ /* 0x000fe20000000035 */
[----:B------:R-:W-:-:S02]  /*60d0*/  IMAD.U32 R56, R43, 0x10000, RZ ;  /* 0x000100002b387824 */ /* 0x000fc400078e00ff */
[----:B------:R-:W-:Y:S01]  /*60e0*/  FFMA.FTZ R13, R13, R58, R47 ;  /* 0x0000003a0d0d7223 */ /* 0x000fe2000001002f */
[--C-:B------:R-:W-:Y:S02]  /*60f0*/  SHF.R.U32.HI R47, RZ, 0x10, R39.reuse ;  /* 0x00000010ff2f7819 */ /* 0x100fe40000011627 */
[----:B------:R-:W-:Y:S01]  /*6100*/  SHF.R.U64 R39, R38, 0x10, R39 ;  /* 0x0000001026277819 */ /* 0x000fe20000001227 */
[----:B------:R-:W-:Y:S01]  /*6110*/  IMAD.U32 R58, R53, 0x10000, RZ ;  /* 0x00010000353a7824 */ /* 0x000fe200078e00ff */
[----:B------:R-:W-:Y:S01]  /*6120*/  PRMT R47, R110, 0x5432, R47 ;  /* 0x000054326e2f7816 */ /* 0x000fe2000000002f */
[----:B------:R-:W-:Y:S01]  /*6130*/  IMAD.U32 R38, R40, 0x10000, RZ ;  /* 0x0001000028267824 */ /* 0x000fe200078e00ff */
[----:B------:R-:W-:Y:S01]  /*6140*/  LOP3.LUT R50, R43, 0xffff0000, RZ, 0xc0, !PT ;  /* 0xffff00002b327812 */ /* 0x000fe200078ec0ff */
[----:B------:R-:W-:Y:S01]  /*6150*/  IMAD.U32 R43, R42, 0x10000, RZ ;  /* 0x000100002a2b7824 */ /* 0x000fe200078e00ff */
[----:B------:R-:W-:Y:S01]  /*6160*/  LOP3.LUT R53, R53, 0xffff0000, RZ, 0xc0, !PT ;  /* 0xffff000035357812 */ /* 0x000fe200078ec0ff */
[C---:B------:R-:W-:Y:S01]  /*6170*/  IMAD.U32 R57, R47.reuse, 0x10000, RZ ;  /* 0x000100002f397824 */ /* 0x040fe200078e00ff */
[----:B------:R-:W-:Y:S01]  /*6180*/  PRMT R110, R110, 0x5410, R39 ;  /* 0x000054106e6e7816 */ /* 0x000fe20000000027 */
[C---:B------:R-:W-:Y:S01]  /*6190*/  FMUL.FTZ R60, R56.reuse, R58 ;  /* 0x0000003a383c7220 */ /* 0x040fe20000410000 */
[----:B------:R-:W-:Y:S01]  /*61a0*/  LOP3.LUT R39, R47, 0xffff0000, RZ, 0xc0, !PT ;  /* 0xffff00002f277812 */ /* 0x000fe200078ec0ff */
[-C--:B------:R-:W-:Y:S01]  /*61b0*/  FMUL.FTZ R59, R56, R57.reuse ;  /* 0x00000039383b7220 */ /* 0x080fe20000410000 */
[----:B------:R-:W-:Y:S01]  /*61c0*/  PRMT R113, R113, 0x5410, R48 ;  /* 0x0000541071717816 */ /* 0x000fe20000000030 */
[----:B------:R-:W-:Y:S01]  /*61d0*/  FFMA.FTZ R56, R55, R57, -R60 ;  /* 0x0000003937387223 */ /* 0x000fe2000001083c */
[----:B------:R-:W-:Y:S01]  /*61e0*/  LOP3.LUT R49, R15, 0xffff0000, RZ, 0xc0, !PT ;  /* 0xffff00000f317812 */ /* 0x000fe200078ec0ff */
[----:B------:R-:W-:Y:S01]  /*61f0*/  IMAD.U32 R15, R14, 0x10000, RZ ;  /* 0x000100000e0f7824 */ /* 0x000fe200078e00ff */
[----:B------:R-:W-:Y:S01]  /*6200*/  PRMT R111, R111, 0x5410, R36 ;  /* 0x000054106f6f7816 */ /* 0x000fe20000000024 */
[C---:B------:R-:W-:Y:S01]  /*6210*/  FMUL.FTZ R36, R50.reuse, R53 ;  /* 0x0000003532247220 */ /* 0x040fe20000410000 */
[-C--:B------:R-:W-:Y:S01]  /*6220*/  FMUL.FTZ R50, R50, R39.reuse ;  /* 0x0000002732327220 */ /* 0x080fe20000410000 */
[----:B------:R-:W-:Y:S01]  /*6230*/  IMAD.U32 R48, R113, 0x10000, RZ ;  /* 0x0001000071307824 */ /* 0x000fe200078e00ff */
[----:B------:R-:W-:Y:S01]  /*6240*/  LOP3.LUT R40, R40, 0xffff0000, RZ, 0xc0, !PT ;  /* 0xffff000028287812 */ /* 0x000fe200078ec0ff */
[----:B------:R-:W-:Y:S01]  /*6250*/  FFMA.FTZ R39, R49, R39, -R36 ;  /* 0x0000002731277223 */ /* 0x000fe20000010824 */
[----:B------:R-:W-:-:S02]  /*6260*/  IMAD.U32 R47, R111, 0x10000, RZ ;  /* 0x000100006f2f7824 */ /* 0x000fc400078e00ff */
[----:B------:R-:W-:Y:S01]  /*6270*/  FFMA.FTZ R36, R49, R53, R50 ;  /* 0x0000003531247223 */ /* 0x000fe20000010032 */
[----:B------:R-:W-:Y:S01]  /*6280*/  LOP3.LUT R113, R113, 0xffff0000, RZ, 0xc0, !PT ;  /* 0xffff000071717812 */ /* 0x000fe200078ec0ff */
[CC--:B------:R-:W-:Y:S01]  /*6290*/  FMUL.FTZ R50, R38.reuse, R48.reuse ;  /* 0x0000003026327220 */ /* 0x0c0fe20000410000 */
[----:B------:R-:W-:Y:S01]  /*62a0*/  LOP3.LUT R111, R111, 0xffff0000, RZ, 0xc0, !PT ;  /* 0xffff00006f6f7812 */ /* 0x000fe200078ec0ff */
[-C--:B------:R-:W-:Y:S01]  /*62b0*/  FMUL.FTZ R49, R38, R47.reuse ;  /* 0x0000002f26317220 */ /* 0x080fe20000410000 */
[----:B------:R-:W-:Y:S01]  /*62c0*/  PRMT R112, R112, 0x5410, R51 ;  /* 0x0000541070707816 */ /* 0x000fe20000000033 */
[C---:B------:R-:W-:Y:S01]  /*62d0*/  FFMA.FTZ R38, R37.reuse, R47, -R50 ;  /* 0x0000002f25267223 */ /* 0x040fe20000010832 */
[----:B------:R-:W-:Y:S01]  /*62e0*/  LOP3.LUT R12, R12, 0xffff0000, RZ, 0xc0, !PT ;  /* 0xffff00000c0c7812 */ /* 0x000fe200078ec0ff */
[----:B------:R-:W-:Y:S01]  /*62f0*/  FMUL.FTZ R47, R40, R113 ;  /* 0x00000071282f7220 */ /* 0x000fe20000410000 */
[----:B------:R-:W-:Y:S01]  /*6300*/  LOP3.LUT R42, R42, 0xffff0000, RZ, 0xc0, !PT ;  /* 0xffff00002a2a7812 */ /* 0x000fe200078ec0ff */
        /* <DEDUP_REMOVED lines=9> */
[----:B------:R-:W-:Y:S01]  /*63a0*/  FMUL.FTZ R50, R43, R48 ;  /* 0x000000302b327220 */ /* 0x000fe20000410000 */
[C---:B------:R-:W-:Y:S01]  /*63b0*/  FMUL.FTZ R53, R42.reuse, R51 ;  /* 0x000000332a357220 */ /* 0x040fe20000410000 */
[----:B------:R-:W-:Y:S01]  /*63c0*/  FFMA.FTZ R55, R55, R58, R59 ;  /* 0x0000003a37377223 */ /* 0x000fe2000001003b */
[-C--:B------:R-:W-:Y:S01]  /*63d0*/  FMUL.FTZ R43, R43, R40.reuse ;  /* 0x000000282b2b7220 */ /* 0x080fe20000410000 */
[----:B------:R-:W-:Y:S01]  /*63e0*/  FMUL.FTZ R42, R42, R49 ;  /* 0x000000312a2a7220 */ /* 0x000fe20000410000 */
[----:B------:R-:W-:Y:S01]  /*63f0*/  FFMA.FTZ R50, R15, R40, -R50 ;  /* 0x000000280f327223 */ /* 0x000fe20000010832 */
[----:B------:R-:W-:Y:S01]  /*6400*/  F2FP.BF16.F32.PACK_AB R41, R41, R54 ;  /* 0x000000362929723e */ /* 0x000fe200000010ff */
[----:B------:R-:W-:Y:S01]  /*6410*/  FFMA.FTZ R43, R15, R48, R43 ;  /* 0x000000300f2b7223 */ /* 0x000fe2000001002b */
[C---:B------:R-:W-:Y:S01]  /*6420*/  FFMA.FTZ R42, R14.reuse, R51, R42 ;  /* 0x000000330e2a7223 */ /* 0x040fe2000001002a */
[----:B------:R-:W-:Y:S01]  /*6430*/  F2FP.BF16.F32.PACK_AB R40, R47, R38 ;  /* 0x000000262f28723e */ /* 0x000fe200000010ff */
[----:B------:R-:W-:Y:S01]  /*6440*/  FFMA.FTZ R53, R14, R49, -R53 ;  /* 0x000000310e357223 */ /* 0x000fe20000010835 */
        /* <DEDUP_REMOVED lines=11> */
.L_x_10441:
[----:B------:R-:W-:Y:S05]  /*6500*/  BSYNC B1 ;  /* 0x0000000000017941 */ /* 0x000fea0003800000 */
.L_x_10440:
[----:B0-----:R0:W-:Y:S01]  /*6510*/  ST.E.128 desc[UR42][R44.64], R12 ;  /* 0x0000000c2c007985 */ /* 0x0011e2000c101d2a */
[----:B------:R-:W-:-:S13]  /*6520*/  ISETP.GE.AND P3, PT, R46, R11, PT ;  /* 0x0000000b2e00720c */ /* 0x000fda0003f66270 */
[----:B------:R-:W-:Y:S05]  /*6530*/  @P3 BRA `(.L_x_10403) ;  /* 0x0000000400303947 */ /* 0x000fea0003800000 */
[----:B------:R-:W-:-:S05]  /*6540*/  IMAD.WIDE R82, R46, 0x2, R82 ;  /* 0x000000022e527825 */ /* 0x000fca00078e0252 */
[----:B--2---:R2:W-:Y:S01]  /*6550*/  ST.E.128 desc[UR42][R82.64], R40 ;  /* 0x0000002852007985 */ /* 0x0045e2000c101d2a */
[----:B------:R-:W-:Y:S05]  /*6560*/  BRA `(.L_x_10403) ;  /* 0x0000000400247947 */ /* 0x000fea0003800000 */
.L_x_10395:
[----:B------:R-:W-:-:S06]  /*6570*/  UISETP.NE.AND UP0, UPT, UR40, 0x3, UPT ;  /* 0x000000032800788c */ /* 0x000fcc000bf05270 */
[----:B------:R-:W-:-:S13]  /*6580*/  PLOP3.LUT P2, PT, PT, PT, UP0, 0x80, 0x0 ;  /* 0x000000000000781c */ /* 0x000fda0003f4f008 */
[----:B------:R-:W-:Y:S05]  /*6590*/  @!P2 BRA `(.L_x_10442) ;  /* 0x000000000004a947 */ /* 0x000fea0003800000 */
[----:B------:R-:W-:Y:S01]  /*65a0*/  BPT.TRAP 0x1 ;  /* 0x000000040000795c */ /* 0x000fe20000300000 */
.L_x_10442:
[----:B------:R-:W-:Y:S01]  /*65b0*/  IMAD R31, R18, 0x8, R2 ;  /* 0x00000008121f7824 */ /* 0x000fe200078e0202 */
[----:B------:R-:W-:Y:S01]  /*65c0*/  SHF.L.U32 R80, R137, 0x1f, RZ ;  /* 0x0000001f89507819 */ /* 0x000fe200000006ff */
[----:B------:R-:W-:Y:S01]  /*65d0*/  BSSY B1, `(.L_x_10443) ;  /* 0x0000004000017945 */ /* 0x000fe20003800000 */
[----:B------:R-:W-:Y:S02]  /*65e0*/  SHF.R.S32.HI R77, RZ, 0x1f, R76 ;  /* 0x0000001fff4d7819 */ /* 0x000fe4000001144c */
[----:B------:R-:W0:Y:S02]  /*65f0*/  SYNCS.PHASECHK.TRANS64.TRYWAIT P3, [R31+URZ+0x2d890], R80 ;  /* 0x02d890501f0075a7 */ /* 0x000e24000806017f */
[----:B0-----:R-:W-:Y:S05]  /*6600*/  @!P3 BRA `(.L_x_10444) ;  /* 0x0000012c002cb947 */ /* 0x001fea0003800000 */
.L_x_10660:
[----:B------:R-:W-:Y:S05]  /*6610*/  BSYNC B1 ;  /* 0x0000000000017941 */ /* 0x000fea0003800000 */
.L_x_10443:
        /* <DEDUP_REMOVED lines=21> */
[----:B------:R-:W-:Y:S02]  /*6770*/  LEA.HI.X R13, R12, UR5, R13, 0x1, P3 ;  /* 0x000000050c0d7c11 */ /* 0x000fe400098f0c0d */
[----:B------:R-:W-:Y:S01]  /*6780*/  ISETP.GT.AND P3, PT, R79, R138, PT ;  /* 0x0000008a4f00720c */ /* 0x000fe20003f64270 */
[----:B------:R-:W-:-:S12]  /*6790*/  BRA.DIV UR4, `(.L_x_10445) ;  /* 0x0000012a04dc7947 */ /* 0x000fd8000b800000 */
[----:B------:R1:W2:Y:S04]  /*67a0*/  SHFL.IDX PT, R43, R13, RZ, 0x1e1f ;  /* 0x001e1fff0d2b7589 */ /* 0x0002a800000e0000 */
[----:B------:R-:W3:Y:S02]  /*67b0*/  SHFL.IDX PT, R42, R42, RZ, 0x1e1f ;  /* 0x001e1fff2a2a7589 */ /* 0x000ee400000e0000 */
.L_x_10664:
[----:B------:R-:W-:Y:S05]  /*67c0*/  @!P3 BRA `(.L_x_10403) ;  /* 0x00000000008cb947 */ /* 0x000fea0003800000 */
[----:B------:R-:W-:Y:S02]  /*67d0*/  ULDC UR4, c[0x0][0x2f4] ;  /* 0x0000bd0000047ab9 */ /* 0x000fe40000000800 */
[----:B------:R-:W-:Y:S02]  /*67e0*/  ISETP.GE.AND P5, PT, R16, UR4, PT ;  /* 0x0000000410007c0c */ /* 0x000fe4000bfa6270 */
[----:B------:R-:W-:-:S11]  /*67f0*/  ISETP.GE.AND P4, PT, R22, UR4, PT ;  /* 0x0000000416007c0c */ /* 0x000fd6000bf86270 */
[----:B-1----:R-:W1:Y:S01]  /*6800*/  @!P5 LDS.128 R12, [R35+0x15000] ;  /* 0x01500000230cd984 */ /* 0x002e620000000c00 */
[----:B---3--:R-:W-:-:S04]  /*6810*/  @!P5 LEA R40, P3, R16, R42, 0x1 ;  /* 0x0000002a1028d211 */ /* 0x008fc800078608ff */
[----:B--2---:R-:W-:Y:S02]  /*6820*/  @!P5 LEA.HI.X R41, R16, R43, R17, 0x1, P3 ;  /* 0x0000002b1029d211 */ /* 0x004fe400018f0c11 */
[----:B------:R-:W-:-:S04]  /*6830*/  @!P4 LEA R38, P3, R22, R42, 0x1 ;  /* 0x0000002a1626c211 */ /* 0x000fc800078608ff */
[----:B------:R-:W-:Y:S02]  /*6840*/  @!P4 LEA.HI.X R39, R22, R43, R153, 0x1, P3 ;  /* 0x0000002b1627c211 */ /* 0x000fe400018f0c99 */
[----:B------:R-:W-:-:S13]  /*6850*/  ISETP.GE.AND P3, PT, R19, UR4, PT ;  /* 0x0000000413007c0c */ /* 0x000fda000bf66270 */
[----:B------:R-:W-:-:S04]  /*6860*/  @!P3 LEA R36, P6, R19, R42, 0x1 ;  /* 0x0000002a1324b211 */ /* 0x000fc800078c08ff */
[----:B------:R-:W-:Y:S01]  /*6870*/  @!P3 LEA.HI.X R37, R19, R43, R152, 0x1, P6 ;  /* 0x0000002b1325b211 */ /* 0x000fe200030f0c98 */
[----:B-1----:R1:W-:Y:S01]  /*6880*/  @!P5 ST.E.128 desc[UR42][R40.64], R12 ;  /* 0x0000000c2800d985 */ /* 0x0023e2000c101d2a */
[----:B------:R-:W-:-:S13]  /*6890*/  ISETP.GE.AND P5, PT, R0, UR4, PT ;  /* 0x0000000400007c0c */ /* 0x000fda000bfa6270 */
[----:B------:R-:W2:Y:S01]  /*68a0*/  @!P5 LDS.128 R12, [R32+0x15000] ;  /* 0x01500000200cd984 */ /* 0x000ea20000000c00 */
[----:B------:R-:W-:Y:S02]  /*68b0*/  @!P5 IMAD.SHL.U32 R11, R148, 0x8, RZ ;  /* 0x00000008940bd824 */ /* 0x000fe400078e00ff */
[----:B-1----:R-:W-:Y:S02]  /*68c0*/  @!P5 IMAD.MOV.U32 R40, RZ, RZ, R42 ;  /* 0x000000ffff28d224 */ /* 0x002fe400078e002a */
[----:B------:R-:W-:Y:S02]  /*68d0*/  @!P5 IMAD.MOV.U32 R41, RZ, RZ, R43 ;  /* 0x000000ffff29d224 */ /* 0x000fe400078e002b */
[----:B------:R-:W-:-:S05]  /*68e0*/  @!P5 IMAD.WIDE R40, R11, 0x2, R40 ;  /* 0x000000020b28d825 */ /* 0x000fca00078e0228 */
[----:B--2---:R1:W-:Y:S01]  /*68f0*/  @!P5 ST.E.128 desc[UR42][R40.64], R12 ;  /* 0x0000000c2800d985 */ /* 0x0043e2000c101d2a */
[----:B------:R-:W-:-:S13]  /*6900*/  ISETP.GE.AND P5, PT, R3, UR4, PT ;  /* 0x0000000403007c0c */ /* 0x000fda000bfa6270 */
[----:B------:R-:W2:Y:S01]  /*6910*/  @!P5 LDS.128 R12, [R35+0x17000] ;  /* 0x01700000230cd984 */ /* 0x000ea20000000c00 */
[----:B------:R-:W-:Y:S02]  /*6920*/  @!P5 IMAD.SHL.U32 R11, R149, 0x8, RZ ;  /* 0x00000008950bd824 */ /* 0x000fe400078e00ff */
[----:B-1----:R-:W-:Y:S02]  /*6930*/  @!P5 IMAD.MOV.U32 R40, RZ, RZ, R42 ;  /* 0x000000ffff28d224 */ /* 0x002fe400078e002a */
[----:B------:R-:W-:Y:S02]  /*6940*/  @!P5 IMAD.MOV.U32 R41, RZ, RZ, R43 ;  /* 0x000000ffff29d224 */ /* 0x000fe400078e002b */
[----:B------:R-:W-:-:S05]  /*6950*/  @!P5 IMAD.WIDE R40, R11, 0x2, R40 ;  /* 0x000000020b28d825 */ /* 0x000fca00078e0228 */
[----:B--2---:R1:W-:Y:S01]  /*6960*/  @!P5 ST.E.128 desc[UR42][R40.64], R12 ;  /* 0x0000000c2800d985 */ /* 0x0043e2000c101d2a */
[----:B------:R-:W-:-:S03]  /*6970*/  ISETP.GE.AND P5, PT, R136, UR4, PT ;  /* 0x0000000488007c0c */ /* 0x000fc6000bfa6270 */
[----:B------:R-:W2:Y:S10]  /*6980*/  @!P4 LDS.128 R12, [R32+0x17000] ;  /* 0x01700000200cc984 */ /* 0x000eb40000000c00 */
[----:B-1----:R-:W-:-:S04]  /*6990*/  @!P5 LEA R40, P6, R136, R42, 0x1 ;  /* 0x0000002a8828d211 */ /* 0x002fc800078c08ff */
[----:B------:R-:W-:Y:S01]  /*69a0*/  @!P5 LEA.HI.X R41, R136, R43, R151, 0x1, P6 ;  /* 0x0000002b8829d211 */ /* 0x000fe200030f0c97 */
[----:B--2---:R-:W-:Y:S04]  /*69b0*/  @!P4 ST.E.128 desc[UR42][R38.64], R12 ;  /* 0x0000000c2600c985 */ /* 0x004fe8000c101d2a */
[----:B------:R-:W1:Y:S04]  /*69c0*/  @!P3 LDS.128 R12, [R35+0x19000] ;  /* 0x01900000230cb984 */ /* 0x000e680000000c00 */
[----:B-1----:R-:W-:Y:S04]  /*69d0*/  @!P3 ST.E.128 desc[UR42][R36.64], R12 ;  /* 0x0000000c2400b985 */ /* 0x002fe8000c101d2a */
[----:B------:R-:W1:Y:S04]  /*69e0*/  @!P5 LDS.128 R12, [R32+0x19000] ;  /* 0x01900000200cd984 */ /* 0x000e680000000c00 */
[----:B-1----:R4:W-:Y:S02]  /*69f0*/  @!P5 ST.E.128 desc[UR42][R40.64], R12 ;  /* 0x0000000c2800d985 */ /* 0x0029e4000c101d2a */
.L_x_10403:
[----:B------:R-:W-:Y:S05]  /*6a00*/  BSYNC B0 ;  /* 0x0000000000007941 */ /* 0x000fea0003800000 */
.L_x_10394:
[----:B------:R-:W5:Y:S01]  /*6a10*/  S2R R11, SR_TID.X ;  /* 0x00000000000b7919 */ /* 0x000f620000002100 */
[----:B------:R-:W-:Y:S01]  /*6a20*/  @!PT LDS RZ, [RZ] ;  /* 0x00000000fffff984 */ /* 0x000fe20000000800 */
[----:B------:R-:W-:Y:S01]  /*6a30*/  @!PT LDS RZ, [RZ] ;  /* 0x00000000fffff984 */ /* 0x000fe20000000800 */
[----:B------:R-:W-:Y:S01]  /*6a40*/  @!PT LDS RZ, [RZ] ;  /* 0x00000000fffff984 */ /* 0x000fe20000000800 */
[----:B------:R-:W-:Y:S01]  /*6a50*/  @!PT LDS RZ, [RZ] ;  /* 0x00000000fffff984 */ /* 0x000fe20000000800 */
[----:B------:R0:W-:Y:S06]  /*6a60*/  MEMBAR.ALL.CTA ;  /* 0x0000000000007992 */ /* 0x0001ec0000008000 */
[----:B0-----:R-:W0:Y:S01]  /*6a70*/  FENCE.VIEW.ASYNC.S ;  /* 0x00000000000073c6 */ /* 0x001e220000000000 */
[----:B------:R-:W-:Y:S05]  /*6a80*/  WARPSYNC.ALL ;  /* 0x0000000000007948 */ /* 0x000fea0003800000 */
[----:B------:R-:W-:Y:S01]  /*6a90*/  BSSY B0, `(.L_x_10446) ;  /* 0x0000008000007945 */ /* 0x000fe20003800000 */
[----:B0-----:R0:W-:Y:S01]  /*6aa0*/  BAR.SYNC.DEFER_BLOCKING R102, 0x80 ;  /* 0x000200660000751d */ /* 0x0011e20000010000 */
[----:B-----5:R-:W-:-:S13]  /*6ab0*/  LOP3.LUT P3, RZ, R11, 0x7f, RZ, 0xc0, !PT ;  /* 0x0000007f0bff7812 */ /* 0x020fda000786c0ff */
[----:B------:R-:W-:-:S05]  /*6ac0*/  @!P3 VIADD R11, R31, 0x2d8a0 ;  /* 0x0002d8a01f0bb836 */ /* 0x000fca0000000000 */
[----:B------:R-:W-:-:S04]  /*6ad0*/  @!P3 PRMT R11, RZ, 0x654, R11 ;  /* 0x00000654ff0bb816 */ /* 0x000fc8000000000b */
[----:B------:R0:W-:Y:S01]  /*6ae0*/  @!P3 SYNCS.ARRIVE.TRANS64.RED.A1T0 RZ, [R11+URZ], RZ ;  /* 0x000000ff0bffb9a7 */ /* 0x0001e2000810043f */
[----:B------:R-:W-:Y:S05]  /*6af0*/  @!P2 BRA `(.L_x_10447) ;  /* 0x000000000004a947 */ /* 0x000fea0003800000 */
[----:B------:R-:W-:Y:S01]  /*6b00*/  BPT.TRAP 0x1 ;  /* 0x000000040000795c */ /* 0x000fe20000300000 */
.L_x_10447:
[----:B------:R-:W-:Y:S05]  /*6b10*/  BSYNC B0 ;  /* 0x0000000000007941 */ /* 0x000fea0003800000 */
.L_x_10446:
[----:B------:R-:W5:Y:S01]  /*6b20*/  SYNCS.PHASECHK.TRANS64.TRYWAIT P2, [R31+URZ+0x2d8b0], R80 ;  /* 0x02d8b0501f0075a7 */ /* 0x000f62000804017f */
[----:B------:R-:W-:Y:S04]  /*6b30*/  BSSY B0, `(.L_x_10448) ;  /* 0x0000002000007945 */ /* 0x000fe80003800000 */
[----:B-----5:R-:W-:Y:S05]  /*6b40*/  @!P2 BRA `(.L_x_10449) ;  /* 0x000001280038a947 */ /* 0x020fea0003800000 */
.L_x_10665:
[----:B------:R-:W-:Y:S05]  /*6b50*/  BSYNC B0 ;  /* 0x0000000000007941 */ /* 0x000fea0003800000 */
.L_x_10448:
[----:B------:R-:W-:Y:S01]  /*6b60*/  ULDC.64 UR4, c[0x0][0x328] ;  /* 0x0000ca0000047ab9 */ /* 0x000fe20000000a00 */
[----:B------:R-:W-:Y:S01]  /*6b70*/  BSSY B0, `(.L_x_10450) ;  /* 0x0000037000007945 */ /* 0x000fe20003800000 */
[----:B------:R-:W-:Y:S02]  /*6b80*/  IMAD R77, R77, UR4, RZ ;  /* 0x000000044d4d7c24 */ /* 0x000fe4000f8e02ff */
[----:B-1-34-:R-:W-:-:S04]  /*6b90*/  IMAD.WIDE.U32 R12, R76, UR4, RZ ;  /* 0x000000044c0c7c25 */ /* 0x01afc8000f8e00ff */
        /* <DEDUP_REMOVED lines=15> */
[----:B--2---:R0:W1:Y:S01]  /*6c90*/  SHFL.IDX PT, R40, R11, RZ, 0x1e1f ;  /* 0x001e1fff0b287589 */ /* 0x00406200000e0000 */
[----:B------:R-:W-:-:S03]  /*6ca0*/  ISETP.GT.AND P2, PT, R79, R138, PT ;  /* 0x0000008a4f00720c */ /* 0x000fc60003f44270 */
[----:B------:R0:W2:Y:S10]  /*6cb0*/  SHFL.IDX PT, R41, R12, RZ, 0x1e1f ;  /* 0x001e1fff0c297589 */ /* 0x0000b400000e0000 */
[----:B0-----:R-:W-:Y:S05]  /*6cc0*/  @!P2 BRA `(.L_x_10451) ;  /* 0x000000000084a947 */ /* 0x001fea0003800000 */
[----:B------:R-:W-:Y:S02]  /*6cd0*/  ULDC UR4, c[0x0][0x2f4] ;  /* 0x0000bd0000047ab9 */ /* 0x000fe40000000800 */
[----:B------:R-:W-:Y:S02]  /*6ce0*/  ISETP.GE.AND P5, PT, R16, UR4, PT ;  /* 0x0000000410007c0c */ /* 0x000fe4000bfa6270 */
[----:B------:R-:W-:-:S11]  /*6cf0*/  ISETP.GE.AND P4, PT, R22, UR4, PT ;  /* 0x0000000416007c0c */ /* 0x000fd6000bf86270 */
[----:B------:R-:W0:Y:S01]  /*6d00*/  @!P5 LDS.128 R12, [R35] ;  /* 0x00000000230cd984 */ /* 0x000e220000000c00 */
[----:B-1----:R-:W-:-:S04]  /*6d10*/  @!P5 LEA R42, P2, R16, R40, 0x1 ;  /* 0x00000028102ad211 */ /* 0x002fc800078408ff */
[----:B--2---:R-:W-:Y:S02]  /*6d20*/  @!P5 LEA.HI.X R43, R16, R41, R17, 0x1, P2 ;  /* 0x00000029102bd211 */ /* 0x004fe400010f0c11 */
[----:B------:R-:W-:-:S04]  /*6d30*/  @!P4 LEA R38, P2, R22, R40, 0x1 ;  /* 0x000000281626c211 */ /* 0x000fc800078408ff */
[----:B------:R-:W-:Y:S02]  /*6d40*/  @!P4 LEA.HI.X R39, R22, R41, R153, 0x1, P2 ;  /* 0x000000291627c211 */ /* 0x000fe400010f0c99 */
[----:B------:R-:W-:-:S13]  /*6d50*/  ISETP.GE.AND P2, PT, R19, UR4, PT ;  /* 0x0000000413007c0c */ /* 0x000fda000bf46270 */
[----:B------:R-:W-:-:S04]  /*6d60*/  @!P2 LEA R36, P6, R19, R40, 0x1 ;  /* 0x000000281324a211 */ /* 0x000fc800078c08ff */
[----:B------:R-:W-:Y:S01]  /*6d70*/  @!P2 LEA.HI.X R37, R19, R41, R152, 0x1, P6 ;  /* 0x000000291325a211 */ /* 0x000fe200030f0c98 */
[----:B0-----:R0:W-:Y:S01]  /*6d80*/  @!P5 ST.E.128 desc[UR42][R42.64], R12 ;  /* 0x0000000c2a00d985 */ /* 0x0011e2000c101d2a */
[----:B------:R-:W-:-:S13]  /*6d90*/  ISETP.GE.AND P5, PT, R0, UR4, PT ;  /* 0x0000000400007c0c */ /* 0x000fda000bfa6270 */
[----:B------:R-:W1:Y:S01]  /*6da0*/  @!P5 LDS.128 R12, [R32] ;  /* 0x00000000200cd984 */ /* 0x000e620000000c00 */
[----:B------:R-:W-:-:S04]  /*6db0*/  @!P5 IMAD.SHL.U32 R11, R148, 0x8, RZ ;  /* 0x00000008940bd824 */ /* 0x000fc800078e00ff */
[----:B0-----:R-:W-:-:S05]  /*6dc0*/  @!P5 IMAD.WIDE R42, R11, 0x2, R40 ;  /* 0x000000020b2ad825 */ /* 0x001fca00078e0228 */
[----:B-1----:R0:W-:Y:S01]  /*6dd0*/  @!P5 ST.E.128 desc[UR42][R42.64], R12 ;  /* 0x0000000c2a00d985 */ /* 0x0021e2000c101d2a */
        /* <DEDUP_REMOVED lines=16> */
.L_x_10451:
[----:B------:R-:W-:Y:S05]  /*6ee0*/  BSYNC B0 ;  /* 0x0000000000007941 */ /* 0x000fea0003800000 */
.L_x_10450:
[----:B------:R-:W-:Y:S01]  /*6ef0*/  @!PT LDS RZ, [RZ] ;  /* 0x00000000fffff984 */ /* 0x000fe20000000800 */
[----:B------:R-:W-:Y:S01]  /*6f00*/  @!PT LDS RZ, [RZ] ;  /* 0x00000000fffff984 */ /* 0x000fe20000000800 */
[----:B------:R-:W-:Y:S01]  /*6f10*/  @!PT LDS RZ, [RZ] ;  /* 0x00000000fffff984 */ /* 0x000fe20000000800 */
[----:B------:R-:W-:Y:S01]  /*6f20*/  @!PT LDS RZ, [RZ] ;  /* 0x00000000fffff984 */ /* 0x000fe20000000800 */
[----:B------:R3:W-:Y:S06]  /*6f30*/  MEMBAR.ALL.CTA ;  /* 0x0000000000007992 */ /* 0x0007ec0000008000 */
[----:B---3--:R-:W3:Y:S01]  /*6f40*/  FENCE.VIEW.ASYNC.S ;  /* 0x00000000000073c6 */ /* 0x008ee20000000000 */
[----:B------:R-:W-:Y:S02]  /*6f50*/  VIADD R18, R18, 0x1 ;  /* 0x0000000112127836 */ /* 0x000fe40000000000 */
[----:B------:R-:W-:Y:S01]  /*6f60*/  @!P3 VIADD R31, R31, 0x2d8c0 ;  /* 0x0002d8c01f1fb836 */ /* 0x000fe20000000000 */
[----:B---3--:R3:W-:Y:S02]  /*6f70*/  BAR.SYNC.DEFER_BLOCKING R102, 0x80 ;  /* 0x000200660000751d */ /* 0x0087e40000010000 */
[----:B------:R-:W-:-:S02]  /*6f80*/  ISETP.NE.AND P2, PT, R18, 0x2, PT ;  /* 0x000000021200780c */ /* 0x000fc40003f45270 */
[----:B------:R-:W-:Y:S02]  /*6f90*/  @!P3 PRMT R31, RZ, 0x654, R31 ;  /* 0x00000654ff1fb816 */ /* 0x000fe4000000001f */
[----:B0-----:R-:W-:Y:S02]  /*6fa0*/  SEL R12, RZ, 0x1, P2 ;  /* 0x00000001ff0c7807 */ /* 0x001fe40001000000 */
[----:B------:R-:W-:Y:S02]  /*6fb0*/  SEL R18, R18, RZ, P2 ;  /* 0x000000ff12127207 */ /* 0x000fe40001000000 */
[----:B------:R-:W-:Y:S01]  /*6fc0*/  LOP3.LUT R137, R137, R12, RZ, 0x3c, !PT ;  /* 0x0000000c89897212 */ /* 0x000fe200078e3cff */
[----:B------:R3:W-:Y:S01]  /*6fd0*/  @!P3 SYNCS.ARRIVE.TRANS64.RED.A1T0 RZ, [R31+URZ], RZ ;  /* 0x000000ff1fffb9a7 */ /* 0x0007e2000810043f */
[----:B------:R-:W-:Y:S05]  /*6fe0*/  @P1 BRA `(.L_x_10452) ;  /* 0xffffffb400781947 */ /* 0x000fea000383ffff */
[----:B------:R-:W0:Y:S01]  /*6ff0*/  S2R R11, SR_TID.X ;  /* 0x00000000000b7919 */ /* 0x000e220000002100 */
[----:B------:R-:W-:Y:S02]  /*7000*/  PLOP3.LUT P0, PT, PT, PT, PT, 0x8, 0x0 ;  /* 0x000000000000781c */ /* 0x000fe40003f0e170 */
[----:B0-----:R-:W-:-:S04]  /*7010*/  SHF.R.U32.HI R11, RZ, 0x7, R11 ;  /* 0x00000007ff0b7819 */ /* 0x001fc8000001160b */
[----:B------:R-:W-:-:S13]  /*7020*/  ISETP.NE.AND P4, PT, R11, 0x1, PT ;  /* 0x000000010b00780c */ /* 0x000fda0003f85270 */
[----:B------:R-:W-:Y:S06]  /*7030*/  @!P4 BAR.ARV 0x9, 0x100 ;  /* 0x024400000000cb1d */ /* 0x000fec0000002000 */
.L_x_10389:
[----:B------:R-:W-:Y:S02]  /*7040*/  ISETP.GE.AND P2, PT, R101, 0x1, PT ;  /* 0x000000016500780c */ /* 0x000fe40003f46270 */
[----:B-12---:R-:W-:Y:S02]  /*7050*/  CS2R R40, SRZ ;  /* 0x0000000000287805 */ /* 0x006fe4000001ff00 */
[----:B------:R-:W-:Y:S01]  /*7060*/  PLOP3.LUT P1, PT, PT, PT, PT, 0x80, 0x0 ;  /* 0x000000000000781c */ /* 0x000fe20003f2f070 */
[----:B------:R-:W-:Y:S01]  /*7070*/  IMAD.MOV.U32 R135, RZ, RZ, RZ ;  /* 0x000000ffff877224 */ /* 0x000fe200078e00ff */
        /* <DEDUP_REMOVED lines=23> */
[----:B------:R-:W-:Y:S02]  /*71f0*/  IMAD.MOV.U32 R51, RZ, RZ, RZ ;  /* 0x000000ffff337224 */ /* 0x000fe400078e00ff */
[----:B------:R-:W-:Y:S01]  /*7200*/  IMAD.MOV.U32 R6, RZ, RZ, RZ ;  /* 0x000000ffff067224 */ /* 0x000fe200078e00ff */
[----:B------:R-:W-:Y:S06]  /*7210*/  @P0 BRA `(.L_x_10453) ;  /* 0x00000000000c0947 */ /* 0x000fec0003800000 */
[----:B------:R-:W0:Y:S01]  /*7220*/  FENCE.VIEW.ASYNC.G ;  /* 0x00000000000073c6 */ /* 0x000e220000000100 */
[----:B------:R-:W-:Y:S05]  /*7230*/  WARPSYNC.ALL ;  /* 0x0000000000007948 */ /* 0x000fea0003800000 */
[----:B0-----:R-:W-:Y:S06]  /*7240*/  BAR.ARV 0xc, 0x200 ;  /* 0x0308000000007b1d */ /* 0x001fec0000002000 */
.L_x_10453:
[----:B------:R-:W-:Y:S02]  /*7250*/  IMAD.MOV.U32 R50, RZ, RZ, RZ ;  /* 0x000000ffff327224 */ /* 0x000fe400078e00ff */
[----:B------:R-:W-:Y:S01]  /*7260*/  IMAD.MOV.U32 R7, RZ, RZ, RZ ;  /* 0x000000ffff077224 */ /* 0x000fe200078e00ff */
[----:B------:R-:W-:Y:S06]  /*7270*/  @!P2 BRA `(.L_x_10454) ;  /* 0x000000940098a947 */ /* 0x000fec0003800000 */
[----:B------:R-:W-:-:S03]  /*7280*/  UMOV UR4, 0xffffffff ;  /* 0xffffffff00047882 */ /* 0x000fc60000000000 */
[----:B------:R-:W-:Y:S05]  /*7290*/  BRA.DIV UR4, `(.L_x_10455) ;  /* 0x0000012204787947 */ /* 0x000fea000b800000 */
[----:B------:R-:W0:Y:S02]  /*72a0*/  S2R R0, SR_TID.X ;  /* 0x0000000000007919 */ /* 0x000e240000002100 */
[----:B0-----:R-:W-:-:S05]  /*72b0*/  VIADD R3, R0, 0xffffff80 ;  /* 0xffffff8000037836 */ /* 0x001fca0000000000 */
[----:B------:R-:W-:-:S04]  /*72c0*/  SHF.R.S32.HI R0, RZ, 0x1f, R3 ;  /* 0x0000001fff007819 */ /* 0x000fc80000011403 */
[----:B------:R-:W-:-:S04]  /*72d0*/  LEA.HI R0, R0, R3, RZ, 0x7 ;  /* 0x0000000300007211 */ /* 0x000fc800078f38ff */
[----:B------:R-:W-:-:S06]  /*72e0*/  SHF.R.S32.HI R0, RZ, 0x7, R0 ;  /* 0x00000007ff007819 */ /* 0x000fcc0000011400 */
[----:B------:R-:W0:Y:S04]  /*72f0*/  SHFL.IDX PT, R0, R0, RZ, 0x1f ;  /* 0x00001fff00007589 */ /* 0x000e2800000e0000 */
[----:B0-----:R1:W-:Y:S02]  /*7300*/  STL [R1+0x38], R0 ;  /* 0x0000380001007387 */ /* 0x0013e40000100800 */
.L_x_10668:
[----:B------:R-:W1:Y:S01]  /*7310*/  LDL R3, [R1+0x38] ;  /* 0x0000380001037983 */ /* 0x000e620000100800 */
[----:B------:R-:W-:Y:S01]  /*7320*/  BSSY B6, `(.L_x_10456) ;  /* 0x000001b000067945 */ /* 0x000fe20003800000 */
[----:B-1----:R-:W-:-:S05]  /*7330*/  IMAD.HI R0, R3, 0x55555556, RZ ;  /* 0x5555555603007827 */ /* 0x002fca00078e02ff */
[----:B------:R-:W-:-:S05]  /*7340*/  LEA.HI R44, R0, R0, RZ, 0x1 ;  /* 0x00000000002c7211 */ /* 0x000fca00078f08ff */
[----:B------:R-:W-:Y:S02]  /*7350*/  IMAD R44, R44, -0x3, R3 ;  /* 0xfffffffd2c2c7824 */ /* 0x000fe400078e0203 */
[----:B------:R-:W-:-:S04]  /*7360*/  VIADD R3, R2, 0x21800 ;  /* 0x0002180002037836 */ /* 0x000fc80000000000 */
[----:B------:R-:W-:Y:S01]  /*7370*/  IMAD R0, R44, 0x2000, R3 ;  /* 0x000020002c007824 */ /* 0x000fe200078e0203 */
[----:B------:R-:W-:-:S04]  /*7380*/  LOP3.LUT P0, RZ, R3, 0x3ff, RZ, 0xc0, !PT ;  /* 0x000003ff03ff7812 */ /* 0x000fc8000780c0ff */
[----:B------:R-:W-:-:S04]  /*7390*/  SHF.R.U32.HI R0, RZ, 0x4, R0 ;  /* 0x00000004ff007819 */ /* 0x000fc80000011600 */
[----:B------:R-:W-:-:S05]  /*73a0*/  LOP3.LUT R0, R0, 0x3fff, RZ, 0xc0, !PT ;  /* 0x00003fff00007812 */ /* 0x000fca00078ec0ff */
[----:B------:R1:W-:Y:S01]  /*73b0*/  STL [R1+0x40], R0 ;  /* 0x0000400001007387 */ /* 0x0003e20000100800 */
[----:B------:R-:W-:Y:S05]  /*73c0*/  @!P0 BRA `(.L_x_10457) ;  /* 0x0000000000408947 */ /* 0x000fea0003800000 */
[----:B-1----:R-:W-:Y:S01]  /*73d0*/  MOV R0, 0x0 ;  /* 0x0000000000007802 */ /* 0x002fe20000000f00 */
[----:B------:R-:W-:Y:S01]  /*73e0*/  ULDC.64 UR4, c[0x4][0x138] ;  /* 0x01004e0000047ab9 */ /* 0x000fe20000000a00 */
[----:B------:R-:W-:Y:S01]  /*73f0*/  ULDC.64 UR6, c[0x4][0x140] ;  /* 0x0100500000067ab9 */ /* 0x000fe20000000a00 */
[----:B------:R-:W-:Y:S01]  /*7400*/  IMAD.U32 R4, RZ, RZ, UR4 ;  /* 0x00000004ff047e24 */ /* 0x000fe2000f8e00ff */
[----:B0-----:R0:W1:Y:S01]  /*7410*/  LDC.64 R14, c[0x4][R0] ;  /* 0x01000000000e7b82 */ /* 0x0010620000000a00 */
        /* <DEDUP_REMOVED lines=11> */
.L_x_10457:
[----:B------:R-:W-:Y:S05]  /*74d0*/  BSYNC B6 ;  /* 0x0000000000067941 */ /* 0x000fea0003800000 */
.L_x_10456:
        /* <DEDUP_REMOVED lines=13> */
.L_x_10461:
[----:B---3--:R3:W4:Y:S02]  /*75b0*/  SYNCS.PHASECHK.TRANS64.TRYWAIT P0, [R2+URZ+0x2d800], R3 ;  /* 0x02d80003020075a7 */ /* 0x008724000800017f */
[----:B----4-:R-:W-:Y:S05]  /*75c0*/  @!P0 NANOSLEEP.SYNCS 0x989680 ;  /* 0x009896800000895d */ /* 0x010fea0003900000 */
[----:B------:R-:W4:Y:S02]  /*75d0*/  @!P0 SYNCS.PHASECHK.TRANS64 P0, [R2+URZ+0x2d800], R3 ;  /* 0x02d80003020085a7 */ /* 0x000f24000800007f */
[----:B----4-:R-:W-:Y:S05]  /*75e0*/  @!P0 BRA `(.L_x_10461) ;  /* 0xfffffffc00f08947 */ /* 0x010fea000383ffff */
.L_x_10460:
[----:B------:R-:W-:Y:S05]  /*75f0*/  BSYNC B0 ;  /* 0x0000000000007941 */ /* 0x000fea0003800000 */
.L_x_10459:
[----:B------:R-:W-:Y:S05]  /*7600*/  BRA `(.L_x_10462) ;  /* 0x0000003c001c7947 */ /* 0x000fea0003800000 */
.L_x_10458:
[----:B-1---5:R-:W-:Y:S01]  /*7610*/  SHF.R.S32.HI R0, RZ, 0x1f, R97 ;  /* 0x0000001fff007819 */ /* 0x022fe20000011461 */
[----:B------:R-:W-:Y:S01]  /*7620*/  ULOP3.LUT UP0, URZ, UR38, 0x1bf, URZ, 0xc0, !UPT ;  /* 0x000001bf263f7892 */ /* 0x000fe2000f80c03f */
[----:B------:R-:W-:Y:S01]  /*7630*/  ULDC.64 UR4, c[0x0][0x3f8] ;  /* 0x0000fe0000047ab9 */ /* 0x000fe20000000a00 */
[----:B------:R-:W-:Y:S02]  /*7640*/  ULDC.64 UR6, c[0x0][0x408] ;  /* 0x0001020000067ab9 */ /* 0x000fe40000000a00 */
[C---:B------:R-:W-:Y:S02]  /*7650*/  IMAD R6, R0.reuse, UR4, RZ ;  /* 0x0000000400067c24 */ /* 0x040fe4000f8e02ff */
[----:B------:R-:W-:Y:S01]  /*7660*/  IMAD R0, R0, UR6, RZ ;  /* 0x0000000600007c24 */ /* 0x000fe2000f8e02ff */
[----:B------:R-:W-:Y:S01]  /*7670*/  PLOP3.LUT P2, PT, PT, PT, UP0, 0x80, 0x0 ;  /* 0x000000000000781c */ /* 0x000fe20003f4f008 */
[C---:B------:R-:W-:Y:S02]  /*7680*/  IMAD R25, R97.reuse, UR5, R6 ;  /* 0x0000000561197c24 */ /* 0x040fe4000f8e0206 */
[----:B------:R-:W-:Y:S01]  /*7690*/  IMAD.WIDE.U32 R4, R97, UR4, RZ ;  /* 0x0000000461047c25 */ /* 0x000fe2000f8e00ff */
[----:B------:R-:W-:-:S03]  /*76a0*/  ULDC.64 UR4, c[0x0][0x3e8] ;  /* 0x0000fa0000047ab9 */ /* 0x000fc60000000a00 */
[C---:B------:R-:W-:Y:S01]  /*76b0*/  IMAD R27, R97.reuse, UR7, R0 ;  /* 0x00000007611b7c24 */ /* 0x040fe2000f8e0200 */
        /* <DEDUP_REMOVED lines=9> */
[----:B0-----:R-:W-:Y:S01]  /*7750*/  MOV R14, 0x0 ;  /* 0x00000000000e7802 */ /* 0x001fe20000000f00 */
        /* <DEDUP_REMOVED lines=15> */
.L_x_10463:
        /* <DEDUP_REMOVED lines=8> */
[----:B------:R1:W3:Y:S04]  /*78d0*/  SHFL.IDX PT, R0, R24, RZ, 0x1e1f ;  /* 0x001e1fff18007589 */ /* 0x0002e800000e0000 */
[----:B------:R1:W4:Y:S04]  /*78e0*/  SHFL.IDX PT, R5, R27, RZ, 0x1e1f ;  /* 0x001e1fff1b057589 */ /* 0x00032800000e0000 */
[----:B------:R1:W0:Y:S02]  /*78f0*/  SHFL.IDX PT, R4, R26, RZ, 0x1e1f ;  /* 0x001e1fff1a047589 */ /* 0x00022400000e0000 */
.L_x_10674:
[----:B------:R-:W-:Y:S01]  /*7900*/  ULDC UR4, c[0x0][0x448] ;  /* 0x0001120000047ab9 */ /* 0x000fe20000000800 */
[----:B------:R-:W-:Y:S01]  /*7910*/  BSSY B1, `(.L_x_10467) ;  /* 0x000005a000017945 */ /* 0x000fe20003800000 */
[----:B------:R-:W-:Y:S01]  /*7920*/  IMAD R45, R100, UR4, RZ ;  /* 0x00000004642d7c24 */ /* 0x000fe2000f8e02ff */
[----:B------:R-:W-:Y:S02]  /*7930*/  CS2R R34, SRZ ;  /* 0x0000000000227805 */ /* 0x000fe4000001ff00 */
[----:B------:R-:W-:Y:S02]  /*7940*/  CS2R R30, SRZ ;  /* 0x00000000001e7805 */ /* 0x000fe4000001ff00 */
[----:B-1----:R-:W-:Y:S02]  /*7950*/  CS2R R26, SRZ ;  /* 0x00000000001a7805 */ /* 0x002fe4000001ff00 */
[----:B------:R-:W-:Y:S02]  /*7960*/  CS2R R20, SRZ ;  /* 0x0000000000147805 */ /* 0x000fe4000001ff00 */
[----:B------:R-:W-:Y:S01]  /*7970*/  ISETP.GE.AND P0, PT, R6, R45, PT ;  /* 0x0000002d0600720c */ /* 0x000fe20003f06270 */
[----:B------:R-:W-:Y:S01]  /*7980*/  IMAD R45, R33, -0xc0, R45 ;  /* 0xffffff40212d7824 */ /* 0x000fe200078e022d */
[----:B------:R-:W-:-:S02]  /*7990*/  CS2R R12, SRZ ;  /* 0x00000000000c7805 */ /* 0x000fc4000001ff00 */
[----:B------:R-:W-:Y:S02]  /*79a0*/  CS2R R8, SRZ ;  /* 0x0000000000087805 */ /* 0x000fe4000001ff00 */
[----:B------:R-:W-:Y:S02]  /*79b0*/  CS2R R36, SRZ ;  /* 0x0000000000247805 */ /* 0x000fe4000001ff00 */
[----:B------:R-:W-:Y:S02]  /*79c0*/  CS2R R32, SRZ ;  /* 0x0000000000207805 */ /* 0x000fe4000001ff00 */
[----:B------:R-:W-:Y:S02]  /*79d0*/  CS2R R28, SRZ ;  /* 0x00000000001c7805 */ /* 0x000fe4000001ff00 */
[----:B------:R-:W-:Y:S02]  /*79e0*/  CS2R R24, SRZ ;  /* 0x0000000000187805 */ /* 0x000fe4000001ff00 */
[----:B0-----:R-:W-:-:S02]  /*79f0*/  CS2R R14, SRZ ;  /* 0x00000000000e7805 */ /* 0x001fc4000001ff00 */
[----:B------:R-:W-:Y:S01]  /*7a00*/  CS2R R10, SRZ ;  /* 0x00000000000a7805 */ /* 0x000fe2000001ff00 */
[----:B------:R-:W-:Y:S06]  /*7a10*/  @P0 BRA `(.L_x_10468) ;  /* 0x0000000400240947 */ /* 0x000fec0003800000 */
[----:B------:R-:W2:Y:S01]  /*7a20*/  LDL R7, [R1+0x20] ;  /* 0x0000200001077983 */ /* 0x000ea20000100800 */
[----:B------:R-:W-:-:S03]  /*7a30*/  ULDC UR4, c[0x0][0x3f4] ;  /* 0x0000fd0000047ab9 */ /* 0x000fc60000000800 */
[----:B------:R-:W4:Y:S04]  /*7a40*/  LDL R39, [R1+0x18] ;  /* 0x0000180001277983 */ /* 0x000f280000100800 */
[----:B------:R-:W4:Y:S04]  /*7a50*/  LDL R38, [R1+0x1c] ;  /* 0x00001c0001267983 */ /* 0x000f280000100800 */
[----:B------:R-:W4:Y:S04]  /*7a60*/  LDL R35, [R1+0x24] ;  /* 0x0000240001237983 */ /* 0x000f280000100800 */
[----:B------:R-:W4:Y:S04]  /*7a70*/  LDL R34, [R1+0x28] ;  /* 0x0000280001227983 */ /* 0x000f280000100800 */
[----:B------:R-:W4:Y:S04]  /*7a80*/  LDL R49, [R1+0x70] ;  /* 0x0000700001317983 */ /* 0x000f280000100800 */
[----:B------:R-:W4:Y:S01]  /*7a90*/  LDL R48, [R1+0x74] ;  /* 0x0000740001307983 */ /* 0x000f220000100800 */
[----:B------:R-:W-:-:S02]  /*7aa0*/  CS2R R32, SRZ ;  /* 0x0000000000207805 */ /* 0x000fc4000001ff00 */
[----:B------:R-:W-:Y:S02]  /*7ab0*/  CS2R R30, SRZ ;  /* 0x00000000001e7805 */ /* 0x000fe4000001ff00 */
[----:B------:R-:W-:Y:S02]  /*7ac0*/  CS2R R28, SRZ ;  /* 0x00000000001c7805 */ /* 0x000fe4000001ff00 */
[----:B------:R-:W-:Y:S02]  /*7ad0*/  CS2R R26, SRZ ;  /* 0x00000000001a7805 */ /* 0x000fe4000001ff00 */
[----:B------:R-:W-:Y:S02]  /*7ae0*/  CS2R R24, SRZ ;  /* 0x0000000000187805 */ /* 0x000fe4000001ff00 */
[----:B------:R-:W-:Y:S02]  /*7af0*/  CS2R R20, SRZ ;  /* 0x0000000000147805 */ /* 0x000fe4000001ff00 */
[----:B------:R-:W-:-:S02]  /*7b00*/  CS2R R36, SRZ ;  /* 0x0000000000247805 */ /* 0x000fc4000001ff00 */
[C---:B--2---:R-:W-:Y:S01]  /*7b10*/  ISETP.GE.AND P3, PT, R7.reuse, UR4, PT ;  /* 0x0000000407007c0c */ /* 0x044fe2000bf66270 */
[----:B------:R-:W-:Y:S01]  /*7b20*/  IMAD.SHL.U32 R9, R7, 0x2, RZ ;  /* 0x0000000207097824 */ /* 0x000fe200078e00ff */
[----:B------:R-:W-:-:S04]  /*7b30*/  SHF.R.S32.HI R6, RZ, 0x1f, R7 ;  /* 0x0000001fff067819 */ /* 0x000fc80000011407 */
[----:B------:R-:W-:-:S07]  /*7b40*/  SHF.L.U64.HI R10, R7, 0x1, R6 ;  /* 0x00000001070a7819 */ /* 0x000fce0000010206 */
[----:B---3--:R-:W-:Y:S02]  /*7b50*/  @!P3 IADD3 R6, P0, R0, R9, RZ ;  /* 0x000000090006b210 */ /* 0x008fe40007f1e0ff */
[----:B----4-:R-:W-:-:S03]  /*7b60*/  ISETP.GE.AND P1, PT, R39, UR4, PT ;  /* 0x0000000427007c0c */ /* 0x010fc6000bf26270 */
[--C-:B------:R-:W-:Y:S01]  /*7b70*/  @!P3 IMAD.X R7, R3, 0x1, R10.reuse, P0 ;  /* 0x000000010307b824 */ /* 0x100fe200000e060a */
[----:B------:R-:W-:Y:S01]  /*7b80*/  @!P3 IADD3 R8, P0, R4, R9, RZ ;  /* 0x000000090408b210 */ /* 0x000fe20007f1e0ff */
[----:B------:R-:W-:Y:S01]  /*7b90*/  IMAD.SHL.U32 R13, R39, 0x2, RZ ;  /* 0x00000002270d7824 */ /* 0x000fe200078e00ff */
[----:B------:R-:W-:Y:S02]  /*7ba0*/  SHF.R.S32.HI R11, RZ, 0x1f, R39 ;  /* 0x0000001fff0b7819 */ /* 0x000fe40000011427 */
[----:B------:R0:W5:Y:S01]  /*7bb0*/  @!P3 LD.E.64 R32, desc[UR42][R6.64] ;  /* 0x0000002a0620b980 */ /* 0x000162000c101b00 */
[----:B------:R-:W-:Y:S01]  /*7bc0*/  @!P3 IMAD.X R9, R5, 0x1, R10, P0 ;  /* 0x000000010509b824 */ /* 0x000fe200000e060a */
[----:B------:R-:W-:Y:S02]  /*7bd0*/  ISETP.GE.AND P0, PT, R38, UR4, PT ;  /* 0x0000000426007c0c */ /* 0x000fe4000bf06270 */
[----:B------:R-:W-:Y:S02]  /*7be0*/  SHF.L.U64.HI R14, R39, 0x1, R11 ;  /* 0x00000001270e7819 */ /* 0x000fe4000001020b */
[----:B------:R1:W5:Y:S01]  /*7bf0*/  @!P3 LD.E.64 R30, desc[UR42][R8.64] ;  /* 0x0000002a081eb980 */ /* 0x000362000c101b00 */
[----:B------:R-:W-:-:S02]  /*7c00*/  @!P1 IADD3 R10, P2, R0, R13, RZ ;  /* 0x0000000d000a9210 */ /* 0x000fc40007f5e0ff */
[----:B------:R-:W-:Y:S01]  /*7c10*/  @!P1 IADD3 R12, P3, R4, R13, RZ ;  /* 0x0000000d040c9210 */ /* 0x000fe20007f7e0ff */
[C---:B0-----:R-:W-:Y:S01]  /*7c20*/  IMAD.SHL.U32 R7, R38.reuse, 0x2, RZ ;  /* 0x0000000226077824 */ /* 0x041fe200078e00ff */
[----:B------:R-:W-:Y:S01]  /*7c30*/  SHF.R.S32.HI R15, RZ, 0x1f, R38 ;  /* 0x0000001fff0f7819 */ /* 0x000fe20000011426 */
[--C-:B------:R-:W-:Y:S02]  /*7c40*/  @!P1 IMAD.X R11, R3, 0x1, R14.reuse, P2 ;  /* 0x00000001030b9824 */ /* 0x100fe400010e060e */
[----:B------:R-:W-:Y:S01]  /*7c50*/  @!P1 IMAD.X R13, R5, 0x1, R14, P3 ;  /* 0x00000001050d9824 */ /* 0x000fe200018e060e */
[----:B------:R-:W-:Y:S02]  /*7c60*/  SHF.L.U64.HI R6, R38, 0x1, R15 ;  /* 0x0000000126067819 */ /* 0x000fe4000001020f */
[-C--:B------:R-:W-:Y:S01]  /*7c70*/  @!P0 IADD3 R38, P2, R0, R7.reuse, RZ ;  /* 0x0000000700268210 */ /* 0x080fe20007f5e0ff */
[----:B------:R0:W5:Y:S01]  /*7c80*/  @!P1 LD.E.64 R28, desc[UR42][R10.64] ;  /* 0x0000002a0a1c9980 */ /* 0x000162000c101b00 */
[----:B-1----:R-:W-:-:S03]  /*7c90*/  @!P0 IADD3 R8, P3, R4, R7, RZ ;  /* 0x0000000704088210 */ /* 0x002fc60007f7e0ff */
[----:B------:R-:W5:Y:S01]  /*7ca0*/  @!P1 LD.E.64 R26, desc[UR42][R12.64] ;  /* 0x0000002a0c1a9980 */ /* 0x000f62000c101b00 */
[--C-:B------:R-:W-:Y:S01]  /*7cb0*/  @!P0 IMAD.X R39, R3, 0x1, R6.reuse, P2 ;  /* 0x0000000103278824 */ /* 0x100fe200010e0606 */
[----:B------:R-:W-:Y:S01]  /*7cc0*/  ISETP.GE.AND P1, PT, R35, UR4, PT ;  /* 0x0000000423007c0c */ /* 0x000fe2000bf26270 */
[----:B------:R-:W-:Y:S01]  /*7cd0*/  @!P0 IMAD.X R9, R5, 0x1, R6, P3 ;  /* 0x0000000105098824 */ /* 0x000fe200018e0606 */
[----:B------:R-:W-:Y:S02]  /*7ce0*/  ISETP.GE.AND P2, PT, R140, UR4, PT ;  /* 0x000000048c007c0c */ /* 0x000fe4000bf46270 */
[----:B------:R-:W5:Y:S01]  /*7cf0*/  @!P0 LD.E.64 R24, desc[UR42][R38.64] ;  /* 0x0000002a26188980 */ /* 0x000f62000c101b00 */
[----:B------:R-:W-:-:S03]  /*7d00*/  IMAD.SHL.U32 R7, R35, 0x2, RZ ;  /* 0x0000000223077824 */ /* 0x000fc600078e00ff */
[----:B------:R1:W5:Y:S01]  /*7d10*/  @!P0 LD.E.64 R20, desc[UR42][R8.64] ;  /* 0x0000002a08148980 */ /* 0x000362000c101b00 */
[C---:B------:R-:W-:Y:S01]  /*7d20*/  ISETP.GE.AND P0, PT, R34.reuse, UR4, PT ;  /* 0x0000000422007c0c */ /* 0x040fe2000bf06270 */
[----:B0-----:R-:W-:-:S03]  /*7d30*/  IMAD.SHL.U32 R11, R34, 0x2, RZ ;  /* 0x00000002220b7824 */ /* 0x001fc600078e00ff */
[-C--:B------:R-:W-:Y:S02]  /*7d40*/  @!P1 IADD3 R40, P4, R0, R7.reuse, RZ ;  /* 0x0000000700289210 */ /* 0x080fe40007f9e0ff */
[----:B------:R-:W-:Y:S01]  /*7d50*/  @!P1 IADD3 R6, P3, R4, R7, RZ ;  /* 0x0000000704069210 */ /* 0x000fe20007f7e0ff */
[----:B------:R-:W-:-:S04]  /*7d60*/  @!P2 IMAD.WIDE R46, R140, 0x2, R4 ;  /* 0x000000028c2ea825 */ /* 0x000fc800078e0204 */
[----:B-1----:R-:W-:Y:S02]  /*7d70*/  @!P2 IMAD.MOV.U32 R8, RZ, RZ, R0 ;  /* 0x000000ffff08a224 */ /* 0x002fe400078e0000 */
[----:B------:R-:W-:Y:S01]  /*7d80*/  @!P2 IMAD.MOV.U32 R9, RZ, RZ, R3 ;  /* 0x000000ffff09a224 */ /* 0x000fe200078e0003 */
[-C--:B------:R-:W-:Y:S01]  /*7d90*/  @!P0 IADD3 R4, P5, R4, R11.reuse, RZ ;  /* 0x0000000b04048210 */ /* 0x080fe20007fbe0ff */
[----:B------:R-:W-:Y:S01]  /*7da0*/  @!P1 IMAD.X R41, R3, 0x1, R49, P4 ;  /* 0x0000000103299824 */ /* 0x000fe200020e0631 */
[----:B------:R-:W-:Y:S01]  /*7db0*/  @!P0 IADD3 R38, P4, R0, R11, RZ ;  /* 0x0000000b00268210 */ /* 0x000fe20007f9e0ff */
[----:B------:R-:W-:Y:S01]  /*7dc0*/  @!P2 IMAD.WIDE R42, R140, 0x2, R8 ;  /* 0x000000028c2aa825 */ /* 0x000fe200078e0208 */
[----:B------:R-:W-:Y:S02]  /*7dd0*/  CS2R R14, SRZ ;  /* 0x00000000000e7805 */ /* 0x000fe4000001ff00 */
[----:B------:R-:W-:Y:S02]  /*7de0*/  CS2R R34, SRZ ;  /* 0x0000000000227805 */ /* 0x000fe4000001ff00 */
[----:B------:R-:W-:Y:S01]  /*7df0*/  CS2R R12, SRZ ;  /* 0x00000000000c7805 */ /* 0x000fe2000001ff00 */
[----:B------:R-:W-:Y:S01]  /*7e00*/  @!P1 IMAD.X R7, R5, 0x1, R49, P3 ;  /* 0x0000000105079824 */ /* 0x000fe200018e0631 */
[----:B------:R-:W-:-:S02]  /*7e10*/  CS2R R10, SRZ ;  /* 0x00000000000a7805 */ /* 0x000fc4000001ff00 */
[----:B------:R-:W-:Y:S01]  /*7e20*/  CS2R R8, SRZ ;  /* 0x0000000000087805 */ /* 0x000fe2000001ff00 */
[--C-:B------:R-:W-:Y:S01]  /*7e30*/  @!P0 IMAD.X R39, R3, 0x1, R48.reuse, P4 ;  /* 0x0000000103278824 */ /* 0x100fe200020e0630 */
[----:B------:R0:W5:Y:S01]  /*7e40*/  @!P2 LD.E.64 R36, desc[UR42][R42.64] ;  /* 0x0000002a2a24a980 */ /* 0x000162000c101b00 */
[----:B------:R-:W-:-:S03]  /*7e50*/  @!P0 IMAD.X R5, R5, 0x1, R48, P5 ;  /* 0x0000000105058824 */ /* 0x000fc600028e0630 */
[----:B------:R0:W5:Y:S04]  /*7e60*/  @!P2 LD.E.64 R34, desc[UR42][R46.64] ;  /* 0x0000002a2e22a980 */ /* 0x000168000c101b00 */
[----:B------:R0:W5:Y:S04]  /*7e70*/  @!P1 LD.E.64 R14, desc[UR42][R40.64] ;  /* 0x0000002a280e9980 */ /* 0x000168000c101b00 */
[----:B------:R0:W5:Y:S04]  /*7e80*/  @!P1 LD.E.64 R12, desc[UR42][R6.64] ;  /* 0x0000002a060c9980 */ /* 0x000168000c101b00 */
[----:B------:R0:W5:Y:S04]  /*7e90*/  @!P0 LD.E.64 R10, desc[UR42][R38.64] ;  /* 0x0000002a260a8980 */ /* 0x000168000c101b00 */
[----:B------:R0:W5:Y:S02]  /*7ea0*/  @!P0 LD.E.64 R8, desc[UR42][R4.64] ;  /* 0x0000002a04088980 */ /* 0x000164000c101b00 */
.L_x_10468:
[----:B------:R-:W-:Y:S05]  /*7eb0*/  BSYNC B1 ;  /* 0x0000000000017941 */ /* 0x000fea0003800000 */
.L_x_10467:
[----:B------:R-:W-:Y:S01]  /*7ec0*/  ULEA.HI UR4, UR37, UR37, URZ, 0x1 ;  /* 0x0000002525047291 */ /* 0x000fe2000f8f083f */
[----:B--2--5:R-:W-:Y:S01]  /*7ed0*/  IMAD.MOV.U32 R3, RZ, RZ, R35 ;  /* 0x000000ffff037224 */ /* 0x024fe200078e0023 */
[----:B------:R-:W-:Y:S01]  /*7ee0*/  VIMNMX R45, R45, 0xc0, PT ;  /* 0x000000c02d2d7848 */ /* 0x000fe20003fe0100 */
[----:B---3--:R-:W-:Y:S01]  /*7ef0*/  IMAD.MOV.U32 R0, RZ, RZ, R34 ;  /* 0x000000ffff007224 */ /* 0x008fe200078e0022 */
[----:B------:R-:W-:Y:S01]  /*7f00*/  ULOP3.LUT UR4, UR4, 0xfffffffe, URZ, 0xc0, !UPT ;  /* 0xfffffffe04047892 */ /* 0x000fe2000f8ec03f */
[----:B0-----:R-:W-:Y:S01]  /*7f10*/  IMAD.MOV.U32 R4, RZ, RZ, R30 ;  /* 0x000000ffff047224 */ /* 0x001fe200078e001e */
[----:B------:R-:W-:Y:S01]  /*7f20*/  PRMT R57, R3, 0x7610, R57 ;  /* 0x0000761003397816 */ /* 0x000fe20000000039 */
[----:B----4-:R-:W-:Y:S01]  /*7f30*/  IMAD.MOV.U32 R5, RZ, RZ, R27 ;  /* 0x000000ffff057224 */ /* 0x010fe200078e001b */
        /* <DEDUP_REMOVED lines=39> */
[----:B------:R-:W-:Y:S01]  /*81b0*/  IMAD.MOV.U32 R6, RZ, RZ, R15 ;  /* 0x000000ffff067224 */ /* 0x000fe200078e000f */
[----:B------:R-:W-:Y:S01]  /*81c0*/  PRMT R49, R0, 0x7610, R49 ;  /* 0x0000761000317816 */ /* 0x000fe20000000031 */
[----:B------:R-:W-:Y:S01]  /*81d0*/  IMAD.MOV.U32 R0, RZ, RZ, R10 ;  /* 0x000000ffff007224 */ /* 0x000fe200078e000a */
[----:B------:R-:W-:Y:S01]  /*81e0*/  PRMT R50, R4, 0x7610, R50 ;  /* 0x0000761004327816 */ /* 0x000fe20000000032 */
[----:B------:R-:W-:Y:S01]  /*81f0*/  IMAD.MOV.U32 R4, RZ, RZ, R11 ;  /* 0x000000ffff047224 */ /* 0x000fe200078e000b */
[----:B------:R-:W-:-:S02]  /*8200*/  PRMT R45, R5, 0x7610, R45 ;  /* 0x00007610052d7816 */ /* 0x000fc4000000002d */
[----:B------:R-:W-:Y:S01]  /*8210*/  PRMT R46, R6, 0x7610, R46 ;  /* 0x00007610062e7816 */ /* 0x000fe2000000002e */
[----:B0-----:R-:W-:Y:S06]  /*8220*/  @!P0 BRA `(.L_x_10470) ;  /* 0x0000011400488947 */ /* 0x001fec0003800000 */
.L_x_10675:
[----:B------:R-:W-:Y:S05]  /*8230*/  BSYNC B1 ;  /* 0x0000000000017941 */ /* 0x000fea0003800000 */
.L_x_10469:
[----:B------:R-:W-:Y:S02]  /*8240*/  PRMT R40, R0, 0x7610, R40 ;  /* 0x0000761000287816 */ /* 0x000fe40000000028 */
[----:B------:R-:W-:Y:S01]  /*8250*/  PRMT R41, R4, 0x7610, R41 ;  /* 0x0000761004297816 */ /* 0x000fe20000000029 */
[----:B------:R-:W-:Y:S06]  /*8260*/  @P1 BRA `(.L_x_10471) ;  /* 0x0000002c00e01947 */ /* 0x000fec0003800000 */
[----:B------:R-:W0:Y:S01]  /*8270*/  LDL R61, [R1+0x44] ;  /* 0x00004400013d7983 */ /* 0x000e220000100800 */
[----:B------:R-:W1:Y:S03]  /*8280*/  LDC R5, c[0x0][0x3f4] ;  /* 0x0000fd00ff057b82 */ /* 0x000e660000000800 */
[----:B------:R-:W2:Y:S04]  /*8290*/  LDL R59, [R1+0x20] ;  /* 0x00002000013b7983 */ /* 0x000ea80000100800 */
[----:B------:R-:W3:Y:S04]  /*82a0*/  LDL R58, [R1+0x18] ;  /* 0x00001800013a7983 */ /* 0x000ee80000100800 */
[----:B------:R-:W4:Y:S04]  /*82b0*/  LDL R56, [R1+0x1c] ;  /* 0x00001c0001387983 */ /* 0x000f280000100800 */
[----:B------:R-:W5:Y:S04]  /*82c0*/  LDL R55, [R1+0x24] ;  /* 0x0000240001377983 */ /* 0x000f680000100800 */
[----:B------:R-:W5:Y:S04]  /*82d0*/  LDL R7, [R1+0x28] ;  /* 0x0000280001077983 */ /* 0x000f680000100800 */
[----:B------:R-:W5:Y:S01]  /*82e0*/  LDL R6, [R1+0x48] ;  /* 0x0000480001067983 */ /* 0x000f620000100800 */
[-C--:B-1----:R-:W-:Y:S01]  /*82f0*/  ISETP.GE.AND P6, PT, R140, R5.reuse, PT ;  /* 0x000000058c00720c */ /* 0x082fe20003fc6270 */
[----:B------:R-:W-:Y:S01]  /*8300*/  BSSY B1, `(.L_x_10472) ;  /* 0x0000038000017945 */ /* 0x000fe20003800000 */
[----:B0-----:R-:W-:Y:S01]  /*8310*/  IMAD R3, R61, 0x2, R2 ;  /* 0x000000023d037824 */ /* 0x001fe200078e0202 */
[----:B--2---:R-:W-:-:S03]  /*8320*/  ISETP.GE.AND P0, PT, R59, R5, PT ;  /* 0x000000053b00720c */ /* 0x004fc60003f06270 */
[----:B------:R-:W-:Y:S01]  /*8330*/  VIADD R0, R3, 0x20 ;  /* 0x0000002003007836 */ /* 0x000fe20000000000 */
[-C--:B---3--:R-:W-:Y:S02]  /*8340*/  ISETP.GE.AND P1, PT, R58, R5.reuse, PT ;  /* 0x000000053a00720c */ /* 0x088fe40003f26270 */
[-C--:B----4-:R-:W-:Y:S02]  /*8350*/  ISETP.GE.AND P2, PT, R56, R5.reuse, PT ;  /* 0x000000053800720c */ /* 0x090fe40003f46270 */
[-C--:B-----5:R-:W-:Y:S02]  /*8360*/  ISETP.GE.AND P3, PT, R55, R5.reuse, PT ;  /* 0x000000053700720c */ /* 0x0a0fe40003f66270 */
[----:B------:R-:W-:Y:S02]  /*8370*/  ISETP.GE.AND P4, PT, R7, R5, PT ;  /* 0x000000050700720c */ /* 0x000fe40003f86270 */
[----:B------:R-:W-:Y:S01]  /*8380*/  LOP3.LUT P5, RZ, R6, 0x2, RZ, 0xc0, !PT ;  /* 0x0000000206ff7812 */ /* 0x000fe200078ac0ff */
[----:B------:R-:W-:-:S12]  /*8390*/  @P6 BRA `(.L_x_10473) ;  /* 0x0000000000b86947 */ /* 0x000fd80003800000 */
[----:B------:R-:W0:Y:S01]  /*83a0*/  LDS.128 R4, [R3+0xc400] ;  /* 0x00c4000003047984 */ /* 0x000e220000000c00 */
[----:B------:R-:W-:Y:S02]  /*83b0*/  SHF.R.U32.HI R59, RZ, 0x10, R35 ;  /* 0x00000010ff3b7819 */ /* 0x000fe40000011623 */
[--C-:B------:R-:W-:Y:S02]  /*83c0*/  SHF.R.U32.HI R56, RZ, 0x10, R37.reuse ;  /* 0x00000010ff387819 */ /* 0x100fe40000011625 */
        /* <DEDUP_REMOVED lines=18> */
[C---:B------:R-:W-:Y:S01]  /*84f0*/  FFMA.FTZ R61, R34.reuse, R57, -R61 ;  /* 0x00000039223d7223 */ /* 0x040fe2000001083d */
[----:B------:R-:W-:Y:S01]  /*8500*/  FMUL.FTZ R57, R37, R56 ;  /* 0x0000003825397220 */ /* 0x000fe20000410000 */
[----:B------:R-:W-:Y:S02]  /*8510*/  IMAD.U32 R7, R5, 0x10000, RZ ;  /* 0x0001000005077824 */ /* 0x000fe400078e00ff */
[----:B------:R-:W-:Y:S01]  /*8520*/  FFMA.FTZ R60, R34, R60, R35 ;  /* 0x0000003c223c7223 */ /* 0x000fe20000010023 */
        /* <DEDUP_REMOVED lines=21> */
.L_x_10473:
[----:B------:R-:W-:Y:S05]  /*8680*/  BSYNC B1 ;  /* 0x0000000000017941 */ /* 0x000fea0003800000 */
.L_x_10472:
[----:B------:R-:W-:Y:S01]  /*8690*/  BSSY B1, `(.L_x_10474) ;  /* 0x0000031000017945 */ /* 0x000fe20003800000 */
[----:B------:R-:W-:-:S03]  /*86a0*/  @P5 VIADD R0, R3, 0xffffffe0 ;  /* 0xffffffe003005836 */ /* 0x000fc60000000000 */
[----:B------:R-:W-:Y:S05]  /*86b0*/  @P0 BRA `(.L_x_10475) ;  /* 0x0000000000b80947 */ /* 0x000fea0003800000 */
[----:B0-----:R-:W0:Y:S01]  /*86c0*/  LDS.128 R4, [R0+0xc400] ;  /* 0x00c4000000047984 */ /* 0x001e220000000c00 */
[----:B------:R-:W-:Y:S02]  /*86d0*/  SHF.R.U32.HI R55, RZ, 0x10, R31 ;  /* 0x00000010ff377819 */ /* 0x000fe4000001161f */
[----:B------:R-:W-:Y:S02]  /*86e0*/  SHF.R.U32.HI R35, RZ, 0x10, R33 ;  /* 0x00000010ff237819 */ /* 0x000fe40000011621 */
[----:B------:R-:W-:Y:S02]  /*86f0*/  PRMT R55, R65, 0x5410, R55 ;  /* 0x0000541041377816 */ /* 0x000fe40000000037 */
[----:B------:R-:W-:Y:S02]  /*8700*/  PRMT R35, R66, 0x5410, R35 ;  /* 0x0000541042237816 */ /* 0x000fe40000000023 */
[----:B------:R-:W-:Y:S01]  /*8710*/  SHF.R.U64 R37, R30, 0x10, R31 ;  /* 0x000000101e257819 */ /* 0x000fe2000000121f */
[----:B------:R-:W-:Y:S01]  /*8720*/  IMAD.U32 R56, R55, 0x10000, RZ ;  /* 0x0001000037387824 */ /* 0x000fe200078e00ff */
[----:B------:R-:W-:Y:S01]  /*8730*/  SHF.R.U64 R34, R32, 0x10, R33 ;  /* 0x0000001020227819 */ /* 0x000fe20000001221 */
[----:B------:R-:W-:Y:S01]  /*8740*/  IMAD.U32 R36, R35, 0x10000, RZ ;  /* 0x0001000023247824 */ /* 0x000fe200078e00ff */
[----:B------:R-:W-:-:S02]  /*8750*/  LOP3.LUT R55, R55, 0xffff0000, RZ, 0xc0, !PT ;  /* 0xffff000037377812 */ /* 0x000fc400078ec0ff */
[----:B------:R-:W-:Y:S02]  /*8760*/  PRMT R34, R40, 0x5432, R34 ;  /* 0x0000543228227816 */ /* 0x000fe40000000022 */
[----:B------:R-:W-:Y:S02]  /*8770*/  LOP3.LUT R35, R35, 0xffff0000, RZ, 0xc0, !PT ;  /* 0xffff000023237812 */ /* 0x000fe400078ec0ff */
[----:B------:R-:W-:Y:S02]  /*8780*/  PRMT R37, R64, 0x5410, R37 ;  /* 0x0000541040257816 */ /* 0x000fe40000000025 */
[C---:B0-----:R-:W-:Y:S01]  /*8790*/  LOP3.LUT R31, R6.reuse, 0xffff0000, RZ, 0xc0, !PT ;  /* 0xffff0000061f7812 */ /* 0x041fe200078ec0ff */
[----:B------:R-:W-:Y:S01]  /*87a0*/  IMAD.U32 R30, R6, 0x10000, RZ ;  /* 0x00010000061e7824 */ /* 0x000fe200078e00ff */
[C---:B------:R-:W-:Y:S01]  /*87b0*/  LOP3.LUT R33, R7.reuse, 0xffff0000, RZ, 0xc0, !PT ;  /* 0xffff000007217812 */ /* 0x040fe200078ec0ff */
[----:B------:R-:W-:Y:S02]  /*87c0*/  IMAD.U32 R32, R7, 0x10000, RZ ;  /* 0x0001000007207824 */ /* 0x000fe400078e00ff */
[C---:B------:R-:W-:Y:S01]  /*87d0*/  FMUL.FTZ R57, R31.reuse, R56 ;  /* 0x000000381f397220 */ /* 0x040fe20000410000 */
[----:B------:R-:W-:Y:S01]  /*87e0*/  FMUL.FTZ R31, R31, R36 ;  /* 0x000000241f1f7220 */ /* 0x000fe20000410000 */
[C---:B------:R-:W-:Y:S01]  /*87f0*/  IMAD.U32 R6, R4.reuse, 0x10000, RZ ;  /* 0x0001000004067824 */ /* 0x040fe200078e00ff */
[----:B------:R-:W-:Y:S01]  /*8800*/  LOP3.LUT R4, R4, 0xffff0000, RZ, 0xc0, !PT ;  /* 0xffff000004047812 */ /* 0x000fe200078ec0ff */
[----:B------:R-:W-:-:S02]  /*8810*/  IMAD.U32 R7, R5, 0x10000, RZ ;  /* 0x0001000005077824 */ /* 0x000fc400078e00ff */
[C---:B------:R-:W-:Y:S01]  /*8820*/  FFMA.FTZ R56, R30.reuse, R56, R31 ;  /* 0x000000381e387223 */ /* 0x040fe2000001001f */
[----:B------:R-:W-:Y:S01]  /*8830*/  FFMA.FTZ R57, R30, R36, -R57 ;  /* 0x000000241e397223 */ /* 0x000fe20000010839 */
[C---:B------:R-:W-:Y:S01]  /*8840*/  IMAD.U32 R31, R34.reuse, 0x10000, RZ ;  /* 0x00010000221f7824 */ /* 0x040fe200078e00ff */
[----:B------:R-:W-:Y:S01]  /*8850*/  LOP3.LUT R5, R5, 0xffff0000, RZ, 0xc0, !PT ;  /* 0xffff000005057812 */ /* 0x000fe200078ec0ff */
[C---:B------:R-:W-:Y:S01]  /*8860*/  FMUL.FTZ R59, R33.reuse, R55 ;  /* 0x00000037213b7220 */ /* 0x040fe20000410000 */
[-C--:B------:R-:W-:Y:S01]  /*8870*/  FMUL.FTZ R61, R33, R35.reuse ;  /* 0x00000023213d7220 */ /* 0x080fe20000410000 */
[C---:B------:R-:W-:Y:S01]  /*8880*/  LOP3.LUT R30, R37.reuse, 0xffff0000, RZ, 0xc0, !PT ;  /* 0xffff0000251e7812 */ /* 0x040fe200078ec0ff */
[----:B------:R-:W-:Y:S01]  /*8890*/  IMAD.U32 R33, R37, 0x10000, RZ ;  /* 0x0001000025217824 */ /* 0x000fe200078e00ff */
        /* <DEDUP_REMOVED lines=16> */
.L_x_10475:
[----:B------:R-:W-:Y:S05]  /*89a0*/  BSYNC B1 ;  /* 0x0000000000017941 */ /* 0x000fea0003800000 */
.L_x_10474:
        /* <DEDUP_REMOVED lines=48> */
.L_x_10477:
[----:B------:R-:W-:Y:S05]  /*8cb0*/  BSYNC B1 ;  /* 0x0000000000017941 */ /* 0x000fea0003800000 */
.L_x_10476:
        /* <DEDUP_REMOVED lines=48> */
.L_x_10479:
[----:B------:R-:W-:Y:S05]  /*8fc0*/  BSYNC B1 ;  /* 0x0000000000017941 */ /* 0x000fea0003800000 */
.L_x_10478:
        /* <DEDUP_REMOVED lines=48> */
.L_x_10481:
[----:B------:R-:W-:Y:S05]  /*92d0*/  BSYNC B1 ;  /* 0x0000000000017941 */ /* 0x000fea0003800000 */
.L_x_10480:
        /* <DEDUP_REMOVED lines=48> */
.L_x_10465:
[----:B------:R-:W-:-:S03]  /*95e0*/  UMOV UR4, 0xffffffff ;  /* 0xffffffff00047882 */ /* 0x000fc60000000000 */
[----:B------:R-:W-:Y:S05]  /*95f0*/  BRA.DIV UR4, `(.L_x_10482) ;  /* 0x0000010204687947 */ /* 0x000fea000b800000 */
[----:B------:R1:W2:Y:S04]  /*9600*/  SHFL.IDX PT, R3, R25, RZ, 0x1e1f ;  /* 0x001e1fff19037589 */ /* 0x0002a800000e0000 */
[----:B------:R1:W3:Y:S04]  /*9610*/  SHFL.IDX PT, R0, R24, RZ, 0x1e1f ;  /* 0x001e1fff18007589 */ /* 0x0002e800000e0000 */
[----:B------:R1:W4:Y:S04]  /*9620*/  SHFL.IDX PT, R21, R27, RZ, 0x1e1f ;  /* 0x001e1fff1b157589 */ /* 0x00032800000e0000 */
[----:B------:R1:W0:Y:S02]  /*9630*/  SHFL.IDX PT, R20, R26, RZ, 0x1e1f ;  /* 0x001e1fff1a147589 */ /* 0x00022400000e0000 */
.L_x_10681:
        /* <DEDUP_REMOVED lines=10> */
[----:B0-----:R-:W-:Y:S02]  /*96e0*/  CS2R R14, SRZ ;  /* 0x00000000000e7805 */ /* 0x001fe4000001ff00 */
[----:B-1----:R-:W-:Y:S02]  /*96f0*/  CS2R R24, SRZ ;  /* 0x0000000000187805 */ /* 0x002fe4000001ff00 */
[----:B------:R-:W-:Y:S02]  /*9700*/  CS2R R26, SRZ ;  /* 0x00000000001a7805 */ /* 0x000fe4000001ff00 */
[----:B------:R-:W-:Y:S02]  /*9710*/  CS2R R28, SRZ ;  /* 0x00000000001c7805 */ /* 0x000fe4000001ff00 */
[----:B------:R-:W-:Y:S02]  /*9720*/  CS2R R30, SRZ ;  /* 0x00000000001e7805 */ /* 0x000fe4000001ff00 */
[----:B------:R-:W-:-:S02]  /*9730*/  CS2R R32, SRZ ;  /* 0x0000000000207805 */ /* 0x000fc4000001ff00 */
[----:B------:R-:W-:Y:S01]  /*9740*/  CS2R R34, SRZ ;  /* 0x0000000000227805 */ /* 0x000fe2000001ff00 */
[----:B------:R-:W-:Y:S06]  /*9750*/  @P0 BRA `(.L_x_10484) ;  /* 0x0000000000980947 */ /* 0x000fec0003800000 */
[----:B------:R-:W-:Y:S01]  /*9760*/  ULDC UR4, c[0x0][0x3f4] ;  /* 0x0000fd0000047ab9 */ /* 0x000fe20000000800 */
[C---:B------:R-:W-:Y:S01]  /*9770*/  VIADD R4, R16.reuse, 0x10 ;  /* 0x0000001010047836 */ /* 0x040fe20000000000 */
[C---:B------:R-:W-:Y:S01]  /*9780*/  ISETP.GE.AND P2, PT, R16.reuse, UR4, PT ;  /* 0x0000000410007c0c */ /* 0x040fe2000bf46270 */
[----:B------:R-:W-:Y:S01]  /*9790*/  VIADD R5, R16, 0x20 ;  /* 0x0000002010057836 */ /* 0x000fe20000000000 */
[----:B------:R-:W-:Y:S02]  /*97a0*/  CS2R R28, SRZ ;  /* 0x00000000001c7805 */ /* 0x000fe4000001ff00 */
[----:B------:R-:W-:Y:S02]  /*97b0*/  CS2R R30, SRZ ;  /* 0x00000000001e7805 */ /* 0x000fe4000001ff00 */
[----:B------:R-:W-:Y:S01]  /*97c0*/  ISETP.GE.AND P3, PT, R4, UR4, PT ;  /* 0x0000000404007c0c */ /* 0x000fe2000bf66270 */
[----:B---3--:R-:W-:Y:S01]  /*97d0*/  IMAD.MOV.U32 R4, RZ, RZ, R0 ;  /* 0x000000ffff047224 */ /* 0x008fe200078e0000 */
[----:B------:R-:W-:Y:S01]  /*97e0*/  ISETP.GE.AND P4, PT, R5, UR4, PT ;  /* 0x0000000405007c0c */ /* 0x000fe2000bf86270 */
[----:B--2---:R-:W-:Y:S01]  /*97f0*/  IMAD.MOV.U32 R5, RZ, RZ, R3 ;  /* 0x000000ffff057224 */ /* 0x004fe200078e0003 */
[----:B------:R-:W-:-:S02]  /*9800*/  CS2R R8, SRZ ;  /* 0x0000000000087805 */ /* 0x000fc4000001ff00 */
[----:B------:R-:W-:Y:S02]  /*9810*/  CS2R R10, SRZ ;  /* 0x00000000000a7805 */ /* 0x000fe4000001ff00 */
[----:B------:R-:W-:Y:S02]  /*9820*/  CS2R R32, SRZ ;  /* 0x0000000000207805 */ /* 0x000fe4000001ff00 */
[----:B------:R-:W-:Y:S01]  /*9830*/  CS2R R34, SRZ ;  /* 0x0000000000227805 */ /* 0x000fe2000001ff00 */
[----:B------:R-:W-:Y:S02]  /*9840*/  @!P2 IMAD.SHL.U32 R37, R16, 0x2, RZ ;  /* 0x000000021025a824 */ /* 0x000fe400078e00ff */
[----:B------:R-:W-:-:S03]  /*9850*/  @!P3 IMAD.SHL.U32 R49, R148, 0x8, RZ ;  /* 0x000000089431b824 */ /* 0x000fc600078e00ff */
[-C--:B------:R-:W-:Y:S01]  /*9860*/  @!P2 IADD3 R38, P0, R0, R37.reuse, RZ ;  /* 0x000000250026a210 */ /* 0x080fe20007f1e0ff */
[----:B------:R-:W-:Y:S01]  /*9870*/  @!P4 IMAD.SHL.U32 R41, R149, 0x8, RZ ;  /* 0x000000089529c824 */ /* 0x000fe200078e00ff */
[----:B------:R-:W-:Y:S01]  /*9880*/  @!P2 IADD3 R36, P1, R20, R37, RZ ;  /* 0x000000251424a210 */ /* 0x000fe20007f3e0ff */
[----:B------:R-:W-:Y:S01]  /*9890*/  @!P3 IMAD.WIDE R42, R49, 0x2, R4 ;  /* 0x00000002312ab825 */ /* 0x000fe200078e0204 */
[----:B------:R-:W-:Y:S02]  /*98a0*/  @!P2 SHF.L.U64.HI R0, R16, 0x1, R17 ;  /* 0x000000011000a819 */ /* 0x000fe40000010211 */
[----:B------:R-:W-:Y:S02]  /*98b0*/  CS2R R12, SRZ ;  /* 0x00000000000c7805 */ /* 0x000fe4000001ff00 */
[----:B------:R-:W-:Y:S01]  /*98c0*/  CS2R R14, SRZ ;  /* 0x00000000000e7805 */ /* 0x000fe2000001ff00 */
[----:B------:R-:W-:Y:S01]  /*98d0*/  @!P4 IMAD.WIDE R46, R41, 0x2, R4 ;  /* 0x00000002292ec825 */ /* 0x000fe200078e0204 */
[----:B------:R-:W-:-:S02]  /*98e0*/  CS2R R24, SRZ ;  /* 0x0000000000187805 */ /* 0x000fc4000001ff00 */
[----:B------:R-:W-:Y:S02]  /*98f0*/  CS2R R26, SRZ ;  /* 0x00000000001a7805 */ /* 0x000fe4000001ff00 */
[----:B------:R-:W-:Y:S02]  /*9900*/  CS2R R4, SRZ ;  /* 0x0000000000047805 */ /* 0x000fe4000001ff00 */
[----:B------:R-:W-:Y:S01]  /*9910*/  CS2R R6, SRZ ;  /* 0x0000000000067805 */ /* 0x000fe2000001ff00 */
[--C-:B----4-:R-:W-:Y:S01]  /*9920*/  @!P3 IMAD.WIDE R48, R49, 0x2, R20.reuse ;  /* 0x000000023130b825 */ /* 0x110fe200078e0214 */
        /* <DEDUP_REMOVED lines=9> */
.L_x_10484:
[----:B------:R-:W-:Y:S05]  /*99c0*/  BSYNC B1 ;  /* 0x0000000000017941 */ /* 0x000fea0003800000 */
.L_x_10483:
[----:B------:R-:W-:Y:S01]  /*99d0*/  ULEA.HI UR4, UR37, UR37, URZ, 0x1 ;  /* 0x0000002525047291 */ /* 0x000fe2000f8f083f */
[----:B--2--5:R-:W-:Y:S01]  /*99e0*/  IMAD.MOV.U32 R3, RZ, RZ, R5 ;  /* 0x000000ffff037224 */ /* 0x024fe200078e0005 */
[----:B------:R-:W-:Y:S01]  /*99f0*/  VIMNMX R45, R45, 0xc0, PT ;  /* 0x000000c02d2d7848 */ /* 0x000fe20003fe0100 */
[----:B------:R-:W-:Y:S01]  /*9a00*/  IMAD.MOV.U32 R20, RZ, RZ, R6 ;  /* 0x000000ffff147224 */ /* 0x000fe200078e0006 */
[----:B------:R-:W-:Y:S01]  /*9a10*/  ULOP3.LUT UR4, UR4, 0xfffffffe, URZ, 0xc0, !UPT ;  /* 0xfffffffe04047892 */ /* 0x000fe2000f8ec03f */
[----:B---3--:R-:W-:Y:S01]  /*9a20*/  IMAD.MOV.U32 R0, RZ, RZ, R4 ;  /* 0x000000ffff007224 */ /* 0x008fe200078e0004 */
        /* <DEDUP_REMOVED lines=12> */
[----:B0-----:R-:W-:Y:S01]  /*9af0*/  IMAD.MOV.U32 R36, RZ, RZ, R13 ;  /* 0x000000ffff247224 */ /* 0x001fe200078e000d */
        /* <DEDUP_REMOVED lines=36> */
.L_x_10682:
[----:B------:R-:W-:Y:S05]  /*9d40*/  BSYNC B1 ;  /* 0x0000000000017941 */ /* 0x000fea0003800000 */
.L_x_10485:
[----:B------:R-:W-:Y:S02]  /*9d50*/  PRMT R48, R36, 0x7610, R48 ;  /* 0x0000761024307816 */ /* 0x000fe40000000030 */
[----:B------:R-:W-:Y:S01]  /*9d60*/  PRMT R49, R37, 0x7610, R49 ;  /* 0x0000761025317816 */ /* 0x000fe20000000031 */
[----:B------:R-:W-:Y:S06]  /*9d70*/  @P1 BRA `(.L_x_10471) ;  /* 0x00000014001c1947 */ /* 0x000fec0003800000 */
[----:B0-----:R-:W0:Y:S01]  /*9d80*/  LDC R3, c[0x0][0x3f4] ;  /* 0x0000fd00ff037b82 */ /* 0x001e220000000800 */
[C---:B------:R-:W-:Y:S01]  /*9d90*/  VIADD R36, R16.reuse, 0x10 ;  /* 0x0000001010247836 */ /* 0x040fe20000000000 */
[----:B------:R-:W-:Y:S01]  /*9da0*/  BSSY B1, `(.L_x_10487) ;  /* 0x0000072000017945 */ /* 0x000fe20003800000 */
[C---:B------:R-:W-:Y:S01]  /*9db0*/  VIADD R38, R16.reuse, 0x20 ;  /* 0x0000002010267836 */ /* 0x040fe20000000000 */
[-C--:B0-----:R-:W-:Y:S02]  /*9dc0*/  ISETP.GE.AND P0, PT, R16, R3.reuse, PT ;  /* 0x000000031000720c */ /* 0x081fe40003f06270 */
[-C--:B------:R-:W-:Y:S02]  /*9dd0*/  ISETP.GE.AND P1, PT, R36, R3.reuse, PT ;  /* 0x000000032400720c */ /* 0x080fe40003f26270 */
[----:B------:R-:W-:-:S09]  /*9de0*/  ISETP.GE.AND P2, PT, R38, R3, PT ;  /* 0x000000032600720c */ /* 0x000fd20003f46270 */
[----:B------:R-:W-:Y:S05]  /*9df0*/  @P0 BRA `(.L_x_10488) ;  /* 0x0000000400b00947 */ /* 0x000fea0003800000 */
[----:B------:R-:W2:Y:S01]  /*9e00*/  LDL R73, [R1+0x80] ;  /* 0x0000800001497983 */ /* 0x000ea20000100800 */
[----:B------:R-:W0:Y:S02]  /*9e10*/  S2R R39, SR_TID.X ;  /* 0x0000000000277919 */ /* 0x000e240000002100 */
[----:B0-----:R-:W-:-:S05]  /*9e20*/  VIADD R40, R39, 0xffffff80 ;  /* 0xffffff8027287836 */ /* 0x001fca0000000000 */
[----:B------:R-:W-:-:S04]  /*9e30*/  LEA.HI R39, R40, R40, RZ, 0x1 ;  /* 0x0000002828277211 */ /* 0x000fc800078f08ff */
[----:B------:R-:W-:-:S05]  /*9e40*/  LOP3.LUT R39, R39, 0xfffffffe, RZ, 0xc0, !PT ;  /* 0xfffffffe27277812 */ /* 0x000fca00078ec0ff */
[----:B------:R-:W-:-:S05]  /*9e50*/  IMAD.IADD R39, R40, 0x1, -R39 ;  /* 0x0000000128277824 */ /* 0x000fca00078e0a27 */
[----:B------:R-:W-:-:S04]  /*9e60*/  LEA.HI R36, R3, R39, RZ, 0x1d ;  /* 0x0000002703247211 */ /* 0x000fc800078fe8ff */
        /* <DEDUP_REMOVED lines=8> */
[----:B------:R-:W-:-:S05]  /*9ef0*/  IMAD R50, R41, 0x2, R2 ;  /* 0x0000000229327824 */ /* 0x000fca00078e0202 */
[----:B------:R-:W0:Y:S01]  /*9f00*/  LDS.128 R40, [R50+0xc400] ;  /* 0x00c4000032287984 */ /* 0x000e220000000c00 */
[----:B------:R-:W-:Y:S02]  /*9f10*/  SHF.R.U64 R67, R4, 0x10, R5 ;  /* 0x0000001004437819 */ /* 0x000fe40000001205 */
[----:B------:R-:W-:Y:S02]  /*9f20*/  SHF.R.U64 R60, R24, 0x10, R25 ;  /* 0x00000010183c7819 */ /* 0x000fe40000001219 */
[----:B------:R-:W-:Y:S02]  /*9f30*/  PRMT R67, R61, 0x5410, R67 ;  /* 0x000054103d437816 */ /* 0x000fe40000000043 */
[----:B------:R-:W-:Y:S02]  /*9f40*/  SHF.R.U32.HI R69, RZ, 0x10, R5 ;  /* 0x00000010ff457819 */ /* 0x000fe40000011605 */
[--C-:B------:R-:W-:Y:S02]  /*9f50*/  SHF.R.U64 R24, R26, 0x10, R27.reuse ;  /* 0x000000101a187819 */ /* 0x100fe4000000121b */
[----:B------:R-:W-:Y:S01]  /*9f60*/  PRMT R60, R0, 0x5432, R60 ;  /* 0x00005432003c7816 */ /* 0x000fe2000000003c */
[----:B------:R-:W-:Y:S01]  /*9f70*/  IMAD.U32 R70, R67, 0x10000, RZ ;  /* 0x0001000043467824 */ /* 0x000fe200078e00ff */
[----:B------:R-:W-:-:S02]  /*9f80*/  SHF.R.U32.HI R26, RZ, 0x10, R27 ;  /* 0x00000010ff1a7819 */ /* 0x000fc4000001161b */
[----:B------:R-:W-:Y:S02]  /*9f90*/  SHF.R.U32.HI R59, RZ, 0x10, R25 ;  /* 0x00000010ff3b7819 */ /* 0x000fe40000011619 */
[----:B------:R-:W-:Y:S02]  /*9fa0*/  SHF.R.U32.HI R5, RZ, 0x10, R7 ;  /* 0x00000010ff057819 */ /* 0x000fe40000011607 */
[----:B------:R-:W-:Y:S02]  /*9fb0*/  PRMT R69, R62, 0x5410, R69 ;  /* 0x000054103e457816 */ /* 0x000fe40000000045 */
[----:B------:R-:W-:Y:S02]  /*9fc0*/  SHF.R.U64 R25, R6, 0x10, R7 ;  /* 0x0000001006197819 */ /* 0x000fe40000001207 */
[----:B------:R-:W-:Y:S02]  /*9fd0*/  PRMT R59, R65, 0x5410, R59 ;  /* 0x00005410413b7816 */ /* 0x000fe4000000003b */
[----:B------:R-:W-:Y:S01]  /*9fe0*/  PRMT R5, R64, 0x5410, R5 ;  /* 0x0000541040057816 */ /* 0x000fe20000000005 */
[----:B------:R-:W-:Y:S01]  /*9ff0*/  IMAD.U32 R72, R69, 0x10000, RZ ;  /* 0x0001000045487824 */ /* 0x000fe200078e00ff */
[----:B------:R-:W-:-:S02]  /*a000*/  PRMT R4, R21, 0x5432, R26 ;  /* 0x0000543215047816 */ /* 0x000fc4000000001a */
[----:B------:R-:W-:Y:S01]  /*a010*/  PRMT R25, R63, 0x5410, R25 ;  /* 0x000054103f197816 */ /* 0x000fe20000000019 */
[----:B0-----:R-:W-:-:S04]  /*a020*/  IMAD.U32 R27, R40, 0x10000, RZ ;  /* 0x00010000281b7824 */ /* 0x001fc800078e00ff */
[----:B------:R-:W-:Y:S01]  /*a030*/  FMUL.FTZ R68, R27, R70 ;  /* 0x000000461b447220 */ /* 0x000fe20000410000 */
[----:B------:R-:W-:Y:S01]  /*a040*/  LOP3.LUT R65, R40, 0xffff0000, RZ, 0xc0, !PT ;  /* 0xffff000028417812 */ /* 0x000fe200078ec0ff */
[C---:B------:R-:W-:Y:S01]  /*a050*/  IMAD.U32 R66, R42.reuse, 0x10000, RZ ;  /* 0x000100002a427824 */ /* 0x040fe200078e00ff */
[----:B------:R-:W-:Y:S01]  /*a060*/  LOP3.LUT R26, R42, 0xffff0000, RZ, 0xc0, !PT ;  /* 0xffff00002a1a7812 */ /* 0x000fe200078ec0ff */
[C---:B------:R-:W-:Y:S01]  /*a070*/  IMAD.U32 R40, R43.reuse, 0x10000, RZ ;  /* 0x000100002b287824 */ /* 0x040fe200078e00ff */
[----:B------:R-:W-:Y:S01]  /*a080*/  LOP3.LUT R42, R43, 0xffff0000, RZ, 0xc0, !PT ;  /* 0xffff00002b2a7812 */ /* 0x000fe200078ec0ff */
[----:B------:R-:W-:Y:S02]  /*a090*/  IMAD.U32 R43, R4, 0x10000, RZ ;  /* 0x00010000042b7824 */ /* 0x000fe400078e00ff */
[----:B------:R-:W-:Y:S01]  /*a0a0*/  IMAD.U32 R71, R5, 0x10000, RZ ;  /* 0x0001000005477824 */ /* 0x000fe200078e00ff */
[----:B------:R-:W-:Y:S02]  /*a0b0*/  LOP3.LUT R67, R67, 0xffff0000, RZ, 0xc0, !PT ;  /* 0xffff000043437812 */ /* 0x000fe400078ec0ff */
[----:B------:R-:W-:Y:S01]  /*a0c0*/  PRMT R24, R20, 0x5432, R24 ;  /* 0x0000543214187816 */ /* 0x000fe20000000018 */
[----:B--2---:R-:W0:Y:S02]  /*a0d0*/  LDS.128 R36, [R73] ;  /* 0x0000000049247984 */ /* 0x004e240000000c00 */
[C---:B0-----:R-:W-:Y:S01]  /*a0e0*/  IMAD.U32 R61, R36.reuse, 0x10000, RZ ;  /* 0x00010000243d7824 */ /* 0x041fe200078e00ff */
[----:B------:R-:W-:Y:S01]  /*a0f0*/  LOP3.LUT R62, R36, 0xffff0000, RZ, 0xc0, !PT ;  /* 0xffff0000243e7812 */ /* 0x000fe200078ec0ff */
[----:B------:R-:W-:Y:S01]  /*a100*/  IMAD.U32 R36, R60, 0x10000, RZ ;  /* 0x000100003c247824 */ /* 0x000fe200078e00ff */
[C---:B------:R-:W-:Y:S01]  /*a110*/  LOP3.LUT R6, R38.reuse, 0xffff0000, RZ, 0xc0, !PT ;  /* 0xffff000026067812 */ /* 0x040fe200078ec0ff */
[----:B------:R-:W-:Y:S01]  /*a120*/  IMAD.U32 R7, R38, 0x10000, RZ ;  /* 0x0001000026077824 */ /* 0x000fe200078e00ff */
[C---:B------:R-:W-:Y:S01]  /*a130*/  LOP3.LUT R38, R39.reuse, 0xffff0000, RZ, 0xc0, !PT ;  /* 0xffff000027267812 */ /* 0x040fe200078ec0ff */
[----:B------:R-:W-:-:S02]  /*a140*/  IMAD.U32 R64, R39, 0x10000, RZ ;  /* 0x0001000027407824 */ /* 0x000fc400078e00ff */
[-C--:B------:R-:W-:Y:S01]  /*a150*/  FMUL.FTZ R74, R27, R36.reuse ;  /* 0x000000241b4a7220 */ /* 0x080fe20000410000 */
[----:B------:R-:W-:Y:S02]  /*a160*/  IMAD.U32 R39, R41, 0x10000, RZ ;  /* 0x0001000029277824 */ /* 0x000fe400078e00ff */
[----:B------:R-:W-:Y:S01]  /*a170*/  FFMA.FTZ R27, R61, R36, -R68 ;  /* 0x000000243d1b7223 */ /* 0x000fe20000010844 */
[----:B------:R-:W-:Y:S02]  /*a180*/  IMAD.U32 R68, R59, 0x10000, RZ ;  /* 0x000100003b447824 */ /* 0x000fe400078e00ff */
[----:B------:R-:W-:Y:S02]  /*a190*/  IMAD.U32 R63, R37, 0x10000, RZ ;  /* 0x00010000253f7824 */ /* 0x000fe400078e00ff */
[----:B------:R-:W-:Y:S01]  /*a1a0*/  FMUL.FTZ R76, R39, R72 ;  /* 0x00000048274c7220 */ /* 0x000fe20000410000 */
[----:B------:R-:W-:Y:S01]  /*a1b0*/  FFMA.FTZ R36, R61, R70, R74 ;  /* 0x000000463d247223 */ /* 0x000fe2000001004a */
[----:B------:R-:W-:-:S02]  /*a1c0*/  FMUL.FTZ R70, R39, R68 ;  /* 0x0000004427467220 */ /* 0x000fc40000410000 */
[----:B------:R-:W-:Y:S01]  /*a1d0*/  FFMA.FTZ R39, R63, R68, -R76 ;  /* 0x000000443f277223 */ /* 0x000fe2000001084c */
[C---:B------:R-:W-:Y:S01]  /*a1e0*/  FMUL.FTZ R68, R40.reuse, R43 ;  /* 0x0000002b28447220 */ /* 0x040fe20000410000 */
[-C--:B------:R-:W-:Y:S01]  /*a1f0*/  FMUL.FTZ R61, R40, R71.reuse ;  /* 0x00000047283d7220 */ /* 0x080fe20000410000 */
[----:B------:R-:W-:Y:S02]  /*a200*/  LOP3.LUT R41, R41, 0xffff0000, RZ, 0xc0, !PT ;  /* 0xffff000029297812 */ /* 0x000fe400078ec0ff */
[C---:B------:R-:W-:Y:S01]  /*a210*/  FFMA.FTZ R71, R64.reuse, R71, R68 ;  /* 0x0000004740477223 */ /* 0x040fe20000010044 */
[----:B------:R-:W-:Y:S01]  /*a220*/  FFMA.FTZ R40, R64, R43, -R61 ;  /* 0x0000002b40287223 */ /* 0x000fe2000001083d */
[----:B------:R-:W-:Y:S02]  /*a230*/  LOP3.LUT R60, R60, 0xffff0000, RZ, 0xc0, !PT ;  /* 0xffff00003c3c7812 */ /* 0x000fe400078ec0ff */
[----:B------:R-:W-:Y:S01]  /*a240*/  LOP3.LUT R68, R69, 0xffff0000, RZ, 0xc0, !PT ;  /* 0xffff000045447812 */ /* 0x000fe200078ec0ff */
[----:B------:R-:W-:Y:S01]  /*a250*/  FMUL.FTZ R43, R65, R67 ;  /* 0x00000043412b7220 */ /* 0x000fe20000410000 */
[----:B------:R-:W-:Y:S01]  /*a260*/  LOP3.LUT R64, R59, 0xffff0000, RZ, 0xc0, !PT ;  /* 0xffff00003b407812 */ /* 0x000fe200078ec0ff */
[----:B------:R-:W-:Y:S01]  /*a270*/  FFMA.FTZ R70, R63, R72, R70 ;  /* 0x000000483f467223 */ /* 0x000fe20000010046 */
[----:B------:R-:W-:Y:S01]  /*a280*/  LOP3.LUT R37, R37, 0xffff0000, RZ, 0xc0, !PT ;  /* 0xffff000025257812 */ /* 0x000fe200078ec0ff */
[----:B------:R-:W-:Y:S01]  /*a290*/  FMUL.FTZ R65, R65, R60 ;  /* 0x0000003c41417220 */ /* 0x000fe20000410000 */
[----:B------:R-:W-:Y:S01]  /*a2a0*/  FMUL.FTZ R72, R41, R68 ;  /* 0x0000004429487220 */ /* 0x000fe20000410000 */
[----:B------:R-:W-:Y:S01]  /*a2b0*/  FFMA.FTZ R60, R62, R60, -R43 ;  /* 0x0000003c3e3c7223 */ /* 0x000fe2000001082b */
[----:B------:R-:W-:-:S02]  /*a2c0*/  IMAD.U32 R59, R25, 0x10000, RZ ;  /* 0x00010000193b7824 */ /* 0x000fc400078e00ff */
[-C--:B------:R-:W-:Y:S01]  /*a2d0*/  FMUL.FTZ R41, R41, R64.reuse ;  /* 0x0000004029297220 */ /* 0x080fe20000410000 */
[----:B------:R-:W-:Y:S02]  /*a2e0*/  IMAD.U32 R43, R24, 0x10000, RZ ;  /* 0x00010000182b7824 */ /* 0x000fe400078e00ff */
[----:B------:R-:W-:Y:S01]  /*a2f0*/  FFMA.FTZ R65, R62, R67, R65 ;  /* 0x000000433e417223 */ /* 0x000fe20000010041 */
[C---:B------:R-:W-:Y:S01]  /*a300*/  FMUL.FTZ R62, R66.reuse, R59 ;  /* 0x0000003b423e7220 */ /* 0x040fe20000410000 */
[C---:B------:R-:W-:Y:S01]  /*a310*/  FFMA.FTZ R72, R37.reuse, R64, -R72 ;  /* 0x0000004025487223 */ /* 0x040fe20000010848 */
[----:B------:R-:W-:Y:S01]  /*a320*/  FFMA.FTZ R61, R37, R68, R41 ;  /* 0x00000044253d7223 */ /* 0x000fe20000010029 */
[----:B------:R-:W-:Y:S01]  /*a330*/  FMUL.FTZ R66, R66, R43 ;  /* 0x0000002b42427220 */ /* 0x000fe20000410000 */
[----:B------:R-:W-:Y:S02]  /*a340*/  LOP3.LUT R37, R25, 0xffff0000, RZ, 0xc0, !PT ;  /* 0xffff000019257812 */ /* 0x000fe400078ec0ff */
[----:B------:R-:W-:-:S02]  /*a350*/  LOP3.LUT R41, R5, 0xffff0000, RZ, 0xc0, !PT ;  /* 0xffff000005297812 */ /* 0x000fc400078ec0ff */
[----:B------:R-:W-:Y:S02]  /*a360*/  LOP3.LUT R25, R24, 0xffff0000, RZ, 0xc0, !PT ;  /* 0xffff000018197812 */ /* 0x000fe400078ec0ff */
[----:B------:R-:W-:Y:S01]  /*a370*/  LOP3.LUT R5, R4, 0xffff0000, RZ, 0xc0, !PT ;  /* 0xffff000004057812 */ /* 0x000fe200078ec0ff */
[C---:B------:R-:W-:Y:S01]  /*a380*/  FFMA.FTZ R62, R7.reuse, R43, -R62 ;  /* 0x0000002b073e7223 */ /* 0x040fe2000001083e */
        /* <DEDUP_REMOVED lines=19> */
.L_x_10488:
[----:B------:R-:W-:Y:S05]  /*a4c0*/  BSYNC B1 ;  /* 0x0000000000017941 */ /* 0x000fea0003800000 */
.L_x_10487:
[----:B------:R-:W-:Y:S04]  /*a4d0*/  BSSY B1, `(.L_x_10489) ;  /* 0x0000069000017945 */ /* 0x000fe80003800000 */
[----:B------:R-:W-:Y:S05]  /*a4e0*/  @P1 BRA `(.L_x_10490) ;  /* 0x00000004009c1947 */ /* 0x000fea0003800000 */
[----:B------:R-:W2:Y:S01]  /*a4f0*/  LDL R59, [R1+0x7c] ;  /* 0x00007c00013b7983 */ /* 0x000ea20000100800 */
[----:B0-----:R-:W-:Y:S02]  /*a500*/  LEA.HI R4, R3, R148, RZ, 0x1d ;  /* 0x0000009403047211 */ /* 0x001fe400078fe8ff */
[----:B------:R-:W-:Y:S02]  /*a510*/  SHF.R.U64 R37, R28, 0x10, R29 ;  /* 0x000000101c257819 */ /* 0x000fe4000000121d */
[----:B------:R-:W-:Y:S02]  /*a520*/  SHF.R.S32.HI R5, RZ, 0x1f, R4 ;  /* 0x0000001fff057819 */ /* 0x000fe40000011404 */
[--C-:B------:R-:W-:Y:S02]  /*a530*/  SHF.R.U64 R28, R8, 0x10, R9.reuse ;  /* 0x00000010081c7819 */ /* 0x100fe40000001209 */
[----:B------:R-:W-:Y:S01]  /*a540*/  LEA.HI R5, R5, R4, RZ, 0x2 ;  /* 0x0000000405057211 */ /* 0x000fe200078f10ff */
[----:B------:R-:W-:Y:S01]  /*a550*/  IMAD.SHL.U32 R4, R4, 0x8, RZ ;  /* 0x0000000804047824 */ /* 0x000fe200078e00ff */
[----:B------:R-:W-:-:S02]  /*a560*/  SHF.R.U32.HI R9, RZ, 0x10, R9 ;  /* 0x00000010ff097819 */ /* 0x000fc40000011609 */
[----:B------:R-:W-:Y:S02]  /*a570*/  SHF.R.S32.HI R6, RZ, 0x2, R5 ;  /* 0x00000002ff067819 */ /* 0x000fe40000011405 */
[----:B------:R-:W-:Y:S02]  /*a580*/  LOP3.LUT R5, R143, 0x18, R4, 0xf8, !PT ;  /* 0x000000188f057812 */ /* 0x000fe400078ef804 */
[----:B------:R-:W-:Y:S01]  /*a590*/  PRMT R56, R56, 0x5410, R37 ;  /* 0x0000541038387816 */ /* 0x000fe20000000025 */
[----:B------:R-:W-:Y:S01]  /*a5a0*/  IMAD R6, R6, 0x1800, R145 ;  /* 0x0000180006067824 */ /* 0x000fe200078e0291 */
[----:B------:R-:W-:Y:S02]  /*a5b0*/  LOP3.LUT R5, R5, R144, RZ, 0x3c, !PT ;  /* 0x0000009005057212 */ /* 0x000fe400078e3cff */
[----:B------:R-:W-:Y:S01]  /*a5c0*/  PRMT R51, R51, 0x5410, R28 ;  /* 0x0000541033337816 */ /* 0x000fe2000000001c */
[----:B------:R-:W-:Y:S01]  /*a5d0*/  IMAD.U32 R37, R56, 0x10000, RZ ;  /* 0x0001000038257824 */ /* 0x000fe200078e00ff */
[----:B------:R-:W-:Y:S01]  /*a5e0*/  SHF.R.U32.HI R38, RZ, 0x10, R29 ;  /* 0x00000010ff267819 */ /* 0x000fe2000001161d */
[----:B------:R-:W-:Y:S01]  /*a5f0*/  IMAD.IADD R25, R6, 0x1, R5 ;  /* 0x0000000106197824 */ /* 0x000fe200078e0205 */
[----:B------:R-:W-:Y:S01]  /*a600*/  SHF.R.U64 R29, R30, 0x10, R31 ;  /* 0x000000101e1d7819 */ /* 0x000fe2000000121f */
[----:B------:R-:W-:Y:S01]  /*a610*/  IMAD.U32 R39, R51, 0x10000, RZ ;  /* 0x0001000033277824 */ /* 0x000fe200078e00ff */
[----:B------:R-:W-:Y:S01]  /*a620*/  SHF.R.U64 R8, R10, 0x10, R11 ;  /* 0x000000100a087819 */ /* 0x000fe2000000120b */
[----:B------:R-:W-:Y:S01]  /*a630*/  IMAD R36, R25, 0x2, R2 ;  /* 0x0000000219247824 */ /* 0x000fe200078e0202 */
[----:B------:R-:W-:-:S02]  /*a640*/  PRMT R52, R52, 0x5410, R9 ;  /* 0x0000541034347816 */ /* 0x000fc40000000009 */
[----:B------:R-:W-:Y:S02]  /*a650*/  SHF.R.U32.HI R11, RZ, 0x10, R11 ;  /* 0x00000010ff0b7819 */ /* 0x000fe4000001160b */
[----:B------:R-:W0:Y:S01]  /*a660*/  LDS.128 R24, [R36+0xc400] ;  /* 0x00c4000024187984 */ /* 0x000e220000000c00 */
[----:B------:R-:W-:Y:S02]  /*a670*/  SHF.R.U32.HI R30, RZ, 0x10, R31 ;  /* 0x00000010ff1e7819 */ /* 0x000fe4000001161f */
[----:B------:R-:W-:Y:S01]  /*a680*/  PRMT R57, R57, 0x5410, R38 ;  /* 0x0000541039397816 */ /* 0x000fe20000000026 */
[----:B------:R-:W-:Y:S01]  /*a690*/  IMAD.U32 R38, R52, 0x10000, RZ ;  /* 0x0001000034267824 */ /* 0x000fe200078e00ff */
[----:B------:R-:W-:Y:S02]  /*a6a0*/  PRMT R58, R58, 0x5410, R29 ;  /* 0x000054103a3a7816 */ /* 0x000fe4000000001d */
[----:B------:R-:W-:Y:S02]  /*a6b0*/  PRMT R53, R53, 0x5410, R8 ;  /* 0x0000541035357816 */ /* 0x000fe40000000008 */
[----:B------:R-:W-:-:S02]  /*a6c0*/  PRMT R54, R54, 0x5410, R11 ;  /* 0x0000541036367816 */ /* 0x000fc4000000000b */
        /* <DEDUP_REMOVED lines=37> */
[----:B------:R-:W-:Y:S01]  /*a920*/  FMUL.FTZ R38, R25, R52 ;  /* 0x0000003419267220 */ /* 0x000fe20000410000 */
[----:B------:R-:W-:Y:S01]  /*a930*/  FFMA.FTZ R24, R4, R9, -R11 ;  /* 0x0000000904187223 */ /* 0x000fe2000001080b */
[----:B------:R-:W-:-:S02]  /*a940*/  IMAD.U32 R11, R53, 0x10000, RZ ;  /* 0x00010000350b7824 */ /* 0x000fc400078e00ff */
[-C--:B------:R-:W-:Y:S01]  /*a950*/  FMUL.FTZ R31, R25, R8.reuse ;  /* 0x00000008191f7220 */ /* 0x080fe20000410000 */
[----:B------:R-:W-:Y:S01]  /*a960*/  FFMA.FTZ R28, R4, R51, R29 ;  /* 0x00000033041c7223 */ /* 0x000fe2000001001d */
[----:B------:R-:W-:Y:S02]  /*a970*/  IMAD.U32 R10, R6, 0x10000, RZ ;  /* 0x00010000060a7824 */ /* 0x000fe400078e00ff */
[----:B------:R-:W-:Y:S01]  /*a980*/  FMUL.FTZ R29, R30, R11 ;  /* 0x0000000b1e1d7220 */ /* 0x000fe20000410000 */
[----:B------:R-:W-:Y:S02]  /*a990*/  IMAD.U32 R9, R58, 0x10000, RZ ;  /* 0x000100003a097824 */ /* 0x000fe400078e00ff */
[C---:B------:R-:W-:Y:S01]  /*a9a0*/  FFMA.FTZ R25, R5.reuse, R8, -R38 ;  /* 0x0000000805197223 */ /* 0x040fe20000010826 */
        /* <DEDUP_REMOVED lines=27> */
.L_x_10490:
[----:B------:R-:W-:Y:S05]  /*ab60*/  BSYNC B1 ;  /* 0x0000000000017941 */ /* 0x000fea0003800000 */
.L_x_10489:
        /* <DEDUP_REMOVED lines=8> */
[----:B------:R-:W-:-:S02]  /*abf0*/  SHF.R.U64 R27, R34, 0x10, R35 ;  /* 0x00000010221b7819 */ /* 0x000fc40000001223 */
[----:B------:R-:W-:Y:S02]  /*ac00*/  SHF.R.S32.HI R6, RZ, 0x2, R5 ;  /* 0x00000002ff067819 */ /* 0x000fe40000011405 */
[----:B------:R-:W-:Y:S02]  /*ac10*/  LOP3.LUT R3, R143, 0x18, R4, 0xf8, !PT ;  /* 0x000000188f037812 */ /* 0x000fe400078ef804 */
[----:B------:R-:W-:Y:S01]  /*ac20*/  SHF.R.U32.HI R13, RZ, 0x10, R13 ;  /* 0x00000010ff0d7819 */ /* 0x000fe2000001160d */
[----:B------:R-:W-:Y:S01]  /*ac30*/  IMAD R6, R6, 0x1800, R145 ;  /* 0x0000180006067824 */ /* 0x000fe200078e0291 */
[----:B------:R-:W-:Y:S02]  /*ac40*/  LOP3.LUT R3, R3, R144, RZ, 0x3c, !PT ;  /* 0x0000009003037212 */ /* 0x000fe400078e3cff */
[----:B------:R-:W-:Y:S02]  /*ac50*/  PRMT R26, R0, 0x5410, R25 ;  /* 0x00005410001a7816 */ /* 0x000fe40000000019 */
[----:B------:R-:W-:Y:S01]  /*ac60*/  SHF.R.U64 R30, R14, 0x10, R15 ;  /* 0x000000100e1e7819 */ /* 0x000fe2000000120f */
[----:B------:R-:W-:Y:S01]  /*ac70*/  IMAD.IADD R3, R6, 0x1, R3 ;  /* 0x0000000106037824 */ /* 0x000fe200078e0203 */
[----:B------:R-:W-:-:S02]  /*ac80*/  PRMT R46, R46, 0x5410, R29 ;  /* 0x000054102e2e7816 */ /* 0x000fc4000000001d */
[----:B------:R-:W-:Y:S01]  /*ac90*/  SHF.R.U32.HI R32, RZ, 0x10, R33 ;  /* 0x00000010ff207819 */ /* 0x000fe20000011621 */
[----:B------:R-:W-:Y:S01]  /*aca0*/  IMAD R3, R3, 0x2, R2 ;  /* 0x0000000203037824 */ /* 0x000fe200078e0202 */
[----:B------:R-:W-:Y:S01]  /*acb0*/  SHF.R.U32.HI R14, RZ, 0x10, R15 ;  /* 0x00000010ff0e7819 */ /* 0x000fe2000001160f */
[----:B------:R-:W-:Y:S01]  /*acc0*/  IMAD.U32 R25, R46, 0x10000, RZ ;  /* 0x000100002e197824 */ /* 0x000fe200078e00ff */
[----:B------:R-:W-:Y:S01]  /*acd0*/  PRMT R48, R48, 0x5410, R27 ;  /* 0x0000541030307816 */ /* 0x000fe2000000001b */
[----:B------:R-:W-:Y:S01]  /*ace0*/  IMAD.U32 R27, R26, 0x10000, RZ ;  /* 0x000100001a1b7824 */ /* 0x000fe200078e00ff */
[----:B------:R-:W0:Y:S01]  /*acf0*/  LDS.128 R8, [R3+0xc400] ;  /* 0x00c4000003087984 */ /* 0x000e220000000c00 */
[----:B------:R-:W-:Y:S02]  /*ad00*/  PRMT R28, R20, 0x5410, R13 ;  /* 0x00005410141c7816 */ /* 0x000fe4000000000d */
[----:B------:R-:W-:Y:S02]  /*ad10*/  PRMT R47, R47, 0x5410, R32 ;  /* 0x000054102f2f7816 */ /* 0x000fe40000000020 */
[----:B------:R-:W-:Y:S01]  /*ad20*/  SHF.R.U32.HI R34, RZ, 0x10, R35 ;  /* 0x00000010ff227819 */ /* 0x000fe20000011623 */
[----:B------:R-:W-:Y:S01]  /*ad30*/  IMAD.U32 R29, R28, 0x10000, RZ ;  /* 0x000100001c1d7824 */ /* 0x000fe200078e00ff */
[----:B------:R-:W-:-:S02]  /*ad40*/  PRMT R45, R45, 0x5410, R14 ;  /* 0x000054102d2d7816 */ /* 0x000fc4000000000e */
[----:B------:R-:W-:Y:S02]  /*ad50*/  PRMT R49, R49, 0x5410, R34 ;  /* 0x0000541031317816 */ /* 0x000fe40000000022 */
[----:B------:R-:W-:Y:S02]  /*ad60*/  PRMT R30, R21, 0x5410, R30 ;  /* 0x00005410151e7816 */ /* 0x000fe4000000001e */
        /* <DEDUP_REMOVED lines=8> */
[C---:B------:R-:W-:Y:S01]  /*adf0*/  FMUL.FTZ R35, R20.reuse, R29 ;  /* 0x0000001d14237220 */ /* 0x040fe20000410000 */
[C---:B------:R-:W-:Y:S01]  /*ae00*/  IMAD.U32 R24, R11.reuse, 0x10000, RZ ;  /* 0x000100000b187824 */ /* 0x040fe200078e00ff */
[----:B------:R-:W-:Y:S01]  /*ae10*/  LOP3.LUT R11, R11, 0xffff0000, RZ, 0xc0, !PT ;  /* 0xffff00000b0b7812 */ /* 0x000fe200078ec0ff */
[----:B------:R-:W-:Y:S01]  /*ae20*/  FMUL.FTZ R37, R20, R15 ;  /* 0x0000000f14257220 */ /* 0x000fe20000410000 */
[C---:B------:R-:W-:Y:S02]  /*ae30*/  IMAD.U32 R21, R10.reuse, 0x10000, RZ ;  /* 0x000100000a157824 */ /* 0x040fe400078e00ff */
        /* <DEDUP_REMOVED lines=21> */
[----:B------:R-:W-:-:S02]  /*af90*/  IMAD.U32 R12, R30, 0x10000, RZ ;  /* 0x000100001e0c7824 */ /* 0x000fc400078e00ff */
[----:B------:R-:W-:Y:S01]  /*afa0*/  FFMA.FTZ R31, R14, R31, R24 ;  /* 0x0000001f0e1f7223 */ /* 0x000fe20000010018 */
[-C--:B------:R-:W-:Y:S01]  /*afb0*/  FMUL.FTZ R29, R8, R15.reuse ;  /* 0x0000000f081d7220 */ /* 0x080fe20000410000 */
[----:B------:R-:W-:Y:S01]  /*afc0*/  FFMA.FTZ R25, R4, R15, -R25 ;  /* 0x0000000f04197223 */ /* 0x000fe20000010819 */
[----:B------:R-:W-:Y:S01]  /*afd0*/  FMUL.FTZ R9, R9, R0 ;  /* 0x0000000009097220 */ /* 0x000fe20000410000 */
[----:B------:R-:W-:Y:S02]  /*afe0*/  IMAD.U32 R13, R6, 0x10000, RZ ;  /* 0x00010000060d7824 */ /* 0x000fe400078e00ff */
[----:B------:R-:W-:Y:S01]  /*aff0*/  FFMA.FTZ R14, R4, R27, R29 ;  /* 0x0000001b040e7223 */ /* 0x000fe2000001001d */
[----:B------:R-:W-:Y:S02]  /*b000*/  IMAD.U32 R8, R48, 0x10000, RZ ;  /* 0x0001000030087824 */ /* 0x000fe400078e00ff */
[----:B------:R-:W-:Y:S01]  /*b010*/  FMUL.FTZ R4, R21, R12 ;  /* 0x0000000c15047220 */ /* 0x000fe20000410000 */
[C---:B------:R-:W-:Y:S01]  /*b020*/  FFMA.FTZ R28, R5.reuse, R28, R9 ;  /* 0x0000001c051c7223 */ /* 0x040fe20000010009 */
[----:B------:R-:W-:Y:S01]  /*b030*/  FFMA.FTZ R20, R5, R0, -R20 ;  /* 0x0000000005147223 */ /* 0x000fe20000010814 */
[-C--:B------:R-:W-:Y:S01]  /*b040*/  FMUL.FTZ R24, R21, R8.reuse ;  /* 0x0000000815187220 */ /* 0x080fe20000410000 */
[----:B------:R-:W-:Y:S01]  /*b050*/  FFMA.FTZ R15, R13, R8, -R4 ;  /* 0x000000080d0f7223 */ /* 0x000fe20000010804 */
[----:B------:R-:W-:-:S02]  /*b060*/  LOP3.LUT R9, R30, 0xffff0000, RZ, 0xc0, !PT ;  /* 0xffff00001e097812 */ /* 0x000fc400078ec0ff */
[----:B------:R-:W-:Y:S01]  /*b070*/  LOP3.LUT R5, R48, 0xffff0000, RZ, 0xc0, !PT ;  /* 0xffff000030057812 */ /* 0x000fe200078ec0ff */
[----:B------:R-:W-:Y:S01]  /*b080*/  FFMA.FTZ R24, R13, R12, R24 ;  /* 0x0000000c0d187223 */ /* 0x000fe20000010018 */
        /* <DEDUP_REMOVED lines=22> */
.L_x_10471:
[----:B------:R-:W-:Y:S05]  /*b1f0*/  BSYNC B0 ;  /* 0x0000000000007941 */ /* 0x000fea0003800000 */
.L_x_10464:
        /* <DEDUP_REMOVED lines=8> */
.L_x_10462:
[----:B01-3--:R-:W-:-:S05]  /*b280*/  IMAD.U32 R0, RZ, RZ, UR40 ;  /* 0x00000028ff007e24 */ /* 0x00bfca000f8e00ff */
[----:B------:R-:W-:-:S13]  /*b290*/  ISETP.NE.AND P0, PT, R0, 0x3, PT ;  /* 0x000000030000780c */ /* 0x000fda0003f05270 */
[----:B------:R-:W-:Y:S05]  /*b2a0*/  @!P0 BRA `(.L_x_10491) ;  /* 0x0000000000048947 */ /* 0x000fea0003800000 */
[----:B------:R-:W-:Y:S01]  /*b2b0*/  BPT.TRAP 0x1 ;  /* 0x000000040000795c */ /* 0x000fe20000300000 */
.L_x_10491:
[----:B------:R-:W-:Y:S01]  /*b2c0*/  IMAD R8, R139, 0x8, R2 ;  /* 0x000000088b087824 */ /* 0x000fe200078e0202 */
[----:B--2-4-:R-:W-:-:S04]  /*b2d0*/  SHF.L.U32 R3, R150, 0x1f, RZ ;  /* 0x0000001f96037819 */ /* 0x014fc800000006ff */
[----:B------:R0:W1:Y:S01]  /*b2e0*/  SYNCS.PHASECHK.TRANS64.TRYWAIT P1, [R8+URZ+0x2d830], R3 ;  /* 0x02d83003080075a7 */ /* 0x000062000802017f */
[----:B------:R-:W-:Y:S05]  /*b2f0*/  @!P0 BRA `(.L_x_10492) ;  /* 0x0000000000048947 */ /* 0x000fea0003800000 */
[----:B------:R-:W-:Y:S01]  /*b300*/  BPT.TRAP 0x1 ;  /* 0x000000040000795c */ /* 0x000fe20000300000 */
.L_x_10492:
[----:B------:R-:W-:Y:S02]  /*b310*/  VIADD R0, R2, 0x15400 ;  /* 0x0001540002007836 */ /* 0x000fe40000000000 */
[----:B------:R-:W-:-:S03]  /*b320*/  IMAD R44, R44, 0x1000, R2 ;  /* 0x000010002c2c7824 */ /* 0x000fc600078e0202 */
[----:B------:R-:W-:Y:S01]  /*b330*/  SHF.R.U32.HI R0, RZ, 0x4, R0 ;  /* 0x00000004ff007819 */ /* 0x000fe20000011600 */
[----:B------:R-:W-:-:S03]  /*b340*/  VIADD R44, R44, 0xc400 ;  /* 0x0000c4002c2c7836 */ /* 0x000fc60000000000 */
[----:B------:R-:W-:Y:S02]  /*b350*/  LOP3.LUT R0, R0, 0x3fff, RZ, 0xc0, !PT ;  /* 0x00003fff00007812 */ /* 0x000fe400078ec0ff */
[----:B------:R-:W-:Y:S02]  /*b360*/  SHF.R.U32.HI R44, RZ, 0x4, R44 ;  /* 0x00000004ff2c7819 */ /* 0x000fe4000001162c */
[----:B------:R-:W-:Y:S02]  /*b370*/  LOP3.LUT R0, R0, 0x10000, RZ, 0xfc, !PT ;  /* 0x0001000000007812 */ /* 0x000fe400078efcff */
[----:B------:R-:W-:-:S03]  /*b380*/  LOP3.LUT R44, R44, 0x3fff, RZ, 0xc0, !PT ;  /* 0x00003fff2c2c7812 */ /* 0x000fc600078ec0ff */
[----:B------:R2:W-:Y:S01]  /*b390*/  STL [R1+0x3c], R0 ;  /* 0x00003c0001007387 */ /* 0x0005e20000100800 */
[----:B-1----:R-:W-:Y:S05]  /*b3a0*/  @P1 BRA `(.L_x_10493) ;  /* 0x0000000000081947 */ /* 0x002fea0003800000 */
[----:B------:R-:W1:Y:S02]  /*b3b0*/  SYNCS.PHASECHK.TRANS64.TRYWAIT P1, [R8+URZ+0x2d830], R3 ;  /* 0x02d83003080075a7 */ /* 0x000e64000802017f */
[----:B-1----:R-:W-:Y:S05]  /*b3c0*/  @!P1 BRA `(.L_x_10494) ;  /* 0x000000e4007c9947 */ /* 0x002fea0003800000 */
.L_x_10493:
[----:B--2---:R-:W2:Y:S01]  /*b3d0*/  LDL R0, [R1+0x3c] ;  /* 0x00003c0001007983 */ /* 0x004ea20000100800 */
[----:B------:R-:W-:Y:S01]  /*b3e0*/  IMAD.MOV.U32 R5, RZ, RZ, -0x7fffffe0 ;  /* 0x80000020ff057424 */ /* 0x000fe200078e00ff */
[----:B------:R-:W-:Y:S01]  /*b3f0*/  LOP3.LUT R146, R44, 0x10000, RZ, 0xfc, !PT ;  /* 0x000100002c927812 */ /* 0x000fe200078efcff */
[----:B------:R-:W-:Y:S01]  /*b400*/  IMAD.MOV.U32 R147, RZ, RZ, -0x7fffffe0 ;  /* 0x80000020ff937424 */ /* 0x000fe200078e00ff */
[----:B------:R-:W-:Y:S05]  /*b410*/  WARPSYNC.ALL ;  /* 0x0000000000007948 */ /* 0x000fea0003800000 */
[----:B------:R-:W-:Y:S01]  /*b420*/  R2UR UR7, R5 ;  /* 0x00000000050772ca */ /* 0x000fe200000e0000 */
[----:B------:R-:W-:Y:S01]  /*b430*/  WARPGROUP.ARRIVE ;  /* 0x00000000000079c5 */ /* 0x000fe20000000000 */
[C---:B------:R-:W-:Y:S01]  /*b440*/  R2UR UR4, R146.reuse ;  /* 0x00000000920472ca */ /* 0x040fe200000e0000 */
[----:B------:R-:W-:Y:S01]  /*b450*/  VIADD R14, R146, 0x2 ;  /* 0x00000002920e7836 */ /* 0x000fe20000000000 */
[----:B------:R-:W-:Y:S01]  /*b460*/  R2UR UR5, R147 ;  /* 0x00000000930572ca */ /* 0x000fe200000e0000 */
[----:B------:R-:W-:-:S02]  /*b470*/  IMAD.MOV.U32 R7, RZ, RZ, -0x7fffffe0 ;  /* 0x80000020ff077424 */ /* 0x000fc400078e00ff */
[----:B------:R-:W-:Y:S02]  /*b480*/  IMAD.MOV.U32 R15, RZ, RZ, -0x7fffffe0 ;  /* 0x80000020ff0f7424 */ /* 0x000fe400078e00ff */
[C---:B------:R-:W-:Y:S02]  /*b490*/  VIADD R12, R146.reuse, 0x300 ;  /* 0x00000300920c7836 */ /* 0x040fe40000000000 */
[----:B------:R-:W-:Y:S01]  /*b4a0*/  IMAD.MOV.U32 R13, RZ, RZ, -0x7fffffe0 ;  /* 0x80000020ff0d7424 */ /* 0x000fe200078e00ff */
[----:B------:R3:W-:Y:S01]  /*b4b0*/  STL.64 [R1+0x10], R14 ;  /* 0x0000100e01007387 */ /* 0x0007e20000100a00 */
[C---:B------:R-:W-:Y:S02]  /*b4c0*/  VIADD R10, R146.reuse, 0x302 ;  /* 0x00000302920a7836 */ /* 0x040fe40000000000 */
[----:B------:R-:W-:Y:S01]  /*b4d0*/  IMAD.MOV.U32 R11, RZ, RZ, -0x7fffffe0 ;  /* 0x80000020ff0b7424 */ /* 0x000fe200078e00ff */
[----:B------:R3:W-:Y:S01]  /*b4e0*/  STL.64 [R1+0x8], R12 ;  /* 0x0000080c01007387 */ /* 0x0007e20000100a00 */
[----:B------:R-:W-:-:S02]  /*b4f0*/  VIADD R156, R146, 0x600 ;  /* 0x00000600929c7836 */ /* 0x000fc40000000000 */
[----:B------:R-:W-:Y:S01]  /*b500*/  IMAD.MOV.U32 R157, RZ, RZ, -0x7fffffe0 ;  /* 0x80000020ff9d7424 */ /* 0x000fe200078e00ff */
[----:B------:R3:W-:Y:S01]  /*b510*/  STL.64 [R1], R10 ;  /* 0x0000000a01007387 */ /* 0x0007e20000100a00 */
[----:B------:R-:W-:Y:S02]  /*b520*/  VIADD R154, R146, 0x602 ;  /* 0x00000602929a7836 */ /* 0x000fe40000000000 */
[----:B------:R-:W-:Y:S02]  /*b530*/  IMAD.MOV.U32 R5, RZ, RZ, -0x7fffffe0 ;  /* 0x80000020ff057424 */ /* 0x000fe400078e00ff */
[----:B------:R-:W-:Y:S02]  /*b540*/  IMAD.MOV.U32 R155, RZ, RZ, -0x7fffffe0 ;  /* 0x80000020ff9b7424 */ /* 0x000fe400078e00ff */
[----:B------:R-:W-:Y:S02]  /*b550*/  IMAD.MOV.U32 R135, RZ, RZ, RZ ;  /* 0x000000ffff877224 */ /* 0x000fe400078e00ff */
[----:B--2---:R-:W-:-:S04]  /*b560*/  IMAD R4, R139, 0x600, R0 ;  /* 0x000006008b047824 */ /* 0x004fc800078e0200 */
[C---:B------:R-:W-:Y:S01]  /*b570*/  VIADD R6, R4.reuse, 0x2 ;  /* 0x0000000204067836 */ /* 0x040fe20000000000 */
[----:B------:R-:W-:-:S13]  /*b580*/  R2UR UR6, R4 ;  /* 0x00000000040672ca */ /* 0x000fda00000e0000 */
[----:B------:R-:W-:Y:S01]  /*b590*/  HGMMA.64x128x16.F32.BF16 R24, gdesc[UR4], RZ, !UPT, gsb0 ;  /* 0x01e00000041879f0 */ /* 0x000fe2000c0018ff */
[----:B------:R-:W-:Y:S01]  /*b5a0*/  R2UR UR6, R6 ;  /* 0x00000000060672ca */ /* 0x000fe200000e0000 */
[----:B------:R-:W-:Y:S01]  /*b5b0*/  VIADD R6, R4, 0x200 ;  /* 0x0000020004067836 */ /* 0x000fe20000000000 */
[----:B------:R-:W-:Y:S01]  /*b5c0*/  R2UR UR7, R7 ;  /* 0x00000000070772ca */ /* 0x000fe200000e0000 */
[----:B------:R-:W-:Y:S01]  /*b5d0*/  IMAD.MOV.U32 R7, RZ, RZ, -0x7fffffe0 ;  /* 0x80000020ff077424 */ /* 0x000fe200078e00ff */
[----:B------:R-:W-:Y:S02]  /*b5e0*/  R2UR UR4, R14 ;  /* 0x000000000e0472ca */ /* 0x000fe400000e0000 */
[----:B------:R-:W-:Y:S01]  /*b5f0*/  R2UR UR5, R15 ;  /* 0x000000000f0572ca */ /* 0x000fe200000e0000 */
[----:B------:R-:W-:Y:S02]  /*b600*/  WARPGROUP.DEPBAR.LE gsb0, 0x0 ;  /* 0x00008000000079c5 */ /* 0x000fe40000010000 */
[----:B------:R-:W-:-:S10]  /*b610*/  WARPGROUP.ARRIVE ;  /* 0x00000000000079c5 */ /* 0x000fd40000000000 */
[----:B------:R-:W-:Y:S01]  /*b620*/  HGMMA.64x128x16.F32.BF16 R24, gdesc[UR4], R24, gsb0 ;  /* 0x01e00000041879f0 */ /* 0x000fe20008001818 */
        /* <DEDUP_REMOVED lines=13> */
[----:B------:R-:W-:Y:S01]  /*b700*/  R2UR UR4, R10 ;  /* 0x000000000a0472ca */ /* 0x000fe200000e0000 */
[----:B------:R-:W-:Y:S01]  /*b710*/  VIADD R4, R4, 0x402 ;  /* 0x0000040204047836 */ /* 0x000fe20000000000 */
[----:B------:R-:W-:Y:S01]  /*b720*/  R2UR UR5, R11 ;  /* 0x000000000b0572ca */ /* 0x000fe200000e0000 */
[----:B------:R-:W-:Y:S02]  /*b730*/  WARPGROUP.DEPBAR.LE gsb0, 0x0 ;  /* 0x00008000000079c5 */ /* 0x000fe40000010000 */
[----:B------:R-:W-:-:S10]  /*b740*/  WARPGROUP.ARRIVE ;  /* 0x00000000000079c5 */ /* 0x000fd40000000000 */
[----:B------:R-:W-:Y:S01]  /*b750*/  HGMMA.64x128x16.F32.BF16 R24, gdesc[UR4], R24, gsb0 ;  /* 0x01e00000041879f0 */ /* 0x000fe20008001818 */
[----:B------:R-:W-:Y:S02]  /*b760*/  R2UR UR6, R6 ;  /* 0x00000000060672ca */ /* 0x000fe400000e0000 */
[----:B------:R-:W-:Y:S02]  /*b770*/  R2UR UR7, R7 ;  /* 0x00000000070772ca */ /* 0x000fe400000e0000 */
[----:B------:R-:W-:Y:S02]  /*b780*/  R2UR UR4, R156 ;  /* 0x000000009c0472ca */ /* 0x000fe400000e0000 */
        /* <DEDUP_REMOVED lines=10> */
[----:B------:R-:W-:Y:S03]  /*b830*/  HGMMA.64x128x16.F32.BF16 R24, gdesc[UR4], R24, gsb0 ;  /* 0x01e00000041879f0 */ /* 0x000fe60008001818 */
[----:B------:R-:W-:Y:S02]  /*b840*/  WARPGROUP.DEPBAR.LE gsb0, 0x0 ;  /* 0x00008000000079c5 */ /* 0x000fe40000010000 */
[----:B---3--:R-:W-:Y:S05]  /*b850*/  @!P0 BRA `(.L_x_10495) ;  /* 0x0000000000048947 */ /* 0x008fea0003800000 */
[----:B------:R-:W-:Y:S01]  /*b860*/  BPT.TRAP 0x1 ;  /* 0x000000040000795c */ /* 0x000fe20000300000 */
.L_x_10495:
[----:B01----:R-:W2:Y:S04]  /*b870*/  LDL R3, [R1+0x88] ;  /* 0x0000880001037983 */ /* 0x003ea80000100800 */
[----:B------:R-:W3:Y:S01]  /*b880*/  LDL R0, [R1+0x68] ;  /* 0x0000680001007983 */ /* 0x000ee20000100800 */
[----:B------:R-:W-:Y:S01]  /*b890*/  P2R R4, PR, RZ, 0x1 ;  /* 0x00000001ff047803 */ /* 0x000fe20000000000 */
[----:B------:R-:W-:Y:S02]  /*b8a0*/  ULDC UR41, c[0x0][0x988] ;  /* 0x0002620000297ab9 */ /* 0x000fe40000000800 */
[----:B------:R-:W4:Y:S04]  /*b8b0*/  LDL R90, [R1+0x2c] ;  /* 0x00002c00015a7983 */ /* 0x000f280000100800 */
[----:B------:R-:W4:Y:S01]  /*b8c0*/  LDL R91, [R1+0x4c] ;  /* 0x00004c00015b7983 */ /* 0x000f220000100800 */
[----:B------:R-:W-:Y:S01]  /*b8d0*/  VIADD R8, R8, 0x2d840 ;  /* 0x0002d84008087836 */ /* 0x000fe20000000000 */
[----:B------:R-:W-:-:S02]  /*b8e0*/  ULDC UR44, c[0x0][0x988] ;  /* 0x00026200002c7ab9 */ /* 0x000fc40000000800 */
[----:B------:R-:W4:Y:S04]  /*b8f0*/  LDL R89, [R1+0x34] ;  /* 0x0000340001597983 */ /* 0x000f280000100800 */
[----:B------:R-:W4:Y:S01]  /*b900*/  LDL R88, [R1+0x30] ;  /* 0x0000300001587983 */ /* 0x000f220000100800 */
[----:B--2---:R-:W-:-:S04]  /*b910*/  IMAD.IADD R3, R3, 0x1, R101 ;  /* 0x0000000103037824 */ /* 0x004fc800078e0265 */
[----:B---3--:R-:W-:-:S05]  /*b920*/  IMAD R3, R0, -0x80, R3 ;  /* 0xffffff8000037824 */ /* 0x008fca00078e0203 */
        /* <DEDUP_REMOVED lines=101> */
[----:B------:R-:W-:-:S02]  /*bf80*/  FSEL R77, R77, -INF , P2 ;  /* 0xff8000004d4d7808 */ /* 0x000fc40001000000 */
[----:B------:R-:W-:Y:S02]  /*bf90*/  FMNMX.FTZ R0, R76, R5, !PT ;  /* 0x000000054c007209 */ /* 0x000fe40007810000 */
[----:B------:R-:W-:Y:S02]  /*bfa0*/  ISETP.GT.AND P3, PT, R3, 0x70, PT ;  /* 0x000000700300780c */ /* 0x000fe40003f64270 */
        /* <DEDUP_REMOVED lines=8> */
[----:B------:R-:W-:Y:S02]  /*c030*/  FMNMX.FTZ R5, R81, R0, !PT ;  /* 0x0000000051057209 */ /* 0x000fe40007810000 */
[----:B------:R-:W-:-:S02]  /*c040*/  FSEL R84, R84, -INF , P5 ;  /* 0xff80000054547808 */ /* 0x000fc40002800000 */
[----:B------:R-:W-:Y:S02]  /*c050*/  ISETP.GT.AND P6, PT, R3, 0x79, PT ;  /* 0x000000790300780c */ /* 0x000fe40003fc4270 */
[----:B------:R-:W-:Y:S02]  /*c060*/  FMNMX.FTZ R0, R84, R5, !PT ;  /* 0x0000000554007209 */ /* 0x000fe40007810000 */
[----:B------:R-:W-:-:S04]  /*c070*/  FSEL R85, R85, -INF , P6 ;  /* 0xff80000055557808 */ /* 0x000fc80003000000 */
[----:B------:R-:W-:-:S05]  /*c080*/  FMNMX.FTZ R10, R85, R0, !PT ;  /* 0x00000000550a7209 */ /* 0x000fca0007810000 */
[----:B------:R-:W0:Y:S01]  /*c090*/  SHFL.BFLY PT, R5, R10, 0x2, 0x1f ;  /* 0x0c401f000a057f89 */ /* 0x000e2200000e0000 */
[----:B------:R-:W-:Y:S02]  /*c0a0*/  P2R R6, PR, RZ, 0x1 ;  /* 0x00000001ff067803 */ /* 0x000fe40000000000 */
[----:B------:R-:W-:Y:S02]  /*c0b0*/  P2R R7, PR, RZ, 0x2 ;  /* 0x00000002ff077803 */ /* 0x000fe40000000000 */
[C---:B------:R-:W-:Y:S02]  /*c0c0*/  ISETP.GT.AND P1, PT, R3.reuse, 0x59, PT ;  /* 0x000000590300780c */ /* 0x040fe40003f24270 */
[----:B------:R-:W-:Y:S02]  /*c0d0*/  ISETP.GT.AND P0, PT, R3, 0x60, PT ;  /* 0x000000600300780c */ /* 0x000fe40003f04270 */
[----:B------:R-:W-:Y:S02]  /*c0e0*/  FMNMX.FTZ R3, R26, R27, !PT ;  /* 0x0000001b1a037209 */ /* 0x000fe40007810000 */
[----:B0-----:R-:W-:-:S02]  /*c0f0*/  FMNMX.FTZ R11, R10, R5, !PT ;  /* 0x000000050a0b7209 */ /* 0x001fc40007810000 */
        /* <DEDUP_REMOVED lines=11> */
[----:B------:R-:W-:Y:S01]  /*c1b0*/  FMNMX.FTZ R3, R51, R12, !PT ;  /* 0x0000000c33037209 */ /* 0x000fe20007810000 */
[----:B------:R-:W0:Y:S03]  /*c1c0*/  SHFL.BFLY PT, R0, R11, 0x1, 0x1f ;  /* 0x0c201f000b007f89 */ /* 0x000e2600000e0000 */
[----:B------:R-:W-:-:S04]  /*c1d0*/  FMNMX.FTZ R12, R54, R3, !PT ;  /* 0x00000003360c7209 */ /* 0x000fc80007810000 */
[----:B------:R-:W-:-:S04]  /*c1e0*/  FMNMX.FTZ R3, R55, R12, !PT ;  /* 0x0000000c37037209 */ /* 0x000fc80007810000 */
[----:B------:R-:W-:-:S04]  /*c1f0*/  FMNMX.FTZ R12, R58, R3, !PT ;  /* 0x000000033a0c7209 */ /* 0x000fc80007810000 */
[----:B------:R-:W-:-:S04]  /*c200*/  FMNMX.FTZ R3, R59, R12, !PT ;  /* 0x0000000c3b037209 */ /* 0x000fc80007810000 */
[----:B------:R-:W-:-:S04]  /*c210*/  FMNMX.FTZ R12, R62, R3, !PT ;  /* 0x000000033e0c7209 */ /* 0x000fc80007810000 */
[----:B------:R-:W-:Y:S02]  /*c220*/  FMNMX.FTZ R3, R63, R12, !PT ;  /* 0x0000000c3f037209 */ /* 0x000fe40007810000 */
[----:B0-----:R-:W-:Y:S02]  /*c230*/  FMNMX.FTZ R0, R11, R0, !PT ;  /* 0x000000000b007209 */ /* 0x001fe40007810000 */
[----:B------:R-:W-:Y:S02]  /*c240*/  FMNMX.FTZ R14, R66, R3, !PT ;  /* 0x00000003420e7209 */ /* 0x000fe40007810000 */
[----:B------:R-:W-:Y:S01]  /*c250*/  P2R R9, PR, RZ, 0x4 ;  /* 0x00000004ff097803 */ /* 0x000fe20000000000 */
[C---:B------:R-:W-:Y:S01]  /*c260*/  FMUL.FTZ R5, R0.reuse, UR41 ;  /* 0x0000002900057c20 */ /* 0x040fe20008410000 */
[----:B------:R-:W-:Y:S02]  /*c270*/  FMNMX.FTZ R3, R67, R14, !PT ;  /* 0x0000000e43037209 */ /* 0x000fe40007810000 */
[----:B------:R-:W-:-:S02]  /*c280*/  FSETP.NEU.FTZ.AND P2, PT, R0, -INF , PT ;  /* 0xff8000000000780b */ /* 0x000fc40003f5d000 */
[----:B------:R-:W-:Y:S02]  /*c290*/  FSEL R71, R71, -INF , P1 ;  /* 0xff80000047477808 */ /* 0x000fe40000800000 */
[----:B------:R-:W-:Y:S02]  /*c2a0*/  FSEL R74, R74, -INF , P0 ;  /* 0xff8000004a4a7808 */ /* 0x000fe40000000000 */
[----:B------:R-:W-:Y:S02]  /*c2b0*/  FMNMX.FTZ R14, R70, R3, !PT ;  /* 0x00000003460e7209 */ /* 0x000fe40007810000 */
[----:B------:R-:W-:Y:S02]  /*c2c0*/  ISETP.NE.AND P0, PT, R6, RZ, PT ;  /* 0x000000ff0600720c */ /* 0x000fe40003f05270 */
[----:B------:R-:W-:Y:S02]  /*c2d0*/  FSEL R5, R5, RZ, P2 ;  /* 0x000000ff05057208 */ /* 0x000fe40001000000 */
[----:B------:R-:W-:-:S02]  /*c2e0*/  FMNMX.FTZ R3, R71, R14, !PT ;  /* 0x0000000e47037209 */ /* 0x000fc40007810000 */
[----:B------:R-:W-:Y:S02]  /*c2f0*/  FSEL R75, R75, -INF , P0 ;  /* 0xff8000004b4b7808 */ /* 0x000fe40000000000 */
[----:B------:R-:W-:Y:S01]  /*c300*/  ISETP.NE.AND P0, PT, R4, RZ, PT ;  /* 0x000000ff0400720c */ /* 0x000fe20003f05270 */
[----:B------:R-:W-:Y:S01]  /*c310*/  FFMA.FTZ R4, R24, UR41, -R5 ;  /* 0x0000002918047c23 */ /* 0x000fe20008010805 */
[----:B------:R-:W-:Y:S02]  /*c320*/  ISETP.NE.AND P1, PT, R7, RZ, PT ;  /* 0x000000ff0700720c */ /* 0x000fe40003f25270 */
[----:B------:R-:W-:Y:S02]  /*c330*/  FMNMX.FTZ R24, R74, R3, !PT ;  /* 0x000000034a187209 */ /* 0x000fe40007810000 */
[----:B------:R-:W-:Y:S02]  /*c340*/  ISETP.NE.AND P2, PT, R9, RZ, PT ;  /* 0x000000ff0900720c */ /* 0x000fe40003f45270 */
[----:B------:R-:W-:-:S02]  /*c350*/  FSEL R78, R78, -INF , P1 ;  /* 0xff8000004e4e7808 */ /* 0x000fc40000800000 */
[----:B------:R-:W-:Y:S01]  /*c360*/  FMNMX.FTZ R3, R75, R24, !PT ;  /* 0x000000184b037209 */ /* 0x000fe20007810000 */
[----:B------:R-:W-:Y:S01]  /*c370*/  FFMA.FTZ R11, R36, UR41, -R5 ;  /* 0x00000029240b7c23 */ /* 0x000fe20008010805 */
[----:B------:R-:W-:Y:S02]  /*c380*/  FSEL R79, R79, -INF , P2 ;  /* 0xff8000004f4f7808 */ /* 0x000fe40001000000 */
[----:B------:R-:W-:Y:S02]  /*c390*/  FMNMX.FTZ R36, R78, R3, !PT ;  /* 0x000000034e247209 */ /* 0x000fe40007810000 */
[----:B------:R-:W-:Y:S02]  /*c3a0*/  FSEL R82, R82, -INF , P3 ;  /* 0xff80000052527808 */ /* 0x000fe40001800000 */
[----:B------:R-:W-:Y:S02]  /*c3b0*/  FMNMX.FTZ R3, R79, R36, !PT ;  /* 0x000000244f037209 */ /* 0x000fe40007810000 */
[----:B------:R-:W-:-:S02]  /*c3c0*/  FSEL R83, R83, -INF , P4 ;  /* 0xff80000053537808 */ /* 0x000fc40002000000 */
[----:B------:R-:W-:Y:S02]  /*c3d0*/  FMNMX.FTZ R36, R82, R3, !PT ;  /* 0x0000000352247209 */ /* 0x000fe40007810000 */
[----:B------:R-:W-:Y:S02]  /*c3e0*/  FSEL R86, R86, -INF , P5 ;  /* 0xff80000056567808 */ /* 0x000fe40002800000 */
[----:B------:R-:W-:Y:S02]  /*c3f0*/  FMNMX.FTZ R3, R83, R36, !PT ;  /* 0x0000002453037209 */ /* 0x000fe40007810000 */
[----:B------:R-:W-:Y:S02]  /*c400*/  FSEL R87, R87, -INF , P6 ;  /* 0xff80000057577808 */ /* 0x000fe40003000000 */
[----:B------:R-:W-:Y:S01]  /*c410*/  FMNMX.FTZ R36, R86, R3, !PT ;  /* 0x0000000356247209 */ /* 0x000fe20007810000 */
[----:B------:R-:W-:-:S03]  /*c420*/  FFMA.FTZ R7, R28, UR41, -R5 ;  /* 0x000000291c077c23 */ /* 0x000fc60008010805 */
[----:B------:R-:W-:Y:S01]  /*c430*/  FMNMX.FTZ R3, R87, R36, !PT ;  /* 0x0000002457037209 */ /* 0x000fe20007810000 */
[----:B------:R-:W-:-:S04]  /*c440*/  FFMA.FTZ R28, R44, UR41, -R5 ;  /* 0x000000292c1c7c23 */ /* 0x000fc80008010805 */
[----:B------:R-:W0:Y:S01]  /*c450*/  SHFL.BFLY PT, R44, R3, 0x2, 0x1f ;  /* 0x0c401f00032c7f89 */ /* 0x000e2200000e0000 */
[--C-:B------:R-:W-:Y:S01]  /*c460*/  FFMA.FTZ R21, R29, UR41, -R5.reuse ;  /* 0x000000291d157c23 */ /* 0x100fe20008010805 */
[----:B------:R-:W-:-:S04]  /*c470*/  FFMA.FTZ R52, R52, UR41, -R5 ;  /* 0x0000002934347c23 */ /* 0x000fc80008010805 */
[----:B------:R1:W-:Y:S02]  /*c480*/  MUFU.EX2 R14, R52 ;  /* 0x00000034000e7308 */ /* 0x0003e40000000800 */
[----:B-1----:R-:W-:Y:S01]  /*c490*/  FFMA.FTZ R52, R60, UR41, -R5 ;  /* 0x000000293c347c23 */ /* 0x002fe20008010805 */
[----:B0-----:R-:W-:-:S05]  /*c4a0*/  FMNMX.FTZ R29, R3, R44, !PT ;  /* 0x0000002c031d7209 */ /* 0x001fca0007810000 */
[----:B------:R-:W0:Y:S01]  /*c4b0*/  SHFL.BFLY PT, R60, R29, 0x1, 0x1f ;  /* 0x0c201f001d3c7f89 */ /* 0x000e2200000e0000 */
[--C-:B------:R-:W-:Y:S01]  /*c4c0*/  FFMA.FTZ R33, R33, UR41, -R5.reuse ;  /* 0x0000002921217c23 */ /* 0x100fe20008010805 */
[----:B------:R-:W-:-:S03]  /*c4d0*/  FFMA.FTZ R6, R25, UR41, -R5 ;  /* 0x0000002919067c23 */ /* 0x000fc60008010805 */
[----:B------:R1:W-:Y:S01]  /*c4e0*/  MUFU.EX2 R10, R33 ;  /* 0x00000021000a7308 */ /* 0x0003e20000000800 */
[--C-:B------:R-:W-:Y:S01]  /*c4f0*/  FFMA.FTZ R48, R48, UR41, -R5.reuse ;  /* 0x0000002930307c23 */ /* 0x100fe20008010805 */
[--C-:B------:R-:W-:Y:S01]  /*c500*/  FFMA.FTZ R53, R53, UR41, -R5.reuse ;  /* 0x0000002935357c23 */ /* 0x100fe20008010805 */
[--C-:B-1----:R-:W-:Y:S01]  /*c510*/  FFMA.FTZ R33, R56, UR41, -R5.reuse ;  /* 0x0000002938217c23 */ /* 0x102fe20008010805 */
[----:B------:R-:W-:Y:S01]  /*c520*/  FFMA.FTZ R56, R61, UR41, -R5 ;  /* 0x000000293d387c23 */ /* 0x000fe20008010805 */
[----:B0-----:R-:W-:-:S04]  /*c530*/  FMNMX.FTZ R3, R29, R60, !PT ;  /* 0x0000003c1d037209 */ /* 0x001fc80007810000 */
[C---:B------:R-:W-:Y:S01]  /*c540*/  FSETP.NEU.FTZ.AND P1, PT, R3.reuse, -INF , PT ;  /* 0xff8000000300780b */ /* 0x040fe20003f3d000 */
[----:B------:R-:W-:Y:S01]  /*c550*/  FMUL.FTZ R61, R3, UR41 ;  /* 0x00000029033d7c20 */ /* 0x000fe20008410000 */
[----:B------:R-:W-:Y:S01]  /*c560*/  MUFU.EX2 R4, R4 ;  /* 0x0000000400047308 */ /* 0x000fe20000000800 */
[----:B------:R-:W-:-:S03]  /*c570*/  FFMA.FTZ R9, R32, UR41, -R5 ;  /* 0x0000002920097c23 */ /* 0x000fc60008010805 */
[----:B------:R-:W-:Y:S01]  /*c580*/  FSEL R61, R61, RZ, P1 ;  /* 0x000000ff3d3d7208 */ /* 0x000fe20000800000 */
[----:B------:R-:W-:-:S03]  /*c590*/  FFMA.FTZ R15, R37, UR41, -R5 ;  /* 0x00000029250f7c23 */ /* 0x000fc60008010805 */
[----:B------:R-:W0:Y:S01]  /*c5a0*/  MUFU.EX2 R6, R6 ;  /* 0x0000000600067308 */ /* 0x000e220000000800 */
[--C-:B------:R-:W-:Y:S01]  /*c5b0*/  FFMA.FTZ R20, R40, UR41, -R5.reuse ;  /* 0x0000002928147c23 */ /* 0x100fe20008010805 */
[--C-:B------:R-:W-:Y:S01]  /*c5c0*/  FFMA.FTZ R25, R41, UR41, -R5.reuse ;  /* 0x0000002929197c23 */ /* 0x100fe20008010805 */
[--C-:B------:R-:W-:Y:S01]  /*c5d0*/  FFMA.FTZ R32, R45, UR41, -R5.reuse ;  /* 0x000000292d207c23 */ /* 0x100fe20008010805 */
[--C-:B------:R-:W-:Y:S01]  /*c5e0*/  FFMA.FTZ R13, R49, UR41, -R5.reuse ;  /* 0x00000029310d7c23 */ /* 0x100fe20008010805 */
[--C-:B------:R-:W-:Y:S01]  /*c5f0*/  FFMA.FTZ R36, R64, UR41, -R5.reuse ;  /* 0x0000002940247c23 */ /* 0x100fe20008010805 */
[--C-:B------:R-:W-:Y:S02]  /*c600*/  FFMA.FTZ R40, R65, UR41, -R5.reuse ;  /* 0x0000002941287c23 */ /* 0x100fe40008010805 */
        /* <DEDUP_REMOVED lines=8> */
[----:B------:R2:W-:Y:S01]  /*c690*/  MUFU.EX2 R24, R53 ;  /* 0x0000003500187308 */ /* 0x0005e20000000800 */
[--C-:B-1----:R-:W-:Y:S01]  /*c6a0*/  FFMA.FTZ R48, R57, UR41, -R5.reuse ;  /* 0x0000002939307c23 */ /* 0x102fe20008010805 */
[--C-:B------:R-:W-:Y:S01]  /*c6b0*/  FFMA.FTZ R57, R80, UR41, -R5.reuse ;  /* 0x0000002950397c23 */ /* 0x100fe20008010805 */
[----:B------:R-:W-:Y:S01]  /*c6c0*/  FFMA.FTZ R142, R85, UR41, -R5 ;  /* 0x00000029558e7c23 */ /* 0x000fe20008010805 */
[----:B------:R-:W-:-:S04]  /*c6d0*/  FFMA.FTZ R64, R27, UR41, -R61 ;  /* 0x000000291b407c23 */ /* 0x000fc8000801083d */
[----:B------:R-:W1:Y:S01]  /*c6e0*/  MUFU.EX2 R7, R7 ;  /* 0x0000000700077308 */ /* 0x000e620000000800 */
[----:B--2---:R-:W-:Y:S01]  /*c6f0*/  FFMA.FTZ R53, R77, UR41, -R5 ;  /* 0x000000294d357c23 */ /* 0x004fe20008010805 */
[--C-:B------:R-:W-:Y:S01]  /*c700*/  FFMA.FTZ R5, R26, UR41, -R61.reuse ;  /* 0x000000291a057c23 */ /* 0x100fe2000801083d */
[----:B------:R-:W-:-:S05]  /*c710*/  FFMA.FTZ R65, R30, UR41, -R61 ;  /* 0x000000291e417c23 */ /* 0x000fca000801083d */
[----:B------:R-:W2:Y:S01]  /*c720*/  MUFU.EX2 R21, R21 ;  /* 0x0000001500157308 */ /* 0x000ea20000000800 */
[--C-:B------:R-:W-:Y:S01]  /*c730*/  FFMA.FTZ R72, R31, UR41, -R61.reuse ;  /* 0x000000291f487c23 */ /* 0x100fe2000801083d */
[----:B------:R-:W-:-:S06]  /*c740*/  FFMA.FTZ R31, R54, UR41, -R61 ;  /* 0x00000029361f7c23 */ /* 0x000fcc000801083d */
[----:B------:R-:W-:Y:S01]  /*c750*/  MUFU.EX2 R5, R5 ;  /* 0x0000000500057308 */ /* 0x000fe20000000800 */
[----:B------:R-:W-:Y:S01]  /*c760*/  FFMA.FTZ R30, R51, UR41, -R61 ;  /* 0x00000029331e7c23 */ /* 0x000fe2000801083d */
[----:B0-----:R-:W-:-:S06]  /*c770*/  FADD.FTZ R54, R4, R6 ;  /* 0x0000000604367221 */ /* 0x001fcc0000010000 */
[----:B------:R-:W0:Y:S01]  /*c780*/  MUFU.EX2 R64, R64 ;  /* 0x0000004000407308 */ /* 0x000e220000000800 */
[----:B------:R-:W-:-:S07]  /*c790*/  IMAD.U32 R51, RZ, RZ, UR39 ;  /* 0x00000027ff337e24 */ /* 0x000fce000f8e00ff */
[----:B------:R-:W3:Y:S01]  /*c7a0*/  MUFU.EX2 R9, R9 ;  /* 0x0000000900097308 */ /* 0x000ee20000000800 */
[----:B-1----:R-:W-:-:S07]  /*c7b0*/  FADD.FTZ R54, R7, R54 ;  /* 0x0000003607367221 */ /* 0x002fce0000010000 */
[----:B------:R-:W1:Y:S01]  /*c7c0*/  MUFU.EX2 R65, R65 ;  /* 0x0000004100417308 */ /* 0x000e620000000800 */
[----:B------:R-:W-:Y:S01]  /*c7d0*/  PRMT R8, R51, 0x654, R8 ;  /* 0x0000065433087816 */ /* 0x000fe20000000008 */
[----:B--2---:R-:W-:-:S06]  /*c7e0*/  FADD.FTZ R54, R21, R54 ;  /* 0x0000003615367221 */ /* 0x004fcc0000010000 */
[----:B------:R-:W2:Y:S01]  /*c7f0*/  MUFU.EX2 R11, R11 ;  /* 0x0000000b000b7308 */ /* 0x000ea20000000800 */
[--C-:B------:R-:W-:Y:S01]  /*c800*/  FFMA.FTZ R69, R47, UR41, -R61.reuse ;  /* 0x000000292f457c23 */ /* 0x100fe2000801083d */
[----:B------:R0:W-:Y:S06]  /*c810*/  SYNCS.ARRIVE.TRANS64.RED.A1T0 RZ, [R8+URZ], RZ ;  /* 0x000000ff08ff79a7 */ /* 0x0001ec000810043f */
[----:B------:R-:W4:Y:S01]  /*c820*/  MUFU.EX2 R72, R72 ;  /* 0x0000004800487308 */ /* 0x000f220000000800 */
[----:B------:R-:W-:Y:S01]  /*c830*/  FFMA.FTZ R47, R59, UR41, -R61 ;  /* 0x000000293b2f7c23 */ /* 0x000fe2000801083d */
[----:B0-----:R-:W-:Y:S01]  /*c840*/  FADD.FTZ R8, R5, R64 ;  /* 0x0000004005087221 */ /* 0x001fe20000010000 */
[----:B---3--:R-:W-:-:S05]  /*c850*/  FADD.FTZ R59, R9, R54 ;  /* 0x00000036093b7221 */ /* 0x008fca0000010000 */
[----:B------:R-:W0:Y:S01]  /*c860*/  MUFU.EX2 R15, R15 ;  /* 0x0000000f000f7308 */ /* 0x000e220000000800 */
[----:B------:R-:W-:Y:S02]  /*c870*/  F2FP.BF16.F32.PACK_AB R4, R6, R4 ;  /* 0x000000040604723e */ /* 0x000fe400000010ff */
[----:B------:R-:W-:Y:S01]  /*c880*/  F2FP.BF16.F32.PACK_AB R6, R21, R7 ;  /* 0x000000071506723e */ /* 0x000fe200000010ff */
[----:B-1----:R-:W-:-:S04]  /*c890*/  FADD.FTZ R7, R65, R8 ;  /* 0x0000000841077221 */ /* 0x002fc80000010000 */
[----:B------:R-:W1:Y:S01]  /*c8a0*/  MUFU.EX2 R20, R20 ;  /* 0x0000001400147308 */ /* 0x000e620000000800 */
[----:B------:R-:W-:Y:S01]  /*c8b0*/  FFMA.FTZ R26, R34, UR41, -R61 ;  /* 0x00000029221a7c23 */ /* 0x000fe2000801083d */
[----:B------:R-:W-:Y:S01]  /*c8c0*/  FADD.FTZ R8, R10, R59 ;  /* 0x0000003b0a087221 */ /* 0x000fe20000010000 */
[--C-:B------:R-:W-:Y:S01]  /*c8d0*/  FFMA.FTZ R34, R35, UR41, -R61.reuse ;  /* 0x0000002923227c23 */ /* 0x100fe2000801083d */
[--C-:B------:R-:W-:Y:S01]  /*c8e0*/  FFMA.FTZ R35, R38, UR41, -R61.reuse ;  /* 0x0000002926237c23 */ /* 0x100fe2000801083d */
[----:B------:R-:W-:-:S03]  /*c8f0*/  FFMA.FTZ R27, R50, UR41, -R61 ;  /* 0x00000029321b7c23 */ /* 0x000fc6000801083d */
[----:B------:R-:W3:Y:S01]  /*c900*/  MUFU.EX2 R25, R25 ;  /* 0x0000001900197308 */ /* 0x000ee20000000800 */
[--C-:B------:R-:W-:Y:S01]  /*c910*/  FFMA.FTZ R38, R39, UR41, -R61.reuse ;  /* 0x0000002927267c23 */ /* 0x100fe2000801083d */
[--C-:B------:R-:W-:Y:S01]  /*c920*/  FFMA.FTZ R50, R62, UR41, -R61.reuse ;  /* 0x000000293e327c23 */ /* 0x100fe2000801083d */
[--C-:B------:R-:W-:Y:S01]  /*c930*/  FFMA.FTZ R39, R42, UR41, -R61.reuse ;  /* 0x000000292a277c23 */ /* 0x100fe2000801083d */
[----:B--2---:R-:W-:Y:S01]  /*c940*/  FADD.FTZ R62, R11, R8 ;  /* 0x000000080b3e7221 */ /* 0x004fe20000010000 */
[----:B------:R-:W-:-:S03]  /*c950*/  FFMA.FTZ R42, R55, UR41, -R61 ;  /* 0x00000029372a7c23 */ /* 0x000fc6000801083d */
[----:B------:R-:W2:Y:S01]  /*c960*/  MUFU.EX2 R28, R28 ;  /* 0x0000001c001c7308 */ /* 0x000ea20000000800 */
[C---:B----4-:R-:W-:Y:S01]  /*c970*/  FADD.FTZ R55, R72.reuse, R7 ;  /* 0x0000000748377221 */ /* 0x050fe20000010000 */
[----:B------:R-:W-:Y:S01]  /*c980*/  F2FP.BF16.F32.PACK_AB R7, R72, R65 ;  /* 0x000000414807723e */ /* 0x000fe200000010ff */
[----:B0-----:R-:W-:-:S05]  /*c990*/  FADD.FTZ R65, R15, R62 ;  /* 0x0000003e0f417221 */ /* 0x001fca0000010000 */
[----:B------:R-:W0:Y:S01]  /*c9a0*/  MUFU.EX2 R32, R32 ;  /* 0x0000002000207308 */ /* 0x000e220000000800 */
[----:B-1----:R-:W-:Y:S01]  /*c9b0*/  FADD.FTZ R62, R20, R65 ;  /* 0x00000041143e7221 */ /* 0x002fe20000010000 */
[----:B------:R-:W-:-:S03]  /*c9c0*/  F2FP.BF16.F32.PACK_AB R5, R64, R5 ;  /* 0x000000054005723e */ /* 0x000fc600000010ff */
[----:B---3--:R-:W-:Y:S02]  /*c9d0*/  FADD.FTZ R65, R25, R62 ;  /* 0x0000003e19417221 */ /* 0x008fe40000010000 */
[----:B------:R1:W-:Y:S02]  /*c9e0*/  STSM.16.M88.4 [R90+0x21800], R4 ;  /* 0x021800045a007844 */ /* 0x0003e40000000200 */
[----:B--2---:R-:W-:Y:S01]  /*c9f0*/  FADD.FTZ R65, R28, R65 ;  /* 0x000000411c417221 */ /* 0x004fe20000010000 */
[----:B-1----:R-:W-:Y:S02]  /*ca00*/  F2FP.BF16.F32.PACK_AB R4, R10, R9 ;  /* 0x000000090a04723e */ /* 0x002fe400000010ff */
[----:B0-----:R-:W-:Y:S02]  /*ca10*/  F2FP.BF16.F32.PACK_AB R10, R32, R28 ;  /* 0x0000001c200a723e */ /* 0x001fe400000010ff */
[----:B------:R-:W2:Y:S01]  /*ca20*/  LDL R28, [R1+0x50] ;  /* 0x00005000011c7983 */ /* 0x000ea20000100800 */
[----:B------:R-:W0:Y:S08]  /*ca30*/  MUFU.EX2 R26, R26 ;  /* 0x0000001a001a7308 */ /* 0x000e300000000800 */
[----:B------:R-:W1:Y:S01]  /*ca40*/  MUFU.EX2 R34, R34 ;  /* 0x0000002200227308 */ /* 0x000e620000000800 */
[----:B------:R-:W-:-:S07]  /*ca50*/  FFMA.FTZ R68, R43, UR41, -R61 ;  /* 0x000000292b447c23 */ /* 0x000fce000801083d */
[----:B------:R-:W3:Y:S01]  /*ca60*/  MUFU.EX2 R35, R35 ;  /* 0x0000002300237308 */ /* 0x000ee20000000800 */
[----:B0-----:R-:W-:Y:S01]  /*ca70*/  FADD.FTZ R59, R26, R55 ;  /* 0x000000371a3b7221 */ /* 0x001fe20000010000 */
[----:B------:R-:W-:-:S06]  /*ca80*/  FFMA.FTZ R46, R46, UR41, -R61 ;  /* 0x000000292e2e7c23 */ /* 0x000fcc000801083d */
[----:B------:R-:W0:Y:S01]  /*ca90*/  MUFU.EX2 R38, R38 ;  /* 0x0000002600267308 */ /* 0x000e220000000800 */
[----:B-1----:R-:W-:-:S07]  /*caa0*/  FADD.FTZ R8, R34, R59 ;  /* 0x0000003b22087221 */ /* 0x002fce0000010000 */
[----:B------:R-:W1:Y:S01]  /*cab0*/  MUFU.EX2 R39, R39 ;  /* 0x0000002700277308 */ /* 0x000e620000000800 */
[----:B------:R-:W-:Y:S01]  /*cac0*/  FFMA.FTZ R51, R63, UR41, -R61 ;  /* 0x000000293f337c23 */ /* 0x000fe2000801083d */
[----:B---3--:R-:W-:-:S06]  /*cad0*/  FADD.FTZ R63, R35, R8 ;  /* 0x00000008233f7221 */ /* 0x008fcc0000010000 */
        /* <DEDUP_REMOVED lines=9> */
[----:B------:R-:W-:-:S07]  /*cb70*/  FFMA.FTZ R43, R58, UR41, -R61 ;  /* 0x000000293a2b7c23 */ /* 0x000fce000801083d */
[----:B------:R-:W4:Y:S01]  /*cb80*/  MUFU.EX2 R30, R30 ;  /* 0x0000001e001e7308 */ /* 0x000f220000000800 */
[----:B------:R-:W-:Y:S01]  /*cb90*/  FADD.FTZ R65, R32, R65 ;  /* 0x0000004120417221 */ /* 0x000fe20000010000 */
[----:B-1----:R-:W-:-:S06]  /*cba0*/  FADD.FTZ R8, R69, R8 ;  /* 0x0000000845087221 */ /* 0x002fcc0000010000 */
[----:B------:R-:W1:Y:S01]  /*cbb0*/  MUFU.EX2 R31, R31 ;  /* 0x0000001f001f7308 */ /* 0x000e620000000800 */
[----:B------:R-:W-:Y:S01]  /*cbc0*/  FADD.FTZ R62, R12, R65 ;  /* 0x000000410c3e7221 */ /* 0x000fe20000010000 */
[----:B---3--:R-:W-:-:S06]  /*cbd0*/  FADD.FTZ R9, R27, R8 ;  /* 0x000000081b097221 */ /* 0x008fcc0000010000 */
[----:B------:R-:W3:Y:S01]  /*cbe0*/  MUFU.EX2 R42, R42 ;  /* 0x0000002a002a7308 */ /* 0x000ee20000000800 */
[----:B0-----:R-:W-:Y:S01]  /*cbf0*/  FADD.FTZ R63, R13, R62 ;  /* 0x0000003e0d3f7221 */ /* 0x001fe20000010000 */
[----:B----4-:R-:W-:-:S06]  /*cc00*/  FADD.FTZ R62, R30, R9 ;  /* 0x000000091e3e7221 */ /* 0x010fcc0000010000 */
[----:B------:R-:W0:Y:S08]  /*cc10*/  MUFU.EX2 R33, R33 ;  /* 0x0000002100217308 */ /* 0x000e300000000800 */
[----:B------:R-:W4:Y:S01]  /*cc20*/  MUFU.EX2 R43, R43 ;  /* 0x0000002b002b7308 */ /* 0x000f220000000800 */
[----:B------:R-:W-:Y:S01]  /*cc30*/  FADD.FTZ R63, R14, R63 ;  /* 0x0000003f0e3f7221 */ /* 0x000fe20000010000 */
[----:B-1----:R-:W-:-:S06]  /*cc40*/  FADD.FTZ R9, R31, R62 ;  /* 0x0000003e1f097221 */ /* 0x002fcc0000010000 */
[----:B------:R-:W1:Y:S01]  /*cc50*/  MUFU.EX2 R48, R48 ;  /* 0x0000003000307308 */ /* 0x000e620000000800 */
[----:B------:R-:W-:-:S07]  /*cc60*/  FFMA.FTZ R21, R66, UR41, -R61 ;  /* 0x0000002942157c23 */ /* 0x000fce000801083d */
[----:B------:R-:W1:Y:S01]  /*cc70*/  MUFU.EX2 R47, R47 ;  /* 0x0000002f002f7308 */ /* 0x000e620000000800 */
[----:B------:R-:W-:Y:S01]  /*cc80*/  FADD.FTZ R64, R24, R63 ;  /* 0x0000003f18407221 */ /* 0x000fe20000010000 */
[----:B------:R-:W-:-:S06]  /*cc90*/  F2FP.BF16.F32.PACK_AB R5, R34, R26 ;  /* 0x0000001a2205723e */ /* 0x000fcc00000010ff */
[----:B------:R-:W1:Y:S01]  /*cca0*/  MUFU.EX2 R52, R52 ;  /* 0x0000003400347308 */ /* 0x000e620000000800 */
[----:B---3--:R-:W-:Y:S01]  /*ccb0*/  FADD.FTZ R26, R42, R9 ;  /* 0x000000092a1a7221 */ /* 0x008fe20000010000 */
[----:B------:R-:W-:-:S06]  /*ccc0*/  FFMA.FTZ R54, R67, UR41, -R61 ;  /* 0x0000002943367c23 */ /* 0x000fcc000801083d */
[----:B------:R-:W3:Y:S01]  /*ccd0*/  MUFU.EX2 R50, R50 ;  /* 0x0000003200327308 */ /* 0x000ee20000000800 */
[----:B------:R-:W-:Y:S01]  /*cce0*/  F2FP.BF16.F32.PACK_AB R6, R15, R11 ;  /* 0x0000000b0f06723e */ /* 0x000fe200000010ff */
[----:B0-----:R-:W-:-:S06]  /*ccf0*/  FADD.FTZ R11, R33, R64 ;  /* 0x00000040210b7221 */ /* 0x001fcc0000010000 */
[----:B------:R-:W0:Y:S01]  /*cd00*/  MUFU.EX2 R56, R56 ;  /* 0x0000003800387308 */ /* 0x000e220000000800 */
[----:B----4-:R-:W-:Y:S01]  /*cd10*/  FADD.FTZ R26, R43, R26 ;  /* 0x0000001a2b1a7221 */ /* 0x010fe20000010000 */
[----:B------:R-:W-:-:S06]  /*cd20*/  FFMA.FTZ R55, R70, UR41, -R61 ;  /* 0x0000002946377c23 */ /* 0x000fcc000801083d */
[----:B------:R-:W4:Y:S01]  /*cd30*/  MUFU.EX2 R51, R51 ;  /* 0x0000003300337308 */ /* 0x000f220000000800 */
[----:B-1----:R-:W-:Y:S01]  /*cd40*/  FADD.FTZ R11, R48, R11 ;  /* 0x0000000b300b7221 */ /* 0x002fe20000010000 */
[----:B------:R-:W-:-:S06]  /*cd50*/  FADD.FTZ R15, R47, R26 ;  /* 0x0000001a2f0f7221 */ /* 0x000fcc0000010000 */
[----:B------:R-:W1:Y:S01]  /*cd60*/  MUFU.EX2 R36, R36 ;  /* 0x0000002400247308 */ /* 0x000e620000000800 */
[----:B------:R-:W-:-:S07]  /*cd70*/  FFMA.FTZ R58, R71, UR41, -R61 ;  /* 0x00000029473a7c23 */ /* 0x000fce000801083d */
[----:B------:R-:W1:Y:S01]  /*cd80*/  MUFU.EX2 R21, R21 ;  /* 0x0000001500157308 */ /* 0x000e620000000800 */
[----:B------:R-:W-:Y:S01]  /*cd90*/  F2FP.BF16.F32.PACK_AB R8, R25, R20 ;  /* 0x000000141908723e */ /* 0x000fe200000010ff */
[----:B------:R-:W-:-:S06]  /*cda0*/  FADD.FTZ R25, R52, R11 ;  /* 0x0000000b34197221 */ /* 0x000fcc0000010000 */
[----:B------:R-:W1:Y:S01]  /*cdb0*/  MUFU.EX2 R40, R40 ;  /* 0x0000002800287308 */ /* 0x000e620000000800 */
[----:B---3--:R-:W-:Y:S01]  /*cdc0*/  FADD.FTZ R26, R50, R15 ;  /* 0x0000000f321a7221 */ /* 0x008fe20000010000 */
[----:B------:R-:W-:-:S06]  /*cdd0*/  FFMA.FTZ R59, R74, UR41, -R61 ;  /* 0x000000294a3b7c23 */ /* 0x000fcc000801083d */
[----:B------:R-:W3:Y:S01]  /*cde0*/  MUFU.EX2 R54, R54 ;  /* 0x0000003600367308 */ /* 0x000ee20000000800 */
[----:B------:R-:W-:Y:S01]  /*cdf0*/  F2FP.BF16.F32.PACK_AB R7, R38, R35 ;  /* 0x000000232607723e */ /* 0x000fe200000010ff */
[----:B0-----:R-:W-:-:S06]  /*ce00*/  FADD.FTZ R25, R56, R25 ;  /* 0x0000001938197221 */ /* 0x001fcc0000010000 */
[----:B------:R-:W0:Y:S01]  /*ce10*/  MUFU.EX2 R37, R37 ;  /* 0x0000002500257308 */ /* 0x000e220000000800 */
[----:B----4-:R-:W-:-:S07]  /*ce20*/  FADD.FTZ R26, R51, R26 ;  /* 0x0000001a331a7221 */ /* 0x010fce0000010000 */
[----:B------:R-:W4:Y:S01]  /*ce30*/  MUFU.EX2 R55, R55 ;  /* 0x0000003700377308 */ /* 0x000f220000000800 */
[----:B------:R-:W-:Y:S01]  /*ce40*/  F2FP.BF16.F32.PACK_AB R9, R68, R39 ;  /* 0x000000274409723e */ /* 0x000fe200000010ff */
[----:B------:R-:W-:Y:S01]  /*ce50*/  FFMA.FTZ R75, R75, UR41, -R61 ;  /* 0x000000294b4b7c23 */ /* 0x000fe2000801083d */
[----:B------:R-:W-:-:S05]  /*ce60*/  F2FP.BF16.F32.PACK_AB R11, R69, R46 ;  /* 0x0000002e450b723e */ /* 0x000fca00000010ff */
[----:B------:R-:W4:Y:S01]  /*ce70*/  MUFU.EX2 R41, R41 ;  /* 0x0000002900297308 */ /* 0x000f220000000800 */
[----:B------:R3:W-:Y:S01]  /*ce80*/  STSM.16.M88.4 [R91], R4 ;  /* 0x000000045b007844 */ /* 0x0007e20000000200 */
[----:B-1----:R-:W-:-:S06]  /*ce90*/  FADD.FTZ R25, R36, R25 ;  /* 0x0000001924197221 */ /* 0x002fcc0000010000 */
[----:B------:R-:W1:Y:S01]  /*cea0*/  MUFU.EX2 R58, R58 ;  /* 0x0000003a003a7308 */ /* 0x000e620000000800 */
[----:B------:R-:W-:Y:S01]  /*ceb0*/  FFMA.FTZ R78, R78, UR41, -R61 ;  /* 0x000000294e4e7c23 */ /* 0x000fe2000801083d */
[----:B------:R-:W-:Y:S01]  /*cec0*/  F2FP.BF16.F32.PACK_AB R14, R24, R14 ;  /* 0x0000000e180e723e */ /* 0x000fe200000010ff */
[----:B------:R0:W-:Y:S05]  /*ced0*/  STSM.16.M88.4 [R89], R8 ;  /* 0x0000000859007844 */ /* 0x0001ea0000000200 */
[----:B------:R-:W1:Y:S01]  /*cee0*/  MUFU.EX2 R44, R44 ;  /* 0x0000002c002c7308 */ /* 0x000e620000000800 */
[----:B---3--:R-:W-:Y:S01]  /*cef0*/  FADD.FTZ R5, R21, R26 ;  /* 0x0000001a15057221 */ /* 0x008fe20000010000 */
[----:B------:R-:W-:-:S06]  /*cf00*/  FADD.FTZ R24, R40, R25 ;  /* 0x0000001928187221 */ /* 0x000fcc0000010000 */
[----:B------:R-:W3:Y:S01]  /*cf10*/  MUFU.EX2 R59, R59 ;  /* 0x0000003b003b7308 */ /* 0x000ee20000000800 */
[----:B------:R-:W-:Y:S01]  /*cf20*/  FFMA.FTZ R79, R79, UR41, -R61 ;  /* 0x000000294f4f7c23 */ /* 0x000fe2000801083d */
[----:B0-----:R-:W-:-:S06]  /*cf30*/  FADD.FTZ R8, R54, R5 ;  /* 0x0000000536087221 */ /* 0x001fcc0000010000 */
[----:B------:R-:W0:Y:S01]  /*cf40*/  MUFU.EX2 R45, R45 ;  /* 0x0000002d002d7308 */ /* 0x000e220000000800 */
[----:B------:R-:W-:Y:S01]  /*cf50*/  FADD.FTZ R24, R37, R24 ;  /* 0x0000001825187221 */ /* 0x000fe20000010000 */
[----:B----4-:R-:W-:-:S06]  /*cf60*/  FADD.FTZ R9, R55, R8 ;  /* 0x0000000837097221 */ /* 0x010fcc0000010000 */
[----:B------:R-:W4:Y:S01]  /*cf70*/  MUFU.EX2 R20, R75 ;  /* 0x0000004b00147308 */ /* 0x000f220000000800 */
[----:B------:R-:W-:Y:S01]  /*cf80*/  FFMA.FTZ R82, R82, UR41, -R61 ;  /* 0x0000002952527c23 */ /* 0x000fe2000801083d */
[----:B------:R-:W-:-:S06]  /*cf90*/  FADD.FTZ R5, R41, R24 ;  /* 0x0000001829057221 */ /* 0x000fcc0000010000 */
[----:B------:R-:W4:Y:S01]  /*cfa0*/  MUFU.EX2 R49, R49 ;  /* 0x0000003100317308 */ /* 0x000f220000000800 */
[----:B-1----:R-:W-:Y:S01]  /*cfb0*/  FADD.FTZ R8, R58, R9 ;  /* 0x000000093a087221 */ /* 0x002fe20000010000 */
[----:B------:R-:W-:-:S06]  /*cfc0*/  FFMA.FTZ R83, R83, UR41, -R61 ;  /* 0x0000002953537c23 */ /* 0x000fcc000801083d */
[----:B------:R-:W1:Y:S01]  /*cfd0*/  MUFU.EX2 R78, R78 ;  /* 0x0000004e004e7308 */ /* 0x000e620000000800 */
[--C-:B------:R-:W-:Y:S01]  /*cfe0*/  FFMA.FTZ R86, R86, UR41, -R61.reuse ;  /* 0x0000002956567c23 */ /* 0x100fe2000801083d */
[----:B------:R-:W-:Y:S01]  /*cff0*/  FFMA.FTZ R61, R87, UR41, -R61 ;  /* 0x00000029573d7c23 */ /* 0x000fe2000801083d */
[----:B------:R-:W-:-:S05]  /*d000*/  FADD.FTZ R10, R44, R5 ;  /* 0x000000052c0a7221 */ /* 0x000fca0000010000 */
[----:B------:R-:W2:Y:S01]  /*d010*/  MUFU.EX2 R53, R53 ;  /* 0x0000003500357308 */ /* 0x000ea20000000800 */
[----:B---3--:R-:W-:-:S07]  /*d020*/  FADD.FTZ R9, R59, R8 ;  /* 0x000000083b097221 */ /* 0x008fce0000010000 */
[----:B------:R-:W3:Y:S01]  /*d030*/  MUFU.EX2 R79, R79 ;  /* 0x0000004f004f7308 */ /* 0x000ee20000000800 */
[----:B0-----:R-:W-:Y:S01]  /*d040*/  FADD.FTZ R10, R45, R10 ;  /* 0x0000000a2d0a7221 */ /* 0x001fe20000010000 */
[----:B----4-:R-:W-:-:S06]  /*d050*/  FADD.FTZ R9, R20, R9 ;  /* 0x0000000914097221 */ /* 0x010fcc0000010000 */
[----:B------:R-:W0:Y:S08]  /*d060*/  MUFU.EX2 R57, R57 ;  /* 0x0000003900397308 */ /* 0x000e300000000800 */
[----:B------:R-:W-:Y:S01]  /*d070*/  MUFU.EX2 R82, R82 ;  /* 0x0000005200527308 */ /* 0x000fe20000000800 */
[----:B------:R-:W-:Y:S01]  /*d080*/  FADD.FTZ R10, R49, R10 ;  /* 0x0000000a310a7221 */ /* 0x000fe20000010000 */
[----:B-1----:R-:W-:-:S06]  /*d090*/  FADD.FTZ R24, R78, R9 ;  /* 0x000000094e187221 */ /* 0x002fcc0000010000 */
[----:B------:R-:W1:Y:S01]  /*d0a0*/  MUFU.EX2 R60, R81 ;  /* 0x00000051003c7308 */ /* 0x000e620000000800 */
[----:B------:R-:W-:-:S07]  /*d0b0*/  F2FP.BF16.F32.PACK_AB R12, R13, R12 ;  /* 0x0000000c0d0c723e */ /* 0x000fce00000010ff */
[----:B------:R-:W4:Y:S01]  /*d0c0*/  MUFU.EX2 R83, R83 ;  /* 0x0000005300537308 */ /* 0x000f220000000800 */
[----:B------:R-:W-:-:S07]  /*d0d0*/  F2FP.BF16.F32.PACK_AB R13, R30, R27 ;  /* 0x0000001b1e0d723e */ /* 0x000fce00000010ff */
[----:B------:R-:W-:Y:S01]  /*d0e0*/  MUFU.EX2 R29, R29 ;  /* 0x0000001d001d7308 */ /* 0x000fe20000000800 */
[----:B------:R-:W-:-:S07]  /*d0f0*/  F2FP.BF16.F32.PACK_AB R15, R42, R31 ;  /* 0x0000001f2a0f723e */ /* 0x000fce00000010ff */
[----:B------:R-:W4:Y:S01]  /*d100*/  MUFU.EX2 R142, R142 ;  /* 0x0000008e008e7308 */ /* 0x000f220000000800 */
[----:B--2---:R-:W-:-:S07]  /*d110*/  FADD.FTZ R10, R53, R10 ;  /* 0x0000000a350a7221 */ /* 0x004fce0000010000 */
[----:B------:R-:W-:Y:S08]  /*d120*/  MUFU.EX2 R86, R86 ;  /* 0x0000005600567308 */ /* 0x000ff00000000800 */
[----:B------:R-:W2:Y:S01]  /*d130*/  MUFU.EX2 R61, R61 ;  /* 0x0000003d003d7308 */ /* 0x000ea20000000800 */
[----:B---3--:R-:W-:Y:S01]  /*d140*/  FADD.FTZ R9, R79, R24 ;  /* 0x000000184f097221 */ /* 0x008fe20000010000 */
[----:B------:R-:W-:-:S02]  /*d150*/  F2FP.BF16.F32.PACK_AB R4, R48, R33 ;  /* 0x000000213004723e */ /* 0x000fc400000010ff */
[----:B------:R-:W-:Y:S02]  /*d160*/  F2FP.BF16.F32.PACK_AB R6, R56, R52 ;  /* 0x000000343806723e */ /* 0x000fe400000010ff */
[----:B------:R-:W-:Y:S02]  /*d170*/  F2FP.BF16.F32.PACK_AB R5, R47, R43 ;  /* 0x0000002b2f05723e */ /* 0x000fe400000010ff */
[----:B------:R-:W-:Y:S01]  /*d180*/  F2FP.BF16.F32.PACK_AB R7, R51, R50 ;  /* 0x000000323307723e */ /* 0x000fe200000010ff */
[----:B------:R3:W-:Y:S01]  /*d190*/  STSM.16.M88.4 [R88], R12 ;  /* 0x0000000c58007844 */ /* 0x0007e20000000200 */
[----:B0-----:R-:W-:Y:S01]  /*d1a0*/  FADD.FTZ R11, R57, R10 ;  /* 0x0000000a390b7221 */ /* 0x001fe20000010000 */
[----:B------:R-:W-:Y:S02]  /*d1b0*/  F2FP.BF16.F32.PACK_AB R8, R45, R44 ;  /* 0x0000002c2d08723e */ /* 0x000fe400000010ff */
[----:B------:R0:W-:Y:S01]  /*d1c0*/  STSM.16.M88.4 [R90+0x27800], R4 ;  /* 0x027800045a007844 */ /* 0x0001e20000000200 */
[----:B-1----:R-:W-:Y:S01]  /*d1d0*/  FADD.FTZ R24, R60, R11 ;  /* 0x0000000b3c187221 */ /* 0x002fe20000010000 */
[----:B------:R-:W-:-:S02]  /*d1e0*/  F2FP.BF16.F32.PACK_AB R10, R53, R49 ;  /* 0x00000031350a723e */ /* 0x000fc400000010ff */
[----:B------:R-:W-:Y:S01]  /*d1f0*/  F2FP.BF16.F32.PACK_AB R11, R79, R78 ;  /* 0x0000004e4f0b723e */ /* 0x000fe200000010ff */
[----:B---3--:R-:W-:Y:S01]  /*d200*/  FADD.FTZ R14, R82, R9 ;  /* 0x00000009520e7221 */ /* 0x008fe20000010000 */
[----:B------:R-:W-:Y:S02]  /*d210*/  F2FP.BF16.F32.PACK_AB R9, R20, R59 ;  /* 0x0000003b1409723e */ /* 0x000fe400000010ff */
[----:B0-----:R-:W-:Y:S02]  /*d220*/  F2FP.BF16.F32.PACK_AB R4, R40, R36 ;  /* 0x000000242804723e */ /* 0x001fe400000010ff */
[----:B------:R-:W-:Y:S02]  /*d230*/  F2FP.BF16.F32.PACK_AB R6, R41, R37 ;  /* 0x000000252906723e */ /* 0x000fe400000010ff */
[----:B------:R-:W-:Y:S01]  /*d240*/  F2FP.BF16.F32.PACK_AB R5, R54, R21 ;  /* 0x000000153605723e */ /* 0x000fe200000010ff */
[----:B----4-:R-:W-:Y:S01]  /*d250*/  FADD.FTZ R21, R83, R14 ;  /* 0x0000000e53157221 */ /* 0x010fe20000010000 */
[----:B------:R-:W-:-:S02]  /*d260*/  F2FP.BF16.F32.PACK_AB R7, R58, R55 ;  /* 0x000000373a07723e */ /* 0x000fc400000010ff */
[----:B------:R-:W-:Y:S02]  /*d270*/  F2FP.BF16.F32.PACK_AB R12, R60, R57 ;  /* 0x000000393c0c723e */ /* 0x000fe400000010ff */
[----:B------:R-:W-:Y:S02]  /*d280*/  F2FP.BF16.F32.PACK_AB R13, R83, R82 ;  /* 0x00000052530d723e */ /* 0x000fe400000010ff */
[----:B------:R-:W-:Y:S02]  /*d290*/  F2FP.BF16.F32.PACK_AB R14, R142, R29 ;  /* 0x0000001d8e0e723e */ /* 0x000fe400000010ff */
[----:B--2---:R-:W-:Y:S01]  /*d2a0*/  F2FP.BF16.F32.PACK_AB R15, R61, R86 ;  /* 0x000000563d0f723e */ /* 0x004fe200000010ff */
[----:B------:R-:W-:Y:S04]  /*d2b0*/  STSM.16.M88.4 [R28], R4 ;  /* 0x000000041c007844 */ /* 0x000fe80000000200 */
[----:B------:R0:W-:Y:S04]  /*d2c0*/  STSM.16.M88.4 [R89+0x6000], R8 ;  /* 0x0060000859007844 */ /* 0x0001e80000000200 */
[----:B------:R1:W-:Y:S01]  /*d2d0*/  STSM.16.M88.4 [R88+0x6000], R12 ;  /* 0x0060000c58007844 */ /* 0x0003e20000000200 */
[----:B------:R2:W-:Y:S06]  /*d2e0*/  MEMBAR.ALL.CTA ;  /* 0x0000000000007992 */ /* 0x0005ec0000008000 */
[----:B--2---:R-:W2:Y:S01]  /*d2f0*/  FENCE.VIEW.ASYNC.S ;  /* 0x00000000000073c6 */ /* 0x004ea20000000000 */
[----:B------:R-:W-:Y:S01]  /*d300*/  ISETP.GE.AND P1, PT, R101, 0x81, PT ;  /* 0x000000816500780c */ /* 0x000fe20003f26270 */
[----:B------:R-:W-:Y:S01]  /*d310*/  FADD.FTZ R29, R29, R24 ;  /* 0x000000181d1d7221 */ /* 0x000fe20000010000 */
[----:B------:R-:W-:Y:S01]  /*d320*/  FADD.FTZ R86, R86, R21 ;  /* 0x0000001556567221 */ /* 0x000fe20000010000 */
[----:B------:R-:W-:-:S02]  /*d330*/  IMAD.MOV.U32 R134, RZ, RZ, R135 ;  /* 0x000000ffff867224 */ /* 0x000fc400078e0087 */
[----:B------:R-:W-:Y:S01]  /*d340*/  FADD.FTZ R142, R142, R29 ;  /* 0x0000001d8e8e7221 */ /* 0x000fe20000010000 */
[----:B------:R-:W-:Y:S01]  /*d350*/  FADD.FTZ R21, R61, R86 ;  /* 0x000000563d157221 */ /* 0x000fe20000010000 */
        /* <DEDUP_REMOVED lines=36> */
[--C-:B-----5:R-:W-:Y:S02]  /*d5a0*/  IMAD.MOV.U32 R97, RZ, RZ, R135.reuse ;  /* 0x000000ffff617224 */ /* 0x120fe400078e0087 */
[--C-:B------:R-:W-:Y:S02]  /*d5b0*/  IMAD.MOV.U32 R96, RZ, RZ, R135.reuse ;  /* 0x000000ffff607224 */ /* 0x100fe400078e0087 */
[--C-:B------:R-:W-:Y:S02]  /*d5c0*/  IMAD.MOV.U32 R95, RZ, RZ, R135.reuse ;  /* 0x000000ffff5f7224 */ /* 0x100fe400078e0087 */
[--C-:B------:R-:W-:Y:S02]  /*d5d0*/  IMAD.MOV.U32 R94, RZ, RZ, R135.reuse ;  /* 0x000000ffff5e7224 */ /* 0x100fe400078e0087 */
[----:B------:R-:W-:-:S02]  /*d5e0*/  IMAD.MOV.U32 R93, RZ, RZ, R135 ;  /* 0x000000ffff5d7224 */ /* 0x000fc400078e0087 */
[--C-:B------:R-:W-:Y:S02]  /*d5f0*/  IMAD.MOV.U32 R92, RZ, RZ, R135.reuse ;  /* 0x000000ffff5c7224 */ /* 0x100fe400078e0087 */
[--C-:B------:R-:W-:Y:S02]  /*d600*/  IMAD.MOV.U32 R91, RZ, RZ, R135.reuse ;  /* 0x000000ffff5b7224 */ /* 0x100fe400078e0087 */
[--C-:B------:R-:W-:Y:S02]  /*d610*/  IMAD.MOV.U32 R90, RZ, RZ, R135.reuse ;  /* 0x000000ffff5a7224 */ /* 0x100fe400078e0087 */
[--C-:B0-----:R-:W-:Y:S02]  /*d620*/  IMAD.MOV.U32 R89, RZ, RZ, R135.reuse ;  /* 0x000000ffff597224 */ /* 0x101fe400078e0087 */
[----:B-1----:R-:W-:Y:S01]  /*d630*/  IMAD.MOV.U32 R88, RZ, RZ, R135 ;  /* 0x000000ffff587224 */ /* 0x002fe200078e0087 */
[----:B--2---:R-:W-:Y:S01]  /*d640*/  NOP ;  /* 0x0000000000007918 */ /* 0x004fe20000000000 */
[----:B------:R-:W-:Y:S05]  /*d650*/  @!P1 BRA `(.L_x_10496) ;  /* 0x00000024009c9947 */ /* 0x000fea0003800000 */
[----:B------:R-:W2:Y:S01]  /*d660*/  LDL.LU R73, [R1+0x68] ;  /* 0x0000680001497983 */ /* 0x000ea20000300800 */
[----:B------:R-:W-:Y:S01]  /*d670*/  IMAD.MOV.U32 R7, RZ, RZ, R3 ;  /* 0x000000ffff077224 */ /* 0x000fe200078e0003 */
[----:B------:R-:W-:Y:S01]  /*d680*/  CS2R R134, SRZ ;  /* 0x0000000000867805 */ /* 0x000fe2000001ff00 */
[----:B------:R-:W-:Y:S01]  /*d690*/  IMAD.MOV.U32 R8, RZ, RZ, R0 ;  /* 0x000000ffff087224 */ /* 0x000fe200078e0000 */
[----:B------:R-:W-:Y:S01]  /*d6a0*/  CS2R R132, SRZ ;  /* 0x0000000000847805 */ /* 0x000fe2000001ff00 */
[----:B------:R-:W-:Y:S01]  /*d6b0*/  IMAD.MOV.U32 R6, RZ, RZ, R150 ;  /* 0x000000ffff067224 */ /* 0x000fe200078e0096 */
[----:B------:R-:W-:Y:S01]  /*d6c0*/  CS2R R130, SRZ ;  /* 0x0000000000827805 */ /* 0x000fe2000001ff00 */
[----:B------:R-:W-:Y:S01]  /*d6d0*/  IMAD.MOV.U32 R5, RZ, RZ, R139 ;  /* 0x000000ffff057224 */ /* 0x000fe200078e008b */
        /* <DEDUP_REMOVED lines=21> */
[----:B--2---:R-:W-:-:S07]  /*d830*/  VIADD R4, R73, 0xfffffffe ;  /* 0xfffffffe49047836 */ /* 0x004fce0000000000 */
.L_x_10508:
[----:B------:R-:W2:Y:S01]  /*d840*/  LDL R0, [R1+0x38] ;  /* 0x0000380001007983 */ /* 0x000ea20000100800 */
[----:B------:R-:W-:Y:S01]  /*d850*/  ISETP.NE.AND P1, PT, R5, 0x1, PT ;  /* 0x000000010500780c */ /* 0x000fe20003f25270 */
[----:B------:R-:W-:Y:S05]  /*d860*/  YIELD ;  /* 0x0000000000007946 */ /* 0x000fea0003800000 */
[----:B------:R-:W-:-:S04]  /*d870*/  SEL R3, RZ, 0x1, P1 ;  /* 0x00000001ff037807 */ /* 0x000fc80000800000 */
[----:B------:R-:W-:Y:S02]  /*d880*/  LOP3.LUT R150, R6, R3, RZ, 0x3c, !PT ;  /* 0x0000000306967212 */ /* 0x000fe400078e3cff */
[----:B--2---:R-:W-:-:S13]  /*d890*/  ISETP.NE.AND P1, PT, R0, RZ, PT ;  /* 0x000000ff0000720c */ /* 0x004fda0003f25270 */
[----:B0-----:R-:W-:Y:S05]  /*d8a0*/  @P1 BRA `(.L_x_10497) ;  /* 0x00000000003c1947 */ /* 0x001fea0003800000 */
[----:B------:R-:W-:Y:S05]  /*d8b0*/  @!P0 BRA `(.L_x_10498) ;  /* 0x0000000000048947 */ /* 0x000fea0003800000 */
[----:B------:R-:W-:Y:S01]  /*d8c0*/  BPT.TRAP 0x1 ;  /* 0x000000040000795c */ /* 0x000fe20000300000 */
.L_x_10498:
        /* <DEDUP_REMOVED lines=8> */
.L_x_10499:
[----:B------:R-:W-:Y:S04]  /*d950*/  BSSY B0, `(.L_x_10497) ;  /* 0x0000004000007945 */ /* 0x000fe80003800000 */
[----:B-1----:R-:W-:Y:S05]  /*d960*/  @P2 BRA `(.L_x_10500) ;  /* 0x0000000000082947 */ /* 0x002fea0003800000 */
[----:B------:R-:W1:Y:S02]  /*d970*/  SYNCS.PHASECHK.TRANS64.TRYWAIT P2, [R3+URZ+0x2d830], R0 ;  /* 0x02d83000030075a7 */ /* 0x000e64000804017f */
[----:B-1----:R-:W-:Y:S05]  /*d980*/  @!P2 BRA `(.L_x_10501) ;  /* 0x000000c00020a947 */ /* 0x002fea0003800000 */
.L_x_10500:
[----:B------:R-:W-:Y:S05]  /*d990*/  BSYNC B0 ;  /* 0x0000000000007941 */ /* 0x000fea0003800000 */
.L_x_10497:
[----:B01----:R-:W2:Y:S01]  /*d9a0*/  LDL R3, [R1+0x3c] ;  /* 0x00003c0001037983 */ /* 0x003ea20000100800 */
[----:B------:R-:W-:Y:S01]  /*d9b0*/  VIADD R139, R5, 0x1 ;  /* 0x00000001058b7836 */ /* 0x000fe20000000000 */
[----:B------:R-:W0:Y:S04]  /*d9c0*/  S2R R0, SR_TID.X ;  /* 0x0000000000007919 */ /* 0x000e280000002100 */
[----:B------:R-:W-:-:S04]  /*d9d0*/  ISETP.NE.AND P2, PT, R139, 0x2, PT ;  /* 0x000000028b00780c */ /* 0x000fc80003f45270 */
[----:B------:R-:W-:Y:S01]  /*d9e0*/  SEL R139, R139, RZ, P2 ;  /* 0x000000ff8b8b7207 */ /* 0x000fe20001000000 */
[----:B------:R-:W-:Y:S05]  /*d9f0*/  WARPSYNC.ALL ;  /* 0x0000000000007948 */ /* 0x000fea0003800000 */
[----:B------:R-:W-:-:S05]  /*da00*/  IMAD.MOV.U32 R11, RZ, RZ, -0x7fffffe0 ;  /* 0x80000020ff0b7424 */ /* 0x000fca00078e00ff */
[C---:B------:R-:W-:Y:S02]  /*da10*/  R2UR UR7, R11.reuse ;  /* 0x000000000b0772ca */ /* 0x040fe400000e0000 */
[----:B------:R-:W-:Y:S01]  /*da20*/  R2UR UR27, R11 ;  /* 0x000000000b1b72ca */ /* 0x000fe200000e0000 */
[----:B------:R-:W-:-:S05]  /*da30*/  IMAD.MOV.U32 R15, RZ, RZ, -0x7fffffe0 ;  /* 0x80000020ff0f7424 */ /* 0x000fca00078e00ff */
[C---:B------:R-:W-:Y:S02]  /*da40*/  R2UR UR11, R15.reuse ;  /* 0x000000000f0b72ca */ /* 0x040fe400000e0000 */
[----:B------:R-:W-:Y:S02]  /*da50*/  R2UR UR19, R15 ;  /* 0x000000000f1372ca */ /* 0x000fe400000e0000 */
[----:B0-----:R-:W-:-:S05]  /*da60*/  SHF.R.U32.HI R0, RZ, 0x7, R0 ;  /* 0x00000007ff007819 */ /* 0x001fca0000011600 */
[----:B------:R-:W-:Y:S01]  /*da70*/  VIADD R0, R0, 0x8 ;  /* 0x0000000800007836 */ /* 0x000fe20000000000 */
[----:B------:R-:W-:Y:S01]  /*da80*/  R2UR UR4, R146 ;  /* 0x00000000920472ca */ /* 0x000fe200000e0000 */
[----:B------:R-:W-:Y:S01]  /*da90*/  IMAD.MOV.U32 R25, RZ, RZ, -0x7fffffe0 ;  /* 0x80000020ff197424 */ /* 0x000fe200078e00ff */
[----:B------:R-:W-:-:S04]  /*daa0*/  R2UR UR5, R147 ;  /* 0x00000000930572ca */ /* 0x000fc800000e0000 */
[----:B------:R-:W-:Y:S01]  /*dab0*/  R2UR UR23, R25 ;  /* 0x00000000191772ca */ /* 0x000fe200000e0000 */
[----:B------:R-:W-:-:S05]  /*dac0*/  IMAD.MOV.U32 R13, RZ, RZ, -0x7fffffe0 ;  /* 0x80000020ff0d7424 */ /* 0x000fca00078e00ff */
[----:B------:R-:W-:Y:S01]  /*dad0*/  R2UR UR15, R13 ;  /* 0x000000000d0f72ca */ /* 0x000fe200000e0000 */
[----:B------:R0:W-:Y:S01]  /*dae0*/  BAR.SYNC.DEFER_BLOCKING R0, 0x100 ;  /* 0x000400000000751d */ /* 0x0001e20000010000 */
[----:B--2---:R-:W-:-:S04]  /*daf0*/  IMAD R10, R139, 0x600, R3 ;  /* 0x000006008b0a7824 */ /* 0x004fc800078e0203 */
[C---:B------:R-:W-:Y:S01]  /*db00*/  VIADD R14, R10.reuse, 0x2 ;  /* 0x000000020a0e7836 */ /* 0x040fe20000000000 */
[C---:B------:R-:W-:Y:S01]  /*db10*/  R2UR UR6, R10.reuse ;  /* 0x000000000a0672ca */ /* 0x040fe200000e0000 */
[C---:B------:R-:W-:Y:S02]  /*db20*/  VIADD R12, R10.reuse, 0x200 ;  /* 0x000002000a0c7836 */ /* 0x040fe40000000000 */
[----:B------:R-:W-:Y:S01]  /*db30*/  VIADD R24, R10, 0x400 ;  /* 0x000004000a187836 */ /* 0x000fe20000000000 */
[----:B------:R-:W-:Y:S01]  /*db40*/  R2UR UR10, R14 ;  /* 0x000000000e0a72ca */ /* 0x000fe200000e0000 */
[C---:B------:R-:W-:Y:S02]  /*db50*/  VIADD R14, R10.reuse, 0x202 ;  /* 0x000002020a0e7836 */ /* 0x040fe40000000000 */
[----:B------:R-:W-:-:S05]  /*db60*/  VIADD R10, R10, 0x402 ;  /* 0x000004020a0a7836 */ /* 0x000fca0000000000 */
[----:B------:R-:W-:Y:S02]  /*db70*/  R2UR UR26, R10 ;  /* 0x000000000a1a72ca */ /* 0x000fe400000e0000 */
[----:B------:R-:W2:Y:S01]  /*db80*/  LDL.64 R10, [R1+0x10] ;  /* 0x00001000010a7983 */ /* 0x000ea20000100a00 */
[----:B------:R-:W-:-:S03]  /*db90*/  R2UR UR18, R14 ;  /* 0x000000000e1272ca */ /* 0x000fc600000e0000 */
[----:B------:R-:W3:Y:S01]  /*dba0*/  LDL.64 R14, [R1+0x8] ;  /* 0x00000800010e7983 */ /* 0x000ee20000100a00 */
[----:B------:R-:W-:Y:S02]  /*dbb0*/  R2UR UR22, R24 ;  /* 0x00000000181672ca */ /* 0x000fe400000e0000 */
[----:B------:R-:W-:-:S06]  /*dbc0*/  WARPGROUP.ARRIVE ;  /* 0x00000000000079c5 */ /* 0x000fcc0000000000 */
[----:B------:R-:W-:Y:S01]  /*dbd0*/  HGMMA.64x128x16.F32.BF16 R24, gdesc[UR4], RZ, !UPT, gsb0 ;  /* 0x01e00000041879f0 */ /* 0x000fe2000c0018ff */
[----:B------:R-:W-:Y:S02]  /*dbe0*/  R2UR UR14, R12 ;  /* 0x000000000c0e72ca */ /* 0x000fe400000e0000 */
[----:B------:R-:W4:Y:S01]  /*dbf0*/  LDL.64 R12, [R1] ;  /* 0x00000000010c7983 */ /* 0x000f220000100a00 */
[----:B------:R-:W-:Y:S02]  /*dc00*/  WARPGROUP.DEPBAR.LE gsb0, 0x0 ;  /* 0x00008000000079c5 */ /* 0x000fe40000010000 */
[----:B------:R-:W-:Y:S01]  /*dc10*/  WARPGROUP.ARRIVE ;  /* 0x00000000000079c5 */ /* 0x000fe20000000000 */
[----:B--2---:R-:W-:Y:S02]  /*dc20*/  R2UR UR8, R10 ;  /* 0x000000000a0872ca */ /* 0x004fe400000e0000 */
[----:B------:R-:W-:-:S13]  /*dc30*/  R2UR UR9, R11 ;  /* 0x000000000b0972ca */ /* 0x000fda00000e0000 */
[----:B------:R-:W-:Y:S01]  /*dc40*/  HGMMA.64x128x16.F32.BF16 R24, gdesc[UR8], R24, gsb0 ;  /* 0x01e00000081879f0 */ /* 0x000fe20008001818 */
[----:B---3--:R-:W-:Y:S02]  /*dc50*/  R2UR UR12, R14 ;  /* 0x000000000e0c72ca */ /* 0x008fe400000e0000 */
[----:B------:R-:W-:Y:S02]  /*dc60*/  R2UR UR13, R15 ;  /* 0x000000000f0d72ca */ /* 0x000fe400000e0000 */
[----:B----4-:R-:W-:Y:S02]  /*dc70*/  R2UR UR16, R12 ;  /* 0x000000000c1072ca */ /* 0x010fe400000e0000 */
[----:B------:R-:W-:Y:S01]  /*dc80*/  R2UR UR17, R13 ;  /* 0x000000000d1172ca */ /* 0x000fe200000e0000 */
[----:B------:R-:W-:Y:S02]  /*dc90*/  WARPGROUP.DEPBAR.LE gsb0, 0x0 ;  /* 0x00008000000079c5 */ /* 0x000fe40000010000 */
[----:B------:R-:W-:-:S06]  /*dca0*/  WARPGROUP.ARRIVE ;  /* 0x00000000000079c5 */ /* 0x000fcc0000000000 */
[----:B------:R-:W-:Y:S01]  /*dcb0*/  HGMMA.64x128x16.F32.BF16 R24, gdesc[UR12], R24, gsb0 ;  /* 0x01e000000c1879f0 */ /* 0x000fe20008001818 */
[----:B------:R-:W-:Y:S02]  /*dcc0*/  R2UR UR20, R156 ;  /* 0x000000009c1472ca */ /* 0x000fe400000e0000 */
        /* <DEDUP_REMOVED lines=16> */
.L_x_10503:
[----:B------:R-:W-:Y:S01]  /*ddd0*/  SHF.L.U32 R0, R6, 0x1f, RZ ;  /* 0x0000001f06007819 */ /* 0x000fe200000006ff */
[----:B------:R-:W-:-:S04]  /*dde0*/  IMAD R3, R5, 0x8, R2 ;  /* 0x0000000805037824 */ /* 0x000fc800078e0202 */
[----:B------:R0:W1:Y:S01]  /*ddf0*/  SYNCS.PHASECHK.TRANS64.TRYWAIT P1, [R3+URZ+0x2d850], R0 ;  /* 0x02d85000030075a7 */ /* 0x000062000802017f */
[----:B------:R-:W-:Y:S05]  /*de00*/  @!P0 BRA `(.L_x_10504) ;  /* 0x0000000000048947 */ /* 0x000fea0003800000 */
[----:B------:R-:W-:Y:S01]  /*de10*/  BPT.TRAP 0x1 ;  /* 0x000000040000795c */ /* 0x000fe20000300000 */
.L_x_10504:
[----:B-1----:R-:W-:Y:S05]  /*de20*/  @P1 BRA `(.L_x_10502) ;  /* 0x0000000000081947 */ /* 0x002fea0003800000 */
[----:B------:R-:W1:Y:S02]  /*de30*/  SYNCS.PHASECHK.TRANS64.TRYWAIT P1, [R3+URZ+0x2d850], R0 ;  /* 0x02d85000030075a7 */ /* 0x000e64000802017f */
[----:B-1----:R-:W-:Y:S05]  /*de40*/  @!P1 BRA `(.L_x_10505) ;  /* 0x000000bc00049947 */ /* 0x002fea0003800000 */
.L_x_10502:
[----:B------:R-:W2:Y:S01]  /*de50*/  LDL R6, [R1+0x40] ;  /* 0x0000400001067983 */ /* 0x000ea20000100800 */
[----:B01----:R-:W-:Y:S01]  /*de60*/  VIADD R0, R2, 0x400 ;  /* 0x0000040002007836 */ /* 0x003fe20000000000 */
[----:B------:R-:W-:Y:S05]  /*de70*/  WARPSYNC.ALL ;  /* 0x0000000000007948 */ /* 0x000fea0003800000 */
[----:B------:R-:W-:Y:S01]  /*de80*/  SHF.R.U32.HI R0, RZ, 0x4, R0 ;  /* 0x00000004ff007819 */ /* 0x000fe20000011600 */
[----:B------:R-:W-:Y:S01]  /*de90*/  IMAD.MOV.U32 R11, RZ, RZ, -0x7fffffe0 ;  /* 0x80000020ff0b7424 */ /* 0x000fe200078e00ff */
[----:B------:R-:W-:Y:S01]  /*dea0*/  WARPGROUP.ARRIVE ;  /* 0x00000000000079c5 */ /* 0x000fe20000000000 */
[----:B------:R-:W-:Y:S01]  /*deb0*/  IMAD.MOV.U32 R13, RZ, RZ, -0x7fffffe0 ;  /* 0x80000020ff0d7424 */ /* 0x000fe200078e00ff */
[----:B------:R-:W-:-:S02]  /*dec0*/  LOP3.LUT R0, R0, 0x3fff, RZ, 0xc0, !PT ;  /* 0x00003fff00007812 */ /* 0x000fc400078ec0ff */
[C---:B------:R-:W-:Y:S02]  /*ded0*/  R2UR UR7, R11.reuse ;  /* 0x000000000b0772ca */ /* 0x040fe400000e0000 */
[----:B------:R-:W-:Y:S02]  /*dee0*/  LOP3.LUT R0, R0, 0x2000000, RZ, 0xfc, !PT ;  /* 0x0200000000007812 */ /* 0x000fe400078efcff */
[----:B------:R-:W-:Y:S01]  /*def0*/  R2UR UR35, R11 ;  /* 0x000000000b2372ca */ /* 0x000fe200000e0000 */
[----:B------:R-:W-:Y:S01]  /*df00*/  IMAD.MOV.U32 R11, RZ, RZ, 0x40000040 ;  /* 0x40000040ff0b7424 */ /* 0x000fe200078e00ff */
[----:B------:R-:W-:Y:S01]  /*df10*/  R2UR UR11, R13 ;  /* 0x000000000d0b72ca */ /* 0x000fe200000e0000 */
[----:B------:R-:W-:Y:S01]  /*df20*/  IMAD R10, R5, 0x600, R0 ;  /* 0x00000600050a7824 */ /* 0x000fe200078e0200 */
[----:B------:R-:W-:Y:S02]  /*df30*/  R2UR UR15, R13 ;  /* 0x000000000d0f72ca */ /* 0x000fe400000e0000 */
[----:B------:R-:W-:Y:S01]  /*df40*/  R2UR UR5, R11 ;  /* 0x000000000b0572ca */ /* 0x000fe200000e0000 */
[C---:B------:R-:W-:Y:S01]  /*df50*/  VIADD R12, R10.reuse, 0x40 ;  /* 0x000000400a0c7836 */ /* 0x040fe20000000000 */
[----:B------:R-:W-:Y:S01]  /*df60*/  R2UR UR6, R10 ;  /* 0x000000000a0672ca */ /* 0x000fe200000e0000 */
[----:B------:R-:W-:Y:S01]  /*df70*/  IMAD.MOV.U32 R11, RZ, RZ, 0x40000040 ;  /* 0x40000040ff0b7424 */ /* 0x000fe200078e00ff */
[----:B------:R-:W-:-:S02]  /*df80*/  R2UR UR19, R13 ;  /* 0x000000000d1372ca */ /* 0x000fc400000e0000 */
[----:B------:R-:W-:Y:S01]  /*df90*/  R2UR UR10, R12 ;  /* 0x000000000c0a72ca */ /* 0x000fe200000e0000 */
[----:B------:R-:W-:Y:S01]  /*dfa0*/  VIADD R12, R10, 0x80 ;  /* 0x000000800a0c7836 */ /* 0x000fe20000000000 */
[C---:B------:R-:W-:Y:S02]  /*dfb0*/  R2UR UR23, R13.reuse ;  /* 0x000000000d1772ca */ /* 0x040fe400000e0000 */
[C---:B------:R-:W-:Y:S02]  /*dfc0*/  R2UR UR27, R13.reuse ;  /* 0x000000000d1b72ca */ /* 0x040fe400000e0000 */
[----:B------:R-:W-:Y:S01]  /*dfd0*/  R2UR UR14, R12 ;  /* 0x000000000c0e72ca */ /* 0x000fe200000e0000 */
[----:B------:R-:W-:Y:S01]  /*dfe0*/  VIADD R12, R10, 0xc0 ;  /* 0x000000c00a0c7836 */ /* 0x000fe20000000000 */
[----:B------:R-:W-:Y:S01]  /*dff0*/  R2UR UR31, R13 ;  /* 0x000000000d1f72ca */ /* 0x000fe200000e0000 */
[----:B------:R-:W-:Y:S01]  /*e000*/  IMAD.MOV.U32 R13, RZ, RZ, 0x40000040 ;  /* 0x40000040ff0d7424 */ /* 0x000fe200078e00ff */
[----:B------:R-:W-:-:S02]  /*e010*/  R2UR UR33, R11 ;  /* 0x000000000b2172ca */ /* 0x000fc400000e0000 */
[----:B------:R-:W-:Y:S01]  /*e020*/  R2UR UR18, R12 ;  /* 0x000000000c1272ca */ /* 0x000fe200000e0000 */
[----:B------:R-:W-:Y:S01]  /*e030*/  VIADD R12, R10, 0x100 ;  /* 0x000001000a0c7836 */ /* 0x000fe20000000000 */
[----:B------:R-:W-:Y:S01]  /*e040*/  R2UR UR9, R13 ;  /* 0x000000000d0972ca */ /* 0x000fe200000e0000 */
[----:B------:R-:W-:-:S03]  /*e050*/  IMAD.MOV.U32 R13, RZ, RZ, 0x40000040 ;  /* 0x40000040ff0d7424 */ /* 0x000fc600078e00ff */
[----:B------:R-:W-:Y:S01]  /*e060*/  R2UR UR22, R12 ;  /* 0x000000000c1672ca */ /* 0x000fe200000e0000 */
[----:B------:R-:W-:Y:S01]  /*e070*/  VIADD R12, R10, 0x140 ;  /* 0x000001400a0c7836 */ /* 0x000fe20000000000 */
[----:B------:R-:W-:Y:S01]  /*e080*/  R2UR UR13, R13 ;  /* 0x000000000d0d72ca */ /* 0x000fe200000e0000 */
[----:B------:R-:W-:-:S03]  /*e090*/  IMAD.MOV.U32 R13, RZ, RZ, 0x40000040 ;  /* 0x40000040ff0d7424 */ /* 0x000fc600078e00ff */
[----:B------:R-:W-:Y:S01]  /*e0a0*/  R2UR UR26, R12 ;  /* 0x000000000c1a72ca */ /* 0x000fe200000e0000 */
[C---:B------:R-:W-:Y:S01]  /*e0b0*/  VIADD R12, R10.reuse, 0x180 ;  /* 0x000001800a0c7836 */ /* 0x040fe20000000000 */
[----:B------:R-:W-:Y:S01]  /*e0c0*/  R2UR UR17, R13 ;  /* 0x000000000d1172ca */ /* 0x000fe200000e0000 */
[----:B------:R-:W-:Y:S02]  /*e0d0*/  VIADD R10, R10, 0x1c0 ;  /* 0x000001c00a0a7836 */ /* 0x000fe40000000000 */
[----:B------:R-:W-:Y:S01]  /*e0e0*/  IMAD.MOV.U32 R13, RZ, RZ, 0x40000040 ;  /* 0x40000040ff0d7424 */ /* 0x000fe200078e00ff */
[----:B------:R-:W-:Y:S02]  /*e0f0*/  R2UR UR30, R12 ;  /* 0x000000000c1e72ca */ /* 0x000fe400000e0000 */
[----:B------:R-:W-:Y:S02]  /*e100*/  R2UR UR34, R10 ;  /* 0x000000000a2272ca */ /* 0x000fe400000e0000 */
[----:B------:R-:W-:Y:S01]  /*e110*/  R2UR UR21, R13 ;  /* 0x000000000d1572ca */ /* 0x000fe200000e0000 */
[----:B------:R-:W-:-:S05]  /*e120*/  IMAD.MOV.U32 R13, RZ, RZ, 0x40000040 ;  /* 0x40000040ff0d7424 */ /* 0x000fca00078e00ff */
[----:B------:R-:W-:Y:S01]  /*e130*/  R2UR UR25, R13 ;  /* 0x000000000d1972ca */ /* 0x000fe200000e0000 */
[----:B------:R-:W-:-:S05]  /*e140*/  IMAD.MOV.U32 R13, RZ, RZ, 0x40000040 ;  /* 0x40000040ff0d7424 */ /* 0x000fca00078e00ff */
[----:B------:R-:W-:Y:S02]  /*e150*/  R2UR UR29, R13 ;  /* 0x000000000d1d72ca */ /* 0x000fe400000e0000 */
[----:B--2---:R-:W-:Y:S02]  /*e160*/  LOP3.LUT R10, R6, 0x10000, RZ, 0xfc, !PT ;  /* 0x00010000060a7812 */ /* 0x004fe400078efcff */
[----:B------:R-:W0:Y:S02]  /*e170*/  S2R R6, SR_TID.X ;  /* 0x0000000000067919 */ /* 0x000e240000002100 */
[C---:B------:R-:W-:Y:S01]  /*e180*/  R2UR UR4, R10.reuse ;  /* 0x000000000a0472ca */ /* 0x040fe200000e0000 */
[----:B------:R-:W-:-:S05]  /*e190*/  VIADD R12, R10, 0x2 ;  /* 0x000000020a0c7836 */ /* 0x000fca0000000000 */
[----:B------:R-:W-:Y:S01]  /*e1a0*/  R2UR UR8, R12 ;  /* 0x000000000c0872ca */ /* 0x000fe200000e0000 */
[----:B------:R-:W-:-:S05]  /*e1b0*/  VIADD R12, R10, 0x4 ;  /* 0x000000040a0c7836 */ /* 0x000fca0000000000 */
[----:B------:R-:W-:Y:S01]  /*e1c0*/  R2UR UR12, R12 ;  /* 0x000000000c0c72ca */ /* 0x000fe200000e0000 */
[----:B------:R-:W-:Y:S01]  /*e1d0*/  HGMMA.64x96x16.F32.BF16 R88, gdesc[UR4].tnspB, R88, gsb0 ;  /* 0x41600000045879f0 */ /* 0x000fe20008001858 */
[----:B------:R-:W-:-:S05]  /*e1e0*/  VIADD R12, R10, 0x6 ;  /* 0x000000060a0c7836 */ /* 0x000fca0000000000 */
[----:B------:R-:W-:Y:S01]  /*e1f0*/  R2UR UR16, R12 ;  /* 0x000000000c1072ca */ /* 0x000fe200000e0000 */
[----:B------:R-:W-:-:S05]  /*e200*/  VIADD R12, R10, 0x600 ;  /* 0x000006000a0c7836 */ /* 0x000fca0000000000 */
[----:B------:R-:W-:Y:S01]  /*e210*/  R2UR UR20, R12 ;  /* 0x000000000c1472ca */ /* 0x000fe200000e0000 */
[----:B------:R-:W-:Y:S01]  /*e220*/  VIADD R12, R10, 0x602 ;  /* 0x000006020a0c7836 */ /* 0x000fe20000000000 */
[----:B0-----:R-:W-:-:S04]  /*e230*/  SHF.R.U32.HI R0, RZ, 0x7, R6 ;  /* 0x00000007ff007819 */ /* 0x001fc80000011606 */
[----:B------:R-:W-:Y:S01]  /*e240*/  R2UR UR24, R12 ;  /* 0x000000000c1872ca */ /* 0x000fe200000e0000 */
[----:B------:R-:W-:Y:S01]  /*e250*/  VIADD R12, R10, 0x604 ;  /* 0x000006040a0c7836 */ /* 0x000fe20000000000 */
[----:B------:R-:W-:Y:S01]  /*e260*/  ISETP.GE.U32.AND P1, PT, R6, 0x180, PT ;  /* 0x000001800600780c */ /* 0x000fe20003f26070 */
[----:B------:R-:W-:Y:S02]  /*e270*/  VIADD R10, R10, 0x606 ;  /* 0x000006060a0a7836 */ /* 0x000fe40000000000 */
[----:B------:R-:W-:Y:S01]  /*e280*/  VIADD R0, R0, 0x9 ;  /* 0x0000000900007836 */ /* 0x000fe20000000000 */
[----:B------:R-:W-:Y:S02]  /*e290*/  R2UR UR28, R12 ;  /* 0x000000000c1c72ca */ /* 0x000fe400000e0000 */
[----:B------:R-:W-:Y:S02]  /*e2a0*/  R2UR UR32, R10 ;  /* 0x000000000a2072ca */ /* 0x000fe400000e0000 */
[----:B------:R-:W-:Y:S01]  /*e2b0*/  SEL R0, R0, 0x9, !P1 ;  /* 0x0000000900007807 */ /* 0x000fe20004800000 */
[----:B------:R-:W-:-:S02]  /*e2c0*/  WARPGROUP.DEPBAR.LE gsb0, 0x0 ;  /* 0x00008000000079c5 */ /* 0x000fc40000010000 */
[----:B------:R-:W-:-:S06]  /*e2d0*/  WARPGROUP.ARRIVE ;  /* 0x00000000000079c5 */ /* 0x000fcc0000000000 */
[----:B------:R-:W-:Y:S03]  /*e2e0*/  HGMMA.64x96x16.F32.BF16 R88, gdesc[UR8].tnspB, R88, gsb0 ;  /* 0x41600000085879f0 */ /* 0x000fe60008001858 */
[----:B------:R-:W-:Y:S02]  /*e2f0*/  WARPGROUP.DEPBAR.LE gsb0, 0x0 ;  /* 0x00008000000079c5 */ /* 0x000fe40000010000 */
        /* <DEDUP_REMOVED lines=18> */
[----:B------:R0:W-:Y:S06]  /*e420*/  BAR.ARV R0, 0x100 ;  /* 0x000400000000751d */ /* 0x0001ec0000002000 */
[----:B------:R-:W-:Y:S05]  /*e430*/  @!P0 BRA `(.L_x_10506) ;  /* 0x0000000000048947 */ /* 0x000fea0003800000 */
[----:B------:R-:W-:Y:S01]  /*e440*/  BPT.TRAP 0x1 ;  /* 0x000000040000795c */ /* 0x000fe20000300000 */
.L_x_10506:
[----:B0-----:R-:W-:Y:S01]  /*e450*/  IMAD R0, R139, 0x8, R2 ;  /* 0x000000088b007824 */ /* 0x001fe200078e0202 */
[----:B------:R-:W-:Y:S01]  /*e460*/  UMOV UR41, UR44 ;  /* 0x0000002c00297c82 */ /* 0x000fe20008000000 */
[----:B------:R-:W-:Y:S02]  /*e470*/  IMAD.U32 R3, RZ, RZ, UR39 ;  /* 0x00000027ff037e24 */ /* 0x000fe4000f8e00ff */
[----:B------:R-:W-:-:S05]  /*e480*/  VIADD R0, R0, 0x2d840 ;  /* 0x0002d84000007836 */ /* 0x000fca0000000000 */
[----:B------:R-:W-:-:S04]  /*e490*/  PRMT R0, R3, 0x654, R0 ;  /* 0x0000065403007816 */ /* 0x000fc80000000000 */
[----:B------:R0:W-:Y:S02]  /*e4a0*/  SYNCS.ARRIVE.TRANS64.RED.A1T0 RZ, [R0+URZ], RZ ;  /* 0x000000ff00ff79a7 */ /* 0x0001e4000810043f */
[----:B0-----:R-:W-:-:S04]  /*e4b0*/  FMNMX.FTZ R0, R24, R8, !PT ;  /* 0x0000000818007209 */ /* 0x001fc80007810000 */
        /* <DEDUP_REMOVED lines=72> */
[----:B------:R-:W-:-:S04]  /*e940*/  FMUL.FTZ R6, R0, UR41 ;  /* 0x0000002900067c20 */ /* 0x000fc80008410000 */
[----:B------:R-:W-:Y:S01]  /*e950*/  FADD.FTZ R8, -R3, R7 ;  /* 0x0000000703087221 */ /* 0x000fe20000010100 */
[----:B------:R-:W-:Y:S01]  /*e960*/  FMUL.FTZ R7, R9, UR41 ;  /* 0x0000002909077c20 */ /* 0x000fe20008410000 */
[----:B------:R-:W-:Y:S01]  /*e970*/  FMUL.FTZ R9, R3, UR41 ;  /* 0x0000002903097c20 */ /* 0x000fe20008410000 */
[--C-:B------:R-:W-:Y:S01]  /*e980*/  FFMA.FTZ R24, R24, UR41, -R6.reuse ;  /* 0x0000002918187c23 */ /* 0x100fe20008010806 */
[----:B------:R-:W-:Y:S01]  /*e990*/  FMUL.FTZ R8, R8, UR41 ;  /* 0x0000002908087c20 */ /* 0x000fe20008410000 */
        /* <DEDUP_REMOVED lines=24> */
[----:B------:R-:W-:Y:S01]  /*eb20*/  FFMA.FTZ R45, R45, UR41, -R6 ;  /* 0x000000292d2d7c23 */ /* 0x000fe20008010806 */
        /* <DEDUP_REMOVED lines=18> */
[----:B-1----:R-:W-:Y:S01]  /*ec50*/  FFMA.FTZ R21, R8, R21, R26 ;  /* 0x0000001508157223 */ /* 0x002fe2000001001a */
[--C-:B------:R-:W-:Y:S01]  /*ec60*/  FFMA.FTZ R62, R62, UR41, -R9.reuse ;  /* 0x000000293e3e7c23 */ /* 0x100fe20008010809 */
[--C-:B------:R-:W-:Y:S01]  /*ec70*/  FFMA.FTZ R61, R61, UR41, -R6.reuse ;  /* 0x000000293d3d7c23 */ /* 0x100fe20008010806 */
[--C-:B------:R-:W-:Y:S01]  /*ec80*/  FFMA.FTZ R63, R63, UR41, -R9.reuse ;  /* 0x000000293f3f7c23 */ /* 0x100fe20008010809 */
[--C-:B------:R-:W-:Y:S01]  /*ec90*/  FFMA.FTZ R64, R64, UR41, -R6.reuse ;  /* 0x0000002940407c23 */ /* 0x100fe20008010806 */
[--C-:B------:R-:W-:Y:S01]  /*eca0*/  FFMA.FTZ R66, R66, UR41, -R9.reuse ;  /* 0x0000002942427c23 */ /* 0x100fe20008010809 */
[----:B------:R-:W-:Y:S01]  /*ecb0*/  FFMA.FTZ R65, R65, UR41, -R6 ;  /* 0x0000002941417c23 */ /* 0x000fe20008010806 */
[----:B------:R-:W1:Y:S01]  /*ecc0*/  MUFU.EX2 R28, R28 ;  /* 0x0000001c001c7308 */ /* 0x000e620000000800 */
[----:B0-----:R-:W-:Y:S01]  /*ecd0*/  FADD.FTZ R10, R25, R142 ;  /* 0x0000008e190a7221 */ /* 0x001fe20000010000 */
[--C-:B------:R-:W-:Y:S01]  /*ece0*/  FFMA.FTZ R67, R67, UR41, -R9.reuse ;  /* 0x0000002943437c23 */ /* 0x100fe20008010809 */
[--C-:B------:R-:W-:Y:S01]  /*ecf0*/  FFMA.FTZ R68, R68, UR41, -R6.reuse ;  /* 0x0000002944447c23 */ /* 0x100fe20008010806 */
[--C-:B------:R-:W-:Y:S01]  /*ed00*/  FFMA.FTZ R70, R70, UR41, -R9.reuse ;  /* 0x0000002946467c23 */ /* 0x100fe20008010809 */
[--C-:B------:R-:W-:Y:S01]  /*ed10*/  FFMA.FTZ R69, R69, UR41, -R6.reuse ;  /* 0x0000002945457c23 */ /* 0x100fe20008010806 */
[----:B------:R-:W-:Y:S01]  /*ed20*/  FFMA.FTZ R71, R71, UR41, -R9 ;  /* 0x0000002947477c23 */ /* 0x000fe20008010809 */
[--C-:B------:R-:W-:Y:S01]  /*ed30*/  FFMA.FTZ R72, R72, UR41, -R6.reuse ;  /* 0x0000002948487c23 */ /* 0x100fe20008010806 */
[----:B------:R-:W0:Y:S01]  /*ed40*/  MUFU.EX2 R27, R30 ;  /* 0x0000001e001b7308 */ /* 0x000e220000000800 */
[----:B--2---:R-:W-:Y:S01]  /*ed50*/  FADD.FTZ R11, R20, R21 ;  /* 0x00000015140b7221 */ /* 0x004fe20000010000 */
[--C-:B------:R-:W-:Y:S01]  /*ed60*/  FFMA.FTZ R74, R74, UR41, -R9.reuse ;  /* 0x000000294a4a7c23 */ /* 0x100fe20008010809 */
[--C-:B------:R-:W-:Y:S01]  /*ed70*/  FFMA.FTZ R73, R73, UR41, -R6.reuse ;  /* 0x0000002949497c23 */ /* 0x100fe20008010806 */
[--C-:B------:R-:W-:Y:S01]  /*ed80*/  FFMA.FTZ R75, R75, UR41, -R9.reuse ;  /* 0x000000294b4b7c23 */ /* 0x100fe20008010809 */
[--C-:B------:R-:W-:Y:S01]  /*ed90*/  FFMA.FTZ R76, R76, UR41, -R6.reuse ;  /* 0x000000294c4c7c23 */ /* 0x100fe20008010806 */
[--C-:B------:R-:W-:Y:S01]  /*eda0*/  FFMA.FTZ R78, R78, UR41, -R9.reuse ;  /* 0x000000294e4e7c23 */ /* 0x100fe20008010809 */
[----:B------:R-:W-:Y:S01]  /*edb0*/  FFMA.FTZ R77, R77, UR41, -R6 ;  /* 0x000000294d4d7c23 */ /* 0x000fe20008010806 */
[----:B------:R-:W2:Y:S01]  /*edc0*/  MUFU.EX2 R29, R29 ;  /* 0x0000001d001d7308 */ /* 0x000ea20000000800 */
[----:B-1----:R-:W-:Y:S01]  /*edd0*/  FADD.FTZ R10, R28, R10 ;  /* 0x0000000a1c0a7221 */ /* 0x002fe20000010000 */
[--C-:B------:R-:W-:Y:S01]  /*ede0*/  FFMA.FTZ R79, R79, UR41, -R9.reuse ;  /* 0x000000294f4f7c23 */ /* 0x100fe20008010809 */
[--C-:B------:R-:W-:Y:S01]  /*edf0*/  FFMA.FTZ R80, R80, UR41, -R6.reuse ;  /* 0x0000002950507c23 */ /* 0x100fe20008010806 */
[--C-:B------:R-:W-:Y:S01]  /*ee00*/  FFMA.FTZ R82, R82, UR41, -R9.reuse ;  /* 0x0000002952527c23 */ /* 0x100fe20008010809 */
[--C-:B------:R-:W-:Y:S01]  /*ee10*/  FFMA.FTZ R81, R81, UR41, -R6.reuse ;  /* 0x0000002951517c23 */ /* 0x100fe20008010806 */
[----:B------:R-:W-:Y:S01]  /*ee20*/  FFMA.FTZ R83, R83, UR41, -R9 ;  /* 0x0000002953537c23 */ /* 0x000fe20008010809 */
[--C-:B------:R-:W-:Y:S01]  /*ee30*/  FFMA.FTZ R84, R84, UR41, -R6.reuse ;  /* 0x0000002954547c23 */ /* 0x100fe20008010806 */
[----:B------:R-:W1:Y:S01]  /*ee40*/  MUFU.EX2 R31, R31 ;  /* 0x0000001f001f7308 */ /* 0x000e620000000800 */
[----:B0-----:R-:W-:Y:S01]  /*ee50*/  FADD.FTZ R11, R27, R11 ;  /* 0x0000000b1b0b7221 */ /* 0x001fe20000010000 */
[--C-:B------:R-:W-:Y:S01]  /*ee60*/  FFMA.FTZ R86, R86, UR41, -R9.reuse ;  /* 0x0000002956567c23 */ /* 0x100fe20008010809 */
[----:B------:R-:W-:Y:S01]  /*ee70*/  FFMA.FTZ R6, R85, UR41, -R6 ;  /* 0x0000002955067c23 */ /* 0x000fe20008010806 */
[----:B------:R-:W-:-:S04]  /*ee80*/  FFMA.FTZ R9, R87, UR41, -R9 ;  /* 0x0000002957097c23 */ /* 0x000fc80008010809 */
        /* <DEDUP_REMOVED lines=116> */
.L_x_10507:
[----:B------:R-:W2:Y:S04]  /*f5d0*/  LDL R62, [R1+0x2c] ;  /* 0x00002c00013e7983 */ /* 0x000ea80000100800 */
[----:B------:R-:W3:Y:S04]  /*f5e0*/  LDL R70, [R1+0x4c] ;  /* 0x00004c0001467983 */ /* 0x000ee80000100800 */
[----:B------:R-:W4:Y:S04]  /*f5f0*/  LDL R46, [R1+0x34] ;  /* 0x00003400012e7983 */ /* 0x000f280000100800 */
[----:B------:R-:W5:Y:S04]  /*f600*/  LDL R38, [R1+0x30] ;  /* 0x0000300001267983 */ /* 0x000f680000100800 */
[----:B------:R-:W5:Y:S01]  /*f610*/  LDL R54, [R1+0x50] ;  /* 0x0000500001367983 */ /* 0x000f620000100800 */
[----:B------:R-:W-:-:S02]  /*f620*/  IMAD R5, R5, 0x8, R2 ;  /* 0x0000000805057824 */ /* 0x000fc400078e0202 */
[----:B------:R-:W-:Y:S02]  /*f630*/  IMAD.U32 R30, RZ, RZ, UR39 ;  /* 0x00000027ff1e7e24 */ /* 0x000fe4000f8e00ff */
[----:B------:R-:W-:Y:S01]  /*f640*/  VIADD R5, R5, 0x2d860 ;  /* 0x0002d86005057836 */ /* 0x000fe20000000000 */
[----:B------:R-:W-:Y:S02]  /*f650*/  F2FP.BF16.F32.PACK_AB R24, R25, R24 ;  /* 0x000000181918723e */ /* 0x000fe400000010ff */
[----:B------:R-:W-:Y:S02]  /*f660*/  F2FP.BF16.F32.PACK_AB R25, R20, R26 ;  /* 0x0000001a1419723e */ /* 0x000fe400000010ff */
[----:B------:R-:W-:Y:S02]  /*f670*/  F2FP.BF16.F32.PACK_AB R32, R33, R32 ;  /* 0x000000202120723e */ /* 0x000fe400000010ff */
[----:B------:R-:W-:Y:S02]  /*f680*/  PRMT R5, R30, 0x654, R5 ;  /* 0x000006541e057816 */ /* 0x000fe40000000005 */
[----:B------:R-:W-:-:S02]  /*f690*/  F2FP.BF16.F32.PACK_AB R26, R29, R28 ;  /* 0x0000001c1d1a723e */ /* 0x000fc400000010ff */
[----:B------:R-:W-:Y:S01]  /*f6a0*/  F2FP.BF16.F32.PACK_AB R27, R31, R27 ;  /* 0x0000001b1f1b723e */ /* 0x000fe200000010ff */
[----:B------:R0:W-:Y:S01]  /*f6b0*/  SYNCS.ARRIVE.TRANS64.RED.A1T0 RZ, [R5+URZ], RZ ;  /* 0x000000ff05ff79a7 */ /* 0x0001e2000810043f */
        /* <DEDUP_REMOVED lines=27> */
[----:B------:R-:W-:Y:S01]  /*f870*/  ISETP.GT.AND P1, PT, R4, RZ, PT ;  /* 0x000000ff0400720c */ /* 0x000fe20003f24270 */
        /* <DEDUP_REMOVED lines=53> */
[----:B--2---:R0:W-:Y:S04]  /*fbd0*/  STSM.16.M88.4 [R62+0x21800], R24 ;  /* 0x021800183e007844 */ /* 0x0041e80000000200 */
[----:B---3--:R0:W-:Y:S04]  /*fbe0*/  STSM.16.M88.4 [R70], R32 ;  /* 0x0000002046007844 */ /* 0x0081e80000000200 */
[----:B----4-:R0:W-:Y:S04]  /*fbf0*/  STSM.16.M88.4 [R46], R40 ;  /* 0x000000282e007844 */ /* 0x0101e80000000200 */
[----:B-----5:R0:W-:Y:S04]  /*fc00*/  STSM.16.M88.4 [R38], R48 ;  /* 0x0000003026007844 */ /* 0x0201e80000000200 */
[----:B------:R0:W-:Y:S04]  /*fc10*/  STSM.16.M88.4 [R62+0x27800], R56 ;  /* 0x027800383e007844 */ /* 0x0001e80000000200 */
[----:B------:R0:W-:Y:S04]  /*fc20*/  STSM.16.M88.4 [R54], R64 ;  /* 0x0000004036007844 */ /* 0x0001e80000000200 */
[----:B------:R0:W-:Y:S04]  /*fc30*/  STSM.16.M88.4 [R46+0x6000], R72 ;  /* 0x006000482e007844 */ /* 0x0001e80000000200 */
[----:B------:R0:W-:Y:S01]  /*fc40*/  STSM.16.M88.4 [R38+0x6000], R80 ;  /* 0x0060005026007844 */ /* 0x0001e20000000200 */
[----:B------:R-:W-:Y:S01]  /*fc50*/  @!PT LDS RZ, [RZ] ;  /* 0x00000000fffff984 */ /* 0x000fe20000000800 */
[----:B------:R-:W-:Y:S01]  /*fc60*/  @!PT LDS RZ, [RZ] ;  /* 0x00000000fffff984 */ /* 0x000fe20000000800 */
[----:B------:R-:W-:Y:S01]  /*fc70*/  @!PT LDS RZ, [RZ] ;  /* 0x00000000fffff984 */ /* 0x000fe20000000800 */
[----:B------:R-:W-:Y:S01]  /*fc80*/  @!PT LDS RZ, [RZ] ;  /* 0x00000000fffff984 */ /* 0x000fe20000000800 */
[----:B------:R1:W-:Y:S06]  /*fc90*/  MEMBAR.ALL.CTA ;  /* 0x0000000000007992 */ /* 0x0003ec0000008000 */
[----:B-1----:R-:W1:Y:S02]  /*fca0*/  FENCE.VIEW.ASYNC.S ;  /* 0x00000000000073c6 */ /* 0x002e640000000000 */
[----:B-1----:R-:W-:Y:S01]  /*fcb0*/  NOP ;  /* 0x0000000000007918 */ /* 0x002fe20000000000 */
[----:B------:R-:W-:Y:S05]  /*fcc0*/  @P1 BRA `(.L_x_10508) ;  /* 0xffffffd800dc1947 */ /* 0x000fea000383ffff */
.L_x_10496:
[----:B------:R-:W-:Y:S05]  /*fcd0*/  WARPSYNC.ALL ;  /* 0x0000000000007948 */ /* 0x000fea0003800000 */
[----:B------:R-:W-:Y:S06]  /*fce0*/  BAR.ARV 0x8, 0x200 ;  /* 0x0208000000007b1d */ /* 0x000fec0000002000 */
[----:B------:R-:W-:Y:S05]  /*fcf0*/  @!P0 BRA `(.L_x_10509) ;  /* 0x0000000000048947 */ /* 0x000fea0003800000 */
[----:B------:R-:W-:Y:S01]  /*fd00*/  BPT.TRAP 0x1 ;  /* 0x000000040000795c */ /* 0x000fe20000300000 */
.L_x_10509:
[----:B------:R-:W-:Y:S01]  /*fd10*/  IMAD R12, R139, 0x8, R2 ;  /* 0x000000088b0c7824 */ /* 0x000fe200078e0202 */
[----:B------:R-:W-:-:S04]  /*fd20*/  SHF.L.U32 R7, R150, 0x1f, RZ ;  /* 0x0000001f96077819 */ /* 0x000fc800000006ff */
[----:B------:R1:W2:Y:S01]  /*fd30*/  SYNCS.PHASECHK.TRANS64.TRYWAIT P1, [R12+URZ+0x2d850], R7 ;  /* 0x02d850070c0075a7 */ /* 0x0002a2000802017f */
[----:B------:R-:W-:Y:S05]  /*fd40*/  @!P0 BRA `(.L_x_10510) ;  /* 0x0000000000048947 */ /* 0x000fea0003800000 */
[----:B------:R-:W-:Y:S01]  /*fd50*/  BPT.TRAP 0x1 ;  /* 0x000000040000795c */ /* 0x000fe20000300000 */
.L_x_10510:
[----:B------:R-:W3:Y:S01]  /*fd60*/  LDL.LU R4, [R1+0x40] ;  /* 0x0000400001047983 */ /* 0x000ee20000300800 */
[----:B------:R-:W-:Y:S02]  /*fd70*/  VIADD R2, R2, 0x400 ;  /* 0x0000040002027836 */ /* 0x000fe40000000000 */
[----:B------:R-:W-:-:S03]  /*fd80*/  IMAD.MOV.U32 R5, RZ, RZ, 0x40000040 ;  /* 0x40000040ff057424 */ /* 0x000fc600078e00ff */
[----:B------:R-:W-:-:S04]  /*fd90*/  SHF.R.U32.HI R2, RZ, 0x4, R2 ;  /* 0x00000004ff027819 */ /* 0x000fc80000011602 */
[----:B------:R-:W-:-:S04]  /*fda0*/  LOP3.LUT R2, R2, 0x3fff, RZ, 0xc0, !PT ;  /* 0x00003fff02027812 */ /* 0x000fc800078ec0ff */
[----:B------:R-:W-:Y:S02]  /*fdb0*/  LOP3.LUT R2, R2, 0x2000000, RZ, 0xfc, !PT ;  /* 0x0200000002027812 */ /* 0x000fe400078efcff */
[----:B---3--:R-:W-:Y:S01]  /*fdc0*/  LOP3.LUT R4, R4, 0x10000, RZ, 0xfc, !PT ;  /* 0x0001000004047812 */ /* 0x008fe200078efcff */
[----:B--2---:R-:W-:Y:S06]  /*fdd0*/  @P1 BRA `(.L_x_10511) ;  /* 0x0000000000081947 */ /* 0x004fec0003800000 */
[----:B------:R-:W2:Y:S02]  /*fde0*/  SYNCS.PHASECHK.TRANS64.TRYWAIT P1, [R12+URZ+0x2d850], R7 ;  /* 0x02d850070c0075a7 */ /* 0x000ea4000802017f */
[----:B--2---:R-:W-:Y:S05]  /*fdf0*/  @!P1 BRA `(.L_x_10512) ;  /* 0x0000009c002c9947 */ /* 0x004fea0003800000 */
.L_x_10511:
[----:B------:R-:W-:Y:S01]  /*fe00*/  IMAD R6, R139, 0x600, R2 ;  /* 0x000006008b067824 */ /* 0x000fe200078e0202 */
[----:B------:R-:W-:Y:S05]  /*fe10*/  WARPSYNC.ALL ;  /* 0x0000000000007948 */ /* 0x000fea0003800000 */
[----:B-12---:R-:W-:Y:S01]  /*fe20*/  IMAD.MOV.U32 R7, RZ, RZ, -0x7fffffe0 ;  /* 0x80000020ff077424 */ /* 0x006fe200078e00ff */
[C---:B------:R-:W-:Y:S01]  /*fe30*/  R2UR UR4, R4.reuse ;  /* 0x00000000040472ca */ /* 0x040fe200000e0000 */
[----:B------:R-:W-:Y:S01]  /*fe40*/  WARPGROUP.ARRIVE ;  /* 0x00000000000079c5 */ /* 0x000fe20000000000 */
[----:B------:R-:W-:Y:S01]  /*fe50*/  R2UR UR5, R5 ;  /* 0x00000000050572ca */ /* 0x000fe200000e0000 */
[----:B------:R-:W-:Y:S01]  /*fe60*/  VIADD R8, R4, 0x2 ;  /* 0x0000000204087836 */ /* 0x000fe20000000000 */
[C---:B------:R-:W-:Y:S01]  /*fe70*/  R2UR UR6, R6.reuse ;  /* 0x00000000060672ca */ /* 0x040fe200000e0000 */
[----:B------:R-:W-:Y:S01]  /*fe80*/  VIADD R10, R6, 0x40 ;  /* 0x00000040060a7836 */ /* 0x000fe20000000000 */
[----:B------:R-:W-:Y:S01]  /*fe90*/  R2UR UR7, R7 ;  /* 0x00000000070772ca */ /* 0x000fe200000e0000 */
[----:B------:R-:W-:Y:S01]  /*fea0*/  IMAD.MOV.U32 R9, RZ, RZ, 0x40000040 ;  /* 0x40000040ff097424 */ /* 0x000fe200078e00ff */
[----:B------:R-:W1:Y:S01]  /*feb0*/  SHFL.BFLY PT, R2, R21, 0x2, 0x1f ;  /* 0x0c401f0015027f89 */ /* 0x000e6200000e0000 */
[----:B------:R-:W-:-:S02]  /*fec0*/  IMAD.MOV.U32 R11, RZ, RZ, -0x7fffffe0 ;  /* 0x80000020ff0b7424 */ /* 0x000fc400078e00ff */
[----:B------:R-:W-:Y:S02]  /*fed0*/  IMAD.MOV.U32 R5, RZ, RZ, 0x40000040 ;  /* 0x40000040ff057424 */ /* 0x000fe400078e00ff */
[----:B------:R-:W-:Y:S02]  /*fee0*/  IMAD.MOV.U32 R7, RZ, RZ, -0x7fffffe0 ;  /* 0x80000020ff077424 */ /* 0x000fe400078e00ff */
[----:B------:R-:W-:Y:S02]  /*fef0*/  IMAD.MOV.U32 R39, RZ, RZ, RZ ;  /* 0x000000ffff277224 */ /* 0x000fe400078e00ff */
[----:B0-----:R-:W-:Y:S02]  /*ff00*/  IMAD.MOV.U32 R40, RZ, RZ, -0x800000 ;  /* 0xff800000ff287424 */ /* 0x001fe400078e00ff */
[----:B------:R-:W-:Y:S01]  /*ff10*/  HGMMA.64x96x16.F32.BF16 R88, gdesc[UR4].tnspB, R88, gsb0 ;  /* 0x41600000045879f0 */ /* 0x000fe20008001858 */
[----:B------:R-:W-:Y:S01]  /*ff20*/  R2UR UR4, R8 ;  /* 0x00000000080472ca */ /* 0x000fe200000e0000 */
[----:B------:R-:W-:Y:S01]  /*ff30*/  VIADD R8, R4, 0x4 ;  /* 0x0000000404087836 */ /* 0x000fe20000000000 */
[----:B------:R-:W-:Y:S01]  /*ff40*/  R2UR UR5, R9 ;  /* 0x00000000090572ca */ /* 0x000fe200000e0000 */
[----:B------:R-:W-:Y:S01]  /*ff50*/  IMAD.MOV.U32 R9, RZ, RZ, 0x40000040 ;  /* 0x40000040ff097424 */ /* 0x000fe200078e00ff */
[----:B------:R-:W-:Y:S01]  /*ff60*/  R2UR UR6, R10 ;  /* 0x000000000a0672ca */ /* 0x000fe200000e0000 */
[----:B------:R-:W-:Y:S01]  /*ff70*/  VIADD R10, R6, 0x80 ;  /* 0x00000080060a7836 */ /* 0x000fe20000000000 */
[----:B------:R-:W-:Y:S01]  /*ff80*/  R2UR UR7, R11 ;  /* 0x000000000b0772ca */ /* 0x000fe200000e0000 */
[----:B------:R-:W-:-:S02]  /*ff90*/  IMAD.MOV.U32 R11, RZ, RZ, -0x7fffffe0 ;  /* 0x80000020ff0b7424 */ /* 0x000fc400078e00ff */
[----:B------:R-:W-:Y:S01]  /*ffa0*/  IMAD.MOV.U32 R41, RZ, RZ, -0x800000 ;  /* 0xff800000ff297424 */ /* 0x000fe200078e00ff */
[----:B------:R-:W-:Y:S02]  /*ffb0*/  WARPGROUP.DEPBAR.LE gsb0, 0x0 ;  /* 0x00008000000079c5 */ /* 0x000fe40000010000 */
[----:B------:R-:W-:-:S07]  /*ffc0*/  WARPGROUP.ARRIVE ;  /* 0x00000000000079c5 */ /* 0x000fce0000000000 */
        /* <DEDUP_REMOVED lines=8> */
[----:B------:R-:W-:Y:S01]  /*10050*/  IMAD.MOV.U32 R11, RZ, RZ, -0x7fffffe0 ;  /* 0x80000020ff0b7424 */ /* 0x000fe200078e00ff */
[----:B------:R-:W-:Y:S02]  /*10060*/  WARPGROUP.DEPBAR.LE gsb0, 0x0 ;  /* 0x00008000000079c5 */ /* 0x000fe40000010000 */
[----:B------:R-:W-:-:S09]  /*10070*/  WARPGROUP.ARRIVE ;  /* 0x00000000000079c5 */ /* 0x000fd20000000000 */
        /* <DEDUP_REMOVED lines=30> */
[----:B------:R-:W-:Y:S02]  /*10260*/  IMAD.MOV.U32 R11, RZ, RZ, -0x7fffffe0 ;  /* 0x80000020ff0b7424 */ /* 0x000fe400078e00ff */
[----:B------:R-:W-:-:S02]  /*10270*/  VIADD R4, R4, 0x606 ;  /* 0x0000060604047836 */ /* 0x000fc40000000000 */
[----:B------:R-:W-:Y:S01]  /*10280*/  VIADD R6, R6, 0x1c0 ;  /* 0x000001c006067836 */ /* 0x000fe20000000000 */
[----:B------:R-:W-:Y:S02]  /*10290*/  WARPGROUP.DEPBAR.LE gsb0, 0x0 ;  /* 0x00008000000079c5 */ /* 0x000fe40000010000 */
[----:B------:R-:W-:-:S06]  /*102a0*/  WARPGROUP.ARRIVE ;  /* 0x00000000000079c5 */ /* 0x000fcc0000000000 */
[----:B------:R-:W-:Y:S01]  /*102b0*/  HGMMA.64x96x16.F32.BF16 R88, gdesc[UR4].tnspB, R88, gsb0 ;  /* 0x41600000045879f0 */ /* 0x000fe20008001858 */
[----:B------:R-:W-:Y:S02]  /*102c0*/  R2UR UR4, R8 ;  /* 0x00000000080472ca */ /* 0x000fe400000e0000 */
[----:B------:R-:W-:Y:S02]  /*102d0*/  R2UR UR5, R9 ;  /* 0x00000000090572ca */ /* 0x000fe400000e0000 */
[----:B------:R-:W-:Y:S02]  /*102e0*/  R2UR UR6, R10 ;  /* 0x000000000a0672ca */ /* 0x000fe400000e0000 */
[----:B------:R-:W-:Y:S01]  /*102f0*/  R2UR UR7, R11 ;  /* 0x000000000b0772ca */ /* 0x000fe200000e0000 */
[----:B------:R-:W-:Y:S01]  /*10300*/  IMAD.U32 R11, RZ, RZ, UR41 ;  /* 0x00000029ff0b7e24 */ /* 0x000fe2000f8e00ff */
[----:B------:R-:W-:Y:S02]  /*10310*/  WARPGROUP.DEPBAR.LE gsb0, 0x0 ;  /* 0x00008000000079c5 */ /* 0x000fe40000010000 */
[----:B------:R-:W-:-:S09]  /*10320*/  WARPGROUP.ARRIVE ;  /* 0x00000000000079c5 */ /* 0x000fd20000000000 */
[----:B------:R-:W-:Y:S01]  /*10330*/  HGMMA.64x96x16.F32.BF16 R88, gdesc[UR4].tnspB, R88, gsb0 ;  /* 0x41600000045879f0 */ /* 0x000fe20008001858 */
[----:B------:R-:W-:Y:S01]  /*10340*/  R2UR UR4, R4 ;  /* 0x00000000040472ca */ /* 0x000fe200000e0000 */
[----:B-1----:R-:W-:Y:S01]  /*10350*/  FADD.FTZ R4, R2, R21 ;  /* 0x0000001502047221 */ /* 0x002fe20000010000 */
[----:B------:R-:W-:Y:S02]  /*10360*/  R2UR UR5, R5 ;  /* 0x00000000050572ca */ /* 0x000fe400000e0000 */
[----:B------:R-:W-:Y:S01]  /*10370*/  R2UR UR6, R6 ;  /* 0x00000000060672ca */ /* 0x000fe200000e0000 */
[----:B------:R-:W0:Y:S01]  /*10380*/  SHFL.BFLY PT, R5, R142, 0x2, 0x1f ;  /* 0x0c401f008e057f89 */ /* 0x000e2200000e0000 */
[----:B------:R-:W-:-:S03]  /*10390*/  R2UR UR7, R7 ;  /* 0x00000000070772ca */ /* 0x000fc600000e0000 */
[----:B------:R-:W1:Y:S01]  /*103a0*/  SHFL.BFLY PT, R7, R4, 0x1, 0x1f ;  /* 0x0c201f0004077f89 */ /* 0x000e6200000e0000 */
[----:B0-----:R-:W-:Y:S01]  /*103b0*/  FADD.FTZ R5, R5, R142 ;  /* 0x0000008e05057221 */ /* 0x001fe20000010000 */
[----:B-1----:R-:W-:-:S04]  /*103c0*/  FADD.FTZ R9, R4, R7 ;  /* 0x0000000704097221 */ /* 0x002fc80000010000 */
[----:B------:R-:W0:Y:S01]  /*103d0*/  SHFL.BFLY PT, R2, R5, 0x1, 0x1f ;  /* 0x0c201f0005027f89 */ /* 0x000e2200000e0000 */
[----:B------:R-:W-:-:S13]  /*103e0*/  FSETP.NE.FTZ.AND P2, PT, R9, RZ, PT ;  /* 0x000000ff0900720b */ /* 0x000fda0003f55000 */
[----:B------:R-:W1:Y:S01]  /*103f0*/  @P2 MUFU.LG2 R7, R9 ;  /* 0x0000000900072308 */ /* 0x000e620000000c00 */
[----:B------:R-:W-:Y:S01]  /*10400*/  @P2 FMUL.FTZ R11, R11, 0.69314718246459960938 ;  /* 0x3f3172180b0b2820 */ /* 0x000fe20000410000 */
[----:B0-----:R-:W-:Y:S01]  /*10410*/  FADD.FTZ R8, R5, R2 ;  /* 0x0000000205087221 */ /* 0x001fe20000010000 */
[----:B------:R-:W-:Y:S02]  /*10420*/  IMAD.MOV.U32 R2, RZ, RZ, RZ ;  /* 0x000000ffff027224 */ /* 0x000fe400078e00ff */
[----:B------:R-:W-:Y:S02]  /*10430*/  IMAD.U32 R5, RZ, RZ, UR41 ;  /* 0x00000029ff057e24 */ /* 0x000fe4000f8e00ff */
[----:B------:R-:W-:Y:S02]  /*10440*/  FSETP.NE.FTZ.AND P1, PT, R8, RZ, PT ;  /* 0x000000ff0800720b */ /* 0x000fe40003f35000 */
[----:B------:R-:W-:Y:S01]  /*10450*/  @P2 MUFU.RCP R2, R9 ;  /* 0x0000000900022308 */ /* 0x000fe20000001000 */
[----:B-1----:R-:W-:-:S04]  /*10460*/  @P2 FMUL.FTZ R4, R7, 0.69314718246459960938 ;  /* 0x3f31721807042820 */ /* 0x002fc80000410000 */
[----:B------:R-:W-:-:S06]  /*10470*/  @P2 FFMA.FTZ R41, R11, R3, R4 ;  /* 0x000000030b292223 */ /* 0x000fcc0000010004 */
[----:B------:R-:W0:Y:S01]  /*10480*/  @P1 MUFU.LG2 R6, R8 ;  /* 0x0000000800061308 */ /* 0x000e220000000c00 */
[----:B------:R-:W-:-:S07]  /*10490*/  @P1 FMUL.FTZ R5, R5, 0.69314718246459960938 ;  /* 0x3f31721805051820 */ /* 0x000fce0000410000 */
[----:B------:R1:W2:Y:S01]  /*104a0*/  @P1 MUFU.RCP R39, R8 ;  /* 0x0000000800271308 */ /* 0x0002a20000001000 */
[----:B0-----:R-:W-:-:S04]  /*104b0*/  @P1 FMUL.FTZ R6, R6, 0.69314718246459960938 ;  /* 0x3f31721806061820 */ /* 0x001fc80000410000 */
[----:B------:R-:W-:Y:S01]  /*104c0*/  @P1 FFMA.FTZ R40, R5, R0, R6 ;  /* 0x0000000005281223 */ /* 0x000fe20000010006 */
[----:B------:R-:W-:Y:S02]  /*104d0*/  WARPGROUP.DEPBAR.LE gsb0, 0x0 ;  /* 0x00008000000079c5 */ /* 0x000fe40000010000 */
[----:B------:R-:W-:-:S06]  /*104e0*/  WARPGROUP.ARRIVE ;  /* 0x00000000000079c5 */ /* 0x000fcc0000000000 */
[----:B------:R-:W-:Y:S03]  /*104f0*/  HGMMA.64x96x16.F32.BF16 R88, gdesc[UR4].tnspB, R88, gsb0 ;  /* 0x41600000045879f0 */ /* 0x000fe60008001858 */
[----:B------:R-:W-:Y:S02]  /*10500*/  WARPGROUP.DEPBAR.LE gsb0, 0x0 ;  /* 0x00008000000079c5 */ /* 0x000fe40000010000 */
[----:B-12---:R-:W-:Y:S05]  /*10510*/  @!P0 BRA `(.L_x_10513) ;  /* 0x0000000000048947 */ /* 0x006fea0003800000 */
[----:B------:R-:W-:Y:S01]  /*10520*/  BPT.TRAP 0x1 ;  /* 0x000000040000795c */ /* 0x000fe20000300000 */
.L_x_10513:
        /* <DEDUP_REMOVED lines=58> */
[----:B0-----:R-:W-:-:S11]  /*108d0*/  SEL R139, R139, RZ, P0 ;  /* 0x000000ff8b8b7207 */ /* 0x001fd60000000000 */
.L_x_10454:
        /* <DEDUP_REMOVED lines=10> */
[----:B------:R-:W2:Y:S04]  /*10980*/  LDL R4, [R1+0x90] ;  /* 0x0000900001047983 */ /* 0x000ea80000100800 */
[----:B------:R-:W3:Y:S04]  /*10990*/  LDL.LU R82, [R1+0x58] ;  /* 0x0000580001527983 */ /* 0x000ee80000300800 */
[----:B------:R-:W4:Y:S01]  /*109a0*/  LDL.LU R80, [R1+0x5c] ;  /* 0x00005c0001507983 */ /* 0x000f220000300800 */
[----:B------:R-:W0:Y:S01]  /*109b0*/  S2R R5, SR_SWINHI ;  /* 0x0000000000057919 */ /* 0x000e220000002f00 */
[----:B------:R-:W-:Y:S05]  /*109c0*/  WARPSYNC.ALL ;  /* 0x0000000000007948 */ /* 0x000fea0003800000 */
[----:B------:R-:W-:Y:S01]  /*109d0*/  F2FP.BF16.F32.PACK_AB R6, R51, R6 ;  /* 0x000000063306723e */ /* 0x000fe200000010ff */
[----:B------:R-:W-:Y:S01]  /*109e0*/  ULDC.64 UR4, c[0x0][0xc00] ;  /* 0x0003000000047ab9 */ /* 0x000fe20000000a00 */
[----:B------:R-:W-:Y:S01]  /*109f0*/  F2FP.BF16.F32.PACK_AB R26, R47, R26 ;  /* 0x0000001a2f1a723e */ /* 0x000fe200000010ff */
[----:B------:R-:W4:Y:S01]  /*10a00*/  LDL R78, [R1+0x54] ;  /* 0x00005400014e7983 */ /* 0x000f220000100800 */
[----:B------:R-:W-:-:S02]  /*10a10*/  MOV R20, R2 ;  /* 0x0000000200147202 */ /* 0x000fc40000000f00 */
[----:B0-----:R-:W-:Y:S01]  /*10a20*/  MOV R21, R5 ;  /* 0x0000000500157202 */ /* 0x001fe20000000f00 */
[----:B------:R-:W-:Y:S02]  /*10a30*/  BAR.SYNC.DEFER_BLOCKING 0x1, 0x180 ;  /* 0x0046000000007b1d */ /* 0x000fe40000010000 */
[----:B--2---:R-:W-:-:S03]  /*10a40*/  IMAD.WIDE R4, R4, 0x2, R20 ;  /* 0x0000000204047825 */ /* 0x004fc600078e0214 */
[----:B------:R-:W-:-:S04]  /*10a50*/  IADD3 R75, P4, R4, 0x20, RZ ;  /* 0x00000020044b7810 */ /* 0x000fc80007f9e0ff */
[----:B------:R-:W-:Y:S02]  /*10a60*/  LOP3.LUT R8, R75, 0x180, RZ, 0xc0, !PT ;  /* 0x000001804b087812 */ /* 0x000fe400078ec0ff */
[----:B------:R-:W-:Y:S02]  /*10a70*/  IADD3 R77, P3, R4, 0x3000, RZ ;  /* 0x00003000044d7810 */ /* 0x000fe40007f7e0ff */
[----:B------:R-:W-:Y:S02]  /*10a80*/  SHF.R.U64 R8, R8, 0x3, RZ ;  /* 0x0000000308087819 */ /* 0x000fe400000012ff */
[C---:B------:R-:W-:Y:S02]  /*10a90*/  IADD3 R79, P2, R4.reuse, 0x3020, RZ ;  /* 0x00003020044f7810 */ /* 0x040fe40007f5e0ff */
[C---:B------:R-:W-:Y:S02]  /*10aa0*/  IADD3 R81, P1, R4.reuse, 0x6000, RZ ;  /* 0x0000600004517810 */ /* 0x040fe40007f3e0ff */
[----:B------:R-:W-:-:S02]  /*10ab0*/  LOP3.LUT R9, R4, 0x180, RZ, 0xc0, !PT ;  /* 0x0000018004097812 */ /* 0x000fc400078ec0ff */
[----:B------:R-:W-:Y:S02]  /*10ac0*/  LOP3.LUT R12, R8, R75, RZ, 0x3c, !PT ;  /* 0x0000004b080c7212 */ /* 0x000fe400078e3cff */
[----:B------:R-:W-:Y:S02]  /*10ad0*/  LOP3.LUT R8, R77, 0x180, RZ, 0xc0, !PT ;  /* 0x000001804d087812 */ /* 0x000fe400078ec0ff */
[----:B------:R-:W-:Y:S02]  /*10ae0*/  LOP3.LUT R10, R79, 0x180, RZ, 0xc0, !PT ;  /* 0x000001804f0a7812 */ /* 0x000fe400078ec0ff */
[----:B-1----:R-:W-:Y:S02]  /*10af0*/  LOP3.LUT R32, R81, 0x180, RZ, 0xc0, !PT ;  /* 0x0000018051207812 */ /* 0x002fe400078ec0ff */
[----:B------:R-:W-:Y:S02]  /*10b00*/  SHF.R.U64 R9, R9, 0x3, RZ ;  /* 0x0000000309097819 */ /* 0x000fe400000012ff */
[----:B------:R-:W-:-:S02]  /*10b10*/  SHF.R.U64 R8, R8, 0x3, RZ ;  /* 0x0000000308087819 */ /* 0x000fc400000012ff */
[----:B------:R-:W-:Y:S02]  /*10b20*/  IADD3 R76, P0, R4, 0x6020, RZ ;  /* 0x00006020044c7810 */ /* 0x000fe40007f1e0ff */
        /* <DEDUP_REMOVED lines=8> */
[----:B------:R-:W-:-:S02]  /*10bb0*/  LOP3.LUT R8, R32, R81, RZ, 0x3c, !PT ;  /* 0x0000005120087212 */ /* 0x000fc400078e3cff */
[----:B------:R-:W-:Y:S02]  /*10bc0*/  LOP3.LUT R75, R76, 0x180, RZ, 0xc0, !PT ;  /* 0x000001804c4b7812 */ /* 0x000fe400078ec0ff */
[----:B------:R-:W-:Y:S01]  /*10bd0*/  MOV R32, R4 ;  /* 0x0000000400207202 */ /* 0x000fe20000000f00 */
[--C-:B------:R-:W-:Y:S01]  /*10be0*/  IMAD.X R9, RZ, RZ, R5.reuse, P1 ;  /* 0x000000ffff097224 */ /* 0x100fe200008e0605 */
[----:B------:R-:W-:Y:S01]  /*10bf0*/  F2FP.BF16.F32.PACK_AB R4, R50, R7 ;  /* 0x000000073204723e */ /* 0x000fe200000010ff */
[----:B------:R-:W-:Y:S01]  /*10c00*/  IMAD.X R11, RZ, RZ, R5, P0 ;  /* 0x000000ffff0b7224 */ /* 0x000fe200000e0605 */
[----:B------:R-:W-:Y:S02]  /*10c10*/  F2FP.BF16.F32.PACK_AB R7, R66, R63 ;  /* 0x0000003f4207723e */ /* 0x000fe400000010ff */
[----:B------:R-:W-:Y:S02]  /*10c20*/  F2FP.BF16.F32.PACK_AB R5, R73, R64 ;  /* 0x000000404905723e */ /* 0x000fe400000010ff */
[----:B------:R-:W-:-:S02]  /*10c30*/  MOV R63, R12 ;  /* 0x0000000c003f7202 */ /* 0x000fc40000000f00 */
[----:B------:R-:W-:Y:S02]  /*10c40*/  MOV R51, R14 ;  /* 0x0000000e00337202 */ /* 0x000fe40000000f00 */
[----:B------:R-:W-:Y:S02]  /*10c50*/  MOV R50, R24 ;  /* 0x0000001800327202 */ /* 0x000fe40000000f00 */
[----:B------:R-:W-:Y:S02]  /*10c60*/  SHF.R.U64 R75, R75, 0x3, RZ ;  /* 0x000000034b4b7819 */ /* 0x000fe400000012ff */
[----:B------:R-:W-:Y:S02]  /*10c70*/  F2FP.BF16.F32.PACK_AB R12, R48, R37 ;  /* 0x00000025300c723e */ /* 0x000fe400000010ff */
[----:B------:R-:W-:Y:S02]  /*10c80*/  F2FP.BF16.F32.PACK_AB R13, R71, R62 ;  /* 0x0000003e470d723e */ /* 0x000fe400000010ff */
[----:B------:R-:W-:-:S02]  /*10c90*/  F2FP.BF16.F32.PACK_AB R14, R49, R36 ;  /* 0x00000024310e723e */ /* 0x000fc400000010ff */
[----:B------:R-:W-:Y:S02]  /*10ca0*/  F2FP.BF16.F32.PACK_AB R15, R74, R61 ;  /* 0x0000003d4a0f723e */ /* 0x000fe400000010ff */
[----:B------:R-:W-:Y:S02]  /*10cb0*/  F2FP.BF16.F32.PACK_AB R24, R46, R27 ;  /* 0x0000001b2e18723e */ /* 0x000fe400000010ff */
[----:B------:R-:W-:Y:S02]  /*10cc0*/  F2FP.BF16.F32.PACK_AB R25, R69, R60 ;  /* 0x0000003c4519723e */ /* 0x000fe400000010ff */
[----:B------:R-:W-:Y:S01]  /*10cd0*/  F2FP.BF16.F32.PACK_AB R27, R72, R59 ;  /* 0x0000003b481b723e */ /* 0x000fe200000010ff */
[----:B------:R0:W-:Y:S01]  /*10ce0*/  STSM.16.M88.4 [R32], R4 ;  /* 0x0000000420007844 */ /* 0x0001e20000000200 */
[----:B------:R-:W-:-:S03]  /*10cf0*/  LOP3.LUT R10, R75, R76, RZ, 0x3c, !PT ;  /* 0x0000004c4b0a7212 */ /* 0x000fc600078e3cff */
[----:B------:R-:W-:Y:S01]  /*10d00*/  STSM.16.M88.4 [R63], R12 ;  /* 0x0000000c3f007844 */ /* 0x000fe20000000200 */
[----:B------:R-:W-:-:S03]  /*10d10*/  ISETP.NE.U32.AND P0, PT, RZ, UR4, PT ;  /* 0x00000004ff007c0c */ /* 0x000fc6000bf05070 */
[----:B------:R3:W-:Y:S01]  /*10d20*/  STSM.16.M88.4 [R51], R24 ;  /* 0x0000001833007844 */ /* 0x0007e20000000200 */
[----:B------:R-:W-:Y:S02]  /*10d30*/  MOV R36, R8 ;  /* 0x0000000800247202 */ /* 0x000fe40000000f00 */
[----:B------:R-:W-:Y:S02]  /*10d40*/  F2FP.BF16.F32.PACK_AB R8, R42, R29 ;  /* 0x0000001d2a08723e */ /* 0x000fe400000010ff */
[----:B------:R-:W-:Y:S02]  /*10d50*/  F2FP.BF16.F32.PACK_AB R9, R65, R56 ;  /* 0x000000384109723e */ /* 0x000fe400000010ff */
[----:B0-----:R-:W-:Y:S02]  /*10d60*/  MOV R32, R10 ;  /* 0x0000000a00207202 */ /* 0x001fe40000000f00 */
[----:B------:R-:W-:Y:S02]  /*10d70*/  F2FP.BF16.F32.PACK_AB R4, R44, R31 ;  /* 0x0000001f2c04723e */ /* 0x000fe400000010ff */
[----:B------:R-:W-:-:S02]  /*10d80*/  F2FP.BF16.F32.PACK_AB R5, R67, R58 ;  /* 0x0000003a4305723e */ /* 0x000fc400000010ff */
[----:B------:R-:W-:Y:S02]  /*10d90*/  F2FP.BF16.F32.PACK_AB R6, R45, R30 ;  /* 0x0000001e2d06723e */ /* 0x000fe400000010ff */
[----:B---3--:R-:W-:Y:S02]  /*10da0*/  IADD3 R24, P1, R82, UR4, RZ ;  /* 0x0000000452187c10 */ /* 0x008fe4000ff3e0ff */
[----:B------:R-:W-:Y:S02]  /*10db0*/  F2FP.BF16.F32.PACK_AB R7, R70, R57 ;  /* 0x000000394607723e */ /* 0x000fe400000010ff */
[----:B------:R-:W-:Y:S02]  /*10dc0*/  F2FP.BF16.F32.PACK_AB R10, R43, R28 ;  /* 0x0000001c2b0a723e */ /* 0x000fe400000010ff */
[----:B------:R-:W-:Y:S02]  /*10dd0*/  F2FP.BF16.F32.PACK_AB R11, R68, R55 ;  /* 0x00000037440b723e */ /* 0x000fe400000010ff */
[----:B------:R-:W-:-:S02]  /*10de0*/  F2FP.BF16.F32.PACK_AB R12, R38, R3 ;  /* 0x00000003260c723e */ /* 0x000fc400000010ff */
[----:B------:R-:W-:Y:S02]  /*10df0*/  F2FP.BF16.F32.PACK_AB R13, R54, R53 ;  /* 0x00000035360d723e */ /* 0x000fe400000010ff */
[----:B------:R-:W-:Y:S02]  /*10e00*/  F2FP.BF16.F32.PACK_AB R14, R39, R0 ;  /* 0x00000000270e723e */ /* 0x000fe400000010ff */
[----:B------:R-:W-:Y:S02]  /*10e10*/  F2FP.BF16.F32.PACK_AB R15, R135, R52 ;  /* 0x00000034870f723e */ /* 0x000fe400000010ff */
[----:B------:R-:W-:Y:S02]  /*10e20*/  ISETP.NE.AND.EX P0, PT, RZ, UR5, PT, P0 ;  /* 0x00000005ff007c0c */ /* 0x000fe4000bf05300 */
[----:B----4-:R-:W-:Y:S01]  /*10e30*/  IADD3.X R25, R80, UR5, RZ, P1, !PT ;  /* 0x0000000550197c10 */ /* 0x010fe20008ffe4ff */
[----:B------:R-:W-:Y:S01]  /*10e40*/  ULDC.64 UR4, c[0x0][0xc08] ;  /* 0x0003020000047ab9 */ /* 0x000fe20000000a00 */
[----:B------:R0:W-:Y:S01]  /*10e50*/  STSM.16.M88.4 [R50], R4 ;  /* 0x0000000432007844 */ /* 0x0001e20000000200 */
[----:B------:R-:W-:Y:S01]  /*10e60*/  ISETP.NE.U32.AND P2, PT, RZ, UR4, PT ;  /* 0x00000004ff007c0c */ /* 0x000fe2000bf45070 */
[----:B------:R-:W-:Y:S01]  /*10e70*/  IMAD.MOV.U32 R42, RZ, RZ, RZ ;  /* 0x000000ffff2a7224 */ /* 0x000fe200078e00ff */
[----:B------:R-:W1:Y:S01]  /*10e80*/  LDC R3, c[0x0][0xbe8] ;  /* 0x0002fa00ff037b82 */ /* 0x000e620000000800 */
[----:B------:R-:W-:Y:S01]  /*10e90*/  STSM.16.M88.4 [R36], R8 ;  /* 0x0000000824007844 */ /* 0x000fe20000000200 */
[----:B------:R-:W-:-:S03]  /*10ea0*/  ISETP.NE.AND.EX P2, PT, RZ, UR5, PT, P2 ;  /* 0x00000005ff007c0c */ /* 0x000fc6000bf45320 */
[----:B------:R2:W-:Y:S03]  /*10eb0*/  STSM.16.M88.4 [R32], R12 ;  /* 0x0000000c20007844 */ /* 0x0005e60000000200 */
[----:B------:R-:W-:Y:S07]  /*10ec0*/  BAR.SYNC.DEFER_BLOCKING 0x1, 0x180 ;  /* 0x0046000000007b1d */ /* 0x000fee0000010000 */
[----:B0-----:R-:W-:Y:S01]  /*10ed0*/  @P2 IADD3 R4, P3, R82, UR4, RZ ;  /* 0x0000000452042c10 */ /* 0x001fe2000ff7e0ff */
[----:B------:R-:W-:-:S03]  /*10ee0*/  ULDC UR4, c[0x0][0xa88] ;  /* 0x0002a20000047ab9 */ /* 0x000fc60000000800 */
[----:B------:R-:W-:Y:S01]  /*10ef0*/  @P2 IADD3.X R5, R80, UR5, RZ, P3, !PT ;  /* 0x0000000550052c10 */ /* 0x000fe20009ffe4ff */
[----:B--2---:R-:W-:Y:S01]  /*10f00*/  IMAD.U32 R32, RZ, RZ, UR4 ;  /* 0x00000004ff207e24 */ /* 0x004fe2000f8e00ff */
[----:B------:R0:W5:Y:S05]  /*10f10*/  @P0 LDG.E R42, desc[UR42][R24.64] ;  /* 0x0000002a182a0981 */ /* 0x00016a000c1e1900 */
[----:B------:R0:W5:Y:S01]  /*10f20*/  @P2 LDG.E R32, desc[UR42][R4.64] ;  /* 0x0000002a04202981 */ /* 0x000162000c1e1900 */
[----:B-1----:R-:W-:-:S13]  /*10f30*/  ISETP.NE.AND P1, PT, R3, 0x1, PT ;  /* 0x000000010300780c */ /* 0x002fda0003f25270 */
[----:B------:R-:W1:Y:S08]  /*10f40*/  @P1 LDC R6, c[0x0][0xbec] ;  /* 0x0002fb00ff061b82 */ /* 0x000e700000000800 */
[----:B------:R-:W2:Y:S01]  /*10f50*/  @P1 LDC R27, c[0x0][0xbf0] ;  /* 0x0002fc00ff1b1b82 */ /* 0x000ea20000000800 */
[----:B------:R-:W-:Y:S01]  /*10f60*/  SHF.R.S32.HI R49, RZ, 0x1f, R78 ;  /* 0x0000001fff317819 */ /* 0x000fe2000001144e */
[----:B0-----:R-:W-:Y:S06]  /*10f70*/  @P2 BRA `(.L_x_10516) ;  /* 0x0000000000102947 */ /* 0x001fec0003800000 */
[----:B------:R-:W-:Y:S05]  /*10f80*/  @!P0 BRA `(.L_x_10516) ;  /* 0x00000000000c8947 */ /* 0x000fea0003800000 */
[----:B------:R-:W3:Y:S04]  /*10f90*/  LDG.E R5, desc[UR42][R24.64] ;  /* 0x0000002a18057981 */ /* 0x000ee8000c1e1900 */
[----:B-----5:R-:W3:Y:S02]  /*10fa0*/  LDG.E R32, desc[UR42][R24.64+0x4] ;  /* 0x0000042a18207981 */ /* 0x020ee4000c1e1900 */
[----:B---3--:R-:W-:-:S07]  /*10fb0*/  IMAD.IADD R32, R32, 0x1, -R5 ;  /* 0x0000000120207824 */ /* 0x008fce00078e0a05 */
.L_x_10516:
[----:B------:R-:W3:Y:S01]  /*10fc0*/  LDL R5, [R1+0x8c] ;  /* 0x00008c0001057983 */ /* 0x000ee20000100800 */
[----:B------:R-:W-:Y:S01]  /*10fd0*/  ULDC.64 UR4, c[0x0][0xb90] ;  /* 0x0002e40000047ab9 */ /* 0x000fe20000000a00 */
[----:B------:R-:W0:Y:S01]  /*10fe0*/  S2R R4, SR_TID.X ;  /* 0x0000000000047919 */ /* 0x000e220000002100 */
[----:B-----5:R-:W-:Y:S01]  /*10ff0*/  SHF.R.S32.HI R43, RZ, 0x1f, R42 ;  /* 0x0000001fff2b7819 */ /* 0x020fe2000001142a */
[----:B------:R-:W-:Y:S01]  /*11000*/  IMAD R32, R32, R3, RZ ;  /* 0x0000000320207224 */ /* 0x000fe200078e02ff */
[----:B------:R-:W4:Y:S01]  /*11010*/  @P1 LDC R51, c[0x0][0xbec] ;  /* 0x0002fb00ff331b82 */ /* 0x000f220000000800 */
[----:B------:R-:W2:Y:S04]  /*11020*/  LDL.LU R10, [R1+0x6c] ;  /* 0x00006c00010a7983 */ /* 0x000ea80000300800 */
[----:B------:R-:W4:Y:S04]  /*11030*/  LDL.LU R8, [R1+0x60] ;  /* 0x0000600001087983 */ /* 0x000f280000300800 */
[----:B------:R-:W3:Y:S01]  /*11040*/  LDL.LU R52, [R1+0x64] ;  /* 0x0000640001347983 */ /* 0x000ee20000300800 */
[----:B------:R-:W-:-:S04]  /*11050*/  IMAD R0, R49, UR4, RZ ;  /* 0x0000000431007c24 */ /* 0x000fc8000f8e02ff */
[----:B------:R-:W-:Y:S02]  /*11060*/  IMAD R11, R78, UR5, R0 ;  /* 0x000000054e0b7c24 */ /* 0x000fe4000f8e0200 */
[----:B0-----:R-:W-:-:S05]  /*11070*/  VIADD R15, R4, 0xffffff80 ;  /* 0xffffff80040f7836 */ /* 0x001fca0000000000 */
[--C-:B------:R-:W-:Y:S02]  /*11080*/  SHF.R.S32.HI R54, RZ, 0x1f, R15.reuse ;  /* 0x0000001fff367819 */ /* 0x100fe4000001140f */
[----:B------:R-:W-:Y:S02]  /*11090*/  SHF.R.S32.HI R53, RZ, 0x1f, R15 ;  /* 0x0000001fff357819 */ /* 0x000fe4000001140f */
[-C--:B------:R-:W-:Y:S02]  /*110a0*/  LEA.HI R54, R54, R15.reuse, RZ, 0x2 ;  /* 0x0000000f36367211 */ /* 0x080fe400078f10ff */
[----:B------:R-:W-:Y:S02]  /*110b0*/  LEA.HI R53, R53, R15, RZ, 0x2 ;  /* 0x0000000f35357211 */ /* 0x000fe400078f10ff */
[----:B------:R-:W-:Y:S02]  /*110c0*/  LOP3.LUT R54, R54, 0xfffffffc, RZ, 0xc0, !PT ;  /* 0xfffffffc36367812 */ /* 0x000fe400078ec0ff */
[----:B------:R-:W-:-:S03]  /*110d0*/  SHF.R.S32.HI R53, RZ, 0x2, R53 ;  /* 0x00000002ff357819 */ /* 0x000fc60000011435 */
[----:B------:R-:W-:-:S04]  /*110e0*/  IMAD.IADD R54, R15, 0x1, -R54 ;  /* 0x000000010f367824 */ /* 0x000fc800078e0a36 */
[----:B------:R-:W-:-:S04]  /*110f0*/  IMAD.SHL.U32 R0, R54, 0x8, RZ ;  /* 0x0000000836007824 */ /* 0x000fc800078e00ff */
[----:B------:R-:W-:Y:S01]  /*11100*/  IMAD R9, R53, 0x20, R0 ;  /* 0x0000002035097824 */ /* 0x000fe200078e0200 */
[----:B--2---:R-:W-:Y:S02]  /*11110*/  SEL R48, R10, RZ, !P0 ;  /* 0x000000ff0a307207 */ /* 0x004fe40004000000 */
[----:B------:R-:W2:Y:S01]  /*11120*/  LDL R10, [R1+0x84] ;  /* 0x00008400010a7983 */ /* 0x000ea20000100800 */
[----:B----4-:R-:W-:Y:S01]  /*11130*/  SEL R50, R8, RZ, !P0 ;  /* 0x000000ff08327207 */ /* 0x010fe20004000000 */
[----:B---3--:R-:W-:Y:S02]  /*11140*/  IMAD R13, R52, 0xc0, R5 ;  /* 0x000000c0340d7824 */ /* 0x008fe400078e0205 */
[----:B------:R-:W-:Y:S01]  /*11150*/  IMAD.WIDE.U32 R4, R78, UR4, R42 ;  /* 0x000000044e047c25 */ /* 0x000fe2000f8e002a */
[----:B------:R-:W-:-:S03]  /*11160*/  ULDC.64 UR4, c[0x0][0xb98] ;  /* 0x0002e60000047ab9 */ /* 0x000fc60000000a00 */
[----:B-1----:R-:W-:-:S04]  /*11170*/  @P1 IMAD.HI.U32 R6, R13, R6, RZ ;  /* 0x000000060d061227 */ /* 0x002fc800078e00ff */
[----:B------:R-:W-:Y:S01]  /*11180*/  IMAD.MOV.U32 R7, RZ, RZ, R13 ;  /* 0x000000ffff077224 */ /* 0x000fe200078e000d */
[----:B------:R-:W-:Y:S01]  /*11190*/  @P1 SHF.R.U32.HI R7, RZ, R27, R6 ;  /* 0x0000001bff071219 */ /* 0x000fe20000011606 */
[----:B------:R-:W-:-:S04]  /*111a0*/  IMAD.IADD R5, R5, 0x1, R11 ;  /* 0x0000000105057824 */ /* 0x000fc800078e020b */
[----:B------:R-:W-:Y:S02]  /*111b0*/  IMAD.MOV R6, RZ, RZ, -R7 ;  /* 0x000000ffff067224 */ /* 0x000fe400078e0a07 */
[----:B------:R-:W-:-:S04]  /*111c0*/  IMAD.WIDE R20, R9, 0x2, R20 ;  /* 0x0000000209147825 */ /* 0x000fc800078e0214 */
[----:B------:R-:W-:Y:S02]  /*111d0*/  IMAD R11, R48, UR4, RZ ;  /* 0x00000004300b7c24 */ /* 0x000fe4000f8e02ff */
        /* <DEDUP_REMOVED lines=9> */
[----:B------:R-:W-:Y:S01]  /*11270*/  SHF.R.S32.HI R14, RZ, 0x1f, R15 ;  /* 0x0000001fff0e7819 */ /* 0x000fe2000001140f */
[----:B------:R-:W-:-:S04]  /*11280*/  IMAD.WIDE.U32 R4, R9, UR4, R4 ;  /* 0x0000000409047c25 */ /* 0x000fc8000f8e0004 */
[----:B------:R-:W-:Y:S01]  /*11290*/  IMAD R11, R9, UR5, R6 ;  /* 0x00000005090b7c24 */ /* 0x000fe2000f8e0206 */
[----:B------:R-:W-:Y:S01]  /*112a0*/  LEA.HI R14, R14, R15, RZ, 0x7 ;  /* 0x0000000f0e0e7211 */ /* 0x000fe200078f38ff */
[----:B------:R-:W-:Y:S02]  /*112b0*/  ULDC.64 UR4, c[0x0][0xb50] ;  /* 0x0002d40000047ab9 */ /* 0x000fe40000000a00 */
[----:B------:R-:W-:Y:S01]  /*112c0*/  IMAD.IADD R5, R5, 0x1, R11 ;  /* 0x0000000105057824 */ /* 0x000fe200078e020b */
[----:B------:R-:W-:Y:S02]  /*112d0*/  LEA R6, P0, R4, UR4, 0x2 ;  /* 0x0000000404067c11 */ /* 0x000fe4000f8010ff */
[----:B------:R-:W-:Y:S02]  /*112e0*/  LOP3.LUT R14, R14, 0xffffff80, RZ, 0xc0, !PT ;  /* 0xffffff800e0e7812 */ /* 0x000fe400078ec0ff */
[----:B------:R-:W-:Y:S01]  /*112f0*/  LEA.HI.X R4, R4, UR5, R5, 0x2, P0 ;  /* 0x0000000504047c11 */ /* 0x000fe200080f1405 */
[----:B------:R-:W-:Y:S01]  /*11300*/  SHFL.IDX PT, R44, R6, RZ, 0x1c1f ;  /* 0x001c1fff062c7589 */ /* 0x000fe200000e0000 */
[C---:B------:R-:W-:Y:S01]  /*11310*/  IADD3 R7, P2, R20.reuse, 0x1800, RZ ;  /* 0x0000180014077810 */ /* 0x040fe20007f5e0ff */
[----:B------:R-:W-:Y:S01]  /*11320*/  IMAD.IADD R14, R15, 0x1, -R14 ;  /* 0x000000010f0e7824 */ /* 0x000fe200078e0a0e */
[C---:B------:R-:W-:Y:S01]  /*11330*/  IADD3 R13, P3, R20.reuse, 0x3000, RZ ;  /* 0x00003000140d7810 */ /* 0x040fe20007f7e0ff */
[----:B------:R-:W0:Y:S01]  /*11340*/  SHFL.IDX PT, R45, R4, RZ, 0x1c1f ;  /* 0x001c1fff042d7589 */ /* 0x000e2200000e0000 */
[----:B------:R-:W-:Y:S01]  /*11350*/  LOP3.LUT R11, R20, 0x180, RZ, 0xc0, !PT ;  /* 0x00000180140b7812 */ /* 0x000fe200078ec0ff */
[----:B------:R-:W-:Y:S01]  /*11360*/  ULDC.64 UR4, c[0x0][0xaa0] ;  /* 0x0002a80000047ab9 */ /* 0x000fe20000000a00 */
[----:B------:R-:W-:Y:S01]  /*11370*/  LOP3.LUT P0, RZ, R14, 0x3, RZ, 0xc0, !PT ;  /* 0x000000030eff7812 */ /* 0x000fe2000780c0ff */
[----:B------:R-:W-:Y:S04]  /*11380*/  SHFL.IDX PT, R46, R6, 0x1, 0x1c1f ;  /* 0x003c1f00062e7f89 */ /* 0x000fe800000e0000 */
[----:B------:R1:W3:Y:S01]  /*11390*/  SHFL.IDX PT, R47, R4, 0x1, 0x1c1f ;  /* 0x003c1f00042f7f89 */ /* 0x0002e200000e0000 */
[----:B------:R-:W-:Y:S01]  /*113a0*/  IMAD.X R9, RZ, RZ, R21, P2 ;  /* 0x000000ffff097224 */ /* 0x000fe200010e0615 */
[----:B------:R-:W-:-:S02]  /*113b0*/  LOP3.LUT R12, R13, 0x180, RZ, 0xc0, !PT ;  /* 0x000001800d0c7812 */ /* 0x000fc400078ec0ff */
[----:B------:R-:W-:Y:S02]  /*113c0*/  LOP3.LUT R8, R7, 0x180, RZ, 0xc0, !PT ;  /* 0x0000018007087812 */ /* 0x000fe400078ec0ff */
[----:B------:R-:W-:Y:S02]  /*113d0*/  SHF.R.U64 R12, R12, 0x3, RZ ;  /* 0x000000030c0c7819 */ /* 0x000fe400000012ff */
[----:B------:R-:W-:Y:S02]  /*113e0*/  SHF.R.U64 R8, R8, 0x3, RZ ;  /* 0x0000000308087819 */ /* 0x000fe400000012ff */
[----:B------:R-:W-:Y:S01]  /*113f0*/  LOP3.LUT R12, R12, R13, RZ, 0x3c, !PT ;  /* 0x0000000d0c0c7212 */ /* 0x000fe200078e3cff */
[----:B------:R-:W-:Y:S01]  /*11400*/  IMAD.X R13, RZ, RZ, R21, P3 ;  /* 0x000000ffff0d7224 */ /* 0x000fe200018e0615 */
[----:B------:R-:W-:Y:S02]  /*11410*/  LOP3.LUT R8, R8, R7, RZ, 0x3c, !PT ;  /* 0x0000000708087212 */ /* 0x000fe400078e3cff */
[----:B------:R-:W-:-:S02]  /*11420*/  IADD3 R7, P3, R20, 0x7800, RZ ;  /* 0x0000780014077810 */ /* 0x000fc40007f7e0ff */
[C---:B------:R-:W-:Y:S02]  /*11430*/  IADD3 R25, P5, R20.reuse, 0x4800, RZ ;  /* 0x0000480014197810 */ /* 0x040fe40007fbe0ff */
[----:B------:R-:W-:Y:S02]  /*11440*/  IADD3 R29, P4, R20, 0x6000, RZ ;  /* 0x00006000141d7810 */ /* 0x000fe40007f9e0ff */
[----:B-1----:R-:W-:Y:S01]  /*11450*/  LOP3.LUT R4, R7, 0x180, RZ, 0xc0, !PT ;  /* 0x0000018007047812 */ /* 0x002fe200078ec0ff */
[----:B------:R-:W-:Y:S01]  /*11460*/  IMAD R43, R43, UR4, RZ ;  /* 0x000000042b2b7c24 */ /* 0x000fe2000f8e02ff */
[----:B------:R-:W-:Y:S02]  /*11470*/  SHF.R.U64 R11, R11, 0x3, RZ ;  /* 0x000000030b0b7819 */ /* 0x000fe400000012ff */
[----:B------:R-:W-:Y:S02]  /*11480*/  LOP3.LUT R24, R25, 0x180, RZ, 0xc0, !PT ;  /* 0x0000018019187812 */ /* 0x000fe400078ec0ff */
[----:B------:R-:W-:-:S02]  /*11490*/  LOP3.LUT R28, R29, 0x180, RZ, 0xc0, !PT ;  /* 0x000001801d1c7812 */ /* 0x000fc400078ec0ff */
[----:B------:R-:W-:Y:S02]  /*114a0*/  SHF.R.U64 R4, R4, 0x3, RZ ;  /* 0x0000000304047819 */ /* 0x000fe400000012ff */
[----:B------:R-:W-:Y:S02]  /*114b0*/  LOP3.LUT R20, R11, R20, RZ, 0x3c, !PT ;  /* 0x000000140b147212 */ /* 0x000fe400078e3cff */
        /* <DEDUP_REMOVED lines=8> */
[----:B------:R-:W-:Y:S01]  /*11540*/  BSSY B1, `(.L_x_10517) ;  /* 0x0000050000017945 */ /* 0x000fe20003800000 */
[----:B--2---:R-:W-:-:S05]  /*11550*/  IMAD R5, R52, 0xc0, R10 ;  /* 0x000000c034057824 */ /* 0x004fca00078e020a */
[C---:B------:R-:W-:Y:S01]  /*11560*/  ISETP.GE.OR P2, PT, R5.reuse, R32, P0 ;  /* 0x000000200500720c */ /* 0x040fe20000746670 */
[----:B------:R-:W-:-:S05]  /*11570*/  VIADD R5, R5, 0x8 ;  /* 0x0000000805057836 */ /* 0x000fca0000000000 */
[----:B------:R-:W-:-:S07]  /*11580*/  ISETP.GE.OR P0, PT, R5, R32, P0 ;  /* 0x000000200500720c */ /* 0x000fce0000706670 */
[----:B0-----:R0:W-:Y:S06]  /*11590*/  @!P2 ST.E desc[UR42][R44.64], R40 ;  /* 0x000000282c00a985 */ /* 0x0011ec000c10192a */
[----:B---3--:R1:W-:Y:S04]  /*115a0*/  @!P0 ST.E desc[UR42][R46.64], R41 ;  /* 0x000000292e008985 */ /* 0x0083e8000c10192a */
[----:B------:R2:W5:Y:S01]  /*115b0*/  LD.E.128 R4, desc[UR42][R20.64] ;  /* 0x0000002a14047980 */ /* 0x000562000c101d00 */
[C---:B0-----:R-:W-:Y:S01]  /*115c0*/  IMAD R45, R42.reuse, UR5, R43 ;  /* 0x000000052a2d7c24 */ /* 0x041fe2000f8e022b */
[----:B-1----:R-:W0:Y:S01]  /*115d0*/  @P1 LDC R47, c[0x0][0xbf0] ;  /* 0x0002fc00ff2f1b82 */ /* 0x002e220000000800 */
[----:B------:R-:W-:Y:S01]  /*115e0*/  IMAD.WIDE.U32 R42, R42, UR4, RZ ;  /* 0x000000042a2a7c25 */ /* 0x000fe2000f8e00ff */
[----:B------:R-:W-:Y:S01]  /*115f0*/  ULDC.64 UR4, c[0x0][0xae8] ;  /* 0x0002ba0000047ab9 */ /* 0x000fe20000000a00 */
[----:B------:R-:W5:Y:S02]  /*11600*/  LD.E.128 R8, desc[UR42][R8.64] ;  /* 0x0000002a08087980 */ /* 0x000f64000c101d00 */
[----:B------:R-:W-:-:S02]  /*11610*/  IMAD R40, R54, 0x60, R53 ;  /* 0x0000006036287824 */ /* 0x000fc400078e0235 */
[----:B--2---:R-:W-:Y:S01]  /*11620*/  IMAD.MOV.U32 R20, RZ, RZ, R42 ;  /* 0x000000ffff147224 */ /* 0x004fe200078e002a */
[----:B------:R-:W5:Y:S01]  /*11630*/  LD.E.128 R12, desc[UR42][R12.64] ;  /* 0x0000002a0c0c7980 */ /* 0x000f62000c101d00 */
[----:B------:R-:W-:Y:S02]  /*11640*/  IMAD R42, R52, 0xc0, R40 ;  /* 0x000000c0342a7824 */ /* 0x000fe400078e0228 */
[----:B------:R-:W-:Y:S01]  /*11650*/  IMAD.IADD R21, R43, 0x1, R45 ;  /* 0x000000012b157824 */ /* 0x000fe200078e022d */
[----:B------:R-:W5:Y:S01]  /*11660*/  LD.E.128 R24, desc[UR42][R24.64] ;  /* 0x0000002a18187980 */ /* 0x000f62000c101d00 */
[----:B------:R-:W-:Y:S02]  /*11670*/  IMAD R49, R49, UR4, RZ ;  /* 0x0000000431317c24 */ /* 0x000fe4000f8e02ff */
[----:B------:R-:W-:Y:S01]  /*11680*/  @P1 IMAD.HI.U32 R40, R42, R51, RZ ;  /* 0x000000332a281227 */ /* 0x000fe200078e00ff */
[----:B------:R-:W5:Y:S03]  /*11690*/  LD.E.128 R28, desc[UR42][R28.64] ;  /* 0x0000002a1c1c7980 */ /* 0x000f66000c101d00 */
[C---:B------:R-:W-:Y:S01]  /*116a0*/  IMAD R49, R78.reuse, UR5, R49 ;  /* 0x000000054e317c24 */ /* 0x040fe2000f8e0231 */
        /* <DEDUP_REMOVED lines=9> */
[----:B------:R-:W-:Y:S01]  /*11740*/  IMAD.MOV.U32 R41, RZ, RZ, R42 ;  /* 0x000000ffff297224 */ /* 0x000fe200078e002a */
[----:B0-----:R-:W-:Y:S01]  /*11750*/  @P1 SHF.R.U32.HI R41, RZ, R47, R40 ;  /* 0x0000002fff291219 */ /* 0x001fe20000011628 */
[----:B------:R-:W-:-:S02]  /*11760*/  IMAD R43, R48, UR4, RZ ;  /* 0x00000004302b7c24 */ /* 0x000fc4000f8e02ff */
[----:B------:R-:W-:Y:S02]  /*11770*/  IMAD.IADD R21, R21, 0x1, R49 ;  /* 0x0000000115157824 */ /* 0x000fe400078e0231 */
[C---:B------:R-:W-:Y:S02]  /*11780*/  IMAD R43, R50.reuse, UR5, R43 ;  /* 0x00000005322b7c24 */ /* 0x040fe4000f8e022b */
[----:B------:R-:W-:Y:S01]  /*11790*/  IMAD.WIDE.U32 R50, R50, UR4, R20 ;  /* 0x0000000432327c25 */ /* 0x000fe2000f8e0014 */
[--C-:B------:R-:W-:Y:S01]  /*117a0*/  SHF.R.S32.HI R20, RZ, 0x1f, R41.reuse ;  /* 0x0000001fff147819 */ /* 0x100fe20000011429 */
[----:B------:R-:W-:Y:S02]  /*117b0*/  ULDC.64 UR4, c[0x0][0xae0] ;  /* 0x0002b80000047ab9 */ /* 0x000fe40000000a00 */
[----:B------:R-:W-:Y:S02]  /*117c0*/  IMAD.MOV R40, RZ, RZ, -R41 ;  /* 0x000000ffff287224 */ /* 0x000fe400078e0a29 */
[----:B------:R-:W-:-:S02]  /*117d0*/  IMAD R20, R20, UR4, RZ ;  /* 0x0000000414147c24 */ /* 0x000fc4000f8e02ff */
[----:B------:R-:W-:Y:S02]  /*117e0*/  IMAD R3, R3, R40, R42 ;  /* 0x0000002803037224 */ /* 0x000fe400078e022a */
[----:B------:R-:W-:Y:S02]  /*117f0*/  IMAD.IADD R51, R51, 0x1, R43 ;  /* 0x0000000133337824 */ /* 0x000fe400078e022b */
[C---:B------:R-:W-:Y:S01]  /*11800*/  IMAD R43, R41.reuse, UR5, R20 ;  /* 0x00000005292b7c24 */ /* 0x040fe2000f8e0214 */
[----:B------:R-:W-:Y:S01]  /*11810*/  SHF.R.S32.HI R40, RZ, 0x1f, R3 ;  /* 0x0000001fff287819 */ /* 0x000fe20000011403 */
        /* <DEDUP_REMOVED lines=9> */
[----:B------:R-:W-:-:S05]  /*118b0*/  IMAD.IADD R21, R21, 0x1, R41 ;  /* 0x0000000115157824 */ /* 0x000fca00078e0229 */
[----:B------:R-:W-:Y:S02]  /*118c0*/  LEA.HI.X R47, R20, UR5, R21, 0x1, P0 ;  /* 0x00000005142f7c11 */ /* 0x000fe400080f0c15 */
[----:B------:R-:W-:Y:S01]  /*118d0*/  ISETP.GE.AND P0, PT, R49, R32, PT ;  /* 0x000000203100720c */ /* 0x000fe20003f06270 */
[----:B------:R-:W-:Y:S02]  /*118e0*/  VIADD R3, R2, 0x2d820 ;  /* 0x0002d82002037836 */ /* 0x000fe40000000000 */
[----:B------:R-:W-:-:S03]  /*118f0*/  VIADD R53, R0, 0x40 ;  /* 0x0000004000357836 */ /* 0x000fc60000000000 */
[----:B------:R-:W-:Y:S01]  /*11900*/  PRMT R3, RZ, 0x654, R3 ;  /* 0x00000654ff037816 */ /* 0x000fe20000000003 */
[----:B------:R-:W-:Y:S01]  /*11910*/  VIADD R51, R0, 0x20 ;  /* 0x0000002000337836 */ /* 0x000fe20000000000 */
[----:B-1----:R0:W1:Y:S02]  /*11920*/  SHFL.IDX PT, R40, R46, RZ, 0x1c1f ;  /* 0x001c1fff2e287589 */ /* 0x00206400000e0000 */
[----:B------:R0:W-:Y:S02]  /*11930*/  SYNCS.ARRIVE.TRANS64.RED.A1T0 RZ, [R3+URZ], RZ ;  /* 0x000000ff03ff79a7 */ /* 0x0001e4000810043f */
[----:B------:R0:W2:Y:S01]  /*11940*/  SHFL.IDX PT, R41, R47, RZ, 0x1c1f ;  /* 0x001c1fff2f297589 */ /* 0x0000a200000e0000 */
[----:B------:R-:W-:Y:S02]  /*11950*/  SHF.R.S32.HI R48, RZ, 0x1f, R53 ;  /* 0x0000001fff307819 */ /* 0x000fe40000011435 */
[----:B------:R-:W-:Y:S01]  /*11960*/  SHF.R.S32.HI R50, RZ, 0x1f, R51 ;  /* 0x0000001fff327819 */ /* 0x000fe20000011433 */
[----:B------:R-:W-:Y:S06]  /*11970*/  @P0 BRA `(.L_x_10518) ;  /* 0x0000000000300947 */ /* 0x000fec0003800000 */
        /* <DEDUP_REMOVED lines=12> */
.L_x_10518:
[----:B------:R-:W-:Y:S05]  /*11a40*/  BSYNC B1 ;  /* 0x0000000000017941 */ /* 0x000fea0003800000 */
.L_x_10517:
[----:B0-----:R-:W-:Y:S01]  /*11a50*/  VIADD R3, R49, 0x60 ;  /* 0x0000006031037836 */ /* 0x001fe20000000000 */
[----:B---3-5:R0:W3:Y:S04]  /*11a60*/  SHFL.IDX PT, R7, R47, 0x1, 0x1c1f ;  /* 0x003c1f002f077f89 */ /* 0x0280e800000e0000 */
[----:B------:R-:W-:Y:S01]  /*11a70*/  ISETP.GE.AND P0, PT, R3, R32, PT ;  /* 0x000000200300720c */ /* 0x000fe20003f06270 */
[----:B------:R0:W4:-:S12]  /*11a80*/  SHFL.IDX PT, R6, R46, 0x1, 0x1c1f ;  /* 0x003c1f002e067f89 */ /* 0x00011800000e0000 */
[----:B0-----:R-:W-:Y:S05]  /*11a90*/  @P0 BRA `(.L_x_10519) ;  /* 0x0000000800e40947 */ /* 0x001fea0003800000 */
[----:B------:R-:W-:Y:S02]  /*11aa0*/  ULDC UR4, c[0x0][0xac8] ;  /* 0x0002b20000047ab9 */ /* 0x000fe40000000800 */
[----:B------:R-:W-:Y:S02]  /*11ab0*/  ISETP.GE.AND P2, PT, R51, UR4, PT ;  /* 0x0000000433007c0c */ /* 0x000fe4000bf46270 */
[----:B------:R-:W-:-:S11]  /*11ac0*/  ISETP.GE.AND P1, PT, R0, UR4, PT ;  /* 0x0000000400007c0c */ /* 0x000fd6000bf26270 */
[C---:B----4-:R-:W-:Y:S02]  /*11ad0*/  @!P2 LEA R12, P0, R51.reuse, R6, 0x1 ;  /* 0x00000006330ca211 */ /* 0x050fe400078008ff */
[----:B---3--:R-:W-:Y:S02]  /*11ae0*/  @!P1 IMAD.WIDE R4, R0, 0x2, R6 ;  /* 0x0000000200049825 */ /* 0x008fe400078e0206 */
        /* <DEDUP_REMOVED lines=9> */
.L_x_10515:
[----:B------:R-:W2:Y:S01]  /*11b80*/  LDL.LU R6, [R1+0x58] ;  /* 0x0000580001067983 */ /* 0x000ea20000300800 */
[----:B------:R-:W-:Y:S01]  /*11b90*/  ULDC.64 UR4, c[0x0][0xc00] ;  /* 0x0003000000047ab9 */ /* 0x000fe20000000a00 */
[----:B------:R-:W-:Y:S01]  /*11ba0*/  IMAD.MOV.U32 R0, RZ, RZ, RZ ;  /* 0x000000ffff007224 */ /* 0x000fe200078e00ff */
[----:B------:R-:W3:Y:S01]  /*11bb0*/  LDC R21, c[0x0][0xbe8] ;  /* 0x0002fa00ff157b82 */ /* 0x000ee20000000800 */
[----:B------:R-:W4:Y:S01]  /*11bc0*/  LDL.LU R3, [R1+0x5c] ;  /* 0x00005c0001037983 */ /* 0x000f220000300800 */
[----:B------:R-:W-:-:S04]  /*11bd0*/  ISETP.NE.U32.AND P0, PT, RZ, UR4, PT ;  /* 0x00000004ff007c0c */ /* 0x000fc8000bf05070 */
[----:B------:R-:W-:Y:S02]  /*11be0*/  ISETP.NE.AND.EX P0, PT, RZ, UR5, PT, P0 ;  /* 0x00000005ff007c0c */ /* 0x000fe4000bf05300 */
[----:B--2---:R-:W-:-:S04]  /*11bf0*/  IADD3 R4, P1, R6, UR4, RZ ;  /* 0x0000000406047c10 */ /* 0x004fc8000ff3e0ff */
[----:B----4-:R-:W-:Y:S01]  /*11c00*/  IADD3.X R5, R3, UR5, RZ, P1, !PT ;  /* 0x0000000503057c10 */ /* 0x010fe20008ffe4ff */
[----:B------:R-:W-:Y:S02]  /*11c10*/  ULDC.64 UR4, c[0x0][0xc08] ;  /* 0x0003020000047ab9 */ /* 0x000fe40000000a00 */
[----:B------:R-:W-:-:S04]  /*11c20*/  ISETP.NE.U32.AND P1, PT, RZ, UR4, PT ;  /* 0x00000004ff007c0c */ /* 0x000fc8000bf25070 */
[----:B------:R2:W5:Y:S01]  /*11c30*/  @P0 LDG.E R0, desc[UR42][R4.64] ;  /* 0x0000002a04000981 */ /* 0x000562000c1e1900 */
[----:B------:R-:W-:Y:S01]  /*11c40*/  ISETP.NE.AND.EX P1, PT, RZ, UR5, PT, P1 ;  /* 0x00000005ff007c0c */ /* 0x000fe2000bf25310 */
[----:B------:R-:W4:-:S12]  /*11c50*/  S2R R9, SR_TID.X ;  /* 0x0000000000097919 */ /* 0x000f180000002100 */
[----:B------:R-:W-:Y:S01]  /*11c60*/  @P1 IADD3 R6, P2, R6, UR4, RZ ;  /* 0x0000000406061c10 */ /* 0x000fe2000ff5e0ff */
[----:B------:R-:W-:Y:S02]  /*11c70*/  ULDC UR4, c[0x0][0xa88] ;  /* 0x0002a20000047ab9 */ /* 0x000fe40000000800 */
[----:B------:R-:W-:Y:S01]  /*11c80*/  IMAD.U32 R8, RZ, RZ, UR4 ;  /* 0x00000004ff087e24 */ /* 0x000fe2000f8e00ff */
[----:B------:R-:W-:-:S05]  /*11c90*/  @P1 IADD3.X R7, R3, UR5, RZ, P2, !PT ;  /* 0x0000000503071c10 */ /* 0x000fca00097fe4ff */
[----:B------:R2:W5:Y:S01]  /*11ca0*/  @P1 LDG.E R8, desc[UR42][R6.64] ;  /* 0x0000002a06081981 */ /* 0x000562000c1e1900 */
[----:B---3--:R-:W-:Y:S01]  /*11cb0*/  ISETP.NE.AND P2, PT, R21, 0x1, PT ;  /* 0x000000011500780c */ /* 0x008fe20003f45270 */
[----:B----4-:R-:W-:-:S12]  /*11cc0*/  VIADD R28, R9, 0xffffff80 ;  /* 0xffffff80091c7836 */ /* 0x010fd80000000000 */
[----:B------:R-:W3:Y:S01]  /*11cd0*/  @P2 LDC R20, c[0x0][0xbec] ;  /* 0x0002fb00ff142b82 */ /* 0x000ee20000000800 */
[----:B------:R-:W-:-:S07]  /*11ce0*/  ISETP.GE.AND P3, PT, R28, 0xc0, PT ;  /* 0x000000c01c00780c */ /* 0x000fce0003f66270 */
[----:B------:R-:W4:Y:S01]  /*11cf0*/  @P2 LDC R25, c[0x0][0xbf0] ;  /* 0x0002fc00ff192b82 */ /* 0x000f220000000800 */
[----:B--2---:R-:W-:Y:S05]  /*11d00*/  @P1 BRA `(.L_x_10520) ;  /* 0x0000000000101947 */ /* 0x004fea0003800000 */
[----:B------:R-:W-:Y:S05]  /*11d10*/  @!P0 BRA `(.L_x_10520) ;  /* 0x00000000000c8947 */ /* 0x000fea0003800000 */
[----:B------:R-:W2:Y:S04]  /*11d20*/  LDG.E R3, desc[UR42][R4.64] ;  /* 0x0000002a04037981 */ /* 0x000ea8000c1e1900 */
[----:B-----5:R-:W2:Y:S02]  /*11d30*/  LDG.E R8, desc[UR42][R4.64+0x4] ;  /* 0x0000042a04087981 */ /* 0x020ea4000c1e1900 */
[----:B--2---:R-:W-:-:S07]  /*11d40*/  IMAD.IADD R8, R8, 0x1, -R3 ;  /* 0x0000000108087824 */ /* 0x004fce00078e0a03 */
.L_x_10520:
[----:B------:R-:W2:Y:S04]  /*11d50*/  LDL.LU R4, [R1+0x60] ;  /* 0x0000600001047983 */ /* 0x000ea80000300800 */
[----:B------:R-:W3:Y:S04]  /*11d60*/  LDL.LU R3, [R1+0x6c] ;  /* 0x00006c0001037983 */ /* 0x000ee80000300800 */
[----:B------:R-:W4:Y:S04]  /*11d70*/  LDL R24, [R1+0x54] ;  /* 0x0000540001187983 */ /* 0x000f280000100800 */
[----:B------:R0:W5:Y:S01]  /*11d80*/  LDL R26, [R1+0x64] ;  /* 0x00006400011a7983 */ /* 0x0001620000100800 */
[----:B------:R-:W-:Y:S01]  /*11d90*/  BSSY B1, `(.L_x_10521) ;  /* 0x000002d000017945 */ /* 0x000fe20003800000 */
[----:B-----5:R-:W-:-:S02]  /*11da0*/  SHF.R.S32.HI R11, RZ, 0x1f, R0 ;  /* 0x0000001fff0b7819 */ /* 0x020fc40000011400 */
[----:B--2---:R-:W-:Y:S02]  /*11db0*/  SEL R13, R4, RZ, !P0 ;  /* 0x000000ff040d7207 */ /* 0x004fe40004000000 */
[----:B---3--:R-:W-:Y:S02]  /*11dc0*/  SEL R12, R3, RZ, !P0 ;  /* 0x000000ff030c7207 */ /* 0x008fe40004000000 */
        /* <DEDUP_REMOVED lines=41> */
.L_x_10522:
[----:B------:R-:W-:Y:S05]  /*12060*/  BSYNC B1 ;  /* 0x0000000000017941 */ /* 0x000fea0003800000 */
.L_x_10521:
[--C-:B------:R-:W-:Y:S01]  /*12070*/  SHF.R.S32.HI R14, RZ, 0x1f, R28.reuse ;  /* 0x0000001fff0e7819 */ /* 0x100fe2000001141c */
[----:B------:R-:W-:Y:S01]  /*12080*/  ULDC.64 UR4, c[0x0][0xaa0] ;  /* 0x0002a80000047ab9 */ /* 0x000fe20000000a00 */
[----:B------:R-:W-:Y:S01]  /*12090*/  SHF.R.S32.HI R27, RZ, 0x1f, R28 ;  /* 0x0000001fff1b7819 */ /* 0x000fe2000001141c */
[----:B0-----:R-:W-:Y:S01]  /*120a0*/  IMAD R3, R11, UR4, RZ ;  /* 0x000000040b037c24 */ /* 0x001fe2000f8e02ff */
[-C--:B------:R-:W-:Y:S01]  /*120b0*/  LEA.HI R14, R14, R28.reuse, RZ, 0x2 ;  /* 0x0000001c0e0e7211 */ /* 0x080fe200078f10ff */
[----:B------:R-:W-:Y:S01]  /*120c0*/  IMAD.WIDE.U32 R4, R0, UR4, RZ ;  /* 0x0000000400047c25 */ /* 0x000fe2000f8e00ff */
[----:B------:R-:W-:Y:S02]  /*120d0*/  LEA.HI R27, R27, R28, RZ, 0x2 ;  /* 0x0000001c1b1b7211 */ /* 0x000fe400078f10ff */
[----:B------:R-:W-:Y:S01]  /*120e0*/  LOP3.LUT R14, R14, 0xfffffffc, RZ, 0xc0, !PT ;  /* 0xfffffffc0e0e7812 */ /* 0x000fe200078ec0ff */
[----:B------:R-:W-:Y:S01]  /*120f0*/  IMAD R3, R0, UR5, R3 ;  /* 0x0000000500037c24 */ /* 0x000fe2000f8e0203 */
[----:B------:R-:W-:Y:S01]  /*12100*/  SHF.R.S32.HI R27, RZ, 0x2, R27 ;  /* 0x00000002ff1b7819 */ /* 0x000fe2000001141b */
[----:B------:R-:W-:-:S02]  /*12110*/  ULDC.64 UR4, c[0x0][0xae8] ;  /* 0x0002ba0000047ab9 */ /* 0x000fc40000000a00 */
[----:B------:R-:W-:Y:S02]  /*12120*/  IMAD.IADD R14, R28, 0x1, -R14 ;  /* 0x000000011c0e7824 */ /* 0x000fe400078e0a0e */
[----:B------:R-:W-:Y:S02]  /*12130*/  IMAD.IADD R5, R5, 0x1, R3 ;  /* 0x0000000105057824 */ /* 0x000fe400078e0203 */
[----:B------:R-:W-:Y:S02]  /*12140*/  IMAD R0, R14, 0x60, R27 ;  /* 0x000000600e007824 */ /* 0x000fe400078e021b */
[----:B------:R-:W-:Y:S02]  /*12150*/  IMAD R6, R10, UR4, RZ ;  /* 0x000000040a067c24 */ /* 0x000fe4000f8e02ff */
[----:B------:R-:W-:Y:S02]  /*12160*/  IMAD R9, R26, 0xc0, R0 ;  /* 0x000000c01a097824 */ /* 0x000fe400078e0200 */
[----:B------:R-:W-:-:S02]  /*12170*/  IMAD R7, R24, UR5, R6 ;  /* 0x0000000518077c24 */ /* 0x000fc4000f8e0206 */
[----:B------:R-:W-:-:S04]  /*12180*/  @P2 IMAD.HI.U32 R0, R9, R20, RZ ;  /* 0x0000001409002227 */ /* 0x000fc800078e00ff */
        /* <DEDUP_REMOVED lines=23> */
[----:B------:R-:W-:Y:S01]  /*12300*/  IMAD.SHL.U32 R9, R14, 0x8, RZ ;  /* 0x000000080e097824 */ /* 0x000fe200078e00ff */
[C---:B------:R-:W-:Y:S01]  /*12310*/  LEA R0, P0, R4.reuse, UR4, 0x1 ;  /* 0x0000000404007c11 */ /* 0x040fe2000f8008ff */
[----:B------:R-:W-:Y:S01]  /*12320*/  IMAD.IADD R3, R5, 0x1, R3 ;  /* 0x0000000105037824 */ /* 0x000fe200078e0203 */
[----:B------:R-:W-:Y:S01]  /*12330*/  UMOV UR4, 0xffffffff ;  /* 0xffffffff00047882 */ /* 0x000fe20000000000 */
[C---:B------:R-:W-:Y:S02]  /*12340*/  VIADD R10, R9.reuse, 0x40 ;  /* 0x00000040090a7836 */ /* 0x040fe40000000000 */
[----:B------:R-:W-:Y:S01]  /*12350*/  VIADD R7, R9, 0x20 ;  /* 0x0000002009077836 */ /* 0x000fe20000000000 */
[----:B------:R-:W-:Y:S02]  /*12360*/  LEA.HI.X R4, R4, UR5, R3, 0x1, P0 ;  /* 0x0000000504047c11 */ /* 0x000fe400080f0c03 */
[----:B------:R-:W-:-:S02]  /*12370*/  SHF.R.S32.HI R20, RZ, 0x1f, R10 ;  /* 0x0000001fff147819 */ /* 0x000fc4000001140a */
[----:B------:R-:W-:Y:S01]  /*12380*/  SHF.R.S32.HI R24, RZ, 0x1f, R7 ;  /* 0x0000001fff187819 */ /* 0x000fe20000011407 */
[----:B------:R-:W-:Y:S06]  /*12390*/  BRA.DIV UR4, `(.L_x_10523) ;  /* 0x0000007604d87947 */ /* 0x000fec000b800000 */
[----:B------:R0:W2:Y:S04]  /*123a0*/  SHFL.IDX PT, R3, R4, RZ, 0x1c1f ;  /* 0x001c1fff04037589 */ /* 0x0000a800000e0000 */
[----:B------:R0:W3:Y:S02]  /*123b0*/  SHFL.IDX PT, R14, R0, RZ, 0x1c1f ;  /* 0x001c1fff000e7589 */ /* 0x0000e400000e0000 */
.L_x_10685:
[----:B------:R-:W-:Y:S01]  /*123c0*/  IMAD R21, R8, R21, RZ ;  /* 0x0000001508157224 */ /* 0x000fe200078e02ff */
[----:B------:R-:W-:Y:S01]  /*123d0*/  BSSY B1, `(.L_x_10524) ;  /* 0x0000011000017945 */ /* 0x000fe20003800000 */
[----:B------:R-:W-:-:S05]  /*123e0*/  IMAD R6, R26, 0xc0, R27 ;  /* 0x000000c01a067824 */ /* 0x000fca00078e021b */
[----:B------:R-:W-:-:S13]  /*123f0*/  ISETP.GE.AND P0, PT, R6, R21, PT ;  /* 0x000000150600720c */ /* 0x000fda0003f06270 */
[----:B------:R-:W-:Y:S05]  /*12400*/  @P0 BRA `(.L_x_10525) ;  /* 0x0000000000340947 */ /* 0x000fea0003800000 */
[----:B------:R-:W-:Y:S02]  /*12410*/  ULDC UR4, c[0x0][0xac8] ;  /* 0x0002b20000047ab9 */ /* 0x000fe40000000800 */
[----:B------:R-:W-:Y:S02]  /*12420*/  ISETP.GE.AND P2, PT, R9, UR4, PT ;  /* 0x0000000409007c0c */ /* 0x000fe4000bf46270 */
[----:B------:R-:W-:Y:S02]  /*12430*/  ISETP.GE.AND P3, PT, R7, UR4, PT ;  /* 0x0000000407007c0c */ /* 0x000fe4000bf66270 */
[----:B------:R-:W-:-:S09]  /*12440*/  ISETP.GE.AND P4, PT, R10, UR4, PT ;  /* 0x000000040a007c0c */ /* 0x000fd2000bf86270 */
[----:B--2---:R-:W-:Y:S02]  /*12450*/  @!P2 IMAD.MOV.U32 R15, RZ, RZ, R3 ;  /* 0x000000ffff0fa224 */ /* 0x004fe400078e0003 */
[-C--:B---3--:R-:W-:Y:S02]  /*12460*/  @!P3 LEA R26, P0, R7, R14.reuse, 0x1 ;  /* 0x0000000e071ab211 */ /* 0x088fe400078008ff */
[C---:B------:R-:W-:Y:S01]  /*12470*/  @!P4 LEA R28, P1, R10.reuse, R14, 0x1 ;  /* 0x0000000e0a1cc211 */ /* 0x040fe200078208ff */
[----:B------:R-:W-:Y:S01]  /*12480*/  @!P2 IMAD.WIDE R12, R9, 0x2, R14 ;  /* 0x00000002090ca825 */ /* 0x000fe200078e020e */
[-C--:B------:R-:W-:Y:S02]  /*12490*/  @!P3 LEA.HI.X R27, R7, R3.reuse, R24, 0x1, P0 ;  /* 0x00000003071bb211 */ /* 0x080fe400000f0c18 */
[----:B------:R-:W-:Y:S02]  /*124a0*/  @!P4 LEA.HI.X R29, R10, R3, R20, 0x1, P1 ;  /* 0x000000030a1dc211 */ /* 0x000fe400008f0c14 */
[----:B------:R4:W-:Y:S04]  /*124b0*/  @!P2 ST.E.128 desc[UR42][R12.64], RZ ;  /* 0x000000ff0c00a985 */ /* 0x0009e8000c101d2a */
[----:B------:R4:W-:Y:S04]  /*124c0*/  @!P3 ST.E.128 desc[UR42][R26.64], RZ ;  /* 0x000000ff1a00b985 */ /* 0x0009e8000c101d2a */
[----:B------:R4:W-:Y:S02]  /*124d0*/  @!P4 ST.E.128 desc[UR42][R28.64], RZ ;  /* 0x000000ff1c00c985 */ /* 0x0009e4000c101d2a */
.L_x_10525:
[----:B------:R-:W-:Y:S05]  /*124e0*/  BSYNC B1 ;  /* 0x0000000000017941 */ /* 0x000fea0003800000 */
.L_x_10524:
[----:B------:R-:W-:-:S03]  /*124f0*/  UMOV UR4, 0xffffffff ;  /* 0xffffffff00047882 */ /* 0x000fc60000000000 */
[----:B------:R-:W-:Y:S05]  /*12500*/  BRA.DIV UR4, `(.L_x_10526) ;  /* 0x0000007604b07947 */ /* 0x000fea000b800000 */
[----:B--2---:R2:W0:Y:S04]  /*12510*/  SHFL.IDX PT, R3, R4, 0x1, 0x1c1f ;  /* 0x003c1f0004037f89 */ /* 0x00442800000e0000 */
[----:B---3--:R2:W3:Y:S02]  /*12520*/  SHFL.IDX PT, R14, R0, 0x1, 0x1c1f ;  /* 0x003c1f00000e7f89 */ /* 0x0084e400000e0000 */
.L_x_10689:
[----:B0-2---:R-:W-:-:S05]  /*12530*/  VIADD R0, R6, 0x60 ;  /* 0x0000006006007836 */ /* 0x005fca0000000000 */
[----:B------:R-:W-:-:S13]  /*12540*/  ISETP.GE.AND P0, PT, R0, R21, PT ;  /* 0x000000150000720c */ /* 0x000fda0003f06270 */
[----:B------:R-:W-:Y:S05]  /*12550*/  @P0 BRA `(.L_x_10519) ;  /* 0x0000000000340947 */ /* 0x000fea0003800000 */
[----:B------:R-:W-:Y:S02]  /*12560*/  ULDC UR4, c[0x0][0xac8] ;  /* 0x0002b20000047ab9 */ /* 0x000fe40000000800 */
[----:B------:R-:W-:Y:S02]  /*12570*/  ISETP.GE.AND P2, PT, R9, UR4, PT ;  /* 0x0000000409007c0c */ /* 0x000fe4000bf46270 */
[----:B------:R-:W-:Y:S02]  /*12580*/  ISETP.GE.AND P3, PT, R7, UR4, PT ;  /* 0x0000000407007c0c */ /* 0x000fe4000bf66270 */
[----:B------:R-:W-:-:S09]  /*12590*/  ISETP.GE.AND P4, PT, R10, UR4, PT ;  /* 0x000000040a007c0c */ /* 0x000fd2000bf86270 */
[----:B------:R-:W-:Y:S02]  /*125a0*/  @!P2 IMAD.MOV.U32 R15, RZ, RZ, R3 ;  /* 0x000000ffff0fa224 */ /* 0x000fe400078e0003 */
        /* <DEDUP_REMOVED lines=8> */
.L_x_10519:
[----:B------:R-:W-:Y:S05]  /*12630*/  BSYNC B0 ;  /* 0x0000000000007941 */ /* 0x000fea0003800000 */
.L_x_10514:
[----:B------:R-:W-:Y:S02]  /*12640*/  ULDC UR4, c[0x0][0xc3c] ;  /* 0x00030f0000047ab9 */ /* 0x000fe40000000800 */
[----:B-1----:R-:W-:-:S13]  /*12650*/  ISETP.GE.AND P0, PT, R35, UR4, PT ;  /* 0x0000000423007c0c */ /* 0x002fda000bf06270 */
[----:B------:R-:W-:Y:S05]  /*12660*/  @!P0 BRA `(.L_x_10527) ;  /* 0xfffffeec00988947 */ /* 0x000fea000383ffff */
[----:B------:R-:W-:Y:S05]  /*12670*/  BRA `(.L_x_10385) ;  /* 0x0000006800487947 */ /* 0x000fea0003800000 */
.L_x_10383:
        /* <DEDUP_REMOVED lines=16> */
.L_x_10528:
        /* <DEDUP_REMOVED lines=42> */
.L_x_10534:
        /* <DEDUP_REMOVED lines=12> */
.L_x_10533:
[----:B------:R-:W-:Y:S05]  /*12ae0*/  BSYNC B0 ;  /* 0x0000000000007941 */ /* 0x000fea0003800000 */
.L_x_10532:
        /* <DEDUP_REMOVED lines=21> */
.L_x_10530:
        /* <DEDUP_REMOVED lines=15> */
.L_x_10535:
        /* <DEDUP_REMOVED lines=28> */
.L_x_10531:
[----:B------:R-:W-:Y:S02]  /*12ef0*/  IMAD.MOV.U32 R17, RZ, RZ, RZ ;  /* 0x000000ffff117224 */ /* 0x000fe400078e00ff */
[----:B------:R-:W-:Y:S02]  /*12f00*/  IMAD.U32 R16, RZ, RZ, UR6 ;  /* 0x00000006ff107e24 */ /* 0x000fe4000f8e00ff */
[----:B------:R-:W-:-:S07]  /*12f10*/  IMAD.MOV.U32 R18, RZ, RZ, RZ ;  /* 0x000000ffff127224 */ /* 0x000fce00078e00ff */
.L_x_10536:
[----:B------:R-:W-:-:S13]  /*12f20*/  ISETP.NE.AND P0, PT, R5, RZ, PT ;  /* 0x000000ff0500720c */ /* 0x000fda0003f05270 */
[----:B------:R-:W0:Y:S01]  /*12f30*/  @!P0 S2R R3, SR_CgaCtaId ;  /* 0x0000000000038919 */ /* 0x000e220000008800 */
[----:B------:R-:W-:-:S04]  /*12f40*/  @!P0 MOV R0, 0x400 ;  /* 0x0000040000008802 */ /* 0x000fc80000000f00 */
[----:B0-----:R-:W-:-:S05]  /*12f50*/  @!P0 LEA R0, R3, R0, 0x18 ;  /* 0x0000000003008211 */ /* 0x001fca00078ec0ff */
[----:B------:R0:W-:Y:S01]  /*12f60*/  @!P0 STS.128 [R0+0x2d8d0], R16 ;  /* 0x02d8d01000008388 */ /* 0x0001e20000000c00 */
[----:B------:R-:W-:Y:S06]  /*12f70*/  BAR.ARV 0x5, 0x200 ;  /* 0x0148000000007b1d */ /* 0x000fec0000002000 */
.L_x_10529:
[----:B0-----:R-:W-:Y:S01]  /*12f80*/  IMAD.MOV.U32 R0, RZ, RZ, 0x1 ;  /* 0x00000001ff007424 */ /* 0x001fe200078e00ff */
[----:B------:R-:W-:Y:S01]  /*12f90*/  ULDC UR4, c[0x0][0xc3c] ;  /* 0x00030f0000047ab9 */ /* 0x000fe20000000800 */
[----:B------:R-:W-:Y:S01]  /*12fa0*/  IMAD.MOV.U32 R26, RZ, RZ, RZ ;  /* 0x000000ffff1a7224 */ /* 0x000fe200078e00ff */
[----:B-1----:R-:W-:Y:S02]  /*12fb0*/  ISETP.GE.AND P0, PT, R19, UR4, PT ;  /* 0x0000000413007c0c */ /* 0x002fe4000bf06270 */
[----:B------:R0:W-:Y:S04]  /*12fc0*/  STL [R1], R0 ;  /* 0x0000000001007387 */ /* 0x0001e80000100800 */
[----:B------:R0:W-:Y:S07]  /*12fd0*/  STL [R1+0x48], RZ ;  /* 0x000048ff01007387 */ /* 0x0001ee0000100800 */
[----:B------:R-:W-:Y:S05]  /*12fe0*/  @P0 BRA `(.L_x_10537) ;  /* 0x0000005c00080947 */ /* 0x000fea0003800000 */
[----:B------:R-:W1:Y:S01]  /*12ff0*/  S2R R7, SR_TID.X ;  /* 0x0000000000077919 */ /* 0x000e620000002100 */
[----:B------:R-:W2:Y:S01]  /*13000*/  S2UR UR5, SR_CgaCtaId ;  /* 0x00000000000579c3 */ /* 0x000ea20000008800 */
[----:B------:R-:W-:Y:S01]  /*13010*/  UMOV UR4, 0x400 ;  /* 0x0000040000047882 */ /* 0x000fe20000000000 */
[----:B------:R-:W-:Y:S01]  /*13020*/  BSSY B8, `(.L_x_10537) ;  /* 0x00005be000087945 */ /* 0x000fe20003800000 */
[----:B------:R-:W-:Y:S01]  /*13030*/  IMAD.MOV.U32 R28, RZ, RZ, RZ ;  /* 0x000000ffff1c7224 */ /* 0x000fe200078e00ff */
[----:B------:R-:W-:Y:S01]  /*13040*/  ULDC.64 UR40, c[0x0][0x198] ;  /* 0x0000660000287ab9 */ /* 0x000fe20000000a00 */
[----:B------:R-:W-:Y:S01]  /*13050*/  IMAD.MOV.U32 R26, RZ, RZ, RZ ;  /* 0x000000ffff1a7224 */ /* 0x000fe200078e00ff */
[----:B------:R-:W-:Y:S01]  /*13060*/  ULOP3.LUT UR38, UR36, 0x2, URZ, 0xfc, !UPT ;  /* 0x0000000224267892 */ /* 0x000fe2000f8efc3f */
[----:B------:R-:W-:Y:S01]  /*13070*/  ULDC UR37, c[0x0][0xc] ;  /* 0x0000030000257ab9 */ /* 0x000fe20000000800 */
[----:B--2---:R-:W-:-:S06]  /*13080*/  ULEA UR4, UR5, UR4, 0x18 ;  /* 0x0000000405047291 */ /* 0x004fcc000f8ec03f */
[----:B------:R-:W-:Y:S01]  /*13090*/  IMAD.U32 R22, RZ, RZ, UR4 ;  /* 0x00000004ff167e24 */ /* 0x000fe2000f8e00ff */
[C---:B-1----:R-:W-:Y:S01]  /*130a0*/  LOP3.LUT R6, R7.reuse, 0x7f, RZ, 0xc0, !PT ;  /* 0x0000007f07067812 */ /* 0x042fe200078ec0ff */
[----:B0-----:R-:W-:-:S04]  /*130b0*/  IMAD.SHL.U32 R0, R7, 0x8, RZ ;  /* 0x0000000807007824 */ /* 0x001fc800078e00ff */
[----:B------:R-:W-:Y:S01]  /*130c0*/  IMAD.SHL.U32 R4, R6, 0x8, RZ ;  /* 0x0000000806047824 */ /* 0x000fe200078e00ff */
[C---:B------:R-:W-:Y:S02]  /*130d0*/  LOP3.LUT R3, R0.reuse, 0x20, RZ, 0xc0, !PT ;  /* 0x0000002000037812 */ /* 0x040fe400078ec0ff */
[----:B------:R-:W-:Y:S02]  /*130e0*/  LOP3.LUT R2, R0, 0xd8, RZ, 0xc0, !PT ;  /* 0x000000d800027812 */ /* 0x000fe400078ec0ff */
[----:B------:R-:W-:Y:S01]  /*130f0*/  LOP3.LUT R3, R3, 0x300, R4, 0xf8, !PT ;  /* 0x0000030003037812 */ /* 0x000fe200078ef804 */
[----:B------:R-:W-:Y:S01]  /*13100*/  IMAD.MOV.U32 R4, RZ, RZ, 0x1 ;  /* 0x00000001ff047424 */ /* 0x000fe200078e00ff */
[----:B------:R-:W-:Y:S02]  /*13110*/  LOP3.LUT R2, R2, 0x18, R7, 0x78, !PT ;  /* 0x0000001802027812 */ /* 0x000fe400078e7807 */
[----:B------:R-:W-:Y:S02]  /*13120*/  LOP3.LUT R0, R0, 0x18, RZ, 0xc0, !PT ;  /* 0x0000001800007812 */ /* 0x000fe400078ec0ff */
[----:B------:R-:W-:Y:S01]  /*13130*/  LOP3.LUT R5, R3, R2, RZ, 0xfc, !PT ;  /* 0x0000000203057212 */ /* 0x000fe200078efcff */
[----:B------:R-:W-:Y:S01]  /*13140*/  IMAD.SHL.U32 R2, R7, 0x20, RZ ;  /* 0x0000002007027824 */ /* 0x000fe200078e00ff */
[----:B------:R-:W-:-:S03]  /*13150*/  SHF.R.U32.HI R3, RZ, 0x2, R6 ;  /* 0x00000002ff037819 */ /* 0x000fc60000011606 */
[----:B------:R-:W-:Y:S01]  /*13160*/  STL [R1+0x14], R5 ;  /* 0x0000140501007387 */ /* 0x000fe20000100800 */
[----:B------:R-:W-:-:S03]  /*13170*/  LOP3.LUT R2, R2, 0x60, RZ, 0xc0, !PT ;  /* 0x0000006002027812 */ /* 0x000fc600078ec0ff */
[----:B------:R-:W-:Y:S04]  /*13180*/  STL [R1+0x4], R4 ;  /* 0x0000040401007387 */ /* 0x000fe80000100800 */
[----:B------:R-:W-:Y:S04]  /*13190*/  STL [R1+0x48], RZ ;  /* 0x000048ff01007387 */ /* 0x000fe80000100800 */
[----:B------:R0:W-:Y:S02]  /*131a0*/  STL [R1], R4 ;  /* 0x0000000401007387 */ /* 0x0001e40000100800 */
[----:B0-----:R-:W-:-:S02]  /*131b0*/  LOP3.LUT R4, R3, R2, RZ, 0xfc, !PT ;  /* 0x0000000203047212 */ /* 0x001fc400078efcff */
[C---:B------:R-:W-:Y:S02]  /*131c0*/  LOP3.LUT R3, R0.reuse, 0x20, RZ, 0xfc, !PT ;  /* 0x0000002000037812 */ /* 0x040fe400078efcff */
[----:B------:R-:W-:Y:S01]  /*131d0*/  LOP3.LUT R2, R0, 0x40, RZ, 0xfc, !PT ;  /* 0x0000004000027812 */ /* 0x000fe200078efcff */
[----:B------:R-:W-:-:S05]  /*131e0*/  IMAD R0, R5, 0x2, R22 ;  /* 0x0000000205007824 */ /* 0x000fca00078e0216 */
[----:B------:R0:W-:Y:S02]  /*131f0*/  STL [R1+0x30], R0 ;  /* 0x0000300001007387 */ /* 0x0001e40000100800 */
.L_x_10638:
[----:B01----:R-:W1:Y:S02]  /*13200*/  LDC.64 R2, c[0x0][0xc88] ;  /* 0x00032200ff027b82 */ /* 0x003e640000000a00 */
[----:B-1----:R-:W-:-:S05]  /*13210*/  IMAD.WIDE R2, R19, 0x4, R2 ;  /* 0x0000000413027825 */ /* 0x002fca00078e0202 */
[----:B------:R-:W0:Y:S01]  /*13220*/  LDG.E R29, desc[UR42][R2.64] ;  /* 0x0000002a021d7981 */ /* 0x000e22000c1e1900 */
        /* <DEDUP_REMOVED lines=8> */
[----:B0-----:R-:W-:-:S11]  /*132b0*/  SHF.R.S32.HI R0, RZ, 0x1f, R29 ;  /* 0x0000001fff007819 */ /* 0x001fd6000001141d */
        /* <DEDUP_REMOVED lines=28> */
[----:B--2---:R1:W-:Y:S01]  /*13480*/  STL [R1+0x28], R9 ;  /* 0x0000280901007387 */ /* 0x0043e20000100800 */
[----:B------:R-:W-:Y:S01]  /*13490*/  UISETP.NE.AND.EX UP0, UPT, UR5, URZ, UPT, UP0 ;  /* 0x0000003f0500728c */ /* 0x000fe2000bf05300 */
[----:B------:R-:W-:Y:S02]  /*134a0*/  ULDC UR4, c[0x0][0x424] ;  /* 0x0001090000047ab9 */ /* 0x000fe40000000800 */
[----:B------:R-:W-:Y:S01]  /*134b0*/  ULDC UR5, c[0x0][0x2f0] ;  /* 0x0000bc0000057ab9 */ /* 0x000fe20000000800 */
[----:B------:R-:W-:-:S04]  /*134c0*/  USEL UR4, UR4, 0x1, UP0 ;  /* 0x0000000104047887 */ /* 0x000fc80008000000 */
[----:B------:R-:W-:-:S03]  /*134d0*/  UIMAD UR4, UR4, UR5, URZ ;  /* 0x00000005040472a4 */ /* 0x000fc6000f8e023f */
[----:B------:R-:W-:Y:S02]  /*134e0*/  ULDC UR5, c[0x0][0x348] ;  /* 0x0000d20000057ab9 */ /* 0x000fe40000000800 */
[----:B0-----:R-:W-:Y:S02]  /*134f0*/  IMAD.U32 R6, RZ, RZ, UR5 ;  /* 0x00000005ff067e24 */ /* 0x001fe4000f8e00ff */
[----:B------:R-:W-:Y:S01]  /*13500*/  IMAD.U32 R7, RZ, RZ, UR4 ;  /* 0x00000004ff077e24 */ /* 0x000fe2000f8e00ff */
[----:B---3--:R1:W-:Y:S01]  /*13510*/  STL [R1+0x40], R8 ;  /* 0x0000400801007387 */ /* 0x0083e20000100800 */
[----:B----4-:R-:W-:Y:S05]  /*13520*/  @P2 BRA `(.L_x_10538) ;  /* 0x0000000000142947 */ /* 0x010fea0003800000 */
[----:B------:R-:W-:Y:S05]  /*13530*/  @!P0 BRA `(.L_x_10538) ;  /* 0x0000000000108947 */ /* 0x000fea0003800000 */
[----:B-1----:R-:W2:Y:S04]  /*13540*/  LDG.E R8, desc[UR42][R2.64] ;  /* 0x0000002a02087981 */ /* 0x002ea8000c1e1900 */
[----:B------:R-:W2:Y:S02]  /*13550*/  LDG.E R2, desc[UR42][R2.64+0x4] ;  /* 0x0000042a02027981 */ /* 0x000ea4000c1e1900 */
[----:B--2---:R-:W-:-:S05]  /*13560*/  IMAD.IADD R2, R2, 0x1, -R8 ;  /* 0x0000000102027824 */ /* 0x004fca00078e0a08 */
[----:B------:R0:W-:Y:S02]  /*13570*/  STL [R1+0x40], R2 ;  /* 0x0000400201007387 */ /* 0x0001e40000100800 */
.L_x_10538:
[----:B-1----:R-:W-:Y:S01]  /*13580*/  IMAD.MOV.U32 R8, RZ, RZ, R29 ;  /* 0x000000ffff087224 */ /* 0x002fe200078e001d */
[----:B------:R-:W-:Y:S02]  /*13590*/  ULDC.64 UR4, c[0x0][0xa20] ;  /* 0x0002880000047ab9 */ /* 0x000fe40000000a00 */
[----:B------:R-:W-:Y:S02]  /*135a0*/  ISETP.NE.U32.AND P0, PT, RZ, UR4, PT ;  /* 0x00000004ff007c0c */ /* 0x000fe4000bf05070 */
[----:B------:R1:W-:Y:S02]  /*135b0*/  STL [R1+0x10], R8 ;  /* 0x0000100801007387 */ /* 0x0003e40000100800 */
[----:B------:R-:W-:-:S13]  /*135c0*/  ISETP.NE.AND.EX P0, PT, RZ, UR5, PT, P0 ;  /* 0x00000005ff007c0c */ /* 0x000fda000bf05300 */
[----:B-1----:R-:W-:Y:S05]  /*135d0*/  @!P0 BRA `(.L_x_10539) ;  /* 0x0000000000108947 */ /* 0x002fea0003800000 */
[----:B0-----:R-:W-:-:S04]  /*135e0*/  IADD3 R2, P0, R24, UR4, RZ ;  /* 0x0000000418027c10 */ /* 0x001fc8000ff1e0ff */
[----:B------:R-:W-:-:S05]  /*135f0*/  IADD3.X R3, R25, UR5, RZ, P0, !PT ;  /* 0x0000000519037c10 */ /* 0x000fca00087fe4ff */
[----:B------:R0:W5:Y:S01]  /*13600*/  LDG.E R7, desc[UR42][R2.64] ;  /* 0x0000002a02077981 */ /* 0x000162000c1e1900 */
[----:B------:R-:W-:Y:S05]  /*13610*/  BRA `(.L_x_10540) ;  /* 0x0000000000247947 */ /* 0x000fea0003800000 */
.L_x_10539:
        /* <DEDUP_REMOVED lines=9> */
.L_x_10540:
[----:B0-----:R-:W2:Y:S04]  /*136b0*/  @P1 LDG.E R2, desc[UR42][R4.64] ;  /* 0x0000002a04021981 */ /* 0x001ea8000c1e1900 */
[----:B------:R-:W2:Y:S01]  /*136c0*/  @P1 LDG.E R4, desc[UR42][R4.64+0x4] ;  /* 0x0000042a04041981 */ /* 0x000ea2000c1e1900 */
[----:B-----5:R-:W-:Y:S01]  /*136d0*/  IMAD.IADD R7, R7, 0x1, -R9 ;  /* 0x0000000107077824 */ /* 0x020fe200078e0a09 */
[----:B------:R-:W-:Y:S01]  /*136e0*/  BSSY B0, `(.L_x_10541) ;  /* 0x000015c000007945 */ /* 0x000fe20003800000 */
[----:B--2---:R-:W-:-:S04]  /*136f0*/  @P1 IMAD.IADD R6, R4, 0x1, -R2 ;  /* 0x0000000104061824 */ /* 0x004fc800078e0a02 */
[----:B------:R-:W-:-:S05]  /*13700*/  IMAD.IADD R2, R7, 0x1, R6 ;  /* 0x0000000107027824 */ /* 0x000fca00078e0206 */
[----:B------:R0:W-:Y:S02]  /*13710*/  STL [R1+0x24], R2 ;  /* 0x0000240201007387 */ /* 0x0001e40000100800 */
[----:B0-----:R-:W-:-:S05]  /*13720*/  VIADD R2, R2, 0x7f ;  /* 0x0000007f02027836 */ /* 0x001fca0000000000 */
[----:B------:R-:W-:-:S04]  /*13730*/  SHF.R.S32.HI R3, RZ, 0x1f, R2 ;  /* 0x0000001fff037819 */ /* 0x000fc80000011402 */
[----:B------:R-:W-:Y:S01]  /*13740*/  LEA.HI R4, R3, R2, RZ, 0x7 ;  /* 0x0000000203047211 */ /* 0x000fe200078f38ff */
[----:B------:R-:W-:-:S03]  /*13750*/  IMAD.MOV R3, RZ, RZ, -R7 ;  /* 0x000000ffff037224 */ /* 0x000fc600078e0a07 */
[----:B------:R-:W-:Y:S01]  /*13760*/  LOP3.LUT R2, R4, 0xffffff80, RZ, 0xc0, !PT ;  /* 0xffffff8004027812 */ /* 0x000fe200078ec0ff */
[----:B------:R0:W-:Y:S01]  /*13770*/  STL [R1+0x44], R4 ;  /* 0x0000440401007387 */ /* 0x0001e20000100800 */
[----:B------:R-:W-:Y:S02]  /*13780*/  VIMNMX R3, RZ, R3, !PT ;  /* 0x00000003ff037248 */ /* 0x000fe40007fe0100 */
[----:B------:R-:W-:-:S04]  /*13790*/  VIADDMNMX R2, R2, -R7, R6, PT ;  /* 0x8000000702027246 */ /* 0x000fc80003800106 */
[----:B------:R-:W-:Y:S02]  /*137a0*/  ISETP.GT.AND P0, PT, R2, R3, PT ;  /* 0x000000030200720c */ /* 0x000fe40003f04270 */
[----:B------:R-:W-:-:S11]  /*137b0*/  SHF.R.U32.HI R3, RZ, 0x7, R3 ;  /* 0x00000007ff037819 */ /* 0x000fd60000011603 */
[----:B------:R-:W-:-:S05]  /*137c0*/  @P0 VIADD R2, R2, 0x7f ;  /* 0x0000007f02020836 */ /* 0x000fca0000000000 */
[----:B0-----:R-:W-:-:S04]  /*137d0*/  @P0 SHF.R.S32.HI R4, RZ, 0x1f, R2 ;  /* 0x0000001fff040819 */ /* 0x001fc80000011402 */
        /* <DEDUP_REMOVED lines=13> */
.L_x_10692:
[----:B-1----:R-:W-:Y:S02]  /*138b0*/  ISETP.NE.AND P0, PT, R14, RZ, PT ;  /* 0x000000ff0e00720c */ /* 0x002fe40003f05270 */
[----:B------:R-:W-:-:S11]  /*138c0*/  PLOP3.LUT P6, PT, PT, PT, PT, 0x8, 0x0 ;  /* 0x000000000000781c */ /* 0x000fd60003fce170 */
[----:B------:R-:W-:Y:S05]  /*138d0*/  @P0 BRA `(.L_x_10544) ;  /* 0x00000000000c0947 */ /* 0x000fea0003800000 */
[----:B------:R-:W-:-:S03]  /*138e0*/  UMOV UR4, 0xffffffff ;  /* 0xffffffff00047882 */ /* 0x000fc60000000000 */
[----:B------:R-:W-:Y:S05]  /*138f0*/  BRA.DIV UR4, `(.L_x_10545) ;  /* 0x0000006604307947 */ /* 0x000fea000b800000 */
[----:B------:R-:W-:-:S13]  /*13900*/  ELECT P6, URZ, PT ;  /* 0x00000000003f782f */ /* 0x000fda00038c0000 */
.L_x_10544:
        /* <DEDUP_REMOVED lines=9> */
.L_x_10695:
[----:B------:R-:W-:Y:S05]  /*139a0*/  BSYNC B1 ;  /* 0x0000000000017941 */ /* 0x000fea0003800000 */
.L_x_10546:
[----:B------:R-:W-:Y:S04]  /*139b0*/  BSSY B1, `(.L_x_10548) ;  /* 0x000008c000017945 */ /* 0x000fe80003800000 */
[----:B------:R-:W-:Y:S05]  /*139c0*/  @!P6 BRA `(.L_x_10549) ;  /* 0x000000080028e947 */ /* 0x000fea0003800000 */
[----:B------:R-:W2:Y:S01]  /*139d0*/  LDL R7, [R1+0x4] ;  /* 0x0000040001077983 */ /* 0x000ea20000100800 */
[----:B------:R-:W-:Y:S01]  /*139e0*/  IMAD R8, R28, 0x8, R22 ;  /* 0x000000081c087824 */ /* 0x000fe200078e0216 */
[----:B------:R-:W1:Y:S01]  /*139f0*/  S2R R6, SR_TID.X ;  /* 0x0000000000067919 */ /* 0x000e620000002100 */
[----:B------:R-:W-:Y:S01]  /*13a00*/  BSSY B2, `(.L_x_10550) ;  /* 0x0000006000027945 */ /* 0x000fe20003800000 */
[----:B-1----:R-:W-:-:S04]  /*13a10*/  LOP3.LUT R6, R6, 0x7f, RZ, 0xc0, !PT ;  /* 0x0000007f06067812 */ /* 0x002fc800078ec0ff */
[----:B------:R-:W-:Y:S02]  /*13a20*/  ISETP.NE.AND P1, PT, R6, RZ, PT ;  /* 0x000000ff0600720c */ /* 0x000fe40003f25270 */
[----:B--2---:R-:W-:-:S04]  /*13a30*/  SHF.L.U32 R10, R7, 0x1f, RZ ;  /* 0x0000001f070a7819 */ /* 0x004fc800000006ff */
[----:B------:R-:W1:Y:S02]  /*13a40*/  SYNCS.PHASECHK.TRANS64.TRYWAIT P0, [R8+URZ+0x2d8a0], R10 ;  /* 0x02d8a00a080075a7 */ /* 0x000e64000800017f */
[----:B-1----:R-:W-:Y:S05]  /*13a50*/  @!P0 BRA `(.L_x_10551) ;  /* 0x00000064000c8947 */ /* 0x002fea0003800000 */
.L_x_10696:
[----:B------:R-:W-:Y:S05]  /*13a60*/  BSYNC B2 ;  /* 0x0000000000027941 */ /* 0x000fea0003800000 */
.L_x_10550:
[----:B------:R-:W-:Y:S04]  /*13a70*/  BSSY B2, `(.L_x_10552) ;  /* 0x0000009000027945 */ /* 0x000fe80003800000 */
[----:B------:R-:W-:Y:S05]  /*13a80*/  @P1 BRA `(.L_x_10553) ;  /* 0x00000000001c1947 */ /* 0x000fea0003800000 */
[----:B0-----:R-:W0:Y:S02]  /*13a90*/  S2R R5, SR_TID.X ;  /* 0x0000000000057919 */ /* 0x001e240000002100 */
[----:B0-----:R-:W-:Y:S01]  /*13aa0*/  LOP3.LUT R6, R5, 0x1f, RZ, 0xc0, !PT ;  /* 0x0000001f05067812 */ /* 0x001fe200078ec0ff */
[----:B------:R-:W-:-:S03]  /*13ab0*/  IMAD.MOV.U32 R5, RZ, RZ, 0x6000 ;  /* 0x00006000ff057424 */ /* 0x000fc600078e00ff */
[----:B------:R-:W-:Y:S01]  /*13ac0*/  ISETP.NE.AND P0, PT, R6, RZ, PT ;  /* 0x000000ff0600720c */ /* 0x000fe20003f05270 */
[----:B------:R2:W-:-:S12]  /*13ad0*/  SYNCS.ARRIVE.TRANS64 RZ, [R8+URZ+0x2d890], R5 ;  /* 0x02d8900508ff79a7 */ /* 0x0005d8000800003f */
[----:B--2---:R-:W-:Y:S05]  /*13ae0*/  @!P0 BRA `(.L_x_10553) ;  /* 0x0000000000048947 */ /* 0x004fea0003800000 */
[----:B------:R-:W-:Y:S01]  /*13af0*/  BPT.TRAP 0x1 ;  /* 0x000000040000795c */ /* 0x000fe20000300000 */
.L_x_10553:
[----:B------:R-:W-:Y:S05]  /*13b00*/  BSYNC B2 ;  /* 0x0000000000027941 */ /* 0x000fea0003800000 */
.L_x_10552:
        /* <DEDUP_REMOVED lines=12> */
.L_x_10554:
        /* <DEDUP_REMOVED lines=16> */
.L_x_10555:
        /* <DEDUP_REMOVED lines=16> */
.L_x_10556:
        /* <DEDUP_REMOVED lines=13> */
.L_x_10697:
[----:B------:R-:W-:Y:S05]  /*13ea0*/  BSYNC B2 ;  /* 0x0000000000027941 */ /* 0x000fea0003800000 */
.L_x_10557:
        /* <DEDUP_REMOVED lines=11> */
.L_x_10560:
[----:B------:R-:W-:Y:S05]  /*13f60*/  BSYNC B2 ;  /* 0x0000000000027941 */ /* 0x000fea0003800000 */
.L_x_10559:
        /* <DEDUP_REMOVED lines=8> */
.L_x_10561:
        /* <DEDUP_REMOVED lines=15> */
.L_x_10562:
        /* <DEDUP_REMOVED lines=15> */
.L_x_10563:
        /* <DEDUP_REMOVED lines=10> */
.L_x_10549:
[----:B------:R-:W-:Y:S05]  /*14270*/  BSYNC B1 ;  /* 0x0000000000017941 */ /* 0x000fea0003800000 */
.L_x_10548:
[----:B0-----:R-:W2:Y:S01]  /*14280*/  LDL.LU R5, [R1+0x4] ;  /* 0x0000040001057983 */ /* 0x001ea20000300800 */
[----:B------:R-:W-:Y:S01]  /*14290*/  VIADD R28, R28, 0x1 ;  /* 0x000000011c1c7836 */ /* 0x000fe20000000000 */
[----:B------:R-:W-:Y:S01]  /*142a0*/  PLOP3.LUT P0, PT, PT, PT, PT, 0x8, 0x0 ;  /* 0x000000000000781c */ /* 0x000fe20003f0e170 */
[----:B------:R-:W-:-:S03]  /*142b0*/  VIADD R9, R4, 0xfffffffe ;  /* 0xfffffffe04097836 */ /* 0x000fc60000000000 */
[C---:B------:R-:W-:Y:S02]  /*142c0*/  ISETP.NE.AND P1, PT, R28.reuse, 0x2, PT ;  /* 0x000000021c00780c */ /* 0x040fe40003f25270 */
[----:B------:R-:W-:Y:S02]  /*142d0*/  ISETP.GE.AND P2, PT, R9, R3, PT ;  /* 0x000000030900720c */ /* 0x000fe40003f46270 */
[----:B------:R-:W-:Y:S02]  /*142e0*/  SEL R4, RZ, 0x1, P1 ;  /* 0x00000001ff047807 */ /* 0x000fe40000800000 */
[----:B------:R-:W-:Y:S02]  /*142f0*/  SEL R28, R28, RZ, P1 ;  /* 0x000000ff1c1c7207 */ /* 0x000fe40000800000 */
[----:B--2---:R-:W-:-:S05]  /*14300*/  LOP3.LUT R5, R5, R4, RZ, 0x3c, !PT ;  /* 0x0000000405057212 */ /* 0x004fca00078e3cff */
[----:B------:R0:W-:Y:S02]  /*14310*/  STL [R1+0x4], R5 ;  /* 0x0000040501007387 */ /* 0x0001e40000100800 */
[----:B------:R-:W-:Y:S05]  /*14320*/  @!P2 BRA `(.L_x_10542) ;  /* 0x00000008005ca947 */ /* 0x000fea0003800000 */
.L_x_10580:
[----:B------:R-:W-:Y:S05]  /*14330*/  YIELD ;  /* 0x0000000000007946 */ /* 0x000fea0003800000 */
[----:B------:R-:W-:Y:S04]  /*14340*/  BSSY B1, `(.L_x_10564) ;  /* 0x000008b000017945 */ /* 0x000fe80003800000 */
[----:B-1----:R-:W-:Y:S05]  /*14350*/  @!P6 BRA `(.L_x_10565) ;  /* 0x000000080024e947 */ /* 0x002fea0003800000 */
[----:B0-----:R-:W2:Y:S01]  /*14360*/  LDL R5, [R1+0x4] ;  /* 0x0000040001057983 */ /* 0x001ea20000100800 */
[----:B------:R-:W-:Y:S01]  /*14370*/  IMAD R8, R28, 0x8, R22 ;  /* 0x000000081c087824 */ /* 0x000fe200078e0216 */
[----:B------:R-:W0:Y:S01]  /*14380*/  S2R R4, SR_TID.X ;  /* 0x0000000000047919 */ /* 0x000e220000002100 */
[----:B------:R-:W-:Y:S01]  /*14390*/  BSSY B2, `(.L_x_10566) ;  /* 0x0000006000027945 */ /* 0x000fe20003800000 */
[----:B0-----:R-:W-:-:S04]  /*143a0*/  LOP3.LUT R4, R4, 0x7f, RZ, 0xc0, !PT ;  /* 0x0000007f04047812 */ /* 0x001fc800078ec0ff */
[----:B------:R-:W-:Y:S02]  /*143b0*/  ISETP.NE.AND P2, PT, R4, RZ, PT ;  /* 0x000000ff0400720c */ /* 0x000fe40003f45270 */
[----:B--2---:R-:W-:-:S04]  /*143c0*/  SHF.L.U32 R7, R5, 0x1f, RZ ;  /* 0x0000001f05077819 */ /* 0x004fc800000006ff */
[----:B------:R-:W0:Y:S02]  /*143d0*/  SYNCS.PHASECHK.TRANS64.TRYWAIT P1, [R8+URZ+0x2d8a0], R7 ;  /* 0x02d8a007080075a7 */ /* 0x000e24000802017f */
[----:B0-----:R-:W-:Y:S05]  /*143e0*/  @!P1 BRA `(.L_x_10567) ;  /* 0x0000005800d09947 */ /* 0x001fea0003800000 */
.L_x_10698:
[----:B------:R-:W-:Y:S05]  /*143f0*/  BSYNC B2 ;  /* 0x0000000000027941 */ /* 0x000fea0003800000 */
.L_x_10566:
[----:B------:R-:W-:Y:S04]  /*14400*/  BSSY B2, `(.L_x_10568) ;  /* 0x0000009000027945 */ /* 0x000fe80003800000 */
[----:B------:R-:W-:Y:S05]  /*14410*/  @P2 BRA `(.L_x_10569) ;  /* 0x00000000001c2947 */ /* 0x000fea0003800000 */
[----:B------:R-:W1:Y:S02]  /*14420*/  S2R R4, SR_TID.X ;  /* 0x0000000000047919 */ /* 0x000e640000002100 */
[----:B-1----:R-:W-:Y:S01]  /*14430*/  LOP3.LUT R5, R4, 0x1f, RZ, 0xc0, !PT ;  /* 0x0000001f04057812 */ /* 0x002fe200078ec0ff */
[----:B------:R-:W-:-:S03]  /*14440*/  IMAD.MOV.U32 R4, RZ, RZ, 0x6000 ;  /* 0x00006000ff047424 */ /* 0x000fc600078e00ff */
[----:B------:R-:W-:Y:S01]  /*14450*/  ISETP.NE.AND P1, PT, R5, RZ, PT ;  /* 0x000000ff0500720c */ /* 0x000fe20003f25270 */
[----:B------:R1:W-:-:S12]  /*14460*/  SYNCS.ARRIVE.TRANS64 RZ, [R8+URZ+0x2d890], R4 ;  /* 0x02d8900408ff79a7 */ /* 0x0003d8000800003f */
[----:B-1----:R-:W-:Y:S05]  /*14470*/  @!P1 BRA `(.L_x_10569) ;  /* 0x0000000000049947 */ /* 0x002fea0003800000 */
[----:B------:R-:W-:Y:S01]  /*14480*/  BPT.TRAP 0x1 ;  /* 0x000000040000795c */ /* 0x000fe20000300000 */
.L_x_10569:
[----:B------:R-:W-:Y:S05]  /*14490*/  BSYNC B2 ;  /* 0x0000000000027941 */ /* 0x000fea0003800000 */
.L_x_10568:
        /* <DEDUP_REMOVED lines=11> */
.L_x_10570:
        /* <DEDUP_REMOVED lines=16> */
.L_x_10571:
        /* <DEDUP_REMOVED lines=16> */
.L_x_10572:
        /* <DEDUP_REMOVED lines=13> */
.L_x_10699:
[----:B------:R-:W-:Y:S05]  /*14820*/  BSYNC B2 ;  /* 0x0000000000027941 */ /* 0x000fea0003800000 */
.L_x_10573:
        /* <DEDUP_REMOVED lines=11> */
.L_x_10576:
[----:B------:R-:W-:Y:S05]  /*148e0*/  BSYNC B2 ;  /* 0x0000000000027941 */ /* 0x000fea0003800000 */
.L_x_10575:
        /* <DEDUP_REMOVED lines=8> */
.L_x_10577:
        /* <DEDUP_REMOVED lines=15> */
.L_x_10578:
        /* <DEDUP_REMOVED lines=15> */
.L_x_10579:
        /* <DEDUP_REMOVED lines=10> */
.L_x_10565:
[----:B------:R-:W-:Y:S05]  /*14bf0*/  BSYNC B1 ;  /* 0x0000000000017941 */ /* 0x000fea0003800000 */
.L_x_10564:
[----:B------:R-:W2:Y:S01]  /*14c00*/  LDL.LU R7, [R1+0x4] ;  /* 0x0000040001077983 */ /* 0x000ea20000300800 */
[----:B------:R-:W-:Y:S01]  /*14c10*/  VIADD R28, R28, 0x1 ;  /* 0x000000011c1c7836 */ /* 0x000fe20000000000 */
[C---:B------:R-:W-:Y:S01]  /*14c20*/  ISETP.GT.AND P2, PT, R9.reuse, R3, PT ;  /* 0x000000030900720c */ /* 0x040fe20003f44270 */
[----:B------:R-:W-:-:S03]  /*14c30*/  VIADD R9, R9, 0xffffffff ;  /* 0xffffffff09097836 */ /* 0x000fc60000000000 */
[----:B------:R-:W-:-:S04]  /*14c40*/  ISETP.NE.AND P1, PT, R28, 0x2, PT ;  /* 0x000000021c00780c */ /* 0x000fc80003f25270 */
[----:B------:R-:W-:Y:S02]  /*14c50*/  SEL R4, RZ, 0x1, P1 ;  /* 0x00000001ff047807 */ /* 0x000fe40000800000 */
[----:B------:R-:W-:Y:S02]  /*14c60*/  SEL R28, R28, RZ, P1 ;  /* 0x000000ff1c1c7207 */ /* 0x000fe40000800000 */
[----:B--2---:R-:W-:-:S05]  /*14c70*/  LOP3.LUT R7, R7, R4, RZ, 0x3c, !PT ;  /* 0x0000000407077212 */ /* 0x004fca00078e3cff */
[----:B------:R1:W-:Y:S01]  /*14c80*/  STL [R1+0x4], R7 ;  /* 0x0000040701007387 */ /* 0x0003e20000100800 */
[----:B------:R-:W-:Y:S05]  /*14c90*/  @P2 BRA `(.L_x_10580) ;  /* 0xfffffff400a42947 */ /* 0x000fea000383ffff */
.L_x_10542:
[----:B------:R-:W-:Y:S05]  /*14ca0*/  BSYNC B0 ;  /* 0x0000000000007941 */ /* 0x000fea0003800000 */
.L_x_10541:
[----:B------:R-:W2:Y:S01]  /*14cb0*/  LDL R4, [R1+0x24] ;  /* 0x0000240001047983 */ /* 0x000ea20000100800 */
[----:B------:R-:W-:Y:S05]  /*14cc0*/  @!P0 WARPSYNC.ALL ;  /* 0x0000000000008948 */ /* 0x000fea0003800000 */
[----:B------:R-:W-:Y:S06]  /*14cd0*/  @!P0 BAR.SYNC.DEFER_BLOCKING 0xc, 0x200 ;  /* 0x0308000000008b1d */ /* 0x000fec0000010000 */
[----:B------:R-:W-:Y:S01]  /*14ce0*/  BSSY B7, `(.L_x_10581) ;  /* 0x0000353000077945 */ /* 0x000fe20003800000 */
[----:B--2---:R-:W-:-:S13]  /*14cf0*/  ISETP.GT.AND P0, PT, R4, RZ, PT ;  /* 0x000000ff0400720c */ /* 0x004fda0003f04270 */
[----:B------:R-:W-:Y:S05]  /*14d00*/  @P0 BRA `(.L_x_10582) ;  /* 0x0000000000440947 */ /* 0x000fea0003800000 */
[----:B------:R-:W2:Y:S02]  /*14d10*/  S2R R4, SR_TID.X ;  /* 0x0000000000047919 */ /* 0x000ea40000002100 */
[----:B--2---:R-:W-:-:S04]  /*14d20*/  LOP3.LUT R4, R4, 0x7f, RZ, 0xc0, !PT ;  /* 0x0000007f04047812 */ /* 0x004fc800078ec0ff */
[----:B------:R-:W-:-:S13]  /*14d30*/  ISETP.NE.AND P0, PT, R4, RZ, PT ;  /* 0x000000ff0400720c */ /* 0x000fda0003f05270 */
[----:B------:R-:W-:Y:S05]  /*14d40*/  @P0 BRA `(.L_x_10583) ;  /* 0x0000003400300947 */ /* 0x000fea0003800000 */
[----:B0-----:R-:W0:Y:S01]  /*14d50*/  S2R R5, SR_LANEID ;  /* 0x0000000000057919 */ /* 0x001e220000000000 */
[----:B------:R-:W-:Y:S01]  /*14d60*/  VOTEU.ANY UR4, UPT, PT ;  /* 0x0000000000047886 */ /* 0x000fe200038e0100 */
[----:B------:R-:W2:Y:S01]  /*14d70*/  LDC.64 R2, c[0x0][0xc60] ;  /* 0x00031800ff027b82 */ /* 0x000ea20000000a00 */
[----:B------:R-:W0:Y:S02]  /*14d80*/  FLO.U32 R0, UR4 ;  /* 0x0000000400007d00 */ /* 0x000e2400080e0000 */
[----:B0-----:R-:W-:-:S06]  /*14d90*/  ISETP.EQ.U32.AND P0, PT, R0, R5, PT ;  /* 0x000000050000720c */ /* 0x001fcc0003f02070 */
[----:B------:R-:W2:Y:S07]  /*14da0*/  POPC R5, UR4 ;  /* 0x0000000400057d09 */ /* 0x000eae0008000000 */
[----:B--2---:R-:W2:Y:S01]  /*14db0*/  @P0 ATOMG.E.ADD.STRONG.GPU PT, R3, desc[UR42][R2.64], R5 ;  /* 0x00000005020309a8 */ /* 0x004ea200081ee1ea */
[----:B------:R-:W0:Y:S02]  /*14dc0*/  S2R R4, SR_LTMASK ;  /* 0x0000000000047919 */ /* 0x000e240000003900 */
[----:B0-----:R-:W-:-:S04]  /*14dd0*/  LOP3.LUT R4, R4, UR4, RZ, 0xc0, !PT ;  /* 0x0000000404047c12 */ /* 0x001fc8000f8ec0ff */
[----:B-1----:R-:W0:Y:S01]  /*14de0*/  POPC R7, R4 ;  /* 0x0000000400077309 */ /* 0x002e220000000000 */
[----:B--2---:R-:W0:Y:S02]  /*14df0*/  SHFL.IDX PT, R0, R3, R0, 0x1f ;  /* 0x00001f0003007589 */ /* 0x004e2400000e0000 */
[----:B0-----:R-:W-:Y:S01]  /*14e00*/  IADD3 R16, R0, UR37, R7 ;  /* 0x0000002500107c10 */ /* 0x001fe2000fffe007 */
[----:B------:R-:W-:Y:S06]  /*14e10*/  BRA `(.L_x_10583) ;  /* 0x0000003000fc7947 */ /* 0x000fec0003800000 */
.L_x_10582:
        /* <DEDUP_REMOVED lines=10> */
[----:B0-----:R-:W-:Y:S02]  /*14ec0*/  IMAD.U32 R5, RZ, RZ, UR7 ;  /* 0x00000007ff057e24 */ /* 0x001fe4000f8e00ff */
        /* <DEDUP_REMOVED lines=8> */
[----:B--2---:R-:W-:Y:S05]  /*14f50*/  CALL.ABS.NOINC R2 ;  /* 0x0000000002007343 */ /* 0x004fea0003c00000 */
.L_x_10585:
[----:B------:R-:W-:Y:S05]  /*14f60*/  BSYNC B6 ;  /* 0x0000000000067941 */ /* 0x000fea0003800000 */
.L_x_10584:
        /* <DEDUP_REMOVED lines=10> */
[----:B0-----:R-:W-:Y:S02]  /*15010*/  IMAD.U32 R5, RZ, RZ, UR7 ;  /* 0x00000007ff057e24 */ /* 0x001fe4000f8e00ff */
[----:B------:R-:W-:Y:S02]  /*15020*/  IMAD.U32 R6, RZ, RZ, UR8 ;  /* 0x00000008ff067e24 */ /* 0x000fe4000f8e00ff */
[----:B-1----:R-:W-:-:S02]  /*15030*/  IMAD.U32 R7, RZ, RZ, UR9 ;  /* 0x00000009ff077e24 */ /* 0x002fc4000f8e00ff */
[----:B------:R-:W-:Y:S02]  /*15040*/  IMAD.U32 R10, RZ, RZ, UR4 ;  /* 0x00000004ff0a7e24 */ /* 0x000fe4000f8e00ff */
[----:B------:R-:W-:Y:S02]  /*15050*/  IMAD.U32 R11, RZ, RZ, UR5 ;  /* 0x00000005ff0b7e24 */ /* 0x000fe4000f8e00ff */
[----:B------:R-:W-:Y:S02]  /*15060*/  IMAD.MOV.U32 R8, RZ, RZ, 0x70 ;  /* 0x00000070ff087424 */ /* 0x000fe400078e00ff */
[----:B------:R-:W-:Y:S02]  /*15070*/  IMAD.MOV.U32 R12, RZ, RZ, 0x1 ;  /* 0x00000001ff0c7424 */ /* 0x000fe400078e00ff */
[----:B--2---:R-:W-:-:S07]  /*15080*/  IMAD.MOV.U32 R13, RZ, RZ, RZ ;  /* 0x000000ffff0d7224 */ /* 0x004fce00078e00ff */
[----:B------:R-:W-:-:S07]  /*15090*/  LEPC R20, `(.L_x_10588) ;  /* 0x000000001014794e */ /* 0x000fce0000000000 */
[----:B---3--:R-:W-:Y:S05]  /*150a0*/  CALL.ABS.NOINC R2 ;  /* 0x0000000002007343 */ /* 0x008fea0003c00000 */
.L_x_10588:
        /* <DEDUP_REMOVED lines=15> */
.L_x_10587:
[----:B------:R-:W-:Y:S05]  /*151a0*/  BSYNC B6 ;  /* 0x0000000000067941 */ /* 0x000fea0003800000 */
.L_x_10586:
[----:B------:R2:W3:Y:S01]  /*151b0*/  LDL R20, [R1+0x10] ;  /* 0x0000100001147983 */ /* 0x0004e20000100800 */
[----:B------:R-:W-:Y:S01]  /*151c0*/  ULDC.64 UR4, c[0x0][0x9f8] ;  /* 0x00027e0000047ab9 */ /* 0x000fe20000000a00 */
[----:B-1----:R-:W1:Y:S01]  /*151d0*/  LDC R7, c[0x0][0x430] ;  /* 0x00010c00ff077b82 */ /* 0x002e620000000800 */
[----:B------:R-:W-:Y:S01]  /*151e0*/  ISETP.NE.U32.AND P0, PT, RZ, UR4, PT ;  /* 0x00000004ff007c0c */ /* 0x000fe2000bf05070 */
[----:B------:R-:W4:Y:S03]  /*151f0*/  LDL R27, [R1+0x44] ;  /* 0x00004400011b7983 */ /* 0x000f260000100800 */
[----:B------:R-:W-:Y:S01]  /*15200*/  ISETP.NE.AND.EX P0, PT, RZ, UR5, PT, P0 ;  /* 0x00000005ff007c0c */ /* 0x000fe2000bf05300 */
[----:B------:R-:W2:Y:S04]  /*15210*/  LDL R21, [R1+0x24] ;  /* 0x0000240001157983 */ /* 0x000ea80000100800 */
[----:B------:R-:W2:Y:S08]  /*15220*/  LDL R2, [R1+0x28] ;  /* 0x0000280001027983 */ /* 0x000eb00000100800 */
[----:B------:R-:W-:Y:S01]  /*15230*/  @P0 IADD3 R24, P1, R24, UR4, RZ ;  /* 0x0000000418180c10 */ /* 0x000fe2000ff3e0ff */
[----:B------:R-:W0:Y:S01]  /*15240*/  S2R R3, SR_TID.X ;  /* 0x0000000000037919 */ /* 0x000e220000002100 */
[----:B------:R-:W-:-:S02]  /*15250*/  ULDC UR4, c[0x0][0x2f4] ;  /* 0x0000bd0000047ab9 */ /* 0x000fc40000000800 */
[----:B------:R-:W-:Y:S01]  /*15260*/  @P0 IADD3.X R25, R25, UR5, RZ, P1, !PT ;  /* 0x0000000519190c10 */ /* 0x000fe20008ffe4ff */
[----:B------:R-:W4:Y:S04]  /*15270*/  S2R R0, SR_TID.X ;  /* 0x0000000000007919 */ /* 0x000f280000002100 */
[----:B---3--:R-:W3:Y:S01]  /*15280*/  @P0 LDG.E R20, desc[UR42][R24.64] ;  /* 0x0000002a18140981 */ /* 0x008ee2000c1e1900 */
[----:B-1----:R-:W-:Y:S01]  /*15290*/  ISETP.NE.AND P1, PT, R7, 0x1, PT ;  /* 0x000000010700780c */ /* 0x002fe20003f25270 */
[----:B0-----:R-:W-:Y:S01]  /*152a0*/  IMAD.SHL.U32 R3, R3, 0x20, RZ ;  /* 0x0000002003037824 */ /* 0x001fe200078e00ff */
[----:B----4-:R-:W-:Y:S02]  /*152b0*/  LEA.HI.SX32 R27, R27, 0xffffffff, 0x19 ;  /* 0xffffffff1b1b7811 */ /* 0x010fe400078fcaff */
[----:B------:R-:W-:-:S02]  /*152c0*/  LOP3.LUT R0, R0, 0x7f, RZ, 0xc0, !PT ;  /* 0x0000007f00007812 */ /* 0x000fc400078ec0ff */
[----:B------:R-:W-:Y:S01]  /*152d0*/  LOP3.LUT R3, R3, 0x60, RZ, 0xc0, !PT ;  /* 0x0000006003037812 */ /* 0x000fe200078ec0ff */
[----:B------:R-:W-:Y:S01]  /*152e0*/  IMAD.SHL.U32 R10, R27, 0x80, RZ ;  /* 0x000000801b0a7824 */ /* 0x000fe200078e00ff */
[----:B------:R-:W-:-:S04]  /*152f0*/  SHF.R.U32.HI R0, RZ, 0x2, R0 ;  /* 0x00000002ff007819 */ /* 0x000fc80000011600 */
[----:B------:R-:W-:Y:S01]  /*15300*/  LOP3.LUT R0, R10, R0, R3, 0xfe, !PT ;  /* 0x000000000a007212 */ /* 0x000fe200078efe03 */
[----:B------:R-:W0:Y:S08]  /*15310*/  @P1 LDC R4, c[0x0][0x434] ;  /* 0x00010d00ff041b82 */ /* 0x000e300000000800 */
[----:B------:R-:W1:Y:S01]  /*15320*/  @P1 LDC R5, c[0x0][0x438] ;  /* 0x00010e00ff051b82 */ /* 0x000e620000000800 */
[----:B------:R-:W4:Y:S01]  /*15330*/  S2R R11, SR_TID.X ;  /* 0x00000000000b7919 */ /* 0x000f220000002100 */
[----:B------:R-:W-:Y:S01]  /*15340*/  LOP3.LUT R23, R23, 0xfffffff7, RZ, 0xc0, !PT ;  /* 0xfffffff717177812 */ /* 0x000fe200078ec0ff */
[----:B----4-:R-:W-:-:S05]  /*15350*/  IMAD.SHL.U32 R11, R11, 0x8, RZ ;  /* 0x000000080b0b7824 */ /* 0x010fca00078e00ff */
[----:B------:R-:W-:-:S04]  /*15360*/  LOP3.LUT R11, R11, 0x18, RZ, 0xc0, !PT ;  /* 0x000000180b0b7812 */ /* 0x000fc800078ec0ff */
[----:B------:R-:W-:Y:S01]  /*15370*/  LOP3.LUT R12, R11, 0x20, RZ, 0xfc, !PT ;  /* 0x000000200b0c7812 */ /* 0x000fe200078efcff */
[----:B------:R-:W-:Y:S01]  /*15380*/  UMOV UR5, 0xffffffff ;  /* 0xffffffff00057882 */ /* 0x000fe20000000000 */
[----:B---3--:R-:W-:Y:S01]  /*15390*/  @P0 STL [R1+0x10], R20 ;  /* 0x0000101401000387 */ /* 0x008fe20000100800 */
[C---:B--2---:R-:W-:Y:S01]  /*153a0*/  ISETP.GE.AND P0, PT, R0.reuse, R21, PT ;  /* 0x000000150000720c */ /* 0x044fe20003f06270 */
        /* <DEDUP_REMOVED lines=12> */
[----:B------:R-:W0:Y:S01]  /*15470*/  @!P0 LDC.64 R2, c[0x0][0x418] ;  /* 0x00010600ff028b82 */ /* 0x000e220000000a00 */
[----:B------:R-:W-:Y:S01]  /*15480*/  IMAD.U32 R5, RZ, RZ, UR38 ;  /* 0x00000026ff057e24 */ /* 0x000fe2000f8e00ff */
[----:B------:R0:W-:Y:S01]  /*15490*/  STL [R1+0x2c], R8 ;  /* 0x00002c0801007387 */ /* 0x0001e20000100800 */
[----:B------:R-:W-:-:S03]  /*154a0*/  @!P0 IMAD.IADD R0, R7, 0x1, R0 ;  /* 0x0000000107008824 */ /* 0x000fc600078e0200 */
[----:B------:R-:W-:Y:S02]  /*154b0*/  ISETP.NE.AND P2, PT, R5, 0x3, PT ;  /* 0x000000030500780c */ /* 0x000fe40003f45270 */
[----:B0-----:R-:W-:Y:S01]  /*154c0*/  @!P0 LEA R8, P1, R6, R2, 0x2 ;  /* 0x0000000206088211 */ /* 0x001fe200078210ff */
[----:B------:R-:W-:-:S03]  /*154d0*/  IMAD.MOV.U32 R2, RZ, RZ, RZ ;  /* 0x000000ffff027224 */ /* 0x000fc600078e00ff */
[----:B------:R-:W-:-:S05]  /*154e0*/  @!P0 LEA.HI.X R9, R6, R3, R0, 0x2, P1 ;  /* 0x0000000306098211 */ /* 0x000fca00008f1400 */
[----:B------:R0:W5:Y:S01]  /*154f0*/  @!P0 LDG.E R2, desc[UR42][R8.64] ;  /* 0x0000002a08028981 */ /* 0x000162000c1e1900 */
[----:B------:R-:W-:Y:S02]  /*15500*/  ISETP.GE.AND P0, PT, R11, UR4, PT ;  /* 0x000000040b007c0c */ /* 0x000fe4000bf06270 */
[----:B------:R-:W-:-:S04]  /*15510*/  @P2 LOP3.LUT R23, R23, 0x8, RZ, 0xfc, !PT ;  /* 0x0000000817172812 */ /* 0x000fc800078efcff */
        /* <DEDUP_REMOVED lines=9> */
[----:B0-----:R-:W-:Y:S06]  /*155b0*/  BRA.DIV UR5, `(.L_x_10589) ;  /* 0x0000004a05847947 */ /* 0x001fec000b800000 */
.L_x_10702:
[----:B------:R-:W-:-:S05]  /*155c0*/  SHF.R.S32.HI R9, RZ, 0x1f, R18 ;  /* 0x0000001fff097819 */ /* 0x000fca0000011412 */
[----:B------:R0:W-:Y:S01]  /*155d0*/  STL [R1+0xc], R9 ;  /* 0x00000c0901007387 */ /* 0x0001e20000100800 */
[----:B------:R-:W-:Y:S05]  /*155e0*/  @!P2 BRA `(.L_x_10590) ;  /* 0x000000000004a947 */ /* 0x000fea0003800000 */
[----:B------:R-:W-:Y:S01]  /*155f0*/  BPT.TRAP 0x1 ;  /* 0x000000040000795c */ /* 0x000fe20000300000 */
.L_x_10590:
[----:B------:R-:W2:Y:S01]  /*15600*/  LDL R5, [R1] ;  /* 0x0000000001057983 */ /* 0x000ea20000100800 */
        /* <DEDUP_REMOVED lines=22> */
[----:B--2---:R-:W-:-:S04]  /*15770*/  SHF.L.U32 R5, R5, 0x1f, RZ ;  /* 0x0000001f05057819 */ /* 0x004fc800000006ff */
[----:B------:R-:W1:Y:S02]  /*15780*/  SYNCS.PHASECHK.TRANS64.TRYWAIT P0, [R0+URZ+0x2d840], R5 ;  /* 0x02d84005000075a7 */ /* 0x000e64000800017f */
[----:B-1----:R-:W-:Y:S05]  /*15790*/  @!P0 BRA `(.L_x_10592) ;  /* 0x0000004800408947 */ /* 0x002fea0003800000 */
.L_x_10703:
[----:B------:R-:W-:Y:S05]  /*157a0*/  BSYNC B0 ;  /* 0x0000000000007941 */ /* 0x000fea0003800000 */
.L_x_10591:
[----:B------:R-:W2:Y:S01]  /*157b0*/  LDL R7, [R1+0xc] ;  /* 0x00000c0001077983 */ /* 0x000ea20000100800 */
[----:B------:R-:W-:-:S03]  /*157c0*/  ULDC.64 UR4, c[0x0][0x300] ;  /* 0x0000c00000047ab9 */ /* 0x000fc60000000a00 */
[----:B0-----:R-:W3:Y:S04]  /*157d0*/  LDL R9, [R1+0x14] ;  /* 0x0000140001097983 */ /* 0x001ee80000100800 */
[----:B------:R-:W4:Y:S01]  /*157e0*/  LDL R12, [R1+0x24] ;  /* 0x00002400010c7983 */ /* 0x000f220000100800 */
[----:B------:R-:W0:Y:S01]  /*157f0*/  S2R R6, SR_TID.X ;  /* 0x0000000000067919 */ /* 0x000e220000002100 */
[----:B------:R-:W-:-:S04]  /*15800*/  IMAD R3, R3, UR4, RZ ;  /* 0x0000000403037c24 */ /* 0x000fc8000f8e02ff */
[C---:B------:R-:W-:Y:S02]  /*15810*/  IMAD R3, R4.reuse, UR5, R3 ;  /* 0x0000000504037c24 */ /* 0x040fe4000f8e0203 */
[----:B-1----:R-:W-:Y:S01]  /*15820*/  IMAD.WIDE.U32 R4, R4, UR4, RZ ;  /* 0x0000000404047c25 */ /* 0x002fe2000f8e00ff */
[----:B------:R-:W-:-:S03]  /*15830*/  ULDC.64 UR4, c[0x0][0x310] ;  /* 0x0000c40000047ab9 */ /* 0x000fc60000000a00 */
[----:B------:R-:W-:Y:S02]  /*15840*/  IMAD.IADD R5, R5, 0x1, R3 ;  /* 0x0000000105057824 */ /* 0x000fe400078e0203 */
[----:B------:R-:W-:Y:S01]  /*15850*/  IMAD R8, R8, UR4, RZ ;  /* 0x0000000408087c24 */ /* 0x000fe2000f8e02ff */
[----:B0-----:R-:W-:-:S04]  /*15860*/  LOP3.LUT R6, R6, 0x7f, RZ, 0xc0, !PT ;  /* 0x0000007f06067812 */ /* 0x001fc800078ec0ff */
[----:B------:R-:W-:Y:S02]  /*15870*/  SHF.R.U32.HI R11, RZ, 0x2, R6 ;  /* 0x00000002ff0b7819 */ /* 0x000fe40000011606 */
[----:B------:R-:W0:Y:S01]  /*15880*/  S2R R6, SR_TID.X ;  /* 0x0000000000067919 */ /* 0x000e220000002100 */
[----:B------:R-:W-:-:S04]  /*15890*/  IMAD.WIDE.U32 R4, R2, UR4, R4 ;  /* 0x0000000402047c25 */ /* 0x000fc8000f8e0004 */
[----:B------:R-:W-:Y:S01]  /*158a0*/  IMAD R2, R2, UR5, R8 ;  /* 0x0000000502027c24 */ /* 0x000fe2000f8e0208 */
[----:B------:R-:W-:-:S03]  /*158b0*/  ULDC.64 UR4, c[0x0][0x308] ;  /* 0x0000c20000047ab9 */ /* 0x000fc60000000a00 */
[----:B------:R-:W-:Y:S02]  /*158c0*/  IMAD.IADD R3, R5, 0x1, R2 ;  /* 0x0000000105037824 */ /* 0x000fe400078e0202 */
[----:B------:R-:W-:Y:S01]  /*158d0*/  IMAD.MOV.U32 R2, RZ, RZ, R4 ;  /* 0x000000ffff027224 */ /* 0x000fe200078e0004 */
[C---:B------:R-:W-:Y:S02]  /*158e0*/  LOP3.LUT P4, RZ, R23.reuse, 0x4, RZ, 0xc0, !PT ;  /* 0x0000000417ff7812 */ /* 0x040fe4000788c0ff */
[C---:B------:R-:W-:Y:S02]  /*158f0*/  LOP3.LUT P3, RZ, R23.reuse, 0x2, RZ, 0xc0, !PT ;  /* 0x0000000217ff7812 */ /* 0x040fe4000786c0ff */
[----:B------:R-:W-:Y:S01]  /*15900*/  LOP3.LUT P2, RZ, R23, 0x1, RZ, 0xc0, !PT ;  /* 0x0000000117ff7812 */ /* 0x000fe2000784c0ff */
[----:B--2---:R-:W-:-:S04]  /*15910*/  IMAD R4, R7, UR4, RZ ;  /* 0x0000000407047c24 */ /* 0x004fc8000f8e02ff */
[C---:B------:R-:W-:Y:S02]  /*15920*/  IMAD R7, R18.reuse, UR5, R4 ;  /* 0x0000000512077c24 */ /* 0x040fe4000f8e0204 */
[----:B------:R-:W-:Y:S01]  /*15930*/  IMAD.WIDE.U32 R4, R18, UR4, R2 ;  /* 0x0000000412047c25 */ /* 0x000fe2000f8e0002 */
[----:B------:R-:W-:-:S03]  /*15940*/  ULDC.64 UR4, c[0x0][0x2e8] ;  /* 0x0000ba0000047ab9 */ /* 0x000fc60000000a00 */
[----:B------:R-:W-:Y:S01]  /*15950*/  IMAD.IADD R7, R5, 0x1, R7 ;  /* 0x0000000105077824 */ /* 0x000fe200078e0207 */
[----:B------:R-:W-:Y:S01]  /*15960*/  LEA R2, P0, R4, UR4, 0x1 ;  /* 0x0000000404027c11 */ /* 0x000fe2000f8008ff */
[----:B---3--:R-:W-:Y:S01]  /*15970*/  IMAD R8, R26, 0x3000, R9 ;  /* 0x000030001a087824 */ /* 0x008fe200078e0209 */
[----:B------:R-:W-:Y:S01]  /*15980*/  UMOV UR4, 0xffffffff ;  /* 0xffffffff00047882 */ /* 0x000fe20000000000 */
[----:B0-----:R-:W-:Y:S01]  /*15990*/  IMAD.SHL.U32 R9, R6, 0x8, RZ ;  /* 0x0000000806097824 */ /* 0x001fe200078e00ff */
[----:B----4-:R-:W-:Y:S02]  /*159a0*/  IADD3 R3, -R11, R12, -R10 ;  /* 0x0000000c0b037210 */ /* 0x010fe40007ffe90a */
[----:B------:R-:W-:Y:S02]  /*159b0*/  LEA.HI.X R7, R4, UR5, R7, 0x1, P0 ;  /* 0x0000000504077c11 */ /* 0x000fe400080f0c07 */
[----:B------:R-:W-:Y:S02]  /*159c0*/  ISETP.GE.AND P0, PT, R3, 0x1, PT ;  /* 0x000000010300780c */ /* 0x000fe40003f06270 */
[----:B------:R-:W-:Y:S01]  /*159d0*/  LOP3.LUT R9, R9, 0x18, RZ, 0xc0, !PT ;  /* 0x0000001809097812 */ /* 0x000fe200078ec0ff */
[----:B------:R-:W-:Y:S10]  /*159e0*/  BRA.DIV UR4, `(.L_x_10593) ;  /* 0x0000004604c07947 */ /* 0x000ff4000b800000 */
[----:B------:R-:W0:Y:S04]  /*159f0*/  SHFL.IDX PT, R4, R2, RZ, 0x1c1f ;  /* 0x001c1fff02047589 */ /* 0x000e2800000e0000 */
[----:B------:R-:W1:Y:S01]  /*15a00*/  SHFL.IDX PT, R6, R7, RZ, 0x1c1f ;  /* 0x001c1fff07067589 */ /* 0x000e6200000e0000 */
[----:B0-----:R-:W-:-:S05]  /*15a10*/  @P0 LEA R5, P1, R9, R4, 0x1 ;  /* 0x0000000409050211 */ /* 0x001fca00078208ff */
[----:B-1----:R-:W-:Y:S01]  /*15a20*/  @P0 IMAD.X R4, RZ, RZ, R6, P1 ;  /* 0x000000ffff040224 */ /* 0x002fe200008e0606 */
[----:B------:R-:W-:Y:S01]  /*15a30*/  ISETP.GE.AND P1, PT, R3, 0x21, PT ;  /* 0x000000210300780c */ /* 0x000fe20003f26270 */
[----:B------:R-:W-:-:S03]  /*15a40*/  @P0 IMAD R6, R8, 0x2, R22 ;  /* 0x0000000208060824 */ /* 0x000fc600078e0216 */
[----:B------:R-:W-:-:S04]  /*15a50*/  @P0 LOP3.LUT R5, R5, R4, RZ, 0x3c, !PT ;  /* 0x0000000405050212 */ /* 0x000fc800078e3cff */
[----:B------:R-:W-:-:S04]  /*15a60*/  @P0 LOP3.LUT R4, R5, R4, RZ, 0x3c, !PT ;  /* 0x0000000405040212 */ /* 0x000fc800078e3cff */
[----:B------:R-:W-:-:S05]  /*15a70*/  @P0 LOP3.LUT R5, R5, R4, RZ, 0x3c, !PT ;  /* 0x0000000405050212 */ /* 0x000fca00078e3cff */
[----:B------:R-:W-:Y:S01]  /*15a80*/  @!PT LDS RZ, [RZ] ;  /* 0x00000000fffff984 */ /* 0x000fe20000000800 */
[----:B------:R-:W-:Y:S04]  /*15a90*/  @P0 LDGSTS.E.BYPASS.LTC128B.128 [R6+0x15400], desc[UR42][R4.64], !P4 ;  /* 0x1540000004060fae */ /* 0x000fe8000e101d6a */
[----:B------:R-:W-:Y:S04]  /*15aa0*/  @P0 LDGSTS.E.BYPASS.LTC128B.128 [R6+0x17400], desc[UR42][R4.64+0x40], !P3 ;  /* 0x1740004004060fae */ /* 0x000fe8000d901d6a */
[----:B------:R0:W-:Y:S04]  /*15ab0*/  @P0 LDGSTS.E.BYPASS.LTC128B.128 [R6+0x19400], desc[UR42][R4.64+0x80], !P2 ;  /* 0x1940008004060fae */ /* 0x0001e8000d101d6a */
[----:B0-----:R-:W0:Y:S04]  /*15ac0*/  SHFL.IDX PT, R4, R2, 0x1, 0x1c1f ;  /* 0x003c1f0002047f89 */ /* 0x001e2800000e0000 */
[----:B------:R-:W1:Y:S01]  /*15ad0*/  SHFL.IDX PT, R6, R7, 0x1, 0x1c1f ;  /* 0x003c1f0007067f89 */ /* 0x000e6200000e0000 */
[----:B0-----:R-:W-:-:S05]  /*15ae0*/  @P1 LEA R5, P0, R9, R4, 0x1 ;  /* 0x0000000409051211 */ /* 0x001fca00078008ff */
[----:B-1----:R-:W-:Y:S02]  /*15af0*/  @P1 IMAD.X R4, RZ, RZ, R6, P0 ;  /* 0x000000ffff041224 */ /* 0x002fe400000e0606 */
[----:B------:R-:W-:-:S03]  /*15b00*/  @P1 IMAD R6, R8, 0x2, R22 ;  /* 0x0000000208061824 */ /* 0x000fc600078e0216 */
[----:B------:R-:W-:-:S04]  /*15b10*/  @P1 LOP3.LUT R5, R5, R4, RZ, 0x3c, !PT ;  /* 0x0000000405051212 */ /* 0x000fc800078e3cff */
[----:B------:R-:W-:-:S04]  /*15b20*/  @P1 LOP3.LUT R4, R5, R4, RZ, 0x3c, !PT ;  /* 0x0000000405041212 */ /* 0x000fc800078e3cff */
[----:B------:R-:W-:-:S05]  /*15b30*/  @P1 LOP3.LUT R5, R5, R4, RZ, 0x3c, !PT ;  /* 0x0000000405051212 */ /* 0x000fca00078e3cff */
[----:B------:R-:W-:Y:S04]  /*15b40*/  @P1 LDGSTS.E.BYPASS.LTC128B.128 [R6+0x15c00], desc[UR42][R4.64], !P4 ;  /* 0x15c0000004061fae */ /* 0x000fe8000e101d6a */
[----:B------:R-:W-:Y:S04]  /*15b50*/  @P1 LDGSTS.E.BYPASS.LTC128B.128 [R6+0x17c00], desc[UR42][R4.64+0x40], !P3 ;  /* 0x17c0004004061fae */ /* 0x000fe8000d901d6a */
[----:B------:R0:W-:Y:S01]  /*15b60*/  @P1 LDGSTS.E.BYPASS.LTC128B.128 [R6+0x19c00], desc[UR42][R4.64+0x80], !P2 ;  /* 0x19c0008004061fae */ /* 0x0001e2000d101d6a */
[----:B------:R-:W-:-:S03]  /*15b70*/  ISETP.GE.AND P1, PT, R3, 0x41, PT ;  /* 0x000000410300780c */ /* 0x000fc60003f26270 */
[----:B0-----:R-:W0:Y:S04]  /*15b80*/  SHFL.IDX PT, R4, R2, 0x2, 0x1c1f ;  /* 0x005c1f0002047f89 */ /* 0x001e2800000e0000 */
[----:B------:R-:W1:Y:S04]  /*15b90*/  SHFL.IDX PT, R6, R7, 0x2, 0x1c1f ;  /* 0x005c1f0007067f89 */ /* 0x000e6800000e0000 */
[----:B------:R-:W2:Y:S04]  /*15ba0*/  SHFL.IDX PT, R7, R7, 0x3, 0x1c1f ;  /* 0x007c1f0007077f89 */ /* 0x000ea800000e0000 */
[----:B------:R-:W3:Y:S01]  /*15bb0*/  SHFL.IDX PT, R2, R2, 0x3, 0x1c1f ;  /* 0x007c1f0002027f89 */ /* 0x000ee200000e0000 */
[----:B0-----:R-:W-:-:S05]  /*15bc0*/  @P1 LEA R5, P0, R9, R4, 0x1 ;  /* 0x0000000409051211 */ /* 0x001fca00078008ff */
[----:B-1----:R-:W-:Y:S02]  /*15bd0*/  @P1 IMAD.X R4, RZ, RZ, R6, P0 ;  /* 0x000000ffff041224 */ /* 0x002fe400000e0606 */
[----:B------:R-:W-:-:S03]  /*15be0*/  @P1 IMAD R6, R8, 0x2, R22 ;  /* 0x0000000208061824 */ /* 0x000fc600078e0216 */
[----:B------:R-:W-:-:S04]  /*15bf0*/  @P1 LOP3.LUT R5, R5, R4, RZ, 0x3c, !PT ;  /* 0x0000000405051212 */ /* 0x000fc800078e3cff */
[----:B------:R-:W-:-:S04]  /*15c00*/  @P1 LOP3.LUT R4, R5, R4, RZ, 0x3c, !PT ;  /* 0x0000000405041212 */ /* 0x000fc800078e3cff */
[----:B------:R-:W-:-:S05]  /*15c10*/  @P1 LOP3.LUT R5, R5, R4, RZ, 0x3c, !PT ;  /* 0x0000000405051212 */ /* 0x000fca00078e3cff */
[----:B------:R0:W-:Y:S04]  /*15c20*/  @P1 LDGSTS.E.BYPASS.LTC128B.128 [R6+0x16400], desc[UR42][R4.64], !P4 ;  /* 0x1640000004061fae */ /* 0x0001e8000e101d6a */
[----:B------:R0:W-:Y:S04]  /*15c30*/  @P1 LDGSTS.E.BYPASS.LTC128B.128 [R6+0x18400], desc[UR42][R4.64+0x40], !P3 ;  /* 0x1840004004061fae */ /* 0x0001e8000d901d6a */
[----:B--23--:R0:W-:Y:S02]  /*15c40*/  @P1 LDGSTS.E.BYPASS.LTC128B.128 [R6+0x1a400], desc[UR42][R4.64+0x80], !P2 ;  /* 0x1a40008004061fae */ /* 0x00c1e4000d101d6a */
.L_x_10713:
[----:B------:R-:W-:-:S13]  /*15c50*/  ISETP.GE.AND P0, PT, R3, 0x61, PT ;  /* 0x000000610300780c */ /* 0x000fda0003f06270 */
[----:B------:R-:W-:Y:S01]  /*15c60*/  @P0 LEA R2, P1, R9, R2, 0x1 ;  /* 0x0000000209020211 */ /* 0x000fe200078208ff */
        /* <DEDUP_REMOVED lines=10> */
.L_x_10594:
[----:B------:R-:W-:Y:S02]  /*15d10*/  PLOP3.LUT P1, PT, P1, P0, PT, 0xa2, 0x0 ;  /* 0x000000000000781c */ /* 0x000fe40000f21472 */
[----:B------:R-:W-:-:S08]  /*15d20*/  @P0 R2UR P1, UR4, R0 ;  /* 0x00000000000402ca */ /* 0x000fd00000020000 */
[----:B------:R-:W-:-:S05]  /*15d30*/  @P0 PLOP3.LUT P0, PT, P1, PT, PT, 0x80, 0x0 ;  /* 0x000000000000081c */ /* 0x000fca0000f0f070 */
[----:B------:R-:W-:Y:S01]  /*15d40*/  @!P1 SYNCS.ARRIVE.TRANS64.RED.A0T1 RZ, [UR4+0x2d830], RZ ;  /* 0x02d830ffffff99a7 */ /* 0x000fe20008200404 */
[----:B------:R-:W-:Y:S07]  /*15d50*/  @!P1 ARRIVES.LDGSTSBAR.64.TRANSCNT [UR4+0x2d830] ;  /* 0x02d83000ff0099b0 */ /* 0x000fee0008000a84 */
[----:B------:R-:W-:Y:S05]  /*15d60*/  @P0 BRA.U.ANY `(.L_x_10594) ;  /* 0xfffffffd00e80947 */ /* 0x000fea000393ffff */
[----:B------:R-:W-:Y:S01]  /*15d70*/  NOP ;  /* 0x0000000000007918 */ /* 0x000fe20000000000 */
[----:B--2---:R-:W-:-:S05]  /*15d80*/  IMAD.U32 R2, RZ, RZ, UR38 ;  /* 0x00000026ff027e24 */ /* 0x004fca000f8e00ff */
[----:B------:R-:W-:-:S13]  /*15d90*/  ISETP.NE.AND P2, PT, R2, 0x3, PT ;  /* 0x000000030200780c */ /* 0x000fda0003f45270 */
[----:B------:R-:W-:Y:S05]  /*15da0*/  @!P2 BRA `(.L_x_10595) ;  /* 0x000000000004a947 */ /* 0x000fea0003800000 */
[----:B------:R-:W-:Y:S01]  /*15db0*/  BPT.TRAP 0x1 ;  /* 0x000000040000795c */ /* 0x000fe20000300000 */
.L_x_10595:
[----:B01----:R0:W5:Y:S01]  /*15dc0*/  LDL.LU R4, [R1+0x8] ;  /* 0x0000080001047983 */ /* 0x0031620000300800 */
[----:B------:R0:W-:Y:S03]  /*15dd0*/  SYNCS.ARRIVE.TRANS64.A1T0 RZ, [R0+URZ+0x2d830], RZ ;  /* 0x02d830ff00ff79a7 */ /* 0x0001e6000810003f */
[----:B------:R0:W5:Y:S02]  /*15de0*/  LDL.LU R3, [R1+0x34] ;  /* 0x0000340001037983 */ /* 0x0001640000300800 */
[----:B------:R-:W-:Y:S05]  /*15df0*/  WARPSYNC.ALL ;  /* 0x0000000000007948 */ /* 0x000fea0003800000 */
[----:B------:R-:W-:Y:S01]  /*15e00*/  ULDC.64 UR4, c[0x0][0x298] ;  /* 0x0000a60000047ab9 */ /* 0x000fe20000000a00 */
[----:B------:R-:W-:Y:S01]  /*15e10*/  ULDC.64 UR6, c[0x0][0xa00] ;  /* 0x0002800000067ab9 */ /* 0x000fe20000000a00 */
[----:B0-----:R-:W-:Y:S01]  /*15e20*/  VIADD R0, R22, 0xc400 ;  /* 0x0000c40016007836 */ /* 0x001fe20000000000 */
[----:B------:R-:W-:Y:S01]  /*15e30*/  BAR.SYNC.DEFER_BLOCKING 0x8, 0x200 ;  /* 0x0208000000007b1d */ /* 0x000fe20000010000 */
[----:B------:R-:W-:-:S03]  /*15e40*/  ISETP.NE.U32.AND P0, PT, RZ, UR6, PT ;  /* 0x00000006ff007c0c */ /* 0x000fc6000bf05070 */
[----:B------:R-:W-:Y:S02]  /*15e50*/  LOP3.LUT P1, RZ, R0, 0x1bf, RZ, 0xc0, !PT ;  /* 0x000001bf00ff7812 */ /* 0x000fe4000782c0ff */
[----:B------:R-:W-:Y:S01]  /*15e60*/  ISETP.NE.AND.EX P0, PT, RZ, UR7, PT, P0 ;  /* 0x00000007ff007c0c */ /* 0x000fe2000bf05300 */
[----:B------:R-:W-:Y:S03]  /*15e70*/  BSSY B6, `(.L_x_10596) ;  /* 0x000001c000067945 */ /* 0x000fe60003800000 */
[----:B------:R-:W-:Y:S02]  /*15e80*/  SEL R29, R29, RZ, !P0 ;  /* 0x000000ff1d1d7207 */ /* 0x000fe40004000000 */
[----:B-----5:R-:W-:-:S05]  /*15e90*/  SHF.R.S32.HI R2, RZ, 0x1f, R4 ;  /* 0x0000001fff027819 */ /* 0x020fca0000011404 */
[----:B------:R-:W-:-:S04]  /*15ea0*/  IMAD R2, R2, UR4, RZ ;  /* 0x0000000402027c24 */ /* 0x000fc8000f8e02ff */
[C---:B------:R-:W-:Y:S01]  /*15eb0*/  IMAD R0, R4.reuse, UR5, R2 ;  /* 0x0000000504007c24 */ /* 0x040fe2000f8e0202 */
[----:B------:R-:W-:Y:S01]  /*15ec0*/  SEL R2, R3, RZ, !P0 ;  /* 0x000000ff03027207 */ /* 0x000fe20004000000 */
        /* <DEDUP_REMOVED lines=22> */
.L_x_10597:
[----:B------:R-:W-:Y:S05]  /*16030*/  BSYNC B6 ;  /* 0x0000000000067941 */ /* 0x000fea0003800000 */
.L_x_10596:
[----:B0-----:R-:W2:Y:S01]  /*16040*/  LDL.LU R0, [R1+0x34] ;  /* 0x0000340001007983 */ /* 0x001ea20000300800 */
[----:B------:R-:W-:Y:S01]  /*16050*/  ULDC.64 UR4, c[0x0][0x2d8] ;  /* 0x0000b60000047ab9 */ /* 0x000fe20000000a00 */
[----:B------:R-:W0:Y:S01]  /*16060*/  LDC R9, c[0x0][0x448] ;  /* 0x00011200ff097b82 */ /* 0x000e220000000800 */
[----:B------:R-:W-:Y:S01]  /*16070*/  ULDC.64 UR6, c[0x0][0x2c8] ;  /* 0x0000b20000067ab9 */ /* 0x000fe20000000a00 */
[----:B------:R-:W3:Y:S01]  /*16080*/  LDL.LU R21, [R1+0x8] ;  /* 0x0000080001157983 */ /* 0x000ee20000300800 */
[----:B------:R-:W-:-:S03]  /*16090*/  ULDC.64 UR8, c[0x0][0x280] ;  /* 0x0000a00000087ab9 */ /* 0x000fc60000000a00 */
[----:B------:R-:W3:Y:S04]  /*160a0*/  LDL.LU.64 R2, [R1+0x38] ;  /* 0x0000380001027983 */ /* 0x000ee80000300a00 */
[----:B------:R-:W4:Y:S01]  /*160b0*/  LDL R20, [R1+0xc] ;  /* 0x00000c0001147983 */ /* 0x000f220000100800 */
[----:B0-----:R-:W-:-:S13]  /*160c0*/  ISETP.NE.AND P0, PT, R9, 0x1, PT ;  /* 0x000000010900780c */ /* 0x001fda0003f05270 */
[----:B------:R-:W0:Y:S08]  /*160d0*/  @P0 LDC R5, c[0x0][0x44c] ;  /* 0x00011300ff050b82 */ /* 0x000e300000000800 */
[----:B------:R-:W1:Y:S08]  /*160e0*/  @P0 LDC R6, c[0x0][0x450] ;  /* 0x00011400ff060b82 */ /* 0x000e700000000800 */
[----:B------:R-:W1:Y:S01]  /*160f0*/  @P0 LDC R8, c[0x0][0x450] ;  /* 0x00011400ff080b82 */ /* 0x000e620000000800 */
[----:B--2---:R-:W-:-:S02]  /*16100*/  IMAD.MOV.U32 R4, RZ, RZ, R0 ;  /* 0x000000ffff047224 */ /* 0x004fc400078e0000 */
[----:B---3--:R-:W-:Y:S02]  /*16110*/  IMAD.MOV.U32 R3, RZ, RZ, R21 ;  /* 0x000000ffff037224 */ /* 0x008fe400078e0015 */
[----:B------:R-:W2:Y:S01]  /*16120*/  S2R R21, SR_TID.X ;  /* 0x0000000000157919 */ /* 0x000ea20000002100 */
[----:B----4-:R-:W-:Y:S02]  /*16130*/  IMAD R0, R20, UR4, RZ ;  /* 0x0000000414007c24 */ /* 0x010fe4000f8e02ff */
[----:B------:R-:W3:Y:S01]  /*16140*/  S2R R20, SR_TID.X ;  /* 0x0000000000147919 */ /* 0x000ee20000002100 */
        /* <DEDUP_REMOVED lines=9> */
[----:B--2---:R-:W-:Y:S01]  /*161e0*/  IMAD.SHL.U32 R21, R21, 0x20, RZ ;  /* 0x0000002015157824 */ /* 0x004fe200078e00ff */
[----:B---3--:R-:W-:-:S04]  /*161f0*/  LOP3.LUT R20, R20, 0x7f, RZ, 0xc0, !PT ;  /* 0x0000007f14147812 */ /* 0x008fc800078ec0ff */
[----:B------:R-:W-:Y:S02]  /*16200*/  LOP3.LUT R21, R21, 0x60, RZ, 0xc0, !PT ;  /* 0x0000006015157812 */ /* 0x000fe400078ec0ff */
[----:B------:R-:W-:-:S04]  /*16210*/  SHF.R.U32.HI R20, RZ, 0x2, R20 ;  /* 0x00000002ff147819 */ /* 0x000fc80000011614 */
[----:B------:R-:W-:Y:S02]  /*16220*/  LOP3.LUT R20, R20, R21, RZ, 0xfc, !PT ;  /* 0x0000001514147212 */ /* 0x000fe400078efcff */
[----:B------:R2:W5:Y:S03]  /*16230*/  LDL R21, [R1+0x40] ;  /* 0x0000400001157983 */ /* 0x0005660000100800 */
[----:B------:R-:W-:-:S04]  /*16240*/  IMAD R0, R17, 0xc0, R20 ;  /* 0x000000c011007824 */ /* 0x000fc800078e0214 */
[----:B0-----:R-:W-:-:S04]  /*16250*/  @P0 IMAD.HI.U32 R5, R0, R5, RZ ;  /* 0x0000000500050227 */ /* 0x001fc800078e00ff */
[----:B------:R-:W-:Y:S01]  /*16260*/  IMAD.MOV.U32 R4, RZ, RZ, R0 ;  /* 0x000000ffff047224 */ /* 0x000fe200078e0000 */
[----:B-1----:R-:W-:-:S04]  /*16270*/  @P0 SHF.R.U32.HI R4, RZ, R6, R5 ;  /* 0x00000006ff040219 */ /* 0x002fc80000011605 */
[--C-:B------:R-:W-:Y:S01]  /*16280*/  SHF.R.S32.HI R5, RZ, 0x1f, R4.reuse ;  /* 0x0000001fff057819 */ /* 0x100fe20000011404 */
[----:B------:R-:W-:-:S04]  /*16290*/  IMAD.MOV R7, RZ, RZ, -R4 ;  /* 0x000000ffff077224 */ /* 0x000fc800078e0a04 */
[----:B------:R-:W-:-:S04]  /*162a0*/  IMAD R5, R5, UR4, RZ ;  /* 0x0000000405057c24 */ /* 0x000fc8000f8e02ff */
[C---:B------:R-:W-:Y:S02]  /*162b0*/  IMAD R6, R4.reuse, UR5, R5 ;  /* 0x0000000504067c24 */ /* 0x040fe4000f8e0205 */
[----:B------:R-:W-:-:S04]  /*162c0*/  IMAD.WIDE.U32 R4, R4, UR4, R2 ;  /* 0x0000000404047c25 */ /* 0x000fc8000f8e0002 */
[----:B------:R-:W-:Y:S02]  /*162d0*/  IMAD.IADD R5, R5, 0x1, R6 ;  /* 0x0000000105057824 */ /* 0x000fe400078e0206 */
[----:B------:R-:W-:-:S05]  /*162e0*/  IMAD R6, R9, R7, R0 ;  /* 0x0000000709067224 */ /* 0x000fca00078e0200 */
[----:B------:R-:W-:Y:S01]  /*162f0*/  SHF.R.S32.HI R7, RZ, 0x1f, R6 ;  /* 0x0000001fff077819 */ /* 0x000fe20000011406 */
[----:B------:R-:W-:-:S04]  /*16300*/  IMAD.WIDE.U32 R4, R6, UR6, R4 ;  /* 0x0000000606047c25 */ /* 0x000fc8000f8e0004 */
[----:B------:R-:W-:-:S04]  /*16310*/  IMAD R7, R7, UR6, RZ ;  /* 0x0000000607077c24 */ /* 0x000fc8000f8e02ff */
[----:B------:R-:W-:Y:S02]  /*16320*/  IMAD R6, R6, UR7, R7 ;  /* 0x0000000706067c24 */ /* 0x000fe4000f8e0207 */
[----:B------:R-:W0:Y:S01]  /*16330*/  @P0 LDC R7, c[0x0][0x44c] ;  /* 0x00011300ff070b82 */ /* 0x000e220000000800 */
[----:B------:R-:W-:Y:S01]  /*16340*/  VIADD R0, R0, 0x80 ;  /* 0x0000008000007836 */ /* 0x000fe20000000000 */
[----:B------:R-:W1:Y:S01]  /*16350*/  S2R R13, SR_TID.X ;  /* 0x00000000000d7919 */ /* 0x000e620000002100 */
[----:B------:R-:W-:Y:S01]  /*16360*/  IMAD.IADD R6, R5, 0x1, R6 ;  /* 0x0000000105067824 */ /* 0x000fe200078e0206 */
[----:B------:R-:W-:-:S04]  /*16370*/  LEA R5, P1, R4, UR8, 0x1 ;  /* 0x0000000804057c11 */ /* 0x000fc8000f8208ff */
[----:B------:R-:W-:Y:S01]  /*16380*/  LEA.HI.X R4, R4, UR9, R6, 0x1, P1 ;  /* 0x0000000904047c11 */ /* 0x000fe200088f0c06 */
[----:B------:R-:W-:Y:S02]  /*16390*/  IMAD.MOV.U32 R6, RZ, RZ, R0 ;  /* 0x000000ffff067224 */ /* 0x000fe400078e0000 */
[----:B0-----:R-:W-:-:S05]  /*163a0*/  @P0 IMAD.HI.U32 R7, R0, R7, RZ ;  /* 0x0000000700070227 */ /* 0x001fca00078e00ff */
[----:B------:R-:W-:-:S05]  /*163b0*/  @P0 SHF.R.U32.HI R6, RZ, R8, R7 ;  /* 0x00000008ff060219 */ /* 0x000fca0000011607 */
[----:B------:R-:W-:-:S04]  /*163c0*/  IMAD.MOV R7, RZ, RZ, -R6 ;  /* 0x000000ffff077224 */ /* 0x000fc800078e0a06 */
[----:B------:R-:W-:Y:S01]  /*163d0*/  IMAD R0, R9, R7, R0 ;  /* 0x0000000709007224 */ /* 0x000fe200078e0200 */
[----:B------:R-:W-:Y:S01]  /*163e0*/  SHF.R.S32.HI R7, RZ, 0x1f, R6 ;  /* 0x0000001fff077819 */ /* 0x000fe20000011406 */
[----:B------:R-:W-:-:S04]  /*163f0*/  IMAD.WIDE.U32 R2, R6, UR4, R2 ;  /* 0x0000000406027c25 */ /* 0x000fc8000f8e0002 */
[----:B------:R-:W-:Y:S01]  /*16400*/  IMAD R7, R7, UR4, RZ ;  /* 0x0000000407077c24 */ /* 0x000fe2000f8e02ff */
[----:B------:R-:W-:-:S03]  /*16410*/  ULDC UR4, c[0x0][0x2b8] ;  /* 0x0000ae0000047ab9 */ /* 0x000fc60000000800 */
[----:B------:R-:W-:Y:S01]  /*16420*/  IMAD R7, R6, UR5, R7 ;  /* 0x0000000506077c24 */ /* 0x000fe2000f8e0207 */
[----:B------:R-:W-:Y:S01]  /*16430*/  SHF.R.S32.HI R6, RZ, 0x1f, R0 ;  /* 0x0000001fff067819 */ /* 0x000fe20000011400 */
[----:B-1----:R-:W-:Y:S02]  /*16440*/  IMAD.SHL.U32 R11, R13, 0x8, RZ ;  /* 0x000000080d0b7824 */ /* 0x002fe400078e00ff */
[----:B------:R-:W-:Y:S02]  /*16450*/  IMAD.IADD R3, R3, 0x1, R7 ;  /* 0x0000000103037824 */ /* 0x000fe400078e0207 */
[----:B------:R-:W-:Y:S01]  /*16460*/  IMAD R6, R6, UR6, RZ ;  /* 0x0000000606067c24 */ /* 0x000fe2000f8e02ff */
[----:B------:R-:W-:Y:S01]  /*16470*/  LOP3.LUT R11, R11, 0x18, RZ, 0xc0, !PT ;  /* 0x000000180b0b7812 */ /* 0x000fe200078ec0ff */
[----:B------:R-:W-:-:S04]  /*16480*/  IMAD.WIDE.U32 R2, R0, UR6, R2 ;  /* 0x0000000600027c25 */ /* 0x000fc8000f8e0002 */
[----:B------:R-:W-:Y:S02]  /*16490*/  IMAD R6, R0, UR7, R6 ;  /* 0x0000000700067c24 */ /* 0x000fe4000f8e0206 */
[----:B------:R-:W-:Y:S01]  /*164a0*/  IMAD.SHL.U32 R10, R13, 0x8, RZ ;  /* 0x000000080d0a7824 */ /* 0x000fe200078e00ff */
[----:B------:R-:W-:Y:S01]  /*164b0*/  LEA R7, P0, R2, UR8, 0x1 ;  /* 0x0000000802077c11 */ /* 0x000fe2000f8008ff */
[----:B------:R-:W-:Y:S01]  /*164c0*/  IMAD.IADD R6, R3, 0x1, R6 ;  /* 0x0000000103067824 */ /* 0x000fe200078e0206 */
[C---:B------:R-:W-:Y:S02]  /*164d0*/  LOP3.LUT R12, R11.reuse, 0x20, RZ, 0xfc, !PT ;  /* 0x000000200b0c7812 */ /* 0x040fe400078efcff */
[----:B------:R-:W-:Y:S02]  /*164e0*/  LOP3.LUT R10, R10, 0x18, RZ, 0xc0, !PT ;  /* 0x000000180a0a7812 */ /* 0x000fe400078ec0ff */
[----:B------:R-:W-:Y:S01]  /*164f0*/  LOP3.LUT R11, R11, 0x40, RZ, 0xfc, !PT ;  /* 0x000000400b0b7812 */ /* 0x000fe200078efcff */
[----:B------:R-:W-:Y:S01]  /*16500*/  UMOV UR5, 0xffffffff ;  /* 0xffffffff00057882 */ /* 0x000fe20000000000 */
[----:B------:R-:W-:-:S02]  /*16510*/  LEA.HI.X R6, R2, UR9, R6, 0x1, P0 ;  /* 0x0000000902067c11 */ /* 0x000fc400080f0c06 */
[----:B------:R-:W-:Y:S02]  /*16520*/  LOP3.LUT R20, R13, 0x7f, RZ, 0xc0, !PT ;  /* 0x0000007f0d147812 */ /* 0x000fe400078ec0ff */
[----:B------:R-:W-:Y:S02]  /*16530*/  ISETP.GE.AND P0, PT, R10, UR4, PT ;  /* 0x000000040a007c0c */ /* 0x000fe4000bf06270 */
[----:B------:R-:W-:Y:S02]  /*16540*/  ISETP.GE.AND P1, PT, R12, UR4, PT ;  /* 0x000000040c007c0c */ /* 0x000fe4000bf26270 */
[----:B------:R-:W-:Y:S02]  /*16550*/  ISETP.GE.AND P2, PT, R11, UR4, PT ;  /* 0x000000040b007c0c */ /* 0x000fe4000bf46270 */
[----:B------:R-:W-:Y:S01]  /*16560*/  SHF.R.U32.HI R20, RZ, 0x2, R20 ;  /* 0x00000002ff147819 */ /* 0x000fe20000011614 */
[----:B--2---:R-:W-:Y:S10]  /*16570*/  BRA.DIV UR5, `(.L_x_10598) ;  /* 0x0000004205447947 */ /* 0x004ff4000b800000 */
[----:B------:R-:W2:Y:S01]  /*16580*/  LDL R8, [R1+0x30] ;  /* 0x0000300001087983 */ /* 0x000ea20000100800 */
[----:B-----5:R-:W-:Y:S02]  /*16590*/  IMAD R0, R21, R9, RZ ;  /* 0x0000000915007224 */ /* 0x020fe400078e02ff */
[----:B------:R-:W-:Y:S01]  /*165a0*/  IMAD R17, R17, 0xc0, R20 ;  /* 0x000000c011117824 */ /* 0x000fe200078e0214 */
[----:B------:R-:W0:Y:S04]  /*165b0*/  SHFL.IDX PT, R3, R5, RZ, 0x1c1f ;  /* 0x001c1fff05037589 */ /* 0x000e2800000e0000 */
[----:B------:R-:W1:Y:S01]  /*165c0*/  SHFL.IDX PT, R2, R4, RZ, 0x1c1f ;  /* 0x001c1fff04027589 */ /* 0x000e6200000e0000 */
[----:B------:R-:W-:-:S13]  /*165d0*/  ISETP.GE.AND P3, PT, R17, R0, PT ;  /* 0x000000001100720c */ /* 0x000fda0003f66270 */
[----:B0-----:R-:W-:-:S05]  /*165e0*/  @!P3 LEA R3, P4, R10, R3, 0x1 ;  /* 0x000000030a03b211 */ /* 0x001fca00078808ff */
[----:B-1----:R-:W-:-:S05]  /*165f0*/  @!P3 IMAD.X R2, RZ, RZ, R2, P4 ;  /* 0x000000ffff02b224 */ /* 0x002fca00020e0602 */
[----:B------:R-:W-:-:S04]  /*16600*/  @!P3 LOP3.LUT R3, R3, R2, RZ, 0x3c, !PT ;  /* 0x000000020303b212 */ /* 0x000fc800078e3cff */
[----:B------:R-:W-:-:S04]  /*16610*/  @!P3 LOP3.LUT R2, R3, R2, RZ, 0x3c, !PT ;  /* 0x000000020302b212 */ /* 0x000fc800078e3cff */
[----:B------:R-:W-:-:S05]  /*16620*/  @!P3 LOP3.LUT R3, R3, R2, RZ, 0x3c, !PT ;  /* 0x000000020303b212 */ /* 0x000fca00078e3cff */
[----:B------:R-:W-:Y:S01]  /*16630*/  @!PT LDS RZ, [RZ] ;  /* 0x00000000fffff984 */ /* 0x000fe20000000800 */
[----:B--2---:R-:W-:Y:S04]  /*16640*/  @!P3 LDGSTS.E.BYPASS.LTC128B.128 [R8+0xc400], desc[UR42][R2.64], !P0 ;  /* 0x0c4000000208bfae */ /* 0x004fe8000c101d6a */
[----:B------:R-:W-:Y:S04]  /*16650*/  @!P3 LDGSTS.E.BYPASS.LTC128B.128 [R8+0xf400], desc[UR42][R2.64+0x40], !P1 ;  /* 0x0f4000400208bfae */ /* 0x000fe8000c901d6a */
[----:B------:R0:W-:Y:S02]  /*16660*/  @!P3 LDGSTS.E.BYPASS.LTC128B.128 [R8+0x12400], desc[UR42][R2.64+0x80], !P2 ;  /* 0x124000800208bfae */ /* 0x0001e4000d101d6a */
[----:B0-----:R-:W-:-:S02]  /*16670*/  VIADD R2, R17, 0x20 ;  /* 0x0000002011027836 */ /* 0x001fc40000000000 */
[----:B------:R-:W0:Y:S03]  /*16680*/  SHFL.IDX PT, R3, R5, 0x1, 0x1c1f ;  /* 0x003c1f0005037f89 */ /* 0x000e2600000e0000 */
[----:B------:R-:W-:Y:S02]  /*16690*/  ISETP.GE.AND P3, PT, R2, R0, PT ;  /* 0x000000000200720c */ /* 0x000fe40003f66270 */
[----:B------:R-:W1:Y:S11]  /*166a0*/  SHFL.IDX PT, R2, R4, 0x1, 0x1c1f ;  /* 0x003c1f0004027f89 */ /* 0x000e7600000e0000 */
[----:B0-----:R-:W-:-:S05]  /*166b0*/  @!P3 LEA R3, P4, R10, R3, 0x1 ;  /* 0x000000030a03b211 */ /* 0x001fca00078808ff */
[----:B-1----:R-:W-:-:S05]  /*166c0*/  @!P3 IMAD.X R2, RZ, RZ, R2, P4 ;  /* 0x000000ffff02b224 */ /* 0x002fca00020e0602 */
[----:B------:R-:W-:-:S04]  /*166d0*/  @!P3 LOP3.LUT R3, R3, R2, RZ, 0x3c, !PT ;  /* 0x000000020303b212 */ /* 0x000fc800078e3cff */
[----:B------:R-:W-:-:S04]  /*166e0*/  @!P3 LOP3.LUT R2, R3, R2, RZ, 0x3c, !PT ;  /* 0x000000020302b212 */ /* 0x000fc800078e3cff */
[----:B------:R-:W-:-:S05]  /*166f0*/  @!P3 LOP3.LUT R3, R3, R2, RZ, 0x3c, !PT ;  /* 0x000000020303b212 */ /* 0x000fca00078e3cff */
[----:B------:R-:W-:Y:S04]  /*16700*/  @!P3 LDGSTS.E.BYPASS.LTC128B.128 [R8+0xcc00], desc[UR42][R2.64], !P0 ;  /* 0x0cc000000208bfae */ /* 0x000fe8000c101d6a */
[----:B------:R-:W-:Y:S04]  /*16710*/  @!P3 LDGSTS.E.BYPASS.LTC128B.128 [R8+0xfc00], desc[UR42][R2.64+0x40], !P1 ;  /* 0x0fc000400208bfae */ /* 0x000fe8000c901d6a */
[----:B------:R0:W-:Y:S02]  /*16720*/  @!P3 LDGSTS.E.BYPASS.LTC128B.128 [R8+0x12c00], desc[UR42][R2.64+0x80], !P2 ;  /* 0x12c000800208bfae */ /* 0x0001e4000d101d6a */
[----:B0-----:R-:W-:-:S02]  /*16730*/  VIADD R2, R17, 0x40 ;  /* 0x0000004011027836 */ /* 0x001fc40000000000 */
[----:B------:R-:W0:Y:S03]  /*16740*/  SHFL.IDX PT, R3, R5, 0x2, 0x1c1f ;  /* 0x005c1f0005037f89 */ /* 0x000e2600000e0000 */
[----:B------:R-:W-:Y:S01]  /*16750*/  ISETP.GE.AND P3, PT, R2, R0, PT ;  /* 0x000000000200720c */ /* 0x000fe20003f66270 */
[----:B------:R-:W-:Y:S04]  /*16760*/  SHFL.IDX PT, R5, R5, 0x3, 0x1c1f ;  /* 0x007c1f0005057f89 */ /* 0x000fe800000e0000 */
[----:B------:R-:W1:Y:S04]  /*16770*/  SHFL.IDX PT, R2, R4, 0x2, 0x1c1f ;  /* 0x005c1f0004027f89 */ /* 0x000e6800000e0000 */
[----:B------:R-:W2:Y:S04]  /*16780*/  SHFL.IDX PT, R4, R4, 0x3, 0x1c1f ;  /* 0x007c1f0004047f89 */ /* 0x000ea800000e0000 */
        /* <DEDUP_REMOVED lines=8> */
[----:B0-----:R-:W-:-:S05]  /*16810*/  VIADD R2, R17, 0x60 ;  /* 0x0000006011027836 */ /* 0x001fca0000000000 */
[----:B------:R-:W-:-:S13]  /*16820*/  ISETP.GE.AND P3, PT, R2, R0, PT ;  /* 0x000000000200720c */ /* 0x000fda0003f66270 */
[----:B------:R-:W-:-:S05]  /*16830*/  @!P3 LEA R2, P4, R10, R5, 0x1 ;  /* 0x000000050a02b211 */ /* 0x000fca00078808ff */
[----:B--2---:R-:W-:Y:S02]  /*16840*/  @!P3 IMAD.X R3, RZ, RZ, R4, P4 ;  /* 0x000000ffff03b224 */ /* 0x004fe400020e0604 */
[----:B------:R-:W-:-:S03]  /*16850*/  VIADD R4, R17, 0x80 ;  /* 0x0000008011047836 */ /* 0x000fc60000000000 */
[----:B------:R-:W-:Y:S04]  /*16860*/  @!P3 LDGSTS.E.BYPASS.LTC128B.128 [R8+0xdc00], desc[UR42][R2.64], !P0 ;  /* 0x0dc000000208bfae */ /* 0x000fe8000c101d6a */
[----:B------:R-:W-:Y:S04]  /*16870*/  @!P3 LDGSTS.E.BYPASS.LTC128B.128 [R8+0x10c00], desc[UR42][R2.64+0x40], !P1 ;  /* 0x10c000400208bfae */ /* 0x000fe8000c901d6a */
[----:B------:R0:W-:Y:S01]  /*16880*/  @!P3 LDGSTS.E.BYPASS.LTC128B.128 [R8+0x13c00], desc[UR42][R2.64+0x80], !P2 ;  /* 0x13c000800208bfae */ /* 0x0001e2000d101d6a */
[----:B------:R-:W-:-:S03]  /*16890*/  ISETP.GE.AND P3, PT, R4, R0, PT ;  /* 0x000000000400720c */ /* 0x000fc60003f66270 */
[----:B0-----:R-:W0:Y:S04]  /*168a0*/  SHFL.IDX PT, R3, R7, RZ, 0x1c1f ;  /* 0x001c1fff07037589 */ /* 0x001e2800000e0000 */
[----:B------:R-:W1:Y:S04]  /*168b0*/  SHFL.IDX PT, R2, R6, RZ, 0x1c1f ;  /* 0x001c1fff06027589 */ /* 0x000e6800000e0000 */
[----:B------:R-:W2:Y:S02]  /*168c0*/  SHFL.IDX PT, R6, R6, 0x1, 0x1c1f ;  /* 0x003c1f0006067f89 */ /* 0x000ea400000e0000 */
[----:B0-----:R-:W-:-:S05]  /*168d0*/  @!P3 LEA R3, P4, R10, R3, 0x1 ;  /* 0x000000030a03b211 */ /* 0x001fca00078808ff */
[----:B-1----:R-:W-:-:S05]  /*168e0*/  @!P3 IMAD.X R2, RZ, RZ, R2, P4 ;  /* 0x000000ffff02b224 */ /* 0x002fca00020e0602 */
[----:B------:R-:W-:-:S04]  /*168f0*/  @!P3 LOP3.LUT R3, R3, R2, RZ, 0x3c, !PT ;  /* 0x000000020303b212 */ /* 0x000fc800078e3cff */
[----:B------:R-:W-:-:S04]  /*16900*/  @!P3 LOP3.LUT R2, R3, R2, RZ, 0x3c, !PT ;  /* 0x000000020302b212 */ /* 0x000fc800078e3cff */
[----:B------:R-:W-:-:S05]  /*16910*/  @!P3 LOP3.LUT R3, R3, R2, RZ, 0x3c, !PT ;  /* 0x000000020303b212 */ /* 0x000fca00078e3cff */
[----:B------:R-:W-:Y:S04]  /*16920*/  @!P3 LDGSTS.E.BYPASS.LTC128B.128 [R8+0xe400], desc[UR42][R2.64], !P0 ;  /* 0x0e4000000208bfae */ /* 0x000fe8000c101d6a */
[----:B------:R-:W-:Y:S04]  /*16930*/  @!P3 LDGSTS.E.BYPASS.LTC128B.128 [R8+0x11400], desc[UR42][R2.64+0x40], !P1 ;  /* 0x114000400208bfae */ /* 0x000fe8000c901d6a */
[----:B------:R0:W-:Y:S04]  /*16940*/  @!P3 LDGSTS.E.BYPASS.LTC128B.128 [R8+0x14400], desc[UR42][R2.64+0x80], !P2 ;  /* 0x144000800208bfae */ /* 0x0001e8000d101d6a */
[----:B0-2---:R0:W1:Y:S02]  /*16950*/  SHFL.IDX PT, R2, R7, 0x1, 0x1c1f ;  /* 0x003c1f0007027f89 */ /* 0x00506400000e0000 */
.L_x_10726:
[----:B------:R-:W2:Y:S01]  /*16960*/  LDL R4, [R1+0x30] ;  /* 0x0000300001047983 */ /* 0x000ea20000100800 */
[----:B------:R-:W-:-:S05]  /*16970*/  VIADD R17, R17, 0xa0 ;  /* 0x000000a011117836 */ /* 0x000fca0000000000 */
[----:B------:R-:W-:-:S13]  /*16980*/  ISETP.GE.AND P3, PT, R17, R0, PT ;  /* 0x000000001100720c */ /* 0x000fda0003f66270 */
[----:B-1----:R-:W-:-:S05]  /*16990*/  @!P3 LEA R2, P4, R10, R2, 0x1 ;  /* 0x000000020a02b211 */ /* 0x002fca00078808ff */
[----:B------:R-:W-:-:S05]  /*169a0*/  @!P3 IMAD.X R3, RZ, RZ, R6, P4 ;  /* 0x000000ffff03b224 */ /* 0x000fca00020e0606 */
[----:B------:R-:W-:Y:S01]  /*169b0*/  @!PT LDS RZ, [RZ] ;  /* 0x00000000fffff984 */ /* 0x000fe20000000800 */
[----:B------:R-:W-:Y:S01]  /*169c0*/  @!PT LDS RZ, [RZ] ;  /* 0x00000000fffff984 */ /* 0x000fe20000000800 */
[----:B------:R-:W-:Y:S01]  /*169d0*/  @!PT LDS RZ, [RZ] ;  /* 0x00000000fffff984 */ /* 0x000fe20000000800 */
[----:B--2---:R1:W-:Y:S01]  /*169e0*/  @!P3 LDGSTS.E.BYPASS.LTC128B.128 [R4+0xec00], desc[UR42][R2.64], !P0 ;  /* 0x0ec000000204bfae */ /* 0x0043e2000c101d6a */
[----:B------:R-:W-:-:S03]  /*169f0*/  PLOP3.LUT P0, PT, PT, PT, PT, 0x80, 0x0 ;  /* 0x000000000000781c */ /* 0x000fc60003f0f070 */
[----:B------:R1:W-:Y:S04]  /*16a00*/  @!P3 LDGSTS.E.BYPASS.LTC128B.128 [R4+0x11c00], desc[UR42][R2.64+0x40], !P1 ;  /* 0x11c000400204bfae */ /* 0x0003e8000c901d6a */
[----:B------:R1:W-:Y:S01]  /*16a10*/  @!P3 LDGSTS.E.BYPASS.LTC128B.128 [R4+0x14c00], desc[UR42][R2.64+0x80], !P2 ;  /* 0x14c000800204bfae */ /* 0x0003e2000d101d6a */
[----:B------:R-:W-:-:S05]  /*16a20*/  NOP ;  /* 0x0000000000007918 */ /* 0x000fca0000000000 */
.L_x_10599:
        /* <DEDUP_REMOVED lines=18> */
.L_x_10727:
[----:B------:R-:W-:Y:S05]  /*16b50*/  BSYNC B0 ;  /* 0x0000000000007941 */ /* 0x000fea0003800000 */
.L_x_10600:
[----:B------:R-:W2:Y:S01]  /*16b60*/  LDL R2, [R1+0x24] ;  /* 0x0000240001027983 */ /* 0x000ea20000100800 */
[----:B------:R-:W-:Y:S01]  /*16b70*/  BSSY B0, `(.L_x_10602) ;  /* 0x00000f7000007945 */ /* 0x000fe20003800000 */
[----:B--2---:R-:W-:-:S13]  /*16b80*/  ISETP.GE.AND P0, PT, R2, 0x81, PT ;  /* 0x000000810200780c */ /* 0x004fda0003f06270 */
[----:B------:R-:W-:Y:S05]  /*16b90*/  @!P0 BRA `(.L_x_10603) ;  /* 0x0000000c00d08947 */ /* 0x000fea0003800000 */
[----:B------:R-:W1:Y:S01]  /*16ba0*/  LDL.LU R3, [R1+0x44] ;  /* 0x0000440001037983 */ /* 0x000e620000300800 */
[----:B------:R-:W-:Y:S01]  /*16bb0*/  ULDC UR4, c[0x0][0x2f4] ;  /* 0x0000bd0000047ab9 */ /* 0x000fe20000000800 */
[----:B------:R-:W2:Y:S02]  /*16bc0*/  S2R R2, SR_TID.X ;  /* 0x0000000000027919 */ /* 0x000ea40000002100 */
[----:B------:R3:W5:Y:S04]  /*16bd0*/  LDL.LU R17, [R1] ;  /* 0x0000000001117983 */ /* 0x0007680000300800 */
[----:B------:R3:W-:Y:S01]  /*16be0*/  STL [R1+0x8], R27 ;  /* 0x0000081b01007387 */ /* 0x0007e20000100800 */
[----:B------:R-:W-:Y:S02]  /*16bf0*/  IMAD.MOV.U32 R10, RZ, RZ, R26 ;  /* 0x000000ffff0a7224 */ /* 0x000fe400078e001a */
[----:B--2---:R-:W-:-:S05]  /*16c00*/  IMAD.SHL.U32 R4, R2, 0x8, RZ ;  /* 0x0000000802047824 */ /* 0x004fca00078e00ff */
[----:B------:R-:W-:-:S04]  /*16c10*/  LOP3.LUT R4, R4, 0x18, RZ, 0xc0, !PT ;  /* 0x0000001804047812 */ /* 0x000fc800078ec0ff */
[C---:B------:R-:W-:Y:S02]  /*16c20*/  LOP3.LUT R2, R4.reuse, 0x40, RZ, 0xfc, !PT ;  /* 0x0000004004027812 */ /* 0x040fe400078efcff */
[----:B------:R-:W-:Y:S02]  /*16c30*/  ISETP.GE.AND P3, PT, R4, UR4, PT ;  /* 0x0000000404007c0c */ /* 0x000fe4000bf66270 */
[----:B------:R-:W-:Y:S02]  /*16c40*/  ISETP.GE.AND P1, PT, R2, UR4, PT ;  /* 0x0000000402007c0c */ /* 0x000fe4000bf26270 */
[----:B-1----:R-:W-:Y:S02]  /*16c50*/  LEA.HI.SX32 R0, R3, 0xfffffffe, 0x19 ;  /* 0xfffffffe03007811 */ /* 0x002fe400078fcaff */
[----:B------:R-:W-:-:S04]  /*16c60*/  LOP3.LUT R3, R4, 0x20, RZ, 0xfc, !PT ;  /* 0x0000002004037812 */ /* 0x000fc800078efcff */
[----:B---3--:R-:W-:-:S13]  /*16c70*/  ISETP.GE.AND P2, PT, R3, UR4, PT ;  /* 0x0000000403007c0c */ /* 0x008fda000bf46270 */
.L_x_10616:
[----:B------:R-:W2:Y:S01]  /*16c80*/  LDL R8, [R1+0x28] ;  /* 0x0000280001087983 */ /* 0x000ea20000100800 */
[----:B------:R-:W1:Y:S03]  /*16c90*/  LDC R9, c[0x0][0x430] ;  /* 0x00010c00ff097b82 */ /* 0x000e660000000800 */
[----:B0-----:R-:W3:Y:S04]  /*16ca0*/  LDL R7, [R1+0x2c] ;  /* 0x00002c0001077983 */ /* 0x001ee80000100800 */
[----:B------:R-:W4:Y:S01]  /*16cb0*/  LDL R6, [R1+0x10] ;  /* 0x0000100001067983 */ /* 0x000f220000100800 */
[----:B------:R-:W0:Y:S01]  /*16cc0*/  S2R R2, SR_TID.X ;  /* 0x0000000000027919 */ /* 0x000e220000002100 */
[----:B-1----:R-:W-:-:S13]  /*16cd0*/  ISETP.NE.AND P0, PT, R9, 0x1, PT ;  /* 0x000000010900780c */ /* 0x002fda0003f05270 */
[----:B------:R-:W1:Y:S01]  /*16ce0*/  @P0 LDC R5, c[0x0][0x434] ;  /* 0x00010d00ff050b82 */ /* 0x000e620000000800 */
[----:B0-----:R-:W-:-:S04]  /*16cf0*/  LOP3.LUT R3, R2, 0x7f, RZ, 0xc0, !PT ;  /* 0x0000007f02037812 */ /* 0x001fc800078ec0ff */
[----:B------:R-:W-:-:S03]  /*16d00*/  SHF.R.U32.HI R4, RZ, 0x2, R3 ;  /* 0x00000002ff047819 */ /* 0x000fc60000011603 */
[----:B------:R-:W0:Y:S01]  /*16d10*/  @P0 LDC R3, c[0x0][0x438] ;  /* 0x00010e00ff030b82 */ /* 0x000e220000000800 */
[----:B------:R-:W-:Y:S02]  /*16d20*/  IMAD.SHL.U32 R2, R2, 0x20, RZ ;  /* 0x0000002002027824 */ /* 0x000fe400078e00ff */
[----:B------:R-:W-:-:S03]  /*16d30*/  IMAD R4, R0, 0x80, R4 ;  /* 0x0000008000047824 */ /* 0x000fc600078e0204 */
[----:B------:R-:W-:Y:S01]  /*16d40*/  LOP3.LUT R2, R2, 0x60, RZ, 0xc0, !PT ;  /* 0x0000006002027812 */ /* 0x000fe200078ec0ff */
[----:B------:R-:W-:Y:S05]  /*16d50*/  YIELD ;  /* 0x0000000000007946 */ /* 0x000fea0003800000 */
[----:B------:R-:W-:Y:S01]  /*16d60*/  ULDC.64 UR4, c[0x0][0x428] ;  /* 0x00010a0000047ab9 */ /* 0x000fe20000000a00 */
[----:B--2---:R-:W-:-:S05]  /*16d70*/  IADD3 R4, R2, R4, R8 ;  /* 0x0000000402047210 */ /* 0x004fca0007ffe008 */
[----:B-1----:R-:W-:-:S04]  /*16d80*/  @P0 IMAD.HI.U32 R5, R4, R5, RZ ;  /* 0x0000000504050227 */ /* 0x002fc800078e00ff */
[----:B------:R-:W-:Y:S01]  /*16d90*/  IMAD.MOV.U32 R2, RZ, RZ, R4 ;  /* 0x000000ffff027224 */ /* 0x000fe200078e0004 */
[----:B0-----:R-:W-:-:S05]  /*16da0*/  @P0 SHF.R.U32.HI R2, RZ, R3, R5 ;  /* 0x00000003ff020219 */ /* 0x001fca0000011605 */
[----:B------:R-:W-:-:S04]  /*16db0*/  IMAD.MOV R3, RZ, RZ, -R2 ;  /* 0x000000ffff037224 */ /* 0x000fc800078e0a02 */
[----:B------:R-:W-:Y:S01]  /*16dc0*/  IMAD R9, R9, R3, R4 ;  /* 0x0000000309097224 */ /* 0x000fe200078e0204 */
[----:B------:R-:W-:Y:S01]  /*16dd0*/  SHF.R.S32.HI R3, RZ, 0x1f, R2 ;  /* 0x0000001fff037819 */ /* 0x000fe20000011402 */
[----:B---3--:R-:W-:-:S04]  /*16de0*/  IMAD R4, R7, UR4, RZ ;  /* 0x0000000407047c24 */ /* 0x008fc8000f8e02ff */
[C---:B----4-:R-:W-:Y:S02]  /*16df0*/  IMAD R4, R6.reuse, UR5, R4 ;  /* 0x0000000506047c24 */ /* 0x050fe4000f8e0204 */
[----:B------:R-:W-:Y:S01]  /*16e00*/  IMAD.WIDE.U32 R2, R6, UR4, R2 ;  /* 0x0000000406027c25 */ /* 0x000fe2000f8e0002 */
[----:B------:R-:W-:-:S03]  /*16e10*/  ULDC.64 UR4, c[0x0][0x418] ;  /* 0x0001060000047ab9 */ /* 0x000fc60000000a00 */
[----:B------:R-:W-:Y:S01]  /*16e20*/  IMAD.IADD R3, R4, 0x1, R3 ;  /* 0x0000000104037824 */ /* 0x000fe200078e0203 */
[----:B------:R-:W-:-:S04]  /*16e30*/  LEA R4, P0, R2, UR4, 0x2 ;  /* 0x0000000402047c11 */ /* 0x000fc8000f8010ff */
[----:B------:R-:W-:-:S05]  /*16e40*/  LEA.HI.X R5, R2, UR5, R3, 0x2, P0 ;  /* 0x0000000502057c11 */ /* 0x000fca00080f1403 */
[----:B------:R-:W2:Y:S01]  /*16e50*/  LDG.E R8, desc[UR42][R4.64] ;  /* 0x0000002a04087981 */ /* 0x000ea2000c1e1900 */
[----:B------:R-:W-:-:S05]  /*16e60*/  VIADD R26, R10, 0x1 ;  /* 0x000000010a1a7836 */ /* 0x000fca0000000000 */
[----:B------:R-:W-:-:S04]  /*16e70*/  ISETP.NE.AND P0, PT, R26, 0x2, PT ;  /* 0x000000021a00780c */ /* 0x000fc80003f05270 */
[----:B------:R-:W-:-:S04]  /*16e80*/  SEL R2, RZ, 0x1, P0 ;  /* 0x00000001ff027807 */ /* 0x000fc80000000000 */
[----:B-----5:R-:W-:Y:S01]  /*16e90*/  LOP3.LUT R2, R17, R2, RZ, 0x3c, !PT ;  /* 0x0000000211027212 */ /* 0x020fe200078e3cff */
[----:B------:R-:W-:-:S04]  /*16ea0*/  IMAD.U32 R6, RZ, RZ, UR38 ;  /* 0x00000026ff067e24 */ /* 0x000fc8000f8e00ff */
[----:B------:R0:W-:Y:S01]  /*16eb0*/  STL [R1], R2 ;  /* 0x0000000201007387 */ /* 0x0001e20000100800 */
[----:B------:R-:W-:Y:S01]  /*16ec0*/  ISETP.NE.AND P4, PT, R6, 0x3, PT ;  /* 0x000000030600780c */ /* 0x000fe20003f85270 */
[----:B------:R-:W-:Y:S01]  /*16ed0*/  IMAD.MOV.U32 R27, RZ, RZ, R0 ;  /* 0x000000ffff1b7224 */ /* 0x000fe200078e0000 */
[----:B------:R-:W-:Y:S02]  /*16ee0*/  SEL R26, R26, RZ, P0 ;  /* 0x000000ff1a1a7207 */ /* 0x000fe40000000000 */
[----:B--2---:R-:W-:-:S09]  /*16ef0*/  SHF.R.S32.HI R29, RZ, 0x1f, R8 ;  /* 0x0000001fff1d7819 */ /* 0x004fd20000011408 */
[----:B0-----:R-:W-:Y:S05]  /*16f00*/  @!P4 BRA `(.L_x_10604) ;  /* 0x000000000004c947 */ /* 0x001fea0003800000 */
[----:B------:R-:W-:Y:S01]  /*16f10*/  BPT.TRAP 0x1 ;  /* 0x000000040000795c */ /* 0x000fe20000300000 */
.L_x_10604:
[----:B------:R-:W-:Y:S01]  /*16f20*/  IMAD R5, R26, 0x8, R22 ;  /* 0x000000081a057824 */ /* 0x000fe200078e0216 */
[----:B------:R-:W-:Y:S01]  /*16f30*/  SHF.L.U32 R0, R2, 0x1f, RZ ;  /* 0x0000001f02007819 */ /* 0x000fe200000006ff */
[----:B------:R-:W-:Y:S03]  /*16f40*/  BSSY B1, `(.L_x_10605) ;  /* 0x0000003000017945 */ /* 0x000fe60003800000 */
[----:B------:R-:W0:Y:S02]  /*16f50*/  SYNCS.PHASECHK.TRANS64.TRYWAIT P0, [R5+URZ+0x2d840], R0 ;  /* 0x02d84000050075a7 */ /* 0x000e24000800017f */
[----:B0-----:R-:W-:Y:S05]  /*16f60*/  @!P0 BRA `(.L_x_10606) ;  /* 0x0000003c00f08947 */ /* 0x001fea0003800000 */
.L_x_10728:
[----:B------:R-:W-:Y:S05]  /*16f70*/  BSYNC B1 ;  /* 0x0000000000017941 */ /* 0x000fea0003800000 */
.L_x_10605:
[----:B------:R-:W2:Y:S04]  /*16f80*/  LDL R6, [R1+0xc] ;  /* 0x00000c0001067983 */ /* 0x000ea80000100800 */
[----:B------:R-:W3:Y:S01]  /*16f90*/  LDL R4, [R1+0x14] ;  /* 0x0000140001047983 */ /* 0x000ee20000100800 */
[----:B------:R-:W-:Y:S01]  /*16fa0*/  SHF.R.S32.HI R21, RZ, 0x1f, R9 ;  /* 0x0000001fff157819 */ /* 0x000fe20000011409 */
[----:B------:R-:W-:Y:S01]  /*16fb0*/  ULDC.64 UR4, c[0x0][0x300] ;  /* 0x0000c00000047ab9 */ /* 0x000fe20000000a00 */
[----:B------:R-:W-:Y:S01]  /*16fc0*/  LOP3.LUT P5, RZ, R23, 0x2, RZ, 0xc0, !PT ;  /* 0x0000000217ff7812 */ /* 0x000fe200078ac0ff */
        /* <DEDUP_REMOVED lines=14> */
[----:B------:R-:W-:Y:S01]  /*170b0*/  ULDC.64 UR4, c[0x0][0x2e8] ;  /* 0x0000ba0000047ab9 */ /* 0x000fe20000000a00 */
[----:B---3--:R-:W-:Y:S01]  /*170c0*/  IMAD R4, R26, 0x3000, R4 ;  /* 0x000030001a047824 */ /* 0x008fe200078e0204 */
[----:B------:R-:W-:Y:S01]  /*170d0*/  LEA R6, P0, R2, UR4, 0x1 ;  /* 0x0000000402067c11 */ /* 0x000fe2000f8008ff */
[----:B------:R-:W-:Y:S01]  /*170e0*/  IMAD.IADD R0, R0, 0x1, R3 ;  /* 0x0000000100007824 */ /* 0x000fe200078e0203 */
[----:B------:R-:W-:-:S04]  /*170f0*/  UMOV UR4, 0xffffffff ;  /* 0xffffffff00047882 */ /* 0x000fc80000000000 */
[----:B------:R-:W-:Y:S01]  /*17100*/  LEA.HI.X R7, R2, UR5, R0, 0x1, P0 ;  /* 0x0000000502077c11 */ /* 0x000fe200080f0c00 */
[----:B------:R-:W-:Y:S06]  /*17110*/  BRA.DIV UR4, `(.L_x_10607) ;  /* 0x0000003e04987947 */ /* 0x000fec000b800000 */
[----:B------:R-:W0:Y:S01]  /*17120*/  S2R R3, SR_TID.X ;  /* 0x0000000000037919 */ /* 0x000e220000002100 */
[----:B------:R-:W-:Y:S01]  /*17130*/  LOP3.LUT P6, RZ, R23, 0x4, RZ, 0xc0, !PT ;  /* 0x0000000417ff7812 */ /* 0x000fe200078cc0ff */
[----:B------:R-:W-:Y:S01]  /*17140*/  IMAD R4, R4, 0x2, R22 ;  /* 0x0000000204047824 */ /* 0x000fe200078e0216 */
        /* <DEDUP_REMOVED lines=26> */
.L_x_10738:
        /* <DEDUP_REMOVED lines=11> */
.L_x_10608:
        /* <DEDUP_REMOVED lines=11> */
.L_x_10609:
[----:B------:R1:W-:Y:S01]  /*17450*/  SYNCS.ARRIVE.TRANS64.A1T0 RZ, [R5+URZ+0x2d830], RZ ;  /* 0x02d830ff05ff79a7 */ /* 0x0003e2000810003f */
[----:B------:R-:W-:Y:S05]  /*17460*/  @!P5 BRA `(.L_x_10610) ;  /* 0x000000000004d947 */ /* 0x000fea0003800000 */
[----:B------:R-:W-:Y:S01]  /*17470*/  BPT.TRAP 0x1 ;  /* 0x000000040000795c */ /* 0x000fe20000300000 */
.L_x_10610:
[----:B------:R-:W-:Y:S01]  /*17480*/  SHF.L.U32 R2, R17, 0x1f, RZ ;  /* 0x0000001f11027819 */ /* 0x000fe200000006ff */
[----:B-1----:R-:W-:Y:S01]  /*17490*/  IMAD R5, R10, 0x8, R22 ;  /* 0x000000080a057824 */ /* 0x002fe200078e0216 */
[----:B------:R-:W-:Y:S03]  /*174a0*/  BSSY B1, `(.L_x_10611) ;  /* 0x0000003000017945 */ /* 0x000fe60003800000 */
[----:B------:R-:W1:Y:S02]  /*174b0*/  SYNCS.PHASECHK.TRANS64.TRYWAIT P0, [R5+URZ+0x2d860], R2 ;  /* 0x02d86002050075a7 */ /* 0x000e64000800017f */
[----:B-1----:R-:W-:Y:S05]  /*174c0*/  @!P0 BRA `(.L_x_10612) ;  /* 0x0000004000008947 */ /* 0x002fea0003800000 */
.L_x_10739:
[----:B------:R-:W-:Y:S05]  /*174d0*/  BSYNC B1 ;  /* 0x0000000000017941 */ /* 0x000fea0003800000 */
.L_x_10611:
[----:B0-----:R-:W2:Y:S04]  /*174e0*/  LDL R7, [R1+0x24] ;  /* 0x0000240001077983 */ /* 0x001ea80000100800 */
[----:B------:R-:W2:Y:S04]  /*174f0*/  LDL.LU R6, [R1+0x8] ;  /* 0x0000080001067983 */ /* 0x000ea80000300800 */
[----:B------:R-:W3:Y:S01]  /*17500*/  LDL R4, [R1+0x14] ;  /* 0x0000140001047983 */ /* 0x000ee20000100800 */
[----:B------:R-:W0:Y:S01]  /*17510*/  S2R R3, SR_TID.X ;  /* 0x0000000000037919 */ /* 0x000e220000002100 */
[----:B------:R-:W-:Y:S01]  /*17520*/  UMOV UR4, 0xffffffff ;  /* 0xffffffff00047882 */ /* 0x000fe20000000000 */
[----:B0-----:R-:W-:-:S04]  /*17530*/  LOP3.LUT R3, R3, 0x7f, RZ, 0xc0, !PT ;  /* 0x0000007f03037812 */ /* 0x001fc800078ec0ff */
[----:B------:R-:W-:Y:S01]  /*17540*/  SHF.R.U32.HI R3, RZ, 0x2, R3 ;  /* 0x00000002ff037819 */ /* 0x000fe20000011603 */
[----:B--2---:R-:W-:Y:S02]  /*17550*/  IMAD R6, R6, -0x80, R7 ;  /* 0xffffff8006067824 */ /* 0x004fe400078e0207 */
[----:B---3--:R-:W-:Y:S02]  /*17560*/  IMAD R4, R10, 0x3000, R4 ;  /* 0x000030000a047824 */ /* 0x008fe400078e0204 */
        /* <DEDUP_REMOVED lines=36> */
.L_x_10749:
        /* <DEDUP_REMOVED lines=32> */
.L_x_10614:
[----:B------:R-:W-:Y:S02]  /*179b0*/  PLOP3.LUT P4, PT, P4, P0, PT, 0xa2, 0x0 ;  /* 0x000000000000781c */ /* 0x000fe40002781472 */
[----:B------:R-:W-:-:S08]  /*179c0*/  @P0 R2UR P4, UR4, R5 ;  /* 0x00000000050402ca */ /* 0x000fd00000080000 */
[----:B------:R-:W-:-:S05]  /*179d0*/  @P0 PLOP3.LUT P0, PT, P4, PT, PT, 0x80, 0x0 ;  /* 0x000000000000081c */ /* 0x000fca000270f070 */
[----:B------:R-:W-:Y:S01]  /*179e0*/  @!P4 SYNCS.ARRIVE.TRANS64.RED.A0T1 RZ, [UR4+0x2d850], RZ ;  /* 0x02d850ffffffc9a7 */ /* 0x000fe20008200404 */
[----:B------:R-:W-:Y:S07]  /*179f0*/  @!P4 ARRIVES.LDGSTSBAR.64.TRANSCNT [UR4+0x2d850] ;  /* 0x02d85000ff00c9b0 */ /* 0x000fee0008000a84 */
[----:B------:R-:W-:Y:S05]  /*17a00*/  @P0 BRA.U.ANY `(.L_x_10614) ;  /* 0xfffffffd00e80947 */ /* 0x000fea000393ffff */
[----:B------:R-:W-:Y:S01]  /*17a10*/  NOP ;  /* 0x0000000000007918 */ /* 0x000fe20000000000 */
[----:B------:R-:W-:Y:S02]  /*17a20*/  IMAD.U32 R2, RZ, RZ, UR38 ;  /* 0x00000026ff027e24 */ /* 0x000fe4000f8e00ff */
[----:B------:R-:W-:-:S03]  /*17a30*/  IMAD.MOV.U32 R25, RZ, RZ, R0 ;  /* 0x000000ffff197224 */ /* 0x000fc600078e0000 */
[----:B------:R-:W-:-:S13]  /*17a40*/  ISETP.NE.AND P5, PT, R2, 0x3, PT ;  /* 0x000000030200780c */ /* 0x000fda0003fa5270 */
[----:B------:R-:W-:Y:S05]  /*17a50*/  @!P5 BRA `(.L_x_10615) ;  /* 0x000000000004d947 */ /* 0x000fea0003800000 */
[----:B------:R-:W-:Y:S01]  /*17a60*/  BPT.TRAP 0x1 ;  /* 0x000000040000795c */ /* 0x000fe20000300000 */
.L_x_10615:
[----:B------:R2:W5:Y:S01]  /*17a70*/  LDL R17, [R1] ;  /* 0x0000000001117983 */ /* 0x0005620000100800 */
[----:B------:R2:W-:Y:S01]  /*17a80*/  SYNCS.ARRIVE.TRANS64.A1T0 RZ, [R5+URZ+0x2d850], RZ ;  /* 0x02d850ff05ff79a7 */ /* 0x0005e2000810003f */
[C---:B------:R-:W-:Y:S02]  /*17a90*/  VIADD R0, R27.reuse, 0xffffffff ;  /* 0xffffffff1b007836 */ /* 0x040fe40000000000 */
[----:B------:R2:W-:Y:S01]  /*17aa0*/  STL [R1+0x8], R27 ;  /* 0x0000081b01007387 */ /* 0x0005e20000100800 */
[----:B------:R-:W-:Y:S01]  /*17ab0*/  ISETP.GT.AND P0, PT, R27, RZ, PT ;  /* 0x000000ff1b00720c */ /* 0x000fe20003f04270 */
[----:B------:R-:W-:-:S12]  /*17ac0*/  IMAD.MOV.U32 R10, RZ, RZ, R26 ;  /* 0x000000ffff0a7224 */ /* 0x000fd800078e001a */
[----:B--2---:R-:W-:Y:S05]  /*17ad0*/  @P0 BRA `(.L_x_10616) ;  /* 0xfffffff000680947 */ /* 0x004fea000383ffff */
.L_x_10603:
[----:B------:R-:W-:Y:S05]  /*17ae0*/  BSYNC B0 ;  /* 0x0000000000007941 */ /* 0x000fea0003800000 */
.L_x_10602:
[----:B------:R-:W2:Y:S01]  /*17af0*/  S2R R2, SR_TID.X ;  /* 0x0000000000027919 */ /* 0x000ea20000002100 */
[----:B------:R-:W-:Y:S01]  /*17b00*/  BSSY B0, `(.L_x_10617) ;  /* 0x0000010000007945 */ /* 0x000fe20003800000 */
[----:B--2---:R-:W-:-:S04]  /*17b10*/  LOP3.LUT R2, R2, 0x7f, RZ, 0xc0, !PT ;  /* 0x0000007f02027812 */ /* 0x004fc800078ec0ff */
[----:B------:R-:W-:-:S13]  /*17b20*/  ISETP.NE.AND P0, PT, R2, RZ, PT ;  /* 0x000000ff0200720c */ /* 0x000fda0003f05270 */
[----:B------:R-:W-:Y:S05]  /*17b30*/  @P0 BRA `(.L_x_10618) ;  /* 0x0000000000300947 */ /* 0x000fea0003800000 */
[----:B------:R-:W2:Y:S01]  /*17b40*/  S2R R5, SR_LANEID ;  /* 0x0000000000057919 */ /* 0x000ea20000000000 */
[----:B------:R-:W-:Y:S01]  /*17b50*/  VOTEU.ANY UR4, UPT, PT ;  /* 0x0000000000047886 */ /* 0x000fe200038e0100 */
[----:B------:R-:W3:Y:S01]  /*17b60*/  LDC.64 R2, c[0x0][0xc60] ;  /* 0x00031800ff027b82 */ /* 0x000ee20000000a00 */
[----:B-1----:R-:W2:Y:S02]  /*17b70*/  FLO.U32 R0, UR4 ;  /* 0x0000000400007d00 */ /* 0x002ea400080e0000 */
[----:B--2---:R-:W-:-:S06]  /*17b80*/  ISETP.EQ.U32.AND P0, PT, R0, R5, PT ;  /* 0x000000050000720c */ /* 0x004fcc0003f02070 */
[----:B------:R-:W3:Y:S07]  /*17b90*/  POPC R5, UR4 ;  /* 0x0000000400057d09 */ /* 0x000eee0008000000 */
[----:B---3--:R-:W2:Y:S01]  /*17ba0*/  @P0 ATOMG.E.ADD.STRONG.GPU PT, R3, desc[UR42][R2.64], R5 ;  /* 0x00000005020309a8 */ /* 0x008ea200081ee1ea */
[----:B------:R-:W1:Y:S02]  /*17bb0*/  S2R R4, SR_LTMASK ;  /* 0x0000000000047919 */ /* 0x000e640000003900 */
[----:B-1----:R-:W-:-:S04]  /*17bc0*/  LOP3.LUT R4, R4, UR4, RZ, 0xc0, !PT ;  /* 0x0000000404047c12 */ /* 0x002fc8000f8ec0ff */
[----:B0-----:R-:W0:Y:S01]  /*17bd0*/  POPC R7, R4 ;  /* 0x0000000400077309 */ /* 0x001e220000000000 */
[----:B--2---:R-:W0:Y:S02]  /*17be0*/  SHFL.IDX PT, R0, R3, R0, 0x1f ;  /* 0x00001f0003007589 */ /* 0x004e2400000e0000 */
[----:B0-----:R-:W-:-:S07]  /*17bf0*/  IADD3 R16, R0, UR37, R7 ;  /* 0x0000002500107c10 */ /* 0x001fce000fffe007 */
.L_x_10618:
[----:B------:R-:W-:Y:S05]  /*17c00*/  BSYNC B0 ;  /* 0x0000000000007941 */ /* 0x000fea0003800000 */
.L_x_10617:
[----:B-1----:R-:W-:-:S05]  /*17c10*/  IMAD.U32 R0, RZ, RZ, UR38 ;  /* 0x00000026ff007e24 */ /* 0x002fca000f8e00ff */
[----:B------:R-:W-:-:S13]  /*17c20*/  ISETP.NE.AND P0, PT, R0, 0x3, PT ;  /* 0x000000030000780c */ /* 0x000fda0003f05270 */
[----:B------:R-:W-:Y:S05]  /*17c30*/  @!P0 BRA `(.L_x_10619) ;  /* 0x0000000000048947 */ /* 0x000fea0003800000 */
[----:B------:R-:W-:Y:S01]  /*17c40*/  BPT.TRAP 0x1 ;  /* 0x000000040000795c */ /* 0x000fe20000300000 */
.L_x_10619:
[----:B------:R-:W2:Y:S04]  /*17c50*/  LDL R3, [R1] ;  /* 0x0000000001037983 */ /* 0x000ea80000100800 */
[----:B------:R-:W3:Y:S01]  /*17c60*/  LDL.LU R2, [R1+0x24] ;  /* 0x0000240001027983 */ /* 0x000ee20000300800 */
[----:B------:R-:W-:Y:S01]  /*17c70*/  IMAD R0, R26, 0x8, R22 ;  /* 0x000000081a007824 */ /* 0x000fe200078e0216 */
[----:B------:R-:W-:Y:S01]  /*17c80*/  BSSY B0, `(.L_x_10620) ;  /* 0x0000005000007945 */ /* 0x000fe20003800000 */
[----:B--2---:R-:W-:-:S04]  /*17c90*/  SHF.L.U32 R3, R3, 0x1f, RZ ;  /* 0x0000001f03037819 */ /* 0x004fc800000006ff */
[----:B------:R-:W1:Y:S01]  /*17ca0*/  SYNCS.PHASECHK.TRANS64.TRYWAIT P0, [R0+URZ+0x2d860], R3 ;  /* 0x02d86003000075a7 */ /* 0x000e62000800017f */
[----:B---3--:R-:W-:Y:S01]  /*17cb0*/  IMAD R6, R27, -0x80, R2 ;  /* 0xffffff801b067824 */ /* 0x008fe200078e0202 */
[----:B-1----:R-:W-:Y:S06]  /*17cc0*/  @!P0 BRA `(.L_x_10621) ;  /* 0x0000003c00788947 */ /* 0x002fec0003800000 */
.L_x_10750:
[----:B------:R-:W-:Y:S05]  /*17cd0*/  BSYNC B0 ;  /* 0x0000000000007941 */ /* 0x000fea0003800000 */
.L_x_10620:
[----:B------:R-:W2:Y:S02]  /*17ce0*/  S2R R2, SR_TID.X ;  /* 0x0000000000027919 */ /* 0x000ea40000002100 */
[----:B--2---:R-:W-:-:S04]  /*17cf0*/  LOP3.LUT R2, R2, 0x7f, RZ, 0xc0, !PT ;  /* 0x0000007f02027812 */ /* 0x004fc800078ec0ff */
[----:B------:R-:W-:Y:S02]  /*17d00*/  SHF.R.U32.HI R4, RZ, 0x2, R2 ;  /* 0x00000002ff047819 */ /* 0x000fe40000011602 */
[----:B------:R-:W2:Y:S01]  /*17d10*/  LDL R2, [R1+0x14] ;  /* 0x0000140001027983 */ /* 0x000ea20000100800 */
[----:B------:R-:W-:Y:S02]  /*17d20*/  UMOV UR4, 0xffffffff ;  /* 0xffffffff00047882 */ /* 0x000fe40000000000 */
[----:B------:R-:W-:Y:S02]  /*17d30*/  IMAD.IADD R6, R6, 0x1, -R4 ;  /* 0x0000000106067824 */ /* 0x000fe400078e0a04 */
[----:B--2---:R-:W-:Y:S01]  /*17d40*/  IMAD R4, R26, 0x3000, R2 ;  /* 0x000030001a047824 */ /* 0x004fe200078e0202 */
[----:B------:R-:W-:Y:S06]  /*17d50*/  BRA.DIV UR4, `(.L_x_10622) ;  /* 0x0000003e04687947 */ /* 0x000fec000b800000 */
[----:B------:R-:W0:Y:S01]  /*17d60*/  S2R R2, SR_TID.X ;  /* 0x0000000000027919 */ /* 0x000e220000002100 */
[----:B------:R-:W-:Y:S01]  /*17d70*/  ULDC UR4, c[0x0][0x2f4] ;  /* 0x0000bd0000047ab9 */ /* 0x000fe20000000800 */
[----:B------:R-:W-:Y:S01]  /*17d80*/  IMAD R4, R4, 0x2, R22 ;  /* 0x0000000204047824 */ /* 0x000fe200078e0216 */
        /* <DEDUP_REMOVED lines=40> */
.L_x_10760:
        /* <DEDUP_REMOVED lines=13> */
.L_x_10623:
        /* <DEDUP_REMOVED lines=11> */
.L_x_10624:
[----:B------:R-:W2:Y:S01]  /*18190*/  LDL.LU R2, [R1] ;  /* 0x0000000001027983 */ /* 0x000ea20000300800 */
[----:B------:R-:W-:Y:S01]  /*181a0*/  VIADD R26, R26, 0x1 ;  /* 0x000000011a1a7836 */ /* 0x000fe20000000000 */
[----:B------:R0:W-:Y:S04]  /*181b0*/  SYNCS.ARRIVE.TRANS64.A1T0 RZ, [R0+URZ+0x2d850], RZ ;  /* 0x02d850ff00ff79a7 */ /* 0x0001e8000810003f */
[----:B------:R-:W-:-:S04]  /*181c0*/  ISETP.NE.AND P0, PT, R26, 0x2, PT ;  /* 0x000000021a00780c */ /* 0x000fc80003f05270 */
[----:B0-----:R-:W-:Y:S02]  /*181d0*/  SEL R0, RZ, 0x1, P0 ;  /* 0x00000001ff007807 */ /* 0x001fe40000000000 */
[----:B------:R-:W-:Y:S02]  /*181e0*/  SEL R26, R26, RZ, P0 ;  /* 0x000000ff1a1a7207 */ /* 0x000fe40000000000 */
[----:B--2---:R-:W-:-:S05]  /*181f0*/  LOP3.LUT R2, R2, R0, RZ, 0x3c, !PT ;  /* 0x0000000002027212 */ /* 0x004fca00078e3cff */
[----:B------:R0:W-:Y:S02]  /*18200*/  STL [R1], R2 ;  /* 0x0000000201007387 */ /* 0x0001e40000100800 */
.L_x_10583:
[----:B------:R-:W-:Y:S05]  /*18210*/  BSYNC B7 ;  /* 0x0000000000077941 */ /* 0x000fea0003800000 */
.L_x_10581:
        /* <DEDUP_REMOVED lines=8> */
[----:B-----5:R2:W3:Y:S01]  /*182a0*/  LDS.128 R16, [R22+0x2d8d0] ;  /* 0x02d8d00016107984 */ /* 0x0204e20000000c00 */
[----:B------:R-:W-:Y:S06]  /*182b0*/  BAR.ARV 0x4, 0x200 ;  /* 0x0108000000007b1d */ /* 0x000fec0000002000 */
[----:B------:R-:W-:Y:S05]  /*182c0*/  BRA `(.L_x_10626) ;  /* 0x0000000800407947 */ /* 0x000fea0003800000 */
.L_x_10625:
[----:B------:R-:W2:Y:S01]  /*182d0*/  S2R R0, SR_TID.X ;  /* 0x0000000000007919 */ /* 0x000ea20000002100 */
[----:B------:R-:W-:Y:S01]  /*182e0*/  UMOV UR4, 0xffffffff ;  /* 0xffffffff00047882 */ /* 0x000fe20000000000 */
[----:B--2---:R-:W-:-:S04]  /*182f0*/  LOP3.LUT R8, R0, 0x1f, RZ, 0xc0, !PT ;  /* 0x0000001f00087812 */ /* 0x004fc800078ec0ff */
[----:B------:R-:W-:Y:S01]  /*18300*/  ISETP.NE.AND P0, PT, R8, 0x1f, PT ;  /* 0x0000001f0800780c */ /* 0x000fe20003f05270 */
[----:B------:R-:W-:-:S12]  /*18310*/  BRA.DIV UR4, `(.L_x_10627) ;  /* 0x0000003e04687947 */ /* 0x000fd8000b800000 */
[----:B0-----:R-:W-:Y:S01]  /*18320*/  IMAD.IADD R5, R19, 0x1, R8 ;  /* 0x0000000113057824 */ /* 0x001fe200078e0208 */
        /* <DEDUP_REMOVED lines=30> */
.L_x_10770:
[----:B------:R-:W-:Y:S02]  /*18510*/  ULDC UR4, c[0x0][0xc38] ;  /* 0x00030e0000047ab9 */ /* 0x000fe40000000800 */
[----:B------:R-:W-:-:S04]  /*18520*/  IMAD.U32 R16, RZ, RZ, UR4 ;  /* 0x00000004ff107e24 */ /* 0x000fc8000f8e00ff */
[----:B-1----:R-:W-:-:S04]  /*18530*/  IMAD R5, R14, R16, RZ ;  /* 0x000000100e057224 */ /* 0x002fc800078e02ff */
[----:B------:R-:W-:-:S05]  /*18540*/  IMAD.IADD R4, R4, 0x1, R5 ;  /* 0x0000000104047824 */ /* 0x000fca00078e0205 */
[----:B------:R-:W-:-:S13]  /*18550*/  ISETP.GT.AND P6, PT, R4, R0, PT ;  /* 0x000000000400720c */ /* 0x000fda0003fc4270 */
[----:B------:R-:W-:Y:S05]  /*18560*/  @P6 BRA `(.L_x_10628) ;  /* 0x00000000009c6947 */ /* 0x000fea0003800000 */
.L_x_10633:
        /* <DEDUP_REMOVED lines=14> */
.L_x_10631:
[----:B------:R-:W-:Y:S05]  /*18650*/  BSYNC B0 ;  /* 0x0000000000007941 */ /* 0x000fea0003800000 */
.L_x_10630:
[----:B------:R-:W-:-:S03]  /*18660*/  UMOV UR4, 0xffffffff ;  /* 0xffffffff00047882 */ /* 0x000fc60000000000 */
[----:B------:R-:W-:Y:S05]  /*18670*/  BRA.DIV UR4, `(.L_x_10632) ;  /* 0x0000003e04b47947 */ /* 0x000fea000b800000 */
[----:B-----5:R-:W2:Y:S02]  /*18680*/  SHFL.UP PT, R14, R2, 0x1, RZ ;  /* 0x04200000020e7989 */ /* 0x020ea400000e00ff */
[----:B--2---:R-:W-:-:S05]  /*18690*/  SEL R13, R14, RZ, P1 ;  /* 0x000000ff0e0d7207 */ /* 0x004fca0000800000 */
[----:B------:R-:W-:-:S05]  /*186a0*/  IMAD.IADD R13, R2, 0x1, R13 ;  /* 0x00000001020d7824 */ /* 0x000fca00078e020d */
[----:B------:R-:W2:Y:S02]  /*186b0*/  SHFL.UP PT, R14, R13, 0x2, RZ ;  /* 0x044000000d0e7989 */ /* 0x000ea400000e00ff */
[----:B--2---:R-:W-:-:S05]  /*186c0*/  SEL R14, R14, RZ, P2 ;  /* 0x000000ff0e0e7207 */ /* 0x004fca0001000000 */
[----:B01----:R-:W-:-:S05]  /*186d0*/  IMAD.IADD R3, R13, 0x1, R14 ;  /* 0x000000010d037824 */ /* 0x003fca00078e020e */
        /* <DEDUP_REMOVED lines=10> */
.L_x_10778:
[----:B------:R-:W-:Y:S02]  /*18780*/  ULDC UR4, c[0x0][0xc38] ;  /* 0x00030e0000047ab9 */ /* 0x000fe40000000800 */
[----:B------:R-:W-:-:S04]  /*18790*/  IMAD.U32 R16, RZ, RZ, UR4 ;  /* 0x00000004ff107e24 */ /* 0x000fc8000f8e00ff */
[----:B-1----:R-:W-:-:S04]  /*187a0*/  IMAD R5, R14, R16, RZ ;  /* 0x000000100e057224 */ /* 0x002fc800078e02ff */
[----:B------:R-:W-:-:S05]  /*187b0*/  IMAD.IADD R4, R5, 0x1, R4 ;  /* 0x0000000105047824 */ /* 0x000fca00078e0204 */
[----:B------:R-:W-:-:S13]  /*187c0*/  ISETP.GT.AND P6, PT, R4, R0, PT ;  /* 0x000000000400720c */ /* 0x000fda0003fc4270 */
[----:B------:R-:W-:Y:S05]  /*187d0*/  @!P6 BRA `(.L_x_10633) ;  /* 0xfffffffc0064e947 */ /* 0x000fea000383ffff */
.L_x_10628:
[----:B------:R-:W-:Y:S01]  /*187e0*/  IMAD.IADD R5, R4, 0x1, -R5 ;  /* 0x0000000104057824 */ /* 0x000fe200078e0a05 */
[----:B------:R-:W-:-:S03]  /*187f0*/  UMOV UR4, 0xffffffff ;  /* 0xffffffff00047882 */ /* 0x000fc60000000000 */
[----:B------:R-:W-:-:S05]  /*18800*/  IMAD R7, R3, R16, R5 ;  /* 0x0000001003077224 */ /* 0x000fca00078e0205 */
[----:B------:R-:W-:Y:S01]  /*18810*/  ISETP.GT.AND P6, PT, R7, R0, PT ;  /* 0x000000000700720c */ /* 0x000fe20003fc4270 */
[----:B------:R-:W-:-:S12]  /*18820*/  BRA.DIV UR4, `(.L_x_10634) ;  /* 0x0000004204047947 */ /* 0x000fd8000b800000 */
[----:B------:R-:W-:-:S04]  /*18830*/  VOTE.ANY R6, PT, !P6 ;  /* 0x0000000000067806 */ /* 0x000fc800070e0100 */
[----:B------:R-:W1:Y:S02]  /*18840*/  POPC R4, R6 ;  /* 0x0000000600047309 */ /* 0x000e640000000000 */
[----:B-1---5:R1:W2:Y:S02]  /*18850*/  SHFL.IDX PT, R17, R2, R4, 0x1f ;  /* 0x00001f0402117589 */ /* 0x0222a400000e0000 */
.L_x_10782:
[----:B------:R-:W-:Y:S01]  /*18860*/  ISETP.NE.AND P0, PT, R6, RZ, PT ;  /* 0x000000ff0600720c */ /* 0x000fe20003f05270 */
[----:B------:R-:W-:-:S12]  /*18870*/  IMAD.MOV.U32 R14, RZ, RZ, RZ ;  /* 0x000000ffff0e7224 */ /* 0x000fd800078e00ff */
[----:B------:R-:W-:Y:S05]  /*18880*/  @!P0 BRA `(.L_x_10635) ;  /* 0x0000000000108947 */ /* 0x000fea0003800000 */
[----:B------:R-:W-:Y:S01]  /*18890*/  UMOV UR4, 0xffffffff ;  /* 0xffffffff00047882 */ /* 0x000fe20000000000 */
[----:B------:R-:W-:Y:S02]  /*188a0*/  VIADD R12, R4, 0xffffffff ;  /* 0xffffffff040c7836 */ /* 0x000fe40000000000 */
[----:B------:R-:W-:Y:S05]  /*188b0*/  BRA.DIV UR4, `(.L_x_10636) ;  /* 0x0000004204287947 */ /* 0x000fea000b800000 */
[----:B------:R3:W4:Y:S02]  /*188c0*/  SHFL.IDX PT, R14, R3, R12, 0x1f ;  /* 0x00001f0c030e7589 */ /* 0x00072400000e0000 */
.L_x_10635:
[----:B--2---:R-:W-:Y:S01]  /*188d0*/  IABS R6, R17 ;  /* 0x0000001100067213 */ /* 0x004fe20000000000 */
[----:B----4-:R-:W-:Y:S02]  /*188e0*/  IMAD R16, R14, R16, R5 ;  /* 0x000000100e107224 */ /* 0x010fe400078e0205 */
[----:B-1----:R-:W-:Y:S01]  /*188f0*/  IMAD.MOV.U32 R2, RZ, RZ, RZ ;  /* 0x000000ffff027224 */ /* 0x002fe200078e00ff */
[----:B------:R-:W1:Y:S01]  /*18900*/  I2F.RP R7, R6 ;  /* 0x0000000600077306 */ /* 0x000e620000209400 */
[----:B------:R-:W-:Y:S02]  /*18910*/  IMAD.IADD R0, R0, 0x1, -R16 ;  /* 0x0000000100007824 */ /* 0x000fe400078e0a10 */
[----:B------:R-:W-:-:S05]  /*18920*/  IMAD.IADD R19, R4, 0x1, R19 ;  /* 0x0000000104137824 */ /* 0x000fca00078e0213 */
[----:B-1----:R-:W0:Y:S02]  /*18930*/  MUFU.RCP R7, R7 ;  /* 0x0000000700077308 */ /* 0x002e240000001000 */
[----:B0--3--:R-:W-:-:S06]  /*18940*/  VIADD R3, R7, 0xffffffe ;  /* 0x0ffffffe07037836 */ /* 0x009fcc0000000000 */
[----:B------:R-:W0:Y:S02]  /*18950*/  F2I.FTZ.U32.TRUNC.NTZ R3, R3 ;  /* 0x0000000300037305 */ /* 0x000e24000021f000 */
[----:B0-----:R-:W-:-:S04]  /*18960*/  IMAD.MOV R5, RZ, RZ, -R3 ;  /* 0x000000ffff057224 */ /* 0x001fc800078e0a03 */
        /* <DEDUP_REMOVED lines=21> */
.L_x_10629:
[----:B------:R-:W-:Y:S01]  /*18ac0*/  UMOV UR4, URZ ;  /* 0x0000003f00047c82 */ /* 0x000fe20008000000 */
[----:B------:R-:W-:Y:S01]  /*18ad0*/  UMOV UR5, URZ ;  /* 0x0000003f00057c82 */ /* 0x000fe20008000000 */
[----:B------:R-:W-:Y:S01]  /*18ae0*/  ULDC UR6, c[0x0][0xc3c] ;  /* 0x00030f0000067ab9 */ /* 0x000fe20000000800 */
[----:B------:R-:W-:Y:S02]  /*18af0*/  IMAD.MOV.U32 R16, RZ, RZ, R0 ;  /* 0x000000ffff107224 */ /* 0x000fe400078e0000 */
[----:B-----5:R-:W-:Y:S02]  /*18b00*/  IMAD.U32 R17, RZ, RZ, UR4 ;  /* 0x00000004ff117e24 */ /* 0x020fe4000f8e00ff */
[----:B------:R-:W-:Y:S02]  /*18b10*/  IMAD.U32 R18, RZ, RZ, UR5 ;  /* 0x00000005ff127e24 */ /* 0x000fe4000f8e00ff */
[----:B------:R-:W-:-:S07]  /*18b20*/  IMAD.U32 R19, RZ, RZ, UR6 ;  /* 0x00000006ff137e24 */ /* 0x000fce000f8e00ff */
.L_x_10637:
        /* <DEDUP_REMOVED lines=10> */
.L_x_10626:
[----:B------:R-:W-:Y:S02]  /*18bd0*/  ULDC UR4, c[0x0][0xc3c] ;  /* 0x00030f0000047ab9 */ /* 0x000fe40000000800 */
[----:B---3--:R-:W-:-:S13]  /*18be0*/  ISETP.GE.AND P0, PT, R19, UR4, PT ;  /* 0x0000000413007c0c */ /* 0x008fda000bf06270 */
[----:B------:R-:W-:Y:S05]  /*18bf0*/  @!P0 BRA `(.L_x_10638) ;  /* 0xffffffa400808947 */ /* 0x000fea000383ffff */
[----:B------:R-:W-:Y:S05]  /*18c00*/  BSYNC B8 ;  /* 0x0000000000087941 */ /* 0x000fea0003800000 */
.L_x_10537:
        /* <DEDUP_REMOVED lines=12> */
.L_x_10785:
[----:B------:R-:W-:Y:S05]  /*18cd0*/  BSYNC B0 ;  /* 0x0000000000007941 */ /* 0x000fea0003800000 */
.L_x_10639:
[----:B------:R-:W-:-:S03]  /*18ce0*/  UMOV UR4, 0xffffffff ;  /* 0xffffffff00047882 */ /* 0x000fc60000000000 */
[----:B------:R-:W-:Y:S05]  /*18cf0*/  BRA.DIV UR4, `(.L_x_10641) ;  /* 0x0000003e04507947 */ /* 0x000fea000b800000 */
[----:B0-----:R-:W0:Y:S02]  /*18d00*/  S2R R0, SR_TID.X ;  /* 0x0000000000007919 */ /* 0x001e240000002100 */
[----:B0-----:R-:W-:-:S04]  /*18d10*/  SHF.R.U32.HI R0, RZ, 0x5, R0 ;  /* 0x00000005ff007819 */ /* 0x001fc80000011600 */
[----:B------:R-:W-:-:S05]  /*18d20*/  LOP3.LUT R0, R0, 0x3, RZ, 0xc0, !PT ;  /* 0x0000000300007812 */ /* 0x000fca00078ec0ff */
[----:B------:R0:W3:Y:S02]  /*18d30*/  SHFL.IDX PT, R14, R0, RZ, 0x1f ;  /* 0x00001fff000e7589 */ /* 0x0000e400000e0000 */
.L_x_10788:
[----:B---3--:R-:W-:-:S13]  /*18d40*/  ISETP.NE.AND P0, PT, R14, RZ, PT ;  /* 0x000000ff0e00720c */ /* 0x008fda0003f05270 */
[----:B------:R-:W-:Y:S05]  /*18d50*/  @P0 BRA `(.L_x_10385) ;  /* 0x0000000000900947 */ /* 0x000fea0003800000 */
[----:B------:R-:W-:-:S03]  /*18d60*/  UMOV UR4, 0xffffffff ;  /* 0xffffffff00047882 */ /* 0x000fc60000000000 */
[----:B------:R-:W-:Y:S05]  /*18d70*/  BRA.DIV UR4, `(.L_x_10642) ;  /* 0x0000003e04647947 */ /* 0x000fea000b800000 */
[----:B------:R-:W-:-:S13]  /*18d80*/  ELECT P6, URZ, PT ;  /* 0x00000000003f782f */ /* 0x000fda00038c0000 */
.L_x_10791:
[----:B------:R-:W-:Y:S05]  /*18d90*/  @!P6 BRA `(.L_x_10385) ;  /* 0x000000000080e947 */ /* 0x000fea0003800000 */
[----:B------:R-:W-:-:S06]  /*18da0*/  ULOP3.LUT UR4, UR36, 0x2, URZ, 0xfc, !UPT ;  /* 0x0000000224047892 */ /* 0x000fcc000f8efc3f */
[----:B0-----:R-:W-:-:S05]  /*18db0*/  IMAD.U32 R0, RZ, RZ, UR4 ;  /* 0x00000004ff007e24 */ /* 0x001fca000f8e00ff */
[----:B------:R-:W-:-:S13]  /*18dc0*/  ISETP.NE.AND P0, PT, R0, 0x3, PT ;  /* 0x000000030000780c */ /* 0x000fda0003f05270 */
[----:B------:R-:W-:Y:S05]  /*18dd0*/  @!P0 BRA `(.L_x_10643) ;  /* 0x0000000000048947 */ /* 0x000fea0003800000 */
[----:B------:R-:W-:Y:S01]  /*18de0*/  BPT.TRAP 0x1 ;  /* 0x000000040000795c */ /* 0x000fe20000300000 */
.L_x_10643:
[----:B------:R-:W3:Y:S01]  /*18df0*/  LDL R0, [R1] ;  /* 0x0000000001007983 */ /* 0x000ee20000100800 */
[C---:B------:R-:W-:Y:S02]  /*18e00*/  IMAD R3, R26.reuse, 0x8, R5 ;  /* 0x000000081a037824 */ /* 0x040fe400078e0205 */
[----:B------:R-:W-:-:S05]  /*18e10*/  VIADD R26, R26, 0x1 ;  /* 0x000000011a1a7836 */ /* 0x000fca0000000000 */
[----:B------:R-:W-:Y:S02]  /*18e20*/  ISETP.NE.AND P2, PT, R26, 0x2, PT ;  /* 0x000000021a00780c */ /* 0x000fe40003f45270 */
[----:B---3--:R-:W-:Y:S02]  /*18e30*/  SHF.L.U32 R2, R0, 0x1f, RZ ;  /* 0x0000001f00027819 */ /* 0x008fe400000006ff */
[----:B------:R-:W-:Y:S02]  /*18e40*/  SEL R0, RZ, 0x1, P2 ;  /* 0x00000001ff007807 */ /* 0x000fe40001000000 */
[----:B------:R-:W0:Y:S02]  /*18e50*/  SYNCS.PHASECHK.TRANS64.TRYWAIT P1, [R3+URZ+0x2d840], R2 ;  /* 0x02d84002030075a7 */ /* 0x000e24000802017f */
[----:B0-----:R-:W-:Y:S05]  /*18e60*/  @!P1 BRA `(.L_x_10644) ;  /* 0x0000003c00489947 */ /* 0x001fea0003800000 */
.L_x_10792:
[----:B------:R-:W3:Y:S01]  /*18e70*/  LDL.LU R4, [R1] ;  /* 0x0000000001047983 */ /* 0x000ee20000300800 */
[----:B------:R-:W-:Y:S02]  /*18e80*/  SEL R26, R26, RZ, P2 ;  /* 0x000000ff1a1a7207 */ /* 0x000fe40001000000 */
[----:B---3--:R-:W-:Y:S01]  /*18e90*/  LOP3.LUT R0, R4, R0, RZ, 0x3c, !PT ;  /* 0x0000000004007212 */ /* 0x008fe200078e3cff */
[----:B------:R-:W-:Y:S06]  /*18ea0*/  @!P0 BRA `(.L_x_10645) ;  /* 0x0000000000048947 */ /* 0x000fec0003800000 */
[----:B------:R-:W-:Y:S01]  /*18eb0*/  BPT.TRAP 0x1 ;  /* 0x000000040000795c */ /* 0x000fe20000300000 */
.L_x_10645:
[----:B------:R-:W-:Y:S01]  /*18ec0*/  IMAD R5, R26, 0x8, R5 ;  /* 0x000000081a057824 */ /* 0x000fe200078e0205 */
[----:B------:R-:W-:-:S04]  /*18ed0*/  SHF.L.U32 R0, R0, 0x1f, RZ ;  /* 0x0000001f00007819 */ /* 0x000fc800000006ff */
[----:B------:R-:W3:Y:S02]  /*18ee0*/  SYNCS.PHASECHK.TRANS64.TRYWAIT P1, [R5+URZ+0x2d840], R0 ;  /* 0x02d84000050075a7 */ /* 0x000ee4000802017f */
[----:B---3--:R-:W-:Y:S05]  /*18ef0*/  @!P1 BRA `(.L_x_10646) ;  /* 0x0000003c00389947 */ /* 0x008fea0003800000 */
.L_x_10793:
[----:B------:R-:W-:Y:S05]  /*18f00*/  @!P0 BRA `(.L_x_10647) ;  /* 0x0000000000048947 */ /* 0x000fea0003800000 */
[----:B------:R-:W-:Y:S01]  /*18f10*/  BPT.TRAP 0x1 ;  /* 0x000000040000795c */ /* 0x000fe20000300000 */
.L_x_10647:
[----:B------:R-:W5:Y:S02]  /*18f20*/  SYNCS.PHASECHK.TRANS64.TRYWAIT P1, [R3+URZ+0x2d860], R2 ;  /* 0x02d86002030075a7 */ /* 0x000f64000802017f */
[----:B-----5:R-:W-:Y:S05]  /*18f30*/  @!P1 BRA `(.L_x_10648) ;  /* 0x0000003c003c9947 */ /* 0x020fea0003800000 */
.L_x_10794:
[----:B------:R-:W-:Y:S05]  /*18f40*/  @!P0 BRA `(.L_x_10649) ;  /* 0x0000000000048947 */ /* 0x000fea0003800000 */
[----:B------:R-:W-:Y:S01]  /*18f50*/  BPT.TRAP 0x1 ;  /* 0x000000040000795c */ /* 0x000fe20000300000 */
.L_x_10649:
[----:B------:R0:W0:Y:S02]  /*18f60*/  SYNCS.PHASECHK.TRANS64.TRYWAIT P0, [R5+URZ+0x2d860], R0 ;  /* 0x02d86000050075a7 */ /* 0x000024000800017f */
[----:B0-----:R-:W-:Y:S05]  /*18f70*/  @!P0 NANOSLEEP.SYNCS 0x989680 ;  /* 0x009896800000895d */ /* 0x001fea0003900000 */
[----:B------:R-:W0:Y:S02]  /*18f80*/  @!P0 SYNCS.PHASECHK.TRANS64 P0, [R5+URZ+0x2d860], R0 ;  /* 0x02d86000050085a7 */ /* 0x000e24000800007f */
[----:B0-----:R-:W-:Y:S05]  /*18f90*/  @!P0 BRA `(.L_x_10649) ;  /* 0xfffffffc00f08947 */ /* 0x001fea000383ffff */
.L_x_10385:
[----:B------:R-:W-:Y:S05]  /*18fa0*/  BSYNC B9 ;  /* 0x0000000000097941 */ /* 0x000fea0003800000 */
.L_x_10382:
[----:B------:R-:W-:Y:S05]  /*18fb0*/  EXIT ;  /* 0x000000000000794d */ /* 0x000fea0003800000 */
.L_x_10401:
[----:B0-----:R0:W1:Y:S02]  /*18fc0*/  SYNCS.PHASECHK.TRANS64.TRYWAIT P4, [R31+URZ+0x2d890], R80 ;  /* 0x02d890501f0075a7 */ /* 0x001064000808017f */
[----:B-1----:R-:W-:Y:S05]  /*18fd0*/  @!P4 NANOSLEEP.SYNCS 0x989680 ;  /* 0x009896800000c95d */ /* 0x002fea0003900000 */
[----:B------:R-:W1:Y:S02]  /*18fe0*/  @!P4 SYNCS.PHASECHK.TRANS64 P4, [R31+URZ+0x2d890], R80 ;  /* 0x02d890501f00c5a7 */ /* 0x000e64000808007f */
[----:B-1----:R-:W-:Y:S05]  /*18ff0*/  @!P4 BRA `(.L_x_10401) ;  /* 0xfffffffc00f0c947 */ /* 0x002fea000383ffff */
[----:B------:R-:W-:Y:S05]  /*19000*/  BRA `(.L_x_10650) ;  /* 0xfffffea000647947 */ /* 0x000fea000383ffff */
.L_x_10402:
        /* <DEDUP_REMOVED lines=8> */
.L_x_10652:
[----:B------:R-:W-:Y:S05]  /*19090*/  BSYNC B1 ;  /* 0x0000000000017941 */ /* 0x000fea0003800000 */
.L_x_10651:
        /* <DEDUP_REMOVED lines=8> */
.L_x_10653:
[----:B------:R-:W-:Y:S01]  /*19120*/  IMAD.MOV.U32 R60, RZ, RZ, R14 ;  /* 0x000000ffff3c7224 */ /* 0x000fe200078e000e */
[----:B------:R-:W-:Y:S06]  /*19130*/  BRA `(.L_x_10654) ;  /* 0xfffffea0002c7947 */ /* 0x000fec000383ffff */
.L_x_10430:
[----:B0-----:R0:W1:Y:S02]  /*19140*/  SYNCS.PHASECHK.TRANS64.TRYWAIT P4, [R31+URZ+0x2d890], R80 ;  /* 0x02d890501f0075a7 */ /* 0x001064000808017f */
[----:B-1----:R-:W-:Y:S05]  /*19150*/  @!P4 NANOSLEEP.SYNCS 0x989680 ;  /* 0x009896800000c95d */ /* 0x002fea0003900000 */
[----:B------:R-:W1:Y:S02]  /*19160*/  @!P4 SYNCS.PHASECHK.TRANS64 P4, [R31+URZ+0x2d890], R80 ;  /* 0x02d890501f00c5a7 */ /* 0x000e64000808007f */
[----:B-1----:R-:W-:Y:S05]  /*19170*/  @!P4 BRA `(.L_x_10430) ;  /* 0xfffffffc00f0c947 */ /* 0x002fea000383ffff */
[----:B------:R-:W-:Y:S05]  /*19180*/  BRA `(.L_x_10655) ;  /* 0xfffffeb800f07947 */ /* 0x000fea000383ffff */
.L_x_10431:
        /* <DEDUP_REMOVED lines=8> */
.L_x_10657:
[----:B------:R-:W-:Y:S05]  /*19210*/  BSYNC B1 ;  /* 0x0000000000017941 */ /* 0x000fea0003800000 */
.L_x_10656:
        /* <DEDUP_REMOVED lines=8> */
.L_x_10658:
[----:B------:R-:W-:Y:S01]  /*192a0*/  IMAD.MOV.U32 R82, RZ, RZ, R14 ;  /* 0x000000ffff527224 */ /* 0x000fe200078e000e */
[----:B------:R-:W-:Y:S06]  /*192b0*/  BRA `(.L_x_10659) ;  /* 0xfffffeb800b87947 */ /* 0x000fec000383ffff */
.L_x_10444:
[----:B0-----:R0:W1:Y:S02]  /*192c0*/  SYNCS.PHASECHK.TRANS64.TRYWAIT P3, [R31+URZ+0x2d890], R80 ;  /* 0x02d890501f0075a7 */ /* 0x001064000806017f */
[----:B-1----:R-:W-:Y:S05]  /*192d0*/  @!P3 NANOSLEEP.SYNCS 0x989680 ;  /* 0x009896800000b95d */ /* 0x002fea0003900000 */
[----:B------:R-:W1:Y:S02]  /*192e0*/  @!P3 SYNCS.PHASECHK.TRANS64 P3, [R31+URZ+0x2d890], R80 ;  /* 0x02d890501f00b5a7 */ /* 0x000e64000806007f */
[----:B-1----:R-:W-:Y:S05]  /*192f0*/  @!P3 BRA `(.L_x_10444) ;  /* 0xfffffffc00f0b947 */ /* 0x002fea000383ffff */
[----:B------:R-:W-:Y:S05]  /*19300*/  BRA `(.L_x_10660) ;  /* 0xfffffed000c07947 */ /* 0x000fea000383ffff */
.L_x_10445:
[----:B------:R-:W-:Y:S01]  /*19310*/  BSSY B1, `(.L_x_10661) ;  /* 0x0000007000017945 */ /* 0x000fe20003800000 */
[----:B------:R-:W-:Y:S02]  /*19320*/  IMAD.MOV.U32 R12, RZ, RZ, RZ ;  /* 0x000000ffff0c7224 */ /* 0x000fe400078e00ff */
[----:B------:R-:W-:Y:S02]  /*19330*/  IMAD.MOV.U32 R11, RZ, RZ, 0x1e1f ;  /* 0x00001e1fff0b7424 */ /* 0x000fe400078e00ff */
[----:B------:R-:W-:-:S07]  /*19340*/  IMAD.MOV.U32 R15, RZ, RZ, -0x1 ;  /* 0xffffffffff0f7424 */ /* 0x000fce00078e00ff */
[----:B0-----:R-:W-:Y:S05]  /*19350*/  WARPSYNC.COLLECTIVE R15, `(.L_x_10662) ;  /* 0x000000000f087348 */ /* 0x001fea0003c00000 */
[----:B------:R1:W2:Y:S02]  /*19360*/  SHFL.IDX P6, R14, R13, R12, R11 ;  /* 0x0000000c0d0e7389 */ /* 0x0002a400000c000b */
[----:B012---:R-:W-:Y:S01]  /*19370*/  ENDCOLLECTIVE ;  /* 0x000000000000791b */ /* 0x007fe20003800000 */
.L_x_10662:
[----:B------:R-:W-:Y:S05]  /*19380*/  BSYNC B1 ;  /* 0x0000000000017941 */ /* 0x000fea0003800000 */
.L_x_10661:
        /* <DEDUP_REMOVED lines=8> */
.L_x_10663:
[----:B------:R-:W-:Y:S01]  /*19410*/  IMAD.MOV.U32 R42, RZ, RZ, R14 ;  /* 0x000000ffff2a7224 */ /* 0x000fe200078e000e */
[----:B------:R-:W-:Y:S06]  /*19420*/  BRA `(.L_x_10664) ;  /* 0xfffffed000e47947 */ /* 0x000fec000383ffff */
.L_x_10449:
[----:B------:R0:W0:Y:S02]  /*19430*/  SYNCS.PHASECHK.TRANS64.TRYWAIT P2, [R31+URZ+0x2d8b0], R80 ;  /* 0x02d8b0501f0075a7 */ /* 0x000024000804017f */
[----:B0-----:R-:W-:Y:S05]  /*19440*/  @!P2 NANOSLEEP.SYNCS 0x989680 ;  /* 0x009896800000a95d */ /* 0x001fea0003900000 */
[----:B------:R-:W0:Y:S02]  /*19450*/  @!P2 SYNCS.PHASECHK.TRANS64 P2, [R31+URZ+0x2d8b0], R80 ;  /* 0x02d8b0501f00a5a7 */ /* 0x000e24000804007f */
[----:B0-----:R-:W-:Y:S05]  /*19460*/  @!P2 BRA `(.L_x_10449) ;  /* 0xfffffffc00f0a947 */ /* 0x001fea000383ffff */
[----:B------:R-:W-:Y:S05]  /*19470*/  BRA `(.L_x_10665) ;  /* 0xfffffed400b47947 */ /* 0x000fea000383ffff */
.L_x_10455:
[----:B------:R-:W0:Y:S01]  /*19480*/  S2R R4, SR_TID.X ;  /* 0x0000000000047919 */ /* 0x000e220000002100 */
[----:B------:R-:W-:Y:S01]  /*19490*/  BSSY B0, `(.L_x_10666) ;  /* 0x000000c000007945 */ /* 0x000fe20003800000 */
[----:B------:R-:W-:Y:S02]  /*194a0*/  IMAD.MOV.U32 R12, RZ, RZ, RZ ;  /* 0x000000ffff0c7224 */ /* 0x000fe400078e00ff */
[----:B------:R-:W-:Y:S02]  /*194b0*/  IMAD.MOV.U32 R11, RZ, RZ, 0x1f ;  /* 0x0000001fff0b7424 */ /* 0x000fe400078e00ff */
[----:B------:R-:W-:Y:S02]  /*194c0*/  IMAD.MOV.U32 R15, RZ, RZ, -0x1 ;  /* 0xffffffffff0f7424 */ /* 0x000fe400078e00ff */
[----:B0-----:R-:W-:-:S05]  /*194d0*/  VIADD R5, R4, 0xffffff80 ;  /* 0xffffff8004057836 */ /* 0x001fca0000000000 */
[----:B------:R-:W-:-:S04]  /*194e0*/  SHF.R.S32.HI R4, RZ, 0x1f, R5 ;  /* 0x0000001fff047819 */ /* 0x000fc80000011405 */
[----:B------:R-:W-:-:S04]  /*194f0*/  LEA.HI R4, R4, R5, RZ, 0x7 ;  /* 0x0000000504047211 */ /* 0x000fc800078f38ff */
[----:B------:R-:W-:-:S05]  /*19500*/  SHF.R.S32.HI R4, RZ, 0x7, R4 ;  /* 0x00000007ff047819 */ /* 0x000fca0000011404 */
[----:B------:R-:W-:-:S07]  /*19510*/  IMAD.MOV.U32 R13, RZ, RZ, R4 ;  /* 0x000000ffff0d7224 */ /* 0x000fce00078e0004 */
[----:B-----5:R-:W-:Y:S05]  /*19520*/  WARPSYNC.COLLECTIVE R15, `(.L_x_10667) ;  /* 0x000000000f087348 */ /* 0x020fea0003c00000 */
[----:B------:R0:W1:Y:S02]  /*19530*/  SHFL.IDX P6, R14, R13, R12, R11 ;  /* 0x0000000c0d0e7389 */ /* 0x00006400000c000b */
[----:B01---5:R-:W-:Y:S01]  /*19540*/  ENDCOLLECTIVE ;  /* 0x000000000000791b */ /* 0x023fe20003800000 */
.L_x_10667:
[----:B------:R-:W-:Y:S05]  /*19550*/  BSYNC B0 ;  /* 0x0000000000007941 */ /* 0x000fea0003800000 */
.L_x_10666:
[----:B------:R0:W-:Y:S01]  /*19560*/  STL [R1+0x38], R14 ;  /* 0x0000380e01007387 */ /* 0x0001e20000100800 */
[----:B------:R-:W-:Y:S05]  /*19570*/  BRA `(.L_x_10668) ;  /* 0xfffffedc00647947 */ /* 0x000fea000383ffff */
.L_x_10466:
[----:B------:R-:W-:Y:S01]  /*19580*/  BSSY B1, `(.L_x_10669) ;  /* 0x0000008000017945 */ /* 0x000fe20003800000 */
[----:B------:R-:W-:Y:S02]  /*19590*/  IMAD.MOV.U32 R13, RZ, RZ, R25 ;  /* 0x000000ffff0d7224 */ /* 0x000fe400078e0019 */
[----:B------:R-:W-:Y:S02]  /*195a0*/  IMAD.MOV.U32 R12, RZ, RZ, RZ ;  /* 0x000000ffff0c7224 */ /* 0x000fe400078e00ff */
[----:B------:R-:W-:Y:S02]  /*195b0*/  IMAD.MOV.U32 R11, RZ, RZ, 0x1e1f ;  /* 0x00001e1fff0b7424 */ /* 0x000fe400078e00ff */
[----:B------:R-:W-:-:S07]  /*195c0*/  IMAD.MOV.U32 R15, RZ, RZ, -0x1 ;  /* 0xffffffffff0f7424 */ /* 0x000fce00078e00ff */
[----:B0-----:R-:W-:Y:S05]  /*195d0*/  WARPSYNC.COLLECTIVE R15, `(.L_x_10670) ;  /* 0x000000000f087348 */ /* 0x001fea0003c00000 */
[----:B0-----:R0:W1:Y:S02]  /*195e0*/  SHFL.IDX P6, R14, R13, R12, R11 ;  /* 0x0000000c0d0e7389 */ /* 0x00106400000c000b */
[----:B01----:R-:W-:Y:S01]  /*195f0*/  ENDCOLLECTIVE ;  /* 0x000000000000791b */ /* 0x003fe20003800000 */
.L_x_10670:
[----:B------:R-:W-:Y:S05]  /*19600*/  BSYNC B1 ;  /* 0x0000000000017941 */ /* 0x000fea0003800000 */
.L_x_10669:
        /* <DEDUP_REMOVED lines=8> */
.L_x_10671:
[----:B------:R-:W-:Y:S02]  /*19690*/  IMAD.MOV.U32 R13, RZ, RZ, R27 ;  /* 0x000000ffff0d7224 */ /* 0x000fe400078e001b */
[----:B------:R-:W-:-:S07]  /*196a0*/  IMAD.MOV.U32 R0, RZ, RZ, R14 ;  /* 0x000000ffff007224 */ /* 0x000fce00078e000e */
[----:B------:R-:W-:Y:S05]  /*196b0*/  WARPSYNC.COLLECTIVE R15, `(.L_x_10672) ;  /* 0x000000000f087348 */ /* 0x000fea0003c00000 */
[----:B------:R0:W1:Y:S02]  /*196c0*/  SHFL.IDX P6, R14, R13, R12, R11 ;  /* 0x0000000c0d0e7389 */ /* 0x00006400000c000b */
[----:B01----:R-:W-:Y:S01]  /*196d0*/  ENDCOLLECTIVE ;  /* 0x000000000000791b */ /* 0x003fe20003800000 */
.L_x_10672:
[----:B------:R-:W-:Y:S02]  /*196e0*/  IMAD.MOV.U32 R13, RZ, RZ, R26 ;  /* 0x000000ffff0d7224 */ /* 0x000fe400078e001a */
[----:B------:R-:W-:-:S07]  /*196f0*/  IMAD.MOV.U32 R5, RZ, RZ, R14 ;  /* 0x000000ffff057224 */ /* 0x000fce00078e000e */
[----:B------:R-:W-:Y:S05]  /*19700*/  WARPSYNC.COLLECTIVE R15, `(.L_x_10673) ;  /* 0x000000000f087348 */ /* 0x000fea0003c00000 */
[----:B------:R0:W1:Y:S02]  /*19710*/  SHFL.IDX P6, R14, R13, R12, R11 ;  /* 0x0000000c0d0e7389 */ /* 0x00006400000c000b */
[----:B01----:R-:W-:Y:S01]  /*19720*/  ENDCOLLECTIVE ;  /* 0x000000000000791b */ /* 0x003fe20003800000 */
.L_x_10673:
[----:B------:R-:W-:Y:S01]  /*19730*/  IMAD.MOV.U32 R4, RZ, RZ, R14 ;  /* 0x000000ffff047224 */ /* 0x000fe200078e000e */
[----:B------:R-:W-:Y:S06]  /*19740*/  BRA `(.L_x_10674) ;  /* 0xfffffee0006c7947 */ /* 0x000fec000383ffff */
.L_x_10470:
[----:B0-----:R0:W1:Y:S02]  /*19750*/  SYNCS.PHASECHK.TRANS64.TRYWAIT P0, [R2+URZ+0x2d800], R3 ;  /* 0x02d80003020075a7 */ /* 0x001064000800017f */
[----:B-1----:R-:W-:Y:S05]  /*19760*/  @!P0 NANOSLEEP.SYNCS 0x989680 ;  /* 0x009896800000895d */ /* 0x002fea0003900000 */
[----:B------:R-:W1:Y:S02]  /*19770*/  @!P0 SYNCS.PHASECHK.TRANS64 P0, [R2+URZ+0x2d800], R3 ;  /* 0x02d80003020085a7 */ /* 0x000e64000800007f */
[----:B-1----:R-:W-:Y:S05]  /*19780*/  @!P0 BRA `(.L_x_10470) ;  /* 0xfffffffc00f08947 */ /* 0x002fea000383ffff */
[----:B------:R-:W-:Y:S05]  /*19790*/  BRA `(.L_x_10675) ;  /* 0xfffffee800a47947 */ /* 0x000fea000383ffff */
.L_x_10482:
        /* <DEDUP_REMOVED lines=8> */
.L_x_10677:
[----:B------:R-:W-:Y:S05]  /*19820*/  BSYNC B1 ;  /* 0x0000000000017941 */ /* 0x000fea0003800000 */
.L_x_10676:
        /* <DEDUP_REMOVED lines=8> */
.L_x_10678:
[----:B------:R-:W-:Y:S02]  /*198b0*/  IMAD.MOV.U32 R13, RZ, RZ, R27 ;  /* 0x000000ffff0d7224 */ /* 0x000fe400078e001b */
[----:B------:R-:W-:-:S07]  /*198c0*/  IMAD.MOV.U32 R0, RZ, RZ, R14 ;  /* 0x000000ffff007224 */ /* 0x000fce00078e000e */
[----:B------:R-:W-:Y:S05]  /*198d0*/  WARPSYNC.COLLECTIVE R15, `(.L_x_10679) ;  /* 0x000000000f087348 */ /* 0x000fea0003c00000 */
[----:B------:R0:W1:Y:S02]  /*198e0*/  SHFL.IDX P6, R14, R13, R12, R11 ;  /* 0x0000000c0d0e7389 */ /* 0x00006400000c000b */
[----:B01----:R-:W-:Y:S01]  /*198f0*/  ENDCOLLECTIVE ;  /* 0x000000000000791b */ /* 0x003fe20003800000 */
.L_x_10679:
[----:B------:R-:W-:Y:S02]  /*19900*/  IMAD.MOV.U32 R13, RZ, RZ, R26 ;  /* 0x000000ffff0d7224 */ /* 0x000fe400078e001a */
[----:B------:R-:W-:-:S07]  /*19910*/  IMAD.MOV.U32 R21, RZ, RZ, R14 ;  /* 0x000000ffff157224 */ /* 0x000fce00078e000e */
[----:B------:R-:W-:Y:S05]  /*19920*/  WARPSYNC.COLLECTIVE R15, `(.L_x_10680) ;  /* 0x000000000f087348 */ /* 0x000fea0003c00000 */
[----:B------:R0:W1:Y:S02]  /*19930*/  SHFL.IDX P6, R14, R13, R12, R11 ;  /* 0x0000000c0d0e7389 */ /* 0x00006400000c000b */
[----:B01----:R-:W-:Y:S01]  /*19940*/  ENDCOLLECTIVE ;  /* 0x000000000000791b */ /* 0x003fe20003800000 */
.L_x_10680:
[----:B------:R-:W-:Y:S01]  /*19950*/  IMAD.MOV.U32 R20, RZ, RZ, R14 ;  /* 0x000000ffff147224 */ /* 0x000fe200078e000e */
[----:B------:R-:W-:Y:S06]  /*19960*/  BRA `(.L_x_10681) ;  /* 0xfffffefc00347947 */ /* 0x000fec000383ffff */
.L_x_10486:
[----:B0-----:R0:W1:Y:S02]  /*19970*/  SYNCS.PHASECHK.TRANS64.TRYWAIT P0, [R2+URZ+0x2d800], R3 ;  /* 0x02d80003020075a7 */ /* 0x001064000800017f */
[----:B-1----:R-:W-:Y:S05]  /*19980*/  @!P0 NANOSLEEP.SYNCS 0x989680 ;  /* 0x009896800000895d */ /* 0x002fea0003900000 */
[----:B------:R-:W1:Y:S02]  /*19990*/  @!P0 SYNCS.PHASECHK.TRANS64 P0, [R2+URZ+0x2d800], R3 ;  /* 0x02d80003020085a7 */ /* 0x000e64000800007f */
[----:B-1----:R-:W-:Y:S05]  /*199a0*/  @!P0 BRA `(.L_x_10486) ;  /* 0xfffffffc00f08947 */ /* 0x002fea000383ffff */
[----:B------:R-:W-:Y:S05]  /*199b0*/  BRA `(.L_x_10682) ;  /* 0xffffff0000e07947 */ /* 0x000fea000383ffff */
.L_x_10494:
[----:B-1----:R1:W3:Y:S02]  /*199c0*/  SYNCS.PHASECHK.TRANS64.TRYWAIT P1, [R8+URZ+0x2d830], R3 ;  /* 0x02d83003080075a7 */ /* 0x0022e4000802017f */
[----:B---3--:R-:W-:Y:S05]  /*199d0*/  @!P1 NANOSLEEP.SYNCS 0x989680 ;  /* 0x009896800000995d */ /* 0x008fea0003900000 */
[----:B------:R-:W3:Y:S02]  /*199e0*/  @!P1 SYNCS.PHASECHK.TRANS64 P1, [R8+URZ+0x2d830], R3 ;  /* 0x02d83003080095a7 */ /* 0x000ee4000802007f */
[----:B---3--:R-:W-:Y:S05]  /*199f0*/  @!P1 BRA `(.L_x_10494) ;  /* 0xfffffffc00f09947 */ /* 0x008fea000383ffff */
[----:B------:R-:W-:Y:S05]  /*19a00*/  BRA `(.L_x_10493) ;  /* 0xffffff1800707947 */ /* 0x000fea000383ffff */
.L_x_10501:
[----:B-1----:R1:W2:Y:S02]  /*19a10*/  SYNCS.PHASECHK.TRANS64.TRYWAIT P2, [R3+URZ+0x2d830], R0 ;  /* 0x02d83000030075a7 */ /* 0x0022a4000804017f */
[----:B--2---:R-:W-:Y:S05]  /*19a20*/  @!P2 NANOSLEEP.SYNCS 0x989680 ;  /* 0x009896800000a95d */ /* 0x004fea0003900000 */
[----:B------:R-:W2:Y:S02]  /*19a30*/  @!P2 SYNCS.PHASECHK.TRANS64 P2, [R3+URZ+0x2d830], R0 ;  /* 0x02d830000300a5a7 */ /* 0x000ea4000804007f */
[----:B--2---:R-:W-:Y:S05]  /*19a40*/  @!P2 BRA `(.L_x_10501) ;  /* 0xfffffffc00f0a947 */ /* 0x004fea000383ffff */
[----:B------:R-:W-:Y:S05]  /*19a50*/  BRA `(.L_x_10500) ;  /* 0xffffff3c00cc7947 */ /* 0x000fea000383ffff */
.L_x_10505:
[----:B-1----:R1:W2:Y:S02]  /*19a60*/  SYNCS.PHASECHK.TRANS64.TRYWAIT P1, [R3+URZ+0x2d850], R0 ;  /* 0x02d85000030075a7 */ /* 0x0022a4000802017f */
[----:B--2---:R-:W-:Y:S05]  /*19a70*/  @!P1 NANOSLEEP.SYNCS 0x989680 ;  /* 0x009896800000995d */ /* 0x004fea0003900000 */
[----:B------:R-:W2:Y:S02]  /*19a80*/  @!P1 SYNCS.PHASECHK.TRANS64 P1, [R3+URZ+0x2d850], R0 ;  /* 0x02d85000030095a7 */ /* 0x000ea4000802007f */
[----:B--2---:R-:W-:Y:S05]  /*19a90*/  @!P1 BRA `(.L_x_10505) ;  /* 0xfffffffc00f09947 */ /* 0x004fea000383ffff */
[----:B------:R-:W-:Y:S05]  /*19aa0*/  BRA `(.L_x_10502) ;  /* 0xffffff4000e87947 */ /* 0x000fea000383ffff */
.L_x_10512:
[----:B--2---:R2:W3:Y:S02]  /*19ab0*/  SYNCS.PHASECHK.TRANS64.TRYWAIT P1, [R12+URZ+0x2d850], R7 ;  /* 0x02d850070c0075a7 */ /* 0x0044e4000802017f */
[----:B---3--:R-:W-:Y:S05]  /*19ac0*/  @!P1 NANOSLEEP.SYNCS 0x989680 ;  /* 0x009896800000995d */ /* 0x008fea0003900000 */
[----:B------:R-:W3:Y:S02]  /*19ad0*/  @!P1 SYNCS.PHASECHK.TRANS64 P1, [R12+URZ+0x2d850], R7 ;  /* 0x02d850070c0095a7 */ /* 0x000ee4000802007f */
[----:B---3--:R-:W-:Y:S05]  /*19ae0*/  @!P1 BRA `(.L_x_10512) ;  /* 0xfffffffc00f09947 */ /* 0x008fea000383ffff */
[----:B------:R-:W-:Y:S05]  /*19af0*/  BRA `(.L_x_10511) ;  /* 0xffffff6000c07947 */ /* 0x000fea000383ffff */
.L_x_10523:
[----:B------:R-:W-:Y:S02]  /*19b00*/  IMAD.MOV.U32 R13, RZ, RZ, R4 ;  /* 0x000000ffff0d7224 */ /* 0x000fe400078e0004 */
[----:B------:R-:W-:Y:S02]  /*19b10*/  IMAD.MOV.U32 R12, RZ, RZ, RZ ;  /* 0x000000ffff0c7224 */ /* 0x000fe400078e00ff */
[----:B------:R-:W-:Y:S02]  /*19b20*/  IMAD.MOV.U32 R11, RZ, RZ, 0x1c1f ;  /* 0x00001c1fff0b7424 */ /* 0x000fe400078e00ff */
[----:B------:R-:W-:-:S07]  /*19b30*/  IMAD.MOV.U32 R15, RZ, RZ, -0x1 ;  /* 0xffffffffff0f7424 */ /* 0x000fce00078e00ff */
[----:B-1----:R-:W-:Y:S05]  /*19b40*/  WARPSYNC.COLLECTIVE R15, `(.L_x_10683) ;  /* 0x000000000f087348 */ /* 0x002fea0003c00000 */
[----:B------:R0:W2:Y:S02]  /*19b50*/  SHFL.IDX P6, R14, R13, R12, R11 ;  /* 0x0000000c0d0e7389 */ /* 0x0000a400000c000b */
[----:B012---:R-:W-:Y:S01]  /*19b60*/  ENDCOLLECTIVE ;  /* 0x000000000000791b */ /* 0x007fe20003800000 */
.L_x_10683:
[----:B------:R-:W-:Y:S02]  /*19b70*/  IMAD.MOV.U32 R13, RZ, RZ, R0 ;  /* 0x000000ffff0d7224 */ /* 0x000fe400078e0000 */
[----:B------:R-:W-:-:S07]  /*19b80*/  IMAD.MOV.U32 R3, RZ, RZ, R14 ;  /* 0x000000ffff037224 */ /* 0x000fce00078e000e */
[----:B------:R-:W-:Y:S05]  /*19b90*/  WARPSYNC.COLLECTIVE R15, `(.L_x_10684) ;  /* 0x000000000f087348 */ /* 0x000fea0003c00000 */
[----:B------:R0:W1:Y:S02]  /*19ba0*/  SHFL.IDX P6, R14, R13, R12, R11 ;  /* 0x0000000c0d0e7389 */ /* 0x00006400000c000b */
[----:B01----:R-:W-:Y:S01]  /*19bb0*/  ENDCOLLECTIVE ;  /* 0x000000000000791b */ /* 0x003fe20003800000 */
.L_x_10684:
[----:B------:R-:W-:Y:S05]  /*19bc0*/  BRA `(.L_x_10685) ;  /* 0xffffff8400fc7947 */ /* 0x000fea000383ffff */
.L_x_10526:
        /* <DEDUP_REMOVED lines=8> */
.L_x_10687:
[----:B------:R-:W-:Y:S05]  /*19c50*/  BSYNC B1 ;  /* 0x0000000000017941 */ /* 0x000fea0003800000 */
.L_x_10686:
        /* <DEDUP_REMOVED lines=8> */
.L_x_10688:
[----:B------:R-:W-:Y:S05]  /*19ce0*/  BRA `(.L_x_10689) ;  /* 0xffffff8800107947 */ /* 0x000fea000383ffff */
.L_x_10543:
        /* <DEDUP_REMOVED lines=11> */
.L_x_10691:
[----:B------:R-:W-:Y:S05]  /*19da0*/  BSYNC B1 ;  /* 0x0000000000017941 */ /* 0x000fea0003800000 */
.L_x_10690:
[----:B------:R-:W-:Y:S05]  /*19db0*/  BRA `(.L_x_10692) ;  /* 0xffffff9800bc7947 */ /* 0x000fea000383ffff */
.L_x_10545:
[----:B------:R-:W-:Y:S01]  /*19dc0*/  BSSY B1, `(.L_x_10693) ;  /* 0x0000006000017945 */ /* 0x000fe20003800000 */
[----:B------:R-:W-:-:S07]  /*19dd0*/  IMAD.MOV.U32 R15, RZ, RZ, -0x1 ;  /* 0xffffffffff0f7424 */ /* 0x000fce00078e00ff */
[----:B0-----:R-:W-:Y:S05]  /*19de0*/  WARPSYNC.COLLECTIVE R15, `(.L_x_10694) ;  /* 0x000000000f0c7348 */ /* 0x001fea0003c00000 */
[----:B------:R-:W-:Y:S02]  /*19df0*/  ELECT P6, UR62, PT ;  /* 0x00000000003e782f */ /* 0x000fe400038c0000 */
[----:B------:R-:W-:Y:S01]  /*19e00*/  MOV R14, UR62 ;  /* 0x0000003e000e7c02 */ /* 0x000fe20008000f00 */
[----:B0-----:R-:W-:Y:S10]  /*19e10*/  ENDCOLLECTIVE ;  /* 0x000000000000791b */ /* 0x001ff40003800000 */
.L_x_10694:
[----:B------:R-:W-:Y:S05]  /*19e20*/  BSYNC B1 ;  /* 0x0000000000017941 */ /* 0x000fea0003800000 */
.L_x_10693:
[----:B------:R-:W-:Y:S05]  /*19e30*/  BRA `(.L_x_10544) ;  /* 0xffffff9800b47947 */ /* 0x000fea000383ffff */
.L_x_10547:
[----:B0-----:R0:W1:Y:S02]  /*19e40*/  SYNCS.PHASECHK.TRANS64.TRYWAIT P0, [R22+URZ+0x2d820], R5 ;  /* 0x02d82005160075a7 */ /* 0x001064000800017f */
[----:B-1----:R-:W-:Y:S05]  /*19e50*/  @!P0 NANOSLEEP.SYNCS 0x989680 ;  /* 0x009896800000895d */ /* 0x002fea0003900000 */
[----:B------:R-:W1:Y:S02]  /*19e60*/  @!P0 SYNCS.PHASECHK.TRANS64 P0, [R22+URZ+0x2d820], R5 ;  /* 0x02d82005160085a7 */ /* 0x000e64000800007f */
[----:B-1----:R-:W-:Y:S05]  /*19e70*/  @!P0 BRA `(.L_x_10547) ;  /* 0xfffffffc00f08947 */ /* 0x002fea000383ffff */
[----:B------:R-:W-:Y:S05]  /*19e80*/  BRA `(.L_x_10695) ;  /* 0xffffff9800c47947 */ /* 0x000fea000383ffff */
.L_x_10551:
[----:B-1----:R1:W2:Y:S02]  /*19e90*/  SYNCS.PHASECHK.TRANS64.TRYWAIT P0, [R8+URZ+0x2d8a0], R10 ;  /* 0x02d8a00a080075a7 */ /* 0x0022a4000800017f */
[----:B--2---:R-:W-:Y:S05]  /*19ea0*/  @!P0 NANOSLEEP.SYNCS 0x989680 ;  /* 0x009896800000895d */ /* 0x004fea0003900000 */
[----:B------:R-:W2:Y:S02]  /*19eb0*/  @!P0 SYNCS.PHASECHK.TRANS64 P0, [R8+URZ+0x2d8a0], R10 ;  /* 0x02d8a00a080085a7 */ /* 0x000ea4000800007f */
[----:B--2---:R-:W-:Y:S05]  /*19ec0*/  @!P0 BRA `(.L_x_10551) ;  /* 0xfffffffc00f08947 */ /* 0x004fea000383ffff */
[----:B------:R-:W-:Y:S05]  /*19ed0*/  BRA `(.L_x_10696) ;  /* 0xffffff9800e07947 */ /* 0x000fea000383ffff */
.L_x_10558:
[----:B0-----:R0:W2:Y:S02]  /*19ee0*/  SYNCS.PHASECHK.TRANS64.TRYWAIT P0, [R8+URZ+0x2d8c0], R10 ;  /* 0x02d8c00a080075a7 */ /* 0x0010a4000800017f */
[----:B--2---:R-:W-:Y:S05]  /*19ef0*/  @!P0 NANOSLEEP.SYNCS 0x989680 ;  /* 0x009896800000895d */ /* 0x004fea0003900000 */
[----:B------:R-:W2:Y:S02]  /*19f00*/  @!P0 SYNCS.PHASECHK.TRANS64 P0, [R8+URZ+0x2d8c0], R10 ;  /* 0x02d8c00a080085a7 */ /* 0x000ea4000800007f */
[----:B--2---:R-:W-:Y:S05]  /*19f10*/  @!P0 BRA `(.L_x_10558) ;  /* 0xfffffffc00f08947 */ /* 0x004fea000383ffff */
[----:B------:R-:W-:Y:S05]  /*19f20*/  BRA `(.L_x_10697) ;  /* 0xffffff9c00dc7947 */ /* 0x000fea000383ffff */
.L_x_10567:
[----:B0-----:R0:W1:Y:S02]  /*19f30*/  SYNCS.PHASECHK.TRANS64.TRYWAIT P1, [R8+URZ+0x2d8a0], R7 ;  /* 0x02d8a007080075a7 */ /* 0x001064000802017f */
[----:B-1----:R-:W-:Y:S05]  /*19f40*/  @!P1 NANOSLEEP.SYNCS 0x989680 ;  /* 0x009896800000995d */ /* 0x002fea0003900000 */
[----:B------:R-:W1:Y:S02]  /*19f50*/  @!P1 SYNCS.PHASECHK.TRANS64 P1, [R8+URZ+0x2d8a0], R7 ;  /* 0x02d8a007080095a7 */ /* 0x000e64000802007f */
[----:B-1----:R-:W-:Y:S05]  /*19f60*/  @!P1 BRA `(.L_x_10567) ;  /* 0xfffffffc00f09947 */ /* 0x002fea000383ffff */
[----:B------:R-:W-:Y:S05]  /*19f70*/  BRA `(.L_x_10698) ;  /* 0xffffffa4001c7947 */ /* 0x000fea000383ffff */
.L_x_10574:
[----:B-1----:R1:W2:Y:S02]  /*19f80*/  SYNCS.PHASECHK.TRANS64.TRYWAIT P1, [R8+URZ+0x2d8c0], R7 ;  /* 0x02d8c007080075a7 */ /* 0x0022a4000802017f */
[----:B--2---:R-:W-:Y:S05]  /*19f90*/  @!P1 NANOSLEEP.SYNCS 0x989680 ;  /* 0x009896800000995d */ /* 0x004fea0003900000 */
[----:B------:R-:W2:Y:S02]  /*19fa0*/  @!P1 SYNCS.PHASECHK.TRANS64 P1, [R8+URZ+0x2d8c0], R7 ;  /* 0x02d8c007080095a7 */ /* 0x000ea4000802007f */
[----:B--2---:R-:W-:Y:S05]  /*19fb0*/  @!P1 BRA `(.L_x_10574) ;  /* 0xfffffffc00f09947 */ /* 0x004fea000383ffff */
[----:B------:R-:W-:Y:S05]  /*19fc0*/  BRA `(.L_x_10699) ;  /* 0xffffffa800147947 */ /* 0x000fea000383ffff */
.L_x_10589:
[----:B------:R-:W0:Y:S01]  /*19fd0*/  S2R R20, SR_TID.X ;  /* 0x0000000000147919 */ /* 0x000e220000002100 */
[----:B------:R-:W-:Y:S01]  /*19fe0*/  BSSY B0, `(.L_x_10700) ;  /* 0x000000a000007945 */ /* 0x000fe20003800000 */
[----:B------:R-:W-:Y:S02]  /*19ff0*/  IMAD.MOV.U32 R12, RZ, RZ, RZ ;  /* 0x000000ffff0c7224 */ /* 0x000fe400078e00ff */
[----:B------:R-:W-:Y:S01]  /*1a000*/  IMAD.MOV.U32 R15, RZ, RZ, -0x1 ;  /* 0xffffffffff0f7424 */ /* 0x000fe200078e00ff */
[----:B0-----:R-:W-:-:S04]  /*1a010*/  SHF.R.U32.HI R11, RZ, 0x5, R20 ;  /* 0x00000005ff0b7819 */ /* 0x001fc80000011614 */
[----:B------:R-:W-:-:S05]  /*1a020*/  LOP3.LUT R11, R11, 0x3, RZ, 0xc0, !PT ;  /* 0x000000030b0b7812 */ /* 0x000fca00078ec0ff */
[----:B------:R-:W-:Y:S02]  /*1a030*/  IMAD.MOV.U32 R13, RZ, RZ, R11 ;  /* 0x000000ffff0d7224 */ /* 0x000fe400078e000b */
[----:B------:R-:W-:-:S07]  /*1a040*/  IMAD.MOV.U32 R11, RZ, RZ, 0x1f ;  /* 0x0000001fff0b7424 */ /* 0x000fce00078e00ff */
[----:B-----5:R-:W-:Y:S05]  /*1a050*/  WARPSYNC.COLLECTIVE R15, `(.L_x_10701) ;  /* 0x000000000f087348 */ /* 0x020fea0003c00000 */
[----:B------:R0:W1:Y:S02]  /*1a060*/  SHFL.IDX P6, R14, R13, R12, R11 ;  /* 0x0000000c0d0e7389 */ /* 0x00006400000c000b */
[----:B01---5:R-:W-:Y:S01]  /*1a070*/  ENDCOLLECTIVE ;  /* 0x000000000000791b */ /* 0x023fe20003800000 */
.L_x_10701:
[----:B------:R-:W-:Y:S05]  /*1a080*/  BSYNC B0 ;  /* 0x0000000000007941 */ /* 0x000fea0003800000 */
.L_x_10700:
[----:B------:R-:W-:Y:S05]  /*1a090*/  BRA `(.L_x_10702) ;  /* 0xffffffb400487947 */ /* 0x000fea000383ffff */
.L_x_10592:
[----:B-1----:R1:W2:Y:S02]  /*1a0a0*/  SYNCS.PHASECHK.TRANS64.TRYWAIT P0, [R0+URZ+0x2d840], R5 ;  /* 0x02d84005000075a7 */ /* 0x0022a4000800017f */
[----:B--2---:R-:W-:Y:S05]  /*1a0b0*/  @!P0 NANOSLEEP.SYNCS 0x989680 ;  /* 0x009896800000895d */ /* 0x004fea0003900000 */
[----:B------:R-:W2:Y:S02]  /*1a0c0*/  @!P0 SYNCS.PHASECHK.TRANS64 P0, [R0+URZ+0x2d840], R5 ;  /* 0x02d84005000085a7 */ /* 0x000ea4000800007f */
[----:B--2---:R-:W-:Y:S05]  /*1a0d0*/  @!P0 BRA `(.L_x_10592) ;  /* 0xfffffffc00f08947 */ /* 0x004fea000383ffff */
[----:B------:R-:W-:Y:S05]  /*1a0e0*/  BRA `(.L_x_10703) ;  /* 0xffffffb400ac7947 */ /* 0x000fea000383ffff */
.L_x_10593:
        /* <DEDUP_REMOVED lines=8> */
.L_x_10705:
[----:B------:R-:W-:Y:S05]  /*1a170*/  BSYNC B0 ;  /* 0x0000000000007941 */ /* 0x000fea0003800000 */
.L_x_10704:
        /* <DEDUP_REMOVED lines=8> */
.L_x_10706:
[----:B------:R-:W-:Y:S02]  /*1a200*/  IMAD.MOV.U32 R13, RZ, RZ, R7 ;  /* 0x000000ffff0d7224 */ /* 0x000fe400078e0007 */
[----:B------:R-:W-:Y:S02]  /*1a210*/  IMAD.MOV.U32 R12, RZ, RZ, 0x1 ;  /* 0x00000001ff0c7424 */ /* 0x000fe400078e00ff */
[----:B------:R-:W-:-:S07]  /*1a220*/  IMAD.MOV.U32 R4, RZ, RZ, R14 ;  /* 0x000000ffff047224 */ /* 0x000fce00078e000e */
[----:B------:R-:W-:Y:S05]  /*1a230*/  WARPSYNC.COLLECTIVE R15, `(.L_x_10707) ;  /* 0x000000000f087348 */ /* 0x000fea0003c00000 */
[----:B------:R0:W1:Y:S02]  /*1a240*/  SHFL.IDX P6, R14, R13, R12, R11 ;  /* 0x0000000c0d0e7389 */ /* 0x00006400000c000b */
[----:B01----:R-:W-:Y:S01]  /*1a250*/  ENDCOLLECTIVE ;  /* 0x000000000000791b */ /* 0x003fe20003800000 */
.L_x_10707:
[----:B------:R-:W-:-:S05]  /*1a260*/  @P0 LEA R5, P1, R9, R4, 0x1 ;  /* 0x0000000409050211 */ /* 0x000fca00078208ff */
[----:B------:R-:W-:Y:S01]  /*1a270*/  @P0 IMAD.X R4, RZ, RZ, R6, P1 ;  /* 0x000000ffff040224 */ /* 0x000fe200008e0606 */
[----:B------:R-:W-:Y:S01]  /*1a280*/  ISETP.GE.AND P1, PT, R3, 0x21, PT ;  /* 0x000000210300780c */ /* 0x000fe20003f26270 */
[----:B------:R-:W-:-:S03]  /*1a290*/  @P0 IMAD R6, R8, 0x2, R22 ;  /* 0x0000000208060824 */ /* 0x000fc600078e0216 */
        /* <DEDUP_REMOVED lines=14> */
.L_x_10708:
[----:B------:R-:W-:Y:S02]  /*1a380*/  IMAD.MOV.U32 R13, RZ, RZ, R7 ;  /* 0x000000ffff0d7224 */ /* 0x000fe400078e0007 */
[----:B------:R-:W-:Y:S02]  /*1a390*/  IMAD.MOV.U32 R12, RZ, RZ, 0x2 ;  /* 0x00000002ff0c7424 */ /* 0x000fe400078e00ff */
[----:B------:R-:W-:-:S07]  /*1a3a0*/  IMAD.MOV.U32 R4, RZ, RZ, R14 ;  /* 0x000000ffff047224 */ /* 0x000fce00078e000e */
[----:B------:R-:W-:Y:S05]  /*1a3b0*/  WARPSYNC.COLLECTIVE R15, `(.L_x_10709) ;  /* 0x000000000f087348 */ /* 0x000fea0003c00000 */
[----:B------:R0:W1:Y:S02]  /*1a3c0*/  SHFL.IDX P6, R14, R13, R12, R11 ;  /* 0x0000000c0d0e7389 */ /* 0x00006400000c000b */
[----:B01----:R-:W-:Y:S01]  /*1a3d0*/  ENDCOLLECTIVE ;  /* 0x000000000000791b */ /* 0x003fe20003800000 */
.L_x_10709:
[----:B------:R-:W-:-:S05]  /*1a3e0*/  @P1 LEA R5, P0, R9, R4, 0x1 ;  /* 0x0000000409051211 */ /* 0x000fca00078008ff */
[----:B------:R-:W-:Y:S02]  /*1a3f0*/  @P1 IMAD.X R4, RZ, RZ, R6, P0 ;  /* 0x000000ffff041224 */ /* 0x000fe400000e0606 */
        /* <DEDUP_REMOVED lines=16> */
.L_x_10710:
[----:B------:R-:W-:Y:S02]  /*1a500*/  IMAD.MOV.U32 R13, RZ, RZ, R7 ;  /* 0x000000ffff0d7224 */ /* 0x000fe400078e0007 */
[----:B------:R-:W-:Y:S02]  /*1a510*/  IMAD.MOV.U32 R12, RZ, RZ, 0x3 ;  /* 0x00000003ff0c7424 */ /* 0x000fe400078e00ff */
[----:B------:R-:W-:-:S07]  /*1a520*/  IMAD.MOV.U32 R4, RZ, RZ, R14 ;  /* 0x000000ffff047224 */ /* 0x000fce00078e000e */
[----:B------:R-:W-:Y:S05]  /*1a530*/  WARPSYNC.COLLECTIVE R15, `(.L_x_10711) ;  /* 0x000000000f087348 */ /* 0x000fea0003c00000 */
[----:B------:R0:W1:Y:S02]  /*1a540*/  SHFL.IDX P6, R14, R13, R12, R11 ;  /* 0x0000000c0d0e7389 */ /* 0x00006400000c000b */
[----:B01----:R-:W-:Y:S01]  /*1a550*/  ENDCOLLECTIVE ;  /* 0x000000000000791b */ /* 0x003fe20003800000 */
.L_x_10711:
[----:B------:R-:W-:-:S05]  /*1a560*/  @P1 LEA R5, P0, R9, R4, 0x1 ;  /* 0x0000000409051211 */ /* 0x000fca00078008ff */
[----:B------:R-:W-:Y:S02]  /*1a570*/  @P1 IMAD.X R4, RZ, RZ, R6, P0 ;  /* 0x000000ffff041224 */ /* 0x000fe400000e0606 */
[----:B------:R-:W-:-:S03]  /*1a580*/  @P1 IMAD R6, R8, 0x2, R22 ;  /* 0x0000000208061824 */ /* 0x000fc600078e0216 */
        /* <DEDUP_REMOVED lines=8> */
.L_x_10712:
        /* <DEDUP_REMOVED lines=8> */
.L_x_10598:
[----:B------:R0:W5:Y:S01]  /*1a690*/  LDL R8, [R1+0x30] ;  /* 0x0000300001087983 */ /* 0x0001620000100800 */
[----:B------:R-:W-:Y:S02]  /*1a6a0*/  IMAD.MOV.U32 R13, RZ, RZ, R4 ;  /* 0x000000ffff0d7224 */ /* 0x000fe400078e0004 */
[----:B------:R-:W-:Y:S02]  /*1a6b0*/  IMAD.MOV.U32 R12, RZ, RZ, RZ ;  /* 0x000000ffff0c7224 */ /* 0x000fe400078e00ff */
[----:B------:R-:W-:Y:S02]  /*1a6c0*/  IMAD.MOV.U32 R11, RZ, RZ, 0x1c1f ;  /* 0x00001c1fff0b7424 */ /* 0x000fe400078e00ff */
[----:B------:R-:W-:Y:S02]  /*1a6d0*/  IMAD.MOV.U32 R15, RZ, RZ, -0x1 ;  /* 0xffffffffff0f7424 */ /* 0x000fe400078e00ff */
[----:B-----5:R-:W-:Y:S02]  /*1a6e0*/  IMAD R0, R21, R9, RZ ;  /* 0x0000000915007224 */ /* 0x020fe400078e02ff */
[----:B0-----:R-:W-:-:S07]  /*1a6f0*/  IMAD R17, R17, 0xc0, R20 ;  /* 0x000000c011117824 */ /* 0x001fce00078e0214 */
[----:B------:R-:W-:Y:S05]  /*1a700*/  WARPSYNC.COLLECTIVE R15, `(.L_x_10714) ;  /* 0x000000000f087348 */ /* 0x000fea0003c00000 */
[----:B------:R0:W1:Y:S02]  /*1a710*/  SHFL.IDX P6, R14, R13, R12, R11 ;  /* 0x0000000c0d0e7389 */ /* 0x00006400000c000b */
[----:B01----:R-:W-:Y:S01]  /*1a720*/  ENDCOLLECTIVE ;  /* 0x000000000000791b */ /* 0x003fe20003800000 */
.L_x_10714:
[C---:B------:R-:W-:Y:S01]  /*1a730*/  VIADD R9, R17.reuse, 0x20 ;  /* 0x0000002011097836 */ /* 0x040fe20000000000 */
[----:B------:R-:W-:Y:S01]  /*1a740*/  ISETP.GE.AND P3, PT, R17, R0, PT ;  /* 0x000000001100720c */ /* 0x000fe20003f66270 */
[----:B------:R-:W-:Y:S02]  /*1a750*/  IMAD.MOV.U32 R13, RZ, RZ, R5 ;  /* 0x000000ffff0d7224 */ /* 0x000fe400078e0005 */
[----:B------:R-:W-:-:S10]  /*1a760*/  IMAD.MOV.U32 R2, RZ, RZ, R14 ;  /* 0x000000ffff027224 */ /* 0x000fd400078e000e */
[----:B------:R-:W-:Y:S05]  /*1a770*/  WARPSYNC.COLLECTIVE R15, `(.L_x_10715) ;  /* 0x000000000f087348 */ /* 0x000fea0003c00000 */
[----:B------:R0:W1:Y:S02]  /*1a780*/  SHFL.IDX P6, R14, R13, R12, R11 ;  /* 0x0000000c0d0e7389 */ /* 0x00006400000c000b */
[----:B01----:R-:W-:Y:S01]  /*1a790*/  ENDCOLLECTIVE ;  /* 0x000000000000791b */ /* 0x003fe20003800000 */
.L_x_10715:
[----:B------:R-:W-:Y:S02]  /*1a7a0*/  IMAD.MOV.U32 R13, RZ, RZ, R4 ;  /* 0x000000ffff0d7224 */ /* 0x000fe400078e0004 */
[----:B------:R-:W-:Y:S02]  /*1a7b0*/  IMAD.MOV.U32 R12, RZ, RZ, 0x1 ;  /* 0x00000001ff0c7424 */ /* 0x000fe400078e00ff */
[----:B------:R-:W-:-:S07]  /*1a7c0*/  IMAD.MOV.U32 R3, RZ, RZ, R14 ;  /* 0x000000ffff037224 */ /* 0x000fce00078e000e */
[----:B------:R-:W-:Y:S05]  /*1a7d0*/  WARPSYNC.COLLECTIVE R15, `(.L_x_10716) ;  /* 0x000000000f087348 */ /* 0x000fea0003c00000 */
[----:B------:R0:W1:Y:S02]  /*1a7e0*/  SHFL.IDX P6, R14, R13, R12, R11 ;  /* 0x0000000c0d0e7389 */ /* 0x00006400000c000b */
[----:B01----:R-:W-:Y:S01]  /*1a7f0*/  ENDCOLLECTIVE ;  /* 0x000000000000791b */ /* 0x003fe20003800000 */
.L_x_10716:
        /* <DEDUP_REMOVED lines=17> */
.L_x_10717:
[----:B------:R-:W-:Y:S02]  /*1a910*/  IMAD.MOV.U32 R13, RZ, RZ, R4 ;  /* 0x000000ffff0d7224 */ /* 0x000fe400078e0004 */
[----:B------:R-:W-:Y:S02]  /*1a920*/  IMAD.MOV.U32 R12, RZ, RZ, 0x2 ;  /* 0x00000002ff0c7424 */ /* 0x000fe400078e00ff */
[----:B------:R-:W-:-:S07]  /*1a930*/  IMAD.MOV.U32 R3, RZ, RZ, R14 ;  /* 0x000000ffff037224 */ /* 0x000fce00078e000e */
[----:B------:R-:W-:Y:S05]  /*1a940*/  WARPSYNC.COLLECTIVE R15, `(.L_x_10718) ;  /* 0x000000000f087348 */ /* 0x000fea0003c00000 */
[----:B------:R0:W1:Y:S02]  /*1a950*/  SHFL.IDX P6, R14, R13, R12, R11 ;  /* 0x0000000c0d0e7389 */ /* 0x00006400000c000b */
[----:B01----:R-:W-:Y:S01]  /*1a960*/  ENDCOLLECTIVE ;  /* 0x000000000000791b */ /* 0x003fe20003800000 */
.L_x_10718:
        /* <DEDUP_REMOVED lines=18> */
.L_x_10719:
[----:B------:R-:W-:Y:S02]  /*1aa90*/  IMAD.MOV.U32 R13, RZ, RZ, R4 ;  /* 0x000000ffff0d7224 */ /* 0x000fe400078e0004 */
[----:B------:R-:W-:Y:S02]  /*1aaa0*/  IMAD.MOV.U32 R12, RZ, RZ, 0x3 ;  /* 0x00000003ff0c7424 */ /* 0x000fe400078e00ff */
[----:B------:R-:W-:-:S07]  /*1aab0*/  IMAD.MOV.U32 R3, RZ, RZ, R14 ;  /* 0x000000ffff037224 */ /* 0x000fce00078e000e */
[----:B------:R-:W-:Y:S05]  /*1aac0*/  WARPSYNC.COLLECTIVE R15, `(.L_x_10720) ;  /* 0x000000000f087348 */ /* 0x000fea0003c00000 */
[----:B------:R0:W1:Y:S02]  /*1aad0*/  SHFL.IDX P6, R14, R13, R12, R11 ;  /* 0x0000000c0d0e7389 */ /* 0x00006400000c000b */
[----:B01----:R-:W-:Y:S01]  /*1aae0*/  ENDCOLLECTIVE ;  /* 0x000000000000791b */ /* 0x003fe20003800000 */
.L_x_10720:
[----:B------:R-:W-:-:S05]  /*1aaf0*/  @!P3 LEA R3, P4, R10, R3, 0x1 ;  /* 0x000000030a03b211 */ /* 0x000fca00078808ff */
[----:B------:R-:W-:-:S05]  /*1ab00*/  @!P3 IMAD.X R2, RZ, RZ, R2, P4 ;  /* 0x000000ffff02b224 */ /* 0x000fca00020e0602 */
[----:B------:R-:W-:Y:S01]  /*1ab10*/  @!P3 LOP3.LUT R3, R3, R2, RZ, 0x3c, !PT ;  /* 0x000000020303b212 */ /* 0x000fe200078e3cff */
[----:B------:R-:W-:-:S03]  /*1ab20*/  IMAD.MOV.U32 R13, RZ, RZ, R5 ;  /* 0x000000ffff0d7224 */ /* 0x000fc600078e0005 */
[----:B------:R-:W-:-:S04]  /*1ab30*/  @!P3 LOP3.LUT R2, R3, R2, RZ, 0x3c, !PT ;  /* 0x000000020302b212 */ /* 0x000fc800078e3cff */
[----:B------:R-:W-:Y:S01]  /*1ab40*/  @!P3 LOP3.LUT R3, R3, R2, RZ, 0x3c, !PT ;  /* 0x000000020303b212 */ /* 0x000fe200078e3cff */
[----:B------:R-:W-:-:S07]  /*1ab50*/  IMAD.MOV.U32 R4, RZ, RZ, R14 ;  /* 0x000000ffff047224 */ /* 0x000fce00078e000e */
[----:B------:R-:W-:Y:S05]  /*1ab60*/  WARPSYNC.COLLECTIVE R15, `(.L_x_10721) ;  /* 0x000000000f087348 */ /* 0x000fea0003c00000 */
[----:B------:R0:W1:Y:S02]  /*1ab70*/  SHFL.IDX P6, R14, R13, R12, R11 ;  /* 0x0000000c0d0e7389 */ /* 0x00006400000c000b */
[----:B01----:R-:W-:Y:S01]  /*1ab80*/  ENDCOLLECTIVE ;  /* 0x000000000000791b */ /* 0x003fe20003800000 */
.L_x_10721:
[----:B------:R-:W-:Y:S01]  /*1ab90*/  @!PT LDS RZ, [RZ] ;  /* 0x00000000fffff984 */ /* 0x000fe20000000800 */
[----:B------:R-:W-:Y:S01]  /*1aba0*/  @!PT LDS RZ, [RZ] ;  /* 0x00000000fffff984 */ /* 0x000fe20000000800 */
[----:B------:R-:W-:Y:S01]  /*1abb0*/  @!PT LDS RZ, [RZ] ;  /* 0x00000000fffff984 */ /* 0x000fe20000000800 */
[----:B------:R-:W-:Y:S04]  /*1abc0*/  @!P3 LDGSTS.E.BYPASS.LTC128B.128 [R8+0xd400], desc[UR42][R2.64], !P0 ;  /* 0x0d4000000208bfae */ /* 0x000fe8000c101d6a */
[----:B------:R-:W-:Y:S04]  /*1abd0*/  @!P3 LDGSTS.E.BYPASS.LTC128B.128 [R8+0x10400], desc[UR42][R2.64+0x40], !P1 ;  /* 0x104000400208bfae */ /* 0x000fe8000c901d6a */
[----:B------:R0:W-:Y:S01]  /*1abe0*/  @!P3 LDGSTS.E.BYPASS.LTC128B.128 [R8+0x13400], desc[UR42][R2.64+0x80], !P2 ;  /* 0x134000800208bfae */ /* 0x0001e2000d101d6a */
[----:B------:R-:W-:Y:S02]  /*1abf0*/  IMAD.MOV.U32 R13, RZ, RZ, R6 ;  /* 0x000000ffff0d7224 */ /* 0x000fe400078e0006 */
[----:B------:R-:W-:-:S02]  /*1ac00*/  IMAD.MOV.U32 R12, RZ, RZ, RZ ;  /* 0x000000ffff0c7224 */ /* 0x000fc400078e00ff */
[----:B0-----:R-:W-:Y:S02]  /*1ac10*/  VIADD R2, R17, 0x60 ;  /* 0x0000006011027836 */ /* 0x001fe40000000000 */
[----:B------:R-:W-:-:S07]  /*1ac20*/  IMAD.MOV.U32 R5, RZ, RZ, R14 ;  /* 0x000000ffff057224 */ /* 0x000fce00078e000e */
[----:B------:R-:W-:Y:S05]  /*1ac30*/  WARPSYNC.COLLECTIVE R15, `(.L_x_10722) ;  /* 0x000000000f087348 */ /* 0x000fea0003c00000 */
[----:B------:R0:W1:Y:S02]  /*1ac40*/  SHFL.IDX P6, R14, R13, R12, R11 ;  /* 0x0000000c0d0e7389 */ /* 0x00006400000c000b */
[----:B01----:R-:W-:Y:S01]  /*1ac50*/  ENDCOLLECTIVE ;  /* 0x000000000000791b */ /* 0x003fe20003800000 */
.L_x_10722:
[----:B------:R-:W-:-:S13]  /*1ac60*/  ISETP.GE.AND P3, PT, R2, R0, PT ;  /* 0x000000000200720c */ /* 0x000fda0003f66270 */
[----:B------:R-:W-:Y:S01]  /*1ac70*/  @!P3 LEA R2, P4, R10, R5, 0x1 ;  /* 0x000000050a02b211 */ /* 0x000fe200078808ff */
[----:B------:R-:W-:-:S04]  /*1ac80*/  IMAD.MOV.U32 R13, RZ, RZ, R7 ;  /* 0x000000ffff0d7224 */ /* 0x000fc800078e0007 */
[----:B------:R-:W-:-:S05]  /*1ac90*/  @!P3 IMAD.X R3, RZ, RZ, R4, P4 ;  /* 0x000000ffff03b224 */ /* 0x000fca00020e0604 */
        /* <DEDUP_REMOVED lines=12> */
.L_x_10723:
[----:B------:R-:W-:Y:S02]  /*1ad60*/  IMAD.MOV.U32 R13, RZ, RZ, R6 ;  /* 0x000000ffff0d7224 */ /* 0x000fe400078e0006 */
[----:B------:R-:W-:Y:S02]  /*1ad70*/  IMAD.MOV.U32 R12, RZ, RZ, 0x1 ;  /* 0x00000001ff0c7424 */ /* 0x000fe400078e00ff */
[----:B------:R-:W-:-:S07]  /*1ad80*/  IMAD.MOV.U32 R3, RZ, RZ, R14 ;  /* 0x000000ffff037224 */ /* 0x000fce00078e000e */
[----:B------:R-:W-:Y:S05]  /*1ad90*/  WARPSYNC.COLLECTIVE R15, `(.L_x_10724) ;  /* 0x000000000f087348 */ /* 0x000fea0003c00000 */
[----:B------:R0:W1:Y:S02]  /*1ada0*/  SHFL.IDX P6, R14, R13, R12, R11 ;  /* 0x0000000c0d0e7389 */ /* 0x00006400000c000b */
[----:B01----:R-:W-:Y:S01]  /*1adb0*/  ENDCOLLECTIVE ;  /* 0x000000000000791b */ /* 0x003fe20003800000 */
.L_x_10724:
        /* <DEDUP_REMOVED lines=10> */
.L_x_10725:
[----:B------:R-:W-:Y:S01]  /*1ae60*/  @!PT LDS RZ, [RZ] ;  /* 0x00000000fffff984 */ /* 0x000fe20000000800 */
[----:B------:R-:W-:Y:S01]  /*1ae70*/  @!PT LDS RZ, [RZ] ;  /* 0x00000000fffff984 */ /* 0x000fe20000000800 */
[----:B------:R-:W-:Y:S01]  /*1ae80*/  @!PT LDS RZ, [RZ] ;  /* 0x00000000fffff984 */ /* 0x000fe20000000800 */
[----:B------:R-:W-:Y:S04]  /*1ae90*/  @!P3 LDGSTS.E.BYPASS.LTC128B.128 [R8+0xe400], desc[UR42][R2.64], !P0 ;  /* 0x0e4000000208bfae */ /* 0x000fe8000c101d6a */
[----:B------:R-:W-:Y:S04]  /*1aea0*/  @!P3 LDGSTS.E.BYPASS.LTC128B.128 [R8+0x11400], desc[UR42][R2.64+0x40], !P1 ;  /* 0x114000400208bfae */ /* 0x000fe8000c901d6a */
[----:B------:R0:W-:Y:S02]  /*1aeb0*/  @!P3 LDGSTS.E.BYPASS.LTC128B.128 [R8+0x14400], desc[UR42][R2.64+0x80], !P2 ;  /* 0x144000800208bfae */ /* 0x0001e4000d101d6a */
[----:B0-----:R-:W-:Y:S01]  /*1aec0*/  IMAD.MOV.U32 R2, RZ, RZ, R14 ;  /* 0x000000ffff027224 */ /* 0x001fe200078e000e */
[----:B------:R-:W-:Y:S06]  /*1aed0*/  BRA `(.L_x_10726) ;  /* 0xffffffb800a07947 */ /* 0x000fec000383ffff */
.L_x_10601:
[----:B-1----:R1:W2:Y:S02]  /*1aee0*/  SYNCS.PHASECHK.TRANS64.TRYWAIT P0, [R22+URZ+0x2d820], R0 ;  /* 0x02d82000160075a7 */ /* 0x0022a4000800017f */
[----:B--2---:R-:W-:Y:S05]  /*1aef0*/  @!P0 NANOSLEEP.SYNCS 0x989680 ;  /* 0x009896800000895d */ /* 0x004fea0003900000 */
[----:B------:R-:W2:Y:S02]  /*1af00*/  @!P0 SYNCS.PHASECHK.TRANS64 P0, [R22+URZ+0x2d820], R0 ;  /* 0x02d82000160085a7 */ /* 0x000ea4000800007f */
[----:B--2---:R-:W-:Y:S05]  /*1af10*/  @!P0 BRA `(.L_x_10601) ;  /* 0xfffffffc00f08947 */ /* 0x004fea000383ffff */
[----:B------:R-:W-:Y:S05]  /*1af20*/  BRA `(.L_x_10727) ;  /* 0xffffffbc00087947 */ /* 0x000fea000383ffff */
.L_x_10606:
[----:B0-----:R0:W1:Y:S02]  /*1af30*/  SYNCS.PHASECHK.TRANS64.TRYWAIT P0, [R5+URZ+0x2d840], R0 ;  /* 0x02d84000050075a7 */ /* 0x001064000800017f */
[----:B-1----:R-:W-:Y:S05]  /*1af40*/  @!P0 NANOSLEEP.SYNCS 0x989680 ;  /* 0x009896800000895d */ /* 0x002fea0003900000 */
[----:B------:R-:W1:Y:S02]  /*1af50*/  @!P0 SYNCS.PHASECHK.TRANS64 P0, [R5+URZ+0x2d840], R0 ;  /* 0x02d84000050085a7 */ /* 0x000e64000800007f */
[----:B-1----:R-:W-:Y:S05]  /*1af60*/  @!P0 BRA `(.L_x_10606) ;  /* 0xfffffffc00f08947 */ /* 0x002fea000383ffff */
[----:B------:R-:W-:Y:S05]  /*1af70*/  BRA `(.L_x_10728) ;  /* 0xffffffbc00fc7947 */ /* 0x000fea000383ffff */
.L_x_10607:
        /* <DEDUP_REMOVED lines=8> */
.L_x_10730:
[----:B------:R-:W-:Y:S05]  /*1b000*/  BSYNC B1 ;  /* 0x0000000000017941 */ /* 0x000fea0003800000 */
.L_x_10729:
        /* <DEDUP_REMOVED lines=13> */
.L_x_10731:
        /* <DEDUP_REMOVED lines=8> */
.L_x_10732:
[----:B------:R-:W-:-:S05]  /*1b160*/  IMAD.SHL.U32 R0, R20, 0x2, RZ ;  /* 0x0000000214007824 */ /* 0x000fca00078e00ff */
        /* <DEDUP_REMOVED lines=13> */
.L_x_10733:
[----:B------:R-:W-:Y:S02]  /*1b240*/  IMAD.MOV.U32 R13, RZ, RZ, R7 ;  /* 0x000000ffff0d7224 */ /* 0x000fe400078e0007 */
[----:B------:R-:W-:Y:S02]  /*1b250*/  IMAD.MOV.U32 R12, RZ, RZ, 0x2 ;  /* 0x00000002ff0c7424 */ /* 0x000fe400078e00ff */
[----:B------:R-:W-:-:S07]  /*1b260*/  IMAD.MOV.U32 R2, RZ, RZ, R14 ;  /* 0x000000ffff027224 */ /* 0x000fce00078e000e */
[----:B------:R-:W-:Y:S05]  /*1b270*/  WARPSYNC.COLLECTIVE R15, `(.L_x_10734) ;  /* 0x000000000f087348 */ /* 0x000fea0003c00000 */
[----:B------:R0:W1:Y:S02]  /*1b280*/  SHFL.IDX P6, R14, R13, R12, R11 ;  /* 0x0000000c0d0e7389 */ /* 0x00006400000c000b */
[----:B01----:R-:W-:Y:S01]  /*1b290*/  ENDCOLLECTIVE ;  /* 0x000000000000791b */ /* 0x003fe20003800000 */
.L_x_10734:
        /* <DEDUP_REMOVED lines=13> */
.L_x_10735:
[----:B------:R-:W-:Y:S02]  /*1b370*/  IMAD.MOV.U32 R13, RZ, RZ, R7 ;  /* 0x000000ffff0d7224 */ /* 0x000fe400078e0007 */
[----:B------:R-:W-:Y:S02]  /*1b380*/  IMAD.MOV.U32 R12, RZ, RZ, 0x3 ;  /* 0x00000003ff0c7424 */ /* 0x000fe400078e00ff */
[----:B------:R-:W-:-:S07]  /*1b390*/  IMAD.MOV.U32 R2, RZ, RZ, R14 ;  /* 0x000000ffff027224 */ /* 0x000fce00078e000e */
[----:B------:R-:W-:Y:S05]  /*1b3a0*/  WARPSYNC.COLLECTIVE R15, `(.L_x_10736) ;  /* 0x000000000f087348 */ /* 0x000fea0003c00000 */
[----:B------:R0:W1:Y:S02]  /*1b3b0*/  SHFL.IDX P6, R14, R13, R12, R11 ;  /* 0x0000000c0d0e7389 */ /* 0x00006400000c000b */
[----:B01----:R-:W-:Y:S01]  /*1b3c0*/  ENDCOLLECTIVE ;  /* 0x000000000000791b */ /* 0x003fe20003800000 */
.L_x_10736:
        /* <DEDUP_REMOVED lines=14> */
.L_x_10737:
[----:B------:R-:W-:Y:S01]  /*1b4b0*/  IMAD.MOV.U32 R2, RZ, RZ, R14 ;  /* 0x000000ffff027224 */ /* 0x000fe200078e000e */
[----:B------:R-:W-:Y:S06]  /*1b4c0*/  BRA `(.L_x_10738) ;  /* 0xffffffbc00887947 */ /* 0x000fec000383ffff */
.L_x_10612:
[----:B-1----:R1:W2:Y:S02]  /*1b4d0*/  SYNCS.PHASECHK.TRANS64.TRYWAIT P0, [R5+URZ+0x2d860], R2 ;  /* 0x02d86002050075a7 */ /* 0x0022a4000800017f */
[----:B--2---:R-:W-:Y:S05]  /*1b4e0*/  @!P0 NANOSLEEP.SYNCS 0x989680 ;  /* 0x009896800000895d */ /* 0x004fea0003900000 */
[----:B------:R-:W2:Y:S02]  /*1b4f0*/  @!P0 SYNCS.PHASECHK.TRANS64 P0, [R5+URZ+0x2d860], R2 ;  /* 0x02d86002050085a7 */ /* 0x000ea4000800007f */
[----:B--2---:R-:W-:Y:S05]  /*1b500*/  @!P0 BRA `(.L_x_10612) ;  /* 0xfffffffc00f08947 */ /* 0x004fea000383ffff */
[----:B------:R-:W-:Y:S05]  /*1b510*/  BRA `(.L_x_10739) ;  /* 0xffffffbc00ec7947 */ /* 0x000fea000383ffff */
.L_x_10613:
        /* <DEDUP_REMOVED lines=8> */
.L_x_10741:
[----:B------:R-:W-:Y:S05]  /*1b5a0*/  BSYNC B1 ;  /* 0x0000000000017941 */ /* 0x000fea0003800000 */
.L_x_10740:
        /* <DEDUP_REMOVED lines=9> */
.L_x_10742:
[----:B------:R-:W-:Y:S02]  /*1b640*/  IMAD.MOV.U32 R13, RZ, RZ, R25 ;  /* 0x000000ffff0d7224 */ /* 0x000fe400078e0019 */
[----:B------:R-:W-:Y:S02]  /*1b650*/  IMAD.MOV.U32 R12, RZ, RZ, 0x1 ;  /* 0x00000001ff0c7424 */ /* 0x000fe400078e00ff */
[----:B------:R-:W-:-:S07]  /*1b660*/  IMAD.MOV.U32 R2, RZ, RZ, R14 ;  /* 0x000000ffff027224 */ /* 0x000fce00078e000e */
[----:B------:R-:W-:Y:S05]  /*1b670*/  WARPSYNC.COLLECTIVE R15, `(.L_x_10743) ;  /* 0x000000000f087348 */ /* 0x000fea0003c00000 */
[----:B------:R0:W1:Y:S02]  /*1b680*/  SHFL.IDX P6, R14, R13, R12, R11 ;  /* 0x0000000c0d0e7389 */ /* 0x00006400000c000b */
[----:B01----:R-:W-:Y:S01]  /*1b690*/  ENDCOLLECTIVE ;  /* 0x000000000000791b */ /* 0x003fe20003800000 */
.L_x_10743:
        /* <DEDUP_REMOVED lines=16> */
.L_x_10744:
[----:B------:R-:W-:Y:S02]  /*1b7a0*/  IMAD.MOV.U32 R13, RZ, RZ, R25 ;  /* 0x000000ffff0d7224 */ /* 0x000fe400078e0019 */
[----:B------:R-:W-:Y:S02]  /*1b7b0*/  IMAD.MOV.U32 R12, RZ, RZ, 0x2 ;  /* 0x00000002ff0c7424 */ /* 0x000fe400078e00ff */
[----:B------:R-:W-:-:S07]  /*1b7c0*/  IMAD.MOV.U32 R2, RZ, RZ, R14 ;  /* 0x000000ffff027224 */ /* 0x000fce00078e000e */
[----:B------:R-:W-:Y:S05]  /*1b7d0*/  WARPSYNC.COLLECTIVE R15, `(.L_x_10745) ;  /* 0x000000000f087348 */ /* 0x000fea0003c00000 */
[----:B------:R0:W1:Y:S02]  /*1b7e0*/  SHFL.IDX P6, R14, R13, R12, R11 ;  /* 0x0000000c0d0e7389 */ /* 0x00006400000c000b */
[----:B01----:R-:W-:Y:S01]  /*1b7f0*/  ENDCOLLECTIVE ;  /* 0x000000000000791b */ /* 0x003fe20003800000 */
.L_x_10745:
        /* <DEDUP_REMOVED lines=16> */
.L_x_10746:
[----:B------:R-:W-:Y:S02]  /*1b900*/  IMAD.MOV.U32 R13, RZ, RZ, R25 ;  /* 0x000000ffff0d7224 */ /* 0x000fe400078e0019 */
[----:B------:R-:W-:Y:S02]  /*1b910*/  IMAD.MOV.U32 R12, RZ, RZ, 0x3 ;  /* 0x00000003ff0c7424 */ /* 0x000fe400078e00ff */
[----:B------:R-:W-:-:S07]  /*1b920*/  IMAD.MOV.U32 R2, RZ, RZ, R14 ;  /* 0x000000ffff027224 */ /* 0x000fce00078e000e */
[----:B------:R-:W-:Y:S05]  /*1b930*/  WARPSYNC.COLLECTIVE R15, `(.L_x_10747) ;  /* 0x000000000f087348 */ /* 0x000fea0003c00000 */
[----:B------:R0:W1:Y:S02]  /*1b940*/  SHFL.IDX P6, R14, R13, R12, R11 ;  /* 0x0000000c0d0e7389 */ /* 0x00006400000c000b */
[----:B01----:R-:W-:Y:S01]  /*1b950*/  ENDCOLLECTIVE ;  /* 0x000000000000791b */ /* 0x003fe20003800000 */
.L_x_10747:
        /* <DEDUP_REMOVED lines=13> */
.L_x_10748:
        /* <DEDUP_REMOVED lines=8> */
.L_x_10621:
[----:B-1----:R1:W2:Y:S02]  /*1bab0*/  SYNCS.PHASECHK.TRANS64.TRYWAIT P0, [R0+URZ+0x2d860], R3 ;  /* 0x02d86003000075a7 */ /* 0x0022a4000800017f */
[----:B--2---:R-:W-:Y:S05]  /*1bac0*/  @!P0 NANOSLEEP.SYNCS 0x989680 ;  /* 0x009896800000895d */ /* 0x004fea0003900000 */
[----:B------:R-:W2:Y:S02]  /*1bad0*/  @!P0 SYNCS.PHASECHK.TRANS64 P0, [R0+URZ+0x2d860], R3 ;  /* 0x02d86003000085a7 */ /* 0x000ea4000800007f */
[----:B--2---:R-:W-:Y:S05]  /*1bae0*/  @!P0 BRA `(.L_x_10621) ;  /* 0xfffffffc00f08947 */ /* 0x004fea000383ffff */
[----:B------:R-:W-:Y:S05]  /*1baf0*/  BRA `(.L_x_10750) ;  /* 0xffffffc000747947 */ /* 0x000fea000383ffff */
.L_x_10622:
[----:B------:R-:W-:Y:S01]  /*1bb00*/  BSSY B0, `(.L_x_10751) ;  /* 0x0000008000007945 */ /* 0x000fe20003800000 */
[----:B------:R-:W-:Y:S02]  /*1bb10*/  IMAD.MOV.U32 R13, RZ, RZ, R25 ;  /* 0x000000ffff0d7224 */ /* 0x000fe400078e0019 */
[----:B------:R-:W-:Y:S02]  /*1bb20*/  IMAD.MOV.U32 R12, RZ, RZ, RZ ;  /* 0x000000ffff0c7224 */ /* 0x000fe400078e00ff */
[----:B------:R-:W-:Y:S02]  /*1bb30*/  IMAD.MOV.U32 R11, RZ, RZ, 0x1c1f ;  /* 0x00001c1fff0b7424 */ /* 0x000fe400078e00ff */
[----:B------:R-:W-:-:S07]  /*1bb40*/  IMAD.MOV.U32 R15, RZ, RZ, -0x1 ;  /* 0xffffffffff0f7424 */ /* 0x000fce00078e00ff */
[----:B01---5:R-:W-:Y:S05]  /*1bb50*/  WARPSYNC.COLLECTIVE R15, `(.L_x_10752) ;  /* 0x000000000f087348 */ /* 0x023fea0003c00000 */
[----:B------:R2:W3:Y:S02]  /*1bb60*/  SHFL.IDX P6, R14, R13, R12, R11 ;  /* 0x0000000c0d0e7389 */ /* 0x0004e400000c000b */
[----:B0123-5:R-:W-:Y:S01]  /*1bb70*/  ENDCOLLECTIVE ;  /* 0x000000000000791b */ /* 0x02ffe20003800000 */
.L_x_10752:
[----:B------:R-:W-:Y:S05]  /*1bb80*/  BSYNC B0 ;  /* 0x0000000000007941 */ /* 0x000fea0003800000 */
.L_x_10751:
[----:B------:R-:W0:Y:S01]  /*1bb90*/  S2R R2, SR_TID.X ;  /* 0x0000000000027919 */ /* 0x000e220000002100 */
[----:B------:R-:W-:Y:S02]  /*1bba0*/  IMAD.MOV.U32 R13, RZ, RZ, R24 ;  /* 0x000000ffff0d7224 */ /* 0x000fe400078e0018 */
        /* <DEDUP_REMOVED lines=8> */
.L_x_10753:
[----:B------:R-:W-:Y:S01]  /*1bc30*/  ULDC UR4, c[0x0][0x2f4] ;  /* 0x0000bd0000047ab9 */ /* 0x000fe20000000800 */
[----:B------:R-:W-:Y:S02]  /*1bc40*/  IMAD.MOV.U32 R13, RZ, RZ, R25 ;  /* 0x000000ffff0d7224 */ /* 0x000fe400078e0019 */
[----:B------:R-:W-:Y:S02]  /*1bc50*/  IMAD.MOV.U32 R12, RZ, RZ, 0x1 ;  /* 0x00000001ff0c7424 */ /* 0x000fe400078e00ff */
        /* <DEDUP_REMOVED lines=14> */
.L_x_10754:
        /* <DEDUP_REMOVED lines=14> */
.L_x_10755:
[----:B------:R-:W-:Y:S02]  /*1be20*/  IMAD.MOV.U32 R13, RZ, RZ, R25 ;  /* 0x000000ffff0d7224 */ /* 0x000fe400078e0019 */
[----:B------:R-:W-:Y:S01]  /*1be30*/  IMAD.MOV.U32 R12, RZ, RZ, 0x2 ;  /* 0x00000002ff0c7424 */ /* 0x000fe200078e00ff */
[----:B------:R-:W-:-:S13]  /*1be40*/  IADD3 R2, P4, R14, R5, RZ ;  /* 0x000000050e027210 */ /* 0x000fda0007f9e0ff */
[----:B------:R-:W-:Y:S05]  /*1be50*/  WARPSYNC.COLLECTIVE R15, `(.L_x_10756) ;  /* 0x000000000f087348 */ /* 0x000fea0003c00000 */
[----:B------:R0:W1:Y:S02]  /*1be60*/  SHFL.IDX P6, R14, R13, R12, R11 ;  /* 0x0000000c0d0e7389 */ /* 0x00006400000c000b */
[----:B01----:R-:W-:Y:S01]  /*1be70*/  ENDCOLLECTIVE ;  /* 0x000000000000791b */ /* 0x003fe20003800000 */
.L_x_10756:
        /* <DEDUP_REMOVED lines=15> */
.L_x_10757:
[----:B------:R-:W-:Y:S02]  /*1bf70*/  IMAD.MOV.U32 R13, RZ, RZ, R25 ;  /* 0x000000ffff0d7224 */ /* 0x000fe400078e0019 */
[----:B------:R-:W-:Y:S01]  /*1bf80*/  IMAD.MOV.U32 R12, RZ, RZ, 0x3 ;  /* 0x00000003ff0c7424 */ /* 0x000fe200078e00ff */
[----:B------:R-:W-:-:S13]  /*1bf90*/  IADD3 R2, P4, R14, R5, RZ ;  /* 0x000000050e027210 */ /* 0x000fda0007f9e0ff */
[----:B------:R-:W-:Y:S05]  /*1bfa0*/  WARPSYNC.COLLECTIVE R15, `(.L_x_10758) ;  /* 0x000000000f087348 */ /* 0x000fea0003c00000 */
[----:B------:R0:W1:Y:S02]  /*1bfb0*/  SHFL.IDX P6, R14, R13, R12, R11 ;  /* 0x0000000c0d0e7389 */ /* 0x00006400000c000b */
[----:B01----:R-:W-:Y:S01]  /*1bfc0*/  ENDCOLLECTIVE ;  /* 0x000000000000791b */ /* 0x003fe20003800000 */
.L_x_10758:
        /* <DEDUP_REMOVED lines=14> */
.L_x_10759:
[----:B------:R-:W-:Y:S05]  /*1c0b0*/  BRA `(.L_x_10760) ;  /* 0xffffffbc00d47947 */ /* 0x000fea000383ffff */
.L_x_10627:
        /* <DEDUP_REMOVED lines=8> */
.L_x_10762:
[----:B------:R-:W-:Y:S05]  /*1c140*/  BSYNC B0 ;  /* 0x0000000000007941 */ /* 0x000fea0003800000 */
.L_x_10761:
        /* <DEDUP_REMOVED lines=9> */
.L_x_10763:
[----:B------:R-:W-:Y:S02]  /*1c1e0*/  ULDC UR4, c[0x0][0xc3c] ;  /* 0x00030f0000047ab9 */ /* 0x000fe40000000800 */
[----:B------:R-:W-:-:S13]  /*1c1f0*/  ISETP.GE.OR P1, PT, R5, UR4, !P0 ;  /* 0x0000000405007c0c */ /* 0x000fda000c726670 */
[----:B------:R-:W0:Y:S01]  /*1c200*/  @!P1 LDC.64 R2, c[0x0][0xc80] ;  /* 0x00032000ff029b82 */ /* 0x000e220000000a00 */
[----:B------:R-:W-:Y:S02]  /*1c210*/  IMAD.MOV.U32 R11, RZ, RZ, RZ ;  /* 0x000000ffff0b7224 */ /* 0x000fe400078e00ff */
        /* <DEDUP_REMOVED lines=14> */
.L_x_10764:
[----:B------:R-:W-:Y:S01]  /*1c300*/  IMAD.MOV.U32 R12, RZ, RZ, 0x2 ;  /* 0x00000002ff0c7424 */ /* 0x000fe200078e00ff */
[----:B------:R-:W-:-:S05]  /*1c310*/  SEL R5, R14, RZ, P1 ;  /* 0x000000ff0e057207 */ /* 0x000fca0000800000 */
[----:B------:R-:W-:-:S04]  /*1c320*/  IMAD.IADD R5, R2, 0x1, R5 ;  /* 0x0000000102057824 */ /* 0x000fc800078e0205 */
[----:B------:R-:W-:-:S07]  /*1c330*/  IMAD.MOV.U32 R13, RZ, RZ, R5 ;  /* 0x000000ffff0d7224 */ /* 0x000fce00078e0005 */
[----:B------:R-:W-:Y:S05]  /*1c340*/  WARPSYNC.COLLECTIVE R15, `(.L_x_10765) ;  /* 0x000000000f087348 */ /* 0x000fea0003c00000 */
[----:B------:R0:W1:Y:S02]  /*1c350*/  SHFL.UP P6, R14, R13, R12, R11 ;  /* 0x0400000c0d0e7389 */ /* 0x00006400000c000b */
[----:B01----:R-:W-:Y:S01]  /*1c360*/  ENDCOLLECTIVE ;  /* 0x000000000000791b */ /* 0x003fe20003800000 */
.L_x_10765:
[----:B------:R-:W-:Y:S01]  /*1c370*/  IMAD.MOV.U32 R12, RZ, RZ, 0x4 ;  /* 0x00000004ff0c7424 */ /* 0x000fe200078e00ff */
[----:B------:R-:W-:-:S05]  /*1c380*/  SEL R6, R14, RZ, P2 ;  /* 0x000000ff0e067207 */ /* 0x000fca0001000000 */
[----:B------:R-:W-:-:S04]  /*1c390*/  IMAD.IADD R6, R5, 0x1, R6 ;  /* 0x0000000105067824 */ /* 0x000fc800078e0206 */
[----:B------:R-:W-:-:S07]  /*1c3a0*/  IMAD.MOV.U32 R13, RZ, RZ, R6 ;  /* 0x000000ffff0d7224 */ /* 0x000fce00078e0006 */
[----:B------:R-:W-:Y:S05]  /*1c3b0*/  WARPSYNC.COLLECTIVE R15, `(.L_x_10766) ;  /* 0x000000000f087348 */ /* 0x000fea0003c00000 */
[----:B------:R0:W1:Y:S02]  /*1c3c0*/  SHFL.UP P6, R14, R13, R12, R11 ;  /* 0x0400000c0d0e7389 */ /* 0x00006400000c000b */
[----:B01----:R-:W-:Y:S01]  /*1c3d0*/  ENDCOLLECTIVE ;  /* 0x000000000000791b */ /* 0x003fe20003800000 */
.L_x_10766:
[----:B------:R-:W-:Y:S01]  /*1c3e0*/  IMAD.MOV.U32 R12, RZ, RZ, 0x8 ;  /* 0x00000008ff0c7424 */ /* 0x000fe200078e00ff */
[----:B------:R-:W-:-:S05]  /*1c3f0*/  SEL R7, R14, RZ, P3 ;  /* 0x000000ff0e077207 */ /* 0x000fca0001800000 */
[----:B------:R-:W-:-:S04]  /*1c400*/  IMAD.IADD R7, R6, 0x1, R7 ;  /* 0x0000000106077824 */ /* 0x000fc800078e0207 */
[----:B------:R-:W-:-:S07]  /*1c410*/  IMAD.MOV.U32 R13, RZ, RZ, R7 ;  /* 0x000000ffff0d7224 */ /* 0x000fce00078e0007 */
[----:B------:R-:W-:Y:S05]  /*1c420*/  WARPSYNC.COLLECTIVE R15, `(.L_x_10767) ;  /* 0x000000000f087348 */ /* 0x000fea0003c00000 */
[----:B------:R0:W1:Y:S02]  /*1c430*/  SHFL.UP P6, R14, R13, R12, R11 ;  /* 0x0400000c0d0e7389 */ /* 0x00006400000c000b */
[----:B01----:R-:W-:Y:S01]  /*1c440*/  ENDCOLLECTIVE ;  /* 0x000000000000791b */ /* 0x003fe20003800000 */
.L_x_10767:
[----:B------:R-:W-:Y:S01]  /*1c450*/  IMAD.MOV.U32 R12, RZ, RZ, 0x10 ;  /* 0x00000010ff0c7424 */ /* 0x000fe200078e00ff */
[----:B------:R-:W-:-:S05]  /*1c460*/  SEL R14, R14, RZ, P4 ;  /* 0x000000ff0e0e7207 */ /* 0x000fca0002000000 */
[----:B------:R-:W-:-:S04]  /*1c470*/  IMAD.IADD R5, R7, 0x1, R14 ;  /* 0x0000000107057824 */ /* 0x000fc800078e020e */
[----:B------:R-:W-:-:S07]  /*1c480*/  IMAD.MOV.U32 R13, RZ, RZ, R5 ;  /* 0x000000ffff0d7224 */ /* 0x000fce00078e0005 */
[----:B------:R-:W-:Y:S05]  /*1c490*/  WARPSYNC.COLLECTIVE R15, `(.L_x_10768) ;  /* 0x000000000f087348 */ /* 0x000fea0003c00000 */
[----:B------:R0:W1:Y:S02]  /*1c4a0*/  SHFL.UP P6, R14, R13, R12, R11 ;  /* 0x0400000c0d0e7389 */ /* 0x00006400000c000b */
[----:B01----:R-:W-:Y:S01]  /*1c4b0*/  ENDCOLLECTIVE ;  /* 0x000000000000791b */ /* 0x003fe20003800000 */
.L_x_10768:
        /* <DEDUP_REMOVED lines=8> */
.L_x_10769:
[----:B------:R-:W-:Y:S05]  /*1c540*/  BRA `(.L_x_10770) ;  /* 0xffffffbc00f07947 */ /* 0x000fea000383ffff */
.L_x_10632:
        /* <DEDUP_REMOVED lines=8> */
.L_x_10772:
[----:B------:R-:W-:Y:S05]  /*1c5d0*/  BSYNC B0 ;  /* 0x0000000000007941 */ /* 0x000fea0003800000 */
.L_x_10771:
        /* <DEDUP_REMOVED lines=8> */
.L_x_10773:
[----:B------:R-:W-:Y:S01]  /*1c660*/  IMAD.MOV.U32 R12, RZ, RZ, 0x4 ;  /* 0x00000004ff0c7424 */ /* 0x000fe200078e00ff */
[----:B------:R-:W-:-:S05]  /*1c670*/  SEL R14, R14, RZ, P2 ;  /* 0x000000ff0e0e7207 */ /* 0x000fca0001000000 */
[----:B------:R-:W-:-:S04]  /*1c680*/  IMAD.IADD R3, R13, 0x1, R14 ;  /* 0x000000010d037824 */ /* 0x000fc800078e020e */
[----:B------:R-:W-:-:S07]  /*1c690*/  IMAD.MOV.U32 R13, RZ, RZ, R3 ;  /* 0x000000ffff0d7224 */ /* 0x000fce00078e0003 */
[----:B------:R-:W-:Y:S05]  /*1c6a0*/  WARPSYNC.COLLECTIVE R15, `(.L_x_10774) ;  /* 0x000000000f087348 */ /* 0x000fea0003c00000 */
[----:B------:R0:W1:Y:S02]  /*1c6b0*/  SHFL.UP P6, R14, R13, R12, R11 ;  /* 0x0400000c0d0e7389 */ /* 0x00006400000c000b */
[----:B01----:R-:W-:Y:S01]  /*1c6c0*/  ENDCOLLECTIVE ;  /* 0x000000000000791b */ /* 0x003fe20003800000 */
.L_x_10774:
[----:B------:R-:W-:Y:S01]  /*1c6d0*/  IMAD.MOV.U32 R12, RZ, RZ, 0x8 ;  /* 0x00000008ff0c7424 */ /* 0x000fe200078e00ff */
[----:B------:R-:W-:-:S05]  /*1c6e0*/  SEL R14, R14, RZ, P3 ;  /* 0x000000ff0e0e7207 */ /* 0x000fca0001800000 */
[----:B------:R-:W-:-:S04]  /*1c6f0*/  IMAD.IADD R5, R3, 0x1, R14 ;  /* 0x0000000103057824 */ /* 0x000fc800078e020e */
[----:B------:R-:W-:-:S07]  /*1c700*/  IMAD.MOV.U32 R13, RZ, RZ, R5 ;  /* 0x000000ffff0d7224 */ /* 0x000fce00078e0005 */
[----:B------:R-:W-:Y:S05]  /*1c710*/  WARPSYNC.COLLECTIVE R15, `(.L_x_10775) ;  /* 0x000000000f087348 */ /* 0x000fea0003c00000 */
[----:B------:R0:W1:Y:S02]  /*1c720*/  SHFL.UP P6, R14, R13, R12, R11 ;  /* 0x0400000c0d0e7389 */ /* 0x00006400000c000b */
[----:B01----:R-:W-:Y:S01]  /*1c730*/  ENDCOLLECTIVE ;  /* 0x000000000000791b */ /* 0x003fe20003800000 */
.L_x_10775:
[----:B------:R-:W-:Y:S01]  /*1c740*/  IMAD.MOV.U32 R12, RZ, RZ, 0x10 ;  /* 0x00000010ff0c7424 */ /* 0x000fe200078e00ff */
[----:B------:R-:W-:-:S05]  /*1c750*/  SEL R6, R14, RZ, P4 ;  /* 0x000000ff0e067207 */ /* 0x000fca0002000000 */
[----:B------:R-:W-:-:S04]  /*1c760*/  IMAD.IADD R6, R5, 0x1, R6 ;  /* 0x0000000105067824 */ /* 0x000fc800078e0206 */
[----:B------:R-:W-:-:S07]  /*1c770*/  IMAD.MOV.U32 R13, RZ, RZ, R6 ;  /* 0x000000ffff0d7224 */ /* 0x000fce00078e0006 */
[----:B------:R-:W-:Y:S05]  /*1c780*/  WARPSYNC.COLLECTIVE R15, `(.L_x_10776) ;  /* 0x000000000f087348 */ /* 0x000fea0003c00000 */
[----:B------:R0:W1:Y:S02]  /*1c790*/  SHFL.UP P6, R14, R13, R12, R11 ;  /* 0x0400000c0d0e7389 */ /* 0x00006400000c000b */
[----:B01----:R-:W-:Y:S01]  /*1c7a0*/  ENDCOLLECTIVE ;  /* 0x000000000000791b */ /* 0x003fe20003800000 */
.L_x_10776:
        /* <DEDUP_REMOVED lines=8> */
.L_x_10777:
[----:B------:R-:W-:Y:S05]  /*1c830*/  BRA `(.L_x_10778) ;  /* 0xffffffbc00d07947 */ /* 0x000fea000383ffff */
.L_x_10634:
[----:B------:R-:W-:Y:S01]  /*1c840*/  BSSY B0, `(.L_x_10779) ;  /* 0x0000006000007945 */ /* 0x000fe20003800000 */
[----:B------:R-:W-:Y:S01]  /*1c850*/  PLOP3.LUT P6, PT, P6, PT, PT, 0x8, 0x0 ;  /* 0x000000000000781c */ /* 0x000fe200037ce170 */
[----:B------:R-:W-:-:S12]  /*1c860*/  IMAD.MOV.U32 R15, RZ, RZ, -0x1 ;  /* 0xffffffffff0f7424 */ /* 0x000fd800078e00ff */
[----:B0----5:R-:W-:Y:S05]  /*1c870*/  WARPSYNC.COLLECTIVE R15, `(.L_x_10780) ;  /* 0x000000000f087348 */ /* 0x021fea0003c00000 */
[----:B------:R-:W-:Y:S01]  /*1c880*/  VOTE.ANY R14, PT, P6 ;  /* 0x00000000000e7806 */ /* 0x000fe200030e0100 */
[----:B0----5:R-:W-:Y:S06]  /*1c890*/  ENDCOLLECTIVE ;  /* 0x000000000000791b */ /* 0x021fec0003800000 */
.L_x_10780:
[----:B------:R-:W-:Y:S05]  /*1c8a0*/  BSYNC B0 ;  /* 0x0000000000007941 */ /* 0x000fea0003800000 */
.L_x_10779:
        /* <DEDUP_REMOVED lines=9> */
.L_x_10781:
[----:B------:R-:W-:Y:S01]  /*1c940*/  IMAD.MOV.U32 R17, RZ, RZ, R14 ;  /* 0x000000ffff117224 */ /* 0x000fe200078e000e */
[----:B------:R-:W-:Y:S06]  /*1c950*/  BRA `(.L_x_10782) ;  /* 0xffffffbc00c07947 */ /* 0x000fec000383ffff */
.L_x_10636:
[----:B------:R-:W-:Y:S01]  /*1c960*/  BSSY B0, `(.L_x_10783) ;  /* 0x0000007000007945 */ /* 0x000fe20003800000 */
[----:B------:R-:W-:Y:S02]  /*1c970*/  IMAD.MOV.U32 R13, RZ, RZ, R3 ;  /* 0x000000ffff0d7224 */ /* 0x000fe400078e0003 */
[----:B------:R-:W-:Y:S02]  /*1c980*/  IMAD.MOV.U32 R11, RZ, RZ, 0x1f ;  /* 0x0000001fff0b7424 */ /* 0x000fe400078e00ff */
[----:B------:R-:W-:-:S07]  /*1c990*/  IMAD.MOV.U32 R15, RZ, RZ, -0x1 ;  /* 0xffffffffff0f7424 */ /* 0x000fce00078e00ff */
[----:B012---:R-:W-:Y:S05]  /*1c9a0*/  WARPSYNC.COLLECTIVE R15, `(.L_x_10784) ;  /* 0x000000000f087348 */ /* 0x007fea0003c00000 */
[----:B------:R3:W4:Y:S02]  /*1c9b0*/  SHFL.IDX P6, R14, R13, R12, R11 ;  /* 0x0000000c0d0e7389 */ /* 0x00072400000c000b */
[----:B01234-:R-:W-:Y:S01]  /*1c9c0*/  ENDCOLLECTIVE ;  /* 0x000000000000791b */ /* 0x01ffe20003800000 */
.L_x_10784:
[----:B------:R-:W-:Y:S05]  /*1c9d0*/  BSYNC B0 ;  /* 0x0000000000007941 */ /* 0x000fea0003800000 */
.L_x_10783:
[----:B------:R-:W-:Y:S05]  /*1c9e0*/  BRA `(.L_x_10635) ;  /* 0xffffffbc00b87947 */ /* 0x000fea000383ffff */
.L_x_10640:
[----:B0-----:R0:W3:Y:S02]  /*1c9f0*/  SYNCS.PHASECHK.TRANS64.TRYWAIT P0, [R5+URZ+0x2d820], R0 ;  /* 0x02d82000050075a7 */ /* 0x0010e4000800017f */
[----:B---3--:R-:W-:Y:S05]  /*1ca00*/  @!P0 NANOSLEEP.SYNCS 0x989680 ;  /* 0x009896800000895d */ /* 0x008fea0003900000 */
[----:B------:R-:W3:Y:S02]  /*1ca10*/  @!P0 SYNCS.PHASECHK.TRANS64 P0, [R5+URZ+0x2d820], R0 ;  /* 0x02d82000050085a7 */ /* 0x000ee4000800007f */
[----:B---3--:R-:W-:Y:S05]  /*1ca20*/  @!P0 BRA `(.L_x_10640) ;  /* 0xfffffffc00f08947 */ /* 0x008fea000383ffff */
[----:B------:R-:W-:Y:S05]  /*1ca30*/  BRA `(.L_x_10785) ;  /* 0xffffffc000a47947 */ /* 0x000fea000383ffff */
.L_x_10641:
        /* <DEDUP_REMOVED lines=8> */
[----:B012-4-:R-:W-:Y:S05]  /*1cac0*/  WARPSYNC.COLLECTIVE R15, `(.L_x_10787) ;  /* 0x000000000f087348 */ /* 0x017fea0003c00000 */
[----:B------:R3:W0:Y:S02]  /*1cad0*/  SHFL.IDX P6, R14, R13, R12, R11 ;  /* 0x0000000c0d0e7389 */ /* 0x00062400000c000b */
[----:B01234-:R-:W-:Y:S01]  /*1cae0*/  ENDCOLLECTIVE ;  /* 0x000000000000791b */ /* 0x01ffe20003800000 */
.L_x_10787:
[----:B------:R-:W-:Y:S05]  /*1caf0*/  BSYNC B0 ;  /* 0x0000000000007941 */ /* 0x000fea0003800000 */
.L_x_10786:
[----:B------:R-:W-:Y:S05]  /*1cb00*/  BRA `(.L_x_10788) ;  /* 0xffffffc0008c7947 */ /* 0x000fea000383ffff */
.L_x_10642:
[----:B------:R-:W-:Y:S01]  /*1cb10*/  BSSY B0, `(.L_x_10789) ;  /* 0x0000006000007945 */ /* 0x000fe20003800000 */
[----:B------:R-:W-:-:S07]  /*1cb20*/  IMAD.MOV.U32 R15, RZ, RZ, -0x1 ;  /* 0xffffffffff0f7424 */ /* 0x000fce00078e00ff */
[----:B012-4-:R-:W-:Y:S05]  /*1cb30*/  WARPSYNC.COLLECTIVE R15, `(.L_x_10790) ;  /* 0x000000000f0c7348 */ /* 0x017fea0003c00000 */
[----:B------:R-:W-:Y:S02]  /*1cb40*/  ELECT P6, UR62, PT ;  /* 0x00000000003e782f */ /* 0x000fe400038c0000 */
[----:B------:R-:W-:Y:S01]  /*1cb50*/  MOV R14, UR62 ;  /* 0x0000003e000e7c02 */ /* 0x000fe20008000f00 */
[----:B012-4-:R-:W-:Y:S10]  /*1cb60*/  ENDCOLLECTIVE ;  /* 0x000000000000791b */ /* 0x017ff40003800000 */
.L_x_10790:
[----:B------:R-:W-:Y:S05]  /*1cb70*/  BSYNC B0 ;  /* 0x0000000000007941 */ /* 0x000fea0003800000 */
.L_x_10789:
[----:B------:R-:W-:Y:S05]  /*1cb80*/  BRA `(.L_x_10791) ;  /* 0xffffffc000807947 */ /* 0x000fea000383ffff */
.L_x_10644:
[----:B0-----:R0:W3:Y:S02]  /*1cb90*/  SYNCS.PHASECHK.TRANS64.TRYWAIT P1, [R3+URZ+0x2d840], R2 ;  /* 0x02d84002030075a7 */ /* 0x0010e4000802017f */
[----:B---3--:R-:W-:Y:S05]  /*1cba0*/  @!P1 NANOSLEEP.SYNCS 0x989680 ;  /* 0x009896800000995d */ /* 0x008fea0003900000 */
[----:B------:R-:W3:Y:S02]  /*1cbb0*/  @!P1 SYNCS.PHASECHK.TRANS64 P1, [R3+URZ+0x2d840], R2 ;  /* 0x02d84002030095a7 */ /* 0x000ee4000802007f */
[----:B---3--:R-:W-:Y:S05]  /*1cbc0*/  @!P1 BRA `(.L_x_10644) ;  /* 0xfffffffc00f09947 */ /* 0x008fea000383ffff */
[----:B------:R-:W-:Y:S05]  /*1cbd0*/  BRA `(.L_x_10792) ;  /* 0xffffffc000a47947 */ /* 0x000fea000383ffff */
.L_x_10646:
[----:B---3--:R3:W0:Y:S02]  /*1cbe0*/  SYNCS.PHASECHK.TRANS64.TRYWAIT P1, [R5+URZ+0x2d840], R0 ;  /* 0x02d84000050075a7 */ /* 0x008624000802017f */
[----:B0-----:R-:W-:Y:S05]  /*1cbf0*/  @!P1 NANOSLEEP.SYNCS 0x989680 ;  /* 0x009896800000995d */ /* 0x001fea0003900000 */
[----:B------:R-:W0:Y:S02]  /*1cc00*/  @!P1 SYNCS.PHASECHK.TRANS64 P1, [R5+URZ+0x2d840], R0 ;  /* 0x02d84000050095a7 */ /* 0x000e24000802007f */
[----:B0-----:R-:W-:Y:S05]  /*1cc10*/  @!P1 BRA `(.L_x_10646) ;  /* 0xfffffffc00f09947 */ /* 0x001fea000383ffff */
[----:B------:R-:W-:Y:S05]  /*1cc20*/  BRA `(.L_x_10793) ;  /* 0xffffffc000b47947 */ /* 0x000fea000383ffff */
.L_x_10648:
[----:B------:R0:W0:Y:S02]  /*1cc30*/  SYNCS.PHASECHK.TRANS64.TRYWAIT P1, [R3+URZ+0x2d860], R2 ;  /* 0x02d86002030075a7 */ /* 0x000024000802017f */
[----:B0-----:R-:W-:Y:S05]  /*1cc40*/  @!P1 NANOSLEEP.SYNCS 0x989680 ;  /* 0x009896800000995d */ /* 0x001fea0003900000 */
[----:B------:R-:W0:Y:S02]  /*1cc50*/  @!P1 SYNCS.PHASECHK.TRANS64 P1, [R3+URZ+0x2d860], R2 ;  /* 0x02d86002030095a7 */ /* 0x000e24000802007f */
[----:B0-----:R-:W-:Y:S05]  /*1cc60*/  @!P1 BRA `(.L_x_10648) ;  /* 0xfffffffc00f09947 */ /* 0x001fea000383ffff */
[----:B------:R-:W-:Y:S05]  /*1cc70*/  BRA `(.L_x_10794) ;  /* 0xffffffc000b07947 */ /* 0x000fea000383ffff */
.L_x_10795:
        /* <DEDUP_REMOVED lines=16> */
.L_x_15854:


//--------------------- .text._ZN7cutlass13device_kernelIN5flash11enable_sm90INS1_16FlashAttnFwdSm90INS1_25CollectiveMainloopFwdSm90ILi2EN4cute5tupleIJNS5_1CILi1EEES8_S8_EEENS6_IJNS7_ILi192EEENS7_ILi128EEENS7_ILi96EEEEEELi96ENS_10bfloat16_tEfNS_4arch4Sm90ELb0ELb1ELb0ELb0ELb1ELb0ELb0ELb0ELb1ELb1ELb0ELb0EEENS1_21CollectiveEpilogueFwdINS6_IJSA_SC_SB_EEES9_SE_SG_Li384ELb0ELb1ELb0ELb0EEENS1_30DynamicPersistentTileSchedulerILi384ELi128ELb0ELb1ELb1EEEEEEEEEvNT_6ParamsE --------------------------
	.section	.text._ZN7cutlass13device_kernelIN5flash11enable_sm90INS1_16FlashAttnFwdSm90INS1_25CollectiveMainloopFwdSm90ILi2EN4cute5tupleIJNS5_1CILi1EEES8_S8_EEENS6_IJNS7_ILi192EEENS7_ILi128EEENS7_ILi96EEEEEELi96ENS_10bfloat16_tEfNS_4arch4Sm90ELb0ELb1ELb0ELb0ELb1ELb0ELb0ELb0ELb1ELb1ELb0ELb0EEENS1_21CollectiveEpilogueFwdINS6_IJSA_SC_SB_EEES9_SE_SG_Li384ELb0ELb1ELb0ELb0EEENS1_30DynamicPersistentTileSchedulerILi384ELi128ELb0ELb1ELb1EEEEEEEEEvNT_6ParamsE,"ax",@progbits
	.align	128
.text._ZN7cutlass13device_kernelIN5flash11enable_sm90INS1_16FlashAttnFwdSm90INS1_25CollectiveMainloopFwdSm90ILi2EN4cute5tupleIJNS5_1CILi1EEES8_S8_EEENS6_IJNS7_ILi192EEENS7_ILi128EEENS7_ILi96EEEEEELi96ENS_10bfloat16_tEfNS_4arch4Sm90ELb0ELb1ELb0ELb0ELb1ELb0ELb0ELb0ELb1ELb1ELb0ELb0EEENS1_21CollectiveEpilogueFwdINS6_IJSA_SC_SB_EEES9_SE_SG_Li384ELb0ELb1ELb0ELb0EEENS1_30DynamicPersistentTileSchedulerILi384ELi128ELb0ELb1ELb1EEEEEEEEEvNT_6ParamsE:
        .type           _ZN7cutlass13device_kernelIN5flash11enable_sm90INS1_16FlashAttnFwdSm90INS1_25CollectiveMainloopFwdSm90ILi2EN4cute5tupleIJNS5_1CILi1EEES8_S8_EEENS6_IJNS7_ILi192EEENS7_ILi128EEENS7_ILi96EEEEEELi96ENS_10bfloat16_tEfNS_4arch4Sm90ELb0ELb1ELb0ELb0ELb1ELb0ELb0ELb0ELb1ELb1ELb0ELb0EEENS1_21CollectiveEpilogueFwdINS6_IJSA_SC_SB_EEES9_SE_SG_Li384ELb0ELb1ELb0ELb0EEENS1_30DynamicPersistentTileSchedulerILi384ELi128ELb0ELb1ELb1EEEEEEEEEvNT_6ParamsE,@function
        .size           _ZN7cutlass13device_kernelIN5flash11enable_sm90INS1_16FlashAttnFwdSm90INS1_25CollectiveMainloopFwdSm90ILi2EN4cute5tupleIJNS5_1CILi1EEES8_S8_EEENS6_IJNS7_ILi192EEENS7_ILi128EEENS7_ILi96EEEEEELi96ENS_10bfloat16_tEfNS_4arch4Sm90ELb0ELb1ELb0ELb0ELb1ELb0ELb0ELb0ELb1ELb1ELb0ELb0EEENS1_21CollectiveEpilogueFwdINS6_IJSA_SC_SB_EEES9_SE_SG_Li384ELb0ELb1ELb0ELb0EEENS1_30DynamicPersistentTileSchedulerILi384ELi128ELb0ELb1ELb1EEEEEEEEEvNT_6ParamsE,(.L_x_15855 - _ZN7cutlass13device_kernelIN5flash11enable_sm90INS1_16FlashAttnFwdSm90INS1_25CollectiveMainloopFwdSm90ILi2EN4cute5tupleIJNS5_1CILi1EEES8_S8_EEENS6_IJNS7_ILi192EEENS7_ILi128EEENS7_ILi96EEEEEELi96ENS_10bfloat16_tEfNS_4arch4Sm90ELb0ELb1ELb0ELb0ELb1ELb0ELb0ELb0ELb1ELb1ELb0ELb0EEENS1_21CollectiveEpilogueFwdINS6_IJSA_SC_SB_EEES9_SE_SG_Li384ELb0ELb1ELb0ELb0EEENS1_30DynamicPersistentTileSchedulerILi384ELi128ELb0ELb1ELb1EEEEEEEEEvNT_6ParamsE)
        .other          _ZN7cutlass13device_kernelIN5flash11enable_sm90INS1_16FlashAttnFwdSm90INS1_25CollectiveMainloopFwdSm90ILi2EN4cute5tupleIJNS5_1CILi1EEES8_S8_EEENS6_IJNS7_ILi192EEENS7_ILi128EEENS7_ILi96EEEEEELi96ENS_10bfloat16_tEfNS_4arch4Sm90ELb0ELb1ELb0ELb0ELb1ELb0ELb0ELb0ELb1ELb1ELb0ELb0EEENS1_21CollectiveEpilogueFwdINS6_IJSA_SC_SB_EEES9_SE_SG_Li384ELb0ELb1ELb0ELb0EEENS1_30DynamicPersistentTileSchedulerILi384ELi128ELb0ELb1ELb1EEEEEEEEEvNT_6ParamsE,@"STO_CUDA_ENTRY STV_DEFAULT"
_ZN7cutlass13device_kernelIN5flash11enable_sm90INS1_16FlashAttnFwdSm90INS1_25CollectiveMainloopFwdSm90ILi2EN4cute5tupleIJNS5_1CILi1EEES8_S8_EEENS6_IJNS7_ILi192EEENS7_ILi128EEENS7_ILi96EEEEEELi96ENS_10bfloat16_tEfNS_4arch4Sm90ELb0ELb1ELb0ELb0ELb1ELb0ELb0ELb0ELb1ELb1ELb0ELb0EEENS1_21CollectiveEpilogueFwdINS6_IJSA_SC_SB_EEES9_SE_SG_Li384ELb0ELb1ELb0ELb0EEENS1_30DynamicPersistentTileSchedulerILi384ELi128ELb0ELb1ELb1EEEEEEEEEvNT_6ParamsE:
        /* <DEDUP_REMOVED lines=45> */
.L_x_10796:
        /* <DEDUP_REMOVED lines=22> */
.L_x_10797:
        /* <DEDUP_REMOVED lines=18> */
.L_x_10798:
        /* <DEDUP_REMOVED lines=22> */
.L_x_10799:
        /* <DEDUP_REMOVED lines=23> */
.L_x_10800:
        /* <DEDUP_REMOVED lines=8> */
.L_x_10802:
        /* <DEDUP_REMOVED lines=27> */
[----:B------:R-:W-:Y:S01]  /*0a50*/  LOP3.LUT R6, R146, 0xffffff80, RZ, 0xc0, !PT ;  /* 0xffffff8092067812 */ /* 0x000fe200078ec0ff */
[C---:B------:R-:W-:Y:S01]  /*0a60*/  IMAD.IADD R4, R151.reuse, 0x1, -R4 ;  /* 0x0000000197047824 */ /* 0x040fe200078e0a04 */
[----:B------:R-:W-:Y:S02]  /*0a70*/  LEA.HI R2, R2, R5, RZ, 0x1 ;  /* 0x0000000502027211 */ /* 0x000fe400078f08ff */
[----:B------:R-:W-:Y:S01]  /*0a80*/  SHF.R.S32.HI R146, RZ, 0x7, R146 ;  /* 0x00000007ff927819 */ /* 0x000fe20000011492 */
[----:B------:R-:W-:Y:S01]  /*0a90*/  IMAD.IADD R145, R151, 0x1, -R6 ;  /* 0x0000000197917824 */ /* 0x000fe200078e0a06 */
[----:B------:R-:W-:-:S02]  /*0aa0*/  SHF.R.S32.HI R3, RZ, 0x1f, R4 ;  /* 0x0000001fff037819 */ /* 0x000fc40000011404 */
[----:B------:R-:W-:Y:S01]  /*0ab0*/  LOP3.LUT R2, R2, 0x1ffffffe, RZ, 0xc0, !PT ;  /* 0x1ffffffe02027812 */ /* 0x000fe200078ec0ff */
[----:B0-----:R-:W-:Y:S01]  /*0ac0*/  ULEA UR40, UR41, UR40, 0x18 ;  /* 0x0000002829287291 */ /* 0x001fe2000f8ec03f */
[----:B------:R-:W-:Y:S02]  /*0ad0*/  LEA.HI R3, R3, R4, RZ, 0x3 ;  /* 0x0000000403037211 */ /* 0x000fe400078f18ff */
[----:B------:R-:W-:Y:S01]  /*0ae0*/  SHF.R.S32.HI R8, RZ, 0x1f, R145 ;  /* 0x0000001fff087819 */ /* 0x000fe20000011491 */
[----:B------:R-:W-:Y:S01]  /*0af0*/  IMAD.IADD R2, R5, 0x1, -R2 ;  /* 0x0000000105027824 */ /* 0x000fe200078e0a02 */
[C---:B------:R-:W-:Y:S01]  /*0b00*/  LOP3.LUT R5, R3.reuse, 0xfffffff8, RZ, 0xc0, !PT ;  /* 0xfffffff803057812 */ /* 0x040fe200078ec0ff */
[----:B------:R-:W-:Y:S01]  /*0b10*/  IMAD.SHL.U32 R3, R3, 0x40, RZ ;  /* 0x0000004003037824 */ /* 0x000fe200078e00ff */
[----:B------:R-:W-:Y:S01]  /*0b20*/  LEA.HI R6, R0, R151, RZ, 0x5 ;  /* 0x0000009700067211 */ /* 0x000fe200078f28ff */
[----:B------:R-:W-:Y:S01]  /*0b30*/  IMAD.SHL.U32 R2, R2, 0x8, RZ ;  /* 0x0000000802027824 */ /* 0x000fe200078e00ff */
[----:B------:R-:W-:Y:S01]  /*0b40*/  LEA.HI R9, R8, R145, RZ, 0x2 ;  /* 0x0000009108097211 */ /* 0x000fe200078f10ff */
[----:B------:R-:W-:Y:S01]  /*0b50*/  IMAD.IADD R5, R4, 0x1, -R5 ;  /* 0x0000000104057824 */ /* 0x000fe200078e0a05 */
[----:B------:R-:W-:-:S02]  /*0b60*/  SHF.R.S32.HI R6, RZ, 0x5, R6 ;  /* 0x00000005ff067819 */ /* 0x000fc40000011406 */
[--C-:B------:R-:W-:Y:S02]  /*0b70*/  SHF.R.S32.HI R7, RZ, 0x2, R9.reuse ;  /* 0x00000002ff077819 */ /* 0x100fe40000011409 */
[----:B------:R-:W-:Y:S01]  /*0b80*/  SHF.R.S32.HI R10, RZ, 0x1f, R9 ;  /* 0x0000001fff0a7819 */ /* 0x000fe20000011409 */
[----:B------:R-:W-:Y:S01]  /*0b90*/  IMAD R13, R6, 0x10, R4 ;  /* 0x00000010060d7824 */ /* 0x000fe200078e0204 */
[C---:B------:R-:W-:Y:S01]  /*0ba0*/  R2P PR, R5.reuse, 0x6 ;  /* 0x0000000605007804 */ /* 0x040fe20000000000 */
[----:B------:R-:W-:Y:S01]  /*0bb0*/  IMAD.SHL.U32 R5, R5, 0x40, RZ ;  /* 0x0000004005057824 */ /* 0x000fe200078e00ff */
[----:B------:R-:W-:Y:S01]  /*0bc0*/  LEA.HI R10, R10, R7, RZ, 0x3 ;  /* 0x000000070a0a7211 */ /* 0x000fe200078f18ff */
[----:B------:R-:W-:Y:S01]  /*0bd0*/  IMAD.HI R4, R146, 0x55555556, RZ ;  /* 0x5555555692047827 */ /* 0x000fe200078e02ff */
[----:B------:R-:W-:Y:S02]  /*0be0*/  LOP3.LUT R3, R3, 0x7ffffe00, RZ, 0xc0, !PT ;  /* 0x7ffffe0003037812 */ /* 0x000fe400078ec0ff */
[----:B------:R-:W-:Y:S01]  /*0bf0*/  LOP3.LUT R5, R5, 0x1c0, RZ, 0xc0, !PT ;  /* 0x000001c005057812 */ /* 0x000fe200078ec0ff */
[--C-:B------:R-:W-:Y:S01]  /*0c00*/  IMAD.U32 R148, R13, 0x20, R2.reuse ;  /* 0x000000200d947824 */ /* 0x100fe200078e0002 */
[----:B------:R-:W-:Y:S01]  /*0c10*/  LOP3.LUT R10, R10, 0xfffffff8, RZ, 0xc0, !PT ;  /* 0xfffffff80a0a7812 */ /* 0x000fe200078ec0ff */
[----:B------:R-:W-:Y:S01]  /*0c20*/  IMAD R3, R6, 0x400, R3 ;  /* 0x0000040006037824 */ /* 0x000fe200078e0203 */
[----:B------:R-:W-:-:S02]  /*0c30*/  LOP3.LUT R2, R5, 0x8, R2, 0xf8, !PT ;  /* 0x0000000805027812 */ /* 0x000fc400078ef802 */
[----:B------:R-:W-:Y:S01]  /*0c40*/  SHF.R.U32.HI R5, RZ, 0x3, R5 ;  /* 0x00000003ff057819 */ /* 0x000fe20000011605 */
[----:B------:R-:W-:Y:S01]  /*0c50*/  IMAD.IADD R11, R7, 0x1, -R10 ;  /* 0x00000001070b7824 */ /* 0x000fe200078e0a0a */
[----:B------:R-:W-:Y:S02]  /*0c60*/  LEA.HI R0, R0, R151, RZ, 0x2 ;  /* 0x0000009700007211 */ /* 0x000fe400078f10ff */
[----:B------:R-:W-:Y:S02]  /*0c70*/  LEA.HI R7, R4, R4, RZ, 0x1 ;  /* 0x0000000404077211 */ /* 0x000fe400078f08ff */
[----:B------:R-:W-:Y:S02]  /*0c80*/  LOP3.LUT R2, R2, R5, RZ, 0x3c, !PT ;  /* 0x0000000502027212 */ /* 0x000fe400078e3cff */
[----:B------:R-:W-:Y:S01]  /*0c90*/  LOP3.LUT R4, R0, 0xfffffffc, RZ, 0xc0, !PT ;  /* 0xfffffffc00047812 */ /* 0x000fe200078ec0ff */
[----:B------:R-:W-:Y:S01]  /*0ca0*/  IMAD R7, R7, -0x3, R146 ;  /* 0xfffffffd07077824 */ /* 0x000fe200078e0292 */
[----:B------:R-:W-:Y:S01]  /*0cb0*/  LEA.HI R8, R8, R145, RZ, 0x5 ;  /* 0x0000009108087211 */ /* 0x000fe200078f28ff */
[----:B------:R-:W-:Y:S01]  /*0cc0*/  IMAD.IADD R2, R3, 0x1, R2 ;  /* 0x0000000103027824 */ /* 0x000fe200078e0202 */
[----:B------:R-:W-:Y:S01]  /*0cd0*/  SHF.R.S32.HI R144, RZ, 0x2, R0 ;  /* 0x00000002ff907819 */ /* 0x000fe20000011400 */
[----:B------:R-:W-:Y:S01]  /*0ce0*/  IMAD.IADD R143, R151, 0x1, -R4 ;  /* 0x00000001978f7824 */ /* 0x000fe200078e0a04 */
[----:B------:R-:W-:-:S02]  /*0cf0*/  SHF.R.S32.HI R8, RZ, 0x5, R8 ;  /* 0x00000005ff087819 */ /* 0x000fc40000011408 */
[----:B------:R-:W-:Y:S01]  /*0d00*/  LEA R17, R2, UR40, 0x1 ;  /* 0x0000002802117c11 */ /* 0x000fe2000f8e08ff */
[C---:B------:R-:W-:Y:S01]  /*0d10*/  IMAD.SHL.U32 R140, R143.reuse, 0x8, RZ ;  /* 0x000000088f8c7824 */ /* 0x040fe200078e00ff */
[----:B------:R-:W-:Y:S01]  /*0d20*/  LEA.HI R3, R143, R143, RZ, 0x1 ;  /* 0x0000008f8f037211 */ /* 0x000fe200078f08ff */
[----:B------:R-:W-:Y:S01]  /*0d30*/  IMAD R8, R8, 0x10, R11 ;  /* 0x0000001008087824 */ /* 0x000fe200078e020b */
[----:B------:R-:W-:Y:S01]  /*0d40*/  SEL R18, R18, 0xffffffc0, !P2 ;  /* 0xffffffc012127807 */ /* 0x000fe20005000000 */
[----:B------:R-:W-:Y:S01]  /*0d50*/  VIADD R22, R17, 0x21800 ;  /* 0x0002180011167836 */ /* 0x000fe20000000000 */
[----:B------:R-:W-:Y:S01]  /*0d60*/  LOP3.LUT R0, R3, 0x1ffffffe, RZ, 0xc0, !PT ;  /* 0x1ffffffe03007812 */ /* 0x000fe200078ec0ff */
[C---:B------:R-:W-:Y:S01]  /*0d70*/  VIADD R141, R140.reuse, 0x20 ;  /* 0x000000208c8d7836 */ /* 0x040fe20000000000 */
[----:B------:R-:W-:Y:S01]  /*0d80*/  LOP3.LUT R16, R9, 0x7ffffffc, RZ, 0xc0, !PT ;  /* 0x7ffffffc09107812 */ /* 0x000fe200078ec0ff */
[----:B------:R-:W-:Y:S02]  /*0d90*/  VIADD R142, R140, 0x40 ;  /* 0x000000408c8e7836 */ /* 0x000fe40000000000 */
[----:B------:R-:W-:Y:S01]  /*0da0*/  VIADD R23, R17, 0x21820 ;  /* 0x0002182011177836 */ /* 0x000fe20000000000 */
[----:B------:R-:W-:Y:S01]  /*0db0*/  SHF.R.S32.HI R150, RZ, 0x1f, R141 ;  /* 0x0000001fff967819 */ /* 0x000fe2000001148d */
[----:B------:R-:W-:Y:S01]  /*0dc0*/  IMAD R147, R7, 0x40, R8 ;  /* 0x0000004007937824 */ /* 0x000fe200078e0208 */
[----:B------:R-:W-:Y:S01]  /*0dd0*/  SHF.R.S32.HI R149, RZ, 0x1f, R142 ;  /* 0x0000001fff957819 */ /* 0x000fe2000001148e */
[----:B------:R-:W-:-:S02]  /*0de0*/  IMAD.IADD R0, R143, 0x1, -R0 ;  /* 0x000000018f007824 */ /* 0x000fc400078e0a00 */
[C---:B------:R-:W-:Y:S02]  /*0df0*/  @P1 VIADD R23, R22.reuse, 0xffffffe0 ;  /* 0xffffffe016171836 */ /* 0x040fe40000000000 */
[----:B------:R-:W-:Y:S02]  /*0e00*/  IMAD.IADD R22, R22, 0x1, R18 ;  /* 0x0000000116167824 */ /* 0x000fe400078e0212 */
[----:B------:R-:W-:Y:S02]  /*0e10*/  IMAD.IADD R16, R145, 0x1, -R16 ;  /* 0x0000000191107824 */ /* 0x000fe400078e0a10 */
[----:B------:R-:W-:Y:S02]  /*0e20*/  IMAD R137, R0, 0x8, R147 ;  /* 0x0000000800897824 */ /* 0x000fe400078e0293 */
[----:B------:R-:W-:Y:S02]  /*0e30*/  IMAD.IADD R18, R18, 0x1, R23 ;  /* 0x0000000112127824 */ /* 0x000fe400078e0217 */
[----:B------:R-:W-:-:S07]  /*0e40*/  VIADD R136, R23, 0x6000 ;  /* 0x0000600017887836 */ /* 0x000fce0000000000 */
.L_x_10899:
        /* <DEDUP_REMOVED lines=21> */
.L_x_10803:
[----:B------:R-:W-:Y:S01]  /*0fa0*/  ULDC UR7, c[0x0][0xc54] ;  /* 0x0003150000077ab9 */ /* 0x000fe20000000800 */
[----:B------:R-:W-:Y:S01]  /*0fb0*/  UMOV UR6, UR9 ;  /* 0x0000000900067c82 */ /* 0x000fe20008000000 */
[----:B------:R-:W-:-:S11]  /*0fc0*/  UISETP.NE.AND UP0, UPT, UR7, 0x1, UPT ;  /* 0x000000010700788c */ /* 0x000fd6000bf05270 */
[----:B------:R-:W-:Y:S02]  /*0fd0*/  @UP0 ULDC.64 UR10, c[0x0][0xc58] ;  /* 0x00031600000a0ab9 */ /* 0x000fe40000000a00 */
[----:B------:R-:W-:-:S04]  /*0fe0*/  UIMAD.WIDE.U32 UR4, UR9, UR10, URZ ;  /* 0x0000000a090472a5 */ /* 0x000fc8000f8e003f */
[----:B------:R-:W-:-:S04]  /*0ff0*/  @UP0 USHF.R.U32.HI UR6, URZ, UR11, UR5 ;  /* 0x0000000b3f060299 */ /* 0x000fc80008011605 */
[----:B------:R-:W-:-:S12]  /*1000*/  UIMAD UR4, UR6, UR7, URZ ;  /* 0x00000007060472a4 */ /* 0x000fd8000f8e023f */
.L_x_10804:
        /* <DEDUP_REMOVED lines=9> */
[----:B------:R-:W-:-:S02]  /*10a0*/  UIMAD UR39, UR39, 0xc0, URZ ;  /* 0x000000c0272778a4 */ /* 0x000fc4000f8e023f */
        /* <DEDUP_REMOVED lines=41> */
.L_x_10806:
[----:B------:R-:W-:-:S11]  /*1340*/  UISETP.NE.AND UP0, UPT, UR5, 0x1, UPT ;  /* 0x000000010500788c */ /* 0x000fd6000bf05270 */
[----:B------:R-:W-:Y:S02]  /*1350*/  @UP0 ULDC.64 UR10, c[0x0][0x9e8] ;  /* 0x00027a00000a0ab9 */ /* 0x000fe40000000a00 */
[----:B------:R-:W-:-:S04]  /*1360*/  UIMAD.WIDE.U32 UR8, UR4, UR10, URZ ;  /* 0x0000000a040872a5 */ /* 0x000fc8000f8e003f */
[----:B------:R-:W-:-:S12]  /*1370*/  @UP0 USHF.R.U32.HI UR4, URZ, UR11, UR9 ;  /* 0x0000000b3f040299 */ /* 0x000fd80008011609 */
.L_x_10807:
[----:B------:R-:W-:-:S06]  /*1380*/  UIMAD UR4, UR4, UR5, UR5 ;  /* 0x00000005040472a4 */ /* 0x000fcc000f8e0205 */
[----:B------:R-:W-:-:S07]  /*1390*/  VIMNMX R0, R0, UR4, PT ;  /* 0x0000000400007c48 */ /* 0x000fce000bfe0100 */
.L_x_10805:
        /* <DEDUP_REMOVED lines=32> */
.L_x_10809:
[----:B------:R-:W-:-:S11]  /*15a0*/  UISETP.NE.AND UP0, UPT, UR5, 0x1, UPT ;  /* 0x000000010500788c */ /* 0x000fd6000bf05270 */
[----:B------:R-:W-:Y:S02]  /*15b0*/  @UP0 ULDC.64 UR10, c[0x0][0x9e8] ;  /* 0x00027a00000a0ab9 */ /* 0x000fe40000000a00 */
[----:B------:R-:W-:-:S04]  /*15c0*/  UIMAD.WIDE.U32 UR6, UR4, UR10, URZ ;  /* 0x0000000a040672a5 */ /* 0x000fc8000f8e003f */
[----:B------:R-:W-:-:S12]  /*15d0*/  @UP0 USHF.R.U32.HI UR4, URZ, UR11, UR7 ;  /* 0x0000000b3f040299 */ /* 0x000fd80008011607 */
.L_x_10810:
[----:B------:R-:W-:-:S04]  /*15e0*/  UIMAD UR4, UR4, UR5, URZ ;  /* 0x00000005040472a4 */ /* 0x000fc8000f8e023f */
[----:B------:R-:W-:-:S04]  /*15f0*/  UISETP.LT.AND UP0, UPT, UR8, UR4, UPT ;  /* 0x000000040800728c */ /* 0x000fc8000bf01270 */
[----:B------:R-:W-:-:S12]  /*1600*/  USEL UR8, UR8, UR4, !UP0 ;  /* 0x0000000408087287 */ /* 0x000fd8000c000000 */
.L_x_10808:
[----:B------:R-:W-:Y:S01]  /*1610*/  USHF.R.S32.HI UR4, URZ, 0x1f, UR8 ;  /* 0x0000001f3f047899 */ /* 0x000fe20008011408 */
[----:B------:R-:W-:Y:S02]  /*1620*/  PLOP3.LUT P0, PT, PT, PT, PT, 0x80, 0x0 ;  /* 0x000000000000781c */ /* 0x000fe40003f0f070 */
[----:B------:R-:W-:Y:S01]  /*1630*/  CS2R R36, SRZ ;  /* 0x0000000000247805 */ /* 0x000fe2000001ff00 */
[----:B------:R-:W-:Y:S01]  /*1640*/  IMAD.MOV.U32 R48, RZ, RZ, RZ ;  /* 0x000000ffff307224 */ /* 0x000fe200078e00ff */
[----:B------:R-:W-:Y:S01]  /*1650*/  ULEA.HI UR4, UR4, UR8, URZ, 0x7 ;  /* 0x0000000804047291 */ /* 0x000fe2000f8f383f */
[----:B------:R-:W-:Y:S01]  /*1660*/  CS2R R30, SRZ ;  /* 0x00000000001e7805 */ /* 0x000fe2000001ff00 */
[----:B------:R-:W-:Y:S01]  /*1670*/  IMAD.MOV.U32 R133, RZ, RZ, RZ ;  /* 0x000000ffff857224 */ /* 0x000fe200078e00ff */
[----:B------:R-:W-:Y:S01]  /*1680*/  CS2R R28, SRZ ;  /* 0x00000000001c7805 */ /* 0x000fe2000001ff00 */
[----:B------:R-:W-:Y:S01]  /*1690*/  USHF.R.S32.HI UR4, URZ, 0x7, UR4 ;  /* 0x000000073f047899 */ /* 0x000fe20008011404 */
[----:B------:R-:W-:Y:S01]  /*16a0*/  IMAD.MOV.U32 R44, RZ, RZ, RZ ;  /* 0x000000ffff2c7224 */ /* 0x000fe200078e00ff */
[----:B------:R-:W-:Y:S01]  /*16b0*/  CS2R R26, SRZ ;  /* 0x00000000001a7805 */ /* 0x000fe2000001ff00 */
[----:B------:R-:W-:Y:S01]  /*16c0*/  IMAD.MOV.U32 R129, RZ, RZ, RZ ;  /* 0x000000ffff817224 */ /* 0x000fe200078e00ff */
[----:B------:R-:W-:Y:S01]  /*16d0*/  UISETP.LT.AND UP0, UPT, URZ, UR4, UPT ;  /* 0x000000043f00728c */ /* 0x000fe2000bf01270 */
[----:B------:R-:W-:Y:S01]  /*16e0*/  IMAD.MOV.U32 R46, RZ, RZ, RZ ;  /* 0x000000ffff2e7224 */ /* 0x000fe200078e00ff */
[----:B------:R-:W-:Y:S01]  /*16f0*/  CS2R R122, SRZ ;  /* 0x00000000007a7805 */ /* 0x000fe2000001ff00 */
[----:B------:R-:W-:Y:S01]  /*1700*/  IMAD.MOV.U32 R125, RZ, RZ, RZ ;  /* 0x000000ffff7d7224 */ /* 0x000fe200078e00ff */
        /* <DEDUP_REMOVED lines=20> */
[----:B------:R-:W-:Y:S06]  /*1850*/  @!P1 BRA `(.L_x_10811) ;  /* 0x000000c800309947 */ /* 0x000fec0003800000 */
[----:B------:R-:W0:Y:S02]  /*1860*/  SHFL.IDX PT, R0, R146, RZ, 0x1f ;  /* 0x00001fff92007589 */ /* 0x000e2400000e0000 */
[----:B0-----:R-:W-:-:S13]  /*1870*/  R2UR UR43, R0 ;  /* 0x00000000002b72ca */ /* 0x001fda00000e0000 */
[----:B------:R-:W-:-:S04]  /*1880*/  UIMAD.WIDE UR4, UR43, 0x55555556, URZ ;  /* 0x555555562b0478a5 */ /* 0x000fc8000f8e023f */
[----:B------:R-:W-:Y:S02]  /*1890*/  ULEA.HI UR54, UR5, UR5, URZ, 0x1 ;  /* 0x0000000505367291 */ /* 0x000fe4000f8f083f */
[----:B------:R-:W-:Y:S02]  /*18a0*/  UIADD3 UR5, UR40, 0x21800, URZ ;  /* 0x0002180028057890 */ /* 0x000fe4000fffe03f */
[----:B------:R-:W-:Y:S02]  /*18b0*/  UIMAD UR54, UR54, -0x3, UR43 ;  /* 0xfffffffd363678a4 */ /* 0x000fe4000f8e022b */
[----:B------:R-:W-:Y:S02]  /*18c0*/  ULOP3.LUT UP0, URZ, UR5, 0x3ff, URZ, 0xc0, !UPT ;  /* 0x000003ff053f7892 */ /* 0x000fe4000f80c03f */
[----:B------:R-:W-:Y:S02]  /*18d0*/  ULEA UR4, UR54, UR40, 0xc ;  /* 0x0000002836047291 */ /* 0x000fe4000f8e603f */
[----:B------:R-:W-:-:S02]  /*18e0*/  ULEA UR5, UR54, UR5, 0xd ;  /* 0x0000000536057291 */ /* 0x000fc4000f8e683f */
[----:B------:R-:W-:Y:S01]  /*18f0*/  PLOP3.LUT P0, PT, PT, PT, UP0, 0x80, 0x0 ;  /* 0x000000000000781c */ /* 0x000fe20003f0f008 */
[----:B------:R-:W-:Y:S02]  /*1900*/  UIADD3 UR4, UR4, 0xc400, URZ ;  /* 0x0000c40004047890 */ /* 0x000fe4000fffe03f */
[----:B------:R-:W-:Y:S02]  /*1910*/  USHF.R.U32.HI UR5, URZ, 0x4, UR5 ;  /* 0x000000043f057899 */ /* 0x000fe40008011605 */
[----:B------:R-:W-:Y:S02]  /*1920*/  USHF.R.U32.HI UR4, URZ, 0x4, UR4 ;  /* 0x000000043f047899 */ /* 0x000fe40008011604 */
[----:B------:R-:W-:Y:S02]  /*1930*/  ULOP3.LUT UR36, UR5, 0x3fff, URZ, 0xc0, !UPT ;  /* 0x00003fff05247892 */ /* 0x000fe4000f8ec03f */
[----:B------:R-:W-:-:S04]  /*1940*/  ULOP3.LUT UR56, UR4, 0x3fff, URZ, 0xc0, !UPT ;  /* 0x00003fff04387892 */ /* 0x000fc8000f8ec03f */
[----:B------:R-:W-:Y:S08]  /*1950*/  @!P0 BRA `(.L_x_10812) ;  /* 0x0000000000408947 */ /* 0x000ff00003800000 */
        /* <DEDUP_REMOVED lines=16> */
.L_x_10812:
        /* <DEDUP_REMOVED lines=9> */
.L_x_10969:
[----:B------:R-:W-:Y:S05]  /*1af0*/  @!P0 BRA `(.L_x_10814) ;  /* 0x0000000000048947 */ /* 0x000fea0003800000 */
[----:B------:R-:W-:Y:S01]  /*1b00*/  BPT.TRAP 0x1 ;  /* 0x000000040000795c */ /* 0x000fe20000300000 */
.L_x_10814:
[----:B0-----:R-:W-:Y:S02]  /*1b10*/  IMAD.U32 R3, RZ, RZ, UR46 ;  /* 0x0000002eff037e24 */ /* 0x001fe4000f8e00ff */
[----:B------:R-:W-:-:S03]  /*1b20*/  IMAD.U32 R0, RZ, RZ, UR47 ;  /* 0x0000002fff007e24 */ /* 0x000fc6000f8e00ff */
[----:B------:R-:W-:Y:S02]  /*1b30*/  LEA R3, R3, UR40, 0x3 ;  /* 0x0000002803037c11 */ /* 0x000fe4000f8e18ff */
[----:B------:R-:W-:-:S04]  /*1b40*/  SHF.L.U32 R0, R0, 0x1f, RZ ;  /* 0x0000001f00007819 */ /* 0x000fc800000006ff */
[----:B------:R0:W1:Y:S01]  /*1b50*/  SYNCS.PHASECHK.TRANS64.TRYWAIT P1, [R3+URZ+0x2d830], R0 ;  /* 0x02d83000030075a7 */ /* 0x000062000802017f */
[----:B------:R-:W-:Y:S05]  /*1b60*/  @!P0 BRA `(.L_x_10815) ;  /* 0x0000000000048947 */ /* 0x000fea0003800000 */
[----:B------:R-:W-:Y:S01]  /*1b70*/  BPT.TRAP 0x1 ;  /* 0x000000040000795c */ /* 0x000fe20000300000 */
.L_x_10815:
[----:B-1----:R-:W-:Y:S05]  /*1b80*/  @P1 BRA `(.L_x_10816) ;  /* 0x0000000000081947 */ /* 0x002fea0003800000 */
[----:B------:R-:W1:Y:S02]  /*1b90*/  SYNCS.PHASECHK.TRANS64.TRYWAIT P1, [R3+URZ+0x2d830], R0 ;  /* 0x02d83000030075a7 */ /* 0x000e64000802017f */
[----:B-1----:R-:W-:Y:S05]  /*1ba0*/  @!P1 BRA `(.L_x_10817) ;  /* 0x0000012000d09947 */ /* 0x002fea0003800000 */
.L_x_10816:
[----:B------:R-:W-:Y:S05]  /*1bb0*/  WARPSYNC.ALL ;  /* 0x0000000000007948 */ /* 0x000fea0003800000 */
[----:B------:R-:W-:Y:S01]  /*1bc0*/  UIADD3 UR4, UR40, 0x15400, URZ ;  /* 0x0001540028047890 */ /* 0x000fe2000fffe03f */
[----:B------:R-:W-:Y:S01]  /*1bd0*/  WARPGROUP.ARRIVE ;  /* 0x00000000000079c5 */ /* 0x000fe20000000000 */
[----:B------:R-:W-:Y:S01]  /*1be0*/  UMOV UR5, 0x80000020 ;  /* 0x8000002000057882 */ /* 0x000fe20000000000 */
[----:B------:R-:W-:Y:S01]  /*1bf0*/  UMOV UR7, 0x80000020 ;  /* 0x8000002000077882 */ /* 0x000fe20000000000 */
[----:B------:R-:W-:Y:S01]  /*1c00*/  USHF.R.U32.HI UR4, URZ, 0x4, UR4 ;  /* 0x000000043f047899 */ /* 0x000fe20008011604 */
[----:B------:R-:W-:Y:S01]  /*1c10*/  UMOV UR9, 0x80000020 ;  /* 0x8000002000097882 */ /* 0x000fe20000000000 */
[----:B------:R-:W-:-:S02]  /*1c20*/  UMOV UR11, 0x80000020 ;  /* 0x80000020000b7882 */ /* 0x000fc40000000000 */
[----:B------:R-:W-:Y:S01]  /*1c30*/  ULOP3.LUT UR4, UR4, 0x3fff, URZ, 0xc0, !UPT ;  /* 0x00003fff04047892 */ /* 0x000fe2000f8ec03f */
[----:B------:R-:W-:Y:S01]  /*1c40*/  UMOV UR13, 0x80000020 ;  /* 0x80000020000d7882 */ /* 0x000fe20000000000 */
[----:B------:R-:W-:Y:S02]  /*1c50*/  UMOV UR15, 0x80000020 ;  /* 0x80000020000f7882 */ /* 0x000fe40000000000 */
[----:B------:R-:W-:Y:S02]  /*1c60*/  ULOP3.LUT UR32, UR4, 0x10000, URZ, 0xfc, !UPT ;  /* 0x0001000004207892 */ /* 0x000fe4000f8efc3f */
[----:B------:R-:W-:Y:S02]  /*1c70*/  ULOP3.LUT UR4, UR56, 0x10000, URZ, 0xfc, !UPT ;  /* 0x0001000038047892 */ /* 0x000fe4000f8efc3f */
[----:B------:R-:W-:Y:S02]  /*1c80*/  UIMAD UR6, UR46, 0x600, UR32 ;  /* 0x000006002e0678a4 */ /* 0x000fe4000f8e0220 */
[----:B------:R-:W-:-:S02]  /*1c90*/  UIADD3 UR8, UR4, 0x2, URZ ;  /* 0x0000000204087890 */ /* 0x000fc4000fffe03f */
[----:B------:R-:W-:Y:S02]  /*1ca0*/  UIADD3 UR10, UR6, 0x2, URZ ;  /* 0x00000002060a7890 */ /* 0x000fe4000fffe03f */
[----:B------:R-:W-:Y:S02]  /*1cb0*/  UIADD3 UR12, UR4, 0x300, URZ ;  /* 0x00000300040c7890 */ /* 0x000fe4000fffe03f */
[----:B------:R-:W-:Y:S02]  /*1cc0*/  UIADD3 UR14, UR6, 0x200, URZ ;  /* 0x00000200060e7890 */ /* 0x000fe4000fffe03f */
[----:B------:R-:W-:Y:S01]  /*1cd0*/  HGMMA.64x128x16.F32.BF16 R24, gdesc[UR4], RZ, !UPT, gsb0 ;  /* 0x01e00000041879f0 */ /* 0x000fe2000c0018ff */
        /* <DEDUP_REMOVED lines=30> */
.L_x_10818:
        /* <DEDUP_REMOVED lines=9> */
[C---:B------:R-:W-:Y:S01]  /*1f50*/  IMAD R7, R88.reuse, R3, 0x80 ;  /* 0x0000008058077424 */ /* 0x040fe200078e0203 */
[----:B------:R-:W-:Y:S01]  /*1f60*/  ULDC UR14, c[0x0][0x9e0] ;  /* 0x00027800000e7ab9 */ /* 0x000fe20000000800 */
[----:B------:R-:W-:Y:S01]  /*1f70*/  @UP1 ULDC UR7, c[0x0][0x44c] ;  /* 0x0001130000071ab9 */ /* 0x000fe20000000800 */
[----:B------:R-:W1:Y:S01]  /*1f80*/  LDC R139, c[0x0][0x288] ;  /* 0x0000a200ff8b7b82 */ /* 0x000e620000000800 */
[----:B------:R-:W-:Y:S01]  /*1f90*/  VIADD R3, R7, 0x1 ;  /* 0x0000000107037836 */ /* 0x000fe20000000000 */
[----:B------:R-:W-:Y:S01]  /*1fa0*/  LEA R6, R88, 0xffffff80, 0x7 ;  /* 0xffffff8058067811 */ /* 0x000fe200078e38ff */
[----:B------:R-:W-:-:S02]  /*1fb0*/  UIADD3 UR6, UR6, 0x2d840, URZ ;  /* 0x0002d84006067890 */ /* 0x000fc4000fffe03f */
[----:B------:R-:W-:Y:S02]  /*1fc0*/  IMAD R3, R16, -0x2, R3 ;  /* 0xfffffffe10037824 */ /* 0x000fe400078e0203 */
[----:B------:R-:W-:Y:S01]  /*1fd0*/  @P1 IMAD.HI.U32 R2, R0, UR7, RZ ;  /* 0x0000000700021c27 */ /* 0x000fe2000f8e00ff */
[----:B------:R-:W-:Y:S01]  /*1fe0*/  @UP1 ULDC UR7, c[0x0][0x450] ;  /* 0x0001140000071ab9 */ /* 0x000fe20000000800 */
[----:B------:R-:W-:Y:S01]  /*1ff0*/  UPRMT UR6, UR41, 0x654, UR6 ;  /* 0x0000065429067896 */ /* 0x000fe20008000006 */
[----:B------:R-:W-:Y:S02]  /*2000*/  PLOP3.LUT P1, PT, PT, PT, UP0, 0x40, 0x0 ;  /* 0x000000000000781c */ /* 0x000fe40003f2e808 */
[----:B------:R-:W-:Y:S01]  /*2010*/  @P2 SHF.R.U32.HI R0, RZ, UR7, R2 ;  /* 0x00000007ff002c19 */ /* 0x000fe20008011602 */
[----:B0-----:R-:W-:-:S04]  /*2020*/  IMAD R2, R138, UR44, R3 ;  /* 0x0000002c8a027c24 */ /* 0x001fc8000f8e0203 */
[----:B------:R-:W0:Y:S01]  /*2030*/  SHFL.IDX PT, R5, R0, RZ, 0x1c1f ;  /* 0x001c1fff00057589 */ /* 0x000e2200000e0000 */
[----:B------:R-:W-:Y:S01]  /*2040*/  SYNCS.ARRIVE.TRANS64.RED.A1T0 RZ, [UR6], RZ ;  /* 0x000000ffffff79a7 */ /* 0x000fe20008100406 */
[----:B------:R-:W-:Y:S01]  /*2050*/  ULOP3.LUT UR6, URZ, UR35, URZ, 0x33, !UPT ;  /* 0x000000233f067292 */ /* 0x000fe2000f8e333f */
[----:B------:R-:W-:Y:S02]  /*2060*/  IMAD R3, R138, UR44, R7 ;  /* 0x0000002c8a037c24 */ /* 0x000fe4000f8e0207 */
[----:B-1----:R-:W-:Y:S02]  /*2070*/  IMAD.IADD R2, R2, 0x1, -R139 ;  /* 0x0000000102027824 */ /* 0x002fe400078e0a8b */
[----:B------:R-:W-:Y:S02]  /*2080*/  IMAD R8, R16, -0x2, R3 ;  /* 0xfffffffe10087824 */ /* 0x000fe400078e0203 */
        /* <DEDUP_REMOVED lines=19> */
.L_x_10821:
[----:B------:R-:W-:Y:S02]  /*21c0*/  ULDC UR6, c[0x0][0x9e4] ;  /* 0x0002790000067ab9 */ /* 0x000fe40000000800 */
[----:B------:R-:W-:-:S05]  /*21d0*/  IMAD.U32 R11, RZ, RZ, UR6 ;  /* 0x00000006ff0b7e24 */ /* 0x000fca000f8e00ff */
[----:B------:R-:W-:-:S13]  /*21e0*/  ISETP.NE.AND P1, PT, R11, 0x1, PT ;  /* 0x000000010b00780c */ /* 0x000fda0003f25270 */
[----:B------:R-:W0:Y:S02]  /*21f0*/  @P1 LDC.64 R12, c[0x0][0x9e8] ;  /* 0x00027a00ff0c1b82 */ /* 0x000e240000000a00 */
[----:B0-----:R-:W-:-:S05]  /*2200*/  @P1 IMAD.HI.U32 R4, R5, R12, RZ ;  /* 0x0000000c05041227 */ /* 0x001fca00078e00ff */
[----:B------:R-:W-:-:S07]  /*2210*/  @P1 SHF.R.U32.HI R5, RZ, R13, R4 ;  /* 0x0000000dff051219 */ /* 0x000fce0000011604 */
.L_x_10822:
[----:B------:R-:W-:Y:S05]  /*2220*/  BSYNC B0 ;  /* 0x0000000000007941 */ /* 0x000fea0003800000 */
.L_x_10820:
[----:B------:R-:W-:-:S04]  /*2230*/  IMAD R5, R5, R11, -R6 ;  /* 0x0000000b05057224 */ /* 0x000fc800078e0a06 */
[----:B------:R-:W-:-:S05]  /*2240*/  IMAD R5, R16, -0x2, R5 ;  /* 0xfffffffe10057824 */ /* 0x000fca00078e0205 */
[----:B------:R-:W-:Y:S02]  /*2250*/  VIADDMNMX R2, R5, R11, R2, PT ;  /* 0x0000000b05027246 */ /* 0x000fe40003800102 */
[----:B------:R-:W-:-:S07]  /*2260*/  VIMNMX R3, R3, R5, !PT ;  /* 0x0000000503037248 */ /* 0x000fce0007fe0100 */
.L_x_10819:
[C---:B------:R-:W-:Y:S01]  /*2270*/  ISETP.GE.AND P6, PT, R7.reuse, 0xa, PT ;  /* 0x0000000a0700780c */ /* 0x040fe20003fc6270 */
[----:B------:R-:W-:Y:S01]  /*2280*/  UISETP.NE.AND UP0, UPT, UR50, URZ, UPT ;  /* 0x0000003f3200728c */ /* 0x000fe2000bf05270 */
        /* <DEDUP_REMOVED lines=178> */
[----:B------:R-:W-:Y:S02]  /*2db0*/  ISETP.GT.AND P6, PT, R3, 0x79, !P6 ;  /* 0x000000790300780c */ /* 0x000fe400077c4270 */
[----:B------:R-:W0:Y:S02]  /*2dc0*/  SHFL.IDX PT, R3, R0, 0x1, 0x1c1f ;  /* 0x003c1f0000037f89 */ /* 0x000e2400000e0000 */
[----:B------:R-:W-:-:S04]  /*2dd0*/  ISETP.LT.OR P6, PT, R2, 0x7a, P6 ;  /* 0x0000007a0200780c */ /* 0x000fc800037c1670 */
[----:B------:R-:W-:Y:S02]  /*2de0*/  FSEL R85, R85, -INF , !P6 ;  /* 0xff80000055557808 */ /* 0x000fe40007000000 */
[----:B------:R-:W-:Y:S02]  /*2df0*/  PLOP3.LUT P6, PT, PT, PT, UP0, 0x40, 0x0 ;  /* 0x000000000000781c */ /* 0x000fe40003fce808 */
[----:B0-----:R-:W-:Y:S01]  /*2e00*/  VIADDMNMX R4, R3, R9, R8, PT ;  /* 0x0000000903047246 */ /* 0x001fe20003800108 */
[----:B------:R-:W-:-:S10]  /*2e10*/  IMAD.IADD R5, R10, 0x1, R3 ;  /* 0x000000010a057824 */ /* 0x000fd400078e0203 */
        /* <DEDUP_REMOVED lines=15> */
.L_x_10825:
[----:B------:R-:W-:Y:S02]  /*2f10*/  ULDC UR6, c[0x0][0x9e4] ;  /* 0x0002790000067ab9 */ /* 0x000fe40000000800 */
[----:B------:R-:W-:-:S05]  /*2f20*/  IMAD.U32 R0, RZ, RZ, UR6 ;  /* 0x00000006ff007e24 */ /* 0x000fca000f8e00ff */
[----:B------:R-:W-:-:S13]  /*2f30*/  ISETP.NE.AND P6, PT, R0, 0x1, PT ;  /* 0x000000010000780c */ /* 0x000fda0003fc5270 */
[----:B------:R-:W0:Y:S02]  /*2f40*/  @P6 LDC.64 R2, c[0x0][0x9e8] ;  /* 0x00027a00ff026b82 */ /* 0x000e240000000a00 */
[----:B0-----:R-:W-:-:S05]  /*2f50*/  @P6 IMAD.HI.U32 R2, R7, R2, RZ ;  /* 0x0000000207026227 */ /* 0x001fca00078e00ff */
[----:B------:R-:W-:-:S07]  /*2f60*/  @P6 SHF.R.U32.HI R7, RZ, R3, R2 ;  /* 0x00000003ff076219 */ /* 0x000fce0000011602 */
.L_x_10826:
[----:B------:R-:W-:Y:S05]  /*2f70*/  BSYNC B0 ;  /* 0x0000000000007941 */ /* 0x000fea0003800000 */
.L_x_10824:
[----:B------:R-:W-:-:S04]  /*2f80*/  IMAD R7, R7, R0, -R6 ;  /* 0x0000000007077224 */ /* 0x000fc800078e0a06 */
[----:B------:R-:W-:-:S05]  /*2f90*/  IMAD R7, R16, -0x2, R7 ;  /* 0xfffffffe10077824 */ /* 0x000fca00078e0207 */
[----:B------:R-:W-:Y:S02]  /*2fa0*/  VIADDMNMX R4, R7, R0, R4, PT ;  /* 0x0000000007047246 */ /* 0x000fe40003800104 */
[----:B------:R-:W-:-:S07]  /*2fb0*/  VIMNMX R5, R5, R7, !PT ;  /* 0x0000000705057248 */ /* 0x000fce0007fe0100 */
.L_x_10823:
[----:B------:R-:W-:Y:S01]  /*2fc0*/  ISETP.GT.AND P1, PT, R5, 0x1, !P1 ;  /* 0x000000010500780c */ /* 0x000fe20004f24270 */
[----:B------:R-:W-:Y:S01]  /*2fd0*/  ULDC UR33, c[0x0][0x988] ;  /* 0x0002620000217ab9 */ /* 0x000fe20000000800 */
[----:B------:R-:W-:Y:S01]  /*2fe0*/  LOP3.LUT P6, RZ, R19, 0x4, RZ, 0xc0, !PT ;  /* 0x0000000413ff7812 */ /* 0x000fe200078cc0ff */
        /* <DEDUP_REMOVED lines=10> */
[----:B------:R-:W-:Y:S01]  /*3090*/  FMNMX.FTZ R3, R29, R0, !PT ;  /* 0x000000001d037209 */ /* 0x000fe20007810000 */
[----:B------:R-:W-:Y:S01]  /*30a0*/  UIMAD.WIDE.U32 UR6, UR39, UR6, URZ ;  /* 0x00000006270672a5 */ /* 0x000fe2000f8e003f */
[----:B------:R-:W-:Y:S01]  /*30b0*/  FSEL R31, R31, -INF , !P1 ;  /* 0xff8000001f1f7808 */ /* 0x000fe20004800000 */
[----:B------:R-:W-:Y:S01]  /*30c0*/  @UP1 ULDC UR11, c[0x0][0x450] ;  /* 0x00011400000b1ab9 */ /* 0x000fe20000000800 */
[----:B------:R-:W-:Y:S01]  /*30d0*/  LOP3.LUT P1, RZ, R19, 0x8, RZ, 0xc0, !PT ;  /* 0x0000000813ff7812 */ /* 0x000fe2000782c0ff */
[----:B------:R-:W-:Y:S01]  /*30e0*/  @UP1 USHF.R.U32.HI UR10, URZ, UR11, UR7 ;  /* 0x0000000b3f0a1299 */ /* 0x000fe20008011607 */
[----:B------:R-:W-:-:S02]  /*30f0*/  FMNMX.FTZ R0, R32, R3, !PT ;  /* 0x0000000320007209 */ /* 0x000fc40007810000 */
[----:B------:R-:W-:Y:S01]  /*3100*/  ISETP.GT.AND P1, PT, R5, 0x10, !P1 ;  /* 0x000000100500780c */ /* 0x000fe20004f24270 */
[----:B------:R-:W-:Y:S01]  /*3110*/  UIADD3 UR55, UR55, UR10, URZ ;  /* 0x0000000a37377290 */ /* 0x000fe2000fffe03f */
[----:B------:R-:W-:Y:S02]  /*3120*/  FMNMX.FTZ R3, R33, R0, !PT ;  /* 0x0000000021037209 */ /* 0x000fe40007810000 */
[----:B------:R-:W-:Y:S01]  /*3130*/  ISETP.LT.OR P1, PT, R4, 0x11, P1 ;  /* 0x000000110400780c */ /* 0x000fe20000f21670 */
[----:B------:R-:W-:Y:S01]  /*3140*/  UIADD3 UR14, UR55, UR14, URZ ;  /* 0x0000000e370e7290 */ /* 0x000fe2000fffe03f */
[----:B------:R-:W-:Y:S02]  /*3150*/  ISETP.GT.AND P2, PT, R5, 0x8, !P2 ;  /* 0x000000080500780c */ /* 0x000fe40005744270 */
[----:B------:R-:W-:Y:S02]  /*3160*/  FSEL R34, R34, -INF , !P1 ;  /* 0xff80000022227808 */ /* 0x000fe40004800000 */
[----:B------:R-:W-:-:S02]  /*3170*/  LOP3.LUT P1, RZ, R19, 0x10, RZ, 0xc0, !PT ;  /* 0x0000001013ff7812 */ /* 0x000fc4000782c0ff */
[----:B------:R-:W-:Y:S02]  /*3180*/  FMNMX.FTZ R0, R36, R3, !PT ;  /* 0x0000000324007209 */ /* 0x000fe40007810000 */
[----:B------:R-:W-:Y:S02]  /*3190*/  ISETP.GT.AND P1, PT, R5, 0x11, !P1 ;  /* 0x000000110500780c */ /* 0x000fe40004f24270 */
[C---:B------:R-:W-:Y:S02]  /*31a0*/  ISETP.LT.OR P2, PT, R4.reuse, 0x9, P2 ;  /* 0x000000090400780c */ /* 0x040fe40001741670 */
[----:B------:R-:W-:Y:S02]  /*31b0*/  ISETP.LT.OR P1, PT, R4, 0x12, P1 ;  /* 0x000000120400780c */ /* 0x000fe40000f21670 */
[----:B------:R-:W-:Y:S02]  /*31c0*/  FMNMX.FTZ R3, R37, R0, !PT ;  /* 0x0000000025037209 */ /* 0x000fe40007810000 */
[----:B------:R-:W-:-:S02]  /*31d0*/  FSEL R35, R35, -INF , !P1 ;  /* 0xff80000023237808 */ /* 0x000fc40004800000 */
[----:B------:R-:W-:Y:S02]  /*31e0*/  LOP3.LUT P1, RZ, R19, 0x2000000, RZ, 0xc0, !PT ;  /* 0x0200000013ff7812 */ /* 0x000fe4000782c0ff */
[----:B------:R-:W-:Y:S02]  /*31f0*/  FSEL R30, R30, -INF , !P2 ;  /* 0xff8000001e1e7808 */ /* 0x000fe40005000000 */
[----:B------:R-:W-:Y:S02]  /*3200*/  ISETP.GT.AND P1, PT, R5, 0x18, !P1 ;  /* 0x000000180500780c */ /* 0x000fe40004f24270 */
[----:B------:R-:W-:Y:S02]  /*3210*/  LOP3.LUT P2, RZ, R19, 0x40000, RZ, 0xc0, !PT ;  /* 0x0004000013ff7812 */ /* 0x000fe4000784c0ff */
[----:B------:R-:W-:Y:S02]  /*3220*/  ISETP.LT.OR P1, PT, R4, 0x19, P1 ;  /* 0x000000190400780c */ /* 0x000fe40000f21670 */
[----:B------:R-:W-:-:S02]  /*3230*/  FMNMX.FTZ R0, R40, R3, !PT ;  /* 0x0000000328007209 */ /* 0x000fc40007810000 */
[----:B------:R-:W-:Y:S02]  /*3240*/  FSEL R38, R38, -INF , !P1 ;  /* 0xff80000026267808 */ /* 0x000fe40004800000 */
[----:B------:R-:W-:Y:S02]  /*3250*/  LOP3.LUT P1, RZ, R19, 0x1000000, RZ, 0xc0, !PT ;  /* 0x0100000013ff7812 */ /* 0x000fe4000782c0ff */
[----:B------:R-:W-:Y:S02]  /*3260*/  FMNMX.FTZ R3, R41, R0, !PT ;  /* 0x0000000029037209 */ /* 0x000fe40007810000 */
[----:B------:R-:W-:Y:S02]  /*3270*/  ISETP.GT.AND P1, PT, R5, 0x19, !P1 ;  /* 0x000000190500780c */ /* 0x000fe40004f24270 */
[----:B------:R-:W-:Y:S02]  /*3280*/  LOP3.LUT P6, RZ, R19, 0x20000, RZ, 0xc0, !PT ;  /* 0x0002000013ff7812 */ /* 0x000fe400078cc0ff */
        /* <DEDUP_REMOVED lines=24> */
[----:B------:R-:W-:-:S02]  /*3410*/  LOP3.LUT P1, RZ, R19, 0x100000, RZ, 0xc0, !PT ;  /* 0x0010000013ff7812 */ /* 0x000fc4000782c0ff */
[----:B------:R-:W-:Y:S02]  /*3420*/  FMNMX.FTZ R0, R64, R3, !PT ;  /* 0x0000000340007209 */ /* 0x000fe40007810000 */
        /* <DEDUP_REMOVED lines=27> */
[----:B------:R-:W-:Y:S01]  /*35e0*/  LOP3.LUT P2, RZ, R19, 0x80, RZ, 0xc0, !PT ;  /* 0x0000008013ff7812 */ /* 0x000fe2000784c0ff */
[----:B------:R-:W0:Y:S01]  /*35f0*/  SHFL.BFLY PT, R0, R3, 0x2, 0x1f ;  /* 0x0c401f0003007f89 */ /* 0x000e2200000e0000 */
[----:B------:R-:W-:-:S02]  /*3600*/  FSEL R55, R55, -INF , !P1 ;  /* 0xff80000037377808 */ /* 0x000fc40004800000 */
[C---:B------:R-:W-:Y:S02]  /*3610*/  LOP3.LUT P1, RZ, R19.reuse, 0x8000, RZ, 0xc0, !PT ;  /* 0x0000800013ff7812 */ /* 0x040fe4000782c0ff */
[----:B------:R-:W-:Y:S02]  /*3620*/  LOP3.LUT P6, RZ, R19, 0x40, RZ, 0xc0, !PT ;  /* 0x0000004013ff7812 */ /* 0x000fe400078cc0ff */
[C---:B------:R-:W-:Y:S02]  /*3630*/  ISETP.GT.AND P1, PT, R5.reuse, 0x40, !P1 ;  /* 0x000000400500780c */ /* 0x040fe40004f24270 */
[C---:B------:R-:W-:Y:S02]  /*3640*/  ISETP.GT.AND P3, PT, R5.reuse, 0x70, !P3 ;  /* 0x000000700500780c */ /* 0x040fe40005f64270 */
[----:B------:R-:W-:Y:S02]  /*3650*/  ISETP.LT.OR P1, PT, R4, 0x41, P1 ;  /* 0x000000410400780c */ /* 0x000fe40000f21670 */
[----:B------:R-:W-:-:S02]  /*3660*/  ISETP.GT.AND P4, PT, R5, 0x71, !P4 ;  /* 0x000000710500780c */ /* 0x000fc40006784270 */
[----:B------:R-:W-:Y:S02]  /*3670*/  FSEL R58, R58, -INF , !P1 ;  /* 0xff8000003a3a7808 */ /* 0x000fe40004800000 */
[----:B------:R-:W-:Y:S02]  /*3680*/  LOP3.LUT P1, RZ, R19, 0x4000, RZ, 0xc0, !PT ;  /* 0x0000400013ff7812 */ /* 0x000fe4000782c0ff */
[C---:B------:R-:W-:Y:S02]  /*3690*/  ISETP.LT.OR P3, PT, R4.reuse, 0x71, P3 ;  /* 0x000000710400780c */ /* 0x040fe40001f61670 */
[C---:B------:R-:W-:Y:S02]  /*36a0*/  ISETP.GT.AND P1, PT, R5.reuse, 0x41, !P1 ;  /* 0x000000410500780c */ /* 0x040fe40004f24270 */
[----:B------:R-:W-:Y:S02]  /*36b0*/  ISETP.GT.AND P5, PT, R5, 0x78, !P5 ;  /* 0x000000780500780c */ /* 0x000fe40006fa4270 */
[----:B------:R-:W-:-:S02]  /*36c0*/  ISETP.LT.OR P1, PT, R4, 0x42, P1 ;  /* 0x000000420400780c */ /* 0x000fc40000f21670 */
[----:B0-----:R-:W-:Y:S02]  /*36d0*/  FMNMX.FTZ R6, R3, R0, !PT ;  /* 0x0000000003067209 */ /* 0x001fe40007810000 */
[----:B------:R-:W-:Y:S02]  /*36e0*/  FSEL R59, R59, -INF , !P1 ;  /* 0xff8000003b3b7808 */ /* 0x000fe40004800000 */
[----:B------:R-:W-:Y:S01]  /*36f0*/  LOP3.LUT P1, RZ, R19, 0x2000, RZ, 0xc0, !PT ;  /* 0x0000200013ff7812 */ /* 0x000fe2000782c0ff */
[----:B------:R-:W0:Y:S01]  /*3700*/  SHFL.BFLY PT, R7, R6, 0x1, 0x1f ;  /* 0x0c201f0006077f89 */ /* 0x000e2200000e0000 */
[----:B------:R-:W-:Y:S02]  /*3710*/  ISETP.LT.OR P4, PT, R4, 0x72, P4 ;  /* 0x000000720400780c */ /* 0x000fe40002781670 */
[----:B------:R-:W-:Y:S02]  /*3720*/  ISETP.GT.AND P1, PT, R5, 0x48, !P1 ;  /* 0x000000480500780c */ /* 0x000fe40004f24270 */
[----:B------:R-:W-:-:S02]  /*3730*/  FSEL R82, R82, -INF , !P3 ;  /* 0xff80000052527808 */ /* 0x000fc40005800000 */
[C---:B------:R-:W-:Y:S02]  /*3740*/  ISETP.LT.OR P1, PT, R4.reuse, 0x49, P1 ;  /* 0x000000490400780c */ /* 0x040fe40000f21670 */
[----:B------:R-:W-:Y:S02]  /*3750*/  ISETP.LT.OR P5, PT, R4, 0x79, P5 ;  /* 0x000000790400780c */ /* 0x000fe40002fa1670 */
[----:B------:R-:W-:Y:S02]  /*3760*/  FSEL R62, R62, -INF , !P1 ;  /* 0xff8000003e3e7808 */ /* 0x000fe40004800000 */
[----:B------:R-:W-:Y:S02]  /*3770*/  LOP3.LUT P1, RZ, R19, 0x1000, RZ, 0xc0, !PT ;  /* 0x0000100013ff7812 */ /* 0x000fe4000782c0ff */
[----:B------:R-:W-:Y:S02]  /*3780*/  FSEL R83, R83, -INF , !P4 ;  /* 0xff80000053537808 */ /* 0x000fe40006000000 */
[----:B------:R-:W-:-:S02]  /*3790*/  ISETP.GT.AND P1, PT, R5, 0x49, !P1 ;  /* 0x000000490500780c */ /* 0x000fc40004f24270 */
[----:B------:R-:W-:Y:S02]  /*37a0*/  FSEL R86, R86, -INF , !P5 ;  /* 0xff80000056567808 */ /* 0x000fe40006800000 */
        /* <DEDUP_REMOVED lines=8> */
[----:B------:R-:W-:-:S04]  /*3830*/  LOP3.LUT P1, RZ, R19, 0x400, RZ, 0xc0, !PT ;  /* 0x0000040013ff7812 */ /* 0x000fc8000782c0ff */
        /* <DEDUP_REMOVED lines=11> */
[----:B------:R-:W-:Y:S02]  /*38f0*/  ISETP.GT.AND P1, PT, R5, 0x60, !P2 ;  /* 0x000000600500780c */ /* 0x000fe40005724270 */
[----:B------:R-:W-:Y:S02]  /*3900*/  LOP3.LUT P2, RZ, R19, 0x20, RZ, 0xc0, !PT ;  /* 0x0000002013ff7812 */ /* 0x000fe4000784c0ff */
[----:B------:R-:W-:Y:S02]  /*3910*/  ISETP.LT.OR P1, PT, R4, 0x61, P1 ;  /* 0x000000610400780c */ /* 0x000fe40000f21670 */
[----:B------:R-:W-:Y:S02]  /*3920*/  ISETP.GT.AND P2, PT, R5, 0x69, !P2 ;  /* 0x000000690500780c */ /* 0x000fe40005744270 */
[----:B------:R-:W-:-:S02]  /*3930*/  FSEL R74, R74, -INF , !P1 ;  /* 0xff8000004a4a7808 */ /* 0x000fc40004800000 */
[----:B------:R-:W-:Y:S02]  /*3940*/  ISETP.GT.AND P1, PT, R5, 0x61, !P6 ;  /* 0x000000610500780c */ /* 0x000fe40007724270 */
[----:B------:R-:W-:Y:S02]  /*3950*/  LOP3.LUT P6, RZ, R19, 0x2, RZ, 0xc0, !PT ;  /* 0x0000000213ff7812 */ /* 0x000fe400078cc0ff */
[C---:B------:R-:W-:Y:S02]  /*3960*/  ISETP.LT.OR P1, PT, R4.reuse, 0x62, P1 ;  /* 0x000000620400780c */ /* 0x040fe40000f21670 */
[----:B------:R-:W-:Y:S02]  /*3970*/  ISETP.LT.OR P2, PT, R4, 0x6a, P2 ;  /* 0x0000006a0400780c */ /* 0x000fe40001741670 */
[----:B------:R-:W-:Y:S02]  /*3980*/  FSEL R75, R75, -INF , !P1 ;  /* 0xff8000004b4b7808 */ /* 0x000fe40004800000 */
[----:B------:R-:W-:-:S02]  /*3990*/  FSETP.NEU.FTZ.AND P1, PT, R0, -INF , PT ;  /* 0xff8000000000780b */ /* 0x000fc40003f3d000 */
[----:B------:R-:W-:Y:S02]  /*39a0*/  FSEL R79, R79, -INF , !P2 ;  /* 0xff8000004f4f7808 */ /* 0x000fe40005000000 */
[----:B------:R-:W-:Y:S02]  /*39b0*/  FSEL R9, R9, RZ, P1 ;  /* 0x000000ff09097208 */ /* 0x000fe40000800000 */
[----:B------:R-:W-:Y:S02]  /*39c0*/  ISETP.GT.AND P1, PT, R5, RZ, !P6 ;  /* 0x000000ff0500720c */ /* 0x000fe40007724270 */
[----:B------:R-:W-:Y:S01]  /*39d0*/  LOP3.LUT P6, RZ, R19, 0x1, RZ, 0xc0, !PT ;  /* 0x0000000113ff7812 */ /* 0x000fe200078cc0ff */
[--C-:B------:R-:W-:Y:S01]  /*39e0*/  FFMA.FTZ R10, R28, UR33, -R9.reuse ;  /* 0x000000211c0a7c23 */ /* 0x100fe20008010809 */
[----:B------:R-:W-:Y:S01]  /*39f0*/  ISETP.LT.OR P1, PT, R4, 0x1, P1 ;  /* 0x000000010400780c */ /* 0x000fe20000f21670 */
[--C-:B------:R-:W-:Y:S01]  /*3a00*/  FFMA.FTZ R12, R32, UR33, -R9.reuse ;  /* 0x00000021200c7c23 */ /* 0x100fe20008010809 */
[----:B------:R-:W-:Y:S01]  /*3a10*/  ISETP.GT.AND P6, PT, R5, 0x79, !P6 ;  /* 0x000000790500780c */ /* 0x000fe200077c4270 */
[--C-:B------:R-:W-:Y:S01]  /*3a20*/  FFMA.FTZ R8, R24, UR33, -R9.reuse ;  /* 0x0000002118087c23 */ /* 0x100fe20008010809 */
[----:B------:R-:W-:Y:S01]  /*3a30*/  FSEL R2, R26, -INF , !P1 ;  /* 0xff8000001a027808 */ /* 0x000fe20004800000 */
[--C-:B------:R-:W-:Y:S01]  /*3a40*/  FFMA.FTZ R3, R25, UR33, -R9.reuse ;  /* 0x0000002119037c23 */ /* 0x100fe20008010809 */
[----:B------:R-:W-:Y:S01]  /*3a50*/  LOP3.LUT P1, RZ, R19, 0x4000000, RZ, 0xc0, !PT ;  /* 0x0400000013ff7812 */ /* 0x000fe2000782c0ff */
[--C-:B------:R-:W-:Y:S01]  /*3a60*/  FFMA.FTZ R7, R29, UR33, -R9.reuse ;  /* 0x000000211d077c23 */ /* 0x100fe20008010809 */
[----:B------:R-:W-:Y:S01]  /*3a70*/  FMNMX.FTZ R11, R2, R27, !PT ;  /* 0x0000001b020b7209 */ /* 0x000fe20007810000 */
[----:B------:R-:W-:Y:S01]  /*3a80*/  MUFU.EX2 R8, R8 ;  /* 0x0000000800087308 */ /* 0x000fe20000000800 */
[----:B------:R-:W-:Y:S01]  /*3a90*/  ISETP.GT.AND P1, PT, R5, 0x68, !P1 ;  /* 0x000000680500780c */ /* 0x000fe20004f24270 */
[--C-:B------:R-:W-:Y:S01]  /*3aa0*/  FFMA.FTZ R13, R33, UR33, -R9.reuse ;  /* 0x00000021210d7c23 */ /* 0x100fe20008010809 */
[----:B------:R-:W-:Y:S01]  /*3ab0*/  FMNMX.FTZ R6, R30, R11, !PT ;  /* 0x0000000b1e067209 */ /* 0x000fe20007810000 */
[--C-:B------:R-:W-:Y:S01]  /*3ac0*/  FFMA.FTZ R15, R37, UR33, -R9.reuse ;  /* 0x00000021250f7c23 */ /* 0x100fe20008010809 */
[----:B------:R-:W-:Y:S01]  /*3ad0*/  ISETP.LT.OR P1, PT, R4, 0x69, P1 ;  /* 0x000000690400780c */ /* 0x000fe20000f21670 */
[--C-:B------:R-:W-:Y:S01]  /*3ae0*/  FFMA.FTZ R14, R36, UR33, -R9.reuse ;  /* 0x00000021240e7c23 */ /* 0x100fe20008010809 */
[----:B------:R-:W-:Y:S01]  /*3af0*/  FMNMX.FTZ R11, R31, R6, !PT ;  /* 0x000000061f0b7209 */ /* 0x000fe20007810000 */
[----:B------:R-:W0:Y:S01]  /*3b00*/  MUFU.EX2 R3, R3 ;  /* 0x0000000300037308 */ /* 0x000e220000000800 */
[----:B------:R-:W-:Y:S01]  /*3b10*/  FSEL R78, R78, -INF , !P1 ;  /* 0xff8000004e4e7808 */ /* 0x000fe20004800000 */
        /* <DEDUP_REMOVED lines=26> */
[----:B------:R-:W1:Y:S03]  /*3cc0*/  MUFU.EX2 R10, R10 ;  /* 0x0000000a000a7308 */ /* 0x000e660000000800 */
[----:B------:R-:W-:-:S04]  /*3cd0*/  FMNMX.FTZ R11, R47, R6, !PT ;  /* 0x000000062f0b7209 */ /* 0x000fc80007810000 */
[----:B------:R-:W-:Y:S01]  /*3ce0*/  FMNMX.FTZ R6, R50, R11, !PT ;  /* 0x0000000b32067209 */ /* 0x000fe20007810000 */
[----:B------:R-:W2:Y:S03]  /*3cf0*/  MUFU.EX2 R7, R7 ;  /* 0x0000000700077308 */ /* 0x000ea60000000800 */
[----:B------:R-:W-:-:S04]  /*3d00*/  FMNMX.FTZ R11, R51, R6, !PT ;  /* 0x00000006330b7209 */ /* 0x000fc80007810000 */
[----:B------:R-:W-:Y:S01]  /*3d10*/  FMNMX.FTZ R6, R54, R11, !PT ;  /* 0x0000000b36067209 */ /* 0x000fe20007810000 */
[----:B------:R-:W-:Y:S03]  /*3d20*/  MUFU.EX2 R12, R12 ;  /* 0x0000000c000c7308 */ /* 0x000fe60000000800 */
[----:B------:R-:W-:-:S04]  /*3d30*/  FMNMX.FTZ R11, R55, R6, !PT ;  /* 0x00000006370b7209 */ /* 0x000fc80007810000 */
[----:B------:R-:W-:Y:S01]  /*3d40*/  FMNMX.FTZ R6, R58, R11, !PT ;  /* 0x0000000b3a067209 */ /* 0x000fe20007810000 */
[----:B------:R-:W-:Y:S03]  /*3d50*/  MUFU.EX2 R13, R13 ;  /* 0x0000000d000d7308 */ /* 0x000fe60000000800 */
[----:B------:R-:W-:Y:S01]  /*3d60*/  FMNMX.FTZ R11, R59, R6, !PT ;  /* 0x000000063b0b7209 */ /* 0x000fe20007810000 */
[--C-:B------:R-:W-:Y:S01]  /*3d70*/  FFMA.FTZ R6, R48, UR33, -R9.reuse ;  /* 0x0000002130067c23 */ /* 0x100fe20008010809 */
[----:B------:R-:W-:Y:S02]  /*3d80*/  FFMA.FTZ R48, R73, UR33, -R9 ;  /* 0x0000002149307c23 */ /* 0x000fe40008010809 */
        /* <DEDUP_REMOVED lines=22> */
[----:B------:R-:W-:-:S03]  /*3ef0*/  FFMA.FTZ R32, R60, UR33, -R9 ;  /* 0x000000213c207c23 */ /* 0x000fc60008010809 */
[----:B------:R-:W-:Y:S01]  /*3f00*/  FMNMX.FTZ R4, R86, R11, !PT ;  /* 0x0000000b56047209 */ /* 0x000fe20007810000 */
[----:B------:R-:W-:Y:S03]  /*3f10*/  MUFU.EX2 R6, R6 ;  /* 0x0000000600067308 */ /* 0x000fe60000000800 */
[----:B------:R-:W-:-:S05]  /*3f20*/  FMNMX.FTZ R4, R87, R4, !PT ;  /* 0x0000000457047209 */ /* 0x000fca0007810000 */
[----:B------:R-:W3:Y:S01]  /*3f30*/  SHFL.BFLY PT, R11, R4, 0x2, 0x1f ;  /* 0x0c401f00040b7f89 */ /* 0x000ee200000e0000 */
[----:B------:R-:W-:Y:S08]  /*3f40*/  MUFU.EX2 R29, R29 ;  /* 0x0000001d001d7308 */ /* 0x000ff00000000800 */
[----:B------:R-:W-:Y:S08]  /*3f50*/  MUFU.EX2 R20, R20 ;  /* 0x0000001400147308 */ /* 0x000ff00000000800 */
[----:B------:R-:W-:Y:S01]  /*3f60*/  MUFU.EX2 R5, R5 ;  /* 0x0000000500057308 */ /* 0x000fe20000000800 */
[----:B---3--:R-:W-:-:S07]  /*3f70*/  FMNMX.FTZ R11, R4, R11, !PT ;  /* 0x0000000b040b7209 */ /* 0x008fce0007810000 */
[----:B------:R-:W-:Y:S01]  /*3f80*/  MUFU.EX2 R28, R28 ;  /* 0x0000001c001c7308 */ /* 0x000fe20000000800 */
[----:B------:R-:W3:Y:S07]  /*3f90*/  SHFL.BFLY PT, R4, R11, 0x1, 0x1f ;  /* 0x0c201f000b047f89 */ /* 0x000eee00000e0000 */
[----:B------:R-:W-:Y:S08]  /*3fa0*/  MUFU.EX2 R33, R33 ;  /* 0x0000002100217308 */ /* 0x000ff00000000800 */
[----:B------:R-:W-:Y:S08]  /*3fb0*/  MUFU.EX2 R32, R32 ;  /* 0x0000002000207308 */ /* 0x000ff00000000800 */
[----:B------:R-:W-:Y:S01]  /*3fc0*/  MUFU.EX2 R37, R37 ;  /* 0x0000002500257308 */ /* 0x000fe20000000800 */
[----:B---3--:R-:W-:-:S04]  /*3fd0*/  FMNMX.FTZ R4, R11, R4, !PT ;  /* 0x000000040b047209 */ /* 0x008fc80007810000 */
[C---:B------:R-:W-:Y:S01]  /*3fe0*/  FSETP.NEU.FTZ.AND P1, PT, R4.reuse, -INF , PT ;  /* 0xff8000000400780b */ /* 0x040fe20003f3d000 */
[----:B------:R-:W-:Y:S02]  /*3ff0*/  FMUL.FTZ R60, R4, UR33 ;  /* 0x00000021043c7c20 */ /* 0x000fe40008410000 */
[----:B------:R-:W-:Y:S03]  /*4000*/  MUFU.EX2 R36, R36 ;  /* 0x0000002400247308 */ /* 0x000fe60000000800 */
        /* <DEDUP_REMOVED lines=18> */
[----:B------:R0:W3:Y:S01]  /*4130*/  MUFU.EX2 R68, R11 ;  /* 0x0000000b00447308 */ /* 0x0000e20000000800 */
[--C-:B------:R-:W-:Y:S01]  /*4140*/  FFMA.FTZ R47, R59, UR33, -R60.reuse ;  /* 0x000000213b2f7c23 */ /* 0x100fe2000801083c */
[--C-:B------:R-:W-:Y:S01]  /*4150*/  FFMA.FTZ R51, R63, UR33, -R60.reuse ;  /* 0x000000213f337c23 */ /* 0x100fe2000801083c */
[--C-:B------:R-:W-:Y:S01]  /*4160*/  FFMA.FTZ R70, R70, UR33, -R60.reuse ;  /* 0x0000002146467c23 */ /* 0x100fe2000801083c */
[--C-:B------:R-:W-:Y:S01]  /*4170*/  FFMA.FTZ R71, R71, UR33, -R60.reuse ;  /* 0x0000002147477c23 */ /* 0x100fe2000801083c */
[--C-:B------:R-:W-:Y:S01]  /*4180*/  FFMA.FTZ R74, R74, UR33, -R60.reuse ;  /* 0x000000214a4a7c23 */ /* 0x100fe2000801083c */
[--C-:B------:R-:W-:Y:S01]  /*4190*/  FFMA.FTZ R75, R75, UR33, -R60.reuse ;  /* 0x000000214b4b7c23 */ /* 0x100fe2000801083c */
[--C-:B------:R-:W-:Y:S01]  /*41a0*/  FFMA.FTZ R78, R78, UR33, -R60.reuse ;  /* 0x000000214e4e7c23 */ /* 0x100fe2000801083c */
[----:B------:R4:W5:Y:S01]  /*41b0*/  MUFU.EX2 R69, R64 ;  /* 0x0000004000457308 */ /* 0x0009620000000800 */
[----:B0-----:R-:W-:Y:S01]  /*41c0*/  FADD.FTZ R11, R8, R3 ;  /* 0x00000003080b7221 */ /* 0x001fe20000010000 */
[----:B------:R-:W-:Y:S01]  /*41d0*/  F2FP.BF16.F32.PACK_AB R8, R3, R8 ;  /* 0x000000080308723e */ /* 0x000fe200000010ff */
[--C-:B------:R-:W-:Y:S01]  /*41e0*/  FFMA.FTZ R3, R66, UR33, -R60.reuse ;  /* 0x0000002142037c23 */ /* 0x100fe2000801083c */
[--C-:B------:R-:W-:Y:S01]  /*41f0*/  FFMA.FTZ R79, R79, UR33, -R60.reuse ;  /* 0x000000214f4f7c23 */ /* 0x100fe2000801083c */
[----:B-1----:R-:W-:Y:S01]  /*4200*/  FADD.FTZ R54, R10, R11 ;  /* 0x0000000b0a367221 */ /* 0x002fe20000010000 */
[C---:B--2---:R-:W-:Y:S01]  /*4210*/  F2FP.BF16.F32.PACK_AB R10, R7.reuse, R10 ;  /* 0x0000000a070a723e */ /* 0x044fe200000010ff */
[----:B------:R-:W-:Y:S01]  /*4220*/  FFMA.FTZ R82, R82, UR33, -R60 ;  /* 0x0000002152527c23 */ /* 0x000fe2000801083c */
[----:B------:R0:W1:Y:S01]  /*4230*/  MUFU.EX2 R72, R31 ;  /* 0x0000001f00487308 */ /* 0x0000620000000800 */
[----:B------:R-:W-:Y:S01]  /*4240*/  FADD.FTZ R11, R7, R54 ;  /* 0x00000036070b7221 */ /* 0x000fe20000010000 */
[----:B---3--:R-:W-:Y:S01]  /*4250*/  FADD.FTZ R54, R9, R68 ;  /* 0x0000004409367221 */ /* 0x008fe20000010000 */
[--C-:B----4-:R-:W-:Y:S01]  /*4260*/  FFMA.FTZ R64, R46, UR33, -R60.reuse ;  /* 0x000000212e407c23 */ /* 0x110fe2000801083c */
[--C-:B------:R-:W-:Y:S01]  /*4270*/  FFMA.FTZ R46, R58, UR33, -R60.reuse ;  /* 0x000000213a2e7c23 */ /* 0x100fe2000801083c */
[----:B------:R-:W-:Y:S01]  /*4280*/  FADD.FTZ R58, R12, R11 ;  /* 0x0000000b0c3a7221 */ /* 0x000fe20000010000 */
[----:B------:R-:W-:Y:S01]  /*4290*/  F2FP.BF16.F32.PACK_AB R9, R68, R9 ;  /* 0x000000094409723e */ /* 0x000fe200000010ff */
[----:B------:R-:W-:Y:S01]  /*42a0*/  FFMA.FTZ R83, R83, UR33, -R60 ;  /* 0x0000002153537c23 */ /* 0x000fe2000801083c */
[----:B------:R-:W2:Y:S01]  /*42b0*/  MUFU.EX2 R2, R2 ;  /* 0x0000000200027308 */ /* 0x000ea20000000800 */
[----:B-----5:R-:W-:Y:S01]  /*42c0*/  FADD.FTZ R7, R69, R54 ;  /* 0x0000003645077221 */ /* 0x020fe20000010000 */
[C---:B------:R-:W-:Y:S01]  /*42d0*/  FADD.FTZ R55, R13.reuse, R58 ;  /* 0x0000003a0d377221 */ /* 0x040fe20000010000 */
[--C-:B0-----:R-:W-:Y:S01]  /*42e0*/  FFMA.FTZ R31, R50, UR33, -R60.reuse ;  /* 0x00000021321f7c23 */ /* 0x101fe2000801083c */
[----:B------:R-:W-:Y:S01]  /*42f0*/  FFMA.FTZ R50, R62, UR33, -R60 ;  /* 0x000000213e327c23 */ /* 0x000fe2000801083c */
[----:B------:R-:W-:Y:S01]  /*4300*/  F2FP.BF16.F32.PACK_AB R12, R13, R12 ;  /* 0x0000000c0d0c723e */ /* 0x000fe200000010ff */
[----:B------:R-:W-:Y:S01]  /*4310*/  FADD.FTZ R62, R14, R55 ;  /* 0x000000370e3e7221 */ /* 0x000fe20000010000 */
[C---:B------:R-:W-:Y:S01]  /*4320*/  F2FP.BF16.F32.PACK_AB R14, R15.reuse, R14 ;  /* 0x0000000e0f0e723e */ /* 0x040fe200000010ff */
[----:B------:R-:W0:Y:S01]  /*4330*/  MUFU.EX2 R27, R27 ;  /* 0x0000001b001b7308 */ /* 0x000e220000000800 */
[C---:B-1----:R-:W-:Y:S01]  /*4340*/  FADD.FTZ R7, R72.reuse, R7 ;  /* 0x0000000748077221 */ /* 0x042fe20000010000 */
[----:B------:R-:W-:Y:S01]  /*4350*/  FADD.FTZ R55, R15, R62 ;  /* 0x0000003e0f377221 */ /* 0x000fe20000010000 */
[----:B------:R-:W-:Y:S01]  /*4360*/  F2FP.BF16.F32.PACK_AB R11, R72, R69 ;  /* 0x00000045480b723e */ /* 0x000fe200000010ff */
[--C-:B------:R-:W-:Y:S01]  /*4370*/  FFMA.FTZ R54, R67, UR33, -R60.reuse ;  /* 0x0000002143367c23 */ /* 0x100fe2000801083c */
[--C-:B------:R-:W-:Y:S01]  /*4380*/  FFMA.FTZ R86, R86, UR33, -R60.reuse ;  /* 0x0000002156567c23 */ /* 0x100fe2000801083c */
[----:B------:R-:W-:Y:S01]  /*4390*/  FADD.FTZ R62, R24, R55 ;  /* 0x00000037183e7221 */ /* 0x000fe20000010000 */
[----:B------:R-:W-:Y:S01]  /*43a0*/  FFMA.FTZ R60, R87, UR33, -R60 ;  /* 0x00000021573c7c23 */ /* 0x000fe2000801083c */
[----:B------:R-:W1:Y:S01]  /*43b0*/  MUFU.EX2 R30, R30 ;  /* 0x0000001e001e7308 */ /* 0x000e620000000800 */
[----:B--2---:R-:W-:Y:S01]  /*43c0*/  FADD.FTZ R58, R2, R7 ;  /* 0x00000007023a7221 */ /* 0x004fe20000010000 */
[----:B------:R2:W-:Y:S01]  /*43d0*/  STSM.16.M88.4 [R17+0x21800], R8 ;  /* 0x0218000811007844 */ /* 0x0005e20000000200 */
[----:B------:R-:W-:-:S05]  /*43e0*/  F2FP.BF16.F32.PACK_AB R24, R21, R24 ;  /* 0x000000181518723e */ /* 0x000fca00000010ff */
[----:B------:R-:W3:Y:S01]  /*43f0*/  MUFU.EX2 R35, R35 ;  /* 0x0000002300237308 */ /* 0x000ee20000000800 */
[C---:B0-----:R-:W-:Y:S01]  /*4400*/  FADD.FTZ R7, R27.reuse, R58 ;  /* 0x0000003a1b077221 */ /* 0x041fe20000010000 */
[----:B------:R-:W-:-:S06]  /*4410*/  F2FP.BF16.F32.PACK_AB R13, R27, R2 ;  /* 0x000000021b0d723e */ /* 0x000fcc00000010ff */
[----:B------:R-:W0:Y:S01]  /*4420*/  MUFU.EX2 R39, R39 ;  /* 0x0000002700277308 */ /* 0x000e220000000800 */
[----:B-1----:R-:W-:Y:S01]  /*4430*/  FADD.FTZ R58, R30, R7 ;  /* 0x000000071e3a7221 */ /* 0x002fe20000010000 */
[----:B------:R-:W-:Y:S01]  /*4440*/  FADD.FTZ R7, R21, R62 ;  /* 0x0000003e15077221 */ /* 0x000fe20000010000 */
[----:B--2---:R-:W-:-:S03]  /*4450*/  F2FP.BF16.F32.PACK_AB R10, R5, R20 ;  /* 0x00000014050a723e */ /* 0x004fc600000010ff */
[----:B------:R-:W-:Y:S01]  /*4460*/  FADD.FTZ R62, R26, R7 ;  /* 0x000000071a3e7221 */ /* 0x000fe20000010000 */
[----:B------:R-:W-:Y:S01]  /*4470*/  F2FP.BF16.F32.PACK_AB R26, R25, R26 ;  /* 0x0000001a191a723e */ /* 0x000fe200000010ff */
[----:B------:R-:W1:Y:S01]  /*4480*/  MUFU.EX2 R42, R42 ;  /* 0x0000002a002a7308 */ /* 0x000e620000000800 */
[----:B---3--:R-:W-:Y:S01]  /*4490*/  FADD.FTZ R58, R35, R58 ;  /* 0x0000003a233a7221 */ /* 0x008fe20000010000 */
[----:B------:R-:W-:-:S04]  /*44a0*/  FADD.FTZ R55, R25, R62 ;  /* 0x0000003e19377221 */ /* 0x000fc80000010000 */
[----:B------:R-:W-:Y:S02]  /*44b0*/  FADD.FTZ R62, R6, R55 ;  /* 0x00000037063e7221 */ /* 0x000fe40000010000 */
[----:B------:R-:W2:Y:S01]  /*44c0*/  MUFU.EX2 R64, R64 ;  /* 0x0000004000407308 */ /* 0x000ea20000000800 */
[----:B0-----:R-:W-:-:S07]  /*44d0*/  FADD.FTZ R7, R39, R58 ;  /* 0x0000003a27077221 */ /* 0x001fce0000010000 */
[----:B------:R-:W0:Y:S01]  /*44e0*/  MUFU.EX2 R65, R65 ;  /* 0x0000004100417308 */ /* 0x000e220000000800 */
[C---:B-1----:R-:W-:Y:S01]  /*44f0*/  FADD.FTZ R7, R42.reuse, R7 ;  /* 0x000000072a077221 */ /* 0x042fe20000010000 */
[----:B------:R-:W-:-:S06]  /*4500*/  F2FP.BF16.F32.PACK_AB R25, R42, R39 ;  /* 0x000000272a19723e */ /* 0x000fcc00000010ff */
[----:B------:R-:W1:Y:S01]  /*4510*/  MUFU.EX2 R31, R31 ;  /* 0x0000001f001f7308 */ /* 0x000e620000000800 */
[----:B--2---:R-:W-:Y:S01]  /*4520*/  FADD.FTZ R58, R64, R7 ;  /* 0x00000007403a7221 */ /* 0x004fe20000010000 */
[----:B------:R-:W-:-:S04]  /*4530*/  FADD.FTZ R7, R29, R62 ;  /* 0x0000003e1d077221 */ /* 0x000fc80000010000 */
[----:B------:R-:W-:Y:S02]  /*4540*/  FADD.FTZ R62, R20, R7 ;  /* 0x00000007143e7221 */ /* 0x000fe40000010000 */
[----:B------:R-:W2:Y:S01]  /*4550*/  MUFU.EX2 R34, R34 ;  /* 0x0000002200227308 */ /* 0x000ea20000000800 */
[----:B0-----:R-:W-:Y:S01]  /*4560*/  FADD.FTZ R58, R65, R58 ;  /* 0x0000003a413a7221 */ /* 0x001fe20000010000 */
[----:B------:R-:W-:Y:S01]  /*4570*/  FADD.FTZ R15, R5, R62 ;  /* 0x0000003e050f7221 */ /* 0x000fe20000010000 */
[----:B------:R-:W-:-:S03]  /*4580*/  F2FP.BF16.F32.PACK_AB R27, R65, R64 ;  /* 0x00000040411b723e */ /* 0x000fc600000010ff */
[----:B------:R-:W-:Y:S01]  /*4590*/  FADD.FTZ R8, R28, R15 ;  /* 0x0000000f1c087221 */ /* 0x000fe20000010000 */
[----:B------:R-:W-:Y:S01]  /*45a0*/  F2FP.BF16.F32.PACK_AB R15, R35, R30 ;  /* 0x0000001e230f723e */ /* 0x000fe200000010ff */
[----:B------:R-:W0:Y:S01]  /*45b0*/  MUFU.EX2 R38, R38 ;  /* 0x0000002600267308 */ /* 0x000e220000000800 */
[----:B-1----:R-:W-:Y:S01]  /*45c0*/  FADD.FTZ R7, R31, R58 ;  /* 0x0000003a1f077221 */ /* 0x002fe20000010000 */
[C---:B------:R-:W-:Y:S01]  /*45d0*/  FADD.FTZ R9, R33.reuse, R8 ;  /* 0x0000000821097221 */ /* 0x040fe20000010000 */
[----:B------:R-:W-:Y:S01]  /*45e0*/  F2FP.BF16.F32.PACK_AB R28, R33, R28 ;  /* 0x0000001c211c723e */ /* 0x000fe200000010ff */
[----:B------:R1:W-:Y:S01]  /*45f0*/  STSM.16.M88.4 [R23], R12 ;  /* 0x0000000c17007844 */ /* 0x0003e20000000200 */
[C---:B------:R-:W-:Y:S01]  /*4600*/  F2FP.BF16.F32.PACK_AB R30, R37.reuse, R32 ;  /* 0x00000020251e723e */ /* 0x040fe200000010ff */
[----:B------:R-:W-:Y:S02]  /*4610*/  FADD.FTZ R8, R32, R9 ;  /* 0x0000000920087221 */ /* 0x000fe40000010000 */
[----:B------:R-:W3:Y:S01]  /*4620*/  MUFU.EX2 R43, R43 ;  /* 0x0000002b002b7308 */ /* 0x000ee20000000800 */
[----:B--2---:R-:W-:Y:S01]  /*4630*/  FADD.FTZ R7, R34, R7 ;  /* 0x0000000722077221 */ /* 0x004fe20000010000 */
[----:B------:R-:W-:Y:S01]  /*4640*/  FADD.FTZ R9, R37, R8 ;  /* 0x0000000825097221 */ /* 0x000fe20000010000 */
[----:B------:R-:W-:Y:S01]  /*4650*/  F2FP.BF16.F32.PACK_AB R8, R29, R6 ;  /* 0x000000061d08723e */ /* 0x000fe200000010ff */
[----:B------:R2:W-:Y:S02]  /*4660*/  STSM.16.M88.4 [R22], R24 ;  /* 0x0000001816007844 */ /* 0x0005e40000000200 */
[----:B------:R-:W-:Y:S01]  /*4670*/  FADD.FTZ R6, R36, R9 ;  /* 0x0000000924067221 */ /* 0x000fe20000010000 */
[----:B------:R-:W-:Y:S01]  /*4680*/  F2FP.BF16.F32.PACK_AB R9, R34, R31 ;  /* 0x0000001f2209723e */ /* 0x000fe200000010ff */
[----:B------:R-:W4:Y:S01]  /*4690*/  MUFU.EX2 R46, R46 ;  /* 0x0000002e002e7308 */ /* 0x000f220000000800 */
[----:B0-----:R-:W-:Y:S01]  /*46a0*/  FADD.FTZ R2, R38, R7 ;  /* 0x0000000726027221 */ /* 0x001fe20000010000 */
[C---:B------:R-:W-:Y:S01]  /*46b0*/  FADD.FTZ R5, R45.reuse, R6 ;  /* 0x000000062d057221 */ /* 0x040fe20000010000 */
[----:B-1----:R-:W-:-:S05]  /*46c0*/  F2FP.BF16.F32.PACK_AB R12, R45, R36 ;  /* 0x000000242d0c723e */ /* 0x002fca00000010ff */
[----:B------:R-:W0:Y:S01]  /*46d0*/  MUFU.EX2 R47, R47 ;  /* 0x0000002f002f7308 */ /* 0x000e220000000800 */
[C---:B---3--:R-:W-:Y:S01]  /*46e0*/  FADD.FTZ R7, R43.reuse, R2 ;  /* 0x000000022b077221 */ /* 0x048fe20000010000 */
[----:B------:R-:W-:-:S05]  /*46f0*/  F2FP.BF16.F32.PACK_AB R11, R43, R38 ;  /* 0x000000262b0b723e */ /* 0x000fca00000010ff */
[----:B------:R1:W-:Y:S01]  /*4700*/  STSM.16.M88.4 [R18], R8 ;  /* 0x0000000812007844 */ /* 0x0003e20000000200 */
[----:B------:R-:W3:Y:S01]  /*4710*/  MUFU.EX2 R50, R50 ;  /* 0x0000003200327308 */ /* 0x000ee20000000800 */
[----:B----4-:R-:W-:-:S07]  /*4720*/  FADD.FTZ R2, R46, R7 ;  /* 0x000000072e027221 */ /* 0x010fce0000010000 */
[----:B------:R-:W4:Y:S01]  /*4730*/  MUFU.EX2 R51, R51 ;  /* 0x0000003300337308 */ /* 0x000f220000000800 */
[C---:B0-----:R-:W-:Y:S01]  /*4740*/  FADD.FTZ R7, R47.reuse, R2 ;  /* 0x000000022f077221 */ /* 0x041fe20000010000 */
[----:B------:R-:W-:-:S06]  /*4750*/  F2FP.BF16.F32.PACK_AB R29, R47, R46 ;  /* 0x0000002e2f1d723e */ /* 0x000fcc00000010ff */
[----:B------:R-:W0:Y:S01]  /*4760*/  MUFU.EX2 R44, R44 ;  /* 0x0000002c002c7308 */ /* 0x000e220000000800 */
[----:B---3--:R-:W-:-:S07]  /*4770*/  FADD.FTZ R2, R50, R7 ;  /* 0x0000000732027221 */ /* 0x008fce0000010000 */
[----:B------:R-:W3:Y:S01]  /*4780*/  MUFU.EX2 R3, R3 ;  /* 0x0000000300037308 */ /* 0x000ee20000000800 */
[C---:B----4-:R-:W-:Y:S01]  /*4790*/  FADD.FTZ R2, R51.reuse, R2 ;  /* 0x0000000233027221 */ /* 0x050fe20000010000 */
[----:B------:R-:W-:-:S05]  /*47a0*/  F2FP.BF16.F32.PACK_AB R31, R51, R50 ;  /* 0x00000032331f723e */ /* 0x000fca00000010ff */
[----:B------:R4:W-:Y:S01]  /*47b0*/  STSM.16.M88.4 [R17+0x27800], R28 ;  /* 0x0278001c11007844 */ /* 0x0009e20000000200 */
[----:B------:R-:W5:Y:S01]  /*47c0*/  MUFU.EX2 R54, R54 ;  /* 0x0000003600367308 */ /* 0x000f620000000800 */
[----:B0-----:R-:W-:-:S07]  /*47d0*/  FADD.FTZ R6, R44, R5 ;  /* 0x000000052c067221 */ /* 0x001fce0000010000 */
[----:B------:R-:W0:Y:S01]  /*47e0*/  MUFU.EX2 R70, R70 ;  /* 0x0000004600467308 */ /* 0x000e220000000800 */
[----:B---3--:R-:W-:-:S07]  /*47f0*/  FADD.FTZ R5, R3, R2 ;  /* 0x0000000203057221 */ /* 0x008fce0000010000 */
[----:B------:R-:W3:Y:S01]  /*4800*/  MUFU.EX2 R53, R53 ;  /* 0x0000003500357308 */ /* 0x000ee20000000800 */
[C---:B-----5:R-:W-:Y:S01]  /*4810*/  FADD.FTZ R5, R54.reuse, R5 ;  /* 0x0000000536057221 */ /* 0x060fe20000010000 */
[----:B------:R-:W-:-:S06]  /*4820*/  F2FP.BF16.F32.PACK_AB R13, R54, R3 ;  /* 0x00000003360d723e */ /* 0x000fcc00000010ff */
[----:B------:R-:W5:Y:S01]  /*4830*/  MUFU.EX2 R71, R71 ;  /* 0x0000004700477308 */ /* 0x000f620000000800 */
[----:B0-----:R-:W-:-:S07]  /*4840*/  FADD.FTZ R2, R70, R5 ;  /* 0x0000000546027221 */ /* 0x001fce0000010000 */
[----:B------:R-:W0:Y:S01]  /*4850*/  MUFU.EX2 R41, R41 ;  /* 0x0000002900297308 */ /* 0x000e220000000800 */
[C---:B---3--:R-:W-:Y:S01]  /*4860*/  F2FP.BF16.F32.PACK_AB R14, R53.reuse, R44 ;  /* 0x0000002c350e723e */ /* 0x048fe200000010ff */
[----:B------:R-:W-:-:S06]  /*4870*/  FADD.FTZ R6, R53, R6 ;  /* 0x0000000635067221 */ /* 0x000fcc0000010000 */
[----:B------:R-:W2:Y:S01]  /*4880*/  MUFU.EX2 R48, R48 ;  /* 0x0000003000307308 */ /* 0x000ea20000000800 */
[C---:B-----5:R-:W-:Y:S01]  /*4890*/  F2FP.BF16.F32.PACK_AB R15, R71.reuse, R70 ;  /* 0x00000046470f723e */ /* 0x060fe200000010ff */
[----:B------:R-:W-:-:S04]  /*48a0*/  FADD.FTZ R3, R71, R2 ;  /* 0x0000000247037221 */ /* 0x000fc80000010000 */
[----:B------:R4:W-:Y:S02]  /*48b0*/  STSM.16.M88.4 [R136], R12 ;  /* 0x0000000c88007844 */ /* 0x0009e40000000200 */
[----:B------:R-:W-:Y:S01]  /*48c0*/  MUFU.EX2 R52, R52 ;  /* 0x0000003400347308 */ /* 0x000fe20000000800 */
[----:B0-----:R-:W-:-:S07]  /*48d0*/  FADD.FTZ R7, R41, R6 ;  /* 0x0000000629077221 */ /* 0x001fce0000010000 */
[----:B------:R-:W0:Y:S01]  /*48e0*/  MUFU.EX2 R57, R57 ;  /* 0x0000003900397308 */ /* 0x000e220000000800 */
[C---:B--2---:R-:W-:Y:S01]  /*48f0*/  F2FP.BF16.F32.PACK_AB R24, R48.reuse, R41 ;  /* 0x000000293018723e */ /* 0x044fe200000010ff */
[----:B------:R-:W-:-:S06]  /*4900*/  FADD.FTZ R7, R48, R7 ;  /* 0x0000000730077221 */ /* 0x000fcc0000010000 */
[----:B------:R-:W2:Y:S08]  /*4910*/  MUFU.EX2 R74, R74 ;  /* 0x0000004a004a7308 */ /* 0x000eb00000000800 */
[----:B------:R-:W3:Y:S01]  /*4920*/  MUFU.EX2 R75, R75 ;  /* 0x0000004b004b7308 */ /* 0x000ee20000000800 */
[----:B0-----:R-:W-:-:S07]  /*4930*/  F2FP.BF16.F32.PACK_AB R26, R57, R52 ;  /* 0x00000034391a723e */ /* 0x001fce00000010ff */
[----:B------:R-:W0:Y:S01]  /*4940*/  MUFU.EX2 R78, R78 ;  /* 0x0000004e004e7308 */ /* 0x000e220000000800 */
[----:B--2---:R-:W-:-:S07]  /*4950*/  FADD.FTZ R2, R74, R3 ;  /* 0x000000034a027221 */ /* 0x004fce0000010000 */
[----:B------:R-:W2:Y:S01]  /*4960*/  MUFU.EX2 R79, R79 ;  /* 0x0000004f004f7308 */ /* 0x000ea20000000800 */
[C---:B---3--:R-:W-:Y:S01]  /*4970*/  F2FP.BF16.F32.PACK_AB R25, R75.reuse, R74 ;  /* 0x0000004a4b19723e */ /* 0x048fe200000010ff */
[----:B------:R-:W-:Y:S01]  /*4980*/  FADD.FTZ R3, R75, R2 ;  /* 0x000000024b037221 */ /* 0x000fe20000010000 */
[----:B------:R-:W-:-:S05]  /*4990*/  FADD.FTZ R2, R52, R7 ;  /* 0x0000000734027221 */ /* 0x000fca0000010000 */
[----:B------:R-:W-:Y:S01]  /*49a0*/  MUFU.EX2 R40, R40 ;  /* 0x0000002800287308 */ /* 0x000fe20000000800 */
[----:B0-----:R-:W-:Y:S01]  /*49b0*/  FADD.FTZ R6, R78, R3 ;  /* 0x000000034e067221 */ /* 0x001fe20000010000 */
[----:B------:R-:W-:-:S06]  /*49c0*/  FADD.FTZ R3, R57, R2 ;  /* 0x0000000239037221 */ /* 0x000fcc0000010000 */
[----:B------:R-:W1:Y:S01]  /*49d0*/  MUFU.EX2 R49, R49 ;  /* 0x0000003100317308 */ /* 0x000e620000000800 */
[C---:B--2---:R-:W-:Y:S01]  /*49e0*/  F2FP.BF16.F32.PACK_AB R27, R79.reuse, R78 ;  /* 0x0000004e4f1b723e */ /* 0x044fe200000010ff */
[----:B------:R-:W-:-:S04]  /*49f0*/  FADD.FTZ R7, R79, R6 ;  /* 0x000000064f077221 */ /* 0x000fc80000010000 */
[----:B------:R4:W-:Y:S02]  /*4a00*/  STSM.16.M88.4 [R22+0x6000], R24 ;  /* 0x0060001816007844 */ /* 0x0009e40000000200 */
[----:B------:R-:W-:Y:S08]  /*4a10*/  MUFU.EX2 R56, R56 ;  /* 0x0000003800387308 */ /* 0x000ff00000000800 */
[----:B------:R-:W0:Y:S01]  /*4a20*/  MUFU.EX2 R61, R61 ;  /* 0x0000003d003d7308 */ /* 0x000e220000000800 */
[----:B-1----:R-:W-:Y:S01]  /*4a30*/  F2FP.BF16.F32.PACK_AB R8, R49, R40 ;  /* 0x000000283108723e */ /* 0x002fe200000010ff */
[----:B------:R-:W-:-:S04]  /*4a40*/  FADD.FTZ R40, R40, R3 ;  /* 0x0000000328287221 */ /* 0x000fc80000010000 */
[----:B------:R-:W-:Y:S02]  /*4a50*/  FADD.FTZ R49, R49, R40 ;  /* 0x0000002831317221 */ /* 0x000fe40000010000 */
[----:B------:R-:W-:Y:S08]  /*4a60*/  MUFU.EX2 R82, R82 ;  /* 0x0000005200527308 */ /* 0x000ff00000000800 */
[----:B------:R-:W1:Y:S01]  /*4a70*/  MUFU.EX2 R83, R83 ;  /* 0x0000005300537308 */ /* 0x000e620000000800 */
[----:B0-----:R-:W-:Y:S01]  /*4a80*/  F2FP.BF16.F32.PACK_AB R10, R61, R56 ;  /* 0x000000383d0a723e */ /* 0x001fe200000010ff */
[----:B------:R-:W-:-:S04]  /*4a90*/  FADD.FTZ R56, R56, R49 ;  /* 0x0000003138387221 */ /* 0x000fc80000010000 */
[----:B------:R-:W-:Y:S02]  /*4aa0*/  FADD.FTZ R3, R61, R56 ;  /* 0x000000383d037221 */ /* 0x000fe40000010000 */
[----:B------:R-:W0:Y:S08]  /*4ab0*/  MUFU.EX2 R86, R86 ;  /* 0x0000005600567308 */ /* 0x000e300000000800 */
[----:B------:R-:W2:Y:S01]  /*4ac0*/  MUFU.EX2 R5, R60 ;  /* 0x0000003c00057308 */ /* 0x000ea20000000800 */
[----:B-1----:R-:W-:Y:S01]  /*4ad0*/  F2FP.BF16.F32.PACK_AB R9, R83, R82 ;  /* 0x000000525309723e */ /* 0x002fe200000010ff */
[----:B------:R-:W-:Y:S01]  /*4ae0*/  FADD.FTZ R82, R82, R7 ;  /* 0x0000000752527221 */ /* 0x000fe20000010000 */
[----:B------:R-:W-:-:S03]  /*4af0*/  VIADD R7, R88, 0xfffffffe ;  /* 0xfffffffe58077836 */ /* 0x000fc60000000000 */
[----:B------:R-:W-:-:S04]  /*4b00*/  FADD.FTZ R83, R83, R82 ;  /* 0x0000005253537221 */ /* 0x000fc80000010000 */
[----:B0-----:R-:W-:Y:S01]  /*4b10*/  FADD.FTZ R2, R86, R83 ;  /* 0x0000005356027221 */ /* 0x001fe20000010000 */
[----:B--2---:R-:W-:-:S03]  /*4b20*/  F2FP.BF16.F32.PACK_AB R11, R5, R86 ;  /* 0x00000056050b723e */ /* 0x004fc600000010ff */
[----:B------:R-:W-:Y:S02]  /*4b30*/  FADD.FTZ R2, R5, R2 ;  /* 0x0000000205027221 */ /* 0x000fe40000010000 */
[----:B------:R4:W-:Y:S01]  /*4b40*/  STSM.16.M88.4 [R18+0x6000], R8 ;  /* 0x0060000812007844 */ /* 0x0009e20000000200 */
[----:B------:R0:W-:Y:S06]  /*4b50*/  MEMBAR.ALL.CTA ;  /* 0x0000000000007992 */ /* 0x0001ec0000008000 */
[----:B0-----:R-:W0:Y:S02]  /*4b60*/  FENCE.VIEW.ASYNC.S ;  /* 0x00000000000073c6 */ /* 0x001e240000000000 */
[----:B0-----:R-:W-:Y:S01]  /*4b70*/  NOP ;  /* 0x0000000000007918 */ /* 0x001fe20000000000 */
[----:B------:R-:W-:Y:S05]  /*4b80*/  @P1 BRA `(.L_x_10827) ;  /* 0x00000000004c1947 */ /* 0x000fea0003800000 */
        /* <DEDUP_REMOVED lines=11> */
.L_x_10828:
[----:B------:R-:W-:Y:S02]  /*4c40*/  ULDC UR18, c[0x0][0x9e4] ;  /* 0x0002790000127ab9 */ /* 0x000fe40000000800 */
[----:B------:R-:W-:-:S11]  /*4c50*/  UISETP.NE.AND UP0, UPT, UR18, 0x1, UPT ;  /* 0x000000011200788c */ /* 0x000fd6000bf05270 */
[----:B------:R-:W-:Y:S02]  /*4c60*/  @UP0 ULDC.64 UR6, c[0x0][0x9e8] ;  /* 0x00027a0000060ab9 */ /* 0x000fe40000000a00 */
[----:B------:R-:W-:-:S04]  /*4c70*/  UIMAD.WIDE.U32 UR10, UR15, UR6, URZ ;  /* 0x000000060f0a72a5 */ /* 0x000fc8000f8e003f */
[----:B------:R-:W-:-:S12]  /*4c80*/  @UP0 USHF.R.U32.HI UR15, URZ, UR7, UR11 ;  /* 0x000000073f0f0299 */ /* 0x000fd8000801160b */
.L_x_10829:
[----:B------:R-:W-:-:S04]  /*4c90*/  UIMAD UR15, UR15, UR18, UR18 ;  /* 0x000000120f0f72a4 */ /* 0x000fc8000f8e0212 */
[----:B------:R-:W-:-:S04]  /*4ca0*/  UISETP.LT.AND UP0, UPT, UR14, UR15, UPT ;  /* 0x0000000f0e00728c */ /* 0x000fc8000bf01270 */
[----:B------:R-:W-:-:S12]  /*4cb0*/  USEL UR14, UR14, UR15, UP0 ;  /* 0x0000000f0e0e7287 */ /* 0x000fd80008000000 */
.L_x_10827:
        /* <DEDUP_REMOVED lines=38> */
[----:B------:R-:W-:Y:S01]  /*4f20*/  ULDC UR33, c[0x0][0x988] ;  /* 0x0002620000217ab9 */ /* 0x000fe20000000800 */
[----:B------:R-:W-:-:S05]  /*4f30*/  ULDC UR55, c[0x0][0x9e0] ;  /* 0x0002780000377ab9 */ /* 0x000fca0000000800 */
.L_x_10849:
[----:B------:R-:W-:Y:S01]  /*4f40*/  ISETP.NE.AND P2, PT, RZ, UR43, PT ;  /* 0x0000002bff007c0c */ /* 0x000fe2000bf45270 */
[----:B------:R-:W-:-:S04]  /*4f50*/  UISETP.NE.AND UP0, UPT, UR57, 0x1, UPT ;  /* 0x000000013900788c */ /* 0x000fc8000bf05270 */
[----:B------:R-:W-:-:S04]  /*4f60*/  USEL UR47, URZ, 0x1, UP0 ;  /* 0x000000013f2f7887 */ /* 0x000fc80008000000 */
[----:B------:R-:W-:-:S04]  /*4f70*/  ULOP3.LUT UR47, UR28, UR47, URZ, 0x3c, !UPT ;  /* 0x0000002f1c2f7292 */ /* 0x000fc8000f8e3c3f */
[----:B------:R-:W-:Y:S08]  /*4f80*/  @P2 BRA `(.L_x_10831) ;  /* 0x0000000000382947 */ /* 0x000ff00003800000 */
[----:B------:R-:W-:Y:S05]  /*4f90*/  @!P0 BRA `(.L_x_10832) ;  /* 0x0000000000048947 */ /* 0x000fea0003800000 */
[----:B------:R-:W-:Y:S01]  /*4fa0*/  BPT.TRAP 0x1 ;  /* 0x000000040000795c */ /* 0x000fe20000300000 */
.L_x_10832:
        /* <DEDUP_REMOVED lines=9> */
.L_x_10833:
[----:B-1----:R-:W-:Y:S05]  /*5040*/  @P1 BRA `(.L_x_10831) ;  /* 0x0000000000081947 */ /* 0x002fea0003800000 */
[----:B------:R-:W1:Y:S02]  /*5050*/  SYNCS.PHASECHK.TRANS64.TRYWAIT P1, [UR6+0x2d830], R0 ;  /* 0x02d83000ff0075a7 */ /* 0x000e640008020146 */
[----:B-1----:R-:W-:Y:S05]  /*5060*/  @!P1 BRA `(.L_x_10834) ;  /* 0x000000ec00b49947 */ /* 0x002fea0003800000 */
.L_x_10831:
[----:B------:R-:W2:Y:S01]  /*5070*/  S2R R4, SR_TID.X ;  /* 0x0000000000047919 */ /* 0x000ea20000002100 */
        /* <DEDUP_REMOVED lines=15> */
[----:B--2---:R-:W-:-:S05]  /*5170*/  SHF.R.U32.HI R4, RZ, 0x7, R4 ;  /* 0x00000007ff047819 */ /* 0x004fca0000011604 */
[----:B01----:R-:W-:-:S05]  /*5180*/  VIADD R0, R4, 0x8 ;  /* 0x0000000804007836 */ /* 0x003fca0000000000 */
[----:B------:R0:W-:Y:S06]  /*5190*/  BAR.SYNC.DEFER_BLOCKING R0, 0x100 ;  /* 0x000400000000751d */ /* 0x0001ec0000010000 */
[----:B----4-:R-:W-:-:S06]  /*51a0*/  WARPGROUP.ARRIVE ;  /* 0x00000000000079c5 */ /* 0x010fcc0000000000 */
        /* <DEDUP_REMOVED lines=20> */
.L_x_10836:
[----:B------:R-:W-:Y:S01]  /*52f0*/  ULEA UR6, UR57, UR40, 0x3 ;  /* 0x0000002839067291 */ /* 0x000fe2000f8e183f */
[----:B------:R-:W-:-:S05]  /*5300*/  IMAD.U32 R0, RZ, RZ, UR28 ;  /* 0x0000001cff007e24 */ /* 0x000fca000f8e00ff */
[----:B------:R-:W-:-:S04]  /*5310*/  SHF.L.U32 R0, R0, 0x1f, RZ ;  /* 0x0000001f00007819 */ /* 0x000fc800000006ff */
[----:B------:R0:W1:Y:S01]  /*5320*/  SYNCS.PHASECHK.TRANS64.TRYWAIT P1, [UR6+0x2d850], R0 ;  /* 0x02d85000ff0075a7 */ /* 0x0000620008020146 */
[----:B------:R-:W-:Y:S05]  /*5330*/  @!P0 BRA `(.L_x_10837) ;  /* 0x0000000000048947 */ /* 0x000fea0003800000 */
[----:B------:R-:W-:Y:S01]  /*5340*/  BPT.TRAP 0x1 ;  /* 0x000000040000795c */ /* 0x000fe20000300000 */
.L_x_10837:
[----:B-1----:R-:W-:Y:S05]  /*5350*/  @P1 BRA `(.L_x_10835) ;  /* 0x0000000000081947 */ /* 0x002fea0003800000 */
[----:B------:R-:W1:Y:S02]  /*5360*/  SYNCS.PHASECHK.TRANS64.TRYWAIT P1, [UR6+0x2d850], R0 ;  /* 0x02d85000ff0075a7 */ /* 0x000e640008020146 */
[----:B-1----:R-:W-:Y:S05]  /*5370*/  @!P1 BRA `(.L_x_10838) ;  /* 0x000000ec00089947 */ /* 0x002fea0003800000 */
.L_x_10835:
[----:B------:R-:W-:Y:S01]  /*5380*/  UIADD3 UR6, UR40, 0x400, URZ ;  /* 0x0000040028067890 */ /* 0x000fe2000fffe03f */
[----:B------:R-:W-:Y:S01]  /*5390*/  WARPGROUP.ARRIVE ;  /* 0x00000000000079c5 */ /* 0x000fe20000000000 */
[----:B------:R-:W-:-:S05]  /*53a0*/  ULEA UR7, UR54, UR40, 0xd ;  /* 0x0000002836077291 */ /* 0x000fca000f8e683f */
[----:B------:R-:W2:Y:S01]  /*53b0*/  S2R R8, SR_TID.X ;  /* 0x0000000000087919 */ /* 0x000ea20000002100 */
[----:B------:R-:W-:Y:S02]  /*53c0*/  USHF.R.U32.HI UR6, URZ, 0x4, UR6 ;  /* 0x000000043f067899 */ /* 0x000fe40008011606 */
[----:B------:R-:W-:Y:S02]  /*53d0*/  UIADD3 UR7, UR7, 0x21800, URZ ;  /* 0x0002180007077890 */ /* 0x000fe4000fffe03f */
[----:B------:R-:W-:Y:S02]  /*53e0*/  ULOP3.LUT UR6, UR6, 0x3fff, URZ, 0xc0, !UPT ;  /* 0x00003fff06067892 */ /* 0x000fe4000f8ec03f */
[----:B------:R-:W-:Y:S02]  /*53f0*/  USHF.R.U32.HI UR7, URZ, 0x4, UR7 ;  /* 0x000000043f077899 */ /* 0x000fe40008011607 */
[----:B------:R-:W-:Y:S02]  /*5400*/  ULOP3.LUT UR10, UR6, 0x2000000, URZ, 0xfc, !UPT ;  /* 0x02000000060a7892 */ /* 0x000fe4000f8efc3f */
[----:B------:R-:W-:-:S02]  /*5410*/  ULOP3.LUT UR6, UR7, 0x3fff, URZ, 0xc0, !UPT ;  /* 0x00003fff07067892 */ /* 0x000fc4000f8ec03f */
[----:B------:R-:W-:Y:S02]  /*5420*/  UIMAD UR7, UR57, 0x600, UR10 ;  /* 0x00000600390778a4 */ /* 0x000fe4000f8e020a */
[----:B------:R-:W-:Y:S01]  /*5430*/  ULOP3.LUT UR6, UR6, 0x10000, URZ, 0xfc, !UPT ;  /* 0x0001000006067892 */ /* 0x000fe2000f8efc3f */
[----:B------:R-:W-:Y:S01]  /*5440*/  UMOV UR31, 0x80000020 ;  /* 0x80000020001f7882 */ /* 0x000fe20000000000 */
[----:B------:R-:W-:-:S03]  /*5450*/  UMOV UR29, 0x40000040 ;  /* 0x40000040001d7882 */ /* 0x000fc60000000000 */
[----:B------:R-:W-:Y:S02]  /*5460*/  UMOV UR30, UR7 ;  /* 0x00000007001e7c82 */ /* 0x000fe40008000000 */
[----:B------:R-:W-:Y:S02]  /*5470*/  UMOV UR28, UR6 ;  /* 0x00000006001c7c82 */ /* 0x000fe40008000000 */
[----:B------:R-:W-:Y:S01]  /*5480*/  HGMMA.64x96x16.F32.BF16 R88, gdesc[UR28].tnspB, R88, gsb0 ;  /* 0x416000001c5879f0 */ /* 0x000fe20008001858 */
[----:B------:R-:W-:Y:S02]  /*5490*/  UIADD3 UR30, UR7, 0x40, URZ ;  /* 0x00000040071e7890 */ /* 0x000fe4000fffe03f */
[----:B------:R-:W-:Y:S01]  /*54a0*/  UIADD3 UR28, UR6, 0x2, URZ ;  /* 0x00000002061c7890 */ /* 0x000fe2000fffe03f */
[----:B------:R-:W-:Y:S01]  /*54b0*/  UMOV UR31, 0x80000020 ;  /* 0x80000020001f7882 */ /* 0x000fe20000000000 */
[----:B------:R-:W-:Y:S01]  /*54c0*/  UMOV UR29, 0x40000040 ;  /* 0x40000040001d7882 */ /* 0x000fe20000000000 */
[----:B--2---:R-:W-:-:S02]  /*54d0*/  SHF.R.U32.HI R4, RZ, 0x7, R8 ;  /* 0x00000007ff047819 */ /* 0x004fc40000011608 */
[----:B------:R-:W-:-:S03]  /*54e0*/  ISETP.GE.U32.AND P1, PT, R8, 0x180, PT ;  /* 0x000001800800780c */ /* 0x000fc60003f26070 */
[----:B01----:R-:W-:-:S05]  /*54f0*/  VIADD R0, R4, 0x9 ;  /* 0x0000000904007836 */ /* 0x003fca0000000000 */
        /* <DEDUP_REMOVED lines=50> */
.L_x_10839:
[----:B------:R-:W-:Y:S01]  /*5820*/  UISETP.NE.AND UP1, UPT, UR51, URZ, UPT ;  /* 0x0000003f3300728c */ /* 0x000fe2000bf25270 */
[----:B------:R-:W-:Y:S01]  /*5830*/  VIADD R4, R137, UR39 ;  /* 0x0000002789047c36 */ /* 0x000fe20008000000 */
[----:B------:R-:W1:Y:S01]  /*5840*/  LDC R138, c[0x0][0x2f0] ;  /* 0x0000bc00ff8a7b82 */ /* 0x000e620000000800 */
[----:B------:R-:W-:Y:S02]  /*5850*/  ULEA UR6, UR46, UR40, 0x3 ;  /* 0x000000282e067291 */ /* 0x000fe4000f8e183f */
[----:B------:R-:W-:Y:S01]  /*5860*/  UISETP.NE.AND UP0, UPT, UR50, URZ, UPT ;  /* 0x0000003f3200728c */ /* 0x000fe2000bf05270 */
[----:B------:R-:W-:Y:S01]  /*5870*/  PLOP3.LUT P1, PT, PT, PT, UP1, 0x80, 0x0 ;  /* 0x000000000000781c */ /* 0x000fe20003f2f018 */
[----:B------:R-:W-:Y:S01]  /*5880*/  UIADD3 UR6, UR6, 0x2d840, URZ ;  /* 0x0002d84006067890 */ /* 0x000fe2000fffe03f */
[----:B------:R-:W-:Y:S02]  /*5890*/  PLOP3.LUT P2, PT, PT, PT, UP1, 0x80, 0x0 ;  /* 0x000000000000781c */ /* 0x000fe40003f4f018 */
[----:B------:R-:W2:Y:S01]  /*58a0*/  LDC R139, c[0x0][0x288] ;  /* 0x0000a200ff8b7b82 */ /* 0x000ea20000000800 */
[----:B------:R-:W-:Y:S01]  /*58b0*/  @UP1 ULDC UR7, c[0x0][0x44c] ;  /* 0x0001130000071ab9 */ /* 0x000fe20000000800 */
[----:B------:R-:W-:-:S07]  /*58c0*/  UPRMT UR6, UR41, 0x654, UR6 ;  /* 0x0000065429067896 */ /* 0x000fce0008000006 */
[----:B0-----:R-:W-:Y:S01]  /*58d0*/  @P1 IMAD.HI.U32 R0, R4, UR7, RZ ;  /* 0x0000000704001c27 */ /* 0x001fe2000f8e00ff */
[----:B------:R-:W-:Y:S01]  /*58e0*/  @UP1 ULDC UR7, c[0x0][0x450] ;  /* 0x0001140000071ab9 */ /* 0x000fe20000000800 */
[----:B------:R-:W-:Y:S01]  /*58f0*/  PLOP3.LUT P1, PT, PT, PT, UP0, 0x40, 0x0 ;  /* 0x000000000000781c */ /* 0x000fe20003f2e808 */
[----:B------:R-:W-:Y:S01]  /*5900*/  SYNCS.ARRIVE.TRANS64.RED.A1T0 RZ, [UR6], RZ ;  /* 0x000000ffffff79a7 */ /* 0x000fe20008100406 */
[----:B------:R-:W-:Y:S01]  /*5910*/  ULOP3.LUT UR6, URZ, UR35, URZ, 0x33, !UPT ;  /* 0x000000233f067292 */ /* 0x000fe2000f8e333f */
[----:B------:R-:W-:Y:S01]  /*5920*/  @P2 SHF.R.U32.HI R4, RZ, UR7, R0 ;  /* 0x00000007ff042c19 */ /* 0x000fe20008011600 */
[----:B------:R-:W-:-:S04]  /*5930*/  IMAD.SHL.U32 R0, R7, 0x80, RZ ;  /* 0x0000008007007824 */ /* 0x000fc800078e00ff */
[----:B------:R-:W0:Y:S01]  /*5940*/  SHFL.IDX PT, R13, R4, RZ, 0x1c1f ;  /* 0x001c1fff040d7589 */ /* 0x000e2200000e0000 */
[----:B------:R-:W-:-:S05]  /*5950*/  IADD3 R9, -R0, 0x1, RZ ;  /* 0x0000000100097810 */ /* 0x000fca0007ffe1ff */
[----:B------:R-:W-:-:S04]  /*5960*/  IMAD R9, R16, -0x2, R9 ;  /* 0xfffffffe10097824 */ /* 0x000fc800078e0209 */
[----:B-1----:R-:W-:-:S04]  /*5970*/  IMAD R8, R138, UR44, R9 ;  /* 0x0000002c8a087c24 */ /* 0x002fc8000f8e0209 */
[----:B--2---:R-:W-:-:S04]  /*5980*/  IMAD.IADD R8, R8, 0x1, -R139 ;  /* 0x0000000108087824 */ /* 0x004fc800078e0a8b */
[C---:B------:R-:W-:Y:S02]  /*5990*/  VIADD R11, R8.reuse, UR55 ;  /* 0x00000037080b7c36 */ /* 0x040fe40008000000 */
[----:B------:R-:W-:Y:S02]  /*59a0*/  VIADD R10, R8, UR6 ;  /* 0x00000006080a7c36 */ /* 0x000fe40008000000 */
[----:B0-----:R-:W-:Y:S02]  /*59b0*/  IMAD.IADD R9, R11, 0x1, R13 ;  /* 0x000000010b097824 */ /* 0x001fe400078e020d */
        /* <DEDUP_REMOVED lines=15> */
.L_x_10842:
[----:B------:R-:W-:-:S05]  /*5ab0*/  IMAD.U32 R14, RZ, RZ, UR34 ;  /* 0x00000022ff0e7e24 */ /* 0x000fca000f8e00ff */
[----:B------:R-:W-:-:S13]  /*5ac0*/  ISETP.NE.AND P1, PT, R14, 0x1, PT ;  /* 0x000000010e00780c */ /* 0x000fda0003f25270 */
[----:B------:R-:W0:Y:S02]  /*5ad0*/  @P1 LDC.64 R12, c[0x0][0x9e8] ;  /* 0x00027a00ff0c1b82 */ /* 0x000e240000000a00 */
[----:B0-----:R-:W-:-:S05]  /*5ae0*/  @P1 IMAD.HI.U32 R12, R15, R12, RZ ;  /* 0x0000000c0f0c1227 */ /* 0x001fca00078e00ff */
[----:B------:R-:W-:-:S07]  /*5af0*/  @P1 SHF.R.U32.HI R15, RZ, R13, R12 ;  /* 0x0000000dff0f1219 */ /* 0x000fce000001160c */
.L_x_10843:
[----:B------:R-:W-:Y:S05]  /*5b00*/  BSYNC B0 ;  /* 0x0000000000007941 */ /* 0x000fea0003800000 */
.L_x_10841:
[----:B------:R-:W-:-:S04]  /*5b10*/  IMAD R15, R15, R14, -R0 ;  /* 0x0000000e0f0f7224 */ /* 0x000fc800078e0a00 */
[----:B------:R-:W-:-:S05]  /*5b20*/  IMAD R15, R16, -0x2, R15 ;  /* 0xfffffffe100f7824 */ /* 0x000fca00078e020f */
[----:B------:R-:W-:Y:S02]  /*5b30*/  VIADDMNMX R9, R15, R14, R9, PT ;  /* 0x0000000e0f097246 */ /* 0x000fe40003800109 */
[----:B------:R-:W-:-:S07]  /*5b40*/  VIMNMX R8, R8, R15, !PT ;  /* 0x0000000f08087248 */ /* 0x000fce0007fe0100 */
.L_x_10840:
[----:B------:R-:W-:Y:S01]  /*5b50*/  ISETP.GT.AND P1, PT, R7, -0x1, PT ;  /* 0xffffffff0700780c */ /* 0x000fe20003f24270 */
[----:B------:R-:W0:Y:S01]  /*5b60*/  SHFL.IDX PT, R4, R4, 0x1, 0x1c1f ;  /* 0x003c1f0004047f89 */ /* 0x000e2200000e0000 */
[----:B------:R-:W-:Y:S02]  /*5b70*/  UISETP.NE.AND UP0, UPT, UR50, URZ, UPT ;  /* 0x0000003f3200728c */ /* 0x000fe4000bf05270 */
[C---:B------:R-:W-:Y:S02]  /*5b80*/  ISETP.GT.AND P3, PT, R8.reuse, 0x8, P1 ;  /* 0x000000080800780c */ /* 0x040fe40000f64270 */
[C---:B------:R-:W-:Y:S02]  /*5b90*/  ISETP.GT.AND P6, PT, R8.reuse, RZ, P1 ;  /* 0x000000ff0800720c */ /* 0x040fe40000fc4270 */
        /* <DEDUP_REMOVED lines=10> */
[----:B------:R-:W-:Y:S01]  /*5c40*/  ISETP.GT.AND P5, PT, R8, 0x9, P1 ;  /* 0x000000090800780c */ /* 0x000fe20000fa4270 */
[----:B------:R-:W-:Y:S01]  /*5c50*/  IMAD.IADD R10, R10, 0x1, R4 ;  /* 0x000000010a0a7824 */ /* 0x000fe200078e0204 */
        /* <DEDUP_REMOVED lines=99> */
.L_x_10846:
[----:B------:R-:W-:-:S05]  /*6290*/  IMAD.U32 R4, RZ, RZ, UR34 ;  /* 0x00000022ff047e24 */ /* 0x000fca000f8e00ff */
[----:B------:R-:W-:-:S13]  /*62a0*/  ISETP.NE.AND P2, PT, R4, 0x1, PT ;  /* 0x000000010400780c */ /* 0x000fda0003f45270 */
[----:B------:R-:W0:Y:S02]  /*62b0*/  @P2 LDC.64 R8, c[0x0][0x9e8] ;  /* 0x00027a00ff082b82 */ /* 0x000e240000000a00 */
[----:B0-----:R-:W-:-:S05]  /*62c0*/  @P2 IMAD.HI.U32 R8, R13, R8, RZ ;  /* 0x000000080d082227 */ /* 0x001fca00078e00ff */
[----:B------:R-:W-:-:S07]  /*62d0*/  @P2 SHF.R.U32.HI R13, RZ, R9, R8 ;  /* 0x00000009ff0d2219 */ /* 0x000fce0000011608 */
.L_x_10847:
[----:B------:R-:W-:Y:S05]  /*62e0*/  BSYNC B0 ;  /* 0x0000000000007941 */ /* 0x000fea0003800000 */
.L_x_10845:
[----:B------:R-:W-:-:S04]  /*62f0*/  IMAD R13, R13, R4, -R0 ;  /* 0x000000040d0d7224 */ /* 0x000fc800078e0a00 */
[----:B------:R-:W-:-:S05]  /*6300*/  IMAD R13, R16, -0x2, R13 ;  /* 0xfffffffe100d7824 */ /* 0x000fca00078e020d */
[----:B------:R-:W-:Y:S02]  /*6310*/  VIADDMNMX R11, R13, R4, R11, PT ;  /* 0x000000040d0b7246 */ /* 0x000fe4000380010b */
[----:B------:R-:W-:-:S07]  /*6320*/  VIMNMX R10, R10, R13, !PT ;  /* 0x0000000d0a0a7248 */ /* 0x000fce0007fe0100 */
.L_x_10844:
        /* <DEDUP_REMOVED lines=31> */
[----:B------:R-:W-:Y:S02]  /*6520*/  FMNMX.FTZ R20, R26, R5, !PT ;  /* 0x000000051a147209 */ /* 0x000fe40007810000 */
[----:B------:R-:W-:Y:S02]  /*6530*/  FMNMX.FTZ R0, R56, R9, !PT ;  /* 0x0000000938007209 */ /* 0x000fe40007810000 */
[----:B------:R-:W-:Y:S02]  /*6540*/  ISETP.LT.OR P3, PT, R11, 0xa, P3 ;  /* 0x0000000a0b00780c */ /* 0x000fe40001f61670 */
[----:B------:R-:W-:Y:S02]  /*6550*/  FMNMX.FTZ R9, R57, R0, !PT ;  /* 0x0000000039097209 */ /* 0x000fe40007810000 */
[----:B------:R-:W-:-:S02]  /*6560*/  FSEL R30, R30, -INF , !P5 ;  /* 0xff8000001e1e7808 */ /* 0x000fc40006800000 */
[----:B------:R-:W-:Y:S02]  /*6570*/  FMNMX.FTZ R0, R60, R9, !PT ;  /* 0x000000093c007209 */ /* 0x000fe40007810000 */
[----:B------:R-:W-:Y:S02]  /*6580*/  FMNMX.FTZ R21, R27, R20, !PT ;  /* 0x000000141b157209 */ /* 0x000fe40007810000 */
[----:B------:R-:W-:Y:S02]  /*6590*/  FMNMX.FTZ R9, R61, R0, !PT ;  /* 0x000000003d097209 */ /* 0x000fe40007810000 */
[----:B------:R-:W-:Y:S02]  /*65a0*/  ISETP.GT.AND P2, PT, R10, 0x11, P1 ;  /* 0x000000110a00780c */ /* 0x000fe40000f44270 */
[----:B------:R-:W-:Y:S02]  /*65b0*/  FMNMX.FTZ R0, R64, R9, !PT ;  /* 0x0000000940007209 */ /* 0x000fe40007810000 */
[----:B------:R-:W-:-:S02]  /*65c0*/  FSEL R31, R31, -INF , !P3 ;  /* 0xff8000001f1f7808 */ /* 0x000fc40005800000 */
[----:B------:R-:W-:Y:S02]  /*65d0*/  FMNMX.FTZ R9, R65, R0, !PT ;  /* 0x0000000041097209 */ /* 0x000fe40007810000 */
[----:B------:R-:W-:Y:S02]  /*65e0*/  FMNMX.FTZ R20, R30, R21, !PT ;  /* 0x000000151e147209 */ /* 0x000fe40007810000 */
[----:B------:R-:W-:Y:S02]  /*65f0*/  FMNMX.FTZ R0, R68, R9, !PT ;  /* 0x0000000944007209 */ /* 0x000fe40007810000 */
[----:B------:R-:W-:Y:S02]  /*6600*/  ISETP.GT.AND P5, PT, R10, 0x18, P1 ;  /* 0x000000180a00780c */ /* 0x000fe40000fa4270 */
[----:B------:R-:W-:Y:S02]  /*6610*/  FMNMX.FTZ R9, R69, R0, !PT ;  /* 0x0000000045097209 */ /* 0x000fe40007810000 */
[----:B------:R-:W-:-:S02]  /*6620*/  ISETP.LT.OR P2, PT, R11, 0x12, P2 ;  /* 0x000000120b00780c */ /* 0x000fc40001741670 */
[----:B------:R-:W-:Y:S02]  /*6630*/  FMNMX.FTZ R0, R72, R9, !PT ;  /* 0x0000000948007209 */ /* 0x000fe40007810000 */
[----:B------:R-:W-:Y:S02]  /*6640*/  FMNMX.FTZ R21, R31, R20, !PT ;  /* 0x000000141f157209 */ /* 0x000fe40007810000 */
        /* <DEDUP_REMOVED lines=14> */
[----:B------:R-:W-:Y:S01]  /*6730*/  ISETP.GT.AND P5, PT, R10, 0x28, P1 ;  /* 0x000000280a00780c */ /* 0x000fe20000fa4270 */
[----:B------:R-:W0:Y:S01]  /*6740*/  SHFL.BFLY PT, R9, R4, 0x2, 0x1f ;  /* 0x0c401f0004097f89 */ /* 0x000e2200000e0000 */
[----:B------:R-:W-:-:S02]  /*6750*/  ISETP.LT.OR P2, PT, R11, 0x22, P2 ;  /* 0x000000220b00780c */ /* 0x000fc40001741670 */
[C---:B------:R-:W-:Y:S02]  /*6760*/  ISETP.GT.AND P3, PT, R10.reuse, 0x29, P1 ;  /* 0x000000290a00780c */ /* 0x040fe40000f64270 */
[----:B------:R-:W-:Y:S02]  /*6770*/  ISETP.LT.OR P5, PT, R11, 0x29, P5 ;  /* 0x000000290b00780c */ /* 0x000fe40002fa1670 */
[----:B------:R-:W-:Y:S02]  /*6780*/  FSEL R43, R43, -INF , !P2 ;  /* 0xff8000002b2b7808 */ /* 0x000fe40005000000 */
[----:B------:R-:W-:Y:S02]  /*6790*/  ISETP.GT.AND P2, PT, R10, 0x30, P1 ;  /* 0x000000300a00780c */ /* 0x000fe40000f44270 */
[----:B------:R-:W-:Y:S02]  /*67a0*/  FSEL R46, R46, -INF , !P5 ;  /* 0xff8000002e2e7808 */ /* 0x000fe40006800000 */
[----:B------:R-:W-:-:S02]  /*67b0*/  ISETP.LT.OR P3, PT, R11, 0x2a, P3 ;  /* 0x0000002a0b00780c */ /* 0x000fc40001f61670 */
[C---:B------:R-:W-:Y:S02]  /*67c0*/  ISETP.GT.AND P5, PT, R10.reuse, 0x31, P1 ;  /* 0x000000310a00780c */ /* 0x040fe40000fa4270 */
[----:B------:R-:W-:Y:S02]  /*67d0*/  ISETP.LT.OR P2, PT, R11, 0x31, P2 ;  /* 0x000000310b00780c */ /* 0x000fe40001741670 */
[----:B------:R-:W-:Y:S02]  /*67e0*/  FSEL R47, R47, -INF , !P3 ;  /* 0xff8000002f2f7808 */ /* 0x000fe40005800000 */
[----:B------:R-:W-:Y:S02]  /*67f0*/  ISETP.GT.AND P4, PT, R10, 0x38, P1 ;  /* 0x000000380a00780c */ /* 0x000fe40000f84270 */
[----:B------:R-:W-:Y:S02]  /*6800*/  FSEL R50, R50, -INF , !P2 ;  /* 0xff80000032327808 */ /* 0x000fe40005000000 */
[----:B0-----:R-:W-:-:S02]  /*6810*/  FMNMX.FTZ R9, R4, R9, !PT ;  /* 0x0000000904097209 */ /* 0x001fc40007810000 */
[C---:B------:R-:W-:Y:S02]  /*6820*/  ISETP.LT.OR P5, PT, R11.reuse, 0x32, P5 ;  /* 0x000000320b00780c */ /* 0x040fe40002fa1670 */
[C---:B------:R-:W-:Y:S01]  /*6830*/  ISETP.GT.AND P3, PT, R10.reuse, 0x39, P1 ;  /* 0x000000390a00780c */ /* 0x040fe20000f64270 */
[----:B------:R-:W0:Y:S01]  /*6840*/  SHFL.BFLY PT, R0, R9, 0x1, 0x1f ;  /* 0x0c201f0009007f89 */ /* 0x000e2200000e0000 */
[----:B------:R-:W-:Y:S02]  /*6850*/  ISETP.LT.OR P4, PT, R11, 0x39, P4 ;  /* 0x000000390b00780c */ /* 0x000fe40002781670 */
[----:B------:R-:W-:Y:S02]  /*6860*/  FSEL R51, R51, -INF , !P5 ;  /* 0xff80000033337808 */ /* 0x000fe40006800000 */
[----:B------:R-:W-:Y:S02]  /*6870*/  ISETP.GT.AND P2, PT, R10, 0x40, P1 ;  /* 0x000000400a00780c */ /* 0x000fe40000f44270 */
[----:B------:R-:W-:-:S02]  /*6880*/  FSEL R54, R54, -INF , !P4 ;  /* 0xff80000036367808 */ /* 0x000fc40006000000 */
[C---:B------:R-:W-:Y:S02]  /*6890*/  ISETP.LT.OR P3, PT, R11.reuse, 0x3a, P3 ;  /* 0x0000003a0b00780c */ /* 0x040fe40001f61670 */
[C---:B------:R-:W-:Y:S02]  /*68a0*/  ISETP.GT.AND P5, PT, R10.reuse, 0x41, P1 ;  /* 0x000000410a00780c */ /* 0x040fe40000fa4270 */
[----:B------:R-:W-:Y:S02]  /*68b0*/  ISETP.LT.OR P2, PT, R11, 0x41, P2 ;  /* 0x000000410b00780c */ /* 0x000fe40001741670 */
[----:B------:R-:W-:Y:S02]  /*68c0*/  FSEL R55, R55, -INF , !P3 ;  /* 0xff80000037377808 */ /* 0x000fe40005800000 */
[----:B------:R-:W-:Y:S02]  /*68d0*/  ISETP.GT.AND P4, PT, R10, 0x48, P1 ;  /* 0x000000480a00780c */ /* 0x000fe40000f84270 */
[----:B------:R-:W-:-:S02]  /*68e0*/  FSEL R58, R58, -INF , !P2 ;  /* 0xff8000003a3a7808 */ /* 0x000fc40005000000 */
[----:B------:R-:W-:Y:S02]  /*68f0*/  ISETP.LT.OR P5, PT, R11, 0x42, P5 ;  /* 0x000000420b00780c */ /* 0x000fe40002fa1670 */
[----:B------:R-:W-:Y:S02]  /*6900*/  ISETP.GT.AND P3, PT, R10, 0x49, P1 ;  /* 0x000000490a00780c */ /* 0x000fe40000f64270 */
[----:B0-----:R-:W-:Y:S02]  /*6910*/  FMNMX.FTZ R0, R9, R0, !PT ;  /* 0x0000000009007209 */ /* 0x001fe40007810000 */
[----:B------:R-:W-:Y:S02]  /*6920*/  ISETP.LT.OR P4, PT, R11, 0x49, P4 ;  /* 0x000000490b00780c */ /* 0x000fe40002781670 */
[C---:B------:R-:W-:Y:S01]  /*6930*/  FSETP.NEU.FTZ.AND P6, PT, R0.reuse, -INF , PT ;  /* 0xff8000000000780b */ /* 0x040fe20003fdd000 */
[----:B------:R-:W-:Y:S01]  /*6940*/  FMUL.FTZ R8, R0, UR33 ;  /* 0x0000002100087c20 */ /* 0x000fe20008410000 */
[----:B------:R-:W-:-:S02]  /*6950*/  FSEL R59, R59, -INF , !P5 ;  /* 0xff8000003b3b7808 */ /* 0x000fc40006800000 */
[----:B------:R-:W-:Y:S02]  /*6960*/  ISETP.GT.AND P2, PT, R10, 0x50, P1 ;  /* 0x000000500a00780c */ /* 0x000fe40000f44270 */
[----:B------:R-:W-:Y:S02]  /*6970*/  FSEL R4, R8, RZ, P6 ;  /* 0x000000ff08047208 */ /* 0x000fe40003000000 */
[----:B------:R-:W-:Y:S02]  /*6980*/  FSEL R62, R62, -INF , !P4 ;  /* 0xff8000003e3e7808 */ /* 0x000fe40006000000 */
[----:B------:R-:W-:Y:S01]  /*6990*/  ISETP.LT.OR P3, PT, R11, 0x4a, P3 ;  /* 0x0000004a0b00780c */ /* 0x000fe20001f61670 */
        /* <DEDUP_REMOVED lines=11> */
[----:B------:R-:W-:Y:S01]  /*6a50*/  ISETP.GT.AND P5, PT, R10, 0x51, P1 ;  /* 0x000000510a00780c */ /* 0x000fe20000fa4270 */
[----:B------:R-:W-:Y:S01]  /*6a60*/  MUFU.EX2 R20, R36 ;  /* 0x0000002400147308 */ /* 0x000fe20000000800 */
        /* <DEDUP_REMOVED lines=10> */
[----:B------:R-:W-:Y:S01]  /*6b10*/  ISETP.GT.AND P4, PT, R10, 0x58, P1 ;  /* 0x000000580a00780c */ /* 0x000fe20000f84270 */
[--C-:B------:R-:W-:Y:S01]  /*6b20*/  FFMA.FTZ R52, R52, UR33, -R4.reuse ;  /* 0x0000002134347c23 */ /* 0x100fe20008010804 */
[----:B------:R-:W-:Y:S01]  /*6b30*/  FMNMX.FTZ R28, R46, R29, !PT ;  /* 0x0000001d2e1c7209 */ /* 0x000fe20007810000 */
[--C-:B------:R-:W-:Y:S01]  /*6b40*/  FFMA.FTZ R56, R56, UR33, -R4.reuse ;  /* 0x0000002138387c23 */ /* 0x100fe20008010804 */
[----:B------:R-:W-:Y:S01]  /*6b50*/  FSEL R66, R66, -INF , !P2 ;  /* 0xff80000042427808 */ /* 0x000fe20005000000 */
[----:B------:R-:W-:Y:S01]  /*6b60*/  FFMA.FTZ R85, R85, UR33, -R4 ;  /* 0x0000002155557c23 */ /* 0x000fe20008010804 */
[----:B------:R-:W-:Y:S01]  /*6b70*/  FMNMX.FTZ R29, R47, R28, !PT ;  /* 0x0000001c2f1d7209 */ /* 0x000fe20007810000 */
[----:B------:R-:W-:Y:S01]  /*6b80*/  MUFU.EX2 R8, R8 ;  /* 0x0000000800087308 */ /* 0x000fe20000000800 */
[----:B------:R-:W-:-:S02]  /*6b90*/  ISETP.LT.OR P5, PT, R11, 0x52, P5 ;  /* 0x000000520b00780c */ /* 0x000fc40002fa1670 */
[----:B------:R-:W-:Y:S01]  /*6ba0*/  FMNMX.FTZ R32, R50, R29, !PT ;  /* 0x0000001d32207209 */ /* 0x000fe20007810000 */
[----:B------:R-:W-:Y:S01]  /*6bb0*/  FFMA.FTZ R29, R45, UR33, -R4 ;  /* 0x000000212d1d7c23 */ /* 0x000fe20008010804 */
[----:B------:R-:W-:Y:S02]  /*6bc0*/  ISETP.GT.AND P3, PT, R10, 0x59, P1 ;  /* 0x000000590a00780c */ /* 0x000fe40000f64270 */
[----:B------:R-:W-:Y:S01]  /*6bd0*/  FMNMX.FTZ R33, R51, R32, !PT ;  /* 0x0000002033217209 */ /* 0x000fe20007810000 */
[----:B------:R0:W-:Y:S01]  /*6be0*/  MUFU.EX2 R28, R44 ;  /* 0x0000002c001c7308 */ /* 0x0001e20000000800 */
[----:B------:R-:W-:Y:S02]  /*6bf0*/  ISETP.LT.OR P4, PT, R11, 0x59, P4 ;  /* 0x000000590b00780c */ /* 0x000fe40002781670 */
[----:B------:R-:W-:Y:S02]  /*6c00*/  FMNMX.FTZ R32, R54, R33, !PT ;  /* 0x0000002136207209 */ /* 0x000fe40007810000 */
[----:B------:R-:W-:-:S02]  /*6c10*/  FSEL R67, R67, -INF , !P5 ;  /* 0xff80000043437808 */ /* 0x000fc40006800000 */
[----:B------:R-:W-:Y:S01]  /*6c20*/  FMNMX.FTZ R33, R55, R32, !PT ;  /* 0x0000002037217209 */ /* 0x000fe20007810000 */
[----:B------:R-:W-:Y:S01]  /*6c30*/  MUFU.EX2 R9, R9 ;  /* 0x0000000900097308 */ /* 0x000fe20000000800 */
[----:B------:R-:W-:Y:S01]  /*6c40*/  ISETP.GT.AND P2, PT, R10, 0x60, P1 ;  /* 0x000000600a00780c */ /* 0x000fe20000f44270 */
        /* <DEDUP_REMOVED lines=10> */
[----:B------:R-:W-:Y:S01]  /*6cf0*/  FFMA.FTZ R65, R81, UR33, -R4 ;  /* 0x0000002151417c23 */ /* 0x000fe20008010804 */
[----:B------:R-:W-:-:S02]  /*6d00*/  ISETP.GT.AND P5, PT, R10, 0x61, P1 ;  /* 0x000000610a00780c */ /* 0x000fc40000fa4270 */
[----:B------:R-:W-:Y:S01]  /*6d10*/  FMNMX.FTZ R37, R63, R36, !PT ;  /* 0x000000243f257209 */ /* 0x000fe20007810000 */
[----:B------:R-:W-:Y:S01]  /*6d20*/  MUFU.EX2 R12, R12 ;  /* 0x0000000c000c7308 */ /* 0x000fe20000000800 */
[----:B------:R-:W-:Y:S01]  /*6d30*/  ISETP.GT.AND P4, PT, R10, 0x68, P1 ;  /* 0x000000680a00780c */ /* 0x000fe20000f84270 */
[--C-:B0-----:R-:W-:Y:S01]  /*6d40*/  FFMA.FTZ R48, R64, UR33, -R4.reuse ;  /* 0x0000002140307c23 */ /* 0x101fe20008010804 */
[----:B------:R-:W-:Y:S01]  /*6d50*/  FMNMX.FTZ R40, R66, R37, !PT ;  /* 0x0000002542287209 */ /* 0x000fe20007810000 */
[--C-:B------:R-:W-:Y:S01]  /*6d60*/  FFMA.FTZ R37, R53, UR33, -R4.reuse ;  /* 0x0000002135257c23 */ /* 0x100fe20008010804 */
[----:B------:R-:W-:Y:S01]  /*6d70*/  ISETP.LT.OR P2, PT, R11, 0x61, P2 ;  /* 0x000000610b00780c */ /* 0x000fe20001741670 */
[--C-:B------:R-:W-:Y:S01]  /*6d80*/  FFMA.FTZ R53, R69, UR33, -R4.reuse ;  /* 0x0000002145357c23 */ /* 0x100fe20008010804 */
[----:B------:R-:W-:Y:S01]  /*6d90*/  FMNMX.FTZ R41, R67, R40, !PT ;  /* 0x0000002843297209 */ /* 0x000fe20007810000 */
[----:B------:R0:W-:Y:S01]  /*6da0*/  MUFU.EX2 R36, R52 ;  /* 0x0000003400247308 */ /* 0x0001e20000000800 */
[----:B------:R-:W-:Y:S01]  /*6db0*/  FSEL R71, R71, -INF , !P3 ;  /* 0xff80000047477808 */ /* 0x000fe20005800000 */
[----:B------:R-:W-:Y:S01]  /*6dc0*/  FFMA.FTZ R64, R80, UR33, -R4 ;  /* 0x0000002150407c23 */ /* 0x000fe20008010804 */
[----:B------:R-:W-:-:S02]  /*6dd0*/  FMNMX.FTZ R40, R70, R41, !PT ;  /* 0x0000002946287209 */ /* 0x000fc40007810000 */
[C---:B------:R-:W-:Y:S02]  /*6de0*/  ISETP.LT.OR P5, PT, R11.reuse, 0x62, P5 ;  /* 0x000000620b00780c */ /* 0x040fe40002fa1670 */
[----:B------:R-:W-:Y:S01]  /*6df0*/  ISETP.LT.OR P4, PT, R11, 0x69, P4 ;  /* 0x000000690b00780c */ /* 0x000fe20002781670 */
[----:B------:R-:W-:Y:S01]  /*6e00*/  MUFU.EX2 R13, R13 ;  /* 0x0000000d000d7308 */ /* 0x000fe20000000800 */
[----:B------:R-:W-:Y:S01]  /*6e10*/  FSEL R74, R74, -INF , !P2 ;  /* 0xff8000004a4a7808 */ /* 0x000fe20005000000 */
[--C-:B0-----:R-:W-:Y:S01]  /*6e20*/  FFMA.FTZ R52, R68, UR33, -R4.reuse ;  /* 0x0000002144347c23 */ /* 0x101fe20008010804 */
[----:B------:R-:W-:Y:S01]  /*6e30*/  FMNMX.FTZ R41, R71, R40, !PT ;  /* 0x0000002847297209 */ /* 0x000fe20007810000 */
[----:B------:R-:W-:Y:S01]  /*6e40*/  FFMA.FTZ R68, R84, UR33, -R4 ;  /* 0x0000002154447c23 */ /* 0x000fe20008010804 */
[----:B------:R-:W-:Y:S02]  /*6e50*/  FSEL R75, R75, -INF , !P5 ;  /* 0xff8000004b4b7808 */ /* 0x000fe40006800000 */
[----:B------:R-:W-:Y:S01]  /*6e60*/  FSEL R78, R78, -INF , !P4 ;  /* 0xff8000004e4e7808 */ /* 0x000fe20006000000 */
[----:B------:R0:W-:Y:S01]  /*6e70*/  MUFU.EX2 R40, R56 ;  /* 0x0000003800287308 */ /* 0x0001e20000000800 */
[----:B------:R-:W-:-:S02]  /*6e80*/  ISETP.GT.AND P3, PT, R10, 0x69, P1 ;  /* 0x000000690a00780c */ /* 0x000fc40000f64270 */
[C---:B------:R-:W-:Y:S02]  /*6e90*/  ISETP.GT.AND P2, PT, R10.reuse, 0x70, P1 ;  /* 0x000000700a00780c */ /* 0x040fe40000f44270 */
[C---:B------:R-:W-:Y:S02]  /*6ea0*/  ISETP.GT.AND P5, PT, R10.reuse, 0x71, P1 ;  /* 0x000000710a00780c */ /* 0x040fe40000fa4270 */
[C---:B------:R-:W-:Y:S01]  /*6eb0*/  ISETP.GT.AND P4, PT, R10.reuse, 0x78, P1 ;  /* 0x000000780a00780c */ /* 0x040fe20000f84270 */
[----:B------:R-:W-:Y:S01]  /*6ec0*/  MUFU.EX2 R14, R14 ;  /* 0x0000000e000e7308 */ /* 0x000fe20000000800 */
[----:B------:R-:W-:Y:S01]  /*6ed0*/  ISETP.GT.AND P1, PT, R10, 0x79, P1 ;  /* 0x000000790a00780c */ /* 0x000fe20000f24270 */
[--C-:B0-----:R-:W-:Y:S01]  /*6ee0*/  FFMA.FTZ R56, R72, UR33, -R4.reuse ;  /* 0x0000002148387c23 */ /* 0x101fe20008010804 */
[----:B------:R-:W-:Y:S01]  /*6ef0*/  FMNMX.FTZ R10, R74, R41, !PT ;  /* 0x000000294a0a7209 */ /* 0x000fe20007810000 */
[--C-:B------:R-:W-:Y:S01]  /*6f00*/  FFMA.FTZ R41, R57, UR33, -R4.reuse ;  /* 0x0000002139297c23 */ /* 0x100fe20008010804 */
[----:B------:R-:W-:Y:S01]  /*6f10*/  ISETP.LT.OR P3, PT, R11, 0x6a, P3 ;  /* 0x0000006a0b00780c */ /* 0x000fe20001f61670 */
[----:B------:R-:W-:Y:S01]  /*6f20*/  FFMA.FTZ R57, R73, UR33, -R4 ;  /* 0x0000002149397c23 */ /* 0x000fe20008010804 */
[----:B------:R-:W-:Y:S01]  /*6f30*/  FMNMX.FTZ R45, R75, R10, !PT ;  /* 0x0000000a4b2d7209 */ /* 0x000fe20007810000 */
[----:B------:R-:W-:Y:S01]  /*6f40*/  MUFU.EX2 R15, R15 ;  /* 0x0000000f000f7308 */ /* 0x000fe20000000800 */
[----:B------:R-:W-:-:S02]  /*6f50*/  ISETP.LT.OR P2, PT, R11, 0x71, P2 ;  /* 0x000000710b00780c */ /* 0x000fc40001741670 */
[----:B------:R-:W-:Y:S02]  /*6f60*/  FSEL R79, R79, -INF , !P3 ;  /* 0xff8000004f4f7808 */ /* 0x000fe40005800000 */
[----:B------:R-:W-:Y:S02]  /*6f70*/  FMNMX.FTZ R10, R78, R45, !PT ;  /* 0x0000002d4e0a7209 */ /* 0x000fe40007810000 */
[----:B------:R-:W-:Y:S01]  /*6f80*/  ISETP.LT.OR P5, PT, R11, 0x72, P5 ;  /* 0x000000720b00780c */ /* 0x000fe20002fa1670 */
[----:B------:R-:W-:Y:S01]  /*6f90*/  MUFU.EX2 R21, R21 ;  /* 0x0000001500157308 */ /* 0x000fe20000000800 */
[----:B------:R-:W-:Y:S02]  /*6fa0*/  FSEL R82, R82, -INF , !P2 ;  /* 0xff80000052527808 */ /* 0x000fe40005000000 */
[----:B------:R-:W-:Y:S02]  /*6fb0*/  FMNMX.FTZ R45, R79, R10, !PT ;  /* 0x0000000a4f2d7209 */ /* 0x000fe40007810000 */
[----:B------:R-:W-:-:S02]  /*6fc0*/  ISETP.LT.OR P4, PT, R11, 0x79, P4 ;  /* 0x000000790b00780c */ /* 0x000fc40002781670 */
[----:B------:R-:W-:Y:S01]  /*6fd0*/  FSEL R83, R83, -INF , !P5 ;  /* 0xff80000053537808 */ /* 0x000fe20006800000 */
[----:B------:R-:W-:Y:S01]  /*6fe0*/  MUFU.EX2 R25, R25 ;  /* 0x0000001900197308 */ /* 0x000fe20000000800 */
[----:B------:R-:W-:Y:S01]  /*6ff0*/  FMNMX.FTZ R10, R82, R45, !PT ;  /* 0x0000002d520a7209 */ /* 0x000fe20007810000 */
[--C-:B------:R-:W-:Y:S01]  /*7000*/  FFMA.FTZ R45, R61, UR33, -R4.reuse ;  /* 0x000000213d2d7c23 */ /* 0x100fe20008010804 */
[----:B------:R-:W-:Y:S01]  /*7010*/  ISETP.LT.OR P1, PT, R11, 0x7a, P1 ;  /* 0x0000007a0b00780c */ /* 0x000fe20000f21670 */
[----:B------:R-:W-:Y:S01]  /*7020*/  FFMA.FTZ R61, R77, UR33, -R4 ;  /* 0x000000214d3d7c23 */ /* 0x000fe20008010804 */
[----:B------:R-:W-:Y:S02]  /*7030*/  FSEL R86, R86, -INF , !P4 ;  /* 0xff80000056567808 */ /* 0x000fe40006000000 */
[----:B------:R-:W-:Y:S01]  /*7040*/  FMNMX.FTZ R11, R83, R10, !PT ;  /* 0x0000000a530b7209 */ /* 0x000fe20007810000 */
[----:B------:R-:W-:Y:S01]  /*7050*/  MUFU.EX2 R29, R29 ;  /* 0x0000001d001d7308 */ /* 0x000fe20000000800 */
[----:B------:R-:W-:-:S02]  /*7060*/  FSEL R87, R87, -INF , !P1 ;  /* 0xff80000057577808 */ /* 0x000fc40004800000 */
[----:B------:R-:W-:Y:S02]  /*7070*/  FMNMX.FTZ R10, R86, R11, !PT ;  /* 0x0000000b560a7209 */ /* 0x000fe40007810000 */
[----:B------:R-:W-:Y:S02]  /*7080*/  FSEL R69, R0, RZ, P6 ;  /* 0x000000ff00457208 */ /* 0x000fe40003000000 */
[----:B------:R-:W-:Y:S01]  /*7090*/  FMNMX.FTZ R10, R87, R10, !PT ;  /* 0x0000000a570a7209 */ /* 0x000fe20007810000 */
[----:B------:R-:W-:Y:S02]  /*70a0*/  MUFU.EX2 R33, R33 ;  /* 0x0000002100217308 */ /* 0x000fe40000000800 */
[----:B------:R-:W-:Y:S02]  /*70b0*/  FADD.FTZ R6, -R69, R6 ;  /* 0x0000000645067221 */ /* 0x000fe40000010100 */
[----:B------:R-:W0:Y:S02]  /*70c0*/  SHFL.BFLY PT, R11, R10, 0x2, 0x1f ;  /* 0x0c401f000a0b7f89 */ /* 0x000e2400000e0000 */
[----:B------:R-:W-:-:S02]  /*70d0*/  FMUL.FTZ R6, R6, UR33 ;  /* 0x0000002106067c20 */ /* 0x000fc40008410000 */
[----:B------:R-:W-:Y:S08]  /*70e0*/  MUFU.EX2 R69, R85 ;  /* 0x0000005500457308 */ /* 0x000ff00000000800 */
[----:B------:R-:W1:Y:S08]  /*70f0*/  MUFU.EX2 R6, R6 ;  /* 0x0000000600067308 */ /* 0x000e700000000800 */
        /* <DEDUP_REMOVED lines=21> */
[--C-:B------:R-:W-:Y:S01]  /*7250*/  FFMA.FTZ R76, R35, UR33, -R72.reuse ;  /* 0x00000021234c7c23 */ /* 0x100fe20008010848 */
[----:B------:R-:W-:Y:S01]  /*7260*/  FFMA.FTZ R30, R50, UR33, -R72 ;  /* 0x00000021321e7c23 */ /* 0x000fe20008010848 */
[----:B------:R-:W-:Y:S01]  /*7270*/  FMUL.FTZ R5, R46, UR33 ;  /* 0x000000212e057c20 */ /* 0x000fe20008410000 */
[----:B-1----:R-:W-:Y:S01]  /*7280*/  FFMA.FTZ R50, R6, R3, R8 ;  /* 0x0000000306327223 */ /* 0x002fe20000010008 */
        /* <DEDUP_REMOVED lines=8> */
[----:B------:R-:W-:Y:S01]  /*7310*/  FADD.FTZ R50, R12, R47 ;  /* 0x0000002f0c327221 */ /* 0x000fe20000010000 */
        /* <DEDUP_REMOVED lines=11> */
[----:B------:R-:W-:-:S05]  /*73d0*/  FFMA.FTZ R59, R79, UR33, -R72 ;  /* 0x000000214f3b7c23 */ /* 0x000fca0008010848 */
[----:B------:R-:W2:Y:S01]  /*73e0*/  MUFU.EX2 R77, R77 ;  /* 0x0000004d004d7308 */ /* 0x000ea20000000800 */
[----:B0-----:R-:W-:-:S04]  /*73f0*/  FFMA.FTZ R3, R5, R2, R10 ;  /* 0x0000000205037223 */ /* 0x001fc8000001000a */
[----:B------:R-:W-:Y:S01]  /*7400*/  FADD.FTZ R2, R80, R3 ;  /* 0x0000000350027221 */ /* 0x000fe20000010000 */
[----:B------:R-:W-:Y:S01]  /*7410*/  FADD.FTZ R3, R13, R50 ;  /* 0x000000320d037221 */ /* 0x000fe20000010000 */
[----:B------:R-:W-:Y:S01]  /*7420*/  FFMA.FTZ R50, R67, UR33, -R72 ;  /* 0x0000002143327c23 */ /* 0x000fe20008010848 */
        /* <DEDUP_REMOVED lines=12> */
[----:B------:R-:W-:-:S06]  /*74f0*/  FFMA.FTZ R51, R70, UR33, -R72 ;  /* 0x0000002146337c23 */ /* 0x000fcc0008010848 */
        /* <DEDUP_REMOVED lines=26> */
[----:B------:R-:W-:-:S03]  /*76a0*/  FFMA.FTZ R55, R78, UR33, -R72 ;  /* 0x000000214e377c23 */ /* 0x000fc60008010848 */
        /* <DEDUP_REMOVED lines=18> */
[----:B------:R-:W-:-:S04]  /*77d0*/  FFMA.FTZ R66, R83, UR33, -R72 ;  /* 0x0000002153427c23 */ /* 0x000fc80008010848 */
        /* <DEDUP_REMOVED lines=45> */
.L_x_10848:
        /* <DEDUP_REMOVED lines=18> */
[----:B------:R-:W-:Y:S01]  /*7bd0*/  SYNCS.ARRIVE.TRANS64.RED.A1T0 RZ, [UR6], RZ ;  /* 0x000000ffffff79a7 */ /* 0x000fe20008100406 */
[----:B------:R-:W-:Y:S01]  /*7be0*/  F2FP.BF16.F32.PACK_AB R25, R42, R26 ;  /* 0x0000001a2a19723e */ /* 0x000fe200000010ff */
[----:B------:R0:W-:Y:S01]  /*7bf0*/  STSM.16.M88.4 [R17+0x21800], R8 ;  /* 0x0218000811007844 */ /* 0x0001e20000000200 */
[----:B------:R-:W-:Y:S01]  /*7c00*/  F2FP.BF16.F32.PACK_AB R26, R29, R28 ;  /* 0x0000001c1d1a723e */ /* 0x000fe200000010ff */
[----:B------:R-:W-:Y:S01]  /*7c10*/  FMUL.FTZ R96, R96, R6 ;  /* 0x0000000660607220 */ /* 0x000fe20000410000 */
        /* <DEDUP_REMOVED lines=42> */
[----:B------:R-:W-:Y:S01]  /*7ec0*/  ISETP.GT.AND P1, PT, R7, UR56, PT ;  /* 0x0000003807007c0c */ /* 0x000fe2000bf24270 */
[-C--:B------:R-:W-:Y:S01]  /*7ed0*/  FMUL.FTZ R128, R128, R6.reuse ;  /* 0x0000000680807220 */ /* 0x080fe20000410000 */
        /* <DEDUP_REMOVED lines=10> */
[----:B-1----:R-:W1:Y:S01]  /*7f80*/  FENCE.VIEW.ASYNC.S ;  /* 0x00000000000073c6 */ /* 0x002e620000000000 */
        /* <DEDUP_REMOVED lines=25> */
[----:B------:R-:W-:Y:S01]  /*8120*/  IMAD.MOV.U32 R6, RZ, RZ, R0 ;  /* 0x000000ffff067224 */ /* 0x000fe200078e0000 */
[----:B-1----:R-:W-:Y:S01]  /*8130*/  NOP ;  /* 0x0000000000007918 */ /* 0x002fe20000000000 */
[----:B0-----:R-:W-:Y:S05]  /*8140*/  @P1 BRA `(.L_x_10849) ;  /* 0xffffffcc007c1947 */ /* 0x001fea000383ffff */
.L_x_10830:
        /* <DEDUP_REMOVED lines=15> */
[----:B----4-:R-:W0:Y:S01]  /*8240*/  LDC R10, c[0x0][0x9e4] ;  /* 0x00027900ff0a7b82 */ /* 0x010e220000000800 */
[----:B------:R-:W-:Y:S02]  /*8250*/  LOP3.LUT R5, RZ, R5, RZ, 0x33, !PT ;  /* 0x00000005ff057212 */ /* 0x000fe400078e33ff */
[----:B0-----:R-:W-:-:S13]  /*8260*/  ISETP.NE.AND P1, PT, R10, 0x1, PT ;  /* 0x000000010a00780c */ /* 0x001fda0003f25270 */
[----:B------:R-:W0:Y:S02]  /*8270*/  @P1 LDC.64 R8, c[0x0][0x9e8] ;  /* 0x00027a00ff081b82 */ /* 0x000e240000000a00 */
[----:B0-----:R-:W-:-:S05]  /*8280*/  @P1 IMAD.HI.U32 R8, R5, R8, RZ ;  /* 0x0000000805081227 */ /* 0x001fca00078e00ff */
[----:B------:R-:W-:-:S04]  /*8290*/  @P1 SHF.R.U32.HI R5, RZ, R9, R8 ;  /* 0x00000009ff051219 */ /* 0x000fc80000011608 */
[----:B------:R-:W-:Y:S01]  /*82a0*/  LOP3.LUT R5, RZ, R5, RZ, 0x33, !PT ;  /* 0x00000005ff057212 */ /* 0x000fe200078e33ff */
[----:B------:R-:W-:Y:S06]  /*82b0*/  BRA `(.L_x_10852) ;  /* 0x0000000000147947 */ /* 0x000fec0003800000 */
.L_x_10851:
[----:B----4-:R-:W0:Y:S02]  /*82c0*/  LDC R10, c[0x0][0x9e4] ;  /* 0x00027900ff0a7b82 */ /* 0x010e240000000800 */
[----:B0-----:R-:W-:-:S13]  /*82d0*/  ISETP.NE.AND P1, PT, R10, 0x1, PT ;  /* 0x000000010a00780c */ /* 0x001fda0003f25270 */
[----:B------:R-:W0:Y:S02]  /*82e0*/  @P1 LDC.64 R8, c[0x0][0x9e8] ;  /* 0x00027a00ff081b82 */ /* 0x000e240000000a00 */
[----:B0-----:R-:W-:-:S05]  /*82f0*/  @P1 IMAD.HI.U32 R8, R5, R8, RZ ;  /* 0x0000000805081227 */ /* 0x001fca00078e00ff */
[----:B------:R-:W-:-:S07]  /*8300*/  @P1 SHF.R.U32.HI R5, RZ, R9, R8 ;  /* 0x00000009ff051219 */ /* 0x000fce0000011608 */
.L_x_10852:
[----:B------:R-:W-:-:S05]  /*8310*/  IMAD R5, R5, R10, RZ ;  /* 0x0000000a05057224 */ /* 0x000fca00078e02ff */
[----:B------:R-:W-:-:S07]  /*8320*/  VIMNMX R6, R6, R5, !PT ;  /* 0x0000000506067248 */ /* 0x000fce0007fe0100 */
.L_x_10850:
[----:B------:R-:W-:-:S05]  /*8330*/  VIADD R6, R6, 0x7f ;  /* 0x0000007f06067836 */ /* 0x000fca0000000000 */
[----:B------:R-:W-:-:S04]  /*8340*/  SHF.R.S32.HI R5, RZ, 0x1f, R6 ;  /* 0x0000001fff057819 */ /* 0x000fc80000011406 */
[----:B------:R-:W-:-:S04]  /*8350*/  LEA.HI R5, R5, R6, RZ, 0x7 ;  /* 0x0000000605057211 */ /* 0x000fc800078f38ff */
[----:B------:R-:W-:-:S04]  /*8360*/  SHF.R.S32.HI R5, RZ, 0x7, R5 ;  /* 0x00000007ff057819 */ /* 0x000fc80000011405 */
[----:B----4-:R-:W-:-:S04]  /*8370*/  VIMNMX R8, R5, UR37, !PT ;  /* 0x0000002505087c48 */ /* 0x010fc8000ffe0100 */
[----:B------:R-:W-:-:S13]  /*8380*/  ISETP.GE.AND P1, PT, R7, R8, PT ;  /* 0x000000080700720c */ /* 0x000fda0003f26270 */
[----:B------:R-:W-:Y:S05]  /*8390*/  @!P1 BRA `(.L_x_10853) ;  /* 0x0000002000449947 */ /* 0x000fea0003800000 */
[----:B------:R-:W-:Y:S01]  /*83a0*/  IMAD.MOV.U32 R11, RZ, RZ, R4 ;  /* 0x000000ffff0b7224 */ /* 0x000fe200078e0004 */
[----:B------:R-:W-:Y:S01]  /*83b0*/  UMOV UR28, UR47 ;  /* 0x0000002f001c7c82 */ /* 0x000fe20008000000 */
[----:B------:R-:W-:Y:S01]  /*83c0*/  IMAD.MOV.U32 R9, RZ, RZ, R0 ;  /* 0x000000ffff097224 */ /* 0x000fe200078e0000 */
[----:B------:R-:W-:Y:S01]  /*83d0*/  UMOV UR34, UR46 ;  /* 0x0000002e00227c82 */ /* 0x000fe20008000000 */
[----:B------:R-:W-:Y:S01]  /*83e0*/  IMAD.MOV.U32 R5, RZ, RZ, R7 ;  /* 0x000000ffff057224 */ /* 0x000fe200078e0007 */
[----:B------:R-:W-:-:S06]  /*83f0*/  ULDC UR33, c[0x0][0x988] ;  /* 0x0002620000217ab9 */ /* 0x000fcc0000000800 */
.L_x_10864:
[----:B------:R-:W-:Y:S01]  /*8400*/  ISETP.NE.AND P2, PT, RZ, UR43, PT ;  /* 0x0000002bff007c0c */ /* 0x000fe2000bf45270 */
[----:B------:R-:W-:-:S04]  /*8410*/  UISETP.NE.AND UP0, UPT, UR34, 0x1, UPT ;  /* 0x000000012200788c */ /* 0x000fc8000bf05270 */
[----:B------:R-:W-:-:S04]  /*8420*/  USEL UR47, URZ, 0x1, UP0 ;  /* 0x000000013f2f7887 */ /* 0x000fc80008000000 */
[----:B------:R-:W-:-:S04]  /*8430*/  ULOP3.LUT UR47, UR28, UR47, URZ, 0x3c, !UPT ;  /* 0x0000002f1c2f7292 */ /* 0x000fc8000f8e3c3f */
[----:B------:R-:W-:Y:S08]  /*8440*/  @P2 BRA `(.L_x_10854) ;  /* 0x0000000000382947 */ /* 0x000ff00003800000 */
[----:B------:R-:W-:Y:S05]  /*8450*/  @!P0 BRA `(.L_x_10855) ;  /* 0x0000000000048947 */ /* 0x000fea0003800000 */
[----:B------:R-:W-:Y:S01]  /*8460*/  BPT.TRAP 0x1 ;  /* 0x000000040000795c */ /* 0x000fe20000300000 */
.L_x_10855:
        /* <DEDUP_REMOVED lines=9> */
.L_x_10856:
[----:B-1----:R-:W-:Y:S05]  /*8500*/  @P1 BRA `(.L_x_10854) ;  /* 0x0000000000081947 */ /* 0x002fea0003800000 */
[----:B------:R-:W1:Y:S02]  /*8510*/  SYNCS.PHASECHK.TRANS64.TRYWAIT P1, [UR6+0x2d830], R0 ;  /* 0x02d83000ff0075a7 */ /* 0x000e640008020146 */
[----:B-1----:R-:W-:Y:S05]  /*8520*/  @!P1 BRA `(.L_x_10857) ;  /* 0x000000b800b49947 */ /* 0x002fea0003800000 */
.L_x_10854:
        /* <DEDUP_REMOVED lines=40> */
.L_x_10859:
[----:B------:R-:W-:Y:S01]  /*87b0*/  ULEA UR6, UR34, UR40, 0x3 ;  /* 0x0000002822067291 */ /* 0x000fe2000f8e183f */
[----:B------:R-:W-:-:S05]  /*87c0*/  IMAD.U32 R0, RZ, RZ, UR28 ;  /* 0x0000001cff007e24 */ /* 0x000fca000f8e00ff */
[----:B------:R-:W-:-:S04]  /*87d0*/  SHF.L.U32 R0, R0, 0x1f, RZ ;  /* 0x0000001f00007819 */ /* 0x000fc800000006ff */
[----:B------:R0:W1:Y:S01]  /*87e0*/  SYNCS.PHASECHK.TRANS64.TRYWAIT P1, [UR6+0x2d850], R0 ;  /* 0x02d85000ff0075a7 */ /* 0x0000620008020146 */
[----:B------:R-:W-:Y:S05]  /*87f0*/  @!P0 BRA `(.L_x_10860) ;  /* 0x0000000000048947 */ /* 0x000fea0003800000 */
[----:B------:R-:W-:Y:S01]  /*8800*/  BPT.TRAP 0x1 ;  /* 0x000000040000795c */ /* 0x000fe20000300000 */
.L_x_10860:
[----:B-1----:R-:W-:Y:S05]  /*8810*/  @P1 BRA `(.L_x_10858) ;  /* 0x0000000000081947 */ /* 0x002fea0003800000 */
[----:B------:R-:W1:Y:S02]  /*8820*/  SYNCS.PHASECHK.TRANS64.TRYWAIT P1, [UR6+0x2d850], R0 ;  /* 0x02d85000ff0075a7 */ /* 0x000e640008020146 */
[----:B-1----:R-:W-:Y:S05]  /*8830*/  @!P1 BRA `(.L_x_10861) ;  /* 0x000000b800089947 */ /* 0x002fea0003800000 */
.L_x_10858:
[----:B------:R-:W-:Y:S01]  /*8840*/  UIADD3 UR6, UR40, 0x400, URZ ;  /* 0x0000040028067890 */ /* 0x000fe2000fffe03f */
[----:B------:R-:W-:Y:S01]  /*8850*/  WARPGROUP.ARRIVE ;  /* 0x00000000000079c5 */ /* 0x000fe20000000000 */
[----:B------:R-:W-:Y:S01]  /*8860*/  UMOV UR29, 0x40000040 ;  /* 0x40000040001d7882 */ /* 0x000fe20000000000 */
[----:B------:R-:W-:Y:S01]  /*8870*/  UMOV UR31, 0x80000020 ;  /* 0x80000020001f7882 */ /* 0x000fe20000000000 */
[----:B------:R-:W-:-:S03]  /*8880*/  USHF.R.U32.HI UR6, URZ, 0x4, UR6 ;  /* 0x000000043f067899 */ /* 0x000fc60008011606 */
[----:B------:R-:W2:Y:S01]  /*8890*/  S2R R6, SR_TID.X ;  /* 0x0000000000067919 */ /* 0x000ea20000002100 */
        /* <DEDUP_REMOVED lines=64> */
.L_x_10862:
        /* <DEDUP_REMOVED lines=78> */
[----:B------:R-:W-:Y:S01]  /*9180*/  FMUL.FTZ R9, R0, UR33 ;  /* 0x0000002100097c20 */ /* 0x000fe20008410000 */
[----:B------:R-:W-:Y:S02]  /*9190*/  FADD.FTZ R6, -R4, R11 ;  /* 0x0000000b04067221 */ /* 0x000fe40000010100 */
[----:B------:R0:W-:Y:S01]  /*91a0*/  MUFU.EX2 R7, R14 ;  /* 0x0000000e00077308 */ /* 0x0001e20000000800 */
[--C-:B------:R-:W-:Y:S01]  /*91b0*/  FFMA.FTZ R10, R24, UR33, -R9.reuse ;  /* 0x00000021180a7c23 */ /* 0x100fe20008010809 */
[--C-:B------:R-:W-:Y:S01]  /*91c0*/  FFMA.FTZ R15, R33, UR33, -R9.reuse ;  /* 0x00000021210f7c23 */ /* 0x100fe20008010809 */
[----:B------:R-:W-:Y:S01]  /*91d0*/  FMUL.FTZ R6, R6, UR33 ;  /* 0x0000002106067c20 */ /* 0x000fe20008410000 */
[--C-:B------:R-:W-:Y:S01]  /*91e0*/  FFMA.FTZ R11, R25, UR33, -R9.reuse ;  /* 0x00000021190b7c23 */ /* 0x100fe20008010809 */
[--C-:B------:R-:W-:Y:S01]  /*91f0*/  FFMA.FTZ R12, R28, UR33, -R9.reuse ;  /* 0x000000211c0c7c23 */ /* 0x100fe20008010809 */
[--C-:B------:R-:W-:Y:S01]  /*9200*/  FFMA.FTZ R13, R29, UR33, -R9.reuse ;  /* 0x000000211d0d7c23 */ /* 0x100fe20008010809 */
[--C-:B------:R-:W-:Y:S01]  /*9210*/  FFMA.FTZ R20, R36, UR33, -R9.reuse ;  /* 0x0000002124147c23 */ /* 0x100fe20008010809 */
[----:B------:R-:W1:Y:S01]  /*9220*/  MUFU.EX2 R10, R10 ;  /* 0x0000000a000a7308 */ /* 0x000e620000000800 */
[--C-:B0-----:R-:W-:Y:S01]  /*9230*/  FFMA.FTZ R14, R32, UR33, -R9.reuse ;  /* 0x00000021200e7c23 */ /* 0x101fe20008010809 */
        /* <DEDUP_REMOVED lines=25> */
[--C-:B------:R-:W-:Y:S01]  /*93d0*/  FFMA.FTZ R57, R69, UR33, -R9.reuse ;  /* 0x0000002145397c23 */ /* 0x100fe20008010809 */
[--C-:B------:R-:W-:Y:S01]  /*93e0*/  FFMA.FTZ R60, R72, UR33, -R9.reuse ;  /* 0x00000021483c7c23 */ /* 0x100fe20008010809 */
[--C-:B------:R-:W-:Y:S01]  /*93f0*/  FFMA.FTZ R61, R73, UR33, -R9.reuse ;  /* 0x00000021493d7c23 */ /* 0x100fe20008010809 */
[--C-:B------:R-:W-:Y:S01]  /*9400*/  FFMA.FTZ R64, R76, UR33, -R9.reuse ;  /* 0x000000214c407c23 */ /* 0x100fe20008010809 */
[--C-:B------:R-:W-:Y:S01]  /*9410*/  FFMA.FTZ R65, R77, UR33, -R9.reuse ;  /* 0x000000214d417c23 */ /* 0x100fe20008010809 */
[----:B------:R-:W3:Y:S01]  /*9420*/  MUFU.EX2 R139, R139 ;  /* 0x0000008b008b7308 */ /* 0x000ee20000000800 */
[--C-:B------:R-:W-:Y:S01]  /*9430*/  FFMA.FTZ R68, R80, UR33, -R9.reuse ;  /* 0x0000002150447c23 */ /* 0x100fe20008010809 */
[--C-:B------:R-:W-:Y:S01]  /*9440*/  FFMA.FTZ R69, R81, UR33, -R9.reuse ;  /* 0x0000002151457c23 */ /* 0x100fe20008010809 */
[--C-:B------:R-:W-:Y:S01]  /*9450*/  FFMA.FTZ R72, R84, UR33, -R9.reuse ;  /* 0x0000002154487c23 */ /* 0x100fe20008010809 */
[----:B------:R-:W-:Y:S01]  /*9460*/  FFMA.FTZ R9, R85, UR33, -R9 ;  /* 0x0000002155097c23 */ /* 0x000fe20008010809 */
[----:B------:R-:W-:Y:S01]  /*9470*/  FFMA.FTZ R85, R35, UR33, -R32 ;  /* 0x0000002123557c23 */ /* 0x000fe20008010820 */
[----:B-1----:R-:W-:Y:S01]  /*9480*/  FFMA.FTZ R34, R7, R3, R10 ;  /* 0x0000000307227223 */ /* 0x002fe2000001000a */
[----:B0-----:R-:W-:Y:S01]  /*9490*/  FFMA.FTZ R2, R6, R2, R33 ;  /* 0x0000000206027223 */ /* 0x001fe20000010021 */
[----:B------:R-:W0:Y:S01]  /*94a0*/  MUFU.EX2 R12, R12 ;  /* 0x0000000c000c7308 */ /* 0x000e220000000800 */
[----:B------:R-:W-:Y:S01]  /*94b0*/  FFMA.FTZ R30, R38, UR33, -R32 ;  /* 0x00000021261e7c23 */ /* 0x000fe20008010820 */
[----:B--2---:R-:W-:Y:S01]  /*94c0*/  FADD.FTZ R3, R11, R34 ;  /* 0x000000220b037221 */ /* 0x004fe20000010000 */
[--C-:B------:R-:W-:Y:S01]  /*94d0*/  FFMA.FTZ R84, R39, UR33, -R32.reuse ;  /* 0x0000002127547c23 */ /* 0x100fe20008010820 */
[--C-:B------:R-:W-:Y:S01]  /*94e0*/  FFMA.FTZ R31, R42, UR33, -R32.reuse ;  /* 0x000000212a1f7c23 */ /* 0x100fe20008010820 */
[--C-:B------:R-:W-:Y:S01]  /*94f0*/  FFMA.FTZ R81, R43, UR33, -R32.reuse ;  /* 0x000000212b517c23 */ /* 0x100fe20008010820 */
[--C-:B------:R-:W-:Y:S01]  /*9500*/  FFMA.FTZ R38, R46, UR33, -R32.reuse ;  /* 0x000000212e267c23 */ /* 0x100fe20008010820 */
[----:B------:R-:W-:Y:S01]  /*9510*/  FFMA.FTZ R80, R47, UR33, -R32 ;  /* 0x000000212f507c23 */ /* 0x000fe20008010820 */
[----:B------:R-:W1:Y:S01]  /*9520*/  MUFU.EX2 R26, R26 ;  /* 0x0000001a001a7308 */ /* 0x000e620000000800 */
[----:B---3--:R-:W-:Y:S01]  /*9530*/  FADD.FTZ R35, R139, R2 ;  /* 0x000000028b237221 */ /* 0x008fe20000010000 */
[--C-:B------:R-:W-:Y:S01]  /*9540*/  FFMA.FTZ R39, R50, UR33, -R32.reuse ;  /* 0x0000002132277c23 */ /* 0x100fe20008010820 */
[--C-:B------:R-:W-:Y:S01]  /*9550*/  FFMA.FTZ R77, R51, UR33, -R32.reuse ;  /* 0x00000021334d7c23 */ /* 0x100fe20008010820 */
[--C-:B------:R-:W-:Y:S01]  /*9560*/  FFMA.FTZ R42, R54, UR33, -R32.reuse ;  /* 0x00000021362a7c23 */ /* 0x100fe20008010820 */
[--C-:B------:R-:W-:Y:S01]  /*9570*/  FFMA.FTZ R76, R55, UR33, -R32.reuse ;  /* 0x00000021374c7c23 */ /* 0x100fe20008010820 */
[--C-:B------:R-:W-:Y:S01]  /*9580*/  FFMA.FTZ R43, R58, UR33, -R32.reuse ;  /* 0x000000213a2b7c23 */ /* 0x100fe20008010820 */
[--C-:B------:R-:W-:Y:S01]  /*9590*/  FFMA.FTZ R46, R59, UR33, -R32.reuse ;  /* 0x000000213b2e7c23 */ /* 0x100fe20008010820 */
[----:B------:R-:W2:Y:S01]  /*95a0*/  MUFU.EX2 R13, R13 ;  /* 0x0000000d000d7308 */ /* 0x000ea20000000800 */
[----:B0-----:R-:W-:Y:S01]  /*95b0*/  FADD.FTZ R2, R12, R3 ;  /* 0x000000030c027221 */ /* 0x001fe20000010000 */
[--C-:B------:R-:W-:Y:S01]  /*95c0*/  FFMA.FTZ R47, R62, UR33, -R32.reuse ;  /* 0x000000213e2f7c23 */ /* 0x100fe20008010820 */
[--C-:B------:R-:W-:Y:S01]  /*95d0*/  FFMA.FTZ R73, R63, UR33, -R32.reuse ;  /* 0x000000213f497c23 */ /* 0x100fe20008010820 */
[--C-:B------:R-:W-:Y:S01]  /*95e0*/  FFMA.FTZ R50, R66, UR33, -R32.reuse ;  /* 0x0000002142327c23 */ /* 0x100fe20008010820 */
[--C-:B------:R-:W-:Y:S01]  /*95f0*/  FFMA.FTZ R54, R67, UR33, -R32.reuse ;  /* 0x0000002143367c23 */ /* 0x100fe20008010820 */
[--C-:B------:R-:W-:Y:S01]  /*9600*/  FFMA.FTZ R55, R70, UR33, -R32.reuse ;  /* 0x0000002146377c23 */ /* 0x100fe20008010820 */
[--C-:B------:R-:W-:Y:S01]  /*9610*/  FFMA.FTZ R66, R71, UR33, -R32.reuse ;  /* 0x0000002147427c23 */ /* 0x100fe20008010820 */
[----:B------:R-:W0:Y:S01]  /*9620*/  MUFU.EX2 R138, R138 ;  /* 0x0000008a008a7308 */ /* 0x000e220000000800 */
[----:B-1----:R-:W-:Y:S01]  /*9630*/  FADD.FTZ R35, R26, R35 ;  /* 0x000000231a237221 */ /* 0x002fe20000010000 */
[--C-:B------:R-:W-:Y:S01]  /*9640*/  FFMA.FTZ R51, R74, UR33, -R32.reuse ;  /* 0x000000214a337c23 */ /* 0x100fe20008010820 */
[--C-:B------:R-:W-:Y:S01]  /*9650*/  FFMA.FTZ R62, R75, UR33, -R32.reuse ;  /* 0x000000214b3e7c23 */ /* 0x100fe20008010820 */
[--C-:B------:R-:W-:Y:S01]  /*9660*/  FFMA.FTZ R58, R78, UR33, -R32.reuse ;  /* 0x000000214e3a7c23 */ /* 0x100fe20008010820 */
[--C-:B------:R-:W-:Y:S01]  /*9670*/  FFMA.FTZ R63, R79, UR33, -R32.reuse ;  /* 0x000000214f3f7c23 */ /* 0x100fe20008010820 */
[--C-:B------:R-:W-:Y:S01]  /*9680*/  FFMA.FTZ R59, R82, UR33, -R32.reuse ;  /* 0x00000021523b7c23 */ /* 0x100fe20008010820 */
[----:B------:R-:W-:Y:S01]  /*9690*/  FFMA.FTZ R67, R83, UR33, -R32 ;  /* 0x0000002153437c23 */ /* 0x000fe20008010820 */
        /* <DEDUP_REMOVED lines=118> */
.L_x_10863:
        /* <DEDUP_REMOVED lines=22> */
[-C--:B------:R-:W-:Y:S01]  /*9f60*/  FMUL.FTZ R96, R96, R7.reuse ;  /* 0x0000000760607220 */ /* 0x080fe20000410000 */
[----:B------:R-:W-:Y:S01]  /*9f70*/  F2FP.BF16.F32.PACK_AB R26, R29, R28 ;  /* 0x0000001c1d1a723e */ /* 0x000fe200000010ff */
[----:B------:R0:W-:Y:S01]  /*9f80*/  STSM.16.M88.4 [R23], R12 ;  /* 0x0000000c17007844 */ /* 0x0001e20000000200 */
[----:B------:R-:W-:Y:S01]  /*9f90*/  F2FP.BF16.F32.PACK_AB R27, R80, R38 ;  /* 0x00000026501b723e */ /* 0x000fe200000010ff */
[----:B------:R-:W-:Y:S01]  /*9fa0*/  FMUL.FTZ R97, R97, R7 ;  /* 0x0000000761617220 */ /* 0x000fe20000410000 */
[----:B------:R-:W-:Y:S01]  /*9fb0*/  F2FP.BF16.F32.PACK_AB R37, R77, R39 ;  /* 0x000000274d25723e */ /* 0x000fe200000010ff */
[-C--:B------:R-:W-:Y:S01]  /*9fc0*/  FMUL.FTZ R100, R100, R7.reuse ;  /* 0x0000000764647220 */ /* 0x080fe20000410000 */
[----:B------:R-:W-:Y:S01]  /*9fd0*/  F2FP.BF16.F32.PACK_AB R44, R45, R44 ;  /* 0x0000002c2d2c723e */ /* 0x000fe200000010ff */
[----:B------:R1:W-:Y:S01]  /*9fe0*/  STSM.16.M88.4 [R22], R24 ;  /* 0x0000001816007844 */ /* 0x0003e20000000200 */
[----:B------:R-:W-:Y:S01]  /*9ff0*/  F2FP.BF16.F32.PACK_AB R38, R41, R40 ;  /* 0x000000282926723e */ /* 0x000fe200000010ff */
[-C--:B------:R-:W-:Y:S01]  /*a000*/  FMUL.FTZ R101, R101, R7.reuse ;  /* 0x0000000765657220 */ /* 0x080fe20000410000 */
[----:B------:R-:W-:Y:S01]  /*a010*/  F2FP.BF16.F32.PACK_AB R39, R76, R42 ;  /* 0x0000002a4c27723e */ /* 0x000fe200000010ff */
[----:B------:R-:W-:Y:S01]  /*a020*/  FMUL.FTZ R104, R104, R7 ;  /* 0x0000000768687220 */ /* 0x000fe20000410000 */
        /* <DEDUP_REMOVED lines=9> */
[-C--:B------:R-:W-:Y:S01]  /*a0c0*/  FMUL.FTZ R112, R112, R7.reuse ;  /* 0x0000000770707220 */ /* 0x080fe20000410000 */
[----:B------:R-:W-:Y:S01]  /*a0d0*/  F2FP.BF16.F32.PACK_AB R60, R61, R60 ;  /* 0x0000003c3d3c723e */ /* 0x000fe200000010ff */
[----:B------:R1:W-:Y:S01]  /*a0e0*/  STSM.16.M88.4 [R17+0x27800], R44 ;  /* 0x0278002c11007844 */ /* 0x0003e20000000200 */
[----:B------:R-:W-:Y:S01]  /*a0f0*/  F2FP.BF16.F32.PACK_AB R54, R57, R56 ;  /* 0x000000383936723e */ /* 0x000fe200000010ff */
[----:B------:R-:W-:Y:S01]  /*a100*/  FMUL.FTZ R113, R113, R7 ;  /* 0x0000000771717220 */ /* 0x000fe20000410000 */
        /* <DEDUP_REMOVED lines=8> */
[----:B0-----:R-:W-:Y:S01]  /*a190*/  F2FP.BF16.F32.PACK_AB R12, R69, R68 ;  /* 0x00000044450c723e */ /* 0x001fe200000010ff */
[----:B------:R-:W-:Y:S01]  /*a1a0*/  FMUL.FTZ R121, R121, R7 ;  /* 0x0000000779797220 */ /* 0x000fe20000410000 */
[----:B------:R-:W-:Y:S01]  /*a1b0*/  F2FP.BF16.F32.PACK_AB R13, R67, R59 ;  /* 0x0000003b430d723e */ /* 0x000fe200000010ff */
[----:B------:R1:W-:Y:S01]  /*a1c0*/  STSM.16.M88.4 [R22+0x6000], R60 ;  /* 0x0060003c16007844 */ /* 0x0003e20000000200 */
[----:B------:R-:W-:Y:S01]  /*a1d0*/  F2FP.BF16.F32.PACK_AB R14, R9, R72 ;  /* 0x00000048090e723e */ /* 0x000fe200000010ff */
[-C--:B------:R-:W-:Y:S01]  /*a1e0*/  FMUL.FTZ R124, R124, R7.reuse ;  /* 0x000000077c7c7220 */ /* 0x080fe20000410000 */
[----:B------:R-:W-:Y:S01]  /*a1f0*/  F2FP.BF16.F32.PACK_AB R15, R71, R70 ;  /* 0x00000046470f723e */ /* 0x000fe200000010ff */
[-C--:B------:R-:W-:Y:S01]  /*a200*/  FMUL.FTZ R125, R125, R7.reuse ;  /* 0x000000077d7d7220 */ /* 0x080fe20000410000 */
[----:B------:R-:W-:Y:S01]  /*a210*/  ISETP.GT.AND P1, PT, R5, R8, PT ;  /* 0x000000080500720c */ /* 0x000fe20003f24270 */
        /* <DEDUP_REMOVED lines=38> */
[----:B0-----:R-:W-:Y:S01]  /*a480*/  NOP ;  /* 0x0000000000007918 */ /* 0x001fe20000000000 */
[----:B-1----:R-:W-:Y:S05]  /*a490*/  @P1 BRA `(.L_x_10864) ;  /* 0xffffffdc00d81947 */ /* 0x002fea000383ffff */
[----:B------:R-:W-:-:S07]  /*a4a0*/  IMAD.MOV.U32 R7, RZ, RZ, R5 ;  /* 0x000000ffff077224 */ /* 0x000fce00078e0005 */
.L_x_10853:
        /* <DEDUP_REMOVED lines=11> */
.L_x_10884:
[----:B------:R-:W-:Y:S01]  /*a560*/  ISETP.NE.AND P2, PT, RZ, UR43, PT ;  /* 0x0000002bff007c0c */ /* 0x000fe2000bf45270 */
[----:B------:R-:W-:-:S04]  /*a570*/  UISETP.NE.AND UP0, UPT, UR56, 0x1, UPT ;  /* 0x000000013800788c */ /* 0x000fc8000bf05270 */
[----:B------:R-:W-:-:S04]  /*a580*/  USEL UR47, URZ, 0x1, UP0 ;  /* 0x000000013f2f7887 */ /* 0x000fc80008000000 */
[----:B------:R-:W-:-:S04]  /*a590*/  ULOP3.LUT UR47, UR28, UR47, URZ, 0x3c, !UPT ;  /* 0x0000002f1c2f7292 */ /* 0x000fc8000f8e3c3f */
[----:B------:R-:W-:Y:S08]  /*a5a0*/  @P2 BRA `(.L_x_10866) ;  /* 0x0000000000382947 */ /* 0x000ff00003800000 */
[----:B------:R-:W-:Y:S05]  /*a5b0*/  @!P0 BRA `(.L_x_10867) ;  /* 0x0000000000048947 */ /* 0x000fea0003800000 */
[----:B------:R-:W-:Y:S01]  /*a5c0*/  BPT.TRAP 0x1 ;  /* 0x000000040000795c */ /* 0x000fe20000300000 */
.L_x_10867:
        /* <DEDUP_REMOVED lines=9> */
.L_x_10868:
[----:B-1----:R-:W-:Y:S05]  /*a660*/  @P1 BRA `(.L_x_10866) ;  /* 0x0000000000081947 */ /* 0x002fea0003800000 */
[----:B------:R-:W1:Y:S02]  /*a670*/  SYNCS.PHASECHK.TRANS64.TRYWAIT P1, [UR6+0x2d830], R0 ;  /* 0x02d83000ff0075a7 */ /* 0x000e640008020146 */
[----:B-1----:R-:W-:Y:S05]  /*a680*/  @!P1 BRA `(.L_x_10869) ;  /* 0x00000098008c9947 */ /* 0x002fea0003800000 */
.L_x_10866:
        /* <DEDUP_REMOVED lines=40> */
.L_x_10871:
[----:B------:R-:W-:Y:S01]  /*a910*/  ULEA UR6, UR56, UR40, 0x3 ;  /* 0x0000002838067291 */ /* 0x000fe2000f8e183f */
[----:B------:R-:W-:-:S05]  /*a920*/  IMAD.U32 R0, RZ, RZ, UR28 ;  /* 0x0000001cff007e24 */ /* 0x000fca000f8e00ff */
[----:B------:R-:W-:-:S04]  /*a930*/  SHF.L.U32 R0, R0, 0x1f, RZ ;  /* 0x0000001f00007819 */ /* 0x000fc800000006ff */
[----:B------:R0:W1:Y:S01]  /*a940*/  SYNCS.PHASECHK.TRANS64.TRYWAIT P1, [UR6+0x2d850], R0 ;  /* 0x02d85000ff0075a7 */ /* 0x0000620008020146 */
[----:B------:R-:W-:Y:S05]  /*a950*/  @!P0 BRA `(.L_x_10872) ;  /* 0x0000000000048947 */ /* 0x000fea0003800000 */
[----:B------:R-:W-:Y:S01]  /*a960*/  BPT.TRAP 0x1 ;  /* 0x000000040000795c */ /* 0x000fe20000300000 */
.L_x_10872:
[----:B-1----:R-:W-:Y:S05]  /*a970*/  @P1 BRA `(.L_x_10870) ;  /* 0x0000000000081947 */ /* 0x002fea0003800000 */
[----:B------:R-:W1:Y:S02]  /*a980*/  SYNCS.PHASECHK.TRANS64.TRYWAIT P1, [UR6+0x2d850], R0 ;  /* 0x02d85000ff0075a7 */ /* 0x000e640008020146 */
[----:B-1----:R-:W-:Y:S05]  /*a990*/  @!P1 BRA `(.L_x_10873) ;  /* 0x0000009400e09947 */ /* 0x002fea0003800000 */
.L_x_10870:
        /* <DEDUP_REMOVED lines=70> */
.L_x_10874:
[----:B------:R-:W-:Y:S01]  /*ae00*/  UISETP.NE.AND UP1, UPT, UR51, URZ, UPT ;  /* 0x0000003f3300728c */ /* 0x000fe2000bf25270 */
[----:B------:R-:W-:Y:S01]  /*ae10*/  VIADD R4, R137, UR39 ;  /* 0x0000002789047c36 */ /* 0x000fe20008000000 */
[----:B------:R-:W1:Y:S01]  /*ae20*/  LDC R12, c[0x0][0x2f0] ;  /* 0x0000bc00ff0c7b82 */ /* 0x000e620000000800 */
[----:B------:R-:W-:Y:S02]  /*ae30*/  ULEA UR6, UR46, UR40, 0x3 ;  /* 0x000000282e067291 */ /* 0x000fe4000f8e183f */
[----:B------:R-:W-:Y:S01]  /*ae40*/  UISETP.NE.AND UP0, UPT, UR50, URZ, UPT ;  /* 0x0000003f3200728c */ /* 0x000fe2000bf05270 */
[----:B------:R-:W-:Y:S01]  /*ae50*/  PLOP3.LUT P1, PT, PT, PT, UP1, 0x80, 0x0 ;  /* 0x000000000000781c */ /* 0x000fe20003f2f018 */
[----:B------:R-:W-:Y:S01]  /*ae60*/  UIADD3 UR6, UR6, 0x2d840, URZ ;  /* 0x0002d84006067890 */ /* 0x000fe2000fffe03f */
[----:B------:R-:W-:-:S03]  /*ae70*/  PLOP3.LUT P2, PT, PT, PT, UP1, 0x80, 0x0 ;  /* 0x000000000000781c */ /* 0x000fc60003f4f018 */
        /* <DEDUP_REMOVED lines=13> */
[----:B------:R-:W-:-:S04]  /*af50*/  VIADD R9, R9, -UR54 ;  /* 0x8000003609097c36 */ /* 0x000fc80008000000 */
[C---:B------:R-:W-:Y:S02]  /*af60*/  VIADD R11, R9.reuse, UR35 ;  /* 0x00000023090b7c36 */ /* 0x040fe40008000000 */
[----:B------:R-:W-:Y:S02]  /*af70*/  VIADD R10, R9, UR6 ;  /* 0x00000006090a7c36 */ /* 0x000fe40008000000 */
[----:B0-----:R-:W-:Y:S02]  /*af80*/  IMAD.IADD R9, R11, 0x1, R13 ;  /* 0x000000010b097824 */ /* 0x001fe400078e020d */
        /* <DEDUP_REMOVED lines=15> */
.L_x_10877:
[----:B------:R-:W-:-:S05]  /*b080*/  IMAD.U32 R20, RZ, RZ, UR34 ;  /* 0x00000022ff147e24 */ /* 0x000fca000f8e00ff */
[----:B------:R-:W-:-:S13]  /*b090*/  ISETP.NE.AND P1, PT, R20, 0x1, PT ;  /* 0x000000011400780c */ /* 0x000fda0003f25270 */
[----:B------:R-:W0:Y:S02]  /*b0a0*/  @P1 LDC.64 R14, c[0x0][0x9e8] ;  /* 0x00027a00ff0e1b82 */ /* 0x000e240000000a00 */
[----:B0-----:R-:W-:-:S05]  /*b0b0*/  @P1 IMAD.HI.U32 R14, R13, R14, RZ ;  /* 0x0000000e0d0e1227 */ /* 0x001fca00078e00ff */
[----:B------:R-:W-:-:S07]  /*b0c0*/  @P1 SHF.R.U32.HI R13, RZ, R15, R14 ;  /* 0x0000000fff0d1219 */ /* 0x000fce000001160e */
.L_x_10878:
[----:B------:R-:W-:Y:S05]  /*b0d0*/  BSYNC B0 ;  /* 0x0000000000007941 */ /* 0x000fea0003800000 */
.L_x_10876:
[----:B------:R-:W-:-:S04]  /*b0e0*/  IMAD R13, R13, R20, -R0 ;  /* 0x000000140d0d7224 */ /* 0x000fc800078e0a00 */
[----:B------:R-:W-:-:S05]  /*b0f0*/  IMAD R13, R16, -0x2, R13 ;  /* 0xfffffffe100d7824 */ /* 0x000fca00078e020d */
[----:B------:R-:W-:Y:S02]  /*b100*/  VIADDMNMX R9, R13, R20, R9, PT ;  /* 0x000000140d097246 */ /* 0x000fe40003800109 */
[----:B------:R-:W-:-:S07]  /*b110*/  VIMNMX R8, R8, R13, !PT ;  /* 0x0000000d08087248 */ /* 0x000fce0007fe0100 */
.L_x_10875:
        /* <DEDUP_REMOVED lines=116> */
.L_x_10881:
[----:B------:R-:W-:-:S05]  /*b860*/  IMAD.U32 R4, RZ, RZ, UR34 ;  /* 0x00000022ff047e24 */ /* 0x000fca000f8e00ff */
[----:B------:R-:W-:-:S13]  /*b870*/  ISETP.NE.AND P2, PT, R4, 0x1, PT ;  /* 0x000000010400780c */ /* 0x000fda0003f45270 */
[----:B------:R-:W0:Y:S02]  /*b880*/  @P2 LDC.64 R8, c[0x0][0x9e8] ;  /* 0x00027a00ff082b82 */ /* 0x000e240000000a00 */
[----:B0-----:R-:W-:-:S05]  /*b890*/  @P2 IMAD.HI.U32 R8, R13, R8, RZ ;  /* 0x000000080d082227 */ /* 0x001fca00078e00ff */
[----:B------:R-:W-:-:S07]  /*b8a0*/  @P2 SHF.R.U32.HI R13, RZ, R9, R8 ;  /* 0x00000009ff0d2219 */ /* 0x000fce0000011608 */
.L_x_10882:
[----:B------:R-:W-:Y:S05]  /*b8b0*/  BSYNC B0 ;  /* 0x0000000000007941 */ /* 0x000fea0003800000 */
.L_x_10880:
[----:B------:R-:W-:-:S04]  /*b8c0*/  IMAD R13, R13, R4, -R0 ;  /* 0x000000040d0d7224 */ /* 0x000fc800078e0a00 */
[----:B------:R-:W-:-:S05]  /*b8d0*/  IMAD R13, R16, -0x2, R13 ;  /* 0xfffffffe100d7824 */ /* 0x000fca00078e020d */
[----:B------:R-:W-:Y:S02]  /*b8e0*/  VIADDMNMX R11, R13, R4, R11, PT ;  /* 0x000000040d0b7246 */ /* 0x000fe4000380010b */
[----:B------:R-:W-:-:S07]  /*b8f0*/  VIMNMX R10, R10, R13, !PT ;  /* 0x0000000d0a0a7248 */ /* 0x000fce0007fe0100 */
.L_x_10879:
        /* <DEDUP_REMOVED lines=115> */
[----:B------:R0:W-:Y:S01]  /*c030*/  MUFU.EX2 R20, R36 ;  /* 0x0000002400147308 */ /* 0x0001e20000000800 */
        /* <DEDUP_REMOVED lines=23> */
[----:B------:R-:W-:Y:S01]  /*c1b0*/  MUFU.EX2 R28, R44 ;  /* 0x0000002c001c7308 */ /* 0x000fe20000000800 */
[----:B------:R-:W-:Y:S02]  /*c1c0*/  ISETP.LT.OR P5, PT, R11, 0x59, P5 ;  /* 0x000000590b00780c */ /* 0x000fe40002fa1670 */
[----:B------:R-:W-:Y:S02]  /*c1d0*/  FMNMX.FTZ R32, R54, R33, !PT ;  /* 0x0000002136207209 */ /* 0x000fe40007810000 */
[----:B------:R-:W-:-:S02]  /*c1e0*/  FSEL R67, R67, -INF , !P3 ;  /* 0xff80000043437808 */ /* 0x000fc40005800000 */
[----:B------:R-:W-:Y:S01]  /*c1f0*/  FMNMX.FTZ R33, R55, R32, !PT ;  /* 0x0000002037217209 */ /* 0x000fe20007810000 */
[----:B------:R-:W-:Y:S01]  /*c200*/  MUFU.EX2 R9, R9 ;  /* 0x0000000900097308 */ /* 0x000fe20000000800 */
[----:B------:R-:W-:Y:S02]  /*c210*/  ISETP.GT.AND P2, PT, R10, 0x60, P1 ;  /* 0x000000600a00780c */ /* 0x000fe40000f44270 */
[----:B0-----:R-:W-:Y:S01]  /*c220*/  FMNMX.FTZ R36, R58, R33, !PT ;  /* 0x000000213a247209 */ /* 0x001fe20007810000 */
[--C-:B------:R-:W-:Y:S01]  /*c230*/  FFMA.FTZ R33, R49, UR33, -R4.reuse ;  /* 0x0000002131217c23 */ /* 0x100fe20008010804 */
[----:B------:R-:W-:Y:S01]  /*c240*/  FSEL R70, R70, -INF , !P5 ;  /* 0xff80000046467808 */ /* 0x000fe20006800000 */
[--C-:B------:R-:W-:Y:S01]  /*c250*/  FFMA.FTZ R49, R65, UR33, -R4.reuse ;  /* 0x0000002141317c23 */ /* 0x100fe20008010804 */
[----:B------:R-:W-:Y:S01]  /*c260*/  FMNMX.FTZ R37, R59, R36, !PT ;  /* 0x000000243b257209 */ /* 0x000fe20007810000 */
[----:B------:R0:W-:Y:S01]  /*c270*/  MUFU.EX2 R32, R48 ;  /* 0x0000003000207308 */ /* 0x0001e20000000800 */
[----:B------:R-:W-:Y:S01]  /*c280*/  ISETP.LT.OR P4, PT, R11, 0x5a, P4 ;  /* 0x0000005a0b00780c */ /* 0x000fe20002781670 */
[----:B------:R-:W-:Y:S01]  /*c290*/  FFMA.FTZ R65, R81, UR33, -R4 ;  /* 0x0000002151417c23 */ /* 0x000fe20008010804 */
[----:B------:R-:W-:-:S02]  /*c2a0*/  FMNMX.FTZ R36, R62, R37, !PT ;  /* 0x000000253e247209 */ /* 0x000fc40007810000 */
[----:B------:R-:W-:Y:S02]  /*c2b0*/  ISETP.GT.AND P3, PT, R10, 0x61, P1 ;  /* 0x000000610a00780c */ /* 0x000fe40000f64270 */
[----:B------:R-:W-:Y:S01]  /*c2c0*/  FMNMX.FTZ R37, R63, R36, !PT ;  /* 0x000000243f257209 */ /* 0x000fe20007810000 */
[----:B------:R-:W-:Y:S01]  /*c2d0*/  MUFU.EX2 R12, R12 ;  /* 0x0000000c000c7308 */ /* 0x000fe20000000800 */
[----:B------:R-:W-:Y:S01]  /*c2e0*/  ISETP.LT.OR P2, PT, R11, 0x61, P2 ;  /* 0x000000610b00780c */ /* 0x000fe20001741670 */
[--C-:B0-----:R-:W-:Y:S01]  /*c2f0*/  FFMA.FTZ R48, R64, UR33, -R4.reuse ;  /* 0x0000002140307c23 */ /* 0x101fe20008010804 */
[----:B------:R-:W-:Y:S01]  /*c300*/  FMNMX.FTZ R40, R66, R37, !PT ;  /* 0x0000002542287209 */ /* 0x000fe20007810000 */
[--C-:B------:R-:W-:Y:S01]  /*c310*/  FFMA.FTZ R37, R53, UR33, -R4.reuse ;  /* 0x0000002135257c23 */ /* 0x100fe20008010804 */
[----:B------:R-:W-:Y:S01]  /*c320*/  FSEL R71, R71, -INF , !P4 ;  /* 0xff80000047477808 */ /* 0x000fe20006000000 */
[--C-:B------:R-:W-:Y:S01]  /*c330*/  FFMA.FTZ R53, R69, UR33, -R4.reuse ;  /* 0x0000002145357c23 */ /* 0x100fe20008010804 */
[----:B------:R-:W-:Y:S01]  /*c340*/  FMNMX.FTZ R41, R67, R40, !PT ;  /* 0x0000002843297209 */ /* 0x000fe20007810000 */
[----:B------:R0:W-:Y:S01]  /*c350*/  MUFU.EX2 R36, R52 ;  /* 0x0000003400247308 */ /* 0x0001e20000000800 */
[----:B------:R-:W-:Y:S01]  /*c360*/  ISETP.GT.AND P5, PT, R10, 0x68, P1 ;  /* 0x000000680a00780c */ /* 0x000fe20000fa4270 */
[----:B------:R-:W-:Y:S01]  /*c370*/  FFMA.FTZ R64, R80, UR33, -R4 ;  /* 0x0000002150407c23 */ /* 0x000fe20008010804 */
[----:B------:R-:W-:-:S02]  /*c380*/  FMNMX.FTZ R40, R70, R41, !PT ;  /* 0x0000002946287209 */ /* 0x000fc40007810000 */
[----:B------:R-:W-:Y:S02]  /*c390*/  FSEL R74, R74, -INF , !P2 ;  /* 0xff8000004a4a7808 */ /* 0x000fe40005000000 */
[----:B------:R-:W-:Y:S01]  /*c3a0*/  ISETP.LT.OR P3, PT, R11, 0x62, P3 ;  /* 0x000000620b00780c */ /* 0x000fe20001f61670 */
[----:B------:R-:W-:Y:S01]  /*c3b0*/  MUFU.EX2 R13, R13 ;  /* 0x0000000d000d7308 */ /* 0x000fe20000000800 */
[----:B------:R-:W-:Y:S01]  /*c3c0*/  FMNMX.FTZ R41, R71, R40, !PT ;  /* 0x0000002847297209 */ /* 0x000fe20007810000 */
[--C-:B0-----:R-:W-:Y:S01]  /*c3d0*/  FFMA.FTZ R52, R68, UR33, -R4.reuse ;  /* 0x0000002144347c23 */ /* 0x101fe20008010804 */
[----:B------:R-:W-:Y:S01]  /*c3e0*/  ISETP.GT.AND P4, PT, R10, 0x69, P1 ;  /* 0x000000690a00780c */ /* 0x000fe20000f84270 */
[--C-:B------:R-:W-:Y:S01]  /*c3f0*/  FFMA.FTZ R68, R84, UR33, -R4.reuse ;  /* 0x0000002154447c23 */ /* 0x100fe20008010804 */
[----:B------:R-:W-:Y:S02]  /*c400*/  ISETP.LT.OR P5, PT, R11, 0x69, P5 ;  /* 0x000000690b00780c */ /* 0x000fe40002fa1670 */
[----:B------:R-:W-:Y:S01]  /*c410*/  FSEL R75, R75, -INF , !P3 ;  /* 0xff8000004b4b7808 */ /* 0x000fe20005800000 */
[----:B------:R0:W-:Y:S01]  /*c420*/  MUFU.EX2 R40, R56 ;  /* 0x0000003800287308 */ /* 0x0001e20000000800 */
[----:B------:R-:W-:Y:S01]  /*c430*/  FMNMX.FTZ R44, R74, R41, !PT ;  /* 0x000000294a2c7209 */ /* 0x000fe20007810000 */
[--C-:B------:R-:W-:Y:S01]  /*c440*/  FFMA.FTZ R41, R57, UR33, -R4.reuse ;  /* 0x0000002139297c23 */ /* 0x100fe20008010804 */
[----:B------:R-:W-:Y:S01]  /*c450*/  ISETP.GT.AND P2, PT, R10, 0x70, P1 ;  /* 0x000000700a00780c */ /* 0x000fe20000f44270 */
[----:B------:R-:W-:Y:S01]  /*c460*/  FFMA.FTZ R57, R73, UR33, -R4 ;  /* 0x0000002149397c23 */ /* 0x000fe20008010804 */
[----:B------:R-:W-:-:S02]  /*c470*/  FSEL R78, R78, -INF , !P5 ;  /* 0xff8000004e4e7808 */ /* 0x000fc40006800000 */
[----:B------:R-:W-:Y:S01]  /*c480*/  ISETP.LT.OR P4, PT, R11, 0x6a, P4 ;  /* 0x0000006a0b00780c */ /* 0x000fe20002781670 */
[----:B------:R-:W-:Y:S01]  /*c490*/  MUFU.EX2 R14, R14 ;  /* 0x0000000e000e7308 */ /* 0x000fe20000000800 */
[----:B------:R-:W-:Y:S01]  /*c4a0*/  FMNMX.FTZ R45, R75, R44, !PT ;  /* 0x0000002c4b2d7209 */ /* 0x000fe20007810000 */
[--C-:B------:R-:W-:Y:S01]  /*c4b0*/  FFMA.FTZ R44, R60, UR33, -R4.reuse ;  /* 0x000000213c2c7c23 */ /* 0x100fe20008010804 */
[----:B------:R-:W-:Y:S01]  /*c4c0*/  ISETP.GT.AND P3, PT, R10, 0x71, P1 ;  /* 0x000000710a00780c */ /* 0x000fe20000f64270 */
[--C-:B0-----:R-:W-:Y:S01]  /*c4d0*/  FFMA.FTZ R56, R72, UR33, -R4.reuse ;  /* 0x0000002148387c23 */ /* 0x101fe20008010804 */
[----:B------:R-:W-:Y:S01]  /*c4e0*/  ISETP.GT.AND P5, PT, R10, 0x78, P1 ;  /* 0x000000780a00780c */ /* 0x000fe20000fa4270 */
[----:B------:R-:W-:Y:S01]  /*c4f0*/  FFMA.FTZ R60, R76, UR33, -R4 ;  /* 0x000000214c3c7c23 */ /* 0x000fe20008010804 */
[----:B------:R-:W-:Y:S01]  /*c500*/  ISETP.GT.AND P1, PT, R10, 0x79, P1 ;  /* 0x000000790a00780c */ /* 0x000fe20000f24270 */
        /* <DEDUP_REMOVED lines=183> */
.L_x_10883:
        /* <DEDUP_REMOVED lines=106> */
.L_x_10865:
[----:B------:R-:W-:Y:S06]  /*d720*/  BAR.ARV 0x8, 0x200 ;  /* 0x0208000000007b1d */ /* 0x000fec0000002000 */
[----:B------:R-:W-:Y:S05]  /*d730*/  @!P0 BRA `(.L_x_10885) ;  /* 0x0000000000048947 */ /* 0x000fea0003800000 */
[----:B------:R-:W-:Y:S01]  /*d740*/  BPT.TRAP 0x1 ;  /* 0x000000040000795c */ /* 0x000fe20000300000 */
.L_x_10885:
[----:B------:R-:W-:Y:S01]  /*d750*/  ULEA UR8, UR46, UR40, 0x3 ;  /* 0x000000282e087291 */ /* 0x000fe2000f8e183f */
[----:B------:R-:W-:-:S05]  /*d760*/  IMAD.U32 R5, RZ, RZ, UR47 ;  /* 0x0000002fff057e24 */ /* 0x000fca000f8e00ff */
[----:B------:R-:W-:-:S04]  /*d770*/  SHF.L.U32 R5, R5, 0x1f, RZ ;  /* 0x0000001f05057819 */ /* 0x000fc800000006ff */
[----:B------:R0:W1:Y:S01]  /*d780*/  SYNCS.PHASECHK.TRANS64.TRYWAIT P1, [UR8+0x2d850], R5 ;  /* 0x02d85005ff0075a7 */ /* 0x0000620008020148 */
[----:B------:R-:W-:Y:S05]  /*d790*/  @!P0 BRA `(.L_x_10886) ;  /* 0x0000000000048947 */ /* 0x000fea0003800000 */
[----:B------:R-:W-:Y:S01]  /*d7a0*/  BPT.TRAP 0x1 ;  /* 0x000000040000795c */ /* 0x000fe20000300000 */
.L_x_10886:
[----:B-1----:R-:W-:Y:S05]  /*d7b0*/  @P1 BRA `(.L_x_10887) ;  /* 0x0000000000081947 */ /* 0x002fea0003800000 */
[----:B------:R-:W1:Y:S02]  /*d7c0*/  SYNCS.PHASECHK.TRANS64.TRYWAIT P1, [UR8+0x2d850], R5 ;  /* 0x02d85005ff0075a7 */ /* 0x000e640008020148 */
[----:B-1----:R-:W-:Y:S05]  /*d7d0*/  @!P1 BRA `(.L_x_10888) ;  /* 0x0000006800689947 */ /* 0x002fea0003800000 */
.L_x_10887:
        /* <DEDUP_REMOVED lines=11> */
[----:B------:R-:W-:Y:S01]  /*d890*/  IMAD.U32 R12, RZ, RZ, UR33 ;  /* 0x00000021ff0c7e24 */ /* 0x000fe2000f8e00ff */
[----:B------:R-:W-:Y:S01]  /*d8a0*/  ULOP3.LUT UR9, UR40, 0x2000000, URZ, 0xfc, !UPT ;  /* 0x0200000028097892 */ /* 0x000fe2000f8efc3f */
[----:B------:R-:W-:-:S02]  /*d8b0*/  IMAD.MOV.U32 R36, RZ, RZ, -0x800000 ;  /* 0xff800000ff247424 */ /* 0x000fc400078e00ff */
[----:B------:R-:W-:Y:S01]  /*d8c0*/  IMAD.MOV.U32 R37, RZ, RZ, -0x800000 ;  /* 0xff800000ff257424 */ /* 0x000fe200078e00ff */
[----:B------:R-:W-:-:S07]  /*d8d0*/  UIMAD UR9, UR46, 0x600, UR9 ;  /* 0x000006002e0978a4 */ /* 0x000fce000f8e0209 */
[----:B------:R-:W-:Y:S02]  /*d8e0*/  UMOV UR6, UR9 ;  /* 0x0000000900067c82 */ /* 0x000fe40008000000 */
[----:B------:R-:W-:Y:S01]  /*d8f0*/  HGMMA.64x96x16.F32.BF16 R88, gdesc[UR4].tnspB, R88, gsb0 ;  /* 0x41600000045879f0 */ /* 0x000fe20008001858 */
[----:B------:R-:W-:Y:S01]  /*d900*/  UIADD3 UR4, UR36, 0x2, URZ ;  /* 0x0000000224047890 */ /* 0x000fe2000fffe03f */
[----:B-1----:R-:W-:Y:S01]  /*d910*/  FADD.FTZ R6, R6, R3 ;  /* 0x0000000306067221 */ /* 0x002fe20000010000 */
[----:B------:R-:W-:Y:S01]  /*d920*/  UIADD3 UR6, UR9, 0x40, URZ ;  /* 0x0000004009067890 */ /* 0x000fe2000fffe03f */
[----:B------:R-:W-:Y:S01]  /*d930*/  IMAD.U32 R3, RZ, RZ, UR33 ;  /* 0x00000021ff037e24 */ /* 0x000fe2000f8e00ff */
[----:B------:R-:W-:Y:S01]  /*d940*/  UMOV UR5, 0x40000040 ;  /* 0x4000004000057882 */ /* 0x000fe20000000000 */
[----:B------:R-:W-:Y:S01]  /*d950*/  UMOV UR7, 0x80000020 ;  /* 0x8000002000077882 */ /* 0x000fe20000000000 */
[----:B0-----:R-:W-:Y:S01]  /*d960*/  FADD.FTZ R7, R5, R2 ;  /* 0x0000000205077221 */ /* 0x001fe20000010000 */
        /* <DEDUP_REMOVED lines=65> */
.L_x_10889:
        /* <DEDUP_REMOVED lines=23> */
[----:B------:R-:W-:Y:S01]  /*def0*/  USEL UR4, URZ, 0x1, UP0 ;  /* 0x000000013f047887 */ /* 0x000fe20008000000 */
        /* <DEDUP_REMOVED lines=29> */
[----:B------:R-:W-:Y:S01]  /*e0d0*/  PLOP3.LUT P0, PT, PT, PT, PT, 0x8, 0x0 ;  /* 0x000000000000781c */ /* 0x000fe20003f0e170 */
[----:B------:R-:W-:Y:S01]  /*e0e0*/  FMUL.FTZ R48, R135, R48 ;  /* 0x0000003087307220 */ /* 0x000fe20000410000 */
[----:B------:R-:W-:-:S02]  /*e0f0*/  UIADD3 UR48, UR48, 0x1, URZ ;  /* 0x0000000130307890 */ /* 0x000fc4000fffe03f */
[----:B------:R-:W-:Y:S02]  /*e100*/  USEL UR46, UR46, URZ, UP0 ;  /* 0x0000003f2e2e7287 */ /* 0x000fe40008000000 */
[----:B------:R-:W-:-:S12]  /*e110*/  ULOP3.LUT UR47, UR47, UR4, URZ, 0x3c, !UPT ;  /* 0x000000042f2f7292 */ /* 0x000fd8000f8e3c3f */
.L_x_10811:
        /* <DEDUP_REMOVED lines=10> */
[----:B------:R-:W-:-:S07]  /*e1c0*/  IMAD R3, R144, 0x20, R140 ;  /* 0x0000002090037824 */ /* 0x000fce00078e028c */
[----:B------:R-:W-:Y:S01]  /*e1d0*/  BAR.SYNC.DEFER_BLOCKING 0x1, 0x180 ;  /* 0x0046000000007b1d */ /* 0x000fe20000010000 */
[----:B------:R-:W-:Y:S01]  /*e1e0*/  USHF.R.S32.HI UR10, URZ, 0x1f, UR38 ;  /* 0x0000001f3f0a7899 */ /* 0x000fe20008011426 */
[----:B------:R-:W-:Y:S01]  /*e1f0*/  VIADD R52, R137, UR39 ;  /* 0x0000002789347c36 */ /* 0x000fe20008000000 */
[----:B------:R-:W-:Y:S01]  /*e200*/  USHF.R.S32.HI UR12, URZ, 0x1f, UR45 ;  /* 0x0000001f3f0c7899 */ /* 0x000fe2000801142d */
[----:B------:R-:W-:-:S04]  /*e210*/  F2FP.BF16.F32.PACK_AB R6, R93, R6 ;  /* 0x000000065d06723e */ /* 0x000fc800000010ff */
[----:B------:R-:W1:Y:S01]  /*e220*/  LDC R0, c[0x0][0xbe8] ;  /* 0x0002fa00ff007b82 */ /* 0x000e620000000800 */
[----:B------:R-:W-:Y:S01]  /*e230*/  ULDC.64 UR8, c[0x0][0xb90] ;  /* 0x0002e40000087ab9 */ /* 0x000fe20000000a00 */
[----:B------:R-:W-:Y:S02]  /*e240*/  F2FP.BF16.F32.PACK_AB R26, R125, R26 ;  /* 0x0000001a7d1a723e */ /* 0x000fe400000010ff */
[----:B------:R-:W-:Y:S02]  /*e250*/  F2FP.BF16.F32.PACK_AB R27, R46, R27 ;  /* 0x0000001b2e1b723e */ /* 0x000fe400000010ff */
[----:B------:R-:W-:Y:S02]  /*e260*/  F2FP.BF16.F32.PACK_AB R28, R129, R28 ;  /* 0x0000001c811c723e */ /* 0x000fe400000010ff */
[----:B------:R-:W-:Y:S02]  /*e270*/  F2FP.BF16.F32.PACK_AB R29, R44, R29 ;  /* 0x0000001d2c1d723e */ /* 0x000fe400000010ff */
[----:B------:R-:W-:-:S02]  /*e280*/  F2FP.BF16.F32.PACK_AB R30, R133, R30 ;  /* 0x0000001e851e723e */ /* 0x000fc400000010ff */
[----:B------:R-:W-:Y:S01]  /*e290*/  F2FP.BF16.F32.PACK_AB R31, R48, R31 ;  /* 0x0000001f301f723e */ /* 0x000fe200000010ff */
[----:B------:R-:W-:Y:S01]  /*e2a0*/  UMOV UR6, UR40 ;  /* 0x0000002800067c82 */ /* 0x000fe20008000000 */
[----:B0-----:R-:W-:Y:S01]  /*e2b0*/  UMOV UR7, UR5 ;  /* 0x0000000500077c82 */ /* 0x001fe20008000000 */
[----:B------:R-:W-:Y:S01]  /*e2c0*/  UIMAD UR5, UR10, UR8, URZ ;  /* 0x000000080a0572a4 */ /* 0x000fe2000f8e023f */
[----:B------:R-:W-:Y:S02]  /*e2d0*/  IMAD.U32 R40, RZ, RZ, UR6 ;  /* 0x00000006ff287e24 */ /* 0x000fe4000f8e00ff */
[----:B------:R-:W-:Y:S01]  /*e2e0*/  IMAD.U32 R41, RZ, RZ, UR7 ;  /* 0x00000007ff297e24 */ /* 0x000fe2000f8e00ff */
[----:B------:R-:W-:Y:S02]  /*e2f0*/  UIMAD.WIDE.U32 UR6, UR38, UR8, URZ ;  /* 0x00000008260672a5 */ /* 0x000fe4000f8e003f */
[----:B------:R-:W-:Y:S01]  /*e300*/  UIMAD UR5, UR38, UR9, UR5 ;  /* 0x00000009260572a4 */ /* 0x000fe2000f8e0205 */
[----:B------:R-:W-:-:S02]  /*e310*/  IMAD.WIDE R4, R148, 0x2, R40 ;  /* 0x0000000294047825 */ /* 0x000fc400078e0228 */
[----:B------:R-:W-:Y:S01]  /*e320*/  ULDC.64 UR8, c[0x0][0xb98] ;  /* 0x0002e60000087ab9 */ /* 0x000fe20000000a00 */
[----:B------:R-:W-:Y:S01]  /*e330*/  UIADD3 UR7, UR7, UR5, URZ ;  /* 0x0000000507077290 */ /* 0x000fe2000fffe03f */
[----:B------:R-:W-:Y:S01]  /*e340*/  IMAD.WIDE R40, R3, 0x2, R40 ;  /* 0x0000000203287825 */ /* 0x000fe200078e0228 */
[C---:B------:R-:W-:Y:S01]  /*e350*/  IADD3 R35, P1, R4.reuse, 0x6000, RZ ;  /* 0x0000600004237810 */ /* 0x040fe20007f3e0ff */
[----:B------:R-:W-:Y:S01]  /*e360*/  UIMAD UR5, UR12, UR8, URZ ;  /* 0x000000080c0572a4 */ /* 0x000fe2000f8e023f */
[C---:B------:R-:W-:Y:S01]  /*e370*/  LOP3.LUT R3, R4.reuse, 0x180, RZ, 0xc0, !PT ;  /* 0x0000018004037812 */ /* 0x040fe200078ec0ff */
[----:B------:R-:W-:Y:S01]  /*e380*/  UIMAD.WIDE.U32 UR6, UR45, UR8, UR6 ;  /* 0x000000082d0672a5 */ /* 0x000fe2000f8e0006 */
[----:B------:R-:W-:Y:S01]  /*e390*/  IADD3 R8, P3, R4, 0x3000, RZ ;  /* 0x0000300004087810 */ /* 0x000fe20007f7e0ff */
[--C-:B------:R-:W-:Y:S01]  /*e3a0*/  IMAD.X R25, RZ, RZ, R5.reuse, P1 ;  /* 0x000000ffff197224 */ /* 0x100fe200008e0605 */
[----:B-1----:R-:W-:Y:S01]  /*e3b0*/  ISETP.NE.AND P1, PT, R0, 0x1, PT ;  /* 0x000000010000780c */ /* 0x002fe20003f25270 */
[----:B------:R-:W-:Y:S01]  /*e3c0*/  UIMAD UR5, UR45, UR9, UR5 ;  /* 0x000000092d0572a4 */ /* 0x000fe2000f8e0205 */
[----:B------:R-:W-:Y:S01]  /*e3d0*/  SHF.R.U64 R3, R3, 0x3, RZ ;  /* 0x0000000303037819 */ /* 0x000fe200000012ff */
[----:B------:R-:W-:Y:S01]  /*e3e0*/  IMAD.X R13, RZ, RZ, R5, P3 ;  /* 0x000000ffff0d7224 */ /* 0x000fe200018e0605 */
[C---:B------:R-:W-:Y:S01]  /*e3f0*/  IADD3 R21, P4, R4.reuse, 0x20, RZ ;  /* 0x0000002004157810 */ /* 0x040fe20007f9e0ff */
[----:B------:R-:W-:Y:S01]  /*e400*/  ULDC.64 UR8, c[0x0][0xae8] ;  /* 0x0002ba0000087ab9 */ /* 0x000fe20000000a00 */
[----:B------:R-:W-:-:S02]  /*e410*/  IADD3 R15, P0, R4, 0x6020, RZ ;  /* 0x00006020040f7810 */ /* 0x000fc40007f1e0ff */
[----:B------:R-:W-:Y:S01]  /*e420*/  IADD3 R33, P2, R4, 0x3020, RZ ;  /* 0x0000302004217810 */ /* 0x000fe20007f5e0ff */
[--C-:B------:R-:W-:Y:S01]  /*e430*/  IMAD.X R9, RZ, RZ, R5.reuse, P4 ;  /* 0x000000ffff097224 */ /* 0x100fe200020e0605 */
[----:B------:R-:W-:Y:S02]  /*e440*/  LOP3.LUT R4, R3, R4, RZ, 0x3c, !PT ;  /* 0x0000000403047212 */ /* 0x000fe400078e3cff */
[----:B------:R-:W-:Y:S01]  /*e450*/  LOP3.LUT R12, R35, 0x180, RZ, 0xc0, !PT ;  /* 0x00000180230c7812 */ /* 0x000fe200078ec0ff */
[----:B------:R-:W0:Y:S01]  /*e460*/  @P1 LDC R45, c[0x0][0xbec] ;  /* 0x0002fb00ff2d1b82 */ /* 0x000e220000000800 */
[----:B------:R-:W-:Y:S01]  /*e470*/  LOP3.LUT R3, R8, 0x180, RZ, 0xc0, !PT ;  /* 0x0000018008037812 */ /* 0x000fe200078ec0ff */
[----:B------:R-:W-:Y:S01]  /*e480*/  IMAD.X R11, RZ, RZ, R5, P2 ;  /* 0x000000ffff0b7224 */ /* 0x000fe200010e0605 */
[----:B------:R-:W-:Y:S02]  /*e490*/  LOP3.LUT R2, R21, 0x180, RZ, 0xc0, !PT ;  /* 0x0000018015027812 */ /* 0x000fe400078ec0ff */
[----:B------:R-:W-:-:S02]  /*e4a0*/  SHF.R.U64 R12, R12, 0x3, RZ ;  /* 0x000000030c0c7819 */ /* 0x000fc400000012ff */
[----:B------:R-:W-:Y:S01]  /*e4b0*/  SHF.R.U64 R3, R3, 0x3, RZ ;  /* 0x0000000303037819 */ /* 0x000fe200000012ff */
[----:B------:R-:W1:Y:S01]  /*e4c0*/  @P1 LDC R50, c[0x0][0xbf0] ;  /* 0x0002fc00ff321b82 */ /* 0x000e620000000800 */
[----:B------:R-:W-:Y:S02]  /*e4d0*/  SHF.R.U64 R2, R2, 0x3, RZ ;  /* 0x0000000302027819 */ /* 0x000fe400000012ff */
[----:B------:R-:W-:Y:S02]  /*e4e0*/  IADD3 R43, P5, R40, 0x7800, RZ ;  /* 0x00007800282b7810 */ /* 0x000fe40007fbe0ff */
[----:B------:R-:W-:Y:S02]  /*e4f0*/  LOP3.LUT R24, R12, R35, RZ, 0x3c, !PT ;  /* 0x000000230c187212 */ /* 0x000fe400078e3cff */
[----:B------:R-:W-:Y:S02]  /*e500*/  LOP3.LUT R14, R15, 0x180, RZ, 0xc0, !PT ;  /* 0x000001800f0e7812 */ /* 0x000fe400078ec0ff */
[----:B------:R-:W-:-:S02]  /*e510*/  LOP3.LUT R12, R3, R8, RZ, 0x3c, !PT ;  /* 0x00000008030c7212 */ /* 0x000fc400078e3cff */
[----:B------:R-:W-:Y:S02]  /*e520*/  LOP3.LUT R8, R2, R21, RZ, 0x3c, !PT ;  /* 0x0000001502087212 */ /* 0x000fe400078e3cff */
[----:B------:R-:W-:Y:S02]  /*e530*/  LOP3.LUT R2, R43, 0x180, RZ, 0xc0, !PT ;  /* 0x000001802b027812 */ /* 0x000fe400078ec0ff */
[----:B------:R-:W-:Y:S01]  /*e540*/  SHF.R.U64 R14, R14, 0x3, RZ ;  /* 0x000000030e0e7819 */ /* 0x000fe200000012ff */
[----:B0-----:R-:W-:Y:S01]  /*e550*/  @P1 IMAD.HI.U32 R45, R52, R45, RZ ;  /* 0x0000002d342d1227 */ /* 0x001fe200078e00ff */
[----:B------:R-:W-:Y:S02]  /*e560*/  SHF.R.U64 R2, R2, 0x3, RZ ;  /* 0x0000000302027819 */ /* 0x000fe400000012ff */
[----:B------:R-:W-:Y:S01]  /*e570*/  LOP3.LUT R14, R14, R15, RZ, 0x3c, !PT ;  /* 0x0000000f0e0e7212 */ /* 0x000fe200078e3cff */
[----:B------:R-:W-:Y:S01]  /*e580*/  IMAD.X R15, RZ, RZ, R5, P0 ;  /* 0x000000ffff0f7224 */ /* 0x000fe200000e0605 */
[----:B------:R-:W-:-:S02]  /*e590*/  IADD3 R39, P0, R40, 0x1800, RZ ;  /* 0x0000180028277810 */ /* 0x000fc40007f1e0ff */
[----:B------:R-:W-:Y:S01]  /*e5a0*/  LOP3.LUT R2, R2, R43, RZ, 0x3c, !PT ;  /* 0x0000002b02027212 */ /* 0x000fe200078e3cff */
[----:B------:R-:W-:Y:S01]  /*e5b0*/  IMAD.MOV.U32 R43, RZ, RZ, R52 ;  /* 0x000000ffff2b7224 */ /* 0x000fe200078e0034 */
[----:B-1----:R-:W-:Y:S02]  /*e5c0*/  @P1 SHF.R.U32.HI R43, RZ, R50, R45 ;  /* 0x00000032ff2b1219 */ /* 0x002fe4000001162d */
[----:B------:R-:W-:Y:S02]  /*e5d0*/  LOP3.LUT R38, R39, 0x180, RZ, 0xc0, !PT ;  /* 0x0000018027267812 */ /* 0x000fe400078ec0ff */
[----:B------:R-:W-:Y:S01]  /*e5e0*/  MOV R47, R4 ;  /* 0x00000004002f7202 */ /* 0x000fe20000000f00 */
[----:B------:R-:W-:Y:S01]  /*e5f0*/  IMAD.MOV R45, RZ, RZ, -R43 ;  /* 0x000000ffff2d7224 */ /* 0x000fe200078e0a2b */
[----:B------:R-:W-:Y:S02]  /*e600*/  LOP3.LUT R10, R33, 0x180, RZ, 0xc0, !PT ;  /* 0x00000180210a7812 */ /* 0x000fe400078ec0ff */
[----:B------:R-:W-:-:S02]  /*e610*/  F2FP.BF16.F32.PACK_AB R4, R42, R7 ;  /* 0x000000072a04723e */ /* 0x000fc400000010ff */
[----:B------:R-:W-:Y:S02]  /*e620*/  SHF.R.U64 R38, R38, 0x3, RZ ;  /* 0x0000000326267819 */ /* 0x000fe400000012ff */
[----:B------:R-:W-:Y:S02]  /*e630*/  F2FP.BF16.F32.PACK_AB R5, R91, R90 ;  /* 0x0000005a5b05723e */ /* 0x000fe400000010ff */
[----:B------:R-:W-:Y:S02]  /*e640*/  F2FP.BF16.F32.PACK_AB R7, R95, R94 ;  /* 0x0000005e5f07723e */ /* 0x000fe400000010ff */
[----:B------:R-:W-:Y:S01]  /*e650*/  MOV R57, R14 ;  /* 0x0000000e00397202 */ /* 0x000fe20000000f00 */
[----:B------:R-:W-:Y:S01]  /*e660*/  IMAD R15, R0, R45, R52 ;  /* 0x0000002d000f7224 */ /* 0x000fe200078e0234 */
[----:B------:R-:W-:Y:S01]  /*e670*/  SHF.R.U64 R10, R10, 0x3, RZ ;  /* 0x000000030a0a7819 */ /* 0x000fe200000012ff */
[----:B------:R0:W-:Y:S01]  /*e680*/  STSM.16.M88.4 [R47], R4 ;  /* 0x000000042f007844 */ /* 0x0001e20000000200 */
[----:B------:R-:W-:Y:S01]  /*e690*/  LOP3.LUT R38, R38, R39, RZ, 0x3c, !PT ;  /* 0x0000002726267212 */ /* 0x000fe200078e3cff */
[----:B------:R-:W-:Y:S01]  /*e6a0*/  IMAD.X R39, RZ, RZ, R41, P0 ;  /* 0x000000ffff277224 */ /* 0x000fe200000e0629 */
[----:B------:R-:W-:Y:S01]  /*e6b0*/  MOV R62, R24 ;  /* 0x00000018003e7202 */ /* 0x000fe20000000f00 */
[----:B------:R-:W-:Y:S01]  /*e6c0*/  IMAD.U32 R25, RZ, RZ, UR5 ;  /* 0x00000005ff197e24 */ /* 0x000fe2000f8e00ff */
[----:B------:R-:W-:Y:S01]  /*e6d0*/  SHF.R.S32.HI R14, RZ, 0x1f, R43 ;  /* 0x0000001fff0e7819 */ /* 0x000fe2000001142b */
[----:B------:R-:W-:Y:S01]  /*e6e0*/  ULDC UR5, c[0x0][0xa88] ;  /* 0x0002a20000057ab9 */ /* 0x000fe20000000800 */
[----:B------:R-:W-:Y:S01]  /*e6f0*/  LOP3.LUT R10, R10, R33, RZ, 0x3c, !PT ;  /* 0x000000210a0a7212 */ /* 0x000fe200078e3cff */
[----:B------:R-:W-:Y:S01]  /*e700*/  IMAD R56, R0, UR5, RZ ;  /* 0x0000000500387c24 */ /* 0x000fe2000f8e02ff */
[----:B------:R-:W-:-:S02]  /*e710*/  IADD3 R33, P3, R40, 0x4800, RZ ;  /* 0x0000480028217810 */ /* 0x000fc40007f7e0ff */
[----:B------:R-:W-:Y:S02]  /*e720*/  IADD3 R35, P2, R40, 0x3000, RZ ;  /* 0x0000300028237810 */ /* 0x000fe40007f5e0ff */
[----:B------:R-:W-:Y:S02]  /*e730*/  LOP3.LUT R32, R33, 0x180, RZ, 0xc0, !PT ;  /* 0x0000018021207812 */ /* 0x000fe400078ec0ff */
[----:B------:R-:W-:Y:S02]  /*e740*/  LOP3.LUT R34, R35, 0x180, RZ, 0xc0, !PT ;  /* 0x0000018023227812 */ /* 0x000fe400078ec0ff */
[----:B0-----:R-:W-:Y:S02]  /*e750*/  IADD3 R4, P0, R43, UR6, RZ ;  /* 0x000000062b047c10 */ /* 0x001fe4000ff1e0ff */
[----:B------:R-:W-:Y:S02]  /*e760*/  SHF.R.S32.HI R6, RZ, 0x1f, R15 ;  /* 0x0000001fff067819 */ /* 0x000fe4000001140f */
[----:B------:R-:W-:Y:S01]  /*e770*/  IADD3.X R5, R14, UR7, R25, P0, !PT ;  /* 0x000000070e057c10 */ /* 0x000fe200087fe419 */
[----:B------:R-:W-:Y:S01]  /*e780*/  ULDC.64 UR6, c[0x0][0xb88] ;  /* 0x0002e20000067ab9 */ /* 0x000fe20000000a00 */
[----:B------:R-:W-:Y:S01]  /*e790*/  SHF.R.U64 R32, R32, 0x3, RZ ;  /* 0x0000000320207819 */ /* 0x000fe200000012ff */
[----:B------:R-:W-:Y:S01]  /*e7a0*/  IMAD R6, R6, UR6, RZ ;  /* 0x0000000606067c24 */ /* 0x000fe2000f8e02ff */
[----:B------:R-:W-:Y:S01]  /*e7b0*/  MOV R63, R10 ;  /* 0x0000000a003f7202 */ /* 0x000fe20000000f00 */
[----:B------:R-:W-:Y:S01]  /*e7c0*/  IMAD.WIDE.U32 R4, R15, UR6, R4 ;  /* 0x000000060f047c25 */ /* 0x000fe2000f8e0004 */
[----:B------:R-:W-:-:S02]  /*e7d0*/  SHF.R.U64 R34, R34, 0x3, RZ ;  /* 0x0000000322227819 */ /* 0x000fc400000012ff */
[----:B------:R-:W-:Y:S01]  /*e7e0*/  LOP3.LUT R32, R32, R33, RZ, 0x3c, !PT ;  /* 0x0000002120207212 */ /* 0x000fe200078e3cff */
[----:B------:R-:W-:Y:S01]  /*e7f0*/  IMAD R15, R15, UR7, R6 ;  /* 0x000000070f0f7c24 */ /* 0x000fe2000f8e0206 */
[----:B------:R-:W-:Y:S01]  /*e800*/  ULDC.64 UR6, c[0x0][0xb50] ;  /* 0x0002d40000067ab9 */ /* 0x000fe20000000a00 */
[----:B------:R-:W-:Y:S01]  /*e810*/  VIADD R11, R147, UR39 ;  /* 0x00000027930b7c36 */ /* 0x000fe20008000000 */
[----:B------:R-:W-:Y:S01]  /*e820*/  LOP3.LUT P0, RZ, R145, 0x3, RZ, 0xc0, !PT ;  /* 0x0000000391ff7812 */ /* 0x000fe2000780c0ff */
[----:B------:R-:W-:Y:S01]  /*e830*/  IMAD.X R33, RZ, RZ, R41, P3 ;  /* 0x000000ffff217224 */ /* 0x000fe200018e0629 */
[----:B------:R-:W-:Y:S01]  /*e840*/  LEA R42, P3, R4, UR6, 0x2 ;  /* 0x00000006042a7c11 */ /* 0x000fe2000f8610ff */
[----:B------:R-:W-:Y:S01]  /*e850*/  VIADD R7, R11, 0x8 ;  /* 0x000000080b077836 */ /* 0x000fe20000000000 */
[----:B------:R-:W-:Y:S01]  /*e860*/  LOP3.LUT R34, R34, R35, RZ, 0x3c, !PT ;  /* 0x0000002322227212 */ /* 0x000fe200078e3cff */
[----:B------:R-:W-:Y:S01]  /*e870*/  IMAD.IADD R5, R5, 0x1, R15 ;  /* 0x0000000105057824 */ /* 0x000fe200078e020f */
[----:B------:R-:W-:Y:S01]  /*e880*/  MOV R53, R8 ;  /* 0x0000000800357202 */ /* 0x000fe20000000f00 */
        /* <DEDUP_REMOVED lines=10> */
[----:B------:R-:W-:Y:S01]  /*e930*/  F2FP.BF16.F32.PACK_AB R7, R103, R102 ;  /* 0x000000666707723e */ /* 0x000fe200000010ff */
[----:B------:R-:W1:Y:S01]  /*e940*/  SHFL.IDX PT, R61, R43, 0x1, 0x1c1f ;  /* 0x003c1f002b3d7f89 */ /* 0x000e6200000e0000 */
[----:B------:R-:W-:-:S02]  /*e950*/  MOV R52, R12 ;  /* 0x0000000c00347202 */ /* 0x000fc40000000f00 */
[----:B------:R-:W-:Y:S01]  /*e960*/  F2FP.BF16.F32.PACK_AB R8, R105, R104 ;  /* 0x000000686908723e */ /* 0x000fe200000010ff */
[----:B------:R-:W-:Y:S01]  /*e970*/  STSM.16.M88.4 [R53], R4 ;  /* 0x0000000435007844 */ /* 0x000fe20000000200 */
        /* <DEDUP_REMOVED lines=8> */
[----:B------:R-:W-:Y:S02]  /*ea00*/  F2FP.BF16.F32.PACK_AB R24, R121, R120 ;  /* 0x000000787918723e */ /* 0x000fe400000010ff */
[----:B------:R-:W-:Y:S01]  /*ea10*/  F2FP.BF16.F32.PACK_AB R25, R123, R122 ;  /* 0x0000007a7b19723e */ /* 0x000fe200000010ff */
[----:B------:R2:W-:Y:S01]  /*ea20*/  STSM.16.M88.4 [R63], R12 ;  /* 0x0000000c3f007844 */ /* 0x0005e20000000200 */
[C---:B------:R-:W-:Y:S02]  /*ea30*/  LOP3.LUT R3, R40.reuse, 0x180, RZ, 0xc0, !PT ;  /* 0x0000018028037812 */ /* 0x040fe400078ec0ff */
[----:B------:R-:W-:Y:S01]  /*ea40*/  IADD3 R21, P4, R40, 0x6000, RZ ;  /* 0x0000600028157810 */ /* 0x000fe20007f9e0ff */
[----:B------:R3:W-:Y:S01]  /*ea50*/  STSM.16.M88.4 [R62], R24 ;  /* 0x000000183e007844 */ /* 0x0007e20000000200 */
[----:B------:R-:W-:Y:S01]  /*ea60*/  SHF.R.U64 R3, R3, 0x3, RZ ;  /* 0x0000000303037819 */ /* 0x000fe200000012ff */
[----:B------:R-:W-:Y:S01]  /*ea70*/  UIMAD UR5, UR10, UR8, URZ ;  /* 0x000000080a0572a4 */ /* 0x000fe2000f8e023f */
[----:B------:R-:W-:Y:S01]  /*ea80*/  LOP3.LUT R20, R21, 0x180, RZ, 0xc0, !PT ;  /* 0x0000018015147812 */ /* 0x000fe200078ec0ff */
[----:B------:R4:W-:Y:S01]  /*ea90*/  STSM.16.M88.4 [R57], R28 ;  /* 0x0000001c39007844 */ /* 0x0009e20000000200 */
[----:B------:R-:W-:Y:S01]  /*eaa0*/  LOP3.LUT R40, R3, R40, RZ, 0x3c, !PT ;  /* 0x0000002803287212 */ /* 0x000fe200078e3cff */
[--C-:B------:R-:W-:Y:S01]  /*eab0*/  IMAD.X R3, RZ, RZ, R41.reuse, P5 ;  /* 0x000000ffff037224 */ /* 0x100fe200028e0629 */
[----:B--2---:R-:W2:Y:S08]  /*eac0*/  @P1 LDC R15, c[0x0][0xbec] ;  /* 0x0002fb00ff0f1b82 */ /* 0x004eb00000000800 */
[----:B------:R-:W-:Y:S08]  /*ead0*/  BAR.SYNC.DEFER_BLOCKING 0x1, 0x180 ;  /* 0x0046000000007b1d */ /* 0x000ff00000010000 */
[----:B---3--:R-:W3:Y:S01]  /*eae0*/  @P1 LDC R25, c[0x0][0xbf0] ;  /* 0x0002fc00ff191b82 */ /* 0x008ee20000000800 */
[----:B------:R-:W-:Y:S01]  /*eaf0*/  IMAD R12, R143, 0x60, R144 ;  /* 0x000000608f0c7824 */ /* 0x000fe200078e0290 */
[----:B------:R-:W-:Y:S01]  /*eb00*/  UIMAD.WIDE.U32 UR6, UR38, UR8, URZ ;  /* 0x00000008260672a5 */ /* 0x000fe2000f8e003f */
[----:B------:R-:W-:Y:S01]  /*eb10*/  SHF.R.U64 R20, R20, 0x3, RZ ;  /* 0x0000000314147819 */ /* 0x000fe200000012ff */
[----:B------:R-:W-:Y:S01]  /*eb20*/  ULDC.64 UR10, c[0x0][0xaf0] ;  /* 0x0002bc00000a7ab9 */ /* 0x000fe20000000a00 */
[----:B------:R-:W-:Y:S01]  /*eb30*/  VIADD R14, R12, UR39 ;  /* 0x000000270c0e7c36 */ /* 0x000fe20008000000 */
[----:B------:R-:W-:Y:S01]  /*eb40*/  UIMAD UR5, UR38, UR9, UR5 ;  /* 0x00000009260572a4 */ /* 0x000fe2000f8e0205 */
[----:B------:R-:W-:Y:S01]  /*eb50*/  LOP3.LUT R20, R20, R21, RZ, 0x3c, !PT ;  /* 0x0000001514147212 */ /* 0x000fe200078e3cff */
[----:B------:R-:W-:Y:S01]  /*eb60*/  UIMAD UR8, UR12, UR10, URZ ;  /* 0x0000000a0c0872a4 */ /* 0x000fe2000f8e023f */
[----:B------:R-:W-:Y:S01]  /*eb70*/  IMAD.MOV.U32 R13, RZ, RZ, R14 ;  /* 0x000000ffff0d7224 */ /* 0x000fe200078e000e */
[----:B------:R-:W-:Y:S01]  /*eb80*/  UIADD3 UR7, UR7, UR5, URZ ;  /* 0x0000000507077290 */ /* 0x000fe2000fffe03f */
[----:B------:R-:W-:Y:S01]  /*eb90*/  IMAD.X R21, RZ, RZ, R41, P4 ;  /* 0x000000ffff157224 */ /* 0x000fe200020e0629 */
[----:B0-----:R4:W-:Y:S04]  /*eba0*/  @!P2 ST.E desc[UR52][R58.64], R36 ;  /* 0x000000243a00a985 */ /* 0x0019e8000c101934 */
[----:B-1----:R4:W-:Y:S04]  /*ebb0*/  @!P0 ST.E desc[UR52][R60.64], R37 ;  /* 0x000000253c008985 */ /* 0x0029e8000c101934 */
[----:B------:R2:W5:Y:S01]  /*ebc0*/  LD.E.128 R8, desc[UR52][R2.64] ;  /* 0x0000003402087980 */ /* 0x000562000c101d00 */
[----:B------:R-:W-:-:S02]  /*ebd0*/  UIMAD UR5, UR45, UR11, UR8 ;  /* 0x0000000b2d0572a4 */ /* 0x000fc4000f8e0208 */
[----:B------:R-:W-:Y:S01]  /*ebe0*/  UIMAD.WIDE.U32 UR6, UR45, UR10, UR6 ;  /* 0x0000000a2d0672a5 */ /* 0x000fe2000f8e0006 */
[----:B------:R-:W5:Y:S01]  /*ebf0*/  LD.E.128 R40, desc[UR52][R40.64] ;  /* 0x0000003428287980 */ /* 0x000f62000c101d00 */
[----:B------:R-:W-:-:S03]  /*ec00*/  ULDC.64 UR8, c[0x0][0xae0] ;  /* 0x0002b80000087ab9 */ /* 0x000fc60000000a00 */
[----:B------:R-:W5:Y:S01]  /*ec10*/  LD.E.128 R44, desc[UR52][R38.64] ;  /* 0x00000034262c7980 */ /* 0x000f62000c101d00 */
[----:B--2---:R-:W-:-:S03]  /*ec20*/  @P1 IMAD.HI.U32 R2, R14, R15, RZ ;  /* 0x0000000f0e021227 */ /* 0x004fc600078e00ff */
[----:B------:R-:W5:Y:S02]  /*ec30*/  LD.E.128 R48, desc[UR52][R34.64] ;  /* 0x0000003422307980 */ /* 0x000f64000c101d00 */
[----:B---3--:R-:W-:Y:S01]  /*ec40*/  @P1 SHF.R.U32.HI R13, RZ, R25, R2 ;  /* 0x00000019ff0d1219 */ /* 0x008fe20000011602 */
[----:B------:R-:W-:Y:S01]  /*ec50*/  UIADD3 UR5, UR7, UR5, URZ ;  /* 0x0000000507057290 */ /* 0x000fe2000fffe03f */
[----:B------:R-:W5:Y:S02]  /*ec60*/  LD.E.128 R4, desc[UR52][R32.64] ;  /* 0x0000003420047980 */ /* 0x000f64000c101d00 */
[--C-:B------:R-:W-:Y:S01]  /*ec70*/  SHF.R.S32.HI R12, RZ, 0x1f, R13.reuse ;  /* 0x0000001fff0c7819 */ /* 0x100fe2000001140d */
[----:B------:R-:W-:Y:S01]  /*ec80*/  IMAD.MOV R15, RZ, RZ, -R13 ;  /* 0x000000ffff0f7224 */ /* 0x000fe200078e0a0d */
[----:B------:R0:W5:Y:S01]  /*ec90*/  LD.E.128 R52, desc[UR52][R20.64] ;  /* 0x0000003414347980 */ /* 0x000162000c101d00 */
[----:B------:R-:W-:Y:S02]  /*eca0*/  IMAD.U32 R3, RZ, RZ, UR7 ;  /* 0x00000007ff037e24 */ /* 0x000fe4000f8e00ff */
[----:B------:R-:W-:Y:S01]  /*ecb0*/  IMAD R15, R0, R15, R14 ;  /* 0x0000000f000f7224 */ /* 0x000fe200078e020e */
[----:B------:R-:W-:Y:S01]  /*ecc0*/  @!PT LDS RZ, [RZ] ;  /* 0x00000000fffff984 */ /* 0x000fe20000000800 */
[----:B------:R-:W-:Y:S01]  /*ecd0*/  @!PT LDS RZ, [RZ] ;  /* 0x00000000fffff984 */ /* 0x000fe20000000800 */
[----:B------:R-:W-:Y:S01]  /*ece0*/  @!PT LDS RZ, [RZ] ;  /* 0x00000000fffff984 */ /* 0x000fe20000000800 */
[----:B------:R-:W-:Y:S01]  /*ecf0*/  @!PT LDS RZ, [RZ] ;  /* 0x00000000fffff984 */ /* 0x000fe20000000800 */
[----:B------:R1:W-:Y:S06]  /*ed00*/  MEMBAR.ALL.CTA ;  /* 0x0000000000007992 */ /* 0x0003ec0000008000 */
[----:B-1----:R-:W1:Y:S01]  /*ed10*/  FENCE.VIEW.ASYNC.S ;  /* 0x00000000000073c6 */ /* 0x002e620000000000 */
[----:B------:R-:W-:Y:S01]  /*ed20*/  IMAD.U32 R2, RZ, RZ, UR6 ;  /* 0x00000006ff027e24 */ /* 0x000fe2000f8e00ff */
[----:B------:R-:W-:Y:S01]  /*ed30*/  ULDC.64 UR6, c[0x0][0xad8] ;  /* 0x0002b60000067ab9 */ /* 0x000fe20000000a00 */
[----:B------:R-:W-:-:S02]  /*ed40*/  IMAD.U32 R3, RZ, RZ, UR5 ;  /* 0x00000005ff037e24 */ /* 0x000fc4000f8e00ff */
[----:B------:R-:W-:Y:S01]  /*ed50*/  IMAD R12, R12, UR8, RZ ;  /* 0x000000080c0c7c24 */ /* 0x000fe2000f8e02ff */
[----:B------:R-:W-:Y:S01]  /*ed60*/  SHF.R.S32.HI R0, RZ, 0x1f, R15 ;  /* 0x0000001fff007819 */ /* 0x000fe2000001140f */
[----:B------:R-:W-:-:S04]  /*ed70*/  IMAD.WIDE.U32 R2, R13, UR8, R2 ;  /* 0x000000080d027c25 */ /* 0x000fc8000f8e0002 */
[----:B0-----:R-:W-:Y:S02]  /*ed80*/  IMAD R21, R13, UR9, R12 ;  /* 0x000000090d157c24 */ /* 0x001fe4000f8e020c */
[----:B------:R-:W-:Y:S02]  /*ed90*/  IMAD R0, R0, UR6, RZ ;  /* 0x0000000600007c24 */ /* 0x000fe4000f8e02ff */
[----:B------:R-:W-:Y:S02]  /*eda0*/  IMAD.IADD R3, R3, 0x1, R21 ;  /* 0x0000000103037824 */ /* 0x000fe400078e0215 */
        /* <DEDUP_REMOVED lines=8> */
[----:B------:R-:W-:-:S04]  /*ee30*/  LEA R0, P1, R2, UR6, 0x1 ;  /* 0x0000000602007c11 */ /* 0x000fc8000f8208ff */
[----:B------:R-:W-:Y:S01]  /*ee40*/  LEA.HI.X R24, R2, UR7, R3, 0x1, P1 ;  /* 0x0000000702187c11 */ /* 0x000fe200088f0c03 */
[----:B-1----:R4:W0:Y:S01]  /*ee50*/  SHFL.IDX PT, R12, R0, RZ, 0x1c1f ;  /* 0x001c1fff000c7589 */ /* 0x00282200000e0000 */
[----:B------:R-:W-:Y:S01]  /*ee60*/  BSSY B1, `(.L_x_10892) ;  /* 0x0000010000017945 */ /* 0x000fe20003800000 */
[----:B------:R-:W-:Y:S02]  /*ee70*/  SYNCS.ARRIVE.TRANS64.RED.A1T0 RZ, [UR5], RZ ;  /* 0x000000ffffff79a7 */ /* 0x000fe40008100405 */
[----:B------:R4:W1:Y:S01]  /*ee80*/  SHFL.IDX PT, R13, R24, RZ, 0x1c1f ;  /* 0x001c1fff180d7589 */ /* 0x00086200000e0000 */
[----:B------:R-:W-:Y:S05]  /*ee90*/  @P0 BRA `(.L_x_10893) ;  /* 0x0000000000300947 */ /* 0x000fea0003800000 */
[----:B------:R-:W-:Y:S02]  /*eea0*/  ULDC UR5, c[0x0][0xac8] ;  /* 0x0002b20000057ab9 */ /* 0x000fe40000000800 */
[----:B------:R-:W-:Y:S02]  /*eeb0*/  ISETP.GE.AND P1, PT, R141, UR5, PT ;  /* 0x000000058d007c0c */ /* 0x000fe4000bf26270 */
[----:B------:R-:W-:Y:S02]  /*eec0*/  ISETP.GE.AND P2, PT, R142, UR5, PT ;  /* 0x000000058e007c0c */ /* 0x000fe4000bf46270 */
[----:B------:R-:W-:-:S09]  /*eed0*/  ISETP.GE.AND P0, PT, R140, UR5, PT ;  /* 0x000000058c007c0c */ /* 0x000fd2000bf06270 */
[CC--:B0-----:R-:W-:Y:S02]  /*eee0*/  @!P1 LEA R14, P3, R141.reuse, R12.reuse, 0x1 ;  /* 0x0000000c8d0e9211 */ /* 0x0c1fe400078608ff */
[----:B------:R-:W-:Y:S02]  /*eef0*/  @!P2 LEA R20, P4, R142, R12, 0x1 ;  /* 0x0000000c8e14a211 */ /* 0x000fe400078808ff */
[----:B-1----:R-:W-:Y:S01]  /*ef00*/  @!P0 IMAD.WIDE R2, R140, 0x2, R12 ;  /* 0x000000028c028825 */ /* 0x002fe200078e020c */
[-C--:B------:R-:W-:Y:S02]  /*ef10*/  @!P1 LEA.HI.X R15, R141, R13.reuse, R150, 0x1, P3 ;  /* 0x0000000d8d0f9211 */ /* 0x080fe400018f0c96 */
[----:B------:R-:W-:Y:S02]  /*ef20*/  @!P2 LEA.HI.X R21, R142, R13, R149, 0x1, P4 ;  /* 0x0000000d8e15a211 */ /* 0x000fe400020f0c95 */
[----:B-----5:R2:W-:Y:S04]  /*ef30*/  @!P0 ST.E.128 desc[UR52][R2.64], R40 ;  /* 0x0000002802008985 */ /* 0x0205e8000c101d34 */
[----:B------:R2:W-:Y:S04]  /*ef40*/  @!P1 ST.E.128 desc[UR52][R14.64], R48 ;  /* 0x000000300e009985 */ /* 0x0005e8000c101d34 */
[----:B------:R2:W-:Y:S02]  /*ef50*/  @!P2 ST.E.128 desc[UR52][R20.64], R52 ;  /* 0x000000341400a985 */ /* 0x0005e4000c101d34 */
.L_x_10893:
[----:B------:R-:W-:Y:S05]  /*ef60*/  BSYNC B1 ;  /* 0x0000000000017941 */ /* 0x000fea0003800000 */
.L_x_10892:
[----:B--2---:R-:W-:Y:S01]  /*ef70*/  VIADD R3, R25, 0x60 ;  /* 0x0000006019037836 */ /* 0x004fe20000000000 */
[----:B-1----:R1:W2:Y:S04]  /*ef80*/  SHFL.IDX PT, R13, R24, 0x1, 0x1c1f ;  /* 0x003c1f00180d7f89 */ /* 0x0022a800000e0000 */
[----:B------:R-:W-:Y:S01]  /*ef90*/  ISETP.GE.AND P0, PT, R3, R56, PT ;  /* 0x000000380300720c */ /* 0x000fe20003f06270 */
[----:B0-----:R1:W0:-:S12]  /*efa0*/  SHFL.IDX PT, R12, R0, 0x1, 0x1c1f ;  /* 0x003c1f00000c7f89 */ /* 0x00121800000e0000 */
[----:B-1----:R-:W-:Y:S05]  /*efb0*/  @P0 BRA `(.L_x_10894) ;  /* 0x0000000800240947 */ /* 0x002fea0003800000 */
[----:B------:R-:W-:Y:S02]  /*efc0*/  ULDC UR5, c[0x0][0xac8] ;  /* 0x0002b20000057ab9 */ /* 0x000fe40000000800 */
[----:B------:R-:W-:Y:S02]  /*efd0*/  ISETP.GE.AND P2, PT, R141, UR5, PT ;  /* 0x000000058d007c0c */ /* 0x000fe4000bf46270 */
[----:B------:R-:W-:-:S11]  /*efe0*/  ISETP.GE.AND P1, PT, R140, UR5, PT ;  /* 0x000000058c007c0c */ /* 0x000fd6000bf26270 */
[C---:B0-----:R-:W-:Y:S02]  /*eff0*/  @!P2 LEA R14, P0, R141.reuse, R12, 0x1 ;  /* 0x0000000c8d0ea211 */ /* 0x041fe400078008ff */
[----:B--2---:R-:W-:Y:S02]  /*f000*/  @!P1 IMAD.WIDE R2, R140, 0x2, R12 ;  /* 0x000000028c029825 */ /* 0x004fe400078e020c */
[----:B------:R-:W-:Y:S02]  /*f010*/  @!P2 LEA.HI.X R15, R141, R13, R150, 0x1, P0 ;  /* 0x0000000d8d0fa211 */ /* 0x000fe400000f0c96 */
[----:B------:R-:W-:Y:S01]  /*f020*/  ISETP.GE.AND P0, PT, R142, UR5, PT ;  /* 0x000000058e007c0c */ /* 0x000fe2000bf06270 */
[----:B-----5:R1:W-:Y:S04]  /*f030*/  @!P1 ST.E.128 desc[UR52][R2.64], R44 ;  /* 0x0000002c02009985 */ /* 0x0203e8000c101d34 */
[----:B------:R1:W-:Y:S08]  /*f040*/  @!P2 ST.E.128 desc[UR52][R14.64], R4 ;  /* 0x000000040e00a985 */ /* 0x0003f0000c101d34 */
[----:B------:R-:W-:Y:S05]  /*f050*/  @P0 BRA `(.L_x_10894) ;  /* 0x0000000400fc0947 */ /* 0x000fea0003800000 */
[----:B-1----:R-:W-:-:S04]  /*f060*/  LEA R2, P0, R142, R12, 0x1 ;  /* 0x0000000c8e027211 */ /* 0x002fc800078008ff */
[----:B------:R-:W-:-:S05]  /*f070*/  LEA.HI.X R3, R142, R13, R149, 0x1, P0 ;  /* 0x0000000d8e037211 */ /* 0x000fca00000f0c95 */
[----:B------:R3:W-:Y:S01]  /*f080*/  ST.E.128 desc[UR52][R2.64], R8 ;  /* 0x0000000802007985 */ /* 0x0007e2000c101d34 */
[----:B------:R-:W-:Y:S05]  /*f090*/  BRA `(.L_x_10894) ;  /* 0x0000000400ec7947 */ /* 0x000fea0003800000 */
.L_x_10891:
        /* <DEDUP_REMOVED lines=50> */
.L_x_10896:
[----:B------:R-:W-:Y:S05]  /*f3c0*/  BSYNC B1 ;  /* 0x0000000000017941 */ /* 0x000fea0003800000 */
.L_x_10895:
        /* <DEDUP_REMOVED lines=19> */
[----:B------:R-:W-:Y:S02]  /*f500*/  IMAD R7, R8, R7, R6 ;  /* 0x0000000708077224 */ /* 0x000fe400078e0206 */
[----:B------:R-:W-:Y:S02]  /*f510*/  IMAD R0, R0, UR8, RZ ;  /* 0x0000000800007c24 */ /* 0x000fe4000f8e02ff */
[----:B------:R-:W-:Y:S01]  /*f520*/  IMAD.U32 R2, RZ, RZ, UR6 ;  /* 0x00000006ff027e24 */ /* 0x000fe2000f8e00ff */
[----:B------:R-:W-:Y:S01]  /*f530*/  ULDC.64 UR6, c[0x0][0xad8] ;  /* 0x0002b60000067ab9 */ /* 0x000fe20000000a00 */
[----:B------:R-:W-:Y:S01]  /*f540*/  IMAD.U32 R3, RZ, RZ, UR5 ;  /* 0x00000005ff037e24 */ /* 0x000fe2000f8e00ff */
[----:B------:R-:W-:Y:S01]  /*f550*/  ULDC UR5, c[0x0][0xa88] ;  /* 0x0002a20000057ab9 */ /* 0x000fe20000000800 */
[C---:B------:R-:W-:Y:S01]  /*f560*/  IMAD R9, R5.reuse, UR9, R0 ;  /* 0x0000000905097c24 */ /* 0x040fe2000f8e0200 */
[----:B------:R-:W-:Y:S01]  /*f570*/  SHF.R.S32.HI R0, RZ, 0x1f, R7 ;  /* 0x0000001fff007819 */ /* 0x000fe20000011407 */
[----:B------:R-:W-:-:S04]  /*f580*/  IMAD.WIDE.U32 R2, R5, UR8, R2 ;  /* 0x0000000805027c25 */ /* 0x000fc8000f8e0002 */
[----:B------:R-:W-:Y:S02]  /*f590*/  IMAD R0, R0, UR6, RZ ;  /* 0x0000000600007c24 */ /* 0x000fe4000f8e02ff */
[----:B------:R-:W-:Y:S02]  /*f5a0*/  IMAD.IADD R3, R3, 0x1, R9 ;  /* 0x0000000103037824 */ /* 0x000fe400078e0209 */
[C---:B------:R-:W-:Y:S02]  /*f5b0*/  IMAD R5, R7.reuse, UR7, R0 ;  /* 0x0000000707057c24 */ /* 0x040fe4000f8e0200 */
[----:B------:R-:W-:Y:S01]  /*f5c0*/  IMAD.WIDE.U32 R2, R7, UR6, R2 ;  /* 0x0000000607027c25 */ /* 0x000fe2000f8e0002 */
[----:B------:R-:W-:-:S03]  /*f5d0*/  ULDC.64 UR6, c[0x0][0xa80] ;  /* 0x0002a00000067ab9 */ /* 0x000fc60000000a00 */
[----:B------:R-:W-:Y:S01]  /*f5e0*/  IMAD R7, R8, UR5, RZ ;  /* 0x0000000508077c24 */ /* 0x000fe2000f8e02ff */
[----:B------:R-:W-:Y:S01]  /*f5f0*/  LEA R4, P1, R2, UR6, 0x1 ;  /* 0x0000000602047c11 */ /* 0x000fe2000f8208ff */
[----:B------:R-:W-:Y:S02]  /*f600*/  VIADD R0, R144, UR39 ;  /* 0x0000002790007c36 */ /* 0x000fe40008000000 */
[----:B------:R-:W-:-:S03]  /*f610*/  IMAD.IADD R3, R3, 0x1, R5 ;  /* 0x0000000103037824 */ /* 0x000fc600078e0205 */
[----:B------:R-:W-:Y:S02]  /*f620*/  ISETP.GE.AND P0, PT, R0, R7, PT ;  /* 0x000000070000720c */ /* 0x000fe40003f06270 */
[----:B------:R-:W-:Y:S02]  /*f630*/  LEA.HI.X R5, R2, UR7, R3, 0x1, P1 ;  /* 0x0000000702057c11 */ /* 0x000fe400088f0c03 */
[----:B------:R0:W1:Y:S04]  /*f640*/  SHFL.IDX PT, R2, R4, RZ, 0x1c1f ;  /* 0x001c1fff04027589 */ /* 0x00006800000e0000 */
[----:B------:R0:W2:Y:S05]  /*f650*/  SHFL.IDX PT, R3, R5, RZ, 0x1c1f ;  /* 0x001c1fff05037589 */ /* 0x0000aa00000e0000 */
[----:B------:R-:W-:Y:S05]  /*f660*/  @P0 BRA `(.L_x_10898) ;  /* 0x0000000000300947 */ /* 0x000fea0003800000 */
[----:B------:R-:W-:Y:S02]  /*f670*/  ULDC UR5, c[0x0][0xac8] ;  /* 0x0002b20000057ab9 */ /* 0x000fe40000000800 */
[----:B------:R-:W-:Y:S02]  /*f680*/  ISETP.GE.AND P3, PT, R141, UR5, PT ;  /* 0x000000058d007c0c */ /* 0x000fe4000bf66270 */
[----:B------:R-:W-:Y:S02]  /*f690*/  ISETP.GE.AND P4, PT, R142, UR5, PT ;  /* 0x000000058e007c0c */ /* 0x000fe4000bf86270 */
[----:B------:R-:W-:-:S09]  /*f6a0*/  ISETP.GE.AND P2, PT, R140, UR5, PT ;  /* 0x000000058c007c0c */ /* 0x000fd2000bf46270 */
[CC--:B-1----:R-:W-:Y:S02]  /*f6b0*/  @!P3 LEA R10, P0, R141.reuse, R2.reuse, 0x1 ;  /* 0x000000028d0ab211 */ /* 0x0c2fe400078008ff */
[----:B------:R-:W-:Y:S02]  /*f6c0*/  @!P4 LEA R12, P1, R142, R2, 0x1 ;  /* 0x000000028e0cc211 */ /* 0x000fe400078208ff */
[----:B--2---:R-:W-:Y:S01]  /*f6d0*/  @!P2 IMAD.WIDE R8, R140, 0x2, R2 ;  /* 0x000000028c08a825 */ /* 0x004fe200078e0202 */
[-C--:B------:R-:W-:Y:S02]  /*f6e0*/  @!P3 LEA.HI.X R11, R141, R3.reuse, R150, 0x1, P0 ;  /* 0x000000038d0bb211 */ /* 0x080fe400000f0c96 */
[----:B------:R-:W-:Y:S02]  /*f6f0*/  @!P4 LEA.HI.X R13, R142, R3, R149, 0x1, P1 ;  /* 0x000000038e0dc211 */ /* 0x000fe400008f0c95 */
[----:B------:R3:W-:Y:S04]  /*f700*/  @!P2 ST.E.128 desc[UR52][R8.64], RZ ;  /* 0x000000ff0800a985 */ /* 0x0007e8000c101d34 */
[----:B------:R3:W-:Y:S04]  /*f710*/  @!P3 ST.E.128 desc[UR52][R10.64], RZ ;  /* 0x000000ff0a00b985 */ /* 0x0007e8000c101d34 */
[----:B------:R3:W-:Y:S02]  /*f720*/  @!P4 ST.E.128 desc[UR52][R12.64], RZ ;  /* 0x000000ff0c00c985 */ /* 0x0007e4000c101d34 */
.L_x_10898:
[----:B------:R-:W-:Y:S05]  /*f730*/  BSYNC B1 ;  /* 0x0000000000017941 */ /* 0x000fea0003800000 */
.L_x_10897:
[----:B------:R-:W-:Y:S01]  /*f740*/  VIADD R0, R0, 0x60 ;  /* 0x0000006000007836 */ /* 0x000fe20000000000 */
[----:B--2---:R2:W4:Y:S04]  /*f750*/  SHFL.IDX PT, R3, R5, 0x1, 0x1c1f ;  /* 0x003c1f0005037f89 */ /* 0x00452800000e0000 */
[----:B------:R-:W-:Y:S01]  /*f760*/  ISETP.GE.AND P0, PT, R0, R7, PT ;  /* 0x000000070000720c */ /* 0x000fe20003f06270 */
[----:B-1----:R2:W1:-:S12]  /*f770*/  SHFL.IDX PT, R2, R4, 0x1, 0x1c1f ;  /* 0x003c1f0004027f89 */ /* 0x00245800000e0000 */
[----:B--2---:R-:W-:Y:S05]  /*f780*/  @P0 BRA `(.L_x_10894) ;  /* 0x0000000000300947 */ /* 0x004fea0003800000 */
[----:B------:R-:W-:Y:S02]  /*f790*/  ULDC UR5, c[0x0][0xac8] ;  /* 0x0002b20000057ab9 */ /* 0x000fe40000000800 */
[----:B------:R-:W-:Y:S02]  /*f7a0*/  ISETP.GE.AND P3, PT, R141, UR5, PT ;  /* 0x000000058d007c0c */ /* 0x000fe4000bf66270 */
[----:B------:R-:W-:Y:S02]  /*f7b0*/  ISETP.GE.AND P4, PT, R142, UR5, PT ;  /* 0x000000058e007c0c */ /* 0x000fe4000bf86270 */
[----:B------:R-:W-:-:S09]  /*f7c0*/  ISETP.GE.AND P2, PT, R140, UR5, PT ;  /* 0x000000058c007c0c */ /* 0x000fd2000bf46270 */
[CC--:B-1----:R-:W-:Y:S02]  /*f7d0*/  @!P3 LEA R6, P0, R141.reuse, R2.reuse, 0x1 ;  /* 0x000000028d06b211 */ /* 0x0c2fe400078008ff */
[----:B---3--:R-:W-:Y:S02]  /*f7e0*/  @!P4 LEA R8, P1, R142, R2, 0x1 ;  /* 0x000000028e08c211 */ /* 0x008fe400078208ff */
[----:B0---4-:R-:W-:Y:S01]  /*f7f0*/  @!P2 IMAD.WIDE R4, R140, 0x2, R2 ;  /* 0x000000028c04a825 */ /* 0x011fe200078e0202 */
[-C--:B------:R-:W-:Y:S02]  /*f800*/  @!P3 LEA.HI.X R7, R141, R3.reuse, R150, 0x1, P0 ;  /* 0x000000038d07b211 */ /* 0x080fe400000f0c96 */
[----:B------:R-:W-:Y:S02]  /*f810*/  @!P4 LEA.HI.X R9, R142, R3, R149, 0x1, P1 ;  /* 0x000000038e09c211 */ /* 0x000fe400008f0c95 */
[----:B------:R0:W-:Y:S04]  /*f820*/  @!P2 ST.E.128 desc[UR52][R4.64], RZ ;  /* 0x000000ff0400a985 */ /* 0x0001e8000c101d34 */
[----:B------:R0:W-:Y:S04]  /*f830*/  @!P3 ST.E.128 desc[UR52][R6.64], RZ ;  /* 0x000000ff0600b985 */ /* 0x0001e8000c101d34 */
[----:B------:R0:W-:Y:S02]  /*f840*/  @!P4 ST.E.128 desc[UR52][R8.64], RZ ;  /* 0x000000ff0800c985 */ /* 0x0001e4000c101d34 */
.L_x_10894:
[----:B------:R-:W-:Y:S05]  /*f850*/  BSYNC B0 ;  /* 0x0000000000007941 */ /* 0x000fea0003800000 */
.L_x_10890:
[----:B------:R-:W-:Y:S02]  /*f860*/  ULDC UR5, c[0x0][0xc38] ;  /* 0x00030e0000057ab9 */ /* 0x000fe40000000800 */
[----:B------:R-:W-:-:S06]  /*f870*/  UISETP.GE.AND UP0, UPT, UR4, UR5, UPT ;  /* 0x000000050400728c */ /* 0x000fcc000bf06270 */
[----:B------:R-:W-:-:S13]  /*f880*/  PLOP3.LUT P0, PT, PT, PT, UP0, 0x80, 0x0 ;  /* 0x000000000000781c */ /* 0x000fda0003f0f008 */
[----:B------:R-:W-:Y:S05]  /*f890*/  @!P0 BRA `(.L_x_10899) ;  /* 0xffffff14006c8947 */ /* 0x000fea000383ffff */
[----:B------:R-:W-:Y:S05]  /*f8a0*/  EXIT ;  /* 0x000000000000794d */ /* 0x000fea0003800000 */
.L_x_10801:
[----:B------:R-:W-:-:S08]  /*f8b0*/  NOP ;  /* 0x0000000000007918 */ /* 0x000fd00000000000 */
[----:B------:R-:W0:-:S00]  /*f8c0*/  USETMAXREG.DEALLOC.CTAPOOL 0x20 ;  /* 0x00000020000079c8 */ /* 0x000e0000080e0500 */
[----:B0-----:R-:W-:-:S06]  /*f8d0*/  LOP3.LUT R0, R0, 0x3, RZ, 0xc0, !PT ;  /* 0x0000000300007812 */ /* 0x001fcc00078ec0ff */
[----:B------:R-:W0:Y:S01]  /*f8e0*/  S2UR UR10, SR_CTAID.X ;  /* 0x00000000000a79c3 */ /* 0x000e220000002500 */
[----:B------:R-:W-:Y:S01]  /*f8f0*/  LOP3.LUT R19, R19, 0xfffff7ff, RZ, 0xc0, !PT ;  /* 0xfffff7ff13137812 */ /* 0x000fe200078ec0ff */
[----:B------:R-:W-:Y:S01]  /*f900*/  STL [R1+0x14], RZ ;  /* 0x000014ff01007387 */ /* 0x000fe20000100800 */
        /* <DEDUP_REMOVED lines=17> */
[----:B------:R-:W-:Y:S01]  /*fa20*/  IMAD.MOV.U32 R26, RZ, RZ, 0x1 ;  /* 0x00000001ff1a7424 */ /* 0x000fe200078e00ff */
[----:B------:R-:W-:Y:S01]  /*fa30*/  ULDC UR37, c[0x0][0x448] ;  /* 0x0001120000257ab9 */ /* 0x000fe20000000800 */
[----:B------:R-:W-:Y:S01]  /*fa40*/  ULDC UR4, c[0x0][0x424] ;  /* 0x0001090000047ab9 */ /* 0x000fe20000000800 */
[----:B------:R-:W-:Y:S01]  /*fa50*/  UISETP.NE.AND.EX UP0, UPT, UR5, URZ, UPT, UP0 ;  /* 0x0000003f0500728c */ /* 0x000fe2000bf05300 */
[----:B------:R-:W-:Y:S01]  /*fa60*/  IMAD.MOV.U32 R23, RZ, RZ, RZ ;  /* 0x000000ffff177224 */ /* 0x000fe200078e00ff */
[----:B------:R-:W-:Y:S01]  /*fa70*/  UIMAD UR37, UR37, UR38, URZ ;  /* 0x00000026252572a4 */ /* 0x000fe2000f8e023f */
[----:B------:R-:W-:Y:S01]  /*fa80*/  UMOV UR5, 0x400 ;  /* 0x0000040000057882 */ /* 0x000fe20000000000 */
[----:B------:R-:W-:Y:S01]  /*fa90*/  USEL UR4, UR4, 0x1, UP0 ;  /* 0x0000000104047887 */ /* 0x000fe20008000000 */
[----:B------:R-:W-:Y:S01]  /*faa0*/  ULDC UR46, c[0x0][0xc] ;  /* 0x00000300002e7ab9 */ /* 0x000fe20000000800 */
[----:B------:R-:W-:-:S02]  /*fab0*/  ULOP3.LUT UR47, UR42, 0x2, URZ, 0xfc, !UPT ;  /* 0x000000022a2f7892 */ /* 0x000fc4000f8efc3f */
[----:B------:R-:W-:-:S04]  /*fac0*/  UIMAD UR36, UR4, UR6, URZ ;  /* 0x00000006042472a4 */ /* 0x000fc8000f8e023f */
[----:B------:R-:W-:Y:S02]  /*fad0*/  UIADD3 UR4, UR36, 0x7f, URZ ;  /* 0x0000007f24047890 */ /* 0x000fe4000fffe03f */
[----:B------:R-:W-:Y:S02]  /*fae0*/  UIADD3 UR48, UR36, 0x1, -UR38 ;  /* 0x0000000124307890 */ /* 0x000fe4000fffe826 */
[----:B-1----:R-:W-:Y:S02]  /*faf0*/  ULEA UR8, UR8, UR5, 0x18 ;  /* 0x0000000508087291 */ /* 0x002fe4000f8ec03f */
[----:B------:R-:W-:Y:S01]  /*fb00*/  USHF.R.S32.HI UR5, URZ, 0x1f, UR4 ;  /* 0x0000001f3f057899 */ /* 0x000fe20008011404 */
[C---:B0-----:R-:W-:Y:S01]  /*fb10*/  IMAD.SHL.U32 R0, R7.reuse, 0x8, RZ ;  /* 0x0000000807007824 */ /* 0x041fe200078e00ff */
[----:B------:R-:W-:Y:S01]  /*fb20*/  LOP3.LUT R6, R7, 0x7f, RZ, 0xc0, !PT ;  /* 0x0000007f07067812 */ /* 0x000fe200078ec0ff */
[----:B------:R-:W-:Y:S01]  /*fb30*/  UIADD3 UR38, UR36, -UR38, URZ ;  /* 0x8000002624267290 */ /* 0x000fe2000fffe03f */
[----:B------:R-:W-:Y:S01]  /*fb40*/  IMAD.U32 R16, RZ, RZ, UR8 ;  /* 0x00000008ff107e24 */ /* 0x000fe2000f8e00ff */
[----:B------:R-:W-:Y:S01]  /*fb50*/  ULEA.HI UR5, UR5, UR4, URZ, 0x7 ;  /* 0x0000000405057291 */ /* 0x000fe2000f8f383f */
[----:B------:R-:W-:-:S02]  /*fb60*/  LOP3.LUT R2, R0, 0xd8, RZ, 0xc0, !PT ;  /* 0x000000d800027812 */ /* 0x000fc400078ec0ff */
[----:B------:R-:W-:Y:S01]  /*fb70*/  LOP3.LUT R4, R0, 0x18, RZ, 0xc0, !PT ;  /* 0x0000001800047812 */ /* 0x000fe200078ec0ff */
[----:B------:R-:W-:Y:S01]  /*fb80*/  USHF.R.S32.HI UR39, URZ, 0x7, UR5 ;  /* 0x000000073f277899 */ /* 0x000fe20008011405 */
[----:B------:R-:W-:Y:S01]  /*fb90*/  LOP3.LUT R3, R2, 0x18, R7, 0x78, !PT ;  /* 0x0000001802037812 */ /* 0x000fe200078e7807 */
[----:B------:R-:W-:-:S03]  /*fba0*/  IMAD.U32 R2, RZ, RZ, UR10 ;  /* 0x0000000aff027e24 */ /* 0x000fc6000f8e00ff */
[----:B------:R-:W-:Y:S02]  /*fbb0*/  LOP3.LUT R5, R3, 0x320, R0, 0xf8, !PT ;  /* 0x0000032003057812 */ /* 0x000fe400078ef800 */
[----:B------:R-:W-:Y:S01]  /*fbc0*/  LOP3.LUT R0, R4, 0x20, RZ, 0xfc, !PT ;  /* 0x0000002004007812 */ /* 0x000fe200078efcff */
[----:B------:R0:W-:Y:S03]  /*fbd0*/  STL [R1+0x10], R2 ;  /* 0x0000100201007387 */ /* 0x0001e60000100800 */
[C---:B------:R-:W-:Y:S01]  /*fbe0*/  ISETP.GE.AND P0, PT, R0.reuse, UR7, PT ;  /* 0x0000000700007c0c */ /* 0x040fe2000bf06270 */
[----:B------:R1:W-:Y:S01]  /*fbf0*/  STL [R1+0x14], RZ ;  /* 0x000014ff01007387 */ /* 0x0003e20000100800 */
[----:B------:R-:W-:Y:S02]  /*fc00*/  ISETP.GE.AND P1, PT, R0, UR9, PT ;  /* 0x0000000900007c0c */ /* 0x000fe4000bf26270 */
[----:B0-----:R-:W-:-:S09]  /*fc10*/  SHF.R.U32.HI R2, RZ, 0x2, R6 ;  /* 0x00000002ff027819 */ /* 0x001fd20000011606 */
[----:B------:R-:W-:Y:S02]  /*fc20*/  @P0 LOP3.LUT R19, R19, 0x2, RZ, 0xfc, !PT ;  /* 0x0000000213130812 */ /* 0x000fe400078efcff */
[----:B------:R-:W-:Y:S02]  /*fc30*/  ISETP.GE.AND P0, PT, R0, UR7, PT ;  /* 0x0000000700007c0c */ /* 0x000fe4000bf06270 */
[----:B------:R-:W-:Y:S02]  /*fc40*/  LOP3.LUT R19, R19, 0xfffffdff, RZ, 0xc0, !PT ;  /* 0xfffffdff13137812 */ /* 0x000fe400078ec0ff */
[----:B------:R-:W-:Y:S02]  /*fc50*/  LOP3.LUT R0, R4, 0x40, RZ, 0xfc, !PT ;  /* 0x0000004004007812 */ /* 0x000fe400078efcff */
[----:B------:R-:W-:Y:S02]  /*fc60*/  @P1 LOP3.LUT R19, R19, 0x200, RZ, 0xfc, !PT ;  /* 0x0000020013131812 */ /* 0x000fe400078efcff */
[----:B------:R-:W-:-:S02]  /*fc70*/  ISETP.GE.AND P2, PT, R0, UR7, PT ;  /* 0x0000000700007c0c */ /* 0x000fc4000bf46270 */
[----:B------:R-:W-:Y:S02]  /*fc80*/  LOP3.LUT R19, R19, 0xffffffef, RZ, 0xc0, !PT ;  /* 0xffffffef13137812 */ /* 0x000fe400078ec0ff */
[C---:B------:R-:W-:Y:S02]  /*fc90*/  ISETP.GE.AND P1, PT, R0.reuse, UR9, PT ;  /* 0x0000000900007c0c */ /* 0x040fe4000bf26270 */
[----:B------:R-:W-:Y:S02]  /*fca0*/  @P0 LOP3.LUT R19, R19, 0x10, RZ, 0xfc, !PT ;  /* 0x0000001013130812 */ /* 0x000fe400078efcff */
[----:B------:R-:W-:Y:S01]  /*fcb0*/  ISETP.GE.AND P0, PT, R0, UR7, PT ;  /* 0x0000000700007c0c */ /* 0x000fe2000bf06270 */
[----:B------:R-:W-:Y:S01]  /*fcc0*/  IMAD.SHL.U32 R0, R7, 0x20, RZ ;  /* 0x0000002007007824 */ /* 0x000fe200078e00ff */
[----:B------:R-:W-:-:S04]  /*fcd0*/  LOP3.LUT R19, R19, 0xfffffffe, RZ, 0xc0, !PT ;  /* 0xfffffffe13137812 */ /* 0x000fc800078ec0ff */
[----:B------:R-:W-:Y:S02]  /*fce0*/  @P2 LOP3.LUT R19, R19, 0x1, RZ, 0xfc, !PT ;  /* 0x0000000113132812 */ /* 0x000fe400078efcff */
[----:B------:R-:W-:Y:S02]  /*fcf0*/  LOP3.LUT R0, R0, 0x60, RZ, 0xc0, !PT ;  /* 0x0000006000007812 */ /* 0x000fe400078ec0ff */
[----:B------:R-:W-:Y:S02]  /*fd00*/  LOP3.LUT R19, R19, 0xfffffeff, RZ, 0xc0, !PT ;  /* 0xfffffeff13137812 */ /* 0x000fe400078ec0ff */
[----:B------:R-:W-:Y:S02]  /*fd10*/  ISETP.GE.AND P2, PT, R4, UR7, PT ;  /* 0x0000000704007c0c */ /* 0x000fe4000bf46270 */
[----:B------:R-:W-:Y:S02]  /*fd20*/  @P1 LOP3.LUT R19, R19, 0x100, RZ, 0xfc, !PT ;  /* 0x0000010013131812 */ /* 0x000fe400078efcff */
[----:B------:R-:W-:Y:S01]  /*fd30*/  LOP3.LUT R2, R2, R0, RZ, 0xfc, !PT ;  /* 0x0000000002027212 */ /* 0x000fe200078efcff */
[----:B------:R-:W-:Y:S01]  /*fd40*/  IMAD R0, R5, 0x2, R16 ;  /* 0x0000000205007824 */ /* 0x000fe200078e0210 */
[----:B------:R-:W-:-:S02]  /*fd50*/  LOP3.LUT R19, R19, 0xfffffff7, RZ, 0xc0, !PT ;  /* 0xfffffff713137812 */ /* 0x000fc400078ec0ff */
[C---:B------:R-:W-:Y:S02]  /*fd60*/  ISETP.GE.AND P1, PT, R4.reuse, UR7, PT ;  /* 0x0000000704007c0c */ /* 0x040fe4000bf26270 */
[----:B------:R-:W-:Y:S01]  /*fd70*/  @P0 LOP3.LUT R19, R19, 0x8, RZ, 0xfc, !PT ;  /* 0x0000000813130812 */ /* 0x000fe200078efcff */
[----:B------:R1:W-:Y:S01]  /*fd80*/  STL [R1+0xc], R0 ;  /* 0x00000c0001007387 */ /* 0x0003e20000100800 */
[----:B------:R-:W-:Y:S02]  /*fd90*/  ISETP.GE.AND P0, PT, R4, UR9, PT ;  /* 0x0000000904007c0c */ /* 0x000fe4000bf06270 */
[----:B------:R-:W-:-:S04]  /*fda0*/  LOP3.LUT R19, R19, 0xfffffffb, RZ, 0xc0, !PT ;  /* 0xfffffffb13137812 */ /* 0x000fc800078ec0ff */
[----:B------:R-:W-:-:S04]  /*fdb0*/  @P2 LOP3.LUT R19, R19, 0x4, RZ, 0xfc, !PT ;  /* 0x0000000413132812 */ /* 0x000fc800078efcff */
[----:B------:R-:W-:-:S04]  /*fdc0*/  LOP3.LUT R19, R19, 0xfffffbff, RZ, 0xc0, !PT ;  /* 0xfffffbff13137812 */ /* 0x000fc800078ec0ff */
[----:B------:R-:W-:-:S04]  /*fdd0*/  LOP3.LUT R19, R19, 0xffffffdf, RZ, 0xc0, !PT ;  /* 0xffffffdf13137812 */ /* 0x000fc800078ec0ff */
[----:B------:R-:W-:-:S04]  /*fde0*/  @P1 LOP3.LUT R19, R19, 0x20, RZ, 0xfc, !PT ;  /* 0x0000002013131812 */ /* 0x000fc800078efcff */
[----:B-1----:R-:W-:-:S07]  /*fdf0*/  @P0 LOP3.LUT R19, R19, 0x400, RZ, 0xfc, !PT ;  /* 0x0000040013130812 */ /* 0x002fce00078efcff */
.L_x_10955:
[----:B--2---:R-:W2:Y:S01]  /*fe00*/  LDL R0, [R1+0x10] ;  /* 0x0000100001007983 */ /* 0x004ea20000100800 */
[----:B------:R-:W-:Y:S02]  /*fe10*/  ULDC UR7, c[0x0][0xc60] ;  /* 0x0003180000077ab9 */ /* 0x000fe40000000800 */
[----:B------:R-:W-:-:S11]  /*fe20*/  UISETP.NE.AND UP0, UPT, UR7, 0x1, UPT ;  /* 0x000000010700788c */ /* 0x000fd6000bf05270 */
[----:B------:R-:W-:Y:S01]  /*fe30*/  @UP0 ULDC UR4, c[0x0][0xc64] ;  /* 0x0003190000040ab9 */ /* 0x000fe20000000800 */
[----:B------:R-:W-:Y:S01]  /*fe40*/  @UP0 ULDC UR8, c[0x0][0xc68] ;  /* 0x00031a0000080ab9 */ /* 0x000fe20000000800 */
[C---:B--2---:R-:W-:Y:S02]  /*fe50*/  R2UR UR40, R0.reuse ;  /* 0x00000000002872ca */ /* 0x044fe400000e0000 */
[----:B------:R-:W-:-:S11]  /*fe60*/  R2UR UR6, R0 ;  /* 0x00000000000672ca */ /* 0x000fd600000e0000 */
[----:B------:R-:W-:-:S04]  /*fe70*/  UIMAD.WIDE.U32 UR4, UR40, UR4, URZ ;  /* 0x00000004280472a5 */ /* 0x000fc8000f8e003f */
[----:B------:R-:W-:-:S03]  /*fe80*/  @UP0 USHF.R.U32.HI UR40, URZ, UR8, UR5 ;  /* 0x000000083f280299 */ /* 0x000fc60008011605 */
[----:B------:R-:W-:Y:S02]  /*fe90*/  ULDC UR4, c[0x0][0xc78] ;  /* 0x00031e0000047ab9 */ /* 0x000fe40000000800 */
[----:B------:R-:W-:Y:S02]  /*fea0*/  UISETP.GE.AND UP0, UPT, UR40, UR4, UPT ;  /* 0x000000042800728c */ /* 0x000fe4000bf06270 */
[----:B------:R-:W-:-:S04]  /*feb0*/  UIADD3 UR4, -UR40, URZ, URZ ;  /* 0x0000003f28047290 */ /* 0x000fc8000fffe13f */
[----:B------:R-:W-:Y:S01]  /*fec0*/  PLOP3.LUT P0, PT, PT, PT, UP0, 0x40, 0x0 ;  /* 0x000000000000781c */ /* 0x000fe20003f0e808 */
[----:B------:R-:W-:-:S12]  /*fed0*/  UIMAD UR7, UR7, UR4, UR6 ;  /* 0x00000004070772a4 */ /* 0x000fd8000f8e0206 */
[----:B0--3--:R-:W-:Y:S05]  /*fee0*/  @P0 BRA `(.L_x_10901) ;  /* 0x0000000000200947 */ /* 0x009fea0003800000 */
        /* <DEDUP_REMOVED lines=8> */
.L_x_10901:
[----:B------:R-:W-:Y:S01]  /*ff70*/  ULDC UR8, c[0x0][0xc54] ;  /* 0x0003150000087ab9 */ /* 0x000fe20000000800 */
[----:B------:R-:W-:Y:S01]  /*ff80*/  UMOV UR6, UR7 ;  /* 0x0000000700067c82 */ /* 0x000fe20008000000 */
[----:B------:R-:W-:-:S11]  /*ff90*/  UISETP.NE.AND UP0, UPT, UR8, 0x1, UPT ;  /* 0x000000010800788c */ /* 0x000fd6000bf05270 */
[----:B------:R-:W-:Y:S02]  /*ffa0*/  @UP0 ULDC.64 UR10, c[0x0][0xc58] ;  /* 0x00031600000a0ab9 */ /* 0x000fe40000000a00 */
[----:B------:R-:W-:-:S04]  /*ffb0*/  UIMAD.WIDE.U32 UR4, UR7, UR10, URZ ;  /* 0x0000000a070472a5 */ /* 0x000fc8000f8e003f */
[----:B------:R-:W-:-:S04]  /*ffc0*/  @UP0 USHF.R.U32.HI UR6, URZ, UR11, UR5 ;  /* 0x0000000b3f060299 */ /* 0x000fc80008011605 */
[----:B------:R-:W-:-:S12]  /*ffd0*/  UIMAD UR4, UR6, UR8, URZ ;  /* 0x00000008060472a4 */ /* 0x000fd8000f8e023f */
.L_x_10902:
        /* <DEDUP_REMOVED lines=13> */
[----:B------:R-:W-:Y:S01]  /*100b0*/  PLOP3.LUT P0, PT, PT, PT, UP0, 0x80, 0x0 ;  /* 0x000000000000781c */ /* 0x000fe20003f0f008 */
[----:B------:R-:W-:-:S03]  /*100c0*/  @UP1 USHF.R.U32.HI UR41, URZ, UR7, UR5 ;  /* 0x000000073f291299 */ /* 0x000fc60008011605 */
[----:B------:R-:W-:Y:S02]  /*100d0*/  @UP0 ULDC.64 UR4, c[0x0][0xa28] ;  /* 0x00028a0000040ab9 */ /* 0x000fe40000000a00 */
[----:B------:R-:W-:-:S06]  /*100e0*/  @UP0 UIMAD.WIDE UR4, UR41, 0x4, UR4 ;  /* 0x00000004290408a5 */ /* 0x000fcc000f8e0204 */
[----:B------:R-:W-:Y:S01]  /*100f0*/  IMAD.U32 R2, RZ, RZ, UR4 ;  /* 0x00000004ff027e24 */ /* 0x000fe2000f8e00ff */
[----:B------:R-:W-:Y:S01]  /*10100*/  ULOP3.LUT UR6, URZ, UR6, URZ, 0x33, !UPT ;  /* 0x000000063f067292 */ /* 0x000fe2000f8e333f */
[----:B------:R-:W-:Y:S01]  /*10110*/  IMAD.U32 R3, RZ, RZ, UR5 ;  /* 0x00000005ff037e24 */ /* 0x000fe2000f8e00ff */
[----:B------:R-:W-:Y:S01]  /*10120*/  ULDC UR5, c[0x0][0x448] ;  /* 0x0001120000057ab9 */ /* 0x000fe20000000800 */
[----:B------:R-:W-:-:S03]  /*10130*/  ULDC UR4, c[0x0][0xc3c] ;  /* 0x00030f0000047ab9 */ /* 0x000fc60000000800 */
[----:B------:R-:W2:Y:S01]  /*10140*/  @P0 LDG.E R18, desc[UR52][R2.64] ;  /* 0x0000003402120981 */ /* 0x000ea2000c1e1900 */
[----:B------:R-:W-:Y:S02]  /*10150*/  UISETP.NE.AND UP2, UPT, UR5, 0x1, UPT ;  /* 0x000000010500788c */ /* 0x000fe4000bf45270 */
[----:B------:R-:W-:Y:S02]  /*10160*/  UIADD3 UR6, UR6, UR4, URZ ;  /* 0x0000000406067290 */ /* 0x000fe4000fffe03f */
[----:B------:R-:W-:Y:S02]  /*10170*/  UP2UR UR49, UPR, URZ, 0x4 ;  /* 0x000000043f317883 */ /* 0x000fe40008000000 */
[----:B------:R-:W-:-:S04]  /*10180*/  UIMAD UR43, UR6, 0xc0, URZ ;  /* 0x000000c0062b78a4 */ /* 0x000fc8000f8e023f */
        /* <DEDUP_REMOVED lines=9> */
[----:B------:R-:W-:Y:S01]  /*10220*/  PLOP3.LUT P0, PT, PT, PT, UP0, 0x40, 0x0 ;  /* 0x000000000000781c */ /* 0x000fe20003f0e808 */
[----:B--2---:R0:W-:-:S12]  /*10230*/  STL [R1+0x8], R18 ;  /* 0x0000081201007387 */ /* 0x0041d80000100800 */
        /* <DEDUP_REMOVED lines=11> */
.L_x_10904:
[----:B------:R-:W-:-:S11]  /*102f0*/  UISETP.NE.AND UP1, UPT, UR5, 0x1, UPT ;  /* 0x000000010500788c */ /* 0x000fd6000bf25270 */
[----:B------:R-:W-:Y:S02]  /*10300*/  @UP1 ULDC.64 UR10, c[0x0][0x9e8] ;  /* 0x00027a00000a1ab9 */ /* 0x000fe40000000a00 */
[----:B------:R-:W-:-:S04]  /*10310*/  UIMAD.WIDE.U32 UR6, UR8, UR10, URZ ;  /* 0x0000000a080672a5 */ /* 0x000fc8000f8e003f */
[----:B------:R-:W-:-:S12]  /*10320*/  @UP1 USHF.R.U32.HI UR8, URZ, UR11, UR7 ;  /* 0x0000000b3f081299 */ /* 0x000fd80008011607 */
.L_x_10905:
[----:B------:R-:W-:-:S04]  /*10330*/  UIMAD UR8, UR8, UR5, UR5 ;  /* 0x00000005080872a4 */ /* 0x000fc8000f8e0205 */
[----:B------:R-:W-:-:S04]  /*10340*/  UISETP.LT.AND UP1, UPT, UR4, UR8, UPT ;  /* 0x000000080400728c */ /* 0x000fc8000bf21270 */
[----:B------:R-:W-:-:S12]  /*10350*/  USEL UR4, UR4, UR8, UP1 ;  /* 0x0000000804047287 */ /* 0x000fd80008800000 */
.L_x_10903:
        /* <DEDUP_REMOVED lines=27> */
.L_x_10907:
[----:B------:R-:W-:-:S11]  /*10510*/  UISETP.NE.AND UP0, UPT, UR5, 0x1, UPT ;  /* 0x000000010500788c */ /* 0x000fd6000bf05270 */
[----:B------:R-:W-:Y:S02]  /*10520*/  @UP0 ULDC.64 UR10, c[0x0][0x9e8] ;  /* 0x00027a00000a0ab9 */ /* 0x000fe40000000a00 */
[----:B------:R-:W-:-:S04]  /*10530*/  UIMAD.WIDE.U32 UR6, UR4, UR10, URZ ;  /* 0x0000000a040672a5 */ /* 0x000fc8000f8e003f */
[----:B------:R-:W-:-:S12]  /*10540*/  @UP0 USHF.R.U32.HI UR4, URZ, UR11, UR7 ;  /* 0x0000000b3f040299 */ /* 0x000fd80008011607 */
.L_x_10908:
[----:B------:R-:W-:-:S04]  /*10550*/  UIMAD UR4, UR4, UR5, URZ ;  /* 0x00000005040472a4 */ /* 0x000fc8000f8e023f */
[----:B------:R-:W-:-:S04]  /*10560*/  UISETP.LT.AND UP0, UPT, UR8, UR4, UPT ;  /* 0x000000040800728c */ /* 0x000fc8000bf01270 */
[----:B------:R-:W-:-:S12]  /*10570*/  USEL UR8, UR8, UR4, !UP0 ;  /* 0x0000000408087287 */ /* 0x000fd8000c000000 */
.L_x_10906:
        /* <DEDUP_REMOVED lines=24> */
[----:B-1----:R-:W-:-:S05]  /*10700*/  IADD3 R0, R0, UR46, R7 ;  /* 0x0000002e00007c10 */ /* 0x002fca000fffe007 */
[----:B------:R1:W-:Y:S01]  /*10710*/  STL [R1+0x10], R0 ;  /* 0x0000100001007387 */ /* 0x0003e20000100800 */
[----:B------:R-:W-:Y:S05]  /*10720*/  BRA `(.L_x_10911) ;  /* 0x00000030007c7947 */ /* 0x000fea0003800000 */
.L_x_10910:
        /* <DEDUP_REMOVED lines=20> */
.L_x_10913:
[----:B------:R-:W-:Y:S05]  /*10870*/  BSYNC B6 ;  /* 0x0000000000067941 */ /* 0x000fea0003800000 */
.L_x_10912:
        /* <DEDUP_REMOVED lines=20> */
.L_x_10916:
        /* <DEDUP_REMOVED lines=15> */
.L_x_10915:
[----:B------:R-:W-:Y:S05]  /*10ab0*/  BSYNC B6 ;  /* 0x0000000000067941 */ /* 0x000fea0003800000 */
.L_x_10914:
[----:B------:R-:W-:Y:S01]  /*10ac0*/  ULDC.64 UR4, c[0x0][0x9f8] ;  /* 0x00027e0000047ab9 */ /* 0x000fe20000000a00 */
[----:B------:R-:W-:Y:S01]  /*10ad0*/  IMAD.U32 R17, RZ, RZ, UR41 ;  /* 0x00000029ff117e24 */ /* 0x000fe2000f8e00ff */
[----:B------:R-:W-:Y:S01]  /*10ae0*/  UISETP.NE.U32.AND UP0, UPT, UR4, URZ, UPT ;  /* 0x0000003f0400728c */ /* 0x000fe2000bf05070 */
[----:B------:R-:W1:Y:S03]  /*10af0*/  LDC R10, c[0x0][0x430] ;  /* 0x00010c00ff0a7b82 */ /* 0x000e660000000800 */
[----:B------:R-:W-:-:S06]  /*10b00*/  UISETP.NE.AND.EX UP0, UPT, UR5, URZ, UPT, UP0 ;  /* 0x0000003f0500728c */ /* 0x000fcc000bf05300 */
[----:B------:R-:W-:-:S05]  /*10b10*/  PLOP3.LUT P0, PT, PT, PT, UP0, 0x80, 0x0 ;  /* 0x000000000000781c */ /* 0x000fca0003f0f008 */
[----:B------:R-:W-:Y:S02]  /*10b20*/  @UP0 ULDC.64 UR4, c[0x0][0x9f8] ;  /* 0x00027e0000040ab9 */ /* 0x000fe40000000a00 */
[----:B------:R-:W-:-:S06]  /*10b30*/  @UP0 UIMAD.WIDE UR4, UR41, 0x4, UR4 ;  /* 0x00000004290408a5 */ /* 0x000fcc000f8e0204 */
[----:B------:R-:W-:Y:S01]  /*10b40*/  IMAD.U32 R2, RZ, RZ, UR4 ;  /* 0x00000004ff027e24 */ /* 0x000fe2000f8e00ff */
[----:B------:R-:W-:Y:S01]  /*10b50*/  ULDC UR4, c[0x0][0xc48] ;  /* 0x0003120000047ab9 */ /* 0x000fe20000000800 */
[----:B------:R-:W-:-:S05]  /*10b60*/  IMAD.U32 R3, RZ, RZ, UR5 ;  /* 0x00000005ff037e24 */ /* 0x000fca000f8e00ff */
[----:B------:R-:W2:Y:S01]  /*10b70*/  @P0 LDG.E R17, desc[UR52][R2.64] ;  /* 0x0000003402110981 */ /* 0x000ea2000c1e1900 */
[----:B------:R-:W-:Y:S01]  /*10b80*/  UMOV UR5, 0xffffffff ;  /* 0xffffffff00057882 */ /* 0x000fe20000000000 */
[----:B------:R-:W-:Y:S02]  /*10b90*/  IMAD.U32 R22, RZ, RZ, UR4 ;  /* 0x00000004ff167e24 */ /* 0x000fe4000f8e00ff */
[----:B--2---:R2:W-:Y:S01]  /*10ba0*/  STL [R1], R17 ;  /* 0x0000001101007387 */ /* 0x0045e20000100800 */
[----:B-1----:R-:W-:Y:S05]  /*10bb0*/  BRA.DIV UR5, `(.L_x_10917) ;  /* 0x0000003605887947 */ /* 0x002fea000b800000 */
.L_x_10971:
[----:B------:R-:W1:Y:S01]  /*10bc0*/  S2R R3, SR_TID.X ;  /* 0x0000000000037919 */ /* 0x000e620000002100 */
[----:B------:R-:W-:Y:S01]  /*10bd0*/  UIADD3 UR4, UR44, -0x1, URZ ;  /* 0xffffffff2c047890 */ /* 0x000fe2000fffe03f */
[----:B------:R-:W-:Y:S01]  /*10be0*/  ISETP.NE.AND P1, PT, R10, 0x1, PT ;  /* 0x000000010a00780c */ /* 0x000fe20003f25270 */
[----:B------:R-:W3:Y:S01]  /*10bf0*/  S2R R0, SR_TID.X ;  /* 0x0000000000007919 */ /* 0x000ee20000002100 */
[----:B------:R-:W-:-:S03]  /*10c00*/  SHF.R.S32.HI R11, RZ, 0x1f, R17 ;  /* 0x0000001fff0b7819 */ /* 0x000fc60000011411 */
[----:B------:R-:W-:Y:S01]  /*10c10*/  IMAD.U32 R8, RZ, RZ, UR4 ;  /* 0x00000004ff087e24 */ /* 0x000fe2000f8e00ff */
[----:B------:R-:W-:Y:S01]  /*10c20*/  LOP3.LUT R19, R19, 0xffffff7f, RZ, 0xc0, !PT ;  /* 0xffffff7f13137812 */ /* 0x000fe200078ec0ff */
[----:B------:R4:W-:Y:S02]  /*10c30*/  STL [R1+0x4], R11 ;  /* 0x0000040b01007387 */ /* 0x0009e40000100800 */
[----:B------:R-:W-:-:S04]  /*10c40*/  IMAD.SHL.U32 R8, R8, 0x80, RZ ;  /* 0x0000008008087824 */ /* 0x000fc800078e00ff */
[----:B------:R-:W0:Y:S01]  /*10c50*/  @P1 LDC R9, c[0x0][0x438] ;  /* 0x00010e00ff091b82 */ /* 0x000e220000000800 */
[----:B------:R-:W-:Y:S01]  /*10c60*/  @P1 LOP3.LUT R19, R19, 0x80, RZ, 0xfc, !PT ;  /* 0x0000008013131812 */ /* 0x000fe200078efcff */
[----:B-1----:R-:W-:Y:S01]  /*10c70*/  IMAD.SHL.U32 R3, R3, 0x20, RZ ;  /* 0x0000002003037824 */ /* 0x002fe200078e00ff */
[----:B---3--:R-:W-:-:S04]  /*10c80*/  LOP3.LUT R0, R0, 0x7f, RZ, 0xc0, !PT ;  /* 0x0000007f00007812 */ /* 0x008fc800078ec0ff */
[----:B------:R-:W-:Y:S02]  /*10c90*/  LOP3.LUT R3, R3, 0x60, RZ, 0xc0, !PT ;  /* 0x0000006003037812 */ /* 0x000fe400078ec0ff */
[----:B------:R-:W-:-:S04]  /*10ca0*/  SHF.R.U32.HI R0, RZ, 0x2, R0 ;  /* 0x00000002ff007819 */ /* 0x000fc80000011600 */
[----:B------:R-:W-:Y:S02]  /*10cb0*/  LOP3.LUT R6, R8, R0, R3, 0xfe, !PT ;  /* 0x0000000008067212 */ /* 0x000fe400078efe03 */
[----:B------:R-:W1:Y:S02]  /*10cc0*/  @P1 LDC R3, c[0x0][0x434] ;  /* 0x00010d00ff031b82 */ /* 0x000e640000000800 */
[C---:B------:R-:W-:Y:S01]  /*10cd0*/  ISETP.GE.AND P0, PT, R6.reuse, UR36, PT ;  /* 0x0000002406007c0c */ /* 0x040fe2000bf06270 */
[----:B------:R-:W-:-:S04]  /*10ce0*/  IMAD.IADD R6, R6, 0x1, R18 ;  /* 0x0000000106067824 */ /* 0x000fc800078e0212 */
[----:B------:R-:W-:-:S08]  /*10cf0*/  IMAD.MOV.U32 R7, RZ, RZ, R6 ;  /* 0x000000ffff077224 */ /* 0x000fd000078e0006 */
[----:B------:R-:W3:Y:S01]  /*10d00*/  @!P0 LDC.64 R4, c[0x0][0x428] ;  /* 0x00010a00ff048b82 */ /* 0x000ee20000000a00 */
[----:B-1----:R-:W-:-:S05]  /*10d10*/  @P1 IMAD.HI.U32 R0, R6, R3, RZ ;  /* 0x0000000306001227 */ /* 0x002fca00078e00ff */
[----:B0-----:R-:W-:-:S04]  /*10d20*/  @P1 SHF.R.U32.HI R7, RZ, R9, R0 ;  /* 0x00000009ff071219 */ /* 0x001fc80000011600 */
[--C-:B------:R-:W-:Y:S01]  /*10d30*/  @!P0 SHF.R.S32.HI R3, RZ, 0x1f, R7.reuse ;  /* 0x0000001fff038819 */ /* 0x100fe20000011407 */
[----:B------:R-:W-:Y:S02]  /*10d40*/  @!P0 IMAD.MOV.U32 R2, RZ, RZ, R7 ;  /* 0x000000ffff028224 */ /* 0x000fe400078e0007 */
[-C--:B---3--:R-:W-:Y:S02]  /*10d50*/  @!P0 IMAD R0, R11, R4.reuse, RZ ;  /* 0x000000040b008224 */ /* 0x088fe400078e02ff */
[----:B------:R-:W-:-:S04]  /*10d60*/  @!P0 IMAD.WIDE.U32 R2, R17, R4, R2 ;  /* 0x0000000411028225 */ /* 0x000fc800078e0002 */
[----:B------:R-:W-:Y:S02]  /*10d70*/  @!P0 IMAD R0, R17, R5, R0 ;  /* 0x0000000511008224 */ /* 0x000fe400078e0200 */
[----:B------:R-:W0:Y:S02]  /*10d80*/  @!P0 LDC.64 R4, c[0x0][0x418] ;  /* 0x00010600ff048b82 */ /* 0x000e240000000a00 */
[----:B------:R-:W-:Y:S02]  /*10d90*/  @!P0 IMAD.IADD R0, R3, 0x1, R0 ;  /* 0x0000000103008824 */ /* 0x000fe400078e0200 */
[----:B------:R-:W-:Y:S01]  /*10da0*/  IMAD R3, RZ, RZ, -UR41 ;  /* 0x80000029ff037e24 */ /* 0x000fe2000f8e02ff */
[----:B0-----:R-:W-:-:S04]  /*10db0*/  @!P0 LEA R4, P1, R2, R4, 0x2 ;  /* 0x0000000402048211 */ /* 0x001fc800078210ff */
[----:B------:R-:W-:Y:S01]  /*10dc0*/  @!P0 LEA.HI.X R5, R2, R5, R0, 0x2, P1 ;  /* 0x0000000502058211 */ /* 0x000fe200008f1400 */
[----:B------:R-:W-:Y:S02]  /*10dd0*/  IMAD.U32 R2, RZ, RZ, UR47 ;  /* 0x0000002fff027e24 */ /* 0x000fe4000f8e00ff */
[----:B------:R-:W-:-:S03]  /*10de0*/  IMAD.MOV.U32 R0, RZ, RZ, RZ ;  /* 0x000000ffff007224 */ /* 0x000fc600078e00ff */
[----:B------:R-:W-:Y:S01]  /*10df0*/  ISETP.NE.AND P2, PT, R2, 0x3, PT ;  /* 0x000000030200780c */ /* 0x000fe20003f45270 */
[----:B------:R-:W-:Y:S01]  /*10e00*/  IMAD R22, R22, R3, UR40 ;  /* 0x0000002816167e24 */ /* 0x000fe2000f8e0203 */
[----:B------:R-:W-:Y:S01]  /*10e10*/  LOP3.LUT R19, R19, 0xffffffbf, RZ, 0xc0, !PT ;  /* 0xffffffbf13137812 */ /* 0x000fe200078ec0ff */
[----:B------:R-:W-:Y:S01]  /*10e20*/  IMAD.MOV R3, RZ, RZ, -R7 ;  /* 0x000000ffff037224 */ /* 0x000fe200078e0a07 */
[----:B------:R0:W5:Y:S01]  /*10e30*/  @!P0 LDG.E R0, desc[UR52][R4.64] ;  /* 0x0000003404008981 */ /* 0x000162000c1e1900 */
[----:B------:R-:W-:Y:S01]  /*10e40*/  IMAD.U32 R24, RZ, RZ, UR4 ;  /* 0x00000004ff187e24 */ /* 0x000fe2000f8e00ff */
[----:B------:R-:W-:-:S07]  /*10e50*/  SHF.R.S32.HI R29, RZ, 0x1f, R22 ;  /* 0x0000001fff1d7819 */ /* 0x000fce0000011416 */
[----:B------:R-:W-:Y:S01]  /*10e60*/  @P2 LOP3.LUT R19, R19, 0x40, RZ, 0xfc, !PT ;  /* 0x0000004013132812 */ /* 0x000fe200078efcff */
[----:B0-----:R-:W-:Y:S01]  /*10e70*/  IMAD R5, R10, R3, R6 ;  /* 0x000000030a057224 */ /* 0x001fe200078e0206 */
[----:B----4-:R-:W-:Y:S06]  /*10e80*/  @!P2 BRA `(.L_x_10918) ;  /* 0x000000000004a947 */ /* 0x010fec0003800000 */
[----:B------:R-:W-:Y:S01]  /*10e90*/  BPT.TRAP 0x1 ;  /* 0x000000040000795c */ /* 0x000fe20000300000 */
.L_x_10918:
        /* <DEDUP_REMOVED lines=18> */
[----:B--2---:R-:W-:Y:S01]  /*10fc0*/  LEA R17, P0, R2, UR4, 0x1 ;  /* 0x0000000402117c11 */ /* 0x004fe2000f8008ff */
[----:B------:R-:W-:-:S05]  /*10fd0*/  IMAD.IADD R6, R3, 0x1, R6 ;  /* 0x0000000103067824 */ /* 0x000fca00078e0206 */
[----:B------:R-:W-:Y:S01]  /*10fe0*/  LEA.HI.X R18, R2, UR5, R6, 0x1, P0 ;  /* 0x0000000502127c11 */ /* 0x000fe200080f0c06 */
[----:B------:R-:W-:Y:S01]  /*10ff0*/  IMAD R6, R23, 0x8, R16 ;  /* 0x0000000817067824 */ /* 0x000fe200078e0210 */
[----:B------:R-:W-:-:S04]  /*11000*/  SHF.L.U32 R2, R26, 0x1f, RZ ;  /* 0x0000001f1a027819 */ /* 0x000fc800000006ff */
[----:B------:R-:W0:Y:S02]  /*11010*/  SYNCS.PHASECHK.TRANS64.TRYWAIT P0, [R6+URZ+0x2d840], R2 ;  /* 0x02d84002060075a7 */ /* 0x000e24000800017f */
[----:B0-----:R-:W-:Y:S05]  /*11020*/  @!P0 BRA `(.L_x_10920) ;  /* 0x0000003000988947 */ /* 0x001fea0003800000 */
.L_x_10972:
[----:B------:R-:W-:Y:S05]  /*11030*/  BSYNC B0 ;  /* 0x0000000000007941 */ /* 0x000fea0003800000 */
.L_x_10919:
[----:B------:R-:W1:Y:S01]  /*11040*/  S2R R9, SR_TID.X ;  /* 0x0000000000097919 */ /* 0x000e620000002100 */
[----:B------:R-:W-:Y:S01]  /*11050*/  ULDC.64 UR4, c[0x0][0x300] ;  /* 0x0000c00000047ab9 */ /* 0x000fe20000000a00 */
[C---:B------:R-:W-:Y:S01]  /*11060*/  LOP3.LUT P4, RZ, R19.reuse, 0x4, RZ, 0xc0, !PT ;  /* 0x0000000413ff7812 */ /* 0x040fe2000788c0ff */
        /* <DEDUP_REMOVED lines=15> */
[----:B------:R-:W-:Y:S01]  /*11160*/  ULDC.64 UR4, c[0x0][0x2e8] ;  /* 0x0000ba0000047ab9 */ /* 0x000fe20000000a00 */
[----:B-1----:R-:W-:Y:S02]  /*11170*/  LOP3.LUT R9, R9, 0x7f, RZ, 0xc0, !PT ;  /* 0x0000007f09097812 */ /* 0x002fe400078ec0ff */
[----:B------:R-:W-:Y:S01]  /*11180*/  IMAD.IADD R0, R3, 0x1, R0 ;  /* 0x0000000103007824 */ /* 0x000fe200078e0200 */
[----:B------:R-:W-:Y:S01]  /*11190*/  LEA R4, P0, R2, UR4, 0x1 ;  /* 0x0000000402047c11 */ /* 0x000fe2000f8008ff */
[----:B------:R-:W-:Y:S01]  /*111a0*/  UMOV UR4, 0xffffffff ;  /* 0xffffffff00047882 */ /* 0x000fe20000000000 */
[----:B------:R-:W-:-:S02]  /*111b0*/  SHF.R.U32.HI R10, RZ, 0x2, R9 ;  /* 0x00000002ff0a7819 */ /* 0x000fc40000011609 */
[----:B------:R-:W0:Y:S01]  /*111c0*/  S2R R9, SR_TID.X ;  /* 0x0000000000097919 */ /* 0x000e220000002100 */
[----:B------:R-:W-:Y:S02]  /*111d0*/  LEA.HI.X R0, R2, UR5, R0, 0x1, P0 ;  /* 0x0000000502007c11 */ /* 0x000fe400080f0c00 */
[----:B------:R-:W-:-:S04]  /*111e0*/  IADD3 R5, -R10, UR36, -R8 ;  /* 0x000000240a057c10 */ /* 0x000fc8000fffe908 */
[----:B------:R-:W-:Y:S01]  /*111f0*/  ISETP.GE.AND P0, PT, R5, 0x1, PT ;  /* 0x000000010500780c */ /* 0x000fe20003f06270 */
[C---:B0-----:R-:W-:Y:S02]  /*11200*/  IMAD.SHL.U32 R10, R9.reuse, 0x8, RZ ;  /* 0x00000008090a7824 */ /* 0x041fe400078e00ff */
[----:B------:R-:W-:-:S03]  /*11210*/  IMAD.SHL.U32 R11, R9, 0x8, RZ ;  /* 0x00000008090b7824 */ /* 0x000fc600078e00ff */
[----:B------:R-:W-:-:S04]  /*11220*/  LOP3.LUT R10, R10, 0xd8, RZ, 0xc0, !PT ;  /* 0x000000d80a0a7812 */ /* 0x000fc800078ec0ff */
[----:B------:R-:W-:Y:S01]  /*11230*/  LOP3.LUT R10, R10, 0x18, R9, 0x78, !PT ;  /* 0x000000180a0a7812 */ /* 0x000fe200078e7809 */
[----:B------:R-:W-:-:S03]  /*11240*/  IMAD.SHL.U32 R9, R9, 0x8, RZ ;  /* 0x0000000809097824 */ /* 0x000fc600078e00ff */
[----:B------:R-:W-:Y:S02]  /*11250*/  LOP3.LUT R10, R10, 0x320, R11, 0xf8, !PT ;  /* 0x000003200a0a7812 */ /* 0x000fe400078ef80b */
[----:B------:R-:W-:-:S03]  /*11260*/  LOP3.LUT R9, R9, 0x18, RZ, 0xc0, !PT ;  /* 0x0000001809097812 */ /* 0x000fc600078ec0ff */
[----:B------:R-:W-:Y:S01]  /*11270*/  IMAD R7, R23, 0x3000, R10 ;  /* 0x0000300017077824 */ /* 0x000fe200078e020a */
[----:B------:R-:W-:Y:S06]  /*11280*/  BRA.DIV UR4, `(.L_x_10921) ;  /* 0x0000003204147947 */ /* 0x000fec000b800000 */
        /* <DEDUP_REMOVED lines=37> */
.L_x_10982:
[----:B------:R-:W-:-:S13]  /*114e0*/  ISETP.GE.AND P0, PT, R5, 0x61, PT ;  /* 0x000000610500780c */ /* 0x000fda0003f06270 */
[----:B0-----:R-:W-:Y:S01]  /*114f0*/  @P0 LEA R2, P1, R9, R14, 0x1 ;  /* 0x0000000e09020211 */ /* 0x001fe200078208ff */
        /* <DEDUP_REMOVED lines=10> */
.L_x_10922:
        /* <DEDUP_REMOVED lines=11> */
.L_x_10923:
        /* <DEDUP_REMOVED lines=14> */
[----:B-1----:R-:W-:Y:S02]  /*11730*/  IMAD.U32 R6, RZ, RZ, UR8 ;  /* 0x00000008ff067e24 */ /* 0x002fe4000f8e00ff */
        /* <DEDUP_REMOVED lines=8> */
.L_x_10925:
[----:B------:R-:W-:Y:S05]  /*117c0*/  BSYNC B6 ;  /* 0x0000000000067941 */ /* 0x000fea0003800000 */
.L_x_10924:
[----:B------:R2:W5:Y:S01]  /*117d0*/  LDL R10, [R1+0xc] ;  /* 0x00000c00010a7983 */ /* 0x0005620000100800 */
[----:B------:R-:W-:Y:S01]  /*117e0*/  UISETP.NE.AND UP0, UPT, UR49, URZ, UPT ;  /* 0x0000003f3100728c */ /* 0x000fe2000bf05270 */
[----:B------:R-:W0:Y:S01]  /*117f0*/  S2R R20, SR_TID.X ;  /* 0x0000000000147919 */ /* 0x000e220000002100 */
[----:B------:R-:W-:Y:S01]  /*11800*/  R2UR UR6, R29 ;  /* 0x000000001d0672ca */ /* 0x000fe200000e0000 */
[----:B------:R-:W-:-:S03]  /*11810*/  ULDC.64 UR8, c[0x0][0x2d8] ;  /* 0x0000b60000087ab9 */ /* 0x000fc60000000a00 */
[----:B------:R-:W-:Y:S01]  /*11820*/  PLOP3.LUT P0, PT, PT, PT, UP0, 0x80, 0x0 ;  /* 0x000000000000781c */ /* 0x000fe20003f0f008 */
[----:B------:R-:W-:Y:S01]  /*11830*/  ULDC UR12, c[0x0][0x448] ;  /* 0x00011200000c7ab9 */ /* 0x000fe20000000800 */
[----:B------:R-:W-:Y:S01]  /*11840*/  R2UR UR7, R22 ;  /* 0x00000000160772ca */ /* 0x000fe200000e0000 */
[----:B------:R-:W-:Y:S01]  /*11850*/  ULDC.64 UR10, c[0x0][0x280] ;  /* 0x0000a000000a7ab9 */ /* 0x000fe20000000a00 */
[C---:B------:R-:W-:Y:S01]  /*11860*/  LOP3.LUT P3, RZ, R19.reuse, 0x400, RZ, 0xc0, !PT ;  /* 0x0000040013ff7812 */ /* 0x040fe2000786c0ff */
[----:B------:R-:W-:Y:S01]  /*11870*/  @UP0 ULDC UR4, c[0x0][0x44c] ;  /* 0x0001130000040ab9 */ /* 0x000fe20000000800 */
[----:B------:R-:W-:Y:S01]  /*11880*/  @UP0 ULDC UR13, c[0x0][0x44c] ;  /* 0x00011300000d0ab9 */ /* 0x000fe20000000800 */
[C---:B------:R-:W-:Y:S02]  /*11890*/  LOP3.LUT P4, RZ, R19.reuse, 0x200, RZ, 0xc0, !PT ;  /* 0x0000020013ff7812 */ /* 0x040fe4000788c0ff */
[----:B------:R-:W-:Y:S02]  /*118a0*/  LOP3.LUT P5, RZ, R19, 0x100, RZ, 0xc0, !PT ;  /* 0x0000010013ff7812 */ /* 0x000fe400078ac0ff */
[C---:B0-----:R-:W-:Y:S01]  /*118b0*/  LOP3.LUT R2, R20.reuse, 0x7f, RZ, 0xc0, !PT ;  /* 0x0000007f14027812 */ /* 0x041fe200078ec0ff */
[----:B------:R-:W-:-:S03]  /*118c0*/  IMAD.SHL.U32 R20, R20, 0x20, RZ ;  /* 0x0000002014147824 */ /* 0x000fc600078e00ff */
[----:B------:R-:W-:Y:S02]  /*118d0*/  SHF.R.U32.HI R2, RZ, 0x2, R2 ;  /* 0x00000002ff027819 */ /* 0x000fe40000011602 */
[----:B------:R-:W-:-:S04]  /*118e0*/  LOP3.LUT R20, R20, 0x60, RZ, 0xc0, !PT ;  /* 0x0000006014147812 */ /* 0x000fc800078ec0ff */
[----:B------:R-:W-:-:S05]  /*118f0*/  LOP3.LUT R2, R2, R20, RZ, 0xfc, !PT ;  /* 0x0000001402027212 */ /* 0x000fca00078efcff */
[----:B-1----:R-:W-:-:S04]  /*11900*/  VIADD R6, R2, UR43 ;  /* 0x0000002b02067c36 */ /* 0x002fc80008000000 */
[----:B------:R-:W-:Y:S01]  /*11910*/  @P0 IMAD.HI.U32 R0, R6, UR4, RZ ;  /* 0x0000000406000c27 */ /* 0x000fe2000f8e00ff */
[----:B------:R-:W-:Y:S01]  /*11920*/  PLOP3.LUT P0, PT, PT, PT, UP0, 0x80, 0x0 ;  /* 0x000000000000781c */ /* 0x000fe20003f0f008 */
[----:B------:R-:W-:Y:S02]  /*11930*/  @UP0 ULDC UR4, c[0x0][0x450] ;  /* 0x0001140000040ab9 */ /* 0x000fe40000000800 */
[----:B------:R-:W-:Y:S01]  /*11940*/  IMAD.MOV.U32 R3, RZ, RZ, R6 ;  /* 0x000000ffff037224 */ /* 0x000fe200078e0006 */
[----:B------:R-:W-:-:S09]  /*11950*/  UIMAD UR6, UR6, UR8, URZ ;  /* 0x00000008060672a4 */ /* 0x000fd2000f8e023f */
[----:B------:R-:W-:Y:S02]  /*11960*/  @P0 SHF.R.U32.HI R3, RZ, UR4, R0 ;  /* 0x00000004ff030c19 */ /* 0x000fe40008011600 */
[----:B------:R-:W-:Y:S01]  /*11970*/  R2UR UR4, R22 ;  /* 0x00000000160472ca */ /* 0x000fe200000e0000 */
[----:B------:R-:W-:Y:S02]  /*11980*/  UIMAD UR7, UR7, UR9, UR6 ;  /* 0x00000009070772a4 */ /* 0x000fe4000f8e0206 */
[----:B------:R-:W-:Y:S01]  /*11990*/  USHF.R.S32.HI UR6, URZ, 0x1f, UR41 ;  /* 0x0000001f3f067899 */ /* 0x000fe20008011429 */
[----:B------:R-:W-:-:S09]  /*119a0*/  SHF.R.S32.HI R0, RZ, 0x1f, R3 ;  /* 0x0000001fff007819 */ /* 0x000fd20000011403 */
[----:B------:R-:W-:-:S03]  /*119b0*/  UIMAD.WIDE.U32 UR4, UR4, UR8, URZ ;  /* 0x00000008040472a5 */ /* 0x000fc6000f8e003f */
[----:B------:R-:W-:Y:S01]  /*119c0*/  ULDC.64 UR8, c[0x0][0x2e0] ;  /* 0x0000b80000087ab9 */ /* 0x000fe20000000a00 */
[----:B------:R-:W-:Y:S02]  /*119d0*/  UIADD3 UR5, UR5, UR7, URZ ;  /* 0x0000000705057290 */ /* 0x000fe4000fffe03f */
[----:B------:R-:W-:Y:S02]  /*119e0*/  UIMAD UR6, UR6, UR8, URZ ;  /* 0x00000008060672a4 */ /* 0x000fe4000f8e023f */
[----:B------:R-:W-:Y:S02]  /*119f0*/  UIMAD.WIDE.U32 UR4, UR41, UR8, UR4 ;  /* 0x00000008290472a5 */ /* 0x000fe4000f8e0004 */
[----:B------:R-:W-:-:S03]  /*11a00*/  UIMAD UR6, UR41, UR9, UR6 ;  /* 0x00000009290672a4 */ /* 0x000fc6000f8e0206 */
[----:B------:R-:W-:Y:S02]  /*11a10*/  ULDC.64 UR8, c[0x0][0x2d0] ;  /* 0x0000b40000087ab9 */ /* 0x000fe40000000a00 */
[----:B------:R-:W-:Y:S01]  /*11a20*/  IMAD R0, R0, UR8, RZ ;  /* 0x0000000800007c24 */ /* 0x000fe2000f8e02ff */
[----:B------:R-:W-:Y:S01]  /*11a30*/  UIADD3 UR5, UR5, UR6, URZ ;  /* 0x0000000605057290 */ /* 0x000fe2000fffe03f */
[----:B------:R-:W-:Y:S02]  /*11a40*/  IMAD.U32 R4, RZ, RZ, UR8 ;  /* 0x00000008ff047e24 */ /* 0x000fe4000f8e00ff */
[C---:B------:R-:W-:Y:S01]  /*11a50*/  IMAD R5, R3.reuse, UR9, R0 ;  /* 0x0000000903057c24 */ /* 0x040fe2000f8e0200 */
[----:B------:R-:W-:Y:S01]  /*11a60*/  ULDC.64 UR6, c[0x0][0x2c8] ;  /* 0x0000b20000067ab9 */ /* 0x000fe20000000a00 */
[----:B------:R-:W-:Y:S02]  /*11a70*/  IMAD.MOV R0, RZ, RZ, -R3 ;  /* 0x000000ffff007224 */ /* 0x000fe400078e0a03 */
[----:B------:R-:W-:-:S04]  /*11a80*/  IMAD.WIDE.U32 R2, R3, R4, UR4 ;  /* 0x0000000403027e25 */ /* 0x000fc8000f8e0004 */
[----:B------:R-:W-:Y:S02]  /*11a90*/  IMAD R0, R0, UR12, R6 ;  /* 0x0000000c00007c24 */ /* 0x000fe4000f8e0206 */
[----:B------:R-:W-:-:S03]  /*11aa0*/  IMAD.IADD R3, R3, 0x1, R5 ;  /* 0x0000000103037824 */ /* 0x000fc600078e0205 */
[----:B------:R-:W-:Y:S01]  /*11ab0*/  SHF.R.S32.HI R5, RZ, 0x1f, R0 ;  /* 0x0000001fff057819 */ /* 0x000fe20000011400 */
[----:B------:R-:W-:-:S04]  /*11ac0*/  IMAD.WIDE.U32 R2, R0, UR6, R2 ;  /* 0x0000000600027c25 */ /* 0x000fc8000f8e0002 */
[----:B------:R-:W-:-:S04]  /*11ad0*/  IMAD R5, R5, UR6, RZ ;  /* 0x0000000605057c24 */ /* 0x000fc8000f8e02ff */
[----:B------:R-:W-:Y:S01]  /*11ae0*/  IMAD R5, R0, UR7, R5 ;  /* 0x0000000700057c24 */ /* 0x000fe2000f8e0205 */
[----:B------:R-:W-:-:S03]  /*11af0*/  LEA R0, P0, R2, UR10, 0x1 ;  /* 0x0000000a02007c11 */ /* 0x000fc6000f8008ff */
[----:B------:R-:W-:-:S05]  /*11b00*/  IMAD.IADD R5, R3, 0x1, R5 ;  /* 0x0000000103057824 */ /* 0x000fca00078e0205 */
[----:B------:R-:W-:Y:S02]  /*11b10*/  LEA.HI.X R5, R2, UR11, R5, 0x1, P0 ;  /* 0x0000000b02057c11 */ /* 0x000fe400080f0c05 */
[----:B------:R-:W-:Y:S01]  /*11b20*/  PLOP3.LUT P0, PT, PT, PT, UP0, 0x80, 0x0 ;  /* 0x000000000000781c */ /* 0x000fe20003f0f008 */
[----:B------:R-:W-:-:S12]  /*11b30*/  VIADD R6, R6, 0x80 ;  /* 0x0000008006067836 */ /* 0x000fd80000000000 */
[----:B------:R-:W-:Y:S01]  /*11b40*/  @P0 IMAD.HI.U32 R3, R6, UR13, RZ ;  /* 0x0000000d06030c27 */ /* 0x000fe2000f8e00ff */
[----:B------:R-:W-:Y:S01]  /*11b50*/  PLOP3.LUT P0, PT, PT, PT, UP0, 0x80, 0x0 ;  /* 0x000000000000781c */ /* 0x000fe20003f0f008 */
[----:B------:R-:W-:Y:S02]  /*11b60*/  @UP0 ULDC UR13, c[0x0][0x450] ;  /* 0x00011400000d0ab9 */ /* 0x000fe40000000800 */
[----:B------:R-:W-:Y:S01]  /*11b70*/  IMAD.MOV.U32 R2, RZ, RZ, R6 ;  /* 0x000000ffff027224 */ /* 0x000fe200078e0006 */
[----:B------:R-:W0:Y:S09]  /*11b80*/  S2R R20, SR_TID.X ;  /* 0x0000000000147919 */ /* 0x000e320000002100 */
[----:B------:R-:W-:-:S05]  /*11b90*/  @P0 SHF.R.U32.HI R2, RZ, UR13, R3 ;  /* 0x0000000dff020c19 */ /* 0x000fca0008011603 */
[----:B------:R-:W-:-:S04]  /*11ba0*/  IMAD.MOV R3, RZ, RZ, -R2 ;  /* 0x000000ffff037224 */ /* 0x000fc800078e0a02 */
[----:B------:R-:W-:Y:S01]  /*11bb0*/  IMAD R6, R3, UR12, R6 ;  /* 0x0000000c03067c24 */ /* 0x000fe2000f8e0206 */
[----:B------:R-:W-:-:S05]  /*11bc0*/  SHF.R.S32.HI R3, RZ, 0x1f, R2 ;  /* 0x0000001fff037819 */ /* 0x000fca0000011402 */
[----:B------:R-:W-:-:S04]  /*11bd0*/  IMAD R3, R3, UR8, RZ ;  /* 0x0000000803037c24 */ /* 0x000fc8000f8e02ff */
[C---:B------:R-:W-:Y:S02]  /*11be0*/  IMAD R7, R2.reuse, UR9, R3 ;  /* 0x0000000902077c24 */ /* 0x040fe4000f8e0203 */
[----:B------:R-:W-:Y:S01]  /*11bf0*/  IMAD.WIDE.U32 R2, R2, R4, UR4 ;  /* 0x0000000402027e25 */ /* 0x000fe2000f8e0004 */
[----:B------:R-:W-:-:S03]  /*11c00*/  SHF.R.S32.HI R4, RZ, 0x1f, R6 ;  /* 0x0000001fff047819 */ /* 0x000fc60000011406 */
[----:B------:R-:W-:Y:S02]  /*11c10*/  IMAD.IADD R3, R3, 0x1, R7 ;  /* 0x0000000103037824 */ /* 0x000fe400078e0207 */
[----:B------:R-:W-:Y:S02]  /*11c20*/  IMAD R4, R4, UR6, RZ ;  /* 0x0000000604047c24 */ /* 0x000fe4000f8e02ff */
[----:B------:R-:W-:-:S04]  /*11c30*/  IMAD.WIDE.U32 R2, R6, UR6, R2 ;  /* 0x0000000606027c25 */ /* 0x000fc8000f8e0002 */
[----:B------:R-:W-:Y:S01]  /*11c40*/  IMAD R7, R6, UR7, R4 ;  /* 0x0000000706077c24 */ /* 0x000fe2000f8e0204 */
[----:B0-----:R-:W-:-:S03]  /*11c50*/  LOP3.LUT R21, R20, 0x7f, RZ, 0xc0, !PT ;  /* 0x0000007f14157812 */ /* 0x001fc600078ec0ff */
[----:B------:R-:W-:Y:S01]  /*11c60*/  IMAD.IADD R6, R3, 0x1, R7 ;  /* 0x0000000103067824 */ /* 0x000fe200078e0207 */
[----:B------:R-:W-:Y:S01]  /*11c70*/  LEA R7, P0, R2, UR10, 0x1 ;  /* 0x0000000a02077c11 */ /* 0x000fe2000f8008ff */
[----:B------:R-:W-:Y:S01]  /*11c80*/  IMAD.SHL.U32 R20, R20, 0x8, RZ ;  /* 0x0000000814147824 */ /* 0x000fe200078e00ff */
[----:B------:R-:W-:Y:S02]  /*11c90*/  UMOV UR4, 0xffffffff ;  /* 0xffffffff00047882 */ /* 0x000fe40000000000 */
[----:B------:R-:W-:Y:S02]  /*11ca0*/  LEA.HI.X R6, R2, UR11, R6, 0x1, P0 ;  /* 0x0000000b02067c11 */ /* 0x000fe400080f0c06 */
[----:B------:R-:W-:Y:S02]  /*11cb0*/  LOP3.LUT R20, R20, 0x18, RZ, 0xc0, !PT ;  /* 0x0000001814147812 */ /* 0x000fe400078ec0ff */
[----:B------:R-:W-:Y:S01]  /*11cc0*/  SHF.R.U32.HI R21, RZ, 0x2, R21 ;  /* 0x00000002ff157819 */ /* 0x000fe20000011615 */
[----:B--2---:R-:W-:Y:S06]  /*11cd0*/  BRA.DIV UR4, `(.L_x_10926) ;  /* 0x0000002a04e47947 */ /* 0x004fec000b800000 */
[----:B------:R-:W0:Y:S01]  /*11ce0*/  SHFL.IDX PT, R3, R0, RZ, 0x1c1f ;  /* 0x001c1fff00037589 */ /* 0x000e2200000e0000 */
[----:B------:R-:W-:-:S03]  /*11cf0*/  VIADD R4, R21, UR43 ;  /* 0x0000002b15047c36 */ /* 0x000fc60008000000 */
        /* <DEDUP_REMOVED lines=9> */
[----:B-----5:R-:W-:Y:S04]  /*11d90*/  @!P0 LDGSTS.E.BYPASS.LTC128B.128 [R10+0xc400], desc[UR52][R2.64], !P3 ;  /* 0x0c400000020a8fae */ /* 0x020fe8000d901d74 */
[----:B------:R-:W-:Y:S04]  /*11da0*/  @!P0 LDGSTS.E.BYPASS.LTC128B.128 [R10+0xf400], desc[UR52][R2.64+0x40], !P4 ;  /* 0x0f400040020a8fae */ /* 0x000fe8000e101d74 */
[----:B------:R0:W-:Y:S01]  /*11db0*/  @!P0 LDGSTS.E.BYPASS.LTC128B.128 [R10+0x12400], desc[UR52][R2.64+0x80], !P5 ;  /* 0x12400080020a8fae */ /* 0x0001e2000e901d74 */
[----:B------:R-:W-:Y:S01]  /*11dc0*/  ISETP.GE.AND P0, PT, R8, UR37, PT ;  /* 0x0000002508007c0c */ /* 0x000fe2000bf06270 */
        /* <DEDUP_REMOVED lines=11> */
[----:B------:R-:W-:-:S03]  /*11e80*/  ISETP.GE.AND P0, PT, R8, UR37, PT ;  /* 0x0000002508007c0c */ /* 0x000fc6000bf06270 */
[----:B0-----:R-:W0:Y:S04]  /*11e90*/  SHFL.IDX PT, R3, R0, 0x2, 0x1c1f ;  /* 0x005c1f0000037f89 */ /* 0x001e2800000e0000 */
[----:B------:R-:W1:Y:S04]  /*11ea0*/  SHFL.IDX PT, R2, R5, 0x2, 0x1c1f ;  /* 0x005c1f0005027f89 */ /* 0x000e6800000e0000 */
[----:B------:R-:W2:Y:S04]  /*11eb0*/  SHFL.IDX PT, R0, R0, 0x3, 0x1c1f ;  /* 0x007c1f0000007f89 */ /* 0x000ea800000e0000 */
[----:B------:R-:W3:Y:S01]  /*11ec0*/  SHFL.IDX PT, R5, R5, 0x3, 0x1c1f ;  /* 0x007c1f0005057f89 */ /* 0x000ee200000e0000 */
        /* <DEDUP_REMOVED lines=9> */
[----:B------:R-:W-:-:S13]  /*11f60*/  ISETP.GE.AND P0, PT, R2, UR37, PT ;  /* 0x0000002502007c0c */ /* 0x000fda000bf06270 */
[----:B--2---:R-:W-:Y:S02]  /*11f70*/  @!P0 LEA R8, P1, R20, R0, 0x1 ;  /* 0x0000000014088211 */ /* 0x004fe400078208ff */
[----:B------:R-:W-:Y:S03]  /*11f80*/  SHFL.IDX PT, R0, R6, RZ, 0x1c1f ;  /* 0x001c1fff06007589 */ /* 0x000fe600000e0000 */
[----:B---3--:R-:W-:Y:S01]  /*11f90*/  @!P0 IMAD.X R9, RZ, RZ, R5, P1 ;  /* 0x000000ffff098224 */ /* 0x008fe200008e0605 */
[----:B------:R-:W-:Y:S01]  /*11fa0*/  SHFL.IDX PT, R6, R6, 0x1, 0x1c1f ;  /* 0x003c1f0006067f89 */ /* 0x000fe200000e0000 */
[----:B------:R-:W-:Y:S02]  /*11fb0*/  @!P0 IMAD.MOV.U32 R2, RZ, RZ, R8 ;  /* 0x000000ffff028224 */ /* 0x000fe400078e0008 */
[----:B------:R-:W-:-:S05]  /*11fc0*/  @!P0 IMAD.MOV.U32 R3, RZ, RZ, R9 ;  /* 0x000000ffff038224 */ /* 0x000fca00078e0009 */
[----:B------:R-:W-:Y:S04]  /*11fd0*/  @!P0 LDGSTS.E.BYPASS.LTC128B.128 [R10+0xdc00], desc[UR52][R2.64], !P3 ;  /* 0x0dc00000020a8fae */ /* 0x000fe8000d901d74 */
[----:B------:R-:W-:Y:S04]  /*11fe0*/  @!P0 LDGSTS.E.BYPASS.LTC128B.128 [R10+0x10c00], desc[UR52][R2.64+0x40], !P4 ;  /* 0x10c00040020a8fae */ /* 0x000fe8000e101d74 */
[----:B------:R0:W-:Y:S04]  /*11ff0*/  @!P0 LDGSTS.E.BYPASS.LTC128B.128 [R10+0x13c00], desc[UR52][R2.64+0x80], !P5 ;  /* 0x13c00080020a8fae */ /* 0x0001e8000e901d74 */
[----:B0-----:R-:W0:Y:S01]  /*12000*/  SHFL.IDX PT, R2, R7, RZ, 0x1c1f ;  /* 0x001c1fff07027589 */ /* 0x001e2200000e0000 */
[----:B------:R-:W-:-:S05]  /*12010*/  VIADD R3, R4, 0x80 ;  /* 0x0000008004037836 */ /* 0x000fca0000000000 */
[----:B------:R-:W-:-:S13]  /*12020*/  ISETP.GE.AND P0, PT, R3, UR37, PT ;  /* 0x0000002503007c0c */ /* 0x000fda000bf06270 */
[----:B0-----:R-:W-:-:S05]  /*12030*/  @!P0 LEA R5, P1, R20, R2, 0x1 ;  /* 0x0000000214058211 */ /* 0x001fca00078208ff */
[----:B------:R-:W-:Y:S02]  /*12040*/  @!P0 IMAD.X R0, RZ, RZ, R0, P1 ;  /* 0x000000ffff008224 */ /* 0x000fe400008e0600 */
[----:B------:R-:W-:Y:S02]  /*12050*/  @!P0 IMAD.MOV.U32 R2, RZ, RZ, R5 ;  /* 0x000000ffff028224 */ /* 0x000fe400078e0005 */
[----:B------:R-:W-:-:S05]  /*12060*/  @!P0 IMAD.MOV.U32 R3, RZ, RZ, R0 ;  /* 0x000000ffff038224 */ /* 0x000fca00078e0000 */
[----:B------:R0:W-:Y:S04]  /*12070*/  @!P0 LDGSTS.E.BYPASS.LTC128B.128 [R10+0xe400], desc[UR52][R2.64], !P3 ;  /* 0x0e400000020a8fae */ /* 0x0001e8000d901d74 */
[----:B------:R0:W-:Y:S04]  /*12080*/  @!P0 LDGSTS.E.BYPASS.LTC128B.128 [R10+0x11400], desc[UR52][R2.64+0x40], !P4 ;  /* 0x11400040020a8fae */ /* 0x0001e8000e101d74 */
[----:B------:R0:W-:Y:S02]  /*12090*/  @!P0 LDGSTS.E.BYPASS.LTC128B.128 [R10+0x14400], desc[UR52][R2.64+0x80], !P5 ;  /* 0x14400080020a8fae */ /* 0x0001e4000e901d74 */
.L_x_10995:
[----:B------:R-:W-:-:S05]  /*120a0*/  VIADD R4, R4, 0xa0 ;  /* 0x000000a004047836 */ /* 0x000fca0000000000 */
[----:B------:R-:W-:-:S13]  /*120b0*/  ISETP.GE.AND P0, PT, R4, UR37, PT ;  /* 0x0000002504007c0c */ /* 0x000fda000bf06270 */
[----:B0-----:R-:W-:-:S05]  /*120c0*/  @!P0 LEA R2, P1, R20, R14, 0x1 ;  /* 0x0000000e14028211 */ /* 0x001fca00078208ff */
[----:B------:R-:W-:-:S05]  /*120d0*/  @!P0 IMAD.X R3, RZ, RZ, R6, P1 ;  /* 0x000000ffff038224 */ /* 0x000fca00008e0606 */
        /* <DEDUP_REMOVED lines=8> */
.L_x_10927:
        /* <DEDUP_REMOVED lines=18> */
.L_x_10996:
[----:B------:R-:W-:Y:S05]  /*12280*/  BSYNC B0 ;  /* 0x0000000000007941 */ /* 0x000fea0003800000 */
.L_x_10928:
        /* <DEDUP_REMOVED lines=9> */
.L_x_10943:
[----:B------:R-:W2:Y:S01]  /*12320*/  LDL R8, [R1+0x8] ;  /* 0x0000080001087983 */ /* 0x000ea20000100800 */
[----:B------:R-:W1:Y:S03]  /*12330*/  LDC R4, c[0x0][0x430] ;  /* 0x00010c00ff047b82 */ /* 0x000e660000000800 */
[----:B------:R-:W3:Y:S04]  /*12340*/  LDL R6, [R1+0x4] ;  /* 0x0000040001067983 */ /* 0x000ee80000100800 */
[----:B------:R-:W4:Y:S01]  /*12350*/  LDL R7, [R1] ;  /* 0x0000000001077983 */ /* 0x000f220000100800 */
[----:B0-----:R-:W0:Y:S01]  /*12360*/  S2R R3, SR_TID.X ;  /* 0x0000000000037919 */ /* 0x001e220000002100 */
        /* <DEDUP_REMOVED lines=13> */
[----:B0-----:R-:W-:Y:S01]  /*12440*/  @P0 SHF.R.U32.HI R4, RZ, R2, R3 ;  /* 0x00000002ff040219 */ /* 0x001fe20000011603 */
        /* <DEDUP_REMOVED lines=24> */
.L_x_10931:
[----:B------:R-:W-:Y:S01]  /*125d0*/  IMAD R6, R23, 0x8, R16 ;  /* 0x0000000817067824 */ /* 0x000fe200078e0210 */
[----:B------:R-:W-:Y:S01]  /*125e0*/  SHF.L.U32 R0, R26, 0x1f, RZ ;  /* 0x0000001f1a007819 */ /* 0x000fe200000006ff */
[----:B------:R-:W-:Y:S03]  /*125f0*/  BSSY B1, `(.L_x_10932) ;  /* 0x0000003000017945 */ /* 0x000fe60003800000 */
[----:B------:R-:W0:Y:S02]  /*12600*/  SYNCS.PHASECHK.TRANS64.TRYWAIT P0, [R6+URZ+0x2d840], R0 ;  /* 0x02d84000060075a7 */ /* 0x000e24000800017f */
[----:B0-----:R-:W-:Y:S05]  /*12610*/  @!P0 BRA `(.L_x_10933) ;  /* 0x0000002800b48947 */ /* 0x001fea0003800000 */
.L_x_10997:
[----:B------:R-:W-:Y:S05]  /*12620*/  BSYNC B1 ;  /* 0x0000000000017941 */ /* 0x000fea0003800000 */
.L_x_10932:
[----:B------:R-:W1:Y:S01]  /*12630*/  S2R R12, SR_TID.X ;  /* 0x00000000000c7919 */ /* 0x000e620000002100 */
[----:B------:R-:W-:Y:S01]  /*12640*/  SHF.R.S32.HI R21, RZ, 0x1f, R5 ;  /* 0x0000001fff157819 */ /* 0x000fe20000011405 */
[----:B------:R-:W-:Y:S01]  /*12650*/  ULDC.64 UR4, c[0x0][0x300] ;  /* 0x0000c00000047ab9 */ /* 0x000fe20000000a00 */
[----:B------:R-:W-:Y:S01]  /*12660*/  LOP3.LUT P3, RZ, R19, 0x4, RZ, 0xc0, !PT ;  /* 0x0000000413ff7812 */ /* 0x000fe2000786c0ff */
[----:B------:R-:W-:Y:S01]  /*12670*/  IMAD.WIDE.U32 R2, R5, UR4, RZ ;  /* 0x0000000405027c25 */ /* 0x000fe2000f8e00ff */
[C---:B------:R-:W-:Y:S02]  /*12680*/  LOP3.LUT P2, RZ, R19.reuse, 0x2, RZ, 0xc0, !PT ;  /* 0x0000000213ff7812 */ /* 0x040fe4000784c0ff */
[----:B------:R-:W-:Y:S01]  /*12690*/  LOP3.LUT P1, RZ, R19, 0x1, RZ, 0xc0, !PT ;  /* 0x0000000113ff7812 */ /* 0x000fe2000782c0ff */
        /* <DEDUP_REMOVED lines=10> */
[----:B-1----:R-:W-:Y:S02]  /*12740*/  IMAD.SHL.U32 R8, R12, 0x8, RZ ;  /* 0x000000080c087824 */ /* 0x002fe400078e00ff */
[C---:B------:R-:W-:Y:S02]  /*12750*/  IMAD R0, R22.reuse, UR5, R0 ;  /* 0x0000000516007c24 */ /* 0x040fe4000f8e0200 */
[----:B------:R-:W-:Y:S01]  /*12760*/  IMAD.WIDE.U32 R2, R22, UR4, R2 ;  /* 0x0000000416027c25 */ /* 0x000fe2000f8e0002 */
[----:B------:R-:W-:Y:S01]  /*12770*/  LOP3.LUT R8, R8, 0xd8, RZ, 0xc0, !PT ;  /* 0x000000d808087812 */ /* 0x000fe200078ec0ff */
[----:B------:R-:W-:-:S02]  /*12780*/  ULDC.64 UR4, c[0x0][0x2e8] ;  /* 0x0000ba0000047ab9 */ /* 0x000fc40000000a00 */
[----:B------:R-:W-:Y:S01]  /*12790*/  IMAD.SHL.U32 R11, R12, 0x8, RZ ;  /* 0x000000080c0b7824 */ /* 0x000fe200078e00ff */
[----:B------:R-:W-:Y:S01]  /*127a0*/  LOP3.LUT R8, R8, 0x18, R12, 0x78, !PT ;  /* 0x0000001808087812 */ /* 0x000fe200078e780c */
[----:B------:R-:W-:Y:S01]  /*127b0*/  IMAD.IADD R0, R0, 0x1, R3 ;  /* 0x0000000100007824 */ /* 0x000fe200078e0203 */
[----:B------:R-:W-:Y:S01]  /*127c0*/  LEA R7, P0, R2, UR4, 0x1 ;  /* 0x0000000402077c11 */ /* 0x000fe2000f8008ff */
[----:B------:R-:W-:Y:S01]  /*127d0*/  UMOV UR4, 0xffffffff ;  /* 0xffffffff00047882 */ /* 0x000fe20000000000 */
[----:B------:R-:W-:Y:S02]  /*127e0*/  LOP3.LUT R8, R8, 0x320, R11, 0xf8, !PT ;  /* 0x0000032008087812 */ /* 0x000fe400078ef80b */
[----:B------:R-:W-:-:S03]  /*127f0*/  LEA.HI.X R10, R2, UR5, R0, 0x1, P0 ;  /* 0x00000005020a7c11 */ /* 0x000fc600080f0c00 */
[----:B------:R-:W-:Y:S01]  /*12800*/  IMAD R8, R23, 0x3000, R8 ;  /* 0x0000300017087824 */ /* 0x000fe200078e0208 */
[----:B------:R-:W-:Y:S06]  /*12810*/  BRA.DIV UR4, `(.L_x_10934) ;  /* 0x0000002a04487947 */ /* 0x000fec000b800000 */
[----:B------:R-:W0:Y:S01]  /*12820*/  S2R R3, SR_TID.X ;  /* 0x0000000000037919 */ /* 0x000e220000002100 */
        /* <DEDUP_REMOVED lines=27> */
.L_x_11007:
        /* <DEDUP_REMOVED lines=10> */
.L_x_10935:
        /* <DEDUP_REMOVED lines=11> */
.L_x_10936:
[----:B------:R1:W-:Y:S01]  /*12b30*/  SYNCS.ARRIVE.TRANS64.A1T0 RZ, [R6+URZ+0x2d830], RZ ;  /* 0x02d830ff06ff79a7 */ /* 0x0003e2000810003f */
[----:B------:R-:W-:Y:S05]  /*12b40*/  @!P2 BRA `(.L_x_10937) ;  /* 0x000000000004a947 */ /* 0x000fea0003800000 */
[----:B------:R-:W-:Y:S01]  /*12b50*/  BPT.TRAP 0x1 ;  /* 0x000000040000795c */ /* 0x000fe20000300000 */
.L_x_10937:
[----:B------:R-:W-:Y:S01]  /*12b60*/  SHF.L.U32 R2, R20, 0x1f, RZ ;  /* 0x0000001f14027819 */ /* 0x000fe200000006ff */
[----:B-1----:R-:W-:Y:S01]  /*12b70*/  IMAD R6, R9, 0x8, R16 ;  /* 0x0000000809067824 */ /* 0x002fe200078e0210 */
[----:B------:R-:W-:Y:S03]  /*12b80*/  BSSY B1, `(.L_x_10938) ;  /* 0x0000003000017945 */ /* 0x000fe60003800000 */
[----:B------:R-:W1:Y:S02]  /*12b90*/  SYNCS.PHASECHK.TRANS64.TRYWAIT P0, [R6+URZ+0x2d860], R2 ;  /* 0x02d86002060075a7 */ /* 0x000e64000800017f */
[----:B-1----:R-:W-:Y:S05]  /*12ba0*/  @!P0 BRA `(.L_x_10939) ;  /* 0x0000002800a88947 */ /* 0x002fea0003800000 */
.L_x_11008:
[----:B------:R-:W-:Y:S05]  /*12bb0*/  BSYNC B1 ;  /* 0x0000000000017941 */ /* 0x000fea0003800000 */
.L_x_10938:
[----:B------:R-:W0:Y:S01]  /*12bc0*/  S2R R3, SR_TID.X ;  /* 0x0000000000037919 */ /* 0x000e220000002100 */
[----:B-1----:R-:W-:Y:S01]  /*12bd0*/  IMAD.MOV.U32 R2, RZ, RZ, -0x80 ;  /* 0xffffff80ff027424 */ /* 0x002fe200078e00ff */
[----:B------:R-:W-:Y:S01]  /*12be0*/  UMOV UR4, 0xffffffff ;  /* 0xffffffff00047882 */ /* 0x000fe20000000000 */
[C---:B------:R-:W-:Y:S02]  /*12bf0*/  LOP3.LUT P3, RZ, R19.reuse, 0x20, RZ, 0xc0, !PT ;  /* 0x0000002013ff7812 */ /* 0x040fe4000786c0ff */
[----:B------:R-:W-:Y:S01]  /*12c00*/  IMAD R2, R28, R2, UR36 ;  /* 0x000000241c027e24 */ /* 0x000fe2000f8e0202 */
[C---:B------:R-:W-:Y:S02]  /*12c10*/  LOP3.LUT P2, RZ, R19.reuse, 0x10, RZ, 0xc0, !PT ;  /* 0x0000001013ff7812 */ /* 0x040fe4000784c0ff */
[----:B------:R-:W-:Y:S01]  /*12c20*/  LOP3.LUT P1, RZ, R19, 0x8, RZ, 0xc0, !PT ;  /* 0x0000000813ff7812 */ /* 0x000fe2000782c0ff */
[C---:B0-----:R-:W-:Y:S02]  /*12c30*/  IMAD.SHL.U32 R7, R3.reuse, 0x8, RZ ;  /* 0x0000000803077824 */ /* 0x041fe400078e00ff */
[----:B------:R-:W-:-:S03]  /*12c40*/  IMAD.SHL.U32 R8, R3, 0x8, RZ ;  /* 0x0000000803087824 */ /* 0x000fc600078e00ff */
[----:B------:R-:W-:-:S04]  /*12c50*/  LOP3.LUT R7, R7, 0xd8, RZ, 0xc0, !PT ;  /* 0x000000d807077812 */ /* 0x000fc800078ec0ff */
[----:B------:R-:W-:Y:S02]  /*12c60*/  LOP3.LUT R7, R7, 0x18, R3, 0x78, !PT ;  /* 0x0000001807077812 */ /* 0x000fe400078e7803 */
[----:B------:R-:W-:Y:S02]  /*12c70*/  LOP3.LUT R3, R3, 0x7f, RZ, 0xc0, !PT ;  /* 0x0000007f03037812 */ /* 0x000fe400078ec0ff */
[----:B------:R-:W-:Y:S02]  /*12c80*/  LOP3.LUT R7, R7, 0x320, R8, 0xf8, !PT ;  /* 0x0000032007077812 */ /* 0x000fe400078ef808 */
[----:B------:R-:W-:-:S03]  /*12c90*/  SHF.R.U32.HI R3, RZ, 0x2, R3 ;  /* 0x00000002ff037819 */ /* 0x000fc60000011603 */
[----:B------:R-:W-:Y:S02]  /*12ca0*/  IMAD R7, R9, 0x3000, R7 ;  /* 0x0000300009077824 */ /* 0x000fe400078e0207 */
[----:B------:R-:W-:Y:S01]  /*12cb0*/  IMAD.IADD R8, R2, 0x1, -R3 ;  /* 0x0000000102087824 */ /* 0x000fe200078e0a03 */
[----:B------:R-:W-:Y:S06]  /*12cc0*/  BRA.DIV UR4, `(.L_x_10940) ;  /* 0x0000002a04747947 */ /* 0x000fec000b800000 */
[----:B------:R-:W0:Y:S01]  /*12cd0*/  SHFL.IDX PT, R2, R17, RZ, 0x1c1f ;  /* 0x001c1fff11027589 */ /* 0x000e2200000e0000 */
        /* <DEDUP_REMOVED lines=33> */
.L_x_11018:
        /* <DEDUP_REMOVED lines=31> */
.L_x_10941:
        /* <DEDUP_REMOVED lines=11> */
.L_x_10942:
        /* <DEDUP_REMOVED lines=8> */
.L_x_10930:
        /* <DEDUP_REMOVED lines=16> */
[----:B0-----:R-:W-:-:S05]  /*13310*/  IADD3 R0, R0, UR46, R7 ;  /* 0x0000002e00007c10 */ /* 0x001fca000fffe007 */
[----:B------:R1:W-:Y:S02]  /*13320*/  STL [R1+0x10], R0 ;  /* 0x0000100001007387 */ /* 0x0003e40000100800 */
.L_x_10945:
[----:B------:R-:W-:Y:S05]  /*13330*/  BSYNC B0 ;  /* 0x0000000000007941 */ /* 0x000fea0003800000 */
.L_x_10944:
[----:B-1----:R-:W-:-:S05]  /*13340*/  IMAD.U32 R0, RZ, RZ, UR47 ;  /* 0x0000002fff007e24 */ /* 0x002fca000f8e00ff */
[----:B------:R-:W-:-:S13]  /*13350*/  ISETP.NE.AND P0, PT, R0, 0x3, PT ;  /* 0x000000030000780c */ /* 0x000fda0003f05270 */
[----:B------:R-:W-:Y:S05]  /*13360*/  @!P0 BRA `(.L_x_10946) ;  /* 0x0000000000048947 */ /* 0x000fea0003800000 */
[----:B------:R-:W-:Y:S01]  /*13370*/  BPT.TRAP 0x1 ;  /* 0x000000040000795c */ /* 0x000fe20000300000 */
.L_x_10946:
[----:B------:R-:W-:Y:S01]  /*13380*/  IMAD R4, R23, 0x8, R16 ;  /* 0x0000000817047824 */ /* 0x000fe200078e0210 */
[----:B0-----:R-:W-:Y:S01]  /*13390*/  SHF.L.U32 R3, R26, 0x1f, RZ ;  /* 0x0000001f1a037819 */ /* 0x001fe200000006ff */
[----:B------:R-:W-:Y:S03]  /*133a0*/  BSSY B0, `(.L_x_10947) ;  /* 0x0000003000007945 */ /* 0x000fe60003800000 */
[----:B------:R-:W0:Y:S02]  /*133b0*/  SYNCS.PHASECHK.TRANS64.TRYWAIT P0, [R4+URZ+0x2d860], R3 ;  /* 0x02d86003040075a7 */ /* 0x000e24000800017f */
[----:B0-----:R-:W-:Y:S05]  /*133c0*/  @!P0 BRA `(.L_x_10948) ;  /* 0x0000002800188947 */ /* 0x001fea0003800000 */
.L_x_11019:
[----:B------:R-:W-:Y:S05]  /*133d0*/  BSYNC B0 ;  /* 0x0000000000007941 */ /* 0x000fea0003800000 */
.L_x_10947:
[----:B------:R-:W1:Y:S01]  /*133e0*/  S2R R7, SR_TID.X ;  /* 0x0000000000077919 */ /* 0x000e620000002100 */
[----:B------:R-:W-:Y:S01]  /*133f0*/  IMAD.MOV.U32 R5, RZ, RZ, -0x80 ;  /* 0xffffff80ff057424 */ /* 0x000fe200078e00ff */
[----:B------:R-:W-:Y:S01]  /*13400*/  UMOV UR4, 0xffffffff ;  /* 0xffffffff00047882 */ /* 0x000fe20000000000 */
[C---:B------:R-:W-:Y:S02]  /*13410*/  LOP3.LUT P4, RZ, R19.reuse, 0x20, RZ, 0xc0, !PT ;  /* 0x0000002013ff7812 */ /* 0x040fe4000788c0ff */
[----:B------:R-:W-:Y:S01]  /*13420*/  IMAD R5, R24, R5, UR36 ;  /* 0x0000002418057e24 */ /* 0x000fe2000f8e0205 */
[C---:B------:R-:W-:Y:S02]  /*13430*/  LOP3.LUT P3, RZ, R19.reuse, 0x10, RZ, 0xc0, !PT ;  /* 0x0000001013ff7812 */ /* 0x040fe4000786c0ff */
[----:B------:R-:W-:Y:S01]  /*13440*/  LOP3.LUT P1, RZ, R19, 0x8, RZ, 0xc0, !PT ;  /* 0x0000000813ff7812 */ /* 0x000fe2000782c0ff */
[C---:B-1----:R-:W-:Y:S01]  /*13450*/  IMAD.SHL.U32 R0, R7.reuse, 0x8, RZ ;  /* 0x0000000807007824 */ /* 0x042fe200078e00ff */
[C---:B------:R-:W-:Y:S01]  /*13460*/  LOP3.LUT R6, R7.reuse, 0x7f, RZ, 0xc0, !PT ;  /* 0x0000007f07067812 */ /* 0x040fe200078ec0ff */
[----:B------:R-:W-:-:S03]  /*13470*/  IMAD.SHL.U32 R2, R7, 0x8, RZ ;  /* 0x0000000807027824 */ /* 0x000fc600078e00ff */
[----:B------:R-:W-:Y:S02]  /*13480*/  LOP3.LUT R0, R0, 0xd8, RZ, 0xc0, !PT ;  /* 0x000000d800007812 */ /* 0x000fe400078ec0ff */
[----:B------:R-:W-:Y:S02]  /*13490*/  SHF.R.U32.HI R6, RZ, 0x2, R6 ;  /* 0x00000002ff067819 */ /* 0x000fe40000011606 */
[----:B------:R-:W-:-:S03]  /*134a0*/  LOP3.LUT R0, R0, 0x18, R7, 0x78, !PT ;  /* 0x0000001800007812 */ /* 0x000fc600078e7807 */
[----:B------:R-:W-:Y:S01]  /*134b0*/  IMAD.IADD R5, R5, 0x1, -R6 ;  /* 0x0000000105057824 */ /* 0x000fe200078e0a06 */
[----:B------:R-:W-:-:S05]  /*134c0*/  LOP3.LUT R0, R0, 0x320, R2, 0xf8, !PT ;  /* 0x0000032000007812 */ /* 0x000fca00078ef802 */
[----:B------:R-:W-:Y:S01]  /*134d0*/  IMAD R7, R23, 0x3000, R0 ;  /* 0x0000300017077824 */ /* 0x000fe200078e0200 */
[----:B------:R-:W-:Y:S06]  /*134e0*/  BRA.DIV UR4, `(.L_x_10949) ;  /* 0x0000002604e47947 */ /* 0x000fec000b800000 */
[----:B------:R-:W1:Y:S01]  /*134f0*/  S2R R2, SR_TID.X ;  /* 0x0000000000027919 */ /* 0x000e620000002100 */
[----:B------:R-:W2:Y:S04]  /*13500*/  SHFL.IDX PT, R14, R17, RZ, 0x1c1f ;  /* 0x001c1fff110e7589 */ /* 0x000ea800000e0000 */
[----:B------:R-:W0:Y:S01]  /*13510*/  SHFL.IDX PT, R0, R18, RZ, 0x1c1f ;  /* 0x001c1fff12007589 */ /* 0x000e2200000e0000 */
[----:B-1----:R-:W-:-:S05]  /*13520*/  IMAD.SHL.U32 R2, R2, 0x8, RZ ;  /* 0x0000000802027824 */ /* 0x002fca00078e00ff */
[----:B------:R-:W-:-:S05]  /*13530*/  LOP3.LUT R2, R2, 0x18, RZ, 0xc0, !PT ;  /* 0x0000001802027812 */ /* 0x000fca00078ec0ff */
[----:B------:R-:W-:-:S05]  /*13540*/  IMAD.SHL.U32 R6, R2, 0x2, RZ ;  /* 0x0000000202067824 */ /* 0x000fca00078e00ff */
[----:B--2---:R-:W-:Y:S02]  /*13550*/  IADD3 R2, P0, R14, R6, RZ ;  /* 0x000000060e027210 */ /* 0x004fe40007f1e0ff */
[----:B------:R-:W1:Y:S03]  /*13560*/  SHFL.IDX PT, R14, R17, 0x1, 0x1c1f ;  /* 0x003c1f00110e7f89 */ /* 0x000e6600000e0000 */
[----:B0-----:R-:W-:Y:S01]  /*13570*/  IMAD.X R3, RZ, RZ, R0, P0 ;  /* 0x000000ffff037224 */ /* 0x001fe200000e0600 */
[----:B------:R-:W-:Y:S01]  /*13580*/  ISETP.LT.OR P0, PT, R5, 0x1, P4 ;  /* 0x000000010500780c */ /* 0x000fe20002701670 */
[----:B------:R-:W-:Y:S02]  /*13590*/  IMAD R0, R7, 0x2, R16 ;  /* 0x0000000207007824 */ /* 0x000fe400078e0210 */
[----:B------:R-:W-:Y:S10]  /*135a0*/  SHFL.IDX PT, R7, R18, 0x3, 0x1c1f ;  /* 0x007c1f0012077f89 */ /* 0x000ff400000e0000 */
        /* <DEDUP_REMOVED lines=25> */
.L_x_11029:
        /* <DEDUP_REMOVED lines=13> */
.L_x_10950:
        /* <DEDUP_REMOVED lines=11> */
.L_x_10951:
[----:B------:R2:W-:Y:S01]  /*138c0*/  SYNCS.ARRIVE.TRANS64.A1T0 RZ, [R4+URZ+0x2d850], RZ ;  /* 0x02d850ff04ff79a7 */ /* 0x0005e2000810003f */
[----:B------:R-:W-:-:S05]  /*138d0*/  VIADD R23, R23, 0x1 ;  /* 0x0000000117177836 */ /* 0x000fca0000000000 */
[----:B------:R-:W-:-:S04]  /*138e0*/  ISETP.NE.AND P0, PT, R23, 0x2, PT ;  /* 0x000000021700780c */ /* 0x000fc80003f05270 */
[----:B------:R-:W-:Y:S02]  /*138f0*/  SEL R3, RZ, 0x1, P0 ;  /* 0x00000001ff037807 */ /* 0x000fe40000000000 */
[----:B------:R-:W-:Y:S02]  /*13900*/  SEL R23, R23, RZ, P0 ;  /* 0x000000ff17177207 */ /* 0x000fe40000000000 */
[----:B--2---:R-:W-:-:S07]  /*13910*/  LOP3.LUT R26, R26, R3, RZ, 0x3c, !PT ;  /* 0x000000031a1a7212 */ /* 0x004fce00078e3cff */
.L_x_10911:
[----:B------:R-:W-:Y:S05]  /*13920*/  BSYNC B7 ;  /* 0x0000000000077941 */ /* 0x000fea0003800000 */
.L_x_10909:
[----:B------:R2:W5:Y:S01]  /*13930*/  LDL R2, [R1+0x10] ;  /* 0x0000100001027983 */ /* 0x0005620000100800 */
[----:B------:R-:W-:-:S13]  /*13940*/  LOP3.LUT P0, RZ, R19, 0x800, RZ, 0xc0, !PT ;  /* 0x0000080013ff7812 */ /* 0x000fda000780c0ff */
[----:B--2---:R-:W-:Y:S05]  /*13950*/  @!P0 BRA `(.L_x_10952) ;  /* 0x0000000000288947 */ /* 0x004fea0003800000 */
[----:B------:R-:W-:Y:S05]  /*13960*/  WARPSYNC.ALL ;  /* 0x0000000000007948 */ /* 0x000fea0003800000 */
[----:B------:R-:W2:Y:S08]  /*13970*/  S2UR UR5, SR_CgaCtaId ;  /* 0x00000000000579c3 */ /* 0x000eb00000008800 */
[----:B------:R-:W-:Y:S06]  /*13980*/  BAR.SYNC.DEFER_BLOCKING 0x5, 0x200 ;  /* 0x0148000000007b1d */ /* 0x000fec0000010000 */
[----:B------:R-:W-:-:S02]  /*13990*/  UMOV UR4, 0x400 ;  /* 0x0000040000047882 */ /* 0x000fc40000000000 */
[----:B--2---:R-:W-:-:S06]  /*139a0*/  ULEA UR4, UR5, UR4, 0x18 ;  /* 0x0000000405047291 */ /* 0x004fcc000f8ec03f */
[----:B------:R-:W-:-:S05]  /*139b0*/  IMAD.U32 R16, RZ, RZ, UR4 ;  /* 0x00000004ff107e24 */ /* 0x000fca000f8e00ff */
[----:B-----5:R-:W2:Y:S04]  /*139c0*/  LDS R2, [R16+0x2d8d0] ;  /* 0x02d8d00010027984 */ /* 0x020ea80000000800 */
[----:B--2---:R2:W-:Y:S01]  /*139d0*/  STL [R1+0x10], R2 ;  /* 0x0000100201007387 */ /* 0x0045e20000100800 */
[----:B------:R-:W-:Y:S06]  /*139e0*/  BAR.ARV 0x4, 0x200 ;  /* 0x0108000000007b1d */ /* 0x000fec0000002000 */
[----:B------:R-:W-:Y:S05]  /*139f0*/  BRA `(.L_x_10953) ;  /* 0x00000000002c7947 */ /* 0x000fea0003800000 */
.L_x_10952:
[----:B------:R-:W-:-:S03]  /*13a00*/  UMOV UR4, 0xffffffff ;  /* 0xffffffff00047882 */ /* 0x000fc60000000000 */
[----:B------:R-:W-:Y:S05]  /*13a10*/  BRA.DIV UR4, `(.L_x_10954) ;  /* 0x0000002604fc7947 */ /* 0x000fea000b800000 */
[----:B-----5:R2:W3:Y:S02]  /*13a20*/  SHFL.IDX PT, R14, R2, RZ, 0x1f ;  /* 0x00001fff020e7589 */ /* 0x0204e400000e0000 */
.L_x_11032:
[----:B------:R-:W4:Y:S01]  /*13a30*/  @!P2 S2R R3, SR_CgaCtaId ;  /* 0x000000000003a919 */ /* 0x000f220000008800 */
[----:B------:R-:W-:Y:S05]  /*13a40*/  WARPSYNC.ALL ;  /* 0x0000000000007948 */ /* 0x000fea0003800000 */
[----:B------:R-:W-:Y:S01]  /*13a50*/  BAR.SYNC.DEFER_BLOCKING 0x4, 0x200 ;  /* 0x0108000000007b1d */ /* 0x000fe20000010000 */
[----:B-1----:R-:W-:-:S05]  /*13a60*/  @!P2 MOV R0, 0x400 ;  /* 0x000004000000a802 */ /* 0x002fca0000000f00 */
[----:B---3--:R3:W-:Y:S01]  /*13a70*/  STL [R1+0x10], R14 ;  /* 0x0000100e01007387 */ /* 0x0087e20000100800 */
[----:B----4-:R-:W-:-:S05]  /*13a80*/  @!P2 LEA R16, R3, R0, 0x18 ;  /* 0x000000000310a211 */ /* 0x010fca00078ec0ff */
[----:B------:R3:W-:Y:S01]  /*13a90*/  @!P2 STS [R16+0x2d8d0], R2 ;  /* 0x02d8d0021000a388 */ /* 0x0007e20000000800 */
[----:B------:R-:W-:Y:S06]  /*13aa0*/  BAR.ARV 0x5, 0x200 ;  /* 0x0148000000007b1d */ /* 0x000fec0000002000 */
.L_x_10953:
[----:B-1----:R-:W4:Y:S01]  /*13ab0*/  LDL R0, [R1+0x10] ;  /* 0x0000100001007983 */ /* 0x002f220000100800 */
[----:B------:R-:W-:Y:S02]  /*13ac0*/  ULDC UR4, c[0x0][0xc38] ;  /* 0x00030e0000047ab9 */ /* 0x000fe40000000800 */
[----:B----4-:R-:W-:-:S13]  /*13ad0*/  ISETP.GE.AND P0, PT, R0, UR4, PT ;  /* 0x0000000400007c0c */ /* 0x010fda000bf06270 */
[----:B------:R-:W-:Y:S05]  /*13ae0*/  @!P0 BRA `(.L_x_10955) ;  /* 0xffffffc000c48947 */ /* 0x000fea000383ffff */
.L_x_10900:
[----:B------:R-:W4:Y:S01]  /*13af0*/  LDL.LU R0, [R1+0x14] ;  /* 0x0000140001007983 */ /* 0x000f220000300800 */
[----:B------:R-:W-:Y:S01]  /*13b00*/  BSSY B0, `(.L_x_10956) ;  /* 0x000000b000007945 */ /* 0x000fe20003800000 */
[----:B------:R-:W1:Y:S01]  /*13b10*/  S2R R5, SR_CgaCtaId ;  /* 0x0000000000057919 */ /* 0x000e620000008800 */
[----:B----4-:R-:W-:-:S05]  /*13b20*/  VIADD R0, R0, 0x1 ;  /* 0x0000000100007836 */ /* 0x010fca0000000000 */
[----:B--23--:R-:W-:-:S04]  /*13b30*/  LEA.HI R2, R0, R0, RZ, 0x1 ;  /* 0x0000000000027211 */ /* 0x00cfc800078f08ff */
[----:B------:R-:W-:Y:S02]  /*13b40*/  LOP3.LUT R3, R2, 0xfffffffe, RZ, 0xc0, !PT ;  /* 0xfffffffe02037812 */ /* 0x000fe400078ec0ff */
[----:B------:R-:W-:-:S03]  /*13b50*/  MOV R2, 0x400 ;  /* 0x0000040000027802 */ /* 0x000fc60000000f00 */
[----:B------:R-:W-:Y:S01]  /*13b60*/  IMAD.IADD R0, R0, 0x1, -R3 ;  /* 0x0000000100007824 */ /* 0x000fe200078e0a03 */
[----:B-1----:R-:W-:-:S04]  /*13b70*/  LEA R4, R5, R2, 0x18 ;  /* 0x0000000205047211 */ /* 0x002fc800078ec0ff */
[----:B------:R-:W-:-:S04]  /*13b80*/  SHF.L.U32 R0, R0, 0x1f, RZ ;  /* 0x0000001f00007819 */ /* 0x000fc800000006ff */
[----:B------:R-:W1:Y:S02]  /*13b90*/  SYNCS.PHASECHK.TRANS64.TRYWAIT P0, [R4+URZ+0x2d820], R0 ;  /* 0x02d82000040075a7 */ /* 0x000e64000800017f */
[----:B-1----:R-:W-:Y:S05]  /*13ba0*/  @!P0 BRA `(.L_x_10957) ;  /* 0x0000002400c08947 */ /* 0x002fea0003800000 */
.L_x_11033:
[----:B------:R-:W-:Y:S05]  /*13bb0*/  BSYNC B0 ;  /* 0x0000000000007941 */ /* 0x000fea0003800000 */
.L_x_10956:
[----:B------:R-:W-:-:S03]  /*13bc0*/  UMOV UR4, 0xffffffff ;  /* 0xffffffff00047882 */ /* 0x000fc60000000000 */
[----:B------:R-:W-:Y:S05]  /*13bd0*/  BRA.DIV UR4, `(.L_x_10958) ;  /* 0x0000002604c87947 */ /* 0x000fea000b800000 */
[----:B-1----:R-:W1:Y:S02]  /*13be0*/  S2R R0, SR_TID.X ;  /* 0x0000000000007919 */ /* 0x002e640000002100 */
[----:B-1----:R-:W-:-:S04]  /*13bf0*/  SHF.R.U32.HI R0, RZ, 0x5, R0 ;  /* 0x00000005ff007819 */ /* 0x002fc80000011600 */
[----:B------:R-:W-:-:S05]  /*13c00*/  LOP3.LUT R0, R0, 0x3, RZ, 0xc0, !PT ;  /* 0x0000000300007812 */ /* 0x000fca00078ec0ff */
[----:B------:R1:W2:Y:S02]  /*13c10*/  SHFL.IDX PT, R14, R0, RZ, 0x1f ;  /* 0x00001fff000e7589 */ /* 0x0002a400000e0000 */
.L_x_11036:
[----:B--2---:R-:W-:Y:S01]  /*13c20*/  ISETP.NE.AND P0, PT, R14, RZ, PT ;  /* 0x000000ff0e00720c */ /* 0x004fe20003f05270 */
[----:B------:R-:W-:-:S12]  /*13c30*/  BSSY B0, `(.L_x_10959) ;  /* 0x0000024000007945 */ /* 0x000fd80003800000 */
[----:B------:R-:W-:Y:S05]  /*13c40*/  @P0 BRA `(.L_x_10960) ;  /* 0x0000000000880947 */ /* 0x000fea0003800000 */
[----:B------:R-:W-:-:S03]  /*13c50*/  UMOV UR4, 0xffffffff ;  /* 0xffffffff00047882 */ /* 0x000fc60000000000 */
[----:B------:R-:W-:Y:S05]  /*13c60*/  BRA.DIV UR4, `(.L_x_10961) ;  /* 0x0000002604d87947 */ /* 0x000fea000b800000 */
[----:B------:R-:W-:-:S13]  /*13c70*/  ELECT P6, URZ, PT ;  /* 0x00000000003f782f */ /* 0x000fda00038c0000 */
.L_x_11039:
[----:B------:R-:W-:Y:S05]  /*13c80*/  @!P6 BRA `(.L_x_10960) ;  /* 0x000000000078e947 */ /* 0x000fea0003800000 */
[----:B------:R-:W-:-:S06]  /*13c90*/  ULOP3.LUT UR4, UR42, 0x2, URZ, 0xfc, !UPT ;  /* 0x000000022a047892 */ /* 0x000fcc000f8efc3f */
[----:B-1----:R-:W-:-:S05]  /*13ca0*/  IMAD.U32 R0, RZ, RZ, UR4 ;  /* 0x00000004ff007e24 */ /* 0x002fca000f8e00ff */
[----:B------:R-:W-:-:S13]  /*13cb0*/  ISETP.NE.AND P0, PT, R0, 0x3, PT ;  /* 0x000000030000780c */ /* 0x000fda0003f05270 */
[----:B------:R-:W-:Y:S05]  /*13cc0*/  @!P0 BRA `(.L_x_10962) ;  /* 0x0000000000048947 */ /* 0x000fea0003800000 */
[----:B------:R-:W-:Y:S01]  /*13cd0*/  BPT.TRAP 0x1 ;  /* 0x000000040000795c */ /* 0x000fe20000300000 */
.L_x_10962:
[C---:B------:R-:W-:Y:S01]  /*13ce0*/  IMAD R5, R23.reuse, 0x8, R4 ;  /* 0x0000000817057824 */ /* 0x040fe200078e0204 */
[----:B------:R-:W-:Y:S01]  /*13cf0*/  SHF.L.U32 R0, R26, 0x1f, RZ ;  /* 0x0000001f1a007819 */ /* 0x000fe200000006ff */
[----:B------:R-:W-:-:S03]  /*13d00*/  VIADD R23, R23, 0x1 ;  /* 0x0000000117177836 */ /* 0x000fc60000000000 */
[----:B------:R-:W1:Y:S02]  /*13d10*/  SYNCS.PHASECHK.TRANS64.TRYWAIT P1, [R5+URZ+0x2d840], R0 ;  /* 0x02d84000050075a7 */ /* 0x000e64000802017f */
[----:B------:R-:W-:-:S04]  /*13d20*/  ISETP.NE.AND P2, PT, R23, 0x2, PT ;  /* 0x000000021700780c */ /* 0x000fc80003f45270 */
[----:B------:R-:W-:Y:S01]  /*13d30*/  SEL R3, RZ, 0x1, P2 ;  /* 0x00000001ff037807 */ /* 0x000fe20001000000 */
[----:B-1----:R-:W-:Y:S08]  /*13d40*/  @!P1 BRA `(.L_x_10963) ;  /* 0x0000002400c09947 */ /* 0x002ff00003800000 */
.L_x_11040:
[----:B------:R-:W-:Y:S02]  /*13d50*/  SEL R23, R23, RZ, P2 ;  /* 0x000000ff17177207 */ /* 0x000fe40001000000 */
[----:B------:R-:W-:Y:S01]  /*13d60*/  LOP3.LUT R2, R26, R3, RZ, 0x3c, !PT ;  /* 0x000000031a027212 */ /* 0x000fe200078e3cff */
[----:B------:R-:W-:Y:S06]  /*13d70*/  @!P0 BRA `(.L_x_10964) ;  /* 0x0000000000048947 */ /* 0x000fec0003800000 */
[----:B------:R-:W-:Y:S01]  /*13d80*/  BPT.TRAP 0x1 ;  /* 0x000000040000795c */ /* 0x000fe20000300000 */
.L_x_10964:
[----:B------:R-:W-:Y:S01]  /*13d90*/  IMAD R23, R23, 0x8, R4 ;  /* 0x0000000817177824 */ /* 0x000fe200078e0204 */
[----:B------:R-:W-:-:S04]  /*13da0*/  SHF.L.U32 R2, R2, 0x1f, RZ ;  /* 0x0000001f02027819 */ /* 0x000fc800000006ff */
[----:B------:R-:W2:Y:S02]  /*13db0*/  SYNCS.PHASECHK.TRANS64.TRYWAIT P1, [R23+URZ+0x2d840], R2 ;  /* 0x02d84002170075a7 */ /* 0x000ea4000802017f */
[----:B--2---:R-:W-:Y:S05]  /*13dc0*/  @!P1 BRA `(.L_x_10965) ;  /* 0x0000002400b49947 */ /* 0x004fea0003800000 */
.L_x_11041:
[----:B------:R-:W-:Y:S05]  /*13dd0*/  @!P0 BRA `(.L_x_10966) ;  /* 0x0000000000048947 */ /* 0x000fea0003800000 */
[----:B------:R-:W-:Y:S01]  /*13de0*/  BPT.TRAP 0x1 ;  /* 0x000000040000795c */ /* 0x000fe20000300000 */
.L_x_10966:
[----:B------:R-:W3:Y:S02]  /*13df0*/  SYNCS.PHASECHK.TRANS64.TRYWAIT P1, [R5+URZ+0x2d860], R0 ;  /* 0x02d86000050075a7 */ /* 0x000ee4000802017f */
[----:B---3--:R-:W-:Y:S05]  /*13e00*/  @!P1 BRA `(.L_x_10967) ;  /* 0x0000002400b89947 */ /* 0x008fea0003800000 */
.L_x_11042:
[----:B------:R-:W-:Y:S05]  /*13e10*/  @!P0 BRA `(.L_x_10968) ;  /* 0x0000000000048947 */ /* 0x000fea0003800000 */
[----:B------:R-:W-:Y:S01]  /*13e20*/  BPT.TRAP 0x1 ;  /* 0x000000040000795c */ /* 0x000fe20000300000 */
.L_x_10968:
[----:B----4-:R4:W0:Y:S02]  /*13e30*/  SYNCS.PHASECHK.TRANS64.TRYWAIT P0, [R23+URZ+0x2d860], R2 ;  /* 0x02d86002170075a7 */ /* 0x010824000800017f */
[----:B0-----:R-:W-:Y:S05]  /*13e40*/  @!P0 NANOSLEEP.SYNCS 0x989680 ;  /* 0x009896800000895d */ /* 0x001fea0003900000 */
[----:B------:R-:W0:Y:S02]  /*13e50*/  @!P0 SYNCS.PHASECHK.TRANS64 P0, [R23+URZ+0x2d860], R2 ;  /* 0x02d86002170085a7 */ /* 0x000e24000800007f */
[----:B0-----:R-:W-:Y:S05]  /*13e60*/  @!P0 BRA `(.L_x_10968) ;  /* 0xfffffffc00f08947 */ /* 0x001fea000383ffff */
.L_x_10960:
[----:B------:R-:W-:Y:S05]  /*13e70*/  BSYNC B0 ;  /* 0x0000000000007941 */ /* 0x000fea0003800000 */
.L_x_10959:
[----:B------:R-:W-:Y:S05]  /*13e80*/  EXIT ;  /* 0x000000000000794d */ /* 0x000fea0003800000 */
.L_x_10813:
[----:B0-----:R-:W-:-:S04]  /*13e90*/  IMAD.U32 R3, RZ, RZ, UR40 ;  /* 0x00000028ff037e24 */ /* 0x001fc8000f8e00ff */
[----:B------:R0:W1:Y:S03]  /*13ea0*/  SYNCS.PHASECHK.TRANS64.TRYWAIT P1, [R3+URZ+0x2d800], R0 ;  /* 0x02d80000030075a7 */ /* 0x000066000802017f */
[----:B-1----:R-:W-:Y:S05]  /*13eb0*/  @!P1 NANOSLEEP.SYNCS 0x989680 ;  /* 0x009896800000995d */ /* 0x002fea0003900000 */
[----:B------:R-:W1:Y:S02]  /*13ec0*/  @!P1 SYNCS.PHASECHK.TRANS64 P1, [R3+URZ+0x2d800], R0 ;  /* 0x02d80000030095a7 */ /* 0x000e64000802007f */
[----:B-1----:R-:W-:Y:S05]  /*13ed0*/  @!P1 BRA `(.L_x_10813) ;  /* 0xfffffffc00ec9947 */ /* 0x002fea000383ffff */
[----:B------:R-:W-:Y:S05]  /*13ee0*/  BRA `(.L_x_10969) ;  /* 0xfffffedc00007947 */ /* 0x000fea000383ffff */
.L_x_10817:
[----:B-1----:R1:W2:Y:S02]  /*13ef0*/  SYNCS.PHASECHK.TRANS64.TRYWAIT P1, [R3+URZ+0x2d830], R0 ;  /* 0x02d83000030075a7 */ /* 0x0022a4000802017f */
[----:B--2---:R-:W-:Y:S05]  /*13f00*/  @!P1 NANOSLEEP.SYNCS 0x989680 ;  /* 0x009896800000995d */ /* 0x004fea0003900000 */
[----:B------:R-:W2:Y:S02]  /*13f10*/  @!P1 SYNCS.PHASECHK.TRANS64 P1, [R3+URZ+0x2d830], R0 ;  /* 0x02d83000030095a7 */ /* 0x000ea4000802007f */
[----:B--2---:R-:W-:Y:S05]  /*13f20*/  @!P1 BRA `(.L_x_10817) ;  /* 0xfffffffc00f09947 */ /* 0x004fea000383ffff */
[----:B------:R-:W-:Y:S05]  /*13f30*/  BRA `(.L_x_10816) ;  /* 0xfffffedc001c7947 */ /* 0x000fea000383ffff */
.L_x_10834:
[----:B-1--4-:R-:W-:-:S04]  /*13f40*/  IMAD.U32 R9, RZ, RZ, UR6 ;  /* 0x00000006ff097e24 */ /* 0x012fc8000f8e00ff */
[----:B------:R1:W2:Y:S03]  /*13f50*/  SYNCS.PHASECHK.TRANS64.TRYWAIT P1, [R9+URZ+0x2d830], R0 ;  /* 0x02d83000090075a7 */ /* 0x0002a6000802017f */
[----:B--2---:R-:W-:Y:S05]  /*13f60*/  @!P1 NANOSLEEP.SYNCS 0x989680 ;  /* 0x009896800000995d */ /* 0x004fea0003900000 */
[----:B------:R-:W2:Y:S02]  /*13f70*/  @!P1 SYNCS.PHASECHK.TRANS64 P1, [R9+URZ+0x2d830], R0 ;  /* 0x02d83000090095a7 */ /* 0x000ea4000802007f */
[----:B--2---:R-:W-:Y:S05]  /*13f80*/  @!P1 BRA `(.L_x_10834) ;  /* 0xfffffffc00ec9947 */ /* 0x004fea000383ffff */
[----:B------:R-:W-:Y:S05]  /*13f90*/  BRA `(.L_x_10831) ;  /* 0xffffff1000347947 */ /* 0x000fea000383ffff */
.L_x_10838:
[----:B-1----:R-:W-:-:S04]  /*13fa0*/  IMAD.U32 R9, RZ, RZ, UR6 ;  /* 0x00000006ff097e24 */ /* 0x002fc8000f8e00ff */
[----:B------:R1:W2:Y:S03]  /*13fb0*/  SYNCS.PHASECHK.TRANS64.TRYWAIT P1, [R9+URZ+0x2d850], R0 ;  /* 0x02d85000090075a7 */ /* 0x0002a6000802017f */
[----:B--2---:R-:W-:Y:S05]  /*13fc0*/  @!P1 NANOSLEEP.SYNCS 0x989680 ;  /* 0x009896800000995d */ /* 0x004fea0003900000 */
[----:B------:R-:W2:Y:S02]  /*13fd0*/  @!P1 SYNCS.PHASECHK.TRANS64 P1, [R9+URZ+0x2d850], R0 ;  /* 0x02d85000090095a7 */ /* 0x000ea4000802007f */
[----:B--2---:R-:W-:Y:S05]  /*13fe0*/  @!P1 BRA `(.L_x_10838) ;  /* 0xfffffffc00ec9947 */ /* 0x004fea000383ffff */
[----:B------:R-:W-:Y:S05]  /*13ff0*/  BRA `(.L_x_10835) ;  /* 0xffffff1000e07947 */ /* 0x000fea000383ffff */
.L_x_10857:
[----:B-1----:R-:W-:-:S04]  /*14000*/  IMAD.U32 R7, RZ, RZ, UR6 ;  /* 0x00000006ff077e24 */ /* 0x002fc8000f8e00ff */
[----:B------:R1:W2:Y:S03]  /*14010*/  SYNCS.PHASECHK.TRANS64.TRYWAIT P1, [R7+URZ+0x2d830], R0 ;  /* 0x02d83000070075a7 */ /* 0x0002a6000802017f */
[----:B--2---:R-:W-:Y:S05]  /*14020*/  @!P1 NANOSLEEP.SYNCS 0x989680 ;  /* 0x009896800000995d */ /* 0x004fea0003900000 */
[----:B------:R-:W2:Y:S02]  /*14030*/  @!P1 SYNCS.PHASECHK.TRANS64 P1, [R7+URZ+0x2d830], R0 ;  /* 0x02d83000070095a7 */ /* 0x000ea4000802007f */
[----:B--2---:R-:W-:Y:S05]  /*14040*/  @!P1 BRA `(.L_x_10857) ;  /* 0xfffffffc00ec9947 */ /* 0x004fea000383ffff */
[----:B------:R-:W-:Y:S05]  /*14050*/  BRA `(.L_x_10854) ;  /* 0xffffff4400347947 */ /* 0x000fea000383ffff */
.L_x_10861:
[----:B-1----:R-:W-:-:S04]  /*14060*/  IMAD.U32 R7, RZ, RZ, UR6 ;  /* 0x00000006ff077e24 */ /* 0x002fc8000f8e00ff */
[----:B------:R1:W2:Y:S03]  /*14070*/  SYNCS.PHASECHK.TRANS64.TRYWAIT P1, [R7+URZ+0x2d850], R0 ;  /* 0x02d85000070075a7 */ /* 0x0002a6000802017f */
[----:B--2---:R-:W-:Y:S05]  /*14080*/  @!P1 NANOSLEEP.SYNCS 0x989680 ;  /* 0x009896800000995d */ /* 0x004fea0003900000 */
[----:B------:R-:W2:Y:S02]  /*14090*/  @!P1 SYNCS.PHASECHK.TRANS64 P1, [R7+URZ+0x2d850], R0 ;  /* 0x02d85000070095a7 */ /* 0x000ea4000802007f */
[----:B--2---:R-:W-:Y:S05]  /*140a0*/  @!P1 BRA `(.L_x_10861) ;  /* 0xfffffffc00ec9947 */ /* 0x004fea000383ffff */
[----:B------:R-:W-:Y:S05]  /*140b0*/  BRA `(.L_x_10858) ;  /* 0xffffff4400e07947 */ /* 0x000fea000383ffff */
.L_x_10869:
[----:B-1----:R-:W-:-:S04]  /*140c0*/  IMAD.U32 R9, RZ, RZ, UR6 ;  /* 0x00000006ff097e24 */ /* 0x002fc8000f8e00ff */
[----:B------:R1:W2:Y:S03]  /*140d0*/  SYNCS.PHASECHK.TRANS64.TRYWAIT P1, [R9+URZ+0x2d830], R0 ;  /* 0x02d83000090075a7 */ /* 0x0002a6000802017f */
[----:B--2---:R-:W-:Y:S05]  /*140e0*/  @!P1 NANOSLEEP.SYNCS 0x989680 ;  /* 0x009896800000995d */ /* 0x004fea0003900000 */
[----:B------:R-:W2:Y:S02]  /*140f0*/  @!P1 SYNCS.PHASECHK.TRANS64 P1, [R9+URZ+0x2d830], R0 ;  /* 0x02d83000090095a7 */ /* 0x000ea4000802007f */
[----:B--2---:R-:W-:Y:S05]  /*14100*/  @!P1 BRA `(.L_x_10869) ;  /* 0xfffffffc00ec9947 */ /* 0x004fea000383ffff */
[----:B------:R-:W-:Y:S05]  /*14110*/  BRA `(.L_x_10866) ;  /* 0xffffff64005c7947 */ /* 0x000fea000383ffff */
.L_x_10873:
[----:B-1----:R-:W-:-:S04]  /*14120*/  IMAD.U32 R9, RZ, RZ, UR6 ;  /* 0x00000006ff097e24 */ /* 0x002fc8000f8e00ff */
[----:B------:R1:W2:Y:S03]  /*14130*/  SYNCS.PHASECHK.TRANS64.TRYWAIT P1, [R9+URZ+0x2d850], R0 ;  /* 0x02d85000090075a7 */ /* 0x0002a6000802017f */
[----:B--2---:R-:W-:Y:S05]  /*14140*/  @!P1 NANOSLEEP.SYNCS 0x989680 ;  /* 0x009896800000995d */ /* 0x004fea0003900000 */
[----:B------:R-:W2:Y:S02]  /*14150*/  @!P1 SYNCS.PHASECHK.TRANS64 P1, [R9+URZ+0x2d850], R0 ;  /* 0x02d85000090095a7 */ /* 0x000ea4000802007f */
[----:B--2---:R-:W-:Y:S05]  /*14160*/  @!P1 BRA `(.L_x_10873) ;  /* 0xfffffffc00ec9947 */ /* 0x004fea000383ffff */
[----:B------:R-:W-:Y:S05]  /*14170*/  BRA `(.L_x_10870) ;  /* 0xffffff6800087947 */ /* 0x000fea000383ffff */
.L_x_10888:
[----:B-1----:R-:W-:-:S04]  /*14180*/  IMAD.U32 R6, RZ, RZ, UR8 ;  /* 0x00000008ff067e24 */ /* 0x002fc8000f8e00ff */
[----:B------:R1:W2:Y:S03]  /*14190*/  SYNCS.PHASECHK.TRANS64.TRYWAIT P1, [R6+URZ+0x2d850], R5 ;  /* 0x02d85005060075a7 */ /* 0x0002a6000802017f */
[----:B--2---:R-:W-:Y:S05]  /*141a0*/  @!P1 NANOSLEEP.SYNCS 0x989680 ;  /* 0x009896800000995d */ /* 0x004fea0003900000 */
[----:B------:R-:W2:Y:S02]  /*141b0*/  @!P1 SYNCS.PHASECHK.TRANS64 P1, [R6+URZ+0x2d850], R5 ;  /* 0x02d85005060095a7 */ /* 0x000ea4000802007f */
[----:B--2---:R-:W-:Y:S05]  /*141c0*/  @!P1 BRA `(.L_x_10888) ;  /* 0xfffffffc00ec9947 */ /* 0x004fea000383ffff */
[----:B------:R-:W-:Y:S05]  /*141d0*/  BRA `(.L_x_10887) ;  /* 0xffffff9400807947 */ /* 0x000fea000383ffff */
.L_x_10917:
[----:B------:R-:W1:Y:S01]  /*141e0*/  S2R R20, SR_TID.X ;  /* 0x0000000000147919 */ /* 0x000e620000002100 */
        /* <DEDUP_REMOVED lines=9> */
.L_x_10970:
[----:B------:R-:W-:Y:S05]  /*14280*/  BRA `(.L_x_10971) ;  /* 0xffffffc8004c7947 */ /* 0x000fea000383ffff */
.L_x_10920:
[----:B0-----:R0:W1:Y:S02]  /*14290*/  SYNCS.PHASECHK.TRANS64.TRYWAIT P0, [R6+URZ+0x2d840], R2 ;  /* 0x02d84002060075a7 */ /* 0x001064000800017f */
[----:B-1----:R-:W-:Y:S05]  /*142a0*/  @!P0 NANOSLEEP.SYNCS 0x989680 ;  /* 0x009896800000895d */ /* 0x002fea0003900000 */
[----:B------:R-:W1:Y:S02]  /*142b0*/  @!P0 SYNCS.PHASECHK.TRANS64 P0, [R6+URZ+0x2d840], R2 ;  /* 0x02d84002060085a7 */ /* 0x000e64000800007f */
[----:B-1----:R-:W-:Y:S05]  /*142c0*/  @!P0 BRA `(.L_x_10920) ;  /* 0xfffffffc00f08947 */ /* 0x002fea000383ffff */
[----:B------:R-:W-:Y:S05]  /*142d0*/  BRA `(.L_x_10972) ;  /* 0xffffffcc00547947 */ /* 0x000fea000383ffff */
.L_x_10921:
        /* <DEDUP_REMOVED lines=8> */
.L_x_10974:
[----:B------:R-:W-:Y:S05]  /*14360*/  BSYNC B0 ;  /* 0x0000000000007941 */ /* 0x000fea0003800000 */
.L_x_10973:
        /* <DEDUP_REMOVED lines=9> */
.L_x_10975:
[----:B------:R-:W-:Y:S02]  /*14400*/  IMAD.MOV.U32 R13, RZ, RZ, R0 ;  /* 0x000000ffff0d7224 */ /* 0x000fe400078e0000 */
[----:B------:R-:W-:Y:S02]  /*14410*/  IMAD.MOV.U32 R12, RZ, RZ, 0x1 ;  /* 0x00000001ff0c7424 */ /* 0x000fe400078e00ff */
[----:B------:R-:W-:-:S07]  /*14420*/  IMAD.MOV.U32 R3, RZ, RZ, R14 ;  /* 0x000000ffff037224 */ /* 0x000fce00078e000e */
[----:B------:R-:W-:Y:S05]  /*14430*/  WARPSYNC.COLLECTIVE R15, `(.L_x_10976) ;  /* 0x000000000f087348 */ /* 0x000fea0003c00000 */
[----:B------:R0:W1:Y:S02]  /*14440*/  SHFL.IDX P6, R14, R13, R12, R11 ;  /* 0x0000000c0d0e7389 */ /* 0x00006400000c000b */
[----:B01----:R-:W-:Y:S01]  /*14450*/  ENDCOLLECTIVE ;  /* 0x000000000000791b */ /* 0x003fe20003800000 */
.L_x_10976:
        /* <DEDUP_REMOVED lines=17> */
.L_x_10977:
[----:B------:R-:W-:Y:S02]  /*14570*/  @P0 IMAD R8, R7, 0x2, R16 ;  /* 0x0000000207080824 */ /* 0x000fe400078e0210 */
[----:B------:R-:W-:Y:S02]  /*14580*/  IMAD.MOV.U32 R13, RZ, RZ, R0 ;  /* 0x000000ffff0d7224 */ /* 0x000fe400078e0000 */
[----:B------:R-:W-:Y:S02]  /*14590*/  IMAD.MOV.U32 R12, RZ, RZ, 0x2 ;  /* 0x00000002ff0c7424 */ /* 0x000fe400078e00ff */
[----:B------:R-:W-:-:S07]  /*145a0*/  IMAD.MOV.U32 R3, RZ, RZ, R14 ;  /* 0x000000ffff037224 */ /* 0x000fce00078e000e */
[----:B------:R-:W-:Y:S05]  /*145b0*/  WARPSYNC.COLLECTIVE R15, `(.L_x_10978) ;  /* 0x000000000f087348 */ /* 0x000fea0003c00000 */
[----:B------:R0:W1:Y:S02]  /*145c0*/  SHFL.IDX P6, R14, R13, R12, R11 ;  /* 0x0000000c0d0e7389 */ /* 0x00006400000c000b */
[----:B01----:R-:W-:Y:S01]  /*145d0*/  ENDCOLLECTIVE ;  /* 0x000000000000791b */ /* 0x003fe20003800000 */
.L_x_10978:
        /* <DEDUP_REMOVED lines=17> */
.L_x_10979:
[----:B------:R-:W-:Y:S02]  /*146f0*/  @P0 IMAD R8, R7, 0x2, R16 ;  /* 0x0000000207080824 */ /* 0x000fe400078e0210 */
[----:B------:R-:W-:Y:S02]  /*14700*/  IMAD.MOV.U32 R13, RZ, RZ, R0 ;  /* 0x000000ffff0d7224 */ /* 0x000fe400078e0000 */
[----:B------:R-:W-:Y:S02]  /*14710*/  IMAD.MOV.U32 R12, RZ, RZ, 0x3 ;  /* 0x00000003ff0c7424 */ /* 0x000fe400078e00ff */
[----:B------:R-:W-:-:S07]  /*14720*/  IMAD.MOV.U32 R3, RZ, RZ, R14 ;  /* 0x000000ffff037224 */ /* 0x000fce00078e000e */
[----:B------:R-:W-:Y:S05]  /*14730*/  WARPSYNC.COLLECTIVE R15, `(.L_x_10980) ;  /* 0x000000000f087348 */ /* 0x000fea0003c00000 */
[----:B------:R0:W1:Y:S02]  /*14740*/  SHFL.IDX P6, R14, R13, R12, R11 ;  /* 0x0000000c0d0e7389 */ /* 0x00006400000c000b */
[----:B01----:R-:W-:Y:S01]  /*14750*/  ENDCOLLECTIVE ;  /* 0x000000000000791b */ /* 0x003fe20003800000 */
.L_x_10980:
        /* <DEDUP_REMOVED lines=16> */
.L_x_10981:
[----:B------:R-:W-:Y:S05]  /*14860*/  BRA `(.L_x_10982) ;  /* 0xffffffcc001c7947 */ /* 0x000fea000383ffff */
.L_x_10926:
[----:B------:R-:W-:Y:S02]  /*14870*/  IMAD.MOV.U32 R13, RZ, RZ, R5 ;  /* 0x000000ffff0d7224 */ /* 0x000fe400078e0005 */
[----:B------:R-:W-:Y:S02]  /*14880*/  IMAD.MOV.U32 R12, RZ, RZ, RZ ;  /* 0x000000ffff0c7224 */ /* 0x000fe400078e00ff */
[----:B------:R-:W-:Y:S02]  /*14890*/  IMAD.MOV.U32 R11, RZ, RZ, 0x1c1f ;  /* 0x00001c1fff0b7424 */ /* 0x000fe400078e00ff */
[----:B------:R-:W-:Y:S02]  /*148a0*/  IMAD.MOV.U32 R15, RZ, RZ, -0x1 ;  /* 0xffffffffff0f7424 */ /* 0x000fe400078e00ff */
[----:B------:R-:W-:-:S07]  /*148b0*/  VIADD R4, R21, UR43 ;  /* 0x0000002b15047c36 */ /* 0x000fce0008000000 */
[----:B-----5:R-:W-:Y:S05]  /*148c0*/  WARPSYNC.COLLECTIVE R15, `(.L_x_10983) ;  /* 0x000000000f087348 */ /* 0x020fea0003c00000 */
[----:B------:R0:W1:Y:S02]  /*148d0*/  SHFL.IDX P6, R14, R13, R12, R11 ;  /* 0x0000000c0d0e7389 */ /* 0x00006400000c000b */
[----:B01---5:R-:W-:Y:S01]  /*148e0*/  ENDCOLLECTIVE ;  /* 0x000000000000791b */ /* 0x023fe20003800000 */
.L_x_10983:
[C---:B------:R-:W-:Y:S01]  /*148f0*/  VIADD R8, R4.reuse, 0x20 ;  /* 0x0000002004087836 */ /* 0x040fe20000000000 */
[----:B------:R-:W-:Y:S01]  /*14900*/  ISETP.GE.AND P0, PT, R4, UR37, PT ;  /* 0x0000002504007c0c */ /* 0x000fe2000bf06270 */
[----:B------:R-:W-:Y:S02]  /*14910*/  IMAD.MOV.U32 R13, RZ, RZ, R0 ;  /* 0x000000ffff0d7224 */ /* 0x000fe400078e0000 */
[----:B------:R-:W-:-:S10]  /*14920*/  IMAD.MOV.U32 R2, RZ, RZ, R14 ;  /* 0x000000ffff027224 */ /* 0x000fd400078e000e */
[----:B------:R-:W-:Y:S05]  /*14930*/  WARPSYNC.COLLECTIVE R15, `(.L_x_10984) ;  /* 0x000000000f087348 */ /* 0x000fea0003c00000 */
[----:B------:R0:W1:Y:S02]  /*14940*/  SHFL.IDX P6, R14, R13, R12, R11 ;  /* 0x0000000c0d0e7389 */ /* 0x00006400000c000b */
[----:B01----:R-:W-:Y:S01]  /*14950*/  ENDCOLLECTIVE ;  /* 0x000000000000791b */ /* 0x003fe20003800000 */
.L_x_10984:
[----:B------:R-:W-:Y:S02]  /*14960*/  IMAD.MOV.U32 R13, RZ, RZ, R5 ;  /* 0x000000ffff0d7224 */ /* 0x000fe400078e0005 */
[----:B------:R-:W-:Y:S02]  /*14970*/  IMAD.MOV.U32 R12, RZ, RZ, 0x1 ;  /* 0x00000001ff0c7424 */ /* 0x000fe400078e00ff */
[----:B------:R-:W-:-:S07]  /*14980*/  IMAD.MOV.U32 R3, RZ, RZ, R14 ;  /* 0x000000ffff037224 */ /* 0x000fce00078e000e */
[----:B------:R-:W-:Y:S05]  /*14990*/  WARPSYNC.COLLECTIVE R15, `(.L_x_10985) ;  /* 0x000000000f087348 */ /* 0x000fea0003c00000 */
[----:B------:R0:W1:Y:S02]  /*149a0*/  SHFL.IDX P6, R14, R13, R12, R11 ;  /* 0x0000000c0d0e7389 */ /* 0x00006400000c000b */
[----:B01----:R-:W-:Y:S01]  /*149b0*/  ENDCOLLECTIVE ;  /* 0x000000000000791b */ /* 0x003fe20003800000 */
.L_x_10985:
        /* <DEDUP_REMOVED lines=17> */
.L_x_10986:
[----:B------:R-:W-:Y:S02]  /*14ad0*/  IMAD.MOV.U32 R13, RZ, RZ, R5 ;  /* 0x000000ffff0d7224 */ /* 0x000fe400078e0005 */
[----:B------:R-:W-:Y:S02]  /*14ae0*/  IMAD.MOV.U32 R12, RZ, RZ, 0x2 ;  /* 0x00000002ff0c7424 */ /* 0x000fe400078e00ff */
[----:B------:R-:W-:-:S07]  /*14af0*/  IMAD.MOV.U32 R3, RZ, RZ, R14 ;  /* 0x000000ffff037224 */ /* 0x000fce00078e000e */
[----:B------:R-:W-:Y:S05]  /*14b00*/  WARPSYNC.COLLECTIVE R15, `(.L_x_10987) ;  /* 0x000000000f087348 */ /* 0x000fea0003c00000 */
[----:B------:R0:W1:Y:S02]  /*14b10*/  SHFL.IDX P6, R14, R13, R12, R11 ;  /* 0x0000000c0d0e7389 */ /* 0x00006400000c000b */
[----:B01----:R-:W-:Y:S01]  /*14b20*/  ENDCOLLECTIVE ;  /* 0x000000000000791b */ /* 0x003fe20003800000 */
.L_x_10987:
        /* <DEDUP_REMOVED lines=13> */
[----:B------:R-:W-:Y:S01]  /*14c00*/  ISETP.GE.AND P0, PT, R2, UR37, PT ;  /* 0x0000002502007c0c */ /* 0x000fe2000bf06270 */
[----:B------:R-:W-:-:S12]  /*14c10*/  IMAD.MOV.U32 R2, RZ, RZ, R14 ;  /* 0x000000ffff027224 */ /* 0x000fd800078e000e */
[----:B------:R-:W-:Y:S05]  /*14c20*/  WARPSYNC.COLLECTIVE R15, `(.L_x_10988) ;  /* 0x000000000f087348 */ /* 0x000fea0003c00000 */
[----:B------:R0:W1:Y:S02]  /*14c30*/  SHFL.IDX P6, R14, R13, R12, R11 ;  /* 0x0000000c0d0e7389 */ /* 0x00006400000c000b */
[----:B01----:R-:W-:Y:S01]  /*14c40*/  ENDCOLLECTIVE ;  /* 0x000000000000791b */ /* 0x003fe20003800000 */
.L_x_10988:
[----:B------:R-:W-:Y:S02]  /*14c50*/  IMAD.MOV.U32 R13, RZ, RZ, R5 ;  /* 0x000000ffff0d7224 */ /* 0x000fe400078e0005 */
[----:B------:R-:W-:Y:S02]  /*14c60*/  IMAD.MOV.U32 R12, RZ, RZ, 0x3 ;  /* 0x00000003ff0c7424 */ /* 0x000fe400078e00ff */
[----:B------:R-:W-:-:S07]  /*14c70*/  IMAD.MOV.U32 R3, RZ, RZ, R14 ;  /* 0x000000ffff037224 */ /* 0x000fce00078e000e */
[----:B------:R-:W-:Y:S05]  /*14c80*/  WARPSYNC.COLLECTIVE R15, `(.L_x_10989) ;  /* 0x000000000f087348 */ /* 0x000fea0003c00000 */
[----:B------:R0:W1:Y:S02]  /*14c90*/  SHFL.IDX P6, R14, R13, R12, R11 ;  /* 0x0000000c0d0e7389 */ /* 0x00006400000c000b */
[----:B01----:R-:W-:Y:S01]  /*14ca0*/  ENDCOLLECTIVE ;  /* 0x000000000000791b */ /* 0x003fe20003800000 */
.L_x_10989:
        /* <DEDUP_REMOVED lines=10> */
.L_x_10990:
        /* <DEDUP_REMOVED lines=13> */
.L_x_10991:
[----:B------:R-:W-:-:S13]  /*14e20*/  ISETP.GE.AND P0, PT, R2, UR37, PT ;  /* 0x0000002502007c0c */ /* 0x000fda000bf06270 */
[----:B------:R-:W-:Y:S01]  /*14e30*/  @!P0 LEA R8, P1, R20, R0, 0x1 ;  /* 0x0000000014088211 */ /* 0x000fe200078208ff */
[----:B------:R-:W-:Y:S02]  /*14e40*/  VIADD R0, R4, 0x80 ;  /* 0x0000008004007836 */ /* 0x000fe40000000000 */
[----:B------:R-:W-:Y:S02]  /*14e50*/  IMAD.MOV.U32 R13, RZ, RZ, R7 ;  /* 0x000000ffff0d7224 */ /* 0x000fe400078e0007 */
        /* <DEDUP_REMOVED lines=14> */
.L_x_10992:
[----:B------:R-:W-:Y:S02]  /*14f40*/  IMAD.MOV.U32 R13, RZ, RZ, R6 ;  /* 0x000000ffff0d7224 */ /* 0x000fe400078e0006 */
[----:B------:R-:W-:Y:S02]  /*14f50*/  IMAD.MOV.U32 R12, RZ, RZ, 0x1 ;  /* 0x00000001ff0c7424 */ /* 0x000fe400078e00ff */
[----:B------:R-:W-:-:S07]  /*14f60*/  IMAD.MOV.U32 R2, RZ, RZ, R14 ;  /* 0x000000ffff027224 */ /* 0x000fce00078e000e */
[----:B------:R-:W-:Y:S05]  /*14f70*/  WARPSYNC.COLLECTIVE R15, `(.L_x_10993) ;  /* 0x000000000f087348 */ /* 0x000fea0003c00000 */
[----:B------:R0:W1:Y:S02]  /*14f80*/  SHFL.IDX P6, R14, R13, R12, R11 ;  /* 0x0000000c0d0e7389 */ /* 0x00006400000c000b */
[----:B01----:R-:W-:Y:S01]  /*14f90*/  ENDCOLLECTIVE ;  /* 0x000000000000791b */ /* 0x003fe20003800000 */
.L_x_10993:
        /* <DEDUP_REMOVED lines=15> */
.L_x_10994:
[----:B------:R-:W-:Y:S05]  /*15090*/  BRA `(.L_x_10995) ;  /* 0xffffffd000007947 */ /* 0x000fea000383ffff */
.L_x_10929:
[----:B0-----:R0:W1:Y:S02]  /*150a0*/  SYNCS.PHASECHK.TRANS64.TRYWAIT P0, [R16+URZ+0x2d820], R3 ;  /* 0x02d82003100075a7 */ /* 0x001064000800017f */
[----:B-1----:R-:W-:Y:S05]  /*150b0*/  @!P0 NANOSLEEP.SYNCS 0x989680 ;  /* 0x009896800000895d */ /* 0x002fea0003900000 */
[----:B------:R-:W1:Y:S02]  /*150c0*/  @!P0 SYNCS.PHASECHK.TRANS64 P0, [R16+URZ+0x2d820], R3 ;  /* 0x02d82003100085a7 */ /* 0x000e64000800007f */
[----:B-1----:R-:W-:Y:S05]  /*150d0*/  @!P0 BRA `(.L_x_10929) ;  /* 0xfffffffc00f08947 */ /* 0x002fea000383ffff */
[----:B------:R-:W-:Y:S05]  /*150e0*/  BRA `(.L_x_10996) ;  /* 0xffffffd000647947 */ /* 0x000fea000383ffff */
.L_x_10933:
[----:B0-----:R0:W1:Y:S02]  /*150f0*/  SYNCS.PHASECHK.TRANS64.TRYWAIT P0, [R6+URZ+0x2d840], R0 ;  /* 0x02d84000060075a7 */ /* 0x001064000800017f */
[----:B-1----:R-:W-:Y:S05]  /*15100*/  @!P0 NANOSLEEP.SYNCS 0x989680 ;  /* 0x009896800000895d */ /* 0x002fea0003900000 */
[----:B------:R-:W1:Y:S02]  /*15110*/  @!P0 SYNCS.PHASECHK.TRANS64 P0, [R6+URZ+0x2d840], R0 ;  /* 0x02d84000060085a7 */ /* 0x000e64000800007f */
[----:B-1----:R-:W-:Y:S05]  /*15120*/  @!P0 BRA `(.L_x_10933) ;  /* 0xfffffffc00f08947 */ /* 0x002fea000383ffff */
[----:B------:R-:W-:Y:S05]  /*15130*/  BRA `(.L_x_10997) ;  /* 0xffffffd400387947 */ /* 0x000fea000383ffff */
.L_x_10934:
        /* <DEDUP_REMOVED lines=8> */
.L_x_10999:
[----:B------:R-:W-:Y:S05]  /*151c0*/  BSYNC B1 ;  /* 0x0000000000017941 */ /* 0x000fea0003800000 */
.L_x_10998:
        /* <DEDUP_REMOVED lines=10> */
.L_x_11000:
        /* <DEDUP_REMOVED lines=8> */
.L_x_11001:
        /* <DEDUP_REMOVED lines=14> */
.L_x_11002:
[----:B------:R-:W-:Y:S02]  /*153d0*/  IMAD.MOV.U32 R13, RZ, RZ, R10 ;  /* 0x000000ffff0d7224 */ /* 0x000fe400078e000a */
[----:B------:R-:W-:Y:S02]  /*153e0*/  IMAD.MOV.U32 R12, RZ, RZ, 0x2 ;  /* 0x00000002ff0c7424 */ /* 0x000fe400078e00ff */
[----:B------:R-:W-:-:S07]  /*153f0*/  IMAD.MOV.U32 R2, RZ, RZ, R14 ;  /* 0x000000ffff027224 */ /* 0x000fce00078e000e */
[----:B------:R-:W-:Y:S05]  /*15400*/  WARPSYNC.COLLECTIVE R15, `(.L_x_11003) ;  /* 0x000000000f087348 */ /* 0x000fea0003c00000 */
[----:B------:R0:W1:Y:S02]  /*15410*/  SHFL.IDX P6, R14, R13, R12, R11 ;  /* 0x0000000c0d0e7389 */ /* 0x00006400000c000b */
[----:B01----:R-:W-:Y:S01]  /*15420*/  ENDCOLLECTIVE ;  /* 0x000000000000791b */ /* 0x003fe20003800000 */
.L_x_11003:
        /* <DEDUP_REMOVED lines=13> */
.L_x_11004:
[----:B------:R-:W-:Y:S02]  /*15500*/  IMAD.MOV.U32 R13, RZ, RZ, R10 ;  /* 0x000000ffff0d7224 */ /* 0x000fe400078e000a */
[----:B------:R-:W-:Y:S02]  /*15510*/  IMAD.MOV.U32 R12, RZ, RZ, 0x3 ;  /* 0x00000003ff0c7424 */ /* 0x000fe400078e00ff */
[----:B------:R-:W-:-:S07]  /*15520*/  IMAD.MOV.U32 R2, RZ, RZ, R14 ;  /* 0x000000ffff027224 */ /* 0x000fce00078e000e */
[----:B------:R-:W-:Y:S05]  /*15530*/  WARPSYNC.COLLECTIVE R15, `(.L_x_11005) ;  /* 0x000000000f087348 */ /* 0x000fea0003c00000 */
[----:B------:R0:W1:Y:S02]  /*15540*/  SHFL.IDX P6, R14, R13, R12, R11 ;  /* 0x0000000c0d0e7389 */ /* 0x00006400000c000b */
[----:B01----:R-:W-:Y:S01]  /*15550*/  ENDCOLLECTIVE ;  /* 0x000000000000791b */ /* 0x003fe20003800000 */
.L_x_11005:
        /* <DEDUP_REMOVED lines=13> */
.L_x_11006:
[----:B------:R-:W-:Y:S01]  /*15630*/  IMAD.MOV.U32 R2, RZ, RZ, R14 ;  /* 0x000000ffff027224 */ /* 0x000fe200078e000e */
[----:B------:R-:W-:Y:S06]  /*15640*/  BRA `(.L_x_11007) ;  /* 0xffffffd000e47947 */ /* 0x000fec000383ffff */
.L_x_10939:
[----:B-1----:R1:W2:Y:S02]  /*15650*/  SYNCS.PHASECHK.TRANS64.TRYWAIT P0, [R6+URZ+0x2d860], R2 ;  /* 0x02d86002060075a7 */ /* 0x0022a4000800017f */
[----:B--2---:R-:W-:Y:S05]  /*15660*/  @!P0 NANOSLEEP.SYNCS 0x989680 ;  /* 0x009896800000895d */ /* 0x004fea0003900000 */
[----:B------:R-:W2:Y:S02]  /*15670*/  @!P0 SYNCS.PHASECHK.TRANS64 P0, [R6+URZ+0x2d860], R2 ;  /* 0x02d86002060085a7 */ /* 0x000ea4000800007f */
[----:B--2---:R-:W-:Y:S05]  /*15680*/  @!P0 BRA `(.L_x_10939) ;  /* 0xfffffffc00f08947 */ /* 0x004fea000383ffff */
[----:B------:R-:W-:Y:S05]  /*15690*/  BRA `(.L_x_11008) ;  /* 0xffffffd400447947 */ /* 0x000fea000383ffff */
.L_x_10940:
        /* <DEDUP_REMOVED lines=8> */
.L_x_11010:
[----:B------:R-:W-:Y:S05]  /*15720*/  BSYNC B1 ;  /* 0x0000000000017941 */ /* 0x000fea0003800000 */
.L_x_11009:
        /* <DEDUP_REMOVED lines=9> */
.L_x_11011:
[----:B------:R-:W-:Y:S02]  /*157c0*/  IMAD.MOV.U32 R13, RZ, RZ, R18 ;  /* 0x000000ffff0d7224 */ /* 0x000fe400078e0012 */
[----:B------:R-:W-:Y:S02]  /*157d0*/  IMAD.MOV.U32 R12, RZ, RZ, 0x1 ;  /* 0x00000001ff0c7424 */ /* 0x000fe400078e00ff */
[----:B------:R-:W-:-:S07]  /*157e0*/  IMAD.MOV.U32 R2, RZ, RZ, R14 ;  /* 0x000000ffff027224 */ /* 0x000fce00078e000e */
[----:B------:R-:W-:Y:S05]  /*157f0*/  WARPSYNC.COLLECTIVE R15, `(.L_x_11012) ;  /* 0x000000000f087348 */ /* 0x000fea0003c00000 */
[----:B------:R0:W1:Y:S02]  /*15800*/  SHFL.IDX P6, R14, R13, R12, R11 ;  /* 0x0000000c0d0e7389 */ /* 0x00006400000c000b */
[----:B01----:R-:W-:Y:S01]  /*15810*/  ENDCOLLECTIVE ;  /* 0x000000000000791b */ /* 0x003fe20003800000 */
.L_x_11012:
        /* <DEDUP_REMOVED lines=16> */
.L_x_11013:
[----:B------:R-:W-:Y:S02]  /*15920*/  IMAD.MOV.U32 R13, RZ, RZ, R18 ;  /* 0x000000ffff0d7224 */ /* 0x000fe400078e0012 */
[----:B------:R-:W-:Y:S02]  /*15930*/  IMAD.MOV.U32 R12, RZ, RZ, 0x2 ;  /* 0x00000002ff0c7424 */ /* 0x000fe400078e00ff */
[----:B------:R-:W-:-:S07]  /*15940*/  IMAD.MOV.U32 R2, RZ, RZ, R14 ;  /* 0x000000ffff027224 */ /* 0x000fce00078e000e */
[----:B------:R-:W-:Y:S05]  /*15950*/  WARPSYNC.COLLECTIVE R15, `(.L_x_11014) ;  /* 0x000000000f087348 */ /* 0x000fea0003c00000 */
[----:B------:R0:W1:Y:S02]  /*15960*/  SHFL.IDX P6, R14, R13, R12, R11 ;  /* 0x0000000c0d0e7389 */ /* 0x00006400000c000b */
[----:B01----:R-:W-:Y:S01]  /*15970*/  ENDCOLLECTIVE ;  /* 0x000000000000791b */ /* 0x003fe20003800000 */
.L_x_11014:
        /* <DEDUP_REMOVED lines=16> */
.L_x_11015:
[----:B------:R-:W-:Y:S02]  /*15a80*/  IMAD.MOV.U32 R13, RZ, RZ, R18 ;  /* 0x000000ffff0d7224 */ /* 0x000fe400078e0012 */
[----:B------:R-:W-:Y:S02]  /*15a90*/  IMAD.MOV.U32 R12, RZ, RZ, 0x3 ;  /* 0x00000003ff0c7424 */ /* 0x000fe400078e00ff */
[----:B------:R-:W-:-:S07]  /*15aa0*/  IMAD.MOV.U32 R2, RZ, RZ, R14 ;  /* 0x000000ffff027224 */ /* 0x000fce00078e000e */
[----:B------:R-:W-:Y:S05]  /*15ab0*/  WARPSYNC.COLLECTIVE R15, `(.L_x_11016) ;  /* 0x000000000f087348 */ /* 0x000fea0003c00000 */
[----:B------:R0:W1:Y:S02]  /*15ac0*/  SHFL.IDX P6, R14, R13, R12, R11 ;  /* 0x0000000c0d0e7389 */ /* 0x00006400000c000b */
[----:B01----:R-:W-:Y:S01]  /*15ad0*/  ENDCOLLECTIVE ;  /* 0x000000000000791b */ /* 0x003fe20003800000 */
.L_x_11016:
        /* <DEDUP_REMOVED lines=13> */
.L_x_11017:
        /* <DEDUP_REMOVED lines=8> */
.L_x_10948:
[----:B0-----:R0:W1:Y:S02]  /*15c30*/  SYNCS.PHASECHK.TRANS64.TRYWAIT P0, [R4+URZ+0x2d860], R3 ;  /* 0x02d86003040075a7 */ /* 0x001064000800017f */
[----:B-1----:R-:W-:Y:S05]  /*15c40*/  @!P0 NANOSLEEP.SYNCS 0x989680 ;  /* 0x009896800000895d */ /* 0x002fea0003900000 */
[----:B------:R-:W1:Y:S02]  /*15c50*/  @!P0 SYNCS.PHASECHK.TRANS64 P0, [R4+URZ+0x2d860], R3 ;  /* 0x02d86003040085a7 */ /* 0x000e64000800007f */
[----:B-1----:R-:W-:Y:S05]  /*15c60*/  @!P0 BRA `(.L_x_10948) ;  /* 0xfffffffc00f08947 */ /* 0x002fea000383ffff */
[----:B------:R-:W-:Y:S05]  /*15c70*/  BRA `(.L_x_11019) ;  /* 0xffffffd400d47947 */ /* 0x000fea000383ffff */
.L_x_10949:
        /* <DEDUP_REMOVED lines=8> */
.L_x_11021:
[----:B------:R-:W-:Y:S05]  /*15d00*/  BSYNC B0 ;  /* 0x0000000000007941 */ /* 0x000fea0003800000 */
.L_x_11020:
[----:B------:R-:W0:Y:S01]  /*15d10*/  S2R R2, SR_TID.X ;  /* 0x0000000000027919 */ /* 0x000e220000002100 */
[----:B------:R-:W-:Y:S02]  /*15d20*/  IMAD.MOV.U32 R13, RZ, RZ, R17 ;  /* 0x000000ffff0d7224 */ /* 0x000fe400078e0011 */
[----:B------:R-:W-:Y:S02]  /*15d30*/  IMAD.MOV.U32 R12, RZ, RZ, RZ ;  /* 0x000000ffff0c7224 */ /* 0x000fe400078e00ff */
[----:B------:R-:W-:Y:S02]  /*15d40*/  IMAD.MOV.U32 R11, RZ, RZ, 0x1c1f ;  /* 0x00001c1fff0b7424 */ /* 0x000fe400078e00ff */
[----:B------:R-:W-:Y:S02]  /*15d50*/  IMAD.MOV.U32 R15, RZ, RZ, -0x1 ;  /* 0xffffffffff0f7424 */ /* 0x000fe400078e00ff */
[----:B------:R-:W-:-:S07]  /*15d60*/  IMAD.MOV.U32 R0, RZ, RZ, R14 ;  /* 0x000000ffff007224 */ /* 0x000fce00078e000e */
[----:B0-----:R-:W-:Y:S05]  /*15d70*/  WARPSYNC.COLLECTIVE R15, `(.L_x_11022) ;  /* 0x000000000f087348 */ /* 0x001fea0003c00000 */
[----:B------:R1:W2:Y:S02]  /*15d80*/  SHFL.IDX P6, R14, R13, R12, R11 ;  /* 0x0000000c0d0e7389 */ /* 0x0002a400000c000b */
[----:B012---:R-:W-:Y:S01]  /*15d90*/  ENDCOLLECTIVE ;  /* 0x000000000000791b */ /* 0x007fe20003800000 */
.L_x_11022:
        /* <DEDUP_REMOVED lines=9> */
.L_x_11023:
[----:B------:R-:W-:Y:S01]  /*15e30*/  IMAD.X R3, RZ, RZ, R0, P0 ;  /* 0x000000ffff037224 */ /* 0x000fe200000e0600 */
[----:B------:R-:W-:Y:S01]  /*15e40*/  ISETP.LT.OR P0, PT, R5, 0x1, P4 ;  /* 0x000000010500780c */ /* 0x000fe20002701670 */
[----:B------:R-:W-:Y:S02]  /*15e50*/  IMAD R0, R7, 0x2, R16 ;  /* 0x0000000207007824 */ /* 0x000fe400078e0210 */
        /* <DEDUP_REMOVED lines=13> */
.L_x_11024:
[----:B------:R-:W-:Y:S02]  /*15f30*/  IMAD.MOV.U32 R13, RZ, RZ, R18 ;  /* 0x000000ffff0d7224 */ /* 0x000fe400078e0012 */
[----:B------:R-:W-:Y:S01]  /*15f40*/  IMAD.MOV.U32 R12, RZ, RZ, 0x2 ;  /* 0x00000002ff0c7424 */ /* 0x000fe200078e00ff */
[----:B------:R-:W-:-:S13]  /*15f50*/  IADD3 R2, P0, R14, R6, RZ ;  /* 0x000000060e027210 */ /* 0x000fda0007f1e0ff */
[----:B------:R-:W-:Y:S05]  /*15f60*/  WARPSYNC.COLLECTIVE R15, `(.L_x_11025) ;  /* 0x000000000f087348 */ /* 0x000fea0003c00000 */
[----:B------:R0:W1:Y:S02]  /*15f70*/  SHFL.IDX P6, R14, R13, R12, R11 ;  /* 0x0000000c0d0e7389 */ /* 0x00006400000c000b */
[----:B01----:R-:W-:Y:S01]  /*15f80*/  ENDCOLLECTIVE ;  /* 0x000000000000791b */ /* 0x003fe20003800000 */
.L_x_11025:
        /* <DEDUP_REMOVED lines=15> */
.L_x_11026:
[----:B------:R-:W-:Y:S02]  /*16080*/  IMAD.MOV.U32 R13, RZ, RZ, R18 ;  /* 0x000000ffff0d7224 */ /* 0x000fe400078e0012 */
[----:B------:R-:W-:Y:S01]  /*16090*/  IMAD.MOV.U32 R12, RZ, RZ, 0x3 ;  /* 0x00000003ff0c7424 */ /* 0x000fe200078e00ff */
[----:B------:R-:W-:-:S13]  /*160a0*/  IADD3 R2, P0, R14, R6, RZ ;  /* 0x000000060e027210 */ /* 0x000fda0007f1e0ff */
[----:B------:R-:W-:Y:S05]  /*160b0*/  WARPSYNC.COLLECTIVE R15, `(.L_x_11027) ;  /* 0x000000000f087348 */ /* 0x000fea0003c00000 */
[----:B------:R0:W1:Y:S02]  /*160c0*/  SHFL.IDX P6, R14, R13, R12, R11 ;  /* 0x0000000c0d0e7389 */ /* 0x00006400000c000b */
[----:B01----:R-:W-:Y:S01]  /*160d0*/  ENDCOLLECTIVE ;  /* 0x000000000000791b */ /* 0x003fe20003800000 */
.L_x_11027:
        /* <DEDUP_REMOVED lines=12> */
.L_x_11028:
[----:B------:R-:W-:Y:S01]  /*161a0*/  @!PT LDS RZ, [RZ] ;  /* 0x00000000fffff984 */ /* 0x000fe20000000800 */
[----:B------:R-:W-:Y:S01]  /*161b0*/  @!PT LDS RZ, [RZ] ;  /* 0x00000000fffff984 */ /* 0x000fe20000000800 */
[----:B------:R-:W-:Y:S01]  /*161c0*/  @!PT LDS RZ, [RZ] ;  /* 0x00000000fffff984 */ /* 0x000fe20000000800 */
[----:B------:R0:W-:Y:S01]  /*161d0*/  LDGSTS.E.BYPASS.LTC128B.128 [R0+0x3400], desc[UR52][R2.64+0x40], !P0 ;  /* 0x0340004002007fae */ /* 0x0001e2000c101d74 */
[----:B------:R-:W-:-:S13]  /*161e0*/  ISETP.LT.OR P0, PT, R5, 0x41, P1 ;  /* 0x000000410500780c */ /* 0x000fda0000f01670 */
[----:B------:R0:W-:Y:S01]  /*161f0*/  LDGSTS.E.BYPASS.LTC128B.128 [R0+0x5400], desc[UR52][R2.64+0x80], !P0 ;  /* 0x0540008002007fae */ /* 0x0001e2000c101d74 */
[----:B------:R-:W-:Y:S05]  /*16200*/  BRA `(.L_x_11029) ;  /* 0xffffffd4004c7947 */ /* 0x000fea000383ffff */
.L_x_10954:
[----:B------:R-:W-:Y:S01]  /*16210*/  BSSY B0, `(.L_x_11030) ;  /* 0x0000008000007945 */ /* 0x000fe20003800000 */
[----:B-----5:R-:W-:Y:S02]  /*16220*/  IMAD.MOV.U32 R13, RZ, RZ, R2 ;  /* 0x000000ffff0d7224 */ /* 0x020fe400078e0002 */
[----:B------:R-:W-:Y:S02]  /*16230*/  IMAD.MOV.U32 R12, RZ, RZ, RZ ;  /* 0x000000ffff0c7224 */ /* 0x000fe400078e00ff */
[----:B------:R-:W-:Y:S02]  /*16240*/  IMAD.MOV.U32 R11, RZ, RZ, 0x1f ;  /* 0x0000001fff0b7424 */ /* 0x000fe400078e00ff */
[----:B------:R-:W-:-:S07]  /*16250*/  IMAD.MOV.U32 R15, RZ, RZ, -0x1 ;  /* 0xffffffffff0f7424 */ /* 0x000fce00078e00ff */
[----:B01----:R-:W-:Y:S05]  /*16260*/  WARPSYNC.COLLECTIVE R15, `(.L_x_11031) ;  /* 0x000000000f087348 */ /* 0x003fea0003c00000 */
[----:B------:R2:W3:Y:S02]  /*16270*/  SHFL.IDX P6, R14, R13, R12, R11 ;  /* 0x0000000c0d0e7389 */ /* 0x0004e400000c000b */
[----:B0123--:R-:W-:Y:S01]  /*16280*/  ENDCOLLECTIVE ;  /* 0x000000000000791b */ /* 0x00ffe20003800000 */
.L_x_11031:
[----:B------:R-:W-:Y:S05]  /*16290*/  BSYNC B0 ;  /* 0x0000000000007941 */ /* 0x000fea0003800000 */
.L_x_11030:
[----:B------:R-:W-:Y:S05]  /*162a0*/  BRA `(.L_x_11032) ;  /* 0xffffffd400e07947 */ /* 0x000fea000383ffff */
.L_x_10957:
[----:B-1----:R1:W2:Y:S02]  /*162b0*/  SYNCS.PHASECHK.TRANS64.TRYWAIT P0, [R4+URZ+0x2d820], R0 ;  /* 0x02d82000040075a7 */ /* 0x0022a4000800017f */
[----:B--2---:R-:W-:Y:S05]  /*162c0*/  @!P0 NANOSLEEP.SYNCS 0x989680 ;  /* 0x009896800000895d */ /* 0x004fea0003900000 */
[----:B------:R-:W2:Y:S02]  /*162d0*/  @!P0 SYNCS.PHASECHK.TRANS64 P0, [R4+URZ+0x2d820], R0 ;  /* 0x02d82000040085a7 */ /* 0x000ea4000800007f */
[----:B--2---:R-:W-:Y:S05]  /*162e0*/  @!P0 BRA `(.L_x_10957) ;  /* 0xfffffffc00f08947 */ /* 0x004fea000383ffff */
[----:B------:R-:W-:Y:S05]  /*162f0*/  BRA `(.L_x_11033) ;  /* 0xffffffd8002c7947 */ /* 0x000fea000383ffff */
.L_x_10958:
        /* <DEDUP_REMOVED lines=11> */
.L_x_11035:
[----:B------:R-:W-:Y:S05]  /*163b0*/  BSYNC B0 ;  /* 0x0000000000007941 */ /* 0x000fea0003800000 */
.L_x_11034:
[----:B------:R-:W-:Y:S05]  /*163c0*/  BRA `(.L_x_11036) ;  /* 0xffffffd800147947 */ /* 0x000fea000383ffff */
.L_x_10961:
[----:B------:R-:W-:Y:S01]  /*163d0*/  BSSY B1, `(.L_x_11037) ;  /* 0x0000006000017945 */ /* 0x000fe20003800000 */
[----:B------:R-:W-:-:S07]  /*163e0*/  IMAD.MOV.U32 R15, RZ, RZ, -0x1 ;  /* 0xffffffffff0f7424 */ /* 0x000fce00078e00ff */
[----:B01----:R-:W-:Y:S05]  /*163f0*/  WARPSYNC.COLLECTIVE R15, `(.L_x_11038) ;  /* 0x000000000f0c7348 */ /* 0x003fea0003c00000 */
[----:B------:R-:W-:Y:S02]  /*16400*/  ELECT P6, UR62, PT ;  /* 0x00000000003e782f */ /* 0x000fe400038c0000 */
[----:B------:R-:W-:Y:S01]  /*16410*/  MOV R14, UR62 ;  /* 0x0000003e000e7c02 */ /* 0x000fe20008000f00 */
[----:B01----:R-:W-:Y:S10]  /*16420*/  ENDCOLLECTIVE ;  /* 0x000000000000791b */ /* 0x003ff40003800000 */
.L_x_11038:
[----:B------:R-:W-:Y:S05]  /*16430*/  BSYNC B1 ;  /* 0x0000000000017941 */ /* 0x000fea0003800000 */
.L_x_11037:
[----:B------:R-:W-:Y:S05]  /*16440*/  BRA `(.L_x_11039) ;  /* 0xffffffd8000c7947 */ /* 0x000fea000383ffff */
.L_x_10963:
[----:B-1----:R1:W2:Y:S02]  /*16450*/  SYNCS.PHASECHK.TRANS64.TRYWAIT P1, [R5+URZ+0x2d840], R0 ;  /* 0x02d84000050075a7 */ /* 0x0022a4000802017f */
[----:B--2---:R-:W-:Y:S05]  /*16460*/  @!P1 NANOSLEEP.SYNCS 0x989680 ;  /* 0x009896800000995d */ /* 0x004fea0003900000 */
[----:B------:R-:W2:Y:S02]  /*16470*/  @!P1 SYNCS.PHASECHK.TRANS64 P1, [R5+URZ+0x2d840], R0 ;  /* 0x02d84000050095a7 */ /* 0x000ea4000802007f */
[----:B--2---:R-:W-:Y:S05]  /*16480*/  @!P1 BRA `(.L_x_10963) ;  /* 0xfffffffc00f09947 */ /* 0x004fea000383ffff */
[----:B------:R-:W-:Y:S05]  /*16490*/  BRA `(.L_x_11040) ;  /* 0xffffffd8002c7947 */ /* 0x000fea000383ffff */
.L_x_10965:
[----:B--2---:R2:W3:Y:S02]  /*164a0*/  SYNCS.PHASECHK.TRANS64.TRYWAIT P1, [R23+URZ+0x2d840], R2 ;  /* 0x02d84002170075a7 */ /* 0x0044e4000802017f */
[----:B---3--:R-:W-:Y:S05]  /*164b0*/  @!P1 NANOSLEEP.SYNCS 0x989680 ;  /* 0x009896800000995d */ /* 0x008fea0003900000 */
[----:B------:R-:W3:Y:S02]  /*164c0*/  @!P1 SYNCS.PHASECHK.TRANS64 P1, [R23+URZ+0x2d840], R2 ;  /* 0x02d84002170095a7 */ /* 0x000ee4000802007f */
[----:B---3--:R-:W-:Y:S05]  /*164d0*/  @!P1 BRA `(.L_x_10965) ;  /* 0xfffffffc00f09947 */ /* 0x008fea000383ffff */
[----:B------:R-:W-:Y:S05]  /*164e0*/  BRA `(.L_x_11041) ;  /* 0xffffffd800387947 */ /* 0x000fea000383ffff */
.L_x_10967:
[----:B---3--:R3:W4:Y:S02]  /*164f0*/  SYNCS.PHASECHK.TRANS64.TRYWAIT P1, [R5+URZ+0x2d860], R0 ;  /* 0x02d86000050075a7 */ /* 0x008724000802017f */
[----:B----4-:R-:W-:Y:S05]  /*16500*/  @!P1 NANOSLEEP.SYNCS 0x989680 ;  /* 0x009896800000995d */ /* 0x010fea0003900000 */
[----:B------:R-:W4:Y:S02]  /*16510*/  @!P1 SYNCS.PHASECHK.TRANS64 P1, [R5+URZ+0x2d860], R0 ;  /* 0x02d86000050095a7 */ /* 0x000f24000802007f */
[----:B----4-:R-:W-:Y:S05]  /*16520*/  @!P1 BRA `(.L_x_10967) ;  /* 0xfffffffc00f09947 */ /* 0x010fea000383ffff */
[----:B------:R-:W-:Y:S05]  /*16530*/  BRA `(.L_x_11042) ;  /* 0xffffffd800347947 */ /* 0x000fea000383ffff */
.L_x_11043:
        /* <DEDUP_REMOVED lines=12> */
.L_x_15855:


//--------------------- .text._ZN7cutlass13device_kernelIN5flash11enable_sm90INS1_16FlashAttnFwdSm90INS1_25CollectiveMainloopFwdSm90ILi2EN4cute5tupleIJNS5_1CILi1EEES8_S8_EEENS6_IJNS7_ILi192EEENS7_ILi128EEENS7_ILi96EEEEEELi96ENS_10bfloat16_tEfNS_4arch4Sm90ELb0ELb1ELb0ELb1ELb1ELb0ELb0ELb0ELb1ELb1ELb0ELb0EEENS1_21CollectiveEpilogueFwdINS6_IJSA_SC_SB_EEES9_SE_SG_Li384ELb1ELb1ELb0ELb0EEENS1_36VarlenDynamicPersistentTileSchedulerILi192ELi128ELi384ELi128ELb0ELb1ELb1ELb1ELb0ELb1EEEEEEEEEvNT_6ParamsE --------------------------
	.section	.text._ZN7cutlass13device_kernelIN5flash11enable_sm90INS1_16FlashAttnFwdSm90INS1_25CollectiveMainloopFwdSm90ILi2EN4cute5tupleIJNS5_1CILi1EEES8_S8_EEENS6_IJNS7_ILi192EEENS7_ILi128EEENS7_ILi96EEEEEELi96ENS_10bfloat16_tEfNS_4arch4Sm90ELb0ELb1ELb0ELb1ELb1ELb0ELb0ELb0ELb1ELb1ELb0ELb0EEENS1_21CollectiveEpilogueFwdINS6_IJSA_SC_SB_EEES9_SE_SG_Li384ELb1ELb1ELb0ELb0EEENS1_36VarlenDynamicPersistentTileSchedulerILi192ELi128ELi384ELi128ELb0ELb1ELb1ELb1ELb0ELb1EEEEEEEEEvNT_6ParamsE,"ax",@progbits
	.align	128
.text._ZN7cutlass13device_kernelIN5flash11enable_sm90INS1_16FlashAttnFwdSm90INS1_25CollectiveMainloopFwdSm90ILi2EN4cute5tupleIJNS5_1CILi1EEES8_S8_EEENS6_IJNS7_ILi192EEENS7_ILi128EEENS7_ILi96EEEEEELi96ENS_10bfloat16_tEfNS_4arch4Sm90ELb0ELb1ELb0ELb1ELb1ELb0ELb0ELb0ELb1ELb1ELb0ELb0EEENS1_21CollectiveEpilogueFwdINS6_IJSA_SC_SB_EEES9_SE_SG_Li384ELb1ELb1ELb0ELb0EEENS1_36VarlenDynamicPersistentTileSchedulerILi192ELi128ELi384ELi128ELb0ELb1ELb1ELb1ELb0ELb1EEEEEEEEEvNT_6ParamsE:
        .type           _ZN7cutlass13device_kernelIN5flash11enable_sm90INS1_16FlashAttnFwdSm90INS1_25CollectiveMainloopFwdSm90ILi2EN4cute5tupleIJNS5_1CILi1EEES8_S8_EEENS6_IJNS7_ILi192EEENS7_ILi128EEENS7_ILi96EEEEEELi96ENS_10bfloat16_tEfNS_4arch4Sm90ELb0ELb1ELb0ELb1ELb1ELb0ELb0ELb0ELb1ELb1ELb0ELb0EEENS1_21CollectiveEpilogueFwdINS6_IJSA_SC_SB_EEES9_SE_SG_Li384ELb1ELb1ELb0ELb0EEENS1_36VarlenDynamicPersistentTileSchedulerILi192ELi128ELi384ELi128ELb0ELb1ELb1ELb1ELb0ELb1EEEEEEEEEvNT_6ParamsE,@function
        .size           _ZN7cutlass13device_kernelIN5flash11enable_sm90INS1_16FlashAttnFwdSm90INS1_25CollectiveMainloopFwdSm90ILi2EN4cute5tupleIJNS5_1CILi1EEES8_S8_EEENS6_IJNS7_ILi192EEENS7_ILi128EEENS7_ILi96EEEEEELi96ENS_10bfloat16_tEfNS_4arch4Sm90ELb0ELb1ELb0ELb1ELb1ELb0ELb0ELb0ELb1ELb1ELb0ELb0EEENS1_21CollectiveEpilogueFwdINS6_IJSA_SC_SB_EEES9_SE_SG_Li384ELb1ELb1ELb0ELb0EEENS1_36VarlenDynamicPersistentTileSchedulerILi192ELi128ELi384ELi128ELb0ELb1ELb1ELb1ELb0ELb1EEEEEEEEEvNT_6ParamsE,(.L_x_15856 - _ZN7cutlass13device_kernelIN5flash11enable_sm90INS1_16FlashAttnFwdSm90INS1_25CollectiveMainloopFwdSm90ILi2EN4cute5tupleIJNS5_1CILi1EEES8_S8_EEENS6_IJNS7_ILi192EEENS7_ILi128EEENS7_ILi96EEEEEELi96ENS_10bfloat16_tEfNS_4arch4Sm90ELb0ELb1ELb0ELb1ELb1ELb0ELb0ELb0ELb1ELb1ELb0ELb0EEENS1_21CollectiveEpilogueFwdINS6_IJSA_SC_SB_EEES9_SE_SG_Li384ELb1ELb1ELb0ELb0EEENS1_36VarlenDynamicPersistentTileSchedulerILi192ELi128ELi384ELi128ELb0ELb1ELb1ELb1ELb0ELb1EEEEEEEEEvNT_6ParamsE)
        .other          _ZN7cutlass13device_kernelIN5flash11enable_sm90INS1_16FlashAttnFwdSm90INS1_25CollectiveMainloopFwdSm90ILi2EN4cute5tupleIJNS5_1CILi1EEES8_S8_EEENS6_IJNS7_ILi192EEENS7_ILi128EEENS7_ILi96EEEEEELi96ENS_10bfloat16_tEfNS_4arch4Sm90ELb0ELb1ELb0ELb1ELb1ELb0ELb0ELb0ELb1ELb1ELb0ELb0EEENS1_21CollectiveEpilogueFwdINS6_IJSA_SC_SB_EEES9_SE_SG_Li384ELb1ELb1ELb0ELb0EEENS1_36VarlenDynamicPersistentTileSchedulerILi192ELi128ELi384ELi128ELb0ELb1ELb1ELb1ELb0ELb1EEEEEEEEEvNT_6ParamsE,@"STO_CUDA_ENTRY STV_DEFAULT"
_ZN7cutlass13device_kernelIN5flash11enable_sm90INS1_16FlashAttnFwdSm90INS1_25CollectiveMainloopFwdSm90ILi2EN4cute5tupleIJNS5_1CILi1EEES8_S8_EEENS6_IJNS7_ILi192EEENS7_ILi128EEENS7_ILi96EEEEEELi96ENS_10bfloat16_tEfNS_4arch4Sm90ELb0ELb1ELb0ELb1ELb1ELb0ELb0ELb0ELb1ELb1ELb0ELb0EEENS1_21CollectiveEpilogueFwdINS6_IJSA_SC_SB_EEES9_SE_SG_Li384ELb1ELb1ELb0ELb0EEENS1_36VarlenDynamicPersistentTileSchedulerILi192ELi128ELi384ELi128ELb0ELb1ELb1ELb1ELb0ELb1EEEEEEEEEvNT_6ParamsE:
        /* <DEDUP_REMOVED lines=45> */
.L_x_11044:
        /* <DEDUP_REMOVED lines=22> */
.L_x_11045:
        /* <DEDUP_REMOVED lines=18> */
.L_x_11046:
        /* <DEDUP_REMOVED lines=22> */
.L_x_11047:
        /* <DEDUP_REMOVED lines=23> */
.L_x_11048:
        /* <DEDUP_REMOVED lines=8> */
.L_x_11050:
        /* <DEDUP_REMOVED lines=18> */
[----:B------:R-:W-:Y:S01]  /*09c0*/  VIADD R150, R2, 0xffffff80 ;  /* 0xffffff8002967836 */ /* 0x000fe20000000000 */
[----:B------:R-:W-:Y:S01]  /*09d0*/  R2UR UR5, R9 ;  /* 0x00000000090572ca */ /* 0x000fe200000e0000 */
[----:B------:R-:W-:Y:S01]  /*09e0*/  IMAD.MOV.U32 R18, RZ, RZ, 0x40 ;  /* 0x00000040ff127424 */ /* 0x000fe200078e00ff */
[----:B------:R-:W-:Y:S01]  /*09f0*/  R2UR UR7, R10 ;  /* 0x000000000a0772ca */ /* 0x000fe200000e0000 */
[----:B------:R-:W-:Y:S01]  /*0a00*/  ULOP3.LUT UR50, UR43, 0x1, URZ, 0xfc, !UPT ;  /* 0x000000012b327892 */ /* 0x000fe2000f8efc3f */
[----:B------:R-:W-:Y:S01]  /*0a10*/  SHF.R.S32.HI R3, RZ, 0x1f, R150 ;  /* 0x0000001fff037819 */ /* 0x000fe20000011496 */
[----:B------:R-:W-:Y:S01]  /*0a20*/  UMOV UR49, URZ ;  /* 0x0000003f00317c82 */ /* 0x000fe20008000000 */
[----:B------:R-:W-:Y:S01]  /*0a30*/  R2UR UR6, R11 ;  /* 0x000000000b0672ca */ /* 0x000fe200000e0000 */
[----:B------:R-:W-:Y:S01]  /*0a40*/  UMOV UR48, URZ ;  /* 0x0000003f00307c82 */ /* 0x000fe20008000000 */
[CC--:B------:R-:W-:Y:S01]  /*0a50*/  LEA.HI R145, R3.reuse, R150.reuse, RZ, 0x7 ;  /* 0x0000009603917211 */ /* 0x0c0fe200078f38ff */
[----:B------:R-:W-:Y:S01]  /*0a60*/  UMOV UR47, URZ ;  /* 0x0000003f002f7c82 */ /* 0x000fe20008000000 */
[----:B------:R-:W-:-:S02]  /*0a70*/  LEA.HI R0, R3, R150, RZ, 0x4 ;  /* 0x0000009603007211 */ /* 0x000fc400078f20ff */
[----:B------:R-:W-:Y:S02]  /*0a80*/  LOP3.LUT R7, R145, 0xffffff80, RZ, 0xc0, !PT ;  /* 0xffffff8091077812 */ /* 0x000fe400078ec0ff */
[----:B------:R-:W-:Y:S02]  /*0a90*/  LOP3.LUT R5, R0, 0xfffffff0, RZ, 0xc0, !PT ;  /* 0xfffffff000057812 */ /* 0x000fe400078ec0ff */
[----:B------:R-:W-:Y:S01]  /*0aa0*/  LEA.HI R4, R3, R150, RZ, 0x5 ;  /* 0x0000009603047211 */ /* 0x000fe200078f28ff */
[C---:B------:R-:W-:Y:S01]  /*0ab0*/  IMAD.IADD R144, R150.reuse, 0x1, -R7 ;  /* 0x0000000196907824 */ /* 0x040fe200078e0a07 */
[----:B------:R-:W-:Y:S01]  /*0ac0*/  SHF.R.S32.HI R7, RZ, 0x4, R0 ;  /* 0x00000004ff077819 */ /* 0x000fe20000011400 */
[----:B------:R-:W-:Y:S01]  /*0ad0*/  IMAD.IADD R5, R150, 0x1, -R5 ;  /* 0x0000000196057824 */ /* 0x000fe200078e0a05 */
[----:B------:R-:W-:Y:S02]  /*0ae0*/  SHF.R.S32.HI R6, RZ, 0x5, R4 ;  /* 0x00000005ff067819 */ /* 0x000fe40000011404 */
[----:B------:R-:W-:-:S02]  /*0af0*/  LEA.HI R2, R0, R7, RZ, 0x1 ;  /* 0x0000000700027211 */ /* 0x000fc400078f08ff */
[--C-:B------:R-:W-:Y:S01]  /*0b00*/  SHF.R.S32.HI R0, RZ, 0x1f, R5.reuse ;  /* 0x0000001fff007819 */ /* 0x100fe20000011405 */
[----:B------:R-:W-:Y:S01]  /*0b10*/  IMAD R12, R6, 0x10, R5 ;  /* 0x00000010060c7824 */ /* 0x000fe200078e0205 */
[----:B------:R-:W-:Y:S02]  /*0b20*/  LOP3.LUT R2, R2, 0x1ffffffe, RZ, 0xc0, !PT ;  /* 0x1ffffffe02027812 */ /* 0x000fe400078ec0ff */
[----:B------:R-:W-:Y:S02]  /*0b30*/  LEA.HI R0, R0, R5, RZ, 0x3 ;  /* 0x0000000500007211 */ /* 0x000fe400078f18ff */
[----:B------:R-:W-:Y:S01]  /*0b40*/  SHF.R.S32.HI R145, RZ, 0x7, R145 ;  /* 0x00000007ff917819 */ /* 0x000fe20000011491 */
[----:B------:R-:W-:Y:S01]  /*0b50*/  IMAD.IADD R2, R7, 0x1, -R2 ;  /* 0x0000000107027824 */ /* 0x000fe200078e0a02 */
[----:B------:R-:W-:Y:S01]  /*0b60*/  LEA.HI R143, R3, R150, RZ, 0x2 ;  /* 0x00000096038f7211 */ /* 0x000fe200078f10ff */
[C---:B------:R-:W-:Y:S01]  /*0b70*/  IMAD.SHL.U32 R4, R0.reuse, 0x40, RZ ;  /* 0x0000004000047824 */ /* 0x040fe200078e00ff */
[----:B------:R-:W-:Y:S01]  /*0b80*/  LOP3.LUT R0, R0, 0xfffffff8, RZ, 0xc0, !PT ;  /* 0xfffffff800007812 */ /* 0x000fe200078ec0ff */
[----:B------:R-:W-:Y:S01]  /*0b90*/  IMAD.SHL.U32 R3, R2, 0x8, RZ ;  /* 0x0000000802037824 */ /* 0x000fe200078e00ff */
[----:B------:R-:W-:-:S02]  /*0ba0*/  SHF.R.S32.HI R9, RZ, 0x1f, R144 ;  /* 0x0000001fff097819 */ /* 0x000fc40000011490 */
[----:B------:R-:W-:Y:S01]  /*0bb0*/  LOP3.LUT R4, R4, 0x7ffffe00, RZ, 0xc0, !PT ;  /* 0x7ffffe0004047812 */ /* 0x000fe200078ec0ff */
[----:B------:R-:W-:Y:S01]  /*0bc0*/  IMAD.IADD R0, R5, 0x1, -R0 ;  /* 0x0000000105007824 */ /* 0x000fe200078e0a00 */
[-C--:B------:R-:W-:Y:S01]  /*0bd0*/  LEA.HI R8, R9, R144.reuse, RZ, 0x2 ;  /* 0x0000009009087211 */ /* 0x080fe200078f10ff */
[----:B------:R-:W-:Y:S01]  /*0be0*/  IMAD.HI R5, R145, 0x55555556, RZ ;  /* 0x5555555691057827 */ /* 0x000fe200078e02ff */
[----:B------:R-:W-:Y:S02]  /*0bf0*/  LEA.HI R9, R9, R144, RZ, 0x5 ;  /* 0x0000009009097211 */ /* 0x000fe400078f28ff */
[----:B------:R-:W-:Y:S01]  /*0c00*/  SHF.R.S32.HI R10, RZ, 0x2, R8 ;  /* 0x00000002ff0a7819 */ /* 0x000fe20000011408 */
[----:B------:R-:W-:Y:S01]  /*0c10*/  IMAD R6, R6, 0x400, R4 ;  /* 0x0000040006067824 */ /* 0x000fe200078e0204 */
[----:B------:R-:W-:Y:S01]  /*0c20*/  SHF.R.S32.HI R11, RZ, 0x1f, R8 ;  /* 0x0000001fff0b7819 */ /* 0x000fe20000011408 */
[----:B------:R-:W-:Y:S01]  /*0c30*/  IMAD.SHL.U32 R4, R0, 0x40, RZ ;  /* 0x0000004000047824 */ /* 0x000fe200078e00ff */
[----:B------:R-:W-:Y:S01]  /*0c40*/  LEA.HI R2, R5, R5, RZ, 0x1 ;  /* 0x0000000505027211 */ /* 0x000fe200078f08ff */
[----:B------:R-:W-:Y:S01]  /*0c50*/  IMAD.U32 R147, R12, 0x20, R3 ;  /* 0x000000200c937824 */ /* 0x000fe200078e0003 */
[----:B------:R-:W-:-:S02]  /*0c60*/  LOP3.LUT R5, R143, 0xfffffffc, RZ, 0xc0, !PT ;  /* 0xfffffffc8f057812 */ /* 0x000fc400078ec0ff */
[----:B------:R-:W-:Y:S01]  /*0c70*/  LOP3.LUT R4, R4, 0x1c0, RZ, 0xc0, !PT ;  /* 0x000001c004047812 */ /* 0x000fe200078ec0ff */
[----:B------:R-:W-:Y:S01]  /*0c80*/  IMAD R2, R2, -0x3, R145 ;  /* 0xfffffffd02027824 */ /* 0x000fe200078e0291 */
[----:B------:R-:W-:Y:S01]  /*0c90*/  LEA.HI R11, R11, R10, RZ, 0x3 ;  /* 0x0000000a0b0b7211 */ /* 0x000fe200078f18ff */
[----:B------:R-:W-:Y:S01]  /*0ca0*/  IMAD.IADD R142, R150, 0x1, -R5 ;  /* 0x00000001968e7824 */ /* 0x000fe200078e0a05 */
[----:B------:R-:W-:Y:S02]  /*0cb0*/  LOP3.LUT R3, R4, 0x8, R3, 0xf8, !PT ;  /* 0x0000000804037812 */ /* 0x000fe400078ef803 */
[----:B------:R-:W-:Y:S01]  /*0cc0*/  SHF.R.U32.HI R4, RZ, 0x3, R4 ;  /* 0x00000003ff047819 */ /* 0x000fe20000011604 */
[----:B------:R-:W-:Y:S01]  /*0cd0*/  IMAD.SHL.U32 R138, R142, 0x8, RZ ;  /* 0x000000088e8a7824 */ /* 0x000fe200078e00ff */
[----:B------:R-:W-:Y:S02]  /*0ce0*/  LOP3.LUT R11, R11, 0xfffffff8, RZ, 0xc0, !PT ;  /* 0xfffffff80b0b7812 */ /* 0x000fe400078ec0ff */
[----:B------:R-:W-:Y:S01]  /*0cf0*/  LOP3.LUT R3, R3, R4, RZ, 0x3c, !PT ;  /* 0x0000000403037212 */ /* 0x000fe200078e3cff */
[----:B------:R-:W-:Y:S01]  /*0d00*/  VIADD R140, R138, 0x20 ;  /* 0x000000208a8c7836 */ /* 0x000fe20000000000 */
[----:B------:R-:W-:Y:S01]  /*0d10*/  R2P PR, R0, 0x6 ;  /* 0x0000000600007804 */ /* 0x000fe20000000000 */
[----:B------:R-:W-:Y:S01]  /*0d20*/  IMAD.IADD R10, R10, 0x1, -R11 ;  /* 0x000000010a0a7824 */ /* 0x000fe200078e0a0b */
[----:B------:R-:W-:Y:S01]  /*0d30*/  SHF.R.S32.HI R9, RZ, 0x5, R9 ;  /* 0x00000005ff097819 */ /* 0x000fe20000011409 */
[----:B------:R-:W-:Y:S01]  /*0d40*/  IMAD.IADD R3, R6, 0x1, R3 ;  /* 0x0000000106037824 */ /* 0x000fe200078e0203 */
[----:B------:R-:W-:Y:S01]  /*0d50*/  LEA.HI R0, R142, R142, RZ, 0x1 ;  /* 0x0000008e8e007211 */ /* 0x000fe200078f08ff */
[----:B------:R-:W-:Y:S01]  /*0d60*/  VIADD R141, R138, 0x40 ;  /* 0x000000408a8d7836 */ /* 0x000fe20000000000 */
[----:B------:R-:W-:Y:S01]  /*0d70*/  SEL R18, R18, 0xffffffc0, !P2 ;  /* 0xffffffc012127807 */ /* 0x000fe20005000000 */
[----:B------:R-:W-:Y:S01]  /*0d80*/  IMAD R9, R9, 0x10, R10 ;  /* 0x0000001009097824 */ /* 0x000fe200078e020a */
[----:B------:R-:W-:-:S02]  /*0d90*/  LEA R17, R3, UR41, 0x1 ;  /* 0x0000002903117c11 */ /* 0x000fc4000f8e08ff */
[----:B------:R-:W-:Y:S01]  /*0da0*/  LOP3.LUT R5, R0, 0x1ffffffe, RZ, 0xc0, !PT ;  /* 0x1ffffffe00057812 */ /* 0x000fe200078ec0ff */
[----:B------:R-:W-:Y:S01]  /*0db0*/  IMAD R146, R2, 0x40, R9 ;  /* 0x0000004002927824 */ /* 0x000fe200078e0209 */
[----:B------:R-:W-:Y:S01]  /*0dc0*/  LOP3.LUT R3, R8, 0x7ffffffc, RZ, 0xc0, !PT ;  /* 0x7ffffffc08037812 */ /* 0x000fe200078ec0ff */
[C---:B------:R-:W-:Y:S01]  /*0dd0*/  VIADD R19, R17.reuse, 0x21800 ;  /* 0x0002180011137836 */ /* 0x040fe20000000000 */
[----:B------:R-:W-:Y:S01]  /*0de0*/  SHF.R.S32.HI R143, RZ, 0x2, R143 ;  /* 0x00000002ff8f7819 */ /* 0x000fe2000001148f */
[----:B------:R-:W-:Y:S01]  /*0df0*/  VIADD R22, R17, 0x21820 ;  /* 0x0002182011167836 */ /* 0x000fe20000000000 */
[----:B------:R-:W-:Y:S01]  /*0e00*/  SHF.R.S32.HI R149, RZ, 0x1f, R140 ;  /* 0x0000001fff957819 */ /* 0x000fe2000001148c */
[----:B------:R-:W-:Y:S01]  /*0e10*/  IMAD.IADD R5, R142, 0x1, -R5 ;  /* 0x000000018e057824 */ /* 0x000fe200078e0a05 */
[----:B------:R-:W-:Y:S01]  /*0e20*/  SHF.R.S32.HI R148, RZ, 0x1f, R141 ;  /* 0x0000001fff947819 */ /* 0x000fe2000001148d */
[C---:B------:R-:W-:Y:S02]  /*0e30*/  @P1 VIADD R22, R19.reuse, 0xffffffe0 ;  /* 0xffffffe013161836 */ /* 0x040fe40000000000 */
[----:B------:R-:W-:-:S02]  /*0e40*/  IMAD.IADD R19, R19, 0x1, R18 ;  /* 0x0000000113137824 */ /* 0x000fc400078e0212 */
[----:B------:R-:W-:Y:S02]  /*0e50*/  IMAD.IADD R16, R144, 0x1, -R3 ;  /* 0x0000000190107824 */ /* 0x000fe400078e0a03 */
[----:B------:R-:W-:Y:S02]  /*0e60*/  IMAD R137, R5, 0x8, R146 ;  /* 0x0000000805897824 */ /* 0x000fe400078e0292 */
[----:B------:R-:W-:Y:S02]  /*0e70*/  IMAD.IADD R18, R18, 0x1, R22 ;  /* 0x0000000112127824 */ /* 0x000fe400078e0216 */
[----:B------:R-:W-:-:S07]  /*0e80*/  VIADD R136, R22, 0x6000 ;  /* 0x0000600016887836 */ /* 0x000fce0000000000 */
.L_x_11150:
        /* <DEDUP_REMOVED lines=12> */
[----:B01----:R-:W-:Y:S02]  /*0f50*/  IMAD.U32 R2, RZ, RZ, UR8 ;  /* 0x00000008ff027e24 */ /* 0x003fe4000f8e00ff */
[----:B----4-:R-:W-:Y:S01]  /*0f60*/  IMAD.U32 R3, RZ, RZ, UR9 ;  /* 0x00000009ff037e24 */ /* 0x010fe2000f8e00ff */
[----:B------:R-:W-:-:S04]  /*0f70*/  @UP1 UIMAD.WIDE UR8, UR6, 0x4, UR10 ;  /* 0x00000004060818a5 */ /* 0x000fc8000f8e020a */
[----:B--2---:R-:W2:Y:S02]  /*0f80*/  @P0 LDG.E R2, desc[UR54][R2.64] ;  /* 0x0000003602020981 */ /* 0x004ea4000c1e1900 */
        /* <DEDUP_REMOVED lines=16> */
[----:B------:R-:W-:-:S14]  /*1090*/  @P2 BRA `(.L_x_11051) ;  /* 0x0000000000382947 */ /* 0x000fdc0003800000 */
        /* <DEDUP_REMOVED lines=14> */
.L_x_11051:
        /* <DEDUP_REMOVED lines=9> */
.L_x_11052:
        /* <DEDUP_REMOVED lines=13> */
.L_x_11053:
[----:B------:R-:W-:Y:S01]  /*12e0*/  ULDC UR6, c[0x0][0x448] ;  /* 0x0001120000067ab9 */ /* 0x000fe20000000800 */
[----:B------:R-:W-:Y:S02]  /*12f0*/  UIMAD UR38, UR5, 0xc0, URZ ;  /* 0x000000c0052678a4 */ /* 0x000fe4000f8e023f */
        /* <DEDUP_REMOVED lines=27> */
.L_x_11055:
[----:B------:R-:W-:-:S11]  /*14b0*/  UISETP.NE.AND UP0, UPT, UR5, 0x1, UPT ;  /* 0x000000010500788c */ /* 0x000fd6000bf05270 */
[----:B------:R-:W-:Y:S02]  /*14c0*/  @UP0 ULDC.64 UR8, c[0x0][0x9e8] ;  /* 0x00027a0000080ab9 */ /* 0x000fe40000000a00 */
[----:B------:R-:W-:-:S04]  /*14d0*/  UIMAD.WIDE.U32 UR6, UR4, UR8, URZ ;  /* 0x00000008040672a5 */ /* 0x000fc8000f8e003f */
[----:B------:R-:W-:-:S12]  /*14e0*/  @UP0 USHF.R.U32.HI UR4, URZ, UR9, UR7 ;  /* 0x000000093f040299 */ /* 0x000fd80008011607 */
.L_x_11056:
[----:B------:R-:W-:-:S06]  /*14f0*/  UIMAD UR4, UR4, UR5, UR5 ;  /* 0x00000005040472a4 */ /* 0x000fcc000f8e0205 */
[----:B------:R-:W-:-:S07]  /*1500*/  VIMNMX R0, R0, UR4, PT ;  /* 0x0000000400007c48 */ /* 0x000fce000bfe0100 */
.L_x_11054:
        /* <DEDUP_REMOVED lines=32> */
.L_x_11058:
[----:B------:R-:W-:-:S11]  /*1710*/  UISETP.NE.AND UP0, UPT, UR5, 0x1, UPT ;  /* 0x000000010500788c */ /* 0x000fd6000bf05270 */
[----:B------:R-:W-:Y:S02]  /*1720*/  @UP0 ULDC.64 UR10, c[0x0][0x9e8] ;  /* 0x00027a00000a0ab9 */ /* 0x000fe40000000a00 */
[----:B------:R-:W-:-:S04]  /*1730*/  UIMAD.WIDE.U32 UR6, UR4, UR10, URZ ;  /* 0x0000000a040672a5 */ /* 0x000fc8000f8e003f */
[----:B------:R-:W-:-:S12]  /*1740*/  @UP0 USHF.R.U32.HI UR4, URZ, UR11, UR7 ;  /* 0x0000000b3f040299 */ /* 0x000fd80008011607 */
.L_x_11059:
[----:B------:R-:W-:-:S04]  /*1750*/  UIMAD UR4, UR4, UR5, URZ ;  /* 0x00000005040472a4 */ /* 0x000fc8000f8e023f */
[----:B------:R-:W-:-:S04]  /*1760*/  UISETP.LT.AND UP0, UPT, UR9, UR4, UPT ;  /* 0x000000040900728c */ /* 0x000fc8000bf01270 */
[----:B------:R-:W-:-:S12]  /*1770*/  USEL UR9, UR9, UR4, !UP0 ;  /* 0x0000000409097287 */ /* 0x000fd8000c000000 */
.L_x_11057:
        /* <DEDUP_REMOVED lines=9> */
[----:B------:R-:W-:Y:S01]  /*1810*/  CS2R R26, SRZ ;  /* 0x00000000001a7805 */ /* 0x000fe2000001ff00 */
[----:B------:R-:W-:Y:S01]  /*1820*/  IMAD.MOV.U32 R126, RZ, RZ, RZ ;  /* 0x000000ffff7e7224 */ /* 0x000fe200078e00ff */
[----:B------:R-:W-:Y:S01]  /*1830*/  CS2R R122, SRZ ;  /* 0x00000000007a7805 */ /* 0x000fe2000001ff00 */
[----:B------:R-:W-:Y:S01]  /*1840*/  UISETP.LT.AND UP0, UPT, URZ, UR4, UPT ;  /* 0x000000043f00728c */ /* 0x000fe2000bf01270 */
[----:B------:R-:W-:Y:S01]  /*1850*/  IMAD.MOV.U32 R125, RZ, RZ, RZ ;  /* 0x000000ffff7d7224 */ /* 0x000fe200078e00ff */
[----:B------:R-:W-:-:S02]  /*1860*/  CS2R R120, SRZ ;  /* 0x0000000000787805 */ /* 0x000fc4000001ff00 */
[----:B------:R-:W-:Y:S01]  /*1870*/  CS2R R118, SRZ ;  /* 0x0000000000767805 */ /* 0x000fe2000001ff00 */
[----:B------:R-:W-:Y:S01]  /*1880*/  USEL UR36, URZ, UR4, !UP0 ;  /* 0x000000043f247287 */ /* 0x000fe2000c000000 */
[----:B------:R-:W-:Y:S02]  /*1890*/  CS2R R116, SRZ ;  /* 0x0000000000747805 */ /* 0x000fe4000001ff00 */
[----:B------:R-:W-:Y:S02]  /*18a0*/  CS2R R114, SRZ ;  /* 0x0000000000727805 */ /* 0x000fe4000001ff00 */
[----:B------:R-:W-:Y:S02]  /*18b0*/  CS2R R112, SRZ ;  /* 0x0000000000707805 */ /* 0x000fe4000001ff00 */
[----:B------:R-:W-:Y:S02]  /*18c0*/  CS2R R110, SRZ ;  /* 0x00000000006e7805 */ /* 0x000fe4000001ff00 */
[----:B------:R-:W-:-:S02]  /*18d0*/  CS2R R108, SRZ ;  /* 0x00000000006c7805 */ /* 0x000fc4000001ff00 */
[----:B------:R-:W-:Y:S02]  /*18e0*/  ISETP.GT.AND P1, PT, R88, UR36, PT ;  /* 0x0000002458007c0c */ /* 0x000fe4000bf24270 */
        /* <DEDUP_REMOVED lines=9> */
[----:B------:R-:W-:Y:S02]  /*1980*/  IMAD.MOV.U32 R89, RZ, RZ, RZ ;  /* 0x000000ffff597224 */ /* 0x000fe400078e00ff */
        /* <DEDUP_REMOVED lines=34> */
.L_x_11061:
        /* <DEDUP_REMOVED lines=9> */
.L_x_11243:
[----:B------:R-:W-:Y:S05]  /*1c40*/  @!P0 BRA `(.L_x_11063) ;  /* 0x0000000000048947 */ /* 0x000fea0003800000 */
[----:B------:R-:W-:Y:S01]  /*1c50*/  BPT.TRAP 0x1 ;  /* 0x000000040000795c */ /* 0x000fe20000300000 */
.L_x_11063:
[----:B0-----:R-:W-:Y:S02]  /*1c60*/  IMAD.U32 R3, RZ, RZ, UR47 ;  /* 0x0000002fff037e24 */ /* 0x001fe4000f8e00ff */
[----:B------:R-:W-:-:S03]  /*1c70*/  IMAD.U32 R0, RZ, RZ, UR48 ;  /* 0x00000030ff007e24 */ /* 0x000fc6000f8e00ff */
[----:B------:R-:W-:Y:S02]  /*1c80*/  LEA R3, R3, UR41, 0x3 ;  /* 0x0000002903037c11 */ /* 0x000fe4000f8e18ff */
[----:B------:R-:W-:-:S04]  /*1c90*/  SHF.L.U32 R0, R0, 0x1f, RZ ;  /* 0x0000001f00007819 */ /* 0x000fc800000006ff */
[----:B------:R0:W1:Y:S01]  /*1ca0*/  SYNCS.PHASECHK.TRANS64.TRYWAIT P1, [R3+URZ+0x2d830], R0 ;  /* 0x02d83000030075a7 */ /* 0x000062000802017f */
[----:B------:R-:W-:Y:S05]  /*1cb0*/  @!P0 BRA `(.L_x_11064) ;  /* 0x0000000000048947 */ /* 0x000fea0003800000 */
[----:B------:R-:W-:Y:S01]  /*1cc0*/  BPT.TRAP 0x1 ;  /* 0x000000040000795c */ /* 0x000fe20000300000 */
.L_x_11064:
[----:B-1----:R-:W-:Y:S05]  /*1cd0*/  @P1 BRA `(.L_x_11065) ;  /* 0x0000000000081947 */ /* 0x002fea0003800000 */
[----:B------:R-:W1:Y:S02]  /*1ce0*/  SYNCS.PHASECHK.TRANS64.TRYWAIT P1, [R3+URZ+0x2d830], R0 ;  /* 0x02d83000030075a7 */ /* 0x000e64000802017f */
[----:B-1----:R-:W-:Y:S05]  /*1cf0*/  @!P1 BRA `(.L_x_11066) ;  /* 0x0000013c00149947 */ /* 0x002fea0003800000 */
.L_x_11065:
        /* <DEDUP_REMOVED lines=49> */
.L_x_11067:
        /* <DEDUP_REMOVED lines=46> */
.L_x_11070:
[----:B------:R-:W-:Y:S02]  /*22f0*/  ULDC UR6, c[0x0][0x9e4] ;  /* 0x0002790000067ab9 */ /* 0x000fe40000000800 */
[----:B------:R-:W-:-:S05]  /*2300*/  IMAD.U32 R11, RZ, RZ, UR6 ;  /* 0x00000006ff0b7e24 */ /* 0x000fca000f8e00ff */
[----:B------:R-:W-:-:S13]  /*2310*/  ISETP.NE.AND P1, PT, R11, 0x1, PT ;  /* 0x000000010b00780c */ /* 0x000fda0003f25270 */
[----:B------:R-:W0:Y:S02]  /*2320*/  @P1 LDC.64 R12, c[0x0][0x9e8] ;  /* 0x00027a00ff0c1b82 */ /* 0x000e240000000a00 */
[----:B0-----:R-:W-:-:S05]  /*2330*/  @P1 IMAD.HI.U32 R4, R5, R12, RZ ;  /* 0x0000000c05041227 */ /* 0x001fca00078e00ff */
[----:B------:R-:W-:-:S07]  /*2340*/  @P1 SHF.R.U32.HI R5, RZ, R13, R4 ;  /* 0x0000000dff051219 */ /* 0x000fce0000011604 */
.L_x_11071:
[----:B------:R-:W-:Y:S05]  /*2350*/  BSYNC B0 ;  /* 0x0000000000007941 */ /* 0x000fea0003800000 */
.L_x_11069:
[----:B------:R-:W-:-:S04]  /*2360*/  IMAD R5, R5, R11, -R8 ;  /* 0x0000000b05057224 */ /* 0x000fc800078e0a08 */
[----:B------:R-:W-:-:S05]  /*2370*/  IMAD R5, R16, -0x2, R5 ;  /* 0xfffffffe10057824 */ /* 0x000fca00078e0205 */
[----:B------:R-:W-:Y:S02]  /*2380*/  VIADDMNMX R2, R5, R11, R2, PT ;  /* 0x0000000b05027246 */ /* 0x000fe40003800102 */
[----:B------:R-:W-:-:S07]  /*2390*/  VIMNMX R3, R3, R5, !PT ;  /* 0x0000000503037248 */ /* 0x000fce0007fe0100 */
.L_x_11068:
[C---:B------:R-:W-:Y:S01]  /*23a0*/  ISETP.GE.AND P6, PT, R6.reuse, 0xa, PT ;  /* 0x0000000a0600780c */ /* 0x040fe20003fc6270 */
[----:B------:R-:W0:Y:S01]  /*23b0*/  SHFL.IDX PT, R0, R0, 0x1, 0x1c1f ;  /* 0x003c1f0000007f89 */ /* 0x000e2200000e0000 */
[C---:B------:R-:W-:Y:S01]  /*23c0*/  ISETP.GE.AND P1, PT, R6.reuse, 0x2, PT ;  /* 0x000000020600780c */ /* 0x040fe20003f26270 */
[----:B------:R-:W-:Y:S01]  /*23d0*/  UISETP.NE.AND UP0, UPT, UR51, URZ, UPT ;  /* 0x0000003f3300728c */ /* 0x000fe2000bf05270 */
        /* <DEDUP_REMOVED lines=198> */
.L_x_11074:
[----:B------:R-:W-:Y:S02]  /*3040*/  ULDC UR6, c[0x0][0x9e4] ;  /* 0x0002790000067ab9 */ /* 0x000fe40000000800 */
[----:B------:R-:W-:-:S05]  /*3050*/  IMAD.U32 R4, RZ, RZ, UR6 ;  /* 0x00000006ff047e24 */ /* 0x000fca000f8e00ff */
[----:B------:R-:W-:-:S13]  /*3060*/  ISETP.NE.AND P6, PT, R4, 0x1, PT ;  /* 0x000000010400780c */ /* 0x000fda0003fc5270 */
[----:B------:R-:W0:Y:S02]  /*3070*/  @P6 LDC.64 R6, c[0x0][0x9e8] ;  /* 0x00027a00ff066b82 */ /* 0x000e240000000a00 */
[----:B0-----:R-:W-:-:S05]  /*3080*/  @P6 IMAD.HI.U32 R0, R9, R6, RZ ;  /* 0x0000000609006227 */ /* 0x001fca00078e00ff */
[----:B------:R-:W-:-:S07]  /*3090*/  @P6 SHF.R.U32.HI R9, RZ, R7, R0 ;  /* 0x00000007ff096219 */ /* 0x000fce0000011600 */
.L_x_11075:
[----:B------:R-:W-:Y:S05]  /*30a0*/  BSYNC B0 ;  /* 0x0000000000007941 */ /* 0x000fea0003800000 */
.L_x_11073:
[----:B------:R-:W-:-:S04]  /*30b0*/  IMAD R9, R9, R4, -R8 ;  /* 0x0000000409097224 */ /* 0x000fc800078e0a08 */
[----:B------:R-:W-:-:S05]  /*30c0*/  IMAD R9, R16, -0x2, R9 ;  /* 0xfffffffe10097824 */ /* 0x000fca00078e0209 */
[----:B------:R-:W-:Y:S02]  /*30d0*/  VIADDMNMX R2, R9, R4, R2, PT ;  /* 0x0000000409027246 */ /* 0x000fe40003800102 */
[----:B------:R-:W-:-:S07]  /*30e0*/  VIMNMX R3, R3, R9, !PT ;  /* 0x0000000903037248 */ /* 0x000fce0007fe0100 */
.L_x_11072:
        /* <DEDUP_REMOVED lines=215> */
[----:B------:R-:W-:Y:S01]  /*3e60*/  MUFU.EX2 R12, R12 ;  /* 0x0000000c000c7308 */ /* 0x000fe20000000800 */
[----:B------:R-:W-:Y:S01]  /*3e70*/  FMNMX.FTZ R7, R59, R6, !PT ;  /* 0x000000063b077209 */ /* 0x000fe20007810000 */
[--C-:B------:R-:W-:Y:S01]  /*3e80*/  FFMA.FTZ R6, R48, UR33, -R20.reuse ;  /* 0x0000002130067c23 */ /* 0x100fe20008010814 */
[----:B------:R-:W-:Y:S02]  /*3e90*/  FFMA.FTZ R48, R73, UR33, -R20 ;  /* 0x0000002149307c23 */ /* 0x000fe40008010814 */
[----:B------:R-:W-:-:S03]  /*3ea0*/  FMNMX.FTZ R28, R62, R7, !PT ;  /* 0x000000073e1c7209 */ /* 0x000fc60007810000 */
[----:B------:R-:W-:Y:S01]  /*3eb0*/  MUFU.EX2 R13, R13 ;  /* 0x0000000d000d7308 */ /* 0x000fe20000000800 */
        /* <DEDUP_REMOVED lines=12> */
[----:B------:R-:W-:-:S03]  /*3f80*/  FFMA.FTZ R32, R56, UR33, -R20 ;  /* 0x0000002138207c23 */ /* 0x000fc60008010814 */
        /* <DEDUP_REMOVED lines=8> */
[----:B------:R-:W-:Y:S01]  /*4010*/  FMNMX.FTZ R7, R87, R36, !PT ;  /* 0x0000002457077209 */ /* 0x000fe20007810000 */
[----:B------:R-:W-:-:S04]  /*4020*/  FFMA.FTZ R36, R64, UR33, -R20 ;  /* 0x0000002140247c23 */ /* 0x000fc80008010814 */
[----:B------:R-:W3:Y:S02]  /*4030*/  SHFL.BFLY PT, R40, R7, 0x2, 0x1f ;  /* 0x0c401f0007287f89 */ /* 0x000ee400000e0000 */
[----:B------:R-:W-:Y:S08]  /*4040*/  MUFU.EX2 R6, R6 ;  /* 0x0000000600067308 */ /* 0x000ff00000000800 */
[----:B------:R-:W-:Y:S08]  /*4050*/  MUFU.EX2 R29, R29 ;  /* 0x0000001d001d7308 */ /* 0x000ff00000000800 */
[----:B------:R-:W-:Y:S01]  /*4060*/  MUFU.EX2 R28, R28 ;  /* 0x0000001c001c7308 */ /* 0x000fe20000000800 */
[----:B---3--:R-:W-:Y:S01]  /*4070*/  FMNMX.FTZ R11, R7, R40, !PT ;  /* 0x00000028070b7209 */ /* 0x008fe20007810000 */
[----:B------:R-:W-:-:S06]  /*4080*/  FFMA.FTZ R40, R80, UR33, -R20 ;  /* 0x0000002150287c23 */ /* 0x000fcc0008010814 */
[----:B------:R-:W-:Y:S01]  /*4090*/  MUFU.EX2 R3, R3 ;  /* 0x0000000300037308 */ /* 0x000fe20000000800 */
[----:B------:R-:W3:Y:S07]  /*40a0*/  SHFL.BFLY PT, R56, R11, 0x1, 0x1f ;  /* 0x0c201f000b387f89 */ /* 0x000eee00000e0000 */
[----:B------:R-:W-:Y:S08]  /*40b0*/  MUFU.EX2 R32, R32 ;  /* 0x0000002000207308 */ /* 0x000ff00000000800 */
[----:B------:R-:W-:Y:S08]  /*40c0*/  MUFU.EX2 R33, R33 ;  /* 0x0000002100217308 */ /* 0x000ff00000000800 */
[----:B------:R-:W-:Y:S01]  /*40d0*/  MUFU.EX2 R2, R2 ;  /* 0x0000000200027308 */ /* 0x000fe20000000800 */
[----:B---3--:R-:W-:Y:S01]  /*40e0*/  FMNMX.FTZ R7, R11, R56, !PT ;  /* 0x000000380b077209 */ /* 0x008fe20007810000 */
[----:B------:R-:W-:-:S03]  /*40f0*/  FFMA.FTZ R56, R84, UR33, -R20 ;  /* 0x0000002154387c23 */ /* 0x000fc60008010814 */
        /* <DEDUP_REMOVED lines=17> */
[----:B0-----:R-:W-:Y:S01]  /*4210*/  FADD.FTZ R55, R8, R5 ;  /* 0x0000000508377221 */ /* 0x001fe20000010000 */
[--C-:B------:R-:W-:Y:S01]  /*4220*/  FFMA.FTZ R30, R38, UR33, -R20.reuse ;  /* 0x00000021261e7c23 */ /* 0x100fe20008010814 */
[--C-:B------:R-:W-:Y:S01]  /*4230*/  FFMA.FTZ R38, R54, UR33, -R20.reuse ;  /* 0x0000002136267c23 */ /* 0x100fe20008010814 */
[--C-:B------:R-:W-:Y:S01]  /*4240*/  FFMA.FTZ R34, R51, UR33, -R20.reuse ;  /* 0x0000002133227c23 */ /* 0x100fe20008010814 */
[----:B------:R0:W3:Y:S01]  /*4250*/  MUFU.EX2 R64, R60 ;  /* 0x0000003c00407308 */ /* 0x0000e20000000800 */
[----:B-1----:R-:W-:Y:S01]  /*4260*/  FADD.FTZ R54, R10, R55 ;  /* 0x000000370a367221 */ /* 0x002fe20000010000 */
[----:B--2---:R-:W-:Y:S01]  /*4270*/  F2FP.BF16.F32.PACK_AB R10, R9, R10 ;  /* 0x0000000a090a723e */ /* 0x004fe200000010ff */
[--C-:B------:R-:W-:Y:S01]  /*4280*/  FFMA.FTZ R51, R63, UR33, -R20.reuse ;  /* 0x000000213f337c23 */ /* 0x100fe20008010814 */
[----:B------:R-:W-:Y:S01]  /*4290*/  F2FP.BF16.F32.PACK_AB R8, R5, R8 ;  /* 0x000000080508723e */ /* 0x000fe200000010ff */
[--C-:B------:R-:W-:Y:S01]  /*42a0*/  FFMA.FTZ R5, R66, UR33, -R20.reuse ;  /* 0x0000002142057c23 */ /* 0x100fe20008010814 */
[--C-:B------:R-:W-:Y:S01]  /*42b0*/  FFMA.FTZ R70, R70, UR33, -R20.reuse ;  /* 0x0000002146467c23 */ /* 0x100fe20008010814 */
[--C-:B------:R-:W-:Y:S01]  /*42c0*/  FFMA.FTZ R71, R71, UR33, -R20.reuse ;  /* 0x0000002147477c23 */ /* 0x100fe20008010814 */
[----:B------:R1:W2:Y:S01]  /*42d0*/  MUFU.EX2 R68, R65 ;  /* 0x0000004100447308 */ /* 0x0002a20000000800 */
[--C-:B0-----:R-:W-:Y:S01]  /*42e0*/  FFMA.FTZ R60, R46, UR33, -R20.reuse ;  /* 0x000000212e3c7c23 */ /* 0x101fe20008010814 */
[--C-:B------:R-:W-:Y:S01]  /*42f0*/  FFMA.FTZ R46, R58, UR33, -R20.reuse ;  /* 0x000000213a2e7c23 */ /* 0x100fe20008010814 */
[--C-:B------:R-:W-:Y:S01]  /*4300*/  FFMA.FTZ R74, R74, UR33, -R20.reuse ;  /* 0x000000214a4a7c23 */ /* 0x100fe20008010814 */
[--C-:B------:R-:W-:Y:S01]  /*4310*/  FFMA.FTZ R75, R75, UR33, -R20.reuse ;  /* 0x000000214b4b7c23 */ /* 0x100fe20008010814 */
[--C-:B------:R-:W-:Y:S01]  /*4320*/  FFMA.FTZ R78, R78, UR33, -R20.reuse ;  /* 0x000000214e4e7c23 */ /* 0x100fe20008010814 */
[--C-:B------:R-:W-:Y:S01]  /*4330*/  FFMA.FTZ R79, R79, UR33, -R20.reuse ;  /* 0x000000214f4f7c23 */ /* 0x100fe20008010814 */
[--C-:B------:R-:W-:Y:S01]  /*4340*/  FFMA.FTZ R82, R82, UR33, -R20.reuse ;  /* 0x0000002152527c23 */ /* 0x100fe20008010814 */
[----:B------:R0:W4:Y:S01]  /*4350*/  MUFU.EX2 R69, R31 ;  /* 0x0000001f00457308 */ /* 0x0001220000000800 */
[--C-:B-1----:R-:W-:Y:S01]  /*4360*/  FFMA.FTZ R65, R47, UR33, -R20.reuse ;  /* 0x000000212f417c23 */ /* 0x102fe20008010814 */
[----:B------:R-:W-:Y:S01]  /*4370*/  FFMA.FTZ R47, R59, UR33, -R20 ;  /* 0x000000213b2f7c23 */ /* 0x000fe20008010814 */
[----:B------:R-:W-:Y:S01]  /*4380*/  FADD.FTZ R59, R9, R54 ;  /* 0x00000036093b7221 */ /* 0x000fe20000010000 */
[----:B---3--:R-:W-:Y:S01]  /*4390*/  FADD.FTZ R55, R11, R64 ;  /* 0x000000400b377221 */ /* 0x008fe20000010000 */
[----:B------:R-:W-:Y:S01]  /*43a0*/  F2FP.BF16.F32.PACK_AB R9, R64, R11 ;  /* 0x0000000b4009723e */ /* 0x000fe200000010ff */
[--C-:B------:R-:W-:Y:S01]  /*43b0*/  FFMA.FTZ R54, R67, UR33, -R20.reuse ;  /* 0x0000002143367c23 */ /* 0x100fe20008010814 */
[--C-:B------:R-:W-:Y:S01]  /*43c0*/  FFMA.FTZ R83, R83, UR33, -R20.reuse ;  /* 0x0000002153537c23 */ /* 0x100fe20008010814 */
[----:B------:R-:W1:Y:S01]  /*43d0*/  MUFU.EX2 R4, R4 ;  /* 0x0000000400047308 */ /* 0x000e620000000800 */
[--C-:B0-----:R-:W-:Y:S01]  /*43e0*/  FFMA.FTZ R31, R50, UR33, -R20.reuse ;  /* 0x00000021321f7c23 */ /* 0x101fe20008010814 */
[--C-:B------:R-:W-:Y:S01]  /*43f0*/  FFMA.FTZ R50, R62, UR33, -R20.reuse ;  /* 0x000000213e327c23 */ /* 0x100fe20008010814 */
[----:B------:R-:W-:Y:S01]  /*4400*/  FADD.FTZ R62, R12, R59 ;  /* 0x0000003b0c3e7221 */ /* 0x000fe20000010000 */
[----:B--2---:R-:W-:Y:S01]  /*4410*/  FADD.FTZ R58, R68, R55 ;  /* 0x00000037443a7221 */ /* 0x004fe20000010000 */
[C---:B------:R-:W-:Y:S01]  /*4420*/  F2FP.BF16.F32.PACK_AB R12, R13.reuse, R12 ;  /* 0x0000000c0d0c723e */ /* 0x040fe200000010ff */
[----:B------:R-:W-:Y:S01]  /*4430*/  FFMA.FTZ R86, R86, UR33, -R20 ;  /* 0x0000002156567c23 */ /* 0x000fe20008010814 */
[----:B------:R-:W-:Y:S01]  /*4440*/  FADD.FTZ R59, R13, R62 ;  /* 0x0000003e0d3b7221 */ /* 0x000fe20000010000 */
[----:B------:R-:W0:Y:S01]  /*4450*/  MUFU.EX2 R27, R27 ;  /* 0x0000001b001b7308 */ /* 0x000e220000000800 */
[C---:B----4-:R-:W-:Y:S01]  /*4460*/  FADD.FTZ R55, R69.reuse, R58 ;  /* 0x0000003a45377221 */ /* 0x050fe20000010000 */
[----:B------:R-:W-:Y:S01]  /*4470*/  F2FP.BF16.F32.PACK_AB R11, R69, R68 ;  /* 0x00000044450b723e */ /* 0x000fe200000010ff */
[----:B------:R-:W-:Y:S01]  /*4480*/  FADD.FTZ R62, R14, R59 ;  /* 0x0000003b0e3e7221 */ /* 0x000fe20000010000 */
[----:B------:R-:W-:Y:S01]  /*4490*/  F2FP.BF16.F32.PACK_AB R14, R15, R14 ;  /* 0x0000000e0f0e723e */ /* 0x000fe200000010ff */
[----:B------:R-:W-:-:S02]  /*44a0*/  FFMA.FTZ R20, R87, UR33, -R20 ;  /* 0x0000002157147c23 */ /* 0x000fc40008010814 */
[----:B------:R-:W-:Y:S01]  /*44b0*/  FADD.FTZ R59, R15, R62 ;  /* 0x0000003e0f3b7221 */ /* 0x000fe20000010000 */
[----:B------:R-:W2:Y:S01]  /*44c0*/  MUFU.EX2 R30, R30 ;  /* 0x0000001e001e7308 */ /* 0x000ea20000000800 */
[----:B-1----:R-:W-:Y:S01]  /*44d0*/  FADD.FTZ R58, R4, R55 ;  /* 0x00000037043a7221 */ /* 0x002fe20000010000 */
[----:B------:R1:W-:Y:S01]  /*44e0*/  STSM.16.M88.4 [R17+0x21800], R8 ;  /* 0x0218000811007844 */ /* 0x0003e20000000200 */
[----:B------:R-:W-:Y:S01]  /*44f0*/  FADD.FTZ R62, R24, R59 ;  /* 0x0000003b183e7221 */ /* 0x000fe20000010000 */
[----:B------:R-:W-:-:S04]  /*4500*/  F2FP.BF16.F32.PACK_AB R24, R21, R24 ;  /* 0x000000181518723e */ /* 0x000fc800000010ff */
[----:B------:R-:W3:Y:S01]  /*4510*/  MUFU.EX2 R35, R35 ;  /* 0x0000002300237308 */ /* 0x000ee20000000800 */
[----:B0-----:R-:W-:-:S07]  /*4520*/  FADD.FTZ R55, R27, R58 ;  /* 0x0000003a1b377221 */ /* 0x001fce0000010000 */
[----:B------:R-:W0:Y:S01]  /*4530*/  MUFU.EX2 R39, R39 ;  /* 0x0000002700277308 */ /* 0x000e220000000800 */
[----:B--2---:R-:W-:Y:S01]  /*4540*/  FADD.FTZ R58, R30, R55 ;  /* 0x000000371e3a7221 */ /* 0x004fe20000010000 */
[----:B------:R-:W-:Y:S01]  /*4550*/  FADD.FTZ R55, R21, R62 ;  /* 0x0000003e15377221 */ /* 0x000fe20000010000 */
[----:B-1----:R-:W-:-:S03]  /*4560*/  F2FP.BF16.F32.PACK_AB R10, R3, R28 ;  /* 0x0000001c030a723e */ /* 0x002fc600000010ff */
        /* <DEDUP_REMOVED lines=14> */
[----:B------:R-:W-:Y:S01]  /*4650*/  FADD.FTZ R62, R28, R55 ;  /* 0x000000371c3e7221 */ /* 0x000fe20000010000 */
[----:B------:R-:W-:Y:S01]  /*4660*/  F2FP.BF16.F32.PACK_AB R28, R33, R32 ;  /* 0x00000020211c723e */ /* 0x000fe200000010ff */
[----:B------:R-:W2:Y:S01]  /*4670*/  MUFU.EX2 R34, R34 ;  /* 0x0000002200227308 */ /* 0x000ea20000000800 */
[----:B0-----:R-:W-:Y:S01]  /*4680*/  FADD.FTZ R58, R65, R58 ;  /* 0x0000003a413a7221 */ /* 0x001fe20000010000 */
[----:B------:R-:W-:-:S04]  /*4690*/  FADD.FTZ R15, R3, R62 ;  /* 0x0000003e030f7221 */ /* 0x000fc80000010000 */
[----:B------:R-:W-:Y:S01]  /*46a0*/  FADD.FTZ R8, R32, R15 ;  /* 0x0000000f20087221 */ /* 0x000fe20000010000 */
[----:B------:R-:W-:Y:S01]  /*46b0*/  F2FP.BF16.F32.PACK_AB R15, R35, R30 ;  /* 0x0000001e230f723e */ /* 0x000fe200000010ff */
[----:B------:R-:W0:Y:S01]  /*46c0*/  MUFU.EX2 R38, R38 ;  /* 0x0000002600267308 */ /* 0x000e220000000800 */
[----:B-1----:R-:W-:Y:S01]  /*46d0*/  FADD.FTZ R13, R31, R58 ;  /* 0x0000003a1f0d7221 */ /* 0x002fe20000010000 */
[----:B------:R-:W-:Y:S01]  /*46e0*/  FADD.FTZ R11, R33, R8 ;  /* 0x00000008210b7221 */ /* 0x000fe20000010000 */
[----:B------:R-:W-:-:S03]  /*46f0*/  F2FP.BF16.F32.PACK_AB R30, R37, R2 ;  /* 0x00000002251e723e */ /* 0x000fc600000010ff */
[----:B------:R-:W-:Y:S02]  /*4700*/  FADD.FTZ R8, R2, R11 ;  /* 0x0000000b02087221 */ /* 0x000fe40000010000 */
[----:B------:R-:W1:Y:S01]  /*4710*/  MUFU.EX2 R43, R43 ;  /* 0x0000002b002b7308 */ /* 0x000e620000000800 */
[----:B--2---:R-:W-:Y:S01]  /*4720*/  FADD.FTZ R9, R34, R13 ;  /* 0x0000000d22097221 */ /* 0x004fe20000010000 */
[----:B------:R-:W-:Y:S01]  /*4730*/  F2FP.BF16.F32.PACK_AB R13, R27, R4 ;  /* 0x000000041b0d723e */ /* 0x000fe200000010ff */
[----:B------:R-:W-:Y:S01]  /*4740*/  FADD.FTZ R11, R37, R8 ;  /* 0x00000008250b7221 */ /* 0x000fe20000010000 */
[----:B------:R-:W-:Y:S02]  /*4750*/  F2FP.BF16.F32.PACK_AB R8, R29, R6 ;  /* 0x000000061d08723e */ /* 0x000fe400000010ff */
[----:B------:R-:W-:Y:S01]  /*4760*/  F2FP.BF16.F32.PACK_AB R27, R65, R60 ;  /* 0x0000003c411b723e */ /* 0x000fe200000010ff */
[----:B------:R-:W-:Y:S01]  /*4770*/  FADD.FTZ R6, R36, R11 ;  /* 0x0000000b24067221 */ /* 0x000fe20000010000 */
[----:B------:R-:W2:Y:S01]  /*4780*/  MUFU.EX2 R46, R46 ;  /* 0x0000002e002e7308 */ /* 0x000ea20000000800 */
[----:B0-----:R-:W-:Y:S01]  /*4790*/  FADD.FTZ R4, R38, R9 ;  /* 0x0000000926047221 */ /* 0x001fe20000010000 */
[----:B------:R0:W-:Y:S04]  /*47a0*/  STSM.16.M88.4 [R22], R12 ;  /* 0x0000000c16007844 */ /* 0x0001e80000000200 */
[----:B------:R3:W-:Y:S02]  /*47b0*/  STSM.16.M88.4 [R19], R24 ;  /* 0x0000001813007844 */ /* 0x0007e40000000200 */
[----:B------:R-:W4:Y:S01]  /*47c0*/  MUFU.EX2 R47, R47 ;  /* 0x0000002f002f7308 */ /* 0x000f220000000800 */
[C---:B-1----:R-:W-:Y:S01]  /*47d0*/  FADD.FTZ R9, R43.reuse, R4 ;  /* 0x000000042b097221 */ /* 0x042fe20000010000 */
[----:B------:R-:W-:-:S06]  /*47e0*/  F2FP.BF16.F32.PACK_AB R11, R43, R38 ;  /* 0x000000262b0b723e */ /* 0x000fcc00000010ff */
[----:B------:R-:W1:Y:S01]  /*47f0*/  MUFU.EX2 R50, R50 ;  /* 0x0000003200327308 */ /* 0x000e620000000800 */
[----:B--2---:R-:W-:-:S07]  /*4800*/  FADD.FTZ R4, R46, R9 ;  /* 0x000000092e047221 */ /* 0x004fce0000010000 */
[----:B------:R-:W2:Y:S01]  /*4810*/  MUFU.EX2 R45, R45 ;  /* 0x0000002d002d7308 */ /* 0x000ea20000000800 */
[C---:B----4-:R-:W-:Y:S01]  /*4820*/  FADD.FTZ R9, R47.reuse, R4 ;  /* 0x000000042f097221 */ /* 0x050fe20000010000 */
[----:B------:R-:W-:-:S06]  /*4830*/  F2FP.BF16.F32.PACK_AB R29, R47, R46 ;  /* 0x0000002e2f1d723e */ /* 0x000fcc00000010ff */
[----:B------:R-:W4:Y:S01]  /*4840*/  MUFU.EX2 R51, R51 ;  /* 0x0000003300337308 */ /* 0x000f220000000800 */
[----:B-1----:R-:W-:Y:S01]  /*4850*/  FADD.FTZ R4, R50, R9 ;  /* 0x0000000932047221 */ /* 0x002fe20000010000 */
[----:B------:R-:W-:-:S05]  /*4860*/  F2FP.BF16.F32.PACK_AB R9, R34, R31 ;  /* 0x0000001f2209723e */ /* 0x000fca00000010ff */
[----:B------:R1:W-:Y:S01]  /*4870*/  STSM.16.M88.4 [R18], R8 ;  /* 0x0000000812007844 */ /* 0x0003e20000000200 */
[----:B------:R-:W5:Y:S01]  /*4880*/  MUFU.EX2 R44, R44 ;  /* 0x0000002c002c7308 */ /* 0x000f620000000800 */
[C---:B--2---:R-:W-:Y:S01]  /*4890*/  FADD.FTZ R3, R45.reuse, R6 ;  /* 0x000000062d037221 */ /* 0x044fe20000010000 */
[----:B0-----:R-:W-:Y:S01]  /*48a0*/  F2FP.BF16.F32.PACK_AB R12, R45, R36 ;  /* 0x000000242d0c723e */ /* 0x001fe200000010ff */
[----:B------:R-:W-:-:S05]  /*48b0*/  VIADD R6, R88, 0xfffffffe ;  /* 0xfffffffe58067836 */ /* 0x000fca0000000000 */
[----:B------:R-:W0:Y:S01]  /*48c0*/  MUFU.EX2 R5, R5 ;  /* 0x0000000500057308 */ /* 0x000e220000000800 */
[C---:B----4-:R-:W-:Y:S01]  /*48d0*/  FADD.FTZ R4, R51.reuse, R4 ;  /* 0x0000000433047221 */ /* 0x050fe20000010000 */
[----:B------:R-:W-:-:S05]  /*48e0*/  F2FP.BF16.F32.PACK_AB R31, R51, R50 ;  /* 0x00000032331f723e */ /* 0x000fca00000010ff */
[----:B------:R2:W-:Y:S01]  /*48f0*/  STSM.16.M88.4 [R17+0x27800], R28 ;  /* 0x0278001c11007844 */ /* 0x0005e20000000200 */
[----:B------:R-:W4:Y:S01]  /*4900*/  MUFU.EX2 R54, R54 ;  /* 0x0000003600367308 */ /* 0x000f220000000800 */
[----:B-----5:R-:W-:-:S07]  /*4910*/  FADD.FTZ R2, R44, R3 ;  /* 0x000000032c027221 */ /* 0x020fce0000010000 */
[----:B------:R-:W5:Y:S01]  /*4920*/  MUFU.EX2 R53, R53 ;  /* 0x0000003500357308 */ /* 0x000f620000000800 */
[----:B0-----:R-:W-:-:S07]  /*4930*/  FADD.FTZ R3, R5, R4 ;  /* 0x0000000405037221 */ /* 0x001fce0000010000 */
[----:B------:R-:W0:Y:S01]  /*4940*/  MUFU.EX2 R70, R70 ;  /* 0x0000004600467308 */ /* 0x000e220000000800 */
[C---:B----4-:R-:W-:Y:S01]  /*4950*/  F2FP.BF16.F32.PACK_AB R13, R54.reuse, R5 ;  /* 0x00000005360d723e */ /* 0x050fe200000010ff */
[----:B------:R-:W-:-:S06]  /*4960*/  FADD.FTZ R3, R54, R3 ;  /* 0x0000000336037221 */ /* 0x000fcc0000010000 */
[----:B------:R-:W4:Y:S01]  /*4970*/  MUFU.EX2 R71, R71 ;  /* 0x0000004700477308 */ /* 0x000f220000000800 */
[C---:B-----5:R-:W-:Y:S01]  /*4980*/  FADD.FTZ R4, R53.reuse, R2 ;  /* 0x0000000235047221 */ /* 0x060fe20000010000 */
[----:B------:R-:W-:-:S06]  /*4990*/  F2FP.BF16.F32.PACK_AB R14, R53, R44 ;  /* 0x0000002c350e723e */ /* 0x000fcc00000010ff */
[----:B------:R-:W5:Y:S01]  /*49a0*/  MUFU.EX2 R41, R41 ;  /* 0x0000002900297308 */ /* 0x000f620000000800 */
[----:B0-----:R-:W-:-:S07]  /*49b0*/  FADD.FTZ R2, R70, R3 ;  /* 0x0000000346027221 */ /* 0x001fce0000010000 */
[----:B------:R-:W3:Y:S01]  /*49c0*/  MUFU.EX2 R48, R48 ;  /* 0x0000003000307308 */ /* 0x000ee20000000800 */
[C---:B----4-:R-:W-:Y:S01]  /*49d0*/  F2FP.BF16.F32.PACK_AB R15, R71.reuse, R70 ;  /* 0x00000046470f723e */ /* 0x050fe200000010ff */
[----:B------:R-:W-:-:S04]  /*49e0*/  FADD.FTZ R3, R71, R2 ;  /* 0x0000000247037221 */ /* 0x000fc80000010000 */
[----:B------:R2:W-:Y:S02]  /*49f0*/  STSM.16.M88.4 [R136], R12 ;  /* 0x0000000c88007844 */ /* 0x0005e40000000200 */
[----:B------:R-:W-:Y:S01]  /*4a00*/  MUFU.EX2 R52, R52 ;  /* 0x0000003400347308 */ /* 0x000fe20000000800 */
[----:B-----5:R-:W-:-:S07]  /*4a10*/  FADD.FTZ R21, R41, R4 ;  /* 0x0000000429157221 */ /* 0x020fce0000010000 */
[----:B------:R-:W0:Y:S01]  /*4a20*/  MUFU.EX2 R57, R57 ;  /* 0x0000003900397308 */ /* 0x000e220000000800 */
[C---:B---3--:R-:W-:Y:S01]  /*4a30*/  F2FP.BF16.F32.PACK_AB R24, R48.reuse, R41 ;  /* 0x000000293018723e */ /* 0x048fe200000010ff */
[----:B------:R-:W-:-:S06]  /*4a40*/  FADD.FTZ R21, R48, R21 ;  /* 0x0000001530157221 */ /* 0x000fcc0000010000 */
[----:B------:R-:W3:Y:S08]  /*4a50*/  MUFU.EX2 R74, R74 ;  /* 0x0000004a004a7308 */ /* 0x000ef00000000800 */
[----:B------:R-:W4:Y:S01]  /*4a60*/  MUFU.EX2 R75, R75 ;  /* 0x0000004b004b7308 */ /* 0x000f220000000800 */
[----:B0-----:R-:W-:-:S07]  /*4a70*/  F2FP.BF16.F32.PACK_AB R26, R57, R52 ;  /* 0x00000034391a723e */ /* 0x001fce00000010ff */
[----:B------:R-:W0:Y:S01]  /*4a80*/  MUFU.EX2 R78, R78 ;  /* 0x0000004e004e7308 */ /* 0x000e220000000800 */
[----:B---3--:R-:W-:-:S07]  /*4a90*/  FADD.FTZ R2, R74, R3 ;  /* 0x000000034a027221 */ /* 0x008fce0000010000 */
[----:B------:R-:W3:Y:S01]  /*4aa0*/  MUFU.EX2 R79, R79 ;  /* 0x0000004f004f7308 */ /* 0x000ee20000000800 */
[C---:B----4-:R-:W-:Y:S01]  /*4ab0*/  F2FP.BF16.F32.PACK_AB R25, R75.reuse, R74 ;  /* 0x0000004a4b19723e */ /* 0x050fe200000010ff */
[----:B------:R-:W-:Y:S01]  /*4ac0*/  FADD.FTZ R3, R75, R2 ;  /* 0x000000024b037221 */ /* 0x000fe20000010000 */
[----:B------:R-:W-:-:S05]  /*4ad0*/  FADD.FTZ R2, R52, R21 ;  /* 0x0000001534027221 */ /* 0x000fca0000010000 */
[----:B------:R-:W-:Y:S01]  /*4ae0*/  MUFU.EX2 R40, R40 ;  /* 0x0000002800287308 */ /* 0x000fe20000000800 */
[----:B0-----:R-:W-:Y:S01]  /*4af0*/  FADD.FTZ R4, R78, R3 ;  /* 0x000000034e047221 */ /* 0x001fe20000010000 */
[----:B------:R-:W-:-:S06]  /*4b00*/  FADD.FTZ R3, R57, R2 ;  /* 0x0000000239037221 */ /* 0x000fcc0000010000 */
[----:B------:R-:W1:Y:S01]  /*4b10*/  MUFU.EX2 R49, R49 ;  /* 0x0000003100317308 */ /* 0x000e620000000800 */
[C---:B---3--:R-:W-:Y:S01]  /*4b20*/  F2FP.BF16.F32.PACK_AB R27, R79.reuse, R78 ;  /* 0x0000004e4f1b723e */ /* 0x048fe200000010ff */
        /* <DEDUP_REMOVED lines=13> */
[----:B------:R-:W3:Y:S01]  /*4c00*/  MUFU.EX2 R5, R20 ;  /* 0x0000001400057308 */ /* 0x000ee20000000800 */
[----:B-1----:R-:W-:Y:S01]  /*4c10*/  F2FP.BF16.F32.PACK_AB R9, R83, R82 ;  /* 0x000000525309723e */ /* 0x002fe200000010ff */
[----:B------:R-:W-:-:S04]  /*4c20*/  FADD.FTZ R82, R82, R21 ;  /* 0x0000001552527221 */ /* 0x000fc80000010000 */
[----:B------:R-:W-:-:S04]  /*4c30*/  FADD.FTZ R83, R83, R82 ;  /* 0x0000005253537221 */ /* 0x000fc80000010000 */
[----:B0-----:R-:W-:Y:S01]  /*4c40*/  FADD.FTZ R2, R86, R83 ;  /* 0x0000005356027221 */ /* 0x001fe20000010000 */
[----:B---3--:R-:W-:-:S03]  /*4c50*/  F2FP.BF16.F32.PACK_AB R11, R5, R86 ;  /* 0x00000056050b723e */ /* 0x008fc600000010ff */
        /* <DEDUP_REMOVED lines=17> */
.L_x_11077:
[----:B------:R-:W-:Y:S02]  /*4d70*/  ULDC UR18, c[0x0][0x9e4] ;  /* 0x0002790000127ab9 */ /* 0x000fe40000000800 */
[----:B------:R-:W-:-:S11]  /*4d80*/  UISETP.NE.AND UP0, UPT, UR18, 0x1, UPT ;  /* 0x000000011200788c */ /* 0x000fd6000bf05270 */
[----:B------:R-:W-:Y:S02]  /*4d90*/  @UP0 ULDC.64 UR6, c[0x0][0x9e8] ;  /* 0x00027a0000060ab9 */ /* 0x000fe40000000a00 */
[----:B------:R-:W-:-:S04]  /*4da0*/  UIMAD.WIDE.U32 UR10, UR15, UR6, URZ ;  /* 0x000000060f0a72a5 */ /* 0x000fc8000f8e003f */
[----:B------:R-:W-:-:S12]  /*4db0*/  @UP0 USHF.R.U32.HI UR15, URZ, UR7, UR11 ;  /* 0x000000073f0f0299 */ /* 0x000fd8000801160b */
.L_x_11078:
[----:B------:R-:W-:-:S04]  /*4dc0*/  UIMAD UR15, UR15, UR18, UR18 ;  /* 0x000000120f0f72a4 */ /* 0x000fc8000f8e0212 */
[----:B------:R-:W-:-:S04]  /*4dd0*/  UISETP.LT.AND UP0, UPT, UR14, UR15, UPT ;  /* 0x0000000f0e00728c */ /* 0x000fc8000bf01270 */
[----:B------:R-:W-:-:S12]  /*4de0*/  USEL UR14, UR14, UR15, UP0 ;  /* 0x0000000f0e0e7287 */ /* 0x000fd80008000000 */
.L_x_11076:
        /* <DEDUP_REMOVED lines=40> */
.L_x_11098:
[----:B------:R-:W-:Y:S01]  /*5070*/  ISETP.NE.AND P2, PT, RZ, UR45, PT ;  /* 0x0000002dff007c0c */ /* 0x000fe2000bf45270 */
[----:B------:R-:W-:-:S04]  /*5080*/  UISETP.NE.AND UP0, UPT, UR58, 0x1, UPT ;  /* 0x000000013a00788c */ /* 0x000fc8000bf05270 */
[----:B------:R-:W-:-:S04]  /*5090*/  USEL UR48, URZ, 0x1, UP0 ;  /* 0x000000013f307887 */ /* 0x000fc80008000000 */
[----:B------:R-:W-:-:S04]  /*50a0*/  ULOP3.LUT UR48, UR28, UR48, URZ, 0x3c, !UPT ;  /* 0x000000301c307292 */ /* 0x000fc8000f8e3c3f */
[----:B------:R-:W-:Y:S08]  /*50b0*/  @P2 BRA `(.L_x_11080) ;  /* 0x0000000000382947 */ /* 0x000ff00003800000 */
[----:B------:R-:W-:Y:S05]  /*50c0*/  @!P0 BRA `(.L_x_11081) ;  /* 0x0000000000048947 */ /* 0x000fea0003800000 */
[----:B------:R-:W-:Y:S01]  /*50d0*/  BPT.TRAP 0x1 ;  /* 0x000000040000795c */ /* 0x000fe20000300000 */
.L_x_11081:
        /* <DEDUP_REMOVED lines=9> */
.L_x_11082:
[----:B-1----:R-:W-:Y:S05]  /*5170*/  @P1 BRA `(.L_x_11080) ;  /* 0x0000000000081947 */ /* 0x002fea0003800000 */
[----:B------:R-:W1:Y:S02]  /*5180*/  SYNCS.PHASECHK.TRANS64.TRYWAIT P1, [UR6+0x2d830], R0 ;  /* 0x02d83000ff0075a7 */ /* 0x000e640008020146 */
[----:B-1----:R-:W-:Y:S05]  /*5190*/  @!P1 BRA `(.L_x_11083) ;  /* 0x0000010800009947 */ /* 0x002fea0003800000 */
.L_x_11080:
[----:B-1----:R-:W1:Y:S01]  /*51a0*/  S2R R7, SR_TID.X ;  /* 0x0000000000077919 */ /* 0x002e620000002100 */
        /* <DEDUP_REMOVED lines=15> */
[----:B-1----:R-:W-:-:S05]  /*52a0*/  SHF.R.U32.HI R7, RZ, 0x7, R7 ;  /* 0x00000007ff077819 */ /* 0x002fca0000011607 */
[----:B0-----:R-:W-:-:S05]  /*52b0*/  VIADD R0, R7, 0x8 ;  /* 0x0000000807007836 */ /* 0x001fca0000000000 */
[----:B------:R0:W-:Y:S06]  /*52c0*/  BAR.SYNC.DEFER_BLOCKING R0, 0x100 ;  /* 0x000400000000751d */ /* 0x0001ec0000010000 */
[----:B--2---:R-:W-:-:S06]  /*52d0*/  WARPGROUP.ARRIVE ;  /* 0x00000000000079c5 */ /* 0x004fcc0000000000 */
        /* <DEDUP_REMOVED lines=20> */
.L_x_11085:
[----:B------:R-:W-:Y:S01]  /*5420*/  ULEA UR6, UR58, UR41, 0x3 ;  /* 0x000000293a067291 */ /* 0x000fe2000f8e183f */
[----:B------:R-:W-:-:S05]  /*5430*/  IMAD.U32 R0, RZ, RZ, UR28 ;  /* 0x0000001cff007e24 */ /* 0x000fca000f8e00ff */
[----:B------:R-:W-:-:S04]  /*5440*/  SHF.L.U32 R0, R0, 0x1f, RZ ;  /* 0x0000001f00007819 */ /* 0x000fc800000006ff */
[----:B------:R0:W1:Y:S01]  /*5450*/  SYNCS.PHASECHK.TRANS64.TRYWAIT P1, [UR6+0x2d850], R0 ;  /* 0x02d85000ff0075a7 */ /* 0x0000620008020146 */
[----:B------:R-:W-:Y:S05]  /*5460*/  @!P0 BRA `(.L_x_11086) ;  /* 0x0000000000048947 */ /* 0x000fea0003800000 */
[----:B------:R-:W-:Y:S01]  /*5470*/  BPT.TRAP 0x1 ;  /* 0x000000040000795c */ /* 0x000fe20000300000 */
.L_x_11086:
[----:B-1----:R-:W-:Y:S05]  /*5480*/  @P1 BRA `(.L_x_11084) ;  /* 0x0000000000081947 */ /* 0x002fea0003800000 */
[----:B------:R-:W1:Y:S02]  /*5490*/  SYNCS.PHASECHK.TRANS64.TRYWAIT P1, [UR6+0x2d850], R0 ;  /* 0x02d85000ff0075a7 */ /* 0x000e640008020146 */
[----:B-1----:R-:W-:Y:S05]  /*54a0*/  @!P1 BRA `(.L_x_11087) ;  /* 0x0000010400549947 */ /* 0x002fea0003800000 */
.L_x_11084:
[----:B------:R-:W-:Y:S01]  /*54b0*/  UIADD3 UR6, UR41, 0x400, URZ ;  /* 0x0000040029067890 */ /* 0x000fe2000fffe03f */
[----:B------:R-:W-:Y:S01]  /*54c0*/  WARPGROUP.ARRIVE ;  /* 0x00000000000079c5 */ /* 0x000fe20000000000 */
[----:B------:R-:W-:-:S05]  /*54d0*/  ULEA UR7, UR53, UR41, 0xd ;  /* 0x0000002935077291 */ /* 0x000fca000f8e683f */
[----:B------:R-:W1:Y:S01]  /*54e0*/  S2R R8, SR_TID.X ;  /* 0x0000000000087919 */ /* 0x000e620000002100 */
        /* <DEDUP_REMOVED lines=70> */
.L_x_11088:
[----:B------:R-:W-:Y:S01]  /*5950*/  UISETP.NE.AND UP1, UPT, UR52, URZ, UPT ;  /* 0x0000003f3400728c */ /* 0x000fe2000bf25270 */
[----:B------:R-:W-:Y:S01]  /*5960*/  VIADD R7, R137, UR38 ;  /* 0x0000002689077c36 */ /* 0x000fe20008000000 */
[----:B------:R-:W-:Y:S01]  /*5970*/  ULEA UR6, UR47, UR41, 0x3 ;  /* 0x000000292f067291 */ /* 0x000fe2000f8e183f */
[----:B------:R-:W-:Y:S01]  /*5980*/  IMAD.U32 R8, RZ, RZ, UR46 ;  /* 0x0000002eff087e24 */ /* 0x000fe2000f8e00ff */
[----:B------:R-:W-:Y:S02]  /*5990*/  UISETP.NE.AND UP0, UPT, UR51, URZ, UPT ;  /* 0x0000003f3300728c */ /* 0x000fe4000bf05270 */
        /* <DEDUP_REMOVED lines=14> */
[----:B------:R-:W-:-:S05]  /*5a80*/  IMAD R9, R16, -0x2, R9 ;  /* 0xfffffffe10097824 */ /* 0x000fca00078e0209 */
[----:B------:R-:W-:-:S05]  /*5a90*/  IADD3 R9, -R8, UR37, R9 ;  /* 0x0000002508097c10 */ /* 0x000fca000fffe109 */
[C---:B------:R-:W-:Y:S02]  /*5aa0*/  VIADD R11, R9.reuse, UR56 ;  /* 0x00000038090b7c36 */ /* 0x040fe40008000000 */
[----:B------:R-:W-:Y:S02]  /*5ab0*/  VIADD R10, R9, UR6 ;  /* 0x00000006090a7c36 */ /* 0x000fe40008000000 */
[----:B0-----:R-:W-:Y:S02]  /*5ac0*/  IMAD.IADD R9, R11, 0x1, R15 ;  /* 0x000000010b097824 */ /* 0x001fe400078e020f */
        /* <DEDUP_REMOVED lines=15> */
.L_x_11091:
[----:B------:R-:W-:-:S05]  /*5bc0*/  IMAD.U32 R14, RZ, RZ, UR34 ;  /* 0x00000022ff0e7e24 */ /* 0x000fca000f8e00ff */
[----:B------:R-:W-:-:S13]  /*5bd0*/  ISETP.NE.AND P1, PT, R14, 0x1, PT ;  /* 0x000000010e00780c */ /* 0x000fda0003f25270 */
[----:B------:R-:W0:Y:S02]  /*5be0*/  @P1 LDC.64 R12, c[0x0][0x9e8] ;  /* 0x00027a00ff0c1b82 */ /* 0x000e240000000a00 */
[----:B0-----:R-:W-:-:S05]  /*5bf0*/  @P1 IMAD.HI.U32 R12, R15, R12, RZ ;  /* 0x0000000c0f0c1227 */ /* 0x001fca00078e00ff */
[----:B------:R-:W-:-:S07]  /*5c00*/  @P1 SHF.R.U32.HI R15, RZ, R13, R12 ;  /* 0x0000000dff0f1219 */ /* 0x000fce000001160c */
.L_x_11092:
[----:B------:R-:W-:Y:S05]  /*5c10*/  BSYNC B0 ;  /* 0x0000000000007941 */ /* 0x000fea0003800000 */
.L_x_11090:
[----:B------:R-:W-:-:S04]  /*5c20*/  IMAD R15, R15, R14, -R0 ;  /* 0x0000000e0f0f7224 */ /* 0x000fc800078e0a00 */
[----:B------:R-:W-:-:S05]  /*5c30*/  IMAD R15, R16, -0x2, R15 ;  /* 0xfffffffe100f7824 */ /* 0x000fca00078e020f */
[----:B------:R-:W-:Y:S02]  /*5c40*/  VIADDMNMX R9, R15, R14, R9, PT ;  /* 0x0000000e0f097246 */ /* 0x000fe40003800109 */
[----:B------:R-:W-:-:S07]  /*5c50*/  VIMNMX R8, R8, R15, !PT ;  /* 0x0000000f08087248 */ /* 0x000fce0007fe0100 */
.L_x_11089:
        /* <DEDUP_REMOVED lines=116> */
.L_x_11095:
[----:B------:R-:W-:-:S05]  /*63a0*/  IMAD.U32 R12, RZ, RZ, UR34 ;  /* 0x00000022ff0c7e24 */ /* 0x000fca000f8e00ff */
[----:B------:R-:W-:-:S13]  /*63b0*/  ISETP.NE.AND P2, PT, R12, 0x1, PT ;  /* 0x000000010c00780c */ /* 0x000fda0003f45270 */
[----:B------:R-:W0:Y:S02]  /*63c0*/  @P2 LDC.64 R8, c[0x0][0x9e8] ;  /* 0x00027a00ff082b82 */ /* 0x000e240000000a00 */
[----:B0-----:R-:W-:-:S05]  /*63d0*/  @P2 IMAD.HI.U32 R8, R7, R8, RZ ;  /* 0x0000000807082227 */ /* 0x001fca00078e00ff */
[----:B------:R-:W-:-:S07]  /*63e0*/  @P2 SHF.R.U32.HI R7, RZ, R9, R8 ;  /* 0x00000009ff072219 */ /* 0x000fce0000011608 */
.L_x_11096:
[----:B------:R-:W-:Y:S05]  /*63f0*/  BSYNC B0 ;  /* 0x0000000000007941 */ /* 0x000fea0003800000 */
.L_x_11094:
[----:B------:R-:W-:-:S04]  /*6400*/  IMAD R7, R7, R12, -R0 ;  /* 0x0000000c07077224 */ /* 0x000fc800078e0a00 */
[----:B------:R-:W-:-:S05]  /*6410*/  IMAD R7, R16, -0x2, R7 ;  /* 0xfffffffe10077824 */ /* 0x000fca00078e0207 */
[----:B------:R-:W-:Y:S02]  /*6420*/  VIADDMNMX R11, R7, R12, R11, PT ;  /* 0x0000000c070b7246 */ /* 0x000fe4000380010b */
[----:B------:R-:W-:-:S07]  /*6430*/  VIMNMX R10, R10, R7, !PT ;  /* 0x000000070a0a7248 */ /* 0x000fce0007fe0100 */
.L_x_11093:
        /* <DEDUP_REMOVED lines=92> */
[C---:B------:R-:W-:Y:S02]  /*6a00*/  ISETP.LT.OR P3, PT, R11.reuse, 0x42, P3 ;  /* 0x000000420b00780c */ /* 0x040fe40001f61670 */
        /* <DEDUP_REMOVED lines=36> */
[----:B------:R-:W-:Y:S01]  /*6c50*/  FFMA.FTZ R56, R56, UR33, -R7 ;  /* 0x0000002138387c23 */ /* 0x000fe20008010807 */
[----:B------:R-:W-:Y:S01]  /*6c60*/  FSEL R66, R66, -INF , !P2 ;  /* 0xff80000042427808 */ /* 0x000fe20005000000 */
[----:B------:R-:W-:Y:S01]  /*6c70*/  MUFU.EX2 R8, R8 ;  /* 0x0000000800087308 */ /* 0x000fe20000000800 */
[----:B------:R-:W-:-:S02]  /*6c80*/  FMNMX.FTZ R29, R47, R28, !PT ;  /* 0x0000001c2f1d7209 */ /* 0x000fc40007810000 */
[----:B------:R-:W-:Y:S02]  /*6c90*/  ISETP.LT.OR P3, PT, R11, 0x52, P3 ;  /* 0x000000520b00780c */ /* 0x000fe40001f61670 */
        /* <DEDUP_REMOVED lines=9> */
[----:B------:R-:W-:Y:S02]  /*6d30*/  FMNMX.FTZ R33, R55, R32, !PT ;  /* 0x0000002037217209 */ /* 0x000fe40007810000 */
[----:B------:R-:W-:Y:S02]  /*6d40*/  ISETP.GT.AND P2, PT, R10, 0x60, P1 ;  /* 0x000000600a00780c */ /* 0x000fe40000f44270 */
[----:B0-----:R-:W-:Y:S01]  /*6d50*/  FMNMX.FTZ R36, R58, R33, !PT ;  /* 0x000000213a247209 */ /* 0x001fe20007810000 */
[--C-:B------:R-:W-:Y:S01]  /*6d60*/  FFMA.FTZ R33, R49, UR33, -R7.reuse ;  /* 0x0000002131217c23 */ /* 0x100fe20008010807 */
[----:B------:R-:W-:Y:S01]  /*6d70*/  FSEL R70, R70, -INF , !P5 ;  /* 0xff80000046467808 */ /* 0x000fe20006800000 */
[----:B------:R0:W-:Y:S01]  /*6d80*/  MUFU.EX2 R32, R48 ;  /* 0x0000003000207308 */ /* 0x0001e20000000800 */
[----:B------:R-:W-:Y:S01]  /*6d90*/  FMNMX.FTZ R37, R59, R36, !PT ;  /* 0x000000243b257209 */ /* 0x000fe20007810000 */
[--C-:B------:R-:W-:Y:S01]  /*6da0*/  FFMA.FTZ R49, R65, UR33, -R7.reuse ;  /* 0x0000002141317c23 */ /* 0x100fe20008010807 */
[----:B------:R-:W-:Y:S01]  /*6db0*/  ISETP.LT.OR P4, PT, R11, 0x5a, P4 ;  /* 0x0000005a0b00780c */ /* 0x000fe20002781670 */
[----:B------:R-:W-:Y:S01]  /*6dc0*/  FFMA.FTZ R65, R81, UR33, -R7 ;  /* 0x0000002151417c23 */ /* 0x000fe20008010807 */
[----:B------:R-:W-:-:S02]  /*6dd0*/  FMNMX.FTZ R36, R62, R37, !PT ;  /* 0x000000253e247209 */ /* 0x000fc40007810000 */
[----:B------:R-:W-:Y:S01]  /*6de0*/  ISETP.GT.AND P3, PT, R10, 0x61, P1 ;  /* 0x000000610a00780c */ /* 0x000fe20000f64270 */
[----:B------:R-:W-:Y:S01]  /*6df0*/  MUFU.EX2 R12, R12 ;  /* 0x0000000c000c7308 */ /* 0x000fe20000000800 */
[----:B------:R-:W-:Y:S01]  /*6e00*/  FMNMX.FTZ R37, R63, R36, !PT ;  /* 0x000000243f257209 */ /* 0x000fe20007810000 */
[--C-:B0-----:R-:W-:Y:S01]  /*6e10*/  FFMA.FTZ R48, R64, UR33, -R7.reuse ;  /* 0x0000002140307c23 */ /* 0x101fe20008010807 */
[----:B------:R-:W-:Y:S01]  /*6e20*/  ISETP.LT.OR P2, PT, R11, 0x61, P2 ;  /* 0x000000610b00780c */ /* 0x000fe20001741670 */
[--C-:B------:R-:W-:Y:S01]  /*6e30*/  FFMA.FTZ R64, R80, UR33, -R7.reuse ;  /* 0x0000002150407c23 */ /* 0x100fe20008010807 */
[----:B------:R-:W-:Y:S01]  /*6e40*/  FMNMX.FTZ R40, R66, R37, !PT ;  /* 0x0000002542287209 */ /* 0x000fe20007810000 */
[--C-:B------:R-:W-:Y:S01]  /*6e50*/  FFMA.FTZ R37, R53, UR33, -R7.reuse ;  /* 0x0000002135257c23 */ /* 0x100fe20008010807 */
[----:B------:R-:W-:Y:S01]  /*6e60*/  FSEL R71, R71, -INF , !P4 ;  /* 0xff80000047477808 */ /* 0x000fe20006000000 */
[----:B------:R0:W-:Y:S01]  /*6e70*/  MUFU.EX2 R36, R52 ;  /* 0x0000003400247308 */ /* 0x0001e20000000800 */
[----:B------:R-:W-:Y:S01]  /*6e80*/  FMNMX.FTZ R41, R67, R40, !PT ;  /* 0x0000002843297209 */ /* 0x000fe20007810000 */
[--C-:B------:R-:W-:Y:S01]  /*6e90*/  FFMA.FTZ R53, R69, UR33, -R7.reuse ;  /* 0x0000002145357c23 */ /* 0x100fe20008010807 */
[----:B------:R-:W-:Y:S01]  /*6ea0*/  ISETP.GT.AND P5, PT, R10, 0x68, P1 ;  /* 0x000000680a00780c */ /* 0x000fe20000fa4270 */
[----:B------:R-:W-:Y:S01]  /*6eb0*/  FFMA.FTZ R69, R85, UR33, -R7 ;  /* 0x0000002155457c23 */ /* 0x000fe20008010807 */
[----:B------:R-:W-:-:S02]  /*6ec0*/  FMNMX.FTZ R40, R70, R41, !PT ;  /* 0x0000002946287209 */ /* 0x000fc40007810000 */
[----:B------:R-:W-:Y:S01]  /*6ed0*/  FSEL R74, R74, -INF , !P2 ;  /* 0xff8000004a4a7808 */ /* 0x000fe20005000000 */
[----:B------:R-:W-:Y:S01]  /*6ee0*/  MUFU.EX2 R13, R13 ;  /* 0x0000000d000d7308 */ /* 0x000fe20000000800 */
[----:B------:R-:W-:Y:S01]  /*6ef0*/  ISETP.LT.OR P3, PT, R11, 0x62, P3 ;  /* 0x000000620b00780c */ /* 0x000fe20001f61670 */
[--C-:B0-----:R-:W-:Y:S01]  /*6f00*/  FFMA.FTZ R52, R68, UR33, -R7.reuse ;  /* 0x0000002144347c23 */ /* 0x101fe20008010807 */
[----:B------:R-:W-:Y:S01]  /*6f10*/  FMNMX.FTZ R41, R71, R40, !PT ;  /* 0x0000002847297209 */ /* 0x000fe20007810000 */
[----:B------:R-:W-:Y:S01]  /*6f20*/  FFMA.FTZ R68, R84, UR33, -R7 ;  /* 0x0000002154447c23 */ /* 0x000fe20008010807 */
[----:B------:R-:W-:Y:S02]  /*6f30*/  ISETP.GT.AND P4, PT, R10, 0x69, P1 ;  /* 0x000000690a00780c */ /* 0x000fe40000f84270 */
[----:B------:R-:W-:Y:S01]  /*6f40*/  ISETP.LT.OR P5, PT, R11, 0x69, P5 ;  /* 0x000000690b00780c */ /* 0x000fe20002fa1670 */
[----:B------:R0:W-:Y:S01]  /*6f50*/  MUFU.EX2 R40, R56 ;  /* 0x0000003800287308 */ /* 0x0001e20000000800 */
[----:B------:R-:W-:-:S02]  /*6f60*/  FSEL R75, R75, -INF , !P3 ;  /* 0xff8000004b4b7808 */ /* 0x000fc40005800000 */
[----:B------:R-:W-:Y:S01]  /*6f70*/  FMNMX.FTZ R44, R74, R41, !PT ;  /* 0x000000294a2c7209 */ /* 0x000fe20007810000 */
[--C-:B------:R-:W-:Y:S01]  /*6f80*/  FFMA.FTZ R41, R57, UR33, -R7.reuse ;  /* 0x0000002139297c23 */ /* 0x100fe20008010807 */
[----:B------:R-:W-:Y:S01]  /*6f90*/  ISETP.GT.AND P2, PT, R10, 0x70, P1 ;  /* 0x000000700a00780c */ /* 0x000fe20000f44270 */
[--C-:B------:R-:W-:Y:S01]  /*6fa0*/  FFMA.FTZ R57, R73, UR33, -R7.reuse ;  /* 0x0000002149397c23 */ /* 0x100fe20008010807 */
[----:B------:R-:W-:Y:S01]  /*6fb0*/  FSEL R78, R78, -INF , !P5 ;  /* 0xff8000004e4e7808 */ /* 0x000fe20006800000 */
[----:B------:R-:W-:Y:S01]  /*6fc0*/  MUFU.EX2 R14, R14 ;  /* 0x0000000e000e7308 */ /* 0x000fe20000000800 */
[----:B------:R-:W-:Y:S01]  /*6fd0*/  ISETP.LT.OR P4, PT, R11, 0x6a, P4 ;  /* 0x0000006a0b00780c */ /* 0x000fe20002781670 */
[--C-:B0-----:R-:W-:Y:S01]  /*6fe0*/  FFMA.FTZ R56, R72, UR33, -R7.reuse ;  /* 0x0000002148387c23 */ /* 0x101fe20008010807 */
[----:B------:R-:W-:Y:S01]  /*6ff0*/  FMNMX.FTZ R45, R75, R44, !PT ;  /* 0x0000002c4b2d7209 */ /* 0x000fe20007810000 */
[--C-:B------:R-:W-:Y:S01]  /*7000*/  FFMA.FTZ R44, R60, UR33, -R7.reuse ;  /* 0x000000213c2c7c23 */ /* 0x100fe20008010807 */
[----:B------:R-:W-:Y:S01]  /*7010*/  ISETP.GT.AND P3, PT, R10, 0x71, P1 ;  /* 0x000000710a00780c */ /* 0x000fe20000f64270 */
[----:B------:R-:W-:Y:S01]  /*7020*/  FFMA.FTZ R60, R76, UR33, -R7 ;  /* 0x000000214c3c7c23 */ /* 0x000fe20008010807 */
[C---:B------:R-:W-:Y:S01]  /*7030*/  ISETP.GT.AND P5, PT, R10.reuse, 0x78, P1 ;  /* 0x000000780a00780c */ /* 0x040fe20000fa4270 */
[----:B------:R-:W-:Y:S01]  /*7040*/  MUFU.EX2 R15, R15 ;  /* 0x0000000f000f7308 */ /* 0x000fe20000000800 */
[----:B------:R-:W-:-:S02]  /*7050*/  ISETP.GT.AND P1, PT, R10, 0x79, P1 ;  /* 0x000000790a00780c */ /* 0x000fc40000f24270 */
[----:B------:R-:W-:Y:S02]  /*7060*/  ISETP.LT.OR P2, PT, R11, 0x71, P2 ;  /* 0x000000710b00780c */ /* 0x000fe40001741670 */
[----:B------:R-:W-:Y:S02]  /*7070*/  FSEL R79, R79, -INF , !P4 ;  /* 0xff8000004f4f7808 */ /* 0x000fe40006000000 */
[----:B------:R-:W-:Y:S01]  /*7080*/  FMNMX.FTZ R10, R78, R45, !PT ;  /* 0x0000002d4e0a7209 */ /* 0x000fe20007810000 */
[----:B------:R-:W-:Y:S01]  /*7090*/  MUFU.EX2 R21, R21 ;  /* 0x0000001500157308 */ /* 0x000fe20000000800 */
[----:B------:R-:W-:Y:S02]  /*70a0*/  ISETP.LT.OR P3, PT, R11, 0x72, P3 ;  /* 0x000000720b00780c */ /* 0x000fe40001f61670 */
[----:B------:R-:W-:Y:S02]  /*70b0*/  FSEL R82, R82, -INF , !P2 ;  /* 0xff80000052527808 */ /* 0x000fe40005000000 */
[----:B------:R-:W-:-:S02]  /*70c0*/  FMNMX.FTZ R45, R79, R10, !PT ;  /* 0x0000000a4f2d7209 */ /* 0x000fc40007810000 */
[----:B------:R-:W-:Y:S01]  /*70d0*/  ISETP.LT.OR P5, PT, R11, 0x79, P5 ;  /* 0x000000790b00780c */ /* 0x000fe20002fa1670 */
[----:B------:R-:W-:Y:S01]  /*70e0*/  MUFU.EX2 R25, R25 ;  /* 0x0000001900197308 */ /* 0x000fe20000000800 */
[----:B------:R-:W-:Y:S02]  /*70f0*/  FSEL R83, R83, -INF , !P3 ;  /* 0xff80000053537808 */ /* 0x000fe40005800000 */
[----:B------:R-:W-:Y:S01]  /*7100*/  FMNMX.FTZ R10, R82, R45, !PT ;  /* 0x0000002d520a7209 */ /* 0x000fe20007810000 */
[--C-:B------:R-:W-:Y:S01]  /*7110*/  FFMA.FTZ R45, R61, UR33, -R7.reuse ;  /* 0x000000213d2d7c23 */ /* 0x100fe20008010807 */
[----:B------:R-:W-:Y:S01]  /*7120*/  ISETP.LT.OR P1, PT, R11, 0x7a, P1 ;  /* 0x0000007a0b00780c */ /* 0x000fe20000f21670 */
[----:B------:R-:W-:Y:S01]  /*7130*/  FFMA.FTZ R61, R77, UR33, -R7 ;  /* 0x000000214d3d7c23 */ /* 0x000fe20008010807 */
[----:B------:R-:W-:Y:S01]  /*7140*/  FSEL R86, R86, -INF , !P5 ;  /* 0xff80000056567808 */ /* 0x000fe20006800000 */
[----:B------:R-:W-:Y:S01]  /*7150*/  MUFU.EX2 R29, R29 ;  /* 0x0000001d001d7308 */ /* 0x000fe20000000800 */
[----:B------:R-:W-:-:S02]  /*7160*/  FMNMX.FTZ R11, R83, R10, !PT ;  /* 0x0000000a530b7209 */ /* 0x000fc40007810000 */
[----:B------:R-:W-:Y:S02]  /*7170*/  FSEL R87, R87, -INF , !P1 ;  /* 0xff80000057577808 */ /* 0x000fe40004800000 */
[----:B------:R-:W-:Y:S02]  /*7180*/  FMNMX.FTZ R10, R86, R11, !PT ;  /* 0x0000000b560a7209 */ /* 0x000fe40007810000 */
[----:B------:R-:W-:Y:S01]  /*7190*/  FSEL R72, R0, RZ, P6 ;  /* 0x000000ff00487208 */ /* 0x000fe20003000000 */
[----:B------:R-:W-:Y:S01]  /*71a0*/  MUFU.EX2 R33, R33 ;  /* 0x0000002100217308 */ /* 0x000fe20000000800 */
[----:B------:R-:W-:-:S03]  /*71b0*/  FMNMX.FTZ R10, R87, R10, !PT ;  /* 0x0000000a570a7209 */ /* 0x000fc60007810000 */
[----:B------:R-:W-:Y:S02]  /*71c0*/  FADD.FTZ R72, -R72, R5 ;  /* 0x0000000548487221 */ /* 0x000fe40000010100 */
[----:B------:R-:W0:Y:S02]  /*71d0*/  SHFL.BFLY PT, R11, R10, 0x2, 0x1f ;  /* 0x0c401f000a0b7f89 */ /* 0x000e2400000e0000 */
[----:B------:R-:W-:Y:S01]  /*71e0*/  FMUL.FTZ R5, R72, UR33 ;  /* 0x0000002148057c20 */ /* 0x000fe20008410000 */
        /* <DEDUP_REMOVED lines=20> */
[----:B------:R-:W-:Y:S01]  /*7330*/  FFMA.FTZ R77, R31, UR33, -R72 ;  /* 0x000000211f4d7c23 */ /* 0x000fe20008010848 */
[----:B------:R-:W-:Y:S01]  /*7340*/  FADD.FTZ R4, -R35, R4 ;  /* 0x0000000423047221 */ /* 0x000fe20000010100 */
[--C-:B------:R-:W-:Y:S01]  /*7350*/  FFMA.FTZ R34, R34, UR33, -R72.reuse ;  /* 0x0000002122227c23 */ /* 0x100fe20008010848 */
[----:B------:R-:W-:Y:S01]  /*7360*/  MUFU.EX2 R10, R10 ;  /* 0x0000000a000a7308 */ /* 0x000fe20000000800 */
[----:B------:R-:W-:Y:S01]  /*7370*/  FFMA.FTZ R30, R50, UR33, -R72 ;  /* 0x00000021321e7c23 */ /* 0x000fe20008010848 */
[----:B------:R-:W-:Y:S01]  /*7380*/  FMUL.FTZ R4, R4, UR33 ;  /* 0x0000002104047c20 */ /* 0x000fe20008410000 */
[----:B-1----:R-:W-:Y:S01]  /*7390*/  FFMA.FTZ R50, R5, R3, R8 ;  /* 0x0000000305327223 */ /* 0x002fe20000010008 */
[--C-:B------:R-:W-:Y:S01]  /*73a0*/  FFMA.FTZ R31, R38, UR33, -R72.reuse ;  /* 0x00000021261f7c23 */ /* 0x100fe20008010848 */
[--C-:B------:R-:W-:Y:S01]  /*73b0*/  FFMA.FTZ R73, R39, UR33, -R72.reuse ;  /* 0x0000002127497c23 */ /* 0x100fe20008010848 */
[----:B------:R-:W-:Y:S01]  /*73c0*/  FFMA.FTZ R39, R47, UR33, -R72 ;  /* 0x000000212f277c23 */ /* 0x000fe20008010848 */
[----:B------:R-:W-:Y:S01]  /*73d0*/  FADD.FTZ R47, R9, R50 ;  /* 0x00000032092f7221 */ /* 0x000fe20000010000 */
[----:B------:R-:W0:Y:S01]  /*73e0*/  MUFU.EX2 R4, R4 ;  /* 0x0000000400047308 */ /* 0x000e220000000800 */
[--C-:B------:R-:W-:Y:S01]  /*73f0*/  FFMA.FTZ R26, R42, UR33, -R72.reuse ;  /* 0x000000212a1a7c23 */ /* 0x100fe20008010848 */
[--C-:B------:R-:W-:Y:S01]  /*7400*/  FFMA.FTZ R38, R51, UR33, -R72.reuse ;  /* 0x0000002133267c23 */ /* 0x100fe20008010848 */
[----:B------:R-:W-:Y:S01]  /*7410*/  FADD.FTZ R50, R12, R47 ;  /* 0x0000002f0c327221 */ /* 0x000fe20000010000 */
        /* <DEDUP_REMOVED lines=14> */
[----:B------:R-:W-:-:S06]  /*7500*/  FFMA.FTZ R59, R79, UR33, -R72 ;  /* 0x000000214f3b7c23 */ /* 0x000fcc0008010848 */
[----:B------:R-:W0:Y:S01]  /*7510*/  MUFU.EX2 R77, R77 ;  /* 0x0000004d004d7308 */ /* 0x000e220000000800 */
[----:B-1----:R-:W-:Y:S01]  /*7520*/  FADD.FTZ R2, R80, R3 ;  /* 0x0000000350027221 */ /* 0x002fe20000010000 */
[----:B------:R-:W-:Y:S01]  /*7530*/  FADD.FTZ R3, R13, R50 ;  /* 0x000000320d037221 */ /* 0x000fe20000010000 */
[----:B------:R-:W-:-:S05]  /*7540*/  FFMA.FTZ R50, R67, UR33, -R72 ;  /* 0x0000002143327c23 */ /* 0x000fca0008010848 */
        /* <DEDUP_REMOVED lines=15> */
[----:B------:R1:W-:Y:S01]  /*7640*/  MUFU.EX2 R35, R54 ;  /* 0x0000003600237308 */ /* 0x0003e20000000800 */
[----:B--2---:R-:W-:-:S07]  /*7650*/  FADD.FTZ R55, R26, R55 ;  /* 0x000000371a377221 */ /* 0x004fce0000010000 */
[----:B------:R-:W2:Y:S01]  /*7660*/  MUFU.EX2 R27, R27 ;  /* 0x0000001b001b7308 */ /* 0x000ea20000000800 */
[----:B-1----:R-:W-:-:S04]  /*7670*/  FADD.FTZ R54, R20, R3 ;  /* 0x0000000314367221 */ /* 0x002fc80000010000 */
[----:B------:R-:W-:-:S03]  /*7680*/  FADD.FTZ R3, R21, R54 ;  /* 0x0000003615037221 */ /* 0x000fc60000010000 */
[----:B------:R-:W1:Y:S01]  /*7690*/  MUFU.EX2 R39, R39 ;  /* 0x0000002700277308 */ /* 0x000e620000000800 */
[----:B------:R-:W-:-:S04]  /*76a0*/  FADD.FTZ R2, R24, R3 ;  /* 0x0000000318027221 */ /* 0x000fc80000010000 */
[----:B------:R-:W-:Y:S01]  /*76b0*/  FADD.FTZ R3, R25, R2 ;  /* 0x0000000219037221 */ /* 0x000fe20000010000 */
[----:B0-----:R-:W-:Y:S02]  /*76c0*/  FADD.FTZ R2, R42, R55 ;  /* 0x000000372a027221 */ /* 0x001fe40000010000 */
[----:B------:R-:W0:Y:S01]  /*76d0*/  MUFU.EX2 R30, R30 ;  /* 0x0000001e001e7308 */ /* 0x000e220000000800 */
[----:B------:R-:W-:Y:S01]  /*76e0*/  FADD.FTZ R54, R28, R3 ;  /* 0x000000031c367221 */ /* 0x000fe20000010000 */
[----:B--2---:R-:W-:-:S03]  /*76f0*/  FADD.FTZ R2, R27, R2 ;  /* 0x000000021b027221 */ /* 0x004fc60000010000 */
[----:B------:R-:W-:Y:S01]  /*7700*/  FADD.FTZ R3, R29, R54 ;  /* 0x000000361d037221 */ /* 0x000fe20000010000 */
[----:B------:R-:W-:Y:S02]  /*7710*/  FFMA.FTZ R54, R74, UR33, -R72 ;  /* 0x000000214a367c23 */ /* 0x000fe40008010848 */
        /* <DEDUP_REMOVED lines=10> */
[----:B------:R-:W-:Y:S01]  /*77c0*/  FADD.FTZ R58, R40, R3 ;  /* 0x00000003283a7221 */ /* 0x000fe20000010000 */
[----:B------:R-:W-:Y:S02]  /*77d0*/  FFMA.FTZ R55, R78, UR33, -R72 ;  /* 0x000000214e377c23 */ /* 0x000fe40008010848 */
[----:B------:R-:W-:Y:S01]  /*77e0*/  FADD.FTZ R2, R35, R2 ;  /* 0x0000000223027221 */ /* 0x000fe20000010000 */
[----:B------:R-:W-:Y:S02]  /*77f0*/  FADD.FTZ R67, R41, R58 ;  /* 0x0000003a29437221 */ /* 0x000fe40000010000 */
[----:B------:R-:W2:Y:S01]  /*7800*/  MUFU.EX2 R84, R84 ;  /* 0x0000005400547308 */ /* 0x000ea20000000800 */
[----:B-1----:R-:W-:-:S07]  /*7810*/  FADD.FTZ R2, R85, R2 ;  /* 0x0000000255027221 */ /* 0x002fce0000010000 */
[----:B------:R-:W1:Y:S01]  /*7820*/  MUFU.EX2 R46, R46 ;  /* 0x0000002e002e7308 */ /* 0x000e620000000800 */
[----:B0-----:R-:W-:Y:S01]  /*7830*/  FADD.FTZ R3, R43, R2 ;  /* 0x000000022b037221 */ /* 0x001fe20000010000 */
[----:B------:R-:W-:-:S06]  /*7840*/  FADD.FTZ R2, R44, R67 ;  /* 0x000000432c027221 */ /* 0x000fcc0000010000 */
[----:B------:R-:W0:Y:S01]  /*7850*/  MUFU.EX2 R81, R81 ;  /* 0x0000005100517308 */ /* 0x000e220000000800 */
[----:B--2---:R-:W-:-:S07]  /*7860*/  FADD.FTZ R3, R84, R3 ;  /* 0x0000000354037221 */ /* 0x004fce0000010000 */
[----:B------:R-:W2:Y:S01]  /*7870*/  MUFU.EX2 R47, R47 ;  /* 0x0000002f002f7308 */ /* 0x000ea20000000800 */
[----:B-1----:R-:W-:Y:S01]  /*7880*/  FADD.FTZ R58, R46, R3 ;  /* 0x000000032e3a7221 */ /* 0x002fe20000010000 */
[----:B------:R-:W-:-:S04]  /*7890*/  FADD.FTZ R3, R45, R2 ;  /* 0x000000022d037221 */ /* 0x000fc80000010000 */
[----:B------:R-:W-:Y:S02]  /*78a0*/  FADD.FTZ R66, R48, R3 ;  /* 0x0000000330427221 */ /* 0x000fe40000010000 */
[----:B------:R-:W1:Y:S01]  /*78b0*/  MUFU.EX2 R50, R50 ;  /* 0x0000003200327308 */ /* 0x000e620000000800 */
[----:B0-----:R-:W-:Y:S01]  /*78c0*/  FADD.FTZ R2, R81, R58 ;  /* 0x0000003a51027221 */ /* 0x001fe20000010000 */
[----:B------:R-:W-:Y:S01]  /*78d0*/  FADD.FTZ R67, R49, R66 ;  /* 0x0000004231437221 */ /* 0x000fe20000010000 */
[--C-:B------:R-:W-:Y:S01]  /*78e0*/  FFMA.FTZ R58, R82, UR33, -R72.reuse ;  /* 0x00000021523a7c23 */ /* 0x100fe20008010848 */
[--C-:B------:R-:W-:Y:S02]  /*78f0*/  FFMA.FTZ R66, R83, UR33, -R72.reuse ;  /* 0x0000002153427c23 */ /* 0x100fe40008010848 */
[----:B------:R-:W-:Y:S01]  /*7900*/  FADD.FTZ R70, R52, R67 ;  /* 0x0000004334467221 */ /* 0x000fe20000010000 */
[----:B------:R-:W-:Y:S01]  /*7910*/  FFMA.FTZ R67, R86, UR33, -R72 ;  /* 0x0000002156437c23 */ /* 0x000fe20008010848 */
[----:B------:R-:W0:Y:S01]  /*7920*/  MUFU.EX2 R51, R51 ;  /* 0x0000003300337308 */ /* 0x000e220000000800 */
[----:B--2---:R-:W-:-:S07]  /*7930*/  FADD.FTZ R3, R47, R2 ;  /* 0x000000022f037221 */ /* 0x004fce0000010000 */
[----:B------:R-:W2:Y:S01]  /*7940*/  MUFU.EX2 R63, R63 ;  /* 0x0000003f003f7308 */ /* 0x000ea20000000800 */
[----:B-1----:R-:W-:Y:S01]  /*7950*/  FADD.FTZ R2, R50, R3 ;  /* 0x0000000332027221 */ /* 0x002fe20000010000 */
[----:B------:R-:W-:Y:S01]  /*7960*/  FADD.FTZ R3, R53, R70 ;  /* 0x0000004635037221 */ /* 0x000fe20000010000 */
[----:B------:R-:W-:-:S05]  /*7970*/  FFMA.FTZ R70, R87, UR33, -R72 ;  /* 0x0000002157467c23 */ /* 0x000fca0008010848 */
        /* <DEDUP_REMOVED lines=36> */
.L_x_11097:
        /* <DEDUP_REMOVED lines=26> */
[-C--:B------:R-:W-:Y:S01]  /*7d60*/  FMUL.FTZ R97, R97, R5.reuse ;  /* 0x0000000561617220 */ /* 0x080fe20000410000 */
[----:B------:R-:W-:Y:S01]  /*7d70*/  F2FP.BF16.F32.PACK_AB R40, R41, R40 ;  /* 0x000000282928723e */ /* 0x000fe200000010ff */
[----:B------:R0:W-:Y:S01]  /*7d80*/  STSM.16.M88.4 [R19], R24 ;  /* 0x0000001813007844 */ /* 0x0001e20000000200 */
        /* <DEDUP_REMOVED lines=19> */
[----:B------:R0:W-:Y:S01]  /*7ec0*/  STSM.16.M88.4 [R17+0x27800], R40 ;  /* 0x0278002811007844 */ /* 0x0001e20000000200 */
        /* <DEDUP_REMOVED lines=57> */
.L_x_11079:
        /* <DEDUP_REMOVED lines=24> */
.L_x_11100:
[----:B------:R-:W-:Y:S02]  /*83e0*/  ULDC UR15, c[0x0][0x9e4] ;  /* 0x00027900000f7ab9 */ /* 0x000fe40000000800 */
[----:B------:R-:W-:-:S11]  /*83f0*/  UISETP.NE.AND UP0, UPT, UR15, 0x1, UPT ;  /* 0x000000010f00788c */ /* 0x000fd6000bf05270 */
[----:B------:R-:W-:Y:S02]  /*8400*/  @UP0 ULDC.64 UR6, c[0x0][0x9e8] ;  /* 0x00027a0000060ab9 */ /* 0x000fe40000000a00 */
[----:B------:R-:W-:-:S04]  /*8410*/  UIMAD.WIDE.U32 UR10, UR14, UR6, URZ ;  /* 0x000000060e0a72a5 */ /* 0x000fc8000f8e003f */
[----:B------:R-:W-:-:S12]  /*8420*/  @UP0 USHF.R.U32.HI UR14, URZ, UR7, UR11 ;  /* 0x000000073f0e0299 */ /* 0x000fd8000801160b */
.L_x_11101:
[----:B------:R-:W-:-:S04]  /*8430*/  UIMAD UR14, UR14, UR15, URZ ;  /* 0x0000000f0e0e72a4 */ /* 0x000fc8000f8e023f */
[----:B------:R-:W-:-:S04]  /*8440*/  UISETP.LT.AND UP0, UPT, UR35, UR14, UPT ;  /* 0x0000000e2300728c */ /* 0x000fc8000bf01270 */
[----:B------:R-:W-:-:S12]  /*8450*/  USEL UR35, UR35, UR14, !UP0 ;  /* 0x0000000e23237287 */ /* 0x000fd8000c000000 */
.L_x_11099:
        /* <DEDUP_REMOVED lines=8> */
[----:B--2---:R-:W-:Y:S01]  /*84e0*/  IMAD.MOV.U32 R8, RZ, RZ, R7 ;  /* 0x000000ffff087224 */ /* 0x004fe200078e0007 */
[----:B------:R-:W-:Y:S01]  /*84f0*/  UMOV UR28, UR48 ;  /* 0x00000030001c7c82 */ /* 0x000fe20008000000 */
[----:B------:R-:W-:Y:S01]  /*8500*/  IMAD.MOV.U32 R5, RZ, RZ, R0 ;  /* 0x000000ffff057224 */ /* 0x000fe200078e0000 */
[----:B------:R-:W-:Y:S01]  /*8510*/  UMOV UR35, UR47 ;  /* 0x0000002f00237c82 */ /* 0x000fe20008000000 */
[----:B------:R-:W-:Y:S01]  /*8520*/  IMAD.MOV.U32 R4, RZ, RZ, R6 ;  /* 0x000000ffff047224 */ /* 0x000fe200078e0006 */
[----:B------:R-:W-:-:S06]  /*8530*/  ULDC UR33, c[0x0][0x988] ;  /* 0x0002620000217ab9 */ /* 0x000fcc0000000800 */
.L_x_11113:
[----:B------:R-:W-:Y:S01]  /*8540*/  ISETP.NE.AND P2, PT, RZ, UR45, PT ;  /* 0x0000002dff007c0c */ /* 0x000fe2000bf45270 */
[----:B------:R-:W-:-:S04]  /*8550*/  UISETP.NE.AND UP0, UPT, UR35, 0x1, UPT ;  /* 0x000000012300788c */ /* 0x000fc8000bf05270 */
[----:B------:R-:W-:-:S04]  /*8560*/  USEL UR48, URZ, 0x1, UP0 ;  /* 0x000000013f307887 */ /* 0x000fc80008000000 */
[----:B------:R-:W-:-:S04]  /*8570*/  ULOP3.LUT UR48, UR28, UR48, URZ, 0x3c, !UPT ;  /* 0x000000301c307292 */ /* 0x000fc8000f8e3c3f */
[----:B------:R-:W-:Y:S08]  /*8580*/  @P2 BRA `(.L_x_11103) ;  /* 0x0000000000382947 */ /* 0x000ff00003800000 */
[----:B------:R-:W-:Y:S05]  /*8590*/  @!P0 BRA `(.L_x_11104) ;  /* 0x0000000000048947 */ /* 0x000fea0003800000 */
[----:B------:R-:W-:Y:S01]  /*85a0*/  BPT.TRAP 0x1 ;  /* 0x000000040000795c */ /* 0x000fe20000300000 */
.L_x_11104:
        /* <DEDUP_REMOVED lines=9> */
.L_x_11105:
[----:B-1----:R-:W-:Y:S05]  /*8640*/  @P1 BRA `(.L_x_11103) ;  /* 0x0000000000081947 */ /* 0x002fea0003800000 */
[----:B------:R-:W1:Y:S02]  /*8650*/  SYNCS.PHASECHK.TRANS64.TRYWAIT P1, [UR6+0x2d830], R0 ;  /* 0x02d83000ff0075a7 */ /* 0x000e640008020146 */
[----:B-1----:R-:W-:Y:S05]  /*8660*/  @!P1 BRA `(.L_x_11106) ;  /* 0x000000d000fc9947 */ /* 0x002fea0003800000 */
.L_x_11103:
        /* <DEDUP_REMOVED lines=40> */
.L_x_11108:
[----:B------:R-:W-:Y:S01]  /*88f0*/  ULEA UR6, UR35, UR41, 0x3 ;  /* 0x0000002923067291 */ /* 0x000fe2000f8e183f */
[----:B------:R-:W-:-:S05]  /*8900*/  IMAD.U32 R0, RZ, RZ, UR28 ;  /* 0x0000001cff007e24 */ /* 0x000fca000f8e00ff */
[----:B------:R-:W-:-:S04]  /*8910*/  SHF.L.U32 R0, R0, 0x1f, RZ ;  /* 0x0000001f00007819 */ /* 0x000fc800000006ff */
[----:B------:R0:W1:Y:S01]  /*8920*/  SYNCS.PHASECHK.TRANS64.TRYWAIT P1, [UR6+0x2d850], R0 ;  /* 0x02d85000ff0075a7 */ /* 0x0000620008020146 */
[----:B------:R-:W-:Y:S05]  /*8930*/  @!P0 BRA `(.L_x_11109) ;  /* 0x0000000000048947 */ /* 0x000fea0003800000 */
[----:B------:R-:W-:Y:S01]  /*8940*/  BPT.TRAP 0x1 ;  /* 0x000000040000795c */ /* 0x000fe20000300000 */
.L_x_11109:
[----:B-1----:R-:W-:Y:S05]  /*8950*/  @P1 BRA `(.L_x_11107) ;  /* 0x0000000000081947 */ /* 0x002fea0003800000 */
[----:B------:R-:W1:Y:S02]  /*8960*/  SYNCS.PHASECHK.TRANS64.TRYWAIT P1, [UR6+0x2d850], R0 ;  /* 0x02d85000ff0075a7 */ /* 0x000e640008020146 */
[----:B-1----:R-:W-:Y:S05]  /*8970*/  @!P1 BRA `(.L_x_11110) ;  /* 0x000000d000509947 */ /* 0x002fea0003800000 */
.L_x_11107:
[----:B------:R-:W-:Y:S01]  /*8980*/  UIADD3 UR6, UR41, 0x400, URZ ;  /* 0x0000040029067890 */ /* 0x000fe2000fffe03f */
[----:B------:R-:W-:Y:S01]  /*8990*/  WARPGROUP.ARRIVE ;  /* 0x00000000000079c5 */ /* 0x000fe20000000000 */
[----:B------:R-:W-:Y:S01]  /*89a0*/  UMOV UR29, 0x40000040 ;  /* 0x40000040001d7882 */ /* 0x000fe20000000000 */
[----:B------:R-:W-:Y:S01]  /*89b0*/  UMOV UR31, 0x80000020 ;  /* 0x80000020001f7882 */ /* 0x000fe20000000000 */
[----:B------:R-:W-:-:S03]  /*89c0*/  USHF.R.U32.HI UR6, URZ, 0x4, UR6 ;  /* 0x000000043f067899 */ /* 0x000fc60008011606 */
[----:B-1----:R-:W1:Y:S01]  /*89d0*/  S2R R7, SR_TID.X ;  /* 0x0000000000077919 */ /* 0x002e620000002100 */
        /* <DEDUP_REMOVED lines=64> */
.L_x_11111:
        /* <DEDUP_REMOVED lines=151> */
[----:B------:R-:W-:-:S03]  /*9750*/  FFMA.FTZ R70, R87, UR33, -R8 ;  /* 0x0000002157467c23 */ /* 0x000fc60008010808 */
[----:B------:R-:W1:Y:S01]  /*9760*/  MUFU.EX2 R11, R11 ;  /* 0x0000000b000b7308 */ /* 0x000e620000000800 */
[----:B0-----:R-:W-:-:S07]  /*9770*/  FADD.FTZ R46, R10, R3 ;  /* 0x000000030a2e7221 */ /* 0x001fce0000010000 */
[----:B------:R-:W0:Y:S01]  /*9780*/  MUFU.EX2 R27, R27 ;  /* 0x0000001b001b7308 */ /* 0x000e220000000800 */
[----:B--2---:R-:W-:-:S07]  /*9790*/  FADD.FTZ R2, R139, R2 ;  /* 0x000000028b027221 */ /* 0x004fce0000010000 */
[----:B------:R-:W2:Y:S01]  /*97a0*/  MUFU.EX2 R85, R85 ;  /* 0x0000005500557308 */ /* 0x000ea20000000800 */
[----:B-1----:R-:W-:-:S04]  /*97b0*/  FADD.FTZ R3, R11, R46 ;  /* 0x0000002e0b037221 */ /* 0x002fc80000010000 */
[----:B------:R-:W-:-:S03]  /*97c0*/  FADD.FTZ R46, R12, R3 ;  /* 0x000000030c2e7221 */ /* 0x000fc60000010000 */
        /* <DEDUP_REMOVED lines=34> */
[----:B------:R-:W-:-:S06]  /*99f0*/  FFMA.FTZ R51, R74, UR33, -R8 ;  /* 0x000000214a337c23 */ /* 0x000fcc0008010808 */
        /* <DEDUP_REMOVED lines=84> */
.L_x_11112:
        /* <DEDUP_REMOVED lines=30> */
[----:B------:R-:W-:Y:S01]  /*a120*/  STSM.16.M88.4 [R19], R44 ;  /* 0x0000002c13007844 */ /* 0x000fe20000000200 */
        /* <DEDUP_REMOVED lines=12> */
[----:B0-----:R-:W-:Y:S01]  /*a1f0*/  F2FP.BF16.F32.PACK_AB R14, R64, R61 ;  /* 0x0000003d400e723e */ /* 0x001fe200000010ff */
[----:B------:R-:W-:Y:S01]  /*a200*/  FMUL.FTZ R115, R115, R5 ;  /* 0x0000000573737220 */ /* 0x000fe20000410000 */
[----:B------:R-:W-:Y:S01]  /*a210*/  F2FP.BF16.F32.PACK_AB R8, R52, R49 ;  /* 0x000000313408723e */ /* 0x000fe200000010ff */
[----:B------:R-:W-:Y:S01]  /*a220*/  STSM.16.M88.4 [R17+0x27800], R28 ;  /* 0x0278001c11007844 */ /* 0x000fe20000000200 */
        /* <DEDUP_REMOVED lines=22> */
[----:B------:R-:W-:Y:S01]  /*a390*/  FMUL.FTZ R135, R135, R5 ;  /* 0x0000000587877220 */ /* 0x000fe20000410000 */
[----:B------:R1:W-:Y:S01]  /*a3a0*/  STSM.16.M88.4 [R18+0x6000], R64 ;  /* 0x0060004012007844 */ /* 0x0003e20000000200 */
[-C--:B------:R-:W-:Y:S01]  /*a3b0*/  FMUL.FTZ R88, R88, R6.reuse ;  /* 0x0000000658587220 */ /* 0x080fe20000410000 */
[-C--:B------:R-:W-:Y:S01]  /*a3c0*/  FMUL.FTZ R89, R89, R6.reuse ;  /* 0x0000000659597220 */ /* 0x080fe20000410000 */
[-C--:B------:R-:W-:Y:S01]  /*a3d0*/  FMUL.FTZ R92, R92, R6.reuse ;  /* 0x000000065c5c7220 */ /* 0x080fe20000410000 */
[----:B------:R-:W-:Y:S01]  /*a3e0*/  @!PT LDS RZ, [RZ] ;  /* 0x00000000fffff984 */ /* 0x000fe20000000800 */
[----:B------:R-:W-:Y:S01]  /*a3f0*/  @!PT LDS RZ, [RZ] ;  /* 0x00000000fffff984 */ /* 0x000fe20000000800 */
[----:B------:R-:W-:Y:S01]  /*a400*/  @!PT LDS RZ, [RZ] ;  /* 0x00000000fffff984 */ /* 0x000fe20000000800 */
[----:B------:R-:W-:Y:S01]  /*a410*/  @!PT LDS RZ, [RZ] ;  /* 0x00000000fffff984 */ /* 0x000fe20000000800 */
[----:B------:R2:W-:Y:S06]  /*a420*/  MEMBAR.ALL.CTA ;  /* 0x0000000000007992 */ /* 0x0005ec0000008000 */
[----:B--2---:R-:W2:Y:S01]  /*a430*/  FENCE.VIEW.ASYNC.S ;  /* 0x00000000000073c6 */ /* 0x004ea20000000000 */
        /* <DEDUP_REMOVED lines=22> */
[----:B0-----:R-:W-:Y:S02]  /*a5a0*/  IMAD.MOV.U32 R8, RZ, RZ, R7 ;  /* 0x000000ffff087224 */ /* 0x001fe400078e0007 */
[----:B------:R-:W-:Y:S01]  /*a5b0*/  IMAD.MOV.U32 R5, RZ, RZ, R0 ;  /* 0x000000ffff057224 */ /* 0x000fe200078e0000 */
[----:B--2---:R-:W-:Y:S01]  /*a5c0*/  NOP ;  /* 0x0000000000007918 */ /* 0x004fe20000000000 */
[----:B-1----:R-:W-:Y:S05]  /*a5d0*/  @P1 BRA `(.L_x_11113) ;  /* 0xffffffdc00d81947 */ /* 0x002fea000383ffff */
[----:B------:R-:W-:-:S07]  /*a5e0*/  IMAD.MOV.U32 R6, RZ, RZ, R4 ;  /* 0x000000ffff067224 */ /* 0x000fce00078e0004 */
.L_x_11102:
        /* <DEDUP_REMOVED lines=10> */
.L_x_11133:
[----:B------:R-:W-:Y:S01]  /*a690*/  ISETP.NE.AND P2, PT, RZ, UR45, PT ;  /* 0x0000002dff007c0c */ /* 0x000fe2000bf45270 */
[----:B------:R-:W-:-:S04]  /*a6a0*/  UISETP.NE.AND UP0, UPT, UR56, 0x1, UPT ;  /* 0x000000013800788c */ /* 0x000fc8000bf05270 */
[----:B------:R-:W-:-:S04]  /*a6b0*/  USEL UR48, URZ, 0x1, UP0 ;  /* 0x000000013f307887 */ /* 0x000fc80008000000 */
[----:B------:R-:W-:-:S04]  /*a6c0*/  ULOP3.LUT UR48, UR28, UR48, URZ, 0x3c, !UPT ;  /* 0x000000301c307292 */ /* 0x000fc8000f8e3c3f */
[----:B------:R-:W-:Y:S08]  /*a6d0*/  @P2 BRA `(.L_x_11115) ;  /* 0x0000000000382947 */ /* 0x000ff00003800000 */
[----:B------:R-:W-:Y:S05]  /*a6e0*/  @!P0 BRA `(.L_x_11116) ;  /* 0x0000000000048947 */ /* 0x000fea0003800000 */
[----:B------:R-:W-:Y:S01]  /*a6f0*/  BPT.TRAP 0x1 ;  /* 0x000000040000795c */ /* 0x000fe20000300000 */
.L_x_11116:
        /* <DEDUP_REMOVED lines=9> */
.L_x_11117:
[----:B-1----:R-:W-:Y:S05]  /*a790*/  @P1 BRA `(.L_x_11115) ;  /* 0x0000000000081947 */ /* 0x002fea0003800000 */
[----:B------:R-:W1:Y:S02]  /*a7a0*/  SYNCS.PHASECHK.TRANS64.TRYWAIT P1, [UR6+0x2d830], R0 ;  /* 0x02d83000ff0075a7 */ /* 0x000e640008020146 */
[----:B-1----:R-:W-:Y:S05]  /*a7b0*/  @!P1 BRA `(.L_x_11118) ;  /* 0x000000b000d89947 */ /* 0x002fea0003800000 */
.L_x_11115:
        /* <DEDUP_REMOVED lines=40> */
.L_x_11120:
[----:B------:R-:W-:Y:S01]  /*aa40*/  ULEA UR6, UR56, UR41, 0x3 ;  /* 0x0000002938067291 */ /* 0x000fe2000f8e183f */
[----:B------:R-:W-:-:S05]  /*aa50*/  IMAD.U32 R0, RZ, RZ, UR28 ;  /* 0x0000001cff007e24 */ /* 0x000fca000f8e00ff */
[----:B------:R-:W-:-:S04]  /*aa60*/  SHF.L.U32 R0, R0, 0x1f, RZ ;  /* 0x0000001f00007819 */ /* 0x000fc800000006ff */
[----:B------:R0:W1:Y:S01]  /*aa70*/  SYNCS.PHASECHK.TRANS64.TRYWAIT P1, [UR6+0x2d850], R0 ;  /* 0x02d85000ff0075a7 */ /* 0x0000620008020146 */
[----:B------:R-:W-:Y:S05]  /*aa80*/  @!P0 BRA `(.L_x_11121) ;  /* 0x0000000000048947 */ /* 0x000fea0003800000 */
[----:B------:R-:W-:Y:S01]  /*aa90*/  BPT.TRAP 0x1 ;  /* 0x000000040000795c */ /* 0x000fe20000300000 */
.L_x_11121:
[----:B-1----:R-:W-:Y:S05]  /*aaa0*/  @P1 BRA `(.L_x_11119) ;  /* 0x0000000000081947 */ /* 0x002fea0003800000 */
[----:B------:R-:W1:Y:S02]  /*aab0*/  SYNCS.PHASECHK.TRANS64.TRYWAIT P1, [UR6+0x2d850], R0 ;  /* 0x02d85000ff0075a7 */ /* 0x000e640008020146 */
[----:B-1----:R-:W-:Y:S05]  /*aac0*/  @!P1 BRA `(.L_x_11122) ;  /* 0x000000b0002c9947 */ /* 0x002fea0003800000 */
.L_x_11119:
        /* <DEDUP_REMOVED lines=70> */
.L_x_11123:
        /* <DEDUP_REMOVED lines=39> */
.L_x_11126:
[----:B------:R-:W-:-:S05]  /*b1a0*/  IMAD.U32 R14, RZ, RZ, UR34 ;  /* 0x00000022ff0e7e24 */ /* 0x000fca000f8e00ff */
[----:B------:R-:W-:-:S13]  /*b1b0*/  ISETP.NE.AND P1, PT, R14, 0x1, PT ;  /* 0x000000010e00780c */ /* 0x000fda0003f25270 */
[----:B------:R-:W0:Y:S02]  /*b1c0*/  @P1 LDC.64 R12, c[0x0][0x9e8] ;  /* 0x00027a00ff0c1b82 */ /* 0x000e240000000a00 */
[----:B0-----:R-:W-:-:S05]  /*b1d0*/  @P1 IMAD.HI.U32 R12, R15, R12, RZ ;  /* 0x0000000c0f0c1227 */ /* 0x001fca00078e00ff */
[----:B------:R-:W-:-:S07]  /*b1e0*/  @P1 SHF.R.U32.HI R15, RZ, R13, R12 ;  /* 0x0000000dff0f1219 */ /* 0x000fce000001160c */
.L_x_11127:
[----:B------:R-:W-:Y:S05]  /*b1f0*/  BSYNC B0 ;  /* 0x0000000000007941 */ /* 0x000fea0003800000 */
.L_x_11125:
[----:B------:R-:W-:-:S04]  /*b200*/  IMAD R15, R15, R14, -R0 ;  /* 0x0000000e0f0f7224 */ /* 0x000fc800078e0a00 */
[----:B------:R-:W-:-:S05]  /*b210*/  IMAD R15, R16, -0x2, R15 ;  /* 0xfffffffe100f7824 */ /* 0x000fca00078e020f */
[----:B------:R-:W-:Y:S02]  /*b220*/  VIADDMNMX R9, R15, R14, R9, PT ;  /* 0x0000000e0f097246 */ /* 0x000fe40003800109 */
[----:B------:R-:W-:-:S07]  /*b230*/  VIMNMX R8, R8, R15, !PT ;  /* 0x0000000f08087248 */ /* 0x000fce0007fe0100 */
.L_x_11124:
        /* <DEDUP_REMOVED lines=116> */
.L_x_11130:
[----:B------:R-:W-:-:S05]  /*b980*/  IMAD.U32 R12, RZ, RZ, UR34 ;  /* 0x00000022ff0c7e24 */ /* 0x000fca000f8e00ff */
[----:B------:R-:W-:-:S13]  /*b990*/  ISETP.NE.AND P2, PT, R12, 0x1, PT ;  /* 0x000000010c00780c */ /* 0x000fda0003f45270 */
[----:B------:R-:W0:Y:S02]  /*b9a0*/  @P2 LDC.64 R8, c[0x0][0x9e8] ;  /* 0x00027a00ff082b82 */ /* 0x000e240000000a00 */
[----:B0-----:R-:W-:-:S05]  /*b9b0*/  @P2 IMAD.HI.U32 R8, R7, R8, RZ ;  /* 0x0000000807082227 */ /* 0x001fca00078e00ff */
[----:B------:R-:W-:-:S07]  /*b9c0*/  @P2 SHF.R.U32.HI R7, RZ, R9, R8 ;  /* 0x00000009ff072219 */ /* 0x000fce0000011608 */
.L_x_11131:
[----:B------:R-:W-:Y:S05]  /*b9d0*/  BSYNC B0 ;  /* 0x0000000000007941 */ /* 0x000fea0003800000 */
.L_x_11129:
[----:B------:R-:W-:-:S04]  /*b9e0*/  IMAD R7, R7, R12, -R0 ;  /* 0x0000000c07077224 */ /* 0x000fc800078e0a00 */
[----:B------:R-:W-:-:S05]  /*b9f0*/  IMAD R7, R16, -0x2, R7 ;  /* 0xfffffffe10077824 */ /* 0x000fca00078e0207 */
[----:B------:R-:W-:Y:S02]  /*ba00*/  VIADDMNMX R11, R7, R12, R11, PT ;  /* 0x0000000c070b7246 */ /* 0x000fe4000380010b */
[----:B------:R-:W-:-:S07]  /*ba10*/  VIMNMX R10, R10, R7, !PT ;  /* 0x000000070a0a7248 */ /* 0x000fce0007fe0100 */
.L_x_11128:
        /* <DEDUP_REMOVED lines=376> */
.L_x_11132:
        /* <DEDUP_REMOVED lines=106> */
.L_x_11114:
[----:B------:R-:W-:Y:S06]  /*d840*/  BAR.ARV 0x8, 0x200 ;  /* 0x0208000000007b1d */ /* 0x000fec0000002000 */
[----:B------:R-:W-:Y:S05]  /*d850*/  @!P0 BRA `(.L_x_11134) ;  /* 0x0000000000048947 */ /* 0x000fea0003800000 */
[----:B------:R-:W-:Y:S01]  /*d860*/  BPT.TRAP 0x1 ;  /* 0x000000040000795c */ /* 0x000fe20000300000 */
.L_x_11134:
[----:B------:R-:W-:Y:S01]  /*d870*/  ULEA UR8, UR47, UR41, 0x3 ;  /* 0x000000292f087291 */ /* 0x000fe2000f8e183f */
[----:B------:R-:W-:-:S05]  /*d880*/  IMAD.U32 R4, RZ, RZ, UR48 ;  /* 0x00000030ff047e24 */ /* 0x000fca000f8e00ff */
[----:B------:R-:W-:-:S04]  /*d890*/  SHF.L.U32 R4, R4, 0x1f, RZ ;  /* 0x0000001f04047819 */ /* 0x000fc800000006ff */
[----:B------:R0:W1:Y:S01]  /*d8a0*/  SYNCS.PHASECHK.TRANS64.TRYWAIT P1, [UR8+0x2d850], R4 ;  /* 0x02d85004ff0075a7 */ /* 0x0000620008020148 */
[----:B------:R-:W-:Y:S05]  /*d8b0*/  @!P0 BRA `(.L_x_11135) ;  /* 0x0000000000048947 */ /* 0x000fea0003800000 */
[----:B------:R-:W-:Y:S01]  /*d8c0*/  BPT.TRAP 0x1 ;  /* 0x000000040000795c */ /* 0x000fe20000300000 */
.L_x_11135:
[----:B-1----:R-:W-:Y:S05]  /*d8d0*/  @P1 BRA `(.L_x_11136) ;  /* 0x0000000000081947 */ /* 0x002fea0003800000 */
[----:B------:R-:W1:Y:S02]  /*d8e0*/  SYNCS.PHASECHK.TRANS64.TRYWAIT P1, [UR8+0x2d850], R4 ;  /* 0x02d85004ff0075a7 */ /* 0x000e640008020148 */
[----:B-1----:R-:W-:Y:S05]  /*d8f0*/  @!P1 BRA `(.L_x_11137) ;  /* 0x0000008000b89947 */ /* 0x002fea0003800000 */
.L_x_11136:
[----:B------:R-:W-:Y:S01]  /*d900*/  UIADD3 UR41, UR41, 0x400, URZ ;  /* 0x0000040029297890 */ /* 0x000fe2000fffe03f */
[----:B------:R-:W-:Y:S01]  /*d910*/  WARPGROUP.ARRIVE ;  /* 0x00000000000079c5 */ /* 0x000fe20000000000 */
[----:B------:R-:W-:Y:S01]  /*d920*/  ULOP3.LUT UR44, UR44, 0x10000, URZ, 0xfc, !UPT ;  /* 0x000100002c2c7892 */ /* 0x000fe2000f8efc3f */
[----:B01----:R-:W0:Y:S01]  /*d930*/  SHFL.BFLY PT, R4, R3, 0x2, 0x1f ;  /* 0x0c401f0003047f89 */ /* 0x003e2200000e0000 */
[----:B------:R-:W-:Y:S01]  /*d940*/  USHF.R.U32.HI UR41, URZ, 0x4, UR41 ;  /* 0x000000043f297899 */ /* 0x000fe20008011629 */
[----:B--2---:R-:W-:Y:S01]  /*d950*/  IMAD.MOV.U32 R10, RZ, RZ, RZ ;  /* 0x000000ffff0a7224 */ /* 0x004fe200078e00ff */
[----:B------:R-:W-:Y:S01]  /*d960*/  UMOV UR5, 0x40000040 ;  /* 0x4000004000057882 */ /* 0x000fe20000000000 */
[----:B------:R-:W-:Y:S01]  /*d970*/  UMOV UR7, 0x80000020 ;  /* 0x8000002000077882 */ /* 0x000fe20000000000 */
[----:B------:R-:W-:Y:S01]  /*d980*/  ULOP3.LUT UR41, UR41, 0x3fff, URZ, 0xc0, !UPT ;  /* 0x00003fff29297892 */ /* 0x000fe2000f8ec03f */
[----:B------:R-:W1:Y:S01]  /*d990*/  SHFL.BFLY PT, R5, R2, 0x2, 0x1f ;  /* 0x0c401f0002057f89 */ /* 0x000e6200000e0000 */
[----:B------:R-:W-:Y:S01]  /*d9a0*/  UMOV UR4, UR44 ;  /* 0x0000002c00047c82 */ /* 0x000fe20008000000 */
[----:B------:R-:W-:Y:S01]  /*d9b0*/  IMAD.U32 R15, RZ, RZ, UR33 ;  /* 0x00000021ff0f7e24 */ /* 0x000fe2000f8e00ff */
[----:B------:R-:W-:-:S04]  /*d9c0*/  ULOP3.LUT UR9, UR41, 0x2000000, URZ, 0xfc, !UPT ;  /* 0x0200000029097892 */ /* 0x000fc8000f8efc3f */
[----:B------:R-:W-:-:S07]  /*d9d0*/  UIMAD UR9, UR47, 0x600, UR9 ;  /* 0x000006002f0978a4 */ /* 0x000fce000f8e0209 */
[----:B------:R-:W-:Y:S02]  /*d9e0*/  UMOV UR6, UR9 ;  /* 0x0000000900067c82 */ /* 0x000fe40008000000 */
[----:B------:R-:W-:Y:S01]  /*d9f0*/  HGMMA.64x96x16.F32.BF16 R88, gdesc[UR4].tnspB, R88, gsb0 ;  /* 0x41600000045879f0 */ /* 0x000fe20008001858 */
[----:B------:R-:W-:Y:S01]  /*da00*/  UIADD3 UR4, UR44, 0x2, URZ ;  /* 0x000000022c047890 */ /* 0x000fe2000fffe03f */
[----:B0-----:R-:W-:Y:S01]  /*da10*/  FADD.FTZ R4, R4, R3 ;  /* 0x0000000304047221 */ /* 0x001fe20000010000 */
[----:B------:R-:W-:Y:S01]  /*da20*/  UIADD3 UR6, UR9, 0x40, URZ ;  /* 0x0000004009067890 */ /* 0x000fe2000fffe03f */
[----:B------:R-:W-:Y:S01]  /*da30*/  IMAD.MOV.U32 R3, RZ, RZ, -0x800000 ;  /* 0xff800000ff037424 */ /* 0x000fe200078e00ff */
[----:B------:R-:W-:Y:S01]  /*da40*/  UMOV UR5, 0x40000040 ;  /* 0x4000004000057882 */ /* 0x000fe20000000000 */
[----:B------:R-:W-:Y:S01]  /*da50*/  UMOV UR7, 0x80000020 ;  /* 0x8000002000077882 */ /* 0x000fe20000000000 */
[----:B-1----:R-:W-:Y:S01]  /*da60*/  FADD.FTZ R6, R5, R2 ;  /* 0x0000000205067221 */ /* 0x002fe20000010000 */
[----:B------:R-:W-:Y:S01]  /*da70*/  IMAD.MOV.U32 R2, RZ, RZ, -0x800000 ;  /* 0xff800000ff027424 */ /* 0x000fe200078e00ff */
[----:B------:R-:W0:Y:S04]  /*da80*/  SHFL.BFLY PT, R5, R4, 0x1, 0x1f ;  /* 0x0c201f0004057f89 */ /* 0x000e2800000e0000 */
[----:B------:R-:W1:Y:S01]  /*da90*/  SHFL.BFLY PT, R9, R6, 0x1, 0x1f ;  /* 0x0c201f0006097f89 */ /* 0x000e6200000e0000 */
[----:B0-----:R-:W-:Y:S01]  /*daa0*/  FADD.FTZ R12, R4, R5 ;  /* 0x00000005040c7221 */ /* 0x001fe20000010000 */
[----:B------:R-:W-:-:S02]  /*dab0*/  IMAD.MOV.U32 R5, RZ, RZ, RZ ;  /* 0x000000ffff057224 */ /* 0x000fc400078e00ff */
        /* <DEDUP_REMOVED lines=62> */
.L_x_11138:
        /* <DEDUP_REMOVED lines=10> */
[----:B------:R-:W-:Y:S01]  /*df40*/  USEL UR4, URZ, 0x1, UP0 ;  /* 0x000000013f047887 */ /* 0x000fe20008000000 */
        /* <DEDUP_REMOVED lines=47> */
.L_x_11060:
        /* <DEDUP_REMOVED lines=11> */
[----:B------:R-:W0:Y:S08]  /*e2f0*/  S2UR UR4, SR_SWINHI ;  /* 0x00000000000479c3 */ /* 0x000e300000002f00 */
[----:B------:R-:W-:Y:S01]  /*e300*/  BAR.SYNC.DEFER_BLOCKING 0x1, 0x180 ;  /* 0x0046000000007b1d */ /* 0x000fe20000010000 */
[----:B------:R-:W-:Y:S02]  /*e310*/  F2FP.BF16.F32.PACK_AB R6, R93, R92 ;  /* 0x0000005c5d06723e */ /* 0x000fe400000010ff */
[----:B------:R-:W-:-:S02]  /*e320*/  F2FP.BF16.F32.PACK_AB R26, R125, R26 ;  /* 0x0000001a7d1a723e */ /* 0x000fc400000010ff */
[----:B------:R-:W-:-:S03]  /*e330*/  F2FP.BF16.F32.PACK_AB R27, R27, R126 ;  /* 0x0000007e1b1b723e */ /* 0x000fc600000010ff */
[----:B------:R-:W1:Y:S01]  /*e340*/  LDC R41, c[0x0][0xbe8] ;  /* 0x0002fa00ff297b82 */ /* 0x000e620000000800 */
[----:B------:R-:W-:Y:S01]  /*e350*/  UMOV UR8, UR41 ;  /* 0x0000002900087c82 */ /* 0x000fe20008000000 */
[----:B0-----:R-:W-:Y:S01]  /*e360*/  UMOV UR9, UR4 ;  /* 0x0000000400097c82 */ /* 0x001fe20008000000 */
[----:B------:R-:W-:Y:S02]  /*e370*/  IMAD.U32 R20, RZ, RZ, UR8 ;  /* 0x00000008ff147e24 */ /* 0x000fe4000f8e00ff */
[----:B------:R-:W-:Y:S01]  /*e380*/  IMAD.U32 R21, RZ, RZ, UR9 ;  /* 0x00000009ff157e24 */ /* 0x000fe2000f8e00ff */
[----:B------:R-:W-:Y:S02]  /*e390*/  ULDC.64 UR8, c[0x0][0xc00] ;  /* 0x0003000000087ab9 */ /* 0x000fe40000000a00 */
[----:B------:R-:W-:Y:S01]  /*e3a0*/  UISETP.NE.U32.AND UP0, UPT, UR8, URZ, UPT ;  /* 0x0000003f0800728c */ /* 0x000fe2000bf05070 */
[----:B------:R-:W-:-:S03]  /*e3b0*/  IMAD.WIDE R4, R147, 0x2, R20 ;  /* 0x0000000293047825 */ /* 0x000fc600078e0214 */
[----:B------:R-:W-:Y:S01]  /*e3c0*/  UISETP.NE.AND.EX UP0, UPT, UR9, URZ, UPT, UP0 ;  /* 0x0000003f0900728c */ /* 0x000fe2000bf05300 */
[C---:B------:R-:W-:Y:S02]  /*e3d0*/  LOP3.LUT R7, R4.reuse, 0x180, RZ, 0xc0, !PT ;  /* 0x0000018004077812 */ /* 0x040fe400078ec0ff */
[----:B------:R-:W-:Y:S01]  /*e3e0*/  ULDC.64 UR8, c[0x0][0xc00] ;  /* 0x0003000000087ab9 */ /* 0x000fe20000000a00 */
[C---:B------:R-:W-:Y:S01]  /*e3f0*/  IADD3 R9, P0, R4.reuse, 0x6020, RZ ;  /* 0x0000602004097810 */ /* 0x040fe20007f1e0ff */
[----:B------:R-:W-:Y:S01]  /*e400*/  UIMAD.WIDE UR8, UR39, 0x4, UR8 ;  /* 0x00000004270878a5 */ /* 0x000fe2000f8e0208 */
[----:B------:R-:W-:Y:S02]  /*e410*/  SHF.R.U64 R7, R7, 0x3, RZ ;  /* 0x0000000307077819 */ /* 0x000fe400000012ff */
[C---:B------:R-:W-:Y:S02]  /*e420*/  IADD3 R11, P1, R4.reuse, 0x6000, RZ ;  /* 0x00006000040b7810 */ /* 0x040fe40007f3e0ff */
[----:B------:R-:W-:-:S02]  /*e430*/  IADD3 R33, P2, R4, 0x3020, RZ ;  /* 0x0000302004217810 */ /* 0x000fc40007f5e0ff */
[C---:B------:R-:W-:Y:S02]  /*e440*/  IADD3 R31, P3, R4.reuse, 0x3000, RZ ;  /* 0x00003000041f7810 */ /* 0x040fe40007f7e0ff */
[----:B------:R-:W-:Y:S01]  /*e450*/  IADD3 R29, P4, R4, 0x20, RZ ;  /* 0x00000020041d7810 */ /* 0x000fe20007f9e0ff */
[--C-:B------:R-:W-:Y:S01]  /*e460*/  IMAD.X R13, RZ, RZ, R5.reuse, P2 ;  /* 0x000000ffff0d7224 */ /* 0x100fe200010e0605 */
[----:B------:R-:W-:Y:S01]  /*e470*/  LOP3.LUT R4, R7, R4, RZ, 0x3c, !PT ;  /* 0x0000000407047212 */ /* 0x000fe200078e3cff */
[--C-:B------:R-:W-:Y:S01]  /*e480*/  IMAD.X R15, RZ, RZ, R5.reuse, P3 ;  /* 0x000000ffff0f7224 */ /* 0x100fe200018e0605 */
[----:B------:R-:W-:Y:S01]  /*e490*/  LOP3.LUT R8, R9, 0x180, RZ, 0xc0, !PT ;  /* 0x0000018009087812 */ /* 0x000fe200078ec0ff */
[----:B------:R-:W-:Y:S01]  /*e4a0*/  IMAD.X R25, RZ, RZ, R5, P4 ;  /* 0x000000ffff197224 */ /* 0x000fe200020e0605 */
[----:B------:R-:W-:Y:S02]  /*e4b0*/  LOP3.LUT R10, R11, 0x180, RZ, 0xc0, !PT ;  /* 0x000001800b0a7812 */ /* 0x000fe400078ec0ff */
[----:B------:R-:W-:-:S02]  /*e4c0*/  MOV R28, R4 ;  /* 0x00000004001c7202 */ /* 0x000fc40000000f00 */
[----:B------:R-:W-:Y:S02]  /*e4d0*/  F2FP.BF16.F32.PACK_AB R4, R89, R0 ;  /* 0x000000005904723e */ /* 0x000fe400000010ff */
[----:B------:R-:W-:Y:S02]  /*e4e0*/  LOP3.LUT R0, R29, 0x180, RZ, 0xc0, !PT ;  /* 0x000001801d007812 */ /* 0x000fe400078ec0ff */
[----:B------:R-:W-:Y:S02]  /*e4f0*/  SHF.R.U64 R8, R8, 0x3, RZ ;  /* 0x0000000308087819 */ /* 0x000fe400000012ff */
[----:B------:R-:W-:Y:S02]  /*e500*/  SHF.R.U64 R10, R10, 0x3, RZ ;  /* 0x000000030a0a7819 */ /* 0x000fe400000012ff */
[----:B------:R-:W-:Y:S02]  /*e510*/  LOP3.LUT R14, R31, 0x180, RZ, 0xc0, !PT ;  /* 0x000001801f0e7812 */ /* 0x000fe400078ec0ff */
[----:B------:R-:W-:-:S02]  /*e520*/  LOP3.LUT R12, R33, 0x180, RZ, 0xc0, !PT ;  /* 0x00000180210c7812 */ /* 0x000fc400078ec0ff */
[----:B------:R-:W-:Y:S02]  /*e530*/  SHF.R.U64 R0, R0, 0x3, RZ ;  /* 0x0000000300007819 */ /* 0x000fe400000012ff */
[----:B------:R-:W-:Y:S01]  /*e540*/  LOP3.LUT R8, R8, R9, RZ, 0x3c, !PT ;  /* 0x0000000908087212 */ /* 0x000fe200078e3cff */
[--C-:B------:R-:W-:Y:S01]  /*e550*/  IMAD.X R9, RZ, RZ, R5.reuse, P0 ;  /* 0x000000ffff097224 */ /* 0x100fe200000e0605 */
[----:B------:R-:W-:Y:S01]  /*e560*/  LOP3.LUT R10, R10, R11, RZ, 0x3c, !PT ;  /* 0x0000000b0a0a7212 */ /* 0x000fe200078e3cff */
[----:B------:R-:W-:Y:S01]  /*e570*/  IMAD.X R11, RZ, RZ, R5, P1 ;  /* 0x000000ffff0b7224 */ /* 0x000fe200008e0605 */
[----:B------:R-:W-:Y:S02]  /*e580*/  SHF.R.U64 R14, R14, 0x3, RZ ;  /* 0x000000030e0e7819 */ /* 0x000fe400000012ff */
[----:B------:R-:W-:Y:S02]  /*e590*/  SHF.R.U64 R12, R12, 0x3, RZ ;  /* 0x000000030c0c7819 */ /* 0x000fe400000012ff */
[----:B------:R-:W-:Y:S01]  /*e5a0*/  LOP3.LUT R24, R0, R29, RZ, 0x3c, !PT ;  /* 0x0000001d00187212 */ /* 0x000fe200078e3cff */
[----:B------:R-:W-:Y:S01]  /*e5b0*/  IMAD.U32 R29, RZ, RZ, UR9 ;  /* 0x00000009ff1d7e24 */ /* 0x000fe2000f8e00ff */
[----:B------:R-:W-:-:S02]  /*e5c0*/  F2FP.BF16.F32.PACK_AB R5, R91, R90 ;  /* 0x0000005a5b05723e */ /* 0x000fc400000010ff */
[----:B------:R-:W-:Y:S02]  /*e5d0*/  F2FP.BF16.F32.PACK_AB R7, R95, R94 ;  /* 0x0000005e5f07723e */ /* 0x000fe400000010ff */
[----:B------:R-:W-:Y:S02]  /*e5e0*/  LOP3.LUT R14, R14, R31, RZ, 0x3c, !PT ;  /* 0x0000001f0e0e7212 */ /* 0x000fe400078e3cff */
[----:B------:R-:W-:Y:S01]  /*e5f0*/  MOV R30, R8 ;  /* 0x00000008001e7202 */ /* 0x000fe20000000f00 */
[----:B------:R0:W-:Y:S01]  /*e600*/  STSM.16.M88.4 [R28], R4 ;  /* 0x000000041c007844 */ /* 0x0001e20000000200 */
[----:B------:R-:W-:Y:S02]  /*e610*/  MOV R31, R10 ;  /* 0x0000000a001f7202 */ /* 0x000fe40000000f00 */
[----:B------:R-:W-:Y:S02]  /*e620*/  LOP3.LUT R12, R12, R33, RZ, 0x3c, !PT ;  /* 0x000000210c0c7212 */ /* 0x000fe400078e3cff */
[----:B------:R-:W-:-:S02]  /*e630*/  MOV R25, R24 ;  /* 0x0000001800197202 */ /* 0x000fc40000000f00 */
[----:B------:R-:W-:Y:S02]  /*e640*/  F2FP.BF16.F32.PACK_AB R8, R97, R96 ;  /* 0x000000606108723e */ /* 0x000fe400000010ff */
[----:B------:R-:W-:Y:S02]  /*e650*/  F2FP.BF16.F32.PACK_AB R9, R99, R98 ;  /* 0x000000626309723e */ /* 0x000fe400000010ff */
[----:B------:R-:W-:Y:S02]  /*e660*/  F2FP.BF16.F32.PACK_AB R10, R101, R100 ;  /* 0x00000064650a723e */ /* 0x000fe400000010ff */
[----:B------:R-:W-:Y:S02]  /*e670*/  F2FP.BF16.F32.PACK_AB R11, R103, R102 ;  /* 0x00000066670b723e */ /* 0x000fe400000010ff */
[----:B------:R-:W-:Y:S01]  /*e680*/  MOV R32, R12 ;  /* 0x0000000c00207202 */ /* 0x000fe20000000f00 */
[----:B0-----:R-:W-:Y:S01]  /*e690*/  IMAD.U32 R28, RZ, RZ, UR8 ;  /* 0x00000008ff1c7e24 */ /* 0x001fe2000f8e00ff */
[----:B------:R-:W-:Y:S01]  /*e6a0*/  MOV R33, R14 ;  /* 0x0000000e00217202 */ /* 0x000fe20000000f00 */
[----:B------:R0:W-:Y:S01]  /*e6b0*/  STSM.16.M88.4 [R25], R8 ;  /* 0x0000000819007844 */ /* 0x0001e20000000200 */
[----:B------:R-:W-:Y:S01]  /*e6c0*/  F2FP.BF16.F32.PACK_AB R4, R105, R104 ;  /* 0x000000686904723e */ /* 0x000fe200000010ff */
[----:B------:R-:W-:Y:S01]  /*e6d0*/  ULDC.64 UR8, c[0x0][0xc08] ;  /* 0x0003020000087ab9 */ /* 0x000fe20000000a00 */
[----:B------:R-:W-:-:S02]  /*e6e0*/  F2FP.BF16.F32.PACK_AB R5, R107, R106 ;  /* 0x0000006a6b05723e */ /* 0x000fc400000010ff */
[----:B------:R-:W-:Y:S02]  /*e6f0*/  F2FP.BF16.F32.PACK_AB R6, R109, R108 ;  /* 0x0000006c6d06723e */ /* 0x000fe400000010ff */
[----:B------:R-:W-:Y:S02]  /*e700*/  F2FP.BF16.F32.PACK_AB R7, R111, R110 ;  /* 0x0000006e6f07723e */ /* 0x000fe400000010ff */
[----:B------:R-:W-:Y:S02]  /*e710*/  F2FP.BF16.F32.PACK_AB R12, R113, R112 ;  /* 0x00000070710c723e */ /* 0x000fe400000010ff */
[----:B------:R-:W-:Y:S01]  /*e720*/  F2FP.BF16.F32.PACK_AB R13, R115, R114 ;  /* 0x00000072730d723e */ /* 0x000fe200000010ff */
[----:B------:R2:W-:Y:S01]  /*e730*/  STSM.16.M88.4 [R33], R4 ;  /* 0x0000000421007844 */ /* 0x0005e20000000200 */
[----:B------:R-:W-:Y:S02]  /*e740*/  F2FP.BF16.F32.PACK_AB R14, R117, R116 ;  /* 0x00000074750e723e */ /* 0x000fe400000010ff */
[----:B------:R-:W-:-:S02]  /*e750*/  F2FP.BF16.F32.PACK_AB R15, R119, R118 ;  /* 0x00000076770f723e */ /* 0x000fc400000010ff */
[----:B------:R-:W-:Y:S02]  /*e760*/  F2FP.BF16.F32.PACK_AB R24, R121, R120 ;  /* 0x000000787918723e */ /* 0x000fe400000010ff */
[----:B0-----:R-:W-:Y:S01]  /*e770*/  F2FP.BF16.F32.PACK_AB R25, R123, R122 ;  /* 0x0000007a7b19723e */ /* 0x001fe200000010ff */
[----:B------:R-:W-:Y:S01]  /*e780*/  STSM.16.M88.4 [R32], R12 ;  /* 0x0000000c20007844 */ /* 0x000fe20000000200 */
[----:B------:R-:W-:Y:S02]  /*e790*/  F2FP.BF16.F32.PACK_AB R8, R129, R128 ;  /* 0x000000808108723e */ /* 0x000fe400000010ff */
[----:B------:R-:W-:Y:S01]  /*e7a0*/  F2FP.BF16.F32.PACK_AB R9, R131, R130 ;  /* 0x000000828309723e */ /* 0x000fe200000010ff */
[----:B------:R-:W-:Y:S01]  /*e7b0*/  STSM.16.M88.4 [R31], R24 ;  /* 0x000000181f007844 */ /* 0x000fe20000000200 */
[----:B------:R-:W-:Y:S02]  /*e7c0*/  F2FP.BF16.F32.PACK_AB R10, R133, R132 ;  /* 0x00000084850a723e */ /* 0x000fe400000010ff */
[----:B------:R-:W-:-:S02]  /*e7d0*/  F2FP.BF16.F32.PACK_AB R11, R135, R134 ;  /* 0x00000086870b723e */ /* 0x000fc400000010ff */
[----:B------:R-:W-:-:S03]  /*e7e0*/  PLOP3.LUT P0, PT, PT, PT, UP0, 0x80, 0x0 ;  /* 0x000000000000781c */ /* 0x000fc60003f0f008 */
[----:B------:R0:W-:Y:S01]  /*e7f0*/  STSM.16.M88.4 [R30], R8 ;  /* 0x000000081e007844 */ /* 0x0001e20000000200 */
[----:B------:R-:W-:Y:S09]  /*e800*/  BAR.SYNC.DEFER_BLOCKING 0x1, 0x180 ;  /* 0x0046000000007b1d */ /* 0x000ff20000010000 */
[----:B------:R-:W3:Y:S01]  /*e810*/  @P0 LDG.E R0, desc[UR54][R28.64] ;  /* 0x000000361c000981 */ /* 0x000ee2000c1e1900 */
[----:B------:R-:W-:Y:S01]  /*e820*/  UISETP.NE.U32.AND UP1, UPT, UR8, URZ, UPT ;  /* 0x0000003f0800728c */ /* 0x000fe2000bf25070 */
[----:B-1----:R-:W-:Y:S01]  /*e830*/  ISETP.NE.AND P1, PT, R41, 0x1, PT ;  /* 0x000000012900780c */ /* 0x002fe20003f25270 */
[----:B------:R-:W-:Y:S01]  /*e840*/  ULDC UR10, c[0x0][0xa88] ;  /* 0x0002a200000a7ab9 */ /* 0x000fe20000000800 */
[----:B------:R-:W-:Y:S01]  /*e850*/  UMOV UR4, URZ ;  /* 0x0000003f00047c82 */ /* 0x000fe20008000000 */
[----:B------:R-:W-:-:S06]  /*e860*/  UISETP.NE.AND.EX UP1, UPT, UR9, URZ, UPT, UP1 ;  /* 0x0000003f0900728c */ /* 0x000fcc000bf25310 */
[----:B------:R-:W-:-:S04]  /*e870*/  PLOP3.LUT P2, PT, PT, PT, UP1, 0x80, 0x0 ;  /* 0x000000000000781c */ /* 0x000fc80003f4f018 */
[----:B--2---:R-:W1:Y:S01]  /*e880*/  @P1 LDC R5, c[0x0][0xbec] ;  /* 0x0002fb00ff051b82 */ /* 0x004e620000000800 */
[----:B------:R-:W-:Y:S02]  /*e890*/  @UP1 ULDC.64 UR8, c[0x0][0xc08] ;  /* 0x0003020000081ab9 */ /* 0x000fe40000000a00 */
[----:B------:R-:W-:-:S05]  /*e8a0*/  @UP1 UIMAD.WIDE UR8, UR39, 0x4, UR8 ;  /* 0x00000004270818a5 */ /* 0x000fca000f8e0208 */
[----:B------:R-:W2:Y:S01]  /*e8b0*/  @P1 LDC R6, c[0x0][0xbf0] ;  /* 0x0002fc00ff061b82 */ /* 0x000ea20000000800 */
[----:B0-----:R-:W-:Y:S02]  /*e8c0*/  IMAD.U32 R8, RZ, RZ, UR8 ;  /* 0x00000008ff087e24 */ /* 0x001fe4000f8e00ff */
[----:B------:R-:W-:Y:S01]  /*e8d0*/  IMAD.U32 R9, RZ, RZ, UR9 ;  /* 0x00000009ff097e24 */ /* 0x000fe2000f8e00ff */
[----:B---3--:R-:W-:Y:S01]  /*e8e0*/  @P0 R2UR UR4, R0 ;  /* 0x00000000000402ca */ /* 0x008fe200000e0000 */
[----:B------:R-:W-:-:S06]  /*e8f0*/  IMAD.U32 R0, RZ, RZ, UR10 ;  /* 0x0000000aff007e24 */ /* 0x000fcc000f8e00ff */
[----:B------:R0:W5:Y:S01]  /*e900*/  @P2 LDG.E R0, desc[UR54][R8.64] ;  /* 0x0000003608002981 */ /* 0x000162000c1e1900 */
[----:B-12---:R-:W-:Y:S07]  /*e910*/  @P2 BRA `(.L_x_11141) ;  /* 0x0000000000102947 */ /* 0x006fee0003800000 */
[----:B------:R-:W-:Y:S05]  /*e920*/  @!P0 BRA `(.L_x_11141) ;  /* 0x00000000000c8947 */ /* 0x000fea0003800000 */
[----:B------:R-:W2:Y:S04]  /*e930*/  LDG.E R7, desc[UR54][R28.64] ;  /* 0x000000361c077981 */ /* 0x000ea8000c1e1900 */
[----:B-----5:R-:W2:Y:S02]  /*e940*/  LDG.E R0, desc[UR54][R28.64+0x4] ;  /* 0x000004361c007981 */ /* 0x020ea4000c1e1900 */
[----:B--2---:R-:W-:-:S07]  /*e950*/  IMAD.IADD R0, R0, 0x1, -R7 ;  /* 0x0000000100007824 */ /* 0x004fce00078e0a07 */
.L_x_11141:
[----:B0-----:R-:W-:Y:S01]  /*e960*/  VIADD R8, R137, UR38 ;  /* 0x0000002689087c36 */ /* 0x001fe20008000000 */
[----:B------:R-:W-:Y:S01]  /*e970*/  USHF.R.S32.HI UR9, URZ, 0x1f, UR4 ;  /* 0x0000001f3f097899 */ /* 0x000fe20008011404 */
[----:B-----5:R-:W-:Y:S01]  /*e980*/  IMAD R43, R0, R41, RZ ;  /* 0x00000029002b7224 */ /* 0x020fe200078e02ff */
[----:B------:R-:W-:Y:S01]  /*e990*/  USHF.R.S32.HI UR16, URZ, 0x1f, UR40 ;  /* 0x0000001f3f107899 */ /* 0x000fe20008011428 */
[----:B------:R-:W-:Y:S01]  /*e9a0*/  @P1 IMAD.HI.U32 R5, R8, R5, RZ ;  /* 0x0000000508051227 */ /* 0x000fe200078e00ff */
[----:B------:R-:W-:Y:S01]  /*e9b0*/  ULDC.64 UR14, c[0x0][0xb90] ;  /* 0x0002e400000e7ab9 */ /* 0x000fe20000000a00 */
[----:B------:R-:W-:Y:S01]  /*e9c0*/  UMOV UR8, UR4 ;  /* 0x0000000400087c82 */ /* 0x000fe20008000000 */
[----:B------:R-:W-:Y:S01]  /*e9d0*/  UIMAD UR12, UR16, UR14, URZ ;  /* 0x0000000e100c72a4 */ /* 0x000fe2000f8e023f */
[----:B------:R-:W-:Y:S01]  /*e9e0*/  IMAD.MOV.U32 R4, RZ, RZ, R8 ;  /* 0x000000ffff047224 */ /* 0x000fe200078e0008 */
[----:B------:R-:W-:Y:S01]  /*e9f0*/  UIMAD.WIDE.U32 UR10, UR40, UR14, UR8 ;  /* 0x0000000e280a72a5 */ /* 0x000fe2000f8e0008 */
[----:B------:R-:W-:Y:S01]  /*ea00*/  @P1 SHF.R.U32.HI R4, RZ, R6, R5 ;  /* 0x00000006ff041219 */ /* 0x000fe20000011605 */
[----:B------:R-:W-:Y:S01]  /*ea10*/  USHF.R.S32.HI UR8, URZ, 0x1f, UR39 ;  /* 0x0000001f3f087899 */ /* 0x000fe20008011427 */
[----:B------:R-:W-:Y:S01]  /*ea20*/  IMAD R5, R143, 0x20, R138 ;  /* 0x000000208f057824 */ /* 0x000fe200078e028a */
[----:B------:R-:W-:Y:S01]  /*ea30*/  UIMAD UR12, UR40, UR15, UR12 ;  /* 0x0000000f280c72a4 */ /* 0x000fe2000f8e020c */
[----:B------:R-:W0:Y:S01]  /*ea40*/  @P1 LDC R45, c[0x0][0xbec] ;  /* 0x0002fb00ff2d1b82 */ /* 0x000e220000000800 */
[----:B------:R-:W-:Y:S01]  /*ea50*/  USEL UR18, UR8, URZ, !UP0 ;  /* 0x0000003f08127287 */ /* 0x000fe2000c000000 */
[----:B------:R-:W-:Y:S01]  /*ea60*/  IMAD.MOV R6, RZ, RZ, -R4 ;  /* 0x000000ffff067224 */ /* 0x000fe200078e0a04 */
[----:B------:R-:W-:Y:S01]  /*ea70*/  ULDC.64 UR14, c[0x0][0xb98] ;  /* 0x0002e600000e7ab9 */ /* 0x000fe20000000a00 */
[----:B------:R-:W-:Y:S01]  /*ea80*/  USEL UR17, UR39, URZ, !UP0 ;  /* 0x0000003f27117287 */ /* 0x000fe2000c000000 */
[----:B------:R-:W-:Y:S01]  /*ea90*/  IMAD.WIDE R20, R5, 0x2, R20 ;  /* 0x0000000205147825 */ /* 0x000fe200078e0214 */
[----:B------:R-:W-:-:S02]  /*eaa0*/  UIMAD UR8, UR18, UR14, URZ ;  /* 0x0000000e120872a4 */ /* 0x000fc4000f8e023f */
[----:B------:R-:W-:Y:S01]  /*eab0*/  UIADD3 UR11, UR11, UR12, URZ ;  /* 0x0000000c0b0b7290 */ /* 0x000fe2000fffe03f */
[----:B------:R-:W-:Y:S01]  /*eac0*/  IMAD R7, R41, R6, R8 ;  /* 0x0000000629077224 */ /* 0x000fe200078e0208 */
[----:B------:R-:W-:Y:S01]  /*ead0*/  UIMAD UR8, UR17, UR15, UR8 ;  /* 0x0000000f110872a4 */ /* 0x000fe2000f8e0208 */
[----:B------:R-:W-:Y:S01]  /*eae0*/  IADD3 R9, P2, R20, 0x1800, RZ ;  /* 0x0000180014097810 */ /* 0x000fe20007f5e0ff */
[----:B------:R-:W-:Y:S01]  /*eaf0*/  UIMAD.WIDE.U32 UR10, UR17, UR14, UR10 ;  /* 0x0000000e110a72a5 */ /* 0x000fe2000f8e000a */
[----:B------:R-:W-:Y:S01]  /*eb00*/  SHF.R.S32.HI R6, RZ, 0x1f, R4 ;  /* 0x0000001fff067819 */ /* 0x000fe20000011404 */
[----:B------:R-:W-:Y:S01]  /*eb10*/  ULDC.64 UR12, c[0x0][0xb88] ;  /* 0x0002e200000c7ab9 */ /* 0x000fe20000000a00 */
[----:B------:R-:W-:Y:S01]  /*eb20*/  SHF.R.S32.HI R5, RZ, 0x1f, R7 ;  /* 0x0000001fff057819 */ /* 0x000fe20000011407 */
[----:B------:R-:W-:Y:S01]  /*eb30*/  IMAD.U32 R11, RZ, RZ, UR8 ;  /* 0x00000008ff0b7e24 */ /* 0x000fe2000f8e00ff */
[----:B------:R-:W-:Y:S02]  /*eb40*/  LOP3.LUT R8, R9, 0x180, RZ, 0xc0, !PT ;  /* 0x0000018009087812 */ /* 0x000fe400078ec0ff */
[----:B------:R-:W-:Y:S01]  /*eb50*/  IADD3 R4, P0, R4, UR10, RZ ;  /* 0x0000000a04047c10 */ /* 0x000fe2000ff1e0ff */
[----:B------:R-:W-:Y:S01]  /*eb60*/  IMAD R10, R5, UR12, RZ ;  /* 0x0000000c050a7c24 */ /* 0x000fe2000f8e02ff */
[----:B------:R-:W-:-:S02]  /*eb70*/  SHF.R.U64 R8, R8, 0x3, RZ ;  /* 0x0000000308087819 */ /* 0x000fc400000012ff */
[----:B------:R-:W-:Y:S01]  /*eb80*/  IADD3.X R5, R6, UR11, R11, P0, !PT ;  /* 0x0000000b06057c10 */ /* 0x000fe200087fe40b */
[----:B------:R-:W-:Y:S01]  /*eb90*/  ULDC.64 UR10, c[0x0][0xb50] ;  /* 0x0002d400000a7ab9 */ /* 0x000fe20000000a00 */
[----:B------:R-:W-:Y:S01]  /*eba0*/  LOP3.LUT R6, R8, R9, RZ, 0x3c, !PT ;  /* 0x0000000908067212 */ /* 0x000fe200078e3cff */
[C---:B------:R-:W-:Y:S01]  /*ebb0*/  IMAD R9, R7.reuse, UR13, R10 ;  /* 0x0000000d07097c24 */ /* 0x040fe2000f8e020a */
[C---:B------:R-:W-:Y:S01]  /*ebc0*/  IADD3 R25, P6, R20.reuse, 0x3000, RZ ;  /* 0x0000300014197810 */ /* 0x040fe20007fde0ff */
[----:B------:R-:W-:Y:S01]  /*ebd0*/  IMAD.WIDE.U32 R4, R7, UR12, R4 ;  /* 0x0000000c07047c25 */ /* 0x000fe2000f8e0004 */
[----:B------:R-:W-:Y:S01]  /*ebe0*/  ULDC.64 UR12, c[0x0][0xaa0] ;  /* 0x0002a800000c7ab9 */ /* 0x000fe20000000a00 */
[----:B------:R-:W-:Y:S02]  /*ebf0*/  IADD3 R13, P5, R20, 0x4800, RZ ;  /* 0x00004800140d7810 */ /* 0x000fe40007fbe0ff */
[----:B------:R-:W-:Y:S01]  /*ec00*/  IMAD.IADD R5, R5, 0x1, R9 ;  /* 0x0000000105057824 */ /* 0x000fe200078e0209 */
[----:B------:R-:W-:Y:S01]  /*ec10*/  LEA R8, P0, R4, UR10, 0x2 ;  /* 0x0000000a04087c11 */ /* 0x000fe2000f8010ff */
[----:B------:R-:W-:Y:S01]  /*ec20*/  VIADD R10, R146, UR38 ;  /* 0x00000026920a7c36 */ /* 0x000fe20008000000 */
[----:B------:R-:W-:Y:S01]  /*ec30*/  IADD3 R33, P4, R20, 0x6000, RZ ;  /* 0x0000600014217810 */ /* 0x000fe20007f9e0ff */
[----:B------:R-:W-:Y:S01]  /*ec40*/  IMAD.X R7, RZ, RZ, R21, P2 ;  /* 0x000000ffff077224 */ /* 0x000fe200010e0615 */
[----:B------:R-:W-:Y:S01]  /*ec50*/  LEA.HI.X R4, R4, UR11, R5, 0x2, P0 ;  /* 0x0000000b04047c11 */ /* 0x000fe200080f1405 */
[----:B------:R-:W-:Y:S01]  /*ec60*/  SHFL.IDX PT, R36, R8, RZ, 0x1c1f ;  /* 0x001c1fff08247589 */ /* 0x000fe200000e0000 */
[----:B------:R-:W-:Y:S01]  /*ec70*/  LOP3.LUT P0, RZ, R144, 0x3, RZ, 0xc0, !PT ;  /* 0x0000000390ff7812 */ /* 0x000fe2000780c0ff */
[----:B------:R-:W-:Y:S01]  /*ec80*/  VIADD R0, R10, 0x8 ;  /* 0x000000080a007836 */ /* 0x000fe20000000000 */
[----:B------:R-:W-:Y:S01]  /*ec90*/  IADD3 R5, P3, R20, 0x7800, RZ ;  /* 0x0000780014057810 */ /* 0x000fe20007f7e0ff */
[----:B------:R-:W1:Y:S01]  /*eca0*/  SHFL.IDX PT, R37, R4, RZ, 0x1c1f ;  /* 0x001c1fff04257589 */ /* 0x000e6200000e0000 */
[----:B------:R-:W-:-:S02]  /*ecb0*/  ISETP.GE.OR P2, PT, R10, R43, P0 ;  /* 0x0000002b0a00720c */ /* 0x000fc40000746670 */
[----:B------:R-:W-:Y:S01]  /*ecc0*/  ISETP.GE.OR P0, PT, R0, R43, P0 ;  /* 0x0000002b0000720c */ /* 0x000fe20000706670 */
[----:B------:R-:W-:Y:S01]  /*ecd0*/  SHFL.IDX PT, R38, R8, 0x1, 0x1c1f ;  /* 0x003c1f0008267f89 */ /* 0x000fe200000e0000 */
[----:B------:R-:W-:Y:S01]  /*ece0*/  LOP3.LUT R0, R5, 0x180, RZ, 0xc0, !PT ;  /* 0x0000018005007812 */ /* 0x000fe200078ec0ff */
[----:B------:R-:W-:Y:S01]  /*ecf0*/  UIMAD UR10, UR9, UR12, URZ ;  /* 0x0000000c090a72a4 */ /* 0x000fe2000f8e023f */
[----:B------:R-:W-:Y:S01]  /*ed00*/  LOP3.LUT R9, R20, 0x180, RZ, 0xc0, !PT ;  /* 0x0000018014097812 */ /* 0x000fe200078ec0ff */
[----:B------:R-:W2:Y:S01]  /*ed10*/  SHFL.IDX PT, R39, R4, 0x1, 0x1c1f ;  /* 0x003c1f0004277f89 */ /* 0x000ea200000e0000 */
[----:B------:R-:W-:Y:S01]  /*ed20*/  SHF.R.U64 R0, R0, 0x3, RZ ;  /* 0x0000000300007819 */ /* 0x000fe200000012ff */
[----:B------:R-:W-:Y:S01]  /*ed30*/  UIMAD.WIDE.U32 UR8, UR4, UR12, URZ ;  /* 0x0000000c040872a5 */ /* 0x000fe2000f8e003f */
[----:B------:R-:W-:Y:S01]  /*ed40*/  LOP3.LUT R24, R25, 0x180, RZ, 0xc0, !PT ;  /* 0x0000018019187812 */ /* 0x000fe200078ec0ff */
[----:B------:R-:W-:Y:S01]  /*ed50*/  IMAD.X R29, RZ, RZ, R21, P3 ;  /* 0x000000ffff1d7224 */ /* 0x000fe200018e0615 */
[----:B------:R-:W-:-:S02]  /*ed60*/  LOP3.LUT R28, R0, R5, RZ, 0x3c, !PT ;  /* 0x00000005001c7212 */ /* 0x000fc400078e3cff */
[----:B------:R-:W-:Y:S02]  /*ed70*/  LOP3.LUT R12, R13, 0x180, RZ, 0xc0, !PT ;  /* 0x000001800d0c7812 */ /* 0x000fe400078ec0ff */
[----:B------:R-:W-:Y:S01]  /*ed80*/  LOP3.LUT R32, R33, 0x180, RZ, 0xc0, !PT ;  /* 0x0000018021207812 */ /* 0x000fe200078ec0ff */
[----:B-1----:R1:W-:Y:S01]  /*ed90*/  @!P2 ST.E desc[UR54][R36.64], R3 ;  /* 0x000000032400a985 */ /* 0x0023e2000c101936 */
[----:B------:R-:W-:Y:S01]  /*eda0*/  IMAD R0, R142, 0x60, R143 ;  /* 0x000000608e007824 */ /* 0x000fe200078e028f */
[----:B------:R-:W-:Y:S01]  /*edb0*/  UIMAD UR10, UR4, UR13, UR10 ;  /* 0x0000000d040a72a4 */ /* 0x000fe2000f8e020a */
[----:B------:R-:W-:Y:S02]  /*edc0*/  SHF.R.U64 R9, R9, 0x3, RZ ;  /* 0x0000000309097819 */ /* 0x000fe400000012ff */
[----:B------:R-:W-:Y:S01]  /*edd0*/  ULDC.64 UR12, c[0x0][0xae8] ;  /* 0x0002ba00000c7ab9 */ /* 0x000fe20000000a00 */
[----:B------:R-:W-:Y:S02]  /*ede0*/  SHF.R.U64 R24, R24, 0x3, RZ ;  /* 0x0000000318187819 */ /* 0x000fe400000012ff */
[----:B------:R-:W-:-:S02]  /*edf0*/  SHF.R.U64 R12, R12, 0x3, RZ ;  /* 0x000000030c0c7819 */ /* 0x000fc400000012ff */
[----:B------:R-:W-:Y:S01]  /*ee00*/  SHF.R.U64 R32, R32, 0x3, RZ ;  /* 0x0000000320207819 */ /* 0x000fe200000012ff */
[----:B-1----:R-:W1:Y:S01]  /*ee10*/  @P1 LDC R3, c[0x0][0xbf0] ;  /* 0x0002fc00ff031b82 */ /* 0x002e620000000800 */
[----:B------:R-:W-:Y:S01]  /*ee20*/  VIADD R36, R0, UR38 ;  /* 0x0000002600247c36 */ /* 0x000fe20008000000 */
[----:B------:R-:W-:Y:S01]  /*ee30*/  UIADD3 UR9, UR9, UR10, URZ ;  /* 0x0000000a09097290 */ /* 0x000fe2000fffe03f */
[----:B------:R-:W-:Y:S01]  /*ee40*/  LOP3.LUT R20, R9, R20, RZ, 0x3c, !PT ;  /* 0x0000001409147212 */ /* 0x000fe200078e3cff */
[----:B------:R-:W-:Y:S01]  /*ee50*/  UIMAD UR4, UR16, UR12, URZ ;  /* 0x0000000c100472a4 */ /* 0x000fe2000f8e023f */
[----:B0-----:R-:W-:Y:S01]  /*ee60*/  @P1 IMAD.HI.U32 R0, R36, R45, RZ ;  /* 0x0000002d24001227 */ /* 0x001fe200078e00ff */
[----:B------:R-:W-:Y:S01]  /*ee70*/  UIMAD.WIDE.U32 UR8, UR40, UR12, UR8 ;  /* 0x0000000c280872a5 */ /* 0x000fe2000f8e0008 */
[----:B------:R-:W-:Y:S01]  /*ee80*/  LOP3.LUT R24, R24, R25, RZ, 0x3c, !PT ;  /* 0x0000001918187212 */ /* 0x000fe200078e3cff */
[----:B------:R-:W-:Y:S01]  /*ee90*/  UIMAD UR4, UR40, UR13, UR4 ;  /* 0x0000000d280472a4 */ /* 0x000fe2000f8e0204 */
[----:B------:R-:W-:Y:S01]  /*eea0*/  LOP3.LUT R12, R12, R13, RZ, 0x3c, !PT ;  /* 0x0000000d0c0c7212 */ /* 0x000fe200078e3cff */
[----:B--2---:R0:W-:Y:S01]  /*eeb0*/  @!P0 ST.E desc[UR54][R38.64], R2 ;  /* 0x0000000226008985 */ /* 0x0041e2000c101936 */
[----:B------:R-:W-:Y:S01]  /*eec0*/  LOP3.LUT R32, R32, R33, RZ, 0x3c, !PT ;  /* 0x0000002120207212 */ /* 0x000fe200078e3cff */
[--C-:B------:R-:W-:Y:S01]  /*eed0*/  IMAD.X R25, RZ, RZ, R21.reuse, P6 ;  /* 0x000000ffff197224 */ /* 0x100fe200030e0615 */
[----:B------:R-:W-:Y:S01]  /*eee0*/  ULDC.64 UR10, c[0x0][0xaf0] ;  /* 0x0002bc00000a7ab9 */ /* 0x000fe20000000a00 */
[--C-:B------:R-:W-:Y:S01]  /*eef0*/  IMAD.X R13, RZ, RZ, R21.reuse, P5 ;  /* 0x000000ffff0d7224 */ /* 0x100fe200028e0615 */
[----:B------:R2:W5:Y:S01]  /*ef00*/  LD.E.128 R8, desc[UR54][R20.64] ;  /* 0x0000003614087980 */ /* 0x000562000c101d00 */
[----:B------:R-:W-:Y:S01]  /*ef10*/  IMAD.X R33, RZ, RZ, R21, P4 ;  /* 0x000000ffff217224 */ /* 0x000fe200020e0615 */
[----:B------:R-:W-:-:S02]  /*ef20*/  UIADD3 UR9, UR9, UR4, URZ ;  /* 0x0000000409097290 */ /* 0x000fc4000fffe03f */
[----:B------:R-:W-:Y:S01]  /*ef30*/  UIMAD UR4, UR18, UR10, URZ ;  /* 0x0000000a120472a4 */ /* 0x000fe2000f8e023f */
[----:B------:R-:W5:Y:S04]  /*ef40*/  LD.E.128 R4, desc[UR54][R6.64] ;  /* 0x0000003606047980 */ /* 0x000f68000c101d00 */
[----:B------:R-:W5:Y:S01]  /*ef50*/  LD.E.128 R24, desc[UR54][R24.64] ;  /* 0x0000003618187980 */ /* 0x000f62000c101d00 */
[----:B--2---:R-:W-:Y:S01]  /*ef60*/  IMAD.MOV.U32 R21, RZ, RZ, R36 ;  /* 0x000000ffff157224 */ /* 0x004fe200078e0024 */
[----:B-1----:R-:W-:Y:S01]  /*ef70*/  @P1 SHF.R.U32.HI R21, RZ, R3, R0 ;  /* 0x00000003ff151219 */ /* 0x002fe20000011600 */
[----:B------:R-:W-:Y:S01]  /*ef80*/  UIMAD UR4, UR17, UR11, UR4 ;  /* 0x0000000b110472a4 */ /* 0x000fe2000f8e0204 */
[----:B------:R-:W5:Y:S01]  /*ef90*/  LD.E.128 R12, desc[UR54][R12.64] ;  /* 0x000000360c0c7980 */ /* 0x000f62000c101d00 */
[----:B------:R-:W-:Y:S01]  /*efa0*/  UIMAD.WIDE.U32 UR8, UR17, UR10, UR8 ;  /* 0x0000000a110872a5 */ /* 0x000fe2000f8e0008 */
[--C-:B------:R-:W-:Y:S01]  /*efb0*/  SHF.R.S32.HI R0, RZ, 0x1f, R21.reuse ;  /* 0x0000001fff007819 */ /* 0x100fe20000011415 */
[----:B------:R-:W-:Y:S01]  /*efc0*/  IMAD.MOV R20, RZ, RZ, -R21 ;  /* 0x000000ffff147224 */ /* 0x000fe200078e0a15 */
[----:B------:R-:W-:Y:S01]  /*efd0*/  ULDC.64 UR10, c[0x0][0xae0] ;  /* 0x0002b800000a7ab9 */ /* 0x000fe20000000a00 */
[----:B------:R-:W-:Y:S01]  /*efe0*/  UIADD3 UR4, UR9, UR4, URZ ;  /* 0x0000000409047290 */ /* 0x000fe2000fffe03f */
[----:B------:R-:W5:Y:S01]  /*eff0*/  LD.E.128 R32, desc[UR54][R32.64] ;  /* 0x0000003620207980 */ /* 0x000f62000c101d00 */
[----:B------:R-:W-:-:S02]  /*f000*/  IMAD R0, R0, UR10, RZ ;  /* 0x0000000a00007c24 */ /* 0x000fc4000f8e02ff */
[----:B------:R-:W-:Y:S01]  /*f010*/  IMAD R37, R41, R20, R36 ;  /* 0x0000001429257224 */ /* 0x000fe200078e0224 */
[----:B------:R-:W5:Y:S01]  /*f020*/  LD.E.128 R28, desc[UR54][R28.64] ;  /* 0x000000361c1c7980 */ /* 0x000f62000c101d00 */
[----:B0-----:R-:W-:Y:S02]  /*f030*/  IMAD R39, R21, UR11, R0 ;  /* 0x0000000b15277c24 */ /* 0x001fe4000f8e0200 */
[----:B------:R-:W-:Y:S01]  /*f040*/  IMAD.U32 R3, RZ, RZ, UR9 ;  /* 0x00000009ff037e24 */ /* 0x000fe2000f8e00ff */
[----:B------:R-:W-:Y:S01]  /*f050*/  SHF.R.S32.HI R0, RZ, 0x1f, R37 ;  /* 0x0000001fff007819 */ /* 0x000fe20000011425 */
        /* <DEDUP_REMOVED lines=8> */
[----:B0-----:R-:W0:Y:S01]  /*f0e0*/  FENCE.VIEW.ASYNC.S ;  /* 0x00000000000073c6 */ /* 0x001e220000000000 */
[----:B------:R-:W-:-:S02]  /*f0f0*/  IMAD R0, R0, UR8, RZ ;  /* 0x0000000800007c24 */ /* 0x000fc4000f8e02ff */
[----:B------:R-:W-:-:S04]  /*f100*/  IMAD.WIDE.U32 R2, R21, UR10, R2 ;  /* 0x0000000a15027c25 */ /* 0x000fc8000f8e0002 */
[----:B------:R-:W-:Y:S02]  /*f110*/  IMAD.IADD R3, R3, 0x1, R39 ;  /* 0x0000000103037824 */ /* 0x000fe400078e0227 */
[----:B------:R-:W-:Y:S02]  /*f120*/  IMAD R21, R37, UR9, R0 ;  /* 0x0000000925157c24 */ /* 0x000fe4000f8e0200 */
[----:B------:R-:W-:Y:S01]  /*f130*/  VIADD R0, R143, UR38 ;  /* 0x000000268f007c36 */ /* 0x000fe20008000000 */
[----:B------:R-:W-:Y:S01]  /*f140*/  UIADD3 UR4, UR41, 0x2d820, URZ ;  /* 0x0002d82029047890 */ /* 0x000fe2000fffe03f */
[----:B------:R-:W-:Y:S01]  /*f150*/  IMAD.WIDE.U32 R2, R37, UR8, R2 ;  /* 0x0000000825027c25 */ /* 0x000fe2000f8e0002 */
[----:B------:R-:W-:Y:S02]  /*f160*/  ULDC.64 UR8, c[0x0][0xa80] ;  /* 0x0002a00000087ab9 */ /* 0x000fe40000000a00 */
        /* <DEDUP_REMOVED lines=15> */
[C---:B------:R-:W-:Y:S02]  /*f260*/  @!P2 LEA R38, P4, R141.reuse, R20, 0x1 ;  /* 0x000000148d26a211 */ /* 0x040fe400078808ff */
[----:B--2---:R-:W-:Y:S01]  /*f270*/  @!P0 IMAD.WIDE R2, R138, 0x2, R20 ;  /* 0x000000028a028825 */ /* 0x004fe200078e0214 */
[-C--:B------:R-:W-:Y:S02]  /*f280*/  @!P1 LEA.HI.X R37, R140, R21.reuse, R149, 0x1, P3 ;  /* 0x000000158c259211 */ /* 0x080fe400018f0c95 */
[----:B------:R-:W-:Y:S02]  /*f290*/  @!P2 LEA.HI.X R39, R141, R21, R148, 0x1, P4 ;  /* 0x000000158d27a211 */ /* 0x000fe400020f0c94 */
[----:B-----5:R3:W-:Y:S04]  /*f2a0*/  @!P0 ST.E.128 desc[UR54][R2.64], R8 ;  /* 0x0000000802008985 */ /* 0x0207e8000c101d36 */
[----:B------:R3:W-:Y:S04]  /*f2b0*/  @!P1 ST.E.128 desc[UR54][R36.64], R24 ;  /* 0x0000001824009985 */ /* 0x0007e8000c101d36 */
[----:B------:R3:W-:Y:S02]  /*f2c0*/  @!P2 ST.E.128 desc[UR54][R38.64], R32 ;  /* 0x000000202600a985 */ /* 0x0007e4000c101d36 */
.L_x_11143:
[----:B------:R-:W-:Y:S05]  /*f2d0*/  BSYNC B1 ;  /* 0x0000000000017941 */ /* 0x000fea0003800000 */
.L_x_11142:
        /* <DEDUP_REMOVED lines=8> */
[----:B0-----:R-:W-:Y:S02]  /*f360*/  @!P2 LEA R10, P0, R140, R8, 0x1 ;  /* 0x000000088c0aa211 */ /* 0x001fe400078008ff */
[----:B----4-:R-:W-:Y:S02]  /*f370*/  @!P1 IMAD.WIDE R2, R138, 0x2, R8 ;  /* 0x000000028a029825 */ /* 0x010fe400078e0208 */
        /* <DEDUP_REMOVED lines=9> */
.L_x_11140:
        /* <DEDUP_REMOVED lines=32> */
.L_x_11145:
        /* <DEDUP_REMOVED lines=47> */
.L_x_11147:
[----:B------:R-:W-:Y:S05]  /*f900*/  BSYNC B1 ;  /* 0x0000000000017941 */ /* 0x000fea0003800000 */
.L_x_11146:
        /* <DEDUP_REMOVED lines=18> */
[----:B0-----:R-:W-:-:S03]  /*fa30*/  @P0 SHF.R.U32.HI R5, RZ, R3, R2 ;  /* 0x00000003ff050219 */ /* 0x001fc60000011602 */
[----:B------:R-:W-:Y:S01]  /*fa40*/  UIMAD UR4, UR8, UR13, UR4 ;  /* 0x0000000d080472a4 */ /* 0x000fe2000f8e0204 */
[--C-:B------:R-:W-:Y:S01]  /*fa50*/  SHF.R.S32.HI R2, RZ, 0x1f, R5.reuse ;  /* 0x0000001fff027819 */ /* 0x100fe20000011405 */
[----:B------:R-:W-:Y:S01]  /*fa60*/  UIMAD.WIDE.U32 UR8, UR8, UR12, UR10 ;  /* 0x0000000c080872a5 */ /* 0x000fe2000f8e000a */
[----:B------:R-:W-:Y:S02]  /*fa70*/  IMAD.MOV R7, RZ, RZ, -R5 ;  /* 0x000000ffff077224 */ /* 0x000fe400078e0a05 */
[----:B------:R-:W-:Y:S01]  /*fa80*/  ULDC.64 UR10, c[0x0][0xae0] ;  /* 0x0002b800000a7ab9 */ /* 0x000fe20000000a00 */
[----:B------:R-:W-:Y:S01]  /*fa90*/  UIADD3 UR4, UR9, UR4, URZ ;  /* 0x0000000409047290 */ /* 0x000fe2000fffe03f */
[----:B------:R-:W-:Y:S02]  /*faa0*/  IMAD R7, R11, R7, R4 ;  /* 0x000000070b077224 */ /* 0x000fe400078e0204 */
[----:B------:R-:W-:Y:S02]  /*fab0*/  IMAD R6, R2, UR10, RZ ;  /* 0x0000000a02067c24 */ /* 0x000fe4000f8e02ff */
[----:B------:R-:W-:Y:S01]  /*fac0*/  IMAD.U32 R3, RZ, RZ, UR9 ;  /* 0x00000009ff037e24 */ /* 0x000fe2000f8e00ff */
[----:B------:R-:W-:Y:S01]  /*fad0*/  SHF.R.S32.HI R4, RZ, 0x1f, R7 ;  /* 0x0000001fff047819 */ /* 0x000fe20000011407 */
[----:B------:R-:W-:Y:S01]  /*fae0*/  IMAD.U32 R2, RZ, RZ, UR8 ;  /* 0x00000008ff027e24 */ /* 0x000fe2000f8e00ff */
[----:B------:R-:W-:Y:S01]  /*faf0*/  ULDC.64 UR8, c[0x0][0xad8] ;  /* 0x0002b60000087ab9 */ /* 0x000fe20000000a00 */
[----:B------:R-:W-:-:S02]  /*fb00*/  IMAD.U32 R3, RZ, RZ, UR4 ;  /* 0x00000004ff037e24 */ /* 0x000fc4000f8e00ff */
[C---:B------:R-:W-:Y:S02]  /*fb10*/  IMAD R9, R5.reuse, UR11, R6 ;  /* 0x0000000b05097c24 */ /* 0x040fe4000f8e0206 */
[----:B------:R-:W-:-:S04]  /*fb20*/  IMAD.WIDE.U32 R2, R5, UR10, R2 ;  /* 0x0000000a05027c25 */ /* 0x000fc8000f8e0002 */
[----:B------:R-:W-:Y:S02]  /*fb30*/  IMAD R4, R4, UR8, RZ ;  /* 0x0000000804047c24 */ /* 0x000fe4000f8e02ff */
[----:B------:R-:W-:Y:S02]  /*fb40*/  IMAD.IADD R3, R3, 0x1, R9 ;  /* 0x0000000103037824 */ /* 0x000fe400078e0209 */
[----:B-----5:R-:W-:Y:S02]  /*fb50*/  IMAD R11, R0, R11, RZ ;  /* 0x0000000b000b7224 */ /* 0x020fe400078e02ff */
[----:B------:R-:W-:Y:S02]  /*fb60*/  VIADD R0, R143, UR38 ;  /* 0x000000268f007c36 */ /* 0x000fe40008000000 */
[C---:B------:R-:W-:Y:S02]  /*fb70*/  IMAD R5, R7.reuse, UR9, R4 ;  /* 0x0000000907057c24 */ /* 0x040fe4000f8e0204 */
[----:B------:R-:W-:Y:S01]  /*fb80*/  IMAD.WIDE.U32 R2, R7, UR8, R2 ;  /* 0x0000000807027c25 */ /* 0x000fe2000f8e0002 */
[----:B------:R-:W-:Y:S01]  /*fb90*/  ISETP.GE.AND P0, PT, R0, R11, PT ;  /* 0x0000000b0000720c */ /* 0x000fe20003f06270 */
[----:B------:R-:W-:-:S02]  /*fba0*/  ULDC.64 UR8, c[0x0][0xa80] ;  /* 0x0002a00000087ab9 */ /* 0x000fc40000000a00 */
[----:B------:R-:W-:Y:S01]  /*fbb0*/  IMAD.IADD R3, R3, 0x1, R5 ;  /* 0x0000000103037824 */ /* 0x000fe200078e0205 */
[----:B------:R-:W-:-:S04]  /*fbc0*/  LEA R4, P1, R2, UR8, 0x1 ;  /* 0x0000000802047c11 */ /* 0x000fc8000f8208ff */
[----:B------:R-:W-:Y:S02]  /*fbd0*/  LEA.HI.X R5, R2, UR9, R3, 0x1, P1 ;  /* 0x0000000902057c11 */ /* 0x000fe400088f0c03 */
[----:B------:R0:W1:Y:S04]  /*fbe0*/  SHFL.IDX PT, R2, R4, RZ, 0x1c1f ;  /* 0x001c1fff04027589 */ /* 0x00006800000e0000 */
[----:B------:R0:W2:Y:S01]  /*fbf0*/  SHFL.IDX PT, R3, R5, RZ, 0x1c1f ;  /* 0x001c1fff05037589 */ /* 0x0000a200000e0000 */
        /* <DEDUP_REMOVED lines=10> */
[----:B------:R3:W-:Y:S04]  /*fca0*/  @!P2 ST.E.128 desc[UR54][R6.64], RZ ;  /* 0x000000ff0600a985 */ /* 0x0007e8000c101d36 */
[----:B------:R3:W-:Y:S04]  /*fcb0*/  @!P3 ST.E.128 desc[UR54][R8.64], RZ ;  /* 0x000000ff0800b985 */ /* 0x0007e8000c101d36 */
[----:B------:R3:W-:Y:S02]  /*fcc0*/  @!P4 ST.E.128 desc[UR54][R12.64], RZ ;  /* 0x000000ff0c00c985 */ /* 0x0007e4000c101d36 */
.L_x_11149:
[----:B------:R-:W-:Y:S05]  /*fcd0*/  BSYNC B1 ;  /* 0x0000000000017941 */ /* 0x000fea0003800000 */
.L_x_11148:
        /* <DEDUP_REMOVED lines=9> */
[-C--:B-1-3--:R-:W-:Y:S02]  /*fd70*/  @!P3 LEA R6, P0, R140, R2.reuse, 0x1 ;  /* 0x000000028c06b211 */ /* 0x08afe400078008ff */
[C---:B------:R-:W-:Y:S02]  /*fd80*/  @!P4 LEA R8, P1, R141.reuse, R2, 0x1 ;  /* 0x000000028d08c211 */ /* 0x040fe400078208ff */
[----:B0---4-:R-:W-:Y:S01]  /*fd90*/  @!P2 IMAD.WIDE R4, R138, 0x2, R2 ;  /* 0x000000028a04a825 */ /* 0x011fe200078e0202 */
[-C--:B------:R-:W-:Y:S02]  /*fda0*/  @!P3 LEA.HI.X R7, R140, R3.reuse, R149, 0x1, P0 ;  /* 0x000000038c07b211 */ /* 0x080fe400000f0c95 */
[----:B------:R-:W-:Y:S02]  /*fdb0*/  @!P4 LEA.HI.X R9, R141, R3, R148, 0x1, P1 ;  /* 0x000000038d09c211 */ /* 0x000fe400008f0c94 */
[----:B------:R2:W-:Y:S04]  /*fdc0*/  @!P2 ST.E.128 desc[UR54][R4.64], RZ ;  /* 0x000000ff0400a985 */ /* 0x0005e8000c101d36 */
[----:B------:R2:W-:Y:S04]  /*fdd0*/  @!P3 ST.E.128 desc[UR54][R6.64], RZ ;  /* 0x000000ff0600b985 */ /* 0x0005e8000c101d36 */
[----:B------:R2:W-:Y:S02]  /*fde0*/  @!P4 ST.E.128 desc[UR54][R8.64], RZ ;  /* 0x000000ff0800c985 */ /* 0x0005e4000c101d36 */
.L_x_11144:
[----:B------:R-:W-:Y:S05]  /*fdf0*/  BSYNC B0 ;  /* 0x0000000000007941 */ /* 0x000fea0003800000 */
.L_x_11139:
[----:B------:R-:W-:Y:S02]  /*fe00*/  ULDC UR4, c[0x0][0xc3c] ;  /* 0x00030f0000047ab9 */ /* 0x000fe40000000800 */
[----:B------:R-:W-:-:S06]  /*fe10*/  UISETP.GE.AND UP0, UPT, UR6, UR4, UPT ;  /* 0x000000040600728c */ /* 0x000fcc000bf06270 */
[----:B------:R-:W-:-:S13]  /*fe20*/  PLOP3.LUT P0, PT, PT, PT, UP0, 0x80, 0x0 ;  /* 0x000000000000781c */ /* 0x000fda0003f0f008 */
[----:B------:R-:W-:Y:S05]  /*fe30*/  @!P0 BRA `(.L_x_11150) ;  /* 0xffffff1000148947 */ /* 0x000fea000383ffff */
[----:B------:R-:W-:Y:S05]  /*fe40*/  EXIT ;  /* 0x000000000000794d */ /* 0x000fea0003800000 */
.L_x_11049:
        /* <DEDUP_REMOVED lines=16> */
.L_x_11151:
        /* <DEDUP_REMOVED lines=40> */
.L_x_11157:
        /* <DEDUP_REMOVED lines=12> */
.L_x_11156:
[----:B------:R-:W-:Y:S05]  /*10290*/  BSYNC B0 ;  /* 0x0000000000007941 */ /* 0x000fea0003800000 */
.L_x_11155:
        /* <DEDUP_REMOVED lines=20> */
.L_x_11153:
        /* <DEDUP_REMOVED lines=20> */
.L_x_11158:
        /* <DEDUP_REMOVED lines=59> */
.L_x_11154:
[----:B------:R-:W-:Y:S01]  /*108d0*/  ULDC UR4, c[0x0][0xc3c] ;  /* 0x00030f0000047ab9 */ /* 0x000fe20000000800 */
[----:B------:R-:W-:Y:S02]  /*108e0*/  IMAD.MOV.U32 R17, RZ, RZ, RZ ;  /* 0x000000ffff117224 */ /* 0x000fe400078e00ff */
[----:B------:R-:W-:Y:S02]  /*108f0*/  IMAD.U32 R16, RZ, RZ, UR6 ;  /* 0x00000006ff107e24 */ /* 0x000fe4000f8e00ff */
[----:B------:R-:W-:Y:S02]  /*10900*/  IMAD.MOV.U32 R18, RZ, RZ, RZ ;  /* 0x000000ffff127224 */ /* 0x000fe400078e00ff */
[----:B------:R-:W-:-:S07]  /*10910*/  IMAD.U32 R19, RZ, RZ, UR4 ;  /* 0x00000004ff137e24 */ /* 0x000fce000f8e00ff */
.L_x_11159:
[----:B------:R-:W-:-:S13]  /*10920*/  ISETP.NE.AND P0, PT, R5, RZ, PT ;  /* 0x000000ff0500720c */ /* 0x000fda0003f05270 */
[----:B------:R-:W0:Y:S01]  /*10930*/  @!P0 S2R R3, SR_CgaCtaId ;  /* 0x0000000000038919 */ /* 0x000e220000008800 */
[----:B------:R-:W-:-:S04]  /*10940*/  @!P0 MOV R0, 0x400 ;  /* 0x0000040000008802 */ /* 0x000fc80000000f00 */
[----:B0-----:R-:W-:-:S05]  /*10950*/  @!P0 LEA R0, R3, R0, 0x18 ;  /* 0x0000000003008211 */ /* 0x001fca00078ec0ff */
[----:B------:R1:W-:Y:S01]  /*10960*/  @!P0 STS.128 [R0+0x2d8d0], R16 ;  /* 0x02d8d01000008388 */ /* 0x0003e20000000c00 */
[----:B------:R-:W-:Y:S06]  /*10970*/  BAR.ARV 0x5, 0x200 ;  /* 0x0148000000007b1d */ /* 0x000fec0000002000 */
.L_x_11152:
        /* <DEDUP_REMOVED lines=18> */
[C---:B-1----:R-:W-:Y:S02]  /*10aa0*/  IMAD.SHL.U32 R0, R3.reuse, 0x8, RZ ;  /* 0x0000000803007824 */ /* 0x042fe400078e00ff */
[----:B------:R-:W-:Y:S01]  /*10ab0*/  IMAD.SHL.U32 R4, R3, 0x20, RZ ;  /* 0x0000002003047824 */ /* 0x000fe200078e00ff */
[----:B------:R-:W-:Y:S02]  /*10ac0*/  SHF.R.U32.HI R5, RZ, 0x2, R5 ;  /* 0x00000002ff057819 */ /* 0x000fe40000011605 */
[----:B------:R-:W-:Y:S02]  /*10ad0*/  LOP3.LUT R2, R0, 0xd8, RZ, 0xc0, !PT ;  /* 0x000000d800027812 */ /* 0x000fe400078ec0ff */
[----:B------:R-:W-:Y:S02]  /*10ae0*/  LOP3.LUT R6, R4, 0x60, RZ, 0xc0, !PT ;  /* 0x0000006004067812 */ /* 0x000fe400078ec0ff */
[----:B------:R-:W-:-:S02]  /*10af0*/  LOP3.LUT R3, R2, 0x18, R3, 0x78, !PT ;  /* 0x0000001802037812 */ /* 0x000fc400078e7803 */
[----:B------:R-:W-:Y:S02]  /*10b00*/  LOP3.LUT R4, R0, 0x18, RZ, 0xc0, !PT ;  /* 0x0000001800047812 */ /* 0x000fe400078ec0ff */
[----:B------:R-:W-:Y:S02]  /*10b10*/  LOP3.LUT R2, R3, 0x320, R0, 0xf8, !PT ;  /* 0x0000032003027812 */ /* 0x000fe400078ef800 */
[----:B------:R-:W-:Y:S02]  /*10b20*/  LOP3.LUT R0, R5, R6, RZ, 0xfc, !PT ;  /* 0x0000000605007212 */ /* 0x000fe400078efcff */
[----:B------:R-:W-:Y:S01]  /*10b30*/  LOP3.LUT R5, R4, 0x20, RZ, 0xfc, !PT ;  /* 0x0000002004057812 */ /* 0x000fe200078efcff */
[----:B------:R-:W-:Y:S01]  /*10b40*/  IMAD R0, R2, 0x2, R22 ;  /* 0x0000000202007824 */ /* 0x000fe200078e0216 */
[----:B------:R-:W-:-:S04]  /*10b50*/  LOP3.LUT R3, R4, 0x40, RZ, 0xfc, !PT ;  /* 0x0000004004037812 */ /* 0x000fc800078efcff */
[----:B------:R3:W-:Y:S03]  /*10b60*/  STL [R1+0x1c], R0 ;  /* 0x00001c0001007387 */ /* 0x0007e60000100800 */
.L_x_11229:
        /* <DEDUP_REMOVED lines=8> */
[----:B------:R0:W2:Y:S01]  /*10bf0*/  @P0 LDG.E R24, desc[UR54][R2.64] ;  /* 0x0000003602180981 */ /* 0x0000a2000c1e1900 */
        /* <DEDUP_REMOVED lines=12> */
[----:B------:R-:W3:Y:S01]  /*10cc0*/  @P2 LDG.E R0, desc[UR54][R2.64] ;  /* 0x0000003602002981 */ /* 0x000ee2000c1e1900 */
        /* <DEDUP_REMOVED lines=10> */
[----:B-1----:R-:W-:Y:S01]  /*10d70*/  IMAD.U32 R0, RZ, RZ, UR4 ;  /* 0x00000004ff007e24 */ /* 0x002fe2000f8e00ff */
[----:B------:R-:W-:Y:S06]  /*10d80*/  @P1 BRA `(.L_x_11161) ;  /* 0x0000000000181947 */ /* 0x000fec0003800000 */
[----:B------:R-:W-:Y:S02]  /*10d90*/  ULDC UR4, c[0x0][0x288] ;  /* 0x0000a20000047ab9 */ /* 0x000fe40000000800 */
[----:B-----5:R-:W-:Y:S01]  /*10da0*/  IMAD.U32 R28, RZ, RZ, UR4 ;  /* 0x00000004ff1c7e24 */ /* 0x020fe2000f8e00ff */
[----:B------:R-:W-:Y:S06]  /*10db0*/  @!P2 BRA `(.L_x_11161) ;  /* 0x00000000000ca947 */ /* 0x000fec0003800000 */
[----:B0-----:R-:W2:Y:S04]  /*10dc0*/  LDG.E R5, desc[UR54][R2.64] ;  /* 0x0000003602057981 */ /* 0x001ea8000c1e1900 */
[----:B------:R-:W2:Y:S02]  /*10dd0*/  LDG.E R28, desc[UR54][R2.64+0x4] ;  /* 0x00000436021c7981 */ /* 0x000ea4000c1e1900 */
[----:B--2---:R-:W-:-:S07]  /*10de0*/  IMAD.IADD R28, R28, 0x1, -R5 ;  /* 0x000000011c1c7824 */ /* 0x004fce00078e0a05 */
.L_x_11161:
        /* <DEDUP_REMOVED lines=8> */
.L_x_11162:
[----:B------:R-:W-:Y:S02]  /*10e70*/  ULDC.64 UR4, c[0x0][0xa08] ;  /* 0x0002820000047ab9 */ /* 0x000fe40000000a00 */
[----:B------:R-:W-:-:S04]  /*10e80*/  ISETP.NE.U32.AND P0, PT, RZ, UR4, PT ;  /* 0x00000004ff007c0c */ /* 0x000fc8000bf05070 */
[----:B------:R-:W-:-:S13]  /*10e90*/  ISETP.NE.AND.EX P0, PT, RZ, UR5, PT, P0 ;  /* 0x00000005ff007c0c */ /* 0x000fda000bf05300 */
[----:B------:R-:W-:Y:S05]  /*10ea0*/  @!P0 BRA `(.L_x_11163) ;  /* 0x0000000000148947 */ /* 0x000fea0003800000 */
[----:B------:R-:W1:Y:S02]  /*10eb0*/  LDC.64 R2, c[0x0][0xa08] ;  /* 0x00028200ff027b82 */ /* 0x000e640000000a00 */
[----:B-1----:R-:W-:-:S05]  /*10ec0*/  IMAD.WIDE R2, R19, 0x4, R2 ;  /* 0x0000000413027825 */ /* 0x002fca00078e0202 */
[----:B------:R-:W2:Y:S04]  /*10ed0*/  LDG.E R0, desc[UR54][R2.64] ;  /* 0x0000003602007981 */ /* 0x000ea8000c1e1900 */
[----:B0-----:R-:W2:Y:S02]  /*10ee0*/  LDG.E R5, desc[UR54][R2.64+0x4] ;  /* 0x0000043602057981 */ /* 0x001ea4000c1e1900 */
[----:B--2---:R-:W-:-:S07]  /*10ef0*/  IMAD.IADD R0, R5, 0x1, -R0 ;  /* 0x0000000105007824 */ /* 0x004fce00078e0a00 */
.L_x_11163:
[----:B-1----:R-:W1:Y:S01]  /*10f00*/  LDC R2, c[0x0][0x448] ;  /* 0x00011200ff027b82 */ /* 0x002e620000000800 */
[----:B------:R-:W-:Y:S01]  /*10f10*/  IMAD R27, R17, 0xc0, RZ ;  /* 0x000000c0111b7824 */ /* 0x000fe200078e02ff */
[----:B------:R-:W-:Y:S01]  /*10f20*/  LOP3.LUT R23, R23, 0xfffffff7, RZ, 0xc0, !PT ;  /* 0xfffffff717177812 */ /* 0x000fe200078ec0ff */
[----:B-----5:R-:W-:Y:S02]  /*10f30*/  IMAD.IADD R7, R0, 0x1, -R24 ;  /* 0x0000000100077824 */ /* 0x020fe400078e0a18 */
[----:B------:R-:W-:-:S03]  /*10f40*/  VIADD R3, R27, 0xbf ;  /* 0x000000bf1b037836 */ /* 0x000fc60000000000 */
[----:B------:R-:W-:Y:S01]  /*10f50*/  IADD3 R0, R7, 0x1, -R28 ;  /* 0x0000000107007810 */ /* 0x000fe20007ffe81c */
[----:B------:R2:W-:Y:S01]  /*10f60*/  STL [R1+0xc], R7 ;  /* 0x00000c0701007387 */ /* 0x0005e20000100800 */
[----:B-1----:R-:W-:-:S13]  /*10f70*/  ISETP.NE.AND P2, PT, R2, 0x1, PT ;  /* 0x000000010200780c */ /* 0x002fda0003f45270 */
[----:B0-----:R-:W0:Y:S01]  /*10f80*/  @P2 LDC R4, c[0x0][0x44c] ;  /* 0x00011300ff042b82 */ /* 0x001e220000000800 */
[----:B------:R-:W-:-:S07]  /*10f90*/  @P2 LOP3.LUT R23, R23, 0x8, RZ, 0xfc, !PT ;  /* 0x0000000817172812 */ /* 0x000fce00078efcff */
[----:B------:R-:W1:Y:S01]  /*10fa0*/  @P2 LDC R2, c[0x0][0x450] ;  /* 0x00011400ff022b82 */ /* 0x000e620000000800 */
[----:B0-----:R-:W-:-:S05]  /*10fb0*/  @P2 IMAD.HI.U32 R5, R3, R4, RZ ;  /* 0x0000000403052227 */ /* 0x001fca00078e00ff */
[----:B-1----:R-:W-:-:S05]  /*10fc0*/  @P2 SHF.R.U32.HI R3, RZ, R2, R5 ;  /* 0x00000002ff032219 */ /* 0x002fca0000011605 */
[----:B------:R-:W-:Y:S02]  /*10fd0*/  IMAD.IADD R0, R0, 0x1, R3 ;  /* 0x0000000100007824 */ /* 0x000fe400078e0203 */
[----:B------:R-:W0:Y:S02]  /*10fe0*/  LDC.64 R2, c[0x0][0x9e0] ;  /* 0x00027800ff027b82 */ /* 0x000e240000000a00 */
[----:B0-----:R-:W-:Y:S01]  /*10ff0*/  ISETP.GE.AND P1, PT, R3, 0x1, PT ;  /* 0x000000010300780c */ /* 0x001fe20003f26270 */
[----:B------:R-:W-:-:S12]  /*11000*/  IMAD.IADD R2, R0, 0x1, R2 ;  /* 0x0000000100027824 */ /* 0x000fd800078e0202 */
[----:B--2---:R-:W-:Y:S05]  /*11010*/  @!P1 BRA `(.L_x_11164) ;  /* 0x0000000000489947 */ /* 0x004fea0003800000 */
        /* <DEDUP_REMOVED lines=11> */
.L_x_11166:
[----:B------:R-:W-:-:S13]  /*110d0*/  ISETP.NE.AND P0, PT, R3, 0x1, PT ;  /* 0x000000010300780c */ /* 0x000fda0003f05270 */
[----:B------:R-:W0:Y:S02]  /*110e0*/  @P0 LDC.64 R4, c[0x0][0x9e8] ;  /* 0x00027a00ff040b82 */ /* 0x000e240000000a00 */
[----:B0-----:R-:W-:-:S05]  /*110f0*/  @P0 IMAD.HI.U32 R4, R6, R4, RZ ;  /* 0x0000000406040227 */ /* 0x001fca00078e00ff */
[----:B------:R-:W-:-:S07]  /*11100*/  @P0 SHF.R.U32.HI R6, RZ, R5, R4 ;  /* 0x00000005ff060219 */ /* 0x000fce0000011604 */
.L_x_11167:
[----:B------:R-:W-:Y:S05]  /*11110*/  BSYNC B0 ;  /* 0x0000000000007941 */ /* 0x000fea0003800000 */
.L_x_11165:
[----:B------:R-:W-:-:S05]  /*11120*/  IMAD R5, R6, R3, R3 ;  /* 0x0000000306057224 */ /* 0x000fca00078e0203 */
[----:B------:R-:W-:-:S07]  /*11130*/  VIMNMX R2, R2, R5, PT ;  /* 0x0000000502027248 */ /* 0x000fce0003fe0100 */
.L_x_11164:
[----:B------:R-:W0:Y:S01]  /*11140*/  @P2 LDC R0, c[0x0][0x44c] ;  /* 0x00011300ff002b82 */ /* 0x000e220000000800 */
[----:B------:R-:W-:Y:S01]  /*11150*/  VIADD R2, R2, 0x7f ;  /* 0x0000007f02027836 */ /* 0x000fe20000000000 */
[----:B------:R-:W-:-:S06]  /*11160*/  ULDC UR4, c[0x0][0x9dc] ;  /* 0x0002770000047ab9 */ /* 0x000fcc0000000800 */
[----:B------:R-:W1:Y:S01]  /*11170*/  @P2 LDC R4, c[0x0][0x450] ;  /* 0x00011400ff042b82 */ /* 0x000e620000000800 */
[----:B0-----:R-:W-:-:S04]  /*11180*/  @P2 IMAD.HI.U32 R5, R27, R0, RZ ;  /* 0x000000001b052227 */ /* 0x001fc800078e00ff */
[----:B------:R-:W-:Y:S01]  /*11190*/  IMAD.MOV.U32 R0, RZ, RZ, R27 ;  /* 0x000000ffff007224 */ /* 0x000fe200078e001b */
[----:B-1----:R-:W-:Y:S01]  /*111a0*/  @P2 SHF.R.U32.HI R0, RZ, R4, R5 ;  /* 0x00000004ff002219 */ /* 0x002fe20000011605 */
[----:B------:R-:W-:Y:S01]  /*111b0*/  VIADD R4, R7, 0x7f ;  /* 0x0000007f07047836 */ /* 0x000fe20000000000 */
[----:B------:R-:W-:-:S04]  /*111c0*/  SHF.R.S32.HI R5, RZ, 0x1f, R2 ;  /* 0x0000001fff057819 */ /* 0x000fc80000011402 */
[----:B------:R-:W-:Y:S02]  /*111d0*/  LEA.HI R2, R5, R2, RZ, 0x7 ;  /* 0x0000000205027211 */ /* 0x000fe400078f38ff */
[----:B------:R-:W-:Y:S02]  /*111e0*/  SHF.R.S32.HI R5, RZ, 0x1f, R4 ;  /* 0x0000001fff057819 */ /* 0x000fe40000011404 */
[----:B------:R-:W-:Y:S02]  /*111f0*/  SHF.R.S32.HI R2, RZ, 0x7, R2 ;  /* 0x00000007ff027819 */ /* 0x000fe40000011402 */
[----:B------:R-:W-:-:S04]  /*11200*/  LEA.HI R5, R5, R4, RZ, 0x7 ;  /* 0x0000000405057211 */ /* 0x000fc800078f38ff */
[----:B------:R-:W-:-:S04]  /*11210*/  SHF.R.S32.HI R5, RZ, 0x7, R5 ;  /* 0x00000007ff057819 */ /* 0x000fc80000011405 */
[----:B------:R-:W-:Y:S02]  /*11220*/  VIMNMX R26, R5, R2, PT ;  /* 0x00000002051a7248 */ /* 0x000fe40003fe0100 */
[----:B------:R-:W-:-:S03]  /*11230*/  IADD3 R2, R0, R7, -R28 ;  /* 0x0000000700027210 */ /* 0x000fc60007ffe81c */
[----:B------:R0:W-:Y:S02]  /*11240*/  STL [R1+0x28], R26 ;  /* 0x0000281a01007387 */ /* 0x0001e40000100800 */
[----:B------:R-:W-:Y:S01]  /*11250*/  VIADD R0, R2, -UR4 ;  /* 0x8000000402007c36 */ /* 0x000fe20008000000 */
[----:B------:R-:W-:Y:S06]  /*11260*/  @!P1 BRA `(.L_x_11168) ;  /* 0x0000000000449947 */ /* 0x000fec0003800000 */
        /* <DEDUP_REMOVED lines=10> */
.L_x_11170:
[----:B------:R-:W-:-:S13]  /*11310*/  ISETP.NE.AND P0, PT, R3, 0x1, PT ;  /* 0x000000010300780c */ /* 0x000fda0003f05270 */
[----:B------:R-:W1:Y:S02]  /*11320*/  @P0 LDC.64 R4, c[0x0][0x9e8] ;  /* 0x00027a00ff040b82 */ /* 0x000e640000000a00 */
[----:B-1----:R-:W-:-:S05]  /*11330*/  @P0 IMAD.HI.U32 R4, R2, R4, RZ ;  /* 0x0000000402040227 */ /* 0x002fca00078e00ff */
[----:B------:R-:W-:-:S07]  /*11340*/  @P0 SHF.R.U32.HI R2, RZ, R5, R4 ;  /* 0x00000005ff020219 */ /* 0x000fce0000011604 */
.L_x_11171:
[----:B------:R-:W-:Y:S05]  /*11350*/  BSYNC B0 ;  /* 0x0000000000007941 */ /* 0x000fea0003800000 */
.L_x_11169:
[----:B------:R-:W-:-:S05]  /*11360*/  IMAD R3, R2, R3, RZ ;  /* 0x0000000302037224 */ /* 0x000fca00078e02ff */
[----:B------:R-:W-:-:S07]  /*11370*/  VIMNMX R0, R0, R3, !PT ;  /* 0x0000000300007248 */ /* 0x000fce0007fe0100 */
.L_x_11168:
        /* <DEDUP_REMOVED lines=25> */
.L_x_11173:
        /* <DEDUP_REMOVED lines=20> */
.L_x_11176:
[----:B------:R-:W-:Y:S05]  /*11650*/  BSYNC B6 ;  /* 0x0000000000067941 */ /* 0x000fea0003800000 */
.L_x_11175:
        /* <DEDUP_REMOVED lines=20> */
.L_x_11179:
        /* <DEDUP_REMOVED lines=15> */
.L_x_11178:
[----:B------:R-:W-:Y:S05]  /*11890*/  BSYNC B6 ;  /* 0x0000000000067941 */ /* 0x000fea0003800000 */
.L_x_11177:
        /* <DEDUP_REMOVED lines=8> */
[----:B0-----:R-:W-:Y:S01]  /*11920*/  VIADD R26, R26, 0xffffffff ;  /* 0xffffffff1a1a7836 */ /* 0x001fe20000000000 */
[----:B------:R-:W-:Y:S01]  /*11930*/  LOP3.LUT R23, R23, 0xffffffdf, RZ, 0xc0, !PT ;  /* 0xffffffdf17177812 */ /* 0x000fe200078ec0ff */
[----:B------:R-:W-:-:S09]  /*11940*/  ULDC UR4, c[0x0][0x2f4] ;  /* 0x0000bd0000047ab9 */ /* 0x000fd20000000800 */
[----:B------:R-:W0:Y:S02]  /*11950*/  @P0 LDC.64 R2, c[0x0][0x9f8] ;  /* 0x00027e00ff020b82 */ /* 0x000e240000000a00 */
[----:B0-----:R-:W-:-:S05]  /*11960*/  @P0 IMAD.WIDE R2, R19, 0x4, R2 ;  /* 0x0000000413020825 */ /* 0x001fca00078e0202 */
[----:B------:R0:W2:Y:S01]  /*11970*/  @P0 LDG.E R7, desc[UR54][R2.64] ;  /* 0x0000003602070981 */ /* 0x0000a2000c1e1900 */
[----:B-1----:R-:W-:Y:S01]  /*11980*/  ISETP.NE.AND P1, PT, R9, 0x1, PT ;  /* 0x000000010900780c */ /* 0x002fe20003f25270 */
[----:B---3--:R-:W-:Y:S01]  /*11990*/  IMAD.SHL.U32 R21, R21, 0x20, RZ ;  /* 0x0000002015157824 */ /* 0x008fe200078e00ff */
[----:B----4-:R-:W-:Y:S01]  /*119a0*/  LOP3.LUT R20, R20, 0x7f, RZ, 0xc0, !PT ;  /* 0x0000007f14147812 */ /* 0x010fe200078ec0ff */
[----:B------:R-:W-:-:S03]  /*119b0*/  IMAD.SHL.U32 R8, R26, 0x80, RZ ;  /* 0x000000801a087824 */ /* 0x000fc600078e00ff */
[----:B------:R-:W-:Y:S02]  /*119c0*/  SHF.R.U32.HI R20, RZ, 0x2, R20 ;  /* 0x00000002ff147819 */ /* 0x000fe40000011614 */
[----:B------:R-:W-:-:S04]  /*119d0*/  LOP3.LUT R21, R21, 0x60, RZ, 0xc0, !PT ;  /* 0x0000006015157812 */ /* 0x000fc800078ec0ff */
[----:B------:R-:W-:Y:S01]  /*119e0*/  LOP3.LUT R5, R8, R20, R21, 0xfe, !PT ;  /* 0x0000001408057212 */ /* 0x000fe200078efe15 */
[----:B------:R-:W1:Y:S01]  /*119f0*/  @P1 LDC R6, c[0x0][0x434] ;  /* 0x00010d00ff061b82 */ /* 0x000e620000000800 */
[----:B------:R-:W-:-:S07]  /*11a00*/  @P1 LOP3.LUT R23, R23, 0x20, RZ, 0xfc, !PT ;  /* 0x0000002017171812 */ /* 0x000fce00078efcff */
[----:B------:R-:W3:Y:S01]  /*11a10*/  @P1 LDC R0, c[0x0][0x438] ;  /* 0x00010e00ff001b82 */ /* 0x000ee20000000800 */
[----:B------:R-:W-:Y:S01]  /*11a20*/  LOP3.LUT R23, R23, 0xfffffffb, RZ, 0xc0, !PT ;  /* 0xfffffffb17177812 */ /* 0x000fe200078ec0ff */
[----:B------:R-:W-:Y:S01]  /*11a30*/  UMOV UR5, 0xffffffff ;  /* 0xffffffff00057882 */ /* 0x000fe20000000000 */
[C---:B--2---:R-:W-:Y:S01]  /*11a40*/  ISETP.GE.AND P0, PT, R5.reuse, R17, PT ;  /* 0x000000110500720c */ /* 0x044fe20003f06270 */
[----:B------:R-:W-:-:S04]  /*11a50*/  IMAD.IADD R5, R5, 0x1, R24 ;  /* 0x0000000105057824 */ /* 0x000fc800078e0218 */
[----:B-1----:R-:W-:-:S04]  /*11a60*/  @P1 IMAD.HI.U32 R6, R5, R6, RZ ;  /* 0x0000000605061227 */ /* 0x002fc800078e00ff */
[----:B------:R-:W-:Y:S01]  /*11a70*/  IMAD.MOV.U32 R4, RZ, RZ, R5 ;  /* 0x000000ffff047224 */ /* 0x000fe200078e0005 */
[----:B---3--:R-:W-:-:S03]  /*11a80*/  @P1 SHF.R.U32.HI R4, RZ, R0, R6 ;  /* 0x00000000ff041219 */ /* 0x008fc60000011606 */
[----:B0-----:R-:W0:Y:S02]  /*11a90*/  @!P0 LDC.64 R2, c[0x0][0x428] ;  /* 0x00010a00ff028b82 */ /* 0x001e240000000a00 */
[----:B------:R-:W-:-:S04]  /*11aa0*/  IMAD.MOV R0, RZ, RZ, -R4 ;  /* 0x000000ffff007224 */ /* 0x000fc800078e0a04 */
[----:B------:R-:W-:Y:S01]  /*11ab0*/  IMAD R0, R9, R0, R5 ;  /* 0x0000000009007224 */ /* 0x000fe200078e0205 */
[--C-:B------:R-:W-:Y:S01]  /*11ac0*/  @!P0 SHF.R.S32.HI R5, RZ, 0x1f, R4.reuse ;  /* 0x0000001fff058819 */ /* 0x100fe20000011404 */
[----:B------:R-:W1:Y:S01]  /*11ad0*/  S2R R9, SR_TID.X ;  /* 0x0000000000097919 */ /* 0x000e620000002100 */
[----:B------:R-:W-:Y:S01]  /*11ae0*/  SHF.R.S32.HI R6, RZ, 0x1f, R7 ;  /* 0x0000001fff067819 */ /* 0x000fe20000011407 */
[----:B------:R-:W-:Y:S01]  /*11af0*/  STL [R1+0x8], R7 ;  /* 0x0000080701007387 */ /* 0x000fe20000100800 */
[----:B0-----:R-:W-:-:S03]  /*11b00*/  @!P0 IMAD.WIDE.U32 R4, R7, R2, R4 ;  /* 0x0000000207048225 */ /* 0x001fc600078e0004 */
[----:B------:R0:W-:Y:S01]  /*11b10*/  STL [R1+0x18], R6 ;  /* 0x0000180601007387 */ /* 0x0001e20000100800 */
[----:B-1----:R-:W-:-:S05]  /*11b20*/  IMAD.SHL.U32 R17, R9, 0x8, RZ ;  /* 0x0000000809117824 */ /* 0x002fca00078e00ff */
[----:B------:R-:W-:Y:S01]  /*11b30*/  LOP3.LUT R17, R17, 0x18, RZ, 0xc0, !PT ;  /* 0x0000001811117812 */ /* 0x000fe200078ec0ff */
[----:B0-----:R-:W-:-:S04]  /*11b40*/  @!P0 IMAD R6, R6, R2, RZ ;  /* 0x0000000206068224 */ /* 0x001fc800078e02ff */
[----:B------:R-:W-:Y:S02]  /*11b50*/  @!P0 IMAD R6, R7, R3, R6 ;  /* 0x0000000307068224 */ /* 0x000fe400078e0206 */
[----:B------:R-:W0:Y:S01]  /*11b60*/  @!P0 LDC.64 R2, c[0x0][0x418] ;  /* 0x00010600ff028b82 */ /* 0x000e220000000a00 */
[----:B------:R-:W-:Y:S01]  /*11b70*/  ISETP.GE.AND P2, PT, R17, UR4, PT ;  /* 0x0000000411007c0c */ /* 0x000fe2000bf46270 */
[----:B------:R-:W-:Y:S01]  /*11b80*/  @!P0 IMAD.IADD R5, R5, 0x1, R6 ;  /* 0x0000000105058824 */ /* 0x000fe200078e0206 */
[C---:B------:R-:W-:Y:S02]  /*11b90*/  LOP3.LUT R10, R17.reuse, 0x20, RZ, 0xfc, !PT ;  /* 0x00000020110a7812 */ /* 0x040fe400078efcff */
[----:B------:R-:W-:-:S09]  /*11ba0*/  LOP3.LUT R9, R17, 0x40, RZ, 0xfc, !PT ;  /* 0x0000004011097812 */ /* 0x000fd200078efcff */
[----:B------:R-:W-:Y:S02]  /*11bb0*/  @P2 LOP3.LUT R23, R23, 0x4, RZ, 0xfc, !PT ;  /* 0x0000000417172812 */ /* 0x000fe400078efcff */
[----:B0-----:R-:W-:-:S04]  /*11bc0*/  @!P0 LEA R6, P1, R4, R2, 0x2 ;  /* 0x0000000204068211 */ /* 0x001fc800078210ff */
[----:B------:R-:W-:Y:S01]  /*11bd0*/  @!P0 LEA.HI.X R7, R4, R3, R5, 0x2, P1 ;  /* 0x0000000304078211 */ /* 0x000fe200008f1405 */
[----:B------:R-:W-:Y:S01]  /*11be0*/  IMAD.MOV.U32 R3, RZ, RZ, RZ ;  /* 0x000000ffff037224 */ /* 0x000fe200078e00ff */
[----:B------:R-:W-:Y:S02]  /*11bf0*/  ISETP.GE.AND P1, PT, R10, UR4, PT ;  /* 0x000000040a007c0c */ /* 0x000fe4000bf26270 */
[----:B------:R-:W-:-:S03]  /*11c00*/  LOP3.LUT R23, R23, 0xfffffffd, RZ, 0xc0, !PT ;  /* 0xfffffffd17177812 */ /* 0x000fc600078ec0ff */
[----:B------:R0:W5:Y:S01]  /*11c10*/  @!P0 LDG.E R3, desc[UR54][R6.64] ;  /* 0x0000003606038981 */ /* 0x000162000c1e1900 */
[----:B------:R-:W-:Y:S01]  /*11c20*/  ISETP.GE.AND P0, PT, R9, UR4, PT ;  /* 0x0000000409007c0c */ /* 0x000fe2000bf06270 */
[----:B------:R-:W-:-:S06]  /*11c30*/  IMAD.U32 R2, RZ, RZ, UR36 ;  /* 0x00000024ff027e24 */ /* 0x000fcc000f8e00ff */
[----:B------:R-:W-:-:S04]  /*11c40*/  @P1 LOP3.LUT R23, R23, 0x2, RZ, 0xfc, !PT ;  /* 0x0000000217171812 */ /* 0x000fc800078efcff */
[----:B------:R-:W-:-:S04]  /*11c50*/  LOP3.LUT R23, R23, 0xfffffffe, RZ, 0xc0, !PT ;  /* 0xfffffffe17177812 */ /* 0x000fc800078ec0ff */
[----:B------:R-:W-:Y:S01]  /*11c60*/  @P0 LOP3.LUT R23, R23, 0x1, RZ, 0xfc, !PT ;  /* 0x0000000117170812 */ /* 0x000fe200078efcff */
[----:B0-----:R-:W-:Y:S06]  /*11c70*/  BRA.DIV UR5, `(.L_x_11180) ;  /* 0x0000003e05f07947 */ /* 0x001fec000b800000 */
.L_x_11246:
[----:B------:R-:W-:Y:S02]  /*11c80*/  SHF.R.S32.HI R9, RZ, 0x1f, R18 ;  /* 0x0000001fff097819 */ /* 0x000fe40000011412 */
[----:B------:R-:W-:Y:S02]  /*11c90*/  ISETP.NE.AND P0, PT, R2, 0x3, PT ;  /* 0x000000030200780c */ /* 0x000fe40003f05270 */
[----:B------:R-:W-:Y:S01]  /*11ca0*/  LOP3.LUT R23, R23, 0xffffffef, RZ, 0xc0, !PT ;  /* 0xffffffef17177812 */ /* 0x000fe200078ec0ff */
[----:B------:R0:W-:Y:S10]  /*11cb0*/  STL [R1+0x4], R9 ;  /* 0x0000040901007387 */ /* 0x0001f40000100800 */
[----:B------:R-:W-:Y:S01]  /*11cc0*/  @P0 LOP3.LUT R23, R23, 0x10, RZ, 0xfc, !PT ;  /* 0x0000001017170812 */ /* 0x000fe200078efcff */
[----:B0-----:R-:W-:Y:S06]  /*11cd0*/  @!P0 BRA `(.L_x_11181) ;  /* 0x0000000000048947 */ /* 0x001fec0003800000 */
[----:B------:R-:W-:Y:S01]  /*11ce0*/  BPT.TRAP 0x1 ;  /* 0x000000040000795c */ /* 0x000fe20000300000 */
.L_x_11181:
        /* <DEDUP_REMOVED lines=25> */
.L_x_11247:
[----:B------:R-:W-:Y:S05]  /*11e80*/  BSYNC B0 ;  /* 0x0000000000007941 */ /* 0x000fea0003800000 */
.L_x_11182:
[----:B------:R-:W2:Y:S01]  /*11e90*/  LDL R9, [R1+0x4] ;  /* 0x0000040001097983 */ /* 0x000ea20000100800 */
[----:B------:R-:W-:-:S03]  /*11ea0*/  ULDC.64 UR4, c[0x0][0x300] ;  /* 0x0000c00000047ab9 */ /* 0x000fc60000000a00 */
[----:B------:R-:W3:Y:S01]  /*11eb0*/  LDL R13, [R1+0xc] ;  /* 0x00000c00010d7983 */ /* 0x000ee20000100800 */
[----:B------:R-:W-:Y:S01]  /*11ec0*/  IMAD R6, R6, UR4, RZ ;  /* 0x0000000406067c24 */ /* 0x000fe2000f8e02ff */
[C---:B------:R-:W-:Y:S01]  /*11ed0*/  LOP3.LUT P4, RZ, R23.reuse, 0x4, RZ, 0xc0, !PT ;  /* 0x0000000417ff7812 */ /* 0x040fe2000788c0ff */
[C---:B0-----:R-:W-:Y:S01]  /*11ee0*/  IMAD.WIDE.U32 R4, R0.reuse, UR4, RZ ;  /* 0x0000000400047c25 */ /* 0x041fe2000f8e00ff */
[----:B------:R-:W0:Y:S01]  /*11ef0*/  S2R R10, SR_TID.X ;  /* 0x00000000000a7919 */ /* 0x000e220000002100 */
[C---:B------:R-:W-:Y:S02]  /*11f00*/  LOP3.LUT P3, RZ, R23.reuse, 0x2, RZ, 0xc0, !PT ;  /* 0x0000000217ff7812 */ /* 0x040fe4000786c0ff */
        /* <DEDUP_REMOVED lines=9> */
[----:B------:R-:W-:Y:S01]  /*11fa0*/  IMAD.WIDE.U32 R4, R18, UR4, R4 ;  /* 0x0000000412047c25 */ /* 0x000fe2000f8e0004 */
[----:B0-----:R-:W-:-:S04]  /*11fb0*/  LOP3.LUT R12, R10, 0x7f, RZ, 0xc0, !PT ;  /* 0x0000007f0a0c7812 */ /* 0x001fc800078ec0ff */
[----:B------:R-:W-:Y:S01]  /*11fc0*/  SHF.R.U32.HI R12, RZ, 0x2, R12 ;  /* 0x00000002ff0c7819 */ /* 0x000fe2000001160c */
[----:B--2---:R-:W-:Y:S02]  /*11fd0*/  IMAD R6, R9, UR4, RZ ;  /* 0x0000000409067c24 */ /* 0x004fe4000f8e02ff */
[----:B------:R-:W0:Y:S02]  /*11fe0*/  S2R R9, SR_TID.X ;  /* 0x0000000000097919 */ /* 0x000e240000002100 */
[----:B------:R-:W-:Y:S01]  /*11ff0*/  IMAD R6, R18, UR5, R6 ;  /* 0x0000000512067c24 */ /* 0x000fe2000f8e0206 */
[----:B------:R-:W-:Y:S01]  /*12000*/  ULDC.64 UR4, c[0x0][0x2e8] ;  /* 0x0000ba0000047ab9 */ /* 0x000fe20000000a00 */
[----:B---3--:R-:W-:Y:S02]  /*12010*/  IADD3 R3, -R12, R13, -R8 ;  /* 0x0000000d0c037210 */ /* 0x008fe40007ffe908 */
[----:B------:R-:W-:Y:S01]  /*12020*/  IMAD.IADD R6, R5, 0x1, R6 ;  /* 0x0000000105067824 */ /* 0x000fe200078e0206 */
[----:B------:R-:W-:Y:S01]  /*12030*/  LEA R0, P0, R4, UR4, 0x1 ;  /* 0x0000000404007c11 */ /* 0x000fe2000f8008ff */
[----:B------:R-:W-:-:S03]  /*12040*/  UMOV UR4, 0xffffffff ;  /* 0xffffffff00047882 */ /* 0x000fc60000000000 */
[----:B------:R-:W-:Y:S02]  /*12050*/  LEA.HI.X R6, R4, UR5, R6, 0x1, P0 ;  /* 0x0000000504067c11 */ /* 0x000fe400080f0c06 */
        /* <DEDUP_REMOVED lines=48> */
.L_x_11257:
        /* <DEDUP_REMOVED lines=12> */
.L_x_11185:
        /* <DEDUP_REMOVED lines=11> */
.L_x_11186:
[----:B------:R1:W5:Y:S01]  /*124d0*/  LDL.LU R3, [R1] ;  /* 0x0000000001037983 */ /* 0x0003620000300800 */
[----:B------:R1:W-:Y:S02]  /*124e0*/  SYNCS.ARRIVE.TRANS64.A1T0 RZ, [R2+URZ+0x2d830], RZ ;  /* 0x02d830ff02ff79a7 */ /* 0x0003e4000810003f */
[----:B------:R-:W-:Y:S05]  /*124f0*/  WARPSYNC.ALL ;  /* 0x0000000000007948 */ /* 0x000fea0003800000 */
[----:B------:R-:W-:Y:S01]  /*12500*/  ULDC.64 UR4, c[0x0][0x298] ;  /* 0x0000a60000047ab9 */ /* 0x000fe20000000a00 */
[----:B------:R-:W-:Y:S01]  /*12510*/  BSSY B6, `(.L_x_11187) ;  /* 0x000001c000067945 */ /* 0x000fe20003800000 */
[----:B-1----:R-:W-:Y:S01]  /*12520*/  VIADD R2, R22, 0xc400 ;  /* 0x0000c40016027836 */ /* 0x002fe20000000000 */
[----:B------:R-:W-:Y:S04]  /*12530*/  BAR.SYNC.DEFER_BLOCKING 0x8, 0x200 ;  /* 0x0208000000007b1d */ /* 0x000fe80000010000 */
[----:B------:R-:W-:-:S02]  /*12540*/  LOP3.LUT P0, RZ, R2, 0x1bf, RZ, 0xc0, !PT ;  /* 0x000001bf02ff7812 */ /* 0x000fc4000780c0ff */
[----:B-----5:R-:W-:Y:S01]  /*12550*/  SHF.R.S32.HI R0, RZ, 0x1f, R3 ;  /* 0x0000001fff007819 */ /* 0x020fe20000011403 */
[----:B0-----:R-:W-:-:S04]  /*12560*/  IMAD.WIDE.U32 R4, R3, UR4, RZ ;  /* 0x0000000403047c25 */ /* 0x001fc8000f8e00ff */
[----:B------:R-:W-:Y:S01]  /*12570*/  IMAD R0, R0, UR4, RZ ;  /* 0x0000000400007c24 */ /* 0x000fe2000f8e02ff */
[----:B------:R0:W-:Y:S03]  /*12580*/  STL.64 [R1+0x20], R4 ;  /* 0x0000200401007387 */ /* 0x0001e60000100a00 */
[----:B------:R-:W-:-:S04]  /*12590*/  IMAD R0, R3, UR5, R0 ;  /* 0x0000000503007c24 */ /* 0x000fc8000f8e0200 */
[----:B------:R-:W-:-:S05]  /*125a0*/  IMAD.IADD R0, R5, 0x1, R0 ;  /* 0x0000000105007824 */ /* 0x000fca00078e0200 */
[----:B------:R0:W-:Y:S01]  /*125b0*/  STL [R1], R0 ;  /* 0x0000000001007387 */ /* 0x0001e20000100800 */
        /* <DEDUP_REMOVED lines=17> */
.L_x_11188:
[----:B------:R-:W-:Y:S05]  /*126d0*/  BSYNC B6 ;  /* 0x0000000000067941 */ /* 0x000fea0003800000 */
.L_x_11187:
[----:B------:R-:W2:Y:S01]  /*126e0*/  LDL.LU R21, [R1] ;  /* 0x0000000001157983 */ /* 0x000ea20000300800 */
[----:B------:R-:W1:Y:S01]  /*126f0*/  LDC R6, c[0x0][0x448] ;  /* 0x00011200ff067b82 */ /* 0x000e620000000800 */
[----:B------:R-:W-:Y:S01]  /*12700*/  ULDC.64 UR4, c[0x0][0x2d8] ;  /* 0x0000b60000047ab9 */ /* 0x000fe20000000a00 */
[----:B------:R-:W-:Y:S01]  /*12710*/  LOP3.LUT P6, RZ, R23, 0x40, RZ, 0xc0, !PT ;  /* 0x0000004017ff7812 */ /* 0x000fe200078cc0ff */
[----:B------:R-:W2:Y:S01]  /*12720*/  LDL.LU.64 R2, [R1+0x20] ;  /* 0x0000200001027983 */ /* 0x000ea20000300a00 */
[----:B0-----:R-:W-:Y:S01]  /*12730*/  SHF.R.S32.HI R5, RZ, 0x1f, R19 ;  /* 0x0000001fff057819 */ /* 0x001fe20000011413 */
[----:B------:R-:W-:Y:S01]  /*12740*/  ULDC.64 UR6, c[0x0][0x2c8] ;  /* 0x0000b20000067ab9 */ /* 0x000fe20000000a00 */
[----:B------:R-:W-:Y:S01]  /*12750*/  ULDC.64 UR8, c[0x0][0x280] ;  /* 0x0000a00000087ab9 */ /* 0x000fe20000000a00 */
[----:B------:R-:W3:Y:S01]  /*12760*/  LDL R20, [R1+0x4] ;  /* 0x0000040001147983 */ /* 0x000ee20000100800 */
[----:B------:R-:W-:Y:S01]  /*12770*/  SEL R5, R5, RZ, !P6 ;  /* 0x000000ff05057207 */ /* 0x000fe20007000000 */
[----:B------:R-:W0:Y:S01]  /*12780*/  LDC R10, c[0x0][0x448] ;  /* 0x00011200ff0a7b82 */ /* 0x000e220000000800 */
[----:B------:R-:W-:Y:S01]  /*12790*/  SEL R0, R19, RZ, !P6 ;  /* 0x000000ff13007207 */ /* 0x000fe20007000000 */
[----:B------:R-:W4:Y:S01]  /*127a0*/  S2R R13, SR_TID.X ;  /* 0x00000000000d7919 */ /* 0x000f220000002100 */
[----:B-1----:R-:W-:Y:S01]  /*127b0*/  ISETP.NE.AND P6, PT, R6, 0x1, PT ;  /* 0x000000010600780c */ /* 0x002fe20003fc5270 */
[----:B----4-:R-:W-:-:S05]  /*127c0*/  IMAD.SHL.U32 R11, R13, 0x8, RZ ;  /* 0x000000080d0b7824 */ /* 0x010fca00078e00ff */
[----:B------:R-:W-:-:S04]  /*127d0*/  LOP3.LUT R11, R11, 0x18, RZ, 0xc0, !PT ;  /* 0x000000180b0b7812 */ /* 0x000fc800078ec0ff */
[C---:B------:R-:W-:Y:S02]  /*127e0*/  LOP3.LUT R12, R11.reuse, 0x20, RZ, 0xfc, !PT ;  /* 0x000000200b0c7812 */ /* 0x040fe400078efcff */
[----:B------:R-:W-:Y:S01]  /*127f0*/  LOP3.LUT R11, R11, 0x40, RZ, 0xfc, !PT ;  /* 0x000000400b0b7812 */ /* 0x000fe200078efcff */
[----:B--2---:R-:W-:Y:S02]  /*12800*/  IMAD.MOV.U32 R3, RZ, RZ, R21 ;  /* 0x000000ffff037224 */ /* 0x004fe400078e0015 */
[----:B------:R-:W1:Y:S01]  /*12810*/  S2R R21, SR_TID.X ;  /* 0x0000000000157919 */ /* 0x000e620000002100 */
[----:B---3--:R-:W-:Y:S02]  /*12820*/  IMAD R4, R20, UR4, RZ ;  /* 0x0000000414047c24 */ /* 0x008fe4000f8e02ff */
[----:B------:R-:W2:Y:S01]  /*12830*/  S2R R20, SR_TID.X ;  /* 0x0000000000147919 */ /* 0x000ea20000002100 */
[----:B------:R-:W-:-:S04]  /*12840*/  IMAD.WIDE.U32 R2, R18, UR4, R2 ;  /* 0x0000000412027c25 */ /* 0x000fc8000f8e0002 */
[----:B------:R-:W-:Y:S01]  /*12850*/  IMAD R4, R18, UR5, R4 ;  /* 0x0000000512047c24 */ /* 0x000fe2000f8e0204 */
[----:B------:R-:W-:Y:S02]  /*12860*/  ULDC.64 UR4, c[0x0][0x2e0] ;  /* 0x0000b80000047ab9 */ /* 0x000fe40000000a00 */
[----:B------:R-:W-:Y:S02]  /*12870*/  IMAD R5, R5, UR4, RZ ;  /* 0x0000000405057c24 */ /* 0x000fe4000f8e02ff */
[----:B------:R-:W-:Y:S02]  /*12880*/  IMAD.IADD R3, R3, 0x1, R4 ;  /* 0x0000000103037824 */ /* 0x000fe400078e0204 */
[----:B------:R-:W3:Y:S01]  /*12890*/  @P6 LDC R4, c[0x0][0x44c] ;  /* 0x00011300ff046b82 */ /* 0x000ee20000000800 */
[C---:B------:R-:W-:Y:S02]  /*128a0*/  IMAD R5, R0.reuse, UR5, R5 ;  /* 0x0000000500057c24 */ /* 0x040fe4000f8e0205 */
[----:B------:R-:W-:Y:S01]  /*128b0*/  IMAD.WIDE.U32 R2, R0, UR4, R2 ;  /* 0x0000000400027c25 */ /* 0x000fe2000f8e0002 */
[----:B------:R-:W-:-:S03]  /*128c0*/  ULDC.64 UR4, c[0x0][0x2d0] ;  /* 0x0000b40000047ab9 */ /* 0x000fc60000000a00 */
[----:B------:R-:W-:Y:S01]  /*128d0*/  IMAD.IADD R3, R3, 0x1, R5 ;  /* 0x0000000103037824 */ /* 0x000fe200078e0205 */
[----:B------:R-:W4:Y:S01]  /*128e0*/  @P6 LDC R0, c[0x0][0x450] ;  /* 0x00011400ff006b82 */ /* 0x000f220000000800 */
[----:B-1----:R-:W-:Y:S01]  /*128f0*/  IMAD.SHL.U32 R21, R21, 0x20, RZ ;  /* 0x0000002015157824 */ /* 0x002fe200078e00ff */
[----:B--2---:R-:W-:-:S04]  /*12900*/  LOP3.LUT R20, R20, 0x7f, RZ, 0xc0, !PT ;  /* 0x0000007f14147812 */ /* 0x004fc800078ec0ff */
[----:B------:R-:W-:Y:S02]  /*12910*/  LOP3.LUT R21, R21, 0x60, RZ, 0xc0, !PT ;  /* 0x0000006015157812 */ /* 0x000fe400078ec0ff */
[----:B------:R-:W-:-:S04]  /*12920*/  SHF.R.U32.HI R20, RZ, 0x2, R20 ;  /* 0x00000002ff147819 */ /* 0x000fc80000011614 */
[----:B------:R-:W-:Y:S02]  /*12930*/  LOP3.LUT R20, R20, R21, RZ, 0xfc, !PT ;  /* 0x0000001514147212 */ /* 0x000fe400078efcff */
[----:B------:R-:W-:-:S03]  /*12940*/  LOP3.LUT R21, R13, 0x7f, RZ, 0xc0, !PT ;  /* 0x0000007f0d157812 */ /* 0x000fc600078ec0ff */
[----:B------:R-:W-:Y:S01]  /*12950*/  IMAD.IADD R6, R20, 0x1, R27 ;  /* 0x0000000114067824 */ /* 0x000fe200078e021b */
[----:B------:R-:W-:Y:S01]  /*12960*/  SHF.R.U32.HI R21, RZ, 0x2, R21 ;  /* 0x00000002ff157819 */ /* 0x000fe20000011615 */
[----:B------:R-:W-:Y:S02]  /*12970*/  IMAD.SHL.U32 R20, R13, 0x8, RZ ;  /* 0x000000080d147824 */ /* 0x000fe400078e00ff */
[----:B---3--:R-:W-:-:S03]  /*12980*/  @P6 IMAD.HI.U32 R5, R6, R4, RZ ;  /* 0x0000000406056227 */ /* 0x008fc600078e00ff */
[----:B------:R-:W-:Y:S01]  /*12990*/  LOP3.LUT R20, R20, 0x18, RZ, 0xc0, !PT ;  /* 0x0000001814147812 */ /* 0x000fe200078ec0ff */
[----:B------:R-:W-:Y:S01]  /*129a0*/  IMAD.MOV.U32 R4, RZ, RZ, R6 ;  /* 0x000000ffff047224 */ /* 0x000fe200078e0006 */
[----:B----4-:R-:W-:-:S04]  /*129b0*/  @P6 SHF.R.U32.HI R4, RZ, R0, R5 ;  /* 0x00000000ff046219 */ /* 0x010fc80000011605 */
[--C-:B------:R-:W-:Y:S01]  /*129c0*/  SHF.R.S32.HI R0, RZ, 0x1f, R4.reuse ;  /* 0x0000001fff007819 */ /* 0x100fe20000011404 */
[----:B------:R-:W-:-:S04]  /*129d0*/  IMAD.MOV R7, RZ, RZ, -R4 ;  /* 0x000000ffff077224 */ /* 0x000fc800078e0a04 */
[----:B------:R-:W-:-:S04]  /*129e0*/  IMAD R0, R0, UR4, RZ ;  /* 0x0000000400007c24 */ /* 0x000fc8000f8e02ff */
[C---:B------:R-:W-:Y:S02]  /*129f0*/  IMAD R0, R4.reuse, UR5, R0 ;  /* 0x0000000504007c24 */ /* 0x040fe4000f8e0200 */
[----:B------:R-:W-:-:S04]  /*12a00*/  IMAD.WIDE.U32 R4, R4, UR4, R2 ;  /* 0x0000000404047c25 */ /* 0x000fc8000f8e0002 */
[----:B------:R-:W-:Y:S02]  /*12a10*/  IMAD.IADD R5, R5, 0x1, R0 ;  /* 0x0000000105057824 */ /* 0x000fe400078e0200 */
[----:B0-----:R-:W-:-:S04]  /*12a20*/  IMAD R0, R10, R7, R6 ;  /* 0x000000070a007224 */ /* 0x001fc800078e0206 */
        /* <DEDUP_REMOVED lines=12> */
[----:B-1----:R-:W-:-:S05]  /*12af0*/  @P6 SHF.R.U32.HI R6, RZ, R8, R7 ;  /* 0x00000008ff066219 */ /* 0x002fca0000011607 */
[----:B------:R-:W-:Y:S02]  /*12b00*/  IMAD.MOV R7, RZ, RZ, -R6 ;  /* 0x000000ffff077224 */ /* 0x000fe400078e0a06 */
        /* <DEDUP_REMOVED lines=19> */
[----:B------:R-:W2:Y:S01]  /*12c40*/  LDL R11, [R1+0x1c] ;  /* 0x00001c00010b7983 */ /* 0x000ea20000100800 */
[----:B------:R-:W-:Y:S02]  /*12c50*/  IMAD R3, R28, R10, RZ ;  /* 0x0000000a1c037224 */ /* 0x000fe400078e02ff */
[----:B------:R-:W-:Y:S01]  /*12c60*/  IMAD.IADD R2, R21, 0x1, R27 ;  /* 0x0000000115027824 */ /* 0x000fe200078e021b */
[----:B------:R-:W0:Y:S04]  /*12c70*/  SHFL.IDX PT, R5, R4, RZ, 0x1c1f ;  /* 0x001c1fff04057589 */ /* 0x000e2800000e0000 */
[----:B------:R-:W1:Y:S01]  /*12c80*/  SHFL.IDX PT, R6, R0, RZ, 0x1c1f ;  /* 0x001c1fff00067589 */ /* 0x000e6200000e0000 */
[----:B------:R-:W-:-:S13]  /*12c90*/  ISETP.GE.AND P3, PT, R2, R3, PT ;  /* 0x000000030200720c */ /* 0x000fda0003f66270 */
[----:B0-----:R-:W-:-:S05]  /*12ca0*/  @!P3 LEA R5, P4, R20, R5, 0x1 ;  /* 0x000000051405b211 */ /* 0x001fca00078808ff */
[----:B-1----:R-:W-:-:S04]  /*12cb0*/  @!P3 IMAD.X R6, RZ, RZ, R6, P4 ;  /* 0x000000ffff06b224 */ /* 0x002fc800020e0606 */
[----:B------:R-:W-:Y:S02]  /*12cc0*/  @!P3 IMAD.MOV.U32 R7, RZ, RZ, R6 ;  /* 0x000000ffff07b224 */ /* 0x000fe400078e0006 */
[----:B------:R-:W-:Y:S02]  /*12cd0*/  @!P3 IMAD.MOV.U32 R6, RZ, RZ, R5 ;  /* 0x000000ffff06b224 */ /* 0x000fe400078e0005 */
[----:B------:R-:W0:Y:S04]  /*12ce0*/  SHFL.IDX PT, R5, R4, 0x1, 0x1c1f ;  /* 0x003c1f0004057f89 */ /* 0x000e2800000e0000 */
[----:B--2---:R-:W-:Y:S04]  /*12cf0*/  @!P3 LDGSTS.E.BYPASS.LTC128B.128 [R11+0xc400], desc[UR54][R6.64], !P0 ;  /* 0x0c400000060bbfae */ /* 0x004fe8000c101d76 */
[----:B------:R-:W-:Y:S04]  /*12d00*/  @!P3 LDGSTS.E.BYPASS.LTC128B.128 [R11+0xf400], desc[UR54][R6.64+0x40], !P1 ;  /* 0x0f400040060bbfae */ /* 0x000fe8000c901d76 */
[----:B------:R1:W-:Y:S04]  /*12d10*/  @!P3 LDGSTS.E.BYPASS.LTC128B.128 [R11+0x12400], desc[UR54][R6.64+0x80], !P2 ;  /* 0x12400080060bbfae */ /* 0x0003e8000d101d76 */
[----:B-1----:R-:W1:Y:S01]  /*12d20*/  SHFL.IDX PT, R7, R0, 0x1, 0x1c1f ;  /* 0x003c1f0000077f89 */ /* 0x002e6200000e0000 */
[----:B------:R-:W-:-:S05]  /*12d30*/  VIADD R6, R2, 0x20 ;  /* 0x0000002002067836 */ /* 0x000fca0000000000 */
[----:B------:R-:W-:-:S13]  /*12d40*/  ISETP.GE.AND P3, PT, R6, R3, PT ;  /* 0x000000030600720c */ /* 0x000fda0003f66270 */
[----:B0-----:R-:W-:-:S05]  /*12d50*/  @!P3 LEA R5, P4, R20, R5, 0x1 ;  /* 0x000000051405b211 */ /* 0x001fca00078808ff */
[----:B-1----:R-:W-:Y:S02]  /*12d60*/  @!P3 IMAD.X R7, RZ, RZ, R7, P4 ;  /* 0x000000ffff07b224 */ /* 0x002fe400020e0607 */
[----:B------:R-:W-:Y:S02]  /*12d70*/  @!P3 IMAD.MOV.U32 R6, RZ, RZ, R5 ;  /* 0x000000ffff06b224 */ /* 0x000fe400078e0005 */
        /* <DEDUP_REMOVED lines=35> */
.L_x_11270:
[----:B------:R-:W2:Y:S01]  /*12fb0*/  LDL R0, [R1+0x1c] ;  /* 0x00001c0001007983 */ /* 0x000ea20000100800 */
[----:B------:R-:W-:-:S05]  /*12fc0*/  VIADD R2, R2, 0xa0 ;  /* 0x000000a002027836 */ /* 0x000fca0000000000 */
[----:B------:R-:W-:-:S13]  /*12fd0*/  ISETP.GE.AND P3, PT, R2, R3, PT ;  /* 0x000000030200720c */ /* 0x000fda0003f66270 */
[----:B------:R-:W-:-:S05]  /*12fe0*/  @!P3 LEA R2, P4, R20, R9, 0x1 ;  /* 0x000000091402b211 */ /* 0x000fca00078808ff */
        /* <DEDUP_REMOVED lines=9> */
.L_x_11190:
        /* <DEDUP_REMOVED lines=18> */
.L_x_11271:
[----:B------:R-:W-:Y:S05]  /*131a0*/  BSYNC B0 ;  /* 0x0000000000007941 */ /* 0x000fea0003800000 */
.L_x_11191:
[----:B------:R-:W1:Y:S04]  /*131b0*/  LDL.LU R3, [R1+0x28] ;  /* 0x0000280001037983 */ /* 0x000e680000300800 */
[----:B------:R-:W2:Y:S01]  /*131c0*/  LDL R2, [R1+0x10] ;  /* 0x0000100001027983 */ /* 0x000ea20000100800 */
[----:B------:R-:W-:Y:S01]  /*131d0*/  BSSY B0, `(.L_x_11193) ;  /* 0x0000100000007945 */ /* 0x000fe20003800000 */
[----:B-1----:R-:W-:-:S05]  /*131e0*/  VIADD R0, R3, 0xfffffffe ;  /* 0xfffffffe03007836 */ /* 0x002fca0000000000 */
[----:B--2---:R-:W-:-:S13]  /*131f0*/  ISETP.GE.AND P0, PT, R0, R2, PT ;  /* 0x000000020000720c */ /* 0x004fda0003f06270 */
[----:B------:R-:W-:Y:S05]  /*13200*/  @!P0 BRA `(.L_x_11194) ;  /* 0x0000000c00f08947 */ /* 0x000fea0003800000 */
[----:B------:R-:W0:Y:S01]  /*13210*/  S2R R2, SR_TID.X ;  /* 0x0000000000027919 */ /* 0x000e220000002100 */
[----:B------:R-:W-:Y:S01]  /*13220*/  ULDC UR4, c[0x0][0x2f4] ;  /* 0x0000bd0000047ab9 */ /* 0x000fe20000000800 */
[----:B------:R-:W-:Y:S01]  /*13230*/  IMAD.MOV.U32 R20, RZ, RZ, R29 ;  /* 0x000000ffff147224 */ /* 0x000fe200078e001d */
[----:B------:R1:W-:Y:S01]  /*13240*/  STL [R1], R26 ;  /* 0x0000001a01007387 */ /* 0x0003e20000100800 */
[----:B------:R-:W-:Y:S02]  /*13250*/  IMAD.MOV.U32 R10, RZ, RZ, R25 ;  /* 0x000000ffff0a7224 */ /* 0x000fe400078e0019 */
[----:B0-----:R-:W-:-:S05]  /*13260*/  IMAD.SHL.U32 R4, R2, 0x8, RZ ;  /* 0x0000000802047824 */ /* 0x001fca00078e00ff */
[----:B------:R-:W-:-:S04]  /*13270*/  LOP3.LUT R4, R4, 0x18, RZ, 0xc0, !PT ;  /* 0x0000001804047812 */ /* 0x000fc800078ec0ff */
[C---:B------:R-:W-:Y:S02]  /*13280*/  LOP3.LUT R3, R4.reuse, 0x20, RZ, 0xfc, !PT ;  /* 0x0000002004037812 */ /* 0x040fe400078efcff */
[C---:B------:R-:W-:Y:S02]  /*13290*/  LOP3.LUT R2, R4.reuse, 0x40, RZ, 0xfc, !PT ;  /* 0x0000004004027812 */ /* 0x040fe400078efcff */
[----:B------:R-:W-:Y:S02]  /*132a0*/  ISETP.GE.AND P3, PT, R4, UR4, PT ;  /* 0x0000000404007c0c */ /* 0x000fe4000bf66270 */
[----:B------:R-:W-:Y:S02]  /*132b0*/  ISETP.GE.AND P2, PT, R3, UR4, PT ;  /* 0x0000000403007c0c */ /* 0x000fe4000bf46270 */
[----:B-1----:R-:W-:-:S13]  /*132c0*/  ISETP.GE.AND P1, PT, R2, UR4, PT ;  /* 0x0000000402007c0c */ /* 0x002fda000bf26270 */
.L_x_11207:
[----:B------:R-:W2:Y:S01]  /*132d0*/  LDL R8, [R1+0x14] ;  /* 0x0000140001087983 */ /* 0x000ea20000100800 */
[----:B------:R-:W0:Y:S03]  /*132e0*/  LDC R4, c[0x0][0x430] ;  /* 0x00010c00ff047b82 */ /* 0x000e260000000800 */
[----:B------:R-:W3:Y:S04]  /*132f0*/  LDL R7, [R1+0x18] ;  /* 0x0000180001077983 */ /* 0x000ee80000100800 */
[----:B------:R-:W4:Y:S01]  /*13300*/  LDL R6, [R1+0x8] ;  /* 0x0000080001067983 */ /* 0x000f220000100800 */
[----:B------:R-:W1:Y:S01]  /*13310*/  S2R R2, SR_TID.X ;  /* 0x0000000000027919 */ /* 0x000e620000002100 */
        /* <DEDUP_REMOVED lines=13> */
[----:B-1----:R-:W-:-:S05]  /*133f0*/  @P0 SHF.R.U32.HI R2, RZ, R3, R5 ;  /* 0x00000003ff020219 */ /* 0x002fca0000011605 */
[--C-:B------:R-:W-:Y:S01]  /*13400*/  IMAD.MOV R9, RZ, RZ, -R2.reuse ;  /* 0x000000ffff097224 */ /* 0x100fe200078e0a02 */
        /* <DEDUP_REMOVED lines=11> */
[----:B------:R-:W-:Y:S02]  /*134c0*/  IMAD.U32 R6, RZ, RZ, UR36 ;  /* 0x00000024ff067e24 */ /* 0x000fe4000f8e00ff */
[----:B------:R-:W-:-:S03]  /*134d0*/  VIADD R25, R10, 0x1 ;  /* 0x000000010a197836 */ /* 0x000fc60000000000 */
[----:B------:R-:W-:Y:S02]  /*134e0*/  ISETP.NE.AND P4, PT, R6, 0x3, PT ;  /* 0x000000030600780c */ /* 0x000fe40003f85270 */
        /* <DEDUP_REMOVED lines=8> */
.L_x_11195:
[----:B------:R-:W-:Y:S01]  /*13570*/  IMAD R5, R25, 0x8, R22 ;  /* 0x0000000819057824 */ /* 0x000fe200078e0216 */
[----:B------:R-:W-:Y:S01]  /*13580*/  SHF.L.U32 R0, R29, 0x1f, RZ ;  /* 0x0000001f1d007819 */ /* 0x000fe200000006ff */
[----:B------:R-:W-:Y:S03]  /*13590*/  BSSY B1, `(.L_x_11196) ;  /* 0x0000003000017945 */ /* 0x000fe60003800000 */
[----:B------:R-:W0:Y:S02]  /*135a0*/  SYNCS.PHASECHK.TRANS64.TRYWAIT P0, [R5+URZ+0x2d840], R0 ;  /* 0x02d84000050075a7 */ /* 0x000e24000800017f */
[----:B0-----:R-:W-:Y:S05]  /*135b0*/  @!P0 BRA `(.L_x_11197) ;  /* 0x0000003400608947 */ /* 0x001fea0003800000 */
.L_x_11272:
[----:B------:R-:W-:Y:S05]  /*135c0*/  BSYNC B1 ;  /* 0x0000000000017941 */ /* 0x000fea0003800000 */
.L_x_11196:
[----:B------:R-:W2:Y:S01]  /*135d0*/  LDL R4, [R1+0x4] ;  /* 0x0000040001047983 */ /* 0x000ea20000100800 */
[----:B------:R-:W-:Y:S01]  /*135e0*/  SHF.R.S32.HI R21, RZ, 0x1f, R9 ;  /* 0x0000001fff157819 */ /* 0x000fe20000011409 */
[----:B------:R-:W-:Y:S01]  /*135f0*/  ULDC.64 UR4, c[0x0][0x300] ;  /* 0x0000c00000047ab9 */ /* 0x000fe20000000a00 */
[----:B------:R-:W-:Y:S01]  /*13600*/  LOP3.LUT P5, RZ, R23, 0x2, RZ, 0xc0, !PT ;  /* 0x0000000217ff7812 */ /* 0x000fe200078ac0ff */
        /* <DEDUP_REMOVED lines=56> */
.L_x_11282:
        /* <DEDUP_REMOVED lines=11> */
.L_x_11199:
        /* <DEDUP_REMOVED lines=11> */
.L_x_11200:
[----:B------:R1:W-:Y:S01]  /*13af0*/  SYNCS.ARRIVE.TRANS64.A1T0 RZ, [R5+URZ+0x2d830], RZ ;  /* 0x02d830ff05ff79a7 */ /* 0x0003e2000810003f */
[----:B------:R-:W-:Y:S05]  /*13b00*/  @!P5 BRA `(.L_x_11201) ;  /* 0x000000000004d947 */ /* 0x000fea0003800000 */
[----:B------:R-:W-:Y:S01]  /*13b10*/  BPT.TRAP 0x1 ;  /* 0x000000040000795c */ /* 0x000fe20000300000 */
.L_x_11201:
[----:B------:R-:W-:Y:S01]  /*13b20*/  SHF.L.U32 R2, R20, 0x1f, RZ ;  /* 0x0000001f14027819 */ /* 0x000fe200000006ff */
[----:B-1----:R-:W-:Y:S01]  /*13b30*/  IMAD R5, R10, 0x8, R22 ;  /* 0x000000080a057824 */ /* 0x002fe200078e0216 */
[----:B------:R-:W-:Y:S03]  /*13b40*/  BSSY B1, `(.L_x_11202) ;  /* 0x0000003000017945 */ /* 0x000fe60003800000 */
[----:B------:R-:W1:Y:S02]  /*13b50*/  SYNCS.PHASECHK.TRANS64.TRYWAIT P0, [R5+URZ+0x2d860], R2 ;  /* 0x02d86002050075a7 */ /* 0x000e64000800017f */
[----:B-1----:R-:W-:Y:S05]  /*13b60*/  @!P0 BRA `(.L_x_11203) ;  /* 0x00000034005c8947 */ /* 0x002fea0003800000 */
.L_x_11283:
[----:B------:R-:W-:Y:S05]  /*13b70*/  BSYNC B1 ;  /* 0x0000000000017941 */ /* 0x000fea0003800000 */
.L_x_11202:
[----:B------:R-:W2:Y:S04]  /*13b80*/  LDL R11, [R1+0xc] ;  /* 0x00000c00010b7983 */ /* 0x000ea80000100800 */
[----:B0-----:R-:W2:Y:S01]  /*13b90*/  LDL.LU R6, [R1] ;  /* 0x0000000001067983 */ /* 0x001ea20000300800 */
[----:B------:R-:W0:Y:S01]  /*13ba0*/  S2R R12, SR_TID.X ;  /* 0x00000000000c7919 */ /* 0x000e220000002100 */
[----:B------:R-:W-:Y:S01]  /*13bb0*/  UMOV UR4, 0xffffffff ;  /* 0xffffffff00047882 */ /* 0x000fe20000000000 */
[C---:B0-----:R-:W-:Y:S01]  /*13bc0*/  IMAD.SHL.U32 R4, R12.reuse, 0x8, RZ ;  /* 0x000000080c047824 */ /* 0x041fe200078e00ff */
[C---:B------:R-:W-:Y:S01]  /*13bd0*/  LOP3.LUT R3, R12.reuse, 0x7f, RZ, 0xc0, !PT ;  /* 0x0000007f0c037812 */ /* 0x040fe200078ec0ff */
[----:B------:R-:W-:-:S03]  /*13be0*/  IMAD.SHL.U32 R7, R12, 0x8, RZ ;  /* 0x000000080c077824 */ /* 0x000fc600078e00ff */
[----:B------:R-:W-:-:S04]  /*13bf0*/  LOP3.LUT R4, R4, 0xd8, RZ, 0xc0, !PT ;  /* 0x000000d804047812 */ /* 0x000fc800078ec0ff */
[----:B------:R-:W-:Y:S02]  /*13c00*/  LOP3.LUT R4, R4, 0x18, R12, 0x78, !PT ;  /* 0x0000001804047812 */ /* 0x000fe400078e780c */
[----:B------:R-:W-:Y:S02]  /*13c10*/  SHF.R.U32.HI R3, RZ, 0x2, R3 ;  /* 0x00000002ff037819 */ /* 0x000fe40000011603 */
[----:B------:R-:W-:-:S05]  /*13c20*/  LOP3.LUT R4, R4, 0x320, R7, 0xf8, !PT ;  /* 0x0000032004047812 */ /* 0x000fca00078ef807 */
[----:B------:R-:W-:Y:S02]  /*13c30*/  IMAD R4, R10, 0x3000, R4 ;  /* 0x000030000a047824 */ /* 0x000fe400078e0204 */
        /* <DEDUP_REMOVED lines=37> */
.L_x_11293:
        /* <DEDUP_REMOVED lines=32> */
.L_x_11205:
        /* <DEDUP_REMOVED lines=12> */
.L_x_11206:
[----:B------:R-:W2:Y:S01]  /*14150*/  LDL R2, [R1+0x10] ;  /* 0x0000100001027983 */ /* 0x000ea20000100800 */
[----:B------:R1:W-:Y:S01]  /*14160*/  SYNCS.ARRIVE.TRANS64.A1T0 RZ, [R5+URZ+0x2d850], RZ ;  /* 0x02d850ff05ff79a7 */ /* 0x0003e2000810003f */
[C---:B------:R-:W-:Y:S02]  /*14170*/  VIADD R0, R26.reuse, 0xffffffff ;  /* 0xffffffff1a007836 */ /* 0x040fe40000000000 */
[----:B------:R1:W-:Y:S01]  /*14180*/  STL [R1], R26 ;  /* 0x0000001a01007387 */ /* 0x0003e20000100800 */
[----:B------:R-:W-:Y:S02]  /*14190*/  IMAD.MOV.U32 R20, RZ, RZ, R29 ;  /* 0x000000ffff147224 */ /* 0x000fe400078e001d */
[----:B------:R-:W-:Y:S01]  /*141a0*/  IMAD.MOV.U32 R10, RZ, RZ, R25 ;  /* 0x000000ffff0a7224 */ /* 0x000fe200078e0019 */
[----:B--2---:R-:W-:-:S13]  /*141b0*/  ISETP.GT.AND P0, PT, R26, R2, PT ;  /* 0x000000021a00720c */ /* 0x004fda0003f04270 */
[----:B-1----:R-:W-:Y:S05]  /*141c0*/  @P0 BRA `(.L_x_11207) ;  /* 0xfffffff000400947 */ /* 0x002fea000383ffff */
.L_x_11194:
[----:B------:R-:W-:Y:S05]  /*141d0*/  BSYNC B0 ;  /* 0x0000000000007941 */ /* 0x000fea0003800000 */
.L_x_11193:
[----:B------:R-:W1:Y:S01]  /*141e0*/  S2R R2, SR_TID.X ;  /* 0x0000000000027919 */ /* 0x000e620000002100 */
[----:B------:R-:W-:Y:S01]  /*141f0*/  BSSY B0, `(.L_x_11208) ;  /* 0x0000010000007945 */ /* 0x000fe20003800000 */
        /* <DEDUP_REMOVED lines=15> */
.L_x_11209:
[----:B------:R-:W-:Y:S05]  /*142f0*/  BSYNC B0 ;  /* 0x0000000000007941 */ /* 0x000fea0003800000 */
.L_x_11208:
[----:B------:R-:W-:-:S05]  /*14300*/  IMAD.U32 R0, RZ, RZ, UR36 ;  /* 0x00000024ff007e24 */ /* 0x000fca000f8e00ff */
[----:B------:R-:W-:-:S13]  /*14310*/  ISETP.NE.AND P0, PT, R0, 0x3, PT ;  /* 0x000000030000780c */ /* 0x000fda0003f05270 */
[----:B------:R-:W-:Y:S05]  /*14320*/  @!P0 BRA `(.L_x_11210) ;  /* 0x0000000000048947 */ /* 0x000fea0003800000 */
[----:B------:R-:W-:Y:S01]  /*14330*/  BPT.TRAP 0x1 ;  /* 0x000000040000795c */ /* 0x000fe20000300000 */
.L_x_11210:
[----:B------:R-:W2:Y:S01]  /*14340*/  LDL.LU R2, [R1+0xc] ;  /* 0x00000c0001027983 */ /* 0x000ea20000300800 */
[----:B------:R-:W-:Y:S01]  /*14350*/  IMAD R0, R25, 0x8, R22 ;  /* 0x0000000819007824 */ /* 0x000fe200078e0216 */
[----:B------:R-:W-:Y:S01]  /*14360*/  SHF.L.U32 R3, R29, 0x1f, RZ ;  /* 0x0000001f1d037819 */ /* 0x000fe200000006ff */
[----:B------:R-:W-:Y:S03]  /*14370*/  BSSY B0, `(.L_x_11211) ;  /* 0x0000004000007945 */ /* 0x000fe60003800000 */
[----:B------:R-:W1:Y:S01]  /*14380*/  SYNCS.PHASECHK.TRANS64.TRYWAIT P0, [R0+URZ+0x2d860], R3 ;  /* 0x02d86003000075a7 */ /* 0x000e62000800017f */
[----:B--2---:R-:W-:Y:S01]  /*14390*/  IMAD R6, R26, -0x80, R2 ;  /* 0xffffff801a067824 */ /* 0x004fe200078e0202 */
[----:B-1----:R-:W-:Y:S06]  /*143a0*/  @!P0 BRA `(.L_x_11212) ;  /* 0x0000003000c48947 */ /* 0x002fec0003800000 */
.L_x_11294:
[----:B------:R-:W-:Y:S05]  /*143b0*/  BSYNC B0 ;  /* 0x0000000000007941 */ /* 0x000fea0003800000 */
.L_x_11211:
        /* <DEDUP_REMOVED lines=56> */
.L_x_11304:
        /* <DEDUP_REMOVED lines=13> */
.L_x_11214:
        /* <DEDUP_REMOVED lines=11> */
.L_x_11215:
[----:B------:R-:W-:Y:S01]  /*148c0*/  VIADD R25, R25, 0x1 ;  /* 0x0000000119197836 */ /* 0x000fe20000000000 */
[----:B------:R0:W-:Y:S04]  /*148d0*/  SYNCS.ARRIVE.TRANS64.A1T0 RZ, [R0+URZ+0x2d850], RZ ;  /* 0x02d850ff00ff79a7 */ /* 0x0001e8000810003f */
[----:B------:R-:W-:-:S04]  /*148e0*/  ISETP.NE.AND P0, PT, R25, 0x2, PT ;  /* 0x000000021900780c */ /* 0x000fc80003f05270 */
[----:B0-----:R-:W-:Y:S02]  /*148f0*/  SEL R0, RZ, 0x1, P0 ;  /* 0x00000001ff007807 */ /* 0x001fe40000000000 */
[----:B------:R-:W-:Y:S02]  /*14900*/  SEL R25, R25, RZ, P0 ;  /* 0x000000ff19197207 */ /* 0x000fe40000000000 */
[----:B------:R-:W-:-:S07]  /*14910*/  LOP3.LUT R29, R29, R0, RZ, 0x3c, !PT ;  /* 0x000000001d1d7212 */ /* 0x000fce00078e3cff */
.L_x_11174:
[----:B------:R-:W-:Y:S05]  /*14920*/  BSYNC B7 ;  /* 0x0000000000077941 */ /* 0x000fea0003800000 */
.L_x_11172:
        /* <DEDUP_REMOVED lines=11> */
.L_x_11216:
        /* <DEDUP_REMOVED lines=10> */
[----:B------:R1:W2:Y:S01]  /*14a80*/  @!P1 LDG.E R3, desc[UR54][R2.64] ;  /* 0x0000003602039981 */ /* 0x0002a2000c1e1900 */
[C---:B------:R-:W-:Y:S02]  /*14a90*/  ISETP.GE.U32.AND P2, PT, R7.reuse, 0x2, PT ;  /* 0x000000020700780c */ /* 0x040fe40003f46070 */
[C---:B------:R-:W-:Y:S01]  /*14aa0*/  ISETP.GE.U32.AND P3, PT, R7.reuse, 0x4, PT ;  /* 0x000000040700780c */ /* 0x040fe20003f66070 */
[----:B------:R-:W-:Y:S01]  /*14ab0*/  SHFL.IDX PT, R0, R16, RZ, 0x1f ;  /* 0x00001fff10007589 */ /* 0x000fe200000e0000 */
[C---:B------:R-:W-:Y:S02]  /*14ac0*/  ISETP.GE.U32.AND P4, PT, R7.reuse, 0x8, PT ;  /* 0x000000080700780c */ /* 0x040fe40003f86070 */
[C---:B------:R-:W-:Y:S01]  /*14ad0*/  ISETP.GE.U32.AND P5, PT, R7.reuse, 0x10, PT ;  /* 0x000000100700780c */ /* 0x040fe20003fa6070 */
[----:B------:R-:W-:Y:S01]  /*14ae0*/  SHFL.IDX PT, R16, R16, 0x1, 0x1f ;  /* 0x00201f0010107f89 */ /* 0x000fe200000e0000 */
[----:B-1----:R-:W-:Y:S02]  /*14af0*/  IMAD.MOV.U32 R2, RZ, RZ, RZ ;  /* 0x000000ffff027224 */ /* 0x002fe400078e00ff */
        /* <DEDUP_REMOVED lines=18> */
.L_x_11314:
[----:B------:R-:W-:Y:S02]  /*14c20*/  ULDC UR4, c[0x0][0xc38] ;  /* 0x00030e0000047ab9 */ /* 0x000fe40000000800 */
[----:B------:R-:W-:-:S04]  /*14c30*/  IMAD.U32 R4, RZ, RZ, UR4 ;  /* 0x00000004ff047e24 */ /* 0x000fc8000f8e00ff */
[----:B--2---:R-:W-:-:S04]  /*14c40*/  IMAD R5, R14, R4, RZ ;  /* 0x000000040e057224 */ /* 0x004fc800078e02ff */
[----:B------:R-:W-:-:S05]  /*14c50*/  IMAD.IADD R16, R16, 0x1, R5 ;  /* 0x0000000110107824 */ /* 0x000fca00078e0205 */
[----:B------:R-:W-:-:S13]  /*14c60*/  ISETP.GT.AND P6, PT, R16, R0, PT ;  /* 0x000000001000720c */ /* 0x000fda0003fc4270 */
[----:B------:R-:W-:Y:S05]  /*14c70*/  @P6 BRA `(.L_x_11219) ;  /* 0x00000000009c6947 */ /* 0x000fea0003800000 */
.L_x_11224:
[----:B------:R-:W2:Y:S01]  /*14c80*/  LDC R4, c[0x0][0xc3c] ;  /* 0x00030f00ff047b82 */ /* 0x000ea20000000800 */
[----:B------:R-:W-:-:S05]  /*14c90*/  VIADD R19, R19, 0x1f ;  /* 0x0000001f13137836 */ /* 0x000fca0000000000 */
[----:B--2---:R-:W-:-:S13]  /*14ca0*/  ISETP.GE.AND P6, PT, R19, R4, PT ;  /* 0x000000041300720c */ /* 0x004fda0003fc6270 */
[----:B------:R-:W-:Y:S05]  /*14cb0*/  @P6 BRA `(.L_x_11220) ;  /* 0x0000000400d06947 */ /* 0x000fea0003800000 */
[----:B------:R-:W2:Y:S01]  /*14cc0*/  S2R R2, SR_TID.X ;  /* 0x0000000000027919 */ /* 0x000ea20000002100 */
[----:B------:R-:W-:Y:S01]  /*14cd0*/  BSSY B0, `(.L_x_11221) ;  /* 0x0000009000007945 */ /* 0x000fe20003800000 */
[----:B--2---:R-:W-:-:S05]  /*14ce0*/  LOP3.LUT R2, R2, 0x1f, RZ, 0xc0, !PT ;  /* 0x0000001f02027812 */ /* 0x004fca00078ec0ff */
[----:B------:R-:W-:Y:S02]  /*14cf0*/  IMAD.IADD R5, R19, 0x1, R2 ;  /* 0x0000000113057824 */ /* 0x000fe400078e0202 */
[----:B------:R-:W-:-:S03]  /*14d00*/  IMAD.MOV.U32 R2, RZ, RZ, RZ ;  /* 0x000000ffff027224 */ /* 0x000fc600078e00ff */
[----:B------:R-:W-:-:S13]  /*14d10*/  ISETP.GE.OR P6, PT, R5, R4, !P0 ;  /* 0x000000040500720c */ /* 0x000fda00047c6670 */
[----:B------:R-:W-:Y:S05]  /*14d20*/  @P6 BRA `(.L_x_11222) ;  /* 0x00000000000c6947 */ /* 0x000fea0003800000 */
[----:B-1----:R-:W1:Y:S02]  /*14d30*/  LDC.64 R2, c[0x0][0xc80] ;  /* 0x00032000ff027b82 */ /* 0x002e640000000a00 */
[----:B-1----:R-:W-:-:S06]  /*14d40*/  IMAD.WIDE R2, R5, 0x4, R2 ;  /* 0x0000000405027825 */ /* 0x002fcc00078e0202 */
[----:B------:R2:W5:Y:S02]  /*14d50*/  LDG.E R2, desc[UR54][R2.64] ;  /* 0x0000003602027981 */ /* 0x000564000c1e1900 */
.L_x_11222:
[----:B------:R-:W-:Y:S05]  /*14d60*/  BSYNC B0 ;  /* 0x0000000000007941 */ /* 0x000fea0003800000 */
.L_x_11221:
[----:B------:R-:W-:-:S03]  /*14d70*/  UMOV UR4, 0xffffffff ;  /* 0xffffffff00047882 */ /* 0x000fc60000000000 */
[----:B------:R-:W-:Y:S05]  /*14d80*/  BRA.DIV UR4, `(.L_x_11223) ;  /* 0x0000003204f47947 */ /* 0x000fea000b800000 */
[----:B-----5:R-:W3:Y:S02]  /*14d90*/  SHFL.UP PT, R14, R2, 0x1, RZ ;  /* 0x04200000020e7989 */ /* 0x020ee400000e00ff */
[----:B---3--:R-:W-:-:S05]  /*14da0*/  SEL R13, R14, RZ, P1 ;  /* 0x000000ff0e0d7207 */ /* 0x008fca0000800000 */
[----:B------:R-:W-:-:S05]  /*14db0*/  IMAD.IADD R13, R2, 0x1, R13 ;  /* 0x00000001020d7824 */ /* 0x000fca00078e020d */
[----:B------:R-:W3:Y:S02]  /*14dc0*/  SHFL.UP PT, R14, R13, 0x2, RZ ;  /* 0x044000000d0e7989 */ /* 0x000ee400000e00ff */
[----:B---3--:R-:W-:-:S05]  /*14dd0*/  SEL R14, R14, RZ, P2 ;  /* 0x000000ff0e0e7207 */ /* 0x008fca0001000000 */
[----:B-12---:R-:W-:-:S05]  /*14de0*/  IMAD.IADD R3, R13, 0x1, R14 ;  /* 0x000000010d037824 */ /* 0x006fca00078e020e */
        /* <DEDUP_REMOVED lines=10> */
.L_x_11322:
[----:B------:R-:W-:Y:S02]  /*14e90*/  ULDC UR4, c[0x0][0xc38] ;  /* 0x00030e0000047ab9 */ /* 0x000fe40000000800 */
[----:B------:R-:W-:-:S04]  /*14ea0*/  IMAD.U32 R4, RZ, RZ, UR4 ;  /* 0x00000004ff047e24 */ /* 0x000fc8000f8e00ff */
[----:B--2---:R-:W-:-:S04]  /*14eb0*/  IMAD R5, R14, R4, RZ ;  /* 0x000000040e057224 */ /* 0x004fc800078e02ff */
[----:B------:R-:W-:-:S05]  /*14ec0*/  IMAD.IADD R16, R5, 0x1, R16 ;  /* 0x0000000105107824 */ /* 0x000fca00078e0210 */
[----:B------:R-:W-:-:S13]  /*14ed0*/  ISETP.GT.AND P6, PT, R16, R0, PT ;  /* 0x000000001000720c */ /* 0x000fda0003fc4270 */
[----:B------:R-:W-:Y:S05]  /*14ee0*/  @!P6 BRA `(.L_x_11224) ;  /* 0xfffffffc0064e947 */ /* 0x000fea000383ffff */
.L_x_11219:
        /* <DEDUP_REMOVED lines=8> */
.L_x_11326:
[----:B------:R-:W-:Y:S01]  /*14f70*/  ISETP.NE.AND P0, PT, R6, RZ, PT ;  /* 0x000000ff0600720c */ /* 0x000fe20003f05270 */
[----:B------:R-:W-:-:S12]  /*14f80*/  IMAD.MOV.U32 R6, RZ, RZ, RZ ;  /* 0x000000ffff067224 */ /* 0x000fd800078e00ff */
[----:B------:R-:W-:Y:S05]  /*14f90*/  @!P0 BRA `(.L_x_11226) ;  /* 0x0000000000108947 */ /* 0x000fea0003800000 */
[----:B------:R-:W-:Y:S01]  /*14fa0*/  UMOV UR4, 0xffffffff ;  /* 0xffffffff00047882 */ /* 0x000fe20000000000 */
[----:B------:R-:W-:Y:S02]  /*14fb0*/  VIADD R12, R5, 0xffffffff ;  /* 0xffffffff050c7836 */ /* 0x000fe40000000000 */
[----:B------:R-:W-:Y:S05]  /*14fc0*/  BRA.DIV UR4, `(.L_x_11227) ;  /* 0x0000003604687947 */ /* 0x000fea000b800000 */
[----:B------:R4:W0:Y:S02]  /*14fd0*/  SHFL.IDX PT, R6, R3, R12, 0x1f ;  /* 0x00001f0c03067589 */ /* 0x00082400000e0000 */
.L_x_11226:
[----:B-12-4-:R-:W1:Y:S01]  /*14fe0*/  LDC.64 R2, c[0x0][0xc90] ;  /* 0x00032400ff027b82 */ /* 0x016e620000000a00 */
[----:B------:R-:W-:-:S04]  /*14ff0*/  IMAD.IADD R19, R5, 0x1, R19 ;  /* 0x0000000105137824 */ /* 0x000fc800078e0213 */
[----:B-1----:R-:W-:-:S05]  /*15000*/  IMAD.WIDE R2, R19, 0x4, R2 ;  /* 0x0000000413027825 */ /* 0x002fca00078e0202 */
[----:B------:R1:W3:Y:S01]  /*15010*/  LDG.E R7, desc[UR54][R2.64] ;  /* 0x0000003602077981 */ /* 0x0002e2000c1e1900 */
[----:B0-----:R-:W-:-:S04]  /*15020*/  IMAD R16, R6, R4, R16 ;  /* 0x0000000406107224 */ /* 0x001fc800078e0210 */
[----:B------:R-:W-:Y:S02]  /*15030*/  IMAD.IADD R0, R0, 0x1, -R16 ;  /* 0x0000000100007824 */ /* 0x000fe400078e0a10 */
[----:B-1----:R-:W-:Y:S02]  /*15040*/  IMAD.MOV.U32 R2, RZ, RZ, RZ ;  /* 0x000000ffff027224 */ /* 0x002fe400078e00ff */
[----:B---3--:R-:W-:-:S05]  /*15050*/  IMAD R5, R17, R7, RZ ;  /* 0x0000000711057224 */ /* 0x008fca00078e02ff */
        /* <DEDUP_REMOVED lines=47> */
[C---:B------:R-:W-:Y:S01]  /*15350*/  LOP3.LUT R0, R5.reuse, R4, RZ, 0x3c, !PT ;  /* 0x0000000405007212 */ /* 0x040fe200078e3cff */
[----:B------:R-:W-:-:S03]  /*15360*/  IMAD.IADD R5, R5, 0x1, R6 ;  /* 0x0000000105057824 */ /* 0x000fc600078e0206 */
[----:B------:R-:W-:-:S07]  /*15370*/  ISETP.GE.AND P2, PT, R0, RZ, PT ;  /* 0x000000ff0000720c */ /* 0x000fce0003f46270 */
[----:B------:R-:W-:-:S06]  /*15380*/  @P0 VIADD R2, R2, 0x1 ;  /* 0x0000000102020836 */ /* 0x000fcc0000000000 */
[----:B------:R-:W-:Y:S01]  /*15390*/  @!P2 IMAD.MOV R2, RZ, RZ, -R2 ;  /* 0x000000ffff02a224 */ /* 0x000fe200078e0a02 */
[----:B------:R-:W-:Y:S01]  /*153a0*/  @!P1 LOP3.LUT R2, RZ, R4, RZ, 0x33, !PT ;  /* 0x00000004ff029212 */ /* 0x000fe200078e33ff */
[----:B------:R-:W-:-:S04]  /*153b0*/  IMAD.MOV R4, RZ, RZ, -R4 ;  /* 0x000000ffff047224 */ /* 0x000fc800078e0a04 */
[----:B------:R-:W-:Y:S01]  /*153c0*/  IMAD R18, R2, R4, R5 ;  /* 0x0000000402127224 */ /* 0x000fe200078e0205 */
[----:B------:R-:W-:-:S05]  /*153d0*/  LOP3.LUT R2, RZ, R2, RZ, 0x33, !PT ;  /* 0x00000002ff027212 */ /* 0x000fca00078e33ff */
[----:B------:R-:W-:Y:S01]  /*153e0*/  IMAD.IADD R17, R17, 0x1, R2 ;  /* 0x0000000111117824 */ /* 0x000fe200078e0202 */
[----:B------:R-:W-:Y:S06]  /*153f0*/  BRA `(.L_x_11228) ;  /* 0x00000000001c7947 */ /* 0x000fec0003800000 */
.L_x_11220:
[----:B------:R-:W-:Y:S01]  /*15400*/  UMOV UR4, URZ ;  /* 0x0000003f00047c82 */ /* 0x000fe20008000000 */
[----:B------:R-:W-:Y:S01]  /*15410*/  UMOV UR5, URZ ;  /* 0x0000003f00057c82 */ /* 0x000fe20008000000 */
[----:B------:R-:W-:Y:S01]  /*15420*/  ULDC UR6, c[0x0][0xc3c] ;  /* 0x00030f0000067ab9 */ /* 0x000fe20000000800 */
[----:B------:R-:W-:Y:S02]  /*15430*/  IMAD.MOV.U32 R16, RZ, RZ, R0 ;  /* 0x000000ffff107224 */ /* 0x000fe400078e0000 */
[----:B------:R-:W-:Y:S02]  /*15440*/  IMAD.U32 R17, RZ, RZ, UR4 ;  /* 0x00000004ff117e24 */ /* 0x000fe4000f8e00ff */
[----:B------:R-:W-:Y:S02]  /*15450*/  IMAD.U32 R18, RZ, RZ, UR5 ;  /* 0x00000005ff127e24 */ /* 0x000fe4000f8e00ff */
[----:B------:R-:W-:-:S07]  /*15460*/  IMAD.U32 R19, RZ, RZ, UR6 ;  /* 0x00000006ff137e24 */ /* 0x000fce000f8e00ff */
.L_x_11228:
[----:B------:R-:W2:Y:S01]  /*15470*/  S2R R0, SR_TID.X ;  /* 0x0000000000007919 */ /* 0x000ea20000002100 */
[----:B------:R-:W-:Y:S05]  /*15480*/  WARPSYNC.ALL ;  /* 0x0000000000007948 */ /* 0x000fea0003800000 */
[----:B------:R-:W-:Y:S01]  /*15490*/  BAR.SYNC.DEFER_BLOCKING 0x4, 0x200 ;  /* 0x0108000000007b1d */ /* 0x000fe20000010000 */
[----:B--2---:R-:W-:-:S04]  /*154a0*/  LOP3.LUT R0, R0, 0x1f, RZ, 0xc0, !PT ;  /* 0x0000001f00007812 */ /* 0x004fc800078ec0ff */
[----:B------:R-:W-:-:S13]  /*154b0*/  ISETP.NE.AND P0, PT, R0, RZ, PT ;  /* 0x000000ff0000720c */ /* 0x000fda0003f05270 */
[----:B-1----:R-:W1:Y:S01]  /*154c0*/  @!P0 S2R R3, SR_CgaCtaId ;  /* 0x0000000000038919 */ /* 0x002e620000008800 */
[----:B------:R-:W-:-:S04]  /*154d0*/  @!P0 MOV R0, 0x400 ;  /* 0x0000040000008802 */ /* 0x000fc80000000f00 */
[----:B-1----:R-:W-:-:S05]  /*154e0*/  @!P0 LEA R22, R3, R0, 0x18 ;  /* 0x0000000003168211 */ /* 0x002fca00078ec0ff */
[----:B------:R3:W-:Y:S01]  /*154f0*/  @!P0 STS.128 [R22+0x2d8d0], R16 ;  /* 0x02d8d01016008388 */ /* 0x0007e20000000c00 */
[----:B------:R-:W-:Y:S06]  /*15500*/  BAR.ARV 0x5, 0x200 ;  /* 0x0148000000007b1d */ /* 0x000fec0000002000 */
.L_x_11217:
[----:B------:R-:W-:Y:S02]  /*15510*/  ULDC UR4, c[0x0][0xc3c] ;  /* 0x00030f0000047ab9 */ /* 0x000fe40000000800 */
[----:B--2---:R-:W-:-:S13]  /*15520*/  ISETP.GE.AND P0, PT, R19, UR4, PT ;  /* 0x0000000413007c0c */ /* 0x004fda000bf06270 */
[----:B------:R-:W-:Y:S05]  /*15530*/  @!P0 BRA `(.L_x_11229) ;  /* 0xffffffb4008c8947 */ /* 0x000fea000383ffff */
[----:B------:R-:W-:Y:S05]  /*15540*/  BSYNC B8 ;  /* 0x0000000000087941 */ /* 0x000fea0003800000 */
.L_x_11160:
        /* <DEDUP_REMOVED lines=12> */
.L_x_11329:
[----:B------:R-:W-:Y:S05]  /*15610*/  BSYNC B0 ;  /* 0x0000000000007941 */ /* 0x000fea0003800000 */
.L_x_11230:
[----:B------:R-:W-:-:S03]  /*15620*/  UMOV UR4, 0xffffffff ;  /* 0xffffffff00047882 */ /* 0x000fc60000000000 */
[----:B------:R-:W-:Y:S05]  /*15630*/  BRA.DIV UR4, `(.L_x_11232) ;  /* 0x0000003204087947 */ /* 0x000fea000b800000 */
[----:B-1----:R-:W1:Y:S02]  /*15640*/  S2R R0, SR_TID.X ;  /* 0x0000000000007919 */ /* 0x002e640000002100 */
[----:B-1----:R-:W-:-:S04]  /*15650*/  SHF.R.U32.HI R0, RZ, 0x5, R0 ;  /* 0x00000005ff007819 */ /* 0x002fc80000011600 */
[----:B------:R-:W-:-:S05]  /*15660*/  LOP3.LUT R0, R0, 0x3, RZ, 0xc0, !PT ;  /* 0x0000000300007812 */ /* 0x000fca00078ec0ff */
[----:B------:R1:W2:Y:S02]  /*15670*/  SHFL.IDX PT, R14, R0, RZ, 0x1f ;  /* 0x00001fff000e7589 */ /* 0x0002a400000e0000 */
.L_x_11332:
[----:B--2---:R-:W-:Y:S01]  /*15680*/  ISETP.NE.AND P0, PT, R14, RZ, PT ;  /* 0x000000ff0e00720c */ /* 0x004fe20003f05270 */
[----:B------:R-:W-:-:S12]  /*15690*/  BSSY B0, `(.L_x_11233) ;  /* 0x0000024000007945 */ /* 0x000fd80003800000 */
[----:B------:R-:W-:Y:S05]  /*156a0*/  @P0 BRA `(.L_x_11234) ;  /* 0x0000000000880947 */ /* 0x000fea0003800000 */
[----:B------:R-:W-:-:S03]  /*156b0*/  UMOV UR4, 0xffffffff ;  /* 0xffffffff00047882 */ /* 0x000fc60000000000 */
[----:B------:R-:W-:Y:S05]  /*156c0*/  BRA.DIV UR4, `(.L_x_11235) ;  /* 0x0000003204187947 */ /* 0x000fea000b800000 */
[----:B------:R-:W-:-:S13]  /*156d0*/  ELECT P6, URZ, PT ;  /* 0x00000000003f782f */ /* 0x000fda00038c0000 */
.L_x_11335:
[----:B------:R-:W-:Y:S05]  /*156e0*/  @!P6 BRA `(.L_x_11234) ;  /* 0x000000000078e947 */ /* 0x000fea0003800000 */
[----:B------:R-:W-:-:S06]  /*156f0*/  ULOP3.LUT UR4, UR43, 0x2, URZ, 0xfc, !UPT ;  /* 0x000000022b047892 */ /* 0x000fcc000f8efc3f */
[----:B-1----:R-:W-:-:S05]  /*15700*/  IMAD.U32 R0, RZ, RZ, UR4 ;  /* 0x00000004ff007e24 */ /* 0x002fca000f8e00ff */
[----:B------:R-:W-:-:S13]  /*15710*/  ISETP.NE.AND P0, PT, R0, 0x3, PT ;  /* 0x000000030000780c */ /* 0x000fda0003f05270 */
[----:B------:R-:W-:Y:S05]  /*15720*/  @!P0 BRA `(.L_x_11236) ;  /* 0x0000000000048947 */ /* 0x000fea0003800000 */
[----:B------:R-:W-:Y:S01]  /*15730*/  BPT.TRAP 0x1 ;  /* 0x000000040000795c */ /* 0x000fe20000300000 */
.L_x_11236:
[----:B------:R-:W-:Y:S01]  /*15740*/  IMAD R3, R25, 0x8, R5 ;  /* 0x0000000819037824 */ /* 0x000fe200078e0205 */
[----:B------:R-:W-:Y:S01]  /*15750*/  SHF.L.U32 R2, R29, 0x1f, RZ ;  /* 0x0000001f1d027819 */ /* 0x000fe200000006ff */
[----:B------:R-:W-:-:S03]  /*15760*/  VIADD R25, R25, 0x1 ;  /* 0x0000000119197836 */ /* 0x000fc60000000000 */
[----:B------:R-:W1:Y:S02]  /*15770*/  SYNCS.PHASECHK.TRANS64.TRYWAIT P1, [R3+URZ+0x2d840], R2 ;  /* 0x02d84002030075a7 */ /* 0x000e64000802017f */
[----:B------:R-:W-:-:S04]  /*15780*/  ISETP.NE.AND P2, PT, R25, 0x2, PT ;  /* 0x000000021900780c */ /* 0x000fc80003f45270 */
[----:B------:R-:W-:Y:S01]  /*15790*/  SEL R0, RZ, 0x1, P2 ;  /* 0x00000001ff007807 */ /* 0x000fe20001000000 */
[----:B-1----:R-:W-:Y:S08]  /*157a0*/  @!P1 BRA `(.L_x_11237) ;  /* 0x0000003000009947 */ /* 0x002ff00003800000 */
.L_x_11336:
[----:B------:R-:W-:Y:S02]  /*157b0*/  SEL R25, R25, RZ, P2 ;  /* 0x000000ff19197207 */ /* 0x000fe40001000000 */
[----:B------:R-:W-:Y:S01]  /*157c0*/  LOP3.LUT R0, R29, R0, RZ, 0x3c, !PT ;  /* 0x000000001d007212 */ /* 0x000fe200078e3cff */
[----:B------:R-:W-:Y:S06]  /*157d0*/  @!P0 BRA `(.L_x_11238) ;  /* 0x0000000000048947 */ /* 0x000fec0003800000 */
[----:B------:R-:W-:Y:S01]  /*157e0*/  BPT.TRAP 0x1 ;  /* 0x000000040000795c */ /* 0x000fe20000300000 */
.L_x_11238:
[----:B------:R-:W-:Y:S01]  /*157f0*/  IMAD R25, R25, 0x8, R5 ;  /* 0x0000000819197824 */ /* 0x000fe200078e0205 */
[----:B------:R-:W-:-:S04]  /*15800*/  SHF.L.U32 R0, R0, 0x1f, RZ ;  /* 0x0000001f00007819 */ /* 0x000fc800000006ff */
[----:B------:R-:W2:Y:S02]  /*15810*/  SYNCS.PHASECHK.TRANS64.TRYWAIT P1, [R25+URZ+0x2d840], R0 ;  /* 0x02d84000190075a7 */ /* 0x000ea4000802017f */
[----:B--2---:R-:W-:Y:S05]  /*15820*/  @!P1 BRA `(.L_x_11239) ;  /* 0x0000002c00f49947 */ /* 0x004fea0003800000 */
.L_x_11337:
[----:B------:R-:W-:Y:S05]  /*15830*/  @!P0 BRA `(.L_x_11240) ;  /* 0x0000000000048947 */ /* 0x000fea0003800000 */
[----:B------:R-:W-:Y:S01]  /*15840*/  BPT.TRAP 0x1 ;  /* 0x000000040000795c */ /* 0x000fe20000300000 */
.L_x_11240:
[----:B------:R-:W4:Y:S02]  /*15850*/  SYNCS.PHASECHK.TRANS64.TRYWAIT P1, [R3+URZ+0x2d860], R2 ;  /* 0x02d86002030075a7 */ /* 0x000f24000802017f */
[----:B----4-:R-:W-:Y:S05]  /*15860*/  @!P1 BRA `(.L_x_11241) ;  /* 0x0000002c00f89947 */ /* 0x010fea0003800000 */
.L_x_11338:
[----:B------:R-:W-:Y:S05]  /*15870*/  @!P0 BRA `(.L_x_11242) ;  /* 0x0000000000048947 */ /* 0x000fea0003800000 */
[----:B------:R-:W-:Y:S01]  /*15880*/  BPT.TRAP 0x1 ;  /* 0x000000040000795c */ /* 0x000fe20000300000 */
.L_x_11242:
[----:B------:R0:W0:Y:S02]  /*15890*/  SYNCS.PHASECHK.TRANS64.TRYWAIT P0, [R25+URZ+0x2d860], R0 ;  /* 0x02d86000190075a7 */ /* 0x000024000800017f */
[----:B0-----:R-:W-:Y:S05]  /*158a0*/  @!P0 NANOSLEEP.SYNCS 0x989680 ;  /* 0x009896800000895d */ /* 0x001fea0003900000 */
[----:B------:R-:W0:Y:S02]  /*158b0*/  @!P0 SYNCS.PHASECHK.TRANS64 P0, [R25+URZ+0x2d860], R0 ;  /* 0x02d86000190085a7 */ /* 0x000e24000800007f */
[----:B0-----:R-:W-:Y:S05]  /*158c0*/  @!P0 BRA `(.L_x_11242) ;  /* 0xfffffffc00f08947 */ /* 0x001fea000383ffff */
.L_x_11234:
[----:B------:R-:W-:Y:S05]  /*158d0*/  BSYNC B0 ;  /* 0x0000000000007941 */ /* 0x000fea0003800000 */
.L_x_11233:
[----:B------:R-:W-:Y:S05]  /*158e0*/  EXIT ;  /* 0x000000000000794d */ /* 0x000fea0003800000 */
.L_x_11062:
[----:B0-----:R-:W-:-:S04]  /*158f0*/  IMAD.U32 R3, RZ, RZ, UR41 ;  /* 0x00000029ff037e24 */ /* 0x001fc8000f8e00ff */
[----:B------:R0:W1:Y:S03]  /*15900*/  SYNCS.PHASECHK.TRANS64.TRYWAIT P1, [R3+URZ+0x2d800], R0 ;  /* 0x02d80000030075a7 */ /* 0x000066000802017f */
[----:B-1----:R-:W-:Y:S05]  /*15910*/  @!P1 NANOSLEEP.SYNCS 0x989680 ;  /* 0x009896800000995d */ /* 0x002fea0003900000 */
[----:B------:R-:W1:Y:S02]  /*15920*/  @!P1 SYNCS.PHASECHK.TRANS64 P1, [R3+URZ+0x2d800], R0 ;  /* 0x02d80000030095a7 */ /* 0x000e64000802007f */
[----:B-1----:R-:W-:Y:S05]  /*15930*/  @!P1 BRA `(.L_x_11062) ;  /* 0xfffffffc00ec9947 */ /* 0x002fea000383ffff */
[----:B------:R-:W-:Y:S05]  /*15940*/  BRA `(.L_x_11243) ;  /* 0xfffffec000bc7947 */ /* 0x000fea000383ffff */
.L_x_11066:
[----:B-1----:R1:W2:Y:S02]  /*15950*/  SYNCS.PHASECHK.TRANS64.TRYWAIT P1, [R3+URZ+0x2d830], R0 ;  /* 0x02d83000030075a7 */ /* 0x0022a4000802017f */
[----:B--2---:R-:W-:Y:S05]  /*15960*/  @!P1 NANOSLEEP.SYNCS 0x989680 ;  /* 0x009896800000995d */ /* 0x004fea0003900000 */
[----:B------:R-:W2:Y:S02]  /*15970*/  @!P1 SYNCS.PHASECHK.TRANS64 P1, [R3+URZ+0x2d830], R0 ;  /* 0x02d83000030095a7 */ /* 0x000ea4000802007f */
[----:B--2---:R-:W-:Y:S05]  /*15980*/  @!P1 BRA `(.L_x_11066) ;  /* 0xfffffffc00f09947 */ /* 0x004fea000383ffff */
[----:B------:R-:W-:Y:S05]  /*15990*/  BRA `(.L_x_11065) ;  /* 0xfffffec000d87947 */ /* 0x000fea000383ffff */
.L_x_11083:
[----:B-1----:R-:W-:-:S04]  /*159a0*/  IMAD.U32 R7, RZ, RZ, UR6 ;  /* 0x00000006ff077e24 */ /* 0x002fc8000f8e00ff */
[----:B------:R1:W3:Y:S03]  /*159b0*/  SYNCS.PHASECHK.TRANS64.TRYWAIT P1, [R7+URZ+0x2d830], R0 ;  /* 0x02d83000070075a7 */ /* 0x0002e6000802017f */
[----:B---3--:R-:W-:Y:S05]  /*159c0*/  @!P1 NANOSLEEP.SYNCS 0x989680 ;  /* 0x009896800000995d */ /* 0x008fea0003900000 */
[----:B------:R-:W3:Y:S02]  /*159d0*/  @!P1 SYNCS.PHASECHK.TRANS64 P1, [R7+URZ+0x2d830], R0 ;  /* 0x02d83000070095a7 */ /* 0x000ee4000802007f */
[----:B---3--:R-:W-:Y:S05]  /*159e0*/  @!P1 BRA `(.L_x_11083) ;  /* 0xfffffffc00ec9947 */ /* 0x008fea000383ffff */
[----:B------:R-:W-:Y:S05]  /*159f0*/  BRA `(.L_x_11080) ;  /* 0xfffffef400e87947 */ /* 0x000fea000383ffff */
.L_x_11087:
[----:B-1----:R-:W-:-:S04]  /*15a00*/  IMAD.U32 R7, RZ, RZ, UR6 ;  /* 0x00000006ff077e24 */ /* 0x002fc8000f8e00ff */
[----:B------:R1:W2:Y:S03]  /*15a10*/  SYNCS.PHASECHK.TRANS64.TRYWAIT P1, [R7+URZ+0x2d850], R0 ;  /* 0x02d85000070075a7 */ /* 0x0002a6000802017f */
[----:B--2---:R-:W-:Y:S05]  /*15a20*/  @!P1 NANOSLEEP.SYNCS 0x989680 ;  /* 0x009896800000995d */ /* 0x004fea0003900000 */
[----:B------:R-:W2:Y:S02]  /*15a30*/  @!P1 SYNCS.PHASECHK.TRANS64 P1, [R7+URZ+0x2d850], R0 ;  /* 0x02d85000070095a7 */ /* 0x000ea4000802007f */
[----:B--2---:R-:W-:Y:S05]  /*15a40*/  @!P1 BRA `(.L_x_11087) ;  /* 0xfffffffc00ec9947 */ /* 0x004fea000383ffff */
[----:B------:R-:W-:Y:S05]  /*15a50*/  BRA `(.L_x_11084) ;  /* 0xfffffef800947947 */ /* 0x000fea000383ffff */
.L_x_11106:
[----:B-1----:R-:W-:-:S04]  /*15a60*/  IMAD.U32 R7, RZ, RZ, UR6 ;  /* 0x00000006ff077e24 */ /* 0x002fc8000f8e00ff */
[----:B------:R1:W2:Y:S03]  /*15a70*/  SYNCS.PHASECHK.TRANS64.TRYWAIT P1, [R7+URZ+0x2d830], R0 ;  /* 0x02d83000070075a7 */ /* 0x0002a6000802017f */
[----:B--2---:R-:W-:Y:S05]  /*15a80*/  @!P1 NANOSLEEP.SYNCS 0x989680 ;  /* 0x009896800000995d */ /* 0x004fea0003900000 */
[----:B------:R-:W2:Y:S02]  /*15a90*/  @!P1 SYNCS.PHASECHK.TRANS64 P1, [R7+URZ+0x2d830], R0 ;  /* 0x02d83000070095a7 */ /* 0x000ea4000802007f */
[----:B--2---:R-:W-:Y:S05]  /*15aa0*/  @!P1 BRA `(.L_x_11106) ;  /* 0xfffffffc00ec9947 */ /* 0x004fea000383ffff */
[----:B------:R-:W-:Y:S05]  /*15ab0*/  BRA `(.L_x_11103) ;  /* 0xffffff2800ec7947 */ /* 0x000fea000383ffff */
.L_x_11110:
[----:B-1----:R-:W-:-:S04]  /*15ac0*/  IMAD.U32 R7, RZ, RZ, UR6 ;  /* 0x00000006ff077e24 */ /* 0x002fc8000f8e00ff */
[----:B------:R1:W2:Y:S03]  /*15ad0*/  SYNCS.PHASECHK.TRANS64.TRYWAIT P1, [R7+URZ+0x2d850], R0 ;  /* 0x02d85000070075a7 */ /* 0x0002a6000802017f */
[----:B--2---:R-:W-:Y:S05]  /*15ae0*/  @!P1 NANOSLEEP.SYNCS 0x989680 ;  /* 0x009896800000995d */ /* 0x004fea0003900000 */
[----:B------:R-:W2:Y:S02]  /*15af0*/  @!P1 SYNCS.PHASECHK.TRANS64 P1, [R7+URZ+0x2d850], R0 ;  /* 0x02d85000070095a7 */ /* 0x000ea4000802007f */
[----:B--2---:R-:W-:Y:S05]  /*15b00*/  @!P1 BRA `(.L_x_11110) ;  /* 0xfffffffc00ec9947 */ /* 0x004fea000383ffff */
[----:B------:R-:W-:Y:S05]  /*15b10*/  BRA `(.L_x_11107) ;  /* 0xffffff2c00987947 */ /* 0x000fea000383ffff */
.L_x_11118:
[----:B-1----:R-:W-:-:S04]  /*15b20*/  IMAD.U32 R7, RZ, RZ, UR6 ;  /* 0x00000006ff077e24 */ /* 0x002fc8000f8e00ff */
[----:B------:R1:W3:Y:S03]  /*15b30*/  SYNCS.PHASECHK.TRANS64.TRYWAIT P1, [R7+URZ+0x2d830], R0 ;  /* 0x02d83000070075a7 */ /* 0x0002e6000802017f */
[----:B---3--:R-:W-:Y:S05]  /*15b40*/  @!P1 NANOSLEEP.SYNCS 0x989680 ;  /* 0x009896800000995d */ /* 0x008fea0003900000 */
[----:B------:R-:W3:Y:S02]  /*15b50*/  @!P1 SYNCS.PHASECHK.TRANS64 P1, [R7+URZ+0x2d830], R0 ;  /* 0x02d83000070095a7 */ /* 0x000ee4000802007f */
[----:B---3--:R-:W-:Y:S05]  /*15b60*/  @!P1 BRA `(.L_x_11118) ;  /* 0xfffffffc00ec9947 */ /* 0x008fea000383ffff */
[----:B------:R-:W-:Y:S05]  /*15b70*/  BRA `(.L_x_11115) ;  /* 0xffffff4c00107947 */ /* 0x000fea000383ffff */
.L_x_11122:
[----:B-1----:R-:W-:-:S04]  /*15b80*/  IMAD.U32 R7, RZ, RZ, UR6 ;  /* 0x00000006ff077e24 */ /* 0x002fc8000f8e00ff */
[----:B------:R1:W2:Y:S03]  /*15b90*/  SYNCS.PHASECHK.TRANS64.TRYWAIT P1, [R7+URZ+0x2d850], R0 ;  /* 0x02d85000070075a7 */ /* 0x0002a6000802017f */
[----:B--2---:R-:W-:Y:S05]  /*15ba0*/  @!P1 NANOSLEEP.SYNCS 0x989680 ;  /* 0x009896800000995d */ /* 0x004fea0003900000 */
[----:B------:R-:W2:Y:S02]  /*15bb0*/  @!P1 SYNCS.PHASECHK.TRANS64 P1, [R7+URZ+0x2d850], R0 ;  /* 0x02d85000070095a7 */ /* 0x000ea4000802007f */
[----:B--2---:R-:W-:Y:S05]  /*15bc0*/  @!P1 BRA `(.L_x_11122) ;  /* 0xfffffffc00ec9947 */ /* 0x004fea000383ffff */
[----:B------:R-:W-:Y:S05]  /*15bd0*/  BRA `(.L_x_11119) ;  /* 0xffffff4c00bc7947 */ /* 0x000fea000383ffff */
.L_x_11137:
[----:B-1----:R-:W-:-:S04]  /*15be0*/  IMAD.U32 R5, RZ, RZ, UR8 ;  /* 0x00000008ff057e24 */ /* 0x002fc8000f8e00ff */
[----:B------:R1:W3:Y:S03]  /*15bf0*/  SYNCS.PHASECHK.TRANS64.TRYWAIT P1, [R5+URZ+0x2d850], R4 ;  /* 0x02d85004050075a7 */ /* 0x0002e6000802017f */
[----:B---3--:R-:W-:Y:S05]  /*15c00*/  @!P1 NANOSLEEP.SYNCS 0x989680 ;  /* 0x009896800000995d */ /* 0x008fea0003900000 */
[----:B------:R-:W3:Y:S02]  /*15c10*/  @!P1 SYNCS.PHASECHK.TRANS64 P1, [R5+URZ+0x2d850], R4 ;  /* 0x02d85004050095a7 */ /* 0x000ee4000802007f */
[----:B---3--:R-:W-:Y:S05]  /*15c20*/  @!P1 BRA `(.L_x_11137) ;  /* 0xfffffffc00ec9947 */ /* 0x008fea000383ffff */
[----:B------:R-:W-:Y:S05]  /*15c30*/  BRA `(.L_x_11136) ;  /* 0xffffff7c00307947 */ /* 0x000fea000383ffff */
.L_x_11180:
        /* <DEDUP_REMOVED lines=11> */
.L_x_11245:
[----:B------:R-:W-:Y:S05]  /*15cf0*/  BSYNC B0 ;  /* 0x0000000000007941 */ /* 0x000fea0003800000 */
.L_x_11244:
[----:B------:R-:W-:Y:S05]  /*15d00*/  BRA `(.L_x_11246) ;  /* 0xffffffbc00dc7947 */ /* 0x000fea000383ffff */
.L_x_11183:
[----:B0-----:R0:W1:Y:S02]  /*15d10*/  SYNCS.PHASECHK.TRANS64.TRYWAIT P0, [R2+URZ+0x2d840], R4 ;  /* 0x02d84004020075a7 */ /* 0x001064000800017f */
[----:B-1----:R-:W-:Y:S05]  /*15d20*/  @!P0 NANOSLEEP.SYNCS 0x989680 ;  /* 0x009896800000895d */ /* 0x002fea0003900000 */
[----:B------:R-:W1:Y:S02]  /*15d30*/  @!P0 SYNCS.PHASECHK.TRANS64 P0, [R2+URZ+0x2d840], R4 ;  /* 0x02d84004020085a7 */ /* 0x000e64000800007f */
[----:B-1----:R-:W-:Y:S05]  /*15d40*/  @!P0 BRA `(.L_x_11183) ;  /* 0xfffffffc00f08947 */ /* 0x002fea000383ffff */
[----:B------:R-:W-:Y:S05]  /*15d50*/  BRA `(.L_x_11247) ;  /* 0xffffffc000487947 */ /* 0x000fea000383ffff */
.L_x_11184:
        /* <DEDUP_REMOVED lines=8> */
.L_x_11249:
[----:B------:R-:W-:Y:S05]  /*15de0*/  BSYNC B0 ;  /* 0x0000000000007941 */ /* 0x000fea0003800000 */
.L_x_11248:
        /* <DEDUP_REMOVED lines=9> */
.L_x_11250:
[----:B------:R-:W-:Y:S02]  /*15e80*/  IMAD.MOV.U32 R13, RZ, RZ, R6 ;  /* 0x000000ffff0d7224 */ /* 0x000fe400078e0006 */
[----:B------:R-:W-:Y:S02]  /*15e90*/  IMAD.MOV.U32 R12, RZ, RZ, 0x1 ;  /* 0x00000001ff0c7424 */ /* 0x000fe400078e00ff */
[----:B------:R-:W-:-:S07]  /*15ea0*/  IMAD.MOV.U32 R5, RZ, RZ, R14 ;  /* 0x000000ffff057224 */ /* 0x000fce00078e000e */
[----:B------:R-:W-:Y:S05]  /*15eb0*/  WARPSYNC.COLLECTIVE R15, `(.L_x_11251) ;  /* 0x000000000f087348 */ /* 0x000fea0003c00000 */
[----:B------:R0:W1:Y:S02]  /*15ec0*/  SHFL.IDX P6, R14, R13, R12, R11 ;  /* 0x0000000c0d0e7389 */ /* 0x00006400000c000b */
[----:B01----:R-:W-:Y:S01]  /*15ed0*/  ENDCOLLECTIVE ;  /* 0x000000000000791b */ /* 0x003fe20003800000 */
.L_x_11251:
        /* <DEDUP_REMOVED lines=17> */
.L_x_11252:
[----:B------:R-:W-:Y:S02]  /*15ff0*/  @P1 IMAD R8, R7, 0x2, R22 ;  /* 0x0000000207081824 */ /* 0x000fe400078e0216 */
[----:B------:R-:W-:Y:S02]  /*16000*/  IMAD.MOV.U32 R13, RZ, RZ, R6 ;  /* 0x000000ffff0d7224 */ /* 0x000fe400078e0006 */
[----:B------:R-:W-:Y:S02]  /*16010*/  IMAD.MOV.U32 R12, RZ, RZ, 0x2 ;  /* 0x00000002ff0c7424 */ /* 0x000fe400078e00ff */
[----:B------:R-:W-:-:S07]  /*16020*/  IMAD.MOV.U32 R5, RZ, RZ, R14 ;  /* 0x000000ffff057224 */ /* 0x000fce00078e000e */
[----:B------:R-:W-:Y:S05]  /*16030*/  WARPSYNC.COLLECTIVE R15, `(.L_x_11253) ;  /* 0x000000000f087348 */ /* 0x000fea0003c00000 */
[----:B------:R0:W1:Y:S02]  /*16040*/  SHFL.IDX P6, R14, R13, R12, R11 ;  /* 0x0000000c0d0e7389 */ /* 0x00006400000c000b */
[----:B01----:R-:W-:Y:S01]  /*16050*/  ENDCOLLECTIVE ;  /* 0x000000000000791b */ /* 0x003fe20003800000 */
.L_x_11253:
        /* <DEDUP_REMOVED lines=17> */
.L_x_11254:
[----:B------:R-:W-:Y:S02]  /*16170*/  @P1 IMAD R8, R7, 0x2, R22 ;  /* 0x0000000207081824 */ /* 0x000fe400078e0216 */
[----:B------:R-:W-:Y:S02]  /*16180*/  IMAD.MOV.U32 R13, RZ, RZ, R6 ;  /* 0x000000ffff0d7224 */ /* 0x000fe400078e0006 */
[----:B------:R-:W-:Y:S02]  /*16190*/  IMAD.MOV.U32 R12, RZ, RZ, 0x3 ;  /* 0x00000003ff0c7424 */ /* 0x000fe400078e00ff */
[----:B------:R-:W-:-:S07]  /*161a0*/  IMAD.MOV.U32 R5, RZ, RZ, R14 ;  /* 0x000000ffff057224 */ /* 0x000fce00078e000e */
[----:B------:R-:W-:Y:S05]  /*161b0*/  WARPSYNC.COLLECTIVE R15, `(.L_x_11255) ;  /* 0x000000000f087348 */ /* 0x000fea0003c00000 */
[----:B------:R0:W1:Y:S02]  /*161c0*/  SHFL.IDX P6, R14, R13, R12, R11 ;  /* 0x0000000c0d0e7389 */ /* 0x00006400000c000b */
[----:B01----:R-:W-:Y:S01]  /*161d0*/  ENDCOLLECTIVE ;  /* 0x000000000000791b */ /* 0x003fe20003800000 */
.L_x_11255:
        /* <DEDUP_REMOVED lines=10> */
.L_x_11256:
        /* <DEDUP_REMOVED lines=8> */
.L_x_11189:
[----:B------:R-:W-:Y:S02]  /*16300*/  IMAD.IADD R2, R21, 0x1, R27 ;  /* 0x0000000115027824 */ /* 0x000fe400078e021b */
[----:B------:R0:W5:Y:S01]  /*16310*/  LDL R27, [R1+0x1c] ;  /* 0x00001c00011b7983 */ /* 0x0001620000100800 */
[----:B------:R-:W-:Y:S02]  /*16320*/  IMAD.MOV.U32 R13, RZ, RZ, R0 ;  /* 0x000000ffff0d7224 */ /* 0x000fe400078e0000 */
[----:B------:R-:W-:Y:S02]  /*16330*/  IMAD.MOV.U32 R12, RZ, RZ, RZ ;  /* 0x000000ffff0c7224 */ /* 0x000fe400078e00ff */
[----:B------:R-:W-:Y:S02]  /*16340*/  IMAD.MOV.U32 R11, RZ, RZ, 0x1c1f ;  /* 0x00001c1fff0b7424 */ /* 0x000fe400078e00ff */
[----:B------:R-:W-:Y:S02]  /*16350*/  IMAD.MOV.U32 R15, RZ, RZ, -0x1 ;  /* 0xffffffffff0f7424 */ /* 0x000fe400078e00ff */
[----:B0-----:R-:W-:-:S07]  /*16360*/  IMAD R3, R28, R10, RZ ;  /* 0x0000000a1c037224 */ /* 0x001fce00078e02ff */
[----:B-----5:R-:W-:Y:S05]  /*16370*/  WARPSYNC.COLLECTIVE R15, `(.L_x_11258) ;  /* 0x000000000f087348 */ /* 0x020fea0003c00000 */
[----:B------:R0:W1:Y:S02]  /*16380*/  SHFL.IDX P6, R14, R13, R12, R11 ;  /* 0x0000000c0d0e7389 */ /* 0x00006400000c000b */
[----:B01---5:R-:W-:Y:S01]  /*16390*/  ENDCOLLECTIVE ;  /* 0x000000000000791b */ /* 0x023fe20003800000 */
.L_x_11258:
[----:B------:R-:W-:Y:S02]  /*163a0*/  IMAD.MOV.U32 R13, RZ, RZ, R4 ;  /* 0x000000ffff0d7224 */ /* 0x000fe400078e0004 */
[----:B------:R-:W-:-:S07]  /*163b0*/  IMAD.MOV.U32 R6, RZ, RZ, R14 ;  /* 0x000000ffff067224 */ /* 0x000fce00078e000e */
[----:B------:R-:W-:Y:S05]  /*163c0*/  WARPSYNC.COLLECTIVE R15, `(.L_x_11259) ;  /* 0x000000000f087348 */ /* 0x000fea0003c00000 */
[----:B------:R0:W1:Y:S02]  /*163d0*/  SHFL.IDX P6, R14, R13, R12, R11 ;  /* 0x0000000c0d0e7389 */ /* 0x00006400000c000b */
[----:B01----:R-:W-:Y:S01]  /*163e0*/  ENDCOLLECTIVE ;  /* 0x000000000000791b */ /* 0x003fe20003800000 */
.L_x_11259:
[----:B------:R-:W-:Y:S01]  /*163f0*/  ISETP.GE.AND P3, PT, R2, R3, PT ;  /* 0x000000030200720c */ /* 0x000fe20003f66270 */
[----:B------:R-:W-:Y:S02]  /*16400*/  IMAD.MOV.U32 R13, RZ, RZ, R0 ;  /* 0x000000ffff0d7224 */ /* 0x000fe400078e0000 */
[----:B------:R-:W-:Y:S02]  /*16410*/  IMAD.MOV.U32 R12, RZ, RZ, 0x1 ;  /* 0x00000001ff0c7424 */ /* 0x000fe400078e00ff */
[----:B------:R-:W-:-:S08]  /*16420*/  IMAD.MOV.U32 R5, RZ, RZ, R14 ;  /* 0x000000ffff057224 */ /* 0x000fd000078e000e */
[----:B------:R-:W-:Y:S05]  /*16430*/  WARPSYNC.COLLECTIVE R15, `(.L_x_11260) ;  /* 0x000000000f087348 */ /* 0x000fea0003c00000 */
[----:B------:R0:W1:Y:S02]  /*16440*/  SHFL.IDX P6, R14, R13, R12, R11 ;  /* 0x0000000c0d0e7389 */ /* 0x00006400000c000b */
[----:B01----:R-:W-:Y:S01]  /*16450*/  ENDCOLLECTIVE ;  /* 0x000000000000791b */ /* 0x003fe20003800000 */
.L_x_11260:
[----:B------:R-:W-:-:S05]  /*16460*/  @!P3 LEA R5, P4, R20, R5, 0x1 ;  /* 0x000000051405b211 */ /* 0x000fca00078808ff */
[----:B------:R-:W-:-:S04]  /*16470*/  @!P3 IMAD.X R6, RZ, RZ, R6, P4 ;  /* 0x000000ffff06b224 */ /* 0x000fc800020e0606 */
        /* <DEDUP_REMOVED lines=14> */
.L_x_11261:
[----:B------:R-:W-:Y:S01]  /*16560*/  ISETP.GE.AND P3, PT, R10, R3, PT ;  /* 0x000000030a00720c */ /* 0x000fe20003f66270 */
[----:B------:R-:W-:Y:S02]  /*16570*/  IMAD.MOV.U32 R13, RZ, RZ, R0 ;  /* 0x000000ffff0d7224 */ /* 0x000fe400078e0000 */
[----:B------:R-:W-:Y:S02]  /*16580*/  IMAD.MOV.U32 R12, RZ, RZ, 0x2 ;  /* 0x00000002ff0c7424 */ /* 0x000fe400078e00ff */
[----:B------:R-:W-:-:S08]  /*16590*/  IMAD.MOV.U32 R5, RZ, RZ, R14 ;  /* 0x000000ffff057224 */ /* 0x000fd000078e000e */
[----:B------:R-:W-:Y:S05]  /*165a0*/  WARPSYNC.COLLECTIVE R15, `(.L_x_11262) ;  /* 0x000000000f087348 */ /* 0x000fea0003c00000 */
[----:B------:R0:W1:Y:S02]  /*165b0*/  SHFL.IDX P6, R14, R13, R12, R11 ;  /* 0x0000000c0d0e7389 */ /* 0x00006400000c000b */
[----:B01----:R-:W-:Y:S01]  /*165c0*/  ENDCOLLECTIVE ;  /* 0x000000000000791b */ /* 0x003fe20003800000 */
.L_x_11262:
        /* <DEDUP_REMOVED lines=14> */
.L_x_11263:
        /* <DEDUP_REMOVED lines=8> */
.L_x_11264:
[----:B------:R-:W-:Y:S01]  /*16730*/  @!P3 LEA R5, P4, R20, R5, 0x1 ;  /* 0x000000051405b211 */ /* 0x000fe200078808ff */
[----:B------:R-:W-:Y:S02]  /*16740*/  IMAD.MOV.U32 R13, RZ, RZ, R4 ;  /* 0x000000ffff0d7224 */ /* 0x000fe400078e0004 */
[----:B------:R-:W-:-:S10]  /*16750*/  IMAD.MOV.U32 R0, RZ, RZ, R14 ;  /* 0x000000ffff007224 */ /* 0x000fd400078e000e */
[----:B------:R-:W-:Y:S05]  /*16760*/  WARPSYNC.COLLECTIVE R15, `(.L_x_11265) ;  /* 0x000000000f087348 */ /* 0x000fea0003c00000 */
[----:B------:R0:W1:Y:S02]  /*16770*/  SHFL.IDX P6, R14, R13, R12, R11 ;  /* 0x0000000c0d0e7389 */ /* 0x00006400000c000b */
[----:B01----:R-:W-:Y:S01]  /*16780*/  ENDCOLLECTIVE ;  /* 0x000000000000791b */ /* 0x003fe20003800000 */
.L_x_11265:
        /* <DEDUP_REMOVED lines=16> */
.L_x_11266:
        /* <DEDUP_REMOVED lines=16> */
.L_x_11267:
[----:B------:R-:W-:Y:S02]  /*16990*/  IMAD.MOV.U32 R13, RZ, RZ, R8 ;  /* 0x000000ffff0d7224 */ /* 0x000fe400078e0008 */
[----:B------:R-:W-:Y:S02]  /*169a0*/  IMAD.MOV.U32 R12, RZ, RZ, 0x1 ;  /* 0x00000001ff0c7424 */ /* 0x000fe400078e00ff */
[----:B------:R-:W-:-:S07]  /*169b0*/  IMAD.MOV.U32 R4, RZ, RZ, R14 ;  /* 0x000000ffff047224 */ /* 0x000fce00078e000e */
[----:B------:R-:W-:Y:S05]  /*169c0*/  WARPSYNC.COLLECTIVE R15, `(.L_x_11268) ;  /* 0x000000000f087348 */ /* 0x000fea0003c00000 */
[----:B------:R0:W1:Y:S02]  /*169d0*/  SHFL.IDX P6, R14, R13, R12, R11 ;  /* 0x0000000c0d0e7389 */ /* 0x00006400000c000b */
[----:B01----:R-:W-:Y:S01]  /*169e0*/  ENDCOLLECTIVE ;  /* 0x000000000000791b */ /* 0x003fe20003800000 */
.L_x_11268:
[----:B------:R-:W-:-:S05]  /*169f0*/  @!P3 LEA R4, P4, R20, R4, 0x1 ;  /* 0x000000041404b211 */ /* 0x000fca00078808ff */
[----:B------:R-:W-:-:S04]  /*16a00*/  @!P3 IMAD.X R0, RZ, RZ, R0, P4 ;  /* 0x000000ffff00b224 */ /* 0x000fc800020e0600 */
        /* <DEDUP_REMOVED lines=12> */
.L_x_11269:
[----:B------:R-:W-:Y:S01]  /*16ad0*/  IMAD.MOV.U32 R9, RZ, RZ, R14 ;  /* 0x000000ffff097224 */ /* 0x000fe200078e000e */
[----:B------:R-:W-:Y:S06]  /*16ae0*/  BRA `(.L_x_11270) ;  /* 0xffffffc400307947 */ /* 0x000fec000383ffff */
.L_x_11192:
[----:B-1----:R1:W2:Y:S02]  /*16af0*/  SYNCS.PHASECHK.TRANS64.TRYWAIT P0, [R22+URZ+0x2d820], R0 ;  /* 0x02d82000160075a7 */ /* 0x0022a4000800017f */
[----:B--2---:R-:W-:Y:S05]  /*16b00*/  @!P0 NANOSLEEP.SYNCS 0x989680 ;  /* 0x009896800000895d */ /* 0x004fea0003900000 */
[----:B------:R-:W2:Y:S02]  /*16b10*/  @!P0 SYNCS.PHASECHK.TRANS64 P0, [R22+URZ+0x2d820], R0 ;  /* 0x02d82000160085a7 */ /* 0x000ea4000800007f */
[----:B--2---:R-:W-:Y:S05]  /*16b20*/  @!P0 BRA `(.L_x_11192) ;  /* 0xfffffffc00f08947 */ /* 0x004fea000383ffff */
[----:B------:R-:W-:Y:S05]  /*16b30*/  BRA `(.L_x_11271) ;  /* 0xffffffc400987947 */ /* 0x000fea000383ffff */
.L_x_11197:
[----:B0-----:R0:W1:Y:S02]  /*16b40*/  SYNCS.PHASECHK.TRANS64.TRYWAIT P0, [R5+URZ+0x2d840], R0 ;  /* 0x02d84000050075a7 */ /* 0x001064000800017f */
[----:B-1----:R-:W-:Y:S05]  /*16b50*/  @!P0 NANOSLEEP.SYNCS 0x989680 ;  /* 0x009896800000895d */ /* 0x002fea0003900000 */
[----:B------:R-:W1:Y:S02]  /*16b60*/  @!P0 SYNCS.PHASECHK.TRANS64 P0, [R5+URZ+0x2d840], R0 ;  /* 0x02d84000050085a7 */ /* 0x000e64000800007f */
[----:B-1----:R-:W-:Y:S05]  /*16b70*/  @!P0 BRA `(.L_x_11197) ;  /* 0xfffffffc00f08947 */ /* 0x002fea000383ffff */
[----:B------:R-:W-:Y:S05]  /*16b80*/  BRA `(.L_x_11272) ;  /* 0xffffffc8008c7947 */ /* 0x000fea000383ffff */
.L_x_11198:
        /* <DEDUP_REMOVED lines=8> */
.L_x_11274:
[----:B------:R-:W-:Y:S05]  /*16c10*/  BSYNC B1 ;  /* 0x0000000000017941 */ /* 0x000fea0003800000 */
.L_x_11273:
        /* <DEDUP_REMOVED lines=13> */
.L_x_11275:
        /* <DEDUP_REMOVED lines=8> */
.L_x_11276:
        /* <DEDUP_REMOVED lines=14> */
.L_x_11277:
[----:B------:R-:W-:Y:S02]  /*16e50*/  IMAD.MOV.U32 R13, RZ, RZ, R7 ;  /* 0x000000ffff0d7224 */ /* 0x000fe400078e0007 */
[----:B------:R-:W-:Y:S02]  /*16e60*/  IMAD.MOV.U32 R12, RZ, RZ, 0x2 ;  /* 0x00000002ff0c7424 */ /* 0x000fe400078e00ff */
[----:B------:R-:W-:-:S07]  /*16e70*/  IMAD.MOV.U32 R2, RZ, RZ, R14 ;  /* 0x000000ffff027224 */ /* 0x000fce00078e000e */
[----:B------:R-:W-:Y:S05]  /*16e80*/  WARPSYNC.COLLECTIVE R15, `(.L_x_11278) ;  /* 0x000000000f087348 */ /* 0x000fea0003c00000 */
[----:B------:R0:W1:Y:S02]  /*16e90*/  SHFL.IDX P6, R14, R13, R12, R11 ;  /* 0x0000000c0d0e7389 */ /* 0x00006400000c000b */
[----:B01----:R-:W-:Y:S01]  /*16ea0*/  ENDCOLLECTIVE ;  /* 0x000000000000791b */ /* 0x003fe20003800000 */
.L_x_11278:
        /* <DEDUP_REMOVED lines=13> */
.L_x_11279:
[----:B------:R-:W-:Y:S02]  /*16f80*/  IMAD.MOV.U32 R13, RZ, RZ, R7 ;  /* 0x000000ffff0d7224 */ /* 0x000fe400078e0007 */
[----:B------:R-:W-:Y:S02]  /*16f90*/  IMAD.MOV.U32 R12, RZ, RZ, 0x3 ;  /* 0x00000003ff0c7424 */ /* 0x000fe400078e00ff */
[----:B------:R-:W-:-:S07]  /*16fa0*/  IMAD.MOV.U32 R2, RZ, RZ, R14 ;  /* 0x000000ffff027224 */ /* 0x000fce00078e000e */
[----:B------:R-:W-:Y:S05]  /*16fb0*/  WARPSYNC.COLLECTIVE R15, `(.L_x_11280) ;  /* 0x000000000f087348 */ /* 0x000fea0003c00000 */
[----:B------:R0:W1:Y:S02]  /*16fc0*/  SHFL.IDX P6, R14, R13, R12, R11 ;  /* 0x0000000c0d0e7389 */ /* 0x00006400000c000b */
[----:B01----:R-:W-:Y:S01]  /*16fd0*/  ENDCOLLECTIVE ;  /* 0x000000000000791b */ /* 0x003fe20003800000 */
.L_x_11280:
        /* <DEDUP_REMOVED lines=14> */
.L_x_11281:
[----:B------:R-:W-:Y:S01]  /*170c0*/  IMAD.MOV.U32 R2, RZ, RZ, R14 ;  /* 0x000000ffff027224 */ /* 0x000fe200078e000e */
[----:B------:R-:W-:Y:S06]  /*170d0*/  BRA `(.L_x_11282) ;  /* 0xffffffc8002c7947 */ /* 0x000fec000383ffff */
.L_x_11203:
[----:B-1----:R1:W2:Y:S02]  /*170e0*/  SYNCS.PHASECHK.TRANS64.TRYWAIT P0, [R5+URZ+0x2d860], R2 ;  /* 0x02d86002050075a7 */ /* 0x0022a4000800017f */
[----:B--2---:R-:W-:Y:S05]  /*170f0*/  @!P0 NANOSLEEP.SYNCS 0x989680 ;  /* 0x009896800000895d */ /* 0x004fea0003900000 */
[----:B------:R-:W2:Y:S02]  /*17100*/  @!P0 SYNCS.PHASECHK.TRANS64 P0, [R5+URZ+0x2d860], R2 ;  /* 0x02d86002050085a7 */ /* 0x000ea4000800007f */
[----:B--2---:R-:W-:Y:S05]  /*17110*/  @!P0 BRA `(.L_x_11203) ;  /* 0xfffffffc00f08947 */ /* 0x004fea000383ffff */
[----:B------:R-:W-:Y:S05]  /*17120*/  BRA `(.L_x_11283) ;  /* 0xffffffc800907947 */ /* 0x000fea000383ffff */
.L_x_11204:
        /* <DEDUP_REMOVED lines=8> */
.L_x_11285:
[----:B------:R-:W-:Y:S05]  /*171b0*/  BSYNC B1 ;  /* 0x0000000000017941 */ /* 0x000fea0003800000 */
.L_x_11284:
        /* <DEDUP_REMOVED lines=9> */
.L_x_11286:
[----:B------:R-:W-:Y:S02]  /*17250*/  IMAD.MOV.U32 R13, RZ, RZ, R24 ;  /* 0x000000ffff0d7224 */ /* 0x000fe400078e0018 */
[----:B------:R-:W-:Y:S02]  /*17260*/  IMAD.MOV.U32 R12, RZ, RZ, 0x1 ;  /* 0x00000001ff0c7424 */ /* 0x000fe400078e00ff */
[----:B------:R-:W-:-:S07]  /*17270*/  IMAD.MOV.U32 R2, RZ, RZ, R14 ;  /* 0x000000ffff027224 */ /* 0x000fce00078e000e */
[----:B------:R-:W-:Y:S05]  /*17280*/  WARPSYNC.COLLECTIVE R15, `(.L_x_11287) ;  /* 0x000000000f087348 */ /* 0x000fea0003c00000 */
[----:B------:R0:W1:Y:S02]  /*17290*/  SHFL.IDX P6, R14, R13, R12, R11 ;  /* 0x0000000c0d0e7389 */ /* 0x00006400000c000b */
[----:B01----:R-:W-:Y:S01]  /*172a0*/  ENDCOLLECTIVE ;  /* 0x000000000000791b */ /* 0x003fe20003800000 */
.L_x_11287:
        /* <DEDUP_REMOVED lines=16> */
.L_x_11288:
[----:B------:R-:W-:Y:S02]  /*173b0*/  IMAD.MOV.U32 R13, RZ, RZ, R24 ;  /* 0x000000ffff0d7224 */ /* 0x000fe400078e0018 */
[----:B------:R-:W-:Y:S02]  /*173c0*/  IMAD.MOV.U32 R12, RZ, RZ, 0x2 ;  /* 0x00000002ff0c7424 */ /* 0x000fe400078e00ff */
[----:B------:R-:W-:-:S07]  /*173d0*/  IMAD.MOV.U32 R2, RZ, RZ, R14 ;  /* 0x000000ffff027224 */ /* 0x000fce00078e000e */
[----:B------:R-:W-:Y:S05]  /*173e0*/  WARPSYNC.COLLECTIVE R15, `(.L_x_11289) ;  /* 0x000000000f087348 */ /* 0x000fea0003c00000 */
[----:B------:R0:W1:Y:S02]  /*173f0*/  SHFL.IDX P6, R14, R13, R12, R11 ;  /* 0x0000000c0d0e7389 */ /* 0x00006400000c000b */
[----:B01----:R-:W-:Y:S01]  /*17400*/  ENDCOLLECTIVE ;  /* 0x000000000000791b */ /* 0x003fe20003800000 */
.L_x_11289:
        /* <DEDUP_REMOVED lines=16> */
.L_x_11290:
[----:B------:R-:W-:Y:S02]  /*17510*/  IMAD.MOV.U32 R13, RZ, RZ, R24 ;  /* 0x000000ffff0d7224 */ /* 0x000fe400078e0018 */
[----:B------:R-:W-:Y:S02]  /*17520*/  IMAD.MOV.U32 R12, RZ, RZ, 0x3 ;  /* 0x00000003ff0c7424 */ /* 0x000fe400078e00ff */
[----:B------:R-:W-:-:S07]  /*17530*/  IMAD.MOV.U32 R2, RZ, RZ, R14 ;  /* 0x000000ffff027224 */ /* 0x000fce00078e000e */
[----:B------:R-:W-:Y:S05]  /*17540*/  WARPSYNC.COLLECTIVE R15, `(.L_x_11291) ;  /* 0x000000000f087348 */ /* 0x000fea0003c00000 */
[----:B------:R0:W1:Y:S02]  /*17550*/  SHFL.IDX P6, R14, R13, R12, R11 ;  /* 0x0000000c0d0e7389 */ /* 0x00006400000c000b */
[----:B01----:R-:W-:Y:S01]  /*17560*/  ENDCOLLECTIVE ;  /* 0x000000000000791b */ /* 0x003fe20003800000 */
.L_x_11291:
        /* <DEDUP_REMOVED lines=13> */
.L_x_11292:
        /* <DEDUP_REMOVED lines=8> */
.L_x_11212:
[----:B-1----:R1:W2:Y:S02]  /*176c0*/  SYNCS.PHASECHK.TRANS64.TRYWAIT P0, [R0+URZ+0x2d860], R3 ;  /* 0x02d86003000075a7 */ /* 0x0022a4000800017f */
[----:B--2---:R-:W-:Y:S05]  /*176d0*/  @!P0 NANOSLEEP.SYNCS 0x989680 ;  /* 0x009896800000895d */ /* 0x004fea0003900000 */
[----:B------:R-:W2:Y:S02]  /*176e0*/  @!P0 SYNCS.PHASECHK.TRANS64 P0, [R0+URZ+0x2d860], R3 ;  /* 0x02d86003000085a7 */ /* 0x000ea4000800007f */
[----:B--2---:R-:W-:Y:S05]  /*176f0*/  @!P0 BRA `(.L_x_11212) ;  /* 0xfffffffc00f08947 */ /* 0x004fea000383ffff */
[----:B------:R-:W-:Y:S05]  /*17700*/  BRA `(.L_x_11294) ;  /* 0xffffffcc00287947 */ /* 0x000fea000383ffff */
.L_x_11213:
        /* <DEDUP_REMOVED lines=8> */
.L_x_11296:
[----:B------:R-:W-:Y:S05]  /*17790*/  BSYNC B0 ;  /* 0x0000000000007941 */ /* 0x000fea0003800000 */
.L_x_11295:
        /* <DEDUP_REMOVED lines=10> */
.L_x_11297:
        /* <DEDUP_REMOVED lines=17> */
.L_x_11298:
        /* <DEDUP_REMOVED lines=14> */
.L_x_11299:
[----:B------:R-:W-:Y:S02]  /*17a30*/  IMAD.MOV.U32 R13, RZ, RZ, R24 ;  /* 0x000000ffff0d7224 */ /* 0x000fe400078e0018 */
[----:B------:R-:W-:Y:S01]  /*17a40*/  IMAD.MOV.U32 R12, RZ, RZ, 0x2 ;  /* 0x00000002ff0c7424 */ /* 0x000fe200078e00ff */
[----:B------:R-:W-:-:S13]  /*17a50*/  IADD3 R2, P4, R14, R5, RZ ;  /* 0x000000050e027210 */ /* 0x000fda0007f9e0ff */
[----:B------:R-:W-:Y:S05]  /*17a60*/  WARPSYNC.COLLECTIVE R15, `(.L_x_11300) ;  /* 0x000000000f087348 */ /* 0x000fea0003c00000 */
[----:B------:R0:W1:Y:S02]  /*17a70*/  SHFL.IDX P6, R14, R13, R12, R11 ;  /* 0x0000000c0d0e7389 */ /* 0x00006400000c000b */
[----:B01----:R-:W-:Y:S01]  /*17a80*/  ENDCOLLECTIVE ;  /* 0x000000000000791b */ /* 0x003fe20003800000 */
.L_x_11300:
        /* <DEDUP_REMOVED lines=15> */
.L_x_11301:
[----:B------:R-:W-:Y:S02]  /*17b80*/  IMAD.MOV.U32 R13, RZ, RZ, R24 ;  /* 0x000000ffff0d7224 */ /* 0x000fe400078e0018 */
[----:B------:R-:W-:Y:S01]  /*17b90*/  IMAD.MOV.U32 R12, RZ, RZ, 0x3 ;  /* 0x00000003ff0c7424 */ /* 0x000fe200078e00ff */
[----:B------:R-:W-:-:S13]  /*17ba0*/  IADD3 R2, P4, R14, R5, RZ ;  /* 0x000000050e027210 */ /* 0x000fda0007f9e0ff */
[----:B------:R-:W-:Y:S05]  /*17bb0*/  WARPSYNC.COLLECTIVE R15, `(.L_x_11302) ;  /* 0x000000000f087348 */ /* 0x000fea0003c00000 */
[----:B------:R0:W1:Y:S02]  /*17bc0*/  SHFL.IDX P6, R14, R13, R12, R11 ;  /* 0x0000000c0d0e7389 */ /* 0x00006400000c000b */
[----:B01----:R-:W-:Y:S01]  /*17bd0*/  ENDCOLLECTIVE ;  /* 0x000000000000791b */ /* 0x003fe20003800000 */
.L_x_11302:
        /* <DEDUP_REMOVED lines=14> */
.L_x_11303:
[----:B------:R-:W-:Y:S05]  /*17cc0*/  BRA `(.L_x_11304) ;  /* 0xffffffc8009c7947 */ /* 0x000fea000383ffff */
.L_x_11218:
        /* <DEDUP_REMOVED lines=8> */
.L_x_11306:
[----:B------:R-:W-:Y:S05]  /*17d50*/  BSYNC B0 ;  /* 0x0000000000007941 */ /* 0x000fea0003800000 */
.L_x_11305:
        /* <DEDUP_REMOVED lines=9> */
.L_x_11307:
        /* <DEDUP_REMOVED lines=18> */
.L_x_11308:
[----:B------:R-:W-:Y:S01]  /*17f10*/  IMAD.MOV.U32 R12, RZ, RZ, 0x2 ;  /* 0x00000002ff0c7424 */ /* 0x000fe200078e00ff */
[----:B------:R-:W-:-:S05]  /*17f20*/  SEL R5, R14, RZ, P1 ;  /* 0x000000ff0e057207 */ /* 0x000fca0000800000 */
[----:B------:R-:W-:-:S04]  /*17f30*/  IMAD.IADD R4, R2, 0x1, R5 ;  /* 0x0000000102047824 */ /* 0x000fc800078e0205 */
[----:B------:R-:W-:-:S07]  /*17f40*/  IMAD.MOV.U32 R13, RZ, RZ, R4 ;  /* 0x000000ffff0d7224 */ /* 0x000fce00078e0004 */
[----:B------:R-:W-:Y:S05]  /*17f50*/  WARPSYNC.COLLECTIVE R15, `(.L_x_11309) ;  /* 0x000000000f087348 */ /* 0x000fea0003c00000 */
[----:B------:R0:W1:Y:S02]  /*17f60*/  SHFL.UP P6, R14, R13, R12, R11 ;  /* 0x0400000c0d0e7389 */ /* 0x00006400000c000b */
[----:B01----:R-:W-:Y:S01]  /*17f70*/  ENDCOLLECTIVE ;  /* 0x000000000000791b */ /* 0x003fe20003800000 */
.L_x_11309:
[----:B------:R-:W-:Y:S01]  /*17f80*/  IMAD.MOV.U32 R12, RZ, RZ, 0x4 ;  /* 0x00000004ff0c7424 */ /* 0x000fe200078e00ff */
[----:B------:R-:W-:-:S05]  /*17f90*/  SEL R5, R14, RZ, P2 ;  /* 0x000000ff0e057207 */ /* 0x000fca0001000000 */
[----:B------:R-:W-:-:S04]  /*17fa0*/  IMAD.IADD R5, R4, 0x1, R5 ;  /* 0x0000000104057824 */ /* 0x000fc800078e0205 */
[----:B------:R-:W-:-:S07]  /*17fb0*/  IMAD.MOV.U32 R13, RZ, RZ, R5 ;  /* 0x000000ffff0d7224 */ /* 0x000fce00078e0005 */
[----:B------:R-:W-:Y:S05]  /*17fc0*/  WARPSYNC.COLLECTIVE R15, `(.L_x_11310) ;  /* 0x000000000f087348 */ /* 0x000fea0003c00000 */
[----:B------:R0:W1:Y:S02]  /*17fd0*/  SHFL.UP P6, R14, R13, R12, R11 ;  /* 0x0400000c0d0e7389 */ /* 0x00006400000c000b */
[----:B01----:R-:W-:Y:S01]  /*17fe0*/  ENDCOLLECTIVE ;  /* 0x000000000000791b */ /* 0x003fe20003800000 */
.L_x_11310:
[----:B------:R-:W-:Y:S01]  /*17ff0*/  IMAD.MOV.U32 R12, RZ, RZ, 0x8 ;  /* 0x00000008ff0c7424 */ /* 0x000fe200078e00ff */
[----:B------:R-:W-:-:S05]  /*18000*/  SEL R6, R14, RZ, P3 ;  /* 0x000000ff0e067207 */ /* 0x000fca0001800000 */
[----:B------:R-:W-:-:S04]  /*18010*/  IMAD.IADD R6, R5, 0x1, R6 ;  /* 0x0000000105067824 */ /* 0x000fc800078e0206 */
[----:B------:R-:W-:-:S07]  /*18020*/  IMAD.MOV.U32 R13, RZ, RZ, R6 ;  /* 0x000000ffff0d7224 */ /* 0x000fce00078e0006 */
[----:B------:R-:W-:Y:S05]  /*18030*/  WARPSYNC.COLLECTIVE R15, `(.L_x_11311) ;  /* 0x000000000f087348 */ /* 0x000fea0003c00000 */
[----:B------:R0:W1:Y:S02]  /*18040*/  SHFL.UP P6, R14, R13, R12, R11 ;  /* 0x0400000c0d0e7389 */ /* 0x00006400000c000b */
[----:B01----:R-:W-:Y:S01]  /*18050*/  ENDCOLLECTIVE ;  /* 0x000000000000791b */ /* 0x003fe20003800000 */
.L_x_11311:
[----:B------:R-:W-:Y:S01]  /*18060*/  IMAD.MOV.U32 R12, RZ, RZ, 0x10 ;  /* 0x00000010ff0c7424 */ /* 0x000fe200078e00ff */
[----:B------:R-:W-:-:S05]  /*18070*/  SEL R3, R14, RZ, P4 ;  /* 0x000000ff0e037207 */ /* 0x000fca0002000000 */
[----:B------:R-:W-:-:S04]  /*18080*/  IMAD.IADD R4, R6, 0x1, R3 ;  /* 0x0000000106047824 */ /* 0x000fc800078e0203 */
[----:B------:R-:W-:-:S07]  /*18090*/  IMAD.MOV.U32 R13, RZ, RZ, R4 ;  /* 0x000000ffff0d7224 */ /* 0x000fce00078e0004 */
[----:B------:R-:W-:Y:S05]  /*180a0*/  WARPSYNC.COLLECTIVE R15, `(.L_x_11312) ;  /* 0x000000000f087348 */ /* 0x000fea0003c00000 */
[----:B------:R0:W1:Y:S02]  /*180b0*/  SHFL.UP P6, R14, R13, R12, R11 ;  /* 0x0400000c0d0e7389 */ /* 0x00006400000c000b */
[----:B01----:R-:W-:Y:S01]  /*180c0*/  ENDCOLLECTIVE ;  /* 0x000000000000791b */ /* 0x003fe20003800000 */
.L_x_11312:
        /* <DEDUP_REMOVED lines=8> */
.L_x_11313:
[----:B------:R-:W-:Y:S05]  /*18150*/  BRA `(.L_x_11314) ;  /* 0xffffffc800b07947 */ /* 0x000fea000383ffff */
.L_x_11223:
        /* <DEDUP_REMOVED lines=8> */
.L_x_11316:
[----:B------:R-:W-:Y:S05]  /*181e0*/  BSYNC B0 ;  /* 0x0000000000007941 */ /* 0x000fea0003800000 */
.L_x_11315:
        /* <DEDUP_REMOVED lines=8> */
.L_x_11317:
[----:B------:R-:W-:Y:S01]  /*18270*/  IMAD.MOV.U32 R12, RZ, RZ, 0x4 ;  /* 0x00000004ff0c7424 */ /* 0x000fe200078e00ff */
[----:B------:R-:W-:-:S05]  /*18280*/  SEL R14, R14, RZ, P2 ;  /* 0x000000ff0e0e7207 */ /* 0x000fca0001000000 */
[----:B------:R-:W-:-:S04]  /*18290*/  IMAD.IADD R3, R13, 0x1, R14 ;  /* 0x000000010d037824 */ /* 0x000fc800078e020e */
[----:B------:R-:W-:-:S07]  /*182a0*/  IMAD.MOV.U32 R13, RZ, RZ, R3 ;  /* 0x000000ffff0d7224 */ /* 0x000fce00078e0003 */
[----:B------:R-:W-:Y:S05]  /*182b0*/  WARPSYNC.COLLECTIVE R15, `(.L_x_11318) ;  /* 0x000000000f087348 */ /* 0x000fea0003c00000 */
[----:B------:R0:W1:Y:S02]  /*182c0*/  SHFL.UP P6, R14, R13, R12, R11 ;  /* 0x0400000c0d0e7389 */ /* 0x00006400000c000b */
[----:B01----:R-:W-:Y:S01]  /*182d0*/  ENDCOLLECTIVE ;  /* 0x000000000000791b */ /* 0x003fe20003800000 */
.L_x_11318:
[----:B------:R-:W-:Y:S01]  /*182e0*/  IMAD.MOV.U32 R12, RZ, RZ, 0x8 ;  /* 0x00000008ff0c7424 */ /* 0x000fe200078e00ff */
[----:B------:R-:W-:-:S05]  /*182f0*/  SEL R4, R14, RZ, P3 ;  /* 0x000000ff0e047207 */ /* 0x000fca0001800000 */
[----:B------:R-:W-:-:S04]  /*18300*/  IMAD.IADD R4, R3, 0x1, R4 ;  /* 0x0000000103047824 */ /* 0x000fc800078e0204 */
[----:B------:R-:W-:-:S07]  /*18310*/  IMAD.MOV.U32 R13, RZ, RZ, R4 ;  /* 0x000000ffff0d7224 */ /* 0x000fce00078e0004 */
[----:B------:R-:W-:Y:S05]  /*18320*/  WARPSYNC.COLLECTIVE R15, `(.L_x_11319) ;  /* 0x000000000f087348 */ /* 0x000fea0003c00000 */
[----:B------:R0:W1:Y:S02]  /*18330*/  SHFL.UP P6, R14, R13, R12, R11 ;  /* 0x0400000c0d0e7389 */ /* 0x00006400000c000b */
[----:B01----:R-:W-:Y:S01]  /*18340*/  ENDCOLLECTIVE ;  /* 0x000000000000791b */ /* 0x003fe20003800000 */
.L_x_11319:
[----:B------:R-:W-:Y:S01]  /*18350*/  IMAD.MOV.U32 R12, RZ, RZ, 0x10 ;  /* 0x00000010ff0c7424 */ /* 0x000fe200078e00ff */
[----:B------:R-:W-:-:S05]  /*18360*/  SEL R5, R14, RZ, P4 ;  /* 0x000000ff0e057207 */ /* 0x000fca0002000000 */
[----:B------:R-:W-:-:S04]  /*18370*/  IMAD.IADD R5, R4, 0x1, R5 ;  /* 0x0000000104057824 */ /* 0x000fc800078e0205 */
[----:B------:R-:W-:-:S07]  /*18380*/  IMAD.MOV.U32 R13, RZ, RZ, R5 ;  /* 0x000000ffff0d7224 */ /* 0x000fce00078e0005 */
[----:B------:R-:W-:Y:S05]  /*18390*/  WARPSYNC.COLLECTIVE R15, `(.L_x_11320) ;  /* 0x000000000f087348 */ /* 0x000fea0003c00000 */
[----:B------:R0:W1:Y:S02]  /*183a0*/  SHFL.UP P6, R14, R13, R12, R11 ;  /* 0x0400000c0d0e7389 */ /* 0x00006400000c000b */
[----:B01----:R-:W-:Y:S01]  /*183b0*/  ENDCOLLECTIVE ;  /* 0x000000000000791b */ /* 0x003fe20003800000 */
.L_x_11320:
        /* <DEDUP_REMOVED lines=8> */
.L_x_11321:
[----:B------:R-:W-:Y:S05]  /*18440*/  BRA `(.L_x_11322) ;  /* 0xffffffc800907947 */ /* 0x000fea000383ffff */
.L_x_11225:
[----:B------:R-:W-:Y:S01]  /*18450*/  BSSY B0, `(.L_x_11323) ;  /* 0x0000006000007945 */ /* 0x000fe20003800000 */
[----:B------:R-:W-:Y:S01]  /*18460*/  PLOP3.LUT P6, PT, P6, PT, PT, 0x8, 0x0 ;  /* 0x000000000000781c */ /* 0x000fe200037ce170 */
[----:B------:R-:W-:-:S12]  /*18470*/  IMAD.MOV.U32 R15, RZ, RZ, -0x1 ;  /* 0xffffffffff0f7424 */ /* 0x000fd800078e00ff */
[----:B01----:R-:W-:Y:S05]  /*18480*/  WARPSYNC.COLLECTIVE R15, `(.L_x_11324) ;  /* 0x000000000f087348 */ /* 0x003fea0003c00000 */
[----:B------:R-:W-:Y:S01]  /*18490*/  VOTE.ANY R14, PT, P6 ;  /* 0x00000000000e7806 */ /* 0x000fe200030e0100 */
[----:B01----:R-:W-:Y:S06]  /*184a0*/  ENDCOLLECTIVE ;  /* 0x000000000000791b */ /* 0x003fec0003800000 */
.L_x_11324:
[----:B------:R-:W-:Y:S05]  /*184b0*/  BSYNC B0 ;  /* 0x0000000000007941 */ /* 0x000fea0003800000 */
.L_x_11323:
        /* <DEDUP_REMOVED lines=9> */
.L_x_11325:
[----:B------:R-:W-:Y:S01]  /*18550*/  IMAD.MOV.U32 R17, RZ, RZ, R14 ;  /* 0x000000ffff117224 */ /* 0x000fe200078e000e */
[----:B------:R-:W-:Y:S06]  /*18560*/  BRA `(.L_x_11326) ;  /* 0xffffffc800807947 */ /* 0x000fec000383ffff */
.L_x_11227:
[----:B------:R-:W-:Y:S01]  /*18570*/  BSSY B0, `(.L_x_11327) ;  /* 0x0000007000007945 */ /* 0x000fe20003800000 */
[----:B------:R-:W-:Y:S02]  /*18580*/  IMAD.MOV.U32 R13, RZ, RZ, R3 ;  /* 0x000000ffff0d7224 */ /* 0x000fe400078e0003 */
[----:B------:R-:W-:Y:S02]  /*18590*/  IMAD.MOV.U32 R11, RZ, RZ, 0x1f ;  /* 0x0000001fff0b7424 */ /* 0x000fe400078e00ff */
[----:B------:R-:W-:-:S07]  /*185a0*/  IMAD.MOV.U32 R15, RZ, RZ, -0x1 ;  /* 0xffffffffff0f7424 */ /* 0x000fce00078e00ff */
[----:B0123--:R-:W-:Y:S05]  /*185b0*/  WARPSYNC.COLLECTIVE R15, `(.L_x_11328) ;  /* 0x000000000f087348 */ /* 0x00ffea0003c00000 */
[----:B------:R4:W0:Y:S02]  /*185c0*/  SHFL.IDX P6, R14, R13, R12, R11 ;  /* 0x0000000c0d0e7389 */ /* 0x00082400000c000b */
[----:B01234-:R-:W-:Y:S01]  /*185d0*/  ENDCOLLECTIVE ;  /* 0x000000000000791b */ /* 0x01ffe20003800000 */
.L_x_11328:
[----:B------:R-:W-:Y:S05]  /*185e0*/  BSYNC B0 ;  /* 0x0000000000007941 */ /* 0x000fea0003800000 */
.L_x_11327:
[----:B------:R-:W-:Y:S01]  /*185f0*/  IMAD.MOV.U32 R6, RZ, RZ, R14 ;  /* 0x000000ffff067224 */ /* 0x000fe200078e000e */
[----:B------:R-:W-:Y:S06]  /*18600*/  BRA `(.L_x_11226) ;  /* 0xffffffc800747947 */ /* 0x000fec000383ffff */
.L_x_11231:
[----:B-1----:R1:W2:Y:S02]  /*18610*/  SYNCS.PHASECHK.TRANS64.TRYWAIT P0, [R5+URZ+0x2d820], R0 ;  /* 0x02d82000050075a7 */ /* 0x0022a4000800017f */
[----:B--2---:R-:W-:Y:S05]  /*18620*/  @!P0 NANOSLEEP.SYNCS 0x989680 ;  /* 0x009896800000895d */ /* 0x004fea0003900000 */
[----:B------:R-:W2:Y:S02]  /*18630*/  @!P0 SYNCS.PHASECHK.TRANS64 P0, [R5+URZ+0x2d820], R0 ;  /* 0x02d82000050085a7 */ /* 0x000ea4000800007f */
[----:B--2---:R-:W-:Y:S05]  /*18640*/  @!P0 BRA `(.L_x_11231) ;  /* 0xfffffffc00f08947 */ /* 0x004fea000383ffff */
[----:B------:R-:W-:Y:S05]  /*18650*/  BRA `(.L_x_11329) ;  /* 0xffffffcc00ec7947 */ /* 0x000fea000383ffff */
.L_x_11232:
        /* <DEDUP_REMOVED lines=11> */
.L_x_11331:
[----:B------:R-:W-:Y:S05]  /*18710*/  BSYNC B0 ;  /* 0x0000000000007941 */ /* 0x000fea0003800000 */
.L_x_11330:
[----:B------:R-:W-:Y:S05]  /*18720*/  BRA `(.L_x_11332) ;  /* 0xffffffcc00d47947 */ /* 0x000fea000383ffff */
.L_x_11235:
[----:B------:R-:W-:Y:S01]  /*18730*/  BSSY B1, `(.L_x_11333) ;  /* 0x0000006000017945 */ /* 0x000fe20003800000 */
[----:B------:R-:W-:-:S07]  /*18740*/  IMAD.MOV.U32 R15, RZ, RZ, -0x1 ;  /* 0xffffffffff0f7424 */ /* 0x000fce00078e00ff */
[----:B01-3--:R-:W-:Y:S05]  /*18750*/  WARPSYNC.COLLECTIVE R15, `(.L_x_11334) ;  /* 0x000000000f0c7348 */ /* 0x00bfea0003c00000 */
[----:B------:R-:W-:Y:S02]  /*18760*/  ELECT P6, UR62, PT ;  /* 0x00000000003e782f */ /* 0x000fe400038c0000 */
[----:B------:R-:W-:Y:S01]  /*18770*/  MOV R14, UR62 ;  /* 0x0000003e000e7c02 */ /* 0x000fe20008000f00 */
[----:B01-3--:R-:W-:Y:S10]  /*18780*/  ENDCOLLECTIVE ;  /* 0x000000000000791b */ /* 0x00bff40003800000 */
.L_x_11334:
[----:B------:R-:W-:Y:S05]  /*18790*/  BSYNC B1 ;  /* 0x0000000000017941 */ /* 0x000fea0003800000 */
.L_x_11333:
[----:B------:R-:W-:Y:S05]  /*187a0*/  BRA `(.L_x_11335) ;  /* 0xffffffcc00cc7947 */ /* 0x000fea000383ffff */
.L_x_11237:
[----:B-1----:R1:W2:Y:S02]  /*187b0*/  SYNCS.PHASECHK.TRANS64.TRYWAIT P1, [R3+URZ+0x2d840], R2 ;  /* 0x02d84002030075a7 */ /* 0x0022a4000802017f */
[----:B--2---:R-:W-:Y:S05]  /*187c0*/  @!P1 NANOSLEEP.SYNCS 0x989680 ;  /* 0x009896800000995d */ /* 0x004fea0003900000 */
[----:B------:R-:W2:Y:S02]  /*187d0*/  @!P1 SYNCS.PHASECHK.TRANS64 P1, [R3+URZ+0x2d840], R2 ;  /* 0x02d84002030095a7 */ /* 0x000ea4000802007f */
[----:B--2---:R-:W-:Y:S05]  /*187e0*/  @!P1 BRA `(.L_x_11237) ;  /* 0xfffffffc00f09947 */ /* 0x004fea000383ffff */
[----:B------:R-:W-:Y:S05]  /*187f0*/  BRA `(.L_x_11336) ;  /* 0xffffffcc00ec7947 */ /* 0x000fea000383ffff */
.L_x_11239:
[----:B--2---:R2:W4:Y:S02]  /*18800*/  SYNCS.PHASECHK.TRANS64.TRYWAIT P1, [R25+URZ+0x2d840], R0 ;  /* 0x02d84000190075a7 */ /* 0x004524000802017f */
[----:B----4-:R-:W-:Y:S05]  /*18810*/  @!P1 NANOSLEEP.SYNCS 0x989680 ;  /* 0x009896800000995d */ /* 0x010fea0003900000 */
[----:B------:R-:W4:Y:S02]  /*18820*/  @!P1 SYNCS.PHASECHK.TRANS64 P1, [R25+URZ+0x2d840], R0 ;  /* 0x02d84000190095a7 */ /* 0x000f24000802007f */
[----:B----4-:R-:W-:Y:S05]  /*18830*/  @!P1 BRA `(.L_x_11239) ;  /* 0xfffffffc00f09947 */ /* 0x010fea000383ffff */
[----:B------:R-:W-:Y:S05]  /*18840*/  BRA `(.L_x_11337) ;  /* 0xffffffcc00f87947 */ /* 0x000fea000383ffff */
.L_x_11241:
[----:B----4-:R4:W0:Y:S02]  /*18850*/  SYNCS.PHASECHK.TRANS64.TRYWAIT P1, [R3+URZ+0x2d860], R2 ;  /* 0x02d86002030075a7 */ /* 0x010824000802017f */
[----:B0-----:R-:W-:Y:S05]  /*18860*/  @!P1 NANOSLEEP.SYNCS 0x989680 ;  /* 0x009896800000995d */ /* 0x001fea0003900000 */
[----:B------:R-:W0:Y:S02]  /*18870*/  @!P1 SYNCS.PHASECHK.TRANS64 P1, [R3+URZ+0x2d860], R2 ;  /* 0x02d86002030095a7 */ /* 0x000e24000802007f */
[----:B0-----:R-:W-:Y:S05]  /*18880*/  @!P1 BRA `(.L_x_11241) ;  /* 0xfffffffc00f09947 */ /* 0x001fea000383ffff */
[----:B------:R-:W-:Y:S05]  /*18890*/  BRA `(.L_x_11338) ;  /* 0xffffffcc00f47947 */ /* 0x000fea000383ffff */
.L_x_11339:
        /* <DEDUP_REMOVED lines=14> */
.L_x_15856:


//--------------------- .text._ZN7cutlass13device_kernelIN5flash11enable_sm90INS1_16FlashAttnFwdSm90INS1_25CollectiveMainloopFwdSm90ILi2EN4cute5tupleIJNS5_1CILi1EEES8_S8_EEENS6_IJNS7_ILi192EEENS7_ILi128EEENS7_ILi96EEEEEELi96ENS_10bfloat16_tEfNS_4arch4Sm90ELb0ELb1ELb0ELb1ELb1ELb1ELb0ELb0ELb1ELb1ELb0ELb0EEENS1_21CollectiveEpilogueFwdINS6_IJSA_SC_SB_EEES9_SE_SG_Li384ELb1ELb1ELb0ELb0EEENS1_36VarlenDynamicPersistentTileSchedulerILi192ELi128ELi384ELi128ELb0ELb1ELb1ELb1ELb0ELb1EEEEEEEEEvNT_6ParamsE --------------------------
	.section	.text._ZN7cutlass13device_kernelIN5flash11enable_sm90INS1_16FlashAttnFwdSm90INS1_25CollectiveMainloopFwdSm90ILi2EN4cute5tupleIJNS5_1CILi1EEES8_S8_EEENS6_IJNS7_ILi192EEENS7_ILi128EEENS7_ILi96EEEEEELi96ENS_10bfloat16_tEfNS_4arch4Sm90ELb0ELb1ELb0ELb1ELb1ELb1ELb0ELb0ELb1ELb1ELb0ELb0EEENS1_21CollectiveEpilogueFwdINS6_IJSA_SC_SB_EEES9_SE_SG_Li384ELb1ELb1ELb0ELb0EEENS1_36VarlenDynamicPersistentTileSchedulerILi192ELi128ELi384ELi128ELb0ELb1ELb1ELb1ELb0ELb1EEEEEEEEEvNT_6ParamsE,"ax",@progbits
	.align	128
.text._ZN7cutlass13device_kernelIN5flash11enable_sm90INS1_16FlashAttnFwdSm90INS1_25CollectiveMainloopFwdSm90ILi2EN4cute5tupleIJNS5_1CILi1EEES8_S8_EEENS6_IJNS7_ILi192EEENS7_ILi128EEENS7_ILi96EEEEEELi96ENS_10bfloat16_tEfNS_4arch4Sm90ELb0ELb1ELb0ELb1ELb1ELb1ELb0ELb0ELb1ELb1ELb0ELb0EEENS1_21CollectiveEpilogueFwdINS6_IJSA_SC_SB_EEES9_SE_SG_Li384ELb1ELb1ELb0ELb0EEENS1_36VarlenDynamicPersistentTileSchedulerILi192ELi128ELi384ELi128ELb0ELb1ELb1ELb1ELb0ELb1EEEEEEEEEvNT_6ParamsE:
        .type           _ZN7cutlass13device_kernelIN5flash11enable_sm90INS1_16FlashAttnFwdSm90INS1_25CollectiveMainloopFwdSm90ILi2EN4cute5tupleIJNS5_1CILi1EEES8_S8_EEENS6_IJNS7_ILi192EEENS7_ILi128EEENS7_ILi96EEEEEELi96ENS_10bfloat16_tEfNS_4arch4Sm90ELb0ELb1ELb0ELb1ELb1ELb1ELb0ELb0ELb1ELb1ELb0ELb0EEENS1_21CollectiveEpilogueFwdINS6_IJSA_SC_SB_EEES9_SE_SG_Li384ELb1ELb1ELb0ELb0EEENS1_36VarlenDynamicPersistentTileSchedulerILi192ELi128ELi384ELi128ELb0ELb1ELb1ELb1ELb0ELb1EEEEEEEEEvNT_6ParamsE,@function
        .size           _ZN7cutlass13device_kernelIN5flash11enable_sm90INS1_16FlashAttnFwdSm90INS1_25CollectiveMainloopFwdSm90ILi2EN4cute5tupleIJNS5_1CILi1EEES8_S8_EEENS6_IJNS7_ILi192EEENS7_ILi128EEENS7_ILi96EEEEEELi96ENS_10bfloat16_tEfNS_4arch4Sm90ELb0ELb1ELb0ELb1ELb1ELb1ELb0ELb0ELb1ELb1ELb0ELb0EEENS1_21CollectiveEpilogueFwdINS6_IJSA_SC_SB_EEES9_SE_SG_Li384ELb1ELb1ELb0ELb0EEENS1_36VarlenDynamicPersistentTileSchedulerILi192ELi128ELi384ELi128ELb0ELb1ELb1ELb1ELb0ELb1EEEEEEEEEvNT_6ParamsE,(.L_x_15857 - _ZN7cutlass13device_kernelIN5flash11enable_sm90INS1_16FlashAttnFwdSm90INS1_25CollectiveMainloopFwdSm90ILi2EN4cute5tupleIJNS5_1CILi1EEES8_S8_EEENS6_IJNS7_ILi192EEENS7_ILi128EEENS7_ILi96EEEEEELi96ENS_10bfloat16_tEfNS_4arch4Sm90ELb0ELb1ELb0ELb1ELb1ELb1ELb0ELb0ELb1ELb1ELb0ELb0EEENS1_21CollectiveEpilogueFwdINS6_IJSA_SC_SB_EEES9_SE_SG_Li384ELb1ELb1ELb0ELb0EEENS1_36VarlenDynamicPersistentTileSchedulerILi192ELi128ELi384ELi128ELb0ELb1ELb1ELb1ELb0ELb1EEEEEEEEEvNT_6ParamsE)
        .other          _ZN7cutlass13device_kernelIN5flash11enable_sm90INS1_16FlashAttnFwdSm90INS1_25CollectiveMainloopFwdSm90ILi2EN4cute5tupleIJNS5_1CILi1EEES8_S8_EEENS6_IJNS7_ILi192EEENS7_ILi128EEENS7_ILi96EEEEEELi96ENS_10bfloat16_tEfNS_4arch4Sm90ELb0ELb1ELb0ELb1ELb1ELb1ELb0ELb0ELb1ELb1ELb0ELb0EEENS1_21CollectiveEpilogueFwdINS6_IJSA_SC_SB_EEES9_SE_SG_Li384ELb1ELb1ELb0ELb0EEENS1_36VarlenDynamicPersistentTileSchedulerILi192ELi128ELi384ELi128ELb0ELb1ELb1ELb1ELb0ELb1EEEEEEEEEvNT_6ParamsE,@"STO_CUDA_ENTRY STV_DEFAULT"
_ZN7cutlass13device_kernelIN5flash11enable_sm90INS1_16FlashAttnFwdSm90INS1_25CollectiveMainloopFwdSm90ILi2EN4cute5tupleIJNS5_1CILi1EEES8_S8_EEENS6_IJNS7_ILi192EEENS7_ILi128EEENS7_ILi96EEEEEELi96ENS_10bfloat16_tEfNS_4arch4Sm90ELb0ELb1ELb0ELb1ELb1ELb1ELb0ELb0ELb1ELb1ELb0ELb0EEENS1_21CollectiveEpilogueFwdINS6_IJSA_SC_SB_EEES9_SE_SG_Li384ELb1ELb1ELb0ELb0EEENS1_36VarlenDynamicPersistentTileSchedulerILi192ELi128ELi384ELi128ELb0ELb1ELb1ELb1ELb0ELb1EEEEEEEEEvNT_6ParamsE:
        /* <DEDUP_REMOVED lines=18> */
.L_x_11341:
[----:B------:R-:W-:Y:S05]  /*0120*/  BSYNC B0 ;  /* 0x0000000000007941 */ /* 0x000fea0003800000 */
.L_x_11340:
        /* <DEDUP_REMOVED lines=41> */
.L_x_11342:
        /* <DEDUP_REMOVED lines=22> */
.L_x_11343:
        /* <DEDUP_REMOVED lines=18> */
.L_x_11344:
        /* <DEDUP_REMOVED lines=22> */
.L_x_11345:
        /* <DEDUP_REMOVED lines=22> */
.L_x_11346:
        /* <DEDUP_REMOVED lines=8> */
.L_x_11349:
        /* <DEDUP_REMOVED lines=22> */
[----:B------:R-:W-:Y:S01]  /*0ae0*/  IMAD.MOV.U32 R144, RZ, RZ, 0x40 ;  /* 0x00000040ff907424 */ /* 0x000fe200078e00ff */
[----:B------:R-:W-:Y:S01]  /*0af0*/  R2UR UR40, R2 ;  /* 0x00000000022872ca */ /* 0x000fe200000e0000 */
[----:B------:R-:W-:Y:S01]  /*0b00*/  IMAD.MOV.U32 R23, RZ, RZ, RZ ;  /* 0x000000ffff177224 */ /* 0x000fe200078e00ff */
[----:B------:R-:W-:Y:S01]  /*0b10*/  ULOP3.LUT UR39, UR36, 0x1, URZ, 0xfc, !UPT ;  /* 0x0000000124277892 */ /* 0x000fe2000f8efc3f */
[----:B------:R-:W-:-:S10]  /*0b20*/  UMOV UR37, URZ ;  /* 0x0000003f00257c82 */ /* 0x000fd40008000000 */
[----:B------:R-:W-:Y:S01]  /*0b30*/  UIADD3 UR40, UR40, 0xc400, URZ ;  /* 0x0000c40028287890 */ /* 0x000fe2000fffe03f */
[----:B0-----:R-:W-:-:S05]  /*0b40*/  VIADD R15, R0, 0xffffff80 ;  /* 0xffffff80000f7836 */ /* 0x001fca0000000000 */
[----:B------:R-:W-:Y:S02]  /*0b50*/  SHF.R.S32.HI R0, RZ, 0x1f, R15 ;  /* 0x0000001fff007819 */ /* 0x000fe4000001140f */
[-C--:B------:R-:W-:Y:S02]  /*0b60*/  LEA.HI R7, R15, R15.reuse, RZ, 0x1 ;  /* 0x0000000f0f077211 */ /* 0x080fe400078f08ff */
[CC--:B------:R-:W-:Y:S02]  /*0b70*/  LEA.HI R4, R0.reuse, R15.reuse, RZ, 0x4 ;  /* 0x0000000f00047211 */ /* 0x0c0fe400078f20ff */
[----:B------:R-:W-:Y:S02]  /*0b80*/  SHF.R.S32.HI R12, RZ, 0x1, R7 ;  /* 0x00000001ff0c7819 */ /* 0x000fe40000011407 */
[----:B------:R-:W-:Y:S02]  /*0b90*/  LEA.HI R8, R0, R15, RZ, 0x2 ;  /* 0x0000000f00087211 */ /* 0x000fe400078f10ff */
[----:B------:R-:W-:-:S02]  /*0ba0*/  SHF.R.S32.HI R3, RZ, 0x4, R4 ;  /* 0x00000004ff037819 */ /* 0x000fc40000011404 */
[----:B------:R-:W-:Y:S02]  /*0bb0*/  LEA.HI R10, R7, R12, RZ, 0x1 ;  /* 0x0000000c070a7211 */ /* 0x000fe400078f08ff */
[--C-:B------:R-:W-:Y:S02]  /*0bc0*/  SHF.R.S32.HI R9, RZ, 0x2, R8.reuse ;  /* 0x00000002ff097819 */ /* 0x100fe40000011408 */
[----:B------:R-:W-:Y:S02]  /*0bd0*/  SHF.R.S32.HI R6, RZ, 0x1f, R8 ;  /* 0x0000001fff067819 */ /* 0x000fe40000011408 */
[----:B------:R-:W-:Y:S02]  /*0be0*/  LEA.HI R5, R4, R3, RZ, 0x1 ;  /* 0x0000000304057211 */ /* 0x000fe400078f08ff */
[----:B------:R-:W-:Y:S02]  /*0bf0*/  LOP3.LUT R11, R10, 0x7fffffe, RZ, 0xc0, !PT ;  /* 0x07fffffe0a0b7812 */ /* 0x000fe400078ec0ff */
[----:B------:R-:W-:-:S02]  /*0c00*/  LEA.HI R10, R6, R9, RZ, 0x2 ;  /* 0x00000009060a7211 */ /* 0x000fc400078f10ff */
[----:B------:R-:W-:Y:S01]  /*0c10*/  LOP3.LUT R6, R5, 0x1ffffffe, RZ, 0xc0, !PT ;  /* 0x1ffffffe05067812 */ /* 0x000fe200078ec0ff */
[----:B------:R-:W-:Y:S01]  /*0c20*/  IMAD.IADD R12, R12, 0x1, -R11 ;  /* 0x000000010c0c7824 */ /* 0x000fe200078e0a0b */
[----:B------:R-:W-:Y:S02]  /*0c30*/  LOP3.LUT R8, R8, 0xfffffffc, RZ, 0xc0, !PT ;  /* 0xfffffffc08087812 */ /* 0x000fe400078ec0ff */
[----:B------:R-:W-:Y:S01]  /*0c40*/  LOP3.LUT R4, R4, 0xfffffff0, RZ, 0xc0, !PT ;  /* 0xfffffff004047812 */ /* 0x000fe200078ec0ff */
[C---:B------:R-:W-:Y:S01]  /*0c50*/  IMAD.IADD R6, R3.reuse, 0x1, -R6 ;  /* 0x0000000103067824 */ /* 0x040fe200078e0a06 */
[----:B------:R-:W-:Y:S01]  /*0c60*/  LOP3.LUT R10, R10, 0xfffffffc, RZ, 0xc0, !PT ;  /* 0xfffffffc0a0a7812 */ /* 0x000fe200078ec0ff */
[----:B------:R-:W-:Y:S01]  /*0c70*/  IMAD R21, R3, 0x8, R12 ;  /* 0x0000000803157824 */ /* 0x000fe200078e020c */
[-C--:B------:R-:W-:Y:S01]  /*0c80*/  LEA.HI R3, R0, R15.reuse, RZ, 0x7 ;  /* 0x0000000f00037211 */ /* 0x080fe200078f38ff */
[----:B------:R-:W-:Y:S01]  /*0c90*/  IMAD.IADD R8, R15, 0x1, -R8 ;  /* 0x000000010f087824 */ /* 0x000fe200078e0a08 */
[----:B------:R-:W-:Y:S01]  /*0ca0*/  LOP3.LUT R7, R7, 0xfffffffe, RZ, 0xc0, !PT ;  /* 0xfffffffe07077812 */ /* 0x000fe200078ec0ff */
[----:B------:R-:W-:Y:S01]  /*0cb0*/  IMAD.IADD R4, R15, 0x1, -R4 ;  /* 0x000000010f047824 */ /* 0x000fe200078e0a04 */
[----:B------:R-:W-:Y:S01]  /*0cc0*/  LOP3.LUT R5, R3, 0xffffff80, RZ, 0xc0, !PT ;  /* 0xffffff8003057812 */ /* 0x000fe200078ec0ff */
[----:B------:R-:W-:Y:S01]  /*0cd0*/  IMAD.IADD R10, R9, 0x1, -R10 ;  /* 0x00000001090a7824 */ /* 0x000fe200078e0a0a */
[----:B------:R-:W-:Y:S01]  /*0ce0*/  LEA.HI R9, R8, R8, RZ, 0x1 ;  /* 0x0000000808097211 */ /* 0x000fe200078f08ff */
[C---:B------:R-:W-:Y:S01]  /*0cf0*/  IMAD.IADD R16, R15.reuse, 0x1, -R7 ;  /* 0x000000010f107824 */ /* 0x040fe200078e0a07 */
[----:B------:R-:W-:Y:S01]  /*0d00*/  LEA.HI R0, R0, R15, RZ, 0x5 ;  /* 0x0000000f00007211 */ /* 0x000fe200078f28ff */
[----:B------:R-:W-:Y:S01]  /*0d10*/  IMAD.IADD R24, R15, 0x1, -R5 ;  /* 0x000000010f187824 */ /* 0x000fe200078e0a05 */
[----:B------:R-:W-:Y:S01]  /*0d20*/  SHF.R.S32.HI R5, RZ, 0x1f, R4 ;  /* 0x0000001fff057819 */ /* 0x000fe20000011404 */
[C---:B------:R-:W-:Y:S01]  /*0d30*/  IMAD.SHL.U32 R26, R16.reuse, 0x4, RZ ;  /* 0x00000004101a7824 */ /* 0x040fe200078e00ff */
[----:B------:R-:W-:Y:S01]  /*0d40*/  LOP3.LUT R7, R9, 0x1ffffffe, RZ, 0xc0, !PT ;  /* 0x1ffffffe09077812 */ /* 0x000fe200078ec0ff */
[----:B------:R-:W-:Y:S01]  /*0d50*/  IMAD.SHL.U32 R16, R16, 0x8, RZ ;  /* 0x0000000810107824 */ /* 0x000fe200078e00ff */
[----:B------:R-:W-:Y:S01]  /*0d60*/  SHF.R.S32.HI R9, RZ, 0x1f, R24 ;  /* 0x0000001fff097819 */ /* 0x000fe20000011418 */
[----:B------:R-:W-:Y:S01]  /*0d70*/  VIADD R17, R26, 0x20 ;  /* 0x000000201a117836 */ /* 0x000fe20000000000 */
[----:B------:R-:W-:Y:S01]  /*0d80*/  LEA.HI R5, R5, R4, RZ, 0x3 ;  /* 0x0000000405057211 */ /* 0x000fe200078f18ff */
[----:B------:R-:W-:Y:S01]  /*0d90*/  IMAD.IADD R14, R8, 0x1, -R7 ;  /* 0x00000001080e7824 */ /* 0x000fe200078e0a07 */
[-C--:B------:R-:W-:Y:S01]  /*0da0*/  LEA.HI R11, R9, R24.reuse, RZ, 0x2 ;  /* 0x00000018090b7211 */ /* 0x080fe200078f10ff */
[C---:B------:R-:W-:Y:S01]  /*0db0*/  VIADD R18, R26.reuse, 0x10 ;  /* 0x000000101a127836 */ /* 0x040fe20000000000 */
[----:B------:R-:W-:Y:S01]  /*0dc0*/  LOP3.LUT R7, R5, 0xfffffff8, RZ, 0xc0, !PT ;  /* 0xfffffff805077812 */ /* 0x000fe200078ec0ff */
[----:B------:R-:W-:Y:S01]  /*0dd0*/  IMAD.IADD R12, R26, 0x1, R17 ;  /* 0x000000011a0c7824 */ /* 0x000fe200078e0211 */
[--C-:B------:R-:W-:Y:S01]  /*0de0*/  SHF.R.S32.HI R8, RZ, 0x2, R11.reuse ;  /* 0x00000002ff087819 */ /* 0x100fe2000001140b */
[----:B------:R-:W-:Y:S01]  /*0df0*/  STL [R1+0x18], R26 ;  /* 0x0000181a01007387 */ /* 0x000fe20000100800 */
[----:B------:R-:W-:Y:S01]  /*0e00*/  SHF.R.S32.HI R13, RZ, 0x1f, R11 ;  /* 0x0000001fff0d7819 */ /* 0x000fe2000001140b */
[----:B------:R-:W-:Y:S01]  /*0e10*/  IMAD.IADD R7, R4, 0x1, -R7 ;  /* 0x0000000104077824 */ /* 0x000fe200078e0a07 */
[----:B------:R-:W-:Y:S01]  /*0e20*/  LEA.HI R9, R9, R24, RZ, 0x5 ;  /* 0x0000001809097211 */ /* 0x000fe200078f28ff */
[----:B------:R-:W-:Y:S01]  /*0e30*/  IMAD.IADD R4, R26, 0x1, R18 ;  /* 0x000000011a047824 */ /* 0x000fe200078e0212 */
[----:B------:R-:W-:Y:S01]  /*0e40*/  LEA.HI R13, R13, R8, RZ, 0x3 ;  /* 0x000000080d0d7211 */ /* 0x000fe200078f18ff */
[----:B------:R0:W-:Y:S01]  /*0e50*/  STL [R1+0x50], R18 ;  /* 0x0000501201007387 */ /* 0x0001e20000100800 */
[----:B------:R-:W-:Y:S01]  /*0e60*/  IMAD.SHL.U32 R5, R5, 0x40, RZ ;  /* 0x0000004005057824 */ /* 0x000fe200078e00ff */
[----:B------:R-:W-:Y:S01]  /*0e70*/  SHF.R.S32.HI R9, RZ, 0x5, R9 ;  /* 0x00000005ff097819 */ /* 0x000fe20000011409 */
[C---:B------:R-:W-:Y:S01]  /*0e80*/  VIADD R137, R16.reuse, 0x30 ;  /* 0x0000003010897836 */ /* 0x040fe20000000000 */
[----:B------:R1:W-:Y:S01]  /*0e90*/  STL [R1+0x4c], R17 ;  /* 0x00004c1101007387 */ /* 0x0003e20000100800 */
[----:B------:R-:W-:Y:S01]  /*0ea0*/  LOP3.LUT R13, R13, 0xfffffff8, RZ, 0xc0, !PT ;  /* 0xfffffff80d0d7812 */ /* 0x000fe200078ec0ff */
[C---:B------:R-:W-:Y:S01]  /*0eb0*/  VIADD R136, R16.reuse, 0x40 ;  /* 0x0000004010887836 */ /* 0x040fe20000000000 */
[----:B------:R-:W-:Y:S01]  /*0ec0*/  SHF.R.S32.HI R15, RZ, 0x1f, R4 ;  /* 0x0000001fff0f7819 */ /* 0x000fe20000011404 */
[----:B------:R-:W-:Y:S01]  /*0ed0*/  VIADD R138, R16, 0x50 ;  /* 0x00000050108a7836 */ /* 0x000fe20000000000 */
[----:B------:R-:W-:Y:S01]  /*0ee0*/  LOP3.LUT R5, R5, 0x7ffffe00, RZ, 0xc0, !PT ;  /* 0x7ffffe0005057812 */ /* 0x000fe200078ec0ff */
[----:B------:R-:W-:Y:S01]  /*0ef0*/  IMAD.SHL.U32 R10, R10, 0x40, RZ ;  /* 0x000000400a0a7824 */ /* 0x000fe200078e00ff */
[----:B0-----:R-:W-:Y:S01]  /*0f00*/  SHF.R.S32.HI R18, RZ, 0x7, R3 ;  /* 0x00000007ff127819 */ /* 0x001fe20000011403 */
[----:B------:R-:W-:Y:S01]  /*0f10*/  IMAD.SHL.U32 R3, R6, 0x8, RZ ;  /* 0x0000000806037824 */ /* 0x000fe200078e00ff */
[----:B------:R-:W-:Y:S01]  /*0f20*/  LEA.HI R15, R15, R4, RZ, 0x3 ;  /* 0x000000040f0f7211 */ /* 0x000fe200078f18ff */
[----:B------:R-:W-:Y:S01]  /*0f30*/  VIADD R6, R26, 0x18 ;  /* 0x000000181a067836 */ /* 0x000fe20000000000 */
[----:B-1----:R-:W-:-:S02]  /*0f40*/  SHF.R.S32.HI R17, RZ, 0x1f, R12 ;  /* 0x0000001fff117819 */ /* 0x002fc4000001140c */
[----:B------:R-:W-:Y:S01]  /*0f50*/  SHF.R.S32.HI R4, RZ, 0x5, R0 ;  /* 0x00000005ff047819 */ /* 0x000fe20000011400 */
[----:B------:R-:W-:Y:S01]  /*0f60*/  IMAD.SHL.U32 R0, R7, 0x40, RZ ;  /* 0x0000004007007824 */ /* 0x000fe200078e00ff */
[----:B------:R-:W-:Y:S01]  /*0f70*/  LEA.HI R20, R17, R12, RZ, 0x3 ;  /* 0x0000000c11147211 */ /* 0x000fe200078f18ff */
[----:B------:R-:W-:Y:S01]  /*0f80*/  IMAD.IADD R12, R8, 0x1, -R13 ;  /* 0x00000001080c7824 */ /* 0x000fe200078e0a0d */
[----:B------:R-:W-:Y:S01]  /*0f90*/  R2P PR, R7, 0x6 ;  /* 0x0000000607007804 */ /* 0x000fe20000000000 */
[----:B------:R-:W-:Y:S01]  /*0fa0*/  IMAD.HI R8, R18, 0x55555556, RZ ;  /* 0x5555555612087827 */ /* 0x000fe200078e02ff */
[----:B------:R-:W-:Y:S02]  /*0fb0*/  LOP3.LUT R0, R0, 0x1c0, RZ, 0xc0, !PT ;  /* 0x000001c000007812 */ /* 0x000fe400078ec0ff */
[----:B------:R-:W-:Y:S01]  /*0fc0*/  SHF.R.S32.HI R7, RZ, 0x3, R15 ;  /* 0x00000003ff077819 */ /* 0x000fe2000001140f */
[----:B------:R-:W-:Y:S01]  /*0fd0*/  IMAD R9, R9, 0x10, R12 ;  /* 0x0000001009097824 */ /* 0x000fe200078e020c */
[----:B------:R-:W-:Y:S01]  /*0fe0*/  LEA.HI R8, R8, R8, RZ, 0x1 ;  /* 0x0000000808087211 */ /* 0x000fe200078f08ff */
[----:B------:R-:W-:Y:S01]  /*0ff0*/  IMAD R4, R4, 0x400, R5 ;  /* 0x0000040004047824 */ /* 0x000fe200078e0205 */
[----:B------:R-:W-:-:S02]  /*1000*/  LOP3.LUT R3, R0, 0x8, R3, 0xf8, !PT ;  /* 0x0000000800037812 */ /* 0x000fc400078ef803 */
[----:B------:R-:W-:Y:S01]  /*1010*/  SHF.R.U32.HI R0, RZ, 0x3, R0 ;  /* 0x00000003ff007819 */ /* 0x000fe20000011600 */
[----:B------:R-:W-:Y:S01]  /*1020*/  IMAD R8, R8, -0x3, R18 ;  /* 0xfffffffd08087824 */ /* 0x000fe200078e0212 */
[----:B------:R-:W-:Y:S02]  /*1030*/  SEL R144, R144, 0xffffffc0, !P2 ;  /* 0xffffffc090907807 */ /* 0x000fe40005000000 */
[----:B------:R-:W-:Y:S02]  /*1040*/  CS2R R18, SRZ ;  /* 0x0000000000127805 */ /* 0x000fe4000001ff00 */
[----:B------:R-:W-:Y:S01]  /*1050*/  LOP3.LUT R3, R3, R0, RZ, 0x3c, !PT ;  /* 0x0000000003037212 */ /* 0x000fe200078e3cff */
[----:B------:R-:W-:Y:S01]  /*1060*/  IMAD R5, R8, 0x40, R9 ;  /* 0x0000004008057824 */ /* 0x000fe200078e0209 */
[----:B------:R-:W-:Y:S01]  /*1070*/  LOP3.LUT R142, R11, 0x7ffffffc, RZ, 0xc0, !PT ;  /* 0x7ffffffc0b8e7812 */ /* 0x000fe200078ec0ff */
[----:B------:R-:W-:Y:S01]  /*1080*/  VIADD R0, R26, 0x8 ;  /* 0x000000081a007836 */ /* 0x000fe20000000000 */
[----:B------:R-:W-:Y:S01]  /*1090*/  SHF.R.S32.HI R17, RZ, 0x1f, R16 ;  /* 0x0000001fff117819 */ /* 0x000fe20000011410 */
[----:B------:R-:W-:Y:S01]  /*10a0*/  IMAD.IADD R3, R4, 0x1, R3 ;  /* 0x0000000104037824 */ /* 0x000fe200078e0203 */
[----:B------:R-:W-:Y:S01]  /*10b0*/  STL [R1+0x78], R5 ;  /* 0x0000780501007387 */ /* 0x000fe20000100800 */
[----:B------:R-:W-:-:S02]  /*10c0*/  VIADD R4, R26, 0x28 ;  /* 0x000000281a047836 */ /* 0x000fc40000000000 */
[----:B------:R-:W-:Y:S01]  /*10d0*/  IMAD R143, R3, 0x2, R2 ;  /* 0x00000002038f7824 */ /* 0x000fe200078e0202 */
[----:B------:R-:W-:Y:S01]  /*10e0*/  STL [R1], RZ ;  /* 0x000000ff01007387 */ /* 0x000fe20000100800 */
[----:B------:R-:W-:Y:S02]  /*10f0*/  IMAD.IADD R142, R24, 0x1, -R142 ;  /* 0x00000001188e7824 */ /* 0x000fe400078e0a8e */
[C---:B------:R-:W-:Y:S01]  /*1100*/  VIADD R145, R143.reuse, 0x21800 ;  /* 0x000218008f917836 */ /* 0x040fe20000000000 */
[----:B------:R0:W-:Y:S01]  /*1110*/  STL [R1+0x5c], R0 ;  /* 0x00005c0001007387 */ /* 0x0001e20000100800 */
[----:B------:R-:W-:Y:S02]  /*1120*/  VIADD R3, R143, 0x21820 ;  /* 0x000218208f037836 */ /* 0x000fe40000000000 */
[C---:B------:R-:W-:Y:S01]  /*1130*/  @P1 VIADD R3, R145.reuse, 0xffffffe0 ;  /* 0xffffffe091031836 */ /* 0x040fe20000000000 */
[----:B------:R1:W-:Y:S01]  /*1140*/  STL [R1+0x58], R6 ;  /* 0x0000580601007387 */ /* 0x0003e20000100800 */
[----:B------:R-:W-:-:S02]  /*1150*/  IMAD.IADD R145, R145, 0x1, R144 ;  /* 0x0000000191917824 */ /* 0x000fc400078e0290 */
[----:B------:R-:W-:Y:S01]  /*1160*/  IMAD.IADD R144, R144, 0x1, R3 ;  /* 0x0000000190907824 */ /* 0x000fe200078e0203 */
[----:B------:R2:W-:Y:S01]  /*1170*/  STL [R1+0x60], R4 ;  /* 0x0000600401007387 */ /* 0x0005e20000100800 */
[----:B0-----:R-:W-:Y:S02]  /*1180*/  SHF.R.S32.HI R0, RZ, 0x1f, R137 ;  /* 0x0000001fff007819 */ /* 0x001fe40000011489 */
[----:B-1----:R-:W-:-:S03]  /*1190*/  LOP3.LUT R6, R10, 0xc0, RZ, 0xc0, !PT ;  /* 0x000000c00a067812 */ /* 0x002fc600078ec0ff */
[----:B------:R0:W-:Y:S01]  /*11a0*/  STL [R1+0x48], R0 ;  /* 0x0000480001007387 */ /* 0x0001e20000100800 */
[----:B--2---:R-:W-:-:S05]  /*11b0*/  SHF.R.S32.HI R4, RZ, 0x1f, R136 ;  /* 0x0000001fff047819 */ /* 0x004fca0000011488 */
[----:B------:R1:W-:Y:S01]  /*11c0*/  STL [R1+0x44], R4 ;  /* 0x0000440401007387 */ /* 0x0003e20000100800 */
[----:B0-----:R-:W-:-:S05]  /*11d0*/  SHF.R.S32.HI R0, RZ, 0x1f, R138 ;  /* 0x0000001fff007819 */ /* 0x001fca000001148a */
[----:B------:R0:W-:Y:S01]  /*11e0*/  STL [R1+0x40], R0 ;  /* 0x0000400001007387 */ /* 0x0001e20000100800 */
[----:B-1----:R-:W-:-:S03]  /*11f0*/  IMAD.SHL.U32 R4, R21, 0x20, RZ ;  /* 0x0000002015047824 */ /* 0x002fc600078e00ff */
[----:B------:R1:W-:Y:S04]  /*1200*/  STL [R1+0x14], R6 ;  /* 0x0000140601007387 */ /* 0x0003e80000100800 */
[----:B------:R2:W-:Y:S01]  /*1210*/  STL [R1+0x24], R4 ;  /* 0x0000240401007387 */ /* 0x0005e20000100800 */
[----:B0-----:R-:W-:-:S03]  /*1220*/  LOP3.LUT R0, R6, 0x8, R16, 0xf8, !PT ;  /* 0x0000000806007812 */ /* 0x001fc600078ef810 */
[----:B------:R-:W-:Y:S01]  /*1230*/  STL [R1+0x30], R7 ;  /* 0x0000300701007387 */ /* 0x000fe20000100800 */
[----:B-1----:R-:W-:-:S04]  /*1240*/  SHF.R.U32.HI R6, RZ, 0x3, R6 ;  /* 0x00000003ff067819 */ /* 0x002fc80000011606 */
[----:B------:R-:W-:Y:S01]  /*1250*/  LOP3.LUT R0, R0, R6, RZ, 0x3c, !PT ;  /* 0x0000000600007212 */ /* 0x000fe200078e3cff */
[----:B------:R0:W-:Y:S04]  /*1260*/  STL [R1+0x20], R6 ;  /* 0x0000200601007387 */ /* 0x0001e80000100800 */
[----:B--2---:R-:W-:Y:S02]  /*1270*/  IMAD.IADD R4, R4, 0x1, R0 ;  /* 0x0000000104047824 */ /* 0x004fe400078e0200 */
[----:B------:R-:W-:Y:S01]  /*1280*/  IMAD R0, R14, 0x8, R5 ;  /* 0x000000080e007824 */ /* 0x000fe200078e0205 */
[----:B0-----:R-:W-:-:S05]  /*1290*/  SHF.R.S32.HI R6, RZ, 0x3, R20 ;  /* 0x00000003ff067819 */ /* 0x001fca0000011414 */
[----:B------:R-:W-:Y:S04]  /*12a0*/  STL [R1+0x34], R6 ;  /* 0x0000340601007387 */ /* 0x000fe80000100800 */
[----:B------:R-:W-:Y:S04]  /*12b0*/  STL [R1+0x6c], R4 ;  /* 0x00006c0401007387 */ /* 0x000fe80000100800 */
[----:B------:R-:W-:Y:S04]  /*12c0*/  STL [R1+0x38], R3 ;  /* 0x0000380301007387 */ /* 0x000fe80000100800 */
[----:B------:R0:W-:Y:S02]  /*12d0*/  STL [R1+0x64], R0 ;  /* 0x0000640001007387 */ /* 0x0001e40000100800 */
[----:B0-----:R-:W-:-:S05]  /*12e0*/  VIADD R0, R3, 0x6000 ;  /* 0x0000600003007836 */ /* 0x001fca0000000000 */
[----:B------:R0:W-:Y:S02]  /*12f0*/  STL [R1+0x3c], R0 ;  /* 0x00003c0001007387 */ /* 0x0001e40000100800 */
.L_x_11566:
[----:B------:R-:W-:Y:S05]  /*1300*/  YIELD ;  /* 0x0000000000007946 */ /* 0x000fea0003800000 */
[----:B------:R-:W-:Y:S01]  /*1310*/  ULDC.64 UR4, c[0x0][0xa28] ;  /* 0x00028a0000047ab9 */ /* 0x000fe20000000a00 */
[----:B0--34-:R-:W1:Y:S01]  /*1320*/  LDC.64 R6, c[0x0][0xa08] ;  /* 0x00028200ff067b82 */ /* 0x019e620000000a00 */
[----:B------:R-:W-:Y:S01]  /*1330*/  ISETP.NE.U32.AND P1, PT, RZ, UR4, PT ;  /* 0x00000004ff007c0c */ /* 0x000fe2000bf25070 */
[----:B0-----:R-:W-:Y:S02]  /*1340*/  IMAD.MOV.U32 R0, RZ, RZ, RZ ;  /* 0x000000ffff007224 */ /* 0x001fe400078e00ff */
[----:B------:R-:W-:Y:S01]  /*1350*/  IMAD.MOV.U32 R86, RZ, RZ, RZ ;  /* 0x000000ffff567224 */ /* 0x000fe200078e00ff */
[----:B------:R-:W-:Y:S01]  /*1360*/  ISETP.NE.AND.EX P1, PT, RZ, UR5, PT, P1 ;  /* 0x00000005ff007c0c */ /* 0x000fe2000bf25310 */
[----:B------:R-:W-:-:S02]  /*1370*/  ULDC.64 UR4, c[0x0][0xa18] ;  /* 0x0002860000047ab9 */ /* 0x000fc40000000a00 */
[----:B------:R-:W-:-:S04]  /*1380*/  ISETP.NE.U32.AND P2, PT, RZ, UR4, PT ;  /* 0x00000004ff007c0c */ /* 0x000fc8000bf45070 */
[----:B------:R-:W-:Y:S01]  /*1390*/  ISETP.NE.AND.EX P2, PT, RZ, UR5, PT, P2 ;  /* 0x00000005ff007c0c */ /* 0x000fe2000bf45320 */
[----:B------:R-:W-:Y:S02]  /*13a0*/  ULDC.64 UR4, c[0x0][0xa08] ;  /* 0x0002820000047ab9 */ /* 0x000fe40000000a00 */
[----:B------:R-:W-:-:S03]  /*13b0*/  ISETP.NE.U32.AND P0, PT, RZ, UR4, PT ;  /* 0x00000004ff007c0c */ /* 0x000fc6000bf05070 */
[----:B------:R-:W0:Y:S01]  /*13c0*/  @P1 LDC.64 R4, c[0x0][0xa28] ;  /* 0x00028a00ff041b82 */ /* 0x000e220000000a00 */
[----:B------:R-:W-:Y:S01]  /*13d0*/  ISETP.NE.AND.EX P0, PT, RZ, UR5, PT, P0 ;  /* 0x00000005ff007c0c */ /* 0x000fe2000bf05300 */
[----:B-1----:R-:W-:-:S06]  /*13e0*/  IMAD.WIDE R10, R35, 0x4, R6 ;  /* 0x00000004230a7825 */ /* 0x002fcc00078e0206 */
[----:B------:R-:W1:Y:S01]  /*13f0*/  @P2 LDC.64 R8, c[0x0][0xa18] ;  /* 0x00028600ff082b82 */ /* 0x000e620000000a00 */
[----:B------:R-:W-:Y:S02]  /*1400*/  ULDC UR4, c[0x0][0x288] ;  /* 0x0000a20000047ab9 */ /* 0x000fe40000000800 */
[----:B------:R-:W-:Y:S01]  /*1410*/  IMAD.U32 R140, RZ, RZ, UR4 ;  /* 0x00000004ff8c7e24 */ /* 0x000fe2000f8e00ff */
[----:B------:R-:W-:Y:S02]  /*1420*/  ULDC.64 UR4, c[0x0][0x418] ;  /* 0x0001060000047ab9 */ /* 0x000fe40000000a00 */
[----:B--2---:R2:W5:Y:S01]  /*1430*/  @P0 LDG.E R86, desc[UR52][R10.64] ;  /* 0x000000340a560981 */ /* 0x004562000c1e1900 */
[----:B0-----:R-:W-:-:S05]  /*1440*/  @P1 IMAD.WIDE R4, R35, 0x4, R4 ;  /* 0x0000000423041825 */ /* 0x001fca00078e0204 */
        /* <DEDUP_REMOVED lines=22> */
.L_x_11351:
[----:B------:R-:W-:Y:S01]  /*15b0*/  ULDC.64 UR4, c[0x0][0xa20] ;  /* 0x0002880000047ab9 */ /* 0x000fe20000000a00 */
[----:B------:R0:W-:Y:S01]  /*15c0*/  STL [R1+0x70], R34 ;  /* 0x0000702201007387 */ /* 0x0001e20000100800 */
[----:B------:R-:W-:-:S03]  /*15d0*/  ISETP.NE.U32.AND P1, PT, RZ, UR4, PT ;  /* 0x00000004ff007c0c */ /* 0x000fc6000bf25070 */
[----:B------:R0:W-:Y:S01]  /*15e0*/  STL [R1+0x74], R35 ;  /* 0x0000742301007387 */ /* 0x0001e20000100800 */
[----:B------:R-:W-:-:S13]  /*15f0*/  ISETP.NE.AND.EX P1, PT, RZ, UR5, PT, P1 ;  /* 0x00000005ff007c0c */ /* 0x000fda000bf25310 */
[----:B0-----:R-:W-:Y:S05]  /*1600*/  @!P1 BRA `(.L_x_11352) ;  /* 0x0000000000109947 */ /* 0x001fea0003800000 */
[----:B------:R-:W0:Y:S02]  /*1610*/  LDC.64 R4, c[0x0][0xa20] ;  /* 0x00028800ff047b82 */ /* 0x000e240000000a00 */
[----:B0-----:R-:W-:-:S05]  /*1620*/  IMAD.WIDE R4, R35, 0x4, R4 ;  /* 0x0000000423047825 */ /* 0x001fca00078e0204 */
[----:B------:R0:W5:Y:S01]  /*1630*/  LDG.E R27, desc[UR52][R4.64] ;  /* 0x00000034041b7981 */ /* 0x000162000c1e1900 */
[----:B------:R-:W-:Y:S05]  /*1640*/  BRA `(.L_x_11353) ;  /* 0x0000000000107947 */ /* 0x000fea0003800000 */
.L_x_11352:
[----:B------:R-:W-:Y:S05]  /*1650*/  @!P0 BRA `(.L_x_11353) ;  /* 0x00000000000c8947 */ /* 0x000fea0003800000 */
[----:B------:R-:W2:Y:S04]  /*1660*/  LDG.E R4, desc[UR52][R10.64] ;  /* 0x000000340a047981 */ /* 0x000ea8000c1e1900 */
[----:B------:R-:W2:Y:S02]  /*1670*/  LDG.E R27, desc[UR52][R10.64+0x4] ;  /* 0x000004340a1b7981 */ /* 0x000ea4000c1e1900 */
[----:B--2---:R-:W-:-:S07]  /*1680*/  IMAD.IADD R27, R27, 0x1, -R4 ;  /* 0x000000011b1b7824 */ /* 0x004fce00078e0a04 */
.L_x_11353:
[----:B------:R-:W-:Y:S01]  /*1690*/  ULDC.64 UR4, c[0x0][0xa10] ;  /* 0x0002840000047ab9 */ /* 0x000fe20000000a00 */
[----:B0-----:R-:W0:Y:S01]  /*16a0*/  LDC R4, c[0x0][0x448] ;  /* 0x00011200ff047b82 */ /* 0x001e220000000800 */
[----:B------:R-:W-:-:S04]  /*16b0*/  ISETP.NE.U32.AND P0, PT, RZ, UR4, PT ;  /* 0x00000004ff007c0c */ /* 0x000fc8000bf05070 */
[----:B------:R-:W-:Y:S01]  /*16c0*/  ISETP.NE.AND.EX P0, PT, RZ, UR5, PT, P0 ;  /* 0x00000005ff007c0c */ /* 0x000fe2000bf05300 */
[----:B------:R-:W-:Y:S02]  /*16d0*/  ULDC.64 UR4, c[0x0][0xa30] ;  /* 0x00028c0000047ab9 */ /* 0x000fe40000000a00 */
[----:B------:R-:W-:-:S04]  /*16e0*/  ISETP.NE.U32.AND P1, PT, RZ, UR4, PT ;  /* 0x00000004ff007c0c */ /* 0x000fc8000bf25070 */
[----:B------:R-:W-:-:S06]  /*16f0*/  ISETP.NE.AND.EX P1, PT, RZ, UR5, PT, P1 ;  /* 0x00000005ff007c0c */ /* 0x000fcc000bf25310 */
[----:B------:R-:W1:Y:S08]  /*1700*/  @P0 LDC.64 R6, c[0x0][0xa10] ;  /* 0x00028400ff060b82 */ /* 0x000e700000000a00 */
[----:B------:R-:W2:Y:S01]  /*1710*/  @P1 LDC.64 R8, c[0x0][0xa30] ;  /* 0x00028c00ff081b82 */ /* 0x000ea20000000a00 */
[----:B-1----:R-:W-:-:S05]  /*1720*/  @P0 IMAD.WIDE R6, R35, 0x4, R6 ;  /* 0x0000000423060825 */ /* 0x002fca00078e0206 */
[----:B------:R-:W3:Y:S04]  /*1730*/  @P0 LDG.E R3, desc[UR52][R6.64] ;  /* 0x0000003406030981 */ /* 0x000ee8000c1e1900 */
[----:B------:R1:W3:Y:S01]  /*1740*/  @P0 LDG.E R10, desc[UR52][R6.64+0x4] ;  /* 0x00000434060a0981 */ /* 0x0002e2000c1e1900 */
[----:B-----5:R-:W-:Y:S02]  /*1750*/  IMAD.MOV.U32 R98, RZ, RZ, R27 ;  /* 0x000000ffff627224 */ /* 0x020fe400078e001b */
[----:B--2---:R-:W-:-:S05]  /*1760*/  @P1 IMAD.WIDE R8, R35, 0x4, R8 ;  /* 0x0000000423081825 */ /* 0x004fca00078e0208 */
[----:B------:R2:W5:Y:S01]  /*1770*/  @P1 LDG.E R98, desc[UR52][R8.64] ;  /* 0x0000003408621981 */ /* 0x000562000c1e1900 */
[----:B0-----:R-:W-:Y:S01]  /*1780*/  ISETP.NE.AND P1, PT, R4, 0x1, PT ;  /* 0x000000010400780c */ /* 0x001fe20003f25270 */
[----:B------:R-:W-:Y:S01]  /*1790*/  IMAD R14, R33, 0xc0, RZ ;  /* 0x000000c0210e7824 */ /* 0x000fe200078e02ff */
[----:B------:R-:W0:Y:S01]  /*17a0*/  LDC.64 R4, c[0x0][0x9e0] ;  /* 0x00027800ff047b82 */ /* 0x000e220000000a00 */
[----:B------:R-:W-:Y:S02]  /*17b0*/  IMAD.IADD R13, R27, 0x1, -R0 ;  /* 0x000000011b0d7824 */ /* 0x000fe400078e0a00 */
[----:B------:R-:W-:Y:S01]  /*17c0*/  VIADD R0, R14, 0xbf ;  /* 0x000000bf0e007836 */ /* 0x000fe20000000000 */
[----:B------:R4:W-:Y:S03]  /*17d0*/  STL [R1+0x28], R14 ;  /* 0x0000280e01007387 */ /* 0x0009e60000100800 */
[----:B-1----:R-:W-:-:S04]  /*17e0*/  IMAD.MOV.U32 R6, RZ, RZ, R0 ;  /* 0x000000ffff067224 */ /* 0x002fc800078e0000 */
[----:B------:R-:W1:Y:S08]  /*17f0*/  @P1 LDC R11, c[0x0][0x44c] ;  /* 0x00011300ff0b1b82 */ /* 0x000e700000000800 */
[----:B------:R-:W2:Y:S01]  /*1800*/  @P1 LDC R12, c[0x0][0x450] ;  /* 0x00011400ff0c1b82 */ /* 0x000ea20000000800 */
[----:B0-----:R-:W-:Y:S01]  /*1810*/  ISETP.GE.AND P2, PT, R5, 0x1, PT ;  /* 0x000000010500780c */ /* 0x001fe20003f46270 */
[----:B---3--:R-:W-:-:S02]  /*1820*/  @P0 IMAD.IADD R24, R10, 0x1, -R3 ;  /* 0x000000010a180824 */ /* 0x008fc400078e0a03 */
[----:B-1----:R-:W-:-:S04]  /*1830*/  @P1 IMAD.HI.U32 R3, R0, R11, RZ ;  /* 0x0000000b00031227 */ /* 0x002fc800078e00ff */
[----:B------:R-:W-:Y:S01]  /*1840*/  IMAD.IADD R141, R13, 0x1, R24 ;  /* 0x000000010d8d7824 */ /* 0x000fe200078e0218 */
[----:B--2---:R-:W-:-:S03]  /*1850*/  @P1 SHF.R.U32.HI R6, RZ, R12, R3 ;  /* 0x0000000cff061219 */ /* 0x004fc60000011603 */
[C---:B------:R-:W-:Y:S01]  /*1860*/  VIADD R0, R141.reuse, 0x7f ;  /* 0x0000007f8d007836 */ /* 0x040fe20000000000 */
[----:B------:R-:W-:-:S04]  /*1870*/  IADD3 R7, R141, 0x1, -R140 ;  /* 0x000000018d077810 */ /* 0x000fc80007ffe88c */
[----:B------:R-:W-:Y:S01]  /*1880*/  SHF.R.S32.HI R3, RZ, 0x1f, R0 ;  /* 0x0000001fff037819 */ /* 0x000fe20000011400 */
[----:B------:R-:W-:-:S03]  /*1890*/  IMAD.IADD R9, R7, 0x1, R6 ;  /* 0x0000000107097824 */ /* 0x000fc600078e0206 */
[----:B------:R-:W-:Y:S01]  /*18a0*/  LEA.HI R3, R3, R0, RZ, 0x7 ;  /* 0x0000000003037211 */ /* 0x000fe200078f38ff */
[----:B------:R-:W-:-:S03]  /*18b0*/  IMAD.IADD R4, R9, 0x1, R4 ;  /* 0x0000000109047824 */ /* 0x000fc600078e0204 */
[----:B------:R-:W-:Y:S01]  /*18c0*/  SHF.R.S32.HI R102, RZ, 0x7, R3 ;  /* 0x00000007ff667819 */ /* 0x000fe20000011403 */
[----:B----4-:R-:W-:Y:S06]  /*18d0*/  @!P2 BRA `(.L_x_11354) ;  /* 0x000000000048a947 */ /* 0x010fec0003800000 */
        /* <DEDUP_REMOVED lines=11> */
.L_x_11356:
[----:B------:R-:W-:-:S13]  /*1990*/  ISETP.NE.AND P0, PT, R5, 0x1, PT ;  /* 0x000000010500780c */ /* 0x000fda0003f05270 */
[----:B------:R-:W0:Y:S02]  /*19a0*/  @P0 LDC.64 R6, c[0x0][0x9e8] ;  /* 0x00027a00ff060b82 */ /* 0x000e240000000a00 */
[----:B0-----:R-:W-:-:S05]  /*19b0*/  @P0 IMAD.HI.U32 R6, R0, R6, RZ ;  /* 0x0000000600060227 */ /* 0x001fca00078e00ff */
[----:B------:R-:W-:-:S07]  /*19c0*/  @P0 SHF.R.U32.HI R0, RZ, R7, R6 ;  /* 0x00000007ff000219 */ /* 0x000fce0000011606 */
.L_x_11357:
[----:B------:R-:W-:Y:S05]  /*19d0*/  BSYNC B0 ;  /* 0x0000000000007941 */ /* 0x000fea0003800000 */
.L_x_11355:
[----:B------:R-:W-:-:S05]  /*19e0*/  IMAD R3, R0, R5, R5 ;  /* 0x0000000500037224 */ /* 0x000fca00078e0205 */
[----:B------:R-:W-:-:S07]  /*19f0*/  VIMNMX R4, R4, R3, PT ;  /* 0x0000000304047248 */ /* 0x000fce0003fe0100 */
.L_x_11354:
        /* <DEDUP_REMOVED lines=20> */
.L_x_11360:
[----:B------:R-:W-:-:S13]  /*1b40*/  ISETP.NE.AND P0, PT, R5, 0x1, PT ;  /* 0x000000010500780c */ /* 0x000fda0003f05270 */
[----:B------:R-:W0:Y:S02]  /*1b50*/  @P0 LDC.64 R6, c[0x0][0x9e8] ;  /* 0x00027a00ff060b82 */ /* 0x000e240000000a00 */
[----:B0-----:R-:W-:-:S05]  /*1b60*/  @P0 IMAD.HI.U32 R6, R0, R6, RZ ;  /* 0x0000000600060227 */ /* 0x001fca00078e00ff */
[----:B------:R-:W-:-:S07]  /*1b70*/  @P0 SHF.R.U32.HI R0, RZ, R7, R6 ;  /* 0x00000007ff000219 */ /* 0x000fce0000011606 */
.L_x_11361:
[----:B------:R-:W-:Y:S05]  /*1b80*/  BSYNC B0 ;  /* 0x0000000000007941 */ /* 0x000fea0003800000 */
.L_x_11359:
[----:B------:R-:W-:-:S05]  /*1b90*/  IMAD R0, R0, R5, RZ ;  /* 0x0000000500007224 */ /* 0x000fca00078e02ff */
[----:B------:R-:W-:-:S07]  /*1ba0*/  VIMNMX R3, R3, R0, !PT ;  /* 0x0000000003037248 */ /* 0x000fce0007fe0100 */
.L_x_11358:
        /* <DEDUP_REMOVED lines=43> */
.L_x_11364:
[----:B------:R-:W-:Y:S05]  /*1e60*/  BSYNC B6 ;  /* 0x0000000000067941 */ /* 0x000fea0003800000 */
.L_x_11363:
        /* <DEDUP_REMOVED lines=20> */
.L_x_11366:
[----:B------:R-:W-:Y:S05]  /*1fb0*/  BSYNC B6 ;  /* 0x0000000000067941 */ /* 0x000fea0003800000 */
.L_x_11365:
[----:B------:R-:W2:Y:S01]  /*1fc0*/  LDL.64 R38, [R1+0x18] ;  /* 0x0000180001267983 */ /* 0x000ea20000100a00 */
[----:B------:R-:W-:-:S03]  /*1fd0*/  ULDC.64 UR4, c[0x0][0x9f8] ;  /* 0x00027e0000047ab9 */ /* 0x000fc60000000a00 */
[----:B------:R-:W2:Y:S01]  /*1fe0*/  LDL.64 R20, [R1+0x18] ;  /* 0x0000180001147983 */ /* 0x000ea20000100a00 */
[----:B------:R-:W-:Y:S01]  /*1ff0*/  ISETP.NE.U32.AND P0, PT, RZ, UR4, PT ;  /* 0x00000004ff007c0c */ /* 0x000fe2000bf05070 */
[----:B------:R-:W-:Y:S01]  /*2000*/  IMAD.MOV.U32 R0, RZ, RZ, R35 ;  /* 0x000000ffff007224 */ /* 0x000fe200078e0023 */
[----:B------:R-:W0:Y:S01]  /*2010*/  LDC.64 R8, c[0x0][0x408] ;  /* 0x00010200ff087b82 */ /* 0x000e220000000a00 */
[----:B------:R-:W1:Y:S01]  /*2020*/  S2R R28, SR_TID.X ;  /* 0x00000000001c7919 */ /* 0x000e620000002100 */
[----:B------:R-:W-:-:S06]  /*2030*/  ISETP.NE.AND.EX P0, PT, RZ, UR5, PT, P0 ;  /* 0x00000005ff007c0c */ /* 0x000fcc000bf05300 */
[----:B------:R-:W3:Y:S08]  /*2040*/  LDC R29, c[0x0][0x3f4] ;  /* 0x0000fd00ff1d7b82 */ /* 0x000ef00000000800 */
[----:B------:R-:W4:Y:S08]  /*2050*/  @P0 LDC.64 R4, c[0x0][0x9f8] ;  /* 0x00027e00ff040b82 */ /* 0x000f300000000a00 */
[----:B------:R-:W3:Y:S01]  /*2060*/  LDC.64 R10, c[0x0][0x3f8] ;  /* 0x0000fe00ff0a7b82 */ /* 0x000ee20000000a00 */
[----:B-1----:R-:W-:Y:S01]  /*2070*/  VIADD R37, R28, 0xffffff80 ;  /* 0xffffff801c257836 */ /* 0x002fe20000000000 */
[----:B------:R-:W-:Y:S01]  /*2080*/  SHF.R.U32.HI R31, RZ, 0x7, R28 ;  /* 0x00000007ff1f7819 */ /* 0x000fe2000001161c */
[----:B----4-:R-:W-:-:S05]  /*2090*/  @P0 IMAD.WIDE R4, R35, 0x4, R4 ;  /* 0x0000000423040825 */ /* 0x010fca00078e0204 */
[----:B------:R1:W4:Y:S01]  /*20a0*/  @P0 LDG.E R0, desc[UR52][R4.64] ;  /* 0x0000003404000981 */ /* 0x000322000c1e1900 */
[----:B------:R-:W-:Y:S01]  /*20b0*/  ISETP.NE.AND P6, PT, R31, 0x1, PT ;  /* 0x000000011f00780c */ /* 0x000fe20003fc5270 */
[----:B------:R-:W-:Y:S01]  /*20c0*/  IMAD.IADD R86, R86, 0x1, R27 ;  /* 0x0000000156567824 */ /* 0x000fe200078e021b */
[----:B------:R-:W-:Y:S02]  /*20d0*/  SHF.R.S32.HI R3, RZ, 0x1f, R37 ;  /* 0x0000001fff037819 */ /* 0x000fe40000011425 */
[-C--:B------:R-:W-:Y:S02]  /*20e0*/  LEA.HI R36, R37, R37.reuse, RZ, 0x1 ;  /* 0x0000002525247211 */ /* 0x080fe400078f08ff */
[----:B------:R-:W-:Y:S01]  /*20f0*/  LEA.HI R6, R3, R37, RZ, 0x2 ;  /* 0x0000002503067211 */ /* 0x000fe200078f10ff */
[----:B------:R-:W-:Y:S01]  /*2100*/  VIADD R3, R16, 0x10 ;  /* 0x0000001010037836 */ /* 0x000fe20000000000 */
[----:B------:R-:W-:Y:S02]  /*2110*/  SHF.R.S32.HI R36, RZ, 0x1, R36 ;  /* 0x00000001ff247819 */ /* 0x000fe40000011424 */
[----:B------:R-:W-:-:S02]  /*2120*/  SHF.R.S32.HI R74, RZ, 0x2, R6 ;  /* 0x00000002ff4a7819 */ /* 0x000fc40000011406 */
[----:B------:R-:W-:Y:S01]  /*2130*/  SHF.R.S32.HI R7, RZ, 0x1f, R6 ;  /* 0x0000001fff077819 */ /* 0x000fe20000011406 */
[----:B------:R-:W-:Y:S05]  /*2140*/  @!P6 WARPSYNC.ALL ;  /* 0x000000000000e948 */ /* 0x000fea0003800000 */
[----:B------:R-:W-:Y:S01]  /*2150*/  ULDC UR4, c[0x0][0x2f4] ;  /* 0x0000bd0000047ab9 */ /* 0x000fe20000000800 */
[----:B------:R-:W-:Y:S01]  /*2160*/  LEA.HI R7, R7, R74, RZ, 0x2 ;  /* 0x0000004a07077211 */ /* 0x000fe200078f10ff */
[--C-:B0-----:R-:W-:Y:S01]  /*2170*/  IMAD.WIDE.U32 R72, R36, R8, R16.reuse ;  /* 0x0000000824487225 */ /* 0x101fe200078e0010 */
[----:B------:R-:W-:Y:S02]  /*2180*/  ISETP.GE.AND P1, PT, R3, UR4, PT ;  /* 0x0000000403007c0c */ /* 0x000fe4000bf26270 */
[----:B------:R-:W-:Y:S01]  /*2190*/  ISETP.GE.AND P0, PT, R16, UR4, PT ;  /* 0x0000000410007c0c */ /* 0x000fe2000bf06270 */
[----:B---3--:R-:W-:Y:S01]  /*21a0*/  IMAD.WIDE.U32 R68, R36, R10, R16 ;  /* 0x0000000a24447225 */ /* 0x008fe200078e0010 */
[----:B-1----:R-:W-:-:S02]  /*21b0*/  SEL R5, RZ, 0xffffffff, P1 ;  /* 0xffffffffff057807 */ /* 0x002fc40000800000 */
[----:B------:R-:W-:Y:S02]  /*21c0*/  SEL R4, RZ, 0x1, P0 ;  /* 0x00000001ff047807 */ /* 0x000fe40000000000 */
[----:B------:R-:W-:Y:S01]  /*21d0*/  SHF.R.S32.HI R13, RZ, 0x1f, R36 ;  /* 0x0000001fff0d7819 */ /* 0x000fe20000011424 */
[----:B------:R-:W-:Y:S01]  /*21e0*/  IMAD.SHL.U32 R5, R5, 0x2, RZ ;  /* 0x0000000205057824 */ /* 0x000fe200078e00ff */
[----:B------:R-:W-:Y:S02]  /*21f0*/  LOP3.LUT R7, R7, 0xfffffffc, RZ, 0xc0, !PT ;  /* 0xfffffffc07077812 */ /* 0x000fe400078ec0ff */
[----:B------:R-:W-:Y:S01]  /*2200*/  ISETP.GE.AND P1, PT, R137, UR4, PT ;  /* 0x0000000489007c0c */ /* 0x000fe2000bf26270 */
[----:B------:R-:W-:Y:S01]  /*2210*/  IMAD R6, R13, R8, RZ ;  /* 0x000000080d067224 */ /* 0x000fe200078e02ff */
[----:B------:R-:W-:Y:S01]  /*2220*/  LOP3.LUT R5, R5, 0x2, R4, 0xe2, !PT ;  /* 0x0000000205057812 */ /* 0x000fe200078ee204 */
[----:B------:R-:W-:Y:S01]  /*2230*/  VIADD R4, R16, 0x20 ;  /* 0x0000002010047836 */ /* 0x000fe20000000000 */
[----:B------:R-:W-:Y:S01]  /*2240*/  LOP3.LUT R22, R22, 0xfffffffb, RZ, 0xc0, !PT ;  /* 0xfffffffb16167812 */ /* 0x000fe200078ec0ff */
[----:B------:R-:W-:Y:S01]  /*2250*/  IMAD.IADD R74, R74, 0x1, -R7 ;  /* 0x000000014a4a7824 */ /* 0x000fe200078e0a07 */
[----:B------:R-:W-:Y:S01]  /*2260*/  SEL R7, RZ, 0x8, P1 ;  /* 0x00000008ff077807 */ /* 0x000fe20000800000 */
[----:B------:R-:W-:Y:S01]  /*2270*/  IMAD R15, R36, R9, R6 ;  /* 0x00000009240f7224 */ /* 0x000fe200078e0206 */
[----:B------:R-:W-:-:S02]  /*2280*/  ISETP.GE.AND P0, PT, R4, UR4, PT ;  /* 0x0000000404007c0c */ /* 0x000fc4000bf06270 */
[----:B------:R-:W-:Y:S01]  /*2290*/  ISETP.GE.AND P2, PT, R3, R29, PT ;  /* 0x0000001d0300720c */ /* 0x000fe20003f46270 */
[----:B------:R-:W-:Y:S01]  /*22a0*/  IMAD.IADD R73, R73, 0x1, R15 ;  /* 0x0000000149497824 */ /* 0x000fe200078e020f */
[----:B------:R-:W-:Y:S02]  /*22b0*/  SEL R6, RZ, 0x4, P0 ;  /* 0x00000004ff067807 */ /* 0x000fe40000000000 */
[----:B------:R-:W-:Y:S02]  /*22c0*/  ISETP.GE.AND P0, PT, R136, UR4, PT ;  /* 0x0000000488007c0c */ /* 0x000fe4000bf06270 */
[----:B------:R-:W-:Y:S02]  /*22d0*/  LOP3.LUT R5, R7, R5, R6, 0xfe, !PT ;  /* 0x0000000507057212 */ /* 0x000fe400078efe06 */
[----:B------:R-:W-:Y:S02]  /*22e0*/  SEL R6, RZ, 0x10, P0 ;  /* 0x00000010ff067807 */ /* 0x000fe40000000000 */
[----:B------:R-:W-:-:S02]  /*22f0*/  LOP3.LUT P0, RZ, R74, 0x2, RZ, 0xc0, !PT ;  /* 0x000000024aff7812 */ /* 0x000fc4000780c0ff */
[----:B------:R-:W-:Y:S01]  /*2300*/  LOP3.LUT R30, R5, R6, RZ, 0xfc, !PT ;  /* 0x00000006051e7212 */ /* 0x000fe200078efcff */
[----:B------:R-:W-:Y:S01]  /*2310*/  IMAD R6, R13, R10, RZ ;  /* 0x0000000a0d067224 */ /* 0x000fe200078e02ff */
[----:B------:R-:W-:Y:S01]  /*2320*/  ISETP.GE.AND P1, PT, R4, R29, PT ;  /* 0x0000001d0400720c */ /* 0x000fe20003f26270 */
[----:B--2---:R-:W-:-:S08]  /*2330*/  IMAD.MOV.U32 R20, RZ, RZ, R38 ;  /* 0x000000ffff147224 */ /* 0x004fd000078e0026 */
[----:B------:R-:W-:Y:S01]  /*2340*/  @P0 LOP3.LUT R22, R22, 0x4, RZ, 0xfc, !PT ;  /* 0x0000000416160812 */ /* 0x000fe200078efcff */
[----:B------:R-:W-:Y:S01]  /*2350*/  IMAD R13, R36, R11, R6 ;  /* 0x0000000b240d7224 */ /* 0x000fe200078e0206 */
[----:B------:R-:W-:Y:S02]  /*2360*/  ISETP.GE.AND P0, PT, R16, R29, PT ;  /* 0x0000001d1000720c */ /* 0x000fe40003f06270 */
[----:B------:R-:W-:-:S05]  /*2370*/  SHF.R.S32.HI R21, RZ, 0x1f, R20 ;  /* 0x0000001fff157819 */ /* 0x000fca0000011414 */
[----:B------:R0:W-:Y:S01]  /*2380*/  STL [R1+0x1c], R21 ;  /* 0x00001c1501007387 */ /* 0x0001e20000100800 */
[C---:B------:R-:W-:Y:S01]  /*2390*/  SEL R5, R29.reuse, RZ, P0 ;  /* 0x000000ff1d057207 */ /* 0x040fe20000000000 */
[C-C-:B------:R-:W-:Y:S02]  /*23a0*/  IMAD.WIDE.U32 R70, R36.reuse, R8, R20.reuse ;  /* 0x0000000824467225 */ /* 0x140fe400078e0014 */
[----:B------:R-:W2:Y:S01]  /*23b0*/  LDL R35, [R1+0x14] ;  /* 0x0000140001237983 */ /* 0x000ea20000100800 */
[C---:B------:R-:W-:Y:S01]  /*23c0*/  SEL R12, R29.reuse, RZ, P2 ;  /* 0x000000ff1d0c7207 */ /* 0x040fe20001000000 */
[----:B------:R-:W-:Y:S02]  /*23d0*/  IMAD.WIDE.U32 R66, R36, R10, R20 ;  /* 0x0000000a24427225 */ /* 0x000fe400078e0014 */
[----:B------:R-:W3:Y:S01]  /*23e0*/  LDL R28, [R1+0x20] ;  /* 0x00002000011c7983 */ /* 0x000ee20000100800 */
[----:B------:R-:W-:Y:S01]  /*23f0*/  SEL R7, R29, RZ, P1 ;  /* 0x000000ff1d077207 */ /* 0x000fe20000800000 */
[----:B------:R-:W-:-:S02]  /*2400*/  IMAD.IADD R71, R15, 0x1, R71 ;  /* 0x000000010f477824 */ /* 0x000fc400078e0247 */
[----:B------:R-:W3:Y:S01]  /*2410*/  LDL R32, [R1+0x24] ;  /* 0x0000240001207983 */ /* 0x000ee20000100800 */
[----:B------:R-:W-:Y:S02]  /*2420*/  IMAD.IADD R69, R69, 0x1, R13 ;  /* 0x0000000145457824 */ /* 0x000fe400078e020d */
[----:B------:R-:W-:Y:S02]  /*2430*/  IMAD.IADD R67, R13, 0x1, R67 ;  /* 0x000000010d437824 */ /* 0x000fe400078e0243 */
[----:B------:R-:W-:Y:S02]  /*2440*/  IMAD.IADD R6, R16, 0x1, R5 ;  /* 0x0000000110067824 */ /* 0x000fe400078e0205 */
[----:B------:R-:W-:Y:S02]  /*2450*/  IMAD.IADD R13, R3, 0x1, R12 ;  /* 0x00000001030d7824 */ /* 0x000fe400078e020c */
[----:B------:R-:W-:Y:S01]  /*2460*/  IMAD.IADD R15, R4, 0x1, R7 ;  /* 0x00000001040f7824 */ /* 0x000fe200078e0207 */
[----:B------:R-:W-:-:S02]  /*2470*/  SHF.R.S32.HI R7, RZ, 0x1f, R6 ;  /* 0x0000001fff077819 */ /* 0x000fc40000011406 */
[----:B------:R-:W-:Y:S02]  /*2480*/  SHF.R.S32.HI R14, RZ, 0x1f, R13 ;  /* 0x0000001fff0e7819 */ /* 0x000fe4000001140d */
[----:B------:R-:W-:Y:S02]  /*2490*/  SHF.R.S32.HI R20, RZ, 0x1f, R15 ;  /* 0x0000001fff147819 */ /* 0x000fe4000001140f */
[CC--:B------:R-:W-:Y:S02]  /*24a0*/  LEA.HI R5, R7.reuse, R6.reuse, RZ, 0x3 ;  /* 0x0000000607057211 */ /* 0x0c0fe400078f18ff */
[----:B------:R-:W-:Y:S02]  /*24b0*/  LEA.HI R12, R7, R6, RZ, 0x5 ;  /* 0x00000006070c7211 */ /* 0x000fe400078f28ff */
[----:B------:R-:W-:Y:S02]  /*24c0*/  LEA.HI R6, R14, R13, RZ, 0x3 ;  /* 0x0000000d0e067211 */ /* 0x000fe400078f18ff */
[----:B------:R-:W-:-:S02]  /*24d0*/  LEA.HI R7, R20, R15, RZ, 0x3 ;  /* 0x0000000f14077211 */ /* 0x000fc400078f18ff */
[----:B------:R-:W-:Y:S02]  /*24e0*/  LEA.HI R14, R14, R13, RZ, 0x5 ;  /* 0x0000000d0e0e7211 */ /* 0x000fe400078f28ff */
[----:B------:R-:W-:Y:S01]  /*24f0*/  LEA.HI R20, R20, R15, RZ, 0x5 ;  /* 0x0000000f14147211 */ /* 0x000fe200078f28ff */
[----:B------:R-:W-:Y:S01]  /*2500*/  IMAD.SHL.U32 R13, R12, 0x80, RZ ;  /* 0x000000800c0d7824 */ /* 0x000fe200078e00ff */
[----:B------:R-:W-:Y:S01]  /*2510*/  LOP3.LUT R22, R22, 0xfffffffe, RZ, 0xc0, !PT ;  /* 0xfffffffe16167812 */ /* 0x000fe200078ec0ff */
[----:B------:R-:W-:Y:S02]  /*2520*/  IMAD.SHL.U32 R15, R14, 0x80, RZ ;  /* 0x000000800e0f7824 */ /* 0x000fe400078e00ff */
[----:B0-----:R-:W-:Y:S01]  /*2530*/  IMAD.SHL.U32 R21, R20, 0x80, RZ ;  /* 0x0000008014157824 */ /* 0x001fe200078e00ff */
[----:B------:R-:W-:Y:S02]  /*2540*/  @P2 LOP3.LUT R22, R22, 0x1, RZ, 0xfc, !PT ;  /* 0x0000000116162812 */ /* 0x000fe400078efcff */
[----:B-----5:R-:W-:-:S02]  /*2550*/  SHF.R.S32.HI R27, RZ, 0x1f, R98 ;  /* 0x0000001fff1b7819 */ /* 0x020fc40000011462 */
[----:B------:R-:W-:Y:S02]  /*2560*/  LOP3.LUT R13, R13, 0xfffff000, RZ, 0xc0, !PT ;  /* 0xfffff0000d0d7812 */ /* 0x000fe400078ec0ff */
[----:B------:R-:W-:Y:S02]  /*2570*/  LOP3.LUT R15, R15, 0xfffff000, RZ, 0xc0, !PT ;  /* 0xfffff0000f0f7812 */ /* 0x000fe400078ec0ff */
[----:B------:R-:W-:Y:S02]  /*2580*/  LOP3.LUT R21, R21, 0xfffff000, RZ, 0xc0, !PT ;  /* 0xfffff00015157812 */ /* 0x000fe400078ec0ff */
[----:B------:R-:W-:-:S04]  /*2590*/  LOP3.LUT R22, R22, 0xfffffffd, RZ, 0xc0, !PT ;  /* 0xfffffffd16167812 */ /* 0x000fc800078ec0ff */
[----:B------:R-:W-:Y:S02]  /*25a0*/  @P1 LOP3.LUT R22, R22, 0x2, RZ, 0xfc, !PT ;  /* 0x0000000216161812 */ /* 0x000fe400078efcff */
[----:B------:R-:W-:Y:S01]  /*25b0*/  ISETP.GE.AND P1, PT, R138, UR4, PT ;  /* 0x000000048a007c0c */ /* 0x000fe2000bf26270 */
[----:B------:R-:W-:-:S04]  /*25c0*/  IMAD.WIDE.U32 R68, R98, R10, R68 ;  /* 0x0000000a62447225 */ /* 0x000fc800078e0044 */
[----:B------:R-:W-:-:S04]  /*25d0*/  IMAD.WIDE.U32 R66, R98, R10, R66 ;  /* 0x0000000a62427225 */ /* 0x000fc800078e0042 */
[----:B------:R-:W-:Y:S01]  /*25e0*/  IMAD.SHL.U32 R100, R29, 0x2, RZ ;  /* 0x000000021d647824 */ /* 0x000fe200078e00ff */
[----:B------:R-:W-:Y:S01]  /*25f0*/  SEL R29, RZ, 0x20, P1 ;  /* 0x00000020ff1d7807 */ /* 0x000fe20000800000 */
[-C--:B------:R-:W-:Y:S01]  /*2600*/  IMAD.WIDE.U32 R72, R98, R8.reuse, R72 ;  /* 0x0000000862487225 */ /* 0x080fe200078e0048 */
[----:B------:R-:W-:Y:S02]  /*2610*/  SHF.L.U64.HI R90, R8, 0x7, R9 ;  /* 0x00000007085a7819 */ /* 0x000fe40000010209 */
[----:B------:R-:W-:Y:S01]  /*2620*/  LOP3.LUT R29, R30, R29, RZ, 0xfc, !PT ;  /* 0x0000001d1e1d7212 */ /* 0x000fe200078efcff */
[----:B------:R-:W-:Y:S01]  /*2630*/  IMAD.WIDE.U32 R70, R98, R8, R70 ;  /* 0x0000000862467225 */ /* 0x000fe200078e0046 */
[----:B------:R-:W-:Y:S02]  /*2640*/  SHF.L.U64.HI R91, R10, 0x7, R11 ;  /* 0x000000070a5b7819 */ /* 0x000fe4000001020b */
[----:B----4-:R-:W-:Y:S01]  /*2650*/  SHF.R.S32.HI R87, RZ, 0x1f, R0 ;  /* 0x0000001fff577819 */ /* 0x010fe20000011400 */
[----:B------:R-:W-:Y:S01]  /*2660*/  VIADD R101, R31, 0x8 ;  /* 0x000000081f657836 */ /* 0x000fe20000000000 */
[----:B------:R-:W-:-:S02]  /*2670*/  LOP3.LUT R30, R30, 0x1, RZ, 0xc0, !PT ;  /* 0x000000011e1e7812 */ /* 0x000fc400078ec0ff */
[----:B------:R-:W-:Y:S01]  /*2680*/  LOP3.LUT R31, R29, 0x2, RZ, 0xc0, !PT ;  /* 0x000000021d1f7812 */ /* 0x000fe200078ec0ff */
[----:B------:R-:W-:Y:S01]  /*2690*/  @!P6 BAR.SYNC.DEFER_BLOCKING 0x9, 0x100 ;  /* 0x024400000000eb1d */ /* 0x000fe20000010000 */
[C---:B--2---:R-:W-:Y:S02]  /*26a0*/  LOP3.LUT R12, R35.reuse, 0x18, R5, 0xf8, !PT ;  /* 0x00000018230c7812 */ /* 0x044fe400078ef805 */
[C---:B------:R-:W-:Y:S02]  /*26b0*/  LOP3.LUT R14, R35.reuse, 0x18, R6, 0xf8, !PT ;  /* 0x00000018230e7812 */ /* 0x040fe400078ef806 */
[----:B------:R-:W-:Y:S02]  /*26c0*/  LOP3.LUT R20, R35, 0x18, R7, 0xf8, !PT ;  /* 0x0000001823147812 */ /* 0x000fe400078ef807 */
[-C--:B---3--:R-:W-:Y:S02]  /*26d0*/  LOP3.LUT R12, R12, R28.reuse, RZ, 0x3c, !PT ;  /* 0x0000001c0c0c7212 */ /* 0x088fe400078e3cff */
[----:B------:R-:W-:-:S02]  /*26e0*/  LOP3.LUT R14, R14, R28, RZ, 0x3c, !PT ;  /* 0x0000001c0e0e7212 */ /* 0x000fc400078e3cff */
[----:B------:R-:W-:Y:S01]  /*26f0*/  LOP3.LUT R20, R20, R28, RZ, 0x3c, !PT ;  /* 0x0000001c14147212 */ /* 0x000fe200078e3cff */
[C---:B------:R-:W-:Y:S01]  /*2700*/  IMAD R28, R27.reuse, R8, RZ ;  /* 0x000000081b1c7224 */ /* 0x040fe200078e02ff */
[--C-:B------:R-:W-:Y:S02]  /*2710*/  IADD3 R97, R12, R13, R32.reuse ;  /* 0x0000000d0c617210 */ /* 0x100fe40007ffe020 */
[--C-:B------:R-:W-:Y:S02]  /*2720*/  IADD3 R96, R14, R15, R32.reuse ;  /* 0x0000000f0e607210 */ /* 0x100fe40007ffe020 */
[----:B------:R-:W-:Y:S01]  /*2730*/  IADD3 R95, R20, R21, R32 ;  /* 0x00000015145f7210 */ /* 0x000fe20007ffe020 */
[----:B------:R-:W-:Y:S01]  /*2740*/  IMAD R27, R27, R10, RZ ;  /* 0x0000000a1b1b7224 */ /* 0x000fe200078e02ff */
[----:B------:R-:W-:-:S03]  /*2750*/  LEA.HI R32, R37, R37, RZ, 0x1 ;  /* 0x0000002525207211 */ /* 0x000fc600078f08ff */
[----:B------:R-:W-:Y:S01]  /*2760*/  IMAD R27, R98, R11, R27 ;  /* 0x0000000b621b7224 */ /* 0x000fe200078e021b */
[----:B------:R-:W-:Y:S01]  /*2770*/  LOP3.LUT R32, R32, 0xfffffffe, RZ, 0xc0, !PT ;  /* 0xfffffffe20207812 */ /* 0x000fe200078ec0ff */
[----:B------:R-:W-:Y:S01]  /*2780*/  IMAD R77, R98, R9, R28 ;  /* 0x00000009624d7224 */ /* 0x000fe200078e021c */
[----:B------:R-:W-:Y:S01]  /*2790*/  LOP3.LUT R21, R5, 0xfffffff8, RZ, 0xc0, !PT ;  /* 0xfffffff805157812 */ /* 0x000fe200078ec0ff */
[----:B------:R-:W-:Y:S01]  /*27a0*/  IMAD.IADD R78, R69, 0x1, R27 ;  /* 0x00000001454e7824 */ /* 0x000fe200078e021b */
[----:B------:R-:W-:Y:S01]  /*27b0*/  LOP3.LUT R28, R7, 0xfffffff8, RZ, 0xc0, !PT ;  /* 0xfffffff8071c7812 */ /* 0x000fe200078ec0ff */
[----:B------:R-:W-:Y:S02]  /*27c0*/  IMAD.IADD R32, R37, 0x1, -R32 ;  /* 0x0000000125207824 */ /* 0x000fe400078e0a20 */
[----:B------:R-:W-:Y:S01]  /*27d0*/  IMAD.IADD R76, R27, 0x1, R67 ;  /* 0x000000011b4c7824 */ /* 0x000fe200078e0243 */
[----:B------:R-:W-:Y:S01]  /*27e0*/  LOP3.LUT R27, R6, 0xfffffff8, RZ, 0xc0, !PT ;  /* 0xfffffff8061b7812 */ /* 0x000fe200078ec0ff */
[----:B------:R-:W-:Y:S01]  /*27f0*/  IMAD.SHL.U32 R9, R10, 0x80, RZ ;  /* 0x000000800a097824 */ /* 0x000fe200078e00ff */
[----:B------:R-:W-:Y:S01]  /*2800*/  SHF.R.S32.HI R10, RZ, 0x1f, R34 ;  /* 0x0000001fff0a7819 */ /* 0x000fe20000011422 */
[----:B------:R-:W-:Y:S01]  /*2810*/  IMAD R20, R32, 0xc0, R36 ;  /* 0x000000c020147824 */ /* 0x000fe200078e0224 */
[----:B------:R-:W-:Y:S01]  /*2820*/  SHF.R.S32.HI R94, RZ, 0x1f, R21 ;  /* 0x0000001fff5e7819 */ /* 0x000fe20000011415 */
[----:B------:R-:W-:Y:S01]  /*2830*/  IMAD.IADD R79, R73, 0x1, R77 ;  /* 0x00000001494f7824 */ /* 0x000fe200078e024d */
[----:B------:R-:W-:Y:S01]  /*2840*/  SHF.R.S32.HI R93, RZ, 0x1f, R27 ;  /* 0x0000001fff5d7819 */ /* 0x000fe2000001141b */
[----:B------:R-:W-:Y:S01]  /*2850*/  IMAD.SHL.U32 R8, R8, 0x80, RZ ;  /* 0x0000008008087824 */ /* 0x000fe200078e00ff */
[----:B------:R-:W-:Y:S01]  /*2860*/  SHF.R.S32.HI R92, RZ, 0x1f, R28 ;  /* 0x0000001fff5c7819 */ /* 0x000fe2000001141c */
[----:B------:R-:W-:Y:S01]  /*2870*/  IMAD.IADD R77, R77, 0x1, R71 ;  /* 0x000000014d4d7824 */ /* 0x000fe200078e0247 */
[----:B------:R-:W-:-:S07]  /*2880*/  LOP3.LUT R32, R29, 0x4, RZ, 0xc0, !PT ;  /* 0x000000041d207812 */ /* 0x000fce00078ec0ff */
.L_x_11425:
[----:B0-2---:R-:W2:Y:S01]  /*2890*/  LDL R35, [R1+0x6c] ;  /* 0x00006c0001237983 */ /* 0x005ea20000100800 */
        /* <DEDUP_REMOVED lines=21> */
[----:B---3--:R-:W-:Y:S02]  /*29f0*/  @!P1 LEA R12, P2, R14, R12, 0x2 ;  /* 0x0000000c0e0c9211 */ /* 0x008fe400078410ff */
[----:B------:R-:W-:Y:S02]  /*2a00*/  LOP3.LUT P3, RZ, R74, 0x2, RZ, 0xc0, !PT ;  /* 0x000000024aff7812 */ /* 0x000fe4000786c0ff */
[----:B------:R-:W-:Y:S02]  /*2a10*/  @!P1 LEA.HI.X R13, R14, R13, R11, 0x2, P2 ;  /* 0x0000000d0e0d9211 */ /* 0x000fe400010f140b */
[----:B------:R-:W-:Y:S01]  /*2a20*/  ISETP.GE.AND P2, PT, R99, 0x1, PT ;  /* 0x000000016300780c */ /* 0x000fe20003f46270 */
[----:B------:R-:W-:Y:S01]  /*2a30*/  IMAD.MOV R14, RZ, RZ, -R36 ;  /* 0x000000ffff0e7224 */ /* 0x000fe200078e0a24 */
[----:B------:R-:W-:Y:S05]  /*2a40*/  YIELD ;  /* 0x0000000000007946 */ /* 0x000fea0003800000 */
[----:B------:R-:W-:Y:S01]  /*2a50*/  BSSY B0, `(.L_x_11367) ;  /* 0x000045b000007945 */ /* 0x000fe20003800000 */
[----:B------:R0:W5:Y:S01]  /*2a60*/  @!P1 LDG.E R80, desc[UR52][R12.64] ;  /* 0x000000340c509981 */ /* 0x000162000c1e1900 */
[----:B------:R-:W-:Y:S01]  /*2a70*/  IMAD R81, R81, R14, R40 ;  /* 0x0000000e51517224 */ /* 0x000fe200078e0228 */
[----:B------:R-:W-:Y:S01]  /*2a80*/  ISETP.GT.AND P1, PT, R25, R75, PT ;  /* 0x0000004b1900720c */ /* 0x000fe20003f24270 */
[----:B--2---:R-:W-:-:S04]  /*2a90*/  IMAD R65, R19, 0x3000, R35 ;  /* 0x0000300013417824 */ /* 0x004fc800078e0223 */
[C---:B------:R-:W-:Y:S02]  /*2aa0*/  VIADD R11, R65.reuse, 0x10 ;  /* 0x00000010410b7836 */ /* 0x040fe40000000000 */
        /* <DEDUP_REMOVED lines=9> */
[-C--:B------:R-:W-:Y:S02]  /*2b40*/  IMAD R36, R90, R25.reuse, RZ ;  /* 0x000000195a247224 */ /* 0x080fe400078e02ff */
[----:B------:R-:W-:Y:S01]  /*2b50*/  IMAD R11, R81, UR5, R14 ;  /* 0x00000005510b7c24 */ /* 0x000fe2000f8e020e */
[----:B------:R-:W-:Y:S01]  /*2b60*/  ULDC.64 UR4, c[0x0][0x310] ;  /* 0x0000c40000047ab9 */ /* 0x000fe20000000a00 */
[----:B------:R-:W-:Y:S02]  /*2b70*/  IMAD R14, R91, R25, RZ ;  /* 0x000000195b0e7224 */ /* 0x000fe400078e02ff */
[----:B------:R-:W-:Y:S02]  /*2b80*/  IMAD R15, R83, UR4, RZ ;  /* 0x00000004530f7c24 */ /* 0x000fe4000f8e02ff */
[----:B------:R-:W-:-:S02]  /*2b90*/  IMAD.IADD R13, R13, 0x1, R11 ;  /* 0x000000010d0d7824 */ /* 0x000fc400078e020b */
[C---:B------:R-:W-:Y:S02]  /*2ba0*/  IMAD R15, R80.reuse, UR5, R15 ;  /* 0x00000005500f7c24 */ /* 0x040fe4000f8e020f */
[----:B------:R-:W-:Y:S01]  /*2bb0*/  IMAD.WIDE.U32 R12, R80, UR4, R12 ;  /* 0x00000004500c7c25 */ /* 0x000fe2000f8e000c */
[----:B------:R-:W-:-:S03]  /*2bc0*/  ULDC.64 UR4, c[0x0][0x308] ;  /* 0x0000c20000047ab9 */ /* 0x000fc60000000a00 */
[----:B------:R-:W-:Y:S02]  /*2bd0*/  IMAD R11, R10, UR4, RZ ;  /* 0x000000040a0b7c24 */ /* 0x000fe4000f8e02ff */
[----:B------:R-:W-:Y:S02]  /*2be0*/  IMAD.IADD R13, R13, 0x1, R15 ;  /* 0x000000010d0d7824 */ /* 0x000fe400078e020f */
[C---:B------:R-:W-:Y:S01]  /*2bf0*/  IMAD R15, R34.reuse, UR5, R11 ;  /* 0x00000005220f7c24 */ /* 0x040fe2000f8e020b */
[----:B------:R-:W-:Y:S01]  /*2c00*/  SHF.R.S32.HI R11, RZ, 0x1f, R25 ;  /* 0x0000001fff0b7819 */ /* 0x000fe20000011419 */
[----:B------:R-:W-:Y:S01]  /*2c10*/  IMAD.WIDE.U32 R12, R34, UR4, R12 ;  /* 0x00000004220c7c25 */ /* 0x000fe2000f8e000c */
[----:B------:R-:W-:-:S03]  /*2c20*/  ULDC.64 UR4, c[0x0][0x2e8] ;  /* 0x0000ba0000047ab9 */ /* 0x000fc60000000a00 */
[----:B------:R-:W-:Y:S01]  /*2c30*/  IMAD.IADD R13, R13, 0x1, R15 ;  /* 0x000000010d0d7824 */ /* 0x000fe200078e020f */
[C---:B------:R-:W-:Y:S01]  /*2c40*/  LEA R60, P2, R12.reuse, UR4, 0x1 ;  /* 0x000000040c3c7c11 */ /* 0x040fe2000f8408ff */
[----:B------:R-:W-:Y:S01]  /*2c50*/  ULDC.U8 UR4, c[0x0][0x410] ;  /* 0x0001040000047ab9 */ /* 0x000fe20000000000 */
[----:B------:R-:W-:Y:S02]  /*2c60*/  IMAD R35, R11, R9, R14 ;  /* 0x000000090b237224 */ /* 0x000fe400078e020e */
[----:B------:R-:W-:Y:S01]  /*2c70*/  LEA.HI.X R62, R12, UR5, R13, 0x1, P2 ;  /* 0x000000050c3e7c11 */ /* 0x000fe200090f0c0d */
[----:B------:R-:W-:Y:S01]  /*2c80*/  IMAD R84, R25, -0x80, R24 ;  /* 0xffffff8019547824 */ /* 0x000fe200078e0218 */
[----:B------:R-:W-:Y:S01]  /*2c90*/  ISETP.NE.AND P2, PT, RZ, UR4, PT ;  /* 0x00000004ff007c0c */ /* 0x000fe2000bf45270 */
[----:B------:R-:W-:-:S03]  /*2ca0*/  IMAD.WIDE.U32 R14, R9, R25, RZ ;  /* 0x00000019090e7225 */ /* 0x000fc600078e00ff */
[----:B------:R-:W-:Y:S01]  /*2cb0*/  VIMNMX R84, R84, 0x80, PT ;  /* 0x0000008054547848 */ /* 0x000fe20003fe0100 */
[----:B------:R-:W-:Y:S02]  /*2cc0*/  IMAD R37, R11, R8, R36 ;  /* 0x000000080b257224 */ /* 0x000fe400078e0224 */
[----:B------:R-:W-:-:S04]  /*2cd0*/  IMAD.WIDE.U32 R12, R8, R25, RZ ;  /* 0x00000019080c7225 */ /* 0x000fc800078e00ff */
[----:B------:R-:W-:Y:S02]  /*2ce0*/  IMAD.IADD R11, R15, 0x1, R35 ;  /* 0x000000010f0b7824 */ /* 0x000fe400078e0223 */
[----:B------:R-:W-:Y:S01]  /*2cf0*/  IMAD.IADD R35, R13, 0x1, R37 ;  /* 0x000000010d237824 */ /* 0x000fe200078e0225 */
[----:B------:R-:W-:Y:S06]  /*2d00*/  @!P2 BRA `(.L_x_11369) ;  /* 0x0000001c0090a947 */ /* 0x000fec0003800000 */
[----:B------:R-:W0:Y:S01]  /*2d10*/  S2R R38, SR_TID.X ;  /* 0x0000000000267919 */ /* 0x000e220000002100 */
        /* <DEDUP_REMOVED lines=12> */
[----:B0-----:R-:W-:-:S05]  /*2de0*/  VIADD R39, R38, 0xffffff80 ;  /* 0xffffff8026277836 */ /* 0x001fca0000000000 */
[----:B------:R-:W-:-:S04]  /*2df0*/  LEA.HI R38, R39, R39, RZ, 0x1 ;  /* 0x0000002727267211 */ /* 0x000fc800078f08ff */
[----:B------:R-:W-:-:S04]  /*2e00*/  SHF.R.S32.HI R38, RZ, 0x1, R38 ;  /* 0x00000001ff267819 */ /* 0x000fc80000011426 */
[----:B------:R-:W-:Y:S02]  /*2e10*/  ISETP.GE.AND P3, PT, R38, R84, PT ;  /* 0x000000542600720c */ /* 0x000fe40003f66270 */
[----:B------:R-:W-:-:S11]  /*2e20*/  CS2R R38, SRZ ;  /* 0x0000000000267805 */ /* 0x000fd6000001ff00 */
[----:B------:R-:W-:Y:S05]  /*2e30*/  @P3 BRA `(.L_x_11371) ;  /* 0x0000000000b83947 */ /* 0x000fea0003800000 */
[----:B------:R-:W2:Y:S04]  /*2e40*/  LDL.64 R104, [R1+0x18] ;  /* 0x0000180001687983 */ /* 0x000ea80000100a00 */
[----:B------:R-:W3:Y:S04]  /*2e50*/  LDL R89, [R1+0x5c] ;  /* 0x00005c0001597983 */ /* 0x000ee80000100800 */
[----:B------:R-:W4:Y:S04]  /*2e60*/  LDL R88, [R1+0x50] ;  /* 0x0000500001587983 */ /* 0x000f280000100800 */
        /* <DEDUP_REMOVED lines=43> */
.L_x_11371:
[----:B------:R-:W-:Y:S05]  /*3120*/  BSYNC B1 ;  /* 0x0000000000017941 */ /* 0x000fea0003800000 */
.L_x_11370:
        /* <DEDUP_REMOVED lines=52> */
.L_x_11372:
[----:B------:R-:W2:Y:S01]  /*3470*/  LDL R11, [R1] ;  /* 0x00000000010b7983 */ /* 0x000ea20000100800 */
[----:B------:R-:W-:Y:S01]  /*3480*/  IMAD R35, R19, 0x8, R2 ;  /* 0x0000000813237824 */ /* 0x000fe200078e0202 */
[----:B------:R-:W-:Y:S01]  /*3490*/  BSSY B1, `(.L_x_11373) ;  /* 0x0000004000017945 */ /* 0x000fe20003800000 */
[----:B--2---:R-:W-:-:S04]  /*34a0*/  SHF.L.U32 R85, R11, 0x1f, RZ ;  /* 0x0000001f0b557819 */ /* 0x004fc800000006ff */
[----:B------:R-:W0:Y:S02]  /*34b0*/  SYNCS.PHASECHK.TRANS64.TRYWAIT P4, [R35+URZ+0x2d890], R85 ;  /* 0x02d89055230075a7 */ /* 0x000e24000808017f */
[----:B0-----:R-:W-:Y:S05]  /*34c0*/  @!P4 BRA `(.L_x_11374) ;  /* 0x000001f400c8c947 */ /* 0x001fea0003800000 */
.L_x_11705:
[----:B------:R-:W-:Y:S05]  /*34d0*/  BSYNC B1 ;  /* 0x0000000000017941 */ /* 0x000fea0003800000 */
.L_x_11373:
[----:B------:R-:W-:-:S03]  /*34e0*/  UMOV UR4, 0xffffffff ;  /* 0xffffffff00047882 */ /* 0x000fc60000000000 */
[----:B------:R-:W-:Y:S05]  /*34f0*/  BRA.DIV UR4, `(.L_x_11375) ;  /* 0x000001f604d07947 */ /* 0x000fea000b800000 */
[----:B------:R-:W1:Y:S04]  /*3500*/  SHFL.IDX PT, R62, R62, RZ, 0x1e1f ;  /* 0x001e1fff3e3e7589 */ /* 0x000e6800000e0000 */
[----:B------:R2:W3:Y:S02]  /*3510*/  SHFL.IDX PT, R11, R60, RZ, 0x1e1f ;  /* 0x001e1fff3c0b7589 */ /* 0x0004e400000e0000 */
.L_x_11709:
[----:B------:R-:W-:Y:S05]  /*3520*/  @P3 BRA `(.L_x_11376) ;  /* 0x0000003800b43947 */ /* 0x000fea0003800000 */
[----:B------:R-:W-:Y:S01]  /*3530*/  ISETP.NE.AND P3, PT, R30, RZ, PT ;  /* 0x000000ff1e00720c */ /* 0x000fe20003f65270 */
[----:B------:R-:W-:-:S12]  /*3540*/  BSSY B1, `(.L_x_11377) ;  /* 0x0000037000017945 */ /* 0x000fd80003800000 */
[----:B------:R-:W-:Y:S05]  /*3550*/  @!P3 BRA `(.L_x_11378) ;  /* 0x0000000000d4b947 */ /* 0x000fea0003800000 */
[----:B------:R-:W4:Y:S01]  /*3560*/  LDL.64 R126, [R1+0x18] ;  /* 0x00001800017e7983 */ /* 0x000f220000100a00 */
[C---:B--23--:R-:W-:Y:S01]  /*3570*/  LEA R60, P3, R16.reuse, R11, 0x1 ;  /* 0x0000000b103c7211 */ /* 0x04cfe200078608ff */
[----:B------:R-:W-:Y:S02]  /*3580*/  BSSY B2, `(.L_x_11379) ;  /* 0x0000031000027945 */ /* 0x000fe40003800000 */
[----:B------:R2:W3:Y:S01]  /*3590*/  LDS.128 R12, [R65+0x15000] ;  /* 0x01500000410c7984 */ /* 0x0004e20000000c00 */
[----:B-1----:R-:W-:Y:S02]  /*35a0*/  LEA.HI.X R61, R16, R62, R17, 0x1, P3 ;  /* 0x0000003e103d7211 */ /* 0x002fe400018f0c11 */
[----:B----4-:R-:W-:-:S13]  /*35b0*/  ISETP.GE.AND P3, PT, R126, R99, PT ;  /* 0x000000637e00720c */ /* 0x010fda0003f66270 */
[----:B--23--:R-:W-:Y:S05]  /*35c0*/  @P3 BRA `(.L_x_11380) ;  /* 0x0000000000b03947 */ /* 0x00cfea0003800000 */
[--C-:B------:R-:W-:Y:S02]  /*35d0*/  SHF.R.U64 R56, R56, 0x10, R57.reuse ;  /* 0x0000001038387819 */ /* 0x100fe40000001239 */
[----:B------:R-:W-:Y:S02]  /*35e0*/  SHF.R.U32.HI R109, RZ, 0x10, R57 ;  /* 0x00000010ff6d7819 */ /* 0x000fe40000011639 */
[----:B------:R-:W-:Y:S01]  /*35f0*/  SHF.R.U64 R57, R58, 0x10, R59 ;  /* 0x000000103a397819 */ /* 0x000fe2000000123b */
[----:B------:R-:W-:Y:S01]  /*3600*/  IMAD.U32 R58, R13, 0x10000, RZ ;  /* 0x000100000d3a7824 */ /* 0x000fe200078e00ff */
[----:B------:R-:W-:Y:S02]  /*3610*/  PRMT R56, R88, 0x5432, R56 ;  /* 0x0000543258387816 */ /* 0x000fe40000000038 */
[----:B------:R-:W-:Y:S02]  /*3620*/  PRMT R57, R111, 0x5410, R57 ;  /* 0x000054106f397816 */ /* 0x000fe40000000039 */
[----:B------:R-:W-:-:S02]  /*3630*/  SHF.R.U32.HI R110, RZ, 0x10, R59 ;  /* 0x00000010ff6e7819 */ /* 0x000fc4000001163b */
[----:B------:R-:W-:Y:S02]  /*3640*/  LOP3.LUT R112, R13, 0xffff0000, RZ, 0xc0, !PT ;  /* 0xffff00000d707812 */ /* 0x000fe400078ec0ff */
[----:B------:R-:W-:Y:S02]  /*3650*/  LOP3.LUT R59, R57, 0xffff0000, RZ, 0xc0, !PT ;  /* 0xffff0000393b7812 */ /* 0x000fe400078ec0ff */
[C---:B------:R-:W-:Y:S01]  /*3660*/  LOP3.LUT R111, R56.reuse, 0xffff0000, RZ, 0xc0, !PT ;  /* 0xffff0000386f7812 */ /* 0x040fe200078ec0ff */
[----:B------:R-:W-:Y:S02]  /*3670*/  IMAD.U32 R56, R56, 0x10000, RZ ;  /* 0x0001000038387824 */ /* 0x000fe400078e00ff */
[C---:B------:R-:W-:Y:S02]  /*3680*/  FMUL.FTZ R13, R112.reuse, R59 ;  /* 0x0000003b700d7220 */ /* 0x040fe40000410000 */
[-C--:B------:R-:W-:Y:S02]  /*3690*/  FMUL.FTZ R112, R112, R111.reuse ;  /* 0x0000006f70707220 */ /* 0x080fe40000410000 */
[----:B------:R-:W-:Y:S01]  /*36a0*/  FFMA.FTZ R13, R58, R111, -R13 ;  /* 0x0000006f3a0d7223 */ /* 0x000fe2000001080d */
[----:B------:R-:W-:-:S02]  /*36b0*/  IMAD.U32 R111, R14, 0x10000, RZ ;  /* 0x000100000e6f7824 */ /* 0x000fc400078e00ff */
[----:B------:R-:W-:Y:S01]  /*36c0*/  FFMA.FTZ R58, R58, R59, R112 ;  /* 0x0000003b3a3a7223 */ /* 0x000fe20000010070 */
[----:B------:R-:W-:Y:S02]  /*36d0*/  PRMT R59, R113, 0x5410, R109 ;  /* 0x00005410713b7816 */ /* 0x000fe4000000006d */
[----:B------:R-:W-:Y:S02]  /*36e0*/  PRMT R109, R89, 0x5432, R110 ;  /* 0x00005432596d7816 */ /* 0x000fe4000000006e */
[----:B------:R-:W-:Y:S01]  /*36f0*/  LOP3.LUT R113, R14, 0xffff0000, RZ, 0xc0, !PT ;  /* 0xffff00000e717812 */ /* 0x000fe200078ec0ff */
[C---:B------:R-:W-:Y:S01]  /*3700*/  IMAD.U32 R112, R59.reuse, 0x10000, RZ ;  /* 0x000100003b707824 */ /* 0x040fe200078e00ff */
[----:B------:R-:W-:Y:S01]  /*3710*/  LOP3.LUT R59, R59, 0xffff0000, RZ, 0xc0, !PT ;  /* 0xffff00003b3b7812 */ /* 0x000fe200078ec0ff */
[C---:B------:R-:W-:Y:S01]  /*3720*/  IMAD.U32 R110, R109.reuse, 0x10000, RZ ;  /* 0x000100006d6e7824 */ /* 0x040fe200078e00ff */
[----:B------:R-:W-:Y:S02]  /*3730*/  LOP3.LUT R109, R109, 0xffff0000, RZ, 0xc0, !PT ;  /* 0xffff00006d6d7812 */ /* 0x000fe400078ec0ff */
[----:B------:R-:W-:Y:S01]  /*3740*/  F2FP.BF16.F32.PACK_AB R13, R58, R13 ;  /* 0x0000000d3a0d723e */ /* 0x000fe200000010ff */
        /* <DEDUP_REMOVED lines=8> */
[----:B------:R-:W-:-:S03]  /*37d0*/  FMUL.FTZ R110, R110, R59 ;  /* 0x0000003b6e6e7220 */ /* 0x000fc60000410000 */
[C---:B------:R-:W-:Y:S01]  /*37e0*/  FFMA.FTZ R15, R112.reuse, R59, -R15 ;  /* 0x0000003b700f7223 */ /* 0x040fe2000001080f */
[----:B------:R-:W-:Y:S01]  /*37f0*/  FFMA.FTZ R110, R112, R109, R110 ;  /* 0x0000006d706e7223 */ /* 0x000fe2000001006e */
[----:B------:R-:W-:Y:S01]  /*3800*/  IMAD.U32 R112, R57, 0x10000, RZ ;  /* 0x0001000039707824 */ /* 0x000fe200078e00ff */
[C---:B------:R-:W-:Y:S01]  /*3810*/  LOP3.LUT R57, R12.reuse, 0xffff0000, RZ, 0xc0, !PT ;  /* 0xffff00000c397812 */ /* 0x040fe200078ec0ff */
[----:B------:R-:W-:Y:S02]  /*3820*/  IMAD.U32 R59, R12, 0x10000, RZ ;  /* 0x000100000c3b7824 */ /* 0x000fe400078e00ff */
[----:B------:R-:W-:Y:S02]  /*3830*/  F2FP.BF16.F32.PACK_AB R15, R110, R15 ;  /* 0x0000000f6e0f723e */ /* 0x000fe400000010ff */
[C---:B------:R-:W-:Y:S01]  /*3840*/  FMUL.FTZ R12, R57.reuse, R112 ;  /* 0x00000070390c7220 */ /* 0x040fe20000410000 */
[----:B------:R-:W-:-:S03]  /*3850*/  FMUL.FTZ R57, R57, R56 ;  /* 0x0000003839397220 */ /* 0x000fc60000410000 */
[C---:B------:R-:W-:Y:S01]  /*3860*/  FFMA.FTZ R12, R59.reuse, R56, -R12 ;  /* 0x000000383b0c7223 */ /* 0x040fe2000001080c */
[----:B------:R-:W-:-:S05]  /*3870*/  FFMA.FTZ R57, R59, R112, R57 ;  /* 0x000000703b397223 */ /* 0x000fca0000010039 */
[----:B------:R-:W-:-:S07]  /*3880*/  F2FP.BF16.F32.PACK_AB R12, R57, R12 ;  /* 0x0000000c390c723e */ /* 0x000fce00000010ff */
.L_x_11380:
[----:B------:R-:W-:Y:S05]  /*3890*/  BSYNC B2 ;  /* 0x0000000000027941 */ /* 0x000fea0003800000 */
.L_x_11379:
[----:B------:R4:W-:Y:S02]  /*38a0*/  ST.E.128 desc[UR52][R60.64], R12 ;  /* 0x0000000c3c007985 */ /* 0x0009e4000c101d34 */
.L_x_11378:
[----:B------:R-:W-:Y:S05]  /*38b0*/  BSYNC B1 ;  /* 0x0000000000017941 */ /* 0x000fea0003800000 */
.L_x_11377:
[----:B------:R-:W-:Y:S01]  /*38c0*/  ISETP.NE.AND P3, PT, R31, RZ, PT ;  /* 0x000000ff1f00720c */ /* 0x000fe20003f65270 */
[----:B------:R-:W-:-:S12]  /*38d0*/  BSSY B1, `(.L_x_11381) ;  /* 0x000003a000017945 */ /* 0x000fd80003800000 */
[----:B------:R-:W-:Y:S05]  /*38e0*/  @!P3 BRA `(.L_x_11382) ;  /* 0x0000000000e0b947 */ /* 0x000fea0003800000 */
[----:B----4-:R-:W4:Y:S04]  /*38f0*/  LDL R12, [R1+0x30] ;  /* 0x00003000010c7983 */ /* 0x010f280000100800 */
[----:B------:R-:W5:Y:S01]  /*3900*/  LDL R58, [R1+0x5c] ;  /* 0x00005c00013a7983 */ /* 0x000f620000100800 */
[----:B---3--:R-:W-:Y:S01]  /*3910*/  IMAD.MOV.U32 R56, RZ, RZ, R11 ;  /* 0x000000ffff387224 */ /* 0x008fe200078e000b */
[----:B------:R-:W-:Y:S01]  /*3920*/  BSSY B2, `(.L_x_11383) ;  /* 0x0000033000027945 */ /* 0x000fe20003800000 */
[----:B-1----:R-:W-:Y:S02]  /*3930*/  IMAD.MOV.U32 R57, RZ, RZ, R62 ;  /* 0x000000ffff397224 */ /* 0x002fe400078e003e */
[----:B----4-:R-:W-:Y:S02]  /*3940*/  IMAD.SHL.U32 R59, R12, 0x8, RZ ;  /* 0x000000080c3b7824 */ /* 0x010fe400078e00ff */
[----:B------:R1:W3:Y:S01]  /*3950*/  LDS.128 R12, [R64+0x15000] ;  /* 0x01500000400c7984 */ /* 0x0002e20000000c00 */
[----:B-----5:R-:W-:Y:S01]  /*3960*/  ISETP.GE.AND P3, PT, R58, R99, PT ;  /* 0x000000633a00720c */ /* 0x020fe20003f66270 */
[----:B------:R-:W-:-:S12]  /*3970*/  IMAD.WIDE R56, R59, 0x2, R56 ;  /* 0x000000023b387825 */ /* 0x000fd800078e0238 */
[----:B-1----:R-:W-:Y:S05]  /*3980*/  @P3 BRA `(.L_x_11384) ;  /* 0x0000000000b03947 */ /* 0x002fea0003800000 */
[----:B------:R-:W-:Y:S02]  /*3990*/  SHF.R.U64 R59, R52, 0x10, R53 ;  /* 0x00000010343b7819 */ /* 0x000fe40000001235 */
[----:B------:R-:W-:Y:S02]  /*39a0*/  SHF.R.U64 R52, R54, 0x10, R55 ;  /* 0x0000001036347819 */ /* 0x000fe40000001237 */
[----:B------:R-:W-:Y:S02]  /*39b0*/  PRMT R120, R120, 0x5410, R59 ;  /* 0x0000541078787816 */ /* 0x000fe4000000003b */
[----:B------:R-:W-:Y:S02]  /*39c0*/  PRMT R52, R63, 0x5432, R52 ;  /* 0x000054323f347816 */ /* 0x000fe40000000034 */
[----:B------:R-:W-:Y:S02]  /*39d0*/  SHF.R.U32.HI R58, RZ, 0x10, R53 ;  /* 0x00000010ff3a7819 */ /* 0x000fe40000011635 */
[----:B------:R-:W-:-:S02]  /*39e0*/  SHF.R.U32.HI R53, RZ, 0x10, R55 ;  /* 0x00000010ff357819 */ /* 0x000fc40000011637 */
[C---:B---3--:R-:W-:Y:S01]  /*39f0*/  LOP3.LUT R55, R13.reuse, 0xffff0000, RZ, 0xc0, !PT ;  /* 0xffff00000d377812 */ /* 0x048fe200078ec0ff */
[----:B------:R-:W-:Y:S01]  /*3a00*/  IMAD.U32 R13, R13, 0x10000, RZ ;  /* 0x000100000d0d7824 */ /* 0x000fe200078e00ff */
[C---:B--2---:R-:W-:Y:S01]  /*3a10*/  LOP3.LUT R60, R52.reuse, 0xffff0000, RZ, 0xc0, !PT ;  /* 0xffff0000343c7812 */ /* 0x044fe200078ec0ff */
[----:B------:R-:W-:Y:S01]  /*3a20*/  IMAD.U32 R52, R52, 0x10000, RZ ;  /* 0x0001000034347824 */ /* 0x000fe200078e00ff */
[C---:B------:R-:W-:Y:S01]  /*3a30*/  LOP3.LUT R54, R120.reuse, 0xffff0000, RZ, 0xc0, !PT ;  /* 0xffff000078367812 */ /* 0x040fe200078ec0ff */
[----:B------:R-:W-:Y:S01]  /*3a40*/  IMAD.U32 R120, R120, 0x10000, RZ ;  /* 0x0001000078787824 */ /* 0x000fe200078e00ff */
[----:B------:R-:W-:Y:S01]  /*3a50*/  PRMT R53, R124, 0x5410, R53 ;  /* 0x000054107c357816 */ /* 0x000fe20000000035 */
[----:B------:R-:W-:Y:S01]  /*3a60*/  FMUL.FTZ R110, R55, R60 ;  /* 0x0000003c376e7220 */ /* 0x000fe20000410000 */
[----:B------:R-:W-:Y:S01]  /*3a70*/  PRMT R121, R121, 0x5410, R58 ;  /* 0x0000541079797816 */ /* 0x000fe2000000003a */
[-C--:B------:R-:W-:Y:S01]  /*3a80*/  FMUL.FTZ R55, R55, R54.reuse ;  /* 0x0000003637377220 */ /* 0x080fe20000410000 */
[C---:B------:R-:W-:Y:S01]  /*3a90*/  LOP3.LUT R58, R14.reuse, 0xffff0000, RZ, 0xc0, !PT ;  /* 0xffff00000e3a7812 */ /* 0x040fe200078ec0ff */
[----:B------:R-:W-:Y:S01]  /*3aa0*/  FFMA.FTZ R54, R13, R54, -R110 ;  /* 0x000000360d367223 */ /* 0x000fe2000001086e */
[----:B------:R-:W-:-:S02]  /*3ab0*/  IMAD.U32 R14, R14, 0x10000, RZ ;  /* 0x000100000e0e7824 */ /* 0x000fc400078e00ff */
[----:B------:R-:W-:Y:S01]  /*3ac0*/  FFMA.FTZ R13, R13, R60, R55 ;  /* 0x0000003c0d0d7223 */ /* 0x000fe20000010037 */
[C---:B------:R-:W-:Y:S01]  /*3ad0*/  IMAD.U32 R55, R53.reuse, 0x10000, RZ ;  /* 0x0001000035377824 */ /* 0x040fe200078e00ff */
[----:B------:R-:W-:Y:S01]  /*3ae0*/  LOP3.LUT R53, R53, 0xffff0000, RZ, 0xc0, !PT ;  /* 0xffff000035357812 */ /* 0x000fe200078ec0ff */
[C---:B------:R-:W-:Y:S01]  /*3af0*/  IMAD.U32 R59, R121.reuse, 0x10000, RZ ;  /* 0x00010000793b7824 */ /* 0x040fe200078e00ff */
[----:B------:R-:W-:Y:S01]  /*3b00*/  LOP3.LUT R121, R121, 0xffff0000, RZ, 0xc0, !PT ;  /* 0xffff000079797812 */ /* 0x000fe200078ec0ff */
[C---:B------:R-:W-:Y:S01]  /*3b10*/  FMUL.FTZ R61, R58.reuse, R55 ;  /* 0x000000373a3d7220 */ /* 0x040fe20000410000 */
[----:B------:R-:W-:Y:S02]  /*3b20*/  IMAD.U32 R60, R15, 0x10000, RZ ;  /* 0x000100000f3c7824 */ /* 0x000fe400078e00ff */
[-C--:B------:R-:W-:Y:S01]  /*3b30*/  FMUL.FTZ R58, R58, R59.reuse ;  /* 0x0000003b3a3a7220 */ /* 0x080fe20000410000 */
[----:B------:R-:W-:Y:S01]  /*3b40*/  F2FP.BF16.F32.PACK_AB R13, R13, R54 ;  /* 0x000000360d0d723e */ /* 0x000fe200000010ff */
[----:B------:R-:W-:-:S02]  /*3b50*/  FFMA.FTZ R61, R14, R59, -R61 ;  /* 0x0000003b0e3d7223 */ /* 0x000fc4000001083d */
[----:B------:R-:W-:Y:S01]  /*3b60*/  FFMA.FTZ R58, R14, R55, R58 ;  /* 0x000000370e3a7223 */ /* 0x000fe2000001003a */
[----:B------:R-:W-:Y:S01]  /*3b70*/  LOP3.LUT R14, R15, 0xffff0000, RZ, 0xc0, !PT ;  /* 0xffff00000f0e7812 */ /* 0x000fe200078ec0ff */
[----:B------:R-:W-:-:S04]  /*3b80*/  IMAD.U32 R55, R12, 0x10000, RZ ;  /* 0x000100000c377824 */ /* 0x000fc800078e00ff */
[C---:B------:R-:W-:Y:S01]  /*3b90*/  FMUL.FTZ R15, R14.reuse, R53 ;  /* 0x000000350e0f7220 */ /* 0x040fe20000410000 */
[----:B------:R-:W-:-:S03]  /*3ba0*/  FMUL.FTZ R14, R14, R121 ;  /* 0x000000790e0e7220 */ /* 0x000fc60000410000 */
[C---:B------:R-:W-:Y:S01]  /*3bb0*/  FFMA.FTZ R15, R60.reuse, R121, -R15 ;  /* 0x000000793c0f7223 */ /* 0x040fe2000001080f */
[----:B------:R-:W-:Y:S01]  /*3bc0*/  FFMA.FTZ R14, R60, R53, R14 ;  /* 0x000000353c0e7223 */ /* 0x000fe2000001000e */
[----:B------:R-:W-:-:S04]  /*3bd0*/  LOP3.LUT R53, R12, 0xffff0000, RZ, 0xc0, !PT ;  /* 0xffff00000c357812 */ /* 0x000fc800078ec0ff */
[----:B------:R-:W-:Y:S01]  /*3be0*/  F2FP.BF16.F32.PACK_AB R15, R14, R15 ;  /* 0x0000000f0e0f723e */ /* 0x000fe200000010ff */
[C---:B------:R-:W-:Y:S01]  /*3bf0*/  FMUL.FTZ R12, R53.reuse, R52 ;  /* 0x00000034350c7220 */ /* 0x040fe20000410000 */
[-C--:B------:R-:W-:Y:S01]  /*3c00*/  FMUL.FTZ R53, R53, R120.reuse ;  /* 0x0000007835357220 */ /* 0x080fe20000410000 */
[----:B------:R-:W-:Y:S02]  /*3c10*/  F2FP.BF16.F32.PACK_AB R14, R58, R61 ;  /* 0x0000003d3a0e723e */ /* 0x000fe400000010ff */
[C---:B------:R-:W-:Y:S01]  /*3c20*/  FFMA.FTZ R120, R55.reuse, R120, -R12 ;  /* 0x0000007837787223 */ /* 0x040fe2000001080c */
[----:B------:R-:W-:-:S05]  /*3c30*/  FFMA.FTZ R53, R55, R52, R53 ;  /* 0x0000003437357223 */ /* 0x000fca0000010035 */
[----:B------:R-:W-:-:S07]  /*3c40*/  F2FP.BF16.F32.PACK_AB R12, R53, R120 ;  /* 0x00000078350c723e */ /* 0x000fce00000010ff */
.L_x_11384:
[----:B------:R-:W-:Y:S05]  /*3c50*/  BSYNC B2 ;  /* 0x0000000000027941 */ /* 0x000fea0003800000 */
.L_x_11383:
[----:B---3--:R1:W-:Y:S02]  /*3c60*/  ST.E.128 desc[UR52][R56.64], R12 ;  /* 0x0000000c38007985 */ /* 0x0083e4000c101d34 */
.L_x_11382:
[----:B------:R-:W-:Y:S05]  /*3c70*/  BSYNC B1 ;  /* 0x0000000000017941 */ /* 0x000fea0003800000 */
.L_x_11381:
[----:B------:R-:W-:Y:S01]  /*3c80*/  ISETP.NE.AND P3, PT, R32, RZ, PT ;  /* 0x000000ff2000720c */ /* 0x000fe20003f65270 */
[----:B------:R-:W-:-:S12]  /*3c90*/  BSSY B1, `(.L_x_11385) ;  /* 0x000003a000017945 */ /* 0x000fd80003800000 */
[----:B------:R-:W-:Y:S05]  /*3ca0*/  @!P3 BRA `(.L_x_11386) ;  /* 0x0000000000e0b947 */ /* 0x000fea0003800000 */
[----:B-1--4-:R-:W4:Y:S04]  /*3cb0*/  LDL R12, [R1+0x34] ;  /* 0x00003400010c7983 */ /* 0x012f280000100800 */
[----:B------:R-:W5:Y:S01]  /*3cc0*/  LDL R54, [R1+0x50] ;  /* 0x0000500001367983 */ /* 0x000f620000100800 */
[----:B---3--:R-:W-:Y:S01]  /*3cd0*/  IMAD.MOV.U32 R52, RZ, RZ, R11 ;  /* 0x000000ffff347224 */ /* 0x008fe200078e000b */
[----:B------:R-:W-:Y:S01]  /*3ce0*/  BSSY B2, `(.L_x_11387) ;  /* 0x0000033000027945 */ /* 0x000fe20003800000 */
[----:B------:R-:W-:Y:S02]  /*3cf0*/  IMAD.MOV.U32 R53, RZ, RZ, R62 ;  /* 0x000000ffff357224 */ /* 0x000fe400078e003e */
[----:B----4-:R-:W-:Y:S02]  /*3d00*/  IMAD.SHL.U32 R55, R12, 0x8, RZ ;  /* 0x000000080c377824 */ /* 0x010fe400078e00ff */
[----:B------:R1:W3:Y:S01]  /*3d10*/  LDS.128 R12, [R65+0x17000] ;  /* 0x01700000410c7984 */ /* 0x0002e20000000c00 */
[----:B-----5:R-:W-:Y:S01]  /*3d20*/  ISETP.GE.AND P3, PT, R54, R99, PT ;  /* 0x000000633600720c */ /* 0x020fe20003f66270 */
[----:B------:R-:W-:-:S12]  /*3d30*/  IMAD.WIDE R52, R55, 0x2, R52 ;  /* 0x0000000237347825 */ /* 0x000fd800078e0234 */
[----:B-1----:R-:W-:Y:S05]  /*3d40*/  @P3 BRA `(.L_x_11388) ;  /* 0x0000000000b03947 */ /* 0x002fea0003800000 */
[--C-:B------:R-:W-:Y:S01]  /*3d50*/  SHF.R.U64 R55, R48, 0x10, R49.reuse ;  /* 0x0000001030377819 */ /* 0x100fe20000001231 */
[----:B---3--:R-:W-:Y:S01]  /*3d60*/  IMAD.U32 R57, R13, 0x10000, RZ ;  /* 0x000100000d397824 */ /* 0x008fe200078e00ff */
[----:B------:R-:W-:Y:S02]  /*3d70*/  SHF.R.U32.HI R48, RZ, 0x10, R49 ;  /* 0x00000010ff307819 */ /* 0x000fe40000011631 */
[--C-:B------:R-:W-:Y:S02]  /*3d80*/  SHF.R.U64 R49, R50, 0x10, R51.reuse ;  /* 0x0000001032317819 */ /* 0x100fe40000001233 */
[----:B------:R-:W-:Y:S01]  /*3d90*/  SHF.R.U32.HI R54, RZ, 0x10, R51 ;  /* 0x00000010ff367819 */ /* 0x000fe20000011633 */
[----:B------:R-:W-:Y:S01]  /*3da0*/  IMAD.U32 R51, R14, 0x10000, RZ ;  /* 0x000100000e337824 */ /* 0x000fe200078e00ff */
[----:B------:R-:W-:Y:S02]  /*3db0*/  PRMT R122, R122, 0x5410, R49 ;  /* 0x000054107a7a7816 */ /* 0x000fe40000000031 */
[----:B------:R-:W-:-:S02]  /*3dc0*/  PRMT R118, R118, 0x5410, R55 ;  /* 0x0000541076767816 */ /* 0x000fc40000000037 */
[----:B------:R-:W-:Y:S01]  /*3dd0*/  LOP3.LUT R56, R13, 0xffff0000, RZ, 0xc0, !PT ;  /* 0xffff00000d387812 */ /* 0x000fe200078ec0ff */
[----:B------:R-:W-:Y:S01]  /*3de0*/  IMAD.U32 R13, R12, 0x10000, RZ ;  /* 0x000100000c0d7824 */ /* 0x000fe200078e00ff */
[C---:B------:R-:W-:Y:S01]  /*3df0*/  LOP3.LUT R49, R122.reuse, 0xffff0000, RZ, 0xc0, !PT ;  /* 0xffff00007a317812 */ /* 0x040fe200078ec0ff */
[----:B------:R-:W-:Y:S01]  /*3e00*/  IMAD.U32 R122, R122, 0x10000, RZ ;  /* 0x000100007a7a7824 */ /* 0x000fe200078e00ff */
[----:B------:R-:W-:Y:S02]  /*3e10*/  PRMT R123, R123, 0x5410, R54 ;  /* 0x000054107b7b7816 */ /* 0x000fe40000000036 */
[----:B------:R-:W-:Y:S01]  /*3e20*/  LOP3.LUT R58, R118, 0xffff0000, RZ, 0xc0, !PT ;  /* 0xffff0000763a7812 */ /* 0x000fe200078ec0ff */
[-C--:B--2---:R-:W-:Y:S01]  /*3e30*/  FMUL.FTZ R60, R56, R49.reuse ;  /* 0x00000031383c7220 */ /* 0x084fe20000410000 */
[----:B------:R-:W-:Y:S01]  /*3e40*/  PRMT R119, R119, 0x5410, R48 ;  /* 0x0000541077777816 */ /* 0x000fe20000000030 */
[----:B------:R-:W-:Y:S01]  /*3e50*/  IMAD.U32 R54, R123, 0x10000, RZ ;  /* 0x000100007b367824 */ /* 0x000fe200078e00ff */
[----:B------:R-:W-:Y:S01]  /*3e60*/  LOP3.LUT R14, R14, 0xffff0000, RZ, 0xc0, !PT ;  /* 0xffff00000e0e7812 */ /* 0x000fe200078ec0ff */
[-C--:B------:R-:W-:Y:S01]  /*3e70*/  FMUL.FTZ R56, R56, R58.reuse ;  /* 0x0000003a38387220 */ /* 0x080fe20000410000 */
[----:B------:R-:W-:Y:S01]  /*3e80*/  FFMA.FTZ R48, R57, R58, -R60 ;  /* 0x0000003a39307223 */ /* 0x000fe2000001083c */
[----:B------:R-:W-:Y:S01]  /*3e90*/  IMAD.U32 R55, R119, 0x10000, RZ ;  /* 0x0001000077377824 */ /* 0x000fe200078e00ff */
[----:B------:R-:W-:Y:S01]  /*3ea0*/  LOP3.LUT R50, R15, 0xffff0000, RZ, 0xc0, !PT ;  /* 0xffff00000f327812 */ /* 0x000fe200078ec0ff */
[CC--:B------:R-:W-:Y:S01]  /*3eb0*/  FMUL.FTZ R58, R14.reuse, R54.reuse ;  /* 0x000000360e3a7220 */ /* 0x0c0fe20000410000 */
[----:B------:R-:W-:Y:S01]  /*3ec0*/  FFMA.FTZ R49, R57, R49, R56 ;  /* 0x0000003139317223 */ /* 0x000fe20000010038 */
[-C--:B------:R-:W-:Y:S01]  /*3ed0*/  FMUL.FTZ R56, R14, R55.reuse ;  /* 0x000000370e387220 */ /* 0x080fe20000410000 */
[----:B------:R-:W-:Y:S01]  /*3ee0*/  LOP3.LUT R123, R123, 0xffff0000, RZ, 0xc0, !PT ;  /* 0xffff00007b7b7812 */ /* 0x000fe200078ec0ff */
[----:B------:R-:W-:Y:S01]  /*3ef0*/  IMAD.U32 R118, R118, 0x10000, RZ ;  /* 0x0001000076767824 */ /* 0x000fe200078e00ff */
[----:B------:R-:W-:Y:S01]  /*3f00*/  LOP3.LUT R119, R119, 0xffff0000, RZ, 0xc0, !PT ;  /* 0xffff000077777812 */ /* 0x000fe200078ec0ff */
[C---:B------:R-:W-:Y:S01]  /*3f10*/  FFMA.FTZ R14, R51.reuse, R55, -R58 ;  /* 0x00000037330e7223 */ /* 0x040fe2000001083a */
[----:B------:R-:W-:Y:S01]  /*3f20*/  LOP3.LUT R12, R12, 0xffff0000, RZ, 0xc0, !PT ;  /* 0xffff00000c0c7812 */ /* 0x000fe200078ec0ff */
[----:B------:R-:W-:Y:S01]  /*3f30*/  FFMA.FTZ R51, R51, R54, R56 ;  /* 0x0000003633337223 */ /* 0x000fe20000010038 */
[----:B------:R-:W-:-:S02]  /*3f40*/  IMAD.U32 R15, R15, 0x10000, RZ ;  /* 0x000100000f0f7824 */ /* 0x000fc400078e00ff */
        /* <DEDUP_REMOVED lines=8> */
[----:B------:R-:W-:Y:S02]  /*3fd0*/  F2FP.BF16.F32.PACK_AB R13, R49, R48 ;  /* 0x00000030310d723e */ /* 0x000fe400000010ff */
[----:B------:R-:W-:-:S02]  /*3fe0*/  F2FP.BF16.F32.PACK_AB R15, R15, R54 ;  /* 0x000000360f0f723e */ /* 0x000fc400000010ff */
[----:B------:R-:W-:Y:S02]  /*3ff0*/  F2FP.BF16.F32.PACK_AB R14, R51, R14 ;  /* 0x0000000e330e723e */ /* 0x000fe400000010ff */
[----:B------:R-:W-:-:S07]  /*4000*/  F2FP.BF16.F32.PACK_AB R12, R55, R50 ;  /* 0x00000032370c723e */ /* 0x000fce00000010ff */
.L_x_11388:
[----:B------:R-:W-:Y:S05]  /*4010*/  BSYNC B2 ;  /* 0x0000000000027941 */ /* 0x000fea0003800000 */
.L_x_11387:
[----:B---3--:R1:W-:Y:S02]  /*4020*/  ST.E.128 desc[UR52][R52.64], R12 ;  /* 0x0000000c34007985 */ /* 0x0083e4000c101d34 */
.L_x_11386:
[----:B------:R-:W-:Y:S05]  /*4030*/  BSYNC B1 ;  /* 0x0000000000017941 */ /* 0x000fea0003800000 */
.L_x_11385:
[----:B------:R-:W-:Y:S01]  /*4040*/  LOP3.LUT P3, RZ, R29, 0x8, RZ, 0xc0, !PT ;  /* 0x000000081dff7812 */ /* 0x000fe2000786c0ff */
[----:B------:R-:W-:-:S12]  /*4050*/  BSSY B1, `(.L_x_11389) ;  /* 0x0000039000017945 */ /* 0x000fd80003800000 */
[----:B------:R-:W-:Y:S05]  /*4060*/  @!P3 BRA `(.L_x_11390) ;  /* 0x0000000000dcb947 */ /* 0x000fea0003800000 */
[----:B-1--4-:R-:W4:Y:S04]  /*4070*/  LDL R12, [R1+0x48] ;  /* 0x00004800010c7983 */ /* 0x012f280000100800 */
[----:B------:R-:W5:Y:S01]  /*4080*/  LDL R50, [R1+0x58] ;  /* 0x0000580001327983 */ /* 0x000f620000100800 */
[C---:B---3--:R-:W-:Y:S01]  /*4090*/  LEA R48, P3, R137.reuse, R11, 0x1 ;  /* 0x0000000b89307211 */ /* 0x048fe200078608ff */
[----:B------:R-:W-:Y:S03]  /*40a0*/  BSSY B2, `(.L_x_11391) ;  /* 0x0000032000027945 */ /* 0x000fe60003800000 */
[----:B----4-:R-:W-:Y:S02]  /*40b0*/  LEA.HI.X R49, R137, R62, R12, 0x1, P3 ;  /* 0x0000003e89317211 */ /* 0x010fe400018f0c0c */
[----:B------:R1:W3:Y:S01]  /*40c0*/  LDS.128 R12, [R64+0x17000] ;  /* 0x01700000400c7984 */ /* 0x0002e20000000c00 */
[----:B-----5:R-:W-:-:S13]  /*40d0*/  ISETP.GE.AND P3, PT, R50, R99, PT ;  /* 0x000000633200720c */ /* 0x020fda0003f66270 */
        /* <DEDUP_REMOVED lines=25> */
[----:B------:R-:W-:Y:S01]  /*4270*/  LOP3.LUT R115, R115, 0xffff0000, RZ, 0xc0, !PT ;  /* 0xffff000073737812 */ /* 0x000fe200078ec0ff */
[----:B------:R-:W-:Y:S01]  /*4280*/  FFMA.FTZ R47, R47, R52, R55 ;  /* 0x000000342f2f7223 */ /* 0x000fe20000010037 */
[----:B------:R-:W-:-:S02]  /*4290*/  IMAD.U32 R116, R116, 0x10000, RZ ;  /* 0x0001000074747824 */ /* 0x000fc400078e00ff */
[----:B------:R-:W-:Y:S01]  /*42a0*/  FMUL.FTZ R55, R46, R51 ;  /* 0x000000332e377220 */ /* 0x000fe20000410000 */
[----:B------:R-:W-:Y:S02]  /*42b0*/  IMAD.U32 R114, R114, 0x10000, RZ ;  /* 0x0001000072727824 */ /* 0x000fe400078e00ff */
[C---:B------:R-:W-:Y:S01]  /*42c0*/  FMUL.FTZ R46, R14.reuse, R117 ;  /* 0x000000750e2e7220 */ /* 0x040fe20000410000 */
[----:B------:R-:W-:Y:S01]  /*42d0*/  FMUL.FTZ R50, R14, R115 ;  /* 0x000000730e327220 */ /* 0x000fe20000410000 */
[C---:B------:R-:W-:Y:S01]  /*42e0*/  FFMA.FTZ R57, R44.reuse, R51, -R57 ;  /* 0x000000332c397223 */ /* 0x040fe20000010839 */
[----:B------:R-:W-:Y:S01]  /*42f0*/  FMUL.FTZ R14, R45, R116 ;  /* 0x000000742d0e7220 */ /* 0x000fe20000410000 */
[----:B------:R-:W-:Y:S02]  /*4300*/  IMAD.U32 R15, R15, 0x10000, RZ ;  /* 0x000100000f0f7824 */ /* 0x000fe400078e00ff */
[----:B------:R-:W-:Y:S01]  /*4310*/  FFMA.FTZ R44, R44, R53, R55 ;  /* 0x000000352c2c7223 */ /* 0x000fe20000010037 */
        /* <DEDUP_REMOVED lines=10> */
.L_x_11392:
[----:B------:R-:W-:Y:S05]  /*43c0*/  BSYNC B2 ;  /* 0x0000000000027941 */ /* 0x000fea0003800000 */
.L_x_11391:
[----:B---3--:R1:W-:Y:S02]  /*43d0*/  ST.E.128 desc[UR52][R48.64], R12 ;  /* 0x0000000c30007985 */ /* 0x0083e4000c101d34 */
.L_x_11390:
[----:B------:R-:W-:Y:S05]  /*43e0*/  BSYNC B1 ;  /* 0x0000000000017941 */ /* 0x000fea0003800000 */
.L_x_11389:
        /* <DEDUP_REMOVED lines=11> */
[----:B------:R-:W-:Y:S02]  /*44a0*/  SHF.R.U64 R42, R42, 0x10, R43 ;  /* 0x000000102a2a7819 */ /* 0x000fe4000000122b */
[----:B------:R-:W-:Y:S02]  /*44b0*/  SHF.R.U64 R46, R40, 0x10, R41 ;  /* 0x00000010282e7819 */ /* 0x000fe40000001229 */
[----:B------:R-:W-:Y:S02]  /*44c0*/  SHF.R.U32.HI R47, RZ, 0x10, R43 ;  /* 0x00000010ff2f7819 */ /* 0x000fe4000001162b */
[----:B------:R-:W-:Y:S02]  /*44d0*/  PRMT R107, R107, 0x5410, R42 ;  /* 0x000054106b6b7816 */ /* 0x000fe4000000002a */
[----:B------:R-:W-:Y:S02]  /*44e0*/  PRMT R105, R105, 0x5410, R46 ;  /* 0x0000541069697816 */ /* 0x000fe4000000002e */
[----:B------:R-:W-:Y:S01]  /*44f0*/  SHF.R.U32.HI R49, RZ, 0x10, R41 ;  /* 0x00000010ff317819 */ /* 0x000fe20000011629 */
[----:B---3--:R-:W-:Y:S01]  /*4500*/  IMAD.U32 R41, R14, 0x10000, RZ ;  /* 0x000100000e297824 */ /* 0x008fe200078e00ff */
[----:B------:R-:W-:-:S02]  /*4510*/  PRMT R108, R108, 0x5410, R47 ;  /* 0x000054106c6c7816 */ /* 0x000fc4000000002f */
[----:B------:R-:W-:Y:S02]  /*4520*/  LOP3.LUT R42, R13, 0xffff0000, RZ, 0xc0, !PT ;  /* 0xffff00000d2a7812 */ /* 0x000fe400078ec0ff */
[----:B------:R-:W-:Y:S01]  /*4530*/  LOP3.LUT R47, R107, 0xffff0000, RZ, 0xc0, !PT ;  /* 0xffff00006b2f7812 */ /* 0x000fe200078ec0ff */
[----:B------:R-:W-:Y:S01]  /*4540*/  IMAD.U32 R50, R108, 0x10000, RZ ;  /* 0x000100006c327824 */ /* 0x000fe200078e00ff */
[----:B------:R-:W-:Y:S01]  /*4550*/  LOP3.LUT R46, R105, 0xffff0000, RZ, 0xc0, !PT ;  /* 0xffff0000692e7812 */ /* 0x000fe200078ec0ff */
[----:B------:R-:W-:Y:S01]  /*4560*/  IMAD.U32 R107, R107, 0x10000, RZ ;  /* 0x000100006b6b7824 */ /* 0x000fe200078e00ff */
[----:B------:R-:W-:Y:S01]  /*4570*/  PRMT R106, R106, 0x5410, R49 ;  /* 0x000054106a6a7816 */ /* 0x000fe20000000031 */
[----:B------:R-:W-:Y:S01]  /*4580*/  FMUL.FTZ R52, R42, R47 ;  /* 0x0000002f2a347220 */ /* 0x000fe20000410000 */
[----:B------:R-:W-:Y:S01]  /*4590*/  LOP3.LUT R43, R14, 0xffff0000, RZ, 0xc0, !PT ;  /* 0xffff00000e2b7812 */ /* 0x000fe200078ec0ff */
[C---:B------:R-:W-:Y:S01]  /*45a0*/  IMAD.U32 R14, R15.reuse, 0x10000, RZ ;  /* 0x000100000f0e7824 */ /* 0x040fe200078e00ff */
[----:B------:R-:W-:Y:S01]  /*45b0*/  LOP3.LUT R40, R15, 0xffff0000, RZ, 0xc0, !PT ;  /* 0xffff00000f287812 */ /* 0x000fe200078ec0ff */
[----:B------:R-:W-:-:S02]  /*45c0*/  IMAD.U32 R15, R13, 0x10000, RZ ;  /* 0x000100000d0f7824 */ /* 0x000fc400078e00ff */
[----:B------:R-:W-:Y:S01]  /*45d0*/  FMUL.FTZ R42, R42, R46 ;  /* 0x0000002e2a2a7220 */ /* 0x000fe20000410000 */
[----:B------:R-:W-:Y:S02]  /*45e0*/  IMAD.U32 R48, R106, 0x10000, RZ ;  /* 0x000100006a307824 */ /* 0x000fe400078e00ff */
[----:B------:R-:W-:Y:S01]  /*45f0*/  FMUL.FTZ R54, R43, R50 ;  /* 0x000000322b367220 */ /* 0x000fe20000410000 */
[C---:B------:R-:W-:Y:S01]  /*4600*/  FFMA.FTZ R52, R15.reuse, R46, -R52 ;  /* 0x0000002e0f347223 */ /* 0x040fe20000010834 */
[----:B------:R-:W-:Y:S01]  /*4610*/  FFMA.FTZ R47, R15, R47, R42 ;  /* 0x0000002f0f2f7223 */ /* 0x000fe2000001002a */
[-C--:B------:R-:W-:Y:S01]  /*4620*/  FMUL.FTZ R42, R43, R48.reuse ;  /* 0x000000302b2a7220 */ /* 0x080fe20000410000 */
[----:B------:R-:W-:Y:S01]  /*4630*/  IMAD.U32 R13, R12, 0x10000, RZ ;  /* 0x000100000c0d7824 */ /* 0x000fe200078e00ff */
        /* <DEDUP_REMOVED lines=8> */
[----:B------:R-:W-:Y:S01]  /*46c0*/  F2FP.BF16.F32.PACK_AB R47, R47, R52 ;  /* 0x000000342f2f723e */ /* 0x000fe200000010ff */
        /* <DEDUP_REMOVED lines=9> */
[----:B------:R-:W-:-:S07]  /*4760*/  IMAD.MOV.U32 R13, RZ, RZ, R47 ;  /* 0x000000ffff0d7224 */ /* 0x000fce00078e002f */
.L_x_11396:
[----:B------:R-:W-:Y:S05]  /*4770*/  BSYNC B2 ;  /* 0x0000000000027941 */ /* 0x000fea0003800000 */
.L_x_11395:
[----:B---3--:R1:W-:Y:S02]  /*4780*/  ST.E.128 desc[UR52][R44.64], R12 ;  /* 0x0000000c2c007985 */ /* 0x0083e4000c101d34 */
.L_x_11394:
[----:B------:R-:W-:Y:S05]  /*4790*/  BSYNC B1 ;  /* 0x0000000000017941 */ /* 0x000fea0003800000 */
.L_x_11393:
[----:B------:R-:W-:-:S13]  /*47a0*/  LOP3.LUT P3, RZ, R29, 0x20, RZ, 0xc0, !PT ;  /* 0x000000201dff7812 */ /* 0x000fda000786c0ff */
        /* <DEDUP_REMOVED lines=9> */
[----:B------:R-:W-:Y:S01]  /*4840*/  SHF.R.U64 R44, R36, 0x10, R37 ;  /* 0x00000010242c7819 */ /* 0x000fe20000001225 */
[----:B---3--:R-:W-:Y:S01]  /*4850*/  IMAD.U32 R36, R14, 0x10000, RZ ;  /* 0x000100000e247824 */ /* 0x008fe200078e00ff */
        /* <DEDUP_REMOVED lines=44> */
.L_x_11398:
[----:B------:R-:W-:Y:S05]  /*4b20*/  BSYNC B1 ;  /* 0x0000000000017941 */ /* 0x000fea0003800000 */
.L_x_11397:
[----:B---3--:R1:W-:Y:S01]  /*4b30*/  ST.E.128 desc[UR52][R40.64], R12 ;  /* 0x0000000c28007985 */ /* 0x0083e2000c101d34 */
[----:B------:R-:W-:Y:S05]  /*4b40*/  BRA `(.L_x_11376) ;  /* 0x00000024002c7947 */ /* 0x000fea0003800000 */
.L_x_11369:
        /* <DEDUP_REMOVED lines=50> */
.L_x_11400:
[----:B------:R-:W-:Y:S05]  /*4e70*/  BSYNC B1 ;  /* 0x0000000000017941 */ /* 0x000fea0003800000 */
.L_x_11399:
        /* <DEDUP_REMOVED lines=49> */
[----:B------:R-:W-:Y:S06]  /*5190*/  @!P2 BRA `(.L_x_11401) ;  /* 0x000000000004a947 */ /* 0x000fec0003800000 */
[----:B------:R-:W-:Y:S01]  /*51a0*/  BPT.TRAP 0x1 ;  /* 0x000000040000795c */ /* 0x000fe20000300000 */
.L_x_11401:
[----:B------:R-:W2:Y:S01]  /*51b0*/  LDL R11, [R1] ;  /* 0x00000000010b7983 */ /* 0x000ea20000100800 */
[----:B------:R-:W-:Y:S01]  /*51c0*/  IMAD R35, R19, 0x8, R2 ;  /* 0x0000000813237824 */ /* 0x000fe200078e0202 */
[----:B------:R-:W-:Y:S01]  /*51d0*/  BSSY B1, `(.L_x_11402) ;  /* 0x0000004000017945 */ /* 0x000fe20003800000 */
[----:B--2---:R-:W-:-:S04]  /*51e0*/  SHF.L.U32 R85, R11, 0x1f, RZ ;  /* 0x0000001f0b557819 */ /* 0x004fc800000006ff */
[----:B------:R-:W0:Y:S02]  /*51f0*/  SYNCS.PHASECHK.TRANS64.TRYWAIT P4, [R35+URZ+0x2d890], R85 ;  /* 0x02d89055230075a7 */ /* 0x000e24000808017f */
[----:B0-----:R-:W-:Y:S05]  /*5200*/  @!P4 BRA `(.L_x_11403) ;  /* 0x000001d800d8c947 */ /* 0x001fea0003800000 */
.L_x_11710:
[----:B------:R-:W-:Y:S05]  /*5210*/  BSYNC B1 ;  /* 0x0000000000017941 */ /* 0x000fea0003800000 */
.L_x_11402:
[----:B------:R-:W-:-:S03]  /*5220*/  UMOV UR4, 0xffffffff ;  /* 0xffffffff00047882 */ /* 0x000fc60000000000 */
[----:B------:R-:W-:Y:S05]  /*5230*/  BRA.DIV UR4, `(.L_x_11404) ;  /* 0x000001da04e07947 */ /* 0x000fea000b800000 */
[----:B------:R1:W2:Y:S04]  /*5240*/  SHFL.IDX PT, R89, R62, RZ, 0x1e1f ;  /* 0x001e1fff3e597589 */ /* 0x0002a800000e0000 */
[----:B------:R1:W3:Y:S02]  /*5250*/  SHFL.IDX PT, R88, R60, RZ, 0x1e1f ;  /* 0x001e1fff3c587589 */ /* 0x0002e400000e0000 */
.L_x_11714:
[----:B------:R-:W-:Y:S05]  /*5260*/  @P3 BRA `(.L_x_11376) ;  /* 0x0000001c00643947 */ /* 0x000fea0003800000 */
[----:B------:R-:W4:Y:S01]  /*5270*/  LDC R11, c[0x0][0x2f4] ;  /* 0x0000bd00ff0b7b82 */ /* 0x000f220000000800 */
[----:B------:R-:W-:Y:S01]  /*5280*/  ISETP.NE.AND P3, PT, R30, RZ, PT ;  /* 0x000000ff1e00720c */ /* 0x000fe20003f65270 */
[----:B------:R-:W-:Y:S01]  /*5290*/  BSSY B1, `(.L_x_11405) ;  /* 0x000007c000017945 */ /* 0x000fe20003800000 */
[----:B----4-:R-:W-:-:S11]  /*52a0*/  IMAD.IADD R104, R11, 0x1, -R100 ;  /* 0x000000010b687824 */ /* 0x010fd600078e0a64 */
[----:B------:R-:W-:Y:S05]  /*52b0*/  @!P3 BRA `(.L_x_11406) ;  /* 0x0000000400e4b947 */ /* 0x000fea0003800000 */
[----:B-1----:R-:W4:Y:S04]  /*52c0*/  LDL R60, [R1+0x14] ;  /* 0x00001400013c7983 */ /* 0x002f280000100800 */
[----:B------:R-:W5:Y:S04]  /*52d0*/  LDL R15, [R1+0x20] ;  /* 0x00002000010f7983 */ /* 0x000f680000100800 */
[----:B------:R-:W2:Y:S01]  /*52e0*/  LDL R14, [R1+0x24] ;  /* 0x00002400010e7983 */ /* 0x000ea20000100800 */
[----:B------:R-:W-:Y:S01]  /*52f0*/  SEL R12, R100, R104, !P0 ;  /* 0x00000068640c7207 */ /* 0x000fe20004000000 */
[----:B------:R-:W-:Y:S01]  /*5300*/  BSSY B2, `(.L_x_11407) ;  /* 0x000006e000027945 */ /* 0x000fe20003800000 */
[----:B------:R-:W-:-:S02]  /*5310*/  ISETP.GE.AND P3, PT, R16, R99, PT ;  /* 0x000000631000720c */ /* 0x000fc40003f66270 */
[----:B------:R-:W-:-:S04]  /*5320*/  SHF.R.S32.HI R13, RZ, 0x1f, R12 ;  /* 0x0000001fff0d7819 */ /* 0x000fc8000001140c */
[----:B------:R-:W-:-:S04]  /*5330*/  LEA.HI R13, R13, R12, RZ, 0x4 ;  /* 0x0000000c0d0d7211 */ /* 0x000fc800078f20ff */
[----:B------:R-:W-:-:S04]  /*5340*/  SHF.R.S32.HI R12, RZ, 0x4, R13 ;  /* 0x00000004ff0c7819 */ /* 0x000fc8000001140d */
[----:B------:R-:W-:-:S04]  /*5350*/  LEA.HI.SX32 R105, R5, R12, 0x1d ;  /* 0x0000000c05697211 */ /* 0x000fc800078feaff */
[----:B------:R-:W-:-:S04]  /*5360*/  SHF.R.S32.HI R12, RZ, 0x1f, R105 ;  /* 0x0000001fff0c7819 */ /* 0x000fc80000011469 */
[----:B------:R-:W-:Y:S01]  /*5370*/  LEA.HI R12, R12, R105, RZ, 0x2 ;  /* 0x000000690c0c7211 */ /* 0x000fe200078f10ff */
[----:B------:R-:W-:-:S04]  /*5380*/  IMAD.SHL.U32 R105, R105, 0x8, RZ ;  /* 0x0000000869697824 */ /* 0x000fc800078e00ff */
[----:B------:R-:W-:-:S05]  /*5390*/  IMAD.SHL.U32 R12, R12, 0x400, RZ ;  /* 0x000004000c0c7824 */ /* 0x000fca00078e00ff */
[----:B------:R-:W-:Y:S02]  /*53a0*/  LOP3.LUT R12, R12, 0x7ffff000, RZ, 0xc0, !PT ;  /* 0x7ffff0000c0c7812 */ /* 0x000fe400078ec0ff */
[----:B----4-:R-:W-:-:S04]  /*53b0*/  LOP3.LUT R13, R60, 0x18, R105, 0xf8, !PT ;  /* 0x000000183c0d7812 */ /* 0x010fc800078ef869 */
[----:B-----5:R-:W-:Y:S01]  /*53c0*/  LOP3.LUT R13, R13, R15, RZ, 0x3c, !PT ;  /* 0x0000000f0d0d7212 */ /* 0x020fe200078e3cff */
[----:B------:R-:W-:-:S03]  /*53d0*/  IMAD R15, R19, 0x3000, R97 ;  /* 0x00003000130f7824 */ /* 0x000fc600078e0261 */
[----:B--2---:R-:W-:-:S05]  /*53e0*/  IADD3 R12, R13, R12, R14 ;  /* 0x0000000c0d0c7210 */ /* 0x004fca0007ffe00e */
[----:B------:R-:W-:Y:S02]  /*53f0*/  IMAD R13, R19, 0x3000, R12 ;  /* 0x00003000130d7824 */ /* 0x000fe400078e020c */
[--C-:B------:R-:W-:Y:S02]  /*5400*/  IMAD R12, R15, 0x2, R2.reuse ;  /* 0x000000020f0c7824 */ /* 0x100fe400078e0202 */
[----:B------:R-:W-:-:S04]  /*5410*/  IMAD R60, R13, 0x2, R2 ;  /* 0x000000020d3c7824 */ /* 0x000fc800078e0202 */
[----:B------:R-:W1:Y:S04]  /*5420*/  LDS.128 R12, [R12+0x15400] ;  /* 0x015400000c0c7984 */ /* 0x000e680000000c00 */
[----:B------:R-:W2:Y:S01]  /*5430*/  LDS.128 R60, [R60+0x15400] ;  /* 0x015400003c3c7984 */ /* 0x000ea20000000c00 */
[----:B------:R-:W-:Y:S05]  /*5440*/  @P3 BRA `(.L_x_11408) ;  /* 0x0000000400643947 */ /* 0x000fea0003800000 */
[--C-:B------:R-:W-:Y:S02]  /*5450*/  SHF.R.U64 R44, R44, 0x10, R45.reuse ;  /* 0x000000102c2c7819 */ /* 0x100fe4000000122d */
[----:B------:R-:W-:Y:S02]  /*5460*/  SHF.R.U32.HI R45, RZ, 0x10, R45 ;  /* 0x00000010ff2d7819 */ /* 0x000fe4000001162d */
[C---:B------:R-:W-:Y:S02]  /*5470*/  PRMT R44, R109.reuse, 0x5432, R44 ;  /* 0x000054326d2c7816 */ /* 0x040fe4000000002c */
[----:B------:R-:W-:Y:S02]  /*5480*/  PRMT R45, R109, 0x5410, R45 ;  /* 0x000054106d2d7816 */ /* 0x000fe4000000002d */
[--C-:B------:R-:W-:Y:S02]  /*5490*/  SHF.R.U64 R46, R46, 0x10, R47.reuse ;  /* 0x000000102e2e7819 */ /* 0x100fe4000000122f */
[----:B------:R-:W-:-:S02]  /*54a0*/  SHF.R.U32.HI R109, RZ, 0x10, R47 ;  /* 0x00000010ff6d7819 */ /* 0x000fc4000001162f */
[--C-:B------:R-:W-:Y:S02]  /*54b0*/  SHF.R.U32.HI R110, RZ, 0x10, R57.reuse ;  /* 0x00000010ff6e7819 */ /* 0x100fe40000011639 */
[----:B------:R-:W-:Y:S02]  /*54c0*/  SHF.R.U64 R47, R56, 0x10, R57 ;  /* 0x00000010382f7819 */ /* 0x000fe40000001239 */
[--C-:B------:R-:W-:Y:S02]  /*54d0*/  SHF.R.U64 R56, R58, 0x10, R59.reuse ;  /* 0x000000103a387819 */ /* 0x100fe4000000123b */
[----:B------:R-:W-:Y:S02]  /*54e0*/  SHF.R.U32.HI R58, RZ, 0x10, R59 ;  /* 0x00000010ff3a7819 */ /* 0x000fe4000001163b */
[----:B------:R-:W-:Y:S01]  /*54f0*/  PRMT R59, R111, 0x5432, R110 ;  /* 0x000054326f3b7816 */ /* 0x000fe2000000006e */
[----:B-1----:R-:W-:Y:S01]  /*5500*/  IMAD.U32 R110, R13, 0x10000, RZ ;  /* 0x000100000d6e7824 */ /* 0x002fe200078e00ff */
[----:B------:R-:W-:-:S02]  /*5510*/  PRMT R57, R106, 0x5432, R46 ;  /* 0x000054326a397816 */ /* 0x000fc4000000002e */
[----:B------:R-:W-:Y:S01]  /*5520*/  PRMT R47, R114, 0x5410, R47 ;  /* 0x00005410722f7816 */ /* 0x000fe2000000002f */
[----:B--2---:R-:W-:Y:S01]  /*5530*/  IMAD.U32 R114, R61, 0x10000, RZ ;  /* 0x000100003d727824 */ /* 0x004fe200078e00ff */
[----:B------:R-:W-:Y:S01]  /*5540*/  PRMT R46, R112, 0x5410, R109 ;  /* 0x00005410702e7816 */ /* 0x000fe2000000006d */
[C---:B------:R-:W-:Y:S01]  /*5550*/  IMAD.U32 R115, R59.reuse, 0x10000, RZ ;  /* 0x000100003b737824 */ /* 0x040fe200078e00ff */
[----:B------:R-:W-:Y:S01]  /*5560*/  LOP3.LUT R59, R59, 0xffff0000, RZ, 0xc0, !PT ;  /* 0xffff00003b3b7812 */ /* 0x000fe200078ec0ff */
[C---:B------:R-:W-:Y:S01]  /*5570*/  IMAD.U32 R109, R45.reuse, 0x10000, RZ ;  /* 0x000100002d6d7824 */ /* 0x040fe200078e00ff */
[----:B------:R-:W-:Y:S01]  /*5580*/  LOP3.LUT R45, R45, 0xffff0000, RZ, 0xc0, !PT ;  /* 0xffff00002d2d7812 */ /* 0x000fe200078ec0ff */
[C---:B------:R-:W-:Y:S01]  /*5590*/  FMUL.FTZ R117, R114.reuse, R115 ;  /* 0x0000007372757220 */ /* 0x040fe20000410000 */
[----:B------:R-:W-:Y:S01]  /*55a0*/  LOP3.LUT R116, R13, 0xffff0000, RZ, 0xc0, !PT ;  /* 0xffff00000d747812 */ /* 0x000fe200078ec0ff */
[-C--:B------:R-:W-:Y:S01]  /*55b0*/  FMUL.FTZ R114, R114, R109.reuse ;  /* 0x0000006d72727220 */ /* 0x080fe20000410000 */
[----:B------:R-:W-:Y:S01]  /*55c0*/  PRMT R58, R108, 0x5432, R58 ;  /* 0x000054326c3a7816 */ /* 0x000fe2000000003a */
[C---:B------:R-:W-:Y:S01]  /*55d0*/  FFMA.FTZ R112, R110.reuse, R109, -R117 ;  /* 0x0000006d6e707223 */ /* 0x040fe20000010875 */
[----:B------:R-:W-:Y:S01]  /*55e0*/  PRMT R56, R107, 0x5432, R56 ;  /* 0x000054326b387816 */ /* 0x000fe20000000038 */
[----:B------:R-:W-:Y:S01]  /*55f0*/  FFMA.FTZ R110, R110, R115, R114 ;  /* 0x000000736e6e7223 */ /* 0x000fe20000010072 */
[----:B------:R-:W-:Y:S01]  /*5600*/  LOP3.LUT R114, R61, 0xffff0000, RZ, 0xc0, !PT ;  /* 0xffff00003d727812 */ /* 0x000fe200078ec0ff */
[C---:B------:R-:W-:Y:S01]  /*5610*/  IMAD.U32 R109, R58.reuse, 0x10000, RZ ;  /* 0x000100003a6d7824 */ /* 0x040fe200078e00ff */
[----:B------:R-:W-:Y:S01]  /*5620*/  LOP3.LUT R58, R58, 0xffff0000, RZ, 0xc0, !PT ;  /* 0xffff00003a3a7812 */ /* 0x000fe200078ec0ff */
[C---:B------:R-:W-:Y:S01]  /*5630*/  IMAD.U32 R61, R46.reuse, 0x10000, RZ ;  /* 0x000100002e3d7824 */ /* 0x040fe200078e00ff */
[----:B------:R-:W-:Y:S01]  /*5640*/  LOP3.LUT R46, R46, 0xffff0000, RZ, 0xc0, !PT ;  /* 0xffff00002e2e7812 */ /* 0x000fe200078ec0ff */
        /* <DEDUP_REMOVED lines=8> */
[C---:B------:R-:W-:Y:S01]  /*56d0*/  FMUL.FTZ R59, R116.reuse, R109 ;  /* 0x0000006d743b7220 */ /* 0x040fe20000410000 */
[-C--:B------:R-:W-:Y:S01]  /*56e0*/  FMUL.FTZ R116, R116, R61.reuse ;  /* 0x0000003d74747220 */ /* 0x080fe20000410000 */
[----:B------:R-:W-:Y:S02]  /*56f0*/  F2FP.BF16.F32.PACK_AB R45, R45, R110 ;  /* 0x0000006e2d2d723e */ /* 0x000fe400000010ff */
[C---:B------:R-:W-:Y:S01]  /*5700*/  FFMA.FTZ R59, R114.reuse, R61, -R59 ;  /* 0x0000003d723b7223 */ /* 0x040fe2000001083b */
[----:B------:R-:W-:Y:S01]  /*5710*/  FFMA.FTZ R61, R114, R109, R116 ;  /* 0x0000006d723d7223 */ /* 0x000fe20000010074 */
[C---:B------:R-:W-:Y:S01]  /*5720*/  FMUL.FTZ R114, R63.reuse, R58 ;  /* 0x0000003a3f727220 */ /* 0x040fe20000410000 */
[----:B------:R-:W-:Y:S01]  /*5730*/  FMUL.FTZ R63, R63, R46 ;  /* 0x0000002e3f3f7220 */ /* 0x000fe20000410000 */
[----:B------:R-:W-:-:S02]  /*5740*/  F2FP.BF16.F32.PACK_AB R13, R13, R112 ;  /* 0x000000700d0d723e */ /* 0x000fc400000010ff */
[C---:B------:R-:W-:Y:S01]  /*5750*/  FFMA.FTZ R114, R15.reuse, R46, -R114 ;  /* 0x0000002e0f727223 */ /* 0x040fe20000010872 */
[----:B------:R-:W-:Y:S01]  /*5760*/  FFMA.FTZ R58, R15, R58, R63 ;  /* 0x0000003a0f3a7223 */ /* 0x000fe2000001003f */
[----:B------:R-:W-:-:S03]  /*5770*/  IMAD.U32 R46, R12, 0x10000, RZ ;  /* 0x000100000c2e7824 */ /* 0x000fc600078e00ff */
[----:B------:R-:W-:Y:S01]  /*5780*/  F2FP.BF16.F32.PACK_AB R15, R114, R59 ;  /* 0x0000003b720f723e */ /* 0x000fe200000010ff */
[C---:B------:R-:W-:Y:S01]  /*5790*/  IMAD.U32 R59, R47.reuse, 0x10000, RZ ;  /* 0x000100002f3b7824 */ /* 0x040fe200078e00ff */
[----:B------:R-:W-:Y:S01]  /*57a0*/  F2FP.BF16.F32.PACK_AB R63, R58, R61 ;  /* 0x0000003d3a3f723e */ /* 0x000fe200000010ff */
[----:B------:R-:W-:Y:S01]  /*57b0*/  IMAD.U32 R58, R60, 0x10000, RZ ;  /* 0x000100003c3a7824 */ /* 0x000fe200078e00ff */
[----:B------:R-:W-:Y:S01]  /*57c0*/  LOP3.LUT R47, R47, 0xffff0000, RZ, 0xc0, !PT ;  /* 0xffff00002f2f7812 */ /* 0x000fe200078ec0ff */
[----:B------:R-:W-:Y:S02]  /*57d0*/  IMAD.U32 R61, R44, 0x10000, RZ ;  /* 0x000100002c3d7824 */ /* 0x000fe400078e00ff */
[C---:B------:R-:W-:Y:S02]  /*57e0*/  FMUL.FTZ R109, R58.reuse, R59 ;  /* 0x0000003b3a6d7220 */ /* 0x040fe40000410000 */
[-C--:B------:R-:W-:Y:S02]  /*57f0*/  FMUL.FTZ R58, R58, R61.reuse ;  /* 0x0000003d3a3a7220 */ /* 0x080fe40000410000 */
[----:B------:R-:W-:-:S02]  /*5800*/  FFMA.FTZ R109, R46, R61, -R109 ;  /* 0x0000003d2e6d7223 */ /* 0x000fc4000001086d */
[----:B------:R-:W-:Y:S01]  /*5810*/  FFMA.FTZ R58, R46, R59, R58 ;  /* 0x0000003b2e3a7223 */ /* 0x000fe2000001003a */
[----:B------:R-:W-:Y:S02]  /*5820*/  LOP3.LUT R46, R60, 0xffff0000, RZ, 0xc0, !PT ;  /* 0xffff00003c2e7812 */ /* 0x000fe400078ec0ff */
[----:B------:R-:W-:Y:S02]  /*5830*/  LOP3.LUT R59, R44, 0xffff0000, RZ, 0xc0, !PT ;  /* 0xffff00002c3b7812 */ /* 0x000fe400078ec0ff */
[----:B------:R-:W-:Y:S01]  /*5840*/  LOP3.LUT R44, R12, 0xffff0000, RZ, 0xc0, !PT ;  /* 0xffff00000c2c7812 */ /* 0x000fe200078ec0ff */
[C---:B------:R-:W-:Y:S02]  /*5850*/  FMUL.FTZ R61, R46.reuse, R47 ;  /* 0x0000002f2e3d7220 */ /* 0x040fe40000410000 */
[-C--:B------:R-:W-:Y:S02]  /*5860*/  FMUL.FTZ R46, R46, R59.reuse ;  /* 0x0000003b2e2e7220 */ /* 0x080fe40000410000 */
[----:B------:R-:W-:Y:S01]  /*5870*/  FFMA.FTZ R12, R44, R59, -R61 ;  /* 0x0000003b2c0c7223 */ /* 0x000fe2000001083d */
[----:B------:R-:W-:-:S02]  /*5880*/  IMAD.U32 R59, R56, 0x10000, RZ ;  /* 0x00010000383b7824 */ /* 0x000fc400078e00ff */
        /* <DEDUP_REMOVED lines=12> */
[----:B------:R-:W-:Y:S02]  /*5950*/  F2FP.BF16.F32.PACK_AB R12, R12, R109 ;  /* 0x0000006d0c0c723e */ /* 0x000fe400000010ff */
[----:B------:R-:W-:Y:S01]  /*5960*/  F2FP.BF16.F32.PACK_AB R60, R47, R58 ;  /* 0x0000003a2f3c723e */ /* 0x000fe200000010ff */
[C---:B------:R-:W-:Y:S01]  /*5970*/  FMUL.FTZ R61, R44.reuse, R59 ;  /* 0x0000003b2c3d7220 */ /* 0x040fe20000410000 */
[----:B------:R-:W-:-:S03]  /*5980*/  FMUL.FTZ R44, R44, R57 ;  /* 0x000000392c2c7220 */ /* 0x000fc60000410000 */
[C---:B------:R-:W-:Y:S01]  /*5990*/  FFMA.FTZ R56, R14.reuse, R57, -R61 ;  /* 0x000000390e387223 */ /* 0x040fe2000001083d */
[----:B------:R-:W-:Y:S01]  /*59a0*/  FFMA.FTZ R59, R14, R59, R44 ;  /* 0x0000003b0e3b7223 */ /* 0x000fe2000001002c */
[----:B------:R-:W-:-:S03]  /*59b0*/  IMAD.MOV.U32 R61, RZ, RZ, R45 ;  /* 0x000000ffff3d7224 */ /* 0x000fc600078e002d */
[----:B------:R-:W-:Y:S02]  /*59c0*/  F2FP.BF16.F32.PACK_AB R14, R56, R115 ;  /* 0x00000073380e723e */ /* 0x000fe400000010ff */
[----:B------:R-:W-:-:S07]  /*59d0*/  F2FP.BF16.F32.PACK_AB R62, R59, R46 ;  /* 0x0000002e3b3e723e */ /* 0x000fce00000010ff */
.L_x_11408:
[----:B------:R-:W-:Y:S05]  /*59e0*/  BSYNC B2 ;  /* 0x0000000000027941 */ /* 0x000fea0003800000 */
.L_x_11407:
[----:B---3--:R-:W-:-:S04]  /*59f0*/  LEA R44, P3, R21, R88, 0x1 ;  /* 0x00000058152c7211 */ /* 0x008fc800078608ff */
[----:B------:R-:W-:Y:S02]  /*5a00*/  LEA.HI.X R45, R21, R89, R94, 0x1, P3 ;  /* 0x00000059152d7211 */ /* 0x000fe400018f0c5e */
[----:B------:R-:W-:-:S03]  /*5a10*/  ISETP.GE.AND P3, PT, R105, R11, PT ;  /* 0x0000000b6900720c */ /* 0x000fc60003f66270 */
[----:B-1----:R1:W-:Y:S10]  /*5a20*/  ST.E.128 desc[UR52][R44.64], R12 ;  /* 0x0000000c2c007985 */ /* 0x0023f4000c101d34 */
[----:B-1----:R-:W-:-:S05]  /*5a30*/  @!P3 IMAD.WIDE R12, R105, 0x2, R88 ;  /* 0x00000002690cb825 */ /* 0x002fca00078e0258 */
[----:B--2---:R4:W-:Y:S02]  /*5a40*/  @!P3 ST.E.128 desc[UR52][R12.64], R60 ;  /* 0x0000003c0c00b985 */ /* 0x0049e4000c101d34 */
.L_x_11406:
[----:B------:R-:W-:Y:S05]  /*5a50*/  BSYNC B1 ;  /* 0x0000000000017941 */ /* 0x000fea0003800000 */
.L_x_11405:
[----:B------:R-:W-:Y:S01]  /*5a60*/  ISETP.NE.AND P3, PT, R31, RZ, PT ;  /* 0x000000ff1f00720c */ /* 0x000fe20003f65270 */
[----:B------:R-:W-:-:S12]  /*5a70*/  BSSY B1, `(.L_x_11409) ;  /* 0x0000081000017945 */ /* 0x000fd80003800000 */
[----:B------:R-:W-:Y:S05]  /*5a80*/  @!P3 BRA `(.L_x_11410) ;  /* 0x0000000400fcb947 */ /* 0x000fea0003800000 */
[----:B------:R-:W5:Y:S04]  /*5a90*/  LDL R44, [R1+0x14] ;  /* 0x00001400012c7983 */ /* 0x000f680000100800 */
[----:B------:R-:W5:Y:S04]  /*5aa0*/  LDL R15, [R1+0x20] ;  /* 0x00002000010f7983 */ /* 0x000f680000100800 */
[----:B------:R-:W5:Y:S01]  /*5ab0*/  LDL R14, [R1+0x24] ;  /* 0x00002400010e7983 */ /* 0x000f620000100800 */
[----:B------:R-:W-:Y:S01]  /*5ac0*/  LOP3.LUT P4, RZ, R22, 0x1, RZ, 0xc0, !PT ;  /* 0x0000000116ff7812 */ /* 0x000fe2000788c0ff */
[----:B------:R-:W-:Y:S01]  /*5ad0*/  BSSY B2, `(.L_x_11411) ;  /* 0x0000076000027945 */ /* 0x000fe20003800000 */
[----:B---3--:R-:W-:-:S02]  /*5ae0*/  LEA R56, P3, R27, R88, 0x1 ;  /* 0x000000581b387211 */ /* 0x008fc400078608ff */
[----:B----4-:R-:W-:Y:S02]  /*5af0*/  SEL R12, R100, R104, !P4 ;  /* 0x00000068640c7207 */ /* 0x010fe40006000000 */
[----:B--2---:R-:W-:Y:S02]  /*5b00*/  LEA.HI.X R57, R27, R89, R93, 0x1, P3 ;  /* 0x000000591b397211 */ /* 0x004fe400018f0c5d */
[----:B------:R-:W-:Y:S02]  /*5b10*/  SHF.R.S32.HI R13, RZ, 0x1f, R12 ;  /* 0x0000001fff0d7819 */ /* 0x000fe4000001140c */
[----:B------:R-:W-:Y:S02]  /*5b20*/  ISETP.GE.AND P3, PT, R3, R99, PT ;  /* 0x000000630300720c */ /* 0x000fe40003f66270 */
[----:B------:R-:W-:-:S04]  /*5b30*/  LEA.HI R13, R13, R12, RZ, 0x4 ;  /* 0x0000000c0d0d7211 */ /* 0x000fc800078f20ff */
[----:B------:R-:W-:-:S04]  /*5b40*/  SHF.R.S32.HI R13, RZ, 0x4, R13 ;  /* 0x00000004ff0d7819 */ /* 0x000fc8000001140d */
[----:B------:R-:W-:-:S04]  /*5b50*/  LEA.HI.SX32 R13, R6, R13, 0x1d ;  /* 0x0000000d060d7211 */ /* 0x000fc800078feaff */
[----:B------:R-:W-:Y:S01]  /*5b60*/  SHF.R.S32.HI R12, RZ, 0x1f, R13 ;  /* 0x0000001fff0c7819 */ /* 0x000fe2000001140d */
[----:B------:R-:W-:-:S03]  /*5b70*/  IMAD.SHL.U32 R58, R13, 0x8, RZ ;  /* 0x000000080d3a7824 */ /* 0x000fc600078e00ff */
[----:B------:R-:W-:-:S05]  /*5b80*/  LEA.HI R13, R12, R13, RZ, 0x2 ;  /* 0x0000000d0c0d7211 */ /* 0x000fca00078f10ff */
[----:B------:R-:W-:-:S05]  /*5b90*/  IMAD.SHL.U32 R13, R13, 0x400, RZ ;  /* 0x000004000d0d7824 */ /* 0x000fca00078e00ff */
[----:B------:R-:W-:Y:S02]  /*5ba0*/  LOP3.LUT R13, R13, 0x7ffff000, RZ, 0xc0, !PT ;  /* 0x7ffff0000d0d7812 */ /* 0x000fe400078ec0ff */
[----:B-----5:R-:W-:-:S04]  /*5bb0*/  LOP3.LUT R12, R44, 0x18, R58, 0xf8, !PT ;  /* 0x000000182c0c7812 */ /* 0x020fc800078ef83a */
        /* <DEDUP_REMOVED lines=12> */
[----:B-12---:R-:W-:Y:S01]  /*5c80*/  IMAD.U32 R60, R13, 0x10000, RZ ;  /* 0x000100000d3c7824 */ /* 0x006fe200078e00ff */
[----:B------:R-:W-:Y:S02]  /*5c90*/  PRMT R59, R127, 0x5410, R59 ;  /* 0x000054107f3b7816 */ /* 0x000fe4000000003b */
[----:B------:R-:W-:Y:S02]  /*5ca0*/  PRMT R61, R128, 0x5410, R61 ;  /* 0x00005410803d7816 */ /* 0x000fe4000000003d */
[----:B------:R-:W-:Y:S01]  /*5cb0*/  LOP3.LUT R13, R13, 0xffff0000, RZ, 0xc0, !PT ;  /* 0xffff00000d0d7812 */ /* 0x000fe200078ec0ff */
[----:B------:R-:W-:Y:S01]  /*5cc0*/  IMAD.U32 R63, R59, 0x10000, RZ ;  /* 0x000100003b3f7824 */ /* 0x000fe200078e00ff */
[C---:B------:R-:W-:Y:S01]  /*5cd0*/  LOP3.LUT R112, R61.reuse, 0xffff0000, RZ, 0xc0, !PT ;  /* 0xffff00003d707812 */ /* 0x040fe200078ec0ff */
[----:B------:R-:W-:Y:S01]  /*5ce0*/  IMAD.U32 R105, R61, 0x10000, RZ ;  /* 0x000100003d697824 */ /* 0x000fe200078e00ff */
[----:B------:R-:W-:Y:S01]  /*5cf0*/  SHF.R.U32.HI R61, RZ, 0x10, R55 ;  /* 0x00000010ff3d7819 */ /* 0x000fe20000011637 */
[----:B------:R-:W-:Y:S01]  /*5d00*/  FMUL.FTZ R109, R110, R63 ;  /* 0x0000003f6e6d7220 */ /* 0x000fe20000410000 */
[----:B------:R-:W-:Y:S01]  /*5d10*/  SHF.R.U64 R42, R42, 0x10, R43 ;  /* 0x000000102a2a7819 */ /* 0x000fe2000000122b */
[-C--:B------:R-:W-:Y:S01]  /*5d20*/  FMUL.FTZ R110, R110, R105.reuse ;  /* 0x000000696e6e7220 */ /* 0x080fe20000410000 */
[----:B------:R-:W-:Y:S01]  /*5d30*/  PRMT R61, R125, 0x5410, R61 ;  /* 0x000054107d3d7816 */ /* 0x000fe2000000003d */
[----:B------:R-:W-:Y:S01]  /*5d40*/  FFMA.FTZ R62, R60, R105, -R109 ;  /* 0x000000693c3e7223 */ /* 0x000fe2000001086d */
[----:B------:R-:W-:Y:S01]  /*5d50*/  SHF.R.U64 R55, R54, 0x10, R55 ;  /* 0x0000001036377819 */ /* 0x000fe20000001237 */
[----:B------:R-:W-:Y:S01]  /*5d60*/  FFMA.FTZ R60, R60, R63, R110 ;  /* 0x0000003f3c3c7223 */ /* 0x000fe2000001006e */
[----:B------:R-:W-:Y:S01]  /*5d70*/  LOP3.LUT R110, R59, 0xffff0000, RZ, 0xc0, !PT ;  /* 0xffff00003b6e7812 */ /* 0x000fe200078ec0ff */
[----:B------:R-:W-:Y:S01]  /*5d80*/  IMAD.U32 R105, R61, 0x10000, RZ ;  /* 0x000100003d697824 */ /* 0x000fe200078e00ff */
[----:B------:R-:W-:-:S02]  /*5d90*/  LOP3.LUT R59, R45, 0xffff0000, RZ, 0xc0, !PT ;  /* 0xffff00002d3b7812 */ /* 0x000fc400078ec0ff */
[----:B------:R-:W-:Y:S02]  /*5da0*/  SHF.R.U32.HI R63, RZ, 0x10, R43 ;  /* 0x00000010ff3f7819 */ /* 0x000fe4000001162b */
[----:B------:R-:W-:Y:S01]  /*5db0*/  PRMT R122, R122, 0x5410, R55 ;  /* 0x000054107a7a7816 */ /* 0x000fe20000000037 */
[C---:B------:R-:W-:Y:S01]  /*5dc0*/  FMUL.FTZ R114, R59.reuse, R110 ;  /* 0x0000006e3b727220 */ /* 0x040fe20000410000 */
[-C--:B------:R-:W-:Y:S01]  /*5dd0*/  FMUL.FTZ R59, R59, R112.reuse ;  /* 0x000000703b3b7220 */ /* 0x080fe20000410000 */
[----:B------:R-:W-:Y:S02]  /*5de0*/  PRMT R63, R126, 0x5410, R63 ;  /* 0x000054107e3f7816 */ /* 0x000fe4000000003f */
[C---:B------:R-:W-:Y:S01]  /*5df0*/  FFMA.FTZ R45, R13.reuse, R112, -R114 ;  /* 0x000000700d2d7223 */ /* 0x040fe20000010872 */
[----:B------:R-:W-:Y:S01]  /*5e00*/  FFMA.FTZ R13, R13, R110, R59 ;  /* 0x0000006e0d0d7223 */ /* 0x000fe2000001003b */
[----:B------:R-:W-:Y:S01]  /*5e10*/  SHF.R.U64 R59, R40, 0x10, R41 ;  /* 0x00000010283b7819 */ /* 0x000fe20000001229 */
[C---:B------:R-:W-:Y:S01]  /*5e20*/  IMAD.U32 R110, R47.reuse, 0x10000, RZ ;  /* 0x000100002f6e7824 */ /* 0x040fe200078e00ff */
[----:B------:R-:W-:Y:S01]  /*5e30*/  LOP3.LUT R47, R47, 0xffff0000, RZ, 0xc0, !PT ;  /* 0xffff00002f2f7812 */ /* 0x000fe200078ec0ff */
[----:B------:R-:W-:Y:S01]  /*5e40*/  IMAD.U32 R41, R63, 0x10000, RZ ;  /* 0x000100003f297824 */ /* 0x000fe200078e00ff */
[----:B------:R-:W-:Y:S01]  /*5e50*/  PRMT R121, R121, 0x5410, R42 ;  /* 0x0000541079797816 */ /* 0x000fe2000000002a */
[----:B------:R-:W-:-:S02]  /*5e60*/  IMAD.U32 R40, R15, 0x10000, RZ ;  /* 0x000100000f287824 */ /* 0x000fc400078e00ff */
[C---:B------:R-:W-:Y:S01]  /*5e70*/  FMUL.FTZ R109, R110.reuse, R105 ;  /* 0x000000696e6d7220 */ /* 0x040fe20000410000 */
[-C--:B------:R-:W-:Y:S01]  /*5e80*/  FMUL.FTZ R110, R110, R41.reuse ;  /* 0x000000296e6e7220 */ /* 0x080fe20000410000 */
[----:B------:R-:W-:Y:S01]  /*5e90*/  LOP3.LUT R15, R15, 0xffff0000, RZ, 0xc0, !PT ;  /* 0xffff00000f0f7812 */ /* 0x000fe200078ec0ff */
[----:B------:R-:W-:Y:S02]  /*5ea0*/  IMAD.U32 R42, R46, 0x10000, RZ ;  /* 0x000100002e2a7824 */ /* 0x000fe400078e00ff */
[C---:B------:R-:W-:Y:S01]  /*5eb0*/  FFMA.FTZ R41, R40.reuse, R41, -R109 ;  /* 0x0000002928297223 */ /* 0x040fe2000001086d */
[----:B------:R-:W-:Y:S01]  /*5ec0*/  FFMA.FTZ R40, R40, R105, R110 ;  /* 0x0000006928287223 */ /* 0x000fe2000001006e */
[----:B------:R-:W-:Y:S02]  /*5ed0*/  SHF.R.U64 R105, R52, 0x10, R53 ;  /* 0x0000001034697819 */ /* 0x000fe40000001235 */
[----:B------:R-:W-:Y:S01]  /*5ee0*/  LOP3.LUT R110, R61, 0xffff0000, RZ, 0xc0, !PT ;  /* 0xffff00003d6e7812 */ /* 0x000fe200078ec0ff */
[----:B------:R-:W-:Y:S01]  /*5ef0*/  IMAD.U32 R61, R44, 0x10000, RZ ;  /* 0x000100002c3d7824 */ /* 0x000fe200078e00ff */
[----:B------:R-:W-:-:S02]  /*5f00*/  LOP3.LUT R52, R63, 0xffff0000, RZ, 0xc0, !PT ;  /* 0xffff00003f347812 */ /* 0x000fc400078ec0ff */
[----:B------:R-:W-:Y:S01]  /*5f10*/  PRMT R53, R124, 0x5410, R59 ;  /* 0x000054107c357816 */ /* 0x000fe2000000003b */
[C---:B------:R-:W-:Y:S01]  /*5f20*/  FMUL.FTZ R112, R47.reuse, R110 ;  /* 0x0000006e2f707220 */ /* 0x040fe20000410000 */
[----:B------:R-:W-:Y:S01]  /*5f30*/  LOP3.LUT R44, R44, 0xffff0000, RZ, 0xc0, !PT ;  /* 0xffff00002c2c7812 */ /* 0x000fe200078ec0ff */
[-C--:B------:R-:W-:Y:S01]  /*5f40*/  FMUL.FTZ R47, R47, R52.reuse ;  /* 0x000000342f2f7220 */ /* 0x080fe20000410000 */
[----:B------:R-:W-:Y:S01]  /*5f50*/  LOP3.LUT R43, R53, 0xffff0000, RZ, 0xc0, !PT ;  /* 0xffff0000352b7812 */ /* 0x000fe200078ec0ff */
[C---:B------:R-:W-:Y:S01]  /*5f60*/  FFMA.FTZ R52, R15.reuse, R52, -R112 ;  /* 0x000000340f347223 */ /* 0x040fe20000010870 */
[C---:B------:R-:W-:Y:S02]  /*5f70*/  IMAD.U32 R59, R12.reuse, 0x10000, RZ ;  /* 0x000100000c3b7824 */ /* 0x040fe400078e00ff */
[----:B------:R-:W-:Y:S01]  /*5f80*/  FFMA.FTZ R15, R15, R110, R47 ;  /* 0x0000006e0f0f7223 */ /* 0x000fe2000001002f */
[----:B------:R-:W-:Y:S01]  /*5f90*/  PRMT R47, R123, 0x5410, R105 ;  /* 0x000054107b2f7816 */ /* 0x000fe20000000069 */
[----:B------:R-:W-:Y:S01]  /*5fa0*/  IMAD.U32 R112, R53, 0x10000, RZ ;  /* 0x0001000035707824 */ /* 0x000fe200078e00ff */
[----:B------:R-:W-:-:S02]  /*5fb0*/  LOP3.LUT R12, R12, 0xffff0000, RZ, 0xc0, !PT ;  /* 0xffff00000c0c7812 */ /* 0x000fc400078ec0ff */
[----:B------:R-:W-:Y:S01]  /*5fc0*/  LOP3.LUT R46, R46, 0xffff0000, RZ, 0xc0, !PT ;  /* 0xffff00002e2e7812 */ /* 0x000fe200078ec0ff */
[C---:B------:R-:W-:Y:S01]  /*5fd0*/  IMAD.U32 R110, R47.reuse, 0x10000, RZ ;  /* 0x000100002f6e7824 */ /* 0x040fe200078e00ff */
[----:B------:R-:W-:Y:S02]  /*5fe0*/  LOP3.LUT R47, R47, 0xffff0000, RZ, 0xc0, !PT ;  /* 0xffff00002f2f7812 */ /* 0x000fe400078ec0ff */
[----:B------:R-:W-:Y:S01]  /*5ff0*/  F2FP.BF16.F32.PACK_AB R45, R45, R62 ;  /* 0x0000003e2d2d723e */ /* 0x000fe200000010ff */
        /* <DEDUP_REMOVED lines=8> */
[----:B------:R-:W-:Y:S01]  /*6080*/  IMAD.U32 R47, R122, 0x10000, RZ ;  /* 0x000100007a2f7824 */ /* 0x000fe200078e00ff */
[----:B------:R-:W-:Y:S01]  /*6090*/  F2FP.BF16.F32.PACK_AB R41, R52, R41 ;  /* 0x000000293429723e */ /* 0x000fe200000010ff */
[----:B------:R-:W-:Y:S01]  /*60a0*/  IMAD.U32 R53, R121, 0x10000, RZ ;  /* 0x0001000079357824 */ /* 0x000fe200078e00ff */
[----:B------:R-:W-:Y:S01]  /*60b0*/  F2FP.BF16.F32.PACK_AB R60, R13, R60 ;  /* 0x0000003c0d3c723e */ /* 0x000fe200000010ff */
[----:B------:R-:W-:-:S02]  /*60c0*/  IMAD.U32 R44, R14, 0x10000, RZ ;  /* 0x000100000e2c7824 */ /* 0x000fc400078e00ff */
[C---:B------:R-:W-:Y:S01]  /*60d0*/  FMUL.FTZ R55, R42.reuse, R47 ;  /* 0x0000002f2a377220 */ /* 0x040fe20000410000 */
[-C--:B------:R-:W-:Y:S01]  /*60e0*/  FMUL.FTZ R54, R42, R53.reuse ;  /* 0x000000352a367220 */ /* 0x080fe20000410000 */
[----:B------:R-:W-:Y:S01]  /*60f0*/  LOP3.LUT R14, R14, 0xffff0000, RZ, 0xc0, !PT ;  /* 0xffff00000e0e7812 */ /* 0x000fe200078ec0ff */
[----:B------:R-:W-:Y:S02]  /*6100*/  IMAD.MOV.U32 R13, RZ, RZ, R45 ;  /* 0x000000ffff0d7224 */ /* 0x000fe400078e002d */
[C---:B------:R-:W-:Y:S01]  /*6110*/  FFMA.FTZ R42, R44.reuse, R53, -R55 ;  /* 0x000000352c2a7223 */ /* 0x040fe20000010837 */
[----:B------:R-:W-:Y:S01]  /*6120*/  FFMA.FTZ R44, R44, R47, R54 ;  /* 0x0000002f2c2c7223 */ /* 0x000fe20000010036 */
[----:B------:R-:W-:Y:S01]  /*6130*/  LOP3.LUT R53, R122, 0xffff0000, RZ, 0xc0, !PT ;  /* 0xffff00007a357812 */ /* 0x000fe200078ec0ff */
[----:B------:R-:W-:Y:S01]  /*6140*/  IMAD.MOV.U32 R45, RZ, RZ, R60 ;  /* 0x000000ffff2d7224 */ /* 0x000fe200078e003c */
[----:B------:R-:W-:Y:S02]  /*6150*/  LOP3.LUT R47, R121, 0xffff0000, RZ, 0xc0, !PT ;  /* 0xffff0000792f7812 */ /* 0x000fe400078ec0ff */
[----:B------:R-:W-:Y:S01]  /*6160*/  F2FP.BF16.F32.PACK_AB R40, R15, R40 ;  /* 0x000000280f28723e */ /* 0x000fe200000010ff */
[C---:B------:R-:W-:Y:S01]  /*6170*/  FMUL.FTZ R55, R46.reuse, R53 ;  /* 0x000000352e377220 */ /* 0x040fe20000410000 */
[----:B------:R-:W-:Y:S01]  /*6180*/  F2FP.BF16.F32.PACK_AB R114, R43, R114 ;  /* 0x000000722b72723e */ /* 0x000fe200000010ff */
[----:B------:R-:W-:Y:S01]  /*6190*/  FMUL.FTZ R46, R46, R47 ;  /* 0x0000002f2e2e7220 */ /* 0x000fe20000410000 */
[----:B------:R-:W-:Y:S01]  /*61a0*/  F2FP.BF16.F32.PACK_AB R61, R12, R61 ;  /* 0x0000003d0c3d723e */ /* 0x000fe200000010ff */
[----:B------:R-:W-:Y:S01]  /*61b0*/  FFMA.FTZ R47, R14, R47, -R55 ;  /* 0x0000002f0e2f7223 */ /* 0x000fe20000010837 */
[----:B------:R-:W-:-:S02]  /*61c0*/  IMAD.MOV.U32 R15, RZ, RZ, R41 ;  /* 0x000000ffff0f7224 */ /* 0x000fc400078e0029 */
[----:B------:R-:W-:Y:S01]  /*61d0*/  FFMA.FTZ R53, R14, R53, R46 ;  /* 0x000000350e357223 */ /* 0x000fe2000001002e */
[----:B------:R-:W-:Y:S01]  /*61e0*/  IMAD.MOV.U32 R12, RZ, RZ, R114 ;  /* 0x000000ffff0c7224 */ /* 0x000fe200078e0072 */
[----:B------:R-:W-:Y:S01]  /*61f0*/  F2FP.BF16.F32.PACK_AB R14, R47, R42 ;  /* 0x0000002a2f0e723e */ /* 0x000fe200000010ff */
[----:B------:R-:W-:Y:S02]  /*6200*/  IMAD.MOV.U32 R47, RZ, RZ, R40 ;  /* 0x000000ffff2f7224 */ /* 0x000fe400078e0028 */
[----:B------:R-:W-:Y:S01]  /*6210*/  F2FP.BF16.F32.PACK_AB R46, R53, R44 ;  /* 0x0000002c352e723e */ /* 0x000fe200000010ff */
[----:B------:R-:W-:-:S07]  /*6220*/  IMAD.MOV.U32 R44, RZ, RZ, R61 ;  /* 0x000000ffff2c7224 */ /* 0x000fce00078e003d */
.L_x_11412:
[----:B------:R-:W-:Y:S05]  /*6230*/  BSYNC B2 ;  /* 0x0000000000027941 */ /* 0x000fea0003800000 */
.L_x_11411:
[----:B------:R-:W-:Y:S01]  /*6240*/  ISETP.GE.AND P3, PT, R58, R11, PT ;  /* 0x0000000b3a00720c */ /* 0x000fe20003f66270 */
[----:B--2---:R2:W-:-:S12]  /*6250*/  ST.E.128 desc[UR52][R56.64], R12 ;  /* 0x0000000c38007985 */ /* 0x0045d8000c101d34 */
[----:B------:R-:W-:-:S05]  /*6260*/  @!P3 IMAD.WIDE R40, R58, 0x2, R88 ;  /* 0x000000023a28b825 */ /* 0x000fca00078e0258 */
[----:B---3--:R2:W-:Y:S02]  /*6270*/  @!P3 ST.E.128 desc[UR52][R40.64], R44 ;  /* 0x0000002c2800b985 */ /* 0x0085e4000c101d34 */
.L_x_11410:
[----:B------:R-:W-:Y:S05]  /*6280*/  BSYNC B1 ;  /* 0x0000000000017941 */ /* 0x000fea0003800000 */
.L_x_11409:
[----:B------:R-:W-:-:S13]  /*6290*/  ISETP.NE.AND P3, PT, R32, RZ, PT ;  /* 0x000000ff2000720c */ /* 0x000fda0003f65270 */
[----:B------:R-:W-:Y:S05]  /*62a0*/  @!P3 BRA `(.L_x_11376) ;  /* 0x0000000c0054b947 */ /* 0x000fea0003800000 */
[----:B--2---:R-:W2:Y:S04]  /*62b0*/  LDL R40, [R1+0x14] ;  /* 0x0000140001287983 */ /* 0x004ea80000100800 */
[----:B------:R-:W5:Y:S04]  /*62c0*/  LDL R15, [R1+0x20] ;  /* 0x00002000010f7983 */ /* 0x000f680000100800 */
[----:B------:R-:W5:Y:S01]  /*62d0*/  LDL R14, [R1+0x24] ;  /* 0x00002400010e7983 */ /* 0x000f620000100800 */
[----:B------:R-:W-:Y:S01]  /*62e0*/  LOP3.LUT P4, RZ, R22, 0x2, RZ, 0xc0, !PT ;  /* 0x0000000216ff7812 */ /* 0x000fe2000788c0ff */
[----:B------:R-:W-:Y:S01]  /*62f0*/  BSSY B1, `(.L_x_11413) ;  /* 0x0000077000017945 */ /* 0x000fe20003800000 */
[----:B---3--:R-:W-:-:S02]  /*6300*/  LEA R44, P3, R28, R88, 0x1 ;  /* 0x000000581c2c7211 */ /* 0x008fc400078608ff */
[----:B------:R-:W-:Y:S02]  /*6310*/  SEL R104, R100, R104, !P4 ;  /* 0x0000006864687207 */ /* 0x000fe40006000000 */
[----:B------:R-:W-:Y:S02]  /*6320*/  LEA.HI.X R45, R28, R89, R92, 0x1, P3 ;  /* 0x000000591c2d7211 */ /* 0x000fe400018f0c5c */
[----:B----4-:R-:W-:Y:S02]  /*6330*/  SHF.R.S32.HI R13, RZ, 0x1f, R104 ;  /* 0x0000001fff0d7819 */ /* 0x010fe40000011468 */
        /* <DEDUP_REMOVED lines=19> */
[----:B------:R-:W-:Y:S01]  /*6470*/  SHF.R.U64 R47, R36, 0x10, R37 ;  /* 0x00000010242f7819 */ /* 0x000fe20000001225 */
[----:B---3--:R-:W-:Y:S01]  /*6480*/  IMAD.U32 R56, R41, 0x10000, RZ ;  /* 0x0001000029387824 */ /* 0x008fe200078e00ff */
[----:B------:R-:W-:Y:S01]  /*6490*/  SHF.R.U32.HI R57, RZ, 0x10, R49 ;  /* 0x00000010ff397819 */ /* 0x000fe20000011631 */
[----:B------:R-:W-:Y:S01]  /*64a0*/  IMAD.U32 R58, R43, 0x10000, RZ ;  /* 0x000100002b3a7824 */ /* 0x000fe200078e00ff */
[----:B------:R-:W-:Y:S01]  /*64b0*/  SHF.R.U32.HI R36, RZ, 0x10, R37 ;  /* 0x00000010ff247819 */ /* 0x000fe20000011625 */
[----:B--2---:R-:W-:Y:S01]  /*64c0*/  IMAD.U32 R54, R15, 0x10000, RZ ;  /* 0x000100000f367824 */ /* 0x004fe200078e00ff */
[----:B------:R-:W-:Y:S01]  /*64d0*/  PRMT R120, R120, 0x5410, R57 ;  /* 0x0000541078787816 */ /* 0x000fe20000000039 */
[----:B------:R-:W-:Y:S01]  /*64e0*/  IMAD.U32 R53, R14, 0x10000, RZ ;  /* 0x000100000e357824 */ /* 0x000fe200078e00ff */
[----:B------:R-:W-:Y:S02]  /*64f0*/  PRMT R111, R111, 0x5410, R36 ;  /* 0x000054106f6f7816 */ /* 0x000fe40000000024 */
[----:B------:R-:W-:-:S02]  /*6500*/  SHF.R.U64 R37, R38, 0x10, R39 ;  /* 0x0000001026257819 */ /* 0x000fc40000001227 */
[----:B------:R-:W-:Y:S01]  /*6510*/  SHF.R.U64 R38, R48, 0x10, R49 ;  /* 0x0000001030267819 */ /* 0x000fe20000001231 */
[----:B------:R-:W-:Y:S01]  /*6520*/  IMAD.U32 R36, R111, 0x10000, RZ ;  /* 0x000100006f247824 */ /* 0x000fe200078e00ff */
[----:B------:R-:W-:Y:S02]  /*6530*/  SHF.R.U64 R48, R50, 0x10, R51 ;  /* 0x0000001032307819 */ /* 0x000fe40000001233 */
[----:B------:R-:W-:Y:S01]  /*6540*/  PRMT R108, R108, 0x5410, R47 ;  /* 0x000054106c6c7816 */ /* 0x000fe2000000002f */
[----:B------:R-:W-:Y:S01]  /*6550*/  IMAD.U32 R47, R120, 0x10000, RZ ;  /* 0x00010000782f7824 */ /* 0x000fe200078e00ff */
[----:B------:R-:W-:Y:S02]  /*6560*/  SHF.R.U32.HI R51, RZ, 0x10, R51 ;  /* 0x00000010ff337819 */ /* 0x000fe40000011633 */
[----:B------:R-:W-:Y:S01]  /*6570*/  SHF.R.U32.HI R52, RZ, 0x10, R39 ;  /* 0x00000010ff347819 */ /* 0x000fe20000011627 */
[----:B------:R-:W-:Y:S01]  /*6580*/  IMAD.U32 R39, R13, 0x10000, RZ ;  /* 0x000100000d277824 */ /* 0x000fe200078e00ff */
[----:B------:R-:W-:-:S02]  /*6590*/  PRMT R119, R119, 0x5410, R38 ;  /* 0x0000541077777816 */ /* 0x000fc40000000026 */
[----:B------:R-:W-:Y:S01]  /*65a0*/  PRMT R113, R113, 0x5410, R48 ;  /* 0x0000541071717816 */ /* 0x000fe20000000030 */
[CC--:B------:R-:W-:Y:S01]  /*65b0*/  FMUL.FTZ R48, R56.reuse, R47.reuse ;  /* 0x0000002f38307220 */ /* 0x0c0fe20000410000 */
        /* <DEDUP_REMOVED lines=18> */
[-C--:B------:R-:W-:Y:S01]  /*66e0*/  FMUL.FTZ R58, R58, R47.reuse ;  /* 0x0000002f3a3a7220 */ /* 0x080fe20000410000 */
[----:B------:R-:W-:Y:S01]  /*66f0*/  LOP3.LUT R48, R107, 0xffff0000, RZ, 0xc0, !PT ;  /* 0xffff00006b307812 */ /* 0x000fe200078ec0ff */
[----:B------:R-:W-:Y:S01]  /*6700*/  FFMA.FTZ R47, R54, R47, -R57 ;  /* 0x0000002f362f7223 */ /* 0x000fe20000010839 */
[----:B------:R-:W-:Y:S01]  /*6710*/  IMAD.U32 R41, R40, 0x10000, RZ ;  /* 0x0001000028297824 */ /* 0x000fe200078e00ff */
[----:B------:R-:W-:Y:S01]  /*6720*/  LOP3.LUT R15, R15, 0xffff0000, RZ, 0xc0, !PT ;  /* 0xffff00000f0f7812 */ /* 0x000fe200078ec0ff */
[----:B------:R-:W-:Y:S01]  /*6730*/  FFMA.FTZ R54, R54, R51, R58 ;  /* 0x0000003336367223 */ /* 0x000fe2000001003a */
[----:B------:R-:W-:Y:S01]  /*6740*/  IMAD.U32 R52, R119, 0x10000, RZ ;  /* 0x0001000077347824 */ /* 0x000fe200078e00ff */
[----:B------:R-:W-:Y:S01]  /*6750*/  LOP3.LUT R40, R40, 0xffff0000, RZ, 0xc0, !PT ;  /* 0xffff000028287812 */ /* 0x000fe200078ec0ff */
[C---:B------:R-:W-:Y:S01]  /*6760*/  FMUL.FTZ R56, R43.reuse, R118 ;  /* 0x000000762b387220 */ /* 0x040fe20000410000 */
[----:B------:R-:W-:Y:S01]  /*6770*/  FMUL.FTZ R58, R43, R48 ;  /* 0x000000302b3a7220 */ /* 0x000fe20000410000 */
[----:B------:R-:W-:Y:S01]  /*6780*/  LOP3.LUT R119, R119, 0xffff0000, RZ, 0xc0, !PT ;  /* 0xffff000077777812 */ /* 0x000fe200078ec0ff */
        /* <DEDUP_REMOVED lines=10> */
[-C--:B------:R-:W-:Y:S01]  /*6830*/  FMUL.FTZ R49, R40, R43.reuse ;  /* 0x0000002b28317220 */ /* 0x080fe20000410000 */
[----:B------:R-:W-:Y:S01]  /*6840*/  LOP3.LUT R55, R14, 0xffff0000, RZ, 0xc0, !PT ;  /* 0xffff00000e377812 */ /* 0x000fe200078ec0ff */
[----:B------:R-:W-:Y:S01]  /*6850*/  FFMA.FTZ R43, R12, R43, -R15 ;  /* 0x0000002b0c2b7223 */ /* 0x000fe2000001080f */
[----:B------:R-:W-:-:S02]  /*6860*/  IMAD.U32 R14, R42, 0x10000, RZ ;  /* 0x000100002a0e7824 */ /* 0x000fc400078e00ff */
[C---:B------:R-:W-:Y:S01]  /*6870*/  FFMA.FTZ R56, R13.reuse, R50, -R56 ;  /* 0x000000320d387223 */ /* 0x040fe20000010838 */
[----:B------:R-:W-:Y:S01]  /*6880*/  FFMA.FTZ R41, R13, R52, R41 ;  /* 0x000000340d297223 */ /* 0x000fe20000010029 */
[C---:B------:R-:W-:Y:S01]  /*6890*/  IMAD.U32 R15, R113.reuse, 0x10000, RZ ;  /* 0x00010000710f7824 */ /* 0x040fe200078e00ff */
[----:B------:R-:W-:Y:S01]  /*68a0*/  LOP3.LUT R42, R42, 0xffff0000, RZ, 0xc0, !PT ;  /* 0xffff00002a2a7812 */ /* 0x000fe200078ec0ff */
[----:B------:R-:W-:Y:S01]  /*68b0*/  IMAD.U32 R13, R106, 0x10000, RZ ;  /* 0x000100006a0d7824 */ /* 0x000fe200078e00ff */
[----:B------:R-:W-:Y:S01]  /*68c0*/  LOP3.LUT R113, R113, 0xffff0000, RZ, 0xc0, !PT ;  /* 0xffff000071717812 */ /* 0x000fe200078ec0ff */
[----:B------:R-:W-:Y:S01]  /*68d0*/  FMUL.FTZ R40, R14, R15 ;  /* 0x0000000f0e287220 */ /* 0x000fe20000410000 */
[----:B------:R-:W-:Y:S01]  /*68e0*/  LOP3.LUT R106, R106, 0xffff0000, RZ, 0xc0, !PT ;  /* 0xffff00006a6a7812 */ /* 0x000fe200078ec0ff */
[----:B------:R-:W-:Y:S01]  /*68f0*/  FMUL.FTZ R14, R14, R13 ;  /* 0x0000000d0e0e7220 */ /* 0x000fe20000410000 */
[----:B------:R-:W-:Y:S01]  /*6900*/  FFMA.FTZ R12, R12, R119, R49 ;  /* 0x000000770c0c7223 */ /* 0x000fe20000010031 */
        /* <DEDUP_REMOVED lines=21> */
.L_x_11414:
[----:B------:R-:W-:Y:S05]  /*6a60*/  BSYNC B1 ;  /* 0x0000000000017941 */ /* 0x000fea0003800000 */
.L_x_11413:
[----:B--2---:R2:W-:Y:S01]  /*6a70*/  ST.E.128 desc[UR52][R44.64], R12 ;  /* 0x0000000c2c007985 */ /* 0x0045e2000c101d34 */
[----:B------:R-:W-:-:S13]  /*6a80*/  ISETP.GE.AND P3, PT, R46, R11, PT ;  /* 0x0000000b2e00720c */ /* 0x000fda0003f66270 */
[----:B------:R-:W-:Y:S05]  /*6a90*/  @P3 BRA `(.L_x_11376) ;  /* 0x0000000400583947 */ /* 0x000fea0003800000 */
[----:B------:R-:W-:-:S05]  /*6aa0*/  IMAD.WIDE R88, R46, 0x2, R88 ;  /* 0x000000022e587825 */ /* 0x000fca00078e0258 */
[----:B---3--:R3:W-:Y:S01]  /*6ab0*/  ST.E.128 desc[UR52][R88.64], R40 ;  /* 0x0000002858007985 */ /* 0x0087e2000c101d34 */
[----:B------:R-:W-:Y:S05]  /*6ac0*/  BRA `(.L_x_11376) ;  /* 0x00000004004c7947 */ /* 0x000fea0003800000 */
.L_x_11368:
[----:B------:R-:W-:-:S06]  /*6ad0*/  UISETP.NE.AND UP0, UPT, UR39, 0x3, UPT ;  /* 0x000000032700788c */ /* 0x000fcc000bf05270 */
[----:B------:R-:W-:-:S13]  /*6ae0*/  PLOP3.LUT P2, PT, PT, PT, UP0, 0x80, 0x0 ;  /* 0x000000000000781c */ /* 0x000fda0003f4f008 */
[----:B------:R-:W-:Y:S05]  /*6af0*/  @!P2 BRA `(.L_x_11415) ;  /* 0x000000000004a947 */ /* 0x000fea0003800000 */
[----:B------:R-:W-:Y:S01]  /*6b00*/  BPT.TRAP 0x1 ;  /* 0x000000040000795c */ /* 0x000fe20000300000 */
.L_x_11415:
[----:B------:R-:W2:Y:S01]  /*6b10*/  LDL R11, [R1] ;  /* 0x00000000010b7983 */ /* 0x000ea20000100800 */
[----:B------:R-:W-:Y:S01]  /*6b20*/  IMAD R35, R19, 0x8, R2 ;  /* 0x0000000813237824 */ /* 0x000fe200078e0202 */
[----:B------:R-:W-:Y:S01]  /*6b30*/  BSSY B1, `(.L_x_11416) ;  /* 0x0000005000017945 */ /* 0x000fe20003800000 */
[----:B------:R-:W-:Y:S02]  /*6b40*/  SHF.R.S32.HI R82, RZ, 0x1f, R81 ;  /* 0x0000001fff527819 */ /* 0x000fe40000011451 */
[----:B--2---:R-:W-:-:S04]  /*6b50*/  SHF.L.U32 R85, R11, 0x1f, RZ ;  /* 0x0000001f0b557819 */ /* 0x004fc800000006ff */
[----:B------:R-:W0:Y:S02]  /*6b60*/  SYNCS.PHASECHK.TRANS64.TRYWAIT P3, [R35+URZ+0x2d890], R85 ;  /* 0x02d89055230075a7 */ /* 0x000e24000806017f */
[----:B0-----:R-:W-:Y:S05]  /*6b70*/  @!P3 BRA `(.L_x_11417) ;  /* 0x000001c000dcb947 */ /* 0x001fea0003800000 */
.L_x_11715:
[----:B------:R-:W-:Y:S05]  /*6b80*/  BSYNC B1 ;  /* 0x0000000000017941 */ /* 0x000fea0003800000 */
.L_x_11416:
[----:B------:R-:W1:Y:S01]  /*6b90*/  S2R R36, SR_TID.X ;  /* 0x0000000000247919 */ /* 0x000e620000002100 */
        /* <DEDUP_REMOVED lines=18> */
[----:B-1----:R-:W-:Y:S01]  /*6cc0*/  VIADD R36, R36, 0xffffff80 ;  /* 0xffffff8024247836 */ /* 0x002fe20000000000 */
[----:B------:R-:W-:Y:S01]  /*6cd0*/  LEA R42, P3, R12, UR4, 0x1 ;  /* 0x000000040c2a7c11 */ /* 0x000fe2000f8608ff */
[----:B------:R-:W-:Y:S01]  /*6ce0*/  IMAD.IADD R11, R13, 0x1, R11 ;  /* 0x000000010d0b7824 */ /* 0x000fe200078e020b */
[----:B------:R-:W-:Y:S02]  /*6cf0*/  UMOV UR4, 0xffffffff ;  /* 0xffffffff00047882 */ /* 0x000fe40000000000 */
[----:B------:R-:W-:Y:S02]  /*6d00*/  LEA.HI R36, R36, R36, RZ, 0x1 ;  /* 0x0000002424247211 */ /* 0x000fe400078f08ff */
[----:B------:R-:W-:Y:S02]  /*6d10*/  LEA.HI.X R13, R12, UR5, R11, 0x1, P3 ;  /* 0x000000050c0d7c11 */ /* 0x000fe400098f0c0b */
[----:B------:R-:W-:-:S04]  /*6d20*/  SHF.R.S32.HI R36, RZ, 0x1, R36 ;  /* 0x00000001ff247819 */ /* 0x000fc80000011424 */
[----:B------:R-:W-:Y:S01]  /*6d30*/  ISETP.GT.AND P3, PT, R84, R36, PT ;  /* 0x000000245400720c */ /* 0x000fe20003f64270 */
[----:B------:R-:W-:-:S12]  /*6d40*/  BRA.DIV UR4, `(.L_x_11418) ;  /* 0x000001c2047c7947 */ /* 0x000fd8000b800000 */
[----:B------:R1:W2:Y:S04]  /*6d50*/  SHFL.IDX PT, R43, R13, RZ, 0x1e1f ;  /* 0x001e1fff0d2b7589 */ /* 0x0002a800000e0000 */
[----:B------:R-:W3:Y:S02]  /*6d60*/  SHFL.IDX PT, R42, R42, RZ, 0x1e1f ;  /* 0x001e1fff2a2a7589 */ /* 0x000ee400000e0000 */
.L_x_11719:
[----:B------:R-:W-:Y:S05]  /*6d70*/  @!P3 BRA `(.L_x_11376) ;  /* 0x0000000000a0b947 */ /* 0x000fea0003800000 */
[----:B-1----:R-:W4:Y:S01]  /*6d80*/  LDL R13, [R1+0x48] ;  /* 0x00004800010d7983 */ /* 0x002f220000100800 */
[----:B------:R-:W-:-:S03]  /*6d90*/  ULDC UR4, c[0x0][0x2f4] ;  /* 0x0000bd0000047ab9 */ /* 0x000fc60000000800 */
[----:B------:R-:W5:Y:S04]  /*6da0*/  LDL R12, [R1+0x44] ;  /* 0x00004400010c7983 */ /* 0x000f680000100800 */
[----:B------:R-:W5:Y:S04]  /*6db0*/  LDL R11, [R1+0x30] ;  /* 0x00003000010b7983 */ /* 0x000f680000100800 */
[----:B------:R-:W5:Y:S01]  /*6dc0*/  LDL R45, [R1+0x34] ;  /* 0x00003400012d7983 */ /* 0x000f620000100800 */
[C---:B------:R-:W-:Y:S02]  /*6dd0*/  ISETP.GE.AND P5, PT, R16.reuse, UR4, PT ;  /* 0x0000000410007c0c */ /* 0x040fe4000bfa6270 */
[----:B------:R-:W-:Y:S01]  /*6de0*/  ISETP.GE.AND P4, PT, R137, UR4, PT ;  /* 0x0000000489007c0c */ /* 0x000fe2000bf86270 */
[----:B------:R-:W5:Y:S10]  /*6df0*/  LDL R44, [R1+0x40] ;  /* 0x00004000012c7983 */ /* 0x000f740000100800 */
[----:B---3--:R-:W-:-:S04]  /*6e00*/  @!P5 LEA R40, P3, R16, R42, 0x1 ;  /* 0x0000002a1028d211 */ /* 0x008fc800078608ff */
[----:B--2---:R-:W-:Y:S02]  /*6e10*/  @!P5 LEA.HI.X R41, R16, R43, R17, 0x1, P3 ;  /* 0x0000002b1029d211 */ /* 0x004fe400018f0c11 */
[----:B------:R-:W-:-:S04]  /*6e20*/  @!P4 LEA R38, P3, R137, R42, 0x1 ;  /* 0x0000002a8926c211 */ /* 0x000fc800078608ff */
[----:B----4-:R-:W-:Y:S02]  /*6e30*/  @!P4 LEA.HI.X R39, R137, R43, R13, 0x1, P3 ;  /* 0x0000002b8927c211 */ /* 0x010fe400018f0c0d */
[----:B------:R-:W-:-:S13]  /*6e40*/  ISETP.GE.AND P3, PT, R136, UR4, PT ;  /* 0x0000000488007c0c */ /* 0x000fda000bf66270 */
[----:B------:R-:W-:-:S04]  /*6e50*/  @!P3 LEA R36, P6, R136, R42, 0x1 ;  /* 0x0000002a8824b211 */ /* 0x000fc800078c08ff */
[----:B-----5:R-:W-:Y:S02]  /*6e60*/  @!P3 LEA.HI.X R37, R136, R43, R12, 0x1, P6 ;  /* 0x0000002b8825b211 */ /* 0x020fe400030f0c0c */
[----:B------:R-:W1:Y:S04]  /*6e70*/  @!P5 LDS.128 R12, [R65+0x15000] ;  /* 0x01500000410cd984 */ /* 0x000e680000000c00 */
        /* <DEDUP_REMOVED lines=24> */
.L_x_11376:
[----:B------:R-:W-:Y:S05]  /*7000*/  BSYNC B0 ;  /* 0x0000000000007941 */ /* 0x000fea0003800000 */
.L_x_11367:
[----:B---3--:R-:W3:Y:S01]  /*7010*/  S2R R11, SR_TID.X ;  /* 0x00000000000b7919 */ /* 0x008ee20000002100 */
        /* <DEDUP_REMOVED lines=8> */
[----:B-----5:R0:W-:Y:S01]  /*70a0*/  BAR.SYNC.DEFER_BLOCKING R101, 0x80 ;  /* 0x000200650000751d */ /* 0x0201e20000010000 */
[----:B---3--:R-:W-:-:S13]  /*70b0*/  LOP3.LUT P3, RZ, R11, 0x7f, RZ, 0xc0, !PT ;  /* 0x0000007f0bff7812 */ /* 0x008fda000786c0ff */
[----:B------:R-:W-:-:S05]  /*70c0*/  @!P3 VIADD R11, R35, 0x2d8a0 ;  /* 0x0002d8a0230bb836 */ /* 0x000fca0000000000 */
[----:B------:R-:W-:-:S04]  /*70d0*/  @!P3 PRMT R11, RZ, 0x654, R11 ;  /* 0x00000654ff0bb816 */ /* 0x000fc8000000000b */
[----:B------:R0:W-:Y:S01]  /*70e0*/  @!P3 SYNCS.ARRIVE.TRANS64.RED.A1T0 RZ, [R11+URZ], RZ ;  /* 0x000000ff0bffb9a7 */ /* 0x0001e2000810043f */
[----:B------:R-:W-:Y:S05]  /*70f0*/  @!P2 BRA `(.L_x_11420) ;  /* 0x000000000004a947 */ /* 0x000fea0003800000 */
[----:B------:R-:W-:Y:S01]  /*7100*/  BPT.TRAP 0x1 ;  /* 0x000000040000795c */ /* 0x000fe20000300000 */
.L_x_11420:
[----:B------:R-:W-:Y:S05]  /*7110*/  BSYNC B0 ;  /* 0x0000000000007941 */ /* 0x000fea0003800000 */
.L_x_11419:
[----:B------:R-:W3:Y:S01]  /*7120*/  SYNCS.PHASECHK.TRANS64.TRYWAIT P2, [R35+URZ+0x2d8b0], R85 ;  /* 0x02d8b055230075a7 */ /* 0x000ee2000804017f */
[----:B------:R-:W-:Y:S04]  /*7130*/  BSSY B0, `(.L_x_11421) ;  /* 0x0000002000007945 */ /* 0x000fe80003800000 */
[----:B---3--:R-:W-:Y:S05]  /*7140*/  @!P2 BRA `(.L_x_11422) ;  /* 0x000001bc00c4a947 */ /* 0x008fea0003800000 */
.L_x_11720:
[----:B------:R-:W-:Y:S05]  /*7150*/  BSYNC B0 ;  /* 0x0000000000007941 */ /* 0x000fea0003800000 */
.L_x_11421:
[----:B-12-4-:R-:W1:Y:S01]  /*7160*/  S2R R14, SR_TID.X ;  /* 0x00000000000e7919 */ /* 0x016e620000002100 */
[----:B------:R-:W-:Y:S01]  /*7170*/  ULDC.64 UR4, c[0x0][0x328] ;  /* 0x0000ca0000047ab9 */ /* 0x000fe20000000a00 */
[----:B------:R-:W-:Y:S01]  /*7180*/  BSSY B0, `(.L_x_11423) ;  /* 0x000003f000007945 */ /* 0x000fe20003800000 */
[----:B------:R-:W-:Y:S02]  /*7190*/  IMAD R82, R82, UR4, RZ ;  /* 0x0000000452527c24 */ /* 0x000fe4000f8e02ff */
[----:B------:R-:W-:-:S04]  /*71a0*/  IMAD.WIDE.U32 R12, R81, UR4, RZ ;  /* 0x00000004510c7c25 */ /* 0x000fc8000f8e00ff */
[----:B------:R-:W-:Y:S01]  /*71b0*/  IMAD R81, R81, UR5, R82 ;  /* 0x0000000551517c24 */ /* 0x000fe2000f8e0252 */
[----:B------:R-:W-:Y:S02]  /*71c0*/  ULDC.64 UR4, c[0x0][0x338] ;  /* 0x0000ce0000047ab9 */ /* 0x000fe40000000a00 */
[----:B------:R-:W-:Y:S02]  /*71d0*/  IMAD R83, R83, UR4, RZ ;  /* 0x0000000453537c24 */ /* 0x000fe4000f8e02ff */
[----:B------:R-:W-:Y:S02]  /*71e0*/  IMAD.IADD R13, R13, 0x1, R81 ;  /* 0x000000010d0d7824 */ /* 0x000fe400078e0251 */
[C---:B------:R-:W-:Y:S02]  /*71f0*/  IMAD R83, R80.reuse, UR5, R83 ;  /* 0x0000000550537c24 */ /* 0x040fe4000f8e0253 */
[----:B------:R-:W-:Y:S01]  /*7200*/  IMAD.WIDE.U32 R12, R80, UR4, R12 ;  /* 0x00000004500c7c25 */ /* 0x000fe2000f8e000c */
[----:B------:R-:W-:-:S03]  /*7210*/  ULDC.64 UR4, c[0x0][0x330] ;  /* 0x0000cc0000047ab9 */ /* 0x000fc60000000a00 */
[----:B0-----:R-:W-:Y:S02]  /*7220*/  IMAD R11, R10, UR4, RZ ;  /* 0x000000040a0b7c24 */ /* 0x001fe4000f8e02ff */
[----:B------:R-:W-:Y:S02]  /*7230*/  IMAD.IADD R13, R13, 0x1, R83 ;  /* 0x000000010d0d7824 */ /* 0x000fe400078e0253 */
[C---:B------:R-:W-:Y:S02]  /*7240*/  IMAD R11, R34.reuse, UR5, R11 ;  /* 0x00000005220b7c24 */ /* 0x040fe4000f8e020b */
[----:B------:R-:W-:Y:S01]  /*7250*/  IMAD.WIDE.U32 R12, R34, UR4, R12 ;  /* 0x00000004220c7c25 */ /* 0x000fe2000f8e000c */
[----:B------:R-:W-:-:S03]  /*7260*/  ULDC.64 UR4, c[0x0][0x318] ;  /* 0x0000c60000047ab9 */ /* 0x000fc60000000a00 */
[----:B-1----:R-:W-:Y:S02]  /*7270*/  VIADD R14, R14, 0xffffff80 ;  /* 0xffffff800e0e7836 */ /* 0x002fe40000000000 */
[----:B------:R-:W-:Y:S01]  /*7280*/  IMAD.IADD R13, R13, 0x1, R11 ;  /* 0x000000010d0d7824 */ /* 0x000fe200078e020b */
[----:B------:R-:W-:Y:S02]  /*7290*/  LEA R11, P2, R12, UR4, 0x1 ;  /* 0x000000040c0b7c11 */ /* 0x000fe4000f8408ff */
[----:B------:R-:W-:Y:S02]  /*72a0*/  LEA.HI R14, R14, R14, RZ, 0x1 ;  /* 0x0000000e0e0e7211 */ /* 0x000fe400078f08ff */
[----:B------:R-:W-:Y:S01]  /*72b0*/  LEA.HI.X R12, R12, UR5, R13, 0x1, P2 ;  /* 0x000000050c0c7c11 */ /* 0x000fe200090f0c0d */
[----:B------:R0:W1:Y:S01]  /*72c0*/  SHFL.IDX PT, R40, R11, RZ, 0x1e1f ;  /* 0x001e1fff0b287589 */ /* 0x00006200000e0000 */
[----:B------:R-:W-:-:S03]  /*72d0*/  SHF.R.S32.HI R14, RZ, 0x1, R14 ;  /* 0x00000001ff0e7819 */ /* 0x000fc6000001140e */
[----:B------:R0:W2:Y:S01]  /*72e0*/  SHFL.IDX PT, R41, R12, RZ, 0x1e1f ;  /* 0x001e1fff0c297589 */ /* 0x0000a200000e0000 */
[----:B------:R-:W-:-:S13]  /*72f0*/  ISETP.GT.AND P2, PT, R84, R14, PT ;  /* 0x0000000e5400720c */ /* 0x000fda0003f44270 */
[----:B0-----:R-:W-:Y:S05]  /*7300*/  @!P2 BRA `(.L_x_11424) ;  /* 0x000000000098a947 */ /* 0x001fea0003800000 */
[----:B------:R-:W4:Y:S01]  /*7310*/  LDL R15, [R1+0x48] ;  /* 0x00004800010f7983 */ /* 0x000f220000100800 */
[----:B------:R-:W-:-:S03]  /*7320*/  ULDC UR4, c[0x0][0x2f4] ;  /* 0x0000bd0000047ab9 */ /* 0x000fc60000000800 */
[----:B------:R-:W5:Y:S04]  /*7330*/  LDL R14, [R1+0x44] ;  /* 0x00004400010e7983 */ /* 0x000f680000100800 */
[----:B------:R-:W3:Y:S04]  /*7340*/  LDL R46, [R1+0x30] ;  /* 0x00003000012e7983 */ /* 0x000ee80000100800 */
[----:B------:R-:W3:Y:S01]  /*7350*/  LDL R45, [R1+0x34] ;  /* 0x00003400012d7983 */ /* 0x000ee20000100800 */
[C---:B------:R-:W-:Y:S02]  /*7360*/  ISETP.GE.AND P5, PT, R16.reuse, UR4, PT ;  /* 0x0000000410007c0c */ /* 0x040fe4000bfa6270 */
[----:B------:R-:W-:Y:S01]  /*7370*/  ISETP.GE.AND P4, PT, R137, UR4, PT ;  /* 0x0000000489007c0c */ /* 0x000fe2000bf86270 */
[----:B------:R-:W3:Y:S10]  /*7380*/  LDL R44, [R1+0x40] ;  /* 0x00004000012c7983 */ /* 0x000ef40000100800 */
[----:B-1----:R-:W-:-:S04]  /*7390*/  @!P5 LEA R42, P2, R16, R40, 0x1 ;  /* 0x00000028102ad211 */ /* 0x002fc800078408ff */
[----:B--2---:R-:W-:Y:S02]  /*73a0*/  @!P5 LEA.HI.X R43, R16, R41, R17, 0x1, P2 ;  /* 0x00000029102bd211 */ /* 0x004fe400010f0c11 */
[----:B------:R-:W-:-:S04]  /*73b0*/  @!P4 LEA R38, P2, R137, R40, 0x1 ;  /* 0x000000288926c211 */ /* 0x000fc800078408ff */
[----:B----4-:R-:W-:Y:S02]  /*73c0*/  @!P4 LEA.HI.X R39, R137, R41, R15, 0x1, P2 ;  /* 0x000000298927c211 */ /* 0x010fe400010f0c0f */
[----:B------:R-:W-:-:S13]  /*73d0*/  ISETP.GE.AND P2, PT, R136, UR4, PT ;  /* 0x0000000488007c0c */ /* 0x000fda000bf46270 */
[----:B------:R-:W-:-:S04]  /*73e0*/  @!P2 LEA R36, P6, R136, R40, 0x1 ;  /* 0x000000288824a211 */ /* 0x000fc800078c08ff */
[----:B-----5:R-:W-:Y:S02]  /*73f0*/  @!P2 LEA.HI.X R37, R136, R41, R14, 0x1, P6 ;  /* 0x000000298825a211 */ /* 0x020fe400030f0c0e */
[----:B------:R-:W0:Y:S04]  /*7400*/  @!P5 LDS.128 R12, [R65] ;  /* 0x00000000410cd984 */ /* 0x000e280000000c00 */
[----:B0-----:R0:W-:Y:S01]  /*7410*/  @!P5 ST.E.128 desc[UR52][R42.64], R12 ;  /* 0x0000000c2a00d985 */ /* 0x0011e2000c101d34 */
[----:B------:R-:W-:-:S13]  /*7420*/  ISETP.GE.AND P5, PT, R3, UR4, PT ;  /* 0x0000000403007c0c */ /* 0x000fda000bfa6270 */
[----:B------:R-:W1:Y:S01]  /*7430*/  @!P5 LDS.128 R12, [R64] ;  /* 0x00000000400cd984 */ /* 0x000e620000000c00 */
[----:B---3--:R-:W-:-:S04]  /*7440*/  @!P5 IMAD.SHL.U32 R11, R46, 0x8, RZ ;  /* 0x000000082e0bd824 */ /* 0x008fc800078e00ff */
        /* <DEDUP_REMOVED lines=18> */
.L_x_11424:
[----:B------:R-:W-:Y:S05]  /*7570*/  BSYNC B0 ;  /* 0x0000000000007941 */ /* 0x000fea0003800000 */
.L_x_11423:
[----:B0-----:R-:W4:Y:S01]  /*7580*/  LDL.LU R12, [R1] ;  /* 0x00000000010c7983 */ /* 0x001f220000300800 */
[----:B------:R-:W-:Y:S02]  /*7590*/  VIADD R19, R19, 0x1 ;  /* 0x0000000113137836 */ /* 0x000fe40000000000 */
[----:B---3--:R-:W-:Y:S01]  /*75a0*/  @!P3 VIADD R35, R35, 0x2d8c0 ;  /* 0x0002d8c02323b836 */ /* 0x008fe20000000000 */
        /* <DEDUP_REMOVED lines=9> */
[----:B------:R-:W-:Y:S02]  /*7640*/  SEL R11, RZ, 0x1, P2 ;  /* 0x00000001ff0b7807 */ /* 0x000fe40001000000 */
[----:B------:R-:W-:Y:S01]  /*7650*/  SEL R19, R19, RZ, P2 ;  /* 0x000000ff13137207 */ /* 0x000fe20001000000 */
[----:B------:R0:W-:Y:S01]  /*7660*/  @!P3 SYNCS.ARRIVE.TRANS64.RED.A1T0 RZ, [R35+URZ], RZ ;  /* 0x000000ff23ffb9a7 */ /* 0x0001e2000810043f */
[----:B----4-:R-:W-:-:S05]  /*7670*/  LOP3.LUT R12, R12, R11, RZ, 0x3c, !PT ;  /* 0x0000000b0c0c7212 */ /* 0x010fca00078e3cff */
[----:B------:R0:W-:Y:S01]  /*7680*/  STL [R1], R12 ;  /* 0x0000000c01007387 */ /* 0x0001e20000100800 */
[----:B------:R-:W-:Y:S05]  /*7690*/  @P1 BRA `(.L_x_11425) ;  /* 0xffffffb0007c1947 */ /* 0x000fea000383ffff */
[----:B0-----:R-:W0:Y:S01]  /*76a0*/  S2R R12, SR_TID.X ;  /* 0x00000000000c7919 */ /* 0x001e220000002100 */
[----:B------:R-:W-:Y:S02]  /*76b0*/  PLOP3.LUT P0, PT, PT, PT, PT, 0x8, 0x0 ;  /* 0x000000000000781c */ /* 0x000fe40003f0e170 */
[----:B0-----:R-:W-:-:S04]  /*76c0*/  SHF.R.U32.HI R12, RZ, 0x7, R12 ;  /* 0x00000007ff0c7819 */ /* 0x001fc8000001160c */
[----:B------:R-:W-:-:S13]  /*76d0*/  ISETP.NE.AND P4, PT, R12, 0x1, PT ;  /* 0x000000010c00780c */ /* 0x000fda0003f85270 */
[----:B------:R-:W-:Y:S06]  /*76e0*/  @!P4 BAR.ARV 0x9, 0x100 ;  /* 0x024400000000cb1d */ /* 0x000fec0000002000 */
.L_x_11362:
[----:B------:R-:W3:Y:S01]  /*76f0*/  LDL R8, [R1+0x28] ;  /* 0x0000280001087983 */ /* 0x000ee20000100800 */
[----:B------:R-:W0:Y:S01]  /*7700*/  LDC R0, c[0x0][0x448] ;  /* 0x00011200ff007b82 */ /* 0x000e220000000800 */
[----:B------:R-:W-:-:S07]  /*7710*/  IADD3 R7, R141, 0x1, -R140 ;  /* 0x000000018d077810 */ /* 0x000fce0007ffe88c */
[----:B------:R-:W4:Y:S01]  /*7720*/  LDC.64 R4, c[0x0][0x9e0] ;  /* 0x00027800ff047b82 */ /* 0x000f220000000a00 */
[----:B0-----:R-:W-:Y:S02]  /*7730*/  ISETP.NE.AND P1, PT, R0, 0x1, PT ;  /* 0x000000010000780c */ /* 0x001fe40003f25270 */
[----:B----4-:R-:W-:-:S11]  /*7740*/  ISETP.GE.AND P2, PT, R5, 0x1, PT ;  /* 0x000000010500780c */ /* 0x010fd60003f46270 */
[----:B------:R-:W0:Y:S08]  /*7750*/  @P1 LDC R3, c[0x0][0x44c] ;  /* 0x00011300ff031b82 */ /* 0x000e300000000800 */
[----:B------:R-:W4:Y:S01]  /*7760*/  @P1 LDC R6, c[0x0][0x450] ;  /* 0x00011400ff061b82 */ /* 0x000f220000000800 */
[----:B---3--:R-:W-:-:S04]  /*7770*/  VIADD R0, R8, 0xbf ;  /* 0x000000bf08007836 */ /* 0x008fc80000000000 */
[----:B0-----:R-:W-:-:S05]  /*7780*/  @P1 IMAD.HI.U32 R3, R0, R3, RZ ;  /* 0x0000000300031227 */ /* 0x001fca00078e00ff */
[----:B----4-:R-:W-:-:S05]  /*7790*/  @P1 SHF.R.U32.HI R0, RZ, R6, R3 ;  /* 0x00000006ff001219 */ /* 0x010fca0000011603 */
[----:B------:R-:W-:Y:S01]  /*77a0*/  IMAD.IADD R3, R7, 0x1, R0 ;  /* 0x0000000107037824 */ /* 0x000fe200078e0200 */
[----:B------:R-:W-:Y:S06]  /*77b0*/  @P0 BRA `(.L_x_11426) ;  /* 0x00000000000c0947 */ /* 0x000fec0003800000 */
[----:B------:R-:W0:Y:S01]  /*77c0*/  FENCE.VIEW.ASYNC.G ;  /* 0x00000000000073c6 */ /* 0x000e220000000100 */
[----:B------:R-:W-:Y:S05]  /*77d0*/  WARPSYNC.ALL ;  /* 0x0000000000007948 */ /* 0x000fea0003800000 */
[----:B0-----:R-:W-:Y:S06]  /*77e0*/  BAR.ARV 0xc, 0x200 ;  /* 0x0308000000007b1d */ /* 0x001fec0000002000 */
.L_x_11426:
        /* <DEDUP_REMOVED lines=13> */
.L_x_11429:
[----:B------:R-:W-:-:S13]  /*78c0*/  ISETP.NE.AND P0, PT, R5, 0x1, PT ;  /* 0x000000010500780c */ /* 0x000fda0003f05270 */
[----:B------:R-:W0:Y:S02]  /*78d0*/  @P0 LDC.64 R6, c[0x0][0x9e8] ;  /* 0x00027a00ff060b82 */ /* 0x000e240000000a00 */
[----:B0-----:R-:W-:-:S05]  /*78e0*/  @P0 IMAD.HI.U32 R6, R0, R6, RZ ;  /* 0x0000000600060227 */ /* 0x001fca00078e00ff */
[----:B------:R-:W-:-:S07]  /*78f0*/  @P0 SHF.R.U32.HI R0, RZ, R7, R6 ;  /* 0x00000007ff000219 */ /* 0x000fce0000011606 */
.L_x_11430:
[----:B------:R-:W-:Y:S05]  /*7900*/  BSYNC B0 ;  /* 0x0000000000007941 */ /* 0x000fea0003800000 */
.L_x_11428:
[----:B------:R-:W-:-:S05]  /*7910*/  IMAD R3, R0, R5, R5 ;  /* 0x0000000500037224 */ /* 0x000fca00078e0205 */
[----:B------:R-:W-:-:S07]  /*7920*/  VIMNMX R4, R4, R3, PT ;  /* 0x0000000304047248 */ /* 0x000fce0003fe0100 */
.L_x_11427:
[----:B------:R-:W0:Y:S01]  /*7930*/  @P1 LDC R0, c[0x0][0x44c] ;  /* 0x00011300ff001b82 */ /* 0x000e220000000800 */
[----:B------:R-:W-:Y:S01]  /*7940*/  VIADD R4, R4, 0x7f ;  /* 0x0000007f04047836 */ /* 0x000fe20000000000 */
[----:B------:R-:W-:-:S04]  /*7950*/  ULDC UR4, c[0x0][0x9dc] ;  /* 0x0002770000047ab9 */ /* 0x000fc80000000800 */
[----:B------:R-:W-:Y:S02]  /*7960*/  SHF.R.S32.HI R3, RZ, 0x1f, R4 ;  /* 0x0000001fff037819 */ /* 0x000fe40000011404 */
[----:B------:R-:W3:Y:S02]  /*7970*/  @P1 LDC R7, c[0x0][0x450] ;  /* 0x00011400ff071b82 */ /* 0x000ee40000000800 */
[----:B------:R-:W-:-:S04]  /*7980*/  LEA.HI R3, R3, R4, RZ, 0x7 ;  /* 0x0000000403037211 */ /* 0x000fc800078f38ff */
[----:B------:R-:W-:-:S04]  /*7990*/  SHF.R.S32.HI R3, RZ, 0x7, R3 ;  /* 0x00000007ff037819 */ /* 0x000fc80000011403 */
[----:B------:R-:W-:Y:S01]  /*79a0*/  VIMNMX R88, R102, R3, PT ;  /* 0x0000000366587248 */ /* 0x000fe20003fe0100 */
[----:B0-----:R-:W-:-:S04]  /*79b0*/  @P1 IMAD.HI.U32 R6, R8, R0, RZ ;  /* 0x0000000008061227 */ /* 0x001fc800078e00ff */
[----:B------:R-:W-:Y:S01]  /*79c0*/  IMAD.MOV.U32 R0, RZ, RZ, R8 ;  /* 0x000000ffff007224 */ /* 0x000fe200078e0008 */
        /* <DEDUP_REMOVED lines=14> */
.L_x_11433:
[----:B------:R-:W-:-:S13]  /*7ab0*/  ISETP.NE.AND P0, PT, R5, 0x1, PT ;  /* 0x000000010500780c */ /* 0x000fda0003f05270 */
[----:B------:R-:W0:Y:S02]  /*7ac0*/  @P0 LDC.64 R6, c[0x0][0x9e8] ;  /* 0x00027a00ff060b82 */ /* 0x000e240000000a00 */
[----:B0-----:R-:W-:-:S05]  /*7ad0*/  @P0 IMAD.HI.U32 R4, R0, R6, RZ ;  /* 0x0000000600040227 */ /* 0x001fca00078e00ff */
[----:B------:R-:W-:-:S07]  /*7ae0*/  @P0 SHF.R.U32.HI R0, RZ, R7, R4 ;  /* 0x00000007ff000219 */ /* 0x000fce0000011604 */
.L_x_11434:
[----:B------:R-:W-:Y:S05]  /*7af0*/  BSYNC B0 ;  /* 0x0000000000007941 */ /* 0x000fea0003800000 */
.L_x_11432:
[----:B------:R-:W-:-:S05]  /*7b00*/  IMAD R0, R0, R5, RZ ;  /* 0x0000000500007224 */ /* 0x000fca00078e02ff */
[----:B------:R-:W-:-:S07]  /*7b10*/  VIMNMX R3, R3, R0, !PT ;  /* 0x0000000003037248 */ /* 0x000fce0007fe0100 */
.L_x_11431:
        /* <DEDUP_REMOVED lines=9> */
[----:B------:R-:W-:Y:S02]  /*7bb0*/  CS2R R126, SRZ ;  /* 0x00000000007e7805 */ /* 0x000fe4000001ff00 */
[----:B------:R-:W-:Y:S02]  /*7bc0*/  CS2R R124, SRZ ;  /* 0x00000000007c7805 */ /* 0x000fe4000001ff00 */
[----:B------:R-:W-:-:S02]  /*7bd0*/  CS2R R122, SRZ ;  /* 0x00000000007a7805 */ /* 0x000fc4000001ff00 */
[----:B------:R-:W-:Y:S02]  /*7be0*/  VIMNMX R4, RZ, R0, !PT ;  /* 0x00000000ff047248 */ /* 0x000fe40007fe0100 */
[----:B------:R-:W-:Y:S02]  /*7bf0*/  CS2R R120, SRZ ;  /* 0x0000000000787805 */ /* 0x000fe4000001ff00 */
[----:B------:R-:W-:Y:S02]  /*7c00*/  CS2R R118, SRZ ;  /* 0x0000000000767805 */ /* 0x000fe4000001ff00 */
[----:B------:R-:W-:Y:S02]  /*7c10*/  CS2R R116, SRZ ;  /* 0x0000000000747805 */ /* 0x000fe4000001ff00 */
[----:B------:R-:W-:Y:S01]  /*7c20*/  ISETP.GT.AND P1, PT, R88, R4, PT ;  /* 0x000000045800720c */ /* 0x000fe20003f24270 */
[----:B------:R0:W-:Y:S01]  /*7c30*/  STL [R1+0x68], R4 ;  /* 0x0000680401007387 */ /* 0x0001e20000100800 */
[----:B------:R-:W-:-:S02]  /*7c40*/  CS2R R114, SRZ ;  /* 0x0000000000727805 */ /* 0x000fc4000001ff00 */
[----:B------:R-:W-:Y:S01]  /*7c50*/  CS2R R112, SRZ ;  /* 0x0000000000707805 */ /* 0x000fe2000001ff00 */
[----:B------:R-:W-:Y:S01]  /*7c60*/  IMAD.MOV.U32 R38, RZ, RZ, RZ ;  /* 0x000000ffff267224 */ /* 0x000fe200078e00ff */
[----:B------:R-:W-:Y:S01]  /*7c70*/  CS2R R26, SRZ ;  /* 0x00000000001a7805 */ /* 0x000fe2000001ff00 */
[----:B------:R-:W-:Y:S01]  /*7c80*/  IMAD.MOV.U32 R109, RZ, RZ, RZ ;  /* 0x000000ffff6d7224 */ /* 0x000fe200078e00ff */
        /* <DEDUP_REMOVED lines=11> */
[----:B------:R-:W-:-:S02]  /*7d40*/  IMAD.MOV.U32 R89, RZ, RZ, RZ ;  /* 0x000000ffff597224 */ /* 0x000fc400078e00ff */
[----:B------:R-:W-:Y:S01]  /*7d50*/  IMAD.MOV.U32 R0, RZ, RZ, RZ ;  /* 0x000000ffff007224 */ /* 0x000fe200078e00ff */
[----:B0-----:R-:W-:Y:S06]  /*7d60*/  @!P1 BRA `(.L_x_11435) ;  /* 0x0000011800f89947 */ /* 0x001fec0003800000 */
        /* <DEDUP_REMOVED lines=9> */
.L_x_11723:
[----:B------:R-:W3:Y:S01]  /*7e00*/  LDL R3, [R1+0xc] ;  /* 0x00000c0001037983 */ /* 0x000ee20000100800 */
[----:B------:R-:W-:Y:S01]  /*7e10*/  BSSY B6, `(.L_x_11437) ;  /* 0x0000020000067945 */ /* 0x000fe20003800000 */
[----:B---3--:R-:W-:-:S05]  /*7e20*/  IMAD.HI R0, R3, 0x55555556, RZ ;  /* 0x5555555603007827 */ /* 0x008fca00078e02ff */
[----:B------:R-:W-:-:S05]  /*7e30*/  LEA.HI R0, R0, R0, RZ, 0x1 ;  /* 0x0000000000007211 */ /* 0x000fca00078f08ff */
[----:B------:R-:W-:Y:S02]  /*7e40*/  IMAD R4, R0, -0x3, R3 ;  /* 0xfffffffd00047824 */ /* 0x000fe400078e0203 */
[----:B------:R-:W-:Y:S02]  /*7e50*/  VIADD R3, R2, 0x21800 ;  /* 0x0002180002037836 */ /* 0x000fe40000000000 */
[----:B------:R-:W-:Y:S01]  /*7e60*/  IMAD R0, R4, 0x1000, R2 ;  /* 0x0000100004007824 */ /* 0x000fe200078e0202 */
[----:B------:R3:W-:Y:S02]  /*7e70*/  STL [R1+0x2c], R4 ;  /* 0x00002c0401007387 */ /* 0x0007e40000100800 */
[----:B------:R-:W-:Y:S01]  /*7e80*/  LOP3.LUT P0, RZ, R3, 0x3ff, RZ, 0xc0, !PT ;  /* 0x000003ff03ff7812 */ /* 0x000fe2000780c0ff */
[----:B------:R-:W-:-:S05]  /*7e90*/  VIADD R0, R0, 0xc400 ;  /* 0x0000c40000007836 */ /* 0x000fca0000000000 */
[----:B------:R-:W-:Y:S01]  /*7ea0*/  SHF.R.U32.HI R0, RZ, 0x4, R0 ;  /* 0x00000004ff007819 */ /* 0x000fe20000011600 */
[----:B---3--:R-:W-:-:S03]  /*7eb0*/  IMAD R4, R4, 0x2000, R3 ;  /* 0x0000200004047824 */ /* 0x008fc600078e0203 */
[----:B------:R-:W-:Y:S02]  /*7ec0*/  LOP3.LUT R146, R0, 0x3fff, RZ, 0xc0, !PT ;  /* 0x00003fff00927812 */ /* 0x000fe400078ec0ff */
[----:B------:R-:W-:-:S04]  /*7ed0*/  SHF.R.U32.HI R4, RZ, 0x4, R4 ;  /* 0x00000004ff047819 */ /* 0x000fc80000011604 */
[----:B------:R-:W-:-:S05]  /*7ee0*/  LOP3.LUT R3, R4, 0x3fff, RZ, 0xc0, !PT ;  /* 0x00003fff04037812 */ /* 0x000fca00078ec0ff */
[----:B------:R3:W-:Y:S01]  /*7ef0*/  STL [R1+0x54], R3 ;  /* 0x0000540301007387 */ /* 0x0007e20000100800 */
[----:B------:R-:W-:Y:S05]  /*7f00*/  @!P0 BRA `(.L_x_11438) ;  /* 0x0000000000408947 */ /* 0x000fea0003800000 */
[----:B------:R-:W-:Y:S01]  /*7f10*/  MOV R0, 0x0 ;  /* 0x0000000000007802 */ /* 0x000fe20000000f00 */
[----:B------:R-:W-:Y:S01]  /*7f20*/  ULDC.64 UR4, c[0x4][0x138] ;  /* 0x01004e0000047ab9 */ /* 0x000fe20000000a00 */
[----:B------:R-:W-:Y:S01]  /*7f30*/  ULDC.64 UR6, c[0x4][0x140] ;  /* 0x0100500000067ab9 */ /* 0x000fe20000000a00 */
[----:B------:R-:W-:Y:S01]  /*7f40*/  IMAD.U32 R4, RZ, RZ, UR4 ;  /* 0x00000004ff047e24 */ /* 0x000fe2000f8e00ff */
[----:B0-----:R0:W4:Y:S01]  /*7f50*/  LDC.64 R14, c[0x4][R0] ;  /* 0x01000000000e7b82 */ /* 0x0011220000000a00 */
        /* <DEDUP_REMOVED lines=10> */
[----:B-12345:R-:W-:Y:S05]  /*8000*/  CALL.ABS.NOINC R14 ;  /* 0x000000000e007343 */ /* 0x03efea0003c00000 */
.L_x_11438:
[----:B------:R-:W-:Y:S05]  /*8010*/  BSYNC B6 ;  /* 0x0000000000067941 */ /* 0x000fea0003800000 */
.L_x_11437:
[----:B------:R-:W-:Y:S02]  /*8020*/  ULDC UR4, c[0x0][0x3f4] ;  /* 0x0000fd0000047ab9 */ /* 0x000fe40000000800 */
[----:B------:R-:W-:-:S13]  /*8030*/  ISETP.LT.AND P0, PT, RZ, UR4, PT ;  /* 0x00000004ff007c0c */ /* 0x000fda000bf01270 */
[----:B------:R-:W-:Y:S05]  /*8040*/  @P0 BRA `(.L_x_11439) ;  /* 0x0000000000400947 */ /* 0x000fea0003800000 */
[----:B------:R-:W-:-:S04]  /*8050*/  ULEA.HI UR4, UR37, UR37, URZ, 0x1 ;  /* 0x0000002525047291 */ /* 0x000fc8000f8f083f */
[----:B------:R-:W-:-:S04]  /*8060*/  ULOP3.LUT UR4, UR4, 0xfffffffe, URZ, 0xc0, !UPT ;  /* 0xfffffffe04047892 */ /* 0x000fc8000f8ec03f */
[----:B------:R-:W-:-:S06]  /*8070*/  UIADD3 UR4, UR37, -UR4, URZ ;  /* 0x8000000425047290 */ /* 0x000fcc000fffe03f */
[----:B---3--:R-:W-:-:S05]  /*8080*/  IMAD.U32 R3, RZ, RZ, UR4 ;  /* 0x00000004ff037e24 */ /* 0x008fca000f8e00ff */
[----:B------:R-:W-:-:S04]  /*8090*/  SHF.L.U32 R3, R3, 0x1f, RZ ;  /* 0x0000001f03037819 */ /* 0x000fc800000006ff */
[----:B------:R3:W4:Y:S03]  /*80a0*/  SYNCS.PHASECHK.TRANS64.TRYWAIT P0, [R2+URZ+0x2d800], R3 ;  /* 0x02d80003020075a7 */ /* 0x000726000800017f */
[----:B----4-:R-:W-:Y:S05]  /*80b0*/  @!P0 NANOSLEEP.SYNCS 0x989680 ;  /* 0x009896800000895d */ /* 0x010fea0003900000 */
[----:B------:R-:W4:Y:S01]  /*80c0*/  @!P0 SYNCS.PHASECHK.TRANS64 P0, [R2+URZ+0x2d800], R3 ;  /* 0x02d80003020085a7 */ /* 0x000f22000800007f */
[----:B------:R-:W-:Y:S04]  /*80d0*/  BSSY B0, `(.L_x_11440) ;  /* 0x0000006000007945 */ /* 0x000fe80003800000 */
[----:B----4-:R-:W-:Y:S05]  /*80e0*/  @P0 BRA `(.L_x_11441) ;  /* 0x0000000000100947 */ /* 0x010fea0003800000 */
.L_x_11442:
[----:B----4-:R4:W0:Y:S02]  /*80f0*/  SYNCS.PHASECHK.TRANS64.TRYWAIT P0, [R2+URZ+0x2d800], R3 ;  /* 0x02d80003020075a7 */ /* 0x010824000800017f */
[----:B0-----:R-:W-:Y:S05]  /*8100*/  @!P0 NANOSLEEP.SYNCS 0x989680 ;  /* 0x009896800000895d */ /* 0x001fea0003900000 */
[----:B------:R-:W0:Y:S02]  /*8110*/  @!P0 SYNCS.PHASECHK.TRANS64 P0, [R2+URZ+0x2d800], R3 ;  /* 0x02d80003020085a7 */ /* 0x000e24000800007f */
[----:B0-----:R-:W-:Y:S05]  /*8120*/  @!P0 BRA `(.L_x_11442) ;  /* 0xfffffffc00f08947 */ /* 0x001fea000383ffff */
.L_x_11441:
[----:B------:R-:W-:Y:S05]  /*8130*/  BSYNC B0 ;  /* 0x0000000000007941 */ /* 0x000fea0003800000 */
.L_x_11440:
[----:B------:R-:W-:Y:S05]  /*8140*/  BRA `(.L_x_11443) ;  /* 0x0000004000c47947 */ /* 0x000fea0003800000 */
.L_x_11439:
[----:B------:R-:W-:Y:S01]  /*8150*/  ULOP3.LUT UP0, URZ, UR40, 0x1bf, URZ, 0xc0, !UPT ;  /* 0x000001bf283f7892 */ /* 0x000fe2000f80c03f */
[----:B-----5:R-:W-:Y:S01]  /*8160*/  SHF.R.S32.HI R0, RZ, 0x1f, R98 ;  /* 0x0000001fff007819 */ /* 0x020fe20000011462 */
[----:B------:R-:W-:Y:S01]  /*8170*/  ULDC.64 UR4, c[0x0][0x3f8] ;  /* 0x0000fe0000047ab9 */ /* 0x000fe20000000a00 */
[----:B------:R-:W-:Y:S01]  /*8180*/  ULDC.64 UR6, c[0x0][0x408] ;  /* 0x0001020000067ab9 */ /* 0x000fe20000000a00 */
[----:B------:R-:W-:Y:S02]  /*8190*/  IMAD.WIDE.U32 R24, R98, UR4, RZ ;  /* 0x0000000462187c25 */ /* 0x000fe4000f8e00ff */
[----:B------:R-:W-:Y:S02]  /*81a0*/  PLOP3.LUT P0, PT, PT, PT, UP0, 0x80, 0x0 ;  /* 0x000000000000781c */ /* 0x000fe40003f0f008 */
[C---:B---3--:R-:W-:Y:S02]  /*81b0*/  IMAD R3, R0.reuse, UR4, RZ ;  /* 0x0000000400037c24 */ /* 0x048fe4000f8e02ff */
        /* <DEDUP_REMOVED lines=11> */
[----:B0-----:R0:W3:Y:S01]  /*8270*/  LDC.64 R14, c[0x4][R0] ;  /* 0x01000000000e7b82 */ /* 0x0010e20000000a00 */
        /* <DEDUP_REMOVED lines=10> */
[----:B-123--:R-:W-:Y:S05]  /*8320*/  CALL.ABS.NOINC R14 ;  /* 0x000000000e007343 */ /* 0x00efea0003c00000 */
.L_x_11444:
[----:B------:R-:W3:Y:S01]  /*8330*/  S2R R20, SR_TID.X ;  /* 0x0000000000147919 */ /* 0x000ee20000002100 */
[----:B------:R-:W-:Y:S01]  /*8340*/  ULDC.U8 UR4, c[0x0][0x410] ;  /* 0x0001040000047ab9 */ /* 0x000fe20000000000 */
[----:B---3--:R-:W-:Y:S02]  /*8350*/  VIADD R21, R20, 0xffffff80 ;  /* 0xffffff8014157836 */ /* 0x008fe40000000000 */
[----:B------:R-:W3:Y:S01]  /*8360*/  LDL R20, [R1+0x28] ;  /* 0x0000280001147983 */ /* 0x000ee20000100800 */
[----:B------:R-:W-:Y:S01]  /*8370*/  ISETP.NE.AND P0, PT, RZ, UR4, PT ;  /* 0x00000004ff007c0c */ /* 0x000fe2000bf05270 */
[----:B------:R-:W-:Y:S01]  /*8380*/  BSSY B0, `(.L_x_11445) ;  /* 0x0000405000007945 */ /* 0x000fe20003800000 */
[----:B------:R-:W-:-:S04]  /*8390*/  LEA.HI R54, R21, R21, RZ, 0x1 ;  /* 0x0000001515367211 */ /* 0x000fc800078f08ff */
[----:B------:R-:W-:-:S05]  /*83a0*/  SHF.R.S32.HI R54, RZ, 0x1, R54 ;  /* 0x00000001ff367819 */ /* 0x000fca0000011436 */
[----:B---3--:R-:W-:Y:S02]  /*83b0*/  IMAD.IADD R10, R54, 0x1, R20 ;  /* 0x00000001360a7824 */ /* 0x008fe400078e0214 */
        /* <DEDUP_REMOVED lines=11> */
[----:B---3--:R-:W-:-:S04]  /*8470*/  @P0 IMAD.HI.U32 R0, R10, R3, RZ ;  /* 0x000000030a000227 */ /* 0x008fc800078e00ff */
[----:B------:R-:W-:Y:S01]  /*8480*/  IMAD.MOV.U32 R3, RZ, RZ, R10 ;  /* 0x000000ffff037224 */ /* 0x000fe200078e000a */
[----:B----4-:R-:W-:-:S04]  /*8490*/  @P0 SHF.R.U32.HI R3, RZ, R5, R0 ;  /* 0x00000005ff030219 */ /* 0x010fc80000011600 */
        /* <DEDUP_REMOVED lines=17> */
[----:B------:R3:W4:Y:S04]  /*85b0*/  SHFL.IDX PT, R3, R13, RZ, 0x1e1f ;  /* 0x001e1fff0d037589 */ /* 0x00072800000e0000 */
[----:B------:R-:W1:Y:S04]  /*85c0*/  SHFL.IDX PT, R0, R0, RZ, 0x1e1f ;  /* 0x001e1fff00007589 */ /* 0x000e6800000e0000 */
[----:B------:R-:W1:Y:S04]  /*85d0*/  SHFL.IDX PT, R5, R5, RZ, 0x1e1f ;  /* 0x001e1fff05057589 */ /* 0x000e6800000e0000 */
[----:B0-----:R3:W0:Y:S02]  /*85e0*/  SHFL.IDX PT, R14, R4, RZ, 0x1e1f ;  /* 0x001e1fff040e7589 */ /* 0x00162400000e0000 */
.L_x_11729:
[----:B------:R-:W-:Y:S01]  /*85f0*/  IMAD R52, R140, R21, RZ ;  /* 0x000000158c347224 */ /* 0x000fe200078e02ff */
[----:B------:R-:W-:Y:S01]  /*8600*/  BSSY B1, `(.L_x_11448) ;  /* 0x000005d000017945 */ /* 0x000fe20003800000 */
[----:B------:R-:W-:Y:S02]  /*8610*/  CS2R R36, SRZ ;  /* 0x0000000000247805 */ /* 0x000fe4000001ff00 */
[----:B------:R-:W-:Y:S02]  /*8620*/  CS2R R34, SRZ ;  /* 0x0000000000227805 */ /* 0x000fe4000001ff00 */
[----:B------:R-:W-:Y:S02]  /*8630*/  CS2R R28, SRZ ;  /* 0x00000000001c7805 */ /* 0x000fe4000001ff00 */
[----:B------:R-:W-:Y:S01]  /*8640*/  ISETP.GE.AND P0, PT, R10, R52, PT ;  /* 0x000000340a00720c */ /* 0x000fe20003f06270 */
[----:B------:R-:W-:Y:S01]  /*8650*/  IMAD R52, R33, -0xc0, R52 ;  /* 0xffffff4021347824 */ /* 0x000fe200078e0234 */
        /* <DEDUP_REMOVED lines=10> */
[----:B------:R-:W3:Y:S01]  /*8700*/  LDL R42, [R1+0x5c] ;  /* 0x00005c00012a7983 */ /* 0x000ee20000100800 */
[----:B------:R-:W-:-:S03]  /*8710*/  ULDC UR4, c[0x0][0x3f4] ;  /* 0x0000fd0000047ab9 */ /* 0x000fc60000000800 */
[----:B--2---:R-:W2:Y:S04]  /*8720*/  LDL R41, [R1+0x50] ;  /* 0x0000500001297983 */ /* 0x004ea80000100800 */
[----:B-1----:R-:W4:Y:S04]  /*8730*/  LDL R40, [R1+0x58] ;  /* 0x0000580001287983 */ /* 0x002f280000100800 */
[----:B------:R-:W4:Y:S04]  /*8740*/  LDL R15, [R1+0x4c] ;  /* 0x00004c00010f7983 */ /* 0x000f280000100800 */
[----:B------:R-:W4:Y:S04]  /*8750*/  LDL.64 R56, [R1+0x18] ;  /* 0x0000180001387983 */ /* 0x000f280000100a00 */
        /* <DEDUP_REMOVED lines=9> */
[C---:B---3--:R-:W-:Y:S01]  /*87f0*/  ISETP.GE.AND P3, PT, R42.reuse, UR4, PT ;  /* 0x000000042a007c0c */ /* 0x048fe2000bf66270 */
[----:B------:R-:W-:Y:S01]  /*8800*/  IMAD.SHL.U32 R9, R42, 0x2, RZ ;  /* 0x000000022a097824 */ /* 0x000fe200078e00ff */
[----:B------:R-:W-:Y:S02]  /*8810*/  SHF.R.S32.HI R4, RZ, 0x1f, R42 ;  /* 0x0000001fff047819 */ /* 0x000fe4000001142a */
[C---:B--2---:R-:W-:Y:S01]  /*8820*/  ISETP.GE.AND P2, PT, R41.reuse, UR4, PT ;  /* 0x0000000429007c0c */ /* 0x044fe2000bf46270 */
[C---:B------:R-:W-:Y:S01]  /*8830*/  IMAD.SHL.U32 R47, R41.reuse, 0x2, RZ ;  /* 0x00000002292f7824 */ /* 0x040fe200078e00ff */
[----:B------:R-:W-:Y:S02]  /*8840*/  SHF.R.S32.HI R8, RZ, 0x1f, R41 ;  /* 0x0000001fff087819 */ /* 0x000fe40000011429 */
[C---:B----4-:R-:W-:Y:S01]  /*8850*/  ISETP.GE.AND P1, PT, R40.reuse, UR4, PT ;  /* 0x0000000428007c0c */ /* 0x050fe2000bf26270 */
[----:B------:R-:W-:Y:S01]  /*8860*/  IMAD.SHL.U32 R43, R40, 0x2, RZ ;  /* 0x00000002282b7824 */ /* 0x000fe200078e00ff */
[----:B------:R-:W-:-:S02]  /*8870*/  SHF.L.U64.HI R20, R41, 0x1, R8 ;  /* 0x0000000129147819 */ /* 0x000fc40000010208 */
[----:B------:R-:W-:Y:S01]  /*8880*/  SHF.L.U64.HI R4, R42, 0x1, R4 ;  /* 0x000000012a047819 */ /* 0x000fe20000010204 */
[C---:B------:R-:W-:Y:S01]  /*8890*/  IMAD.SHL.U32 R7, R15.reuse, 0x2, RZ ;  /* 0x000000020f077824 */ /* 0x040fe200078e00ff */
[-C--:B0-----:R-:W-:Y:S02]  /*88a0*/  @!P3 IADD3 R8, P5, R14, R9.reuse, RZ ;  /* 0x000000090e08b210 */ /* 0x081fe40007fbe0ff */
[----:B------:R-:W-:Y:S02]  /*88b0*/  @!P3 IADD3 R10, P4, R0, R9, RZ ;  /* 0x00000009000ab210 */ /* 0x000fe40007f9e0ff */
[----:B------:R-:W-:Y:S01]  /*88c0*/  ISETP.GE.AND P0, PT, R15, UR4, PT ;  /* 0x000000040f007c0c */ /* 0x000fe2000bf06270 */
[--C-:B------:R-:W-:Y:S01]  /*88d0*/  @!P3 IMAD.X R9, R5, 0x1, R4.reuse, P5 ;  /* 0x000000010509b824 */ /* 0x100fe200028e0604 */
[----:B------:R-:W-:Y:S01]  /*88e0*/  @!P2 IADD3 R46, P5, R14, R47, RZ ;  /* 0x0000002f0e2ea210 */ /* 0x000fe20007fbe0ff */
[----:B------:R-:W-:Y:S01]  /*88f0*/  @!P3 IMAD.X R11, R3, 0x1, R4, P4 ;  /* 0x00000001030bb824 */ /* 0x000fe200020e0604 */
[----:B------:R-:W-:-:S02]  /*8900*/  SHF.R.S32.HI R6, RZ, 0x1f, R40 ;  /* 0x0000001fff067819 */ /* 0x000fc40000011428 */
[----:B------:R-:W-:Y:S01]  /*8910*/  @!P2 IADD3 R48, P4, R0, R47, RZ ;  /* 0x0000002f0030a210 */ /* 0x000fe20007f9e0ff */
[----:B------:R-:W-:Y:S01]  /*8920*/  @!P2 IMAD.X R47, R5, 0x1, R20, P5 ;  /* 0x00000001052fa824 */ /* 0x000fe200028e0614 */
[----:B------:R-:W-:Y:S01]  /*8930*/  SHF.L.U64.HI R6, R40, 0x1, R6 ;  /* 0x0000000128067819 */ /* 0x000fe20000010206 */
[----:B------:R0:W5:Y:S01]  /*8940*/  @!P3 LD.E.64 R32, desc[UR52][R10.64] ;  /* 0x000000340a20b980 */ /* 0x000162000c101b00 */
[-C--:B------:R-:W-:Y:S01]  /*8950*/  @!P1 IADD3 R42, P5, R14, R43.reuse, RZ ;  /* 0x0000002b0e2a9210 */ /* 0x080fe20007fbe0ff */
[----:B------:R-:W-:Y:S01]  /*8960*/  @!P2 IMAD.X R49, R3, 0x1, R20, P4 ;  /* 0x000000010331a824 */ /* 0x000fe200020e0614 */
[----:B------:R-:W-:Y:S01]  /*8970*/  SHF.R.S32.HI R12, RZ, 0x1f, R15 ;  /* 0x0000001fff0c7819 */ /* 0x000fe2000001140f */
[----:B------:R1:W5:Y:S01]  /*8980*/  @!P3 LD.E.64 R34, desc[UR52][R8.64] ;  /* 0x000000340822b980 */ /* 0x000362000c101b00 */
[----:B------:R-:W-:Y:S01]  /*8990*/  @!P1 IADD3 R44, P4, R0, R43, RZ ;  /* 0x0000002b002c9210 */ /* 0x000fe20007f9e0ff */
[----:B------:R-:W-:Y:S01]  /*89a0*/  @!P1 IMAD.X R43, R5, 0x1, R6, P5 ;  /* 0x00000001052b9824 */ /* 0x000fe200028e0606 */
[----:B------:R-:W-:Y:S01]  /*89b0*/  SHF.L.U64.HI R12, R15, 0x1, R12 ;  /* 0x000000010f0c7819 */ /* 0x000fe2000001020c */
[----:B------:R-:W-:Y:S01]  /*89c0*/  IMAD.SHL.U32 R15, R50, 0x2, RZ ;  /* 0x00000002320f7824 */ /* 0x000fe200078e00ff */
[----:B------:R-:W-:Y:S01]  /*89d0*/  @!P0 IADD3 R40, P5, R0, R7, RZ ;  /* 0x0000000700288210 */ /* 0x000fe20007fbe0ff */
[----:B------:R-:W-:Y:S01]  /*89e0*/  @!P1 IMAD.X R45, R3, 0x1, R6, P4 ;  /* 0x00000001032d9824 */ /* 0x000fe200020e0606 */
[----:B------:R-:W-:-:S02]  /*89f0*/  ISETP.GE.AND P4, PT, R56, UR4, PT ;  /* 0x0000000438007c0c */ /* 0x000fc4000bf86270 */
[----:B0-----:R-:W-:Y:S01]  /*8a00*/  CS2R R10, SRZ ;  /* 0x00000000000a7805 */ /* 0x001fe2000001ff00 */
[----:B------:R-:W5:Y:S01]  /*8a10*/  @!P2 LD.E.64 R30, desc[UR52][R48.64] ;  /* 0x00000034301ea980 */ /* 0x000f62000c101b00 */
[--C-:B------:R-:W-:Y:S01]  /*8a20*/  @!P0 IMAD.X R41, R3, 0x1, R12.reuse, P5 ;  /* 0x0000000103298824 */ /* 0x100fe200028e060c */
[----:B------:R-:W-:Y:S02]  /*8a30*/  @!P0 IADD3 R6, P5, R14, R7, RZ ;  /* 0x000000070e068210 */ /* 0x000fe40007fbe0ff */
[----:B-1----:R-:W-:Y:S01]  /*8a40*/  CS2R R8, SRZ ;  /* 0x0000000000087805 */ /* 0x002fe2000001ff00 */
[----:B------:R-:W5:Y:S02]  /*8a50*/  @!P2 LD.E.64 R28, desc[UR52][R46.64] ;  /* 0x000000342e1ca980 */ /* 0x000f64000c101b00 */
[----:B------:R-:W-:Y:S01]  /*8a60*/  @!P0 IMAD.X R7, R5, 0x1, R12, P5 ;  /* 0x0000000105078824 */ /* 0x000fe200028e060c */
[----:B------:R-:W-:Y:S01]  /*8a70*/  ISETP.GE.AND P5, PT, R50, UR4, PT ;  /* 0x0000000432007c0c */ /* 0x000fe2000bfa6270 */
[----:B------:R-:W5:Y:S01]  /*8a80*/  @!P1 LD.E.64 R26, desc[UR52][R44.64] ;  /* 0x000000342c1a9980 */ /* 0x000f62000c101b00 */
[----:B------:R-:W-:-:S02]  /*8a90*/  @!P4 IMAD.MOV.U32 R12, RZ, RZ, R0 ;  /* 0x000000ffff0cc224 */ /* 0x000fc400078e0000 */
[----:B------:R-:W-:Y:S01]  /*8aa0*/  @!P4 IMAD.MOV.U32 R13, RZ, RZ, R3 ;  /* 0x000000ffff0dc224 */ /* 0x000fe200078e0003 */
[----:B------:R-:W5:Y:S01]  /*8ab0*/  @!P1 LD.E.64 R24, desc[UR52][R42.64] ;  /* 0x000000342a189980 */ /* 0x000f62000c101b00 */
[----:B------:R-:W-:Y:S02]  /*8ac0*/  @!P4 IMAD.MOV.U32 R4, RZ, RZ, R14 ;  /* 0x000000ffff04c224 */ /* 0x000fe400078e000e */
[----:B------:R-:W-:-:S04]  /*8ad0*/  @!P4 IMAD.WIDE R12, R56, 0x2, R12 ;  /* 0x00000002380cc825 */ /* 0x000fc800078e020c */
[----:B------:R-:W-:Y:S01]  /*8ae0*/  @!P4 IMAD.WIDE R20, R56, 0x2, R4 ;  /* 0x000000023814c825 */ /* 0x000fe200078e0204 */
[----:B------:R-:W-:Y:S01]  /*8af0*/  SHF.R.S32.HI R4, RZ, 0x1f, R50 ;  /* 0x0000001fff047819 */ /* 0x000fe20000011432 */
[----:B------:R0:W5:Y:S03]  /*8b00*/  @!P4 LD.E.64 R38, desc[UR52][R12.64] ;  /* 0x000000340c26c980 */ /* 0x000166000c101b00 */
[----:B------:R-:W-:Y:S01]  /*8b10*/  SHF.L.U64.HI R4, R50, 0x1, R4 ;  /* 0x0000000132047819 */ /* 0x000fe20000010204 */
[----:B------:R1:W5:Y:S01]  /*8b20*/  @!P4 LD.E.64 R36, desc[UR52][R20.64] ;  /* 0x000000341424c980 */ /* 0x000362000c101b00 */
[----:B------:R-:W-:-:S05]  /*8b30*/  @!P5 IADD3 R50, P4, R0, R15, RZ ;  /* 0x0000000f0032d210 */ /* 0x000fca0007f9e0ff */
[--C-:B------:R-:W-:Y:S01]  /*8b40*/  @!P5 IMAD.X R51, R3, 0x1, R4.reuse, P4 ;  /* 0x000000010333d824 */ /* 0x100fe200020e0604 */
[----:B------:R-:W-:Y:S02]  /*8b50*/  @!P5 IADD3 R14, P4, R14, R15, RZ ;  /* 0x0000000f0e0ed210 */ /* 0x000fe40007f9e0ff */
[----:B0-----:R-:W-:Y:S02]  /*8b60*/  CS2R R12, SRZ ;  /* 0x00000000000c7805 */ /* 0x001fe4000001ff00 */
[----:B-1----:R-:W-:Y:S01]  /*8b70*/  CS2R R20, SRZ ;  /* 0x0000000000147805 */ /* 0x002fe2000001ff00 */
[----:B------:R3:W5:Y:S01]  /*8b80*/  @!P5 LD.E.64 R10, desc[UR52][R50.64] ;  /* 0x00000034320ad980 */ /* 0x000762000c101b00 */
[----:B------:R-:W-:-:S03]  /*8b90*/  @!P5 IMAD.X R15, R5, 0x1, R4, P4 ;  /* 0x00000001050fd824 */ /* 0x000fc600020e0604 */
[----:B------:R3:W5:Y:S04]  /*8ba0*/  @!P0 LD.E.64 R12, desc[UR52][R6.64] ;  /* 0x00000034060c8980 */ /* 0x000768000c101b00 */
[----:B------:R3:W5:Y:S04]  /*8bb0*/  @!P0 LD.E.64 R20, desc[UR52][R40.64] ;  /* 0x0000003428148980 */ /* 0x000768000c101b00 */
[----:B------:R3:W5:Y:S02]  /*8bc0*/  @!P5 LD.E.64 R8, desc[UR52][R14.64] ;  /* 0x000000340e08d980 */ /* 0x000764000c101b00 */
.L_x_11449:
[----:B------:R-:W-:Y:S05]  /*8bd0*/  BSYNC B1 ;  /* 0x0000000000017941 */ /* 0x000fea0003800000 */
.L_x_11448:
[----:B------:R-:W-:Y:S01]  /*8be0*/  ULEA.HI UR4, UR37, UR37, URZ, 0x1 ;  /* 0x0000002525047291 */ /* 0x000fe2000f8f083f */
[----:B----45:R-:W-:Y:S01]  /*8bf0*/  IMAD.MOV.U32 R3, RZ, RZ, R37 ;  /* 0x000000ffff037224 */ /* 0x030fe200078e0025 */
[----:B------:R-:W-:Y:S01]  /*8c00*/  VIMNMX R52, R52, 0xc0, PT ;  /* 0x000000c034347848 */ /* 0x000fe20003fe0100 */
[----:B-1----:R-:W-:Y:S01]  /*8c10*/  IMAD.MOV.U32 R0, RZ, RZ, R36 ;  /* 0x000000ffff007224 */ /* 0x002fe200078e0024 */
[----:B------:R-:W-:Y:S01]  /*8c20*/  ULOP3.LUT UR4, UR4, 0xfffffffe, URZ, 0xc0, !UPT ;  /* 0xfffffffe04047892 */ /* 0x000fe2000f8ec03f */
[----:B------:R-:W-:Y:S01]  /*8c30*/  IMAD.MOV.U32 R4, RZ, RZ, R34 ;  /* 0x000000ffff047224 */ /* 0x000fe200078e0022 */
[----:B0--3--:R-:W-:Y:S01]  /*8c40*/  PRMT R14, R14, 0x5410, R3 ;  /* 0x000054100e0e7816 */ /* 0x009fe20000000003 */
        /* <DEDUP_REMOVED lines=42> */
[----:B------:R-:W-:Y:S01]  /*8ef0*/  PRMT R48, R0, 0x7610, R48 ;  /* 0x0000761000307816 */ /* 0x000fe20000000030 */
[----:B------:R-:W-:Y:S01]  /*8f00*/  IMAD.MOV.U32 R0, RZ, RZ, R10 ;  /* 0x000000ffff007224 */ /* 0x000fe200078e000a */
[----:B------:R-:W-:Y:S01]  /*8f10*/  PRMT R49, R4, 0x7610, R49 ;  /* 0x0000761004317816 */ /* 0x000fe20000000031 */
[----:B------:R-:W-:Y:S01]  /*8f20*/  IMAD.MOV.U32 R4, RZ, RZ, R11 ;  /* 0x000000ffff047224 */ /* 0x000fe200078e000b */
[----:B------:R-:W-:-:S02]  /*8f30*/  PRMT R44, R5, 0x7610, R44 ;  /* 0x00007610052c7816 */ /* 0x000fc4000000002c */
[----:B------:R-:W-:Y:S01]  /*8f40*/  PRMT R45, R6, 0x7610, R45 ;  /* 0x00007610062d7816 */ /* 0x000fe2000000002d */
[----:B0-----:R-:W-:Y:S06]  /*8f50*/  @!P0 BRA `(.L_x_11451) ;  /* 0x000001a400008947 */ /* 0x001fec0003800000 */
.L_x_11730:
[----:B------:R-:W-:Y:S05]  /*8f60*/  BSYNC B1 ;  /* 0x0000000000017941 */ /* 0x000fea0003800000 */
.L_x_11450:
[----:B------:R-:W-:Y:S02]  /*8f70*/  PRMT R40, R0, 0x7610, R40 ;  /* 0x0000761000287816 */ /* 0x000fe40000000028 */
[----:B------:R-:W-:Y:S01]  /*8f80*/  PRMT R41, R4, 0x7610, R41 ;  /* 0x0000761004297816 */ /* 0x000fe20000000029 */
[----:B------:R-:W-:Y:S06]  /*8f90*/  @P1 BRA `(.L_x_11452) ;  /* 0x00000034000c1947 */ /* 0x000fec0003800000 */
[----:B------:R-:W2:Y:S01]  /*8fa0*/  LDL.64 R60, [R1+0x18] ;  /* 0x00001800013c7983 */ /* 0x000ea20000100a00 */
[----:B------:R-:W2:Y:S03]  /*8fb0*/  LDC R4, c[0x0][0x3f4] ;  /* 0x0000fd00ff047b82 */ /* 0x000ea60000000800 */
[----:B------:R-:W0:Y:S04]  /*8fc0*/  LDL R58, [R1+0x6c] ;  /* 0x00006c00013a7983 */ /* 0x000e280000100800 */
[----:B------:R-:W3:Y:S04]  /*8fd0*/  LDL R57, [R1+0x5c] ;  /* 0x00005c0001397983 */ /* 0x000ee80000100800 */
[----:B------:R-:W4:Y:S04]  /*8fe0*/  LDL R55, [R1+0x50] ;  /* 0x0000500001377983 */ /* 0x000f280000100800 */
[----:B------:R-:W5:Y:S04]  /*8ff0*/  LDL R54, [R1+0x58] ;  /* 0x0000580001367983 */ /* 0x000f680000100800 */
[----:B------:R-:W5:Y:S04]  /*9000*/  LDL R7, [R1+0x4c] ;  /* 0x00004c0001077983 */ /* 0x000f680000100800 */
[----:B------:R-:W5:Y:S01]  /*9010*/  LDL R6, [R1+0x60] ;  /* 0x0000600001067983 */ /* 0x000f620000100800 */
[----:B------:R-:W1:Y:S01]  /*9020*/  S2R R5, SR_TID.X ;  /* 0x0000000000057919 */ /* 0x000e620000002100 */
[----:B------:R-:W-:Y:S01]  /*9030*/  BSSY B1, `(.L_x_11453) ;  /* 0x0000041000017945 */ /* 0x000fe20003800000 */
[----:B-1----:R-:W-:-:S05]  /*9040*/  VIADD R5, R5, 0xffffff80 ;  /* 0xffffff8005057836 */ /* 0x002fca0000000000 */
[----:B------:R-:W-:-:S04]  /*9050*/  SHF.R.S32.HI R0, RZ, 0x1f, R5 ;  /* 0x0000001fff007819 */ /* 0x000fc80000011405 */
[----:B------:R-:W-:-:S04]  /*9060*/  LEA.HI R0, R0, R5, RZ, 0x2 ;  /* 0x0000000500007211 */ /* 0x000fc800078f10ff */
[--C-:B------:R-:W-:Y:S02]  /*9070*/  SHF.R.S32.HI R5, RZ, 0x2, R0.reuse ;  /* 0x00000002ff057819 */ /* 0x100fe40000011400 */
[----:B------:R-:W-:-:S04]  /*9080*/  SHF.R.S32.HI R0, RZ, 0x1f, R0 ;  /* 0x0000001fff007819 */ /* 0x000fc80000011400 */
[----:B------:R-:W-:-:S04]  /*9090*/  LEA.HI R0, R0, R5, RZ, 0x2 ;  /* 0x0000000500007211 */ /* 0x000fc800078f10ff */
[----:B------:R-:W-:-:S05]  /*90a0*/  LOP3.LUT R0, R0, 0xfffffffc, RZ, 0xc0, !PT ;  /* 0xfffffffc00007812 */ /* 0x000fca00078ec0ff */
[----:B------:R-:W-:-:S05]  /*90b0*/  IMAD.IADD R5, R5, 0x1, -R0 ;  /* 0x0000000105057824 */ /* 0x000fca00078e0a00 */
[----:B------:R-:W-:Y:S02]  /*90c0*/  LOP3.LUT P0, RZ, R5, 0x2, RZ, 0xc0, !PT ;  /* 0x0000000205ff7812 */ /* 0x000fe4000780c0ff */
[----:B--2---:R-:W-:Y:S01]  /*90d0*/  ISETP.GE.AND P6, PT, R60, R4, PT ;  /* 0x000000043c00720c */ /* 0x004fe20003fc6270 */
[----:B0-----:R-:W-:-:S04]  /*90e0*/  IMAD R3, R58, 0x2, R2 ;  /* 0x000000023a037824 */ /* 0x001fc800078e0202 */
[----:B------:R-:W-:Y:S01]  /*90f0*/  VIADD R0, R3, 0x20 ;  /* 0x0000002003007836 */ /* 0x000fe20000000000 */
[-C--:B---3--:R-:W-:Y:S02]  /*9100*/  ISETP.GE.AND P1, PT, R57, R4.reuse, PT ;  /* 0x000000043900720c */ /* 0x088fe40003f26270 */
[-C--:B----4-:R-:W-:Y:S02]  /*9110*/  ISETP.GE.AND P2, PT, R55, R4.reuse, PT ;  /* 0x000000043700720c */ /* 0x090fe40003f46270 */
[-C--:B-----5:R-:W-:Y:S02]  /*9120*/  ISETP.GE.AND P3, PT, R54, R4.reuse, PT ;  /* 0x000000043600720c */ /* 0x0a0fe40003f66270 */
[-C--:B------:R-:W-:Y:S02]  /*9130*/  ISETP.GE.AND P4, PT, R7, R4.reuse, PT ;  /* 0x000000040700720c */ /* 0x080fe40003f86270 */
[----:B------:R-:W-:Y:S01]  /*9140*/  ISETP.GE.AND P5, PT, R6, R4, PT ;  /* 0x000000040600720c */ /* 0x000fe20003fa6270 */
[----:B------:R-:W-:-:S12]  /*9150*/  @P6 BRA `(.L_x_11454) ;  /* 0x0000000000b86947 */ /* 0x000fd80003800000 */
[----:B------:R-:W0:Y:S01]  /*9160*/  LDS.128 R4, [R3+0xc400] ;  /* 0x00c4000003047984 */ /* 0x000e220000000c00 */
        /* <DEDUP_REMOVED lines=44> */
[----:B------:R0:W-:Y:S02]  /*9430*/  STS.128 [R3+0xc400], R4 ;  /* 0x00c4000403007388 */ /* 0x0001e40000000c00 */
.L_x_11454:
[----:B------:R-:W-:Y:S05]  /*9440*/  BSYNC B1 ;  /* 0x0000000000017941 */ /* 0x000fea0003800000 */
.L_x_11453:
        /* <DEDUP_REMOVED lines=13> */
[----:B------:R-:W-:Y:S02]  /*9520*/  LOP3.LUT R37, R37, 0xffff0000, RZ, 0xc0, !PT ;  /* 0xffff000025257812 */ /* 0x000fe400078ec0ff */
[----:B------:R-:W-:Y:S02]  /*9530*/  PRMT R36, R41, 0x5432, R36 ;  /* 0x0000543229247816 */ /* 0x000fe40000000024 */
[----:B------:R-:W-:Y:S02]  /*9540*/  PRMT R39, R62, 0x5410, R39 ;  /* 0x000054103e277816 */ /* 0x000fe40000000027 */
[C---:B0-----:R-:W-:Y:S01]  /*9550*/  LOP3.LUT R33, R6.reuse, 0xffff0000, RZ, 0xc0, !PT ;  /* 0xffff000006217812 */ /* 0x041fe200078ec0ff */
[----:B------:R-:W-:Y:S01]  /*9560*/  IMAD.U32 R32, R6, 0x10000, RZ ;  /* 0x0001000006207824 */ /* 0x000fe200078e00ff */
[C---:B------:R-:W-:Y:S01]  /*9570*/  LOP3.LUT R35, R7.reuse, 0xffff0000, RZ, 0xc0, !PT ;  /* 0xffff000007237812 */ /* 0x040fe200078ec0ff */
[----:B------:R-:W-:Y:S02]  /*9580*/  IMAD.U32 R34, R7, 0x10000, RZ ;  /* 0x0001000007227824 */ /* 0x000fe400078e00ff */
[C---:B------:R-:W-:Y:S01]  /*9590*/  FMUL.FTZ R57, R33.reuse, R55 ;  /* 0x0000003721397220 */ /* 0x040fe20000410000 */
[----:B------:R-:W-:Y:S01]  /*95a0*/  FMUL.FTZ R56, R33, R38 ;  /* 0x0000002621387220 */ /* 0x000fe20000410000 */
[----:B------:R-:W-:Y:S01]  /*95b0*/  FMUL.FTZ R33, R35, R54 ;  /* 0x0000003623217220 */ /* 0x000fe20000410000 */
[----:B------:R-:W-:-:S02]  /*95c0*/  IMAD.U32 R6, R4, 0x10000, RZ ;  /* 0x0001000004067824 */ /* 0x000fc400078e00ff */
        /* <DEDUP_REMOVED lines=25> */
.L_x_11456:
[----:B------:R-:W-:Y:S05]  /*9760*/  BSYNC B1 ;  /* 0x0000000000017941 */ /* 0x000fea0003800000 */
.L_x_11455:
        /* <DEDUP_REMOVED lines=48> */
.L_x_11458:
[----:B------:R-:W-:Y:S05]  /*9a70*/  BSYNC B1 ;  /* 0x0000000000017941 */ /* 0x000fea0003800000 */
.L_x_11457:
        /* <DEDUP_REMOVED lines=48> */
.L_x_11460:
[----:B------:R-:W-:Y:S05]  /*9d80*/  BSYNC B1 ;  /* 0x0000000000017941 */ /* 0x000fea0003800000 */
.L_x_11459:
        /* <DEDUP_REMOVED lines=48> */
.L_x_11462:
[----:B------:R-:W-:Y:S05]  /*a090*/  BSYNC B1 ;  /* 0x0000000000017941 */ /* 0x000fea0003800000 */
.L_x_11461:
        /* <DEDUP_REMOVED lines=48> */
.L_x_11446:
[----:B------:R-:W3:Y:S01]  /*a3a0*/  LDC R9, c[0x0][0x448] ;  /* 0x00011200ff097b82 */ /* 0x000ee20000000800 */
[----:B------:R-:W-:Y:S01]  /*a3b0*/  ULDC.64 UR4, c[0x0][0x3f8] ;  /* 0x0000fe0000047ab9 */ /* 0x000fe20000000a00 */
[----:B------:R-:W-:Y:S01]  /*a3c0*/  ULDC.64 UR6, c[0x0][0x408] ;  /* 0x0001020000067ab9 */ /* 0x000fe20000000a00 */
        /* <DEDUP_REMOVED lines=8> */
[----:B----4-:R-:W-:Y:S01]  /*a450*/  @P0 SHF.R.U32.HI R3, RZ, R5, R0 ;  /* 0x00000005ff030219 */ /* 0x010fe20000011600 */
        /* <DEDUP_REMOVED lines=19> */
[----:B------:R-:W0:Y:S04]  /*a590*/  SHFL.IDX PT, R0, R0, RZ, 0x1e1f ;  /* 0x001e1fff00007589 */ /* 0x000e2800000e0000 */
[----:B------:R-:W0:Y:S04]  /*a5a0*/  SHFL.IDX PT, R21, R21, RZ, 0x1e1f ;  /* 0x001e1fff15157589 */ /* 0x000e2800000e0000 */
[----:B---3--:R-:W0:Y:S02]  /*a5b0*/  SHFL.IDX PT, R20, R20, RZ, 0x1e1f ;  /* 0x001e1fff14147589 */ /* 0x008e2400000e0000 */
.L_x_11736:
[----:B------:R-:W-:Y:S01]  /*a5c0*/  IMAD R9, R140, R9, RZ ;  /* 0x000000098c097224 */ /* 0x000fe200078e02ff */
[----:B------:R-:W-:Y:S01]  /*a5d0*/  BSSY B1, `(.L_x_11464) ;  /* 0x0000038000017945 */ /* 0x000fe20003800000 */
[----:B------:R-:W-:Y:S02]  /*a5e0*/  CS2R R4, SRZ ;  /* 0x0000000000047805 */ /* 0x000fe4000001ff00 */
[----:B------:R-:W-:Y:S01]  /*a5f0*/  CS2R R6, SRZ ;  /* 0x0000000000067805 */ /* 0x000fe2000001ff00 */
[----:B------:R-:W-:Y:S01]  /*a600*/  IMAD R48, R33, -0xc0, R9 ;  /* 0xffffff4021307824 */ /* 0x000fe200078e0209 */
[----:B------:R-:W-:Y:S02]  /*a610*/  ISETP.GE.AND P0, PT, R10, R9, PT ;  /* 0x000000090a00720c */ /* 0x000fe40003f06270 */
[----:B------:R-:W-:Y:S02]  /*a620*/  CS2R R8, SRZ ;  /* 0x0000000000087805 */ /* 0x000fe4000001ff00 */
[----:B------:R-:W-:-:S02]  /*a630*/  CS2R R10, SRZ ;  /* 0x00000000000a7805 */ /* 0x000fc4000001ff00 */
[----:B------:R-:W-:Y:S02]  /*a640*/  CS2R R12, SRZ ;  /* 0x00000000000c7805 */ /* 0x000fe4000001ff00 */
[----:B0-----:R-:W-:Y:S02]  /*a650*/  CS2R R14, SRZ ;  /* 0x00000000000e7805 */ /* 0x001fe4000001ff00 */
        /* <DEDUP_REMOVED lines=9> */
[----:B------:R-:W2:Y:S01]  /*a6f0*/  LDL R37, [R1+0x30] ;  /* 0x0000300001257983 */ /* 0x000ea20000100800 */
[C---:B------:R-:W-:Y:S01]  /*a700*/  VIADD R5, R16.reuse, 0x20 ;  /* 0x0000002010057836 */ /* 0x040fe20000000000 */
[C---:B------:R-:W-:Y:S01]  /*a710*/  ISETP.GE.AND P2, PT, R16.reuse, UR4, PT ;  /* 0x0000000410007c0c */ /* 0x040fe2000bf46270 */
[----:B------:R-:W-:-:S03]  /*a720*/  VIADD R4, R16, 0x10 ;  /* 0x0000001010047836 */ /* 0x000fc60000000000 */
[----:B------:R-:W-:Y:S02]  /*a730*/  ISETP.GE.AND P4, PT, R5, UR4, PT ;  /* 0x0000000405007c0c */ /* 0x000fe4000bf86270 */
[----:B------:R-:W-:Y:S01]  /*a740*/  ISETP.GE.AND P3, PT, R4, UR4, PT ;  /* 0x0000000404007c0c */ /* 0x000fe2000bf66270 */
[----:B------:R-:W-:-:S06]  /*a750*/  IMAD.MOV.U32 R4, RZ, RZ, R0 ;  /* 0x000000ffff047224 */ /* 0x000fcc00078e0000 */
[----:B------:R-:W-:Y:S02]  /*a760*/  @!P2 IMAD.SHL.U32 R39, R16, 0x2, RZ ;  /* 0x000000021027a824 */ /* 0x000fe400078e00ff */
[----:B----4-:R-:W-:-:S03]  /*a770*/  IMAD.MOV.U32 R5, RZ, RZ, R3 ;  /* 0x000000ffff057224 */ /* 0x010fc600078e0003 */
[----:B------:R-:W-:Y:S02]  /*a780*/  @!P2 IADD3 R38, P1, R20, R39, RZ ;  /* 0x000000271426a210 */ /* 0x000fe40007f3e0ff */
        /* <DEDUP_REMOVED lines=11> */
[----:B---3--:R-:W-:Y:S01]  /*a840*/  @!P4 IMAD.SHL.U32 R47, R36, 0x8, RZ ;  /* 0x00000008242fc824 */ /* 0x008fe200078e00ff */
[----:B------:R-:W-:-:S02]  /*a850*/  @!P2 IADD3 R36, P0, R0, R39, RZ ;  /* 0x000000270024a210 */ /* 0x000fc40007f1e0ff */
[----:B------:R-:W-:Y:S01]  /*a860*/  @!P2 SHF.L.U64.HI R0, R16, 0x1, R17 ;  /* 0x000000011000a819 */ /* 0x000fe20000010211 */
[----:B--2---:R-:W-:Y:S02]  /*a870*/  @!P3 IMAD.SHL.U32 R43, R37, 0x8, RZ ;  /* 0x00000008252bb824 */ /* 0x004fe400078e00ff */
[----:B------:R-:W-:-:S04]  /*a880*/  @!P4 IMAD.WIDE R44, R47, 0x2, R4 ;  /* 0x000000022f2cc825 */ /* 0x000fc800078e0204 */
[C---:B-1----:R-:W-:Y:S01]  /*a890*/  @!P3 IMAD.WIDE R40, R43.reuse, 0x2, R4 ;  /* 0x000000022b28b825 */ /* 0x042fe200078e0204 */
[----:B------:R-:W-:Y:S01]  /*a8a0*/  CS2R R4, SRZ ;  /* 0x0000000000047805 */ /* 0x000fe2000001ff00 */
[----:B------:R0:W5:Y:S02]  /*a8b0*/  @!P4 LD.E.128 R32, desc[UR52][R44.64] ;  /* 0x000000342c20c980 */ /* 0x000164000c101d00 */
[--C-:B------:R-:W-:Y:S02]  /*a8c0*/  @!P3 IMAD.WIDE R42, R43, 0x2, R20.reuse ;  /* 0x000000022b2ab825 */ /* 0x100fe400078e0214 */
[----:B------:R0:W5:Y:S02]  /*a8d0*/  @!P3 LD.E.128 R28, desc[UR52][R40.64] ;  /* 0x00000034281cb980 */ /* 0x000164000c101d00 */
[----:B------:R-:W-:Y:S02]  /*a8e0*/  @!P4 IMAD.WIDE R46, R47, 0x2, R20 ;  /* 0x000000022f2ec825 */ /* 0x000fe400078e0214 */
[----:B------:R0:W5:Y:S02]  /*a8f0*/  @!P3 LD.E.128 R8, desc[UR52][R42.64] ;  /* 0x000000342a08b980 */ /* 0x000164000c101d00 */
[----:B------:R-:W-:-:S02]  /*a900*/  @!P2 IMAD.X R37, R3, 0x1, R0, P0 ;  /* 0x000000010325a824 */ /* 0x000fc400000e0600 */
[----:B------:R-:W-:Y:S01]  /*a910*/  @!P2 IMAD.X R39, R21, 0x1, R0, P1 ;  /* 0x000000011527a824 */ /* 0x000fe200008e0600 */
[----:B------:R0:W5:Y:S04]  /*a920*/  @!P4 LD.E.128 R12, desc[UR52][R46.64] ;  /* 0x000000342e0cc980 */ /* 0x000168000c101d00 */
[----:B------:R0:W5:Y:S04]  /*a930*/  @!P2 LD.E.128 R24, desc[UR52][R36.64] ;  /* 0x000000342418a980 */ /* 0x000168000c101d00 */
[----:B------:R0:W5:Y:S02]  /*a940*/  @!P2 LD.E.128 R4, desc[UR52][R38.64] ;  /* 0x000000342604a980 */ /* 0x000164000c101d00 */
.L_x_11465:
[----:B------:R-:W-:Y:S05]  /*a950*/  BSYNC B1 ;  /* 0x0000000000017941 */ /* 0x000fea0003800000 */
.L_x_11464:
[----:B------:R-:W4:Y:S01]  /*a960*/  S2R R0, SR_TID.X ;  /* 0x0000000000007919 */ /* 0x000f220000002100 */
[----:B------:R-:W-:Y:S01]  /*a970*/  ULEA.HI UR4, UR37, UR37, URZ, 0x1 ;  /* 0x0000002525047291 */ /* 0x000fe2000f8f083f */
[----:B-----5:R-:W-:Y:S01]  /*a980*/  IMAD.MOV.U32 R20, RZ, RZ, R6 ;  /* 0x000000ffff147224 */ /* 0x020fe200078e0006 */
[----:B------:R-:W-:Y:S01]  /*a990*/  VIMNMX R48, R48, 0xc0, PT ;  /* 0x000000c030307848 */ /* 0x000fe20003fe0100 */
[----:B0-----:R-:W-:Y:S01]  /*a9a0*/  IMAD.MOV.U32 R37, RZ, RZ, R13 ;  /* 0x000000ffff257224 */ /* 0x001fe200078e000d */
[----:B------:R-:W-:Y:S01]  /*a9b0*/  ULOP3.LUT UR4, UR4, 0xfffffffe, URZ, 0xc0, !UPT ;  /* 0xfffffffe04047892 */ /* 0x000fe2000f8ec03f */
[----:B------:R-:W-:Y:S01]  /*a9c0*/  BSSY B1, `(.L_x_11466) ;  /* 0x0000036000017945 */ /* 0x000fe20003800000 */
[----:B------:R-:W-:Y:S01]  /*a9d0*/  PRMT R45, R45, 0x5410, R20 ;  /* 0x000054102d2d7816 */ /* 0x000fe20000000014 */
[----:B------:R-:W-:Y:S01]  /*a9e0*/  IMAD.MOV.U32 R20, RZ, RZ, R8 ;  /* 0x000000ffff147224 */ /* 0x000fe200078e0008 */
[----:B------:R-:W-:-:S04]  /*a9f0*/  UIADD3 UR4, UR37, -UR4, URZ ;  /* 0x8000000425047290 */ /* 0x000fc8000fffe03f */
[----:B------:R-:W-:Y:S01]  /*aa00*/  PRMT R51, R20, 0x7610, R51 ;  /* 0x0000761014337816 */ /* 0x000fe20000000033 */
[----:B------:R-:W-:-:S05]  /*aa10*/  IMAD.MOV.U32 R20, RZ, RZ, R11 ;  /* 0x000000ffff147224 */ /* 0x000fca00078e000b */
[----:B------:R-:W-:Y:S01]  /*aa20*/  PRMT R54, R20, 0x7610, R54 ;  /* 0x0000761014367816 */ /* 0x000fe20000000036 */
[----:B------:R-:W-:Y:S02]  /*aa30*/  IMAD.MOV.U32 R20, RZ, RZ, R15 ;  /* 0x000000ffff147224 */ /* 0x000fe400078e000f */
[----:B----4-:R-:W-:Y:S02]  /*aa40*/  VIADD R3, R0, 0xffffff80 ;  /* 0xffffff8000037836 */ /* 0x010fe40000000000 */
[----:B------:R-:W-:-:S03]  /*aa50*/  IMAD.MOV.U32 R0, RZ, RZ, R4 ;  /* 0x000000ffff007224 */ /* 0x000fc600078e0004 */
[----:B------:R-:W-:Y:S01]  /*aa60*/  LEA.HI R36, R3, R3, RZ, 0x1 ;  /* 0x0000000303247211 */ /* 0x000fe200078f08ff */
[----:B------:R-:W-:Y:S01]  /*aa70*/  IMAD.MOV.U32 R3, RZ, RZ, R5 ;  /* 0x000000ffff037224 */ /* 0x000fe200078e0005 */
[----:B------:R-:W-:Y:S01]  /*aa80*/  PRMT R21, R21, 0x5410, R0 ;  /* 0x0000541015157816 */ /* 0x000fe20000000000 */
[----:B------:R-:W-:Y:S01]  /*aa90*/  IMAD.MOV.U32 R0, RZ, RZ, R7 ;  /* 0x000000ffff007224 */ /* 0x000fe200078e0007 */
[----:B------:R-:W-:Y:S02]  /*aaa0*/  SHF.R.S32.HI R36, RZ, 0x1, R36 ;  /* 0x00000001ff247819 */ /* 0x000fe40000011424 */
[----:B------:R-:W-:Y:S01]  /*aab0*/  PRMT R44, R44, 0x5410, R3 ;  /* 0x000054102c2c7816 */ /* 0x000fe20000000003 */
[----:B------:R-:W-:Y:S01]  /*aac0*/  IMAD.U32 R3, RZ, RZ, UR4 ;  /* 0x00000004ff037e24 */ /* 0x000fe2000f8e00ff */
[----:B------:R-:W-:Y:S01]  /*aad0*/  ISETP.GE.AND P1, PT, R36, R48, PT ;  /* 0x000000302400720c */ /* 0x000fe20003f26270 */
[----:B------:R-:W-:Y:S01]  /*aae0*/  IMAD.MOV.U32 R36, RZ, RZ, R9 ;  /* 0x000000ffff247224 */ /* 0x000fe200078e0009 */
[----:B------:R-:W-:Y:S01]  /*aaf0*/  PRMT R46, R46, 0x5410, R0 ;  /* 0x000054102e2e7816 */ /* 0x000fe20000000000 */
[----:B------:R-:W-:Y:S01]  /*ab00*/  IMAD.MOV.U32 R0, RZ, RZ, R10 ;  /* 0x000000ffff007224 */ /* 0x000fe200078e000a */
[----:B------:R-:W-:-:S02]  /*ab10*/  SHF.L.U32 R3, R3, 0x1f, RZ ;  /* 0x0000001f03037819 */ /* 0x000fc400000006ff */
        /* <DEDUP_REMOVED lines=32> */
.L_x_11737:
[----:B------:R-:W-:Y:S05]  /*ad20*/  BSYNC B1 ;  /* 0x0000000000017941 */ /* 0x000fea0003800000 */
.L_x_11466:
[----:B------:R-:W-:Y:S02]  /*ad30*/  PRMT R49, R0, 0x7610, R49 ;  /* 0x0000761000317816 */ /* 0x000fe40000000031 */
[----:B------:R-:W-:Y:S01]  /*ad40*/  PRMT R50, R20, 0x7610, R50 ;  /* 0x0000761014327816 */ /* 0x000fe20000000032 */
[----:B------:R-:W-:Y:S06]  /*ad50*/  @P1 BRA `(.L_x_11452) ;  /* 0x00000014009c1947 */ /* 0x000fec0003800000 */
[----:B------:R3:W5:Y:S01]  /*ad60*/  LDL R75, [R1+0x14] ;  /* 0x00001400014b7983 */ /* 0x0007620000100800 */
[----:B0-----:R-:W0:Y:S03]  /*ad70*/  LDC R3, c[0x0][0x3f4] ;  /* 0x0000fd00ff037b82 */ /* 0x001e260000000800 */
[----:B------:R3:W5:Y:S04]  /*ad80*/  LDL R73, [R1+0x20] ;  /* 0x0000200001497983 */ /* 0x0007680000100800 */
[----:B------:R3:W5:Y:S01]  /*ad90*/  LDL R71, [R1+0x24] ;  /* 0x0000240001477983 */ /* 0x0007620000100800 */
[C---:B------:R-:W-:Y:S01]  /*ada0*/  VIADD R0, R16.reuse, 0x10 ;  /* 0x0000001010007836 */ /* 0x040fe20000000000 */
[----:B------:R-:W-:Y:S01]  /*adb0*/  BSSY B1, `(.L_x_11468) ;  /* 0x0000075000017945 */ /* 0x000fe20003800000 */
[C---:B------:R-:W-:Y:S01]  /*adc0*/  VIADD R20, R16.reuse, 0x20 ;  /* 0x0000002010147836 */ /* 0x040fe20000000000 */
[----:B0-----:R-:W-:-:S02]  /*add0*/  ISETP.GE.AND P0, PT, R16, R3, PT ;  /* 0x000000031000720c */ /* 0x001fc40003f06270 */
[-C--:B------:R-:W-:Y:S02]  /*ade0*/  ISETP.GE.AND P1, PT, R0, R3.reuse, PT ;  /* 0x000000030000720c */ /* 0x080fe40003f26270 */
[----:B------:R-:W-:-:S09]  /*adf0*/  ISETP.GE.AND P2, PT, R20, R3, PT ;  /* 0x000000031400720c */ /* 0x000fd20003f46270 */
[----:B---3--:R-:W-:Y:S05]  /*ae00*/  @P0 BRA `(.L_x_11469) ;  /* 0x0000000400bc0947 */ /* 0x008fea0003800000 */
[----:B------:R-:W0:Y:S01]  /*ae10*/  S2R R36, SR_TID.X ;  /* 0x0000000000247919 */ /* 0x000e220000002100 */
[----:B------:R-:W-:Y:S02]  /*ae20*/  SHF.R.U64 R66, R4, 0x10, R5 ;  /* 0x0000001004427819 */ /* 0x000fe40000001205 */
[--C-:B------:R-:W-:Y:S02]  /*ae30*/  SHF.R.U64 R63, R24, 0x10, R25.reuse ;  /* 0x00000010183f7819 */ /* 0x100fe40000001219 */
[----:B------:R-:W-:Y:S02]  /*ae40*/  PRMT R66, R21, 0x5432, R66 ;  /* 0x0000543215427816 */ /* 0x000fe40000000042 */
[----:B------:R-:W-:Y:S02]  /*ae50*/  SHF.R.U32.HI R65, RZ, 0x10, R25 ;  /* 0x00000010ff417819 */ /* 0x000fe40000011619 */
[----:B------:R-:W-:Y:S01]  /*ae60*/  SHF.R.U64 R25, R26, 0x10, R27 ;  /* 0x000000101a197819 */ /* 0x000fe2000000121b */
[----:B------:R-:W-:Y:S01]  /*ae70*/  IMAD.U32 R67, R66, 0x10000, RZ ;  /* 0x0001000042437824 */ /* 0x000fe200078e00ff */
[----:B------:R-:W-:-:S02]  /*ae80*/  PRMT R63, R59, 0x5410, R63 ;  /* 0x000054103b3f7816 */ /* 0x000fc4000000003f */
[----:B------:R-:W-:Y:S02]  /*ae90*/  SHF.R.U32.HI R27, RZ, 0x10, R27 ;  /* 0x00000010ff1b7819 */ /* 0x000fe4000001161b */
[----:B------:R-:W-:Y:S01]  /*aea0*/  SHF.R.U32.HI R68, RZ, 0x10, R5 ;  /* 0x00000010ff447819 */ /* 0x000fe20000011605 */
[----:B------:R-:W-:Y:S01]  /*aeb0*/  IMAD.U32 R64, R63, 0x10000, RZ ;  /* 0x000100003f407824 */ /* 0x000fe200078e00ff */
[--C-:B------:R-:W-:Y:S02]  /*aec0*/  SHF.R.U64 R26, R6, 0x10, R7.reuse ;  /* 0x00000010061a7819 */ /* 0x100fe40000001207 */
[----:B------:R-:W-:Y:S02]  /*aed0*/  SHF.R.U32.HI R6, RZ, 0x10, R7 ;  /* 0x00000010ff067819 */ /* 0x000fe40000011607 */
[----:B------:R-:W-:Y:S02]  /*aee0*/  PRMT R5, R62, 0x5410, R27 ;  /* 0x000054103e057816 */ /* 0x000fe4000000001b */
[----:B------:R-:W-:-:S02]  /*aef0*/  PRMT R65, R60, 0x5410, R65 ;  /* 0x000054103c417816 */ /* 0x000fc40000000041 */
[----:B------:R-:W-:Y:S02]  /*af00*/  PRMT R68, R44, 0x5432, R68 ;  /* 0x000054322c447816 */ /* 0x000fe40000000044 */
[----:B------:R-:W-:Y:S02]  /*af10*/  PRMT R6, R46, 0x5432, R6 ;  /* 0x000054322e067816 */ /* 0x000fe40000000006 */
[----:B------:R-:W-:Y:S01]  /*af20*/  PRMT R25, R61, 0x5410, R25 ;  /* 0x000054103d197816 */ /* 0x000fe20000000019 */
[----:B------:R-:W-:Y:S01]  /*af30*/  IMAD.U32 R70, R68, 0x10000, RZ ;  /* 0x0001000044467824 */ /* 0x000fe200078e00ff */
[----:B------:R-:W-:Y:S01]  /*af40*/  LOP3.LUT R66, R66, 0xffff0000, RZ, 0xc0, !PT ;  /* 0xffff000042427812 */ /* 0x000fe200078ec0ff */
[----:B0-----:R-:W-:Y:S01]  /*af50*/  VIADD R37, R36, 0xffffff80 ;  /* 0xffffff8024257836 */ /* 0x001fe20000000000 */
[----:B------:R-:W-:Y:S01]  /*af60*/  LOP3.LUT R63, R63, 0xffff0000, RZ, 0xc0, !PT ;  /* 0xffff00003f3f7812 */ /* 0x000fe200078ec0ff */
[----:B------:R-:W-:Y:S01]  /*af70*/  IMAD.U32 R69, R6, 0x10000, RZ ;  /* 0x0001000006457824 */ /* 0x000fe200078e00ff */
[----:B------:R-:W-:-:S02]  /*af80*/  LOP3.LUT R68, R68, 0xffff0000, RZ, 0xc0, !PT ;  /* 0xffff000044447812 */ /* 0x000fc400078ec0ff */
[----:B------:R-:W-:Y:S02]  /*af90*/  LEA.HI R36, R37, R37, RZ, 0x1 ;  /* 0x0000002525247211 */ /* 0x000fe400078f08ff */
[----:B------:R-:W-:Y:S02]  /*afa0*/  PRMT R26, R45, 0x5432, R26 ;  /* 0x000054322d1a7816 */ /* 0x000fe4000000001a */
[----:B------:R-:W-:Y:S02]  /*afb0*/  LOP3.LUT R36, R36, 0xfffffffe, RZ, 0xc0, !PT ;  /* 0xfffffffe24247812 */ /* 0x000fe400078ec0ff */
[----:B------:R-:W-:-:S03]  /*afc0*/  LOP3.LUT R6, R6, 0xffff0000, RZ, 0xc0, !PT ;  /* 0xffff000006067812 */ /* 0x000fc600078ec0ff */
[----:B------:R-:W-:-:S05]  /*afd0*/  IMAD.IADD R36, R37, 0x1, -R36 ;  /* 0x0000000125247824 */ /* 0x000fca00078e0a24 */
[----:B------:R-:W-:Y:S02]  /*afe0*/  LEA.HI R0, R3, R36, RZ, 0x1d ;  /* 0x0000002403007211 */ /* 0x000fe400078fe8ff */
[----:B-----5:R-:W-:Y:S02]  /*aff0*/  LOP3.LUT R36, R75, 0x18, R16, 0xf8, !PT ;  /* 0x000000184b247812 */ /* 0x020fe400078ef810 */
[----:B------:R-:W-:Y:S01]  /*b000*/  SHF.R.S32.HI R37, RZ, 0x1f, R0 ;  /* 0x0000001fff257819 */ /* 0x000fe20000011400 */
[----:B------:R-:W-:Y:S01]  /*b010*/  IMAD.SHL.U32 R20, R0, 0x8, RZ ;  /* 0x0000000800147824 */ /* 0x000fe200078e00ff */
[----:B------:R-:W-:Y:S02]  /*b020*/  LOP3.LUT R36, R36, R73, RZ, 0x3c, !PT ;  /* 0x0000004924247212 */ /* 0x000fe400078e3cff */
[----:B------:R-:W-:Y:S02]  /*b030*/  LEA.HI R37, R37, R0, RZ, 0x2 ;  /* 0x0000000025257211 */ /* 0x000fe400078f10ff */
[----:B------:R-:W-:Y:S01]  /*b040*/  LOP3.LUT R20, R75, 0x18, R20, 0xf8, !PT ;  /* 0x000000184b147812 */ /* 0x000fe200078ef814 */
[----:B------:R-:W-:Y:S01]  /*b050*/  IMAD.IADD R0, R71, 0x1, R36 ;  /* 0x0000000147007824 */ /* 0x000fe200078e0224 */
[----:B------:R-:W-:-:S02]  /*b060*/  SHF.R.S32.HI R37, RZ, 0x2, R37 ;  /* 0x00000002ff257819 */ /* 0x000fc40000011425 */
[----:B------:R-:W-:Y:S02]  /*b070*/  LOP3.LUT R20, R20, R73, RZ, 0x3c, !PT ;  /* 0x0000004914147212 */ /* 0x000fe400078e3cff */
[----:B------:R-:W-:Y:S01]  /*b080*/  LEA R0, R0, UR40, 0x1 ;  /* 0x0000002800007c11 */ /* 0x000fe2000f8e08ff */
[----:B------:R-:W-:-:S04]  /*b090*/  IMAD R37, R37, 0x1800, R71 ;  /* 0x0000180025257824 */ /* 0x000fc800078e0247 */
[----:B--2---:R-:W-:Y:S02]  /*b0a0*/  IMAD.IADD R41, R37, 0x1, R20 ;  /* 0x0000000125297824 */ /* 0x004fe400078e0214 */
[----:B------:R-:W0:Y:S02]  /*b0b0*/  LDS.128 R36, [R0] ;  /* 0x0000000000247984 */ /* 0x000e240000000c00 */
[----:B------:R-:W-:-:S05]  /*b0c0*/  IMAD R20, R41, 0x2, R2 ;  /* 0x0000000229147824 */ /* 0x000fca00078e0202 */
[----:B-1----:R-:W1:Y:S01]  /*b0d0*/  LDS.128 R40, [R20+0xc400] ;  /* 0x00c4000014287984 */ /* 0x002e620000000c00 */
[----:B0-----:R-:W-:Y:S01]  /*b0e0*/  IMAD.U32 R27, R36, 0x10000, RZ ;  /* 0x00010000241b7824 */ /* 0x001fe200078e00ff */
[C---:B------:R-:W-:Y:S01]  /*b0f0*/  LOP3.LUT R4, R38.reuse, 0xffff0000, RZ, 0xc0, !PT ;  /* 0xffff000026047812 */ /* 0x040fe200078ec0ff */
[----:B------:R-:W-:Y:S01]  /*b100*/  IMAD.U32 R7, R38, 0x10000, RZ ;  /* 0x0001000026077824 */ /* 0x000fe200078e00ff */
[C---:B------:R-:W-:Y:S01]  /*b110*/  LOP3.LUT R38, R39.reuse, 0xffff0000, RZ, 0xc0, !PT ;  /* 0xffff000027267812 */ /* 0x040fe200078ec0ff */
[----:B------:R-:W-:Y:S01]  /*b120*/  IMAD.U32 R60, R39, 0x10000, RZ ;  /* 0x00010000273c7824 */ /* 0x000fe200078e00ff */
[----:B------:R-:W-:Y:S01]  /*b130*/  LOP3.LUT R36, R36, 0xffff0000, RZ, 0xc0, !PT ;  /* 0xffff000024247812 */ /* 0x000fe200078ec0ff */
[----:B------:R-:W-:Y:S01]  /*b140*/  IMAD.U32 R59, R37, 0x10000, RZ ;  /* 0x00010000253b7824 */ /* 0x000fe200078e00ff */
[C---:B-1----:R-:W-:Y:S01]  /*b150*/  LOP3.LUT R39, R40.reuse, 0xffff0000, RZ, 0xc0, !PT ;  /* 0xffff000028277812 */ /* 0x042fe200078ec0ff */
[----:B------:R-:W-:Y:S01]  /*b160*/  IMAD.U32 R24, R40, 0x10000, RZ ;  /* 0x0001000028187824 */ /* 0x000fe200078e00ff */
[C---:B------:R-:W-:Y:S01]  /*b170*/  LOP3.LUT R40, R41.reuse, 0xffff0000, RZ, 0xc0, !PT ;  /* 0xffff000029287812 */ /* 0x040fe200078ec0ff */
[----:B------:R-:W-:Y:S01]  /*b180*/  IMAD.U32 R61, R41, 0x10000, RZ ;  /* 0x00010000293d7824 */ /* 0x000fe200078e00ff */
[----:B------:R-:W-:Y:S01]  /*b190*/  LOP3.LUT R37, R37, 0xffff0000, RZ, 0xc0, !PT ;  /* 0xffff000025257812 */ /* 0x000fe200078ec0ff */
[C---:B------:R-:W-:Y:S01]  /*b1a0*/  FMUL.FTZ R72, R24.reuse, R67 ;  /* 0x0000004318487220 */ /* 0x040fe20000410000 */
[-C--:B------:R-:W-:Y:S01]  /*b1b0*/  FMUL.FTZ R74, R24, R64.reuse ;  /* 0x00000040184a7220 */ /* 0x080fe20000410000 */
[C---:B------:R-:W-:Y:S01]  /*b1c0*/  IMAD.U32 R62, R43.reuse, 0x10000, RZ ;  /* 0x000100002b3e7824 */ /* 0x040fe200078e00ff */
[----:B------:R-:W-:Y:S01]  /*b1d0*/  LOP3.LUT R43, R43, 0xffff0000, RZ, 0xc0, !PT ;  /* 0xffff00002b2b7812 */ /* 0x000fe200078ec0ff */
[----:B------:R-:W-:Y:S01]  /*b1e0*/  FFMA.FTZ R24, R27, R64, -R72 ;  /* 0x000000401b187223 */ /* 0x000fe20000010848 */
[----:B------:R-:W-:-:S02]  /*b1f0*/  IMAD.U32 R64, R65, 0x10000, RZ ;  /* 0x0001000041407824 */ /* 0x000fc400078e00ff */
[----:B------:R-:W-:Y:S01]  /*b200*/  FMUL.FTZ R72, R61, R70 ;  /* 0x000000463d487220 */ /* 0x000fe20000410000 */
[----:B------:R-:W-:Y:S01]  /*b210*/  FFMA.FTZ R74, R27, R67, R74 ;  /* 0x000000431b4a7223 */ /* 0x000fe2000001004a */
[----:B------:R-:W-:Y:S02]  /*b220*/  IMAD.U32 R27, R5, 0x10000, RZ ;  /* 0x00010000051b7824 */ /* 0x000fe400078e00ff */
[-C--:B------:R-:W-:Y:S01]  /*b230*/  FMUL.FTZ R76, R61, R64.reuse ;  /* 0x000000403d4c7220 */ /* 0x080fe20000410000 */
[C---:B------:R-:W-:Y:S01]  /*b240*/  FMUL.FTZ R61, R62.reuse, R69 ;  /* 0x000000453e3d7220 */ /* 0x040fe20000410000 */
[----:B------:R-:W-:Y:S01]  /*b250*/  LOP3.LUT R65, R65, 0xffff0000, RZ, 0xc0, !PT ;  /* 0xffff000041417812 */ /* 0x000fe200078ec0ff */
[-C--:B------:R-:W-:Y:S01]  /*b260*/  FMUL.FTZ R62, R62, R27.reuse ;  /* 0x0000001b3e3e7220 */ /* 0x080fe20000410000 */
[----:B------:R-:W-:Y:S01]  /*b270*/  FFMA.FTZ R72, R59, R64, -R72 ;  /* 0x000000403b487223 */ /* 0x000fe20000010848 */
[----:B------:R-:W-:Y:S01]  /*b280*/  FFMA.FTZ R61, R60, R27, -R61 ;  /* 0x0000001b3c3d7223 */ /* 0x000fe2000001083d */
[C---:B------:R-:W-:Y:S01]  /*b290*/  FMUL.FTZ R27, R39.reuse, R66 ;  /* 0x00000042271b7220 */ /* 0x040fe20000410000 */
[----:B------:R-:W-:Y:S01]  /*b2a0*/  FMUL.FTZ R39, R39, R63 ;  /* 0x0000003f27277220 */ /* 0x000fe20000410000 */
[----:B------:R-:W-:Y:S01]  /*b2b0*/  FMUL.FTZ R64, R40, R68 ;  /* 0x0000004428407220 */ /* 0x000fe20000410000 */
[----:B------:R-:W-:Y:S01]  /*b2c0*/  FFMA.FTZ R69, R60, R69, R62 ;  /* 0x000000453c457223 */ /* 0x000fe2000001003e */
[----:B------:R-:W-:Y:S01]  /*b2d0*/  FFMA.FTZ R63, R36, R63, -R27 ;  /* 0x0000003f243f7223 */ /* 0x000fe2000001081b */
[----:B------:R-:W-:Y:S01]  /*b2e0*/  FMUL.FTZ R27, R40, R65 ;  /* 0x00000041281b7220 */ /* 0x000fe20000410000 */
[----:B------:R-:W-:-:S02]  /*b2f0*/  IMAD.U32 R41, R42, 0x10000, RZ ;  /* 0x000100002a297824 */ /* 0x000fc400078e00ff */
[----:B------:R-:W-:Y:S01]  /*b300*/  FFMA.FTZ R65, R37, R65, -R64 ;  /* 0x0000004125417223 */ /* 0x000fe20000010840 */
[----:B------:R-:W-:Y:S02]  /*b310*/  IMAD.U32 R62, R26, 0x10000, RZ ;  /* 0x000100001a3e7824 */ /* 0x000fe400078e00ff */
[----:B------:R-:W-:Y:S01]  /*b320*/  FFMA.FTZ R39, R36, R66, R39 ;  /* 0x0000004224277223 */ /* 0x000fe20000010027 */
[----:B------:R-:W-:Y:S02]  /*b330*/  IMAD.U32 R60, R25, 0x10000, RZ ;  /* 0x00010000193c7824 */ /* 0x000fe400078e00ff */
[----:B------:R-:W-:Y:S01]  /*b340*/  FFMA.FTZ R37, R37, R68, R27 ;  /* 0x0000004425257223 */ /* 0x000fe2000001001b */
[----:B------:R-:W-:Y:S01]  /*b350*/  LOP3.LUT R42, R42, 0xffff0000, RZ, 0xc0, !PT ;  /* 0xffff00002a2a7812 */ /* 0x000fe200078ec0ff */
[C---:B------:R-:W-:Y:S01]  /*b360*/  FMUL.FTZ R36, R41.reuse, R62 ;  /* 0x0000003e29247220 */ /* 0x040fe20000410000 */
[----:B------:R-:W-:Y:S01]  /*b370*/  FMUL.FTZ R40, R41, R60 ;  /* 0x0000003c29287220 */ /* 0x000fe20000410000 */
[----:B------:R-:W-:Y:S01]  /*b380*/  LOP3.LUT R27, R26, 0xffff0000, RZ, 0xc0, !PT ;  /* 0xffff00001a1b7812 */ /* 0x000fe200078ec0ff */
[----:B------:R-:W-:Y:S01]  /*b390*/  FMUL.FTZ R41, R43, R6 ;  /* 0x000000062b297220 */ /* 0x000fe20000410000 */
[----:B------:R-:W-:Y:S01]  /*b3a0*/  LOP3.LUT R25, R25, 0xffff0000, RZ, 0xc0, !PT ;  /* 0xffff000019197812 */ /* 0x000fe200078ec0ff */
[----:B------:R-:W-:Y:S01]  /*b3b0*/  FFMA.FTZ R36, R7, R60, -R36 ;  /* 0x0000003c07247223 */ /* 0x000fe20000010824 */
[----:B------:R-:W-:Y:S01]  /*b3c0*/  LOP3.LUT R5, R5, 0xffff0000, RZ, 0xc0, !PT ;  /* 0xffff000005057812 */ /* 0x000fe200078ec0ff */
[----:B------:R-:W-:Y:S01]  /*b3d0*/  FFMA.FTZ R26, R7, R62, R40 ;  /* 0x0000003e071a7223 */ /* 0x000fe20000010028 */
[C---:B------:R-:W-:Y:S01]  /*b3e0*/  FMUL.FTZ R7, R42.reuse, R27 ;  /* 0x0000001b2a077220 */ /* 0x040fe20000410000 */
[----:B------:R-:W-:Y:S01]  /*b3f0*/  FMUL.FTZ R42, R42, R25 ;  /* 0x000000192a2a7220 */ /* 0x000fe20000410000 */
[----:B------:R-:W-:Y:S01]  /*b400*/  FFMA.FTZ R76, R59, R70, R76 ;  /* 0x000000463b4c7223 */ /* 0x000fe2000001004c */
        /* <DEDUP_REMOVED lines=15> */
.L_x_11469:
[----:B------:R-:W-:Y:S05]  /*b500*/  BSYNC B1 ;  /* 0x0000000000017941 */ /* 0x000fea0003800000 */
.L_x_11468:
[----:B------:R-:W-:Y:S04]  /*b510*/  BSSY B1, `(.L_x_11470) ;  /* 0x0000075000017945 */ /* 0x000fe80003800000 */
[----:B------:R-:W-:Y:S05]  /*b520*/  @P1 BRA `(.L_x_11471) ;  /* 0x0000000400cc1947 */ /* 0x000fea0003800000 */
[----:B0-----:R-:W3:Y:S04]  /*b530*/  LDL R6, [R1+0x50] ;  /* 0x0000500001067983 */ /* 0x001ee80000100800 */
[----:B------:R-:W3:Y:S04]  /*b540*/  LDL.64 R4, [R1+0x18] ;  /* 0x0000180001047983 */ /* 0x000ee80000100a00 */
[----:B------:R-:W4:Y:S01]  /*b550*/  LDL R0, [R1+0x30] ;  /* 0x0000300001007983 */ /* 0x000f220000100800 */
[----:B------:R-:W-:Y:S02]  /*b560*/  SHF.R.U64 R36, R28, 0x10, R29 ;  /* 0x000000101c247819 */ /* 0x000fe4000000121d */
[----:B------:R-:W-:-:S02]  /*b570*/  SHF.R.U64 R28, R8, 0x10, R9 ;  /* 0x00000010081c7819 */ /* 0x000fc40000001209 */
[----:B------:R-:W-:Y:S02]  /*b580*/  SHF.R.U32.HI R9, RZ, 0x10, R9 ;  /* 0x00000010ff097819 */ /* 0x000fe40000011609 */
[----:B------:R-:W-:Y:S02]  /*b590*/  PRMT R55, R55, 0x5410, R36 ;  /* 0x0000541037377816 */ /* 0x000fe40000000024 */
[----:B------:R-:W-:Y:S02]  /*b5a0*/  PRMT R51, R51, 0x5410, R28 ;  /* 0x0000541033337816 */ /* 0x000fe4000000001c */
        /* <DEDUP_REMOVED lines=8> */
[----:B------:R-:W-:Y:S02]  /*b630*/  SHF.R.U32.HI R31, RZ, 0x10, R31 ;  /* 0x00000010ff1f7819 */ /* 0x000fe4000001161f */
[----:B------:R-:W-:Y:S02]  /*b640*/  PRMT R56, R56, 0x5410, R29 ;  /* 0x0000541038387816 */ /* 0x000fe4000000001d */
[----:B------:R-:W-:Y:S02]  /*b650*/  PRMT R53, R53, 0x5410, R8 ;  /* 0x0000541035357816 */ /* 0x000fe40000000008 */
[----:B------:R-:W-:-:S02]  /*b660*/  PRMT R54, R54, 0x5410, R11 ;  /* 0x0000541036367816 */ /* 0x000fc4000000000b */
[----:B------:R-:W-:Y:S02]  /*b670*/  PRMT R58, R58, 0x5410, R31 ;  /* 0x000054103a3a7816 */ /* 0x000fe4000000001f */
[----:B------:R-:W-:Y:S01]  /*b680*/  LOP3.LUT R51, R51, 0xffff0000, RZ, 0xc0, !PT ;  /* 0xffff000033337812 */ /* 0x000fe200078ec0ff */
[----:B------:R-:W-:Y:S01]  /*b690*/  IMAD.U32 R38, R54, 0x10000, RZ ;  /* 0x0001000036267824 */ /* 0x000fe200078e00ff */
[----:B------:R-:W-:Y:S02]  /*b6a0*/  LOP3.LUT R55, R55, 0xffff0000, RZ, 0xc0, !PT ;  /* 0xffff000037377812 */ /* 0x000fe400078ec0ff */
[----:B------:R-:W-:Y:S02]  /*b6b0*/  LOP3.LUT R52, R52, 0xffff0000, RZ, 0xc0, !PT ;  /* 0xffff000034347812 */ /* 0x000fe400078ec0ff */
[----:B------:R-:W-:Y:S02]  /*b6c0*/  PRMT R57, R57, 0x5410, R30 ;  /* 0x0000541039397816 */ /* 0x000fe4000000001e */
[----:B------:R-:W-:Y:S01]  /*b6d0*/  LOP3.LUT R54, R54, 0xffff0000, RZ, 0xc0, !PT ;  /* 0xffff000036367812 */ /* 0x000fe200078ec0ff */
[----:B---3--:R-:W-:Y:S01]  /*b6e0*/  IMAD.IADD R4, R4, 0x1, R6 ;  /* 0x0000000104047824 */ /* 0x008fe200078e0206 */
[----:B----4-:R-:W-:-:S04]  /*b6f0*/  LEA.HI R0, R3, R0, RZ, 0x1d ;  /* 0x0000000003007211 */ /* 0x010fc800078fe8ff */
[----:B------:R-:W-:-:S04]  /*b700*/  SHF.R.S32.HI R5, RZ, 0x1f, R4 ;  /* 0x0000001fff057819 */ /* 0x000fc80000011404 */
[CC--:B------:R-:W-:Y:S02]  /*b710*/  LEA.HI R6, R5.reuse, R4.reuse, RZ, 0x5 ;  /* 0x0000000405067211 */ /* 0x0c0fe400078f28ff */
[----:B------:R-:W-:Y:S02]  /*b720*/  LEA.HI R4, R5, R4, RZ, 0x3 ;  /* 0x0000000405047211 */ /* 0x000fe400078f18ff */
[----:B------:R-:W-:Y:S02]  /*b730*/  SHF.R.S32.HI R5, RZ, 0x1f, R0 ;  /* 0x0000001fff057819 */ /* 0x000fe40000011400 */
[----:B------:R-:W-:Y:S02]  /*b740*/  SHF.R.S32.HI R7, RZ, 0x5, R6 ;  /* 0x00000005ff077819 */ /* 0x000fe40000011406 */
[----:B-----5:R-:W-:Y:S01]  /*b750*/  LOP3.LUT R6, R75, 0x18, R4, 0xf8, !PT ;  /* 0x000000184b067812 */ /* 0x020fe200078ef804 */
[----:B------:R-:W-:Y:S01]  /*b760*/  IMAD.SHL.U32 R4, R0, 0x8, RZ ;  /* 0x0000000800047824 */ /* 0x000fe200078e00ff */
[----:B------:R-:W-:Y:S01]  /*b770*/  LEA.HI R5, R5, R0, RZ, 0x2 ;  /* 0x0000000005057211 */ /* 0x000fe200078f10ff */
[----:B------:R-:W-:Y:S01]  /*b780*/  IMAD R7, R7, 0x1800, R71 ;  /* 0x0000180007077824 */ /* 0x000fe200078e0247 */
[----:B------:R-:W-:-:S02]  /*b790*/  LOP3.LUT R6, R6, R73, RZ, 0x3c, !PT ;  /* 0x0000004906067212 */ /* 0x000fc400078e3cff */
[----:B------:R-:W-:Y:S02]  /*b7a0*/  LOP3.LUT R4, R75, 0x18, R4, 0xf8, !PT ;  /* 0x000000184b047812 */ /* 0x000fe400078ef804 */
[----:B------:R-:W-:Y:S01]  /*b7b0*/  SHF.R.S32.HI R5, RZ, 0x2, R5 ;  /* 0x00000002ff057819 */ /* 0x000fe20000011405 */
[----:B------:R-:W-:Y:S01]  /*b7c0*/  IMAD.IADD R0, R7, 0x1, R6 ;  /* 0x0000000107007824 */ /* 0x000fe200078e0206 */
[----:B------:R-:W-:-:S03]  /*b7d0*/  LOP3.LUT R4, R4, R73, RZ, 0x3c, !PT ;  /* 0x0000004904047212 */ /* 0x000fc600078e3cff */
[----:B------:R-:W-:Y:S01]  /*b7e0*/  IMAD R5, R5, 0x1800, R71 ;  /* 0x0000180005057824 */ /* 0x000fe200078e0247 */
[----:B------:R-:W-:-:S03]  /*b7f0*/  LEA R0, R0, UR40, 0x1 ;  /* 0x0000002800007c11 */ /* 0x000fc6000f8e08ff */
[----:B------:R-:W-:Y:S02]  /*b800*/  IMAD.IADD R25, R5, 0x1, R4 ;  /* 0x0000000105197824 */ /* 0x000fe400078e0204 */
[----:B------:R-:W0:Y:S02]  /*b810*/  LDS.128 R4, [R0] ;  /* 0x0000000000047984 */ /* 0x000e240000000c00 */
[----:B------:R-:W-:-:S05]  /*b820*/  IMAD R20, R25, 0x2, R2 ;  /* 0x0000000219147824 */ /* 0x000fca00078e0202 */
[----:B------:R-:W3:Y:S01]  /*b830*/  LDS.128 R24, [R20+0xc400] ;  /* 0x00c4000014187984 */ /* 0x000ee20000000c00 */
        /* <DEDUP_REMOVED lines=12> */
[C---:B--2---:R-:W-:Y:S01]  /*b900*/  FMUL.FTZ R41, R28.reuse, R39 ;  /* 0x000000271c297220 */ /* 0x044fe20000410000 */
[----:B------:R-:W-:Y:S01]  /*b910*/  FMUL.FTZ R43, R28, R37 ;  /* 0x000000251c2b7220 */ /* 0x000fe20000410000 */
[----:B------:R-:W-:-:S02]  /*b920*/  IMAD.U32 R28, R56, 0x10000, RZ ;  /* 0x00010000381c7824 */ /* 0x000fc400078e00ff */
[----:B-1----:R-:W-:Y:S01]  /*b930*/  FMUL.FTZ R40, R29, R36 ;  /* 0x000000241d287220 */ /* 0x002fe20000410000 */
[----:B------:R-:W-:Y:S02]  /*b940*/  IMAD.U32 R31, R27, 0x10000, RZ ;  /* 0x000100001b1f7824 */ /* 0x000fe400078e00ff */
[C---:B------:R-:W-:Y:S01]  /*b950*/  FFMA.FTZ R41, R8.reuse, R37, -R41 ;  /* 0x0000002508297223 */ /* 0x040fe20000010829 */
[----:B------:R-:W-:Y:S01]  /*b960*/  FFMA.FTZ R43, R8, R39, R43 ;  /* 0x00000027082b7223 */ /* 0x000fe2000001002b */
[----:B------:R-:W-:Y:S02]  /*b970*/  IMAD.U32 R8, R58, 0x10000, RZ ;  /* 0x000100003a087824 */ /* 0x000fe400078e00ff */
[-C--:B------:R-:W-:Y:S01]  /*b980*/  FMUL.FTZ R42, R29, R28.reuse ;  /* 0x0000001c1d2a7220 */ /* 0x080fe20000410000 */
[----:B------:R-:W-:Y:S01]  /*b990*/  FFMA.FTZ R40, R9, R28, -R40 ;  /* 0x0000001c09287223 */ /* 0x000fe20000010828 */
[C---:B------:R-:W-:Y:S01]  /*b9a0*/  FMUL.FTZ R28, R31.reuse, R38 ;  /* 0x000000261f1c7220 */ /* 0x040fe20000410000 */
[----:B------:R-:W-:Y:S01]  /*b9b0*/  FMUL.FTZ R31, R31, R8 ;  /* 0x000000081f1f7220 */ /* 0x000fe20000410000 */
[----:B------:R-:W-:Y:S01]  /*b9c0*/  FFMA.FTZ R42, R9, R36, R42 ;  /* 0x00000024092a7223 */ /* 0x000fe2000001002a */
[----:B------:R-:W-:Y:S01]  /*b9d0*/  LOP3.LUT R56, R56, 0xffff0000, RZ, 0xc0, !PT ;  /* 0xffff000038387812 */ /* 0x000fe200078ec0ff */
[C---:B------:R-:W-:Y:S01]  /*b9e0*/  FMUL.FTZ R9, R24.reuse, R51 ;  /* 0x0000003318097220 */ /* 0x040fe20000410000 */
[C---:B------:R-:W-:Y:S01]  /*b9f0*/  FFMA.FTZ R36, R11.reuse, R8, -R28 ;  /* 0x000000080b247223 */ /* 0x040fe2000001081c */
[----:B------:R-:W-:Y:S01]  /*ba00*/  FFMA.FTZ R38, R11, R38, R31 ;  /* 0x000000260b267223 */ /* 0x000fe2000001001f */
[----:B------:R-:W-:Y:S01]  /*ba10*/  FMUL.FTZ R29, R24, R55 ;  /* 0x00000037181d7220 */ /* 0x000fe20000410000 */
[----:B------:R-:W-:-:S02]  /*ba20*/  IMAD.U32 R30, R26, 0x10000, RZ ;  /* 0x000100001a1e7824 */ /* 0x000fc400078e00ff */
[C---:B------:R-:W-:Y:S01]  /*ba30*/  FFMA.FTZ R8, R4.reuse, R55, -R9 ;  /* 0x0000003704087223 */ /* 0x040fe20000010809 */
[----:B------:R-:W-:Y:S02]  /*ba40*/  IMAD.U32 R11, R53, 0x10000, RZ ;  /* 0x00010000350b7824 */ /* 0x000fe400078e00ff */
[C---:B------:R-:W-:Y:S01]  /*ba50*/  FMUL.FTZ R28, R25.reuse, R52 ;  /* 0x00000034191c7220 */ /* 0x040fe20000410000 */
[-C--:B------:R-:W-:Y:S01]  /*ba60*/  FMUL.FTZ R31, R25, R56.reuse ;  /* 0x00000038191f7220 */ /* 0x080fe20000410000 */
        /* <DEDUP_REMOVED lines=14> */
[C---:B------:R-:W-:Y:S01]  /*bb50*/  FMUL.FTZ R5, R26.reuse, R53 ;  /* 0x000000351a057220 */ /* 0x040fe20000410000 */
[----:B------:R-:W-:Y:S01]  /*bb60*/  F2FP.BF16.F32.PACK_AB R9, R31, R42 ;  /* 0x0000002a1f09723e */ /* 0x000fe200000010ff */
[----:B------:R-:W-:-:S02]  /*bb70*/  FMUL.FTZ R4, R26, R57 ;  /* 0x000000391a047220 */ /* 0x000fc40000410000 */
[-C--:B------:R-:W-:Y:S01]  /*bb80*/  FMUL.FTZ R27, R27, R58.reuse ;  /* 0x0000003a1b1b7220 */ /* 0x080fe20000410000 */
[C---:B------:R-:W-:Y:S01]  /*bb90*/  FFMA.FTZ R26, R6.reuse, R57, -R5 ;  /* 0x00000039061a7223 */ /* 0x040fe20000010805 */
[C---:B------:R-:W-:Y:S01]  /*bba0*/  FFMA.FTZ R11, R7.reuse, R58, -R28 ;  /* 0x0000003a070b7223 */ /* 0x040fe2000001081c */
        /* <DEDUP_REMOVED lines=9> */
[----:B------:R-:W-:-:S05]  /*bc40*/  F2FP.BF16.F32.PACK_AB R11, R27, R38 ;  /* 0x000000261b0b723e */ /* 0x000fca00000010ff */
[----:B------:R3:W-:Y:S02]  /*bc50*/  STS.128 [R20+0xc400], R8 ;  /* 0x00c4000814007388 */ /* 0x0007e40000000c00 */
.L_x_11471:
[----:B------:R-:W-:Y:S05]  /*bc60*/  BSYNC B1 ;  /* 0x0000000000017941 */ /* 0x000fea0003800000 */
.L_x_11470:
[----:B------:R-:W-:Y:S05]  /*bc70*/  @P2 BRA `(.L_x_11452) ;  /* 0x0000000400d42947 */ /* 0x000fea0003800000 */
[----:B0--3--:R-:W3:Y:S04]  /*bc80*/  LDL.64 R4, [R1+0x18] ;  /* 0x0000180001047983 */ /* 0x009ee80000100a00 */
[----:B------:R-:W4:Y:S01]  /*bc90*/  LDL R0, [R1+0x4c] ;  /* 0x00004c0001007983 */ /* 0x000f220000100800 */
[----:B---3--:R-:W-:-:S03]  /*bca0*/  IMAD.MOV.U32 R6, RZ, RZ, R4 ;  /* 0x000000ffff067224 */ /* 0x008fc600078e0004 */
[----:B------:R-:W3:Y:S01]  /*bcb0*/  LDL R4, [R1+0x34] ;  /* 0x0000340001047983 */ /* 0x000ee20000100800 */
[----:B------:R-:W-:Y:S02]  /*bcc0*/  IMAD.MOV.U32 R7, RZ, RZ, R5 ;  /* 0x000000ffff077224 */ /* 0x000fe400078e0005 */
[----:B----4-:R-:W-:-:S05]  /*bcd0*/  IMAD.IADD R0, R6, 0x1, R0 ;  /* 0x0000000106007824 */ /* 0x010fca00078e0200 */
[----:B------:R-:W-:-:S04]  /*bce0*/  SHF.R.S32.HI R5, RZ, 0x1f, R0 ;  /* 0x0000001fff057819 */ /* 0x000fc80000011400 */
[CC--:B------:R-:W-:Y:S02]  /*bcf0*/  LEA.HI R6, R5.reuse, R0.reuse, RZ, 0x5 ;  /* 0x0000000005067211 */ /* 0x0c0fe400078f28ff */
[----:B------:R-:W-:-:S04]  /*bd00*/  LEA.HI R0, R5, R0, RZ, 0x3 ;  /* 0x0000000005007211 */ /* 0x000fc800078f18ff */
[----:B-----5:R-:W-:Y:S02]  /*bd10*/  LOP3.LUT R5, R75, 0x18, R0, 0xf8, !PT ;  /* 0x000000184b057812 */ /* 0x020fe400078ef800 */
[----:B------:R-:W-:Y:S02]  /*bd20*/  SHF.R.S32.HI R6, RZ, 0x5, R6 ;  /* 0x00000005ff067819 */ /* 0x000fe40000011406 */
[----:B------:R-:W-:-:S03]  /*bd30*/  LOP3.LUT R5, R5, R73, RZ, 0x3c, !PT ;  /* 0x0000004905057212 */ /* 0x000fc600078e3cff */
[----:B------:R-:W-:-:S04]  /*bd40*/  IMAD R6, R6, 0x1800, R71 ;  /* 0x0000180006067824 */ /* 0x000fc800078e0247 */
[----:B------:R-:W-:Y:S01]  /*bd50*/  IMAD.IADD R5, R6, 0x1, R5 ;  /* 0x0000000106057824 */ /* 0x000fe200078e0205 */
[----:B------:R-:W-:Y:S02]  /*bd60*/  SHF.R.U64 R24, R32, 0x10, R33 ;  /* 0x0000001020187819 */ /* 0x000fe40000001221 */
[--C-:B------:R-:W-:Y:S02]  /*bd70*/  SHF.R.U64 R26, R12, 0x10, R13.reuse ;  /* 0x000000100c1a7819 */ /* 0x100fe4000000120d */
[----:B------:R-:W-:Y:S02]  /*bd80*/  SHF.R.U32.HI R13, RZ, 0x10, R13 ;  /* 0x00000010ff0d7819 */ /* 0x000fe4000001160d */
[----:B------:R-:W-:Y:S02]  /*bd90*/  SHF.R.U64 R20, R34, 0x10, R35 ;  /* 0x0000001022147819 */ /* 0x000fe40000001223 */
[----:B------:R-:W-:Y:S02]  /*bda0*/  PRMT R47, R47, 0x5410, R24 ;  /* 0x000054102f2f7816 */ /* 0x000fe40000000018 */
[----:B------:R-:W-:-:S02]  /*bdb0*/  PRMT R26, R21, 0x5410, R26 ;  /* 0x00005410151a7816 */ /* 0x000fc4000000001a */
[----:B------:R-:W-:Y:S02]  /*bdc0*/  SHF.R.U32.HI R33, RZ, 0x10, R33 ;  /* 0x00000010ff217819 */ /* 0x000fe40000011621 */
[----:B------:R-:W-:Y:S02]  /*bdd0*/  SHF.R.U64 R12, R14, 0x10, R15 ;  /* 0x000000100e0c7819 */ /* 0x000fe4000000120f */
[----:B------:R-:W-:Y:S01]  /*bde0*/  PRMT R44, R44, 0x5410, R13 ;  /* 0x000054102c2c7816 */ /* 0x000fe2000000000d */
[----:B------:R-:W-:Y:S01]  /*bdf0*/  IMAD.U32 R29, R26, 0x10000, RZ ;  /* 0x000100001a1d7824 */ /* 0x000fe200078e00ff */
[----:B------:R-:W-:Y:S01]  /*be00*/  SHF.R.U32.HI R15, RZ, 0x10, R15 ;  /* 0x00000010ff0f7819 */ /* 0x000fe2000001160f */
[----:B------:R-:W-:Y:S01]  /*be10*/  IMAD.U32 R27, R47, 0x10000, RZ ;  /* 0x000100002f1b7824 */ /* 0x000fe200078e00ff */
[----:B------:R-:W-:Y:S02]  /*be20*/  PRMT R49, R49, 0x5410, R20 ;  /* 0x0000541031317816 */ /* 0x000fe40000000014 */
[----:B------:R-:W-:-:S02]  /*be30*/  SHF.R.U32.HI R35, RZ, 0x10, R35 ;  /* 0x00000010ff237819 */ /* 0x000fc40000011623 */
[----:B------:R-:W-:Y:S01]  /*be40*/  PRMT R48, R48, 0x5410, R33 ;  /* 0x0000541030307816 */ /* 0x000fe20000000021 */
[----:B------:R-:W-:Y:S01]  /*be50*/  IMAD.U32 R28, R44, 0x10000, RZ ;  /* 0x000100002c1c7824 */ /* 0x000fe200078e00ff */
[----:B------:R-:W-:Y:S02]  /*be60*/  PRMT R45, R45, 0x5410, R12 ;  /* 0x000054102d2d7816 */ /* 0x000fe4000000000c */
[----:B------:R-:W-:Y:S02]  /*be70*/  PRMT R46, R46, 0x5410, R15 ;  /* 0x000054102e2e7816 */ /* 0x000fe4000000000f */
[----:B------:R-:W-:-:S03]  /*be80*/  PRMT R50, R50, 0x5410, R35 ;  /* 0x0000541032327816 */ /* 0x000fc60000000023 */
[----:B------:R-:W-:Y:S01]  /*be90*/  IMAD.U32 R30, R46, 0x10000, RZ ;  /* 0x000100002e1e7824 */ /* 0x000fe200078e00ff */
[----:B------:R-:W-:Y:S02]  /*bea0*/  LOP3.LUT R47, R47, 0xffff0000, RZ, 0xc0, !PT ;  /* 0xffff00002f2f7812 */ /* 0x000fe400078ec0ff */
[----:B------:R-:W-:Y:S02]  /*beb0*/  LOP3.LUT R44, R44, 0xffff0000, RZ, 0xc0, !PT ;  /* 0xffff00002c2c7812 */ /* 0x000fe400078ec0ff */
[----:B------:R-:W-:Y:S02]  /*bec0*/  LOP3.LUT R46, R46, 0xffff0000, RZ, 0xc0, !PT ;  /* 0xffff00002e2e7812 */ /* 0x000fe400078ec0ff */
[----:B---3--:R-:W-:-:S04]  /*bed0*/  LEA.HI R3, R3, R4, RZ, 0x1d ;  /* 0x0000000403037211 */ /* 0x008fc800078fe8ff */
[----:B------:R-:W-:Y:S01]  /*bee0*/  SHF.R.S32.HI R4, RZ, 0x1f, R3 ;  /* 0x0000001fff047819 */ /* 0x000fe20000011403 */
[----:B------:R-:W-:-:S03]  /*bef0*/  IMAD.SHL.U32 R0, R3, 0x8, RZ ;  /* 0x0000000803007824 */ /* 0x000fc600078e00ff */
[----:B------:R-:W-:Y:S02]  /*bf00*/  LEA.HI R4, R4, R3, RZ, 0x2 ;  /* 0x0000000304047211 */ /* 0x000fe400078f10ff */
[----:B------:R-:W-:Y:S02]  /*bf10*/  LOP3.LUT R0, R75, 0x18, R0, 0xf8, !PT ;  /* 0x000000184b007812 */ /* 0x000fe400078ef800 */
[----:B------:R-:W-:Y:S02]  /*bf20*/  SHF.R.S32.HI R4, RZ, 0x2, R4 ;  /* 0x00000002ff047819 */ /* 0x000fe40000011404 */
[----:B------:R-:W-:-:S03]  /*bf30*/  LOP3.LUT R3, R0, R73, RZ, 0x3c, !PT ;  /* 0x0000004900037212 */ /* 0x000fc600078e3cff */
[----:B------:R-:W-:-:S04]  /*bf40*/  IMAD R4, R4, 0x1800, R71 ;  /* 0x0000180004047824 */ /* 0x000fc800078e0247 */
[----:B------:R-:W-:-:S04]  /*bf50*/  IMAD.IADD R3, R4, 0x1, R3 ;  /* 0x0000000104037824 */ /* 0x000fc800078e0203 */
[----:B------:R-:W-:Y:S01]  /*bf60*/  IMAD R3, R3, 0x2, R2 ;  /* 0x0000000203037824 */ /* 0x000fe200078e0202 */
[----:B------:R-:W-:-:S04]  /*bf70*/  LEA R0, R5, UR40, 0x1 ;  /* 0x0000002805007c11 */ /* 0x000fc8000f8e08ff */
[----:B------:R-:W0:Y:S04]  /*bf80*/  LDS.128 R8, [R3+0xc400] ;  /* 0x00c4000003087984 */ /* 0x000e280000000c00 */
[----:B------:R-:W3:Y:S01]  /*bf90*/  LDS.128 R4, [R0] ;  /* 0x0000000000047984 */ /* 0x000ee20000000c00 */
[----:B0-----:R-:W-:Y:S02]  /*bfa0*/  IMAD.U32 R20, R8, 0x10000, RZ ;  /* 0x0001000008147824 */ /* 0x001fe400078e00ff */
[----:B------:R-:W-:Y:S02]  /*bfb0*/  IMAD.U32 R21, R9, 0x10000, RZ ;  /* 0x0001000009157824 */ /* 0x000fe400078e00ff */
[----:B---3--:R-:W-:Y:S02]  /*bfc0*/  IMAD.U32 R12, R4, 0x10000, RZ ;  /* 0x00010000040c7824 */ /* 0x008fe400078e00ff */
[C---:B------:R-:W-:Y:S01]  /*bfd0*/  FMUL.FTZ R31, R20.reuse, R29 ;  /* 0x0000001d141f7220 */ /* 0x040fe20000410000 */
[----:B------:R-:W-:Y:S01]  /*bfe0*/  FMUL.FTZ R33, R20, R27 ;  /* 0x0000001b14217220 */ /* 0x000fe20000410000 */
[----:B------:R-:W-:-:S02]  /*bff0*/  IMAD.U32 R20, R48, 0x10000, RZ ;  /* 0x0001000030147824 */ /* 0x000fc400078e00ff */
[----:B------:R-:W-:Y:S01]  /*c000*/  FMUL.FTZ R32, R21, R28 ;  /* 0x0000001c15207220 */ /* 0x000fe20000410000 */
[----:B------:R-:W-:Y:S02]  /*c010*/  IMAD.U32 R13, R5, 0x10000, RZ ;  /* 0x00010000050d7824 */ /* 0x000fe400078e00ff */
[C---:B------:R-:W-:Y:S01]  /*c020*/  FFMA.FTZ R31, R12.reuse, R27, -R31 ;  /* 0x0000001b0c1f7223 */ /* 0x040fe2000001081f */
[----:B------:R-:W-:Y:S02]  /*c030*/  IMAD.U32 R25, R11, 0x10000, RZ ;  /* 0x000100000b197824 */ /* 0x000fe400078e00ff */
[----:B------:R-:W-:Y:S01]  /*c040*/  FFMA.FTZ R33, R12, R29, R33 ;  /* 0x0000001d0c217223 */ /* 0x000fe20000010021 */
[----:B------:R-:W-:Y:S02]  /*c050*/  IMAD.U32 R12, R50, 0x10000, RZ ;  /* 0x00010000320c7824 */ /* 0x000fe400078e00ff */
[-C--:B------:R-:W-:Y:S01]  /*c060*/  FMUL.FTZ R34, R21, R20.reuse ;  /* 0x0000001415227220 */ /* 0x080fe20000410000 */
[----:B------:R-:W-:Y:S01]  /*c070*/  LOP3.LUT R8, R8, 0xffff0000, RZ, 0xc0, !PT ;  /* 0xffff000008087812 */ /* 0x000fe200078ec0ff */
[----:B------:R-:W-:Y:S01]  /*c080*/  FFMA.FTZ R32, R13, R20, -R32 ;  /* 0x000000140d207223 */ /* 0x000fe20000010820 */
[----:B------:R-:W-:Y:S01]  /*c090*/  LOP3.LUT R21, R26, 0xffff0000, RZ, 0xc0, !PT ;  /* 0xffff00001a157812 */ /* 0x000fe200078ec0ff */
[----:B------:R-:W-:Y:S01]  /*c0a0*/  FMUL.FTZ R20, R25, R30 ;  /* 0x0000001e19147220 */ /* 0x000fe20000410000 */
[----:B------:R-:W-:-:S02]  /*c0b0*/  IMAD.U32 R15, R7, 0x10000, RZ ;  /* 0x00010000070f7824 */ /* 0x000fc400078e00ff */
[----:B------:R-:W-:Y:S01]  /*c0c0*/  FMUL.FTZ R25, R25, R12 ;  /* 0x0000000c19197220 */ /* 0x000fe20000410000 */
        /* <DEDUP_REMOVED lines=16> */
[----:B------:R-:W-:Y:S02]  /*c1d0*/  IMAD.U32 R14, R6, 0x10000, RZ ;  /* 0x00010000060e7824 */ /* 0x000fe400078e00ff */
[----:B------:R-:W-:Y:S01]  /*c1e0*/  FMUL.FTZ R21, R24, R15 ;  /* 0x0000000f18157220 */ /* 0x000fe20000410000 */
[C---:B------:R-:W-:Y:S01]  /*c1f0*/  FFMA.FTZ R9, R5.reuse, R48, -R20 ;  /* 0x0000003005097223 */ /* 0x040fe20000010814 */
[----:B------:R-:W-:Y:S01]  /*c200*/  FFMA.FTZ R27, R5, R44, R27 ;  /* 0x0000002c051b7223 */ /* 0x000fe2000001001b */
[----:B------:R-:W-:Y:S01]  /*c210*/  LOP3.LUT R10, R10, 0xffff0000, RZ, 0xc0, !PT ;  /* 0xffff00000a0a7812 */ /* 0x000fe200078ec0ff */
[----:B------:R-:W-:Y:S01]  /*c220*/  FMUL.FTZ R5, R24, R13 ;  /* 0x0000000d18057220 */ /* 0x000fe20000410000 */
[----:B------:R-:W-:-:S02]  /*c230*/  LOP3.LUT R11, R11, 0xffff0000, RZ, 0xc0, !PT ;  /* 0xffff00000b0b7812 */ /* 0x000fc400078ec0ff */
[----:B------:R-:W-:Y:S02]  /*c240*/  LOP3.LUT R45, R45, 0xffff0000, RZ, 0xc0, !PT ;  /* 0xffff00002d2d7812 */ /* 0x000fe400078ec0ff */
[----:B------:R-:W-:Y:S02]  /*c250*/  LOP3.LUT R49, R49, 0xffff0000, RZ, 0xc0, !PT ;  /* 0xffff000031317812 */ /* 0x000fe400078ec0ff */
[----:B------:R-:W-:Y:S01]  /*c260*/  LOP3.LUT R50, R50, 0xffff0000, RZ, 0xc0, !PT ;  /* 0xffff000032327812 */ /* 0x000fe200078ec0ff */
[----:B------:R-:W-:Y:S01]  /*c270*/  FFMA.FTZ R21, R14, R13, -R21 ;  /* 0x0000000d0e157223 */ /* 0x000fe20000010815 */
        /* <DEDUP_REMOVED lines=21> */
.L_x_11452:
[----:B------:R-:W-:Y:S05]  /*c3d0*/  BSYNC B0 ;  /* 0x0000000000007941 */ /* 0x000fea0003800000 */
.L_x_11445:
        /* <DEDUP_REMOVED lines=8> */
.L_x_11443:
[----:B0--3--:R-:W-:-:S05]  /*c460*/  IMAD.U32 R0, RZ, RZ, UR39 ;  /* 0x00000027ff007e24 */ /* 0x009fca000f8e00ff */
[----:B------:R-:W-:-:S13]  /*c470*/  ISETP.NE.AND P0, PT, R0, 0x3, PT ;  /* 0x000000030000780c */ /* 0x000fda0003f05270 */
[----:B------:R-:W-:Y:S05]  /*c480*/  @!P0 BRA `(.L_x_11472) ;  /* 0x0000000000048947 */ /* 0x000fea0003800000 */
[----:B------:R-:W-:Y:S01]  /*c490*/  BPT.TRAP 0x1 ;  /* 0x000000040000795c */ /* 0x000fe20000300000 */
.L_x_11472:
[----:B------:R-:W-:Y:S01]  /*c4a0*/  IMAD R8, R18, 0x8, R2 ;  /* 0x0000000812087824 */ /* 0x000fe200078e0202 */
[----:B--2-4-:R-:W-:-:S04]  /*c4b0*/  SHF.L.U32 R3, R23, 0x1f, RZ ;  /* 0x0000001f17037819 */ /* 0x014fc800000006ff */
[----:B------:R0:W2:Y:S01]  /*c4c0*/  SYNCS.PHASECHK.TRANS64.TRYWAIT P1, [R8+URZ+0x2d830], R3 ;  /* 0x02d83003080075a7 */ /* 0x0000a2000802017f */
[----:B------:R-:W-:Y:S05]  /*c4d0*/  @!P0 BRA `(.L_x_11473) ;  /* 0x0000000000048947 */ /* 0x000fea0003800000 */
[----:B------:R-:W-:Y:S01]  /*c4e0*/  BPT.TRAP 0x1 ;  /* 0x000000040000795c */ /* 0x000fe20000300000 */
.L_x_11473:
[----:B------:R-:W-:Y:S01]  /*c4f0*/  VIADD R0, R2, 0x15400 ;  /* 0x0001540002007836 */ /* 0x000fe20000000000 */
[----:B------:R-:W-:Y:S01]  /*c500*/  LOP3.LUT R146, R146, 0x10000, RZ, 0xfc, !PT ;  /* 0x0001000092927812 */ /* 0x000fe200078efcff */
[----:B------:R-:W-:-:S03]  /*c510*/  IMAD.MOV.U32 R147, RZ, RZ, -0x7fffffe0 ;  /* 0x80000020ff937424 */ /* 0x000fc600078e00ff */
[----:B------:R-:W-:-:S04]  /*c520*/  SHF.R.U32.HI R0, RZ, 0x4, R0 ;  /* 0x00000004ff007819 */ /* 0x000fc80000011600 */
[----:B------:R-:W-:-:S04]  /*c530*/  LOP3.LUT R0, R0, 0x3fff, RZ, 0xc0, !PT ;  /* 0x00003fff00007812 */ /* 0x000fc800078ec0ff */
[----:B------:R-:W-:-:S05]  /*c540*/  LOP3.LUT R0, R0, 0x10000, RZ, 0xfc, !PT ;  /* 0x0001000000007812 */ /* 0x000fca00078efcff */
[----:B------:R3:W-:Y:S01]  /*c550*/  STL [R1+0x10], R0 ;  /* 0x0000100001007387 */ /* 0x0007e20000100800 */
[----:B--2---:R-:W-:Y:S05]  /*c560*/  @P1 BRA `(.L_x_11474) ;  /* 0x0000000000081947 */ /* 0x004fea0003800000 */
[----:B------:R-:W2:Y:S02]  /*c570*/  SYNCS.PHASECHK.TRANS64.TRYWAIT P1, [R8+URZ+0x2d830], R3 ;  /* 0x02d83003080075a7 */ /* 0x000ea4000802017f */
[----:B--2---:R-:W-:Y:S05]  /*c580*/  @!P1 BRA `(.L_x_11475) ;  /* 0x00000170000c9947 */ /* 0x004fea0003800000 */
.L_x_11474:
[----:B---3--:R-:W3:Y:S01]  /*c590*/  LDL R0, [R1+0x10] ;  /* 0x0000100001007983 */ /* 0x008ee20000100800 */
[----:B------:R-:W-:Y:S01]  /*c5a0*/  IMAD.MOV.U32 R5, RZ, RZ, -0x7fffffe0 ;  /* 0x80000020ff057424 */ /* 0x000fe200078e00ff */
[----:B------:R-:W-:Y:S05]  /*c5b0*/  WARPSYNC.ALL ;  /* 0x0000000000007948 */ /* 0x000fea0003800000 */
[C---:B------:R-:W-:Y:S01]  /*c5c0*/  R2UR UR4, R146.reuse ;  /* 0x00000000920472ca */ /* 0x040fe200000e0000 */
[----:B-1---5:R-:W-:Y:S01]  /*c5d0*/  WARPGROUP.ARRIVE ;  /* 0x00000000000079c5 */ /* 0x022fe20000000000 */
[----:B------:R-:W-:Y:S01]  /*c5e0*/  R2UR UR5, R147 ;  /* 0x00000000930572ca */ /* 0x000fe200000e0000 */
[----:B------:R-:W-:Y:S01]  /*c5f0*/  VIADD R156, R146, 0x2 ;  /* 0x00000002929c7836 */ /* 0x000fe20000000000 */
[----:B------:R-:W-:Y:S01]  /*c600*/  R2UR UR7, R5 ;  /* 0x00000000050772ca */ /* 0x000fe200000e0000 */
[----:B------:R-:W-:-:S02]  /*c610*/  IMAD.MOV.U32 R157, RZ, RZ, -0x7fffffe0 ;  /* 0x80000020ff9d7424 */ /* 0x000fc400078e00ff */
[----:B------:R-:W-:Y:S02]  /*c620*/  IMAD.MOV.U32 R7, RZ, RZ, -0x7fffffe0 ;  /* 0x80000020ff077424 */ /* 0x000fe400078e00ff */
[C---:B------:R-:W-:Y:S02]  /*c630*/  VIADD R154, R146.reuse, 0x300 ;  /* 0x00000300929a7836 */ /* 0x040fe40000000000 */
[----:B------:R-:W-:Y:S02]  /*c640*/  IMAD.MOV.U32 R155, RZ, RZ, -0x7fffffe0 ;  /* 0x80000020ff9b7424 */ /* 0x000fe400078e00ff */
[C---:B------:R-:W-:Y:S02]  /*c650*/  VIADD R152, R146.reuse, 0x302 ;  /* 0x0000030292987836 */ /* 0x040fe40000000000 */
[----:B------:R-:W-:Y:S02]  /*c660*/  IMAD.MOV.U32 R153, RZ, RZ, -0x7fffffe0 ;  /* 0x80000020ff997424 */ /* 0x000fe400078e00ff */
[----:B------:R-:W-:-:S02]  /*c670*/  VIADD R150, R146, 0x600 ;  /* 0x0000060092967836 */ /* 0x000fc40000000000 */
[----:B------:R-:W-:Y:S02]  /*c680*/  IMAD.MOV.U32 R151, RZ, RZ, -0x7fffffe0 ;  /* 0x80000020ff977424 */ /* 0x000fe400078e00ff */
[----:B------:R-:W-:Y:S02]  /*c690*/  VIADD R148, R146, 0x602 ;  /* 0x0000060292947836 */ /* 0x000fe40000000000 */
[----:B------:R-:W-:Y:S02]  /*c6a0*/  IMAD.MOV.U32 R149, RZ, RZ, -0x7fffffe0 ;  /* 0x80000020ff957424 */ /* 0x000fe400078e00ff */
[----:B------:R-:W-:Y:S02]  /*c6b0*/  IMAD.MOV.U32 R5, RZ, RZ, -0x7fffffe0 ;  /* 0x80000020ff057424 */ /* 0x000fe400078e00ff */
[----:B---3--:R-:W-:-:S04]  /*c6c0*/  IMAD R4, R18, 0x600, R0 ;  /* 0x0000060012047824 */ /* 0x008fc800078e0200 */
[C---:B------:R-:W-:Y:S01]  /*c6d0*/  VIADD R6, R4.reuse, 0x2 ;  /* 0x0000000204067836 */ /* 0x040fe20000000000 */
[----:B------:R-:W-:-:S13]  /*c6e0*/  R2UR UR6, R4 ;  /* 0x00000000040672ca */ /* 0x000fda00000e0000 */
[----:B------:R-:W-:Y:S01]  /*c6f0*/  HGMMA.64x128x16.F32.BF16 R24, gdesc[UR4], RZ, !UPT, gsb0 ;  /* 0x01e00000041879f0 */ /* 0x000fe2000c0018ff */
[----:B------:R-:W-:Y:S02]  /*c700*/  R2UR UR4, R156 ;  /* 0x000000009c0472ca */ /* 0x000fe400000e0000 */
[----:B------:R-:W-:Y:S02]  /*c710*/  R2UR UR5, R157 ;  /* 0x000000009d0572ca */ /* 0x000fe400000e0000 */
[----:B------:R-:W-:Y:S01]  /*c720*/  R2UR UR6, R6 ;  /* 0x00000000060672ca */ /* 0x000fe200000e0000 */
[----:B------:R-:W-:Y:S01]  /*c730*/  VIADD R6, R4, 0x200 ;  /* 0x0000020004067836 */ /* 0x000fe20000000000 */
[----:B------:R-:W-:Y:S01]  /*c740*/  R2UR UR7, R7 ;  /* 0x00000000070772ca */ /* 0x000fe200000e0000 */
[----:B------:R-:W-:Y:S01]  /*c750*/  IMAD.MOV.U32 R7, RZ, RZ, -0x7fffffe0 ;  /* 0x80000020ff077424 */ /* 0x000fe200078e00ff */
[----:B------:R-:W-:Y:S02]  /*c760*/  WARPGROUP.DEPBAR.LE gsb0, 0x0 ;  /* 0x00008000000079c5 */ /* 0x000fe40000010000 */
[----:B------:R-:W-:-:S09]  /*c770*/  WARPGROUP.ARRIVE ;  /* 0x00000000000079c5 */ /* 0x000fd20000000000 */
[----:B------:R-:W-:Y:S01]  /*c780*/  HGMMA.64x128x16.F32.BF16 R24, gdesc[UR4], R24, gsb0 ;  /* 0x01e00000041879f0 */ /* 0x000fe20008001818 */
        /* <DEDUP_REMOVED lines=12> */
[C---:B------:R-:W-:Y:S01]  /*c850*/  VIADD R6, R4.reuse, 0x400 ;  /* 0x0000040004067836 */ /* 0x040fe20000000000 */
[----:B------:R-:W-:Y:S01]  /*c860*/  R2UR UR7, R7 ;  /* 0x00000000070772ca */ /* 0x000fe200000e0000 */
[----:B------:R-:W-:Y:S02]  /*c870*/  IMAD.MOV.U32 R7, RZ, RZ, -0x7fffffe0 ;  /* 0x80000020ff077424 */ /* 0x000fe400078e00ff */
[----:B------:R-:W-:Y:S01]  /*c880*/  VIADD R4, R4, 0x402 ;  /* 0x0000040204047836 */ /* 0x000fe20000000000 */
[----:B------:R-:W-:-:S02]  /*c890*/  WARPGROUP.DEPBAR.LE gsb0, 0x0 ;  /* 0x00008000000079c5 */ /* 0x000fc40000010000 */
[----:B------:R-:W-:-:S07]  /*c8a0*/  WARPGROUP.ARRIVE ;  /* 0x00000000000079c5 */ /* 0x000fce0000000000 */
        /* <DEDUP_REMOVED lines=16> */
[----:B------:R-:W-:Y:S05]  /*c9b0*/  @!P0 BRA `(.L_x_11476) ;  /* 0x0000000000048947 */ /* 0x000fea0003800000 */
[----:B------:R-:W-:Y:S01]  /*c9c0*/  BPT.TRAP 0x1 ;  /* 0x000000040000795c */ /* 0x000fe20000300000 */
.L_x_11476:
[----:B------:R-:W3:Y:S01]  /*c9d0*/  LDL R4, [R1+0x64] ;  /* 0x0000640001047983 */ /* 0x000ee20000100800 */
[----:B------:R-:W1:Y:S01]  /*c9e0*/  LDC R90, c[0x0][0x448] ;  /* 0x00011200ff5a7b82 */ /* 0x000e620000000800 */
[----:B------:R-:W-:Y:S02]  /*c9f0*/  ULDC.64 UR6, c[0x0][0x9e0] ;  /* 0x0002780000067ab9 */ /* 0x000fe40000000a00 */
[----:B------:R-:W3:Y:S01]  /*ca00*/  LDL R89, [R1+0x28] ;  /* 0x0000280001597983 */ /* 0x000ee20000100800 */
[----:B------:R-:W-:Y:S01]  /*ca10*/  UISETP.GE.AND UP0, UPT, UR7, 0x1, UPT ;  /* 0x000000010700788c */ /* 0x000fe2000bf06270 */
[----:B------:R-:W-:Y:S01]  /*ca20*/  LOP3.LUT R22, R22, 0xffffffdf, RZ, 0xc0, !PT ;  /* 0xffffffdf16167812 */ /* 0x000fe200078ec0ff */
[----:B------:R-:W-:Y:S01]  /*ca30*/  IMAD.U32 R5, RZ, RZ, UR38 ;  /* 0x00000026ff057e24 */ /* 0x000fe2000f8e00ff */
[----:B------:R-:W-:Y:S02]  /*ca40*/  ULDC UR50, c[0x0][0x9dc] ;  /* 0x0002770000327ab9 */ /* 0x000fe40000000800 */
[----:B------:R-:W-:Y:S01]  /*ca50*/  ULOP3.LUT UR4, URZ, UR50, URZ, 0x33, !UPT ;  /* 0x000000323f047292 */ /* 0x000fe2000f8e333f */
[----:B-1----:R-:W-:-:S13]  /*ca60*/  ISETP.NE.AND P1, PT, R90, 0x1, PT ;  /* 0x000000015a00780c */ /* 0x002fda0003f25270 */
[----:B------:R-:W1:Y:S01]  /*ca70*/  @P1 LDC R0, c[0x0][0x44c] ;  /* 0x00011300ff001b82 */ /* 0x000e620000000800 */
[----:B------:R-:W-:-:S07]  /*ca80*/  @P1 LOP3.LUT R22, R22, 0x20, RZ, 0xfc, !PT ;  /* 0x0000002016161812 */ /* 0x000fce00078efcff */
[----:B0-2---:R-:W0:Y:S01]  /*ca90*/  @P1 LDC R3, c[0x0][0x450] ;  /* 0x00011400ff031b82 */ /* 0x005e220000000800 */
[----:B---3--:R-:W-:Y:S01]  /*caa0*/  IMAD.IADD R9, R4, 0x1, R89 ;  /* 0x0000000104097824 */ /* 0x008fe200078e0259 */
[----:B------:R-:W-:-:S03]  /*cab0*/  LEA R4, R88, 0xffffff80, 0x7 ;  /* 0xffffff8058047811 */ /* 0x000fc600078e38ff */
[----:B-1----:R-:W-:-:S05]  /*cac0*/  @P1 IMAD.HI.U32 R0, R9, R0, RZ ;  /* 0x0000000009001227 */ /* 0x002fca00078e00ff */
[----:B0-----:R-:W-:Y:S01]  /*cad0*/  @P1 SHF.R.U32.HI R9, RZ, R3, R0 ;  /* 0x00000003ff091219 */ /* 0x001fe20000011600 */
[----:B------:R-:W-:Y:S01]  /*cae0*/  IMAD.MOV.U32 R3, RZ, RZ, -0x80 ;  /* 0xffffff80ff037424 */ /* 0x000fe200078e00ff */
[----:B------:R-:W-:Y:S01]  /*caf0*/  PLOP3.LUT P1, PT, PT, PT, UP0, 0x40, 0x0 ;  /* 0x000000000000781c */ /* 0x000fe20003f2e808 */
[----:B------:R-:W-:Y:S02]  /*cb00*/  VIADD R0, R8, 0x2d840 ;  /* 0x0002d84008007836 */ /* 0x000fe40000000000 */
[----:B------:R-:W0:Y:S01]  /*cb10*/  SHFL.IDX PT, R10, R9, RZ, 0x1c1f ;  /* 0x001c1fff090a7589 */ /* 0x000e2200000e0000 */
[----:B------:R-:W-:Y:S02]  /*cb20*/  IMAD R8, R88, R3, 0x80 ;  /* 0x0000008058087424 */ /* 0x000fe400078e0203 */
[----:B------:R-:W-:Y:S02]  /*cb30*/  PRMT R0, R5, 0x654, R0 ;  /* 0x0000065405007816 */ /* 0x000fe40000000000 */
[----:B------:R-:W-:-:S02]  /*cb40*/  VIADD R3, R8, 0x1 ;  /* 0x0000000108037836 */ /* 0x000fc40000000000 */
[----:B------:R-:W-:Y:S01]  /*cb50*/  IMAD.IADD R7, R141, 0x1, R8 ;  /* 0x000000018d077824 */ /* 0x000fe200078e0208 */
[----:B------:R1:W-:Y:S01]  /*cb60*/  SYNCS.ARRIVE.TRANS64.RED.A1T0 RZ, [R0+URZ], RZ ;  /* 0x000000ff00ff79a7 */ /* 0x0003e2000810043f */
[C---:B------:R-:W-:Y:S02]  /*cb70*/  IMAD R3, R142.reuse, -0x2, R3 ;  /* 0xfffffffe8e037824 */ /* 0x040fe400078e0203 */
[----:B------:R-:W-:-:S03]  /*cb80*/  IMAD R7, R142, -0x2, R7 ;  /* 0xfffffffe8e077824 */ /* 0x000fc600078e0207 */
[----:B------:R-:W-:-:S05]  /*cb90*/  IADD3 R3, -R140, R3, R141 ;  /* 0x000000038c037210 */ /* 0x000fca0007ffe18d */
[C---:B------:R-:W-:Y:S02]  /*cba0*/  VIADD R6, R3.reuse, UR6 ;  /* 0x0000000603067c36 */ /* 0x040fe40008000000 */
[----:B------:R-:W-:-:S03]  /*cbb0*/  VIADD R5, R3, UR4 ;  /* 0x0000000403057c36 */ /* 0x000fc60008000000 */
[----:B0-----:R-:W-:Y:S01]  /*cbc0*/  VIADDMNMX R3, R10, R6, R7, PT ;  /* 0x000000060a037246 */ /* 0x001fe20003800107 */
[----:B-1----:R-:W-:Y:S01]  /*cbd0*/  IMAD.IADD R0, R5, 0x1, R10 ;  /* 0x0000000105007824 */ /* 0x002fe200078e020a */
        /* <DEDUP_REMOVED lines=13> */
.L_x_11479:
[----:B------:R-:W-:-:S06]  /*ccb0*/  UISETP.NE.AND UP1, UPT, UR7, 0x1, UPT ;  /* 0x000000010700788c */ /* 0x000fcc000bf25270 */
[----:B------:R-:W-:-:S05]  /*ccc0*/  PLOP3.LUT P1, PT, PT, PT, UP1, 0x80, 0x0 ;  /* 0x000000000000781c */ /* 0x000fca0003f2f018 */
[----:B------:R-:W-:-:S08]  /*ccd0*/  @UP1 ULDC.64 UR4, c[0x0][0x9e8] ;  /* 0x00027a0000041ab9 */ /* 0x000fd00000000a00 */
[----:B------:R-:W-:-:S05]  /*cce0*/  @P1 IMAD.HI.U32 R10, R11, UR4, RZ ;  /* 0x000000040b0a1c27 */ /* 0x000fca000f8e00ff */
[----:B------:R-:W-:-:S07]  /*ccf0*/  @P1 SHF.R.U32.HI R11, RZ, UR5, R10 ;  /* 0x00000005ff0b1c19 */ /* 0x000fce000801160a */
.L_x_11480:
[----:B------:R-:W-:Y:S05]  /*cd00*/  BSYNC B0 ;  /* 0x0000000000007941 */ /* 0x000fea0003800000 */
.L_x_11478:
[----:B------:R-:W-:-:S04]  /*cd10*/  IMAD R11, R11, UR7, -R4 ;  /* 0x000000070b0b7c24 */ /* 0x000fc8000f8e0a04 */
[----:B------:R-:W-:-:S05]  /*cd20*/  IMAD R11, R142, -0x2, R11 ;  /* 0xfffffffe8e0b7824 */ /* 0x000fca00078e020b */
[----:B------:R-:W-:Y:S02]  /*cd30*/  VIMNMX R0, R0, R11, !PT ;  /* 0x0000000b00007248 */ /* 0x000fe40007fe0100 */
[----:B------:R-:W-:-:S07]  /*cd40*/  VIADDMNMX R3, R11, UR7, R3, PT ;  /* 0x000000070b037c46 */ /* 0x000fce000b800103 */
.L_x_11477:
[C---:B------:R-:W-:Y:S02]  /*cd50*/  ISETP.GE.AND P2, PT, R8.reuse, 0x9, PT ;  /* 0x000000090800780c */ /* 0x040fe40003f46270 */
[----:B------:R-:W-:Y:S02]  /*cd60*/  ISETP.GE.AND P1, PT, R8, 0x2, PT ;  /* 0x000000020800780c */ /* 0x000fe40003f26270 */
[----:B------:R-:W-:Y:S02]  /*cd70*/  LOP3.LUT R22, R22, 0xfffffffe, RZ, 0xc0, !PT ;  /* 0xfffffffe16167812 */ /* 0x000fe400078ec0ff */
[----:B------:R-:W-:Y:S02]  /*cd80*/  ISETP.GT.AND P3, PT, R0, 0x1, !P1 ;  /* 0x000000010000780c */ /* 0x000fe40004f64270 */
[----:B------:R-:W-:Y:S02]  /*cd90*/  ISETP.GE.AND P4, PT, R8, 0xa, PT ;  /* 0x0000000a0800780c */ /* 0x000fe40003f86270 */
[----:B------:R-:W-:-:S02]  /*cda0*/  ISETP.LT.OR P3, PT, R3, 0x2, P3 ;  /* 0x000000020300780c */ /* 0x000fc40001f61670 */
[----:B------:R-:W-:Y:S02]  /*cdb0*/  ISETP.GE.AND P6, PT, R8, 0x1, PT ;  /* 0x000000010800780c */ /* 0x000fe40003fc6270 */
[----:B------:R-:W-:Y:S02]  /*cdc0*/  @P2 LOP3.LUT R22, R22, 0x1, RZ, 0xfc, !PT ;  /* 0x0000000116162812 */ /* 0x000fe400078efcff */
[----:B------:R-:W-:Y:S02]  /*cdd0*/  ISETP.GT.AND P2, PT, R0, 0x8, !P2 ;  /* 0x000000080000780c */ /* 0x000fe40005744270 */
[----:B------:R-:W-:Y:S02]  /*cde0*/  FSEL R25, R25, -INF , !P3 ;  /* 0xff80000019197808 */ /* 0x000fe40005800000 */
[----:B------:R-:W-:Y:S02]  /*cdf0*/  ISETP.LT.OR P2, PT, R3, 0x9, P2 ;  /* 0x000000090300780c */ /* 0x000fe40001741670 */
[----:B------:R-:W-:-:S02]  /*ce00*/  ISETP.GE.AND P3, PT, R8, 0x11, PT ;  /* 0x000000110800780c */ /* 0x000fc40003f66270 */
[----:B------:R-:W-:Y:S02]  /*ce10*/  LOP3.LUT R22, R22, 0xfffffffd, RZ, 0xc0, !PT ;  /* 0xfffffffd16167812 */ /* 0x000fe400078ec0ff */
[----:B------:R-:W-:Y:S02]  /*ce20*/  FSEL R28, R28, -INF , !P2 ;  /* 0xff8000001c1c7808 */ /* 0x000fe40005000000 */
[----:B------:R-:W-:Y:S02]  /*ce30*/  ISETP.GT.AND P2, PT, R0, 0x9, !P4 ;  /* 0x000000090000780c */ /* 0x000fe40006744270 */
[----:B------:R-:W-:Y:S02]  /*ce40*/  @P4 LOP3.LUT R22, R22, 0x2, RZ, 0xfc, !PT ;  /* 0x0000000216164812 */ /* 0x000fe400078efcff */
[----:B------:R-:W-:Y:S02]  /*ce50*/  ISETP.LT.OR P2, PT, R3, 0xa, P2 ;  /* 0x0000000a0300780c */ /* 0x000fe40001741670 */
[----:B------:R-:W-:-:S02]  /*ce60*/  LOP3.LUT R22, R22, 0xfffffffb, RZ, 0xc0, !PT ;  /* 0xfffffffb16167812 */ /* 0x000fc400078ec0ff */
[----:B------:R-:W-:Y:S02]  /*ce70*/  FSEL R29, R29, -INF , !P2 ;  /* 0xff8000001d1d7808 */ /* 0x000fe40005000000 */
[----:B------:R-:W-:Y:S02]  /*ce80*/  @P3 LOP3.LUT R22, R22, 0x4, RZ, 0xfc, !PT ;  /* 0x0000000416163812 */ /* 0x000fe400078efcff */
[----:B------:R-:W-:Y:S02]  /*ce90*/  ISETP.GT.AND P2, PT, R0, 0x10, !P3 ;  /* 0x000000100000780c */ /* 0x000fe40005f44270 */
[----:B------:R-:W-:Y:S02]  /*cea0*/  ISETP.GE.AND P3, PT, R8, 0x12, PT ;  /* 0x000000120800780c */ /* 0x000fe40003f66270 */
[----:B------:R-:W-:Y:S02]  /*ceb0*/  ISETP.LT.OR P2, PT, R3, 0x11, P2 ;  /* 0x000000110300780c */ /* 0x000fe40001741670 */
[----:B------:R-:W-:-:S02]  /*cec0*/  LOP3.LUT R22, R22, 0xfbffffff, RZ, 0xc0, !PT ;  /* 0xfbffffff16167812 */ /* 0x000fc400078ec0ff */
        /* <DEDUP_REMOVED lines=150> */
[----:B------:R-:W-:-:S04]  /*d830*/  ISETP.GT.AND P5, PT, R0, RZ, !P6 ;  /* 0x000000ff0000720c */ /* 0x000fc800077a4270 */
        /* <DEDUP_REMOVED lines=25> */
.L_x_11483:
[----:B------:R-:W-:-:S06]  /*d9d0*/  UISETP.NE.AND UP1, UPT, UR7, 0x1, UPT ;  /* 0x000000010700788c */ /* 0x000fcc000bf25270 */
[----:B------:R-:W-:-:S05]  /*d9e0*/  PLOP3.LUT P5, PT, PT, PT, UP1, 0x80, 0x0 ;  /* 0x000000000000781c */ /* 0x000fca0003faf018 */
[----:B------:R-:W-:-:S08]  /*d9f0*/  @UP1 ULDC.64 UR4, c[0x0][0x9e8] ;  /* 0x00027a0000041ab9 */ /* 0x000fd00000000a00 */
[----:B------:R-:W-:Y:S01]  /*da00*/  @P5 IMAD.HI.U32 R0, R3, UR4, RZ ;  /* 0x0000000403005c27 */ /* 0x000fe2000f8e00ff */
[----:B------:R-:W-:-:S13]  /*da10*/  PLOP3.LUT P5, PT, PT, PT, UP1, 0x80, 0x0 ;  /* 0x000000000000781c */ /* 0x000fda0003faf018 */
[----:B------:R-:W-:-:S07]  /*da20*/  @P5 SHF.R.U32.HI R3, RZ, UR5, R0 ;  /* 0x00000005ff035c19 */ /* 0x000fce0008011600 */
.L_x_11484:
[----:B------:R-:W-:Y:S05]  /*da30*/  BSYNC B0 ;  /* 0x0000000000007941 */ /* 0x000fea0003800000 */
.L_x_11482:
[----:B------:R-:W-:-:S04]  /*da40*/  IMAD R3, R3, UR7, -R4 ;  /* 0x0000000703037c24 */ /* 0x000fc8000f8e0a04 */
[----:B------:R-:W-:-:S05]  /*da50*/  IMAD R3, R142, -0x2, R3 ;  /* 0xfffffffe8e037824 */ /* 0x000fca00078e0203 */
[----:B------:R-:W-:Y:S02]  /*da60*/  VIMNMX R5, R5, R3, !PT ;  /* 0x0000000305057248 */ /* 0x000fe40007fe0100 */
[----:B------:R-:W-:-:S07]  /*da70*/  VIADDMNMX R6, R3, UR7, R6, PT ;  /* 0x0000000703067c46 */ /* 0x000fce000b800106 */
.L_x_11481:
[----:B------:R-:W-:Y:S01]  /*da80*/  ISETP.GT.AND P1, PT, R5, 0x1, !P1 ;  /* 0x000000010500780c */ /* 0x000fe20004f24270 */
[----:B------:R-:W-:Y:S01]  /*da90*/  ULDC UR51, c[0x0][0x988] ;  /* 0x0002620000337ab9 */ /* 0x000fe20000000800 */
[----:B------:R-:W2:Y:S01]  /*daa0*/  LDL R91, [R1+0x38] ;  /* 0x00003800015b7983 */ /* 0x000ea20000100800 */
[----:B------:R-:W-:Y:S02]  /*dab0*/  LOP3.LUT P5, RZ, R22, 0x4000000, RZ, 0xc0, !PT ;  /* 0x0400000016ff7812 */ /* 0x000fe400078ac0ff */
        /* <DEDUP_REMOVED lines=39> */
[----:B------:R-:W-:-:S02]  /*dd30*/  LOP3.LUT P5, RZ, R22, 0x8000, RZ, 0xc0, !PT ;  /* 0x0000800016ff7812 */ /* 0x000fc400078ac0ff */
        /* <DEDUP_REMOVED lines=36> */
[C---:B------:R-:W-:Y:S01]  /*df80*/  ISETP.GT.AND P6, PT, R5.reuse, RZ, !P6 ;  /* 0x000000ff0500720c */ /* 0x040fe200077c4270 */
[----:B------:R-:W0:Y:S01]  /*df90*/  SHFL.BFLY PT, R3, R0, 0x2, 0x1f ;  /* 0x0c401f0000037f89 */ /* 0x000e2200000e0000 */
[----:B------:R-:W-:Y:S02]  /*dfa0*/  FSEL R50, R50, -INF , !P1 ;  /* 0xff80000032327808 */ /* 0x000fe40004800000 */
[----:B------:R-:W-:Y:S02]  /*dfb0*/  LOP3.LUT P1, RZ, R22, 0x40000, RZ, 0xc0, !PT ;  /* 0x0004000016ff7812 */ /* 0x000fe4000782c0ff */
[----:B------:R-:W-:Y:S02]  /*dfc0*/  ISETP.LT.OR P6, PT, R6, 0x1, P6 ;  /* 0x000000010600780c */ /* 0x000fe400037c1670 */
[----:B------:R-:W-:Y:S02]  /*dfd0*/  ISETP.GT.AND P1, PT, R5, 0x31, !P1 ;  /* 0x000000310500780c */ /* 0x000fe40004f24270 */
[----:B------:R-:W-:-:S02]  /*dfe0*/  FSEL R26, R26, -INF , !P6 ;  /* 0xff8000001a1a7808 */ /* 0x000fc40007000000 */
[----:B------:R-:W-:Y:S02]  /*dff0*/  ISETP.LT.OR P1, PT, R6, 0x32, P1 ;  /* 0x000000320600780c */ /* 0x000fe40000f21670 */
[----:B------:R-:W-:Y:S02]  /*e000*/  FMNMX.FTZ R11, R26, R27, !PT ;  /* 0x0000001b1a0b7209 */ /* 0x000fe40007810000 */
[----:B------:R-:W-:Y:S02]  /*e010*/  FSEL R51, R51, -INF , !P1 ;  /* 0xff80000033337808 */ /* 0x000fe40004800000 */
[----:B------:R-:W-:Y:S02]  /*e020*/  LOP3.LUT P1, RZ, R22, 0x20000, RZ, 0xc0, !PT ;  /* 0x0002000016ff7812 */ /* 0x000fe4000782c0ff */
[C---:B------:R-:W-:Y:S02]  /*e030*/  ISETP.GT.AND P2, PT, R5.reuse, 0x70, !P2 ;  /* 0x000000700500780c */ /* 0x040fe40005744270 */
[----:B------:R-:W-:-:S02]  /*e040*/  ISETP.GT.AND P1, PT, R5, 0x38, !P1 ;  /* 0x000000380500780c */ /* 0x000fc40004f24270 */
[----:B------:R-:W-:Y:S02]  /*e050*/  ISETP.GT.AND P3, PT, R5, 0x71, !P3 ;  /* 0x000000710500780c */ /* 0x000fe40005f64270 */
[----:B------:R-:W-:Y:S02]  /*e060*/  ISETP.LT.OR P1, PT, R6, 0x39, P1 ;  /* 0x000000390600780c */ /* 0x000fe40000f21670 */
[----:B0-----:R-:W-:Y:S02]  /*e070*/  FMNMX.FTZ R8, R0, R3, !PT ;  /* 0x0000000300087209 */ /* 0x001fe40007810000 */
[----:B------:R-:W-:Y:S02]  /*e080*/  FSEL R54, R54, -INF , !P1 ;  /* 0xff80000036367808 */ /* 0x000fe40004800000 */
[----:B------:R-:W-:Y:S01]  /*e090*/  LOP3.LUT P1, RZ, R22, 0x10000, RZ, 0xc0, !PT ;  /* 0x0001000016ff7812 */ /* 0x000fe2000782c0ff */
[----:B------:R-:W0:Y:S01]  /*e0a0*/  SHFL.BFLY PT, R3, R8, 0x1, 0x1f ;  /* 0x0c201f0008037f89 */ /* 0x000e2200000e0000 */
        /* <DEDUP_REMOVED lines=32> */
[C---:B------:R-:W-:Y:S02]  /*e2b0*/  LOP3.LUT P1, RZ, R22.reuse, 0x800, RZ, 0xc0, !PT ;  /* 0x0000080016ff7812 */ /* 0x040fe4000782c0ff */
[----:B------:R-:W-:Y:S02]  /*e2c0*/  LOP3.LUT P5, RZ, R22, 0x8, RZ, 0xc0, !PT ;  /* 0x0000000816ff7812 */ /* 0x000fe400078ac0ff */
[----:B------:R-:W-:Y:S02]  /*e2d0*/  ISETP.GT.AND P1, PT, R5, 0x50, !P1 ;  /* 0x000000500500780c */ /* 0x000fe40004f24270 */
[----:B------:R-:W-:Y:S02]  /*e2e0*/  FMNMX.FTZ R0, R58, R21, !PT ;  /* 0x000000153a007209 */ /* 0x000fe40007810000 */
[----:B------:R-:W-:-:S02]  /*e2f0*/  ISETP.LT.OR P1, PT, R6, 0x51, P1 ;  /* 0x000000510600780c */ /* 0x000fc40000f21670 */
[----:B0-----:R-:W-:Y:S02]  /*e300*/  FMNMX.FTZ R3, R8, R3, !PT ;  /* 0x0000000308037209 */ /* 0x001fe40007810000 */
[----:B------:R-:W-:Y:S02]  /*e310*/  FSEL R66, R66, -INF , !P1 ;  /* 0xff80000042427808 */ /* 0x000fe40004800000 */
[----:B------:R-:W-:Y:S01]  /*e320*/  LOP3.LUT P1, RZ, R22, 0x400, RZ, 0xc0, !PT ;  /* 0x0000040016ff7812 */ /* 0x000fe2000782c0ff */
[----:B------:R-:W-:Y:S01]  /*e330*/  FMUL.FTZ R4, R3, UR51 ;  /* 0x0000003303047c20 */ /* 0x000fe20008410000 */
        /* <DEDUP_REMOVED lines=9> */
[C---:B------:R-:W-:Y:S02]  /*e3d0*/  ISETP.LT.OR P2, PT, R6.reuse, 0x71, P2 ;  /* 0x000000710600780c */ /* 0x040fe40001741670 */
[----:B------:R-:W-:Y:S02]  /*e3e0*/  ISETP.LT.OR P1, PT, R6, 0x59, P1 ;  /* 0x000000590600780c */ /* 0x000fe40000f21670 */
[----:B------:R-:W-:Y:S02]  /*e3f0*/  ISETP.GT.AND P4, PT, R5, 0x78, !P4 ;  /* 0x000000780500780c */ /* 0x000fe40006784270 */
[----:B------:R-:W-:Y:S02]  /*e400*/  FSEL R70, R70, -INF , !P1 ;  /* 0xff80000046467808 */ /* 0x000fe40004800000 */
[----:B------:R-:W-:Y:S02]  /*e410*/  LOP3.LUT P1, RZ, R22, 0x100, RZ, 0xc0, !PT ;  /* 0x0000010016ff7812 */ /* 0x000fe4000782c0ff */
[----:B------:R-:W-:-:S02]  /*e420*/  ISETP.LT.OR P3, PT, R6, 0x72, P3 ;  /* 0x000000720600780c */ /* 0x000fc40001f61670 */
[----:B------:R-:W-:Y:S02]  /*e430*/  ISETP.GT.AND P1, PT, R5, 0x59, !P1 ;  /* 0x000000590500780c */ /* 0x000fe40004f24270 */
[----:B------:R-:W-:Y:S02]  /*e440*/  FSEL R82, R82, -INF , !P2 ;  /* 0xff80000052527808 */ /* 0x000fe40005000000 */
[C---:B------:R-:W-:Y:S02]  /*e450*/  ISETP.LT.OR P1, PT, R6.reuse, 0x5a, P1 ;  /* 0x0000005a0600780c */ /* 0x040fe40000f21670 */
[----:B------:R-:W-:Y:S02]  /*e460*/  ISETP.LT.OR P4, PT, R6, 0x79, P4 ;  /* 0x000000790600780c */ /* 0x000fe40002781670 */
[----:B------:R-:W-:Y:S02]  /*e470*/  FSEL R71, R71, -INF , !P1 ;  /* 0xff80000047477808 */ /* 0x000fe40004800000 */
[----:B------:R-:W-:-:S02]  /*e480*/  LOP3.LUT P1, RZ, R22, 0x80, RZ, 0xc0, !PT ;  /* 0x0000008016ff7812 */ /* 0x000fc4000782c0ff */
[----:B------:R-:W-:Y:S02]  /*e490*/  FSEL R83, R83, -INF , !P3 ;  /* 0xff80000053537808 */ /* 0x000fe40005800000 */
[----:B------:R-:W-:Y:S02]  /*e4a0*/  ISETP.GT.AND P1, PT, R5, 0x60, !P1 ;  /* 0x000000600500780c */ /* 0x000fe40004f24270 */
[----:B------:R-:W-:Y:S02]  /*e4b0*/  FSEL R86, R86, -INF , !P4 ;  /* 0xff80000056567808 */ /* 0x000fe40006000000 */
        /* <DEDUP_REMOVED lines=12> */
[----:B------:R-:W-:-:S04]  /*e580*/  ISETP.LT.OR P1, PT, R6, 0x6a, P1 ;  /* 0x0000006a0600780c */ /* 0x000fc80000f21670 */
[----:B------:R-:W-:Y:S02]  /*e590*/  FSEL R79, R79, -INF , !P1 ;  /* 0xff8000004f4f7808 */ /* 0x000fe40004800000 */
[----:B------:R-:W-:-:S04]  /*e5a0*/  FSETP.NEU.FTZ.AND P1, PT, R3, -INF , PT ;  /* 0xff8000000300780b */ /* 0x000fc80003f3d000 */
[----:B------:R-:W-:Y:S02]  /*e5b0*/  FSEL R4, R4, RZ, P1 ;  /* 0x000000ff04047208 */ /* 0x000fe40000800000 */
[----:B------:R-:W-:-:S03]  /*e5c0*/  ISETP.GT.AND P1, PT, R5, 0x79, !P5 ;  /* 0x000000790500780c */ /* 0x000fc60006f24270 */
        /* <DEDUP_REMOVED lines=15> */
[----:B------:R-:W-:Y:S01]  /*e6c0*/  MUFU.EX2 R7, R7 ;  /* 0x0000000700077308 */ /* 0x000fe20000000800 */
[--C-:B------:R-:W-:Y:S01]  /*e6d0*/  FFMA.FTZ R45, R45, UR51, -R4.reuse ;  /* 0x000000332d2d7c23 */ /* 0x100fe20008010804 */
[----:B------:R-:W-:Y:S01]  /*e6e0*/  FMNMX.FTZ R29, R75, R0, !PT ;  /* 0x000000004b1d7209 */ /* 0x000fe20007810000 */
[--C-:B------:R-:W-:Y:S01]  /*e6f0*/  FFMA.FTZ R53, R53, UR51, -R4.reuse ;  /* 0x0000003335357c23 */ /* 0x100fe20008010804 */
[--C-:B------:R-:W-:Y:S01]  /*e700*/  FFMA.FTZ R14, R37, UR51, -R4.reuse ;  /* 0x00000033250e7c23 */ /* 0x100fe20008010804 */
[--C-:B------:R-:W-:Y:S01]  /*e710*/  FFMA.FTZ R12, R33, UR51, -R4.reuse ;  /* 0x00000033210c7c23 */ /* 0x100fe20008010804 */
[----:B------:R-:W-:Y:S01]  /*e720*/  FMNMX.FTZ R0, R78, R29, !PT ;  /* 0x0000001d4e007209 */ /* 0x000fe20007810000 */
[--C-:B------:R-:W-:Y:S01]  /*e730*/  FFMA.FTZ R37, R44, UR51, -R4.reuse ;  /* 0x000000332c257c23 */ /* 0x100fe20008010804 */
[----:B------:R-:W0:Y:S01]  /*e740*/  MUFU.EX2 R8, R8 ;  /* 0x0000000800087308 */ /* 0x000e220000000800 */
        /* <DEDUP_REMOVED lines=14> */
[----:B------:R-:W-:Y:S01]  /*e830*/  FFMA.FTZ R44, R85, UR51, -R4 ;  /* 0x00000033552c7c23 */ /* 0x000fe20008010804 */
[----:B------:R1:W-:Y:S01]  /*e840*/  MUFU.EX2 R11, R32 ;  /* 0x00000020000b7308 */ /* 0x0003e20000000800 */
[----:B0-----:R-:W-:Y:S01]  /*e850*/  FADD.FTZ R6, R7, R8 ;  /* 0x0000000807067221 */ /* 0x001fe20000010000 */
[----:B------:R-:W-:-:S05]  /*e860*/  FMNMX.FTZ R0, R87, R0, !PT ;  /* 0x0000000057007209 */ /* 0x000fca0007810000 */
[----:B------:R-:W0:Y:S01]  /*e870*/  SHFL.BFLY PT, R5, R0, 0x2, 0x1f ;  /* 0x0c401f0000057f89 */ /* 0x000e2200000e0000 */
[----:B------:R-:W-:Y:S01]  /*e880*/  MUFU.EX2 R15, R40 ;  /* 0x00000028000f7308 */ /* 0x000fe20000000800 */
[--C-:B-1----:R-:W-:Y:S01]  /*e890*/  FFMA.FTZ R32, R56, UR51, -R4.reuse ;  /* 0x0000003338207c23 */ /* 0x102fe20008010804 */
[----:B------:R-:W-:-:S06]  /*e8a0*/  FFMA.FTZ R56, R73, UR51, -R4 ;  /* 0x0000003349387c23 */ /* 0x000fcc0008010804 */
[----:B------:R1:W-:Y:S08]  /*e8b0*/  MUFU.EX2 R36, R41 ;  /* 0x0000002900247308 */ /* 0x0003f00000000800 */
[----:B------:R3:W-:Y:S01]  /*e8c0*/  MUFU.EX2 R21, R49 ;  /* 0x0000003100157308 */ /* 0x0007e20000000800 */
[--C-:B-1----:R-:W-:Y:S01]  /*e8d0*/  FFMA.FTZ R41, R64, UR51, -R4.reuse ;  /* 0x0000003340297c23 */ /* 0x102fe20008010804 */
[----:B------:R-:W-:Y:S01]  /*e8e0*/  FFMA.FTZ R64, R77, UR51, -R4 ;  /* 0x000000334d407c23 */ /* 0x000fe20008010804 */
[----:B0-----:R-:W-:-:S05]  /*e8f0*/  FMNMX.FTZ R5, R0, R5, !PT ;  /* 0x0000000500057209 */ /* 0x001fca0007810000 */
[----:B------:R-:W0:Y:S01]  /*e900*/  MUFU.EX2 R9, R9 ;  /* 0x0000000900097308 */ /* 0x000e220000000800 */
[--C-:B---3--:R-:W-:Y:S01]  /*e910*/  FFMA.FTZ R49, R57, UR51, -R4.reuse ;  /* 0x0000003339317c23 */ /* 0x108fe20008010804 */
[--C-:B------:R-:W-:Y:S01]  /*e920*/  FFMA.FTZ R57, R76, UR51, -R4.reuse ;  /* 0x000000334c397c23 */ /* 0x100fe20008010804 */
[----:B------:R-:W1:Y:S05]  /*e930*/  SHFL.BFLY PT, R0, R5, 0x1, 0x1f ;  /* 0x0c201f0005007f89 */ /* 0x000e6a00000e0000 */
[----:B------:R3:W-:Y:S08]  /*e940*/  MUFU.EX2 R40, R45 ;  /* 0x0000002d00287308 */ /* 0x0007f00000000800 */
[----:B------:R4:W-:Y:S01]  /*e950*/  MUFU.EX2 R25, R53 ;  /* 0x0000003500197308 */ /* 0x0009e20000000800 */
[----:B---3--:R-:W-:-:S07]  /*e960*/  FFMA.FTZ R45, R68, UR51, -R4 ;  /* 0x00000033442d7c23 */ /* 0x008fce0008010804 */
[----:B------:R-:W3:Y:S01]  /*e970*/  MUFU.EX2 R10, R10 ;  /* 0x0000000a000a7308 */ /* 0x000ee20000000800 */
[----:B----4-:R-:W-:Y:S01]  /*e980*/  FFMA.FTZ R53, R72, UR51, -R4 ;  /* 0x0000003348357c23 */ /* 0x010fe20008010804 */
[----:B-1----:R-:W-:-:S04]  /*e990*/  FMNMX.FTZ R0, R5, R0, !PT ;  /* 0x0000000005007209 */ /* 0x002fc80007810000 */
[C---:B------:R-:W-:Y:S01]  /*e9a0*/  FSETP.NEU.FTZ.AND P1, PT, R0.reuse, -INF , PT ;  /* 0xff8000000000780b */ /* 0x040fe20003f3d000 */
[----:B------:R-:W-:Y:S01]  /*e9b0*/  FMUL.FTZ R5, R0, UR51 ;  /* 0x0000003300057c20 */ /* 0x000fe20008410000 */
[----:B------:R-:W1:Y:S04]  /*e9c0*/  MUFU.EX2 R12, R12 ;  /* 0x0000000c000c7308 */ /* 0x000e680000000800 */
[----:B------:R-:W-:-:S04]  /*e9d0*/  FSEL R4, R5, RZ, P1 ;  /* 0x000000ff05047208 */ /* 0x000fc80000800000 */
[----:B------:R-:W4:Y:S01]  /*e9e0*/  MUFU.EX2 R14, R14 ;  /* 0x0000000e000e7308 */ /* 0x000f220000000800 */
[--C-:B------:R-:W-:Y:S01]  /*e9f0*/  FFMA.FTZ R5, R26, UR51, -R4.reuse ;  /* 0x000000331a057c23 */ /* 0x100fe20008010804 */
[--C-:B------:R-:W-:Y:S01]  /*ea00*/  FFMA.FTZ R26, R27, UR51, -R4.reuse ;  /* 0x000000331b1a7c23 */ /* 0x100fe20008010804 */
[--C-:B------:R-:W-:Y:S01]  /*ea10*/  FFMA.FTZ R27, R30, UR51, -R4.reuse ;  /* 0x000000331e1b7c23 */ /* 0x100fe20008010804 */
[--C-:B------:R-:W-:Y:S01]  /*ea20*/  FFMA.FTZ R76, R43, UR51, -R4.reuse ;  /* 0x000000332b4c7c23 */ /* 0x100fe20008010804 */
[--C-:B------:R-:W-:Y:S01]  /*ea30*/  FFMA.FTZ R30, R31, UR51, -R4.reuse ;  /* 0x000000331f1e7c23 */ /* 0x100fe20008010804 */
[----:B------:R-:W-:Y:S01]  /*ea40*/  FFMA.FTZ R43, R59, UR51, -R4 ;  /* 0x000000333b2b7c23 */ /* 0x000fe20008010804 */
[----:B0-----:R-:W-:Y:S01]  /*ea50*/  FADD.FTZ R59, R9, R6 ;  /* 0x00000006093b7221 */ /* 0x001fe20000010000 */
[----:B------:R-:W-:Y:S01]  /*ea60*/  MUFU.EX2 R5, R5 ;  /* 0x0000000500057308 */ /* 0x000fe20000000800 */
[--C-:B------:R-:W-:Y:S01]  /*ea70*/  FFMA.FTZ R31, R34, UR51, -R4.reuse ;  /* 0x00000033221f7c23 */ /* 0x100fe20008010804 */
[--C-:B------:R-:W-:Y:S01]  /*ea80*/  FFMA.FTZ R69, R42, UR51, -R4.reuse ;  /* 0x000000332a457c23 */ /* 0x100fe20008010804 */
[----:B---3--:R-:W-:Y:S01]  /*ea90*/  FADD.FTZ R6, R10, R59 ;  /* 0x0000003b0a067221 */ /* 0x008fe20000010000 */
[--C-:B------:R-:W-:Y:S01]  /*eaa0*/  FFMA.FTZ R42, R58, UR51, -R4.reuse ;  /* 0x000000333a2a7c23 */ /* 0x100fe20008010804 */
[--C-:B------:R-:W-:Y:S01]  /*eab0*/  FFMA.FTZ R80, R47, UR51, -R4.reuse ;  /* 0x000000332f507c23 */ /* 0x100fe20008010804 */
[----:B------:R-:W-:Y:S01]  /*eac0*/  FFMA.FTZ R47, R63, UR51, -R4 ;  /* 0x000000333f2f7c23 */ /* 0x000fe20008010804 */
[----:B------:R-:W-:Y:S01]  /*ead0*/  FADD.FTZ R59, R11, R6 ;  /* 0x000000060b3b7221 */ /* 0x000fe20000010000 */
[----:B------:R-:W0:Y:S01]  /*eae0*/  MUFU.EX2 R26, R26 ;  /* 0x0000001a001a7308 */ /* 0x000e220000000800 */
[--C-:B------:R-:W-:Y:S01]  /*eaf0*/  FFMA.FTZ R68, R35, UR51, -R4.reuse ;  /* 0x0000003323447c23 */ /* 0x100fe20008010804 */
[--C-:B------:R-:W-:Y:S01]  /*eb00*/  FFMA.FTZ R65, R38, UR51, -R4.reuse ;  /* 0x0000003326417c23 */ /* 0x100fe20008010804 */
[----:B-1----:R-:W-:Y:S01]  /*eb10*/  FADD.FTZ R58, R12, R59 ;  /* 0x0000003b0c3a7221 */ /* 0x002fe20000010000 */
[--C-:B------:R-:W-:Y:S01]  /*eb20*/  FFMA.FTZ R72, R39, UR51, -R4.reuse ;  /* 0x0000003327487c23 */ /* 0x100fe20008010804 */
[--C-:B------:R-:W-:Y:S01]  /*eb30*/  FFMA.FTZ R73, R46, UR51, -R4.reuse ;  /* 0x000000332e497c23 */ /* 0x100fe20008010804 */
[----:B------:R-:W-:Y:S01]  /*eb40*/  FFMA.FTZ R34, R50, UR51, -R4 ;  /* 0x0000003332227c23 */ /* 0x000fe20008010804 */
[----:B------:R-:W-:Y:S01]  /*eb50*/  FADD.FTZ R63, R13, R58 ;  /* 0x0000003a0d3f7221 */ /* 0x000fe20000010000 */
[----:B------:R-:W1:Y:S01]  /*eb60*/  MUFU.EX2 R27, R27 ;  /* 0x0000001b001b7308 */ /* 0x000e620000000800 */
[--C-:B------:R-:W-:Y:S01]  /*eb70*/  FFMA.FTZ R35, R51, UR51, -R4.reuse ;  /* 0x0000003333237c23 */ /* 0x100fe20008010804 */
[--C-:B------:R-:W-:Y:S01]  /*eb80*/  FFMA.FTZ R38, R54, UR51, -R4.reuse ;  /* 0x0000003336267c23 */ /* 0x100fe20008010804 */
[----:B----4-:R-:W-:Y:S01]  /*eb90*/  FADD.FTZ R58, R14, R63 ;  /* 0x0000003f0e3a7221 */ /* 0x010fe20000010000 */
[--C-:B------:R-:W-:Y:S01]  /*eba0*/  FFMA.FTZ R39, R55, UR51, -R4.reuse ;  /* 0x0000003337277c23 */ /* 0x100fe20008010804 */
[--C-:B------:R-:W-:Y:S01]  /*ebb0*/  FFMA.FTZ R46, R62, UR51, -R4.reuse ;  /* 0x000000333e2e7c23 */ /* 0x100fe20008010804 */
[----:B------:R-:W-:Y:S01]  /*ebc0*/  FFMA.FTZ R50, R66, UR51, -R4 ;  /* 0x0000003342327c23 */ /* 0x000fe20008010804 */
[----:B------:R-:W-:Y:S01]  /*ebd0*/  FADD.FTZ R63, R15, R58 ;  /* 0x0000003a0f3f7221 */ /* 0x000fe20000010000 */
[----:B------:R-:W3:Y:S01]  /*ebe0*/  MUFU.EX2 R30, R30 ;  /* 0x0000001e001e7308 */ /* 0x000ee20000000800 */
[----:B0-----:R-:W-:Y:S01]  /*ebf0*/  FADD.FTZ R6, R5, R26 ;  /* 0x0000001a05067221 */ /* 0x001fe20000010000 */
[--C-:B------:R-:W-:Y:S01]  /*ec00*/  FFMA.FTZ R51, R67, UR51, -R4.reuse ;  /* 0x0000003343337c23 */ /* 0x100fe20008010804 */
[--C-:B------:R-:W-:Y:S01]  /*ec10*/  FFMA.FTZ R54, R70, UR51, -R4.reuse ;  /* 0x0000003346367c23 */ /* 0x100fe20008010804 */
[--C-:B------:R-:W-:Y:S01]  /*ec20*/  FFMA.FTZ R55, R71, UR51, -R4.reuse ;  /* 0x0000003347377c23 */ /* 0x100fe20008010804 */
[--C-:B------:R-:W-:Y:S01]  /*ec30*/  FFMA.FTZ R74, R74, UR51, -R4.reuse ;  /* 0x000000334a4a7c23 */ /* 0x100fe20008010804 */
[--C-:B------:R-:W-:Y:S01]  /*ec40*/  FFMA.FTZ R75, R75, UR51, -R4.reuse ;  /* 0x000000334b4b7c23 */ /* 0x100fe20008010804 */
[----:B------:R-:W-:Y:S01]  /*ec50*/  FFMA.FTZ R78, R78, UR51, -R4 ;  /* 0x000000334e4e7c23 */ /* 0x000fe20008010804 */
[----:B------:R-:W0:Y:S01]  /*ec60*/  MUFU.EX2 R31, R31 ;  /* 0x0000001f001f7308 */ /* 0x000e220000000800 */
[----:B-1----:R-:W-:Y:S01]  /*ec70*/  FADD.FTZ R59, R27, R6 ;  /* 0x000000061b3b7221 */ /* 0x002fe20000010000 */
[--C-:B------:R-:W-:Y:S01]  /*ec80*/  FFMA.FTZ R79, R79, UR51, -R4.reuse ;  /* 0x000000334f4f7c23 */ /* 0x100fe20008010804 */
[--C-:B------:R-:W-:Y:S01]  /*ec90*/  FFMA.FTZ R82, R82, UR51, -R4.reuse ;  /* 0x0000003352527c23 */ /* 0x100fe20008010804 */
[--C-:B------:R-:W-:Y:S01]  /*eca0*/  FFMA.FTZ R83, R83, UR51, -R4.reuse ;  /* 0x0000003353537c23 */ /* 0x100fe20008010804 */
[--C-:B------:R-:W-:Y:S01]  /*ecb0*/  FFMA.FTZ R86, R86, UR51, -R4.reuse ;  /* 0x0000003356567c23 */ /* 0x100fe20008010804 */
[----:B------:R-:W-:Y:S01]  /*ecc0*/  FFMA.FTZ R87, R87, UR51, -R4 ;  /* 0x0000003357577c23 */ /* 0x000fe20008010804 */
[----:B------:R-:W-:Y:S01]  /*ecd0*/  F2FP.BF16.F32.PACK_AB R4, R8, R7 ;  /* 0x000000070804723e */ /* 0x000fe200000010ff */
[----:B------:R-:W1:Y:S01]  /*ece0*/  MUFU.EX2 R37, R37 ;  /* 0x0000002500257308 */ /* 0x000e620000000800 */
[----:B---3--:R-:W-:Y:S01]  /*ecf0*/  FADD.FTZ R6, R30, R59 ;  /* 0x0000003b1e067221 */ /* 0x008fe20000010000 */
[----:B------:R-:W-:-:S02]  /*ed00*/  F2FP.BF16.F32.PACK_AB R8, R12, R11 ;  /* 0x0000000b0c08723e */ /* 0x000fc400000010ff */
[----:B------:R-:W-:Y:S02]  /*ed10*/  F2FP.BF16.F32.PACK_AB R12, R36, R15 ;  /* 0x0000000f240c723e */ /* 0x000fe400000010ff */
[----:B------:R-:W-:Y:S02]  /*ed20*/  F2FP.BF16.F32.PACK_AB R5, R26, R5 ;  /* 0x000000051a05723e */ /* 0x000fe400000010ff */
[----:B------:R-:W3:Y:S01]  /*ed30*/  MUFU.EX2 R24, R24 ;  /* 0x0000001800187308 */ /* 0x000ee20000000800 */
[----:B0-----:R-:W-:Y:S01]  /*ed40*/  FADD.FTZ R59, R31, R6 ;  /* 0x000000061f3b7221 */ /* 0x001fe20000010000 */
[----:B------:R-:W-:Y:S01]  /*ed50*/  F2FP.BF16.F32.PACK_AB R6, R10, R9 ;  /* 0x000000090a06723e */ /* 0x000fe200000010ff */
[----:B------:R-:W-:-:S05]  /*ed60*/  FADD.FTZ R10, R36, R63 ;  /* 0x0000003f240a7221 */ /* 0x000fca0000010000 */
[----:B------:R-:W0:Y:S01]  /*ed70*/  MUFU.EX2 R68, R68 ;  /* 0x0000004400447308 */ /* 0x000e220000000800 */
[----:B-1----:R-:W-:Y:S01]  /*ed80*/  FADD.FTZ R9, R37, R10 ;  /* 0x0000000a25097221 */ /* 0x002fe20000010000 */
[----:B------:R-:W-:Y:S02]  /*ed90*/  F2FP.BF16.F32.PACK_AB R10, R14, R13 ;  /* 0x0000000d0e0a723e */ /* 0x000fe400000010ff */
[----:B------:R-:W-:Y:S01]  /*eda0*/  ISETP.NE.AND P5, PT, R90, 0x1, PT ;  /* 0x000000015a00780c */ /* 0x000fe20003fa5270 */
[C---:B------:R-:W-:Y:S01]  /*edb0*/  FADD.FTZ R9, R40.reuse, R9 ;  /* 0x0000000928097221 */ /* 0x040fe20000010000 */
[----:B------:R-:W-:Y:S02]  /*edc0*/  F2FP.BF16.F32.PACK_AB R14, R40, R37 ;  /* 0x00000025280e723e */ /* 0x000fe400000010ff */
[----:B------:R-:W1:Y:S01]  /*edd0*/  MUFU.EX2 R65, R65 ;  /* 0x0000004100417308 */ /* 0x000e620000000800 */
[----:B---3--:R-:W-:-:S04]  /*ede0*/  FADD.FTZ R36, R24, R9 ;  /* 0x0000000918247221 */ /* 0x008fc80000010000 */
[----:B------:R-:W-:Y:S02]  /*edf0*/  FADD.FTZ R11, R21, R36 ;  /* 0x00000024150b7221 */ /* 0x000fe40000010000 */
[----:B------:R-:W3:Y:S01]  /*ee00*/  LDL R36, [R1+0x3c] ;  /* 0x00003c0001247983 */ /* 0x000ee20000100800 */
[----:B------:R-:W4:Y:S01]  /*ee10*/  MUFU.EX2 R72, R72 ;  /* 0x0000004800487308 */ /* 0x000f220000000800 */
[C---:B0-----:R-:W-:Y:S01]  /*ee20*/  FADD.FTZ R58, R68.reuse, R59 ;  /* 0x0000003b443a7221 */ /* 0x041fe20000010000 */
[----:B------:R-:W-:-:S06]  /*ee30*/  F2FP.BF16.F32.PACK_AB R9, R68, R31 ;  /* 0x0000001f4409723e */ /* 0x000fcc00000010ff */
[----:B------:R-:W0:Y:S01]  /*ee40*/  MUFU.EX2 R69, R69 ;  /* 0x0000004500457308 */ /* 0x000e220000000800 */
[----:B-1----:R-:W-:-:S07]  /*ee50*/  FADD.FTZ R7, R65, R58 ;  /* 0x0000003a41077221 */ /* 0x002fce0000010000 */
[----:B------:R-:W1:Y:S01]  /*ee60*/  MUFU.EX2 R76, R76 ;  /* 0x0000004c004c7308 */ /* 0x000e620000000800 */
[----:B----4-:R-:W-:-:S07]  /*ee70*/  FADD.FTZ R58, R72, R7 ;  /* 0x00000007483a7221 */ /* 0x010fce0000010000 */
[----:B------:R-:W4:Y:S01]  /*ee80*/  MUFU.EX2 R73, R73 ;  /* 0x0000004900497308 */ /* 0x000f220000000800 */
[----:B0-----:R-:W-:-:S07]  /*ee90*/  FADD.FTZ R7, R69, R58 ;  /* 0x0000003a45077221 */ /* 0x001fce0000010000 */
[----:B------:R-:W0:Y:S01]  /*eea0*/  MUFU.EX2 R20, R20 ;  /* 0x0000001400147308 */ /* 0x000e220000000800 */
[----:B-1----:R-:W-:Y:S01]  /*eeb0*/  FADD.FTZ R26, R76, R7 ;  /* 0x000000074c1a7221 */ /* 0x002fe20000010000 */
[----:B------:R-:W-:-:S06]  /*eec0*/  F2FP.BF16.F32.PACK_AB R7, R30, R27 ;  /* 0x0000001b1e07723e */ /* 0x000fcc00000010ff */
[----:B------:R-:W1:Y:S01]  /*eed0*/  MUFU.EX2 R80, R80 ;  /* 0x0000005000507308 */ /* 0x000e620000000800 */
[----:B----4-:R-:W-:-:S07]  /*eee0*/  FADD.FTZ R13, R73, R26 ;  /* 0x0000001a490d7221 */ /* 0x010fce0000010000 */
[----:B------:R-:W4:Y:S01]  /*eef0*/  MUFU.EX2 R34, R34 ;  /* 0x0000002200227308 */ /* 0x000f220000000800 */
[----:B0-----:R-:W-:Y:S01]  /*ef00*/  FADD.FTZ R26, R20, R11 ;  /* 0x0000000b141a7221 */ /* 0x001fe20000010000 */
[----:B------:R-:W-:Y:S01]  /*ef10*/  F2FP.BF16.F32.PACK_AB R11, R72, R65 ;  /* 0x00000041480b723e */ /* 0x000fe200000010ff */
[----:B------:R-:W-:Y:S02]  /*ef20*/  STSM.16.M88.4 [R143+0x21800], R4 ;  /* 0x021800048f007844 */ /* 0x000fe40000000200 */
[----:B------:R-:W-:-:S03]  /*ef30*/  FADD.FTZ R31, R25, R26 ;  /* 0x0000001a191f7221 */ /* 0x000fc60000010000 */
[----:B------:R-:W0:Y:S01]  /*ef40*/  MUFU.EX2 R35, R35 ;  /* 0x0000002300237308 */ /* 0x000e220000000800 */
[----:B-1----:R-:W-:-:S07]  /*ef50*/  FADD.FTZ R27, R80, R13 ;  /* 0x0000000d501b7221 */ /* 0x002fce0000010000 */
[----:B------:R-:W1:Y:S01]  /*ef60*/  MUFU.EX2 R32, R32 ;  /* 0x0000002000207308 */ /* 0x000e620000000800 */
[----:B----4-:R-:W-:-:S07]  /*ef70*/  FADD.FTZ R26, R34, R27 ;  /* 0x0000001b221a7221 */ /* 0x010fce0000010000 */
[----:B------:R-:W4:Y:S01]  /*ef80*/  MUFU.EX2 R38, R38 ;  /* 0x0000002600267308 */ /* 0x000f220000000800 */
[----:B0-----:R-:W-:-:S07]  /*ef90*/  FADD.FTZ R27, R35, R26 ;  /* 0x0000001a231b7221 */ /* 0x001fce0000010000 */
[----:B------:R-:W0:Y:S01]  /*efa0*/  MUFU.EX2 R49, R49 ;  /* 0x0000003100317308 */ /* 0x000e220000000800 */
[----:B-1----:R-:W-:-:S07]  /*efb0*/  FADD.FTZ R30, R32, R31 ;  /* 0x0000001f201e7221 */ /* 0x002fce0000010000 */
[----:B------:R-:W1:Y:S08]  /*efc0*/  MUFU.EX2 R39, R39 ;  /* 0x0000002700277308 */ /* 0x000e700000000800 */
[----:B------:R-:W5:Y:S08]  /*efd0*/  MUFU.EX2 R60, R60 ;  /* 0x0000003c003c7308 */ /* 0x000f700000000800 */
[----:B------:R-:W5:Y:S01]  /*efe0*/  MUFU.EX2 R42, R42 ;  /* 0x0000002a002a7308 */ /* 0x000f620000000800 */
[----:B----4-:R-:W-:-:S07]  /*eff0*/  FADD.FTZ R26, R38, R27 ;  /* 0x0000001b261a7221 */ /* 0x010fce0000010000 */
[----:B------:R-:W4:Y:S08]  /*f000*/  MUFU.EX2 R61, R61 ;  /* 0x0000003d003d7308 */ /* 0x000f300000000800 */
[----:B------:R-:W4:Y:S01]  /*f010*/  MUFU.EX2 R43, R43 ;  /* 0x0000002b002b7308 */ /* 0x000f220000000800 */
[----:B0-----:R-:W-:Y:S01]  /*f020*/  FADD.FTZ R31, R49, R30 ;  /* 0x0000001e311f7221 */ /* 0x001fe20000010000 */
[----:B------:R-:W-:-:S06]  /*f030*/  F2FP.BF16.F32.PACK_AB R24, R21, R24 ;  /* 0x000000181518723e */ /* 0x000fcc00000010ff */
[----:B------:R-:W0:Y:S01]  /*f040*/  MUFU.EX2 R41, R41 ;  /* 0x0000002900297308 */ /* 0x000e220000000800 */
[----:B-1----:R-:W-:Y:S01]  /*f050*/  FADD.FTZ R21, R39, R26 ;  /* 0x0000001a27157221 */ /* 0x002fe20000010000 */
[----:B--2---:R1:W-:Y:S06]  /*f060*/  STSM.16.M88.4 [R91], R8 ;  /* 0x000000085b007844 */ /* 0x0043ec0000000200 */
[----:B------:R-:W2:Y:S01]  /*f070*/  MUFU.EX2 R46, R46 ;  /* 0x0000002e002e7308 */ /* 0x000ea20000000800 */
[----:B-----5:R-:W-:Y:S01]  /*f080*/  FADD.FTZ R30, R60, R31 ;  /* 0x0000001f3c1e7221 */ /* 0x020fe20000010000 */
[----:B------:R-:W-:-:S02]  /*f090*/  F2FP.BF16.F32.PACK_AB R13, R76, R69 ;  /* 0x000000454c0d723e */ /* 0x000fc400000010ff */
[----:B------:R-:W-:-:S04]  /*f0a0*/  F2FP.BF16.F32.PACK_AB R15, R80, R73 ;  /* 0x00000049500f723e */ /* 0x000fc800000010ff */
[----:B------:R-:W5:Y:S01]  /*f0b0*/  MUFU.EX2 R48, R48 ;  /* 0x0000003000307308 */ /* 0x000f620000000800 */
[----:B-1----:R-:W-:-:S07]  /*f0c0*/  FADD.FTZ R8, R42, R21 ;  /* 0x000000152a087221 */ /* 0x002fce0000010000 */
[----:B------:R-:W1:Y:S01]  /*f0d0*/  MUFU.EX2 R47, R47 ;  /* 0x0000002f002f7308 */ /* 0x000e620000000800 */
[----:B----4-:R-:W-:Y:S01]  /*f0e0*/  FADD.FTZ R30, R61, R30 ;  /* 0x0000001e3d1e7221 */ /* 0x010fe20000010000 */
[----:B------:R-:W-:-:S06]  /*f0f0*/  FADD.FTZ R5, R43, R8 ;  /* 0x000000082b057221 */ /* 0x000fcc0000010000 */
[----:B------:R-:W4:Y:S08]  /*f100*/  MUFU.EX2 R45, R45 ;  /* 0x0000002d002d7308 */ /* 0x000f300000000800 */
[----:B------:R-:W4:Y:S01]  /*f110*/  MUFU.EX2 R50, R50 ;  /* 0x0000003200327308 */ /* 0x000f220000000800 */
[----:B0-----:R-:W-:Y:S01]  /*f120*/  FADD.FTZ R7, R41, R30 ;  /* 0x0000001e29077221 */ /* 0x001fe20000010000 */
[----:B--2---:R-:W-:-:S06]  /*f130*/  FADD.FTZ R8, R46, R5 ;  /* 0x000000052e087221 */ /* 0x004fcc0000010000 */
[----:B------:R-:W0:Y:S08]  /*f140*/  MUFU.EX2 R52, R52 ;  /* 0x0000003400347308 */ /* 0x000e300000000800 */
[----:B------:R-:W2:Y:S01]  /*f150*/  MUFU.EX2 R51, R51 ;  /* 0x0000003300337308 */ /* 0x000ea20000000800 */
[----:B-----5:R-:W-:Y:S01]  /*f160*/  FADD.FTZ R10, R48, R7 ;  /* 0x00000007300a7221 */ /* 0x020fe20000010000 */
[----:B-1----:R-:W-:-:S06]  /*f170*/  FADD.FTZ R9, R47, R8 ;  /* 0x000000082f097221 */ /* 0x002fcc0000010000 */
[----:B------:R-:W1:Y:S08]  /*f180*/  MUFU.EX2 R53, R53 ;  /* 0x0000003500357308 */ /* 0x000e700000000800 */
[----:B------:R-:W5:Y:S01]  /*f190*/  MUFU.EX2 R54, R54 ;  /* 0x0000003600367308 */ /* 0x000f620000000800 */
        /* <DEDUP_REMOVED lines=8> */
[----:B-1----:R-:W-:Y:S01]  /*f220*/  FADD.FTZ R11, R53, R10 ;  /* 0x0000000a350b7221 */ /* 0x002fe20000010000 */
[----:B-----5:R-:W-:-:S06]  /*f230*/  FADD.FTZ R8, R54, R9 ;  /* 0x0000000936087221 */ /* 0x020fcc0000010000 */
[----:B------:R-:W1:Y:S08]  /*f240*/  MUFU.EX2 R64, R64 ;  /* 0x0000004000407308 */ /* 0x000e700000000800 */
[----:B------:R-:W5:Y:S01]  /*f250*/  MUFU.EX2 R75, R75 ;  /* 0x0000004b004b7308 */ /* 0x000f620000000800 */
[----:B----4-:R-:W-:Y:S01]  /*f260*/  FADD.FTZ R10, R56, R11 ;  /* 0x0000000b380a7221 */ /* 0x010fe20000010000 */
[----:B------:R-:W-:-:S06]  /*f270*/  FADD.FTZ R9, R55, R8 ;  /* 0x0000000837097221 */ /* 0x000fcc0000010000 */
[----:B------:R-:W4:Y:S01]  /*f280*/  MUFU.EX2 R78, R78 ;  /* 0x0000004e004e7308 */ /* 0x000f220000000800 */
[----:B------:R-:W-:-:S07]  /*f290*/  F2FP.BF16.F32.PACK_AB R26, R25, R20 ;  /* 0x00000014191a723e */ /* 0x000fce00000010ff */
[----:B------:R-:W4:Y:S01]  /*f2a0*/  MUFU.EX2 R79, R79 ;  /* 0x0000004f004f7308 */ /* 0x000f220000000800 */
[----:B------:R2:W-:Y:S01]  /*f2b0*/  STSM.16.M88.4 [R145], R12 ;  /* 0x0000000c91007844 */ /* 0x0005e20000000200 */
[----:B------:R-:W-:-:S06]  /*f2c0*/  F2FP.BF16.F32.PACK_AB R25, R35, R34 ;  /* 0x000000222319723e */ /* 0x000fcc00000010ff */
[----:B------:R-:W-:Y:S01]  /*f2d0*/  MUFU.EX2 R28, R28 ;  /* 0x0000001c001c7308 */ /* 0x000fe20000000800 */
[----:B------:R-:W-:Y:S01]  /*f2e0*/  F2FP.BF16.F32.PACK_AB R27, R39, R38 ;  /* 0x00000026271b723e */ /* 0x000fe200000010ff */
[----:B0-----:R-:W-:-:S06]  /*f2f0*/  FADD.FTZ R11, R57, R10 ;  /* 0x0000000a390b7221 */ /* 0x001fcc0000010000 */
[----:B------:R-:W0:Y:S01]  /*f300*/  MUFU.EX2 R29, R29 ;  /* 0x0000001d001d7308 */ /* 0x000e220000000800 */
[----:B--2---:R-:W-:-:S07]  /*f310*/  FADD.FTZ R12, R74, R9 ;  /* 0x000000094a0c7221 */ /* 0x004fce0000010000 */
[----:B------:R-:W-:Y:S08]  /*f320*/  MUFU.EX2 R33, R33 ;  /* 0x0000002100217308 */ /* 0x000ff00000000800 */
[----:B------:R-:W2:Y:S08]  /*f330*/  MUFU.EX2 R44, R44 ;  /* 0x0000002c002c7308 */ /* 0x000eb00000000800 */
[----:B------:R-:W-:Y:S08]  /*f340*/  MUFU.EX2 R82, R82 ;  /* 0x0000005200527308 */ /* 0x000ff00000000800 */
[----:B------:R-:W3:Y:S08]  /*f350*/  MUFU.EX2 R83, R83 ;  /* 0x0000005300537308 */ /* 0x000ef00000000800 */
[----:B------:R-:W-:Y:S08]  /*f360*/  MUFU.EX2 R86, R86 ;  /* 0x0000005600567308 */ /* 0x000ff00000000800 */
[----:B------:R-:W3:Y:S01]  /*f370*/  MUFU.EX2 R87, R87 ;  /* 0x0000005700577308 */ /* 0x000ee20000000800 */
[----:B------:R-:W-:Y:S01]  /*f380*/  F2FP.BF16.F32.PACK_AB R4, R49, R32 ;  /* 0x000000203104723e */ /* 0x000fe200000010ff */
[----:B-1----:R-:W-:Y:S01]  /*f390*/  FADD.FTZ R21, R64, R11 ;  /* 0x0000000b40157221 */ /* 0x002fe20000010000 */
[----:B------:R-:W-:-:S02]  /*f3a0*/  F2FP.BF16.F32.PACK_AB R6, R61, R60 ;  /* 0x0000003c3d06723e */ /* 0x000fc400000010ff */
[----:B------:R-:W-:Y:S02]  /*f3b0*/  F2FP.BF16.F32.PACK_AB R5, R43, R42 ;  /* 0x0000002a2b05723e */ /* 0x000fe400000010ff */
[----:B------:R-:W-:Y:S01]  /*f3c0*/  F2FP.BF16.F32.PACK_AB R7, R47, R46 ;  /* 0x0000002e2f07723e */ /* 0x000fe200000010ff */
[----:B------:R1:W-:Y:S01]  /*f3d0*/  STSM.16.M88.4 [R144], R24 ;  /* 0x0000001890007844 */ /* 0x0003e20000000200 */
[C---:B-----5:R-:W-:Y:S01]  /*f3e0*/  FADD.FTZ R11, R75.reuse, R12 ;  /* 0x0000000c4b0b7221 */ /* 0x060fe20000010000 */
[----:B------:R-:W-:Y:S02]  /*f3f0*/  F2FP.BF16.F32.PACK_AB R8, R56, R53 ;  /* 0x000000353808723e */ /* 0x000fe400000010ff */
[----:B------:R5:W-:Y:S01]  /*f400*/  STSM.16.M88.4 [R143+0x27800], R4 ;  /* 0x027800048f007844 */ /* 0x000be20000000200 */
[----:B----4-:R-:W-:Y:S01]  /*f410*/  FADD.FTZ R20, R78, R11 ;  /* 0x0000000b4e147221 */ /* 0x010fe20000010000 */
[----:B------:R-:W-:Y:S02]  /*f420*/  F2FP.BF16.F32.PACK_AB R10, R64, R57 ;  /* 0x00000039400a723e */ /* 0x000fe400000010ff */
[----:B------:R-:W-:-:S02]  /*f430*/  F2FP.BF16.F32.PACK_AB R9, R75, R74 ;  /* 0x0000004a4b09723e */ /* 0x000fc400000010ff */
[----:B------:R-:W-:Y:S01]  /*f440*/  F2FP.BF16.F32.PACK_AB R11, R79, R78 ;  /* 0x0000004e4f0b723e */ /* 0x000fe200000010ff */
[----:B-1----:R-:W1:Y:S01]  /*f450*/  @P5 LDC R24, c[0x0][0x44c] ;  /* 0x00011300ff185b82 */ /* 0x002e620000000800 */
[----:B0-----:R-:W-:Y:S02]  /*f460*/  F2FP.BF16.F32.PACK_AB R12, R29, R28 ;  /* 0x0000001c1d0c723e */ /* 0x001fe400000010ff */
[----:B-----5:R-:W-:Y:S02]  /*f470*/  F2FP.BF16.F32.PACK_AB R4, R48, R41 ;  /* 0x000000293004723e */ /* 0x020fe400000010ff */
[----:B------:R-:W-:Y:S02]  /*f480*/  F2FP.BF16.F32.PACK_AB R6, R52, R45 ;  /* 0x0000002d3406723e */ /* 0x000fe400000010ff */
[----:B------:R-:W-:Y:S01]  /*f490*/  F2FP.BF16.F32.PACK_AB R5, R51, R50 ;  /* 0x000000323305723e */ /* 0x000fe200000010ff */
[----:B------:R-:W0:Y:S01]  /*f4a0*/  @P5 LDC R25, c[0x0][0x450] ;  /* 0x00011400ff195b82 */ /* 0x000e220000000800 */
[----:B------:R-:W-:-:S02]  /*f4b0*/  F2FP.BF16.F32.PACK_AB R7, R55, R54 ;  /* 0x000000363707723e */ /* 0x000fc400000010ff */
[----:B--2---:R-:W-:Y:S02]  /*f4c0*/  F2FP.BF16.F32.PACK_AB R14, R44, R33 ;  /* 0x000000212c0e723e */ /* 0x004fe400000010ff */
[----:B---3--:R-:W-:Y:S02]  /*f4d0*/  F2FP.BF16.F32.PACK_AB R13, R83, R82 ;  /* 0x00000052530d723e */ /* 0x008fe400000010ff */
[----:B------:R-:W-:Y:S01]  /*f4e0*/  F2FP.BF16.F32.PACK_AB R15, R87, R86 ;  /* 0x00000056570f723e */ /* 0x000fe200000010ff */
[----:B------:R2:W-:Y:S04]  /*f4f0*/  STSM.16.M88.4 [R36], R4 ;  /* 0x0000000424007844 */ /* 0x0005e80000000200 */
[----:B------:R3:W-:Y:S04]  /*f500*/  STSM.16.M88.4 [R145+0x6000], R8 ;  /* 0x0060000891007844 */ /* 0x0007e80000000200 */
[----:B------:R3:W-:Y:S01]  /*f510*/  STSM.16.M88.4 [R144+0x6000], R12 ;  /* 0x0060000c90007844 */ /* 0x0007e20000000200 */
[----:B------:R4:W-:Y:S06]  /*f520*/  MEMBAR.ALL.CTA ;  /* 0x0000000000007992 */ /* 0x0009ec0000008000 */
[----:B----4-:R-:W4:Y:S01]  /*f530*/  FENCE.VIEW.ASYNC.S ;  /* 0x00000000000073c6 */ /* 0x010f220000000000 */
[----:B------:R-:W-:Y:S01]  /*f540*/  FADD.FTZ R79, R79, R20 ;  /* 0x000000144f4f7221 */ /* 0x000fe20000010000 */
[----:B------:R-:W-:Y:S01]  /*f550*/  PLOP3.LUT P1, PT, PT, PT, UP0, 0x40, 0x0 ;  /* 0x000000000000781c */ /* 0x000fe20003f2e808 */
[----:B-1----:R-:W-:-:S04]  /*f560*/  @P5 IMAD.HI.U32 R24, R89, R24, RZ ;  /* 0x0000001859185227 */ /* 0x002fc800078e00ff */
[----:B------:R-:W-:Y:S01]  /*f570*/  FADD.FTZ R28, R28, R21 ;  /* 0x000000151c1c7221 */ /* 0x000fe20000010000 */
[----:B------:R-:W-:Y:S01]  /*f580*/  FADD.FTZ R82, R82, R79 ;  /* 0x0000004f52527221 */ /* 0x000fe20000010000 */
[----:B------:R-:W-:Y:S01]  /*f590*/  IMAD.MOV.U32 R20, RZ, RZ, R89 ;  /* 0x000000ffff147224 */ /* 0x000fe200078e0059 */
[----:B0-----:R-:W-:Y:S01]  /*f5a0*/  @P5 SHF.R.U32.HI R20, RZ, R25, R24 ;  /* 0x00000019ff145219 */ /* 0x001fe20000011618 */
[----:B------:R-:W-:Y:S01]  /*f5b0*/  FADD.FTZ R28, R29, R28 ;  /* 0x0000001c1d1c7221 */ /* 0x000fe20000010000 */
[----:B------:R-:W-:-:S03]  /*f5c0*/  FADD.FTZ R83, R83, R82 ;  /* 0x0000005253537221 */ /* 0x000fc60000010000 */
[----:B------:R-:W-:Y:S01]  /*f5d0*/  FADD.FTZ R33, R33, R28 ;  /* 0x0000001c21217221 */ /* 0x000fe20000010000 */
[----:B------:R-:W-:Y:S01]  /*f5e0*/  FADD.FTZ R86, R86, R83 ;  /* 0x0000005356567221 */ /* 0x000fe20000010000 */
[----:B------:R-:W-:Y:S02]  /*f5f0*/  IMAD.IADD R103, R103, 0x1, R20 ;  /* 0x0000000167677824 */ /* 0x000fe400078e0214 */
[----:B------:R-:W-:Y:S01]  /*f600*/  FADD.FTZ R139, R44, R33 ;  /* 0x000000212c8b7221 */ /* 0x000fe20000010000 */
[----:B--2---:R-:W-:Y:S01]  /*f610*/  FADD.FTZ R5, R87, R86 ;  /* 0x0000005657057221 */ /* 0x004fe20000010000 */
[----:B------:R-:W-:Y:S02]  /*f620*/  VIADD R4, R88, 0xfffffffe ;  /* 0xfffffffe58047836 */ /* 0x000fe40000000000 */
[----:B------:R-:W-:Y:S01]  /*f630*/  VIADD R6, R103, UR6 ;  /* 0x0000000667067c36 */ /* 0x000fe20008000000 */
[----:B----4-:R-:W-:Y:S01]  /*f640*/  NOP ;  /* 0x0000000000007918 */ /* 0x010fe20000000000 */
[----:B---3--:R-:W-:Y:S05]  /*f650*/  @P1 BRA `(.L_x_11485) ;  /* 0x0000000000541947 */ /* 0x008fea0003800000 */
[C---:B------:R-:W-:Y:S01]  /*f660*/  ISETP.GT.AND P1, PT, R103.reuse, RZ, PT ;  /* 0x000000ff6700720c */ /* 0x040fe20003f24270 */
[----:B------:R-:W-:Y:S01]  /*f670*/  BSSY B0, `(.L_x_11486) ;  /* 0x0000010000007945 */ /* 0x000fe20003800000 */
[----:B------:R-:W-:-:S11]  /*f680*/  VIADD R7, R103, 0xffffffff ;  /* 0xffffffff67077836 */ /* 0x000fd60000000000 */
[----:B------:R-:W-:Y:S05]  /*f690*/  @P1 BRA `(.L_x_11487) ;  /* 0x0000000000201947 */ /* 0x000fea0003800000 */
[----:B------:R-:W-:Y:S01]  /*f6a0*/  UISETP.NE.AND UP1, UPT, UR7, 0x1, UPT ;  /* 0x000000010700788c */ /* 0x000fe2000bf25270 */
[----:B------:R-:W-:-:S05]  /*f6b0*/  IMAD.MOV R7, RZ, RZ, -R103 ;  /* 0x000000ffff077224 */ /* 0x000fca00078e0a67 */
[----:B------:R-:W-:-:S05]  /*f6c0*/  PLOP3.LUT P1, PT, PT, PT, UP1, 0x80, 0x0 ;  /* 0x000000000000781c */ /* 0x000fca0003f2f018 */
[----:B------:R-:W-:-:S08]  /*f6d0*/  @UP1 ULDC.64 UR4, c[0x0][0x9e8] ;  /* 0x00027a0000041ab9 */ /* 0x000fd00000000a00 */
[----:B------:R-:W-:-:S05]  /*f6e0*/  @P1 IMAD.HI.U32 R8, R7, UR4, RZ ;  /* 0x0000000407081c27 */ /* 0x000fca000f8e00ff */
[----:B------:R-:W-:-:S04]  /*f6f0*/  @P1 SHF.R.U32.HI R7, RZ, UR5, R8 ;  /* 0x00000005ff071c19 */ /* 0x000fc80008011608 */
[----:B------:R-:W-:Y:S01]  /*f700*/  LOP3.LUT R7, RZ, R7, RZ, 0x33, !PT ;  /* 0x00000007ff077212 */ /* 0x000fe200078e33ff */
[----:B------:R-:W-:Y:S06]  /*f710*/  BRA `(.L_x_11488) ;  /* 0x0000000000147947 */ /* 0x000fec0003800000 */
.L_x_11487:
[----:B------:R-:W-:-:S06]  /*f720*/  UISETP.NE.AND UP1, UPT, UR7, 0x1, UPT ;  /* 0x000000010700788c */ /* 0x000fcc000bf25270 */
[----:B------:R-:W-:-:S05]  /*f730*/  PLOP3.LUT P1, PT, PT, PT, UP1, 0x80, 0x0 ;  /* 0x000000000000781c */ /* 0x000fca0003f2f018 */
[----:B------:R-:W-:-:S08]  /*f740*/  @UP1 ULDC.64 UR4, c[0x0][0x9e8] ;  /* 0x00027a0000041ab9 */ /* 0x000fd00000000a00 */
[----:B------:R-:W-:-:S05]  /*f750*/  @P1 IMAD.HI.U32 R8, R7, UR4, RZ ;  /* 0x0000000407081c27 */ /* 0x000fca000f8e00ff */
[----:B------:R-:W-:-:S07]  /*f760*/  @P1 SHF.R.U32.HI R7, RZ, UR5, R8 ;  /* 0x00000005ff071c19 */ /* 0x000fce0008011608 */
.L_x_11488:
[----:B------:R-:W-:Y:S05]  /*f770*/  BSYNC B0 ;  /* 0x0000000000007941 */ /* 0x000fea0003800000 */
.L_x_11486:
[----:B------:R-:W-:-:S04]  /*f780*/  IMAD.U32 R8, RZ, RZ, UR7 ;  /* 0x00000007ff087e24 */ /* 0x000fc8000f8e00ff */
[----:B------:R-:W-:-:S05]  /*f790*/  IMAD R7, R7, R8, UR7 ;  /* 0x0000000707077e24 */ /* 0x000fca000f8e0208 */
[----:B------:R-:W-:-:S07]  /*f7a0*/  VIMNMX R6, R6, R7, PT ;  /* 0x0000000706067248 */ /* 0x000fce0003fe0100 */
.L_x_11485:
[----:B------:R-:W2:Y:S01]  /*f7b0*/  LDL R8, [R1+0x68] ;  /* 0x0000680001087983 */ /* 0x000ea20000100800 */
        /* <DEDUP_REMOVED lines=36> */
[----:B--2---:R-:W-:-:S04]  /*fa00*/  VIMNMX R8, R8, R7, !PT ;  /* 0x0000000708087248 */ /* 0x004fc80007fe0100 */
[----:B------:R-:W-:Y:S01]  /*fa10*/  ISETP.GE.AND P1, PT, R4, R8, PT ;  /* 0x000000080400720c */ /* 0x000fe20003f26270 */
[----:B------:R0:W-:-:S12]  /*fa20*/  STL [R1+0x8], R8 ;  /* 0x0000080801007387 */ /* 0x0001d80000100800 */
[----:B0-----:R-:W-:Y:S05]  /*fa30*/  @!P1 BRA `(.L_x_11489) ;  /* 0x0000003400749947 */ /* 0x001fea0003800000 */
[----:B------:R-:W-:-:S07]  /*fa40*/  IMAD.MOV.U32 R135, RZ, RZ, RZ ;  /* 0x000000ffff877224 */ /* 0x000fce00078e00ff */
.L_x_11509:
[----:B------:R-:W2:Y:S01]  /*fa50*/  LDL R7, [R1+0xc] ;  /* 0x00000c0001077983 */ /* 0x000ea20000100800 */
[----:B------:R-:W-:Y:S01]  /*fa60*/  VIADD R6, R18, 0x1 ;  /* 0x0000000112067836 */ /* 0x000fe20000000000 */
[----:B------:R-:W-:Y:S05]  /*fa70*/  YIELD ;  /* 0x0000000000007946 */ /* 0x000fea0003800000 */
[----:B------:R-:W-:-:S04]  /*fa80*/  ISETP.NE.AND P2, PT, R6, 0x2, PT ;  /* 0x000000020600780c */ /* 0x000fc80003f45270 */
[----:B------:R-:W-:Y:S02]  /*fa90*/  SEL R8, RZ, 0x1, P2 ;  /* 0x00000001ff087807 */ /* 0x000fe40001000000 */
[----:B------:R-:W-:Y:S02]  /*faa0*/  SEL R6, R6, RZ, P2 ;  /* 0x000000ff06067207 */ /* 0x000fe40001000000 */
[----:B--2---:R-:W-:Y:S02]  /*fab0*/  ISETP.NE.AND P1, PT, R7, RZ, PT ;  /* 0x000000ff0700720c */ /* 0x004fe40003f25270 */
[----:B------:R-:W-:-:S11]  /*fac0*/  LOP3.LUT R7, R23, R8, RZ, 0x3c, !PT ;  /* 0x0000000817077212 */ /* 0x000fd600078e3cff */
[----:B------:R-:W-:Y:S05]  /*fad0*/  @P1 BRA `(.L_x_11490) ;  /* 0x0000000000301947 */ /* 0x000fea0003800000 */
[----:B------:R-:W-:Y:S05]  /*fae0*/  @!P0 BRA `(.L_x_11491) ;  /* 0x0000000000048947 */ /* 0x000fea0003800000 */
[----:B------:R-:W-:Y:S01]  /*faf0*/  BPT.TRAP 0x1 ;  /* 0x000000040000795c */ /* 0x000fe20000300000 */
.L_x_11491:
[----:B------:R-:W-:Y:S01]  /*fb00*/  IMAD R9, R6, 0x8, R2 ;  /* 0x0000000806097824 */ /* 0x000fe200078e0202 */
[----:B------:R-:W-:-:S04]  /*fb10*/  SHF.L.U32 R8, R7, 0x1f, RZ ;  /* 0x0000001f07087819 */ /* 0x000fc800000006ff */
[----:B------:R0:W1:Y:S01]  /*fb20*/  SYNCS.PHASECHK.TRANS64.TRYWAIT P2, [R9+URZ+0x2d830], R8 ;  /* 0x02d83008090075a7 */ /* 0x000062000804017f */
[----:B------:R-:W-:Y:S05]  /*fb30*/  @!P0 BRA `(.L_x_11492) ;  /* 0x0000000000048947 */ /* 0x000fea0003800000 */
[----:B------:R-:W-:Y:S01]  /*fb40*/  BPT.TRAP 0x1 ;  /* 0x000000040000795c */ /* 0x000fe20000300000 */
.L_x_11492:
[----:B------:R-:W-:Y:S04]  /*fb50*/  BSSY B0, `(.L_x_11490) ;  /* 0x0000004000007945 */ /* 0x000fe80003800000 */
[----:B-1----:R-:W-:Y:S05]  /*fb60*/  @P2 BRA `(.L_x_11493) ;  /* 0x0000000000082947 */ /* 0x002fea0003800000 */
[----:B------:R-:W1:Y:S02]  /*fb70*/  SYNCS.PHASECHK.TRANS64.TRYWAIT P2, [R9+URZ+0x2d830], R8 ;  /* 0x02d83008090075a7 */ /* 0x000e64000804017f */
[----:B-1----:R-:W-:Y:S05]  /*fb80*/  @!P2 BRA `(.L_x_11494) ;  /* 0x0000013800a0a947 */ /* 0x002fea0003800000 */
.L_x_11493:
[----:B------:R-:W-:Y:S05]  /*fb90*/  BSYNC B0 ;  /* 0x0000000000007941 */ /* 0x000fea0003800000 */
.L_x_11490:
[----:B01----:R-:W2:Y:S01]  /*fba0*/  LDL R8, [R1+0x10] ;  /* 0x0000100001087983 */ /* 0x003ea20000100800 */
[----:B------:R-:W0:Y:S01]  /*fbb0*/  S2R R10, SR_TID.X ;  /* 0x00000000000a7919 */ /* 0x000e220000002100 */
[----:B------:R-:W-:Y:S05]  /*fbc0*/  WARPSYNC.ALL ;  /* 0x0000000000007948 */ /* 0x000fea0003800000 */
[----:B------:R-:W-:Y:S01]  /*fbd0*/  IMAD.MOV.U32 R9, RZ, RZ, -0x7fffffe0 ;  /* 0x80000020ff097424 */ /* 0x000fe200078e00ff */
[----:B0-----:R-:W-:-:S05]  /*fbe0*/  SHF.R.U32.HI R10, RZ, 0x7, R10 ;  /* 0x00000007ff0a7819 */ /* 0x001fca000001160a */
[----:B------:R-:W-:-:S05]  /*fbf0*/  VIADD R20, R10, 0x8 ;  /* 0x000000080a147836 */ /* 0x000fca0000000000 */
[----:B------:R0:W-:Y:S01]  /*fc00*/  BAR.SYNC.DEFER_BLOCKING R20, 0x100 ;  /* 0x000400140000751d */ /* 0x0001e20000010000 */
[----:B------:R-:W-:Y:S02]  /*fc10*/  R2UR UR11, R9 ;  /* 0x00000000090b72ca */ /* 0x000fe400000e0000 */
[----:B------:R-:W-:Y:S02]  /*fc20*/  R2UR UR8, R146 ;  /* 0x00000000920872ca */ /* 0x000fe400000e0000 */
[----:B------:R-:W-:Y:S01]  /*fc30*/  R2UR UR9, R147 ;  /* 0x00000000930972ca */ /* 0x000fe200000e0000 */
[----:B------:R-:W-:Y:S01]  /*fc40*/  WARPGROUP.ARRIVE ;  /* 0x00000000000079c5 */ /* 0x000fe20000000000 */
[----:B------:R-:W-:Y:S01]  /*fc50*/  IMAD.MOV.U32 R13, RZ, RZ, -0x7fffffe0 ;  /* 0x80000020ff0d7424 */ /* 0x000fe200078e00ff */
[----:B------:R-:W-:Y:S02]  /*fc60*/  R2UR UR12, R156 ;  /* 0x000000009c0c72ca */ /* 0x000fe400000e0000 */
[----:B------:R-:W-:-:S02]  /*fc70*/  R2UR UR13, R157 ;  /* 0x000000009d0d72ca */ /* 0x000fc400000e0000 */
[----:B------:R-:W-:Y:S01]  /*fc80*/  R2UR UR15, R13 ;  /* 0x000000000d0f72ca */ /* 0x000fe200000e0000 */
[----:B--2---:R-:W-:-:S05]  /*fc90*/  IMAD R8, R6, 0x600, R8 ;  /* 0x0000060006087824 */ /* 0x004fca00078e0208 */
[----:B------:R-:W-:-:S13]  /*fca0*/  R2UR UR10, R8 ;  /* 0x00000000080a72ca */ /* 0x000fda00000e0000 */
[----:B------:R-:W-:Y:S01]  /*fcb0*/  HGMMA.64x128x16.F32.BF16 R24, gdesc[UR8], RZ, !UPT, gsb0 ;  /* 0x01e00000081879f0 */ /* 0x000fe2000c0018ff */
[----:B------:R-:W-:-:S05]  /*fcc0*/  VIADD R12, R8, 0x2 ;  /* 0x00000002080c7836 */ /* 0x000fca0000000000 */
[----:B------:R-:W-:Y:S01]  /*fcd0*/  R2UR UR14, R12 ;  /* 0x000000000c0e72ca */ /* 0x000fe200000e0000 */
[----:B------:R-:W-:Y:S02]  /*fce0*/  VIADD R10, R8, 0x200 ;  /* 0x00000200080a7836 */ /* 0x000fe40000000000 */
[----:B------:R-:W-:Y:S01]  /*fcf0*/  IMAD.MOV.U32 R11, RZ, RZ, -0x7fffffe0 ;  /* 0x80000020ff0b7424 */ /* 0x000fe200078e00ff */
[----:B------:R-:W-:Y:S02]  /*fd00*/  R2UR UR16, R154 ;  /* 0x000000009a1072ca */ /* 0x000fe400000e0000 */
[----:B------:R-:W-:Y:S02]  /*fd10*/  R2UR UR18, R10 ;  /* 0x000000000a1272ca */ /* 0x000fe400000e0000 */
[----:B------:R-:W-:Y:S02]  /*fd20*/  R2UR UR19, R11 ;  /* 0x000000000b1372ca */ /* 0x000fe400000e0000 */
[----:B------:R-:W-:Y:S01]  /*fd30*/  R2UR UR17, R155 ;  /* 0x000000009b1172ca */ /* 0x000fe200000e0000 */
[----:B------:R-:W-:-:S02]  /*fd40*/  WARPGROUP.DEPBAR.LE gsb0, 0x0 ;  /* 0x00008000000079c5 */ /* 0x000fc40000010000 */
[----:B------:R-:W-:-:S06]  /*fd50*/  WARPGROUP.ARRIVE ;  /* 0x00000000000079c5 */ /* 0x000fcc0000000000 */
[----:B------:R-:W-:Y:S01]  /*fd60*/  HGMMA.64x128x16.F32.BF16 R24, gdesc[UR12], R24, gsb0 ;  /* 0x01e000000c1879f0 */ /* 0x000fe20008001818 */
[----:B------:R-:W-:Y:S01]  /*fd70*/  VIADD R12, R8, 0x202 ;  /* 0x00000202080c7836 */ /* 0x000fe20000000000 */
[----:B------:R-:W-:Y:S02]  /*fd80*/  R2UR UR23, R13 ;  /* 0x000000000d1772ca */ /* 0x000fe400000e0000 */
[----:B------:R-:W-:Y:S02]  /*fd90*/  R2UR UR20, R152 ;  /* 0x00000000981472ca */ /* 0x000fe400000e0000 */
[----:B------:R-:W-:Y:S02]  /*fda0*/  R2UR UR22, R12 ;  /* 0x000000000c1672ca */ /* 0x000fe400000e0000 */
[----:B------:R-:W-:Y:S01]  /*fdb0*/  R2UR UR21, R153 ;  /* 0x00000000991572ca */ /* 0x000fe200000e0000 */
[----:B------:R-:W-:Y:S02]  /*fdc0*/  WARPGROUP.DEPBAR.LE gsb0, 0x0 ;  /* 0x00008000000079c5 */ /* 0x000fe40000010000 */
[----:B------:R-:W-:-:S06]  /*fdd0*/  WARPGROUP.ARRIVE ;  /* 0x00000000000079c5 */ /* 0x000fcc0000000000 */
[----:B------:R-:W-:Y:S01]  /*fde0*/  HGMMA.64x128x16.F32.BF16 R24, gdesc[UR16], R24, gsb0 ;  /* 0x01e00000101879f0 */ /* 0x000fe20008001818 */
        /* <DEDUP_REMOVED lines=24> */
.L_x_11496:
[----:B------:R-:W-:Y:S01]  /*ff70*/  SHF.L.U32 R8, R23, 0x1f, RZ ;  /* 0x0000001f17087819 */ /* 0x000fe200000006ff */
[----:B------:R-:W-:-:S04]  /*ff80*/  IMAD R9, R18, 0x8, R2 ;  /* 0x0000000812097824 */ /* 0x000fc800078e0202 */
[----:B------:R0:W1:Y:S01]  /*ff90*/  SYNCS.PHASECHK.TRANS64.TRYWAIT P1, [R9+URZ+0x2d850], R8 ;  /* 0x02d85008090075a7 */ /* 0x000062000802017f */
[----:B------:R-:W-:Y:S05]  /*ffa0*/  @!P0 BRA `(.L_x_11497) ;  /* 0x0000000000048947 */ /* 0x000fea0003800000 */
[----:B------:R-:W-:Y:S01]  /*ffb0*/  BPT.TRAP 0x1 ;  /* 0x000000040000795c */ /* 0x000fe20000300000 */
.L_x_11497:
[----:B-1----:R-:W-:Y:S05]  /*ffc0*/  @P1 BRA `(.L_x_11495) ;  /* 0x0000000000081947 */ /* 0x002fea0003800000 */
[----:B------:R-:W1:Y:S02]  /*ffd0*/  SYNCS.PHASECHK.TRANS64.TRYWAIT P1, [R9+URZ+0x2d850], R8 ;  /* 0x02d85008090075a7 */ /* 0x000e64000802017f */
[----:B-1----:R-:W-:Y:S05]  /*ffe0*/  @!P1 BRA `(.L_x_11498) ;  /* 0x00000134009c9947 */ /* 0x002fea0003800000 */
.L_x_11495:
[----:B------:R-:W2:Y:S01]  /*fff0*/  LDL R12, [R1+0x2c] ;  /* 0x00002c00010c7983 */ /* 0x000ea20000100800 */
[----:B01----:R-:W-:Y:S01]  /*10000*/  VIADD R8, R2, 0x400 ;  /* 0x0000040002087836 */ /* 0x003fe20000000000 */
[----:B------:R-:W-:Y:S05]  /*10010*/  WARPSYNC.ALL ;  /* 0x0000000000007948 */ /* 0x000fea0003800000 */
[----:B------:R-:W-:Y:S01]  /*10020*/  SHF.R.U32.HI R8, RZ, 0x4, R8 ;  /* 0x00000004ff087819 */ /* 0x000fe20000011608 */
[----:B------:R-:W-:Y:S01]  /*10030*/  IMAD.MOV.U32 R9, RZ, RZ, -0x7fffffe0 ;  /* 0x80000020ff097424 */ /* 0x000fe200078e00ff */
[----:B------:R-:W-:Y:S01]  /*10040*/  WARPGROUP.ARRIVE ;  /* 0x00000000000079c5 */ /* 0x000fe20000000000 */
[----:B------:R-:W-:Y:S01]  /*10050*/  UMOV UR9, 0x40000040 ;  /* 0x4000004000097882 */ /* 0x000fe20000000000 */
[----:B------:R-:W-:Y:S01]  /*10060*/  LOP3.LUT R8, R8, 0x3fff, RZ, 0xc0, !PT ;  /* 0x00003fff08087812 */ /* 0x000fe200078ec0ff */
[----:B------:R-:W-:Y:S01]  /*10070*/  IMAD.MOV.U32 R11, RZ, RZ, -0x7fffffe0 ;  /* 0x80000020ff0b7424 */ /* 0x000fe200078e00ff */
[----:B------:R-:W-:Y:S01]  /*10080*/  R2UR UR11, R9 ;  /* 0x00000000090b72ca */ /* 0x000fe200000e0000 */
[----:B------:R-:W-:Y:S01]  /*10090*/  UMOV UR13, 0x40000040 ;  /* 0x40000040000d7882 */ /* 0x000fe20000000000 */
[----:B------:R-:W-:Y:S01]  /*100a0*/  LOP3.LUT R8, R8, 0x2000000, RZ, 0xfc, !PT ;  /* 0x0200000008087812 */ /* 0x000fe200078efcff */
[----:B------:R-:W-:Y:S01]  /*100b0*/  UMOV UR17, 0x40000040 ;  /* 0x4000004000117882 */ /* 0x000fe20000000000 */
[C---:B------:R-:W-:Y:S01]  /*100c0*/  R2UR UR15, R11.reuse ;  /* 0x000000000b0f72ca */ /* 0x040fe200000e0000 */
[----:B------:R-:W-:Y:S01]  /*100d0*/  UMOV UR21, 0x40000040 ;  /* 0x4000004000157882 */ /* 0x000fe20000000000 */
[C---:B------:R-:W-:Y:S01]  /*100e0*/  R2UR UR19, R11.reuse ;  /* 0x000000000b1372ca */ /* 0x040fe200000e0000 */
[----:B------:R-:W-:Y:S01]  /*100f0*/  IMAD R8, R18, 0x600, R8 ;  /* 0x0000060012087824 */ /* 0x000fe200078e0208 */
[C---:B------:R-:W-:Y:S01]  /*10100*/  R2UR UR23, R11.reuse ;  /* 0x000000000b1772ca */ /* 0x040fe200000e0000 */
[----:B------:R-:W-:Y:S01]  /*10110*/  UMOV UR25, 0x40000040 ;  /* 0x4000004000197882 */ /* 0x000fe20000000000 */
[C---:B------:R-:W-:Y:S01]  /*10120*/  R2UR UR27, R11.reuse ;  /* 0x000000000b1b72ca */ /* 0x040fe200000e0000 */
[C---:B------:R-:W-:Y:S01]  /*10130*/  VIADD R10, R8.reuse, 0x40 ;  /* 0x00000040080a7836 */ /* 0x040fe20000000000 */
[----:B------:R-:W-:Y:S01]  /*10140*/  R2UR UR10, R8 ;  /* 0x00000000080a72ca */ /* 0x000fe200000e0000 */
[----:B------:R-:W-:Y:S01]  /*10150*/  UMOV UR29, 0x40000040 ;  /* 0x40000040001d7882 */ /* 0x000fe20000000000 */
[C---:B------:R-:W-:Y:S01]  /*10160*/  R2UR UR31, R11.reuse ;  /* 0x000000000b1f72ca */ /* 0x040fe200000e0000 */
[----:B------:R-:W-:Y:S01]  /*10170*/  UMOV UR33, 0x40000040 ;  /* 0x4000004000217882 */ /* 0x000fe20000000000 */
[----:B------:R-:W-:Y:S01]  /*10180*/  R2UR UR14, R10 ;  /* 0x000000000a0e72ca */ /* 0x000fe200000e0000 */
[----:B------:R-:W-:Y:S01]  /*10190*/  VIADD R10, R8, 0x80 ;  /* 0x00000080080a7836 */ /* 0x000fe20000000000 */
[----:B------:R-:W-:Y:S01]  /*101a0*/  R2UR UR35, R11 ;  /* 0x000000000b2372ca */ /* 0x000fe200000e0000 */
[----:B------:R-:W-:Y:S01]  /*101b0*/  UMOV UR45, 0x40000040 ;  /* 0x40000040002d7882 */ /* 0x000fe20000000000 */
[----:B------:R-:W-:Y:S01]  /*101c0*/  R2UR UR47, R9 ;  /* 0x00000000092f72ca */ /* 0x000fe200000e0000 */
[----:B------:R-:W0:Y:S01]  /*101d0*/  S2R R13, SR_TID.X ;  /* 0x00000000000d7919 */ /* 0x000e220000002100 */
[----:B------:R-:W-:Y:S01]  /*101e0*/  R2UR UR18, R10 ;  /* 0x000000000a1272ca */ /* 0x000fe200000e0000 */
[----:B------:R-:W-:-:S05]  /*101f0*/  VIADD R10, R8, 0xc0 ;  /* 0x000000c0080a7836 */ /* 0x000fca0000000000 */
[----:B------:R-:W-:Y:S01]  /*10200*/  R2UR UR22, R10 ;  /* 0x000000000a1672ca */ /* 0x000fe200000e0000 */
[----:B------:R-:W-:-:S05]  /*10210*/  VIADD R10, R8, 0x100 ;  /* 0x00000100080a7836 */ /* 0x000fca0000000000 */
[----:B------:R-:W-:Y:S01]  /*10220*/  R2UR UR26, R10 ;  /* 0x000000000a1a72ca */ /* 0x000fe200000e0000 */
[----:B------:R-:W-:-:S05]  /*10230*/  VIADD R10, R8, 0x140 ;  /* 0x00000140080a7836 */ /* 0x000fca0000000000 */
[----:B------:R-:W-:Y:S01]  /*10240*/  R2UR UR30, R10 ;  /* 0x000000000a1e72ca */ /* 0x000fe200000e0000 */
[C---:B------:R-:W-:Y:S02]  /*10250*/  VIADD R10, R8.reuse, 0x180 ;  /* 0x00000180080a7836 */ /* 0x040fe40000000000 */
[----:B------:R-:W-:-:S03]  /*10260*/  VIADD R8, R8, 0x1c0 ;  /* 0x000001c008087836 */ /* 0x000fc60000000000 */
[----:B------:R-:W-:Y:S02]  /*10270*/  R2UR UR34, R10 ;  /* 0x000000000a2272ca */ /* 0x000fe400000e0000 */
[----:B------:R-:W-:Y:S02]  /*10280*/  R2UR UR46, R8 ;  /* 0x00000000082e72ca */ /* 0x000fe400000e0000 */
[----:B0-----:R-:W-:Y:S01]  /*10290*/  ISETP.GE.U32.AND P1, PT, R13, 0x180, PT ;  /* 0x000001800d00780c */ /* 0x001fe20003f26070 */
[----:B--2---:R-:W-:Y:S01]  /*102a0*/  IMAD R8, R12, 0x2000, R2 ;  /* 0x000020000c087824 */ /* 0x004fe200078e0202 */
[----:B------:R-:W-:-:S04]  /*102b0*/  SHF.R.U32.HI R12, RZ, 0x7, R13 ;  /* 0x00000007ff0c7819 */ /* 0x000fc8000001160d */
[----:B------:R-:W-:Y:S01]  /*102c0*/  R2UR UR8, R8 ;  /* 0x00000000080872ca */ /* 0x000fe200000e0000 */
[----:B------:R-:W-:-:S05]  /*102d0*/  VIADD R8, R12, 0x9 ;  /* 0x000000090c087836 */ /* 0x000fca0000000000 */
[----:B------:R-:W-:-:S07]  /*102e0*/  SEL R8, R8, 0x9, !P1 ;  /* 0x0000000908087807 */ /* 0x000fce0004800000 */
[----:B------:R-:W-:-:S04]  /*102f0*/  UIADD3 UR8, UR8, 0x21800, URZ ;  /* 0x0002180008087890 */ /* 0x000fc8000fffe03f */
[----:B------:R-:W-:-:S04]  /*10300*/  USHF.R.U32.HI UR8, URZ, 0x4, UR8 ;  /* 0x000000043f087899 */ /* 0x000fc80008011608 */
[----:B------:R-:W-:-:S04]  /*10310*/  ULOP3.LUT UR8, UR8, 0x3fff, URZ, 0xc0, !UPT ;  /* 0x00003fff08087892 */ /* 0x000fc8000f8ec03f */
[----:B------:R-:W-:-:S04]  /*10320*/  ULOP3.LUT UR8, UR8, 0x10000, URZ, 0xfc, !UPT ;  /* 0x0001000008087892 */ /* 0x000fc8000f8efc3f */
[----:B------:R-:W-:Y:S02]  /*10330*/  UIADD3 UR12, UR8, 0x2, URZ ;  /* 0x00000002080c7890 */ /* 0x000fe4000fffe03f */
[----:B------:R-:W-:Y:S02]  /*10340*/  UIADD3 UR16, UR8, 0x4, URZ ;  /* 0x0000000408107890 */ /* 0x000fe4000fffe03f */
[----:B------:R-:W-:Y:S02]  /*10350*/  UIADD3 UR20, UR8, 0x6, URZ ;  /* 0x0000000608147890 */ /* 0x000fe4000fffe03f */
[----:B------:R-:W-:Y:S01]  /*10360*/  HGMMA.64x96x16.F32.BF16 R88, gdesc[UR8].tnspB, R88, gsb0 ;  /* 0x41600000085879f0 */ /* 0x000fe20008001858 */
[----:B------:R-:W-:Y:S02]  /*10370*/  UIADD3 UR24, UR8, 0x600, URZ ;  /* 0x0000060008187890 */ /* 0x000fe4000fffe03f */
[----:B------:R-:W-:Y:S02]  /*10380*/  UIADD3 UR28, UR8, 0x602, URZ ;  /* 0x00000602081c7890 */ /* 0x000fe4000fffe03f */
[----:B------:R-:W-:-:S02]  /*10390*/  UIADD3 UR32, UR8, 0x604, URZ ;  /* 0x0000060408207890 */ /* 0x000fc4000fffe03f */
[----:B------:R-:W-:Y:S01]  /*103a0*/  UIADD3 UR44, UR8, 0x606, URZ ;  /* 0x00000606082c7890 */ /* 0x000fe2000fffe03f */
        /* <DEDUP_REMOVED lines=25> */
.L_x_11499:
[----:B------:R-:W2:Y:S01]  /*10540*/  LDL R11, [R1+0x28] ;  /* 0x00002800010b7983 */ /* 0x000ea20000100800 */
[----:B0-----:R-:W0:Y:S03]  /*10550*/  LDC R8, c[0x0][0x448] ;  /* 0x00011200ff087b82 */ /* 0x001e260000000800 */
[----:B------:R-:W2:Y:S01]  /*10560*/  LDL R10, [R1+0x64] ;  /* 0x00006400010a7983 */ /* 0x000ea20000100800 */
[----:B0-----:R-:W-:-:S13]  /*10570*/  ISETP.NE.AND P1, PT, R8, 0x1, PT ;  /* 0x000000010800780c */ /* 0x001fda0003f25270 */
[----:B------:R-:W0:Y:S08]  /*10580*/  @P1 LDC R9, c[0x0][0x44c] ;  /* 0x00011300ff091b82 */ /* 0x000e300000000800 */
[----:B------:R-:W1:Y:S01]  /*10590*/  @P1 LDC R8, c[0x0][0x450] ;  /* 0x00011400ff081b82 */ /* 0x000e620000000800 */
[----:B------:R-:W-:Y:S02]  /*105a0*/  UMOV UR50, UR42 ;  /* 0x0000002a00327c82 */ /* 0x000fe40008000000 */
[----:B------:R-:W-:Y:S01]  /*105b0*/  ULOP3.LUT UR8, URZ, UR50, URZ, 0x33, !UPT ;  /* 0x000000323f087292 */ /* 0x000fe2000f8e333f */
[----:B--2---:R-:W-:-:S04]  /*105c0*/  IMAD.IADD R13, R10, 0x1, R11 ;  /* 0x000000010a0d7824 */ /* 0x004fc800078e020b */
[----:B0-----:R-:W-:-:S05]  /*105d0*/  @P1 IMAD.HI.U32 R9, R13, R9, RZ ;  /* 0x000000090d091227 */ /* 0x001fca00078e00ff */
[----:B-1----:R-:W-:Y:S01]  /*105e0*/  @P1 SHF.R.U32.HI R13, RZ, R8, R9 ;  /* 0x00000008ff0d1219 */ /* 0x002fe20000011609 */
[----:B------:R-:W-:Y:S02]  /*105f0*/  IMAD R8, R6, 0x8, R2 ;  /* 0x0000000806087824 */ /* 0x000fe400078e0202 */
[----:B------:R-:W-:Y:S02]  /*10600*/  IMAD.U32 R9, RZ, RZ, UR38 ;  /* 0x00000026ff097e24 */ /* 0x000fe4000f8e00ff */
[----:B------:R-:W-:-:S05]  /*10610*/  VIADD R8, R8, 0x2d840 ;  /* 0x0002d84008087836 */ /* 0x000fca0000000000 */
[----:B------:R-:W-:Y:S01]  /*10620*/  PRMT R8, R9, 0x654, R8 ;  /* 0x0000065409087816 */ /* 0x000fe20000000008 */
[----:B------:R-:W0:Y:S03]  /*10630*/  SHFL.IDX PT, R20, R13, RZ, 0x1c1f ;  /* 0x001c1fff0d147589 */ /* 0x000e2600000e0000 */
[----:B------:R1:W-:Y:S02]  /*10640*/  SYNCS.ARRIVE.TRANS64.RED.A1T0 RZ, [R8+URZ], RZ ;  /* 0x000000ff08ff79a7 */ /* 0x0003e4000810043f */
[----:B-1----:R-:W-:-:S05]  /*10650*/  IMAD.SHL.U32 R8, R4, 0x80, RZ ;  /* 0x0000008004087824 */ /* 0x002fca00078e00ff */
[----:B------:R-:W-:Y:S02]  /*10660*/  IADD3 R9, -R8, 0x1, RZ ;  /* 0x0000000108097810 */ /* 0x000fe40007ffe1ff */
[----:B------:R-:W-:-:S03]  /*10670*/  PLOP3.LUT P1, PT, PT, PT, UP0, 0x40, 0x0 ;  /* 0x000000000000781c */ /* 0x000fc60003f2e808 */
[----:B------:R-:W-:-:S05]  /*10680*/  IMAD R9, R142, -0x2, R9 ;  /* 0xfffffffe8e097824 */ /* 0x000fca00078e0209 */
[----:B------:R-:W-:-:S05]  /*10690*/  IADD3 R11, -R140, R9, R141 ;  /* 0x000000098c0b7210 */ /* 0x000fca0007ffe18d */
[C---:B------:R-:W-:Y:S02]  /*106a0*/  VIADD R12, R11.reuse, UR49 ;  /* 0x000000310b0c7c36 */ /* 0x040fe40008000000 */
[----:B------:R-:W-:Y:S02]  /*106b0*/  VIADD R11, R11, UR8 ;  /* 0x000000080b0b7c36 */ /* 0x000fe40008000000 */
[C---:B0-----:R-:W-:Y:S02]  /*106c0*/  IMAD.IADD R10, R20.reuse, 0x1, R12 ;  /* 0x00000001140a7824 */ /* 0x041fe400078e020c */
        /* <DEDUP_REMOVED lines=14> */
.L_x_11502:
[----:B------:R-:W-:-:S05]  /*107b0*/  IMAD.U32 R21, RZ, RZ, UR41 ;  /* 0x00000029ff157e24 */ /* 0x000fca000f8e00ff */
[----:B------:R-:W-:-:S13]  /*107c0*/  ISETP.NE.AND P1, PT, R21, 0x1, PT ;  /* 0x000000011500780c */ /* 0x000fda0003f25270 */
[----:B------:R-:W0:Y:S02]  /*107d0*/  @P1 LDC.64 R14, c[0x0][0x9e8] ;  /* 0x00027a00ff0e1b82 */ /* 0x000e240000000a00 */
[----:B0-----:R-:W-:-:S05]  /*107e0*/  @P1 IMAD.HI.U32 R14, R20, R14, RZ ;  /* 0x0000000e140e1227 */ /* 0x001fca00078e00ff */
[----:B------:R-:W-:-:S07]  /*107f0*/  @P1 SHF.R.U32.HI R20, RZ, R15, R14 ;  /* 0x0000000fff141219 */ /* 0x000fce000001160e */
.L_x_11503:
[----:B------:R-:W-:Y:S05]  /*10800*/  BSYNC B0 ;  /* 0x0000000000007941 */ /* 0x000fea0003800000 */
.L_x_11501:
[----:B------:R-:W-:-:S04]  /*10810*/  IMAD R20, R20, R21, -R8 ;  /* 0x0000001514147224 */ /* 0x000fc800078e0a08 */
[----:B------:R-:W-:-:S05]  /*10820*/  IMAD R20, R142, -0x2, R20 ;  /* 0xfffffffe8e147824 */ /* 0x000fca00078e0214 */
[----:B------:R-:W-:Y:S02]  /*10830*/  VIMNMX R9, R9, R20, !PT ;  /* 0x0000001409097248 */ /* 0x000fe40007fe0100 */
[----:B------:R-:W-:-:S07]  /*10840*/  VIADDMNMX R10, R20, R21, R10, PT ;  /* 0x00000015140a7246 */ /* 0x000fce000380010a */
.L_x_11500:
[----:B------:R-:W-:Y:S01]  /*10850*/  ISETP.GT.AND P1, PT, R4, -0x1, PT ;  /* 0xffffffff0400780c */ /* 0x000fe20003f24270 */
[----:B------:R-:W0:Y:S03]  /*10860*/  SHFL.IDX PT, R13, R13, 0x1, 0x1c1f ;  /* 0x003c1f000d0d7f89 */ /* 0x000e2600000e0000 */
        /* <DEDUP_REMOVED lines=13> */
[----:B------:R-:W-:Y:S02]  /*10940*/  ISETP.GT.AND P2, PT, R9, 0x10, P1 ;  /* 0x000000100900780c */ /* 0x000fe40000f44270 */
[----:B------:R-:W-:Y:S02]  /*10950*/  FSEL R33, R33, -INF , !P4 ;  /* 0xff80000021217808 */ /* 0x000fe40006000000 */
[----:B------:R-:W-:Y:S02]  /*10960*/  ISETP.GT.AND P4, PT, R9, 0x20, P1 ;  /* 0x000000200900780c */ /* 0x000fe40000f84270 */
[----:B------:R-:W-:-:S02]  /*10970*/  ISETP.LT.OR P3, PT, R10, 0xa, P3 ;  /* 0x0000000a0a00780c */ /* 0x000fc40001f61670 */
[C---:B------:R-:W-:Y:S02]  /*10980*/  ISETP.LT.OR P2, PT, R10.reuse, 0x11, P2 ;  /* 0x000000110a00780c */ /* 0x040fe40001741670 */
[----:B------:R-:W-:Y:S02]  /*10990*/  ISETP.LT.OR P4, PT, R10, 0x21, P4 ;  /* 0x000000210a00780c */ /* 0x000fe40002781670 */
[----:B------:R-:W-:Y:S02]  /*109a0*/  FSEL R29, R29, -INF , !P3 ;  /* 0xff8000001d1d7808 */ /* 0x000fe40005800000 */
[----:B------:R-:W-:Y:S02]  /*109b0*/  FSEL R32, R32, -INF , !P2 ;  /* 0xff80000020207808 */ /* 0x000fe40005000000 */
[C---:B------:R-:W-:Y:S02]  /*109c0*/  ISETP.GT.AND P3, PT, R9.reuse, 0x18, P1 ;  /* 0x000000180900780c */ /* 0x040fe40000f64270 */
[----:B------:R-:W-:-:S02]  /*109d0*/  ISETP.GT.AND P2, PT, R9, 0x19, P1 ;  /* 0x000000190900780c */ /* 0x000fc40000f44270 */
[----:B------:R-:W-:Y:S02]  /*109e0*/  FSEL R40, R40, -INF , !P4 ;  /* 0xff80000028287808 */ /* 0x000fe40006000000 */
[----:B------:R-:W-:Y:S02]  /*109f0*/  ISETP.GT.AND P4, PT, R9, 0x29, P1 ;  /* 0x000000290900780c */ /* 0x000fe40000f84270 */
[C---:B------:R-:W-:Y:S02]  /*10a00*/  ISETP.LT.OR P3, PT, R10.reuse, 0x19, P3 ;  /* 0x000000190a00780c */ /* 0x040fe40001f61670 */
[C---:B------:R-:W-:Y:S02]  /*10a10*/  ISETP.LT.OR P2, PT, R10.reuse, 0x1a, P2 ;  /* 0x0000001a0a00780c */ /* 0x040fe40001741670 */
[----:B------:R-:W-:Y:S02]  /*10a20*/  ISETP.LT.OR P4, PT, R10, 0x2a, P4 ;  /* 0x0000002a0a00780c */ /* 0x000fe40002781670 */
[----:B------:R-:W-:-:S02]  /*10a30*/  FSEL R36, R36, -INF , !P3 ;  /* 0xff80000024247808 */ /* 0x000fc40005800000 */
[----:B------:R-:W-:Y:S02]  /*10a40*/  FSEL R37, R37, -INF , !P2 ;  /* 0xff80000025257808 */ /* 0x000fe40005000000 */
        /* <DEDUP_REMOVED lines=57> */
[----:B------:R-:W-:Y:S02]  /*10de0*/  PLOP3.LUT P4, PT, PT, PT, UP0, 0x40, 0x0 ;  /* 0x000000000000781c */ /* 0x000fe40003f8e808 */
[----:B------:R-:W-:-:S02]  /*10df0*/  ISETP.LT.OR P3, PT, R10, 0x6a, P3 ;  /* 0x0000006a0a00780c */ /* 0x000fc40001f61670 */
[----:B------:R-:W-:Y:S02]  /*10e00*/  ISETP.LT.OR P2, PT, R10, 0x71, P2 ;  /* 0x000000710a00780c */ /* 0x000fe40001741670 */
[----:B------:R-:W-:Y:S02]  /*10e10*/  FSEL R77, R77, -INF , !P3 ;  /* 0xff8000004d4d7808 */ /* 0x000fe40005800000 */
[----:B------:R-:W-:Y:S02]  /*10e20*/  FSEL R80, R80, -INF , !P2 ;  /* 0xff80000050507808 */ /* 0x000fe40005000000 */
[C---:B------:R-:W-:Y:S02]  /*10e30*/  ISETP.GT.AND P3, PT, R9.reuse, 0x78, P1 ;  /* 0x000000780900780c */ /* 0x040fe40000f64270 */
[----:B------:R-:W-:Y:S01]  /*10e40*/  ISETP.GT.AND P2, PT, R9, 0x79, P1 ;  /* 0x000000790900780c */ /* 0x000fe20000f44270 */
[----:B------:R-:W-:Y:S01]  /*10e50*/  IMAD.IADD R9, R11, 0x1, R13 ;  /* 0x000000010b097824 */ /* 0x000fe200078e020d */
[----:B------:R-:W-:-:S02]  /*10e60*/  ISETP.LT.OR P3, PT, R10, 0x79, P3 ;  /* 0x000000790a00780c */ /* 0x000fc40001f61670 */
[----:B------:R-:W-:Y:S02]  /*10e70*/  ISETP.LT.OR P2, PT, R10, 0x7a, P2 ;  /* 0x0000007a0a00780c */ /* 0x000fe40001741670 */
[----:B------:R-:W-:Y:S02]  /*10e80*/  FSEL R84, R84, -INF , !P3 ;  /* 0xff80000054547808 */ /* 0x000fe40005800000 */
[----:B------:R-:W-:Y:S01]  /*10e90*/  FSEL R85, R85, -INF , !P2 ;  /* 0xff80000055557808 */ /* 0x000fe20005000000 */
[----:B------:R-:W-:Y:S08]  /*10ea0*/  @P4 BRA `(.L_x_11504) ;  /* 0x0000000000584947 */ /* 0x000ff00003800000 */
        /* <DEDUP_REMOVED lines=12> */
.L_x_11506:
[----:B------:R-:W-:-:S05]  /*10f70*/  IMAD.U32 R14, RZ, RZ, UR41 ;  /* 0x00000029ff0e7e24 */ /* 0x000fca000f8e00ff */
[----:B------:R-:W-:-:S13]  /*10f80*/  ISETP.NE.AND P2, PT, R14, 0x1, PT ;  /* 0x000000010e00780c */ /* 0x000fda0003f45270 */
[----:B------:R-:W0:Y:S02]  /*10f90*/  @P2 LDC.64 R10, c[0x0][0x9e8] ;  /* 0x00027a00ff0a2b82 */ /* 0x000e240000000a00 */
[----:B0-----:R-:W-:-:S05]  /*10fa0*/  @P2 IMAD.HI.U32 R10, R13, R10, RZ ;  /* 0x0000000a0d0a2227 */ /* 0x001fca00078e00ff */
[----:B------:R-:W-:-:S07]  /*10fb0*/  @P2 SHF.R.U32.HI R13, RZ, R11, R10 ;  /* 0x0000000bff0d2219 */ /* 0x000fce000001160a */
.L_x_11507:
[----:B------:R-:W-:Y:S05]  /*10fc0*/  BSYNC B0 ;  /* 0x0000000000007941 */ /* 0x000fea0003800000 */
.L_x_11505:
[----:B------:R-:W-:-:S04]  /*10fd0*/  IMAD R8, R13, R14, -R8 ;  /* 0x0000000e0d087224 */ /* 0x000fc800078e0a08 */
[----:B------:R-:W-:-:S05]  /*10fe0*/  IMAD R8, R142, -0x2, R8 ;  /* 0xfffffffe8e087824 */ /* 0x000fca00078e0208 */
[----:B------:R-:W-:Y:S02]  /*10ff0*/  VIMNMX R9, R9, R8, !PT ;  /* 0x0000000809097248 */ /* 0x000fe40007fe0100 */
[----:B------:R-:W-:-:S07]  /*11000*/  VIADDMNMX R12, R8, R14, R12, PT ;  /* 0x0000000e080c7246 */ /* 0x000fce000380010c */
.L_x_11504:
[----:B------:R-:W-:Y:S01]  /*11010*/  FMNMX.FTZ R8, R24, R3, !PT ;  /* 0x0000000318087209 */ /* 0x000fe20007810000 */
[----:B------:R-:W-:Y:S01]  /*11020*/  UMOV UR51, UR7 ;  /* 0x0000000700337c82 */ /* 0x000fe20008000000 */
[C---:B------:R-:W-:Y:S02]  /*11030*/  ISETP.GT.AND P4, PT, R9.reuse, 0x1, P1 ;  /* 0x000000010900780c */ /* 0x040fe40000f84270 */
[C---:B------:R-:W-:Y:S02]  /*11040*/  ISETP.GT.AND P2, PT, R9.reuse, 0x8, P1 ;  /* 0x000000080900780c */ /* 0x040fe40000f44270 */
[----:B------:R-:W-:Y:S02]  /*11050*/  ISETP.GT.AND P3, PT, R9, 0x9, P1 ;  /* 0x000000090900780c */ /* 0x000fe40000f64270 */
[----:B------:R-:W-:Y:S02]  /*11060*/  FMNMX.FTZ R8, R25, R8, !PT ;  /* 0x0000000819087209 */ /* 0x000fe40007810000 */
[----:B------:R-:W-:-:S02]  /*11070*/  ISETP.LT.OR P4, PT, R12, 0x2, P4 ;  /* 0x000000020c00780c */ /* 0x000fc40002781670 */
[C---:B------:R-:W-:Y:S02]  /*11080*/  ISETP.LT.OR P2, PT, R12.reuse, 0x9, P2 ;  /* 0x000000090c00780c */ /* 0x040fe40001741670 */
[----:B------:R-:W-:Y:S02]  /*11090*/  ISETP.LT.OR P3, PT, R12, 0xa, P3 ;  /* 0x0000000a0c00780c */ /* 0x000fe40001f61670 */
[----:B------:R-:W-:Y:S02]  /*110a0*/  FMNMX.FTZ R8, R28, R8, !PT ;  /* 0x000000081c087209 */ /* 0x000fe40007810000 */
[----:B------:R-:W-:Y:S02]  /*110b0*/  FSEL R27, R27, -INF , !P4 ;  /* 0xff8000001b1b7808 */ /* 0x000fe40006000000 */
[----:B------:R-:W-:Y:S02]  /*110c0*/  FSEL R30, R30, -INF , !P2 ;  /* 0xff8000001e1e7808 */ /* 0x000fe40005000000 */
[----:B------:R-:W-:-:S02]  /*110d0*/  FSEL R31, R31, -INF , !P3 ;  /* 0xff8000001f1f7808 */ /* 0x000fc40005800000 */
[----:B------:R-:W-:Y:S02]  /*110e0*/  FMNMX.FTZ R8, R29, R8, !PT ;  /* 0x000000081d087209 */ /* 0x000fe40007810000 */
        /* <DEDUP_REMOVED lines=11> */
[C---:B------:R-:W-:Y:S02]  /*111a0*/  ISETP.GT.AND P4, PT, R9.reuse, 0x19, P1 ;  /* 0x000000190900780c */ /* 0x040fe40000f84270 */
[C---:B------:R-:W-:Y:S02]  /*111b0*/  ISETP.GT.AND P2, PT, R9.reuse, 0x20, P1 ;  /* 0x000000200900780c */ /* 0x040fe40000f44270 */
[----:B------:R-:W-:Y:S02]  /*111c0*/  ISETP.GT.AND P3, PT, R9, 0x21, P1 ;  /* 0x000000210900780c */ /* 0x000fe40000f64270 */
[----:B------:R-:W-:Y:S02]  /*111d0*/  FMNMX.FTZ R8, R36, R8, !PT ;  /* 0x0000000824087209 */ /* 0x000fe40007810000 */
[C---:B------:R-:W-:Y:S02]  /*111e0*/  ISETP.LT.OR P4, PT, R12.reuse, 0x1a, P4 ;  /* 0x0000001a0c00780c */ /* 0x040fe40002781670 */
[----:B------:R-:W-:-:S02]  /*111f0*/  ISETP.LT.OR P2, PT, R12, 0x21, P2 ;  /* 0x000000210c00780c */ /* 0x000fc40001741670 */
[----:B------:R-:W-:Y:S02]  /*11200*/  ISETP.LT.OR P3, PT, R12, 0x22, P3 ;  /* 0x000000220c00780c */ /* 0x000fe40001f61670 */
[----:B------:R-:W-:Y:S02]  /*11210*/  FMNMX.FTZ R8, R37, R8, !PT ;  /* 0x0000000825087209 */ /* 0x000fe40007810000 */
[----:B------:R-:W-:Y:S02]  /*11220*/  FSEL R39, R39, -INF , !P4 ;  /* 0xff80000027277808 */ /* 0x000fe40006000000 */
[----:B------:R-:W-:Y:S02]  /*11230*/  FSEL R42, R42, -INF , !P2 ;  /* 0xff8000002a2a7808 */ /* 0x000fe40005000000 */
[----:B------:R-:W-:Y:S02]  /*11240*/  FSEL R43, R43, -INF , !P3 ;  /* 0xff8000002b2b7808 */ /* 0x000fe40005800000 */
[----:B------:R-:W-:-:S02]  /*11250*/  ISETP.GT.AND P4, PT, R9, 0x28, P1 ;  /* 0x000000280900780c */ /* 0x000fc40000f84270 */
[C---:B------:R-:W-:Y:S02]  /*11260*/  ISETP.GT.AND P2, PT, R9.reuse, 0x29, P1 ;  /* 0x000000290900780c */ /* 0x040fe40000f44270 */
[----:B------:R-:W-:Y:S02]  /*11270*/  ISETP.GT.AND P3, PT, R9, 0x30, P1 ;  /* 0x000000300900780c */ /* 0x000fe40000f64270 */
[----:B------:R-:W-:Y:S02]  /*11280*/  FMNMX.FTZ R8, R40, R8, !PT ;  /* 0x0000000828087209 */ /* 0x000fe40007810000 */
[C---:B------:R-:W-:Y:S02]  /*11290*/  ISETP.LT.OR P4, PT, R12.reuse, 0x29, P4 ;  /* 0x000000290c00780c */ /* 0x040fe40002781670 */
[C---:B------:R-:W-:Y:S02]  /*112a0*/  ISETP.LT.OR P2, PT, R12.reuse, 0x2a, P2 ;  /* 0x0000002a0c00780c */ /* 0x040fe40001741670 */
[----:B------:R-:W-:-:S02]  /*112b0*/  ISETP.LT.OR P3, PT, R12, 0x31, P3 ;  /* 0x000000310c00780c */ /* 0x000fc40001f61670 */
[----:B------:R-:W-:Y:S02]  /*112c0*/  FMNMX.FTZ R8, R41, R8, !PT ;  /* 0x0000000829087209 */ /* 0x000fe40007810000 */
[----:B------:R-:W-:Y:S02]  /*112d0*/  FSEL R46, R46, -INF , !P4 ;  /* 0xff8000002e2e7808 */ /* 0x000fe40006000000 */
[----:B------:R-:W-:Y:S02]  /*112e0*/  FSEL R47, R47, -INF , !P2 ;  /* 0xff8000002f2f7808 */ /* 0x000fe40005000000 */
[----:B------:R-:W-:Y:S02]  /*112f0*/  FSEL R50, R50, -INF , !P3 ;  /* 0xff80000032327808 */ /* 0x000fe40005800000 */
[C---:B------:R-:W-:Y:S02]  /*11300*/  ISETP.GT.AND P4, PT, R9.reuse, 0x31, P1 ;  /* 0x000000310900780c */ /* 0x040fe40000f84270 */
[----:B------:R-:W-:-:S02]  /*11310*/  ISETP.GT.AND P2, PT, R9, 0x38, P1 ;  /* 0x000000380900780c */ /* 0x000fc40000f44270 */
[----:B------:R-:W-:Y:S02]  /*11320*/  ISETP.GT.AND P3, PT, R9, 0x39, P1 ;  /* 0x000000390900780c */ /* 0x000fe40000f64270 */
[----:B------:R-:W-:Y:S02]  /*11330*/  FMNMX.FTZ R8, R44, R8, !PT ;  /* 0x000000082c087209 */ /* 0x000fe40007810000 */
[C---:B------:R-:W-:Y:S02]  /*11340*/  ISETP.LT.OR P4, PT, R12.reuse, 0x32, P4 ;  /* 0x000000320c00780c */ /* 0x040fe40002781670 */
[C---:B------:R-:W-:Y:S02]  /*11350*/  ISETP.LT.OR P2, PT, R12.reuse, 0x39, P2 ;  /* 0x000000390c00780c */ /* 0x040fe40001741670 */
[----:B------:R-:W-:Y:S02]  /*11360*/  ISETP.LT.OR P3, PT, R12, 0x3a, P3 ;  /* 0x0000003a0c00780c */ /* 0x000fe40001f61670 */
[----:B------:R-:W-:-:S02]  /*11370*/  FMNMX.FTZ R8, R45, R8, !PT ;  /* 0x000000082d087209 */ /* 0x000fc40007810000 */
[----:B------:R-:W-:Y:S02]  /*11380*/  FSEL R51, R51, -INF , !P4 ;  /* 0xff80000033337808 */ /* 0x000fe40006000000 */
[----:B------:R-:W-:Y:S02]  /*11390*/  FSEL R54, R54, -INF , !P2 ;  /* 0xff80000036367808 */ /* 0x000fe40005000000 */
[----:B------:R-:W-:Y:S02]  /*113a0*/  FSEL R55, R55, -INF , !P3 ;  /* 0xff80000037377808 */ /* 0x000fe40005800000 */
[----:B------:R-:W-:Y:S02]  /*113b0*/  FMNMX.FTZ R8, R48, R8, !PT ;  /* 0x0000000830087209 */ /* 0x000fe40007810000 */
[----:B------:R-:W-:Y:S02]  /*113c0*/  LOP3.LUT R22, R22, 0xdfffffff, RZ, 0xc0, !PT ;  /* 0xdfffffff16167812 */ /* 0x000fe400078ec0ff */
[----:B------:R-:W-:-:S02]  /*113d0*/  ISETP.GT.AND P4, PT, R9, 0x40, P1 ;  /* 0x000000400900780c */ /* 0x000fc40000f84270 */
[C---:B------:R-:W-:Y:S02]  /*113e0*/  ISETP.GT.AND P2, PT, R9.reuse, 0x41, P1 ;  /* 0x000000410900780c */ /* 0x040fe40000f44270 */
[----:B------:R-:W-:Y:S02]  /*113f0*/  ISETP.GT.AND P3, PT, R9, 0x48, P1 ;  /* 0x000000480900780c */ /* 0x000fe40000f64270 */
[----:B------:R-:W-:Y:S02]  /*11400*/  FMNMX.FTZ R8, R49, R8, !PT ;  /* 0x0000000831087209 */ /* 0x000fe40007810000 */
[----:B------:R-:W-:Y:S02]  /*11410*/  @P0 LOP3.LUT R22, R22, 0x20000000, RZ, 0xfc, !PT ;  /* 0x2000000016160812 */ /* 0x000fe400078efcff */
[C---:B------:R-:W-:Y:S02]  /*11420*/  ISETP.LT.OR P4, PT, R12.reuse, 0x41, P4 ;  /* 0x000000410c00780c */ /* 0x040fe40002781670 */
[----:B------:R-:W-:-:S02]  /*11430*/  ISETP.LT.OR P2, PT, R12, 0x42, P2 ;  /* 0x000000420c00780c */ /* 0x000fc40001741670 */
[----:B------:R-:W-:Y:S02]  /*11440*/  ISETP.LT.OR P3, PT, R12, 0x49, P3 ;  /* 0x000000490c00780c */ /* 0x000fe40001f61670 */
[----:B------:R-:W-:Y:S02]  /*11450*/  ISETP.GT.AND P0, PT, R9, 0x61, P1 ;  /* 0x000000610900780c */ /* 0x000fe40000f04270 */
        /* <DEDUP_REMOVED lines=11> */
[----:B------:R-:W-:Y:S02]  /*11510*/  LOP3.LUT R22, R22, 0x7fffffff, RZ, 0xc0, !PT ;  /* 0x7fffffff16167812 */ /* 0x000fe400078ec0ff */
[----:B------:R-:W-:Y:S02]  /*11520*/  FMNMX.FTZ R8, R56, R8, !PT ;  /* 0x0000000838087209 */ /* 0x000fe40007810000 */
[----:B------:R-:W-:Y:S02]  /*11530*/  FSEL R63, R63, -INF , !P4 ;  /* 0xff8000003f3f7808 */ /* 0x000fe40006000000 */
[----:B------:R-:W-:Y:S02]  /*11540*/  FSEL R66, R66, -INF , !P2 ;  /* 0xff80000042427808 */ /* 0x000fe40005000000 */
[----:B------:R-:W-:-:S02]  /*11550*/  FSEL R67, R67, -INF , !P3 ;  /* 0xff80000043437808 */ /* 0x000fc40005800000 */
[C---:B------:R-:W-:Y:S02]  /*11560*/  ISETP.GT.AND P4, PT, R9.reuse, 0x58, P1 ;  /* 0x000000580900780c */ /* 0x040fe40000f84270 */
[C---:B------:R-:W-:Y:S02]  /*11570*/  ISETP.GT.AND P2, PT, R9.reuse, 0x59, P1 ;  /* 0x000000590900780c */ /* 0x040fe40000f44270 */
[C---:B------:R-:W-:Y:S02]  /*11580*/  ISETP.GT.AND P3, PT, R9.reuse, 0x60, P1 ;  /* 0x000000600900780c */ /* 0x040fe40000f64270 */
[----:B------:R-:W-:Y:S02]  /*11590*/  @P0 LOP3.LUT R22, R22, 0x80000000, RZ, 0xfc, !PT ;  /* 0x8000000016160812 */ /* 0x000fe400078efcff */
[----:B------:R-:W-:Y:S02]  /*115a0*/  ISETP.GT.AND P0, PT, R9, RZ, P1 ;  /* 0x000000ff0900720c */ /* 0x000fe40000f04270 */
[----:B------:R-:W-:-:S02]  /*115b0*/  FMNMX.FTZ R8, R57, R8, !PT ;  /* 0x0000000839087209 */ /* 0x000fc40007810000 */
[C---:B------:R-:W-:Y:S02]  /*115c0*/  ISETP.LT.OR P4, PT, R12.reuse, 0x59, P4 ;  /* 0x000000590c00780c */ /* 0x040fe40002781670 */
[C---:B------:R-:W-:Y:S02]  /*115d0*/  ISETP.LT.OR P2, PT, R12.reuse, 0x5a, P2 ;  /* 0x0000005a0c00780c */ /* 0x040fe40001741670 */
[----:B------:R-:W-:Y:S02]  /*115e0*/  ISETP.LT.OR P3, PT, R12, 0x61, P3 ;  /* 0x000000610c00780c */ /* 0x000fe40001f61670 */
[----:B------:R-:W-:Y:S02]  /*115f0*/  FMNMX.FTZ R8, R60, R8, !PT ;  /* 0x000000083c087209 */ /* 0x000fe40007810000 */
[----:B------:R-:W-:Y:S02]  /*11600*/  FSEL R70, R70, -INF , !P4 ;  /* 0xff80000046467808 */ /* 0x000fe40006000000 */
[----:B------:R-:W-:-:S02]  /*11610*/  FSEL R71, R71, -INF , !P2 ;  /* 0xff80000047477808 */ /* 0x000fc40005000000 */
[----:B------:R-:W-:Y:S02]  /*11620*/  FSEL R74, R74, -INF , !P3 ;  /* 0xff8000004a4a7808 */ /* 0x000fe40005800000 */
[C---:B------:R-:W-:Y:S02]  /*11630*/  ISETP.GT.AND P2, PT, R9.reuse, 0x68, P1 ;  /* 0x000000680900780c */ /* 0x040fe40000f44270 */
[C---:B------:R-:W-:Y:S02]  /*11640*/  ISETP.GT.AND P3, PT, R9.reuse, 0x69, P1 ;  /* 0x000000690900780c */ /* 0x040fe40000f64270 */
[C---:B------:R-:W-:Y:S02]  /*11650*/  ISETP.GT.AND P4, PT, R9.reuse, 0x70, P1 ;  /* 0x000000700900780c */ /* 0x040fe40000f84270 */
[C---:B------:R-:W-:Y:S02]  /*11660*/  ISETP.GT.AND P5, PT, R9.reuse, 0x71, P1 ;  /* 0x000000710900780c */ /* 0x040fe40000fa4270 */
[----:B------:R-:W-:-:S02]  /*11670*/  ISETP.GT.AND P6, PT, R9, 0x78, P1 ;  /* 0x000000780900780c */ /* 0x000fc40000fc4270 */
[----:B------:R-:W-:Y:S02]  /*11680*/  FMNMX.FTZ R8, R61, R8, !PT ;  /* 0x000000083d087209 */ /* 0x000fe40007810000 */
[----:B------:R-:W-:Y:S02]  /*11690*/  LOP3.LUT R22, R22, 0xfffffff7, RZ, 0xc0, !PT ;  /* 0xfffffff716167812 */ /* 0x000fe400078ec0ff */
[----:B------:R-:W-:Y:S02]  /*116a0*/  ISETP.GT.AND P1, PT, R9, 0x79, P1 ;  /* 0x000000790900780c */ /* 0x000fe40000f24270 */
[----:B------:R-:W-:Y:S02]  /*116b0*/  FMNMX.FTZ R8, R64, R8, !PT ;  /* 0x0000000840087209 */ /* 0x000fe40007810000 */
[----:B------:R-:W-:Y:S02]  /*116c0*/  @P0 LOP3.LUT R22, R22, 0x8, RZ, 0xfc, !PT ;  /* 0x0000000816160812 */ /* 0x000fe400078efcff */
[----:B------:R-:W-:-:S02]  /*116d0*/  FMNMX.FTZ R8, R65, R8, !PT ;  /* 0x0000000841087209 */ /* 0x000fc40007810000 */
[C---:B------:R-:W-:Y:S02]  /*116e0*/  LOP3.LUT P0, RZ, R22.reuse, 0x80000000, RZ, 0xc0, !PT ;  /* 0x8000000016ff7812 */ /* 0x040fe4000780c0ff */
[----:B------:R-:W-:Y:S02]  /*116f0*/  LOP3.LUT R22, R22, 0xfffffffd, RZ, 0xc0, !PT ;  /* 0xfffffffd16167812 */ /* 0x000fe400078ec0ff */
[----:B------:R-:W-:Y:S02]  /*11700*/  FMNMX.FTZ R8, R68, R8, !PT ;  /* 0x0000000844087209 */ /* 0x000fe40007810000 */
[----:B------:R-:W-:Y:S02]  /*11710*/  @P1 LOP3.LUT R22, R22, 0x2, RZ, 0xfc, !PT ;  /* 0x0000000216161812 */ /* 0x000fe400078efcff */
[----:B------:R-:W-:Y:S02]  /*11720*/  FMNMX.FTZ R8, R69, R8, !PT ;  /* 0x0000000845087209 */ /* 0x000fe40007810000 */
[----:B------:R-:W-:-:S02]  /*11730*/  LOP3.LUT P1, RZ, R22, 0x8, RZ, 0xc0, !PT ;  /* 0x0000000816ff7812 */ /* 0x000fc4000782c0ff */
[----:B------:R-:W-:Y:S02]  /*11740*/  FMNMX.FTZ R8, R72, R8, !PT ;  /* 0x0000000848087209 */ /* 0x000fe40007810000 */
[----:B------:R-:W-:Y:S02]  /*11750*/  ISETP.LT.OR P1, PT, R12, 0x1, P1 ;  /* 0x000000010c00780c */ /* 0x000fe40000f21670 */
[----:B------:R-:W-:Y:S02]  /*11760*/  FMNMX.FTZ R8, R73, R8, !PT ;  /* 0x0000000849087209 */ /* 0x000fe40007810000 */
[----:B------:R-:W-:Y:S02]  /*11770*/  FSEL R26, R26, -INF , !P1 ;  /* 0xff8000001a1a7808 */ /* 0x000fe40004800000 */
        /* <DEDUP_REMOVED lines=12> */
[----:B------:R-:W-:Y:S01]  /*11840*/  ISETP.LT.OR P0, PT, R12, 0x62, P0 ;  /* 0x000000620c00780c */ /* 0x000fe20000701670 */
[----:B------:R-:W0:Y:S01]  /*11850*/  SHFL.BFLY PT, R9, R8, 0x2, 0x1f ;  /* 0x0c401f0008097f89 */ /* 0x000e2200000e0000 */
[----:B------:R-:W-:-:S02]  /*11860*/  FMNMX.FTZ R10, R38, R10, !PT ;  /* 0x0000000a260a7209 */ /* 0x000fc40007810000 */
[----:B------:R-:W-:Y:S02]  /*11870*/  LOP3.LUT R22, R22, 0xffffffef, RZ, 0xc0, !PT ;  /* 0xffffffef16167812 */ /* 0x000fe400078ec0ff */
[----:B------:R-:W-:Y:S02]  /*11880*/  FMNMX.FTZ R10, R39, R10, !PT ;  /* 0x0000000a270a7209 */ /* 0x000fe40007810000 */
[----:B------:R-:W-:Y:S02]  /*11890*/  ISETP.LT.OR P4, PT, R12, 0x71, P4 ;  /* 0x000000710c00780c */ /* 0x000fe40002781670 */
[----:B------:R-:W-:Y:S02]  /*118a0*/  FMNMX.FTZ R10, R42, R10, !PT ;  /* 0x0000000a2a0a7209 */ /* 0x000fe40007810000 */
[----:B------:R-:W-:Y:S02]  /*118b0*/  ISETP.LT.OR P5, PT, R12, 0x72, P5 ;  /* 0x000000720c00780c */ /* 0x000fe40002fa1670 */
[----:B------:R-:W-:-:S02]  /*118c0*/  FMNMX.FTZ R10, R43, R10, !PT ;  /* 0x0000000a2b0a7209 */ /* 0x000fc40007810000 */
[----:B------:R-:W-:Y:S02]  /*118d0*/  @P0 LOP3.LUT R22, R22, 0x10, RZ, 0xfc, !PT ;  /* 0x0000001016160812 */ /* 0x000fe400078efcff */
[----:B------:R-:W-:Y:S02]  /*118e0*/  FMNMX.FTZ R10, R46, R10, !PT ;  /* 0x0000000a2e0a7209 */ /* 0x000fe40007810000 */
[----:B------:R-:W-:Y:S02]  /*118f0*/  ISETP.LT.OR P0, PT, R12, 0x69, P2 ;  /* 0x000000690c00780c */ /* 0x000fe40001701670 */
[----:B------:R-:W-:Y:S02]  /*11900*/  FMNMX.FTZ R10, R47, R10, !PT ;  /* 0x0000000a2f0a7209 */ /* 0x000fe40007810000 */
[----:B------:R-:W-:Y:S02]  /*11910*/  LOP3.LUT P2, RZ, R22, 0x2, RZ, 0xc0, !PT ;  /* 0x0000000216ff7812 */ /* 0x000fe4000784c0ff */
[----:B0-----:R-:W-:-:S02]  /*11920*/  FMNMX.FTZ R8, R8, R9, !PT ;  /* 0x0000000908087209 */ /* 0x001fc40007810000 */
[----:B------:R-:W-:Y:S02]  /*11930*/  FMNMX.FTZ R10, R50, R10, !PT ;  /* 0x0000000a320a7209 */ /* 0x000fe40007810000 */
[----:B------:R-:W-:Y:S01]  /*11940*/  LOP3.LUT R22, R22, 0xfffffffb, RZ, 0xc0, !PT ;  /* 0xfffffffb16167812 */ /* 0x000fe200078ec0ff */
[----:B------:R-:W0:Y:S01]  /*11950*/  SHFL.BFLY PT, R9, R8, 0x1, 0x1f ;  /* 0x0c201f0008097f89 */ /* 0x000e2200000e0000 */
[----:B------:R-:W-:Y:S02]  /*11960*/  FMNMX.FTZ R10, R51, R10, !PT ;  /* 0x0000000a330a7209 */ /* 0x000fe40007810000 */
[----:B------:R-:W-:Y:S02]  /*11970*/  @P0 LOP3.LUT R22, R22, 0x4, RZ, 0xfc, !PT ;  /* 0x0000000416160812 */ /* 0x000fe400078efcff */
[----:B------:R-:W-:Y:S02]  /*11980*/  FMNMX.FTZ R10, R54, R10, !PT ;  /* 0x0000000a360a7209 */ /* 0x000fe40007810000 */
[----:B------:R-:W-:-:S02]  /*11990*/  ISETP.LT.OR P0, PT, R12, 0x6a, P3 ;  /* 0x0000006a0c00780c */ /* 0x000fc40001f01670 */
[----:B------:R-:W-:Y:S02]  /*119a0*/  FMNMX.FTZ R10, R55, R10, !PT ;  /* 0x0000000a370a7209 */ /* 0x000fe40007810000 */
[----:B------:R-:W-:Y:S02]  /*119b0*/  LOP3.LUT R22, R22, 0xbfffffff, RZ, 0xc0, !PT ;  /* 0xbfffffff16167812 */ /* 0x000fe400078ec0ff */
[----:B------:R-:W-:Y:S02]  /*119c0*/  FMNMX.FTZ R10, R58, R10, !PT ;  /* 0x0000000a3a0a7209 */ /* 0x000fe40007810000 */
[----:B------:R-:W-:Y:S02]  /*119d0*/  FSEL R82, R82, -INF , !P4 ;  /* 0xff80000052527808 */ /* 0x000fe40006000000 */
[----:B------:R-:W-:Y:S02]  /*119e0*/  FMNMX.FTZ R10, R59, R10, !PT ;  /* 0x0000000a3b0a7209 */ /* 0x000fe40007810000 */
[----:B------:R-:W-:-:S02]  /*119f0*/  ISETP.LT.OR P6, PT, R12, 0x79, P6 ;  /* 0x000000790c00780c */ /* 0x000fc400037c1670 */
[----:B------:R-:W-:Y:S02]  /*11a00*/  FMNMX.FTZ R10, R62, R10, !PT ;  /* 0x0000000a3e0a7209 */ /* 0x000fe40007810000 */
[----:B------:R-:W-:Y:S02]  /*11a10*/  @P0 LOP3.LUT R22, R22, 0x40000000, RZ, 0xfc, !PT ;  /* 0x4000000016160812 */ /* 0x000fe400078efcff */
[----:B0-----:R-:W-:Y:S02]  /*11a20*/  FMNMX.FTZ R8, R8, R9, !PT ;  /* 0x0000000908087209 */ /* 0x001fe40007810000 */
[----:B------:R-:W-:Y:S02]  /*11a30*/  FMNMX.FTZ R10, R63, R10, !PT ;  /* 0x0000000a3f0a7209 */ /* 0x000fe40007810000 */
[----:B------:R-:W-:Y:S02]  /*11a40*/  FSETP.NEU.FTZ.AND P3, PT, R8, -INF , PT ;  /* 0xff8000000800780b */ /* 0x000fe40003f7d000 */
[----:B------:R-:W-:-:S02]  /*11a50*/  FMNMX.FTZ R10, R66, R10, !PT ;  /* 0x0000000a420a7209 */ /* 0x000fc40007810000 */
[----:B------:R-:W-:Y:S02]  /*11a60*/  FSEL R9, R8, RZ, P3 ;  /* 0x000000ff08097208 */ /* 0x000fe40001800000 */
[----:B------:R-:W-:Y:S02]  /*11a70*/  FMNMX.FTZ R10, R67, R10, !PT ;  /* 0x0000000a430a7209 */ /* 0x000fe40007810000 */
[----:B------:R-:W-:Y:S01]  /*11a80*/  LOP3.LUT P0, RZ, R22, 0x10, RZ, 0xc0, !PT ;  /* 0x0000001016ff7812 */ /* 0x000fe2000780c0ff */
[----:B------:R-:W-:Y:S01]  /*11a90*/  FADD.FTZ R3, -R9, R3 ;  /* 0x0000000309037221 */ /* 0x000fe20000010100 */
[----:B------:R-:W-:Y:S01]  /*11aa0*/  FMNMX.FTZ R10, R70, R10, !PT ;  /* 0x0000000a460a7209 */ /* 0x000fe20007810000 */
[----:B------:R-:W-:Y:S01]  /*11ab0*/  FMUL.FTZ R9, R8, UR51 ;  /* 0x0000003308097c20 */ /* 0x000fe20008410000 */
[----:B------:R-:W-:Y:S02]  /*11ac0*/  FSEL R75, R75, -INF , !P0 ;  /* 0xff8000004b4b7808 */ /* 0x000fe40004000000 */
[----:B------:R-:W-:-:S02]  /*11ad0*/  FMNMX.FTZ R10, R71, R10, !PT ;  /* 0x0000000a470a7209 */ /* 0x000fc40007810000 */
[----:B------:R-:W-:Y:S02]  /*11ae0*/  FSEL R9, R9, RZ, P3 ;  /* 0x000000ff09097208 */ /* 0x000fe40001800000 */
[----:B------:R-:W-:Y:S02]  /*11af0*/  LOP3.LUT P3, RZ, R22, 0x4, RZ, 0xc0, !PT ;  /* 0x0000000416ff7812 */ /* 0x000fe4000786c0ff */
[----:B------:R-:W-:Y:S01]  /*11b00*/  FMNMX.FTZ R10, R74, R10, !PT ;  /* 0x0000000a4a0a7209 */ /* 0x000fe20007810000 */
[--C-:B------:R-:W-:Y:S01]  /*11b10*/  FFMA.FTZ R24, R24, UR51, -R9.reuse ;  /* 0x0000003318187c23 */ /* 0x100fe20008010809 */
[----:B------:R-:W-:Y:S01]  /*11b20*/  LOP3.LUT P0, RZ, R22, 0x40000000, RZ, 0xc0, !PT ;  /* 0x4000000016ff7812 */ /* 0x000fe2000780c0ff */
        /* <DEDUP_REMOVED lines=9> */
[----:B------:R-:W-:Y:S01]  /*11bc0*/  FSEL R83, R83, -INF , !P5 ;  /* 0xff80000053537808 */ /* 0x000fe20006800000 */
[--C-:B------:R-:W-:Y:S01]  /*11bd0*/  FFMA.FTZ R33, R33, UR51, -R9.reuse ;  /* 0x0000003321217c23 */ /* 0x100fe20008010809 */
[----:B------:R-:W-:Y:S01]  /*11be0*/  FMNMX.FTZ R10, R79, R10, !PT ;  /* 0x0000000a4f0a7209 */ /* 0x000fe20007810000 */
[----:B------:R-:W-:Y:S01]  /*11bf0*/  MUFU.EX2 R25, R25 ;  /* 0x0000001900197308 */ /* 0x000fe20000000800 */
[----:B------:R-:W-:Y:S01]  /*11c00*/  ISETP.LT.OR P2, PT, R12, 0x7a, P2 ;  /* 0x0000007a0c00780c */ /* 0x000fe20001741670 */
[----:B------:R-:W-:Y:S01]  /*11c10*/  FMUL.FTZ R12, R3, UR51 ;  /* 0x00000033030c7c20 */ /* 0x000fe20008410000 */
        /* <DEDUP_REMOVED lines=16> */
[--C-:B------:R-:W-:Y:S01]  /*11d20*/  FFMA.FTZ R52, R52, UR51, -R9.reuse ;  /* 0x0000003334347c23 */ /* 0x100fe20008010809 */
[----:B------:R-:W0:Y:S01]  /*11d30*/  SHFL.BFLY PT, R11, R10, 0x2, 0x1f ;  /* 0x0c401f000a0b7f89 */ /* 0x000e2200000e0000 */
        /* <DEDUP_REMOVED lines=19> */
[----:B------:R-:W-:Y:S01]  /*11e70*/  MUFU.EX2 R36, R36 ;  /* 0x0000002400247308 */ /* 0x000fe20000000800 */
[----:B------:R-:W-:-:S02]  /*11e80*/  LOP3.LUT P0, RZ, R22, 0x20000000, RZ, 0xc0, !PT ;  /* 0x2000000016ff7812 */ /* 0x000fc4000780c0ff */
[----:B0-----:R-:W-:-:S05]  /*11e90*/  FMNMX.FTZ R10, R10, R11, !PT ;  /* 0x0000000b0a0a7209 */ /* 0x001fca0007810000 */
        /* <DEDUP_REMOVED lines=10> */
[----:B------:R-:W-:Y:S01]  /*11f40*/  FMUL.FTZ R0, R10, UR51 ;  /* 0x000000330a007c20 */ /* 0x000fe20008410000 */
[----:B------:R-:W-:Y:S04]  /*11f50*/  MUFU.EX2 R48, R48 ;  /* 0x0000003000307308 */ /* 0x000fe80000000800 */
[----:B------:R-:W-:-:S04]  /*11f60*/  FSEL R3, R0, RZ, P1 ;  /* 0x000000ff00037208 */ /* 0x000fc80000800000 */
        /* <DEDUP_REMOVED lines=152> */
.L_x_11508:
[----:B------:R-:W2:Y:S04]  /*128f0*/  LDL R38, [R1+0x38] ;  /* 0x0000380001267983 */ /* 0x000ea80000100800 */
[----:B------:R-:W3:Y:S01]  /*12900*/  LDL R30, [R1+0x3c] ;  /* 0x00003c00011e7983 */ /* 0x000ee20000100800 */
[----:B------:R-:W-:Y:S01]  /*12910*/  F2FP.BF16.F32.PACK_AB R80, R81, R80 ;  /* 0x000000505150723e */ /* 0x000fe200000010ff */
[----:B------:R-:W-:Y:S01]  /*12920*/  IMAD R18, R18, 0x8, R2 ;  /* 0x0000000812127824 */ /* 0x000fe200078e0202 */
[----:B------:R-:W-:Y:S01]  /*12930*/  F2FP.BF16.F32.PACK_AB R81, R83, R82 ;  /* 0x000000525351723e */ /* 0x000fe200000010ff */
[----:B------:R-:W-:Y:S01]  /*12940*/  IMAD.U32 R23, RZ, RZ, UR38 ;  /* 0x00000026ff177e24 */ /* 0x000fe2000f8e00ff */
[----:B------:R-:W-:Y:S01]  /*12950*/  F2FP.BF16.F32.PACK_AB R82, R9, R84 ;  /* 0x000000540952723e */ /* 0x000fe200000010ff */
[----:B------:R-:W-:Y:S01]  /*12960*/  VIADD R18, R18, 0x2d860 ;  /* 0x0002d86012127836 */ /* 0x000fe20000000000 */
[----:B------:R-:W4:Y:S01]  /*12970*/  LDL R9, [R1+0x8] ;  /* 0x0000080001097983 */ /* 0x000f220000100800 */
[----:B------:R-:W-:-:S02]  /*12980*/  F2FP.BF16.F32.PACK_AB R24, R25, R24 ;  /* 0x000000181918723e */ /* 0x000fc400000010ff */
[----:B------:R-:W-:Y:S02]  /*12990*/  F2FP.BF16.F32.PACK_AB R25, R14, R26 ;  /* 0x0000001a0e19723e */ /* 0x000fe400000010ff */
[----:B------:R-:W-:Y:S02]  /*129a0*/  F2FP.BF16.F32.PACK_AB R32, R33, R32 ;  /* 0x000000202120723e */ /* 0x000fe400000010ff */
[----:B------:R-:W-:Y:S02]  /*129b0*/  PRMT R18, R23, 0x654, R18 ;  /* 0x0000065417127816 */ /* 0x000fe40000000012 */
[----:B------:R-:W-:Y:S02]  /*129c0*/  F2FP.BF16.F32.PACK_AB R26, R29, R28 ;  /* 0x0000001c1d1a723e */ /* 0x000fe400000010ff */
[----:B------:R-:W-:Y:S01]  /*129d0*/  F2FP.BF16.F32.PACK_AB R27, R31, R27 ;  /* 0x0000001b1f1b723e */ /* 0x000fe200000010ff */
[----:B------:R0:W-:Y:S01]  /*129e0*/  SYNCS.ARRIVE.TRANS64.RED.A1T0 RZ, [R18+URZ], RZ ;  /* 0x000000ff12ff79a7 */ /* 0x0001e2000810043f */
[----:B------:R-:W-:-:S02]  /*129f0*/  F2FP.BF16.F32.PACK_AB R33, R13, R34 ;  /* 0x000000220d21723e */ /* 0x000fc400000010ff */
[----:B------:R-:W-:Y:S01]  /*12a00*/  F2FP.BF16.F32.PACK_AB R40, R41, R40 ;  /* 0x000000282928723e */ /* 0x000fe200000010ff */
[----:B------:R1:W-:Y:S01]  /*12a10*/  STSM.16.M88.4 [R143+0x21800], R24 ;  /* 0x021800188f007844 */ /* 0x0003e20000000200 */
        /* <DEDUP_REMOVED lines=71> */
[----:B------:R-:W-:Y:S02]  /*12e90*/  IMAD.MOV.U32 R3, RZ, RZ, R8 ;  /* 0x000000ffff037224 */ /* 0x000fe400078e0008 */
[----:B------:R-:W-:Y:S02]  /*12ea0*/  IMAD.MOV.U32 R23, RZ, RZ, R7 ;  /* 0x000000ffff177224 */ /* 0x000fe400078e0007 */
[----:B0-----:R-:W-:Y:S01]  /*12eb0*/  IMAD.MOV.U32 R18, RZ, RZ, R6 ;  /* 0x000000ffff127224 */ /* 0x001fe200078e0006 */
[----:B--2---:R1:W-:Y:S04]  /*12ec0*/  STSM.16.M88.4 [R38], R32 ;  /* 0x0000002026007844 */ /* 0x0043e80000000200 */
[----:B------:R1:W-:Y:S04]  /*12ed0*/  STSM.16.M88.4 [R145], R40 ;  /* 0x0000002891007844 */ /* 0x0003e80000000200 */
[----:B------:R1:W-:Y:S04]  /*12ee0*/  STSM.16.M88.4 [R144], R48 ;  /* 0x0000003090007844 */ /* 0x0003e80000000200 */
[----:B------:R1:W-:Y:S04]  /*12ef0*/  STSM.16.M88.4 [R143+0x27800], R56 ;  /* 0x027800388f007844 */ /* 0x0003e80000000200 */
[----:B---3--:R1:W-:Y:S04]  /*12f00*/  STSM.16.M88.4 [R30], R64 ;  /* 0x000000401e007844 */ /* 0x0083e80000000200 */
[----:B------:R1:W-:Y:S04]  /*12f10*/  STSM.16.M88.4 [R145+0x6000], R72 ;  /* 0x0060004891007844 */ /* 0x0003e80000000200 */
[----:B------:R1:W-:Y:S01]  /*12f20*/  STSM.16.M88.4 [R144+0x6000], R80 ;  /* 0x0060005090007844 */ /* 0x0003e20000000200 */
[----:B------:R-:W-:Y:S01]  /*12f30*/  @!PT LDS RZ, [RZ] ;  /* 0x00000000fffff984 */ /* 0x000fe20000000800 */
[----:B------:R-:W-:Y:S01]  /*12f40*/  @!PT LDS RZ, [RZ] ;  /* 0x00000000fffff984 */ /* 0x000fe20000000800 */
[----:B------:R-:W-:Y:S01]  /*12f50*/  @!PT LDS RZ, [RZ] ;  /* 0x00000000fffff984 */ /* 0x000fe20000000800 */
[----:B------:R-:W-:Y:S01]  /*12f60*/  @!PT LDS RZ, [RZ] ;  /* 0x00000000fffff984 */ /* 0x000fe20000000800 */
[----:B------:R0:W-:Y:S06]  /*12f70*/  MEMBAR.ALL.CTA ;  /* 0x0000000000007992 */ /* 0x0001ec0000008000 */
[----:B0-----:R-:W0:Y:S01]  /*12f80*/  FENCE.VIEW.ASYNC.S ;  /* 0x00000000000073c6 */ /* 0x001e220000000000 */
[C---:B----4-:R-:W-:Y:S01]  /*12f90*/  ISETP.GT.AND P1, PT, R4.reuse, R9, PT ;  /* 0x000000090400720c */ /* 0x050fe20003f24270 */
[----:B------:R-:W-:Y:S01]  /*12fa0*/  VIADD R4, R4, 0xffffffff ;  /* 0xffffffff04047836 */ /* 0x000fe20000000000 */
[----:B0-----:R-:W-:-:S11]  /*12fb0*/  NOP ;  /* 0x0000000000007918 */ /* 0x001fd60000000000 */
[----:B-1----:R-:W-:Y:S05]  /*12fc0*/  @P1 BRA `(.L_x_11509) ;  /* 0xffffffc800a01947 */ /* 0x002fea000383ffff */
[----:B------:R-:W-:Y:S02]  /*12fd0*/  IMAD.MOV.U32 R0, RZ, RZ, R10 ;  /* 0x000000ffff007224 */ /* 0x000fe400078e000a */
[----:B------:R-:W-:Y:S02]  /*12fe0*/  IMAD.MOV.U32 R3, RZ, RZ, R8 ;  /* 0x000000ffff037224 */ /* 0x000fe400078e0008 */
[----:B------:R-:W-:Y:S02]  /*12ff0*/  IMAD.MOV.U32 R18, RZ, RZ, R6 ;  /* 0x000000ffff127224 */ /* 0x000fe400078e0006 */
[----:B------:R-:W-:-:S07]  /*13000*/  IMAD.MOV.U32 R23, RZ, RZ, R7 ;  /* 0x000000ffff177224 */ /* 0x000fce00078e0007 */
.L_x_11489:
[----:B------:R-:W2:Y:S01]  /*13010*/  LDL R6, [R1+0x28] ;  /* 0x0000280001067983 */ /* 0x000ea20000100800 */
[----:B------:R-:W0:Y:S01]  /*13020*/  LDC R7, c[0x0][0x448] ;  /* 0x00011200ff077b82 */ /* 0x000e220000000800 */
[----:B------:R-:W-:Y:S02]  /*13030*/  LOP3.LUT R22, R22, 0xfffffffb, RZ, 0xc0, !PT ;  /* 0xfffffffb16167812 */ /* 0x000fe400078ec0ff */
[----:B------:R-:W-:-:S05]  /*13040*/  IADD3 R9, R141, 0x1, -R140 ;  /* 0x000000018d097810 */ /* 0x000fca0007ffe88c */
        /* <DEDUP_REMOVED lines=9> */
[----:B-1----:R-:W-:-:S03]  /*130e0*/  ISETP.GE.AND P1, PT, R10, 0x1, PT ;  /* 0x000000010a00780c */ /* 0x002fc60003f26270 */
[----:B------:R-:W-:-:S04]  /*130f0*/  IMAD.IADD R6, R9, 0x1, R6 ;  /* 0x0000000109067824 */ /* 0x000fc800078e0206 */
[----:B------:R-:W-:-:S06]  /*13100*/  VIADD R8, R6, -UR50 ;  /* 0x8000003206087c36 */ /* 0x000fcc0008000000 */
        /* <DEDUP_REMOVED lines=13> */
.L_x_11512:
[----:B------:R-:W-:-:S13]  /*131e0*/  ISETP.NE.AND P1, PT, R10, 0x1, PT ;  /* 0x000000010a00780c */ /* 0x000fda0003f25270 */
[----:B------:R-:W0:Y:S02]  /*131f0*/  @P1 LDC.64 R6, c[0x0][0x9e8] ;  /* 0x00027a00ff061b82 */ /* 0x000e240000000a00 */
[----:B0-----:R-:W-:-:S05]  /*13200*/  @P1 IMAD.HI.U32 R6, R9, R6, RZ ;  /* 0x0000000609061227 */ /* 0x001fca00078e00ff */
[----:B------:R-:W-:-:S07]  /*13210*/  @P1 SHF.R.U32.HI R9, RZ, R7, R6 ;  /* 0x00000007ff091219 */ /* 0x000fce0000011606 */
.L_x_11513:
[----:B------:R-:W-:Y:S05]  /*13220*/  BSYNC B0 ;  /* 0x0000000000007941 */ /* 0x000fea0003800000 */
.L_x_11511:
[----:B------:R-:W-:-:S05]  /*13230*/  IMAD R9, R9, R10, RZ ;  /* 0x0000000a09097224 */ /* 0x000fca00078e02ff */
[----:B------:R-:W-:-:S07]  /*13240*/  VIMNMX R8, R8, R9, !PT ;  /* 0x0000000908087248 */ /* 0x000fce0007fe0100 */
.L_x_11510:
[----:B------:R-:W2:Y:S01]  /*13250*/  LDL R6, [R1+0x68] ;  /* 0x0000680001067983 */ /* 0x000ea20000100800 */
[----:B------:R-:W-:-:S05]  /*13260*/  VIADD R8, R8, 0x7f ;  /* 0x0000007f08087836 */ /* 0x000fca0000000000 */
[----:B------:R-:W-:-:S04]  /*13270*/  SHF.R.S32.HI R7, RZ, 0x1f, R8 ;  /* 0x0000001fff077819 */ /* 0x000fc80000011408 */
[----:B------:R-:W-:-:S04]  /*13280*/  LEA.HI R7, R7, R8, RZ, 0x7 ;  /* 0x0000000807077211 */ /* 0x000fc800078f38ff */
[----:B------:R-:W-:-:S04]  /*13290*/  SHF.R.S32.HI R7, RZ, 0x7, R7 ;  /* 0x00000007ff077819 */ /* 0x000fc80000011407 */
[----:B--2---:R-:W-:-:S04]  /*132a0*/  VIMNMX R6, R6, R7, !PT ;  /* 0x0000000706067248 */ /* 0x004fc80007fe0100 */
[----:B------:R-:W-:Y:S01]  /*132b0*/  ISETP.GE.AND P1, PT, R4, R6, PT ;  /* 0x000000060400720c */ /* 0x000fe20003f26270 */
[----:B------:R0:W-:-:S12]  /*132c0*/  STL [R1+0x8], R6 ;  /* 0x0000080601007387 */ /* 0x0001d80000100800 */
[----:B0-----:R-:W-:Y:S05]  /*132d0*/  @!P1 BRA `(.L_x_11514) ;  /* 0x0000002400209947 */ /* 0x001fea0003800000 */
[----:B------:R-:W-:Y:S02]  /*132e0*/  IMAD.MOV.U32 R8, RZ, RZ, R0 ;  /* 0x000000ffff087224 */ /* 0x000fe400078e0000 */
[----:B------:R-:W-:Y:S02]  /*132f0*/  IMAD.MOV.U32 R9, RZ, RZ, R3 ;  /* 0x000000ffff097224 */ /* 0x000fe400078e0003 */
[----:B------:R-:W-:Y:S02]  /*13300*/  IMAD.MOV.U32 R7, RZ, RZ, R23 ;  /* 0x000000ffff077224 */ /* 0x000fe400078e0017 */
[----:B------:R-:W-:-:S07]  /*13310*/  IMAD.MOV.U32 R6, RZ, RZ, R18 ;  /* 0x000000ffff067224 */ /* 0x000fce00078e0012 */
.L_x_11526:
[----:B------:R-:W2:Y:S01]  /*13320*/  LDL R3, [R1+0xc] ;  /* 0x00000c0001037983 */ /* 0x000ea20000100800 */
[----:B------:R-:W-:Y:S01]  /*13330*/  ISETP.NE.AND P1, PT, R6, 0x1, PT ;  /* 0x000000010600780c */ /* 0x000fe20003f25270 */
[----:B------:R-:W-:Y:S05]  /*13340*/  YIELD ;  /* 0x0000000000007946 */ /* 0x000fea0003800000 */
[----:B------:R-:W-:-:S04]  /*13350*/  SEL R0, RZ, 0x1, P1 ;  /* 0x00000001ff007807 */ /* 0x000fc80000800000 */
[----:B------:R-:W-:Y:S02]  /*13360*/  LOP3.LUT R23, R7, R0, RZ, 0x3c, !PT ;  /* 0x0000000007177212 */ /* 0x000fe400078e3cff */
[----:B--2---:R-:W-:-:S13]  /*13370*/  ISETP.NE.AND P1, PT, R3, RZ, PT ;  /* 0x000000ff0300720c */ /* 0x004fda0003f25270 */
[----:B------:R-:W-:Y:S05]  /*13380*/  @P1 BRA `(.L_x_11515) ;  /* 0x00000000003c1947 */ /* 0x000fea0003800000 */
[----:B------:R-:W-:Y:S05]  /*13390*/  @!P0 BRA `(.L_x_11516) ;  /* 0x0000000000048947 */ /* 0x000fea0003800000 */
[----:B------:R-:W-:Y:S01]  /*133a0*/  BPT.TRAP 0x1 ;  /* 0x000000040000795c */ /* 0x000fe20000300000 */
.L_x_11516:
        /* <DEDUP_REMOVED lines=8> */
.L_x_11517:
[----:B------:R-:W-:Y:S04]  /*13430*/  BSSY B0, `(.L_x_11515) ;  /* 0x0000004000007945 */ /* 0x000fe80003800000 */
[----:B-1----:R-:W-:Y:S05]  /*13440*/  @P2 BRA `(.L_x_11518) ;  /* 0x0000000000082947 */ /* 0x002fea0003800000 */
[----:B------:R-:W1:Y:S02]  /*13450*/  SYNCS.PHASECHK.TRANS64.TRYWAIT P2, [R3+URZ+0x2d830], R0 ;  /* 0x02d83000030075a7 */ /* 0x000e64000804017f */
[----:B-1----:R-:W-:Y:S05]  /*13460*/  @!P2 BRA `(.L_x_11519) ;  /* 0x000001000090a947 */ /* 0x002fea0003800000 */
.L_x_11518:
[----:B------:R-:W-:Y:S05]  /*13470*/  BSYNC B0 ;  /* 0x0000000000007941 */ /* 0x000fea0003800000 */
.L_x_11515:
[----:B01----:R-:W2:Y:S01]  /*13480*/  LDL R3, [R1+0x10] ;  /* 0x0000100001037983 */ /* 0x003ea20000100800 */
[----:B------:R-:W0:Y:S01]  /*13490*/  S2R R0, SR_TID.X ;  /* 0x0000000000007919 */ /* 0x000e220000002100 */
[----:B------:R-:W-:Y:S01]  /*134a0*/  VIADD R18, R6, 0x1 ;  /* 0x0000000106127836 */ /* 0x000fe20000000000 */
[----:B------:R-:W-:Y:S05]  /*134b0*/  WARPSYNC.ALL ;  /* 0x0000000000007948 */ /* 0x000fea0003800000 */
[----:B------:R-:W-:-:S04]  /*134c0*/  ISETP.NE.AND P2, PT, R18, 0x2, PT ;  /* 0x000000021200780c */ /* 0x000fc80003f45270 */
[----:B------:R-:W-:Y:S02]  /*134d0*/  SEL R18, R18, RZ, P2 ;  /* 0x000000ff12127207 */ /* 0x000fe40001000000 */
[----:B0-----:R-:W-:-:S05]  /*134e0*/  SHF.R.U32.HI R0, RZ, 0x7, R0 ;  /* 0x00000007ff007819 */ /* 0x001fca0000011600 */
[----:B------:R-:W-:-:S05]  /*134f0*/  VIADD R0, R0, 0x8 ;  /* 0x0000000800007836 */ /* 0x000fca0000000000 */
[----:B------:R0:W-:Y:S01]  /*13500*/  BAR.SYNC.DEFER_BLOCKING R0, 0x100 ;  /* 0x000400000000751d */ /* 0x0001e20000010000 */
[----:B------:R-:W-:Y:S01]  /*13510*/  IMAD.MOV.U32 R11, RZ, RZ, -0x7fffffe0 ;  /* 0x80000020ff0b7424 */ /* 0x000fe200078e00ff */
        /* <DEDUP_REMOVED lines=54> */
.L_x_11521:
[----:B------:R-:W-:Y:S01]  /*13880*/  SHF.L.U32 R0, R7, 0x1f, RZ ;  /* 0x0000001f07007819 */ /* 0x000fe200000006ff */
[----:B------:R-:W-:-:S04]  /*13890*/  IMAD R3, R6, 0x8, R2 ;  /* 0x0000000806037824 */ /* 0x000fc800078e0202 */
[----:B------:R0:W1:Y:S01]  /*138a0*/  SYNCS.PHASECHK.TRANS64.TRYWAIT P1, [R3+URZ+0x2d850], R0 ;  /* 0x02d85000030075a7 */ /* 0x000062000802017f */
[----:B------:R-:W-:Y:S05]  /*138b0*/  @!P0 BRA `(.L_x_11522) ;  /* 0x0000000000048947 */ /* 0x000fea0003800000 */
[----:B------:R-:W-:Y:S01]  /*138c0*/  BPT.TRAP 0x1 ;  /* 0x000000040000795c */ /* 0x000fe20000300000 */
.L_x_11522:
[----:B-1----:R-:W-:Y:S05]  /*138d0*/  @P1 BRA `(.L_x_11520) ;  /* 0x0000000000081947 */ /* 0x002fea0003800000 */
[----:B------:R-:W1:Y:S02]  /*138e0*/  SYNCS.PHASECHK.TRANS64.TRYWAIT P1, [R3+URZ+0x2d850], R0 ;  /* 0x02d85000030075a7 */ /* 0x000e64000802017f */
[----:B-1----:R-:W-:Y:S05]  /*138f0*/  @!P1 BRA `(.L_x_11523) ;  /* 0x000000fc00809947 */ /* 0x002fea0003800000 */
.L_x_11520:
        /* <DEDUP_REMOVED lines=12> */
[C---:B------:R-:W-:Y:S01]  /*139c0*/  R2UR UR15, R13.reuse ;  /* 0x000000000d0f72ca */ /* 0x040fe200000e0000 */
        /* <DEDUP_REMOVED lines=51> */
[C---:B------:R-:W-:Y:S01]  /*13d00*/  VIADD R12, R10.reuse, 0x604 ;  /* 0x000006040a0c7836 */ /* 0x040fe20000000000 */
        /* <DEDUP_REMOVED lines=31> */
.L_x_11524:
        /* <DEDUP_REMOVED lines=125> */
[----:B------:R-:W-:Y:S01]  /*146d0*/  FFMA.FTZ R59, R59, UR51, -R10 ;  /* 0x000000333b3b7c23 */ /* 0x000fe2000801080a */
[--C-:B------:R-:W-:Y:S01]  /*146e0*/  FFMA.FTZ R60, R60, UR51, -R7.reuse ;  /* 0x000000333c3c7c23 */ /* 0x100fe20008010807 */
        /* <DEDUP_REMOVED lines=153> */
.L_x_11525:
[----:B------:R-:W2:Y:S01]  /*15080*/  LDL R46, [R1+0x38] ;  /* 0x00003800012e7983 */ /* 0x000ea20000100800 */
[----:B------:R-:W-:-:S03]  /*15090*/  IMAD R6, R6, 0x8, R2 ;  /* 0x0000000806067824 */ /* 0x000fc600078e0202 */
[----:B------:R-:W3:Y:S01]  /*150a0*/  LDL R38, [R1+0x3c] ;  /* 0x00003c0001267983 */ /* 0x000ee20000100800 */
[----:B------:R-:W-:Y:S01]  /*150b0*/  VIADD R6, R6, 0x2d860 ;  /* 0x0002d86006067836 */ /* 0x000fe20000000000 */
[----:B------:R-:W-:Y:S01]  /*150c0*/  F2FP.BF16.F32.PACK_AB R24, R25, R24 ;  /* 0x000000181918723e */ /* 0x000fe200000010ff */
[----:B------:R-:W-:Y:S01]  /*150d0*/  IMAD.U32 R30, RZ, RZ, UR38 ;  /* 0x00000026ff1e7e24 */ /* 0x000fe2000f8e00ff */
[----:B------:R-:W-:Y:S02]  /*150e0*/  F2FP.BF16.F32.PACK_AB R25, R21, R26 ;  /* 0x0000001a1519723e */ /* 0x000fe400000010ff */
[----:B------:R-:W-:Y:S02]  /*150f0*/  F2FP.BF16.F32.PACK_AB R32, R33, R32 ;  /* 0x000000202120723e */ /* 0x000fe400000010ff */
[----:B------:R-:W-:Y:S02]  /*15100*/  PRMT R6, R30, 0x654, R6 ;  /* 0x000006541e067816 */ /* 0x000fe40000000006 */
[----:B------:R-:W-:-:S02]  /*15110*/  F2FP.BF16.F32.PACK_AB R26, R29, R28 ;  /* 0x0000001c1d1a723e */ /* 0x000fc400000010ff */
[----:B------:R0:W-:Y:S01]  /*15120*/  SYNCS.ARRIVE.TRANS64.RED.A1T0 RZ, [R6+URZ], RZ ;  /* 0x000000ff06ff79a7 */ /* 0x0001e2000810043f */
[----:B------:R-:W-:Y:S02]  /*15130*/  F2FP.BF16.F32.PACK_AB R27, R31, R27 ;  /* 0x0000001b1f1b723e */ /* 0x000fe400000010ff */
[----:B------:R-:W-:Y:S02]  /*15140*/  F2FP.BF16.F32.PACK_AB R33, R20, R34 ;  /* 0x000000221421723e */ /* 0x000fe400000010ff */
[----:B------:R-:W-:Y:S01]  /*15150*/  F2FP.BF16.F32.PACK_AB R40, R41, R40 ;  /* 0x000000282928723e */ /* 0x000fe200000010ff */
[----:B------:R1:W-:Y:S01]  /*15160*/  STSM.16.M88.4 [R143+0x21800], R24 ;  /* 0x021800188f007844 */ /* 0x0003e20000000200 */
[----:B------:R-:W-:Y:S02]  /*15170*/  F2FP.BF16.F32.PACK_AB R34, R37, R36 ;  /* 0x000000242522723e */ /* 0x000fe400000010ff */
[----:B------:R-:W-:Y:S01]  /*15180*/  F2FP.BF16.F32.PACK_AB R35, R39, R35 ;  /* 0x000000232723723e */ /* 0x000fe200000010ff */
[----:B0-----:R-:W4:Y:S01]  /*15190*/  LDL R6, [R1+0x8] ;  /* 0x0000080001067983 */ /* 0x001f220000100800 */
        /* <DEDUP_REMOVED lines=73> */
[----:B------:R-:W-:Y:S01]  /*15630*/  IMAD.MOV.U32 R7, RZ, RZ, R23 ;  /* 0x000000ffff077224 */ /* 0x000fe200078e0017 */
        /* <DEDUP_REMOVED lines=14> */
[----:B------:R-:W-:-:S02]  /*15720*/  VIADD R4, R4, 0xffffffff ;  /* 0xffffffff04047836 */ /* 0x000fc40000000000 */
[----:B------:R-:W-:Y:S01]  /*15730*/  IMAD.MOV.U32 R6, RZ, RZ, R18 ;  /* 0x000000ffff067224 */ /* 0x000fe200078e0012 */
[----:B0-----:R-:W-:-:S09]  /*15740*/  NOP ;  /* 0x0000000000007918 */ /* 0x001fd20000000000 */
[----:B-1----:R-:W-:Y:S05]  /*15750*/  @P1 BRA `(.L_x_11526) ;  /* 0xffffffd800f01947 */ /* 0x002fea000383ffff */
.L_x_11514:
[----:B------:R-:W2:Y:S02]  /*15760*/  LDL R6, [R1+0x68] ;  /* 0x0000680001067983 */ /* 0x000ea40000100800 */
[----:B--2---:R-:W-:-:S13]  /*15770*/  ISETP.GE.AND P1, PT, R4, R6, PT ;  /* 0x000000060400720c */ /* 0x004fda0003f26270 */
[----:B------:R-:W-:Y:S05]  /*15780*/  @!P1 BRA `(.L_x_11527) ;  /* 0x00000034006c9947 */ /* 0x000fea0003800000 */
[----:B------:R-:W-:Y:S02]  /*15790*/  IMAD.MOV.U32 R6, RZ, RZ, R0 ;  /* 0x000000ffff067224 */ /* 0x000fe400078e0000 */
[----:B------:R-:W-:Y:S02]  /*157a0*/  IMAD.MOV.U32 R7, RZ, RZ, R3 ;  /* 0x000000ffff077224 */ /* 0x000fe400078e0003 */
[----:B------:R-:W-:Y:S02]  /*157b0*/  IMAD.MOV.U32 R9, RZ, RZ, R23 ;  /* 0x000000ffff097224 */ /* 0x000fe400078e0017 */
[----:B------:R-:W-:-:S07]  /*157c0*/  IMAD.MOV.U32 R8, RZ, RZ, R18 ;  /* 0x000000ffff087224 */ /* 0x000fce00078e0012 */
.L_x_11547:
        /* <DEDUP_REMOVED lines=9> */
.L_x_11529:
        /* <DEDUP_REMOVED lines=8> */
.L_x_11530:
[----:B------:R-:W-:Y:S04]  /*158e0*/  BSSY B0, `(.L_x_11528) ;  /* 0x0000004000007945 */ /* 0x000fe80003800000 */
[----:B-1----:R-:W-:Y:S05]  /*158f0*/  @P2 BRA `(.L_x_11531) ;  /* 0x0000000000082947 */ /* 0x002fea0003800000 */
[----:B------:R-:W1:Y:S02]  /*15900*/  SYNCS.PHASECHK.TRANS64.TRYWAIT P2, [R3+URZ+0x2d830], R0 ;  /* 0x02d83000030075a7 */ /* 0x000e64000804017f */
[----:B-1----:R-:W-:Y:S05]  /*15910*/  @!P2 BRA `(.L_x_11532) ;  /* 0x000000dc008ca947 */ /* 0x002fea0003800000 */
.L_x_11531:
[----:B------:R-:W-:Y:S05]  /*15920*/  BSYNC B0 ;  /* 0x0000000000007941 */ /* 0x000fea0003800000 */
.L_x_11528:
        /* <DEDUP_REMOVED lines=64> */
.L_x_11534:
[----:B------:R-:W-:Y:S01]  /*15d30*/  SHF.L.U32 R0, R9, 0x1f, RZ ;  /* 0x0000001f09007819 */ /* 0x000fe200000006ff */
[----:B------:R-:W-:-:S04]  /*15d40*/  IMAD R3, R8, 0x8, R2 ;  /* 0x0000000808037824 */ /* 0x000fc800078e0202 */
[----:B------:R0:W1:Y:S01]  /*15d50*/  SYNCS.PHASECHK.TRANS64.TRYWAIT P1, [R3+URZ+0x2d850], R0 ;  /* 0x02d85000030075a7 */ /* 0x000062000802017f */
[----:B------:R-:W-:Y:S05]  /*15d60*/  @!P0 BRA `(.L_x_11535) ;  /* 0x0000000000048947 */ /* 0x000fea0003800000 */
[----:B------:R-:W-:Y:S01]  /*15d70*/  BPT.TRAP 0x1 ;  /* 0x000000040000795c */ /* 0x000fe20000300000 */
.L_x_11535:
[----:B-1----:R-:W-:Y:S05]  /*15d80*/  @P1 BRA `(.L_x_11533) ;  /* 0x0000000000081947 */ /* 0x002fea0003800000 */
[----:B------:R-:W1:Y:S02]  /*15d90*/  SYNCS.PHASECHK.TRANS64.TRYWAIT P1, [R3+URZ+0x2d850], R0 ;  /* 0x02d85000030075a7 */ /* 0x000e64000802017f */
[----:B-1----:R-:W-:Y:S05]  /*15da0*/  @!P1 BRA `(.L_x_11536) ;  /* 0x000000d8007c9947 */ /* 0x002fea0003800000 */
.L_x_11533:
        /* <DEDUP_REMOVED lines=96> */
.L_x_11537:
[----:B------:R-:W2:Y:S01]  /*163b0*/  LDL R10, [R1+0x28] ;  /* 0x00002800010a7983 */ /* 0x000ea20000100800 */
[----:B0-----:R-:W0:Y:S03]  /*163c0*/  LDC R0, c[0x0][0x448] ;  /* 0x00011200ff007b82 */ /* 0x001e260000000800 */
[----:B------:R-:W2:Y:S01]  /*163d0*/  LDL R9, [R1+0x64] ;  /* 0x0000640001097983 */ /* 0x000ea20000100800 */
[----:B0-----:R-:W-:-:S13]  /*163e0*/  ISETP.NE.AND P1, PT, R0, 0x1, PT ;  /* 0x000000010000780c */ /* 0x001fda0003f25270 */
[----:B------:R-:W0:Y:S08]  /*163f0*/  @P1 LDC R3, c[0x0][0x44c] ;  /* 0x00011300ff031b82 */ /* 0x000e300000000800 */
[----:B------:R-:W1:Y:S01]  /*16400*/  @P1 LDC R0, c[0x0][0x450] ;  /* 0x00011400ff001b82 */ /* 0x000e620000000800 */
[----:B------:R-:W-:Y:S01]  /*16410*/  ULOP3.LUT UR8, URZ, UR48, URZ, 0x33, !UPT ;  /* 0x000000303f087292 */ /* 0x000fe2000f8e333f */
[----:B--2---:R-:W-:-:S06]  /*16420*/  IMAD.IADD R12, R9, 0x1, R10 ;  /* 0x00000001090c7824 */ /* 0x004fcc00078e020a */
[----:B------:R-:W2:Y:S01]  /*16430*/  LDC R9, c[0x0][0x9e4] ;  /* 0x00027900ff097b82 */ /* 0x000ea20000000800 */
        /* <DEDUP_REMOVED lines=10> */
[----:B--2---:R-:W-:-:S03]  /*164e0*/  ISETP.GE.AND P3, PT, R9, 0x1, PT ;  /* 0x000000010900780c */ /* 0x004fc60003f66270 */
[----:B------:R-:W-:-:S05]  /*164f0*/  IMAD R3, R142, -0x2, R3 ;  /* 0xfffffffe8e037824 */ /* 0x000fca00078e0203 */
[----:B------:R-:W-:-:S05]  /*16500*/  IADD3 R10, -R140, R3, R141 ;  /* 0x000000038c0a7210 */ /* 0x000fca0007ffe18d */
[C---:B------:R-:W-:Y:S02]  /*16510*/  VIADD R11, R10.reuse, UR43 ;  /* 0x0000002b0a0b7c36 */ /* 0x040fe40008000000 */
[----:B------:R-:W-:Y:S02]  /*16520*/  VIADD R10, R10, UR8 ;  /* 0x000000080a0a7c36 */ /* 0x000fe40008000000 */
[C---:B0-----:R-:W-:Y:S02]  /*16530*/  IMAD.IADD R9, R13.reuse, 0x1, R11 ;  /* 0x000000010d097824 */ /* 0x041fe400078e020b */
        /* <DEDUP_REMOVED lines=14> */
.L_x_11540:
[----:B------:R-:W-:-:S05]  /*16620*/  IMAD.U32 R20, RZ, RZ, UR5 ;  /* 0x00000005ff147e24 */ /* 0x000fca000f8e00ff */
[----:B------:R-:W-:-:S13]  /*16630*/  ISETP.NE.AND P1, PT, R20, 0x1, PT ;  /* 0x000000011400780c */ /* 0x000fda0003f25270 */
[----:B------:R-:W0:Y:S02]  /*16640*/  @P1 LDC.64 R14, c[0x0][0x9e8] ;  /* 0x00027a00ff0e1b82 */ /* 0x000e240000000a00 */
[----:B0-----:R-:W-:-:S05]  /*16650*/  @P1 IMAD.HI.U32 R14, R13, R14, RZ ;  /* 0x0000000e0d0e1227 */ /* 0x001fca00078e00ff */
[----:B------:R-:W-:-:S07]  /*16660*/  @P1 SHF.R.U32.HI R13, RZ, R15, R14 ;  /* 0x0000000fff0d1219 */ /* 0x000fce000001160e */
.L_x_11541:
[----:B------:R-:W-:Y:S05]  /*16670*/  BSYNC B0 ;  /* 0x0000000000007941 */ /* 0x000fea0003800000 */
.L_x_11539:
[----:B------:R-:W-:-:S04]  /*16680*/  IMAD R13, R13, R20, -R0 ;  /* 0x000000140d0d7224 */ /* 0x000fc800078e0a00 */
[----:B------:R-:W-:-:S05]  /*16690*/  IMAD R13, R142, -0x2, R13 ;  /* 0xfffffffe8e0d7824 */ /* 0x000fca00078e020d */
[----:B------:R-:W-:Y:S02]  /*166a0*/  VIMNMX R3, R3, R13, !PT ;  /* 0x0000000d03037248 */ /* 0x000fe40007fe0100 */
[----:B------:R-:W-:-:S07]  /*166b0*/  VIADDMNMX R9, R13, R20, R9, PT ;  /* 0x000000140d097246 */ /* 0x000fce0003800109 */
.L_x_11538:
        /* <DEDUP_REMOVED lines=93> */
[----:B------:R-:W-:Y:S01]  /*16c90*/  ISETP.GT.AND P1, PT, R3, 0x79, P5 ;  /* 0x000000790300780c */ /* 0x000fe20002f24270 */
[--C-:B0-----:R-:W-:Y:S01]  /*16ca0*/  IMAD.IADD R3, R11, 0x1, R12.reuse ;  /* 0x000000010b037824 */ /* 0x101fe200078e020c */
[C---:B------:R-:W-:Y:S02]  /*16cb0*/  ISETP.LT.OR P2, PT, R9.reuse, 0x79, P2 ;  /* 0x000000790900780c */ /* 0x040fe40001741670 */
[----:B------:R-:W-:Y:S01]  /*16cc0*/  ISETP.LT.OR P1, PT, R9, 0x7a, P1 ;  /* 0x0000007a0900780c */ /* 0x000fe20000f21670 */
[----:B------:R-:W-:Y:S01]  /*16cd0*/  IMAD.IADD R9, R10, 0x1, R12 ;  /* 0x000000010a097824 */ /* 0x000fe200078e020c */
[----:B------:R-:W-:-:S02]  /*16ce0*/  FSEL R84, R84, -INF , !P2 ;  /* 0xff80000054547808 */ /* 0x000fc40005000000 */
        /* <DEDUP_REMOVED lines=14> */
.L_x_11544:
[----:B------:R-:W-:-:S05]  /*16dd0*/  IMAD.U32 R13, RZ, RZ, UR5 ;  /* 0x00000005ff0d7e24 */ /* 0x000fca000f8e00ff */
[----:B------:R-:W-:-:S13]  /*16de0*/  ISETP.NE.AND P1, PT, R13, 0x1, PT ;  /* 0x000000010d00780c */ /* 0x000fda0003f25270 */
[----:B------:R-:W0:Y:S02]  /*16df0*/  @P1 LDC.64 R10, c[0x0][0x9e8] ;  /* 0x00027a00ff0a1b82 */ /* 0x000e240000000a00 */
[----:B0-----:R-:W-:-:S05]  /*16e00*/  @P1 IMAD.HI.U32 R10, R12, R10, RZ ;  /* 0x0000000a0c0a1227 */ /* 0x001fca00078e00ff */
[----:B------:R-:W-:-:S07]  /*16e10*/  @P1 SHF.R.U32.HI R12, RZ, R11, R10 ;  /* 0x0000000bff0c1219 */ /* 0x000fce000001160a */
.L_x_11545:
[----:B------:R-:W-:Y:S05]  /*16e20*/  BSYNC B0 ;  /* 0x0000000000007941 */ /* 0x000fea0003800000 */
.L_x_11543:
[----:B------:R-:W-:-:S04]  /*16e30*/  IMAD R0, R12, R13, -R0 ;  /* 0x0000000d0c007224 */ /* 0x000fc800078e0a00 */
[----:B------:R-:W-:-:S05]  /*16e40*/  IMAD R0, R142, -0x2, R0 ;  /* 0xfffffffe8e007824 */ /* 0x000fca00078e0200 */
[----:B------:R-:W-:Y:S02]  /*16e50*/  VIMNMX R9, R9, R0, !PT ;  /* 0x0000000009097248 */ /* 0x000fe40007fe0100 */
[----:B------:R-:W-:-:S07]  /*16e60*/  VIADDMNMX R3, R0, R13, R3, PT ;  /* 0x0000000d00037246 */ /* 0x000fce0003800103 */
.L_x_11542:
        /* <DEDUP_REMOVED lines=8> */
[C---:B------:R-:W-:Y:S02]  /*16ef0*/  ISETP.GT.AND P2, PT, R9.reuse, 0x8, P5 ;  /* 0x000000080900780c */ /* 0x040fe40002f44270 */
[----:B------:R-:W-:Y:S02]  /*16f00*/  ISETP.GT.AND P1, PT, R9, 0x9, P5 ;  /* 0x000000090900780c */ /* 0x000fe40002f24270 */
[----:B------:R-:W-:Y:S02]  /*16f10*/  FMNMX.FTZ R0, R32, R0, !PT ;  /* 0x0000000020007209 */ /* 0x000fe40007810000 */
[C---:B------:R-:W-:Y:S02]  /*16f20*/  ISETP.LT.OR P2, PT, R3.reuse, 0x9, P2 ;  /* 0x000000090300780c */ /* 0x040fe40001741670 */
[----:B------:R-:W-:-:S02]  /*16f30*/  ISETP.LT.OR P1, PT, R3, 0xa, P1 ;  /* 0x0000000a0300780c */ /* 0x000fc40000f21670 */
[----:B------:R-:W-:Y:S02]  /*16f40*/  FMNMX.FTZ R0, R33, R0, !PT ;  /* 0x0000000021007209 */ /* 0x000fe40007810000 */
[----:B------:R-:W-:Y:S02]  /*16f50*/  FSEL R30, R30, -INF , !P2 ;  /* 0xff8000001e1e7808 */ /* 0x000fe40005000000 */
[----:B------:R-:W-:Y:S02]  /*16f60*/  FSEL R31, R31, -INF , !P1 ;  /* 0xff8000001f1f7808 */ /* 0x000fe40004800000 */
[C---:B------:R-:W-:Y:S02]  /*16f70*/  ISETP.GT.AND P2, PT, R9.reuse, 0x10, P5 ;  /* 0x000000100900780c */ /* 0x040fe40002f44270 */
[----:B------:R-:W-:Y:S02]  /*16f80*/  ISETP.GT.AND P1, PT, R9, 0x11, P5 ;  /* 0x000000110900780c */ /* 0x000fe40002f24270 */
[----:B------:R-:W-:-:S02]  /*16f90*/  FMNMX.FTZ R0, R36, R0, !PT ;  /* 0x0000000024007209 */ /* 0x000fc40007810000 */
[C---:B------:R-:W-:Y:S02]  /*16fa0*/  ISETP.LT.OR P2, PT, R3.reuse, 0x11, P2 ;  /* 0x000000110300780c */ /* 0x040fe40001741670 */
[----:B------:R-:W-:Y:S02]  /*16fb0*/  ISETP.LT.OR P1, PT, R3, 0x12, P1 ;  /* 0x000000120300780c */ /* 0x000fe40000f21670 */
[----:B------:R-:W-:Y:S02]  /*16fc0*/  FMNMX.FTZ R0, R37, R0, !PT ;  /* 0x0000000025007209 */ /* 0x000fe40007810000 */
[----:B------:R-:W-:Y:S02]  /*16fd0*/  FSEL R34, R34, -INF , !P2 ;  /* 0xff80000022227808 */ /* 0x000fe40005000000 */
[----:B------:R-:W-:Y:S02]  /*16fe0*/  FSEL R35, R35, -INF , !P1 ;  /* 0xff80000023237808 */ /* 0x000fe40004800000 */
[----:B------:R-:W-:-:S02]  /*16ff0*/  FMNMX.FTZ R0, R40, R0, !PT ;  /* 0x0000000028007209 */ /* 0x000fc40007810000 */
[C---:B------:R-:W-:Y:S02]  /*17000*/  ISETP.GT.AND P2, PT, R9.reuse, 0x18, P5 ;  /* 0x000000180900780c */ /* 0x040fe40002f44270 */
[----:B------:R-:W-:Y:S02]  /*17010*/  ISETP.GT.AND P1, PT, R9, 0x19, P5 ;  /* 0x000000190900780c */ /* 0x000fe40002f24270 */
[----:B------:R-:W-:Y:S02]  /*17020*/  FMNMX.FTZ R0, R41, R0, !PT ;  /* 0x0000000029007209 */ /* 0x000fe40007810000 */
[C---:B------:R-:W-:Y:S02]  /*17030*/  ISETP.LT.OR P2, PT, R3.reuse, 0x19, P2 ;  /* 0x000000190300780c */ /* 0x040fe40001741670 */
[----:B------:R-:W-:Y:S02]  /*17040*/  ISETP.LT.OR P1, PT, R3, 0x1a, P1 ;  /* 0x0000001a0300780c */ /* 0x000fe40000f21670 */
[----:B------:R-:W-:-:S02]  /*17050*/  FMNMX.FTZ R0, R44, R0, !PT ;  /* 0x000000002c007209 */ /* 0x000fc40007810000 */
[----:B------:R-:W-:Y:S02]  /*17060*/  FSEL R38, R38, -INF , !P2 ;  /* 0xff80000026267808 */ /* 0x000fe40005000000 */
[----:B------:R-:W-:Y:S02]  /*17070*/  FSEL R39, R39, -INF , !P1 ;  /* 0xff80000027277808 */ /* 0x000fe40004800000 */
[C---:B------:R-:W-:Y:S02]  /*17080*/  ISETP.GT.AND P2, PT, R9.reuse, 0x20, P5 ;  /* 0x000000200900780c */ /* 0x040fe40002f44270 */
[----:B------:R-:W-:Y:S02]  /*17090*/  ISETP.GT.AND P1, PT, R9, 0x21, P5 ;  /* 0x000000210900780c */ /* 0x000fe40002f24270 */
[----:B------:R-:W-:Y:S02]  /*170a0*/  FMNMX.FTZ R0, R45, R0, !PT ;  /* 0x000000002d007209 */ /* 0x000fe40007810000 */
[----:B------:R-:W-:-:S02]  /*170b0*/  ISETP.LT.OR P2, PT, R3, 0x21, P2 ;  /* 0x000000210300780c */ /* 0x000fc40001741670 */
[----:B------:R-:W-:Y:S02]  /*170c0*/  ISETP.LT.OR P1, PT, R3, 0x22, P1 ;  /* 0x000000220300780c */ /* 0x000fe40000f21670 */
[----:B------:R-:W-:Y:S02]  /*170d0*/  FMNMX.FTZ R0, R48, R0, !PT ;  /* 0x0000000030007209 */ /* 0x000fe40007810000 */
[----:B------:R-:W-:Y:S02]  /*170e0*/  FSEL R42, R42, -INF , !P2 ;  /* 0xff8000002a2a7808 */ /* 0x000fe40005000000 */
[----:B------:R-:W-:Y:S02]  /*170f0*/  FSEL R43, R43, -INF , !P1 ;  /* 0xff8000002b2b7808 */ /* 0x000fe40004800000 */
[C---:B------:R-:W-:Y:S02]  /*17100*/  ISETP.GT.AND P2, PT, R9.reuse, 0x28, P5 ;  /* 0x000000280900780c */ /* 0x040fe40002f44270 */
[----:B------:R-:W-:-:S02]  /*17110*/  ISETP.GT.AND P1, PT, R9, 0x29, P5 ;  /* 0x000000290900780c */ /* 0x000fc40002f24270 */
[----:B------:R-:W-:Y:S02]  /*17120*/  FMNMX.FTZ R0, R49, R0, !PT ;  /* 0x0000000031007209 */ /* 0x000fe40007810000 */
[C---:B------:R-:W-:Y:S02]  /*17130*/  ISETP.LT.OR P2, PT, R3.reuse, 0x29, P2 ;  /* 0x000000290300780c */ /* 0x040fe40001741670 */
[----:B------:R-:W-:Y:S02]  /*17140*/  ISETP.LT.OR P1, PT, R3, 0x2a, P1 ;  /* 0x0000002a0300780c */ /* 0x000fe40000f21670 */
[----:B------:R-:W-:Y:S02]  /*17150*/  FMNMX.FTZ R0, R52, R0, !PT ;  /* 0x0000000034007209 */ /* 0x000fe40007810000 */
[----:B------:R-:W-:Y:S02]  /*17160*/  FSEL R46, R46, -INF , !P2 ;  /* 0xff8000002e2e7808 */ /* 0x000fe40005000000 */
[----:B------:R-:W-:-:S02]  /*17170*/  FSEL R47, R47, -INF , !P1 ;  /* 0xff8000002f2f7808 */ /* 0x000fc40004800000 */
        /* <DEDUP_REMOVED lines=8> */
[----:B------:R-:W-:Y:S02]  /*17200*/  FMNMX.FTZ R0, R57, R0, !PT ;  /* 0x0000000039007209 */ /* 0x000fe40007810000 */
        /* <DEDUP_REMOVED lines=8> */
[----:B------:R-:W-:-:S02]  /*17290*/  ISETP.GT.AND P2, PT, R9, 0x40, P5 ;  /* 0x000000400900780c */ /* 0x000fc40002f44270 */
[----:B------:R-:W-:Y:S02]  /*172a0*/  ISETP.GT.AND P1, PT, R9, 0x41, P5 ;  /* 0x000000410900780c */ /* 0x000fe40002f24270 */
[----:B------:R-:W-:Y:S02]  /*172b0*/  FMNMX.FTZ R0, R64, R0, !PT ;  /* 0x0000000040007209 */ /* 0x000fe40007810000 */
[C---:B------:R-:W-:Y:S02]  /*172c0*/  ISETP.LT.OR P2, PT, R3.reuse, 0x41, P2 ;  /* 0x000000410300780c */ /* 0x040fe40001741670 */
[----:B------:R-:W-:Y:S02]  /*172d0*/  ISETP.LT.OR P1, PT, R3, 0x42, P1 ;  /* 0x000000420300780c */ /* 0x000fe40000f21670 */
[----:B------:R-:W-:Y:S02]  /*172e0*/  FMNMX.FTZ R0, R65, R0, !PT ;  /* 0x0000000041007209 */ /* 0x000fe40007810000 */
[----:B------:R-:W-:-:S02]  /*172f0*/  FSEL R58, R58, -INF , !P2 ;  /* 0xff8000003a3a7808 */ /* 0x000fc40005000000 */
[----:B------:R-:W-:Y:S02]  /*17300*/  FSEL R59, R59, -INF , !P1 ;  /* 0xff8000003b3b7808 */ /* 0x000fe40004800000 */
        /* <DEDUP_REMOVED lines=22> */
[----:B------:R-:W-:-:S02]  /*17470*/  ISETP.GT.AND P4, PT, R9, 0x68, P5 ;  /* 0x000000680900780c */ /* 0x000fc40002f84270 */
[----:B------:R-:W-:Y:S02]  /*17480*/  FMNMX.FTZ R0, R80, R0, !PT ;  /* 0x0000000050007209 */ /* 0x000fe40007810000 */
[----:B------:R-:W-:Y:S02]  /*17490*/  FSEL R70, R70, -INF , !P2 ;  /* 0xff80000046467808 */ /* 0x000fe40005000000 */
[----:B------:R-:W-:Y:S02]  /*174a0*/  FSEL R71, R71, -INF , !P1 ;  /* 0xff80000047477808 */ /* 0x000fe40004800000 */
[C---:B------:R-:W-:Y:S02]  /*174b0*/  ISETP.GT.AND P2, PT, R9.reuse, 0x60, P5 ;  /* 0x000000600900780c */ /* 0x040fe40002f44270 */
[----:B------:R-:W-:Y:S02]  /*174c0*/  ISETP.GT.AND P1, PT, R9, 0x61, P5 ;  /* 0x000000610900780c */ /* 0x000fe40002f24270 */
[----:B------:R-:W-:-:S02]  /*174d0*/  ISETP.LT.OR P4, PT, R3, 0x69, P4 ;  /* 0x000000690300780c */ /* 0x000fc40002781670 */
[----:B------:R-:W-:Y:S02]  /*174e0*/  LOP3.LUT R22, R22, 0xdfffffff, RZ, 0xc0, !PT ;  /* 0xdfffffff16167812 */ /* 0x000fe400078ec0ff */
[----:B------:R-:W-:Y:S02]  /*174f0*/  FMNMX.FTZ R0, R81, R0, !PT ;  /* 0x0000000051007209 */ /* 0x000fe40007810000 */
[C---:B------:R-:W-:Y:S02]  /*17500*/  ISETP.LT.OR P2, PT, R3.reuse, 0x61, P2 ;  /* 0x000000610300780c */ /* 0x040fe40001741670 */
[----:B------:R-:W-:Y:S02]  /*17510*/  ISETP.LT.OR P1, PT, R3, 0x62, P1 ;  /* 0x000000620300780c */ /* 0x000fe40000f21670 */
[----:B------:R-:W-:Y:S02]  /*17520*/  @P0 LOP3.LUT R22, R22, 0x20000000, RZ, 0xfc, !PT ;  /* 0x2000000016160812 */ /* 0x000fe400078efcff */
[----:B------:R-:W-:-:S02]  /*17530*/  FMNMX.FTZ R0, R84, R0, !PT ;  /* 0x0000000054007209 */ /* 0x000fc40007810000 */
[----:B------:R-:W-:Y:S02]  /*17540*/  FSEL R74, R74, -INF , !P2 ;  /* 0xff8000004a4a7808 */ /* 0x000fe40005000000 */
[----:B------:R-:W-:Y:S02]  /*17550*/  FSEL R75, R75, -INF , !P1 ;  /* 0xff8000004b4b7808 */ /* 0x000fe40004800000 */
[C---:B------:R-:W-:Y:S02]  /*17560*/  ISETP.GT.AND P6, PT, R9.reuse, 0x69, P5 ;  /* 0x000000690900780c */ /* 0x040fe40002fc4270 */
[C---:B------:R-:W-:Y:S02]  /*17570*/  ISETP.GT.AND P3, PT, R9.reuse, 0x70, P5 ;  /* 0x000000700900780c */ /* 0x040fe40002f64270 */
[C---:B------:R-:W-:Y:S02]  /*17580*/  ISETP.GT.AND P2, PT, R9.reuse, 0x71, P5 ;  /* 0x000000710900780c */ /* 0x040fe40002f44270 */
[----:B------:R-:W-:-:S02]  /*17590*/  ISETP.GT.AND P1, PT, R9, 0x78, P5 ;  /* 0x000000780900780c */ /* 0x000fc40002f24270 */
[C---:B------:R-:W-:Y:S02]  /*175a0*/  ISETP.GT.AND P0, PT, R9.reuse, RZ, P5 ;  /* 0x000000ff0900720c */ /* 0x040fe40002f04270 */
[----:B------:R-:W-:Y:S02]  /*175b0*/  LOP3.LUT R22, R22, 0xfffffffd, RZ, 0xc0, !PT ;  /* 0xfffffffd16167812 */ /* 0x000fe400078ec0ff */
[----:B------:R-:W-:Y:S02]  /*175c0*/  ISETP.GT.AND P5, PT, R9, 0x79, P5 ;  /* 0x000000790900780c */ /* 0x000fe40002fa4270 */
[----:B------:R-:W-:Y:S02]  /*175d0*/  FMNMX.FTZ R0, R85, R0, !PT ;  /* 0x0000000055007209 */ /* 0x000fe40007810000 */
[----:B------:R-:W-:Y:S02]  /*175e0*/  @P4 LOP3.LUT R22, R22, 0x2, RZ, 0xfc, !PT ;  /* 0x0000000216164812 */ /* 0x000fe400078efcff */
[----:B------:R-:W-:-:S02]  /*175f0*/  ISETP.LT.OR P4, PT, R3, 0x6a, P6 ;  /* 0x0000006a0300780c */ /* 0x000fc40003781670 */
[C---:B------:R-:W-:Y:S02]  /*17600*/  ISETP.LT.OR P3, PT, R3.reuse, 0x71, P3 ;  /* 0x000000710300780c */ /* 0x040fe40001f61670 */
[C---:B------:R-:W-:Y:S02]  /*17610*/  ISETP.LT.OR P2, PT, R3.reuse, 0x72, P2 ;  /* 0x000000720300780c */ /* 0x040fe40001741670 */
[C---:B------:R-:W-:Y:S02]  /*17620*/  ISETP.LT.OR P1, PT, R3.reuse, 0x79, P1 ;  /* 0x000000790300780c */ /* 0x040fe40000f21670 */
[C---:B------:R-:W-:Y:S02]  /*17630*/  ISETP.LT.OR P0, PT, R3.reuse, 0x1, P0 ;  /* 0x000000010300780c */ /* 0x040fe40000701670 */
[----:B------:R-:W-:Y:S02]  /*17640*/  ISETP.LT.OR P5, PT, R3, 0x7a, P5 ;  /* 0x0000007a0300780c */ /* 0x000fe40002fa1670 */
[----:B------:R-:W0:Y:S01]  /*17650*/  SHFL.BFLY PT, R3, R0, 0x2, 0x1f ;  /* 0x0c401f0000037f89 */ /* 0x000e2200000e0000 */
[----:B------:R-:W-:-:S02]  /*17660*/  FSEL R26, R26, -INF , !P0 ;  /* 0xff8000001a1a7808 */ /* 0x000fc40004000000 */
[----:B------:R-:W-:Y:S02]  /*17670*/  FSEL R79, R79, -INF , !P4 ;  /* 0xff8000004f4f7808 */ /* 0x000fe40006000000 */
[----:B------:R-:W-:Y:S02]  /*17680*/  FSEL R82, R82, -INF , !P3 ;  /* 0xff80000052527808 */ /* 0x000fe40005800000 */
[----:B------:R-:W-:Y:S02]  /*17690*/  FSEL R83, R83, -INF , !P2 ;  /* 0xff80000053537808 */ /* 0x000fe40005000000 */
[----:B------:R-:W-:Y:S02]  /*176a0*/  FSEL R86, R86, -INF , !P1 ;  /* 0xff80000056567808 */ /* 0x000fe40004800000 */
[----:B------:R-:W-:Y:S02]  /*176b0*/  FSEL R87, R87, -INF , !P5 ;  /* 0xff80000057577808 */ /* 0x000fe40006800000 */
[----:B------:R-:W-:-:S02]  /*176c0*/  LOP3.LUT P0, RZ, R22, 0x20000000, RZ, 0xc0, !PT ;  /* 0x2000000016ff7812 */ /* 0x000fc4000780c0ff */
[----:B0-----:R-:W-:-:S05]  /*176d0*/  FMNMX.FTZ R3, R0, R3, !PT ;  /* 0x0000000300037209 */ /* 0x001fca0007810000 */
[----:B------:R-:W0:Y:S02]  /*176e0*/  SHFL.BFLY PT, R0, R3, 0x1, 0x1f ;  /* 0x0c201f0003007f89 */ /* 0x000e2400000e0000 */
[----:B0-----:R-:W-:-:S04]  /*176f0*/  FMNMX.FTZ R3, R3, R0, !PT ;  /* 0x0000000003037209 */ /* 0x001fc80007810000 */
[----:B------:R-:W-:-:S04]  /*17700*/  FSETP.NEU.FTZ.AND P6, PT, R3, -INF , PT ;  /* 0xff8000000300780b */ /* 0x000fc80003fdd000 */
[----:B------:R-:W-:-:S05]  /*17710*/  FSEL R0, R3, RZ, P6 ;  /* 0x000000ff03007208 */ /* 0x000fca0003000000 */
[----:B------:R-:W-:Y:S01]  /*17720*/  FADD.FTZ R7, -R0, R7 ;  /* 0x0000000700077221 */ /* 0x000fe20000010100 */
[----:B------:R-:W-:-:S03]  /*17730*/  FMUL.FTZ R0, R3, UR51 ;  /* 0x0000003303007c20 */ /* 0x000fc60008410000 */
[----:B------:R-:W-:Y:S02]  /*17740*/  FMUL.FTZ R10, R7, UR51 ;  /* 0x00000033070a7c20 */ /* 0x000fe40008410000 */
[----:B------:R-:W-:Y:S02]  /*17750*/  FSEL R0, R0, RZ, P6 ;  /* 0x000000ff00007208 */ /* 0x000fe40003000000 */
[----:B------:R-:W-:-:S03]  /*17760*/  LOP3.LUT P6, RZ, R22, 0x2, RZ, 0xc0, !PT ;  /* 0x0000000216ff7812 */ /* 0x000fc600078cc0ff */
        /* <DEDUP_REMOVED lines=32> */
[----:B------:R-:W-:Y:S01]  /*17970*/  FMNMX.FTZ R0, R26, R6, !PT ;  /* 0x000000061a007209 */ /* 0x000fe20007810000 */
[----:B------:R-:W-:Y:S01]  /*17980*/  MUFU.EX2 R24, R24 ;  /* 0x0000001800187308 */ /* 0x000fe20000000800 */
[----:B------:R-:W-:-:S02]  /*17990*/  FSEL R78, R78, -INF , !P6 ;  /* 0xff8000004e4e7808 */ /* 0x000fc40007000000 */
        /* <DEDUP_REMOVED lines=204> */
.L_x_11546:
        /* <DEDUP_REMOVED lines=110> */
.L_x_11527:
[----:B------:R-:W-:Y:S05]  /*18d40*/  WARPSYNC.ALL ;  /* 0x0000000000007948 */ /* 0x000fea0003800000 */
[----:B------:R-:W-:Y:S06]  /*18d50*/  BAR.ARV 0x8, 0x200 ;  /* 0x0208000000007b1d */ /* 0x000fec0000002000 */
[----:B------:R-:W-:Y:S05]  /*18d60*/  @!P0 BRA `(.L_x_11548) ;  /* 0x0000000000048947 */ /* 0x000fea0003800000 */
[----:B------:R-:W-:Y:S01]  /*18d70*/  BPT.TRAP 0x1 ;  /* 0x000000040000795c */ /* 0x000fe20000300000 */
.L_x_11548:
[----:B------:R-:W-:Y:S01]  /*18d80*/  IMAD R11, R18, 0x8, R2 ;  /* 0x00000008120b7824 */ /* 0x000fe200078e0202 */
[----:B------:R-:W-:-:S04]  /*18d90*/  SHF.L.U32 R4, R23, 0x1f, RZ ;  /* 0x0000001f17047819 */ /* 0x000fc800000006ff */
[----:B------:R0:W1:Y:S01]  /*18da0*/  SYNCS.PHASECHK.TRANS64.TRYWAIT P1, [R11+URZ+0x2d850], R4 ;  /* 0x02d850040b0075a7 */ /* 0x000062000802017f */
[----:B------:R-:W-:Y:S05]  /*18db0*/  @!P0 BRA `(.L_x_11549) ;  /* 0x0000000000048947 */ /* 0x000fea0003800000 */
[----:B------:R-:W-:Y:S01]  /*18dc0*/  BPT.TRAP 0x1 ;  /* 0x000000040000795c */ /* 0x000fe20000300000 */
.L_x_11549:
[----:B------:R-:W2:Y:S01]  /*18dd0*/  LDL.LU R6, [R1+0x54] ;  /* 0x0000540001067983 */ /* 0x000ea20000300800 */
[----:B------:R-:W-:Y:S02]  /*18de0*/  VIADD R2, R2, 0x400 ;  /* 0x0000040002027836 */ /* 0x000fe40000000000 */
[----:B------:R-:W-:-:S03]  /*18df0*/  IMAD.MOV.U32 R7, RZ, RZ, 0x40000040 ;  /* 0x40000040ff077424 */ /* 0x000fc600078e00ff */
[----:B------:R-:W-:-:S04]  /*18e00*/  SHF.R.U32.HI R2, RZ, 0x4, R2 ;  /* 0x00000004ff027819 */ /* 0x000fc80000011602 */
[----:B------:R-:W-:-:S04]  /*18e10*/  LOP3.LUT R2, R2, 0x3fff, RZ, 0xc0, !PT ;  /* 0x00003fff02027812 */ /* 0x000fc800078ec0ff */
[----:B------:R-:W-:Y:S02]  /*18e20*/  LOP3.LUT R9, R2, 0x2000000, RZ, 0xfc, !PT ;  /* 0x0200000002097812 */ /* 0x000fe400078efcff */
[----:B--2---:R-:W-:Y:S01]  /*18e30*/  LOP3.LUT R6, R6, 0x10000, RZ, 0xfc, !PT ;  /* 0x0001000006067812 */ /* 0x004fe200078efcff */
[----:B-1----:R-:W-:Y:S06]  /*18e40*/  @P1 BRA `(.L_x_11550) ;  /* 0x0000000000081947 */ /* 0x002fec0003800000 */
[----:B------:R-:W1:Y:S02]  /*18e50*/  SYNCS.PHASECHK.TRANS64.TRYWAIT P1, [R11+URZ+0x2d850], R4 ;  /* 0x02d850040b0075a7 */ /* 0x000e64000802017f */
[----:B-1----:R-:W-:Y:S05]  /*18e60*/  @!P1 BRA `(.L_x_11551) ;  /* 0x000000a800609947 */ /* 0x002fea0003800000 */
.L_x_11550:
[----:B------:R-:W-:Y:S01]  /*18e70*/  IMAD R8, R18, 0x600, R9 ;  /* 0x0000060012087824 */ /* 0x000fe200078e0209 */
[----:B------:R-:W-:Y:S05]  /*18e80*/  WARPSYNC.ALL ;  /* 0x0000000000007948 */ /* 0x000fea0003800000 */
[----:B------:R-:W-:Y:S01]  /*18e90*/  IMAD.MOV.U32 R9, RZ, RZ, -0x7fffffe0 ;  /* 0x80000020ff097424 */ /* 0x000fe200078e00ff */
        /* <DEDUP_REMOVED lines=8> */
[----:B------:R-:W0:Y:S01]  /*18f20*/  SHFL.BFLY PT, R2, R139, 0x2, 0x1f ;  /* 0x0c401f008b027f89 */ /* 0x000e2200000e0000 */
[----:B------:R-:W-:-:S02]  /*18f30*/  IMAD.MOV.U32 R13, RZ, RZ, -0x7fffffe0 ;  /* 0x80000020ff0d7424 */ /* 0x000fc400078e00ff */
[----:B------:R-:W-:Y:S02]  /*18f40*/  IMAD.MOV.U32 R7, RZ, RZ, 0x40000040 ;  /* 0x40000040ff077424 */ /* 0x000fe400078e00ff */
[----:B------:R-:W-:Y:S02]  /*18f50*/  IMAD.MOV.U32 R9, RZ, RZ, -0x7fffffe0 ;  /* 0x80000020ff097424 */ /* 0x000fe400078e00ff */
[----:B------:R-:W-:Y:S02]  /*18f60*/  IMAD.MOV.U32 R20, RZ, RZ, -0x800000 ;  /* 0xff800000ff147424 */ /* 0x000fe400078e00ff */
[----:B------:R-:W-:Y:S02]  /*18f70*/  IMAD.MOV.U32 R21, RZ, RZ, -0x800000 ;  /* 0xff800000ff157424 */ /* 0x000fe400078e00ff */
        /* <DEDUP_REMOVED lines=9> */
[----:B01----:R-:W-:Y:S01]  /*19010*/  FADD.FTZ R4, R2, R139 ;  /* 0x0000008b02047221 */ /* 0x003fe20000010000 */
[----:B------:R-:W-:Y:S01]  /*19020*/  IMAD.MOV.U32 R2, RZ, RZ, RZ ;  /* 0x000000ffff027224 */ /* 0x000fe200078e00ff */
[----:B------:R-:W-:Y:S02]  /*19030*/  WARPGROUP.DEPBAR.LE gsb0, 0x0 ;  /* 0x00008000000079c5 */ /* 0x000fe40000010000 */
[----:B------:R-:W-:-:S06]  /*19040*/  WARPGROUP.ARRIVE ;  /* 0x00000000000079c5 */ /* 0x000fcc0000000000 */
        /* <DEDUP_REMOVED lines=51> */
[----:B------:R-:W-:Y:S02]  /*19380*/  WARPGROUP.DEPBAR.LE gsb0, 0x0 ;  /* 0x00008000000079c5 */ /* 0x000fe40000010000 */
[----:B------:R-:W-:-:S10]  /*19390*/  WARPGROUP.ARRIVE ;  /* 0x00000000000079c5 */ /* 0x000fd40000000000 */
[----:B------:R-:W-:Y:S01]  /*193a0*/  HGMMA.64x96x16.F32.BF16 R88, gdesc[UR4].tnspB, R88, gsb0 ;  /* 0x41600000045879f0 */ /* 0x000fe20008001858 */
[----:B------:R-:W-:Y:S02]  /*193b0*/  R2UR UR4, R6 ;  /* 0x00000000060472ca */ /* 0x000fe400000e0000 */
[----:B------:R-:W-:Y:S01]  /*193c0*/  R2UR UR5, R7 ;  /* 0x00000000070572ca */ /* 0x000fe200000e0000 */
[----:B------:R-:W0:Y:S01]  /*193d0*/  SHFL.BFLY PT, R6, R5, 0x2, 0x1f ;  /* 0x0c401f0005067f89 */ /* 0x000e2200000e0000 */
[----:B------:R-:W-:Y:S02]  /*193e0*/  R2UR UR6, R8 ;  /* 0x00000000080672ca */ /* 0x000fe400000e0000 */
[----:B------:R-:W-:Y:S01]  /*193f0*/  R2UR UR7, R9 ;  /* 0x00000000090772ca */ /* 0x000fe200000e0000 */
[----:B------:R-:W1:Y:S01]  /*19400*/  SHFL.BFLY PT, R7, R4, 0x1, 0x1f ;  /* 0x0c201f0004077f89 */ /* 0x000e6200000e0000 */
[----:B0-----:R-:W-:Y:S01]  /*19410*/  FADD.FTZ R6, R6, R5 ;  /* 0x0000000506067221 */ /* 0x001fe20000010000 */
[----:B------:R-:W-:-:S02]  /*19420*/  IMAD.MOV.U32 R5, RZ, RZ, RZ ;  /* 0x000000ffff057224 */ /* 0x000fc400078e00ff */
[----:B-1----:R-:W-:Y:S02]  /*19430*/  FADD.FTZ R10, R4, R7 ;  /* 0x00000007040a7221 */ /* 0x002fe40000010000 */
[----:B------:R-:W0:Y:S01]  /*19440*/  SHFL.BFLY PT, R9, R6, 0x1, 0x1f ;  /* 0x0c201f0006097f89 */ /* 0x000e2200000e0000 */
[----:B------:R-:W-:Y:S02]  /*19450*/  IMAD.U32 R4, RZ, RZ, UR51 ;  /* 0x00000033ff047e24 */ /* 0x000fe4000f8e00ff */
[----:B------:R-:W-:-:S13]  /*19460*/  FSETP.NE.FTZ.AND P1, PT, R10, RZ, PT ;  /* 0x000000ff0a00720b */ /* 0x000fda0003f35000 */
[----:B------:R-:W1:Y:S01]  /*19470*/  @P1 MUFU.LG2 R7, R10 ;  /* 0x0000000a00071308 */ /* 0x000e620000000c00 */
[----:B------:R-:W-:Y:S01]  /*19480*/  @P1 FMUL.FTZ R4, R4, 0.69314718246459960938 ;  /* 0x3f31721804041820 */ /* 0x000fe20000410000 */
[----:B0-----:R-:W-:-:S06]  /*19490*/  FADD.FTZ R12, R6, R9 ;  /* 0x00000009060c7221 */ /* 0x001fcc0000010000 */
[----:B------:R-:W-:Y:S01]  /*194a0*/  @P1 MUFU.RCP R5, R10 ;  /* 0x0000000a00051308 */ /* 0x000fe20000001000 */
[----:B------:R-:W-:Y:S01]  /*194b0*/  IMAD.U32 R6, RZ, RZ, UR51 ;  /* 0x00000033ff067e24 */ /* 0x000fe2000f8e00ff */
[----:B------:R-:W-:Y:S01]  /*194c0*/  FSETP.NE.FTZ.AND P2, PT, R12, RZ, PT ;  /* 0x000000ff0c00720b */ /* 0x000fe20003f55000 */
[----:B-1----:R-:W-:-:S04]  /*194d0*/  @P1 FMUL.FTZ R7, R7, 0.69314718246459960938 ;  /* 0x3f31721807071820 */ /* 0x002fc80000410000 */
        /* <DEDUP_REMOVED lines=12> */
.L_x_11552:
        /* <DEDUP_REMOVED lines=59> */
.L_x_11435:
[----:B------:R-:W0:Y:S01]  /*19950*/  S2R R2, SR_TID.X ;  /* 0x0000000000027919 */ /* 0x000e220000002100 */
[----:B------:R-:W-:Y:S05]  /*19960*/  WARPSYNC.ALL ;  /* 0x0000000000007948 */ /* 0x000fea0003800000 */
[----:B0-----:R-:W-:-:S05]  /*19970*/  VIADD R54, R2, 0xffffff80 ;  /* 0xffffff8002367836 */ /* 0x001fca0000000000 */
[----:B------:R-:W-:-:S04]  /*19980*/  SHF.R.S32.HI R4, RZ, 0x1f, R54 ;  /* 0x0000001fff047819 */ /* 0x000fc80000011436 */
[----:B------:R-:W-:-:S04]  /*19990*/  LEA.HI R36, R4, R54, RZ, 0x2 ;  /* 0x0000003604247211 */ /* 0x000fc800078f10ff */
[----:B------:R-:W-:-:S05]  /*199a0*/  LOP3.LUT R3, R36, 0xfffffffc, RZ, 0xc0, !PT ;  /* 0xfffffffc24037812 */ /* 0x000fca00078ec0ff */
[----:B------:R-:W-:-:S04]  /*199b0*/  IMAD.IADD R3, R54, 0x1, -R3 ;  /* 0x0000000136037824 */ /* 0x000fc800078e0a03 */
[----:B-1----:R-:W-:-:S04]  /*199c0*/  IMAD.SHL.U32 R40, R3, 0x8, RZ ;  /* 0x0000000803287824 */ /* 0x002fc800078e00ff */
[----:B--2---:R-:W-:Y:S01]  /*199d0*/  VIADD R41, R40, 0x40 ;  /* 0x0000004028297836 */ /* 0x004fe20000000000 */
        /* <DEDUP_REMOVED lines=9> */
[----:B------:R-:W2:Y:S01]  /*19a70*/  LDL R46, [R1+0x74] ;  /* 0x00007400012e7983 */ /* 0x000ea20000100800 */
[----:B------:R-:W3:Y:S01]  /*19a80*/  S2R R5, SR_SWINHI ;  /* 0x0000000000057919 */ /* 0x000ee20000002f00 */
[-C--:B------:R-:W-:Y:S02]  /*19a90*/  LEA.HI R8, R4, R54.reuse, RZ, 0x4 ;  /* 0x0000003604087211 */ /* 0x080fe400078f20ff */
[----:B------:R-:W4:Y:S02]  /*19aa0*/  LDL R55, [R1+0x70] ;  /* 0x0000700001377983 */ /* 0x000f240000100800 */
[----:B------:R-:W-:Y:S01]  /*19ab0*/  SHF.R.S32.HI R9, RZ, 0x4, R8 ;  /* 0x00000004ff097819 */ /* 0x000fe20000011408 */
[----:B------:R-:W-:Y:S05]  /*19ac0*/  WARPSYNC.ALL ;  /* 0x0000000000007948 */ /* 0x000fea0003800000 */
[----:B------:R-:W-:Y:S01]  /*19ad0*/  LEA.HI R10, R8, R9, RZ, 0x1 ;  /* 0x00000009080a7211 */ /* 0x000fe200078f08ff */
[----:B------:R-:W-:Y:S01]  /*19ae0*/  ULDC.64 UR4, c[0x0][0xc00] ;  /* 0x0003000000047ab9 */ /* 0x000fe20000000a00 */
[----:B------:R-:W-:-:S02]  /*19af0*/  LEA.HI R4, R4, R54, RZ, 0x5 ;  /* 0x0000003604047211 */ /* 0x000fc400078f28ff */
[----:B------:R-:W-:Y:S02]  /*19b00*/  LOP3.LUT R8, R8, 0xfffffff0, RZ, 0xc0, !PT ;  /* 0xfffffff008087812 */ /* 0x000fe400078ec0ff */
[----:B------:R-:W-:Y:S02]  /*19b10*/  LOP3.LUT R10, R10, 0x1ffffffe, RZ, 0xc0, !PT ;  /* 0x1ffffffe0a0a7812 */ /* 0x000fe400078ec0ff */
[----:B------:R-:W-:Y:S01]  /*19b20*/  SHF.R.S32.HI R11, RZ, 0x5, R4 ;  /* 0x00000005ff0b7819 */ /* 0x000fe20000011404 */
[----:B------:R-:W-:Y:S01]  /*19b30*/  IMAD.IADD R8, R54, 0x1, -R8 ;  /* 0x0000000136087824 */ /* 0x000fe200078e0a08 */
[----:B------:R-:W-:Y:S01]  /*19b40*/  F2FP.BF16.F32.PACK_AB R6, R93, R6 ;  /* 0x000000065d06723e */ /* 0x000fe200000010ff */
[----:B------:R-:W-:Y:S01]  /*19b50*/  IMAD.IADD R10, R9, 0x1, -R10 ;  /* 0x00000001090a7824 */ /* 0x000fe200078e0a0a */
[----:B------:R-:W-:Y:S01]  /*19b60*/  F2FP.BF16.F32.PACK_AB R7, R42, R7 ;  /* 0x000000072a07723e */ /* 0x000fe200000010ff */
[----:B------:R-:W-:Y:S01]  /*19b70*/  IMAD R11, R11, 0x10, R8 ;  /* 0x000000100b0b7824 */ /* 0x000fe200078e0208 */
[----:B------:R-:W-:Y:S01]  /*19b80*/  F2FP.BF16.F32.PACK_AB R26, R109, R26 ;  /* 0x0000001a6d1a723e */ /* 0x000fe200000010ff */
[----:B------:R-:W-:Y:S01]  /*19b90*/  IMAD.SHL.U32 R10, R10, 0x8, RZ ;  /* 0x000000080a0a7824 */ /* 0x000fe200078e00ff */
[----:B------:R-:W-:-:S02]  /*19ba0*/  F2FP.BF16.F32.PACK_AB R27, R38, R27 ;  /* 0x0000001b261b723e */ /* 0x000fc400000010ff */
[----:B------:R-:W-:Y:S02]  /*19bb0*/  MOV R28, R2 ;  /* 0x00000002001c7202 */ /* 0x000fe40000000f00 */
[----:B---3--:R-:W-:Y:S01]  /*19bc0*/  MOV R29, R5 ;  /* 0x00000005001d7202 */ /* 0x008fe20000000f00 */
[----:B------:R-:W-:-:S04]  /*19bd0*/  IMAD.U32 R5, R11, 0x20, R10 ;  /* 0x000000200b057824 */ /* 0x000fc800078e000a */
[----:B------:R-:W-:-:S03]  /*19be0*/  IMAD.WIDE R4, R5, 0x2, R28 ;  /* 0x0000000205047825 */ /* 0x000fc600078e021c */
[C---:B------:R-:W-:Y:S01]  /*19bf0*/  LOP3.LUT R9, R4.reuse, 0x180, RZ, 0xc0, !PT ;  /* 0x0000018004097812 */ /* 0x040fe200078ec0ff */
[----:B------:R-:W-:Y:S01]  /*19c00*/  BAR.SYNC.DEFER_BLOCKING 0x1, 0x180 ;  /* 0x0046000000007b1d */ /* 0x000fe20000010000 */
[C---:B------:R-:W-:Y:S02]  /*19c10*/  IADD3 R37, P4, R4.reuse, 0x20, RZ ;  /* 0x0000002004257810 */ /* 0x040fe40007f9e0ff */
[C---:B------:R-:W-:Y:S02]  /*19c20*/  IADD3 R47, P0, R4.reuse, 0x6020, RZ ;  /* 0x00006020042f7810 */ /* 0x040fe40007f1e0ff */
[----:B------:R-:W-:Y:S01]  /*19c30*/  SHF.R.U64 R9, R9, 0x3, RZ ;  /* 0x0000000309097819 */ /* 0x000fe200000012ff */
[----:B------:R-:W-:Y:S01]  /*19c40*/  IMAD.X R11, RZ, RZ, R5, P4 ;  /* 0x000000ffff0b7224 */ /* 0x000fe200020e0605 */
[----:B------:R-:W-:Y:S02]  /*19c50*/  LOP3.LUT R8, R37, 0x180, RZ, 0xc0, !PT ;  /* 0x0000018025087812 */ /* 0x000fe400078ec0ff */
[----:B------:R-:W-:-:S02]  /*19c60*/  IADD3 R39, P3, R4, 0x3000, RZ ;  /* 0x0000300004277810 */ /* 0x000fc40007f7e0ff */
[C---:B------:R-:W-:Y:S02]  /*19c70*/  IADD3 R43, P2, R4.reuse, 0x3020, RZ ;  /* 0x00003020042b7810 */ /* 0x040fe40007f5e0ff */
[----:B------:R-:W-:Y:S01]  /*19c80*/  IADD3 R45, P1, R4, 0x6000, RZ ;  /* 0x00006000042d7810 */ /* 0x000fe20007f3e0ff */
[--C-:B------:R-:W-:Y:S01]  /*19c90*/  IMAD.X R13, RZ, RZ, R5.reuse, P3 ;  /* 0x000000ffff0d7224 */ /* 0x100fe200018e0605 */
[----:B------:R-:W-:Y:S01]  /*19ca0*/  LOP3.LUT R4, R9, R4, RZ, 0x3c, !PT ;  /* 0x0000000409047212 */ /* 0x000fe200078e3cff */
[--C-:B------:R-:W-:Y:S01]  /*19cb0*/  IMAD.X R9, RZ, RZ, R5.reuse, P0 ;  /* 0x000000ffff097224 */ /* 0x100fe200000e0605 */
[----:B------:R-:W-:Y:S01]  /*19cc0*/  SHF.R.U64 R8, R8, 0x3, RZ ;  /* 0x0000000308087819 */ /* 0x000fe200000012ff */
[--C-:B------:R-:W-:Y:S01]  /*19cd0*/  IMAD.X R15, RZ, RZ, R5.reuse, P2 ;  /* 0x000000ffff0f7224 */ /* 0x100fe200010e0605 */
[----:B------:R-:W-:Y:S01]  /*19ce0*/  ISETP.NE.U32.AND P0, PT, RZ, UR4, PT ;  /* 0x00000004ff007c0c */ /* 0x000fe2000bf05070 */
[----:B------:R-:W-:Y:S01]  /*19cf0*/  IMAD.X R25, RZ, RZ, R5, P1 ;  /* 0x000000ffff197224 */ /* 0x000fe200008e0605 */
[----:B------:R-:W-:-:S02]  /*19d00*/  LOP3.LUT R10, R8, R37, RZ, 0x3c, !PT ;  /* 0x00000025080a7212 */ /* 0x000fc400078e3cff */
[----:B------:R-:W-:Y:S02]  /*19d10*/  LOP3.LUT R8, R39, 0x180, RZ, 0xc0, !PT ;  /* 0x0000018027087812 */ /* 0x000fe400078ec0ff */
[----:B------:R-:W-:Y:S02]  /*19d20*/  LOP3.LUT R14, R43, 0x180, RZ, 0xc0, !PT ;  /* 0x000001802b0e7812 */ /* 0x000fe400078ec0ff */
[----:B------:R-:W-:Y:S01]  /*19d30*/  ISETP.NE.AND.EX P0, PT, RZ, UR5, PT, P0 ;  /* 0x00000005ff007c0c */ /* 0x000fe2000bf05300 */
[----:B------:R-:W-:Y:S01]  /*19d40*/  ULDC.64 UR4, c[0x0][0xc08] ;  /* 0x0003020000047ab9 */ /* 0x000fe20000000a00 */
[----:B------:R-:W-:Y:S02]  /*19d50*/  LOP3.LUT R24, R45, 0x180, RZ, 0xc0, !PT ;  /* 0x000001802d187812 */ /* 0x000fe400078ec0ff */
[----:B-1----:R-:W-:Y:S02]  /*19d60*/  LOP3.LUT R32, R47, 0x180, RZ, 0xc0, !PT ;  /* 0x000001802f207812 */ /* 0x002fe400078ec0ff */
[----:B------:R-:W-:-:S02]  /*19d70*/  ISETP.NE.U32.AND P2, PT, RZ, UR4, PT ;  /* 0x00000004ff007c0c */ /* 0x000fc4000bf45070 */
[----:B------:R-:W-:Y:S02]  /*19d80*/  SHF.R.U64 R8, R8, 0x3, RZ ;  /* 0x0000000308087819 */ /* 0x000fe400000012ff */
[----:B------:R-:W-:Y:S02]  /*19d90*/  SHF.R.U64 R14, R14, 0x3, RZ ;  /* 0x000000030e0e7819 */ /* 0x000fe400000012ff */
[----:B------:R-:W-:Y:S02]  /*19da0*/  SHF.R.U64 R24, R24, 0x3, RZ ;  /* 0x0000000318187819 */ /* 0x000fe400000012ff */
[----:B------:R-:W-:Y:S02]  /*19db0*/  SHF.R.U64 R32, R32, 0x3, RZ ;  /* 0x0000000320207819 */ /* 0x000fe400000012ff */
[----:B------:R-:W-:Y:S02]  /*19dc0*/  ISETP.NE.AND.EX P2, PT, RZ, UR5, PT, P2 ;  /* 0x00000005ff007c0c */ /* 0x000fe4000bf45320 */
[----:B------:R-:W-:-:S02]  /*19dd0*/  LOP3.LUT R12, R8, R39, RZ, 0x3c, !PT ;  /* 0x00000027080c7212 */ /* 0x000fc400078e3cff */
[----:B------:R-:W-:Y:S02]  /*19de0*/  LOP3.LUT R14, R14, R43, RZ, 0x3c, !PT ;  /* 0x0000002b0e0e7212 */ /* 0x000fe400078e3cff */
[----:B------:R-:W-:Y:S02]  /*19df0*/  LOP3.LUT R24, R24, R45, RZ, 0x3c, !PT ;  /* 0x0000002d18187212 */ /* 0x000fe400078e3cff */
[----:B------:R-:W-:Y:S02]  /*19e00*/  LOP3.LUT R8, R32, R47, RZ, 0x3c, !PT ;  /* 0x0000002f20087212 */ /* 0x000fe400078e3cff */
[----:B------:R-:W-:Y:S02]  /*19e10*/  MOV R32, R4 ;  /* 0x0000000400207202 */ /* 0x000fe40000000f00 */
[----:B------:R-:W-:Y:S02]  /*19e20*/  F2FP.BF16.F32.PACK_AB R4, R89, R0 ;  /* 0x000000005904723e */ /* 0x000fe400000010ff */
[----:B------:R-:W-:-:S02]  /*19e30*/  F2FP.BF16.F32.PACK_AB R5, R91, R90 ;  /* 0x0000005a5b05723e */ /* 0x000fc400000010ff */
[----:B------:R-:W-:Y:S02]  /*19e40*/  MOV R0, R12 ;  /* 0x0000000c00007202 */ /* 0x000fe40000000f00 */
[----:B------:R-:W-:Y:S01]  /*19e50*/  MOV R39, R14 ;  /* 0x0000000e00277202 */ /* 0x000fe20000000f00 */
[----:B------:R1:W-:Y:S01]  /*19e60*/  STSM.16.M88.4 [R32], R4 ;  /* 0x0000000420007844 */ /* 0x0003e20000000200 */
[----:B------:R-:W-:Y:S02]  /*19e70*/  MOV R42, R10 ;  /* 0x0000000a002a7202 */ /* 0x000fe40000000f00 */
[----:B------:R-:W-:Y:S02]  /*19e80*/  MOV R37, R24 ;  /* 0x0000001800257202 */ /* 0x000fe40000000f00 */
[----:B------:R-:W-:Y:S02]  /*19e90*/  F2FP.BF16.F32.PACK_AB R12, R97, R96 ;  /* 0x00000060610c723e */ /* 0x000fe400000010ff */
[----:B------:R-:W-:-:S02]  /*19ea0*/  F2FP.BF16.F32.PACK_AB R13, R99, R30 ;  /* 0x0000001e630d723e */ /* 0x000fc400000010ff */
[----:B------:R-:W-:Y:S02]  /*19eb0*/  F2FP.BF16.F32.PACK_AB R14, R101, R100 ;  /* 0x00000064650e723e */ /* 0x000fe400000010ff */
[----:B------:R-:W-:Y:S02]  /*19ec0*/  F2FP.BF16.F32.PACK_AB R15, R31, R102 ;  /* 0x000000661f0f723e */ /* 0x000fe400000010ff */
[----:B------:R-:W-:Y:S01]  /*19ed0*/  F2FP.BF16.F32.PACK_AB R24, R105, R104 ;  /* 0x000000686918723e */ /* 0x000fe200000010ff */
[----:B------:R-:W2:Y:S01]  /*19ee0*/  LDC.64 R30, c[0x0][0xc00] ;  /* 0x00030000ff1e7b82 */ /* 0x000ea20000000a00 */
[----:B------:R-:W-:Y:S01]  /*19ef0*/  F2FP.BF16.F32.PACK_AB R25, R107, R106 ;  /* 0x0000006a6b19723e */ /* 0x000fe200000010ff */
[----:B------:R3:W-:Y:S01]  /*19f00*/  STSM.16.M88.4 [R42], R12 ;  /* 0x0000000c2a007844 */ /* 0x0007e20000000200 */
[----:B-1----:R-:W-:Y:S02]  /*19f10*/  MOV R32, R8 ;  /* 0x0000000800207202 */ /* 0x002fe40000000f00 */
[----:B------:R-:W-:Y:S01]  /*19f20*/  F2FP.BF16.F32.PACK_AB R4, R113, R112 ;  /* 0x000000707104723e */ /* 0x000fe200000010ff */
[----:B------:R1:W-:Y:S01]  /*19f30*/  STSM.16.M88.4 [R0], R24 ;  /* 0x0000001800007844 */ /* 0x0003e20000000200 */
[----:B------:R-:W-:-:S02]  /*19f40*/  F2FP.BF16.F32.PACK_AB R5, R115, R114 ;  /* 0x000000727305723e */ /* 0x000fc400000010ff */
[----:B------:R-:W-:Y:S02]  /*19f50*/  F2FP.BF16.F32.PACK_AB R6, R117, R116 ;  /* 0x000000747506723e */ /* 0x000fe400000010ff */
[----:B------:R-:W-:Y:S02]  /*19f60*/  F2FP.BF16.F32.PACK_AB R7, R119, R118 ;  /* 0x000000767707723e */ /* 0x000fe400000010ff */
[----:B------:R-:W-:Y:S02]  /*19f70*/  F2FP.BF16.F32.PACK_AB R8, R121, R120 ;  /* 0x000000787908723e */ /* 0x000fe400000010ff */
[----:B------:R-:W-:Y:S01]  /*19f80*/  F2FP.BF16.F32.PACK_AB R9, R123, R122 ;  /* 0x0000007a7b09723e */ /* 0x000fe200000010ff */
[----:B------:R0:W-:Y:S01]  /*19f90*/  STSM.16.M88.4 [R39], R4 ;  /* 0x0000000427007844 */ /* 0x0001e20000000200 */
[----:B------:R-:W-:Y:S01]  /*19fa0*/  F2FP.BF16.F32.PACK_AB R10, R125, R124 ;  /* 0x0000007c7d0a723e */ /* 0x000fe200000010ff */
[----:B------:R-:W-:Y:S01]  /*19fb0*/  ULDC UR4, c[0x0][0xa88] ;  /* 0x0002a20000047ab9 */ /* 0x000fe20000000800 */
[----:B------:R-:W-:Y:S01]  /*19fc0*/  F2FP.BF16.F32.PACK_AB R11, R127, R126 ;  /* 0x0000007e7f0b723e */ /* 0x000fe200000010ff */
[----:B---3--:R-:W-:Y:S01]  /*19fd0*/  IMAD.MOV.U32 R42, RZ, RZ, RZ ;  /* 0x000000ffff2a7224 */ /* 0x008fe200078e00ff */
[----:B------:R-:W-:Y:S01]  /*19fe0*/  F2FP.BF16.F32.PACK_AB R12, R129, R128 ;  /* 0x00000080810c723e */ /* 0x000fe200000010ff */
[----:B-1----:R-:W0:Y:S01]  /*19ff0*/  @P2 LDC.64 R24, c[0x0][0xc08] ;  /* 0x00030200ff182b82 */ /* 0x002e220000000a00 */
[----:B------:R-:W-:Y:S01]  /*1a000*/  F2FP.BF16.F32.PACK_AB R13, R131, R130 ;  /* 0x00000082830d723e */ /* 0x000fe200000010ff */
[----:B------:R1:W-:Y:S01]  /*1a010*/  STSM.16.M88.4 [R37], R8 ;  /* 0x0000000825007844 */ /* 0x0003e20000000200 */
[----:B------:R-:W-:-:S02]  /*1a020*/  F2FP.BF16.F32.PACK_AB R14, R133, R132 ;  /* 0x00000084850e723e */ /* 0x000fc400000010ff */
[----:B------:R-:W-:-:S03]  /*1a030*/  F2FP.BF16.F32.PACK_AB R15, R135, R134 ;  /* 0x00000086870f723e */ /* 0x000fc600000010ff */
[----:B------:R-:W3:Y:S02]  /*1a040*/  LDC R0, c[0x0][0xbe8] ;  /* 0x0002fa00ff007b82 */ /* 0x000ee40000000800 */
[----:B------:R0:W-:Y:S01]  /*1a050*/  STSM.16.M88.4 [R32], R12 ;  /* 0x0000000c20007844 */ /* 0x0001e20000000200 */
[----:B------:R-:W-:Y:S02]  /*1a060*/  IMAD.U32 R47, RZ, RZ, UR4 ;  /* 0x00000004ff2f7e24 */ /* 0x000fe4000f8e00ff */
[----:B--2---:R-:W-:-:S03]  /*1a070*/  IMAD.WIDE R30, R46, 0x4, R30 ;  /* 0x000000042e1e7825 */ /* 0x004fc600078e021e */
[----:B------:R-:W-:Y:S01]  /*1a080*/  BAR.SYNC.DEFER_BLOCKING 0x1, 0x180 ;  /* 0x0046000000007b1d */ /* 0x000fe20000010000 */
[----:B0-----:R-:W-:-:S05]  /*1a090*/  @P2 IMAD.WIDE R4, R46, 0x4, R24 ;  /* 0x000000042e042825 */ /* 0x001fca00078e0218 */
[----:B------:R0:W5:Y:S01]  /*1a0a0*/  @P0 LDG.E R42, desc[UR52][R30.64] ;  /* 0x000000341e2a0981 */ /* 0x000162000c1e1900 */
[----:B---3--:R-:W-:Y:S02]  /*1a0b0*/  ISETP.NE.AND P1, PT, R0, 0x1, PT ;  /* 0x000000010000780c */ /* 0x008fe40003f25270 */
[----:B----4-:R-:W-:Y:S01]  /*1a0c0*/  SHF.R.S32.HI R44, RZ, 0x1f, R55 ;  /* 0x0000001fff2c7819 */ /* 0x010fe20000011437 */
[----:B------:R0:W5:Y:S10]  /*1a0d0*/  @P2 LDG.E R47, desc[UR52][R4.64] ;  /* 0x00000034042f2981 */ /* 0x000174000c1e1900 */
[----:B------:R-:W2:Y:S08]  /*1a0e0*/  @P1 LDC R6, c[0x0][0xbec] ;  /* 0x0002fb00ff061b82 */ /* 0x000eb00000000800 */
[----:B-1----:R-:W1:Y:S01]  /*1a0f0*/  @P1 LDC R9, c[0x0][0xbf0] ;  /* 0x0002fc00ff091b82 */ /* 0x002e620000000800 */
[----:B0-----:R-:W-:Y:S05]  /*1a100*/  @P2 BRA `(.L_x_11555) ;  /* 0x0000000000102947 */ /* 0x001fea0003800000 */
[----:B------:R-:W-:Y:S05]  /*1a110*/  @!P0 BRA `(.L_x_11555) ;  /* 0x00000000000c8947 */ /* 0x000fea0003800000 */
[----:B------:R-:W3:Y:S04]  /*1a120*/  LDG.E R4, desc[UR52][R30.64] ;  /* 0x000000341e047981 */ /* 0x000ee8000c1e1900 */
[----:B-----5:R-:W3:Y:S02]  /*1a130*/  LDG.E R47, desc[UR52][R30.64+0x4] ;  /* 0x000004341e2f7981 */ /* 0x020ee4000c1e1900 */
[----:B---3--:R-:W-:-:S07]  /*1a140*/  IMAD.IADD R47, R47, 0x1, -R4 ;  /* 0x000000012f2f7824 */ /* 0x008fce00078e0a04 */
.L_x_11555:
[----:B------:R-:W3:Y:S01]  /*1a150*/  LDL R5, [R1+0x64] ;  /* 0x0000640001057983 */ /* 0x000ee20000100800 */
[----:B------:R-:W-:Y:S01]  /*1a160*/  ULDC.64 UR4, c[0x0][0xb90] ;  /* 0x0002e40000047ab9 */ /* 0x000fe20000000a00 */
[----:B------:R-:W0:Y:S01]  /*1a170*/  S2R R10, SR_TID.X ;  /* 0x00000000000a7919 */ /* 0x000e220000002100 */
[----:B-----5:R-:W-:Y:S02]  /*1a180*/  SHF.R.S32.HI R43, RZ, 0x1f, R42 ;  /* 0x0000001fff2b7819 */ /* 0x020fe4000001142a */
[----:B------:R-:W-:Y:S01]  /*1a190*/  SHF.R.S32.HI R32, RZ, 0x2, R36 ;  /* 0x00000002ff207819 */ /* 0x000fe20000011424 */
[----:B------:R-:W3:Y:S01]  /*1a1a0*/  LDL.LU R52, [R1+0x28] ;  /* 0x0000280001347983 */ /* 0x000ee20000300800 */
[----:B------:R-:W-:Y:S01]  /*1a1b0*/  IMAD R4, R44, UR4, RZ ;  /* 0x000000042c047c24 */ /* 0x000fe2000f8e02ff */
[----:B------:R-:W-:Y:S01]  /*1a1c0*/  SHF.R.S32.HI R45, RZ, 0x1f, R46 ;  /* 0x0000001fff2d7819 */ /* 0x000fe2000001142e */
[----:B------:R-:W-:Y:S01]  /*1a1d0*/  IMAD R47, R47, R0, RZ ;  /* 0x000000002f2f7224 */ /* 0x000fe200078e02ff */
[----:B------:R-:W4:Y:S01]  /*1a1e0*/  LDL R14, [R1+0x78] ;  /* 0x00007800010e7983 */ /* 0x000f220000100800 */
[----:B------:R-:W-:Y:S01]  /*1a1f0*/  IMAD R11, R55, UR5, R4 ;  /* 0x00000005370b7c24 */ /* 0x000fe2000f8e0204 */
[----:B------:R-:W-:Y:S01]  /*1a200*/  SEL R45, R45, RZ, !P0 ;  /* 0x000000ff2d2d7207 */ /* 0x000fe20004000000 */
[----:B------:R-:W4:Y:S01]  /*1a210*/  @P1 LDC R53, c[0x0][0xbec] ;  /* 0x0002fb00ff351b82 */ /* 0x000f220000000800 */
[----:B------:R-:W-:Y:S01]  /*1a220*/  SEL R46, R46, RZ, !P0 ;  /* 0x000000ff2e2e7207 */ /* 0x000fe20004000000 */
[----:B0-----:R-:W-:-:S05]  /*1a230*/  VIADD R10, R10, 0xffffff80 ;  /* 0xffffff800a0a7836 */ /* 0x001fca0000000000 */
[----:B------:R-:W-:-:S04]  /*1a240*/  SHF.R.S32.HI R26, RZ, 0x1f, R10 ;  /* 0x0000001fff1a7819 */ /* 0x000fc8000001140a */
[----:B------:R-:W-:-:S04]  /*1a250*/  LEA.HI R26, R26, R10, RZ, 0x7 ;  /* 0x0000000a1a1a7211 */ /* 0x000fc800078f38ff */
[----:B------:R-:W-:-:S05]  /*1a260*/  LOP3.LUT R26, R26, 0xffffff80, RZ, 0xc0, !PT ;  /* 0xffffff801a1a7812 */ /* 0x000fca00078ec0ff */
[----:B------:R-:W-:Y:S02]  /*1a270*/  IMAD.IADD R26, R10, 0x1, -R26 ;  /* 0x000000010a1a7824 */ /* 0x000fe400078e0a1a */
[----:B------:R-:W-:Y:S01]  /*1a280*/  IMAD R3, R3, 0x60, R32 ;  /* 0x0000006003037824 */ /* 0x000fe200078e0220 */
[----:B------:R-:W-:Y:S01]  /*1a290*/  BSSY B1, `(.L_x_11556) ;  /* 0x000008b000017945 */ /* 0x000fe20003800000 */
[----:B---3--:R-:W-:Y:S02]  /*1a2a0*/  IMAD.IADD R15, R5, 0x1, R52 ;  /* 0x00000001050f7824 */ /* 0x008fe400078e0234 */
[----:B------:R-:W-:Y:S01]  /*1a2b0*/  IMAD.WIDE.U32 R4, R55, UR4, R42 ;  /* 0x0000000437047c25 */ /* 0x000fe2000f8e002a */
[----:B------:R-:W-:-:S03]  /*1a2c0*/  ULDC.64 UR4, c[0x0][0xb98] ;  /* 0x0002e60000047ab9 */ /* 0x000fc60000000a00 */
[----:B--2---:R-:W-:-:S04]  /*1a2d0*/  @P1 IMAD.HI.U32 R6, R15, R6, RZ ;  /* 0x000000060f061227 */ /* 0x004fc800078e00ff */
[----:B------:R-:W-:Y:S01]  /*1a2e0*/  IMAD.MOV.U32 R7, RZ, RZ, R15 ;  /* 0x000000ffff077224 */ /* 0x000fe200078e000f */
[----:B-1----:R-:W-:Y:S01]  /*1a2f0*/  @P1 SHF.R.U32.HI R7, RZ, R9, R6 ;  /* 0x00000009ff071219 */ /* 0x002fe20000011606 */
[----:B------:R-:W-:Y:S02]  /*1a300*/  IMAD R9, R32, 0x20, R40 ;  /* 0x0000002020097824 */ /* 0x000fe400078e0228 */
[----:B------:R-:W-:Y:S02]  /*1a310*/  IMAD.IADD R5, R5, 0x1, R11 ;  /* 0x0000000105057824 */ /* 0x000fe400078e020b */
        /* <DEDUP_REMOVED lines=18> */
[----:B------:R-:W-:Y:S01]  /*1a440*/  SHFL.IDX PT, R48, R6, RZ, 0x1c1f ;  /* 0x001c1fff06307589 */ /* 0x000fe200000e0000 */
[----:B------:R-:W-:Y:S01]  /*1a450*/  IADD3 R7, P2, R28, 0x1800, RZ ;  /* 0x000018001c077810 */ /* 0x000fe20007f5e0ff */
[----:B----4-:R-:W-:Y:S01]  /*1a460*/  IMAD.IADD R4, R14, 0x1, R52 ;  /* 0x000000010e047824 */ /* 0x010fe200078e0234 */
[----:B------:R-:W-:Y:S01]  /*1a470*/  IADD3 R13, P3, R28, 0x3000, RZ ;  /* 0x000030001c0d7810 */ /* 0x000fe20007f7e0ff */
[----:B------:R-:W0:Y:S01]  /*1a480*/  SHFL.IDX PT, R49, R10, RZ, 0x1c1f ;  /* 0x001c1fff0a317589 */ /* 0x000e2200000e0000 */
[----:B------:R-:W-:Y:S01]  /*1a490*/  LOP3.LUT P0, RZ, R26, 0x3, RZ, 0xc0, !PT ;  /* 0x000000031aff7812 */ /* 0x000fe2000780c0ff */
[----:B------:R-:W-:Y:S01]  /*1a4a0*/  IMAD.X R9, RZ, RZ, R29, P2 ;  /* 0x000000ffff097224 */ /* 0x000fe200010e061d */
[----:B------:R-:W-:Y:S01]  /*1a4b0*/  ULDC.64 UR4, c[0x0][0xaa0] ;  /* 0x0002a80000047ab9 */ /* 0x000fe20000000a00 */
[----:B------:R-:W-:Y:S01]  /*1a4c0*/  SHFL.IDX PT, R50, R6, 0x1, 0x1c1f ;  /* 0x003c1f0006327f89 */ /* 0x000fe200000e0000 */
[----:B------:R-:W-:-:S03]  /*1a4d0*/  ISETP.GE.OR P2, PT, R4, R47, P0 ;  /* 0x0000002f0400720c */ /* 0x000fc60000746670 */
[----:B------:R-:W1:Y:S01]  /*1a4e0*/  SHFL.IDX PT, R51, R10, 0x1, 0x1c1f ;  /* 0x003c1f000a337f89 */ /* 0x000e6200000e0000 */
[----:B------:R-:W-:-:S05]  /*1a4f0*/  VIADD R4, R4, 0x8 ;  /* 0x0000000804047836 */ /* 0x000fca0000000000 */
[----:B------:R-:W-:Y:S01]  /*1a500*/  ISETP.GE.OR P0, PT, R4, R47, P0 ;  /* 0x0000002f0400720c */ /* 0x000fe20000706670 */
[----:B------:R-:W-:-:S03]  /*1a510*/  IMAD R43, R43, UR4, RZ ;  /* 0x000000042b2b7c24 */ /* 0x000fc6000f8e02ff */
[----:B0-----:R0:W-:Y:S01]  /*1a520*/  @!P2 ST.E desc[UR52][R48.64], R20 ;  /* 0x000000143000a985 */ /* 0x0011e2000c101934 */
[----:B------:R-:W-:Y:S01]  /*1a530*/  LOP3.LUT R12, R13, 0x180, RZ, 0xc0, !PT ;  /* 0x000001800d0c7812 */ /* 0x000fe200078ec0ff */
[----:B------:R-:W-:Y:S01]  /*1a540*/  IMAD R43, R42, UR5, R43 ;  /* 0x000000052a2b7c24 */ /* 0x000fe2000f8e022b */
[----:B------:R-:W-:Y:S01]  /*1a550*/  LOP3.LUT R8, R7, 0x180, RZ, 0xc0, !PT ;  /* 0x0000018007087812 */ /* 0x000fe200078ec0ff */
[----:B0-----:R-:W0:Y:S05]  /*1a560*/  @P1 LDC R49, c[0x0][0xbf0] ;  /* 0x0002fc00ff311b82 */ /* 0x001e2a0000000800 */
[----:B-1----:R1:W-:Y:S01]  /*1a570*/  @!P0 ST.E desc[UR52][R50.64], R21 ;  /* 0x0000001532008985 */ /* 0x0023e2000c101934 */
[----:B------:R-:W-:-:S02]  /*1a580*/  SHF.R.U64 R12, R12, 0x3, RZ ;  /* 0x000000030c0c7819 */ /* 0x000fc400000012ff */
[----:B------:R-:W-:Y:S01]  /*1a590*/  SHF.R.U64 R8, R8, 0x3, RZ ;  /* 0x0000000308087819 */ /* 0x000fe200000012ff */
[----:B------:R-:W-:Y:S01]  /*1a5a0*/  IMAD.IADD R48, R52, 0x1, R3 ;  /* 0x0000000134307824 */ /* 0x000fe200078e0203 */
[----:B------:R-:W-:Y:S01]  /*1a5b0*/  LOP3.LUT R12, R12, R13, RZ, 0x3c, !PT ;  /* 0x0000000d0c0c7212 */ /* 0x000fe200078e3cff */
[----:B-1----:R-:W-:Y:S01]  /*1a5c0*/  IMAD.WIDE.U32 R20, R42, UR4, RZ ;  /* 0x000000042a147c25 */ /* 0x002fe2000f8e00ff */
[----:B------:R-:W-:-:S03]  /*1a5d0*/  ULDC.64 UR4, c[0x0][0xae8] ;  /* 0x0002ba0000047ab9 */ /* 0x000fc60000000a00 */
[----:B------:R-:W-:Y:S02]  /*1a5e0*/  IMAD.IADD R21, R21, 0x1, R43 ;  /* 0x0000000115157824 */ /* 0x000fe400078e022b */
[----:B------:R-:W-:Y:S01]  /*1a5f0*/  IMAD R44, R44, UR4, RZ ;  /* 0x000000042c2c7c24 */ /* 0x000fe2000f8e02ff */
[----:B------:R-:W-:Y:S01]  /*1a600*/  IADD3 R25, P5, R28, 0x4800, RZ ;  /* 0x000048001c197810 */ /* 0x000fe20007fbe0ff */
[----:B------:R-:W-:Y:S01]  /*1a610*/  IMAD.X R13, RZ, RZ, R29, P3 ;  /* 0x000000ffff0d7224 */ /* 0x000fe200018e061d */
[----:B------:R-:W-:Y:S01]  /*1a620*/  LOP3.LUT R8, R8, R7, RZ, 0x3c, !PT ;  /* 0x0000000708087212 */ /* 0x000fe200078e3cff */
[C---:B------:R-:W-:Y:S01]  /*1a630*/  IMAD R3, R55.reuse, UR5, R44 ;  /* 0x0000000537037c24 */ /* 0x040fe2000f8e022c */
[C---:B------:R-:W-:Y:S01]  /*1a640*/  IADD3 R31, P4, R28.reuse, 0x6000, RZ ;  /* 0x000060001c1f7810 */ /* 0x040fe20007f9e0ff */
[----:B------:R-:W-:Y:S01]  /*1a650*/  IMAD.WIDE.U32 R20, R55, UR4, R20 ;  /* 0x0000000437147c25 */ /* 0x000fe2000f8e0014 */
[----:B------:R-:W-:Y:S01]  /*1a660*/  IADD3 R7, P3, R28, 0x7800, RZ ;  /* 0x000078001c077810 */ /* 0x000fe20007f7e0ff */
[----:B------:R-:W-:-:S02]  /*1a670*/  ULDC.64 UR4, c[0x0][0xaf0] ;  /* 0x0002bc0000047ab9 */ /* 0x000fc40000000a00 */
[----:B------:R-:W-:Y:S01]  /*1a680*/  @P1 IMAD.HI.U32 R42, R48, R53, RZ ;  /* 0x00000035302a1227 */ /* 0x000fe200078e00ff */
[----:B------:R-:W-:Y:S01]  /*1a690*/  LOP3.LUT R24, R25, 0x180, RZ, 0xc0, !PT ;  /* 0x0000018019187812 */ /* 0x000fe200078ec0ff */
[----:B------:R-:W5:Y:S01]  /*1a6a0*/  LD.E.128 R8, desc[UR52][R8.64] ;  /* 0x0000003408087980 */ /* 0x000f62000c101d00 */
[----:B------:R-:W-:Y:S01]  /*1a6b0*/  LOP3.LUT R30, R31, 0x180, RZ, 0xc0, !PT ;  /* 0x000001801f1e7812 */ /* 0x000fe200078ec0ff */
[----:B------:R-:W-:Y:S01]  /*1a6c0*/  IMAD.IADD R21, R21, 0x1, R3 ;  /* 0x0000000115157824 */ /* 0x000fe200078e0203 */
[----:B------:R-:W-:Y:S01]  /*1a6d0*/  LOP3.LUT R5, R28, 0x180, RZ, 0xc0, !PT ;  /* 0x000001801c057812 */ /* 0x000fe200078ec0ff */
[----:B------:R-:W-:Y:S01]  /*1a6e0*/  IMAD.MOV.U32 R3, RZ, RZ, R48 ;  /* 0x000000ffff037224 */ /* 0x000fe200078e0030 */
[----:B------:R-:W-:Y:S01]  /*1a6f0*/  LOP3.LUT R6, R7, 0x180, RZ, 0xc0, !PT ;  /* 0x0000018007067812 */ /* 0x000fe200078ec0ff */
[----:B------:R-:W5:Y:S01]  /*1a700*/  LD.E.128 R12, desc[UR52][R12.64] ;  /* 0x000000340c0c7980 */ /* 0x000f62000c101d00 */
[----:B0-----:R-:W-:Y:S02]  /*1a710*/  @P1 SHF.R.U32.HI R3, RZ, R49, R42 ;  /* 0x00000031ff031219 */ /* 0x001fe4000001162a */
[----:B------:R-:W-:-:S02]  /*1a720*/  SHF.R.U64 R24, R24, 0x3, RZ ;  /* 0x0000000318187819 */ /* 0x000fc400000012ff */
[----:B------:R-:W-:Y:S02]  /*1a730*/  SHF.R.U64 R30, R30, 0x3, RZ ;  /* 0x000000031e1e7819 */ /* 0x000fe400000012ff */
[----:B------:R-:W-:Y:S01]  /*1a740*/  SHF.R.U64 R5, R5, 0x3, RZ ;  /* 0x0000000305057819 */ /* 0x000fe200000012ff */
[----:B------:R-:W-:Y:S01]  /*1a750*/  IMAD R45, R45, UR4, RZ ;  /* 0x000000042d2d7c24 */ /* 0x000fe2000f8e02ff */
[----:B------:R-:W-:Y:S01]  /*1a760*/  SHF.R.U64 R6, R6, 0x3, RZ ;  /* 0x0000000306067819 */ /* 0x000fe200000012ff */
[----:B------:R-:W-:Y:S01]  /*1a770*/  IMAD.MOV R43, RZ, RZ, -R3 ;  /* 0x000000ffff2b7224 */ /* 0x000fe200078e0a03 */
        /* <DEDUP_REMOVED lines=8> */
[----:B------:R-:W-:Y:S01]  /*1a800*/  SHF.R.S32.HI R42, RZ, 0x1f, R3 ;  /* 0x0000001fff2a7819 */ /* 0x000fe20000011403 */
[C---:B------:R-:W-:Y:S01]  /*1a810*/  IMAD R45, R46.reuse, UR5, R45 ;  /* 0x000000052e2d7c24 */ /* 0x040fe2000f8e022d */
[----:B------:R-:W5:Y:S01]  /*1a820*/  LD.E.128 R24, desc[UR52][R24.64] ;  /* 0x0000003418187980 */ /* 0x000f62000c101d00 */
[----:B------:R-:W-:Y:S01]  /*1a830*/  IMAD.WIDE.U32 R20, R46, UR4, R20 ;  /* 0x000000042e147c25 */ /* 0x000fe2000f8e0014 */
[----:B------:R-:W-:-:S02]  /*1a840*/  ULDC.64 UR4, c[0x0][0xae0] ;  /* 0x0002b80000047ab9 */ /* 0x000fc40000000a00 */
[----:B------:R-:W5:Y:S01]  /*1a850*/  LD.E.128 R4, desc[UR52][R4.64] ;  /* 0x0000003404047980 */ /* 0x000f62000c101d00 */
[----:B------:R-:W-:Y:S02]  /*1a860*/  IMAD R43, R0, R43, R48 ;  /* 0x0000002b002b7224 */ /* 0x000fe400078e0230 */
[----:B------:R-:W-:Y:S01]  /*1a870*/  IMAD.IADD R21, R21, 0x1, R45 ;  /* 0x0000000115157824 */ /* 0x000fe200078e022d */
[----:B------:R-:W5:Y:S01]  /*1a880*/  LD.E.128 R28, desc[UR52][R30.64] ;  /* 0x000000341e1c7980 */ /* 0x000f62000c101d00 */
[----:B------:R-:W-:Y:S01]  /*1a890*/  IMAD R42, R42, UR4, RZ ;  /* 0x000000042a2a7c24 */ /* 0x000fe2000f8e02ff */
[----:B------:R-:W-:Y:S02]  /*1a8a0*/  SHF.R.S32.HI R0, RZ, 0x1f, R43 ;  /* 0x0000001fff007819 */ /* 0x000fe4000001142b */
[----:B------:R-:W5:Y:S01]  /*1a8b0*/  LD.E.128 R36, desc[UR52][R36.64] ;  /* 0x0000003424247980 */ /* 0x000f62000c101d00 */
        /* <DEDUP_REMOVED lines=8> */
[----:B------:R-:W-:-:S03]  /*1a940*/  ULDC.64 UR4, c[0x0][0xad8] ;  /* 0x0002b60000047ab9 */ /* 0x000fc60000000a00 */
[----:B------:R-:W-:Y:S02]  /*1a950*/  IMAD.IADD R21, R21, 0x1, R45 ;  /* 0x0000000115157824 */ /* 0x000fe400078e022d */
[----:B------:R-:W-:Y:S02]  /*1a960*/  IMAD R0, R0, UR4, RZ ;  /* 0x0000000400007c24 */ /* 0x000fe4000f8e02ff */
[----:B------:R-:W-:Y:S02]  /*1a970*/  IMAD.IADD R46, R32, 0x1, R52 ;  /* 0x00000001202e7824 */ /* 0x000fe400078e0234 */
        /* <DEDUP_REMOVED lines=8> */
[----:B------:R-:W-:Y:S01]  /*1aa00*/  PRMT R0, RZ, 0x654, R0 ;  /* 0x00000654ff007816 */ /* 0x000fe20000000000 */
[----:B------:R-:W-:Y:S01]  /*1aa10*/  VIADD R51, R40, 0x20 ;  /* 0x0000002028337836 */ /* 0x000fe20000000000 */
[----:B0-----:R0:W1:Y:S02]  /*1aa20*/  SHFL.IDX PT, R42, R32, RZ, 0x1c1f ;  /* 0x001c1fff202a7589 */ /* 0x00106400000e0000 */
        /* <DEDUP_REMOVED lines=17> */
.L_x_11557:
[----:B------:R-:W-:Y:S05]  /*1ab40*/  BSYNC B1 ;  /* 0x0000000000017941 */ /* 0x000fea0003800000 */
.L_x_11556:
        /* <DEDUP_REMOVED lines=19> */
.L_x_11554:
[----:B------:R-:W2:Y:S01]  /*1ac80*/  LDL R10, [R1+0x74] ;  /* 0x00007400010a7983 */ /* 0x000ea20000100800 */
[----:B------:R-:W-:Y:S01]  /*1ac90*/  ULDC.64 UR4, c[0x0][0xc00] ;  /* 0x0003000000047ab9 */ /* 0x000fe20000000a00 */
[----:B------:R-:W2:Y:S01]  /*1aca0*/  LDC.64 R4, c[0x0][0xc00] ;  /* 0x00030000ff047b82 */ /* 0x000ea20000000a00 */
[----:B------:R-:W-:Y:S01]  /*1acb0*/  ISETP.NE.U32.AND P0, PT, RZ, UR4, PT ;  /* 0x00000004ff007c0c */ /* 0x000fe2000bf05070 */
[----:B------:R-:W-:-:S03]  /*1acc0*/  IMAD.MOV.U32 R0, RZ, RZ, RZ ;  /* 0x000000ffff007224 */ /* 0x000fc600078e00ff */
[----:B------:R-:W-:Y:S01]  /*1acd0*/  ISETP.NE.AND.EX P0, PT, RZ, UR5, PT, P0 ;  /* 0x00000005ff007c0c */ /* 0x000fe2000bf05300 */
[----:B------:R-:W-:Y:S02]  /*1ace0*/  ULDC.64 UR4, c[0x0][0xc08] ;  /* 0x0003020000047ab9 */ /* 0x000fe40000000a00 */
[----:B------:R-:W-:Y:S01]  /*1acf0*/  ISETP.NE.U32.AND P1, PT, RZ, UR4, PT ;  /* 0x00000004ff007c0c */ /* 0x000fe2000bf25070 */
[----:B------:R-:W3:Y:S03]  /*1ad00*/  LDC R27, c[0x0][0xbe8] ;  /* 0x0002fa00ff1b7b82 */ /* 0x000ee60000000800 */
[----:B------:R-:W-:-:S13]  /*1ad10*/  ISETP.NE.AND.EX P1, PT, RZ, UR5, PT, P1 ;  /* 0x00000005ff007c0c */ /* 0x000fda000bf25310 */
[----:B------:R-:W4:Y:S01]  /*1ad20*/  @P1 LDC.64 R6, c[0x0][0xc08] ;  /* 0x00030200ff061b82 */ /* 0x000f220000000a00 */
[----:B------:R-:W-:Y:S02]  /*1ad30*/  ULDC UR4, c[0x0][0xa88] ;  /* 0x0002a20000047ab9 */ /* 0x000fe40000000800 */
[----:B------:R-:W-:Y:S02]  /*1ad40*/  IMAD.U32 R8, RZ, RZ, UR4 ;  /* 0x00000004ff087e24 */ /* 0x000fe4000f8e00ff */
[----:B--2---:R-:W-:-:S04]  /*1ad50*/  IMAD.WIDE R4, R10, 0x4, R4 ;  /* 0x000000040a047825 */ /* 0x004fc800078e0204 */
[----:B----4-:R-:W-:Y:S01]  /*1ad60*/  @P1 IMAD.WIDE R6, R10, 0x4, R6 ;  /* 0x000000040a061825 */ /* 0x010fe200078e0206 */
[----:B------:R2:W5:Y:S04]  /*1ad70*/  @P0 LDG.E R0, desc[UR52][R4.64] ;  /* 0x0000003404000981 */ /* 0x000568000c1e1900 */
[----:B------:R2:W5:Y:S01]  /*1ad80*/  @P1 LDG.E R8, desc[UR52][R6.64] ;  /* 0x0000003406081981 */ /* 0x000562000c1e1900 */
[----:B---3--:R-:W-:Y:S02]  /*1ad90*/  ISETP.NE.AND P2, PT, R27, 0x1, PT ;  /* 0x000000011b00780c */ /* 0x008fe40003f45270 */
[----:B------:R-:W-:Y:S02]  /*1ada0*/  ISETP.GE.AND P3, PT, R54, 0xc0, PT ;  /* 0x000000c03600780c */ /* 0x000fe40003f66270 */
[----:B------:R-:W-:-:S09]  /*1adb0*/  SHF.R.S32.HI R9, RZ, 0x1f, R10 ;  /* 0x0000001fff097819 */ /* 0x000fd2000001140a */
[----:B------:R-:W3:Y:S08]  /*1adc0*/  @P2 LDC R20, c[0x0][0xbec] ;  /* 0x0002fb00ff142b82 */ /* 0x000ef00000000800 */
[----:B------:R-:W4:Y:S01]  /*1add0*/  @P2 LDC R29, c[0x0][0xbf0] ;  /* 0x0002fc00ff1d2b82 */ /* 0x000f220000000800 */
[----:B--2---:R-:W-:Y:S05]  /*1ade0*/  @P1 BRA `(.L_x_11559) ;  /* 0x0000000000101947 */ /* 0x004fea0003800000 */
[----:B------:R-:W-:Y:S05]  /*1adf0*/  @!P0 BRA `(.L_x_11559) ;  /* 0x00000000000c8947 */ /* 0x000fea0003800000 */
[----:B------:R-:W2:Y:S04]  /*1ae00*/  LDG.E R7, desc[UR52][R4.64] ;  /* 0x0000003404077981 */ /* 0x000ea8000c1e1900 */
[----:B-----5:R-:W2:Y:S02]  /*1ae10*/  LDG.E R8, desc[UR52][R4.64+0x4] ;  /* 0x0000043404087981 */ /* 0x020ea4000c1e1900 */
[----:B--2---:R-:W-:-:S07]  /*1ae20*/  IMAD.IADD R8, R8, 0x1, -R7 ;  /* 0x0000000108087824 */ /* 0x004fce00078e0a07 */
.L_x_11559:
[----:B------:R-:W2:Y:S04]  /*1ae30*/  LDL R26, [R1+0x70] ;  /* 0x00007000011a7983 */ /* 0x000ea80000100800 */
[----:B------:R0:W5:Y:S01]  /*1ae40*/  LDL R24, [R1+0x28] ;  /* 0x0000280001187983 */ /* 0x0001620000100800 */
[----:B------:R-:W-:Y:S01]  /*1ae50*/  BSSY B1, `(.L_x_11560) ;  /* 0x000002d000017945 */ /* 0x000fe20003800000 */
[----:B------:R-:W-:Y:S02]  /*1ae60*/  SEL R15, R10, RZ, !P0 ;  /* 0x000000ff0a0f7207 */ /* 0x000fe40004000000 */
[----:B------:R-:W-:Y:S02]  /*1ae70*/  SEL R14, R9, RZ, !P0 ;  /* 0x000000ff090e7207 */ /* 0x000fe40004000000 */
[----:B-----5:R-:W-:-:S02]  /*1ae80*/  SHF.R.S32.HI R13, RZ, 0x1f, R0 ;  /* 0x0000001fff0d7819 */ /* 0x020fc40000011400 */
[----:B--2---:R-:W-:Y:S01]  /*1ae90*/  SHF.R.S32.HI R12, RZ, 0x1f, R26 ;  /* 0x0000001fff0c7819 */ /* 0x004fe2000001141a */
[----:B0-----:R-:W-:Y:S06]  /*1aea0*/  @P3 BRA `(.L_x_11561) ;  /* 0x00000000009c3947 */ /* 0x001fec0003800000 */
        /* <DEDUP_REMOVED lines=39> */
.L_x_11561:
[----:B------:R-:W-:Y:S05]  /*1b120*/  BSYNC B1 ;  /* 0x0000000000017941 */ /* 0x000fea0003800000 */
.L_x_11560:
[----:B------:R-:W-:Y:S01]  /*1b130*/  ULDC.64 UR4, c[0x0][0xaa0] ;  /* 0x0002a80000047ab9 */ /* 0x000fe20000000a00 */
[----:B------:R-:W-:Y:S01]  /*1b140*/  SHF.R.S32.HI R36, RZ, 0x2, R36 ;  /* 0x00000002ff247819 */ /* 0x000fe20000011424 */
[----:B0-----:R-:W-:Y:S01]  /*1b150*/  IMAD R5, R13, UR4, RZ ;  /* 0x000000040d057c24 */ /* 0x001fe2000f8e02ff */
[----:B------:R-:W-:-:S03]  /*1b160*/  SHF.R.S32.HI R10, RZ, 0x1f, R41 ;  /* 0x0000001fff0a7819 */ /* 0x000fc60000011429 */
[C---:B------:R-:W-:Y:S02]  /*1b170*/  IMAD R7, R0.reuse, UR5, R5 ;  /* 0x0000000500077c24 */ /* 0x040fe4000f8e0205 */
[----:B------:R-:W-:Y:S02]  /*1b180*/  IMAD R3, R3, 0x60, R36 ;  /* 0x0000006003037824 */ /* 0x000fe400078e0224 */
[----:B------:R-:W-:Y:S01]  /*1b190*/  IMAD.WIDE.U32 R4, R0, UR4, RZ ;  /* 0x0000000400047c25 */ /* 0x000fe2000f8e00ff */
[----:B------:R-:W-:-:S03]  /*1b1a0*/  ULDC.64 UR4, c[0x0][0xae8] ;  /* 0x0002ba0000047ab9 */ /* 0x000fc60000000a00 */
        /* <DEDUP_REMOVED lines=28> */
[----:B------:R-:W-:Y:S01]  /*1b370*/  VIADD R7, R40, 0x20 ;  /* 0x0000002028077836 */ /* 0x000fe20000000000 */
[C---:B------:R-:W-:Y:S01]  /*1b380*/  LEA R0, P0, R4.reuse, UR4, 0x1 ;  /* 0x0000000404007c11 */ /* 0x040fe2000f8008ff */
[----:B------:R-:W-:Y:S01]  /*1b390*/  IMAD.IADD R3, R5, 0x1, R3 ;  /* 0x0000000105037824 */ /* 0x000fe200078e0203 */
[----:B------:R-:W-:Y:S02]  /*1b3a0*/  UMOV UR4, 0xffffffff ;  /* 0xffffffff00047882 */ /* 0x000fe40000000000 */
[----:B------:R-:W-:Y:S02]  /*1b3b0*/  SHF.R.S32.HI R20, RZ, 0x1f, R7 ;  /* 0x0000001fff147819 */ /* 0x000fe40000011407 */
[----:B------:R-:W-:Y:S01]  /*1b3c0*/  LEA.HI.X R4, R4, UR5, R3, 0x1, P0 ;  /* 0x0000000504047c11 */ /* 0x000fe200080f0c03 */
[----:B------:R-:W-:Y:S06]  /*1b3d0*/  BRA.DIV UR4, `(.L_x_11562) ;  /* 0x0000008604187947 */ /* 0x000fec000b800000 */
[----:B------:R0:W2:Y:S04]  /*1b3e0*/  SHFL.IDX PT, R3, R4, RZ, 0x1c1f ;  /* 0x001c1fff04037589 */ /* 0x0000a800000e0000 */
[----:B------:R0:W3:Y:S02]  /*1b3f0*/  SHFL.IDX PT, R14, R0, RZ, 0x1c1f ;  /* 0x001c1fff000e7589 */ /* 0x0000e400000e0000 */
.L_x_11740:
[----:B------:R-:W-:Y:S01]  /*1b400*/  IMAD R27, R8, R27, RZ ;  /* 0x0000001b081b7224 */ /* 0x000fe200078e02ff */
[----:B------:R-:W-:Y:S01]  /*1b410*/  BSSY B1, `(.L_x_11563) ;  /* 0x0000011000017945 */ /* 0x000fe20003800000 */
[----:B------:R-:W-:-:S05]  /*1b420*/  IMAD.IADD R6, R36, 0x1, R24 ;  /* 0x0000000124067824 */ /* 0x000fca00078e0218 */
        /* <DEDUP_REMOVED lines=8> */
[----:B------:R-:W-:Y:S01]  /*1b4b0*/  @!P4 LEA R24, P1, R41, R14, 0x1 ;  /* 0x0000000e2918c211 */ /* 0x000fe200078208ff */
[----:B------:R-:W-:Y:S01]  /*1b4c0*/  @!P2 IMAD.WIDE R8, R40, 0x2, R14 ;  /* 0x000000022808a825 */ /* 0x000fe200078e020e */
[-C--:B------:R-:W-:Y:S02]  /*1b4d0*/  @!P3 LEA.HI.X R13, R7, R3.reuse, R20, 0x1, P0 ;  /* 0x00000003070db211 */ /* 0x080fe400000f0c14 */
[----:B------:R-:W-:Y:S02]  /*1b4e0*/  @!P4 LEA.HI.X R25, R41, R3, R10, 0x1, P1 ;  /* 0x000000032919c211 */ /* 0x000fe400008f0c0a */
[----:B------:R4:W-:Y:S04]  /*1b4f0*/  @!P2 ST.E.128 desc[UR52][R8.64], RZ ;  /* 0x000000ff0800a985 */ /* 0x0009e8000c101d34 */
[----:B------:R4:W-:Y:S04]  /*1b500*/  @!P3 ST.E.128 desc[UR52][R12.64], RZ ;  /* 0x000000ff0c00b985 */ /* 0x0009e8000c101d34 */
[----:B------:R4:W-:Y:S02]  /*1b510*/  @!P4 ST.E.128 desc[UR52][R24.64], RZ ;  /* 0x000000ff1800c985 */ /* 0x0009e4000c101d34 */
.L_x_11564:
[----:B------:R-:W-:Y:S05]  /*1b520*/  BSYNC B1 ;  /* 0x0000000000017941 */ /* 0x000fea0003800000 */
.L_x_11563:
[----:B------:R-:W-:-:S03]  /*1b530*/  UMOV UR4, 0xffffffff ;  /* 0xffffffff00047882 */ /* 0x000fc60000000000 */
[----:B------:R-:W-:Y:S05]  /*1b540*/  BRA.DIV UR4, `(.L_x_11565) ;  /* 0x0000008204f07947 */ /* 0x000fea000b800000 */
[----:B--2---:R2:W0:Y:S04]  /*1b550*/  SHFL.IDX PT, R3, R4, 0x1, 0x1c1f ;  /* 0x003c1f0004037f89 */ /* 0x00442800000e0000 */
[----:B---3--:R2:W3:Y:S02]  /*1b560*/  SHFL.IDX PT, R14, R0, 0x1, 0x1c1f ;  /* 0x003c1f00000e7f89 */ /* 0x0084e400000e0000 */
.L_x_11744:
        /* <DEDUP_REMOVED lines=9> */
[----:B----4-:R-:W-:Y:S01]  /*1b600*/  @!P4 LEA R8, P1, R41, R14, 0x1 ;  /* 0x0000000e2908c211 */ /* 0x010fe200078208ff */
[----:B------:R-:W-:Y:S01]  /*1b610*/  @!P2 IMAD.WIDE R4, R40, 0x2, R14 ;  /* 0x000000022804a825 */ /* 0x000fe200078e020e */
[-C--:B------:R-:W-:Y:S02]  /*1b620*/  @!P3 LEA.HI.X R7, R7, R3.reuse, R20, 0x1, P0 ;  /* 0x000000030707b211 */ /* 0x080fe400000f0c14 */
[----:B------:R-:W-:Y:S02]  /*1b630*/  @!P4 LEA.HI.X R9, R41, R3, R10, 0x1, P1 ;  /* 0x000000032909c211 */ /* 0x000fe400008f0c0a */
[----:B------:R0:W-:Y:S04]  /*1b640*/  @!P2 ST.E.128 desc[UR52][R4.64], RZ ;  /* 0x000000ff0400a985 */ /* 0x0001e8000c101d34 */
[----:B------:R0:W-:Y:S04]  /*1b650*/  @!P3 ST.E.128 desc[UR52][R6.64], RZ ;  /* 0x000000ff0600b985 */ /* 0x0001e8000c101d34 */
[----:B------:R0:W-:Y:S02]  /*1b660*/  @!P4 ST.E.128 desc[UR52][R8.64], RZ ;  /* 0x000000ff0800c985 */ /* 0x0001e4000c101d34 */
.L_x_11558:
[----:B------:R-:W-:Y:S05]  /*1b670*/  BSYNC B0 ;  /* 0x0000000000007941 */ /* 0x000fea0003800000 */
.L_x_11553:
[----:B------:R-:W-:Y:S02]  /*1b680*/  ULDC UR4, c[0x0][0xc3c] ;  /* 0x00030f0000047ab9 */ /* 0x000fe40000000800 */
[----:B-1----:R-:W-:-:S13]  /*1b690*/  ISETP.GE.AND P0, PT, R35, UR4, PT ;  /* 0x0000000423007c0c */ /* 0x002fda000bf06270 */
[----:B------:R-:W-:Y:S05]  /*1b6a0*/  @!P0 BRA `(.L_x_11566) ;  /* 0xfffffe5c00148947 */ /* 0x000fea000383ffff */
[----:B------:R-:W-:Y:S05]  /*1b6b0*/  BRA `(.L_x_11350) ;  /* 0x0000007400447947 */ /* 0x000fea0003800000 */
.L_x_11348:
        /* <DEDUP_REMOVED lines=16> */
.L_x_11567:
        /* <DEDUP_REMOVED lines=42> */
.L_x_11573:
        /* <DEDUP_REMOVED lines=12> */
.L_x_11572:
[----:B------:R-:W-:Y:S05]  /*1bb20*/  BSYNC B0 ;  /* 0x0000000000007941 */ /* 0x000fea0003800000 */
.L_x_11571:
        /* <DEDUP_REMOVED lines=21> */
.L_x_11569:
        /* <DEDUP_REMOVED lines=16> */
[----:B------:R-:W0:Y:S02]  /*1bd80*/  F2I.FTZ.U32.TRUNC.NTZ R3, R11 ;  /* 0x0000000b00037305 */ /* 0x000e24000021f000 */
[----:B0-----:R-:W-:Y:S01]  /*1bd90*/  IMAD.MOV R11, RZ, RZ, -R3 ;  /* 0x000000ffff0b7224 */ /* 0x001fe200078e0a03 */
[----:B------:R-:W-:Y:S06]  /*1bda0*/  @!P0 BRA `(.L_x_11574) ;  /* 0x0000000000088947 */ /* 0x000fec0003800000 */
[----:B------:R-:W-:-:S05]  /*1bdb0*/  VIADD R9, R15, 0xffffffff ;  /* 0xffffffff0f097836 */ /* 0x000fca0000000000 */
[----:B------:R0:W1:Y:S02]  /*1bdc0*/  SHFL.IDX PT, R16, R6, R9, 0x1f ;  /* 0x00001f0906107589 */ /* 0x00006400000e0000 */
.L_x_11574:
[----:B-1----:R-:W-:Y:S01]  /*1bdd0*/  IMAD R16, R16, UR5, R13 ;  /* 0x0000000510107c24 */ /* 0x002fe2000f8e020d */
[----:B------:R-:W-:Y:S01]  /*1bde0*/  IABS R10, R4 ;  /* 0x00000004000a7213 */ /* 0x000fe20000000000 */
[----:B------:R-:W-:Y:S02]  /*1bdf0*/  IMAD R11, R11, R8, RZ ;  /* 0x000000080b0b7224 */ /* 0x000fe400078e02ff */
[----:B------:R-:W-:Y:S01]  /*1be00*/  IMAD.MOV.U32 R2, RZ, RZ, RZ ;  /* 0x000000ffff027224 */ /* 0x000fe200078e00ff */
[----:B0-----:R-:W-:Y:S01]  /*1be10*/  IADD3 R9, -R16, UR6, RZ ;  /* 0x0000000610097c10 */ /* 0x001fe2000fffe1ff */
[----:B------:R-:W-:Y:S02]  /*1be20*/  IMAD.MOV R10, RZ, RZ, -R10 ;  /* 0x000000ffff0a7224 */ /* 0x000fe400078e0a0a */
[----:B------:R-:W-:Y:S01]  /*1be30*/  IMAD.HI.U32 R2, R3, R11, R2 ;  /* 0x0000000b03027227 */ /* 0x000fe200078e0002 */
[----:B------:R-:W-:-:S05]  /*1be40*/  IABS R6, R9 ;  /* 0x0000000900067213 */ /* 0x000fca0000000000 */
        /* <DEDUP_REMOVED lines=27> */
[----:B------:R-:W-:Y:S01]  /*1c000*/  IMAD R9, R11, R8, RZ ;  /* 0x000000080b097224 */ /* 0x000fe200078e02ff */
[----:B------:R-:W-:-:S03]  /*1c010*/  IABS R11, R4 ;  /* 0x00000004000b7213 */ /* 0x000fc60000000000 */
[----:B------:R-:W-:-:S04]  /*1c020*/  IMAD.HI.U32 R2, R3, R9, R2 ;  /* 0x0000000903027227 */ /* 0x000fc800078e0002 */
[----:B------:R-:W-:Y:S02]  /*1c030*/  IMAD.MOV.U32 R9, RZ, RZ, R11 ;  /* 0x000000ffff097224 */ /* 0x000fe400078e000b */
        /* <DEDUP_REMOVED lines=19> */
.L_x_11570:
[----:B------:R-:W-:Y:S02]  /*1c170*/  IMAD.MOV.U32 R17, RZ, RZ, RZ ;  /* 0x000000ffff117224 */ /* 0x000fe400078e00ff */
[----:B------:R-:W-:Y:S02]  /*1c180*/  IMAD.U32 R16, RZ, RZ, UR6 ;  /* 0x00000006ff107e24 */ /* 0x000fe4000f8e00ff */
[----:B------:R-:W-:-:S07]  /*1c190*/  IMAD.MOV.U32 R18, RZ, RZ, RZ ;  /* 0x000000ffff127224 */ /* 0x000fce00078e00ff */
.L_x_11575:
[----:B------:R-:W-:-:S13]  /*1c1a0*/  ISETP.NE.AND P0, PT, R5, RZ, PT ;  /* 0x000000ff0500720c */ /* 0x000fda0003f05270 */
[----:B------:R-:W0:Y:S01]  /*1c1b0*/  @!P0 S2R R3, SR_CgaCtaId ;  /* 0x0000000000038919 */ /* 0x000e220000008800 */
[----:B------:R-:W-:-:S04]  /*1c1c0*/  @!P0 MOV R0, 0x400 ;  /* 0x0000040000008802 */ /* 0x000fc80000000f00 */
[----:B0-----:R-:W-:-:S05]  /*1c1d0*/  @!P0 LEA R0, R3, R0, 0x18 ;  /* 0x0000000003008211 */ /* 0x001fca00078ec0ff */
[----:B------:R1:W-:Y:S01]  /*1c1e0*/  @!P0 STS.128 [R0+0x2d8d0], R16 ;  /* 0x02d8d01000008388 */ /* 0x0003e20000000c00 */
[----:B------:R-:W-:Y:S06]  /*1c1f0*/  BAR.ARV 0x5, 0x200 ;  /* 0x0148000000007b1d */ /* 0x000fec0000002000 */
.L_x_11568:
[----:B-1----:R-:W-:Y:S01]  /*1c200*/  IMAD.MOV.U32 R0, RZ, RZ, 0x1 ;  /* 0x00000001ff007424 */ /* 0x002fe200078e00ff */
[----:B------:R-:W-:Y:S01]  /*1c210*/  ULDC UR4, c[0x0][0xc3c] ;  /* 0x00030f0000047ab9 */ /* 0x000fe20000000800 */
[----:B------:R-:W-:Y:S01]  /*1c220*/  IMAD.MOV.U32 R25, RZ, RZ, RZ ;  /* 0x000000ffff197224 */ /* 0x000fe200078e00ff */
[----:B0-----:R-:W-:Y:S02]  /*1c230*/  ISETP.GE.AND P0, PT, R19, UR4, PT ;  /* 0x0000000413007c0c */ /* 0x001fe4000bf06270 */
        /* <DEDUP_REMOVED lines=25> */
[----:B------:R-:W-:Y:S01]  /*1c3d0*/  SHF.R.U32.HI R3, RZ, 0x2, R6 ;  /* 0x00000002ff037819 */ /* 0x000fe20000011606 */
[----:B------:R-:W-:-:S02]  /*1c3e0*/  IMAD.MOV.U32 R6, RZ, RZ, 0x1 ;  /* 0x00000001ff067424 */ /* 0x000fc400078e00ff */
[----:B------:R-:W-:Y:S01]  /*1c3f0*/  STL [R1+0x14], R5 ;  /* 0x0000140501007387 */ /* 0x000fe20000100800 */
[----:B------:R-:W-:-:S03]  /*1c400*/  LOP3.LUT R2, R2, 0x60, RZ, 0xc0, !PT ;  /* 0x0000006002027812 */ /* 0x000fc600078ec0ff */
[----:B------:R-:W-:Y:S04]  /*1c410*/  STL [R1+0x4c], RZ ;  /* 0x00004cff01007387 */ /* 0x000fe80000100800 */
[----:B------:R0:W-:Y:S04]  /*1c420*/  STL [R1+0x4], R4 ;  /* 0x0000040401007387 */ /* 0x0001e80000100800 */
[----:B------:R1:W-:Y:S01]  /*1c430*/  STL [R1], R6 ;  /* 0x0000000601007387 */ /* 0x0003e20000100800 */
[----:B0-----:R-:W-:Y:S02]  /*1c440*/  LOP3.LUT R4, R3, R2, RZ, 0xfc, !PT ;  /* 0x0000000203047212 */ /* 0x001fe400078efcff */
[----:B------:R-:W-:-:S02]  /*1c450*/  LOP3.LUT R3, R0, 0x20, RZ, 0xfc, !PT ;  /* 0x0000002000037812 */ /* 0x000fc400078efcff */
[----:B------:R-:W-:Y:S01]  /*1c460*/  LOP3.LUT R2, R0, 0x40, RZ, 0xfc, !PT ;  /* 0x0000004000027812 */ /* 0x000fe200078efcff */
[----:B------:R-:W-:-:S05]  /*1c470*/  IMAD R0, R5, 0x2, R23 ;  /* 0x0000000205007824 */ /* 0x000fca00078e0217 */
[----:B------:R1:W-:Y:S02]  /*1c480*/  STL [R1+0x34], R0 ;  /* 0x0000340001007387 */ /* 0x0003e40000100800 */
.L_x_11693:
[----:B------:R-:W-:Y:S05]  /*1c490*/  YIELD ;  /* 0x0000000000007946 */ /* 0x000fea0003800000 */
[----:B------:R-:W-:Y:S01]  /*1c4a0*/  ULDC.64 UR4, c[0x0][0xa28] ;  /* 0x00028a0000047ab9 */ /* 0x000fe20000000a00 */
[----:B------:R-:W-:Y:S02]  /*1c4b0*/  CS2R R8, SRZ ;  /* 0x0000000000087805 */ /* 0x000fe4000001ff00 */
[----:B------:R-:W-:Y:S01]  /*1c4c0*/  ISETP.NE.U32.AND P0, PT, RZ, UR4, PT ;  /* 0x00000004ff007c0c */ /* 0x000fe2000bf05070 */
[----:B0-----:R-:W0:Y:S01]  /*1c4d0*/  LDC.64 R4, c[0x0][0xa00] ;  /* 0x00028000ff047b82 */ /* 0x001e220000000a00 */
[----:B------:R-:W-:-:S02]  /*1c4e0*/  ULDC.64 UR6, c[0x0][0xa10] ;  /* 0x0002840000067ab9 */ /* 0x000fc40000000a00 */
[----:B------:R-:W-:Y:S01]  /*1c4f0*/  ISETP.NE.AND.EX P0, PT, RZ, UR5, PT, P0 ;  /* 0x00000005ff007c0c */ /* 0x000fe2000bf05300 */
[----:B------:R-:W-:-:S12]  /*1c500*/  ULDC.64 UR4, c[0x0][0xa18] ;  /* 0x0002860000047ab9 */ /* 0x000fd80000000a00 */
[----:B--2---:R-:W2:Y:S02]  /*1c510*/  @P0 LDC.64 R2, c[0x0][0xa28] ;  /* 0x00028a00ff020b82 */ /* 0x004ea40000000a00 */
[----:B--2---:R-:W-:-:S05]  /*1c520*/  @P0 IMAD.WIDE R2, R19, 0x4, R2 ;  /* 0x0000000413020825 */ /* 0x004fca00078e0202 */
[----:B---3--:R2:W3:Y:S01]  /*1c530*/  @P0 LDG.E R9, desc[UR52][R2.64] ;  /* 0x0000003402090981 */ /* 0x0084e2000c1e1900 */
[----:B------:R-:W-:Y:S01]  /*1c540*/  ISETP.NE.U32.AND P0, PT, RZ, UR4, PT ;  /* 0x00000004ff007c0c */ /* 0x000fe2000bf05070 */
[----:B0-----:R-:W-:Y:S01]  /*1c550*/  IMAD.WIDE R4, R19, 0x4, R4 ;  /* 0x0000000413047825 */ /* 0x001fe200078e0204 */
[----:B------:R-:W-:Y:S02]  /*1c560*/  ISETP.NE.U32.AND P1, PT, RZ, UR6, PT ;  /* 0x00000006ff007c0c */ /* 0x000fe4000bf25070 */
[----:B------:R-:W-:Y:S01]  /*1c570*/  ISETP.NE.AND.EX P2, PT, RZ, UR5, PT, P0 ;  /* 0x00000005ff007c0c */ /* 0x000fe2000bf45300 */
[----:B------:R-:W-:Y:S01]  /*1c580*/  ULDC.64 UR4, c[0x0][0xa00] ;  /* 0x0002800000047ab9 */ /* 0x000fe20000000a00 */
[----:B------:R-:W-:Y:S01]  /*1c590*/  ISETP.NE.AND.EX P1, PT, RZ, UR7, PT, P1 ;  /* 0x00000007ff007c0c */ /* 0x000fe2000bf25310 */
[----:B-1----:R-:W-:Y:S01]  /*1c5a0*/  IMAD.MOV.U32 R0, RZ, RZ, RZ ;  /* 0x000000ffff007224 */ /* 0x002fe200078e00ff */
[----:B------:R-:W-:Y:S01]  /*1c5b0*/  ISETP.NE.U32.AND P0, PT, RZ, UR4, PT ;  /* 0x00000004ff007c0c */ /* 0x000fe2000bf05070 */
[----:B--2---:R-:W0:Y:S03]  /*1c5c0*/  LDC.64 R2, c[0x0][0xa10] ;  /* 0x00028400ff027b82 */ /* 0x004e260000000a00 */
[----:B------:R-:W-:-:S05]  /*1c5d0*/  ISETP.NE.AND.EX P0, PT, RZ, UR5, PT, P0 ;  /* 0x00000005ff007c0c */ /* 0x000fca000bf05300 */
[----:B------:R-:W1:Y:S08]  /*1c5e0*/  @P2 LDC.64 R6, c[0x0][0xa18] ;  /* 0x00028600ff062b82 */ /* 0x000e700000000a00 */
[----:B------:R-:W2:Y:S01]  /*1c5f0*/  @P0 LDG.E R8, desc[UR52][R4.64] ;  /* 0x0000003404080981 */ /* 0x000ea2000c1e1900 */
[----:B0-----:R-:W-:-:S05]  /*1c600*/  IMAD.WIDE R2, R19, 0x4, R2 ;  /* 0x0000000413027825 */ /* 0x001fca00078e0202 */
[----:B-----5:R-:W5:Y:S01]  /*1c610*/  @P1 LDG.E R0, desc[UR52][R2.64] ;  /* 0x0000003402001981 */ /* 0x020f62000c1e1900 */
        /* <DEDUP_REMOVED lines=11> */
[----:B------:R-:W-:Y:S02]  /*1c6d0*/  ULDC UR5, c[0x0][0x348] ;  /* 0x0000d20000057ab9 */ /* 0x000fe40000000800 */
[----:B0-----:R-:W-:Y:S02]  /*1c6e0*/  IMAD.U32 R7, RZ, RZ, UR5 ;  /* 0x00000005ff077e24 */ /* 0x001fe4000f8e00ff */
[----:B------:R-:W-:Y:S01]  /*1c6f0*/  IMAD.U32 R6, RZ, RZ, UR4 ;  /* 0x00000004ff067e24 */ /* 0x000fe2000f8e00ff */
[----:B---3--:R0:W-:Y:S04]  /*1c700*/  STL [R1+0x2c], R9 ;  /* 0x00002c0901007387 */ /* 0x0081e80000100800 */
[----:B--2---:R0:W-:Y:S01]  /*1c710*/  STL [R1+0x8], R8 ;  /* 0x0000080801007387 */ /* 0x0041e20000100800 */
[----:B------:R-:W-:Y:S05]  /*1c720*/  @P2 BRA `(.L_x_11577) ;  /* 0x0000000000102947 */ /* 0x000fea0003800000 */
[----:B------:R-:W-:Y:S05]  /*1c730*/  @!P0 BRA `(.L_x_11577) ;  /* 0x00000000000c8947 */ /* 0x000fea0003800000 */
[----:B-----5:R-:W2:Y:S04]  /*1c740*/  LDG.E R29, desc[UR52][R4.64] ;  /* 0x00000034041d7981 */ /* 0x020ea8000c1e1900 */
[----:B------:R-:W2:Y:S02]  /*1c750*/  LDG.E R4, desc[UR52][R4.64+0x4] ;  /* 0x0000043404047981 */ /* 0x000ea4000c1e1900 */
[----:B--2---:R-:W-:-:S07]  /*1c760*/  IMAD.IADD R29, R4, 0x1, -R29 ;  /* 0x00000001041d7824 */ /* 0x004fce00078e0a1d */
.L_x_11577:
        /* <DEDUP_REMOVED lines=8> */
.L_x_11578:
        /* <DEDUP_REMOVED lines=9> */
.L_x_11579:
[----:B-1----:R-:W2:Y:S04]  /*1c880*/  @P1 LDG.E R4, desc[UR52][R2.64] ;  /* 0x0000003402041981 */ /* 0x002ea8000c1e1900 */
[----:B------:R1:W2:Y:S01]  /*1c890*/  @P1 LDG.E R5, desc[UR52][R2.64+0x4] ;  /* 0x0000043402051981 */ /* 0x0002a2000c1e1900 */
[----:B------:R-:W-:Y:S02]  /*1c8a0*/  IMAD R28, R17, 0xc0, RZ ;  /* 0x000000c0111c7824 */ /* 0x000fe400078e02ff */
[----:B-----5:R-:W-:Y:S02]  /*1c8b0*/  IMAD.IADD R6, R6, 0x1, -R9 ;  /* 0x0000000106067824 */ /* 0x020fe400078e0a09 */
[----:B0-----:R-:W-:Y:S01]  /*1c8c0*/  VIADD R8, R28, 0xbf ;  /* 0x000000bf1c087836 */ /* 0x001fe20000000000 */
[----:B-1----:R-:W0:Y:S02]  /*1c8d0*/  LDC R2, c[0x0][0x448] ;  /* 0x00011200ff027b82 */ /* 0x002e240000000800 */
[----:B0-----:R-:W-:-:S13]  /*1c8e0*/  ISETP.NE.AND P2, PT, R2, 0x1, PT ;  /* 0x000000010200780c */ /* 0x001fda0003f45270 */
[----:B------:R-:W0:Y:S08]  /*1c8f0*/  @P2 LDC R3, c[0x0][0x44c] ;  /* 0x00011300ff032b82 */ /* 0x000e300000000800 */
[----:B------:R-:W1:Y:S01]  /*1c900*/  @P2 LDC R2, c[0x0][0x450] ;  /* 0x00011400ff022b82 */ /* 0x000e620000000800 */
[----:B0-----:R-:W-:-:S05]  /*1c910*/  @P2 IMAD.HI.U32 R3, R8, R3, RZ ;  /* 0x0000000308032227 */ /* 0x001fca00078e00ff */
[----:B-1----:R-:W-:Y:S01]  /*1c920*/  @P2 SHF.R.U32.HI R8, RZ, R2, R3 ;  /* 0x00000002ff082219 */ /* 0x002fe20000011603 */
[----:B--2---:R-:W-:-:S04]  /*1c930*/  @P1 IMAD.IADD R7, R5, 0x1, -R4 ;  /* 0x0000000105071824 */ /* 0x004fc800078e0a04 */
[----:B------:R-:W-:-:S04]  /*1c940*/  IMAD.IADD R10, R6, 0x1, R7 ;  /* 0x00000001060a7824 */ /* 0x000fc800078e0207 */
[C---:B------:R-:W-:Y:S01]  /*1c950*/  VIADD R21, R10.reuse, 0x7f ;  /* 0x0000007f0a157836 */ /* 0x040fe20000000000 */
[----:B------:R0:W-:Y:S01]  /*1c960*/  STL [R1+0x24], R10 ;  /* 0x0000240a01007387 */ /* 0x0001e20000100800 */
[----:B------:R-:W-:-:S03]  /*1c970*/  IADD3 R17, R10, 0x1, -R29 ;  /* 0x000000010a117810 */ /* 0x000fc60007ffe81d */
[----:B------:R-:W-:Y:S02]  /*1c980*/  SHF.R.S32.HI R2, RZ, 0x1f, R21 ;  /* 0x0000001fff027819 */ /* 0x000fe40000011415 */
[----:B------:R-:W-:Y:S02]  /*1c990*/  IMAD.IADD R8, R17, 0x1, R8 ;  /* 0x0000000111087824 */ /* 0x000fe400078e0208 */
[----:B------:R-:W-:Y:S02]  /*1c9a0*/  LEA.HI R21, R2, R21, RZ, 0x7 ;  /* 0x0000001502157211 */ /* 0x000fe400078f38ff */
[----:B------:R-:W1:Y:S02]  /*1c9b0*/  LDC.64 R2, c[0x0][0x9e0] ;  /* 0x00027800ff027b82 */ /* 0x000e640000000a00 */
[----:B------:R-:W-:Y:S02]  /*1c9c0*/  SHF.R.S32.HI R21, RZ, 0x7, R21 ;  /* 0x00000007ff157819 */ /* 0x000fe40000011415 */
[----:B-1----:R-:W-:Y:S01]  /*1c9d0*/  ISETP.GE.AND P3, PT, R3, 0x1, PT ;  /* 0x000000010300780c */ /* 0x002fe20003f66270 */
[----:B------:R-:W-:-:S12]  /*1c9e0*/  IMAD.IADD R2, R8, 0x1, R2 ;  /* 0x0000000108027824 */ /* 0x000fd800078e0202 */
[----:B0-----:R-:W-:Y:S05]  /*1c9f0*/  @!P3 BRA `(.L_x_11580) ;  /* 0x000000000048b947 */ /* 0x001fea0003800000 */
        /* <DEDUP_REMOVED lines=11> */
.L_x_11582:
[----:B------:R-:W-:-:S13]  /*1cab0*/  ISETP.NE.AND P0, PT, R3, 0x1, PT ;  /* 0x000000010300780c */ /* 0x000fda0003f05270 */
[----:B------:R-:W0:Y:S02]  /*1cac0*/  @P0 LDC.64 R4, c[0x0][0x9e8] ;  /* 0x00027a00ff040b82 */ /* 0x000e240000000a00 */
[----:B0-----:R-:W-:-:S05]  /*1cad0*/  @P0 IMAD.HI.U32 R4, R9, R4, RZ ;  /* 0x0000000409040227 */ /* 0x001fca00078e00ff */
[----:B------:R-:W-:-:S07]  /*1cae0*/  @P0 SHF.R.U32.HI R9, RZ, R5, R4 ;  /* 0x00000005ff090219 */ /* 0x000fce0000011604 */
.L_x_11583:
[----:B------:R-:W-:Y:S05]  /*1caf0*/  BSYNC B0 ;  /* 0x0000000000007941 */ /* 0x000fea0003800000 */
.L_x_11581:
[----:B------:R-:W-:-:S05]  /*1cb00*/  IMAD R9, R9, R3, R3 ;  /* 0x0000000309097224 */ /* 0x000fca00078e0203 */
[----:B------:R-:W-:-:S07]  /*1cb10*/  VIMNMX R2, R2, R9, PT ;  /* 0x0000000902027248 */ /* 0x000fce0003fe0100 */
.L_x_11580:
        /* <DEDUP_REMOVED lines=20> */
.L_x_11586:
[----:B------:R-:W-:-:S13]  /*1cc60*/  ISETP.NE.AND P0, PT, R3, 0x1, PT ;  /* 0x000000010300780c */ /* 0x000fda0003f05270 */
[----:B------:R-:W0:Y:S02]  /*1cc70*/  @P0 LDC.64 R4, c[0x0][0x9e8] ;  /* 0x00027a00ff040b82 */ /* 0x000e240000000a00 */
[----:B0-----:R-:W-:-:S05]  /*1cc80*/  @P0 IMAD.HI.U32 R4, R9, R4, RZ ;  /* 0x0000000409040227 */ /* 0x001fca00078e00ff */
[----:B------:R-:W-:-:S07]  /*1cc90*/  @P0 SHF.R.U32.HI R9, RZ, R5, R4 ;  /* 0x00000005ff090219 */ /* 0x000fce0000011604 */
.L_x_11587:
[----:B------:R-:W-:Y:S05]  /*1cca0*/  BSYNC B0 ;  /* 0x0000000000007941 */ /* 0x000fea0003800000 */
.L_x_11585:
[----:B------:R-:W-:-:S05]  /*1ccb0*/  IMAD R3, R9, R3, RZ ;  /* 0x0000000309037224 */ /* 0x000fca00078e02ff */
[----:B------:R-:W-:-:S07]  /*1ccc0*/  VIMNMX R8, R8, R3, !PT ;  /* 0x0000000308087248 */ /* 0x000fce0007fe0100 */
.L_x_11584:
[----:B------:R-:W-:Y:S01]  /*1ccd0*/  VIADD R2, R2, 0x7f ;  /* 0x0000007f02027836 */ /* 0x000fe20000000000 */
[----:B------:R-:W-:Y:S04]  /*1cce0*/  BSSY B0, `(.L_x_11588) ;  /* 0x000015d000007945 */ /* 0x000fe80003800000 */
[----:B------:R-:W-:-:S04]  /*1ccf0*/  SHF.R.S32.HI R3, RZ, 0x1f, R2 ;  /* 0x0000001fff037819 */ /* 0x000fc80000011402 */
[----:B------:R-:W-:Y:S02]  /*1cd00*/  LEA.HI R3, R3, R2, RZ, 0x7 ;  /* 0x0000000203037211 */ /* 0x000fe400078f38ff */
[----:B------:R-:W-:Y:S02]  /*1cd10*/  SHF.R.S32.HI R2, RZ, 0x1f, R8 ;  /* 0x0000001fff027819 */ /* 0x000fe40000011408 */
[----:B------:R-:W-:Y:S02]  /*1cd20*/  SHF.R.S32.HI R3, RZ, 0x7, R3 ;  /* 0x00000007ff037819 */ /* 0x000fe40000011403 */
[----:B------:R-:W-:Y:S02]  /*1cd30*/  LEA.HI R2, R2, R8, RZ, 0x7 ;  /* 0x0000000802027211 */ /* 0x000fe400078f38ff */
[----:B------:R-:W-:Y:S02]  /*1cd40*/  VIMNMX R3, R21, R3, PT ;  /* 0x0000000315037248 */ /* 0x000fe40003fe0100 */
[----:B------:R-:W-:-:S03]  /*1cd50*/  SHF.R.S32.HI R2, RZ, 0x7, R2 ;  /* 0x00000007ff027819 */ /* 0x000fc60000011402 */
[----:B------:R-:W-:Y:S01]  /*1cd60*/  IMAD R3, R3, 0x80, -R6 ;  /* 0x0000008003037824 */ /* 0x000fe200078e0a06 */
[----:B------:R-:W-:-:S04]  /*1cd70*/  VIMNMX R2, RZ, R2, !PT ;  /* 0x00000002ff027248 */ /* 0x000fc80007fe0100 */
[----:B------:R-:W-:Y:S01]  /*1cd80*/  VIMNMX R3, R3, R7, PT ;  /* 0x0000000703037248 */ /* 0x000fe20003fe0100 */
[----:B------:R-:W-:-:S05]  /*1cd90*/  IMAD R2, R2, 0x80, -R6 ;  /* 0x0000008002027824 */ /* 0x000fca00078e0a06 */
[----:B------:R-:W-:-:S04]  /*1cda0*/  VIMNMX R4, RZ, R2, !PT ;  /* 0x00000002ff047248 */ /* 0x000fc80007fe0100 */
        /* <DEDUP_REMOVED lines=17> */
.L_x_11747:
[----:B-1----:R-:W-:Y:S02]  /*1cec0*/  ISETP.NE.AND P0, PT, R14, RZ, PT ;  /* 0x000000ff0e00720c */ /* 0x002fe40003f05270 */
[----:B------:R-:W-:-:S11]  /*1ced0*/  PLOP3.LUT P6, PT, PT, PT, PT, 0x8, 0x0 ;  /* 0x000000000000781c */ /* 0x000fd60003fce170 */
[----:B------:R-:W-:Y:S05]  /*1cee0*/  @P0 BRA `(.L_x_11591) ;  /* 0x00000000000c0947 */ /* 0x000fea0003800000 */
[----:B------:R-:W-:-:S03]  /*1cef0*/  UMOV UR4, 0xffffffff ;  /* 0xffffffff00047882 */ /* 0x000fc60000000000 */
[----:B------:R-:W-:Y:S05]  /*1cf00*/  BRA.DIV UR4, `(.L_x_11592) ;  /* 0x0000006a04fc7947 */ /* 0x000fea000b800000 */
[----:B------:R-:W-:-:S13]  /*1cf10*/  ELECT P6, URZ, PT ;  /* 0x00000000003f782f */ /* 0x000fda00038c0000 */
.L_x_11591:
        /* <DEDUP_REMOVED lines=9> */
.L_x_11750:
[----:B------:R-:W-:Y:S05]  /*1cfb0*/  BSYNC B1 ;  /* 0x0000000000017941 */ /* 0x000fea0003800000 */
.L_x_11593:
        /* <DEDUP_REMOVED lines=11> */
.L_x_11751:
[----:B------:R-:W-:Y:S05]  /*1d070*/  BSYNC B2 ;  /* 0x0000000000027941 */ /* 0x000fea0003800000 */
.L_x_11597:
        /* <DEDUP_REMOVED lines=9> */
.L_x_11600:
[----:B------:R-:W-:Y:S05]  /*1d110*/  BSYNC B2 ;  /* 0x0000000000027941 */ /* 0x000fea0003800000 */
.L_x_11599:
        /* <DEDUP_REMOVED lines=12> */
.L_x_11601:
        /* <DEDUP_REMOVED lines=16> */
.L_x_11602:
        /* <DEDUP_REMOVED lines=16> */
.L_x_11603:
        /* <DEDUP_REMOVED lines=13> */
.L_x_11752:
[----:B------:R-:W-:Y:S05]  /*1d4b0*/  BSYNC B2 ;  /* 0x0000000000027941 */ /* 0x000fea0003800000 */
.L_x_11604:
        /* <DEDUP_REMOVED lines=11> */
.L_x_11607:
[----:B------:R-:W-:Y:S05]  /*1d570*/  BSYNC B2 ;  /* 0x0000000000027941 */ /* 0x000fea0003800000 */
.L_x_11606:
        /* <DEDUP_REMOVED lines=8> */
.L_x_11608:
        /* <DEDUP_REMOVED lines=15> */
.L_x_11609:
        /* <DEDUP_REMOVED lines=15> */
.L_x_11610:
        /* <DEDUP_REMOVED lines=10> */
.L_x_11596:
[----:B------:R-:W-:Y:S05]  /*1d880*/  BSYNC B1 ;  /* 0x0000000000017941 */ /* 0x000fea0003800000 */
.L_x_11595:
[----:B0-----:R-:W2:Y:S01]  /*1d890*/  LDL.LU R5, [R1+0x4] ;  /* 0x0000040001057983 */ /* 0x001ea20000300800 */
[----:B------:R-:W-:Y:S01]  /*1d8a0*/  VIADD R27, R27, 0x1 ;  /* 0x000000011b1b7836 */ /* 0x000fe20000000000 */
[----:B------:R-:W-:Y:S01]  /*1d8b0*/  PLOP3.LUT P0, PT, PT, PT, PT, 0x8, 0x0 ;  /* 0x000000000000781c */ /* 0x000fe20003f0e170 */
[----:B------:R-:W-:-:S03]  /*1d8c0*/  VIADD R9, R3, 0xfffffffe ;  /* 0xfffffffe03097836 */ /* 0x000fc60000000000 */
[----:B------:R-:W-:Y:S02]  /*1d8d0*/  ISETP.NE.AND P1, PT, R27, 0x2, PT ;  /* 0x000000021b00780c */ /* 0x000fe40003f25270 */
[----:B------:R-:W-:Y:S02]  /*1d8e0*/  ISETP.GE.AND P2, PT, R9, R4, PT ;  /* 0x000000040900720c */ /* 0x000fe40003f46270 */
[----:B------:R-:W-:Y:S02]  /*1d8f0*/  SEL R3, RZ, 0x1, P1 ;  /* 0x00000001ff037807 */ /* 0x000fe40000800000 */
[----:B------:R-:W-:Y:S02]  /*1d900*/  SEL R27, R27, RZ, P1 ;  /* 0x000000ff1b1b7207 */ /* 0x000fe40000800000 */
[----:B--2---:R-:W-:-:S05]  /*1d910*/  LOP3.LUT R5, R5, R3, RZ, 0x3c, !PT ;  /* 0x0000000305057212 */ /* 0x004fca00078e3cff */
[----:B------:R0:W-:Y:S02]  /*1d920*/  STL [R1+0x4], R5 ;  /* 0x0000040501007387 */ /* 0x0001e40000100800 */
[----:B------:R-:W-:Y:S05]  /*1d930*/  @!P2 BRA `(.L_x_11589) ;  /* 0x00000008005ca947 */ /* 0x000fea0003800000 */
.L_x_11627:
        /* <DEDUP_REMOVED lines=12> */
.L_x_11753:
[----:B------:R-:W-:Y:S05]  /*1da00*/  BSYNC B2 ;  /* 0x0000000000027941 */ /* 0x000fea0003800000 */
.L_x_11613:
        /* <DEDUP_REMOVED lines=9> */
.L_x_11616:
[----:B------:R-:W-:Y:S05]  /*1daa0*/  BSYNC B2 ;  /* 0x0000000000027941 */ /* 0x000fea0003800000 */
.L_x_11615:
        /* <DEDUP_REMOVED lines=11> */
.L_x_11617:
        /* <DEDUP_REMOVED lines=16> */
.L_x_11618:
        /* <DEDUP_REMOVED lines=16> */
.L_x_11619:
        /* <DEDUP_REMOVED lines=13> */
.L_x_11754:
[----:B------:R-:W-:Y:S05]  /*1de30*/  BSYNC B2 ;  /* 0x0000000000027941 */ /* 0x000fea0003800000 */
.L_x_11620:
        /* <DEDUP_REMOVED lines=11> */
.L_x_11623:
[----:B------:R-:W-:Y:S05]  /*1def0*/  BSYNC B2 ;  /* 0x0000000000027941 */ /* 0x000fea0003800000 */
.L_x_11622:
        /* <DEDUP_REMOVED lines=8> */
.L_x_11624:
        /* <DEDUP_REMOVED lines=15> */
.L_x_11625:
        /* <DEDUP_REMOVED lines=15> */
.L_x_11626:
        /* <DEDUP_REMOVED lines=10> */
.L_x_11612:
[----:B------:R-:W-:Y:S05]  /*1e200*/  BSYNC B1 ;  /* 0x0000000000017941 */ /* 0x000fea0003800000 */
.L_x_11611:
        /* <DEDUP_REMOVED lines=10> */
.L_x_11589:
[----:B------:R-:W-:Y:S05]  /*1e2b0*/  BSYNC B0 ;  /* 0x0000000000007941 */ /* 0x000fea0003800000 */
.L_x_11588:
        /* <DEDUP_REMOVED lines=8> */
[----:B---3--:R-:W-:-:S05]  /*1e340*/  @P1 SHF.R.U32.HI R2, RZ, R0, R3 ;  /* 0x00000000ff021219 */ /* 0x008fca0000011603 */
[----:B------:R-:W-:Y:S02]  /*1e350*/  IMAD.IADD R17, R17, 0x1, R2 ;  /* 0x0000000111117824 */ /* 0x000fe400078e0202 */
[----:B------:R-:W2:Y:S02]  /*1e360*/  LDC.64 R2, c[0x0][0x9e0] ;  /* 0x00027800ff027b82 */ /* 0x000ea40000000a00 */
[----:B--2---:R-:W-:Y:S01]  /*1e370*/  ISETP.GE.AND P2, PT, R3, 0x1, PT ;  /* 0x000000010300780c */ /* 0x004fe20003f46270 */
[----:B------:R-:W-:-:S12]  /*1e380*/  IMAD.IADD R2, R17, 0x1, R2 ;  /* 0x0000000111027824 */ /* 0x000fd800078e0202 */
[----:B------:R-:W-:Y:S05]  /*1e390*/  @!P2 BRA `(.L_x_11628) ;  /* 0x000000000048a947 */ /* 0x000fea0003800000 */
[C---:B------:R-:W-:Y:S01]  /*1e3a0*/  ISETP.GT.AND P0, PT, R17.reuse, RZ, PT ;  /* 0x000000ff1100720c */ /* 0x040fe20003f04270 */
[----:B------:R-:W-:Y:S01]  /*1e3b0*/  BSSY B0, `(.L_x_11629) ;  /* 0x000000e000007945 */ /* 0x000fe20003800000 */
[----:B------:R-:W-:-:S11]  /*1e3c0*/  VIADD R0, R17, 0xffffffff ;  /* 0xffffffff11007836 */ /* 0x000fd60000000000 */
[----:B------:R-:W-:Y:S05]  /*1e3d0*/  @P0 BRA `(.L_x_11630) ;  /* 0x00000000001c0947 */ /* 0x000fea0003800000 */
[----:B------:R-:W-:Y:S01]  /*1e3e0*/  ISETP.NE.AND P0, PT, R3, 0x1, PT ;  /* 0x000000010300780c */ /* 0x000fe20003f05270 */
[----:B------:R-:W-:-:S12]  /*1e3f0*/  IMAD.MOV R0, RZ, RZ, -R17 ;  /* 0x000000ffff007224 */ /* 0x000fd800078e0a11 */
[----:B0-----:R-:W0:Y:S02]  /*1e400*/  @P0 LDC.64 R4, c[0x0][0x9e8] ;  /* 0x00027a00ff040b82 */ /* 0x001e240000000a00 */
[----:B0-----:R-:W-:-:S05]  /*1e410*/  @P0 IMAD.HI.U32 R4, R0, R4, RZ ;  /* 0x0000000400040227 */ /* 0x001fca00078e00ff */
[----:B------:R-:W-:-:S04]  /*1e420*/  @P0 SHF.R.U32.HI R0, RZ, R5, R4 ;  /* 0x00000005ff000219 */ /* 0x000fc80000011604 */
[----:B------:R-:W-:Y:S01]  /*1e430*/  LOP3.LUT R0, RZ, R0, RZ, 0x33, !PT ;  /* 0x00000000ff007212 */ /* 0x000fe200078e33ff */
[----:B------:R-:W-:Y:S06]  /*1e440*/  BRA `(.L_x_11631) ;  /* 0x0000000000107947 */ /* 0x000fec0003800000 */
.L_x_11630:
[----:B------:R-:W-:-:S13]  /*1e450*/  ISETP.NE.AND P0, PT, R3, 0x1, PT ;  /* 0x000000010300780c */ /* 0x000fda0003f05270 */
[----:B0-----:R-:W0:Y:S02]  /*1e460*/  @P0 LDC.64 R4, c[0x0][0x9e8] ;  /* 0x00027a00ff040b82 */ /* 0x001e240000000a00 */
[----:B0-----:R-:W-:-:S05]  /*1e470*/  @P0 IMAD.HI.U32 R4, R0, R4, RZ ;  /* 0x0000000400040227 */ /* 0x001fca00078e00ff */
[----:B------:R-:W-:-:S07]  /*1e480*/  @P0 SHF.R.U32.HI R0, RZ, R5, R4 ;  /* 0x00000005ff000219 */ /* 0x000fce0000011604 */
.L_x_11631:
[----:B------:R-:W-:Y:S05]  /*1e490*/  BSYNC B0 ;  /* 0x0000000000007941 */ /* 0x000fea0003800000 */
.L_x_11629:
[----:B------:R-:W-:-:S05]  /*1e4a0*/  IMAD R0, R0, R3, R3 ;  /* 0x0000000300007224 */ /* 0x000fca00078e0203 */
[----:B------:R-:W-:-:S07]  /*1e4b0*/  VIMNMX R2, R2, R0, PT ;  /* 0x0000000002027248 */ /* 0x000fce0003fe0100 */
.L_x_11628:
[----:B------:R-:W-:Y:S01]  /*1e4c0*/  VIADD R2, R2, 0x7f ;  /* 0x0000007f02027836 */ /* 0x000fe20000000000 */
[----:B------:R-:W-:Y:S01]  /*1e4d0*/  ULDC UR4, c[0x0][0x9dc] ;  /* 0x0002770000047ab9 */ /* 0x000fe20000000800 */
[----:B------:R-:W-:-:S03]  /*1e4e0*/  IMAD.MOV.U32 R4, RZ, RZ, R28 ;  /* 0x000000ffff047224 */ /* 0x000fc600078e001c */
[----:B------:R-:W-:-:S04]  /*1e4f0*/  SHF.R.S32.HI R0, RZ, 0x1f, R2 ;  /* 0x0000001fff007819 */ /* 0x000fc80000011402 */
[----:B------:R-:W-:Y:S02]  /*1e500*/  LEA.HI R0, R0, R2, RZ, 0x7 ;  /* 0x0000000200007211 */ /* 0x000fe400078f38ff */
[----:B------:R-:W2:Y:S02]  /*1e510*/  @P1 LDC R2, c[0x0][0x44c] ;  /* 0x00011300ff021b82 */ /* 0x000ea40000000800 */
[----:B------:R-:W-:-:S04]  /*1e520*/  SHF.R.S32.HI R0, RZ, 0x7, R0 ;  /* 0x00000007ff007819 */ /* 0x000fc80000011400 */
[----:B------:R-:W-:Y:S02]  /*1e530*/  VIMNMX R26, R21, R0, PT ;  /* 0x00000000151a7248 */ /* 0x000fe40003fe0100 */
[----:B------:R-:W3:Y:S03]  /*1e540*/  @P1 LDC R0, c[0x0][0x450] ;  /* 0x00011400ff001b82 */ /* 0x000ee60000000800 */
        /* <DEDUP_REMOVED lines=11> */
[----:B0-----:R-:W0:Y:S02]  /*1e600*/  @P0 LDC.64 R4, c[0x0][0x9e8] ;  /* 0x00027a00ff040b82 */ /* 0x001e240000000a00 */
[----:B0-----:R-:W-:-:S05]  /*1e610*/  @P0 IMAD.HI.U32 R4, R2, R4, RZ ;  /* 0x0000000402040227 */ /* 0x001fca00078e00ff */
[----:B------:R-:W-:-:S04]  /*1e620*/  @P0 SHF.R.U32.HI R2, RZ, R5, R4 ;  /* 0x00000005ff020219 */ /* 0x000fc80000011604 */
[----:B------:R-:W-:Y:S01]  /*1e630*/  LOP3.LUT R2, RZ, R2, RZ, 0x33, !PT ;  /* 0x00000002ff027212 */ /* 0x000fe200078e33ff */
[----:B------:R-:W-:Y:S06]  /*1e640*/  BRA `(.L_x_11635) ;  /* 0x0000000000107947 */ /* 0x000fec0003800000 */
.L_x_11634:
[----:B------:R-:W-:-:S13]  /*1e650*/  ISETP.NE.AND P0, PT, R3, 0x1, PT ;  /* 0x000000010300780c */ /* 0x000fda0003f05270 */
[----:B0-----:R-:W0:Y:S02]  /*1e660*/  @P0 LDC.64 R4, c[0x0][0x9e8] ;  /* 0x00027a00ff040b82 */ /* 0x001e240000000a00 */
[----:B0-----:R-:W-:-:S05]  /*1e670*/  @P0 IMAD.HI.U32 R4, R2, R4, RZ ;  /* 0x0000000402040227 */ /* 0x001fca00078e00ff */
[----:B------:R-:W-:-:S07]  /*1e680*/  @P0 SHF.R.U32.HI R2, RZ, R5, R4 ;  /* 0x00000005ff020219 */ /* 0x000fce0000011604 */
.L_x_11635:
[----:B------:R-:W-:Y:S05]  /*1e690*/  BSYNC B0 ;  /* 0x0000000000007941 */ /* 0x000fea0003800000 */
.L_x_11633:
[----:B------:R-:W-:-:S05]  /*1e6a0*/  IMAD R3, R2, R3, RZ ;  /* 0x0000000302037224 */ /* 0x000fca00078e02ff */
[----:B------:R-:W-:-:S07]  /*1e6b0*/  VIMNMX R0, R0, R3, !PT ;  /* 0x0000000300007248 */ /* 0x000fce0007fe0100 */
.L_x_11632:
        /* <DEDUP_REMOVED lines=25> */
.L_x_11637:
        /* <DEDUP_REMOVED lines=20> */
.L_x_11640:
[----:B------:R-:W-:Y:S05]  /*1e990*/  BSYNC B6 ;  /* 0x0000000000067941 */ /* 0x000fea0003800000 */
.L_x_11639:
        /* <DEDUP_REMOVED lines=20> */
.L_x_11643:
        /* <DEDUP_REMOVED lines=15> */
.L_x_11642:
[----:B------:R-:W-:Y:S05]  /*1ebd0*/  BSYNC B6 ;  /* 0x0000000000067941 */ /* 0x000fea0003800000 */
.L_x_11641:
[----:B------:R-:W-:Y:S01]  /*1ebe0*/  ULDC.64 UR4, c[0x0][0x9f8] ;  /* 0x00027e0000047ab9 */ /* 0x000fe20000000a00 */
[----:B------:R-:W2:Y:S01]  /*1ebf0*/  LDL R20, [R1+0x24] ;  /* 0x0000240001147983 */ /* 0x000ea20000100800 */
[----:B------:R-:W-:-:S03]  /*1ec00*/  ISETP.NE.U32.AND P0, PT, RZ, UR4, PT ;  /* 0x00000004ff007c0c */ /* 0x000fc6000bf05070 */
[----:B------:R-:W3:Y:S01]  /*1ec10*/  LDL R17, [R1+0x2c] ;  /* 0x00002c0001117983 */ /* 0x000ee20000100800 */
[----:B------:R-:W-:Y:S01]  /*1ec20*/  ISETP.NE.AND.EX P0, PT, RZ, UR5, PT, P0 ;  /* 0x00000005ff007c0c */ /* 0x000fe2000bf05300 */
[----:B------:R-:W-:Y:S01]  /*1ec30*/  IMAD.MOV.U32 R8, RZ, RZ, R19 ;  /* 0x000000ffff087224 */ /* 0x000fe200078e0013 */
[----:B-1----:R-:W1:Y:S01]  /*1ec40*/  LDC R7, c[0x0][0x430] ;  /* 0x00010c00ff077b82 */ /* 0x002e620000000800 */
[----:B------:R-:W4:Y:S01]  /*1ec50*/  S2R R24, SR_TID.X ;  /* 0x0000000000187919 */ /* 0x000f220000002100 */
[----:B------:R-:W0:Y:S01]  /*1ec60*/  S2R R21, SR_TID.X ;  /* 0x0000000000157919 */ /* 0x000e220000002100 */
[----:B------:R-:W-:Y:S01]  /*1ec70*/  VIADD R26, R26, 0xffffffff ;  /* 0xffffffff1a1a7836 */ /* 0x000fe20000000000 */
[----:B------:R-:W-:-:S07]  /*1ec80*/  ULDC UR4, c[0x0][0x2f4] ;  /* 0x0000bd0000047ab9 */ /* 0x000fce0000000800 */
[----:B------:R-:W4:Y:S02]  /*1ec90*/  @P0 LDC.64 R2, c[0x0][0x9f8] ;  /* 0x00027e00ff020b82 */ /* 0x000f240000000a00 */
[----:B----4-:R-:W-:-:S05]  /*1eca0*/  @P0 IMAD.WIDE R2, R19, 0x4, R2 ;  /* 0x0000000413020825 */ /* 0x010fca00078e0202 */
[----:B------:R4:W4:Y:S01]  /*1ecb0*/  @P0 LDG.E R8, desc[UR52][R2.64] ;  /* 0x0000003402080981 */ /* 0x000922000c1e1900 */
[----:B-1----:R-:W-:Y:S01]  /*1ecc0*/  ISETP.NE.AND P1, PT, R7, 0x1, PT ;  /* 0x000000010700780c */ /* 0x002fe20003f25270 */
[----:B------:R-:W-:Y:S01]  /*1ecd0*/  IMAD.SHL.U32 R24, R24, 0x20, RZ ;  /* 0x0000002018187824 */ /* 0x000fe200078e00ff */
[----:B0-----:R-:W-:Y:S01]  /*1ece0*/  LOP3.LUT R21, R21, 0x7f, RZ, 0xc0, !PT ;  /* 0x0000007f15157812 */ /* 0x001fe200078ec0ff */
[----:B------:R-:W-:Y:S01]  /*1ecf0*/  IMAD.SHL.U32 R10, R26, 0x80, RZ ;  /* 0x000000801a0a7824 */ /* 0x000fe200078e00ff */
[----:B------:R-:W0:Y:S02]  /*1ed00*/  S2R R11, SR_TID.X ;  /* 0x00000000000b7919 */ /* 0x000e240000002100 */
[----:B------:R-:W-:Y:S02]  /*1ed10*/  SHF.R.U32.HI R21, RZ, 0x2, R21 ;  /* 0x00000002ff157819 */ /* 0x000fe40000011615 */
[----:B------:R-:W-:-:S04]  /*1ed20*/  LOP3.LUT R24, R24, 0x60, RZ, 0xc0, !PT ;  /* 0x0000006018187812 */ /* 0x000fc800078ec0ff */
[----:B------:R-:W-:Y:S01]  /*1ed30*/  LOP3.LUT R0, R10, R21, R24, 0xfe, !PT ;  /* 0x000000150a007212 */ /* 0x000fe200078efe18 */
[----:B------:R-:W1:Y:S08]  /*1ed40*/  @P1 LDC R4, c[0x0][0x434] ;  /* 0x00010d00ff041b82 */ /* 0x000e700000000800 */
[----:B------:R-:W4:Y:S01]  /*1ed50*/  @P1 LDC R5, c[0x0][0x438] ;  /* 0x00010e00ff051b82 */ /* 0x000f220000000800 */
[----:B------:R-:W-:Y:S01]  /*1ed60*/  LOP3.LUT R22, R22, 0xfffffff7, RZ, 0xc0, !PT ;  /* 0xfffffff716167812 */ /* 0x000fe200078ec0ff */
[----:B0-----:R-:W-:-:S05]  /*1ed70*/  IMAD.SHL.U32 R11, R11, 0x8, RZ ;  /* 0x000000080b0b7824 */ /* 0x001fca00078e00ff */
[----:B------:R-:W-:-:S04]  /*1ed80*/  LOP3.LUT R11, R11, 0x18, RZ, 0xc0, !PT ;  /* 0x000000180b0b7812 */ /* 0x000fc800078ec0ff */
[----:B------:R-:W-:Y:S01]  /*1ed90*/  LOP3.LUT R12, R11, 0x20, RZ, 0xfc, !PT ;  /* 0x000000200b0c7812 */ /* 0x000fe200078efcff */
[----:B------:R-:W-:Y:S01]  /*1eda0*/  UMOV UR5, 0xffffffff ;  /* 0xffffffff00057882 */ /* 0x000fe20000000000 */
[C---:B--2---:R-:W-:Y:S01]  /*1edb0*/  ISETP.GE.AND P0, PT, R0.reuse, R20, PT ;  /* 0x000000140000720c */ /* 0x044fe20003f06270 */
[----:B---3--:R-:W-:-:S04]  /*1edc0*/  IMAD.IADD R0, R0, 0x1, R17 ;  /* 0x0000000100007824 */ /* 0x008fc800078e0211 */
[----:B-1----:R-:W-:-:S04]  /*1edd0*/  @P1 IMAD.HI.U32 R4, R0, R4, RZ ;  /* 0x0000000400041227 */ /* 0x002fc800078e00ff */
[----:B------:R-:W-:-:S04]  /*1ede0*/  IMAD.MOV.U32 R6, RZ, RZ, R0 ;  /* 0x000000ffff067224 */ /* 0x000fc800078e0000 */
[----:B----4-:R-:W0:Y:S01]  /*1edf0*/  @!P0 LDC.64 R2, c[0x0][0x428] ;  /* 0x00010a00ff028b82 */ /* 0x010e220000000a00 */
[----:B------:R-:W-:-:S05]  /*1ee00*/  @P1 SHF.R.U32.HI R6, RZ, R5, R4 ;  /* 0x00000005ff061219 */ /* 0x000fca0000011604 */
[----:B------:R-:W-:-:S04]  /*1ee10*/  IMAD.MOV R4, RZ, RZ, -R6 ;  /* 0x000000ffff047224 */ /* 0x000fc800078e0a06 */
[----:B------:R-:W-:Y:S01]  /*1ee20*/  IMAD R4, R7, R4, R0 ;  /* 0x0000000407047224 */ /* 0x000fe200078e0200 */
[----:B------:R-:W-:Y:S02]  /*1ee30*/  @!P0 SHF.R.S32.HI R7, RZ, 0x1f, R6 ;  /* 0x0000001fff078819 */ /* 0x000fe40000011406 */
[----:B------:R-:W-:Y:S01]  /*1ee40*/  SHF.R.S32.HI R9, RZ, 0x1f, R8 ;  /* 0x0000001fff097819 */ /* 0x000fe20000011408 */
[CC--:B0-----:R-:W-:Y:S01]  /*1ee50*/  @!P0 IMAD.WIDE.U32 R6, R8.reuse, R2.reuse, R6 ;  /* 0x0000000208068225 */ /* 0x0c1fe200078e0006 */
[----:B------:R0:W-:Y:S03]  /*1ee60*/  STL [R1+0x10], R8 ;  /* 0x0000100801007387 */ /* 0x0001e60000100800 */
[----:B------:R-:W-:Y:S01]  /*1ee70*/  @!P0 IMAD R0, R9, R2, RZ ;  /* 0x0000000209008224 */ /* 0x000fe200078e02ff */
[----:B------:R1:W-:Y:S03]  /*1ee80*/  STL [R1+0x30], R9 ;  /* 0x0000300901007387 */ /* 0x0003e60000100800 */
[----:B------:R-:W-:-:S02]  /*1ee90*/  @!P0 IMAD R0, R8, R3, R0 ;  /* 0x0000000308008224 */ /* 0x000fc400078e0200 */
[----:B------:R-:W0:Y:S01]  /*1eea0*/  @!P0 LDC.64 R2, c[0x0][0x418] ;  /* 0x00010600ff028b82 */ /* 0x000e220000000a00 */
[----:B------:R-:W-:Y:S02]  /*1eeb0*/  IMAD.U32 R5, RZ, RZ, UR38 ;  /* 0x00000026ff057e24 */ /* 0x000fe4000f8e00ff */
[----:B------:R-:W-:-:S03]  /*1eec0*/  @!P0 IMAD.IADD R0, R7, 0x1, R0 ;  /* 0x0000000107008824 */ /* 0x000fc600078e0200 */
[----:B------:R-:W-:Y:S02]  /*1eed0*/  ISETP.NE.AND P2, PT, R5, 0x3, PT ;  /* 0x000000030500780c */ /* 0x000fe40003f45270 */
[----:B0-----:R-:W-:Y:S01]  /*1eee0*/  @!P0 LEA R8, P1, R6, R2, 0x2 ;  /* 0x0000000206088211 */ /* 0x001fe200078210ff */
[----:B------:R-:W-:-:S03]  /*1eef0*/  IMAD.MOV.U32 R2, RZ, RZ, RZ ;  /* 0x000000ffff027224 */ /* 0x000fc600078e00ff */
[----:B-1----:R-:W-:-:S05]  /*1ef00*/  @!P0 LEA.HI.X R9, R6, R3, R0, 0x2, P1 ;  /* 0x0000000306098211 */ /* 0x002fca00008f1400 */
[----:B------:R0:W5:Y:S01]  /*1ef10*/  @!P0 LDG.E R2, desc[UR52][R8.64] ;  /* 0x0000003408028981 */ /* 0x000162000c1e1900 */
[C---:B------:R-:W-:Y:S02]  /*1ef20*/  ISETP.GE.AND P0, PT, R11.reuse, UR4, PT ;  /* 0x000000040b007c0c */ /* 0x040fe4000bf06270 */
[----:B------:R-:W-:Y:S02]  /*1ef30*/  @P2 LOP3.LUT R22, R22, 0x8, RZ, 0xfc, !PT ;  /* 0x0000000816162812 */ /* 0x000fe400078efcff */
[----:B------:R-:W-:Y:S02]  /*1ef40*/  LOP3.LUT R11, R11, 0x40, RZ, 0xfc, !PT ;  /* 0x000000400b0b7812 */ /* 0x000fe400078efcff */
        /* <DEDUP_REMOVED lines=9> */
.L_x_11757:
[----:B------:R-:W-:-:S05]  /*1efe0*/  SHF.R.S32.HI R9, RZ, 0x1f, R18 ;  /* 0x0000001fff097819 */ /* 0x000fca0000011412 */
[----:B------:R0:W-:Y:S01]  /*1eff0*/  STL [R1+0xc], R9 ;  /* 0x00000c0901007387 */ /* 0x0001e20000100800 */
[----:B------:R-:W-:Y:S05]  /*1f000*/  @!P2 BRA `(.L_x_11645) ;  /* 0x000000000004a947 */ /* 0x000fea0003800000 */
[----:B------:R-:W-:Y:S01]  /*1f010*/  BPT.TRAP 0x1 ;  /* 0x000000040000795c */ /* 0x000fe20000300000 */
.L_x_11645:
        /* <DEDUP_REMOVED lines=26> */
.L_x_11758:
[----:B------:R-:W-:Y:S05]  /*1f1c0*/  BSYNC B0 ;  /* 0x0000000000007941 */ /* 0x000fea0003800000 */
.L_x_11646:
[----:B------:R-:W2:Y:S01]  /*1f1d0*/  LDL R7, [R1+0xc] ;  /* 0x00000c0001077983 */ /* 0x000ea20000100800 */
[----:B------:R-:W-:-:S03]  /*1f1e0*/  ULDC.64 UR4, c[0x0][0x300] ;  /* 0x0000c00000047ab9 */ /* 0x000fc60000000a00 */
[----:B------:R-:W3:Y:S04]  /*1f1f0*/  LDL R12, [R1+0x24] ;  /* 0x00002400010c7983 */ /* 0x000ee80000100800 */
[----:B------:R-:W4:Y:S01]  /*1f200*/  LDL R11, [R1+0x14] ;  /* 0x00001400010b7983 */ /* 0x000f220000100800 */
[----:B------:R-:W-:Y:S01]  /*1f210*/  IMAD R3, R3, UR4, RZ ;  /* 0x0000000403037c24 */ /* 0x000fe2000f8e02ff */
[----:B------:R-:W-:Y:S01]  /*1f220*/  LOP3.LUT P4, RZ, R22, 0x4, RZ, 0xc0, !PT ;  /* 0x0000000416ff7812 */ /* 0x000fe2000788c0ff */
[----:B------:R-:W5:Y:S02]  /*1f230*/  S2R R6, SR_TID.X ;  /* 0x0000000000067919 */ /* 0x000f640000002100 */
[----:B------:R-:W-:Y:S01]  /*1f240*/  IMAD R3, R4, UR5, R3 ;  /* 0x0000000504037c24 */ /* 0x000fe2000f8e0203 */
[----:B------:R-:W-:Y:S01]  /*1f250*/  LOP3.LUT P3, RZ, R22, 0x2, RZ, 0xc0, !PT ;  /* 0x0000000216ff7812 */ /* 0x000fe2000786c0ff */
[----:B-1----:R-:W-:Y:S01]  /*1f260*/  IMAD.WIDE.U32 R4, R4, UR4, RZ ;  /* 0x0000000404047c25 */ /* 0x002fe2000f8e00ff */
[----:B0-----:R-:W0:Y:S01]  /*1f270*/  S2R R9, SR_TID.X ;  /* 0x0000000000097919 */ /* 0x001e220000002100 */
[----:B------:R-:W-:Y:S01]  /*1f280*/  ULDC.64 UR4, c[0x0][0x310] ;  /* 0x0000c40000047ab9 */ /* 0x000fe20000000a00 */
[----:B------:R-:W-:Y:S01]  /*1f290*/  LOP3.LUT P2, RZ, R22, 0x1, RZ, 0xc0, !PT ;  /* 0x0000000116ff7812 */ /* 0x000fe2000784c0ff */
[----:B------:R-:W-:-:S02]  /*1f2a0*/  IMAD.IADD R5, R5, 0x1, R3 ;  /* 0x0000000105057824 */ /* 0x000fc400078e0203 */
[----:B------:R-:W-:Y:S02]  /*1f2b0*/  IMAD R8, R8, UR4, RZ ;  /* 0x0000000408087c24 */ /* 0x000fe4000f8e02ff */
[----:B------:R-:W-:-:S04]  /*1f2c0*/  IMAD.WIDE.U32 R4, R2, UR4, R4 ;  /* 0x0000000402047c25 */ /* 0x000fc8000f8e0004 */
[----:B------:R-:W-:Y:S01]  /*1f2d0*/  IMAD R2, R2, UR5, R8 ;  /* 0x0000000502027c24 */ /* 0x000fe2000f8e0208 */
[----:B------:R-:W-:-:S03]  /*1f2e0*/  ULDC.64 UR4, c[0x0][0x308] ;  /* 0x0000c20000047ab9 */ /* 0x000fc60000000a00 */
[----:B------:R-:W-:Y:S02]  /*1f2f0*/  IMAD.IADD R3, R5, 0x1, R2 ;  /* 0x0000000105037824 */ /* 0x000fe400078e0202 */
[----:B------:R-:W-:Y:S01]  /*1f300*/  IMAD.MOV.U32 R2, RZ, RZ, R4 ;  /* 0x000000ffff027224 */ /* 0x000fe200078e0004 */
[----:B-----5:R-:W-:-:S04]  /*1f310*/  LOP3.LUT R6, R6, 0x7f, RZ, 0xc0, !PT ;  /* 0x0000007f06067812 */ /* 0x020fc800078ec0ff */
[----:B------:R-:W-:Y:S01]  /*1f320*/  SHF.R.U32.HI R6, RZ, 0x2, R6 ;  /* 0x00000002ff067819 */ /* 0x000fe20000011606 */
[----:B0-----:R-:W-:-:S05]  /*1f330*/  IMAD.SHL.U32 R9, R9, 0x8, RZ ;  /* 0x0000000809097824 */ /* 0x001fca00078e00ff */
[----:B------:R-:W-:Y:S01]  /*1f340*/  LOP3.LUT R9, R9, 0x18, RZ, 0xc0, !PT ;  /* 0x0000001809097812 */ /* 0x000fe200078ec0ff */
[----:B--2---:R-:W-:-:S04]  /*1f350*/  IMAD R4, R7, UR4, RZ ;  /* 0x0000000407047c24 */ /* 0x004fc8000f8e02ff */
[----:B------:R-:W-:Y:S01]  /*1f360*/  IMAD R7, R18, UR5, R4 ;  /* 0x0000000512077c24 */ /* 0x000fe2000f8e0204 */
[----:B---3--:R-:W-:Y:S01]  /*1f370*/  IADD3 R6, -R6, R12, -R10 ;  /* 0x0000000c06067210 */ /* 0x008fe20007ffe90a */
[----:B------:R-:W-:Y:S01]  /*1f380*/  IMAD.WIDE.U32 R4, R18, UR4, R2 ;  /* 0x0000000412047c25 */ /* 0x000fe2000f8e0002 */
[----:B------:R-:W-:-:S03]  /*1f390*/  ULDC.64 UR4, c[0x0][0x2e8] ;  /* 0x0000ba0000047ab9 */ /* 0x000fc60000000a00 */
[----:B------:R-:W-:Y:S01]  /*1f3a0*/  IMAD.IADD R7, R5, 0x1, R7 ;  /* 0x0000000105077824 */ /* 0x000fe200078e0207 */
[C---:B------:R-:W-:Y:S01]  /*1f3b0*/  LEA R2, P0, R4.reuse, UR4, 0x1 ;  /* 0x0000000404027c11 */ /* 0x040fe2000f8008ff */
[----:B------:R-:W-:Y:S01]  /*1f3c0*/  UMOV UR4, 0xffffffff ;  /* 0xffffffff00047882 */ /* 0x000fe20000000000 */
[----:B----4-:R-:W-:Y:S02]  /*1f3d0*/  IMAD R8, R25, 0x3000, R11 ;  /* 0x0000300019087824 */ /* 0x010fe400078e020b */
[----:B------:R-:W-:Y:S02]  /*1f3e0*/  LEA.HI.X R7, R4, UR5, R7, 0x1, P0 ;  /* 0x0000000504077c11 */ /* 0x000fe400080f0c07 */
[----:B------:R-:W-:Y:S01]  /*1f3f0*/  ISETP.GE.AND P0, PT, R6, 0x1, PT ;  /* 0x000000010600780c */ /* 0x000fe20003f06270 */
[----:B------:R-:W-:-:S12]  /*1f400*/  BRA.DIV UR4, `(.L_x_11648) ;  /* 0x0000004a04887947 */ /* 0x000fd8000b800000 */
[----:B------:R-:W0:Y:S04]  /*1f410*/  SHFL.IDX PT, R3, R2, RZ, 0x1c1f ;  /* 0x001c1fff02037589 */ /* 0x000e2800000e0000 */
[----:B------:R-:W1:Y:S01]  /*1f420*/  SHFL.IDX PT, R4, R7, RZ, 0x1c1f ;  /* 0x001c1fff07047589 */ /* 0x000e6200000e0000 */
[----:B0-----:R-:W-:Y:S01]  /*1f430*/  @P0 LEA R5, P1, R9, R3, 0x1 ;  /* 0x0000000309050211 */ /* 0x001fe200078208ff */
[----:B------:R-:W-:-:S04]  /*1f440*/  @P0 IMAD R3, R8, 0x2, R23 ;  /* 0x0000000208030824 */ /* 0x000fc800078e0217 */
        /* <DEDUP_REMOVED lines=11> */
[----:B0-----:R-:W-:Y:S01]  /*1f500*/  @P1 LEA R5, P0, R9, R3, 0x1 ;  /* 0x0000000309051211 */ /* 0x001fe200078008ff */
[----:B------:R-:W-:-:S04]  /*1f510*/  @P1 IMAD R3, R8, 0x2, R23 ;  /* 0x0000000208031824 */ /* 0x000fc800078e0217 */
        /* <DEDUP_REMOVED lines=12> */
[----:B0-----:R-:W-:Y:S01]  /*1f5e0*/  @P1 LEA R5, P0, R9, R3, 0x1 ;  /* 0x0000000309051211 */ /* 0x001fe200078008ff */
[----:B------:R-:W-:-:S04]  /*1f5f0*/  @P1 IMAD R3, R8, 0x2, R23 ;  /* 0x0000000208031824 */ /* 0x000fc800078e0217 */
[----:B-1----:R-:W-:-:S05]  /*1f600*/  @P1 IMAD.X R4, RZ, RZ, R4, P0 ;  /* 0x000000ffff041224 */ /* 0x002fca00000e0604 */
[----:B------:R-:W-:-:S04]  /*1f610*/  @P1 LOP3.LUT R5, R5, R4, RZ, 0x3c, !PT ;  /* 0x0000000405051212 */ /* 0x000fc800078e3cff */
[----:B------:R-:W-:-:S04]  /*1f620*/  @P1 LOP3.LUT R4, R5, R4, RZ, 0x3c, !PT ;  /* 0x0000000405041212 */ /* 0x000fc800078e3cff */
[----:B------:R-:W-:-:S05]  /*1f630*/  @P1 LOP3.LUT R5, R5, R4, RZ, 0x3c, !PT ;  /* 0x0000000405051212 */ /* 0x000fca00078e3cff */
[----:B------:R0:W-:Y:S04]  /*1f640*/  @P1 LDGSTS.E.BYPASS.LTC128B.128 [R3+0x16400], desc[UR52][R4.64], !P4 ;  /* 0x1640000004031fae */ /* 0x0001e8000e101d74 */
[----:B------:R0:W-:Y:S04]  /*1f650*/  @P1 LDGSTS.E.BYPASS.LTC128B.128 [R3+0x18400], desc[UR52][R4.64+0x40], !P3 ;  /* 0x1840004004031fae */ /* 0x0001e8000d901d74 */
[----:B--23--:R0:W-:Y:S02]  /*1f660*/  @P1 LDGSTS.E.BYPASS.LTC128B.128 [R3+0x1a400], desc[UR52][R4.64+0x80], !P2 ;  /* 0x1a40008004031fae */ /* 0x00c1e4000d101d74 */
.L_x_11768:
[----:B------:R-:W-:-:S13]  /*1f670*/  ISETP.GE.AND P0, PT, R6, 0x61, PT ;  /* 0x000000610600780c */ /* 0x000fda0003f06270 */
[----:B------:R-:W-:Y:S01]  /*1f680*/  @P0 LEA R2, P1, R9, R2, 0x1 ;  /* 0x0000000209020211 */ /* 0x000fe200078208ff */
[----:B------:R-:W-:-:S04]  /*1f690*/  @P0 IMAD R8, R8, 0x2, R23 ;  /* 0x0000000208080824 */ /* 0x000fc800078e0217 */
[----:B01----:R-:W-:-:S05]  /*1f6a0*/  @P0 IMAD.X R3, RZ, RZ, R7, P1 ;  /* 0x000000ffff030224 */ /* 0x003fca00008e0607 */
        /* <DEDUP_REMOVED lines=8> */
.L_x_11649:
        /* <DEDUP_REMOVED lines=11> */
.L_x_11650:
[----:B------:R0:W5:Y:S01]  /*1f7e0*/  LDL.LU R3, [R1+0x8] ;  /* 0x0000080001037983 */ /* 0x0001620000300800 */
[----:B------:R0:W-:Y:S02]  /*1f7f0*/  SYNCS.ARRIVE.TRANS64.A1T0 RZ, [R0+URZ+0x2d830], RZ ;  /* 0x02d830ff00ff79a7 */ /* 0x0001e4000810003f */
        /* <DEDUP_REMOVED lines=8> */
[----:B------:R-:W-:Y:S01]  /*1f880*/  BSSY B6, `(.L_x_11651) ;  /* 0x000001e000067945 */ /* 0x000fe20003800000 */
[----:B-----5:R-:W-:Y:S01]  /*1f890*/  SHF.R.S32.HI R2, RZ, 0x1f, R3 ;  /* 0x0000001fff027819 */ /* 0x020fe20000011403 */
[----:B------:R-:W-:-:S04]  /*1f8a0*/  IMAD.WIDE.U32 R4, R3, UR4, RZ ;  /* 0x0000000403047c25 */ /* 0x000fc8000f8e00ff */
[----:B------:R-:W-:Y:S01]  /*1f8b0*/  IMAD R2, R2, UR4, RZ ;  /* 0x0000000402027c24 */ /* 0x000fe2000f8e02ff */
[----:B------:R0:W-:Y:S03]  /*1f8c0*/  STL.64 [R1+0x38], R4 ;  /* 0x0000380401007387 */ /* 0x0001e60000100a00 */
[----:B------:R-:W-:Y:S01]  /*1f8d0*/  IMAD R0, R3, UR5, R2 ;  /* 0x0000000503007c24 */ /* 0x000fe2000f8e0202 */
[----:B------:R-:W-:-:S03]  /*1f8e0*/  SHF.R.S32.HI R2, RZ, 0x1f, R19 ;  /* 0x0000001fff027819 */ /* 0x000fc60000011413 */
[----:B------:R-:W-:Y:S01]  /*1f8f0*/  IMAD.IADD R3, R5, 0x1, R0 ;  /* 0x0000000105037824 */ /* 0x000fe200078e0200 */
[----:B------:R-:W-:Y:S02]  /*1f900*/  SEL R0, R19, RZ, !P0 ;  /* 0x000000ff13007207 */ /* 0x000fe40004000000 */
[----:B------:R-:W-:Y:S02]  /*1f910*/  SEL R2, R2, RZ, !P0 ;  /* 0x000000ff02027207 */ /* 0x000fe40004000000 */
        /* <DEDUP_REMOVED lines=20> */
.L_x_11652:
[----:B------:R-:W-:Y:S05]  /*1fa60*/  BSYNC B6 ;  /* 0x0000000000067941 */ /* 0x000fea0003800000 */
.L_x_11651:
[----:B0-----:R-:W2:Y:S01]  /*1fa70*/  LDL.LU R0, [R1+0x48] ;  /* 0x0000480001007983 */ /* 0x001ea20000300800 */
[----:B------:R-:W0:Y:S01]  /*1fa80*/  LDC R9, c[0x0][0x448] ;  /* 0x00011200ff097b82 */ /* 0x000e220000000800 */
[----:B------:R-:W-:Y:S01]  /*1fa90*/  ULDC.64 UR4, c[0x0][0x2d8] ;  /* 0x0000b60000047ab9 */ /* 0x000fe20000000a00 */
[----:B------:R-:W-:Y:S01]  /*1faa0*/  ULDC.64 UR6, c[0x0][0x2c8] ;  /* 0x0000b20000067ab9 */ /* 0x000fe20000000a00 */
[----:B------:R-:W3:Y:S01]  /*1fab0*/  LDL.LU R21, [R1+0x40] ;  /* 0x0000400001157983 */ /* 0x000ee20000300800 */
[----:B------:R-:W-:-:S03]  /*1fac0*/  ULDC.64 UR8, c[0x0][0x280] ;  /* 0x0000a00000087ab9 */ /* 0x000fc60000000a00 */
[----:B------:R-:W3:Y:S04]  /*1fad0*/  LDL.LU.64 R2, [R1+0x38] ;  /* 0x0000380001027983 */ /* 0x000ee80000300a00 */
[----:B------:R-:W4:Y:S04]  /*1fae0*/  LDL R20, [R1+0xc] ;  /* 0x00000c0001147983 */ /* 0x000f280000100800 */
[----:B------:R-:W5:Y:S01]  /*1faf0*/  LDL.LU R4, [R1+0x8] ;  /* 0x0000080001047983 */ /* 0x000f620000300800 */
[----:B0-----:R-:W-:-:S13]  /*1fb00*/  ISETP.NE.AND P1, PT, R9, 0x1, PT ;  /* 0x000000010900780c */ /* 0x001fda0003f25270 */
[----:B------:R-:W0:Y:S08]  /*1fb10*/  @P1 LDC R6, c[0x0][0x450] ;  /* 0x00011400ff061b82 */ /* 0x000e300000000800 */
[----:B------:R-:W1:Y:S01]  /*1fb20*/  @P1 LDC R8, c[0x0][0x450] ;  /* 0x00011400ff081b82 */ /* 0x000e620000000800 */
[----:B------:R-:W0:Y:S02]  /*1fb30*/  S2R R11, SR_TID.X ;  /* 0x00000000000b7919 */ /* 0x000e240000002100 */
[----:B0-----:R-:W-:-:S05]  /*1fb40*/  IMAD.SHL.U32 R10, R11, 0x8, RZ ;  /* 0x000000080b0a7824 */ /* 0x001fca00078e00ff */
[----:B------:R-:W-:Y:S01]  /*1fb50*/  LOP3.LUT R10, R10, 0x18, RZ, 0xc0, !PT ;  /* 0x000000180a0a7812 */ /* 0x000fe200078ec0ff */
[----:B--2---:R-:W-:Y:S02]  /*1fb60*/  IMAD.MOV.U32 R5, RZ, RZ, R0 ;  /* 0x000000ffff057224 */ /* 0x004fe400078e0000 */
[----:B---3--:R-:W-:Y:S02]  /*1fb70*/  IMAD.MOV.U32 R3, RZ, RZ, R21 ;  /* 0x000000ffff037224 */ /* 0x008fe400078e0015 */
[----:B------:R-:W0:Y:S01]  /*1fb80*/  S2R R21, SR_TID.X ;  /* 0x0000000000157919 */ /* 0x000e220000002100 */
        /* <DEDUP_REMOVED lines=8> */
[----:B-----5:R-:W-:-:S04]  /*1fc10*/  IMAD.WIDE.U32 R2, R4, UR4, R2 ;  /* 0x0000000404027c25 */ /* 0x020fc8000f8e0002 */
[----:B------:R-:W-:Y:S01]  /*1fc20*/  IMAD R0, R4, UR5, R0 ;  /* 0x0000000504007c24 */ /* 0x000fe2000f8e0200 */
[----:B------:R-:W-:Y:S01]  /*1fc30*/  ULDC.64 UR4, c[0x0][0x2d0] ;  /* 0x0000b40000047ab9 */ /* 0x000fe20000000a00 */
[----:B0-----:R-:W-:Y:S01]  /*1fc40*/  IMAD.SHL.U32 R21, R21, 0x20, RZ ;  /* 0x0000002015157824 */ /* 0x001fe200078e00ff */
[----:B--2---:R-:W-:-:S04]  /*1fc50*/  LOP3.LUT R20, R20, 0x7f, RZ, 0xc0, !PT ;  /* 0x0000007f14147812 */ /* 0x004fc800078ec0ff */
[----:B------:R-:W-:Y:S02]  /*1fc60*/  LOP3.LUT R21, R21, 0x60, RZ, 0xc0, !PT ;  /* 0x0000006015157812 */ /* 0x000fe400078ec0ff */
[----:B------:R-:W-:-:S04]  /*1fc70*/  SHF.R.U32.HI R20, RZ, 0x2, R20 ;  /* 0x00000002ff147819 */ /* 0x000fc80000011614 */
[----:B------:R-:W-:Y:S01]  /*1fc80*/  LOP3.LUT R20, R20, R21, RZ, 0xfc, !PT ;  /* 0x0000001514147212 */ /* 0x000fe200078efcff */
[----:B------:R-:W-:-:S04]  /*1fc90*/  IMAD.IADD R3, R3, 0x1, R0 ;  /* 0x0000000103037824 */ /* 0x000fc800078e0200 */
[----:B------:R-:W-:-:S04]  /*1fca0*/  IMAD.IADD R0, R20, 0x1, R28 ;  /* 0x0000000114007824 */ /* 0x000fc800078e021c */
[----:B---3--:R-:W-:-:S04]  /*1fcb0*/  @P1 IMAD.HI.U32 R5, R0, R5, RZ ;  /* 0x0000000500051227 */ /* 0x008fc800078e00ff */
[----:B------:R-:W-:Y:S01]  /*1fcc0*/  IMAD.MOV.U32 R4, RZ, RZ, R0 ;  /* 0x000000ffff047224 */ /* 0x000fe200078e0000 */
[----:B------:R-:W-:-:S04]  /*1fcd0*/  @P1 SHF.R.U32.HI R4, RZ, R6, R5 ;  /* 0x00000006ff041219 */ /* 0x000fc80000011605 */
        /* <DEDUP_REMOVED lines=11> */
[----:B------:R-:W0:Y:S02]  /*1fd90*/  @P1 LDC R7, c[0x0][0x44c] ;  /* 0x00011300ff071b82 */ /* 0x000e240000000800 */
[----:B------:R-:W-:Y:S01]  /*1fda0*/  IMAD.IADD R6, R5, 0x1, R6 ;  /* 0x0000000105067824 */ /* 0x000fe200078e0206 */
[----:B------:R-:W-:-:S04]  /*1fdb0*/  LEA R5, P0, R4, UR8, 0x1 ;  /* 0x0000000804057c11 */ /* 0x000fc8000f8008ff */
[----:B------:R-:W-:Y:S01]  /*1fdc0*/  LEA.HI.X R4, R4, UR9, R6, 0x1, P0 ;  /* 0x0000000904047c11 */ /* 0x000fe200080f0c06 */
[----:B------:R-:W-:-:S04]  /*1fdd0*/  VIADD R6, R0, 0x80 ;  /* 0x0000008000067836 */ /* 0x000fc80000000000 */
[----:B------:R-:W-:Y:S02]  /*1fde0*/  IMAD.MOV.U32 R0, RZ, RZ, R6 ;  /* 0x000000ffff007224 */ /* 0x000fe400078e0006 */
[----:B0-----:R-:W-:-:S05]  /*1fdf0*/  @P1 IMAD.HI.U32 R7, R6, R7, RZ ;  /* 0x0000000706071227 */ /* 0x001fca00078e00ff */
[----:B-1----:R-:W-:-:S05]  /*1fe00*/  @P1 SHF.R.U32.HI R0, RZ, R8, R7 ;  /* 0x00000008ff001219 */ /* 0x002fca0000011607 */
[----:B------:R-:W-:-:S04]  /*1fe10*/  IMAD.MOV R7, RZ, RZ, -R0 ;  /* 0x000000ffff077224 */ /* 0x000fc800078e0a00 */
[----:B------:R-:W-:Y:S01]  /*1fe20*/  IMAD R6, R9, R7, R6 ;  /* 0x0000000709067224 */ /* 0x000fe200078e0206 */
[----:B------:R-:W-:Y:S01]  /*1fe30*/  SHF.R.S32.HI R7, RZ, 0x1f, R0 ;  /* 0x0000001fff077819 */ /* 0x000fe20000011400 */
[----:B------:R-:W-:-:S04]  /*1fe40*/  IMAD.WIDE.U32 R2, R0, UR4, R2 ;  /* 0x0000000400027c25 */ /* 0x000fc8000f8e0002 */
[----:B------:R-:W-:Y:S02]  /*1fe50*/  IMAD R7, R7, UR4, RZ ;  /* 0x0000000407077c24 */ /* 0x000fe4000f8e02ff */
[C---:B------:R-:W-:Y:S01]  /*1fe60*/  IMAD.SHL.U32 R21, R11.reuse, 0x8, RZ ;  /* 0x000000080b157824 */ /* 0x040fe200078e00ff */
[----:B------:R-:W-:Y:S01]  /*1fe70*/  LOP3.LUT R20, R11, 0x7f, RZ, 0xc0, !PT ;  /* 0x0000007f0b147812 */ /* 0x000fe200078ec0ff */
[----:B------:R-:W-:Y:S01]  /*1fe80*/  IMAD R0, R0, UR5, R7 ;  /* 0x0000000500007c24 */ /* 0x000fe2000f8e0207 */
[----:B------:R-:W-:-:S03]  /*1fe90*/  ULDC UR4, c[0x0][0x2b8] ;  /* 0x0000ae0000047ab9 */ /* 0x000fc60000000800 */
[----:B------:R-:W-:Y:S01]  /*1fea0*/  IMAD.IADD R3, R3, 0x1, R0 ;  /* 0x0000000103037824 */ /* 0x000fe200078e0200 */
[----:B------:R-:W-:-:S05]  /*1feb0*/  SHF.R.S32.HI R0, RZ, 0x1f, R6 ;  /* 0x0000001fff007819 */ /* 0x000fca0000011406 */
[----:B------:R-:W-:Y:S02]  /*1fec0*/  IMAD R0, R0, UR6, RZ ;  /* 0x0000000600007c24 */ /* 0x000fe4000f8e02ff */
[----:B------:R-:W-:Y:S01]  /*1fed0*/  IMAD.WIDE.U32 R2, R6, UR6, R2 ;  /* 0x0000000606027c25 */ /* 0x000fe2000f8e0002 */
[----:B------:R-:W-:-:S03]  /*1fee0*/  LOP3.LUT R21, R21, 0x18, RZ, 0xc0, !PT ;  /* 0x0000001815157812 */ /* 0x000fc600078ec0ff */
[----:B------:R-:W-:Y:S01]  /*1fef0*/  IMAD R6, R6, UR7, R0 ;  /* 0x0000000706067c24 */ /* 0x000fe2000f8e0200 */
[----:B------:R-:W-:-:S03]  /*1ff00*/  LEA R7, P0, R2, UR8, 0x1 ;  /* 0x0000000802077c11 */ /* 0x000fc6000f8008ff */
[----:B------:R-:W-:Y:S01]  /*1ff10*/  IMAD.IADD R6, R3, 0x1, R6 ;  /* 0x0000000103067824 */ /* 0x000fe200078e0206 */
[C---:B------:R-:W-:Y:S02]  /*1ff20*/  LOP3.LUT R12, R21.reuse, 0x20, RZ, 0xfc, !PT ;  /* 0x00000020150c7812 */ /* 0x040fe400078efcff */
[----:B------:R-:W-:Y:S01]  /*1ff30*/  LOP3.LUT R11, R21, 0x40, RZ, 0xfc, !PT ;  /* 0x00000040150b7812 */ /* 0x000fe200078efcff */
[----:B------:R-:W-:Y:S01]  /*1ff40*/  UMOV UR5, 0xffffffff ;  /* 0xffffffff00057882 */ /* 0x000fe20000000000 */
[----:B------:R-:W-:Y:S02]  /*1ff50*/  LEA.HI.X R6, R2, UR9, R6, 0x1, P0 ;  /* 0x0000000902067c11 */ /* 0x000fe400080f0c06 */
[----:B------:R-:W-:Y:S02]  /*1ff60*/  ISETP.GE.AND P0, PT, R10, UR4, PT ;  /* 0x000000040a007c0c */ /* 0x000fe4000bf06270 */
[----:B------:R-:W-:Y:S02]  /*1ff70*/  ISETP.GE.AND P1, PT, R12, UR4, PT ;  /* 0x000000040c007c0c */ /* 0x000fe4000bf26270 */
[----:B------:R-:W-:-:S02]  /*1ff80*/  ISETP.GE.AND P2, PT, R11, UR4, PT ;  /* 0x000000040b007c0c */ /* 0x000fc4000bf46270 */
[----:B------:R-:W-:Y:S01]  /*1ff90*/  SHF.R.U32.HI R20, RZ, 0x2, R20 ;  /* 0x00000002ff147819 */ /* 0x000fe20000011614 */
[----:B------:R-:W-:Y:S10]  /*1ffa0*/  BRA.DIV UR5, `(.L_x_11653) ;  /* 0x0000004605087947 */ /* 0x000ff4000b800000 */
[----:B------:R-:W2:Y:S01]  /*1ffb0*/  LDL R11, [R1+0x34] ;  /* 0x00003400010b7983 */ /* 0x000ea20000100800 */
[----:B------:R-:W-:Y:S02]  /*1ffc0*/  IMAD R0, R29, R9, RZ ;  /* 0x000000091d007224 */ /* 0x000fe400078e02ff */
[----:B------:R-:W-:Y:S01]  /*1ffd0*/  IMAD.IADD R28, R20, 0x1, R28 ;  /* 0x00000001141c7824 */ /* 0x000fe200078e021c */
[----:B------:R-:W0:Y:S04]  /*1ffe0*/  SHFL.IDX PT, R3, R5, RZ, 0x1c1f ;  /* 0x001c1fff05037589 */ /* 0x000e2800000e0000 */
[----:B------:R-:W1:Y:S01]  /*1fff0*/  SHFL.IDX PT, R2, R4, RZ, 0x1c1f ;  /* 0x001c1fff04027589 */ /* 0x000e6200000e0000 */
[----:B------:R-:W-:-:S03]  /*20000*/  ISETP.GE.AND P3, PT, R28, R0, PT ;  /* 0x000000001c00720c */ /* 0x000fc60003f66270 */
[----:B------:R-:W-:Y:S10]  /*20010*/  SHFL.IDX PT, R8, R4, 0x1, 0x1c1f ;  /* 0x003c1f0004087f89 */ /* 0x000ff400000e0000 */
[----:B0-----:R-:W-:-:S05]  /*20020*/  @!P3 LEA R3, P4, R10, R3, 0x1 ;  /* 0x000000030a03b211 */ /* 0x001fca00078808ff */
[----:B-1----:R-:W-:-:S05]  /*20030*/  @!P3 IMAD.X R2, RZ, RZ, R2, P4 ;  /* 0x000000ffff02b224 */ /* 0x002fca00020e0602 */
[----:B------:R-:W-:-:S04]  /*20040*/  @!P3 LOP3.LUT R3, R3, R2, RZ, 0x3c, !PT ;  /* 0x000000020303b212 */ /* 0x000fc800078e3cff */
[----:B------:R-:W-:-:S04]  /*20050*/  @!P3 LOP3.LUT R2, R3, R2, RZ, 0x3c, !PT ;  /* 0x000000020302b212 */ /* 0x000fc800078e3cff */
[----:B------:R-:W-:-:S05]  /*20060*/  @!P3 LOP3.LUT R3, R3, R2, RZ, 0x3c, !PT ;  /* 0x000000020303b212 */ /* 0x000fca00078e3cff */
[----:B--2---:R-:W-:Y:S04]  /*20070*/  @!P3 LDGSTS.E.BYPASS.LTC128B.128 [R11+0xc400], desc[UR52][R2.64], !P0 ;  /* 0x0c400000020bbfae */ /* 0x004fe8000c101d74 */
[----:B------:R-:W-:Y:S04]  /*20080*/  @!P3 LDGSTS.E.BYPASS.LTC128B.128 [R11+0xf400], desc[UR52][R2.64+0x40], !P1 ;  /* 0x0f400040020bbfae */ /* 0x000fe8000c901d74 */
[----:B------:R0:W-:Y:S02]  /*20090*/  @!P3 LDGSTS.E.BYPASS.LTC128B.128 [R11+0x12400], desc[UR52][R2.64+0x80], !P2 ;  /* 0x12400080020bbfae */ /* 0x0001e4000d101d74 */
[----:B0-----:R-:W-:-:S05]  /*200a0*/  VIADD R2, R28, 0x20 ;  /* 0x000000201c027836 */ /* 0x001fca0000000000 */
[----:B------:R-:W-:Y:S02]  /*200b0*/  ISETP.GE.AND P3, PT, R2, R0, PT ;  /* 0x000000000200720c */ /* 0x000fe40003f66270 */
[----:B------:R-:W0:Y:S11]  /*200c0*/  SHFL.IDX PT, R2, R5, 0x1, 0x1c1f ;  /* 0x003c1f0005027f89 */ /* 0x000e3600000e0000 */
[----:B0-----:R-:W-:-:S05]  /*200d0*/  @!P3 LEA R3, P4, R10, R2, 0x1 ;  /* 0x000000020a03b211 */ /* 0x001fca00078808ff */
[----:B------:R-:W-:Y:S02]  /*200e0*/  @!P3 IMAD.X R2, RZ, RZ, R8, P4 ;  /* 0x000000ffff02b224 */ /* 0x000fe400020e0608 */
[----:B------:R-:W-:Y:S03]  /*200f0*/  SHFL.IDX PT, R8, R4, 0x2, 0x1c1f ;  /* 0x005c1f0004087f89 */ /* 0x000fe600000e0000 */
[-C--:B------:R-:W-:Y:S01]  /*20100*/  @!P3 LOP3.LUT R3, R3, R2.reuse, RZ, 0x3c, !PT ;  /* 0x000000020303b212 */ /* 0x080fe200078e3cff */
[----:B------:R-:W-:Y:S03]  /*20110*/  SHFL.IDX PT, R4, R4, 0x3, 0x1c1f ;  /* 0x007c1f0004047f89 */ /* 0x000fe600000e0000 */
[----:B------:R-:W-:-:S04]  /*20120*/  @!P3 LOP3.LUT R2, R3, R2, RZ, 0x3c, !PT ;  /* 0x000000020302b212 */ /* 0x000fc800078e3cff */
[----:B------:R-:W-:-:S05]  /*20130*/  @!P3 LOP3.LUT R3, R3, R2, RZ, 0x3c, !PT ;  /* 0x000000020303b212 */ /* 0x000fca00078e3cff */
[----:B------:R-:W-:Y:S04]  /*20140*/  @!P3 LDGSTS.E.BYPASS.LTC128B.128 [R11+0xcc00], desc[UR52][R2.64], !P0 ;  /* 0x0cc00000020bbfae */ /* 0x000fe8000c101d74 */
[----:B------:R-:W-:Y:S04]  /*20150*/  @!P3 LDGSTS.E.BYPASS.LTC128B.128 [R11+0xfc00], desc[UR52][R2.64+0x40], !P1 ;  /* 0x0fc00040020bbfae */ /* 0x000fe8000c901d74 */
[----:B------:R0:W-:Y:S02]  /*20160*/  @!P3 LDGSTS.E.BYPASS.LTC128B.128 [R11+0x12c00], desc[UR52][R2.64+0x80], !P2 ;  /* 0x12c00080020bbfae */ /* 0x0001e4000d101d74 */
[----:B0-----:R-:W-:-:S05]  /*20170*/  VIADD R2, R28, 0x40 ;  /* 0x000000401c027836 */ /* 0x001fca0000000000 */
[----:B------:R-:W-:Y:S02]  /*20180*/  ISETP.GE.AND P3, PT, R2, R0, PT ;  /* 0x000000000200720c */ /* 0x000fe40003f66270 */
[----:B------:R-:W0:Y:S04]  /*20190*/  SHFL.IDX PT, R2, R5, 0x2, 0x1c1f ;  /* 0x005c1f0005027f89 */ /* 0x000e2800000e0000 */
[----:B------:R-:W1:Y:S07]  /*201a0*/  SHFL.IDX PT, R5, R5, 0x3, 0x1c1f ;  /* 0x007c1f0005057f89 */ /* 0x000e6e00000e0000 */
[----:B0-----:R-:W-:-:S05]  /*201b0*/  @!P3 LEA R3, P4, R10, R2, 0x1 ;  /* 0x000000020a03b211 */ /* 0x001fca00078808ff */
[----:B------:R-:W-:-:S05]  /*201c0*/  @!P3 IMAD.X R2, RZ, RZ, R8, P4 ;  /* 0x000000ffff02b224 */ /* 0x000fca00020e0608 */
        /* <DEDUP_REMOVED lines=8> */
[----:B-1----:R-:W-:-:S05]  /*20250*/  @!P3 LEA R2, P4, R10, R5, 0x1 ;  /* 0x000000050a02b211 */ /* 0x002fca00078808ff */
[----:B------:R-:W-:Y:S02]  /*20260*/  @!P3 IMAD.X R3, RZ, RZ, R4, P4 ;  /* 0x000000ffff03b224 */ /* 0x000fe400020e0604 */
[----:B------:R-:W-:Y:S04]  /*20270*/  SHFL.IDX PT, R4, R6, RZ, 0x1c1f ;  /* 0x001c1fff06047589 */ /* 0x000fe800000e0000 */
[----:B------:R-:W-:Y:S04]  /*20280*/  @!P3 LDGSTS.E.BYPASS.LTC128B.128 [R11+0xdc00], desc[UR52][R2.64], !P0 ;  /* 0x0dc00000020bbfae */ /* 0x000fe8000c101d74 */
[----:B------:R-:W-:Y:S04]  /*20290*/  @!P3 LDGSTS.E.BYPASS.LTC128B.128 [R11+0x10c00], desc[UR52][R2.64+0x40], !P1 ;  /* 0x10c00040020bbfae */ /* 0x000fe8000c901d74 */
[----:B------:R0:W-:Y:S04]  /*202a0*/  @!P3 LDGSTS.E.BYPASS.LTC128B.128 [R11+0x13c00], desc[UR52][R2.64+0x80], !P2 ;  /* 0x13c00080020bbfae */ /* 0x0001e8000d101d74 */
[----:B------:R-:W-:Y:S04]  /*202b0*/  SHFL.IDX PT, R6, R6, 0x1, 0x1c1f ;  /* 0x003c1f0006067f89 */ /* 0x000fe800000e0000 */
[----:B0-----:R-:W0:Y:S01]  /*202c0*/  SHFL.IDX PT, R2, R7, RZ, 0x1c1f ;  /* 0x001c1fff07027589 */ /* 0x001e2200000e0000 */
[----:B------:R-:W-:-:S05]  /*202d0*/  VIADD R3, R28, 0x80 ;  /* 0x000000801c037836 */ /* 0x000fca0000000000 */
[----:B------:R-:W-:-:S13]  /*202e0*/  ISETP.GE.AND P3, PT, R3, R0, PT ;  /* 0x000000000300720c */ /* 0x000fda0003f66270 */
[----:B0-----:R-:W-:-:S05]  /*202f0*/  @!P3 LEA R2, P4, R10, R2, 0x1 ;  /* 0x000000020a02b211 */ /* 0x001fca00078808ff */
[----:B------:R-:W-:-:S05]  /*20300*/  @!P3 IMAD.X R3, RZ, RZ, R4, P4 ;  /* 0x000000ffff03b224 */ /* 0x000fca00020e0604 */
[----:B------:R-:W-:Y:S04]  /*20310*/  @!P3 LDGSTS.E.BYPASS.LTC128B.128 [R11+0xe400], desc[UR52][R2.64], !P0 ;  /* 0x0e400000020bbfae */ /* 0x000fe8000c101d74 */
[----:B------:R-:W-:Y:S04]  /*20320*/  @!P3 LDGSTS.E.BYPASS.LTC128B.128 [R11+0x11400], desc[UR52][R2.64+0x40], !P1 ;  /* 0x11400040020bbfae */ /* 0x000fe8000c901d74 */
[----:B------:R0:W-:Y:S04]  /*20330*/  @!P3 LDGSTS.E.BYPASS.LTC128B.128 [R11+0x14400], desc[UR52][R2.64+0x80], !P2 ;  /* 0x14400080020bbfae */ /* 0x0001e8000d101d74 */
[----:B0-----:R0:W1:Y:S02]  /*20340*/  SHFL.IDX PT, R2, R7, 0x1, 0x1c1f ;  /* 0x003c1f0007027f89 */ /* 0x00106400000e0000 */
.L_x_11781:
        /* <DEDUP_REMOVED lines=13> */
.L_x_11654:
        /* <DEDUP_REMOVED lines=18> */
.L_x_11782:
[----:B------:R-:W-:Y:S05]  /*20540*/  BSYNC B0 ;  /* 0x0000000000007941 */ /* 0x000fea0003800000 */
.L_x_11655:
[----:B------:R-:W1:Y:S04]  /*20550*/  LDL.LU R3, [R1+0x44] ;  /* 0x0000440001037983 */ /* 0x000e680000300800 */
[----:B------:R-:W2:Y:S01]  /*20560*/  LDL R2, [R1+0x28] ;  /* 0x0000280001027983 */ /* 0x000ea20000100800 */
[----:B------:R-:W-:Y:S01]  /*20570*/  BSSY B0, `(.L_x_11657) ;  /* 0x00000f7000007945 */ /* 0x000fe20003800000 */
[----:B-1----:R-:W-:-:S05]  /*20580*/  VIADD R0, R3, 0xfffffffe ;  /* 0xfffffffe03007836 */ /* 0x002fca0000000000 */
[----:B--2---:R-:W-:-:S13]  /*20590*/  ISETP.GE.AND P0, PT, R0, R2, PT ;  /* 0x000000020000720c */ /* 0x004fda0003f06270 */
[----:B------:R-:W-:Y:S05]  /*205a0*/  @!P0 BRA `(.L_x_11658) ;  /* 0x0000000c00cc8947 */ /* 0x000fea0003800000 */
[----:B------:R-:W1:Y:S01]  /*205b0*/  S2R R2, SR_TID.X ;  /* 0x0000000000027919 */ /* 0x000e620000002100 */
[----:B------:R-:W-:Y:S01]  /*205c0*/  ULDC UR4, c[0x0][0x2f4] ;  /* 0x0000bd0000047ab9 */ /* 0x000fe20000000800 */
[----:B------:R-:W-:Y:S01]  /*205d0*/  IMAD.MOV.U32 R10, RZ, RZ, R25 ;  /* 0x000000ffff0a7224 */ /* 0x000fe200078e0019 */
[----:B------:R2:W5:Y:S04]  /*205e0*/  LDL.LU R20, [R1] ;  /* 0x0000000001147983 */ /* 0x0005680000300800 */
[----:B------:R2:W-:Y:S01]  /*205f0*/  STL [R1+0x8], R26 ;  /* 0x0000081a01007387 */ /* 0x0005e20000100800 */
[----:B-1----:R-:W-:-:S05]  /*20600*/  IMAD.SHL.U32 R4, R2, 0x8, RZ ;  /* 0x0000000802047824 */ /* 0x002fca00078e00ff */
[----:B------:R-:W-:-:S04]  /*20610*/  LOP3.LUT R4, R4, 0x18, RZ, 0xc0, !PT ;  /* 0x0000001804047812 */ /* 0x000fc800078ec0ff */
[C---:B------:R-:W-:Y:S02]  /*20620*/  LOP3.LUT R3, R4.reuse, 0x20, RZ, 0xfc, !PT ;  /* 0x0000002004037812 */ /* 0x040fe400078efcff */
[C---:B------:R-:W-:Y:S02]  /*20630*/  LOP3.LUT R2, R4.reuse, 0x40, RZ, 0xfc, !PT ;  /* 0x0000004004027812 */ /* 0x040fe400078efcff */
[----:B------:R-:W-:Y:S02]  /*20640*/  ISETP.GE.AND P3, PT, R4, UR4, PT ;  /* 0x0000000404007c0c */ /* 0x000fe4000bf66270 */
[----:B------:R-:W-:Y:S02]  /*20650*/  ISETP.GE.AND P2, PT, R3, UR4, PT ;  /* 0x0000000403007c0c */ /* 0x000fe4000bf46270 */
[----:B--2---:R-:W-:-:S13]  /*20660*/  ISETP.GE.AND P1, PT, R2, UR4, PT ;  /* 0x0000000402007c0c */ /* 0x004fda000bf26270 */
.L_x_11671:
[----:B------:R-:W2:Y:S01]  /*20670*/  LDL R9, [R1+0x2c] ;  /* 0x00002c0001097983 */ /* 0x000ea20000100800 */
[----:B------:R-:W1:Y:S03]  /*20680*/  LDC R6, c[0x0][0x430] ;  /* 0x00010c00ff067b82 */ /* 0x000e660000000800 */
[----:B------:R-:W3:Y:S04]  /*20690*/  LDL R8, [R1+0x30] ;  /* 0x0000300001087983 */ /* 0x000ee80000100800 */
[----:B0-----:R-:W4:Y:S01]  /*206a0*/  LDL R7, [R1+0x10] ;  /* 0x0000100001077983 */ /* 0x001f220000100800 */
        /* <DEDUP_REMOVED lines=15> */
[--C-:B------:R-:W-:Y:S01]  /*207a0*/  IMAD.MOV R9, RZ, RZ, -R2.reuse ;  /* 0x000000ffff097224 */ /* 0x100fe200078e0a02 */
[----:B------:R-:W-:-:S03]  /*207b0*/  SHF.R.S32.HI R3, RZ, 0x1f, R2 ;  /* 0x0000001fff037819 */ /* 0x000fc60000011402 */
[----:B------:R-:W-:Y:S02]  /*207c0*/  IMAD R9, R6, R9, R4 ;  /* 0x0000000906097224 */ /* 0x000fe400078e0204 */
        /* <DEDUP_REMOVED lines=20> */
.L_x_11659:
[----:B------:R-:W-:Y:S01]  /*20910*/  IMAD R5, R25, 0x8, R23 ;  /* 0x0000000819057824 */ /* 0x000fe200078e0217 */
[----:B------:R-:W-:Y:S01]  /*20920*/  SHF.L.U32 R0, R2, 0x1f, RZ ;  /* 0x0000001f02007819 */ /* 0x000fe200000006ff */
[----:B------:R-:W-:Y:S03]  /*20930*/  BSSY B1, `(.L_x_11660) ;  /* 0x0000003000017945 */ /* 0x000fe60003800000 */
[----:B------:R-:W0:Y:S02]  /*20940*/  SYNCS.PHASECHK.TRANS64.TRYWAIT P0, [R5+URZ+0x2d840], R0 ;  /* 0x02d84000050075a7 */ /* 0x000e24000800017f */
[----:B0-----:R-:W-:Y:S05]  /*20950*/  @!P0 BRA `(.L_x_11661) ;  /* 0x0000004000c48947 */ /* 0x001fea0003800000 */
.L_x_11783:
[----:B------:R-:W-:Y:S05]  /*20960*/  BSYNC B1 ;  /* 0x0000000000017941 */ /* 0x000fea0003800000 */
.L_x_11660:
[----:B------:R-:W2:Y:S04]  /*20970*/  LDL R6, [R1+0xc] ;  /* 0x00000c0001067983 */ /* 0x000ea80000100800 */
[----:B------:R-:W3:Y:S01]  /*20980*/  LDL R4, [R1+0x14] ;  /* 0x0000140001047983 */ /* 0x000ee20000100800 */
[----:B------:R-:W-:Y:S01]  /*20990*/  SHF.R.S32.HI R28, RZ, 0x1f, R9 ;  /* 0x0000001fff1c7819 */ /* 0x000fe20000011409 */
[----:B------:R-:W-:Y:S01]  /*209a0*/  ULDC.64 UR4, c[0x0][0x300] ;  /* 0x0000c00000047ab9 */ /* 0x000fe20000000a00 */
[C---:B------:R-:W-:Y:S01]  /*209b0*/  LOP3.LUT P5, RZ, R22.reuse, 0x2, RZ, 0xc0, !PT ;  /* 0x0000000216ff7812 */ /* 0x040fe200078ac0ff */
        /* <DEDUP_REMOVED lines=50> */
.L_x_11793:
        /* <DEDUP_REMOVED lines=11> */
.L_x_11663:
        /* <DEDUP_REMOVED lines=11> */
.L_x_11664:
[----:B------:R1:W-:Y:S01]  /*20e40*/  SYNCS.ARRIVE.TRANS64.A1T0 RZ, [R5+URZ+0x2d830], RZ ;  /* 0x02d830ff05ff79a7 */ /* 0x0003e2000810003f */
[----:B------:R-:W-:Y:S05]  /*20e50*/  @!P5 BRA `(.L_x_11665) ;  /* 0x000000000004d947 */ /* 0x000fea0003800000 */
[----:B------:R-:W-:Y:S01]  /*20e60*/  BPT.TRAP 0x1 ;  /* 0x000000040000795c */ /* 0x000fe20000300000 */
.L_x_11665:
[----:B------:R-:W-:Y:S01]  /*20e70*/  SHF.L.U32 R2, R20, 0x1f, RZ ;  /* 0x0000001f14027819 */ /* 0x000fe200000006ff */
[----:B-1----:R-:W-:Y:S01]  /*20e80*/  IMAD R5, R10, 0x8, R23 ;  /* 0x000000080a057824 */ /* 0x002fe200078e0217 */
[----:B------:R-:W-:Y:S03]  /*20e90*/  BSSY B1, `(.L_x_11666) ;  /* 0x0000003000017945 */ /* 0x000fe60003800000 */
[----:B------:R-:W1:Y:S02]  /*20ea0*/  SYNCS.PHASECHK.TRANS64.TRYWAIT P0, [R5+URZ+0x2d860], R2 ;  /* 0x02d86002050075a7 */ /* 0x000e64000800017f */
[----:B-1----:R-:W-:Y:S05]  /*20eb0*/  @!P0 BRA `(.L_x_11667) ;  /* 0x0000004000d48947 */ /* 0x002fea0003800000 */
.L_x_11794:
[----:B------:R-:W-:Y:S05]  /*20ec0*/  BSYNC B1 ;  /* 0x0000000000017941 */ /* 0x000fea0003800000 */
.L_x_11666:
        /* <DEDUP_REMOVED lines=45> */
.L_x_11804:
        /* <DEDUP_REMOVED lines=32> */
.L_x_11669:
        /* <DEDUP_REMOVED lines=12> */
.L_x_11670:
[----:B------:R-:W2:Y:S01]  /*21460*/  LDL R2, [R1+0x28] ;  /* 0x0000280001027983 */ /* 0x000ea20000100800 */
[----:B------:R1:W-:Y:S01]  /*21470*/  SYNCS.ARRIVE.TRANS64.A1T0 RZ, [R5+URZ+0x2d850], RZ ;  /* 0x02d850ff05ff79a7 */ /* 0x0003e2000810003f */
[----:B------:R-:W-:Y:S02]  /*21480*/  VIADD R0, R26, 0xffffffff ;  /* 0xffffffff1a007836 */ /* 0x000fe40000000000 */
[----:B------:R1:W5:Y:S01]  /*21490*/  LDL R20, [R1] ;  /* 0x0000000001147983 */ /* 0x0003620000100800 */
[----:B------:R-:W-:-:S03]  /*214a0*/  IMAD.MOV.U32 R10, RZ, RZ, R25 ;  /* 0x000000ffff0a7224 */ /* 0x000fc600078e0019 */
[----:B------:R1:W-:Y:S01]  /*214b0*/  STL [R1+0x8], R26 ;  /* 0x0000081a01007387 */ /* 0x0003e20000100800 */
[----:B--2---:R-:W-:-:S13]  /*214c0*/  ISETP.GT.AND P0, PT, R26, R2, PT ;  /* 0x000000021a00720c */ /* 0x004fda0003f04270 */
[----:B-1----:R-:W-:Y:S05]  /*214d0*/  @P0 BRA `(.L_x_11671) ;  /* 0xfffffff000640947 */ /* 0x002fea000383ffff */
.L_x_11658:
[----:B------:R-:W-:Y:S05]  /*214e0*/  BSYNC B0 ;  /* 0x0000000000007941 */ /* 0x000fea0003800000 */
.L_x_11657:
[----:B------:R-:W1:Y:S01]  /*214f0*/  S2R R2, SR_TID.X ;  /* 0x0000000000027919 */ /* 0x000e620000002100 */
[----:B------:R-:W-:Y:S01]  /*21500*/  BSSY B0, `(.L_x_11672) ;  /* 0x0000010000007945 */ /* 0x000fe20003800000 */
        /* <DEDUP_REMOVED lines=12> */
[----:B0-----:R-:W0:Y:S01]  /*215d0*/  POPC R7, R4 ;  /* 0x0000000400077309 */ /* 0x001e220000000000 */
[----:B--2---:R-:W0:Y:S02]  /*215e0*/  SHFL.IDX PT, R0, R3, R0, 0x1f ;  /* 0x00001f0003007589 */ /* 0x004e2400000e0000 */
[----:B0-----:R-:W-:-:S07]  /*215f0*/  IADD3 R16, R0, UR37, R7 ;  /* 0x0000002500107c10 */ /* 0x001fce000fffe007 */
.L_x_11673:
[----:B------:R-:W-:Y:S05]  /*21600*/  BSYNC B0 ;  /* 0x0000000000007941 */ /* 0x000fea0003800000 */
.L_x_11672:
[----:B------:R-:W-:-:S05]  /*21610*/  IMAD.U32 R0, RZ, RZ, UR38 ;  /* 0x00000026ff007e24 */ /* 0x000fca000f8e00ff */
[----:B------:R-:W-:-:S13]  /*21620*/  ISETP.NE.AND P0, PT, R0, 0x3, PT ;  /* 0x000000030000780c */ /* 0x000fda0003f05270 */
[----:B------:R-:W-:Y:S05]  /*21630*/  @!P0 BRA `(.L_x_11674) ;  /* 0x0000000000048947 */ /* 0x000fea0003800000 */
[----:B------:R-:W-:Y:S01]  /*21640*/  BPT.TRAP 0x1 ;  /* 0x000000040000795c */ /* 0x000fe20000300000 */
.L_x_11674:
        /* <DEDUP_REMOVED lines=8> */
.L_x_11805:
[----:B------:R-:W-:Y:S05]  /*216d0*/  BSYNC B0 ;  /* 0x0000000000007941 */ /* 0x000fea0003800000 */
.L_x_11675:
        /* <DEDUP_REMOVED lines=51> */
.L_x_11815:
        /* <DEDUP_REMOVED lines=13> */
.L_x_11678:
        /* <DEDUP_REMOVED lines=11> */
.L_x_11679:
        /* <DEDUP_REMOVED lines=8> */
.L_x_11638:
[----:B------:R-:W-:Y:S05]  /*21c10*/  BSYNC B7 ;  /* 0x0000000000077941 */ /* 0x000fea0003800000 */
.L_x_11636:
[----:B------:R-:W-:-:S13]  /*21c20*/  LOP3.LUT P0, RZ, R22, 0x10, RZ, 0xc0, !PT ;  /* 0x0000001016ff7812 */ /* 0x000fda000780c0ff */
[----:B------:R-:W-:Y:S05]  /*21c30*/  @!P0 BRA `(.L_x_11680) ;  /* 0x0000000000248947 */ /* 0x000fea0003800000 */
[----:B------:R-:W-:Y:S05]  /*21c40*/  WARPSYNC.ALL ;  /* 0x0000000000007948 */ /* 0x000fea0003800000 */
[----:B------:R-:W3:Y:S08]  /*21c50*/  S2UR UR5, SR_CgaCtaId ;  /* 0x00000000000579c3 */ /* 0x000ef00000008800 */
[----:B------:R-:W-:Y:S06]  /*21c60*/  BAR.SYNC.DEFER_BLOCKING 0x5, 0x200 ;  /* 0x0148000000007b1d */ /* 0x000fec0000010000 */
[----:B------:R-:W-:-:S02]  /*21c70*/  UMOV UR4, 0x400 ;  /* 0x0000040000047882 */ /* 0x000fc40000000000 */
[----:B---3--:R-:W-:-:S06]  /*21c80*/  ULEA UR4, UR5, UR4, 0x18 ;  /* 0x0000000405047291 */ /* 0x008fcc000f8ec03f */
[----:B------:R-:W-:-:S05]  /*21c90*/  IMAD.U32 R23, RZ, RZ, UR4 ;  /* 0x00000004ff177e24 */ /* 0x000fca000f8e00ff */
[----:B------:R3:W4:Y:S01]  /*21ca0*/  LDS.128 R16, [R23+0x2d8d0] ;  /* 0x02d8d00017107984 */ /* 0x0007220000000c00 */
[----:B------:R-:W-:Y:S06]  /*21cb0*/  BAR.ARV 0x4, 0x200 ;  /* 0x0108000000007b1d */ /* 0x000fec0000002000 */
[----:B------:R-:W-:Y:S05]  /*21cc0*/  BRA `(.L_x_11681) ;  /* 0x0000000800cc7947 */ /* 0x000fea0003800000 */
.L_x_11680:
        /* <DEDUP_REMOVED lines=8> */
[----:B--2---:R-:W0:Y:S02]  /*21d50*/  @!P1 LDC.64 R2, c[0x0][0xc80] ;  /* 0x00032000ff029b82 */ /* 0x004e240000000a00 */
        /* <DEDUP_REMOVED lines=27> */
.L_x_11825:
[----:B------:R-:W-:Y:S02]  /*21f10*/  ULDC UR4, c[0x0][0xc38] ;  /* 0x00030e0000047ab9 */ /* 0x000fe40000000800 */
[----:B------:R-:W-:-:S04]  /*21f20*/  IMAD.U32 R4, RZ, RZ, UR4 ;  /* 0x00000004ff047e24 */ /* 0x000fc8000f8e00ff */
[----:B-1----:R-:W-:-:S04]  /*21f30*/  IMAD R5, R14, R4, RZ ;  /* 0x000000040e057224 */ /* 0x002fc800078e02ff */
[----:B------:R-:W-:-:S05]  /*21f40*/  IMAD.IADD R16, R16, 0x1, R5 ;  /* 0x0000000110107824 */ /* 0x000fca00078e0205 */
[----:B------:R-:W-:-:S13]  /*21f50*/  ISETP.GT.AND P6, PT, R16, R0, PT ;  /* 0x000000001000720c */ /* 0x000fda0003fc4270 */
[----:B------:R-:W-:Y:S05]  /*21f60*/  @P6 BRA `(.L_x_11683) ;  /* 0x00000000009c6947 */ /* 0x000fea0003800000 */
.L_x_11688:
        /* <DEDUP_REMOVED lines=14> */
.L_x_11686:
[----:B------:R-:W-:Y:S05]  /*22050*/  BSYNC B0 ;  /* 0x0000000000007941 */ /* 0x000fea0003800000 */
.L_x_11685:
        /* <DEDUP_REMOVED lines=18> */
.L_x_11833:
[----:B------:R-:W-:Y:S02]  /*22180*/  ULDC UR4, c[0x0][0xc38] ;  /* 0x00030e0000047ab9 */ /* 0x000fe40000000800 */
[----:B------:R-:W-:-:S04]  /*22190*/  IMAD.U32 R4, RZ, RZ, UR4 ;  /* 0x00000004ff047e24 */ /* 0x000fc8000f8e00ff */
[----:B-1----:R-:W-:-:S04]  /*221a0*/  IMAD R5, R14, R4, RZ ;  /* 0x000000040e057224 */ /* 0x002fc800078e02ff */
[----:B------:R-:W-:-:S05]  /*221b0*/  IMAD.IADD R16, R5, 0x1, R16 ;  /* 0x0000000105107824 */ /* 0x000fca00078e0210 */
[----:B------:R-:W-:-:S13]  /*221c0*/  ISETP.GT.AND P6, PT, R16, R0, PT ;  /* 0x000000001000720c */ /* 0x000fda0003fc4270 */
[----:B------:R-:W-:Y:S05]  /*221d0*/  @!P6 BRA `(.L_x_11688) ;  /* 0xfffffffc0064e947 */ /* 0x000fea000383ffff */
.L_x_11683:
        /* <DEDUP_REMOVED lines=8> */
.L_x_11837:
[----:B------:R-:W-:Y:S01]  /*22260*/  ISETP.NE.AND P0, PT, R5, RZ, PT ;  /* 0x000000ff0500720c */ /* 0x000fe20003f05270 */
[----:B------:R-:W-:-:S12]  /*22270*/  IMAD.MOV.U32 R5, RZ, RZ, RZ ;  /* 0x000000ffff057224 */ /* 0x000fd800078e00ff */
[----:B------:R-:W-:Y:S05]  /*22280*/  @!P0 BRA `(.L_x_11690) ;  /* 0x0000000000108947 */ /* 0x000fea0003800000 */
[----:B------:R-:W-:Y:S01]  /*22290*/  UMOV UR4, 0xffffffff ;  /* 0xffffffff00047882 */ /* 0x000fe20000000000 */
[----:B------:R-:W-:Y:S02]  /*222a0*/  VIADD R12, R6, 0xffffffff ;  /* 0xffffffff060c7836 */ /* 0x000fe40000000000 */
[----:B------:R-:W-:Y:S05]  /*222b0*/  BRA.DIV UR4, `(.L_x_11691) ;  /* 0x0000004204f87947 */ /* 0x000fea000b800000 */
[----:B------:R3:W4:Y:S02]  /*222c0*/  SHFL.IDX PT, R5, R3, R12, 0x1f ;  /* 0x00001f0c03057589 */ /* 0x00072400000e0000 */
.L_x_11690:
[----:B01-3--:R-:W0:Y:S01]  /*222d0*/  LDC.64 R2, c[0x0][0xc90] ;  /* 0x00032400ff027b82 */ /* 0x00be220000000a00 */
[----:B------:R-:W-:-:S04]  /*222e0*/  IMAD.IADD R19, R6, 0x1, R19 ;  /* 0x0000000106137824 */ /* 0x000fc800078e0213 */
[----:B0-----:R-:W-:-:S05]  /*222f0*/  IMAD.WIDE R2, R19, 0x4, R2 ;  /* 0x0000000413027825 */ /* 0x001fca00078e0202 */
[----:B------:R0:W2:Y:S01]  /*22300*/  LDG.E R7, desc[UR52][R2.64] ;  /* 0x0000003402077981 */ /* 0x0000a2000c1e1900 */
[----:B----4-:R-:W-:Y:S02]  /*22310*/  IMAD R16, R5, R4, R16 ;  /* 0x0000000405107224 */ /* 0x010fe400078e0210 */
[----:B0-----:R-:W-:Y:S02]  /*22320*/  IMAD.MOV.U32 R2, RZ, RZ, RZ ;  /* 0x000000ffff027224 */ /* 0x001fe400078e00ff */
[----:B--2---:R-:W-:-:S05]  /*22330*/  IMAD R6, R17, R7, RZ ;  /* 0x0000000711067224 */ /* 0x004fca00078e02ff */
        /* <DEDUP_REMOVED lines=40> */
[----:B------:R-:W-:-:S05]  /*225c0*/  IABS R3, R5 ;  /* 0x0000000500037213 */ /* 0x000fca0000000000 */
[----:B------:R-:W-:-:S04]  /*225d0*/  IMAD.HI.U32 R2, R2, R3, RZ ;  /* 0x0000000302027227 */ /* 0x000fc800078e00ff */
[----:B------:R-:W-:Y:S01]  /*225e0*/  IMAD R6, R2, R6, R3 ;  /* 0x0000000602067224 */ /* 0x000fe200078e0203 */
[C---:B------:R-:W-:Y:S01]  /*225f0*/  LOP3.LUT R3, R5.reuse, R4, RZ, 0x3c, !PT ;  /* 0x0000000405037212 */ /* 0x040fe200078e3cff */
[----:B------:R-:W-:-:S03]  /*22600*/  IMAD.IADD R5, R5, 0x1, R0 ;  /* 0x0000000105057824 */ /* 0x000fc600078e0200 */
        /* <DEDUP_REMOVED lines=14> */
.L_x_11684:
[----:B------:R-:W-:Y:S01]  /*226f0*/  UMOV UR4, URZ ;  /* 0x0000003f00047c82 */ /* 0x000fe20008000000 */
[----:B------:R-:W-:Y:S01]  /*22700*/  UMOV UR5, URZ ;  /* 0x0000003f00057c82 */ /* 0x000fe20008000000 */
[----:B------:R-:W-:Y:S01]  /*22710*/  ULDC UR6, c[0x0][0xc3c] ;  /* 0x00030f0000067ab9 */ /* 0x000fe20000000800 */
[----:B------:R-:W-:Y:S02]  /*22720*/  IMAD.MOV.U32 R16, RZ, RZ, R0 ;  /* 0x000000ffff107224 */ /* 0x000fe400078e0000 */
[----:B------:R-:W-:Y:S02]  /*22730*/  IMAD.U32 R17, RZ, RZ, UR4 ;  /* 0x00000004ff117e24 */ /* 0x000fe4000f8e00ff */
[----:B------:R-:W-:Y:S02]  /*22740*/  IMAD.U32 R18, RZ, RZ, UR5 ;  /* 0x00000005ff127e24 */ /* 0x000fe4000f8e00ff */
[----:B------:R-:W-:-:S07]  /*22750*/  IMAD.U32 R19, RZ, RZ, UR6 ;  /* 0x00000006ff137e24 */ /* 0x000fce000f8e00ff */
.L_x_11692:
        /* <DEDUP_REMOVED lines=10> */
.L_x_11681:
[----:B------:R-:W-:Y:S02]  /*22800*/  ULDC UR4, c[0x0][0xc3c] ;  /* 0x00030f0000047ab9 */ /* 0x000fe40000000800 */
[----:B----4-:R-:W-:-:S13]  /*22810*/  ISETP.GE.AND P0, PT, R19, UR4, PT ;  /* 0x0000000413007c0c */ /* 0x010fda000bf06270 */
[----:B------:R-:W-:Y:S05]  /*22820*/  @!P0 BRA `(.L_x_11693) ;  /* 0xffffff9c00188947 */ /* 0x000fea000383ffff */
[----:B------:R-:W-:Y:S05]  /*22830*/  BSYNC B8 ;  /* 0x0000000000087941 */ /* 0x000fea0003800000 */
.L_x_11576:
[----:B0-----:R-:W4:Y:S01]  /*22840*/  LDL.LU R0, [R1+0x4c] ;  /* 0x00004c0001007983 */ /* 0x001f220000300800 */
[----:B------:R-:W-:Y:S01]  /*22850*/  BSSY B0, `(.L_x_11694) ;  /* 0x000000b000007945 */ /* 0x000fe20003800000 */
[----:B------:R-:W0:Y:S01]  /*22860*/  S2R R5, SR_CgaCtaId ;  /* 0x0000000000057919 */ /* 0x000e220000008800 */
[----:B----4-:R-:W-:-:S05]  /*22870*/  VIADD R0, R0, 0x1 ;  /* 0x0000000100007836 */ /* 0x010fca0000000000 */
[----:B--2---:R-:W-:-:S04]  /*22880*/  LEA.HI R2, R0, R0, RZ, 0x1 ;  /* 0x0000000000027211 */ /* 0x004fc800078f08ff */
[----:B------:R-:W-:Y:S02]  /*22890*/  LOP3.LUT R3, R2, 0xfffffffe, RZ, 0xc0, !PT ;  /* 0xfffffffe02037812 */ /* 0x000fe400078ec0ff */
[----:B------:R-:W-:-:S03]  /*228a0*/  MOV R2, 0x400 ;  /* 0x0000040000027802 */ /* 0x000fc60000000f00 */
[----:B------:R-:W-:Y:S01]  /*228b0*/  IMAD.IADD R0, R0, 0x1, -R3 ;  /* 0x0000000100007824 */ /* 0x000fe200078e0a03 */
[----:B0-----:R-:W-:-:S04]  /*228c0*/  LEA R5, R5, R2, 0x18 ;  /* 0x0000000205057211 */ /* 0x001fc800078ec0ff */
[----:B------:R-:W-:-:S04]  /*228d0*/  SHF.L.U32 R0, R0, 0x1f, RZ ;  /* 0x0000001f00007819 */ /* 0x000fc800000006ff */
[----:B------:R-:W0:Y:S02]  /*228e0*/  SYNCS.PHASECHK.TRANS64.TRYWAIT P0, [R5+URZ+0x2d820], R0 ;  /* 0x02d82000050075a7 */ /* 0x000e24000800017f */
[----:B0-----:R-:W-:Y:S05]  /*228f0*/  @!P0 BRA `(.L_x_11695) ;  /* 0x0000003c00908947 */ /* 0x001fea0003800000 */
.L_x_11840:
[----:B------:R-:W-:Y:S05]  /*22900*/  BSYNC B0 ;  /* 0x0000000000007941 */ /* 0x000fea0003800000 */
.L_x_11694:
[----:B------:R-:W-:-:S03]  /*22910*/  UMOV UR4, 0xffffffff ;  /* 0xffffffff00047882 */ /* 0x000fc60000000000 */
[----:B------:R-:W-:Y:S05]  /*22920*/  BRA.DIV UR4, `(.L_x_11696) ;  /* 0x0000003e04987947 */ /* 0x000fea000b800000 */
[----:B0-----:R-:W0:Y:S02]  /*22930*/  S2R R0, SR_TID.X ;  /* 0x0000000000007919 */ /* 0x001e240000002100 */
[----:B0-----:R-:W-:-:S04]  /*22940*/  SHF.R.U32.HI R0, RZ, 0x5, R0 ;  /* 0x00000005ff007819 */ /* 0x001fc80000011600 */
[----:B------:R-:W-:-:S05]  /*22950*/  LOP3.LUT R0, R0, 0x3, RZ, 0xc0, !PT ;  /* 0x0000000300007812 */ /* 0x000fca00078ec0ff */
[----:B------:R0:W2:Y:S02]  /*22960*/  SHFL.IDX PT, R14, R0, RZ, 0x1f ;  /* 0x00001fff000e7589 */ /* 0x0000a400000e0000 */
.L_x_11843:
[----:B--2---:R-:W-:-:S13]  /*22970*/  ISETP.NE.AND P0, PT, R14, RZ, PT ;  /* 0x000000ff0e00720c */ /* 0x004fda0003f05270 */
[----:B------:R-:W-:Y:S05]  /*22980*/  @P0 BRA `(.L_x_11350) ;  /* 0x0000000000900947 */ /* 0x000fea0003800000 */
[----:B------:R-:W-:-:S03]  /*22990*/  UMOV UR4, 0xffffffff ;  /* 0xffffffff00047882 */ /* 0x000fc60000000000 */
[----:B------:R-:W-:Y:S05]  /*229a0*/  BRA.DIV UR4, `(.L_x_11697) ;  /* 0x0000003e04ac7947 */ /* 0x000fea000b800000 */
[----:B------:R-:W-:-:S13]  /*229b0*/  ELECT P6, URZ, PT ;  /* 0x00000000003f782f */ /* 0x000fda00038c0000 */
.L_x_11846:
[----:B------:R-:W-:Y:S05]  /*229c0*/  @!P6 BRA `(.L_x_11350) ;  /* 0x000000000080e947 */ /* 0x000fea0003800000 */
[----:B------:R-:W-:-:S06]  /*229d0*/  ULOP3.LUT UR4, UR36, 0x2, URZ, 0xfc, !UPT ;  /* 0x0000000224047892 */ /* 0x000fcc000f8efc3f */
[----:B0-----:R-:W-:-:S05]  /*229e0*/  IMAD.U32 R0, RZ, RZ, UR4 ;  /* 0x00000004ff007e24 */ /* 0x001fca000f8e00ff */
[----:B------:R-:W-:-:S13]  /*229f0*/  ISETP.NE.AND P0, PT, R0, 0x3, PT ;  /* 0x000000030000780c */ /* 0x000fda0003f05270 */
[----:B------:R-:W-:Y:S05]  /*22a00*/  @!P0 BRA `(.L_x_11698) ;  /* 0x0000000000048947 */ /* 0x000fea0003800000 */
[----:B------:R-:W-:Y:S01]  /*22a10*/  BPT.TRAP 0x1 ;  /* 0x000000040000795c */ /* 0x000fe20000300000 */
.L_x_11698:
[----:B------:R-:W2:Y:S01]  /*22a20*/  LDL R0, [R1] ;  /* 0x0000000001007983 */ /* 0x000ea20000100800 */
[C---:B------:R-:W-:Y:S02]  /*22a30*/  IMAD R3, R25.reuse, 0x8, R5 ;  /* 0x0000000819037824 */ /* 0x040fe400078e0205 */
[----:B------:R-:W-:-:S05]  /*22a40*/  VIADD R25, R25, 0x1 ;  /* 0x0000000119197836 */ /* 0x000fca0000000000 */
[----:B------:R-:W-:Y:S02]  /*22a50*/  ISETP.NE.AND P2, PT, R25, 0x2, PT ;  /* 0x000000021900780c */ /* 0x000fe40003f45270 */
[----:B--2---:R-:W-:Y:S02]  /*22a60*/  SHF.L.U32 R2, R0, 0x1f, RZ ;  /* 0x0000001f00027819 */ /* 0x004fe400000006ff */
[----:B------:R-:W-:Y:S02]  /*22a70*/  SEL R0, RZ, 0x1, P2 ;  /* 0x00000001ff007807 */ /* 0x000fe40001000000 */
[----:B------:R-:W0:Y:S02]  /*22a80*/  SYNCS.PHASECHK.TRANS64.TRYWAIT P1, [R3+URZ+0x2d840], R2 ;  /* 0x02d84002030075a7 */ /* 0x000e24000802017f */
[----:B0-----:R-:W-:Y:S05]  /*22a90*/  @!P1 BRA `(.L_x_11699) ;  /* 0x0000003c00909947 */ /* 0x001fea0003800000 */
.L_x_11847:
[----:B------:R-:W2:Y:S01]  /*22aa0*/  LDL.LU R4, [R1] ;  /* 0x0000000001047983 */ /* 0x000ea20000300800 */
[----:B------:R-:W-:Y:S02]  /*22ab0*/  SEL R25, R25, RZ, P2 ;  /* 0x000000ff19197207 */ /* 0x000fe40001000000 */
[----:B--2---:R-:W-:Y:S01]  /*22ac0*/  LOP3.LUT R0, R4, R0, RZ, 0x3c, !PT ;  /* 0x0000000004007212 */ /* 0x004fe200078e3cff */
[----:B------:R-:W-:Y:S06]  /*22ad0*/  @!P0 BRA `(.L_x_11700) ;  /* 0x0000000000048947 */ /* 0x000fec0003800000 */
[----:B------:R-:W-:Y:S01]  /*22ae0*/  BPT.TRAP 0x1 ;  /* 0x000000040000795c */ /* 0x000fe20000300000 */
.L_x_11700:
[----:B------:R-:W-:Y:S01]  /*22af0*/  IMAD R25, R25, 0x8, R5 ;  /* 0x0000000819197824 */ /* 0x000fe200078e0205 */
[----:B------:R-:W-:-:S04]  /*22b00*/  SHF.L.U32 R0, R0, 0x1f, RZ ;  /* 0x0000001f00007819 */ /* 0x000fc800000006ff */
[----:B------:R-:W2:Y:S02]  /*22b10*/  SYNCS.PHASECHK.TRANS64.TRYWAIT P1, [R25+URZ+0x2d840], R0 ;  /* 0x02d84000190075a7 */ /* 0x000ea4000802017f */
[----:B--2---:R-:W-:Y:S05]  /*22b20*/  @!P1 BRA `(.L_x_11701) ;  /* 0x0000003c00809947 */ /* 0x004fea0003800000 */
.L_x_11848:
[----:B------:R-:W-:Y:S05]  /*22b30*/  @!P0 BRA `(.L_x_11702) ;  /* 0x0000000000048947 */ /* 0x000fea0003800000 */
[----:B------:R-:W-:Y:S01]  /*22b40*/  BPT.TRAP 0x1 ;  /* 0x000000040000795c */ /* 0x000fe20000300000 */
.L_x_11702:
[----:B------:R-:W4:Y:S02]  /*22b50*/  SYNCS.PHASECHK.TRANS64.TRYWAIT P1, [R3+URZ+0x2d860], R2 ;  /* 0x02d86002030075a7 */ /* 0x000f24000802017f */
[----:B----4-:R-:W-:Y:S05]  /*22b60*/  @!P1 BRA `(.L_x_11703) ;  /* 0x0000003c00849947 */ /* 0x010fea0003800000 */
.L_x_11849:
[----:B------:R-:W-:Y:S05]  /*22b70*/  @!P0 BRA `(.L_x_11704) ;  /* 0x0000000000048947 */ /* 0x000fea0003800000 */
[----:B------:R-:W-:Y:S01]  /*22b80*/  BPT.TRAP 0x1 ;  /* 0x000000040000795c */ /* 0x000fe20000300000 */
.L_x_11704:
[----:B------:R0:W0:Y:S02]  /*22b90*/  SYNCS.PHASECHK.TRANS64.TRYWAIT P0, [R25+URZ+0x2d860], R0 ;  /* 0x02d86000190075a7 */ /* 0x000024000800017f */
[----:B0-----:R-:W-:Y:S05]  /*22ba0*/  @!P0 NANOSLEEP.SYNCS 0x989680 ;  /* 0x009896800000895d */ /* 0x001fea0003900000 */
[----:B------:R-:W0:Y:S02]  /*22bb0*/  @!P0 SYNCS.PHASECHK.TRANS64 P0, [R25+URZ+0x2d860], R0 ;  /* 0x02d86000190085a7 */ /* 0x000e24000800007f */
[----:B0-----:R-:W-:Y:S05]  /*22bc0*/  @!P0 BRA `(.L_x_11704) ;  /* 0xfffffffc00f08947 */ /* 0x001fea000383ffff */
.L_x_11350:
[----:B------:R-:W-:Y:S05]  /*22bd0*/  BSYNC B9 ;  /* 0x0000000000097941 */ /* 0x000fea0003800000 */
.L_x_11347:
[----:B------:R-:W-:Y:S05]  /*22be0*/  EXIT ;  /* 0x000000000000794d */ /* 0x000fea0003800000 */
.L_x_11374:
[----:B0-----:R0:W1:Y:S02]  /*22bf0*/  SYNCS.PHASECHK.TRANS64.TRYWAIT P4, [R35+URZ+0x2d890], R85 ;  /* 0x02d89055230075a7 */ /* 0x001064000808017f */
[----:B-1----:R-:W-:Y:S05]  /*22c00*/  @!P4 NANOSLEEP.SYNCS 0x989680 ;  /* 0x009896800000c95d */ /* 0x002fea0003900000 */
[----:B------:R-:W1:Y:S02]  /*22c10*/  @!P4 SYNCS.PHASECHK.TRANS64 P4, [R35+URZ+0x2d890], R85 ;  /* 0x02d890552300c5a7 */ /* 0x000e64000808007f */
[----:B-1----:R-:W-:Y:S05]  /*22c20*/  @!P4 BRA `(.L_x_11374) ;  /* 0xfffffffc00f0c947 */ /* 0x002fea000383ffff */
[----:B------:R-:W-:Y:S05]  /*22c30*/  BRA `(.L_x_11705) ;  /* 0xfffffe0800247947 */ /* 0x000fea000383ffff */
.L_x_11375:
        /* <DEDUP_REMOVED lines=8> */
.L_x_11707:
[----:B------:R-:W-:Y:S05]  /*22cc0*/  BSYNC B1 ;  /* 0x0000000000017941 */ /* 0x000fea0003800000 */
.L_x_11706:
        /* <DEDUP_REMOVED lines=8> */
.L_x_11708:
[----:B------:R-:W-:Y:S01]  /*22d50*/  IMAD.MOV.U32 R11, RZ, RZ, R14 ;  /* 0x000000ffff0b7224 */ /* 0x000fe200078e000e */
[----:B------:R-:W-:Y:S06]  /*22d60*/  BRA `(.L_x_11709) ;  /* 0xfffffe0400ec7947 */ /* 0x000fec000383ffff */
.L_x_11403:
[----:B0-----:R0:W1:Y:S02]  /*22d70*/  SYNCS.PHASECHK.TRANS64.TRYWAIT P4, [R35+URZ+0x2d890], R85 ;  /* 0x02d89055230075a7 */ /* 0x001064000808017f */
[----:B-1----:R-:W-:Y:S05]  /*22d80*/  @!P4 NANOSLEEP.SYNCS 0x989680 ;  /* 0x009896800000c95d */ /* 0x002fea0003900000 */
[----:B------:R-:W1:Y:S02]  /*22d90*/  @!P4 SYNCS.PHASECHK.TRANS64 P4, [R35+URZ+0x2d890], R85 ;  /* 0x02d890552300c5a7 */ /* 0x000e64000808007f */
[----:B-1----:R-:W-:Y:S05]  /*22da0*/  @!P4 BRA `(.L_x_11403) ;  /* 0xfffffffc00f0c947 */ /* 0x002fea000383ffff */
[----:B------:R-:W-:Y:S05]  /*22db0*/  BRA `(.L_x_11710) ;  /* 0xfffffe2400147947 */ /* 0x000fea000383ffff */
.L_x_11404:
        /* <DEDUP_REMOVED lines=8> */
.L_x_11712:
[----:B------:R-:W-:Y:S05]  /*22e40*/  BSYNC B1 ;  /* 0x0000000000017941 */ /* 0x000fea0003800000 */
.L_x_11711:
        /* <DEDUP_REMOVED lines=8> */
.L_x_11713:
[----:B------:R-:W-:Y:S01]  /*22ed0*/  IMAD.MOV.U32 R88, RZ, RZ, R14 ;  /* 0x000000ffff587224 */ /* 0x000fe200078e000e */
[----:B------:R-:W-:Y:S06]  /*22ee0*/  BRA `(.L_x_11714) ;  /* 0xfffffe2000dc7947 */ /* 0x000fec000383ffff */
.L_x_11417:
[----:B0-----:R0:W1:Y:S02]  /*22ef0*/  SYNCS.PHASECHK.TRANS64.TRYWAIT P3, [R35+URZ+0x2d890], R85 ;  /* 0x02d89055230075a7 */ /* 0x001064000806017f */
[----:B-1----:R-:W-:Y:S05]  /*22f00*/  @!P3 NANOSLEEP.SYNCS 0x989680 ;  /* 0x009896800000b95d */ /* 0x002fea0003900000 */
[----:B------:R-:W1:Y:S02]  /*22f10*/  @!P3 SYNCS.PHASECHK.TRANS64 P3, [R35+URZ+0x2d890], R85 ;  /* 0x02d890552300b5a7 */ /* 0x000e64000806007f */
[----:B-1----:R-:W-:Y:S05]  /*22f20*/  @!P3 BRA `(.L_x_11417) ;  /* 0xfffffffc00f0b947 */ /* 0x002fea000383ffff */
[----:B------:R-:W-:Y:S05]  /*22f30*/  BRA `(.L_x_11715) ;  /* 0xfffffe3c00107947 */ /* 0x000fea000383ffff */
.L_x_11418:
[----:B------:R-:W-:Y:S01]  /*22f40*/  BSSY B1, `(.L_x_11716) ;  /* 0x0000007000017945 */ /* 0x000fe20003800000 */
[----:B------:R-:W-:Y:S02]  /*22f50*/  IMAD.MOV.U32 R12, RZ, RZ, RZ ;  /* 0x000000ffff0c7224 */ /* 0x000fe400078e00ff */
[----:B------:R-:W-:Y:S02]  /*22f60*/  IMAD.MOV.U32 R11, RZ, RZ, 0x1e1f ;  /* 0x00001e1fff0b7424 */ /* 0x000fe400078e00ff */
[----:B------:R-:W-:-:S07]  /*22f70*/  IMAD.MOV.U32 R15, RZ, RZ, -0x1 ;  /* 0xffffffffff0f7424 */ /* 0x000fce00078e00ff */
[----:B0-----:R-:W-:Y:S05]  /*22f80*/  WARPSYNC.COLLECTIVE R15, `(.L_x_11717) ;  /* 0x000000000f087348 */ /* 0x001fea0003c00000 */
[----:B------:R1:W2:Y:S02]  /*22f90*/  SHFL.IDX P6, R14, R13, R12, R11 ;  /* 0x0000000c0d0e7389 */ /* 0x0002a400000c000b */
[----:B012---:R-:W-:Y:S01]  /*22fa0*/  ENDCOLLECTIVE ;  /* 0x000000000000791b */ /* 0x007fe20003800000 */
.L_x_11717:
[----:B------:R-:W-:Y:S05]  /*22fb0*/  BSYNC B1 ;  /* 0x0000000000017941 */ /* 0x000fea0003800000 */
.L_x_11716:
        /* <DEDUP_REMOVED lines=8> */
.L_x_11718:
[----:B------:R-:W-:Y:S01]  /*23040*/  IMAD.MOV.U32 R42, RZ, RZ, R14 ;  /* 0x000000ffff2a7224 */ /* 0x000fe200078e000e */
[----:B------:R-:W-:Y:S06]  /*23050*/  BRA `(.L_x_11719) ;  /* 0xfffffe3c00447947 */ /* 0x000fec000383ffff */
.L_x_11422:
[----:B---3--:R3:W0:Y:S02]  /*23060*/  SYNCS.PHASECHK.TRANS64.TRYWAIT P2, [R35+URZ+0x2d8b0], R85 ;  /* 0x02d8b055230075a7 */ /* 0x008624000804017f */
[----:B0-----:R-:W-:Y:S05]  /*23070*/  @!P2 NANOSLEEP.SYNCS 0x989680 ;  /* 0x009896800000a95d */ /* 0x001fea0003900000 */
[----:B------:R-:W0:Y:S02]  /*23080*/  @!P2 SYNCS.PHASECHK.TRANS64 P2, [R35+URZ+0x2d8b0], R85 ;  /* 0x02d8b0552300a5a7 */ /* 0x000e24000804007f */
[----:B0-----:R-:W-:Y:S05]  /*23090*/  @!P2 BRA `(.L_x_11422) ;  /* 0xfffffffc00f0a947 */ /* 0x001fea000383ffff */
[----:B------:R-:W-:Y:S05]  /*230a0*/  BRA `(.L_x_11720) ;  /* 0xfffffe4000287947 */ /* 0x000fea000383ffff */
.L_x_11436:
        /* <DEDUP_REMOVED lines=10> */
[----:B-12--5:R-:W-:Y:S05]  /*23150*/  WARPSYNC.COLLECTIVE R15, `(.L_x_11722) ;  /* 0x000000000f087348 */ /* 0x026fea0003c00000 */
[----:B------:R0:W3:Y:S02]  /*23160*/  SHFL.IDX P6, R14, R13, R12, R11 ;  /* 0x0000000c0d0e7389 */ /* 0x0000e400000c000b */
[----:B0123-5:R-:W-:Y:S01]  /*23170*/  ENDCOLLECTIVE ;  /* 0x000000000000791b */ /* 0x02ffe20003800000 */
.L_x_11722:
[----:B------:R-:W-:Y:S05]  /*23180*/  BSYNC B0 ;  /* 0x0000000000007941 */ /* 0x000fea0003800000 */
.L_x_11721:
[----:B------:R0:W-:Y:S01]  /*23190*/  STL [R1+0xc], R14 ;  /* 0x00000c0e01007387 */ /* 0x0001e20000100800 */
[----:B------:R-:W-:Y:S05]  /*231a0*/  BRA `(.L_x_11723) ;  /* 0xfffffe4c00147947 */ /* 0x000fea000383ffff */
.L_x_11447:
[----:B------:R-:W-:Y:S01]  /*231b0*/  BSSY B1, `(.L_x_11724) ;  /* 0x0000007000017945 */ /* 0x000fe20003800000 */
[----:B------:R-:W-:Y:S02]  /*231c0*/  IMAD.MOV.U32 R12, RZ, RZ, RZ ;  /* 0x000000ffff0c7224 */ /* 0x000fe400078e00ff */
[----:B------:R-:W-:Y:S02]  /*231d0*/  IMAD.MOV.U32 R11, RZ, RZ, 0x1e1f ;  /* 0x00001e1fff0b7424 */ /* 0x000fe400078e00ff */
[----:B------:R-:W-:-:S07]  /*231e0*/  IMAD.MOV.U32 R15, RZ, RZ, -0x1 ;  /* 0xffffffffff0f7424 */ /* 0x000fce00078e00ff */
[----:B012---:R-:W-:Y:S05]  /*231f0*/  WARPSYNC.COLLECTIVE R15, `(.L_x_11725) ;  /* 0x000000000f087348 */ /* 0x007fea0003c00000 */
[----:B0-----:R0:W3:Y:S02]  /*23200*/  SHFL.IDX P6, R14, R13, R12, R11 ;  /* 0x0000000c0d0e7389 */ /* 0x0010e400000c000b */
[----:B0123--:R-:W-:Y:S01]  /*23210*/  ENDCOLLECTIVE ;  /* 0x000000000000791b */ /* 0x00ffe20003800000 */
.L_x_11725:
[----:B------:R-:W-:Y:S05]  /*23220*/  BSYNC B1 ;  /* 0x0000000000017941 */ /* 0x000fea0003800000 */
.L_x_11724:
        /* <DEDUP_REMOVED lines=8> */
.L_x_11726:
[----:B------:R-:W-:Y:S02]  /*232b0*/  IMAD.MOV.U32 R13, RZ, RZ, R5 ;  /* 0x000000ffff0d7224 */ /* 0x000fe400078e0005 */
[----:B------:R-:W-:-:S07]  /*232c0*/  IMAD.MOV.U32 R0, RZ, RZ, R14 ;  /* 0x000000ffff007224 */ /* 0x000fce00078e000e */
[----:B------:R-:W-:Y:S05]  /*232d0*/  WARPSYNC.COLLECTIVE R15, `(.L_x_11727) ;  /* 0x000000000f087348 */ /* 0x000fea0003c00000 */
[----:B------:R0:W1:Y:S02]  /*232e0*/  SHFL.IDX P6, R14, R13, R12, R11 ;  /* 0x0000000c0d0e7389 */ /* 0x00006400000c000b */
[----:B01----:R-:W-:Y:S01]  /*232f0*/  ENDCOLLECTIVE ;  /* 0x000000000000791b */ /* 0x003fe20003800000 */
.L_x_11727:
[----:B------:R-:W-:Y:S02]  /*23300*/  IMAD.MOV.U32 R13, RZ, RZ, R4 ;  /* 0x000000ffff0d7224 */ /* 0x000fe400078e0004 */
[----:B------:R-:W-:-:S07]  /*23310*/  IMAD.MOV.U32 R5, RZ, RZ, R14 ;  /* 0x000000ffff057224 */ /* 0x000fce00078e000e */
[----:B------:R-:W-:Y:S05]  /*23320*/  WARPSYNC.COLLECTIVE R15, `(.L_x_11728) ;  /* 0x000000000f087348 */ /* 0x000fea0003c00000 */
[----:B------:R0:W1:Y:S02]  /*23330*/  SHFL.IDX P6, R14, R13, R12, R11 ;  /* 0x0000000c0d0e7389 */ /* 0x00006400000c000b */
[----:B01----:R-:W-:Y:S01]  /*23340*/  ENDCOLLECTIVE ;  /* 0x000000000000791b */ /* 0x003fe20003800000 */
.L_x_11728:
[----:B------:R-:W-:Y:S05]  /*23350*/  BRA `(.L_x_11729) ;  /* 0xfffffe5000a47947 */ /* 0x000fea000383ffff */
.L_x_11451:
[----:B0-----:R0:W1:Y:S02]  /*23360*/  SYNCS.PHASECHK.TRANS64.TRYWAIT P0, [R2+URZ+0x2d800], R3 ;  /* 0x02d80003020075a7 */ /* 0x001064000800017f */
[----:B-1----:R-:W-:Y:S05]  /*23370*/  @!P0 NANOSLEEP.SYNCS 0x989680 ;  /* 0x009896800000895d */ /* 0x002fea0003900000 */
[----:B------:R-:W1:Y:S02]  /*23380*/  @!P0 SYNCS.PHASECHK.TRANS64 P0, [R2+URZ+0x2d800], R3 ;  /* 0x02d80003020085a7 */ /* 0x000e64000800007f */
[----:B-1----:R-:W-:Y:S05]  /*23390*/  @!P0 BRA `(.L_x_11451) ;  /* 0xfffffffc00f08947 */ /* 0x002fea000383ffff */
[----:B------:R-:W-:Y:S05]  /*233a0*/  BRA `(.L_x_11730) ;  /* 0xfffffe5800ec7947 */ /* 0x000fea000383ffff */
.L_x_11463:
[----:B------:R-:W-:Y:S01]  /*233b0*/  BSSY B1, `(.L_x_11731) ;  /* 0x0000007000017945 */ /* 0x000fe20003800000 */
[----:B------:R-:W-:Y:S02]  /*233c0*/  IMAD.MOV.U32 R12, RZ, RZ, RZ ;  /* 0x000000ffff0c7224 */ /* 0x000fe400078e00ff */
[----:B------:R-:W-:Y:S02]  /*233d0*/  IMAD.MOV.U32 R11, RZ, RZ, 0x1e1f ;  /* 0x00001e1fff0b7424 */ /* 0x000fe400078e00ff */
[----:B------:R-:W-:-:S07]  /*233e0*/  IMAD.MOV.U32 R15, RZ, RZ, -0x1 ;  /* 0xffffffffff0f7424 */ /* 0x000fce00078e00ff */
[----:B012---:R-:W-:Y:S05]  /*233f0*/  WARPSYNC.COLLECTIVE R15, `(.L_x_11732) ;  /* 0x000000000f087348 */ /* 0x007fea0003c00000 */
[----:B0-----:R0:W3:Y:S02]  /*23400*/  SHFL.IDX P6, R14, R13, R12, R11 ;  /* 0x0000000c0d0e7389 */ /* 0x0010e400000c000b */
[----:B0123--:R-:W-:Y:S01]  /*23410*/  ENDCOLLECTIVE ;  /* 0x000000000000791b */ /* 0x00ffe20003800000 */
.L_x_11732:
[----:B------:R-:W-:Y:S05]  /*23420*/  BSYNC B1 ;  /* 0x0000000000017941 */ /* 0x000fea0003800000 */
.L_x_11731:
        /* <DEDUP_REMOVED lines=8> */
.L_x_11733:
[----:B------:R-:W-:Y:S02]  /*234b0*/  IMAD.MOV.U32 R13, RZ, RZ, R21 ;  /* 0x000000ffff0d7224 */ /* 0x000fe400078e0015 */
[----:B------:R-:W-:-:S07]  /*234c0*/  IMAD.MOV.U32 R0, RZ, RZ, R14 ;  /* 0x000000ffff007224 */ /* 0x000fce00078e000e */
[----:B------:R-:W-:Y:S05]  /*234d0*/  WARPSYNC.COLLECTIVE R15, `(.L_x_11734) ;  /* 0x000000000f087348 */ /* 0x000fea0003c00000 */
[----:B------:R0:W1:Y:S02]  /*234e0*/  SHFL.IDX P6, R14, R13, R12, R11 ;  /* 0x0000000c0d0e7389 */ /* 0x00006400000c000b */
[----:B01----:R-:W-:Y:S01]  /*234f0*/  ENDCOLLECTIVE ;  /* 0x000000000000791b */ /* 0x003fe20003800000 */
.L_x_11734:
[----:B------:R-:W-:Y:S02]  /*23500*/  IMAD.MOV.U32 R13, RZ, RZ, R20 ;  /* 0x000000ffff0d7224 */ /* 0x000fe400078e0014 */
[----:B------:R-:W-:-:S07]  /*23510*/  IMAD.MOV.U32 R21, RZ, RZ, R14 ;  /* 0x000000ffff157224 */ /* 0x000fce00078e000e */
[----:B------:R-:W-:Y:S05]  /*23520*/  WARPSYNC.COLLECTIVE R15, `(.L_x_11735) ;  /* 0x000000000f087348 */ /* 0x000fea0003c00000 */
[----:B------:R0:W1:Y:S02]  /*23530*/  SHFL.IDX P6, R14, R13, R12, R11 ;  /* 0x0000000c0d0e7389 */ /* 0x00006400000c000b */
[----:B01----:R-:W-:Y:S01]  /*23540*/  ENDCOLLECTIVE ;  /* 0x000000000000791b */ /* 0x003fe20003800000 */
.L_x_11735:
[----:B------:R-:W-:Y:S01]  /*23550*/  IMAD.MOV.U32 R20, RZ, RZ, R14 ;  /* 0x000000ffff147224 */ /* 0x000fe200078e000e */
[----:B------:R-:W-:Y:S06]  /*23560*/  BRA `(.L_x_11736) ;  /* 0xfffffe7000147947 */ /* 0x000fec000383ffff */
.L_x_11467:
[----:B0-----:R0:W3:Y:S02]  /*23570*/  SYNCS.PHASECHK.TRANS64.TRYWAIT P0, [R2+URZ+0x2d800], R3 ;  /* 0x02d80003020075a7 */ /* 0x0010e4000800017f */
[----:B---3--:R-:W-:Y:S05]  /*23580*/  @!P0 NANOSLEEP.SYNCS 0x989680 ;  /* 0x009896800000895d */ /* 0x008fea0003900000 */
[----:B------:R-:W3:Y:S02]  /*23590*/  @!P0 SYNCS.PHASECHK.TRANS64 P0, [R2+URZ+0x2d800], R3 ;  /* 0x02d80003020085a7 */ /* 0x000ee4000800007f */
[----:B---3--:R-:W-:Y:S05]  /*235a0*/  @!P0 BRA `(.L_x_11467) ;  /* 0xfffffffc00f08947 */ /* 0x008fea000383ffff */
[----:B------:R-:W-:Y:S05]  /*235b0*/  BRA `(.L_x_11737) ;  /* 0xfffffe7400d87947 */ /* 0x000fea000383ffff */
.L_x_11475:
[----:B--2---:R2:W4:Y:S02]  /*235c0*/  SYNCS.PHASECHK.TRANS64.TRYWAIT P1, [R8+URZ+0x2d830], R3 ;  /* 0x02d83003080075a7 */ /* 0x004524000802017f */
[----:B----4-:R-:W-:Y:S05]  /*235d0*/  @!P1 NANOSLEEP.SYNCS 0x989680 ;  /* 0x009896800000995d */ /* 0x010fea0003900000 */
[----:B------:R-:W4:Y:S02]  /*235e0*/  @!P1 SYNCS.PHASECHK.TRANS64 P1, [R8+URZ+0x2d830], R3 ;  /* 0x02d83003080095a7 */ /* 0x000f24000802007f */
[----:B----4-:R-:W-:Y:S05]  /*235f0*/  @!P1 BRA `(.L_x_11475) ;  /* 0xfffffffc00f09947 */ /* 0x010fea000383ffff */
[----:B------:R-:W-:Y:S05]  /*23600*/  BRA `(.L_x_11474) ;  /* 0xfffffe8c00e07947 */ /* 0x000fea000383ffff */
.L_x_11494:
[----:B-1----:R1:W2:Y:S02]  /*23610*/  SYNCS.PHASECHK.TRANS64.TRYWAIT P2, [R9+URZ+0x2d830], R8 ;  /* 0x02d83008090075a7 */ /* 0x0022a4000804017f */
[----:B--2---:R-:W-:Y:S05]  /*23620*/  @!P2 NANOSLEEP.SYNCS 0x989680 ;  /* 0x009896800000a95d */ /* 0x004fea0003900000 */
[----:B------:R-:W2:Y:S02]  /*23630*/  @!P2 SYNCS.PHASECHK.TRANS64 P2, [R9+URZ+0x2d830], R8 ;  /* 0x02d830080900a5a7 */ /* 0x000ea4000804007f */
[----:B--2---:R-:W-:Y:S05]  /*23640*/  @!P2 BRA `(.L_x_11494) ;  /* 0xfffffffc00f0a947 */ /* 0x004fea000383ffff */
[----:B------:R-:W-:Y:S05]  /*23650*/  BRA `(.L_x_11493) ;  /* 0xfffffec4004c7947 */ /* 0x000fea000383ffff */
.L_x_11498:
[----:B-1----:R1:W2:Y:S02]  /*23660*/  SYNCS.PHASECHK.TRANS64.TRYWAIT P1, [R9+URZ+0x2d850], R8 ;  /* 0x02d85008090075a7 */ /* 0x0022a4000802017f */
[----:B--2---:R-:W-:Y:S05]  /*23670*/  @!P1 NANOSLEEP.SYNCS 0x989680 ;  /* 0x009896800000995d */ /* 0x004fea0003900000 */
[----:B------:R-:W2:Y:S02]  /*23680*/  @!P1 SYNCS.PHASECHK.TRANS64 P1, [R9+URZ+0x2d850], R8 ;  /* 0x02d85008090095a7 */ /* 0x000ea4000802007f */
[----:B--2---:R-:W-:Y:S05]  /*23690*/  @!P1 BRA `(.L_x_11498) ;  /* 0xfffffffc00f09947 */ /* 0x004fea000383ffff */
[----:B------:R-:W-:Y:S05]  /*236a0*/  BRA `(.L_x_11495) ;  /* 0xfffffec800507947 */ /* 0x000fea000383ffff */
.L_x_11519:
[----:B-1----:R1:W2:Y:S02]  /*236b0*/  SYNCS.PHASECHK.TRANS64.TRYWAIT P2, [R3+URZ+0x2d830], R0 ;  /* 0x02d83000030075a7 */ /* 0x0022a4000804017f */
[----:B--2---:R-:W-:Y:S05]  /*236c0*/  @!P2 NANOSLEEP.SYNCS 0x989680 ;  /* 0x009896800000a95d */ /* 0x004fea0003900000 */
[----:B------:R-:W2:Y:S02]  /*236d0*/  @!P2 SYNCS.PHASECHK.TRANS64 P2, [R3+URZ+0x2d830], R0 ;  /* 0x02d830000300a5a7 */ /* 0x000ea4000804007f */
[----:B--2---:R-:W-:Y:S05]  /*236e0*/  @!P2 BRA `(.L_x_11519) ;  /* 0xfffffffc00f0a947 */ /* 0x004fea000383ffff */
[----:B------:R-:W-:Y:S05]  /*236f0*/  BRA `(.L_x_11518) ;  /* 0xfffffefc005c7947 */ /* 0x000fea000383ffff */
.L_x_11523:
[----:B-1----:R1:W2:Y:S02]  /*23700*/  SYNCS.PHASECHK.TRANS64.TRYWAIT P1, [R3+URZ+0x2d850], R0 ;  /* 0x02d85000030075a7 */ /* 0x0022a4000802017f */
[----:B--2---:R-:W-:Y:S05]  /*23710*/  @!P1 NANOSLEEP.SYNCS 0x989680 ;  /* 0x009896800000995d */ /* 0x004fea0003900000 */
[----:B------:R-:W2:Y:S02]  /*23720*/  @!P1 SYNCS.PHASECHK.TRANS64 P1, [R3+URZ+0x2d850], R0 ;  /* 0x02d85000030095a7 */ /* 0x000ea4000802007f */
[----:B--2---:R-:W-:Y:S05]  /*23730*/  @!P1 BRA `(.L_x_11523) ;  /* 0xfffffffc00f09947 */ /* 0x004fea000383ffff */
[----:B------:R-:W-:Y:S05]  /*23740*/  BRA `(.L_x_11520) ;  /* 0xffffff00006c7947 */ /* 0x000fea000383ffff */
.L_x_11532:
[----:B-1----:R1:W2:Y:S02]  /*23750*/  SYNCS.PHASECHK.TRANS64.TRYWAIT P2, [R3+URZ+0x2d830], R0 ;  /* 0x02d83000030075a7 */ /* 0x0022a4000804017f */
[----:B--2---:R-:W-:Y:S05]  /*23760*/  @!P2 NANOSLEEP.SYNCS 0x989680 ;  /* 0x009896800000a95d */ /* 0x004fea0003900000 */
[----:B------:R-:W2:Y:S02]  /*23770*/  @!P2 SYNCS.PHASECHK.TRANS64 P2, [R3+URZ+0x2d830], R0 ;  /* 0x02d830000300a5a7 */ /* 0x000ea4000804007f */
[----:B--2---:R-:W-:Y:S05]  /*23780*/  @!P2 BRA `(.L_x_11532) ;  /* 0xfffffffc00f0a947 */ /* 0x004fea000383ffff */
[----:B------:R-:W-:Y:S05]  /*23790*/  BRA `(.L_x_11531) ;  /* 0xffffff2000607947 */ /* 0x000fea000383ffff */
.L_x_11536:
[----:B-1----:R1:W2:Y:S02]  /*237a0*/  SYNCS.PHASECHK.TRANS64.TRYWAIT P1, [R3+URZ+0x2d850], R0 ;  /* 0x02d85000030075a7 */ /* 0x0022a4000802017f */
[----:B--2---:R-:W-:Y:S05]  /*237b0*/  @!P1 NANOSLEEP.SYNCS 0x989680 ;  /* 0x009896800000995d */ /* 0x004fea0003900000 */
[----:B------:R-:W2:Y:S02]  /*237c0*/  @!P1 SYNCS.PHASECHK.TRANS64 P1, [R3+URZ+0x2d850], R0 ;  /* 0x02d85000030095a7 */ /* 0x000ea4000802007f */
[----:B--2---:R-:W-:Y:S05]  /*237d0*/  @!P1 BRA `(.L_x_11536) ;  /* 0xfffffffc00f09947 */ /* 0x004fea000383ffff */
[----:B------:R-:W-:Y:S05]  /*237e0*/  BRA `(.L_x_11533) ;  /* 0xffffff2400707947 */ /* 0x000fea000383ffff */
.L_x_11551:
[----:B-1----:R1:W2:Y:S02]  /*237f0*/  SYNCS.PHASECHK.TRANS64.TRYWAIT P1, [R11+URZ+0x2d850], R4 ;  /* 0x02d850040b0075a7 */ /* 0x0022a4000802017f */
[----:B--2---:R-:W-:Y:S05]  /*23800*/  @!P1 NANOSLEEP.SYNCS 0x989680 ;  /* 0x009896800000995d */ /* 0x004fea0003900000 */
[----:B------:R-:W2:Y:S02]  /*23810*/  @!P1 SYNCS.PHASECHK.TRANS64 P1, [R11+URZ+0x2d850], R4 ;  /* 0x02d850040b0095a7 */ /* 0x000ea4000802007f */
[----:B--2---:R-:W-:Y:S05]  /*23820*/  @!P1 BRA `(.L_x_11551) ;  /* 0xfffffffc00f09947 */ /* 0x004fea000383ffff */
[----:B------:R-:W-:Y:S05]  /*23830*/  BRA `(.L_x_11550) ;  /* 0xffffff54008c7947 */ /* 0x000fea000383ffff */
.L_x_11562:
[----:B------:R-:W-:Y:S02]  /*23840*/  IMAD.MOV.U32 R13, RZ, RZ, R4 ;  /* 0x000000ffff0d7224 */ /* 0x000fe400078e0004 */
[----:B------:R-:W-:Y:S02]  /*23850*/  IMAD.MOV.U32 R12, RZ, RZ, RZ ;  /* 0x000000ffff0c7224 */ /* 0x000fe400078e00ff */
[----:B------:R-:W-:Y:S02]  /*23860*/  IMAD.MOV.U32 R11, RZ, RZ, 0x1c1f ;  /* 0x00001c1fff0b7424 */ /* 0x000fe400078e00ff */
[----:B------:R-:W-:-:S07]  /*23870*/  IMAD.MOV.U32 R15, RZ, RZ, -0x1 ;  /* 0xffffffffff0f7424 */ /* 0x000fce00078e00ff */
[----:B-1----:R-:W-:Y:S05]  /*23880*/  WARPSYNC.COLLECTIVE R15, `(.L_x_11738) ;  /* 0x000000000f087348 */ /* 0x002fea0003c00000 */
[----:B------:R0:W2:Y:S02]  /*23890*/  SHFL.IDX P6, R14, R13, R12, R11 ;  /* 0x0000000c0d0e7389 */ /* 0x0000a400000c000b */
[----:B012---:R-:W-:Y:S01]  /*238a0*/  ENDCOLLECTIVE ;  /* 0x000000000000791b */ /* 0x007fe20003800000 */
.L_x_11738:
[----:B------:R-:W-:Y:S02]  /*238b0*/  IMAD.MOV.U32 R13, RZ, RZ, R0 ;  /* 0x000000ffff0d7224 */ /* 0x000fe400078e0000 */
[----:B------:R-:W-:-:S07]  /*238c0*/  IMAD.MOV.U32 R3, RZ, RZ, R14 ;  /* 0x000000ffff037224 */ /* 0x000fce00078e000e */
[----:B------:R-:W-:Y:S05]  /*238d0*/  WARPSYNC.COLLECTIVE R15, `(.L_x_11739) ;  /* 0x000000000f087348 */ /* 0x000fea0003c00000 */
[----:B------:R0:W1:Y:S02]  /*238e0*/  SHFL.IDX P6, R14, R13, R12, R11 ;  /* 0x0000000c0d0e7389 */ /* 0x00006400000c000b */
[----:B01----:R-:W-:Y:S01]  /*238f0*/  ENDCOLLECTIVE ;  /* 0x000000000000791b */ /* 0x003fe20003800000 */
.L_x_11739:
[----:B------:R-:W-:Y:S05]  /*23900*/  BRA `(.L_x_11740) ;  /* 0xffffff7800bc7947 */ /* 0x000fea000383ffff */
.L_x_11565:
        /* <DEDUP_REMOVED lines=8> */
.L_x_11742:
[----:B------:R-:W-:Y:S05]  /*23990*/  BSYNC B1 ;  /* 0x0000000000017941 */ /* 0x000fea0003800000 */
.L_x_11741:
        /* <DEDUP_REMOVED lines=8> */
.L_x_11743:
[----:B------:R-:W-:Y:S05]  /*23a20*/  BRA `(.L_x_11744) ;  /* 0xffffff7800d07947 */ /* 0x000fea000383ffff */
.L_x_11590:
        /* <DEDUP_REMOVED lines=11> */
.L_x_11746:
[----:B------:R-:W-:Y:S05]  /*23ae0*/  BSYNC B1 ;  /* 0x0000000000017941 */ /* 0x000fea0003800000 */
.L_x_11745:
[----:B------:R-:W-:Y:S05]  /*23af0*/  BRA `(.L_x_11747) ;  /* 0xffffff9000f07947 */ /* 0x000fea000383ffff */
.L_x_11592:
[----:B------:R-:W-:Y:S01]  /*23b00*/  BSSY B1, `(.L_x_11748) ;  /* 0x0000006000017945 */ /* 0x000fe20003800000 */
[----:B------:R-:W-:-:S07]  /*23b10*/  IMAD.MOV.U32 R15, RZ, RZ, -0x1 ;  /* 0xffffffffff0f7424 */ /* 0x000fce00078e00ff */
[----:B0-----:R-:W-:Y:S05]  /*23b20*/  WARPSYNC.COLLECTIVE R15, `(.L_x_11749) ;  /* 0x000000000f0c7348 */ /* 0x001fea0003c00000 */
[----:B------:R-:W-:Y:S02]  /*23b30*/  ELECT P6, UR62, PT ;  /* 0x00000000003e782f */ /* 0x000fe400038c0000 */
[----:B------:R-:W-:Y:S01]  /*23b40*/  MOV R14, UR62 ;  /* 0x0000003e000e7c02 */ /* 0x000fe20008000f00 */
[----:B0-----:R-:W-:Y:S10]  /*23b50*/  ENDCOLLECTIVE ;  /* 0x000000000000791b */ /* 0x001ff40003800000 */
.L_x_11749:
[----:B------:R-:W-:Y:S05]  /*23b60*/  BSYNC B1 ;  /* 0x0000000000017941 */ /* 0x000fea0003800000 */
.L_x_11748:
[----:B------:R-:W-:Y:S05]  /*23b70*/  BRA `(.L_x_11591) ;  /* 0xffffff9000e87947 */ /* 0x000fea000383ffff */
.L_x_11594:
[----:B0-----:R0:W1:Y:S02]  /*23b80*/  SYNCS.PHASECHK.TRANS64.TRYWAIT P0, [R23+URZ+0x2d820], R5 ;  /* 0x02d82005170075a7 */ /* 0x001064000800017f */
[----:B-1----:R-:W-:Y:S05]  /*23b90*/  @!P0 NANOSLEEP.SYNCS 0x989680 ;  /* 0x009896800000895d */ /* 0x002fea0003900000 */
[----:B------:R-:W1:Y:S02]  /*23ba0*/  @!P0 SYNCS.PHASECHK.TRANS64 P0, [R23+URZ+0x2d820], R5 ;  /* 0x02d82005170085a7 */ /* 0x000e64000800007f */
[----:B-1----:R-:W-:Y:S05]  /*23bb0*/  @!P0 BRA `(.L_x_11594) ;  /* 0xfffffffc00f08947 */ /* 0x002fea000383ffff */
[----:B------:R-:W-:Y:S05]  /*23bc0*/  BRA `(.L_x_11750) ;  /* 0xffffff9000f87947 */ /* 0x000fea000383ffff */
.L_x_11598:
[----:B-1----:R1:W2:Y:S02]  /*23bd0*/  SYNCS.PHASECHK.TRANS64.TRYWAIT P0, [R9+URZ+0x2d8a0], R8 ;  /* 0x02d8a008090075a7 */ /* 0x0022a4000800017f */
[----:B--2---:R-:W-:Y:S05]  /*23be0*/  @!P0 NANOSLEEP.SYNCS 0x989680 ;  /* 0x009896800000895d */ /* 0x004fea0003900000 */
[----:B------:R-:W2:Y:S02]  /*23bf0*/  @!P0 SYNCS.PHASECHK.TRANS64 P0, [R9+URZ+0x2d8a0], R8 ;  /* 0x02d8a008090085a7 */ /* 0x000ea4000800007f */
[----:B--2---:R-:W-:Y:S05]  /*23c00*/  @!P0 BRA `(.L_x_11598) ;  /* 0xfffffffc00f08947 */ /* 0x004fea000383ffff */
[----:B------:R-:W-:Y:S05]  /*23c10*/  BRA `(.L_x_11751) ;  /* 0xffffff9400147947 */ /* 0x000fea000383ffff */
.L_x_11605:
[----:B0-----:R0:W2:Y:S02]  /*23c20*/  SYNCS.PHASECHK.TRANS64.TRYWAIT P0, [R9+URZ+0x2d8c0], R8 ;  /* 0x02d8c008090075a7 */ /* 0x0010a4000800017f */
[----:B--2---:R-:W-:Y:S05]  /*23c30*/  @!P0 NANOSLEEP.SYNCS 0x989680 ;  /* 0x009896800000895d */ /* 0x004fea0003900000 */
[----:B------:R-:W2:Y:S02]  /*23c40*/  @!P0 SYNCS.PHASECHK.TRANS64 P0, [R9+URZ+0x2d8c0], R8 ;  /* 0x02d8c008090085a7 */ /* 0x000ea4000800007f */
[----:B--2---:R-:W-:Y:S05]  /*23c50*/  @!P0 BRA `(.L_x_11605) ;  /* 0xfffffffc00f08947 */ /* 0x004fea000383ffff */
[----:B------:R-:W-:Y:S05]  /*23c60*/  BRA `(.L_x_11752) ;  /* 0xffffff9800107947 */ /* 0x000fea000383ffff */
.L_x_11614:
[----:B0-----:R0:W1:Y:S02]  /*23c70*/  SYNCS.PHASECHK.TRANS64.TRYWAIT P1, [R8+URZ+0x2d8a0], R7 ;  /* 0x02d8a007080075a7 */ /* 0x001064000802017f */
[----:B-1----:R-:W-:Y:S05]  /*23c80*/  @!P1 NANOSLEEP.SYNCS 0x989680 ;  /* 0x009896800000995d */ /* 0x002fea0003900000 */
[----:B------:R-:W1:Y:S02]  /*23c90*/  @!P1 SYNCS.PHASECHK.TRANS64 P1, [R8+URZ+0x2d8a0], R7 ;  /* 0x02d8a007080095a7 */ /* 0x000e64000802007f */
[----:B-1----:R-:W-:Y:S05]  /*23ca0*/  @!P1 BRA `(.L_x_11614) ;  /* 0xfffffffc00f09947 */ /* 0x002fea000383ffff */
[----:B------:R-:W-:Y:S05]  /*23cb0*/  BRA `(.L_x_11753) ;  /* 0xffffff9c00507947 */ /* 0x000fea000383ffff */
.L_x_11621:
[----:B-1----:R1:W2:Y:S02]  /*23cc0*/  SYNCS.PHASECHK.TRANS64.TRYWAIT P1, [R8+URZ+0x2d8c0], R7 ;  /* 0x02d8c007080075a7 */ /* 0x0022a4000802017f */
[----:B--2---:R-:W-:Y:S05]  /*23cd0*/  @!P1 NANOSLEEP.SYNCS 0x989680 ;  /* 0x009896800000995d */ /* 0x004fea0003900000 */
[----:B------:R-:W2:Y:S02]  /*23ce0*/  @!P1 SYNCS.PHASECHK.TRANS64 P1, [R8+URZ+0x2d8c0], R7 ;  /* 0x02d8c007080095a7 */ /* 0x000ea4000802007f */
[----:B--2---:R-:W-:Y:S05]  /*23cf0*/  @!P1 BRA `(.L_x_11621) ;  /* 0xfffffffc00f09947 */ /* 0x004fea000383ffff */
[----:B------:R-:W-:Y:S05]  /*23d00*/  BRA `(.L_x_11754) ;  /* 0xffffffa000487947 */ /* 0x000fea000383ffff */
.L_x_11644:
        /* <DEDUP_REMOVED lines=11> */
.L_x_11756:
[----:B------:R-:W-:Y:S05]  /*23dc0*/  BSYNC B0 ;  /* 0x0000000000007941 */ /* 0x000fea0003800000 */
.L_x_11755:
[----:B------:R-:W-:Y:S05]  /*23dd0*/  BRA `(.L_x_11757) ;  /* 0xffffffb000807947 */ /* 0x000fea000383ffff */
.L_x_11647:
[----:B-1----:R1:W2:Y:S02]  /*23de0*/  SYNCS.PHASECHK.TRANS64.TRYWAIT P0, [R0+URZ+0x2d840], R5 ;  /* 0x02d84005000075a7 */ /* 0x0022a4000800017f */
[----:B--2---:R-:W-:Y:S05]  /*23df0*/  @!P0 NANOSLEEP.SYNCS 0x989680 ;  /* 0x009896800000895d */ /* 0x004fea0003900000 */
[----:B------:R-:W2:Y:S02]  /*23e00*/  @!P0 SYNCS.PHASECHK.TRANS64 P0, [R0+URZ+0x2d840], R5 ;  /* 0x02d84005000085a7 */ /* 0x000ea4000800007f */
[----:B--2---:R-:W-:Y:S05]  /*23e10*/  @!P0 BRA `(.L_x_11647) ;  /* 0xfffffffc00f08947 */ /* 0x004fea000383ffff */
[----:B------:R-:W-:Y:S05]  /*23e20*/  BRA `(.L_x_11758) ;  /* 0xffffffb000e47947 */ /* 0x000fea000383ffff */
.L_x_11648:
        /* <DEDUP_REMOVED lines=8> */
.L_x_11760:
[----:B------:R-:W-:Y:S05]  /*23eb0*/  BSYNC B0 ;  /* 0x0000000000007941 */ /* 0x000fea0003800000 */
.L_x_11759:
        /* <DEDUP_REMOVED lines=8> */
.L_x_11761:
[----:B------:R-:W-:Y:S02]  /*23f40*/  IMAD.MOV.U32 R13, RZ, RZ, R7 ;  /* 0x000000ffff0d7224 */ /* 0x000fe400078e0007 */
[----:B------:R-:W-:Y:S02]  /*23f50*/  IMAD.MOV.U32 R12, RZ, RZ, 0x1 ;  /* 0x00000001ff0c7424 */ /* 0x000fe400078e00ff */
[----:B------:R-:W-:-:S07]  /*23f60*/  IMAD.MOV.U32 R3, RZ, RZ, R14 ;  /* 0x000000ffff037224 */ /* 0x000fce00078e000e */
[----:B------:R-:W-:Y:S05]  /*23f70*/  WARPSYNC.COLLECTIVE R15, `(.L_x_11762) ;  /* 0x000000000f087348 */ /* 0x000fea0003c00000 */
[----:B------:R0:W1:Y:S02]  /*23f80*/  SHFL.IDX P6, R14, R13, R12, R11 ;  /* 0x0000000c0d0e7389 */ /* 0x00006400000c000b */
[----:B01----:R-:W-:Y:S01]  /*23f90*/  ENDCOLLECTIVE ;  /* 0x000000000000791b */ /* 0x003fe20003800000 */
.L_x_11762:
[----:B------:R-:W-:Y:S01]  /*23fa0*/  @P0 LEA R5, P1, R9, R3, 0x1 ;  /* 0x0000000309050211 */ /* 0x000fe200078208ff */
[----:B------:R-:W-:-:S04]  /*23fb0*/  @P0 IMAD R3, R8, 0x2, R23 ;  /* 0x0000000208030824 */ /* 0x000fc800078e0217 */
        /* <DEDUP_REMOVED lines=16> */
.L_x_11763:
[----:B------:R-:W-:Y:S02]  /*240c0*/  IMAD.MOV.U32 R13, RZ, RZ, R7 ;  /* 0x000000ffff0d7224 */ /* 0x000fe400078e0007 */
[----:B------:R-:W-:Y:S02]  /*240d0*/  IMAD.MOV.U32 R12, RZ, RZ, 0x2 ;  /* 0x00000002ff0c7424 */ /* 0x000fe400078e00ff */
[----:B------:R-:W-:-:S07]  /*240e0*/  IMAD.MOV.U32 R3, RZ, RZ, R14 ;  /* 0x000000ffff037224 */ /* 0x000fce00078e000e */
[----:B------:R-:W-:Y:S05]  /*240f0*/  WARPSYNC.COLLECTIVE R15, `(.L_x_11764) ;  /* 0x000000000f087348 */ /* 0x000fea0003c00000 */
[----:B------:R0:W1:Y:S02]  /*24100*/  SHFL.IDX P6, R14, R13, R12, R11 ;  /* 0x0000000c0d0e7389 */ /* 0x00006400000c000b */
[----:B01----:R-:W-:Y:S01]  /*24110*/  ENDCOLLECTIVE ;  /* 0x000000000000791b */ /* 0x003fe20003800000 */
.L_x_11764:
[----:B------:R-:W-:Y:S01]  /*24120*/  @P1 LEA R5, P0, R9, R3, 0x1 ;  /* 0x0000000309051211 */ /* 0x000fe200078008ff */
[----:B------:R-:W-:-:S04]  /*24130*/  @P1 IMAD R3, R8, 0x2, R23 ;  /* 0x0000000208031824 */ /* 0x000fc800078e0217 */
        /* <DEDUP_REMOVED lines=16> */
.L_x_11765:
[----:B------:R-:W-:Y:S02]  /*24240*/  IMAD.MOV.U32 R13, RZ, RZ, R7 ;  /* 0x000000ffff0d7224 */ /* 0x000fe400078e0007 */
[----:B------:R-:W-:Y:S02]  /*24250*/  IMAD.MOV.U32 R12, RZ, RZ, 0x3 ;  /* 0x00000003ff0c7424 */ /* 0x000fe400078e00ff */
[----:B------:R-:W-:-:S07]  /*24260*/  IMAD.MOV.U32 R3, RZ, RZ, R14 ;  /* 0x000000ffff037224 */ /* 0x000fce00078e000e */
[----:B------:R-:W-:Y:S05]  /*24270*/  WARPSYNC.COLLECTIVE R15, `(.L_x_11766) ;  /* 0x000000000f087348 */ /* 0x000fea0003c00000 */
[----:B------:R0:W1:Y:S02]  /*24280*/  SHFL.IDX P6, R14, R13, R12, R11 ;  /* 0x0000000c0d0e7389 */ /* 0x00006400000c000b */
[----:B01----:R-:W-:Y:S01]  /*24290*/  ENDCOLLECTIVE ;  /* 0x000000000000791b */ /* 0x003fe20003800000 */
.L_x_11766:
[----:B------:R-:W-:Y:S01]  /*242a0*/  @P1 LEA R5, P0, R9, R3, 0x1 ;  /* 0x0000000309051211 */ /* 0x000fe200078008ff */
[----:B------:R-:W-:-:S04]  /*242b0*/  @P1 IMAD R3, R8, 0x2, R23 ;  /* 0x0000000208031824 */ /* 0x000fc800078e0217 */
        /* <DEDUP_REMOVED lines=9> */
.L_x_11767:
        /* <DEDUP_REMOVED lines=8> */
.L_x_11653:
[----:B------:R0:W5:Y:S01]  /*243d0*/  LDL R21, [R1+0x34] ;  /* 0x0000340001157983 */ /* 0x0001620000100800 */
[----:B------:R-:W-:Y:S02]  /*243e0*/  IMAD.MOV.U32 R13, RZ, RZ, R4 ;  /* 0x000000ffff0d7224 */ /* 0x000fe400078e0004 */
[----:B------:R-:W-:Y:S02]  /*243f0*/  IMAD.MOV.U32 R12, RZ, RZ, RZ ;  /* 0x000000ffff0c7224 */ /* 0x000fe400078e00ff */
[----:B------:R-:W-:Y:S02]  /*24400*/  IMAD.MOV.U32 R11, RZ, RZ, 0x1c1f ;  /* 0x00001c1fff0b7424 */ /* 0x000fe400078e00ff */
[----:B------:R-:W-:Y:S02]  /*24410*/  IMAD.MOV.U32 R15, RZ, RZ, -0x1 ;  /* 0xffffffffff0f7424 */ /* 0x000fe400078e00ff */
[----:B------:R-:W-:Y:S02]  /*24420*/  IMAD R0, R29, R9, RZ ;  /* 0x000000091d007224 */ /* 0x000fe400078e02ff */
[----:B0-----:R-:W-:-:S07]  /*24430*/  IMAD.IADD R28, R20, 0x1, R28 ;  /* 0x00000001141c7824 */ /* 0x001fce00078e021c */
[----:B-----5:R-:W-:Y:S05]  /*24440*/  WARPSYNC.COLLECTIVE R15, `(.L_x_11769) ;  /* 0x000000000f087348 */ /* 0x020fea0003c00000 */
[----:B------:R0:W1:Y:S02]  /*24450*/  SHFL.IDX P6, R14, R13, R12, R11 ;  /* 0x0000000c0d0e7389 */ /* 0x00006400000c000b */
[----:B01---5:R-:W-:Y:S01]  /*24460*/  ENDCOLLECTIVE ;  /* 0x000000000000791b */ /* 0x023fe20003800000 */
.L_x_11769:
[C---:B------:R-:W-:Y:S01]  /*24470*/  VIADD R9, R28.reuse, 0x20 ;  /* 0x000000201c097836 */ /* 0x040fe20000000000 */
[----:B------:R-:W-:Y:S01]  /*24480*/  ISETP.GE.AND P3, PT, R28, R0, PT ;  /* 0x000000001c00720c */ /* 0x000fe20003f66270 */
[----:B------:R-:W-:Y:S02]  /*24490*/  IMAD.MOV.U32 R13, RZ, RZ, R5 ;  /* 0x000000ffff0d7224 */ /* 0x000fe400078e0005 */
[----:B------:R-:W-:-:S10]  /*244a0*/  IMAD.MOV.U32 R2, RZ, RZ, R14 ;  /* 0x000000ffff027224 */ /* 0x000fd400078e000e */
[----:B------:R-:W-:Y:S05]  /*244b0*/  WARPSYNC.COLLECTIVE R15, `(.L_x_11770) ;  /* 0x000000000f087348 */ /* 0x000fea0003c00000 */
[----:B------:R0:W1:Y:S02]  /*244c0*/  SHFL.IDX P6, R14, R13, R12, R11 ;  /* 0x0000000c0d0e7389 */ /* 0x00006400000c000b */
[----:B01----:R-:W-:Y:S01]  /*244d0*/  ENDCOLLECTIVE ;  /* 0x000000000000791b */ /* 0x003fe20003800000 */
.L_x_11770:
[----:B------:R-:W-:Y:S02]  /*244e0*/  IMAD.MOV.U32 R13, RZ, RZ, R4 ;  /* 0x000000ffff0d7224 */ /* 0x000fe400078e0004 */
[----:B------:R-:W-:Y:S02]  /*244f0*/  IMAD.MOV.U32 R12, RZ, RZ, 0x1 ;  /* 0x00000001ff0c7424 */ /* 0x000fe400078e00ff */
[----:B------:R-:W-:-:S07]  /*24500*/  IMAD.MOV.U32 R3, RZ, RZ, R14 ;  /* 0x000000ffff037224 */ /* 0x000fce00078e000e */
[----:B------:R-:W-:Y:S05]  /*24510*/  WARPSYNC.COLLECTIVE R15, `(.L_x_11771) ;  /* 0x000000000f087348 */ /* 0x000fea0003c00000 */
[----:B------:R0:W1:Y:S02]  /*24520*/  SHFL.IDX P6, R14, R13, R12, R11 ;  /* 0x0000000c0d0e7389 */ /* 0x00006400000c000b */
[----:B01----:R-:W-:Y:S01]  /*24530*/  ENDCOLLECTIVE ;  /* 0x000000000000791b */ /* 0x003fe20003800000 */
.L_x_11771:
        /* <DEDUP_REMOVED lines=10> */
.L_x_11772:
[----:B------:R-:W-:Y:S02]  /*245e0*/  IMAD.MOV.U32 R13, RZ, RZ, R4 ;  /* 0x000000ffff0d7224 */ /* 0x000fe400078e0004 */
[----:B------:R-:W-:Y:S01]  /*245f0*/  IMAD.MOV.U32 R12, RZ, RZ, 0x2 ;  /* 0x00000002ff0c7424 */ /* 0x000fe200078e00ff */
        /* <DEDUP_REMOVED lines=11> */
.L_x_11773:
        /* <DEDUP_REMOVED lines=10> */
.L_x_11774:
[----:B------:R-:W-:Y:S01]  /*24750*/  @!PT LDS RZ, [RZ] ;  /* 0x00000000fffff984 */ /* 0x000fe20000000800 */
[----:B------:R-:W-:Y:S01]  /*24760*/  @!PT LDS RZ, [RZ] ;  /* 0x00000000fffff984 */ /* 0x000fe20000000800 */
[----:B------:R-:W-:Y:S01]  /*24770*/  @!PT LDS RZ, [RZ] ;  /* 0x00000000fffff984 */ /* 0x000fe20000000800 */
[----:B------:R-:W-:Y:S04]  /*24780*/  @!P3 LDGSTS.E.BYPASS.LTC128B.128 [R21+0xcc00], desc[UR52][R2.64], !P0 ;  /* 0x0cc000000215bfae */ /* 0x000fe8000c101d74 */
[----:B------:R-:W-:Y:S04]  /*24790*/  @!P3 LDGSTS.E.BYPASS.LTC128B.128 [R21+0xfc00], desc[UR52][R2.64+0x40], !P1 ;  /* 0x0fc000400215bfae */ /* 0x000fe8000c901d74 */
[----:B------:R0:W-:Y:S01]  /*247a0*/  @!P3 LDGSTS.E.BYPASS.LTC128B.128 [R21+0x12c00], desc[UR52][R2.64+0x80], !P2 ;  /* 0x12c000800215bfae */ /* 0x0001e2000d101d74 */
[----:B------:R-:W-:Y:S02]  /*247b0*/  IMAD.MOV.U32 R13, RZ, RZ, R4 ;  /* 0x000000ffff0d7224 */ /* 0x000fe400078e0004 */
[----:B------:R-:W-:-:S02]  /*247c0*/  IMAD.MOV.U32 R12, RZ, RZ, 0x3 ;  /* 0x00000003ff0c7424 */ /* 0x000fc400078e00ff */
[----:B0-----:R-:W-:-:S05]  /*247d0*/  VIADD R2, R28, 0x40 ;  /* 0x000000401c027836 */ /* 0x001fca0000000000 */
[----:B------:R-:W-:Y:S01]  /*247e0*/  ISETP.GE.AND P3, PT, R2, R0, PT ;  /* 0x000000000200720c */ /* 0x000fe20003f66270 */
[----:B------:R-:W-:-:S12]  /*247f0*/  IMAD.MOV.U32 R2, RZ, RZ, R14 ;  /* 0x000000ffff027224 */ /* 0x000fd800078e000e */
[----:B------:R-:W-:Y:S05]  /*24800*/  WARPSYNC.COLLECTIVE R15, `(.L_x_11775) ;  /* 0x000000000f087348 */ /* 0x000fea0003c00000 */
[----:B------:R0:W1:Y:S02]  /*24810*/  SHFL.IDX P6, R14, R13, R12, R11 ;  /* 0x0000000c0d0e7389 */ /* 0x00006400000c000b */
[----:B01----:R-:W-:Y:S01]  /*24820*/  ENDCOLLECTIVE ;  /* 0x000000000000791b */ /* 0x003fe20003800000 */
.L_x_11775:
[----:B------:R-:W-:Y:S01]  /*24830*/  @!P3 LEA R3, P4, R10, R2, 0x1 ;  /* 0x000000020a03b211 */ /* 0x000fe200078808ff */
[----:B------:R-:W-:-:S04]  /*24840*/  IMAD.MOV.U32 R13, RZ, RZ, R5 ;  /* 0x000000ffff0d7224 */ /* 0x000fc800078e0005 */
[----:B------:R-:W-:-:S05]  /*24850*/  @!P3 IMAD.X R2, RZ, RZ, R8, P4 ;  /* 0x000000ffff02b224 */ /* 0x000fca00020e0608 */
[----:B------:R-:W-:Y:S01]  /*24860*/  @!P3 LOP3.LUT R3, R3, R2, RZ, 0x3c, !PT ;  /* 0x000000020303b212 */ /* 0x000fe200078e3cff */
[----:B------:R-:W-:-:S03]  /*24870*/  IMAD.MOV.U32 R4, RZ, RZ, R14 ;  /* 0x000000ffff047224 */ /* 0x000fc600078e000e */
[----:B------:R-:W-:-:S07]  /*24880*/  @!P3 LOP3.LUT R2, R3, R2, RZ, 0x3c, !PT ;  /* 0x000000020302b212 */ /* 0x000fce00078e3cff */
[----:B------:R-:W-:Y:S05]  /*24890*/  WARPSYNC.COLLECTIVE R15, `(.L_x_11776) ;  /* 0x000000000f087348 */ /* 0x000fea0003c00000 */
[----:B------:R0:W1:Y:S02]  /*248a0*/  SHFL.IDX P6, R14, R13, R12, R11 ;  /* 0x0000000c0d0e7389 */ /* 0x00006400000c000b */
[----:B01----:R-:W-:Y:S01]  /*248b0*/  ENDCOLLECTIVE ;  /* 0x000000000000791b */ /* 0x003fe20003800000 */
.L_x_11776:
[----:B------:R-:W-:-:S05]  /*248c0*/  @!P3 LOP3.LUT R3, R3, R2, RZ, 0x3c, !PT ;  /* 0x000000020303b212 */ /* 0x000fca00078e3cff */
[----:B------:R-:W-:Y:S01]  /*248d0*/  @!PT LDS RZ, [RZ] ;  /* 0x00000000fffff984 */ /* 0x000fe20000000800 */
[----:B------:R-:W-:Y:S01]  /*248e0*/  @!PT LDS RZ, [RZ] ;  /* 0x00000000fffff984 */ /* 0x000fe20000000800 */
[----:B------:R-:W-:Y:S01]  /*248f0*/  @!PT LDS RZ, [RZ] ;  /* 0x00000000fffff984 */ /* 0x000fe20000000800 */
[----:B------:R0:W-:Y:S04]  /*24900*/  @!P3 LDGSTS.E.BYPASS.LTC128B.128 [R21+0xd400], desc[UR52][R2.64], !P0 ;  /* 0x0d4000000215bfae */ /* 0x0001e8000c101d74 */
[----:B------:R0:W-:Y:S01]  /*24910*/  @!P3 LDGSTS.E.BYPASS.LTC128B.128 [R21+0x10400], desc[UR52][R2.64+0x40], !P1 ;  /* 0x104000400215bfae */ /* 0x0001e2000c901d74 */
[----:B------:R-:W-:Y:S02]  /*24920*/  IMAD.MOV.U32 R13, RZ, RZ, R6 ;  /* 0x000000ffff0d7224 */ /* 0x000fe400078e0006 */
[----:B------:R-:W-:Y:S01]  /*24930*/  IMAD.MOV.U32 R12, RZ, RZ, RZ ;  /* 0x000000ffff0c7224 */ /* 0x000fe200078e00ff */
[----:B------:R0:W-:Y:S01]  /*24940*/  @!P3 LDGSTS.E.BYPASS.LTC128B.128 [R21+0x13400], desc[UR52][R2.64+0x80], !P2 ;  /* 0x134000800215bfae */ /* 0x0001e2000d101d74 */
[----:B------:R-:W-:-:S07]  /*24950*/  IMAD.MOV.U32 R5, RZ, RZ, R14 ;  /* 0x000000ffff057224 */ /* 0x000fce00078e000e */
[----:B0-----:R-:W-:Y:S05]  /*24960*/  WARPSYNC.COLLECTIVE R15, `(.L_x_11777) ;  /* 0x000000000f087348 */ /* 0x001fea0003c00000 */
[----:B------:R1:W2:Y:S02]  /*24970*/  SHFL.IDX P6, R14, R13, R12, R11 ;  /* 0x0000000c0d0e7389 */ /* 0x0002a400000c000b */
[----:B012---:R-:W-:Y:S01]  /*24980*/  ENDCOLLECTIVE ;  /* 0x000000000000791b */ /* 0x007fe20003800000 */
.L_x_11777:
[----:B------:R-:W-:-:S05]  /*24990*/  VIADD R2, R28, 0x60 ;  /* 0x000000601c027836 */ /* 0x000fca0000000000 */
[----:B------:R-:W-:Y:S01]  /*249a0*/  ISETP.GE.AND P3, PT, R2, R0, PT ;  /* 0x000000000200720c */ /* 0x000fe20003f66270 */
[----:B------:R-:W-:-:S12]  /*249b0*/  IMAD.MOV.U32 R13, RZ, RZ, R7 ;  /* 0x000000ffff0d7224 */ /* 0x000fd800078e0007 */
[----:B------:R-:W-:-:S05]  /*249c0*/  @!P3 LEA R2, P4, R10, R5, 0x1 ;  /* 0x000000050a02b211 */ /* 0x000fca00078808ff */
[----:B------:R-:W-:Y:S02]  /*249d0*/  @!P3 IMAD.X R3, RZ, RZ, R4, P4 ;  /* 0x000000ffff03b224 */ /* 0x000fe400020e0604 */
[----:B------:R-:W-:-:S07]  /*249e0*/  IMAD.MOV.U32 R4, RZ, RZ, R14 ;  /* 0x000000ffff047224 */ /* 0x000fce00078e000e */
[----:B------:R-:W-:Y:S05]  /*249f0*/  WARPSYNC.COLLECTIVE R15, `(.L_x_11778) ;  /* 0x000000000f087348 */ /* 0x000fea0003c00000 */
[----:B------:R0:W1:Y:S02]  /*24a00*/  SHFL.IDX P6, R14, R13, R12, R11 ;  /* 0x0000000c0d0e7389 */ /* 0x00006400000c000b */
[----:B01----:R-:W-:Y:S01]  /*24a10*/  ENDCOLLECTIVE ;  /* 0x000000000000791b */ /* 0x003fe20003800000 */
.L_x_11778:
        /* <DEDUP_REMOVED lines=14> */
.L_x_11779:
[----:B------:R-:W-:Y:S01]  /*24b00*/  @!P3 LEA R2, P4, R10, R2, 0x1 ;  /* 0x000000020a02b211 */ /* 0x000fe200078808ff */
[----:B------:R-:W-:-:S04]  /*24b10*/  IMAD.MOV.U32 R13, RZ, RZ, R7 ;  /* 0x000000ffff0d7224 */ /* 0x000fc800078e0007 */
[----:B------:R-:W-:-:S05]  /*24b20*/  @!P3 IMAD.X R3, RZ, RZ, R4, P4 ;  /* 0x000000ffff03b224 */ /* 0x000fca00020e0604 */
[----:B------:R-:W-:Y:S01]  /*24b30*/  @!PT LDS RZ, [RZ] ;  /* 0x00000000fffff984 */ /* 0x000fe20000000800 */
[----:B------:R-:W-:Y:S01]  /*24b40*/  @!PT LDS RZ, [RZ] ;  /* 0x00000000fffff984 */ /* 0x000fe20000000800 */
[----:B------:R-:W-:Y:S01]  /*24b50*/  @!PT LDS RZ, [RZ] ;  /* 0x00000000fffff984 */ /* 0x000fe20000000800 */
[----:B------:R0:W-:Y:S01]  /*24b60*/  @!P3 LDGSTS.E.BYPASS.LTC128B.128 [R21+0xe400], desc[UR52][R2.64], !P0 ;  /* 0x0e4000000215bfae */ /* 0x0001e2000c101d74 */
[----:B------:R-:W-:-:S03]  /*24b70*/  IMAD.MOV.U32 R6, RZ, RZ, R14 ;  /* 0x000000ffff067224 */ /* 0x000fc600078e000e */
[----:B------:R0:W-:Y:S04]  /*24b80*/  @!P3 LDGSTS.E.BYPASS.LTC128B.128 [R21+0x11400], desc[UR52][R2.64+0x40], !P1 ;  /* 0x114000400215bfae */ /* 0x0001e8000c901d74 */
[----:B0-----:R-:W-:Y:S05]  /*24b90*/  WARPSYNC.COLLECTIVE R15, `(.L_x_11780) ;  /* 0x000000000f087348 */ /* 0x001fea0003c00000 */
[----:B------:R1:W2:Y:S02]  /*24ba0*/  SHFL.IDX P6, R14, R13, R12, R11 ;  /* 0x0000000c0d0e7389 */ /* 0x0002a400000c000b */
[----:B012---:R-:W-:Y:S01]  /*24bb0*/  ENDCOLLECTIVE ;  /* 0x000000000000791b */ /* 0x007fe20003800000 */
.L_x_11780:
[----:B------:R-:W-:Y:S01]  /*24bc0*/  @!PT LDS RZ, [RZ] ;  /* 0x00000000fffff984 */ /* 0x000fe20000000800 */
[----:B------:R-:W-:Y:S01]  /*24bd0*/  @!PT LDS RZ, [RZ] ;  /* 0x00000000fffff984 */ /* 0x000fe20000000800 */
[----:B------:R-:W-:Y:S01]  /*24be0*/  @!PT LDS RZ, [RZ] ;  /* 0x00000000fffff984 */ /* 0x000fe20000000800 */
[----:B------:R0:W-:Y:S02]  /*24bf0*/  @!P3 LDGSTS.E.BYPASS.LTC128B.128 [R21+0x14400], desc[UR52][R2.64+0x80], !P2 ;  /* 0x144000800215bfae */ /* 0x0001e4000d101d74 */
[----:B0-----:R-:W-:Y:S01]  /*24c00*/  IMAD.MOV.U32 R2, RZ, RZ, R14 ;  /* 0x000000ffff027224 */ /* 0x001fe200078e000e */
[----:B------:R-:W-:Y:S06]  /*24c10*/  BRA `(.L_x_11781) ;  /* 0xffffffb400cc7947 */ /* 0x000fec000383ffff */
.L_x_11656:
[----:B-1----:R1:W2:Y:S02]  /*24c20*/  SYNCS.PHASECHK.TRANS64.TRYWAIT P0, [R23+URZ+0x2d820], R0 ;  /* 0x02d82000170075a7 */ /* 0x0022a4000800017f */
[----:B--2---:R-:W-:Y:S05]  /*24c30*/  @!P0 NANOSLEEP.SYNCS 0x989680 ;  /* 0x009896800000895d */ /* 0x004fea0003900000 */
[----:B------:R-:W2:Y:S02]  /*24c40*/  @!P0 SYNCS.PHASECHK.TRANS64 P0, [R23+URZ+0x2d820], R0 ;  /* 0x02d82000170085a7 */ /* 0x000ea4000800007f */
[----:B--2---:R-:W-:Y:S05]  /*24c50*/  @!P0 BRA `(.L_x_11656) ;  /* 0xfffffffc00f08947 */ /* 0x004fea000383ffff */
[----:B------:R-:W-:Y:S05]  /*24c60*/  BRA `(.L_x_11782) ;  /* 0xffffffb800347947 */ /* 0x000fea000383ffff */
.L_x_11661:
[----:B0-----:R0:W1:Y:S02]  /*24c70*/  SYNCS.PHASECHK.TRANS64.TRYWAIT P0, [R5+URZ+0x2d840], R0 ;  /* 0x02d84000050075a7 */ /* 0x001064000800017f */
[----:B-1----:R-:W-:Y:S05]  /*24c80*/  @!P0 NANOSLEEP.SYNCS 0x989680 ;  /* 0x009896800000895d */ /* 0x002fea0003900000 */
[----:B------:R-:W1:Y:S02]  /*24c90*/  @!P0 SYNCS.PHASECHK.TRANS64 P0, [R5+URZ+0x2d840], R0 ;  /* 0x02d84000050085a7 */ /* 0x000e64000800007f */
[----:B-1----:R-:W-:Y:S05]  /*24ca0*/  @!P0 BRA `(.L_x_11661) ;  /* 0xfffffffc00f08947 */ /* 0x002fea000383ffff */
[----:B------:R-:W-:Y:S05]  /*24cb0*/  BRA `(.L_x_11783) ;  /* 0xffffffbc00287947 */ /* 0x000fea000383ffff */
.L_x_11662:
        /* <DEDUP_REMOVED lines=8> */
.L_x_11785:
[----:B------:R-:W-:Y:S05]  /*24d40*/  BSYNC B1 ;  /* 0x0000000000017941 */ /* 0x000fea0003800000 */
.L_x_11784:
        /* <DEDUP_REMOVED lines=13> */
.L_x_11786:
        /* <DEDUP_REMOVED lines=8> */
.L_x_11787:
        /* <DEDUP_REMOVED lines=14> */
.L_x_11788:
[----:B------:R-:W-:Y:S02]  /*24f80*/  IMAD.MOV.U32 R13, RZ, RZ, R7 ;  /* 0x000000ffff0d7224 */ /* 0x000fe400078e0007 */
[----:B------:R-:W-:Y:S02]  /*24f90*/  IMAD.MOV.U32 R12, RZ, RZ, 0x2 ;  /* 0x00000002ff0c7424 */ /* 0x000fe400078e00ff */
[----:B------:R-:W-:-:S07]  /*24fa0*/  IMAD.MOV.U32 R2, RZ, RZ, R14 ;  /* 0x000000ffff027224 */ /* 0x000fce00078e000e */
[----:B------:R-:W-:Y:S05]  /*24fb0*/  WARPSYNC.COLLECTIVE R15, `(.L_x_11789) ;  /* 0x000000000f087348 */ /* 0x000fea0003c00000 */
[----:B------:R0:W1:Y:S02]  /*24fc0*/  SHFL.IDX P6, R14, R13, R12, R11 ;  /* 0x0000000c0d0e7389 */ /* 0x00006400000c000b */
[----:B01----:R-:W-:Y:S01]  /*24fd0*/  ENDCOLLECTIVE ;  /* 0x000000000000791b */ /* 0x003fe20003800000 */
.L_x_11789:
        /* <DEDUP_REMOVED lines=13> */
.L_x_11790:
[----:B------:R-:W-:Y:S02]  /*250b0*/  IMAD.MOV.U32 R13, RZ, RZ, R7 ;  /* 0x000000ffff0d7224 */ /* 0x000fe400078e0007 */
[----:B------:R-:W-:Y:S02]  /*250c0*/  IMAD.MOV.U32 R12, RZ, RZ, 0x3 ;  /* 0x00000003ff0c7424 */ /* 0x000fe400078e00ff */
[----:B------:R-:W-:-:S07]  /*250d0*/  IMAD.MOV.U32 R2, RZ, RZ, R14 ;  /* 0x000000ffff027224 */ /* 0x000fce00078e000e */
[----:B------:R-:W-:Y:S05]  /*250e0*/  WARPSYNC.COLLECTIVE R15, `(.L_x_11791) ;  /* 0x000000000f087348 */ /* 0x000fea0003c00000 */
[----:B------:R0:W1:Y:S02]  /*250f0*/  SHFL.IDX P6, R14, R13, R12, R11 ;  /* 0x0000000c0d0e7389 */ /* 0x00006400000c000b */
[----:B01----:R-:W-:Y:S01]  /*25100*/  ENDCOLLECTIVE ;  /* 0x000000000000791b */ /* 0x003fe20003800000 */
.L_x_11791:
        /* <DEDUP_REMOVED lines=14> */
.L_x_11792:
[----:B------:R-:W-:Y:S01]  /*251f0*/  IMAD.MOV.U32 R2, RZ, RZ, R14 ;  /* 0x000000ffff027224 */ /* 0x000fe200078e000e */
[----:B------:R-:W-:Y:S06]  /*25200*/  BRA `(.L_x_11793) ;  /* 0xffffffb800b47947 */ /* 0x000fec000383ffff */
.L_x_11667:
[----:B-1----:R1:W2:Y:S02]  /*25210*/  SYNCS.PHASECHK.TRANS64.TRYWAIT P0, [R5+URZ+0x2d860], R2 ;  /* 0x02d86002050075a7 */ /* 0x0022a4000800017f */
[----:B--2---:R-:W-:Y:S05]  /*25220*/  @!P0 NANOSLEEP.SYNCS 0x989680 ;  /* 0x009896800000895d */ /* 0x004fea0003900000 */
[----:B------:R-:W2:Y:S02]  /*25230*/  @!P0 SYNCS.PHASECHK.TRANS64 P0, [R5+URZ+0x2d860], R2 ;  /* 0x02d86002050085a7 */ /* 0x000ea4000800007f */
[----:B--2---:R-:W-:Y:S05]  /*25240*/  @!P0 BRA `(.L_x_11667) ;  /* 0xfffffffc00f08947 */ /* 0x004fea000383ffff */
[----:B------:R-:W-:Y:S05]  /*25250*/  BRA `(.L_x_11794) ;  /* 0xffffffbc00187947 */ /* 0x000fea000383ffff */
.L_x_11668:
        /* <DEDUP_REMOVED lines=8> */
.L_x_11796:
[----:B------:R-:W-:Y:S05]  /*252e0*/  BSYNC B1 ;  /* 0x0000000000017941 */ /* 0x000fea0003800000 */
.L_x_11795:
        /* <DEDUP_REMOVED lines=9> */
.L_x_11797:
[----:B------:R-:W-:Y:S02]  /*25380*/  IMAD.MOV.U32 R13, RZ, RZ, R24 ;  /* 0x000000ffff0d7224 */ /* 0x000fe400078e0018 */
[----:B------:R-:W-:Y:S02]  /*25390*/  IMAD.MOV.U32 R12, RZ, RZ, 0x1 ;  /* 0x00000001ff0c7424 */ /* 0x000fe400078e00ff */
[----:B------:R-:W-:-:S07]  /*253a0*/  IMAD.MOV.U32 R2, RZ, RZ, R14 ;  /* 0x000000ffff027224 */ /* 0x000fce00078e000e */
[----:B------:R-:W-:Y:S05]  /*253b0*/  WARPSYNC.COLLECTIVE R15, `(.L_x_11798) ;  /* 0x000000000f087348 */ /* 0x000fea0003c00000 */
[----:B------:R0:W1:Y:S02]  /*253c0*/  SHFL.IDX P6, R14, R13, R12, R11 ;  /* 0x0000000c0d0e7389 */ /* 0x00006400000c000b */
[----:B01----:R-:W-:Y:S01]  /*253d0*/  ENDCOLLECTIVE ;  /* 0x000000000000791b */ /* 0x003fe20003800000 */
.L_x_11798:
        /* <DEDUP_REMOVED lines=16> */
.L_x_11799:
[----:B------:R-:W-:Y:S02]  /*254e0*/  IMAD.MOV.U32 R13, RZ, RZ, R24 ;  /* 0x000000ffff0d7224 */ /* 0x000fe400078e0018 */
[----:B------:R-:W-:Y:S02]  /*254f0*/  IMAD.MOV.U32 R12, RZ, RZ, 0x2 ;  /* 0x00000002ff0c7424 */ /* 0x000fe400078e00ff */
[----:B------:R-:W-:-:S07]  /*25500*/  IMAD.MOV.U32 R2, RZ, RZ, R14 ;  /* 0x000000ffff027224 */ /* 0x000fce00078e000e */
[----:B------:R-:W-:Y:S05]  /*25510*/  WARPSYNC.COLLECTIVE R15, `(.L_x_11800) ;  /* 0x000000000f087348 */ /* 0x000fea0003c00000 */
[----:B------:R0:W1:Y:S02]  /*25520*/  SHFL.IDX P6, R14, R13, R12, R11 ;  /* 0x0000000c0d0e7389 */ /* 0x00006400000c000b */
[----:B01----:R-:W-:Y:S01]  /*25530*/  ENDCOLLECTIVE ;  /* 0x000000000000791b */ /* 0x003fe20003800000 */
.L_x_11800:
        /* <DEDUP_REMOVED lines=16> */
.L_x_11801:
[----:B------:R-:W-:Y:S02]  /*25640*/  IMAD.MOV.U32 R13, RZ, RZ, R24 ;  /* 0x000000ffff0d7224 */ /* 0x000fe400078e0018 */
[----:B------:R-:W-:Y:S02]  /*25650*/  IMAD.MOV.U32 R12, RZ, RZ, 0x3 ;  /* 0x00000003ff0c7424 */ /* 0x000fe400078e00ff */
[----:B------:R-:W-:-:S07]  /*25660*/  IMAD.MOV.U32 R2, RZ, RZ, R14 ;  /* 0x000000ffff027224 */ /* 0x000fce00078e000e */
[----:B------:R-:W-:Y:S05]  /*25670*/  WARPSYNC.COLLECTIVE R15, `(.L_x_11802) ;  /* 0x000000000f087348 */ /* 0x000fea0003c00000 */
[----:B------:R0:W1:Y:S02]  /*25680*/  SHFL.IDX P6, R14, R13, R12, R11 ;  /* 0x0000000c0d0e7389 */ /* 0x00006400000c000b */
[----:B01----:R-:W-:Y:S01]  /*25690*/  ENDCOLLECTIVE ;  /* 0x000000000000791b */ /* 0x003fe20003800000 */
.L_x_11802:
        /* <DEDUP_REMOVED lines=13> */
.L_x_11803:
        /* <DEDUP_REMOVED lines=8> */
.L_x_11676:
[----:B-1----:R1:W2:Y:S02]  /*257f0*/  SYNCS.PHASECHK.TRANS64.TRYWAIT P0, [R0+URZ+0x2d860], R3 ;  /* 0x02d86003000075a7 */ /* 0x0022a4000800017f */
[----:B--2---:R-:W-:Y:S05]  /*25800*/  @!P0 NANOSLEEP.SYNCS 0x989680 ;  /* 0x009896800000895d */ /* 0x004fea0003900000 */
[----:B------:R-:W2:Y:S02]  /*25810*/  @!P0 SYNCS.PHASECHK.TRANS64 P0, [R0+URZ+0x2d860], R3 ;  /* 0x02d86003000085a7 */ /* 0x000ea4000800007f */
[----:B--2---:R-:W-:Y:S05]  /*25820*/  @!P0 BRA `(.L_x_11676) ;  /* 0xfffffffc00f08947 */ /* 0x004fea000383ffff */
[----:B------:R-:W-:Y:S05]  /*25830*/  BRA `(.L_x_11805) ;  /* 0xffffffbc00a47947 */ /* 0x000fea000383ffff */
.L_x_11677:
        /* <DEDUP_REMOVED lines=8> */
.L_x_11807:
[----:B------:R-:W-:Y:S05]  /*258c0*/  BSYNC B0 ;  /* 0x0000000000007941 */ /* 0x000fea0003800000 */
.L_x_11806:
        /* <DEDUP_REMOVED lines=10> */
.L_x_11808:
        /* <DEDUP_REMOVED lines=17> */
.L_x_11809:
        /* <DEDUP_REMOVED lines=14> */
.L_x_11810:
[----:B------:R-:W-:Y:S02]  /*25b60*/  IMAD.MOV.U32 R13, RZ, RZ, R24 ;  /* 0x000000ffff0d7224 */ /* 0x000fe400078e0018 */
[----:B------:R-:W-:Y:S01]  /*25b70*/  IMAD.MOV.U32 R12, RZ, RZ, 0x2 ;  /* 0x00000002ff0c7424 */ /* 0x000fe200078e00ff */
[----:B------:R-:W-:-:S13]  /*25b80*/  IADD3 R2, P4, R14, R5, RZ ;  /* 0x000000050e027210 */ /* 0x000fda0007f9e0ff */
[----:B------:R-:W-:Y:S05]  /*25b90*/  WARPSYNC.COLLECTIVE R15, `(.L_x_11811) ;  /* 0x000000000f087348 */ /* 0x000fea0003c00000 */
[----:B------:R0:W1:Y:S02]  /*25ba0*/  SHFL.IDX P6, R14, R13, R12, R11 ;  /* 0x0000000c0d0e7389 */ /* 0x00006400000c000b */
[----:B01----:R-:W-:Y:S01]  /*25bb0*/  ENDCOLLECTIVE ;  /* 0x000000000000791b */ /* 0x003fe20003800000 */
.L_x_11811:
        /* <DEDUP_REMOVED lines=15> */
.L_x_11812:
[----:B------:R-:W-:Y:S02]  /*25cb0*/  IMAD.MOV.U32 R13, RZ, RZ, R24 ;  /* 0x000000ffff0d7224 */ /* 0x000fe400078e0018 */
[----:B------:R-:W-:Y:S01]  /*25cc0*/  IMAD.MOV.U32 R12, RZ, RZ, 0x3 ;  /* 0x00000003ff0c7424 */ /* 0x000fe200078e00ff */
[----:B------:R-:W-:-:S13]  /*25cd0*/  IADD3 R2, P4, R14, R5, RZ ;  /* 0x000000050e027210 */ /* 0x000fda0007f9e0ff */
[----:B------:R-:W-:Y:S05]  /*25ce0*/  WARPSYNC.COLLECTIVE R15, `(.L_x_11813) ;  /* 0x000000000f087348 */ /* 0x000fea0003c00000 */
[----:B------:R0:W1:Y:S02]  /*25cf0*/  SHFL.IDX P6, R14, R13, R12, R11 ;  /* 0x0000000c0d0e7389 */ /* 0x00006400000c000b */
[----:B01----:R-:W-:Y:S01]  /*25d00*/  ENDCOLLECTIVE ;  /* 0x000000000000791b */ /* 0x003fe20003800000 */
.L_x_11813:
        /* <DEDUP_REMOVED lines=14> */
.L_x_11814:
[----:B------:R-:W-:Y:S05]  /*25df0*/  BRA `(.L_x_11815) ;  /* 0xffffffbc00047947 */ /* 0x000fea000383ffff */
.L_x_11682:
[----:B------:R-:W-:Y:S01]  /*25e00*/  BSSY B0, `(.L_x_11816) ;  /* 0x0000008000007945 */ /* 0x000fe20003800000 */
[----:B------:R-:W-:Y:S02]  /*25e10*/  IMAD.MOV.U32 R13, RZ, RZ, R16 ;  /* 0x000000ffff0d7224 */ /* 0x000fe400078e0010 */
[----:B------:R-:W-:Y:S02]  /*25e20*/  IMAD.MOV.U32 R12, RZ, RZ, RZ ;  /* 0x000000ffff0c7224 */ /* 0x000fe400078e00ff */
[----:B------:R-:W-:Y:S02]  /*25e30*/  IMAD.MOV.U32 R11, RZ, RZ, 0x1f ;  /* 0x0000001fff0b7424 */ /* 0x000fe400078e00ff */
[----:B------:R-:W-:-:S07]  /*25e40*/  IMAD.MOV.U32 R15, RZ, RZ, -0x1 ;  /* 0xffffffffff0f7424 */ /* 0x000fce00078e00ff */
[----:B0-2--5:R-:W-:Y:S05]  /*25e50*/  WARPSYNC.COLLECTIVE R15, `(.L_x_11817) ;  /* 0x000000000f087348 */ /* 0x025fea0003c00000 */
[----:B------:R1:W3:Y:S02]  /*25e60*/  SHFL.IDX P6, R14, R13, R12, R11 ;  /* 0x0000000c0d0e7389 */ /* 0x0002e400000c000b */
[----:B0123-5:R-:W-:Y:S01]  /*25e70*/  ENDCOLLECTIVE ;  /* 0x000000000000791b */ /* 0x02ffe20003800000 */
.L_x_11817:
[----:B------:R-:W-:Y:S05]  /*25e80*/  BSYNC B0 ;  /* 0x0000000000007941 */ /* 0x000fea0003800000 */
.L_x_11816:
        /* <DEDUP_REMOVED lines=9> */
.L_x_11818:
        /* <DEDUP_REMOVED lines=18> */
.L_x_11819:
[----:B------:R-:W-:Y:S01]  /*26040*/  IMAD.MOV.U32 R12, RZ, RZ, 0x2 ;  /* 0x00000002ff0c7424 */ /* 0x000fe200078e00ff */
[----:B------:R-:W-:-:S05]  /*26050*/  SEL R5, R14, RZ, P1 ;  /* 0x000000ff0e057207 */ /* 0x000fca0000800000 */
[----:B------:R-:W-:-:S04]  /*26060*/  IMAD.IADD R4, R2, 0x1, R5 ;  /* 0x0000000102047824 */ /* 0x000fc800078e0205 */
[----:B------:R-:W-:-:S07]  /*26070*/  IMAD.MOV.U32 R13, RZ, RZ, R4 ;  /* 0x000000ffff0d7224 */ /* 0x000fce00078e0004 */
[----:B------:R-:W-:Y:S05]  /*26080*/  WARPSYNC.COLLECTIVE R15, `(.L_x_11820) ;  /* 0x000000000f087348 */ /* 0x000fea0003c00000 */
[----:B------:R0:W1:Y:S02]  /*26090*/  SHFL.UP P6, R14, R13, R12, R11 ;  /* 0x0400000c0d0e7389 */ /* 0x00006400000c000b */
[----:B01----:R-:W-:Y:S01]  /*260a0*/  ENDCOLLECTIVE ;  /* 0x000000000000791b */ /* 0x003fe20003800000 */
.L_x_11820:
[----:B------:R-:W-:Y:S01]  /*260b0*/  IMAD.MOV.U32 R12, RZ, RZ, 0x4 ;  /* 0x00000004ff0c7424 */ /* 0x000fe200078e00ff */
[----:B------:R-:W-:-:S05]  /*260c0*/  SEL R5, R14, RZ, P2 ;  /* 0x000000ff0e057207 */ /* 0x000fca0001000000 */
[----:B------:R-:W-:-:S04]  /*260d0*/  IMAD.IADD R5, R4, 0x1, R5 ;  /* 0x0000000104057824 */ /* 0x000fc800078e0205 */
[----:B------:R-:W-:-:S07]  /*260e0*/  IMAD.MOV.U32 R13, RZ, RZ, R5 ;  /* 0x000000ffff0d7224 */ /* 0x000fce00078e0005 */
[----:B------:R-:W-:Y:S05]  /*260f0*/  WARPSYNC.COLLECTIVE R15, `(.L_x_11821) ;  /* 0x000000000f087348 */ /* 0x000fea0003c00000 */
[----:B------:R0:W1:Y:S02]  /*26100*/  SHFL.UP P6, R14, R13, R12, R11 ;  /* 0x0400000c0d0e7389 */ /* 0x00006400000c000b */
[----:B01----:R-:W-:Y:S01]  /*26110*/  ENDCOLLECTIVE ;  /* 0x000000000000791b */ /* 0x003fe20003800000 */
.L_x_11821:
[----:B------:R-:W-:Y:S01]  /*26120*/  IMAD.MOV.U32 R12, RZ, RZ, 0x8 ;  /* 0x00000008ff0c7424 */ /* 0x000fe200078e00ff */
[----:B------:R-:W-:-:S05]  /*26130*/  SEL R6, R14, RZ, P3 ;  /* 0x000000ff0e067207 */ /* 0x000fca0001800000 */
[----:B------:R-:W-:-:S04]  /*26140*/  IMAD.IADD R6, R5, 0x1, R6 ;  /* 0x0000000105067824 */ /* 0x000fc800078e0206 */
[----:B------:R-:W-:-:S07]  /*26150*/  IMAD.MOV.U32 R13, RZ, RZ, R6 ;  /* 0x000000ffff0d7224 */ /* 0x000fce00078e0006 */
[----:B------:R-:W-:Y:S05]  /*26160*/  WARPSYNC.COLLECTIVE R15, `(.L_x_11822) ;  /* 0x000000000f087348 */ /* 0x000fea0003c00000 */
[----:B------:R0:W1:Y:S02]  /*26170*/  SHFL.UP P6, R14, R13, R12, R11 ;  /* 0x0400000c0d0e7389 */ /* 0x00006400000c000b */
[----:B01----:R-:W-:Y:S01]  /*26180*/  ENDCOLLECTIVE ;  /* 0x000000000000791b */ /* 0x003fe20003800000 */
.L_x_11822:
[----:B------:R-:W-:Y:S01]  /*26190*/  IMAD.MOV.U32 R12, RZ, RZ, 0x10 ;  /* 0x00000010ff0c7424 */ /* 0x000fe200078e00ff */
[----:B------:R-:W-:-:S05]  /*261a0*/  SEL R3, R14, RZ, P4 ;  /* 0x000000ff0e037207 */ /* 0x000fca0002000000 */
[----:B------:R-:W-:-:S04]  /*261b0*/  IMAD.IADD R4, R6, 0x1, R3 ;  /* 0x0000000106047824 */ /* 0x000fc800078e0203 */
[----:B------:R-:W-:-:S07]  /*261c0*/  IMAD.MOV.U32 R13, RZ, RZ, R4 ;  /* 0x000000ffff0d7224 */ /* 0x000fce00078e0004 */
[----:B------:R-:W-:Y:S05]  /*261d0*/  WARPSYNC.COLLECTIVE R15, `(.L_x_11823) ;  /* 0x000000000f087348 */ /* 0x000fea0003c00000 */
[----:B------:R0:W1:Y:S02]  /*261e0*/  SHFL.UP P6, R14, R13, R12, R11 ;  /* 0x0400000c0d0e7389 */ /* 0x00006400000c000b */
[----:B01----:R-:W-:Y:S01]  /*261f0*/  ENDCOLLECTIVE ;  /* 0x000000000000791b */ /* 0x003fe20003800000 */
.L_x_11823:
        /* <DEDUP_REMOVED lines=8> */
.L_x_11824:
[----:B------:R-:W-:Y:S05]  /*26280*/  BRA `(.L_x_11825) ;  /* 0xffffffbc00207947 */ /* 0x000fea000383ffff */
.L_x_11687:
        /* <DEDUP_REMOVED lines=8> */
.L_x_11827:
[----:B------:R-:W-:Y:S05]  /*26310*/  BSYNC B0 ;  /* 0x0000000000007941 */ /* 0x000fea0003800000 */
.L_x_11826:
        /* <DEDUP_REMOVED lines=8> */
.L_x_11828:
[----:B------:R-:W-:Y:S01]  /*263a0*/  IMAD.MOV.U32 R12, RZ, RZ, 0x4 ;  /* 0x00000004ff0c7424 */ /* 0x000fe200078e00ff */
[----:B------:R-:W-:-:S05]  /*263b0*/  SEL R14, R14, RZ, P2 ;  /* 0x000000ff0e0e7207 */ /* 0x000fca0001000000 */
[----:B------:R-:W-:-:S04]  /*263c0*/  IMAD.IADD R3, R13, 0x1, R14 ;  /* 0x000000010d037824 */ /* 0x000fc800078e020e */
[----:B------:R-:W-:-:S07]  /*263d0*/  IMAD.MOV.U32 R13, RZ, RZ, R3 ;  /* 0x000000ffff0d7224 */ /* 0x000fce00078e0003 */
[----:B------:R-:W-:Y:S05]  /*263e0*/  WARPSYNC.COLLECTIVE R15, `(.L_x_11829) ;  /* 0x000000000f087348 */ /* 0x000fea0003c00000 */
[----:B------:R0:W1:Y:S02]  /*263f0*/  SHFL.UP P6, R14, R13, R12, R11 ;  /* 0x0400000c0d0e7389 */ /* 0x00006400000c000b */
[----:B01----:R-:W-:Y:S01]  /*26400*/  ENDCOLLECTIVE ;  /* 0x000000000000791b */ /* 0x003fe20003800000 */
.L_x_11829:
[----:B------:R-:W-:Y:S01]  /*26410*/  IMAD.MOV.U32 R12, RZ, RZ, 0x8 ;  /* 0x00000008ff0c7424 */ /* 0x000fe200078e00ff */
[----:B------:R-:W-:-:S05]  /*26420*/  SEL R4, R14, RZ, P3 ;  /* 0x000000ff0e047207 */ /* 0x000fca0001800000 */
[----:B------:R-:W-:-:S04]  /*26430*/  IMAD.IADD R4, R3, 0x1, R4 ;  /* 0x0000000103047824 */ /* 0x000fc800078e0204 */
[----:B------:R-:W-:-:S07]  /*26440*/  IMAD.MOV.U32 R13, RZ, RZ, R4 ;  /* 0x000000ffff0d7224 */ /* 0x000fce00078e0004 */
[----:B------:R-:W-:Y:S05]  /*26450*/  WARPSYNC.COLLECTIVE R15, `(.L_x_11830) ;  /* 0x000000000f087348 */ /* 0x000fea0003c00000 */
[----:B------:R0:W1:Y:S02]  /*26460*/  SHFL.UP P6, R14, R13, R12, R11 ;  /* 0x0400000c0d0e7389 */ /* 0x00006400000c000b */
[----:B01----:R-:W-:Y:S01]  /*26470*/  ENDCOLLECTIVE ;  /* 0x000000000000791b */ /* 0x003fe20003800000 */
.L_x_11830:
[----:B------:R-:W-:Y:S01]  /*26480*/  IMAD.MOV.U32 R12, RZ, RZ, 0x10 ;  /* 0x00000010ff0c7424 */ /* 0x000fe200078e00ff */
[----:B------:R-:W-:-:S05]  /*26490*/  SEL R5, R14, RZ, P4 ;  /* 0x000000ff0e057207 */ /* 0x000fca0002000000 */
[----:B------:R-:W-:-:S04]  /*264a0*/  IMAD.IADD R5, R4, 0x1, R5 ;  /* 0x0000000104057824 */ /* 0x000fc800078e0205 */
[----:B------:R-:W-:-:S07]  /*264b0*/  IMAD.MOV.U32 R13, RZ, RZ, R5 ;  /* 0x000000ffff0d7224 */ /* 0x000fce00078e0005 */
[----:B------:R-:W-:Y:S05]  /*264c0*/  WARPSYNC.COLLECTIVE R15, `(.L_x_11831) ;  /* 0x000000000f087348 */ /* 0x000fea0003c00000 */
[----:B------:R0:W1:Y:S02]  /*264d0*/  SHFL.UP P6, R14, R13, R12, R11 ;  /* 0x0400000c0d0e7389 */ /* 0x00006400000c000b */
[----:B01----:R-:W-:Y:S01]  /*264e0*/  ENDCOLLECTIVE ;  /* 0x000000000000791b */ /* 0x003fe20003800000 */
.L_x_11831:
        /* <DEDUP_REMOVED lines=8> */
.L_x_11832:
[----:B------:R-:W-:Y:S05]  /*26570*/  BRA `(.L_x_11833) ;  /* 0xffffffbc00007947 */ /* 0x000fea000383ffff */
.L_x_11689:
[----:B------:R-:W-:Y:S01]  /*26580*/  BSSY B0, `(.L_x_11834) ;  /* 0x0000006000007945 */ /* 0x000fe20003800000 */
[----:B------:R-:W-:Y:S01]  /*26590*/  PLOP3.LUT P6, PT, P6, PT, PT, 0x8, 0x0 ;  /* 0x000000000000781c */ /* 0x000fe200037ce170 */
[----:B------:R-:W-:-:S12]  /*265a0*/  IMAD.MOV.U32 R15, RZ, RZ, -0x1 ;  /* 0xffffffffff0f7424 */ /* 0x000fd800078e00ff */
[----:B0----5:R-:W-:Y:S05]  /*265b0*/  WARPSYNC.COLLECTIVE R15, `(.L_x_11835) ;  /* 0x000000000f087348 */ /* 0x021fea0003c00000 */
[----:B------:R-:W-:Y:S01]  /*265c0*/  VOTE.ANY R14, PT, P6 ;  /* 0x00000000000e7806 */ /* 0x000fe200030e0100 */
[----:B0----5:R-:W-:Y:S06]  /*265d0*/  ENDCOLLECTIVE ;  /* 0x000000000000791b */ /* 0x021fec0003800000 */
.L_x_11835:
[----:B------:R-:W-:Y:S05]  /*265e0*/  BSYNC B0 ;  /* 0x0000000000007941 */ /* 0x000fea0003800000 */
.L_x_11834:
        /* <DEDUP_REMOVED lines=9> */
.L_x_11836:
[----:B------:R-:W-:Y:S01]  /*26680*/  IMAD.MOV.U32 R17, RZ, RZ, R14 ;  /* 0x000000ffff117224 */ /* 0x000fe200078e000e */
[----:B------:R-:W-:Y:S06]  /*26690*/  BRA `(.L_x_11837) ;  /* 0xffffffb800f07947 */ /* 0x000fec000383ffff */
.L_x_11691:
[----:B------:R-:W-:Y:S01]  /*266a0*/  BSSY B0, `(.L_x_11838) ;  /* 0x0000007000007945 */ /* 0x000fe20003800000 */
[----:B------:R-:W-:Y:S02]  /*266b0*/  IMAD.MOV.U32 R13, RZ, RZ, R3 ;  /* 0x000000ffff0d7224 */ /* 0x000fe400078e0003 */
[----:B------:R-:W-:Y:S02]  /*266c0*/  IMAD.MOV.U32 R11, RZ, RZ, 0x1f ;  /* 0x0000001fff0b7424 */ /* 0x000fe400078e00ff */
[----:B------:R-:W-:-:S07]  /*266d0*/  IMAD.MOV.U32 R15, RZ, RZ, -0x1 ;  /* 0xffffffffff0f7424 */ /* 0x000fce00078e00ff */
[----:B012--5:R-:W-:Y:S05]  /*266e0*/  WARPSYNC.COLLECTIVE R15, `(.L_x_11839) ;  /* 0x000000000f087348 */ /* 0x027fea0003c00000 */
[----:B------:R3:W4:Y:S02]  /*266f0*/  SHFL.IDX P6, R14, R13, R12, R11 ;  /* 0x0000000c0d0e7389 */ /* 0x00072400000c000b */
[----:B012345:R-:W-:Y:S01]  /*26700*/  ENDCOLLECTIVE ;  /* 0x000000000000791b */ /* 0x03ffe20003800000 */
.L_x_11839:
[----:B------:R-:W-:Y:S05]  /*26710*/  BSYNC B0 ;  /* 0x0000000000007941 */ /* 0x000fea0003800000 */
.L_x_11838:
[----:B------:R-:W-:Y:S01]  /*26720*/  IMAD.MOV.U32 R5, RZ, RZ, R14 ;  /* 0x000000ffff057224 */ /* 0x000fe200078e000e */
[----:B------:R-:W-:Y:S06]  /*26730*/  BRA `(.L_x_11690) ;  /* 0xffffffb800e47947 */ /* 0x000fec000383ffff */
.L_x_11695:
[----:B0-----:R0:W2:Y:S02]  /*26740*/  SYNCS.PHASECHK.TRANS64.TRYWAIT P0, [R5+URZ+0x2d820], R0 ;  /* 0x02d82000050075a7 */ /* 0x0010a4000800017f */
[----:B--2---:R-:W-:Y:S05]  /*26750*/  @!P0 NANOSLEEP.SYNCS 0x989680 ;  /* 0x009896800000895d */ /* 0x004fea0003900000 */
[----:B------:R-:W2:Y:S02]  /*26760*/  @!P0 SYNCS.PHASECHK.TRANS64 P0, [R5+URZ+0x2d820], R0 ;  /* 0x02d82000050085a7 */ /* 0x000ea4000800007f */
[----:B--2---:R-:W-:Y:S05]  /*26770*/  @!P0 BRA `(.L_x_11695) ;  /* 0xfffffffc00f08947 */ /* 0x004fea000383ffff */
[----:B------:R-:W-:Y:S05]  /*26780*/  BRA `(.L_x_11840) ;  /* 0xffffffc0005c7947 */ /* 0x000fea000383ffff */
.L_x_11696:
        /* <DEDUP_REMOVED lines=8> */
[----:B01-3-5:R-:W-:Y:S05]  /*26810*/  WARPSYNC.COLLECTIVE R15, `(.L_x_11842) ;  /* 0x000000000f087348 */ /* 0x02bfea0003c00000 */
[----:B------:R2:W4:Y:S02]  /*26820*/  SHFL.IDX P6, R14, R13, R12, R11 ;  /* 0x0000000c0d0e7389 */ /* 0x00052400000c000b */
[----:B012345:R-:W-:Y:S01]  /*26830*/  ENDCOLLECTIVE ;  /* 0x000000000000791b */ /* 0x03ffe20003800000 */
.L_x_11842:
[----:B------:R-:W-:Y:S05]  /*26840*/  BSYNC B0 ;  /* 0x0000000000007941 */ /* 0x000fea0003800000 */
.L_x_11841:
[----:B------:R-:W-:Y:S05]  /*26850*/  BRA `(.L_x_11843) ;  /* 0xffffffc000447947 */ /* 0x000fea000383ffff */
.L_x_11697:
[----:B------:R-:W-:Y:S01]  /*26860*/  BSSY B0, `(.L_x_11844) ;  /* 0x0000006000007945 */ /* 0x000fe20003800000 */
[----:B------:R-:W-:-:S07]  /*26870*/  IMAD.MOV.U32 R15, RZ, RZ, -0x1 ;  /* 0xffffffffff0f7424 */ /* 0x000fce00078e00ff */
[----:B01-3-5:R-:W-:Y:S05]  /*26880*/  WARPSYNC.COLLECTIVE R15, `(.L_x_11845) ;  /* 0x000000000f0c7348 */ /* 0x02bfea0003c00000 */
[----:B------:R-:W-:Y:S02]  /*26890*/  ELECT P6, UR62, PT ;  /* 0x00000000003e782f */ /* 0x000fe400038c0000 */
[----:B------:R-:W-:Y:S01]  /*268a0*/  MOV R14, UR62 ;  /* 0x0000003e000e7c02 */ /* 0x000fe20008000f00 */
[----:B01-3-5:R-:W-:Y:S10]  /*268b0*/  ENDCOLLECTIVE ;  /* 0x000000000000791b */ /* 0x02bff40003800000 */
.L_x_11845:
[----:B------:R-:W-:Y:S05]  /*268c0*/  BSYNC B0 ;  /* 0x0000000000007941 */ /* 0x000fea0003800000 */
.L_x_11844:
[----:B------:R-:W-:Y:S05]  /*268d0*/  BRA `(.L_x_11846) ;  /* 0xffffffc000387947 */ /* 0x000fea000383ffff */
.L_x_11699:
[----:B0-----:R0:W2:Y:S02]  /*268e0*/  SYNCS.PHASECHK.TRANS64.TRYWAIT P1, [R3+URZ+0x2d840], R2 ;  /* 0x02d84002030075a7 */ /* 0x0010a4000802017f */
[----:B--2---:R-:W-:Y:S05]  /*268f0*/  @!P1 NANOSLEEP.SYNCS 0x989680 ;  /* 0x009896800000995d */ /* 0x004fea0003900000 */
[----:B------:R-:W2:Y:S02]  /*26900*/  @!P1 SYNCS.PHASECHK.TRANS64 P1, [R3+URZ+0x2d840], R2 ;  /* 0x02d84002030095a7 */ /* 0x000ea4000802007f */
[----:B--2---:R-:W-:Y:S05]  /*26910*/  @!P1 BRA `(.L_x_11699) ;  /* 0xfffffffc00f09947 */ /* 0x004fea000383ffff */
[----:B------:R-:W-:Y:S05]  /*26920*/  BRA `(.L_x_11847) ;  /* 0xffffffc0005c7947 */ /* 0x000fea000383ffff */
.L_x_11701:
[----:B--2---:R2:W4:Y:S02]  /*26930*/  SYNCS.PHASECHK.TRANS64.TRYWAIT P1, [R25+URZ+0x2d840], R0 ;  /* 0x02d84000190075a7 */ /* 0x004524000802017f */
[----:B----4-:R-:W-:Y:S05]  /*26940*/  @!P1 NANOSLEEP.SYNCS 0x989680 ;  /* 0x009896800000995d */ /* 0x010fea0003900000 */
[----:B------:R-:W4:Y:S02]  /*26950*/  @!P1 SYNCS.PHASECHK.TRANS64 P1, [R25+URZ+0x2d840], R0 ;  /* 0x02d84000190095a7 */ /* 0x000f24000802007f */
[----:B----4-:R-:W-:Y:S05]  /*26960*/  @!P1 BRA `(.L_x_11701) ;  /* 0xfffffffc00f09947 */ /* 0x010fea000383ffff */
[----:B------:R-:W-:Y:S05]  /*26970*/  BRA `(.L_x_11848) ;  /* 0xffffffc0006c7947 */ /* 0x000fea000383ffff */
.L_x_11703:
[----:B----4-:R4:W0:Y:S02]  /*26980*/  SYNCS.PHASECHK.TRANS64.TRYWAIT P1, [R3+URZ+0x2d860], R2 ;  /* 0x02d86002030075a7 */ /* 0x010824000802017f */
[----:B0-----:R-:W-:Y:S05]  /*26990*/  @!P1 NANOSLEEP.SYNCS 0x989680 ;  /* 0x009896800000995d */ /* 0x001fea0003900000 */
[----:B------:R-:W0:Y:S02]  /*269a0*/  @!P1 SYNCS.PHASECHK.TRANS64 P1, [R3+URZ+0x2d860], R2 ;  /* 0x02d86002030095a7 */ /* 0x000e24000802007f */
[----:B0-----:R-:W-:Y:S05]  /*269b0*/  @!P1 BRA `(.L_x_11703) ;  /* 0xfffffffc00f09947 */ /* 0x001fea000383ffff */
[----:B------:R-:W-:Y:S05]  /*269c0*/  BRA `(.L_x_11849) ;  /* 0xffffffc000687947 */ /* 0x000fea000383ffff */
.L_x_11850:
        /* <DEDUP_REMOVED lines=11> */
.L_x_15857:


//--------------------- .text._ZN7cutlass13device_kernelIN5flash11enable_sm90INS1_16FlashAttnFwdSm90INS1_25CollectiveMainloopFwdSm90ILi2EN4cute5tupleIJNS5_1CILi1EEES8_S8_EEENS6_IJNS7_ILi192EEENS7_ILi128EEENS7_ILi96EEEEEELi96ENS_10bfloat16_tEfNS_4arch4Sm90ELb1ELb0ELb0ELb0ELb1ELb0ELb0ELb0ELb1ELb1ELb0ELb0EEENS1_21CollectiveEpilogueFwdINS6_IJSA_SC_SB_EEES9_SE_SG_Li384ELb0ELb1ELb0ELb0EEENS1_30DynamicPersistentTileSchedulerILi384ELi128ELb0ELb1ELb1EEEEEEEEEvNT_6ParamsE --------------------------
	.section	.text._ZN7cutlass13device_kernelIN5flash11enable_sm90INS1_16FlashAttnFwdSm90INS1_25CollectiveMainloopFwdSm90ILi2EN4cute5tupleIJNS5_1CILi1EEES8_S8_EEENS6_IJNS7_ILi192EEENS7_ILi128EEENS7_ILi96EEEEEELi96ENS_10bfloat16_tEfNS_4arch4Sm90ELb1ELb0ELb0ELb0ELb1ELb0ELb0ELb0ELb1ELb1ELb0ELb0EEENS1_21CollectiveEpilogueFwdINS6_IJSA_SC_SB_EEES9_SE_SG_Li384ELb0ELb1ELb0ELb0EEENS1_30DynamicPersistentTileSchedulerILi384ELi128ELb0ELb1ELb1EEEEEEEEEvNT_6ParamsE,"ax",@progbits
	.align	128
.text._ZN7cutlass13device_kernelIN5flash11enable_sm90INS1_16FlashAttnFwdSm90INS1_25CollectiveMainloopFwdSm90ILi2EN4cute5tupleIJNS5_1CILi1EEES8_S8_EEENS6_IJNS7_ILi192EEENS7_ILi128EEENS7_ILi96EEEEEELi96ENS_10bfloat16_tEfNS_4arch4Sm90ELb1ELb0ELb0ELb0ELb1ELb0ELb0ELb0ELb1ELb1ELb0ELb0EEENS1_21CollectiveEpilogueFwdINS6_IJSA_SC_SB_EEES9_SE_SG_Li384ELb0ELb1ELb0ELb0EEENS1_30DynamicPersistentTileSchedulerILi384ELi128ELb0ELb1ELb1EEEEEEEEEvNT_6ParamsE:
        .type           _ZN7cutlass13device_kernelIN5flash11enable_sm90INS1_16FlashAttnFwdSm90INS1_25CollectiveMainloopFwdSm90ILi2EN4cute5tupleIJNS5_1CILi1EEES8_S8_EEENS6_IJNS7_ILi192EEENS7_ILi128EEENS7_ILi96EEEEEELi96ENS_10bfloat16_tEfNS_4arch4Sm90ELb1ELb0ELb0ELb0ELb1ELb0ELb0ELb0ELb1ELb1ELb0ELb0EEENS1_21CollectiveEpilogueFwdINS6_IJSA_SC_SB_EEES9_SE_SG_Li384ELb0ELb1ELb0ELb0EEENS1_30DynamicPersistentTileSchedulerILi384ELi128ELb0ELb1ELb1EEEEEEEEEvNT_6ParamsE,@function
        .size           _ZN7cutlass13device_kernelIN5flash11enable_sm90INS1_16FlashAttnFwdSm90INS1_25CollectiveMainloopFwdSm90ILi2EN4cute5tupleIJNS5_1CILi1EEES8_S8_EEENS6_IJNS7_ILi192EEENS7_ILi128EEENS7_ILi96EEEEEELi96ENS_10bfloat16_tEfNS_4arch4Sm90ELb1ELb0ELb0ELb0ELb1ELb0ELb0ELb0ELb1ELb1ELb0ELb0EEENS1_21CollectiveEpilogueFwdINS6_IJSA_SC_SB_EEES9_SE_SG_Li384ELb0ELb1ELb0ELb0EEENS1_30DynamicPersistentTileSchedulerILi384ELi128ELb0ELb1ELb1EEEEEEEEEvNT_6ParamsE,(.L_x_15858 - _ZN7cutlass13device_kernelIN5flash11enable_sm90INS1_16FlashAttnFwdSm90INS1_25CollectiveMainloopFwdSm90ILi2EN4cute5tupleIJNS5_1CILi1EEES8_S8_EEENS6_IJNS7_ILi192EEENS7_ILi128EEENS7_ILi96EEEEEELi96ENS_10bfloat16_tEfNS_4arch4Sm90ELb1ELb0ELb0ELb0ELb1ELb0ELb0ELb0ELb1ELb1ELb0ELb0EEENS1_21CollectiveEpilogueFwdINS6_IJSA_SC_SB_EEES9_SE_SG_Li384ELb0ELb1ELb0ELb0EEENS1_30DynamicPersistentTileSchedulerILi384ELi128ELb0ELb1ELb1EEEEEEEEEvNT_6ParamsE)
        .other          _ZN7cutlass13device_kernelIN5flash11enable_sm90INS1_16FlashAttnFwdSm90INS1_25CollectiveMainloopFwdSm90ILi2EN4cute5tupleIJNS5_1CILi1EEES8_S8_EEENS6_IJNS7_ILi192EEENS7_ILi128EEENS7_ILi96EEEEEELi96ENS_10bfloat16_tEfNS_4arch4Sm90ELb1ELb0ELb0ELb0ELb1ELb0ELb0ELb0ELb1ELb1ELb0ELb0EEENS1_21CollectiveEpilogueFwdINS6_IJSA_SC_SB_EEES9_SE_SG_Li384ELb0ELb1ELb0ELb0EEENS1_30DynamicPersistentTileSchedulerILi384ELi128ELb0ELb1ELb1EEEEEEEEEvNT_6ParamsE,@"STO_CUDA_ENTRY STV_DEFAULT"
_ZN7cutlass13device_kernelIN5flash11enable_sm90INS1_16FlashAttnFwdSm90INS1_25CollectiveMainloopFwdSm90ILi2EN4cute5tupleIJNS5_1CILi1EEES8_S8_EEENS6_IJNS7_ILi192EEENS7_ILi128EEENS7_ILi96EEEEEELi96ENS_10bfloat16_tEfNS_4arch4Sm90ELb1ELb0ELb0ELb0ELb1ELb0ELb0ELb0ELb1ELb1ELb0ELb0EEENS1_21CollectiveEpilogueFwdINS6_IJSA_SC_SB_EEES9_SE_SG_Li384ELb0ELb1ELb0ELb0EEENS1_30DynamicPersistentTileSchedulerILi384ELi128ELb0ELb1ELb1EEEEEEEEEvNT_6ParamsE:
        /* <DEDUP_REMOVED lines=45> */
.L_x_11851:
        /* <DEDUP_REMOVED lines=22> */
.L_x_11852:
        /* <DEDUP_REMOVED lines=18> */
.L_x_11853:
        /* <DEDUP_REMOVED lines=22> */
.L_x_11854:
        /* <DEDUP_REMOVED lines=23> */
.L_x_11855:
        /* <DEDUP_REMOVED lines=8> */
.L_x_11857:
        /* <DEDUP_REMOVED lines=28> */
[----:B------:R-:W-:Y:S01]  /*0a60*/  IMAD.IADD R5, R148, 0x1, -R5 ;  /* 0x0000000194057824 */ /* 0x000fe200078e0a05 */
[----:B------:R-:W-:Y:S02]  /*0a70*/  LEA.HI R2, R0, R7, RZ, 0x1 ;  /* 0x0000000700027211 */ /* 0x000fe400078f08ff */
[----:B------:R-:W-:Y:S01]  /*0a80*/  LEA.HI R4, R3, R148, RZ, 0x5 ;  /* 0x0000009403047211 */ /* 0x000fe200078f28ff */
        /* <DEDUP_REMOVED lines=9> */
[----:B------:R-:W-:Y:S01]  /*0b20*/  SHF.R.S32.HI R9, RZ, 0x1f, R142 ;  /* 0x0000001fff097819 */ /* 0x000fe2000001148e */
[----:B------:R-:W-:Y:S01]  /*0b30*/  IMAD R10, R4, 0x10, R5 ;  /* 0x00000010040a7824 */ /* 0x000fe200078e0205 */
[----:B------:R-:W-:Y:S01]  /*0b40*/  LEA.HI R3, R3, R148, RZ, 0x2 ;  /* 0x0000009403037211 */ /* 0x000fe200078f10ff */
[----:B------:R-:W-:Y:S01]  /*0b50*/  IMAD.IADD R2, R5, 0x1, -R2 ;  /* 0x0000000105027824 */ /* 0x000fe200078e0a02 */
[----:B------:R-:W-:Y:S01]  /*0b60*/  LEA.HI R6, R9, R142, RZ, 0x2 ;  /* 0x0000008e09067211 */ /* 0x000fe200078f10ff */
[----:B------:R-:W-:Y:S01]  /*0b70*/  IMAD.SHL.U32 R7, R7, 0x8, RZ ;  /* 0x0000000807077824 */ /* 0x000fe200078e00ff */
[----:B------:R-:W-:-:S02]  /*0b80*/  LOP3.LUT R0, R0, 0x7ffffe00, RZ, 0xc0, !PT ;  /* 0x7ffffe0000007812 */ /* 0x000fc400078ec0ff */
[C---:B------:R-:W-:Y:S01]  /*0b90*/  R2P PR, R2.reuse, 0x6 ;  /* 0x0000000602007804 */ /* 0x040fe20000000000 */
[----:B------:R-:W-:Y:S01]  /*0ba0*/  IMAD.SHL.U32 R2, R2, 0x40, RZ ;  /* 0x0000004002027824 */ /* 0x000fe200078e00ff */
[--C-:B------:R-:W-:Y:S01]  /*0bb0*/  SHF.R.S32.HI R8, RZ, 0x2, R6.reuse ;  /* 0x00000002ff087819 */ /* 0x100fe20000011406 */
[----:B------:R-:W-:Y:S01]  /*0bc0*/  IMAD.U32 R145, R10, 0x20, R7 ;  /* 0x000000200a917824 */ /* 0x000fe200078e0007 */
[----:B------:R-:W-:Y:S01]  /*0bd0*/  SHF.R.S32.HI R11, RZ, 0x1f, R6 ;  /* 0x0000001fff0b7819 */ /* 0x000fe20000011406 */
[----:B------:R-:W-:Y:S01]  /*0be0*/  IMAD R0, R4, 0x400, R0 ;  /* 0x0000040004007824 */ /* 0x000fe200078e0200 */
[----:B------:R-:W-:Y:S02]  /*0bf0*/  LOP3.LUT R2, R2, 0x1c0, RZ, 0xc0, !PT ;  /* 0x000001c002027812 */ /* 0x000fe400078ec0ff */
[----:B------:R-:W-:Y:S02]  /*0c00*/  SHF.R.S32.HI R143, RZ, 0x7, R143 ;  /* 0x00000007ff8f7819 */ /* 0x000fe4000001148f */
[----:B------:R-:W-:-:S02]  /*0c10*/  LOP3.LUT R7, R2, 0x8, R7, 0xf8, !PT ;  /* 0x0000000802077812 */ /* 0x000fc400078ef807 */
[----:B------:R-:W-:Y:S01]  /*0c20*/  SHF.R.U32.HI R2, RZ, 0x3, R2 ;  /* 0x00000003ff027819 */ /* 0x000fe20000011602 */
[----:B------:R-:W-:Y:S01]  /*0c30*/  IMAD.HI R4, R143, 0x55555556, RZ ;  /* 0x555555568f047827 */ /* 0x000fe200078e02ff */
[----:B------:R-:W-:Y:S02]  /*0c40*/  LOP3.LUT R5, R3, 0xfffffffc, RZ, 0xc0, !PT ;  /* 0xfffffffc03057812 */ /* 0x000fe400078ec0ff */
[----:B------:R-:W-:Y:S02]  /*0c50*/  LOP3.LUT R7, R7, R2, RZ, 0x3c, !PT ;  /* 0x0000000207077212 */ /* 0x000fe400078e3cff */
[----:B------:R-:W-:Y:S01]  /*0c60*/  LEA.HI R11, R11, R8, RZ, 0x3 ;  /* 0x000000080b0b7211 */ /* 0x000fe200078f18ff */
[----:B------:R-:W-:Y:S01]  /*0c70*/  IMAD.IADD R140, R148, 0x1, -R5 ;  /* 0x00000001948c7824 */ /* 0x000fe200078e0a05 */
[----:B------:R-:W-:Y:S01]  /*0c80*/  LEA.HI R9, R9, R142, RZ, 0x5 ;  /* 0x0000008e09097211 */ /* 0x000fe200078f28ff */
[----:B------:R-:W-:Y:S01]  /*0c90*/  IMAD.IADD R0, R0, 0x1, R7 ;  /* 0x0000000100007824 */ /* 0x000fe200078e0207 */
[----:B------:R-:W-:Y:S01]  /*0ca0*/  LOP3.LUT R11, R11, 0xfffffff8, RZ, 0xc0, !PT ;  /* 0xfffffff80b0b7812 */ /* 0x000fe200078ec0ff */
[----:B------:R-:W-:Y:S01]  /*0cb0*/  IMAD.SHL.U32 R137, R140, 0x8, RZ ;  /* 0x000000088c897824 */ /* 0x000fe200078e00ff */
[----:B------:R-:W-:-:S02]  /*0cc0*/  LEA.HI R4, R4, R4, RZ, 0x1 ;  /* 0x0000000404047211 */ /* 0x000fc400078f08ff */
[----:B------:R-:W-:Y:S01]  /*0cd0*/  SHF.R.S32.HI R9, RZ, 0x5, R9 ;  /* 0x00000005ff097819 */ /* 0x000fe20000011409 */
[----:B------:R-:W-:Y:S01]  /*0ce0*/  IMAD.IADD R8, R8, 0x1, -R11 ;  /* 0x0000000108087824 */ /* 0x000fe200078e0a0b */
[----:B------:R-:W-:Y:S01]  /*0cf0*/  LEA.HI R2, R140, R140, RZ, 0x1 ;  /* 0x0000008c8c027211 */ /* 0x000fe200078f08ff */
[----:B------:R-:W-:Y:S01]  /*0d00*/  IMAD R4, R4, -0x3, R143 ;  /* 0xfffffffd04047824 */ /* 0x000fe200078e028f */
[----:B------:R-:W-:Y:S01]  /*0d10*/  LEA R16, R0, UR40, 0x1 ;  /* 0x0000002800107c11 */ /* 0x000fe2000f8e08ff */
[----:B------:R-:W-:Y:S01]  /*0d20*/  IMAD R9, R9, 0x10, R8 ;  /* 0x0000001009097824 */ /* 0x000fe200078e0208 */
[----:B------:R-:W-:Y:S01]  /*0d30*/  SHF.R.S32.HI R141, RZ, 0x2, R3 ;  /* 0x00000002ff8d7819 */ /* 0x000fe20000011403 */
[----:B------:R-:W-:Y:S01]  /*0d40*/  VIADD R138, R137, 0x20 ;  /* 0x00000020898a7836 */ /* 0x000fe20000000000 */
[----:B------:R-:W-:Y:S01]  /*0d50*/  LOP3.LUT R3, R2, 0x1ffffffe, RZ, 0xc0, !PT ;  /* 0x1ffffffe02037812 */ /* 0x000fe200078ec0ff */
[----:B------:R-:W-:Y:S01]  /*0d60*/  VIADD R18, R16, 0x21800 ;  /* 0x0002180010127836 */ /* 0x000fe20000000000 */
[----:B------:R-:W-:Y:S01]  /*0d70*/  SEL R17, R17, 0xffffffc0, !P2 ;  /* 0xffffffc011117807 */ /* 0x000fe20005000000 */
[----:B------:R-:W-:Y:S01]  /*0d80*/  VIADD R139, R137, 0x40 ;  /* 0x00000040898b7836 */ /* 0x000fe20000000000 */
[----:B------:R-:W-:Y:S01]  /*0d90*/  LOP3.LUT R23, R6, 0x7ffffffc, RZ, 0xc0, !PT ;  /* 0x7ffffffc06177812 */ /* 0x000fe200078ec0ff */
        /* <DEDUP_REMOVED lines=11> */
.L_x_11906:
        /* <DEDUP_REMOVED lines=21> */
.L_x_11858:
[----:B------:R-:W-:Y:S01]  /*0fa0*/  ULDC UR7, c[0x0][0xc54] ;  /* 0x0003150000077ab9 */ /* 0x000fe20000000800 */
[----:B------:R-:W-:Y:S01]  /*0fb0*/  UMOV UR6, UR9 ;  /* 0x0000000900067c82 */ /* 0x000fe20008000000 */
[----:B------:R-:W-:-:S11]  /*0fc0*/  UISETP.NE.AND UP0, UPT, UR7, 0x1, UPT ;  /* 0x000000010700788c */ /* 0x000fd6000bf05270 */
[----:B------:R-:W-:Y:S02]  /*0fd0*/  @UP0 ULDC.64 UR10, c[0x0][0xc58] ;  /* 0x00031600000a0ab9 */ /* 0x000fe40000000a00 */
[----:B------:R-:W-:-:S04]  /*0fe0*/  UIMAD.WIDE.U32 UR4, UR9, UR10, URZ ;  /* 0x0000000a090472a5 */ /* 0x000fc8000f8e003f */
[----:B------:R-:W-:-:S04]  /*0ff0*/  @UP0 USHF.R.U32.HI UR6, URZ, UR11, UR5 ;  /* 0x0000000b3f060299 */ /* 0x000fc80008011605 */
[----:B------:R-:W-:-:S12]  /*1000*/  UIMAD UR4, UR6, UR7, URZ ;  /* 0x00000007060472a4 */ /* 0x000fd8000f8e023f */
.L_x_11859:
[----:B------:R-:W-:Y:S01]  /*1010*/  ULDC.64 UR10, c[0x0][0x418] ;  /* 0x00010600000a7ab9 */ /* 0x000fe20000000a00 */
[----:B------:R-:W-:Y:S01]  /*1020*/  ULOP3.LUT UR6, URZ, UR6, URZ, 0x33, !UPT ;  /* 0x000000063f067292 */ /* 0x000fe2000f8e333f */
[----:B------:R-:W-:Y:S01]  /*1030*/  PLOP3.LUT P0, PT, PT, PT, PT, 0x80, 0x0 ;  /* 0x000000000000781c */ /* 0x000fe20003f0f070 */
[----:B------:R-:W-:Y:S01]  /*1040*/  UISETP.NE.U32.AND UP0, UPT, UR10, URZ, UPT ;  /* 0x0000003f0a00728c */ /* 0x000fe2000bf05070 */
[----:B------:R-:W-:Y:S01]  /*1050*/  IMAD.MOV.U32 R38, RZ, RZ, RZ ;  /* 0x000000ffff267224 */ /* 0x000fe200078e00ff */
[----:B------:R-:W-:Y:S01]  /*1060*/  ULDC UR5, c[0x0][0xc3c] ;  /* 0x00030f0000057ab9 */ /* 0x000fe20000000800 */
[----:B------:R-:W-:Y:S01]  /*1070*/  UIADD3 UR4, UR9, -UR4, URZ ;  /* 0x8000000409047290 */ /* 0x000fe2000fffe03f */
[----:B------:R-:W-:Y:S01]  /*1080*/  IMAD.MOV.U32 R0, RZ, RZ, RZ ;  /* 0x000000ffff007224 */ /* 0x000fe200078e00ff */
[----:B------:R-:W-:Y:S01]  /*1090*/  UISETP.NE.AND.EX UP0, UPT, UR11, URZ, UPT, UP0 ;  /* 0x0000003f0b00728c */ /* 0x000fe2000bf05300 */
[----:B------:R-:W-:Y:S01]  /*10a0*/  IMAD.MOV.U32 R46, RZ, RZ, RZ ;  /* 0x000000ffff2e7224 */ /* 0x000fe200078e00ff */
[----:B------:R-:W-:Y:S01]  /*10b0*/  UIADD3 UR6, UR6, UR5, URZ ;  /* 0x0000000506067290 */ /* 0x000fe2000fffe03f */
[----:B------:R-:W-:Y:S01]  /*10c0*/  CS2R R34, SRZ ;  /* 0x0000000000227805 */ /* 0x000fe2000001ff00 */
[----:B------:R-:W-:Y:S01]  /*10d0*/  ULDC UR11, c[0x0][0x448] ;  /* 0x00011200000b7ab9 */ /* 0x000fe20000000800 */
[----:B------:R-:W-:Y:S01]  /*10e0*/  ULDC UR10, c[0x0][0xc54] ;  /* 0x00031500000a7ab9 */ /* 0x000fe20000000800 */
[----:B------:R-:W-:Y:S01]  /*10f0*/  UISETP.NE.AND UP2, UPT, UR11, 0x1, UPT ;  /* 0x000000010b00788c */ /* 0x000fe2000bf45270 */
[----:B------:R-:W-:Y:S01]  /*1100*/  IMAD.MOV.U32 R133, RZ, RZ, RZ ;  /* 0x000000ffff857224 */ /* 0x000fe200078e00ff */
[----:B------:R-:W-:Y:S01]  /*1110*/  UIMAD UR39, UR6, 0xc0, URZ ;  /* 0x000000c0062778a4 */ /* 0x000fe2000f8e023f */
[----:B------:R-:W-:Y:S01]  /*1120*/  IMAD.MOV.U32 R42, RZ, RZ, RZ ;  /* 0x000000ffff2a7224 */ /* 0x000fe200078e00ff */
[----:B------:R-:W-:Y:S01]  /*1130*/  UIMAD UR10, UR8, UR10, UR4 ;  /* 0x0000000a080a72a4 */ /* 0x000fe2000f8e0204 */
[----:B------:R-:W-:Y:S01]  /*1140*/  CS2R R32, SRZ ;  /* 0x0000000000207805 */ /* 0x000fe2000001ff00 */
[----:B------:R-:W-:Y:S01]  /*1150*/  UIADD3 UR6, UR39, 0xbf, URZ ;  /* 0x000000bf27067890 */ /* 0x000fe2000fffe03f */
[----:B------:R-:W-:Y:S01]  /*1160*/  IMAD.MOV.U32 R129, RZ, RZ, RZ ;  /* 0x000000ffff817224 */ /* 0x000fe200078e00ff */
[----:B------:R-:W-:Y:S01]  /*1170*/  ULDC UR48, c[0x0][0x424] ;  /* 0x0001090000307ab9 */ /* 0x000fe20000000800 */
[----:B------:R-:W-:Y:S01]  /*1180*/  ULDC UR7, c[0x0][0x288] ;  /* 0x0000a20000077ab9 */ /* 0x000fe20000000800 */
[----:B------:R-:W-:Y:S01]  /*1190*/  USEL UR48, UR48, 0x1, UP0 ;  /* 0x0000000130307887 */ /* 0x000fe20008000000 */
[----:B------:R-:W-:Y:S01]  /*11a0*/  IMAD.MOV.U32 R44, RZ, RZ, RZ ;  /* 0x000000ffff2c7224 */ /* 0x000fe200078e00ff */
[----:B------:R-:W-:Y:S01]  /*11b0*/  @UP2 ULDC UR4, c[0x0][0x44c] ;  /* 0x0001130000042ab9 */ /* 0x000fe20000000800 */
[----:B------:R-:W-:Y:S01]  /*11c0*/  UIADD3 UR7, -UR7, 0x80, URZ ;  /* 0x0000008007077890 */ /* 0x000fe2000fffe13f */
[----:B------:R-:W-:Y:S01]  /*11d0*/  CS2R R26, SRZ ;  /* 0x00000000001a7805 */ /* 0x000fe2000001ff00 */
[----:B------:R-:W-:Y:S01]  /*11e0*/  UIMAD.WIDE.U32 UR4, UR6, UR4, URZ ;  /* 0x00000004060472a5 */ /* 0x000fe2000f8e003f */
[----:B------:R-:W-:Y:S01]  /*11f0*/  IMAD.MOV.U32 R125, RZ, RZ, RZ ;  /* 0x000000ffff7d7224 */ /* 0x000fe200078e00ff */
        /* <DEDUP_REMOVED lines=33> */
[----:B------:R-:W-:Y:S01]  /*1410*/  IMAD.MOV.U32 R48, RZ, RZ, RZ ;  /* 0x000000ffff307224 */ /* 0x000fe200078e00ff */
[----:B------:R-:W-:Y:S01]  /*1420*/  CS2R R6, SRZ ;  /* 0x0000000000067805 */ /* 0x000fe2000001ff00 */
[----:B------:R-:W-:Y:S01]  /*1430*/  IMAD.MOV.U32 R93, RZ, RZ, RZ ;  /* 0x000000ffff5d7224 */ /* 0x000fe200078e00ff */
[----:B------:R-:W-:Y:S01]  /*1440*/  CS2R R90, SRZ ;  /* 0x00000000005a7805 */ /* 0x000fe2000001ff00 */
[----:B------:R-:W-:Y:S01]  /*1450*/  @UP1 ULDC UR8, c[0x0][0xc4c] ;  /* 0x0003130000081ab9 */ /* 0x000fe20000000800 */
[----:B------:R-:W-:Y:S01]  /*1460*/  PLOP3.LUT P1, PT, PT, PT, UP0, 0x80, 0x0 ;  /* 0x000000000000781c */ /* 0x000fe20003f2f008 */
[----:B------:R-:W-:Y:S01]  /*1470*/  UIMAD.WIDE.U32 UR4, UR10, UR8, URZ ;  /* 0x000000080a0472a5 */ /* 0x000fe2000f8e003f */
[----:B------:R-:W-:Y:S01]  /*1480*/  CS2R R88, SRZ ;  /* 0x0000000000587805 */ /* 0x000fe2000001ff00 */
[----:B------:R-:W-:-:S02]  /*1490*/  @UP1 ULDC UR6, c[0x0][0xc50] ;  /* 0x0003140000061ab9 */ /* 0x000fc40000000800 */
[----:B------:R-:W-:-:S04]  /*14a0*/  @UP1 USHF.R.U32.HI UR43, URZ, UR6, UR5 ;  /* 0x000000063f2b1299 */ /* 0x000fc80008011605 */
[----:B------:R-:W-:-:S04]  /*14b0*/  UIADD3 UR4, -UR43, URZ, URZ ;  /* 0x0000003f2b047290 */ /* 0x000fc8000fffe13f */
[----:B------:R-:W-:Y:S01]  /*14c0*/  UIMAD UR38, UR38, UR4, UR10 ;  /* 0x00000004262672a4 */ /* 0x000fe2000f8e020a */
[----:B------:R-:W-:Y:S11]  /*14d0*/  @!P1 BRA `(.L_x_11860) ;  /* 0x0000007c00009947 */ /* 0x000ff60003800000 */
[----:B------:R-:W0:Y:S01]  /*14e0*/  SHFL.IDX PT, R0, R143, RZ, 0x1f ;  /* 0x00001fff8f007589 */ /* 0x000e2200000e0000 */
[----:B------:R-:W-:-:S04]  /*14f0*/  UIADD3 UR6, UR40, 0x21800, URZ ;  /* 0x0002180028067890 */ /* 0x000fc8000fffe03f */
[----:B------:R-:W-:-:S06]  /*1500*/  ULOP3.LUT UP0, URZ, UR6, 0x3ff, URZ, 0xc0, !UPT ;  /* 0x000003ff063f7892 */ /* 0x000fcc000f80c03f */
[----:B------:R-:W-:Y:S02]  /*1510*/  PLOP3.LUT P0, PT, PT, PT, UP0, 0x80, 0x0 ;  /* 0x000000000000781c */ /* 0x000fe40003f0f008 */
[----:B0-----:R-:W-:-:S13]  /*1520*/  R2UR UR37, R0 ;  /* 0x00000000002572ca */ /* 0x001fda00000e0000 */
[----:B------:R-:W-:-:S04]  /*1530*/  UIMAD.WIDE UR4, UR37, 0x55555556, URZ ;  /* 0x55555556250478a5 */ /* 0x000fc8000f8e023f */
[----:B------:R-:W-:-:S04]  /*1540*/  ULEA.HI UR5, UR5, UR5, URZ, 0x1 ;  /* 0x0000000505057291 */ /* 0x000fc8000f8f083f */
[----:B------:R-:W-:-:S04]  /*1550*/  UIMAD UR5, UR5, -0x3, UR37 ;  /* 0xfffffffd050578a4 */ /* 0x000fc8000f8e0225 */
[----:B------:R-:W-:Y:S02]  /*1560*/  ULEA UR4, UR5, UR40, 0xc ;  /* 0x0000002805047291 */ /* 0x000fe4000f8e603f */
[----:B------:R-:W-:Y:S02]  /*1570*/  ULEA UR5, UR5, UR6, 0xd ;  /* 0x0000000605057291 */ /* 0x000fe4000f8e683f */
[----:B------:R-:W-:Y:S02]  /*1580*/  UIADD3 UR4, UR4, 0xc400, URZ ;  /* 0x0000c40004047890 */ /* 0x000fe4000fffe03f */
[----:B------:R-:W-:Y:S02]  /*1590*/  USHF.R.U32.HI UR5, URZ, 0x4, UR5 ;  /* 0x000000043f057899 */ /* 0x000fe40008011605 */
[----:B------:R-:W-:Y:S02]  /*15a0*/  USHF.R.U32.HI UR4, URZ, 0x4, UR4 ;  /* 0x000000043f047899 */ /* 0x000fe40008011604 */
[----:B------:R-:W-:-:S02]  /*15b0*/  ULOP3.LUT UR36, UR5, 0x3fff, URZ, 0xc0, !UPT ;  /* 0x00003fff05247892 */ /* 0x000fc4000f8ec03f */
        /* <DEDUP_REMOVED lines=18> */
.L_x_11861:
        /* <DEDUP_REMOVED lines=9> */
.L_x_11970:
[----:B------:R-:W-:Y:S05]  /*1770*/  @!P0 BRA `(.L_x_11863) ;  /* 0x0000000000048947 */ /* 0x000fea0003800000 */
[----:B------:R-:W-:Y:S01]  /*1780*/  BPT.TRAP 0x1 ;  /* 0x000000040000795c */ /* 0x000fe20000300000 */
.L_x_11863:
[----:B0-----:R-:W-:Y:S02]  /*1790*/  IMAD.U32 R0, RZ, RZ, UR44 ;  /* 0x0000002cff007e24 */ /* 0x001fe4000f8e00ff */
[----:B------:R-:W-:-:S03]  /*17a0*/  IMAD.U32 R3, RZ, RZ, UR45 ;  /* 0x0000002dff037e24 */ /* 0x000fc6000f8e00ff */
[----:B------:R-:W-:Y:S02]  /*17b0*/  LEA R0, R0, UR40, 0x3 ;  /* 0x0000002800007c11 */ /* 0x000fe4000f8e18ff */
[----:B------:R-:W-:-:S04]  /*17c0*/  SHF.L.U32 R3, R3, 0x1f, RZ ;  /* 0x0000001f03037819 */ /* 0x000fc800000006ff */
[----:B------:R0:W1:Y:S01]  /*17d0*/  SYNCS.PHASECHK.TRANS64.TRYWAIT P1, [R0+URZ+0x2d830], R3 ;  /* 0x02d83003000075a7 */ /* 0x000062000802017f */
[----:B------:R-:W-:Y:S05]  /*17e0*/  @!P0 BRA `(.L_x_11864) ;  /* 0x0000000000048947 */ /* 0x000fea0003800000 */
[----:B------:R-:W-:Y:S01]  /*17f0*/  BPT.TRAP 0x1 ;  /* 0x000000040000795c */ /* 0x000fe20000300000 */
.L_x_11864:
[----:B-1----:R-:W-:Y:S05]  /*1800*/  @P1 BRA `(.L_x_11865) ;  /* 0x0000000000081947 */ /* 0x002fea0003800000 */
[----:B------:R-:W1:Y:S02]  /*1810*/  SYNCS.PHASECHK.TRANS64.TRYWAIT P1, [R0+URZ+0x2d830], R3 ;  /* 0x02d83003000075a7 */ /* 0x000e64000802017f */
[----:B-1----:R-:W-:Y:S05]  /*1820*/  @!P1 BRA `(.L_x_11866) ;  /* 0x000000d000c49947 */ /* 0x002fea0003800000 */
.L_x_11865:
        /* <DEDUP_REMOVED lines=49> */
.L_x_11867:
[----:B------:R-:W-:Y:S01]  /*1b40*/  UISETP.NE.AND UP0, UPT, UR49, URZ, UPT ;  /* 0x0000003f3100728c */ /* 0x000fe2000bf05270 */
[----:B------:R-:W-:Y:S01]  /*1b50*/  VIADD R7, R136, UR39 ;  /* 0x0000002788077c36 */ /* 0x000fe20008000000 */
[----:B------:R-:W-:Y:S01]  /*1b60*/  ULDC UR11, c[0x0][0x2f0] ;  /* 0x0000bc00000b7ab9 */ /* 0x000fe20000000800 */
[----:B------:R-:W-:Y:S01]  /*1b70*/  ULDC UR14, c[0x0][0x288] ;  /* 0x0000a200000e7ab9 */ /* 0x000fe20000000800 */
[----:B------:R-:W-:Y:S01]  /*1b80*/  IMAD.U32 R5, RZ, RZ, UR11 ;  /* 0x0000000bff057e24 */ /* 0x000fe2000f8e00ff */
[----:B------:R-:W-:Y:S01]  /*1b90*/  ULDC UR33, c[0x0][0x988] ;  /* 0x0002620000217ab9 */ /* 0x000fe20000000800 */
[----:B------:R-:W-:Y:S01]  /*1ba0*/  PLOP3.LUT P1, PT, PT, PT, UP0, 0x80, 0x0 ;  /* 0x000000000000781c */ /* 0x000fe20003f2f008 */
[----:B------:R-:W-:Y:S01]  /*1bb0*/  UMOV UR10, UR39 ;  /* 0x00000027000a7c82 */ /* 0x000fe20008000000 */
[----:B------:R-:W-:Y:S02]  /*1bc0*/  PLOP3.LUT P2, PT, PT, PT, UP0, 0x80, 0x0 ;  /* 0x000000000000781c */ /* 0x000fe40003f4f008 */
[----:B------:R-:W-:-:S02]  /*1bd0*/  CS2R R134, SRZ ;  /* 0x0000000000867805 */ /* 0x000fc4000001ff00 */
        /* <DEDUP_REMOVED lines=8> */
[----:B------:R-:W-:Y:S01]  /*1c60*/  CS2R R120, SRZ ;  /* 0x0000000000787805 */ /* 0x000fe2000001ff00 */
[----:B------:R-:W-:Y:S01]  /*1c70*/  @P1 IMAD.HI.U32 R2, R7, UR6, RZ ;  /* 0x0000000607021c27 */ /* 0x000fe2000f8e00ff */
        /* <DEDUP_REMOVED lines=9> */
[----:B01----:R-:W0:Y:S01]  /*1d10*/  SHFL.IDX PT, R3, R7, 0x1, 0x1c1f ;  /* 0x003c1f0007037f89 */ /* 0x003e2200000e0000 */
[----:B------:R-:W-:Y:S01]  /*1d20*/  UIADD3 UR53, UR53, -0x2, URZ ;  /* 0xfffffffe35357890 */ /* 0x000fe2000fffe03f */
[----:B------:R-:W-:Y:S01]  /*1d30*/  CS2R R108, SRZ ;  /* 0x00000000006c7805 */ /* 0x000fe2000001ff00 */
[----:B------:R-:W-:Y:S01]  /*1d40*/  UIADD3 UR7, UR6, 0x1, URZ ;  /* 0x0000000106077890 */ /* 0x000fe2000fffe03f */
[----:B------:R-:W1:Y:S01]  /*1d50*/  SHFL.IDX PT, R7, R7, RZ, 0x1c1f ;  /* 0x001c1fff07077589 */ /* 0x000e6200000e0000 */
[----:B------:R-:W-:Y:S01]  /*1d60*/  UIMAD UR6, UR48, UR11, UR6 ;  /* 0x0000000b300672a4 */ /* 0x000fe2000f8e0206 */
[----:B------:R-:W-:Y:S01]  /*1d70*/  CS2R R106, SRZ ;  /* 0x00000000006a7805 */ /* 0x000fe2000001ff00 */
[----:B------:R-:W-:Y:S01]  /*1d80*/  UIMAD UR11, UR48, UR11, -UR14 ;  /* 0x0000000b300b72a4 */ /* 0x000fe2000f8e0a0e */
[----:B------:R-:W-:Y:S01]  /*1d90*/  CS2R R104, SRZ ;  /* 0x0000000000687805 */ /* 0x000fe2000001ff00 */
[----:B------:R-:W-:Y:S01]  /*1da0*/  IMAD.U32 R2, RZ, RZ, UR7 ;  /* 0x00000007ff027e24 */ /* 0x000fe2000f8e00ff */
[----:B------:R-:W-:Y:S01]  /*1db0*/  CS2R R102, SRZ ;  /* 0x0000000000667805 */ /* 0x000fe2000001ff00 */
[----:B------:R-:W-:Y:S01]  /*1dc0*/  IMAD.U32 R4, RZ, RZ, UR6 ;  /* 0x00000006ff047e24 */ /* 0x000fe2000f8e00ff */
[----:B------:R-:W-:Y:S01]  /*1dd0*/  R2UR UR6, R0 ;  /* 0x00000000000672ca */ /* 0x000fe200000e0000 */
[C---:B------:R-:W-:Y:S01]  /*1de0*/  IMAD R2, R23.reuse, -0x2, R2 ;  /* 0xfffffffe17027824 */ /* 0x040fe200078e0202 */
[----:B------:R-:W-:Y:S01]  /*1df0*/  CS2R R100, SRZ ;  /* 0x0000000000647805 */ /* 0x000fe2000001ff00 */
[----:B------:R-:W-:Y:S01]  /*1e00*/  IMAD R21, R23, -0x2, R4 ;  /* 0xfffffffe17157824 */ /* 0x000fe200078e0204 */
[----:B------:R-:W-:Y:S01]  /*1e10*/  CS2R R98, SRZ ;  /* 0x0000000000627805 */ /* 0x000fe2000001ff00 */
[----:B------:R-:W-:Y:S01]  /*1e20*/  IMAD R2, R5, UR48, R2 ;  /* 0x0000003005027c24 */ /* 0x000fe2000f8e0202 */
[----:B------:R-:W-:-:S04]  /*1e30*/  CS2R R96, SRZ ;  /* 0x0000000000607805 */ /* 0x000fc8000001ff00 */
[----:B0-----:R-:W-:Y:S01]  /*1e40*/  IADD3 R4, R3, -UR14, R2 ;  /* 0x8000000e03047c10 */ /* 0x001fe2000fffe002 */
[----:B------:R-:W-:Y:S02]  /*1e50*/  VIADD R2, R2, -UR14 ;  /* 0x8000000e02027c36 */ /* 0x000fe40008000000 */
[----:B------:R-:W-:Y:S01]  /*1e60*/  UIADD3 UR6, UR6, 0x2d840, URZ ;  /* 0x0002d84006067890 */ /* 0x000fe2000fffe03f */
[----:B------:R-:W-:Y:S02]  /*1e70*/  VIMNMX R3, R21, R4, PT ;  /* 0x0000000415037248 */ /* 0x000fe40003fe0100 */
[----:B-1----:R-:W-:Y:S01]  /*1e80*/  VIADDMNMX R21, R7, R2, R21, PT ;  /* 0x0000000207157246 */ /* 0x002fe20003800115 */
[----:B------:R-:W-:Y:S01]  /*1e90*/  UPRMT UR6, UR41, 0x654, UR6 ;  /* 0x0000065429067896 */ /* 0x000fe20008000006 */
[C---:B------:R-:W-:Y:S02]  /*1ea0*/  ISETP.GT.AND P1, PT, R3.reuse, RZ, PT ;  /* 0x000000ff0300720c */ /* 0x040fe40003f24270 */
[----:B------:R-:W-:-:S02]  /*1eb0*/  ISETP.GT.AND P2, PT, R3, 0x1, PT ;  /* 0x000000010300780c */ /* 0x000fc40003f44270 */
[----:B------:R-:W-:Y:S02]  /*1ec0*/  ISETP.GT.AND P3, PT, R3, 0x8, PT ;  /* 0x000000080300780c */ /* 0x000fe40003f64270 */
[----:B------:R-:W-:Y:S02]  /*1ed0*/  FSEL R90, R26, -INF , P1 ;  /* 0xff8000001a5a7808 */ /* 0x000fe40000800000 */
[----:B------:R-:W-:Y:S01]  /*1ee0*/  FSEL R88, R27, -INF , P2 ;  /* 0xff8000001b587808 */ /* 0x000fe20001000000 */
[----:B------:R-:W-:Y:S01]  /*1ef0*/  SYNCS.ARRIVE.TRANS64.RED.A1T0 RZ, [UR6], RZ ;  /* 0x000000ffffff79a7 */ /* 0x000fe20008100406 */
[----:B------:R-:W-:Y:S01]  /*1f00*/  ISETP.GT.AND P1, PT, R3, 0x9, PT ;  /* 0x000000090300780c */ /* 0x000fe20003f24270 */
[----:B------:R-:W-:Y:S01]  /*1f10*/  @UP0 ULDC UR6, c[0x0][0x44c] ;  /* 0x0001130000060ab9 */ /* 0x000fe20000000800 */
[----:B------:R-:W-:Y:S01]  /*1f20*/  FSEL R30, R30, -INF , P3 ;  /* 0xff8000001e1e7808 */ /* 0x000fe20001800000 */
[----:B------:R-:W-:Y:S01]  /*1f30*/  UIMAD.WIDE.U32 UR6, UR39, UR6, URZ ;  /* 0x00000006270672a5 */ /* 0x000fe2000f8e003f */
[----:B------:R-:W-:-:S02]  /*1f40*/  FMNMX.FTZ R5, R90, R88, !PT ;  /* 0x000000585a057209 */ /* 0x000fc40007810000 */
[----:B------:R-:W-:Y:S01]  /*1f50*/  ISETP.GT.AND P2, PT, R3, 0x10, PT ;  /* 0x000000100300780c */ /* 0x000fe20003f44270 */
[----:B------:R-:W-:Y:S01]  /*1f60*/  @UP0 USHF.R.U32.HI UR10, URZ, UR15, UR7 ;  /* 0x0000000f3f0a0299 */ /* 0x000fe20008011607 */
[----:B------:R-:W-:Y:S02]  /*1f70*/  FSEL R6, R31, -INF , P1 ;  /* 0xff8000001f067808 */ /* 0x000fe40000800000 */
[----:B------:R-:W-:Y:S01]  /*1f80*/  FMNMX.FTZ R5, R30, R5, !PT ;  /* 0x000000051e057209 */ /* 0x000fe20007810000 */
[----:B------:R-:W-:Y:S01]  /*1f90*/  UIADD3 UR11, UR11, UR10, URZ ;  /* 0x0000000a0b0b7290 */ /* 0x000fe2000fffe03f */
[----:B------:R-:W-:Y:S02]  /*1fa0*/  ISETP.GT.AND P1, PT, R3, 0x11, PT ;  /* 0x000000110300780c */ /* 0x000fe40003f24270 */
[----:B------:R-:W-:Y:S01]  /*1fb0*/  FSEL R34, R34, -INF , P2 ;  /* 0xff80000022227808 */ /* 0x000fe20001000000 */
[----:B------:R-:W-:Y:S01]  /*1fc0*/  USHF.R.S32.HI UR6, URZ, 0x1f, UR11 ;  /* 0x0000001f3f067899 */ /* 0x000fe2000801140b */
[----:B------:R-:W-:-:S02]  /*1fd0*/  FMNMX.FTZ R5, R6, R5, !PT ;  /* 0x0000000506057209 */ /* 0x000fc40007810000 */
[----:B------:R-:W-:Y:S01]  /*1fe0*/  ISETP.GT.AND P2, PT, R3, 0x18, PT ;  /* 0x000000180300780c */ /* 0x000fe20003f44270 */
[----:B------:R-:W-:Y:S01]  /*1ff0*/  ULEA.HI UR6, UR6, UR11, URZ, 0x7 ;  /* 0x0000000b06067291 */ /* 0x000fe2000f8f383f */
[----:B------:R-:W-:Y:S02]  /*2000*/  FSEL R8, R35, -INF , P1 ;  /* 0xff80000023087808 */ /* 0x000fe40000800000 */
[----:B------:R-:W-:Y:S01]  /*2010*/  FMNMX.FTZ R5, R34, R5, !PT ;  /* 0x0000000522057209 */ /* 0x000fe20007810000 */
[----:B------:R-:W-:Y:S01]  /*2020*/  USHF.R.S32.HI UR6, URZ, 0x7, UR6 ;  /* 0x000000073f067899 */ /* 0x000fe20008011406 */
[----:B------:R-:W-:Y:S02]  /*2030*/  ISETP.GT.AND P1, PT, R3, 0x19, PT ;  /* 0x000000190300780c */ /* 0x000fe40003f24270 */
[----:B------:R-:W-:Y:S01]  /*2040*/  FSEL R38, R38, -INF , P2 ;  /* 0xff80000026267808 */ /* 0x000fe20001000000 */
[----:B------:R-:W-:Y:S01]  /*2050*/  UISETP.LT.AND UP0, UPT, URZ, UR6, UPT ;  /* 0x000000063f00728c */ /* 0x000fe2000bf01270 */
[----:B------:R-:W-:-:S02]  /*2060*/  FMNMX.FTZ R5, R8, R5, !PT ;  /* 0x0000000508057209 */ /* 0x000fc40007810000 */
[----:B------:R-:W-:Y:S01]  /*2070*/  ISETP.GT.AND P2, PT, R3, 0x20, PT ;  /* 0x000000200300780c */ /* 0x000fe20003f44270 */
[----:B------:R-:W-:Y:S01]  /*2080*/  USEL UR35, URZ, UR6, !UP0 ;  /* 0x000000063f237287 */ /* 0x000fe2000c000000 */
[----:B------:R-:W-:Y:S02]  /*2090*/  FSEL R10, R39, -INF , P1 ;  /* 0xff800000270a7808 */ /* 0x000fe40000800000 */
[----:B------:R-:W-:Y:S01]  /*20a0*/  FMNMX.FTZ R5, R38, R5, !PT ;  /* 0x0000000526057209 */ /* 0x000fe20007810000 */
[----:B------:R-:W-:Y:S01]  /*20b0*/  UISETP.GE.AND UP0, UPT, UR53, UR35, UPT ;  /* 0x000000233500728c */ /* 0x000fe2000bf06270 */
        /* <DEDUP_REMOVED lines=71> */
[----:B------:R-:W-:Y:S02]  /*2530*/  ISETP.GT.AND P2, PT, R21, 0x1, PT ;  /* 0x000000011500780c */ /* 0x000fe40003f44270 */
[----:B------:R-:W-:Y:S02]  /*2540*/  FMNMX.FTZ R92, R87, R92, !PT ;  /* 0x0000005c575c7209 */ /* 0x000fe40007810000 */
[----:B------:R-:W-:Y:S02]  /*2550*/  ISETP.GT.AND P3, PT, R21, 0x8, PT ;  /* 0x000000081500780c */ /* 0x000fe40003f64270 */
[----:B------:R-:W-:Y:S01]  /*2560*/  FSEL R25, R25, -INF , P2 ;  /* 0xff80000019197808 */ /* 0x000fe20001000000 */
[----:B------:R-:W0:Y:S01]  /*2570*/  SHFL.BFLY PT, R3, R92, 0x2, 0x1f ;  /* 0x0c401f005c037f89 */ /* 0x000e2200000e0000 */
[----:B------:R-:W-:-:S02]  /*2580*/  FSEL R28, R28, -INF , P3 ;  /* 0xff8000001c1c7808 */ /* 0x000fc40001800000 */
        /* <DEDUP_REMOVED lines=8> */
[----:B------:R-:W-:Y:S02]  /*2610*/  CS2R R92, SRZ ;  /* 0x00000000005c7805 */ /* 0x000fe4000001ff00 */
        /* <DEDUP_REMOVED lines=12> */
[----:B------:R-:W-:Y:S02]  /*26e0*/  CS2R R94, SRZ ;  /* 0x00000000005e7805 */ /* 0x000fe4000001ff00 */
[----:B------:R-:W-:Y:S02]  /*26f0*/  FSEL R64, R64, -INF , P2 ;  /* 0xff80000040407808 */ /* 0x000fe40001000000 */
[C---:B------:R-:W-:Y:S01]  /*2700*/  FSETP.NEU.FTZ.AND P1, PT, R3.reuse, -INF , PT ;  /* 0xff8000000300780b */ /* 0x040fe20003f3d000 */
[----:B------:R-:W-:Y:S01]  /*2710*/  FMUL.FTZ R5, R3, UR33 ;  /* 0x0000002103057c20 */ /* 0x000fe20008410000 */
[----:B------:R-:W-:-:S04]  /*2720*/  ISETP.GT.AND P2, PT, R21, 0x58, PT ;  /* 0x000000581500780c */ /* 0x000fc80003f44270 */
[----:B------:R-:W-:Y:S02]  /*2730*/  FSEL R5, R5, RZ, P1 ;  /* 0x000000ff05057208 */ /* 0x000fe40000800000 */
[C---:B------:R-:W-:Y:S02]  /*2740*/  ISETP.GT.AND P1, PT, R21.reuse, RZ, PT ;  /* 0x000000ff1500720c */ /* 0x040fe40003f24270 */
        /* <DEDUP_REMOVED lines=35> */
[----:B------:R-:W-:Y:S01]  /*2980*/  FFMA.FTZ R62, R83, UR33, -R5 ;  /* 0x00000021533e7c23 */ /* 0x000fe20008010805 */
[----:B------:R-:W-:Y:S01]  /*2990*/  ISETP.GT.AND P1, PT, R21, 0x29, PT ;  /* 0x000000291500780c */ /* 0x000fe20003f24270 */
[----:B------:R-:W-:Y:S01]  /*29a0*/  MUFU.EX2 R9, R9 ;  /* 0x0000000900097308 */ /* 0x000fe20000000800 */
[----:B------:R-:W-:-:S02]  /*29b0*/  FMNMX.FTZ R7, R41, R30, !PT ;  /* 0x0000001e29077209 */ /* 0x000fc40007810000 */
[----:B------:R-:W-:Y:S02]  /*29c0*/  CS2R R90, SRZ ;  /* 0x00000000005a7805 */ /* 0x000fe4000001ff00 */
[----:B------:R-:W-:Y:S02]  /*29d0*/  FSEL R45, R45, -INF , P1 ;  /* 0xff8000002d2d7808 */ /* 0x000fe40000800000 */
[----:B------:R-:W-:Y:S01]  /*29e0*/  FMNMX.FTZ R30, R44, R7, !PT ;  /* 0x000000072c1e7209 */ /* 0x000fe20007810000 */
[--C-:B------:R-:W-:Y:S01]  /*29f0*/  FFMA.FTZ R7, R42, UR33, -R5.reuse ;  /* 0x000000212a077c23 */ /* 0x100fe20008010805 */
[----:B------:R-:W-:Y:S01]  /*2a00*/  ISETP.GT.AND P1, PT, R21, 0x31, PT ;  /* 0x000000311500780c */ /* 0x000fe20003f24270 */
[--C-:B------:R-:W-:Y:S01]  /*2a10*/  FFMA.FTZ R42, R66, UR33, -R5.reuse ;  /* 0x00000021422a7c23 */ /* 0x100fe20008010805 */
[----:B------:R-:W-:Y:S01]  /*2a20*/  FMNMX.FTZ R27, R45, R30, !PT ;  /* 0x0000001e2d1b7209 */ /* 0x000fe20007810000 */
[----:B------:R-:W-:Y:S01]  /*2a30*/  FFMA.FTZ R66, R87, UR33, -R5 ;  /* 0x0000002157427c23 */ /* 0x000fe20008010805 */
[----:B------:R-:W-:Y:S01]  /*2a40*/  FSEL R49, R49, -INF , P1 ;  /* 0xff80000031317808 */ /* 0x000fe20000800000 */
[----:B------:R0:W1:Y:S01]  /*2a50*/  MUFU.EX2 R2, R88 ;  /* 0x0000005800027308 */ /* 0x0000620000000800 */
[----:B------:R-:W-:-:S02]  /*2a60*/  FMNMX.FTZ R30, R48, R27, !PT ;  /* 0x0000001b301e7209 */ /* 0x000fc40007810000 */
[----:B------:R-:W-:Y:S02]  /*2a70*/  ISETP.GT.AND P1, PT, R21, 0x39, PT ;  /* 0x000000391500780c */ /* 0x000fe40003f24270 */
[----:B------:R-:W-:Y:S02]  /*2a80*/  FMNMX.FTZ R27, R49, R30, !PT ;  /* 0x0000001e311b7209 */ /* 0x000fe40007810000 */
[----:B------:R-:W-:Y:S01]  /*2a90*/  FSEL R53, R53, -INF , P1 ;  /* 0xff80000035357808 */ /* 0x000fe20000800000 */
[----:B------:R-:W2:Y:S01]  /*2aa0*/  MUFU.EX2 R11, R11 ;  /* 0x0000000b000b7308 */ /* 0x000ea20000000800 */
[----:B------:R-:W-:Y:S01]  /*2ab0*/  FMNMX.FTZ R30, R52, R27, !PT ;  /* 0x0000001b341e7209 */ /* 0x000fe20007810000 */
[--C-:B------:R-:W-:Y:S01]  /*2ac0*/  FFMA.FTZ R27, R46, UR33, -R5.reuse ;  /* 0x000000212e1b7c23 */ /* 0x100fe20008010805 */
[----:B------:R-:W-:Y:S01]  /*2ad0*/  ISETP.GT.AND P1, PT, R21, 0x41, PT ;  /* 0x000000411500780c */ /* 0x000fe20003f24270 */
[----:B------:R-:W-:Y:S01]  /*2ae0*/  FFMA.FTZ R46, R71, UR33, -R5 ;  /* 0x00000021472e7c23 */ /* 0x000fe20008010805 */
[----:B------:R-:W-:-:S02]  /*2af0*/  FMNMX.FTZ R31, R53, R30, !PT ;  /* 0x0000001e351f7209 */ /* 0x000fc40007810000 */
[----:B0-----:R-:W-:Y:S02]  /*2b00*/  CS2R R88, SRZ ;  /* 0x0000000000587805 */ /* 0x001fe4000001ff00 */
[----:B------:R-:W-:Y:S01]  /*2b10*/  FSEL R57, R57, -INF , P1 ;  /* 0xff80000039397808 */ /* 0x000fe20000800000 */
[----:B------:R-:W0:Y:S01]  /*2b20*/  MUFU.EX2 R6, R6 ;  /* 0x0000000600067308 */ /* 0x000e220000000800 */
[----:B------:R-:W-:Y:S02]  /*2b30*/  FMNMX.FTZ R30, R56, R31, !PT ;  /* 0x0000001f381e7209 */ /* 0x000fe40007810000 */
[----:B------:R-:W-:Y:S02]  /*2b40*/  ISETP.GT.AND P1, PT, R21, 0x49, PT ;  /* 0x000000491500780c */ /* 0x000fe40003f24270 */
[----:B------:R-:W-:Y:S02]  /*2b50*/  FMNMX.FTZ R31, R57, R30, !PT ;  /* 0x0000001e391f7209 */ /* 0x000fe40007810000 */
[----:B------:R-:W-:Y:S01]  /*2b60*/  FSEL R61, R61, -INF , P1 ;  /* 0xff8000003d3d7808 */ /* 0x000fe20000800000 */
[----:B------:R3:W-:Y:S01]  /*2b70*/  MUFU.EX2 R30, R35 ;  /* 0x00000023001e7308 */ /* 0x0007e20000000800 */
[----:B------:R-:W-:-:S02]  /*2b80*/  FMNMX.FTZ R20, R60, R31, !PT ;  /* 0x0000001f3c147209 */ /* 0x000fc40007810000 */
[----:B------:R-:W-:Y:S02]  /*2b90*/  ISETP.GT.AND P1, PT, R21, 0x51, PT ;  /* 0x000000511500780c */ /* 0x000fe40003f24270 */
[----:B------:R-:W-:Y:S02]  /*2ba0*/  FMNMX.FTZ R31, R61, R20, !PT ;  /* 0x000000143d1f7209 */ /* 0x000fe40007810000 */
[----:B------:R-:W-:Y:S01]  /*2bb0*/  FSEL R65, R65, -INF , P1 ;  /* 0xff80000041417808 */ /* 0x000fe20000800000 */
[----:B------:R4:W-:Y:S01]  /*2bc0*/  MUFU.EX2 R20, R50 ;  /* 0x0000003200147308 */ /* 0x0009e20000000800 */
[----:B------:R-:W-:Y:S01]  /*2bd0*/  FMNMX.FTZ R34, R64, R31, !PT ;  /* 0x0000001f40227209 */ /* 0x000fe20007810000 */
[--C-:B------:R-:W-:Y:S01]  /*2be0*/  FFMA.FTZ R31, R14, UR33, -R5.reuse ;  /* 0x000000210e1f7c23 */ /* 0x100fe20008010805 */
[----:B------:R-:W-:Y:S02]  /*2bf0*/  ISETP.GT.AND P1, PT, R21, 0x59, PT ;  /* 0x000000591500780c */ /* 0x000fe40003f24270 */
[----:B---3--:R-:W-:Y:S01]  /*2c00*/  FMNMX.FTZ R35, R65, R34, !PT ;  /* 0x0000002241237209 */ /* 0x008fe20007810000 */
[--C-:B------:R-:W-:Y:S01]  /*2c10*/  FFMA.FTZ R34, R54, UR33, -R5.reuse ;  /* 0x0000002136227c23 */ /* 0x100fe20008010805 */
[----:B------:R-:W-:Y:S01]  /*2c20*/  ISETP.GT.AND P2, PT, R21, 0x60, PT ;  /* 0x000000601500780c */ /* 0x000fe20003f44270 */
[--C-:B------:R-:W-:Y:S01]  /*2c30*/  FFMA.FTZ R54, R74, UR33, -R5.reuse ;  /* 0x000000214a367c23 */ /* 0x100fe20008010805 */
[----:B------:R-:W-:Y:S01]  /*2c40*/  FSEL R69, R69, -INF , P1 ;  /* 0xff80000045457808 */ /* 0x000fe20000800000 */
[----:B----4-:R-:W-:Y:S01]  /*2c50*/  FFMA.FTZ R50, R63, UR33, -R5 ;  /* 0x000000213f327c23 */ /* 0x010fe20008010805 */
[----:B------:R-:W-:Y:S01]  /*2c60*/  FMNMX.FTZ R14, R68, R35, !PT ;  /* 0x00000023440e7209 */ /* 0x000fe20007810000 */
[----:B------:R-:W3:Y:S01]  /*2c70*/  MUFU.EX2 R13, R13 ;  /* 0x0000000d000d7308 */ /* 0x000ee20000000800 */
[----:B------:R-:W-:-:S02]  /*2c80*/  ISETP.GT.AND P1, PT, R21, 0x61, PT ;  /* 0x000000611500780c */ /* 0x000fc40003f24270 */
[----:B------:R-:W-:Y:S02]  /*2c90*/  FSEL R72, R72, -INF , P2 ;  /* 0xff80000048487808 */ /* 0x000fe40001000000 */
[----:B------:R-:W-:Y:S02]  /*2ca0*/  FMNMX.FTZ R35, R69, R14, !PT ;  /* 0x0000000e45237209 */ /* 0x000fe40007810000 */
[----:B------:R-:W-:Y:S01]  /*2cb0*/  ISETP.GT.AND P2, PT, R21, 0x68, PT ;  /* 0x000000681500780c */ /* 0x000fe20003f44270 */
[----:B------:R-:W4:Y:S01]  /*2cc0*/  MUFU.EX2 R8, R8 ;  /* 0x0000000800087308 */ /* 0x000f220000000800 */
[----:B------:R-:W-:Y:S02]  /*2cd0*/  FSEL R73, R73, -INF , P1 ;  /* 0xff80000049497808 */ /* 0x000fe40000800000 */
[----:B------:R-:W-:Y:S01]  /*2ce0*/  FMNMX.FTZ R14, R72, R35, !PT ;  /* 0x00000023480e7209 */ /* 0x000fe20007810000 */
[----:B------:R-:W-:Y:S01]  /*2cf0*/  FFMA.FTZ R35, R12, UR33, -R5 ;  /* 0x000000210c237c23 */ /* 0x000fe20008010805 */
        /* <DEDUP_REMOVED lines=15> */
[----:B------:R-:W-:Y:S01]  /*2df0*/  ISETP.GT.AND P1, PT, R21, 0x79, PT ;  /* 0x000000791500780c */ /* 0x000fe20003f24270 */
[----:B------:R-:W-:Y:S01]  /*2e00*/  FFMA.FTZ R21, R4, UR33, -R5 ;  /* 0x0000002104157c23 */ /* 0x000fe20008010805 */
[----:B------:R-:W-:Y:S01]  /*2e10*/  FSEL R84, R84, -INF , P2 ;  /* 0xff80000054547808 */ /* 0x000fe20001000000 */
[----:B------:R-:W-:Y:S01]  /*2e20*/  MUFU.EX2 R26, R26 ;  /* 0x0000001a001a7308 */ /* 0x000fe20000000800 */
[----:B------:R-:W-:-:S02]  /*2e30*/  FMNMX.FTZ R39, R81, R12, !PT ;  /* 0x0000000c51277209 */ /* 0x000fc40007810000 */
[----:B------:R-:W-:Y:S02]  /*2e40*/  FSEL R85, R85, -INF , P1 ;  /* 0xff80000055557808 */ /* 0x000fe40000800000 */
[----:B------:R-:W-:Y:S01]  /*2e50*/  FMNMX.FTZ R4, R84, R39, !PT ;  /* 0x0000002754047209 */ /* 0x000fe20007810000 */
[----:B------:R-:W-:Y:S02]  /*2e60*/  FFMA.FTZ R39, R70, UR33, -R5 ;  /* 0x0000002146277c23 */ /* 0x000fe40008010805 */
[----:B------:R-:W-:Y:S01]  /*2e70*/  MUFU.EX2 R27, R27 ;  /* 0x0000001b001b7308 */ /* 0x000fe20000000800 */
[----:B------:R-:W-:-:S05]  /*2e80*/  FMNMX.FTZ R4, R85, R4, !PT ;  /* 0x0000000455047209 */ /* 0x000fca0007810000 */
[----:B------:R-:W5:Y:S02]  /*2e90*/  SHFL.BFLY PT, R51, R4, 0x2, 0x1f ;  /* 0x0c401f0004337f89 */ /* 0x000f6400000e0000 */
[----:B------:R-:W-:Y:S08]  /*2ea0*/  MUFU.EX2 R31, R31 ;  /* 0x0000001f001f7308 */ /* 0x000ff00000000800 */
[----:B------:R-:W-:Y:S08]  /*2eb0*/  MUFU.EX2 R34, R34 ;  /* 0x0000002200227308 */ /* 0x000ff00000000800 */
[----:B------:R-:W-:Y:S01]  /*2ec0*/  MUFU.EX2 R35, R35 ;  /* 0x0000002300237308 */ /* 0x000fe20000000800 */
[----:B-----5:R-:W-:Y:S01]  /*2ed0*/  FMNMX.FTZ R12, R4, R51, !PT ;  /* 0x00000033040c7209 */ /* 0x020fe20007810000 */
[----:B------:R-:W-:-:S06]  /*2ee0*/  FFMA.FTZ R51, R78, UR33, -R5 ;  /* 0x000000214e337c23 */ /* 0x000fcc0008010805 */
[----:B------:R-:W-:Y:S01]  /*2ef0*/  MUFU.EX2 R38, R38 ;  /* 0x0000002600267308 */ /* 0x000fe20000000800 */
[----:B------:R-:W5:Y:S07]  /*2f00*/  SHFL.BFLY PT, R63, R12, 0x1, 0x1f ;  /* 0x0c201f000c3f7f89 */ /* 0x000f6e00000e0000 */
[----:B------:R-:W-:Y:S08]  /*2f10*/  MUFU.EX2 R21, R21 ;  /* 0x0000001500157308 */ /* 0x000ff00000000800 */
[----:B------:R-:W-:Y:S08]  /*2f20*/  MUFU.EX2 R43, R43 ;  /* 0x0000002b002b7308 */ /* 0x000ff00000000800 */
[----:B------:R-:W-:Y:S01]  /*2f30*/  MUFU.EX2 R50, R50 ;  /* 0x0000003200327308 */ /* 0x000fe20000000800 */
[----:B-----5:R-:W-:Y:S01]  /*2f40*/  FMNMX.FTZ R4, R12, R63, !PT ;  /* 0x0000003f0c047209 */ /* 0x020fe20007810000 */
        /* <DEDUP_REMOVED lines=18> */
[----:B-1----:R-:W-:Y:S01]  /*3070*/  FADD.FTZ R56, R9, R2 ;  /* 0x0000000209387221 */ /* 0x002fe20000010000 */
[--C-:B------:R-:W-:Y:S01]  /*3080*/  FFMA.FTZ R37, R37, UR33, -R67.reuse ;  /* 0x0000002125257c23 */ /* 0x100fe20008010843 */
[--C-:B------:R-:W-:Y:S01]  /*3090*/  FFMA.FTZ R36, R44, UR33, -R67.reuse ;  /* 0x000000212c247c23 */ /* 0x100fe20008010843 */
[--C-:B------:R-:W-:Y:S01]  /*30a0*/  FFMA.FTZ R44, R52, UR33, -R67.reuse ;  /* 0x00000021342c7c23 */ /* 0x100fe20008010843 */
[----:B------:R-:W1:Y:S01]  /*30b0*/  MUFU.EX2 R12, R12 ;  /* 0x0000000c000c7308 */ /* 0x000e620000000800 */
[----:B--2---:R-:W-:Y:S01]  /*30c0*/  FADD.FTZ R71, R11, R56 ;  /* 0x000000380b477221 */ /* 0x004fe20000010000 */
[--C-:B------:R-:W-:Y:S01]  /*30d0*/  FFMA.FTZ R52, R64, UR33, -R67.reuse ;  /* 0x0000002140347c23 */ /* 0x100fe20008010843 */
[--C-:B------:R-:W-:Y:S01]  /*30e0*/  FFMA.FTZ R41, R41, UR33, -R67.reuse ;  /* 0x0000002129297c23 */ /* 0x100fe20008010843 */
[----:B------:R-:W-:Y:S01]  /*30f0*/  FFMA.FTZ R60, R60, UR33, -R67 ;  /* 0x000000213c3c7c23 */ /* 0x000fe20008010843 */
[----:B0-----:R-:W-:Y:S01]  /*3100*/  FADD.FTZ R64, R6, R71 ;  /* 0x0000004706407221 */ /* 0x001fe20000010000 */
[--C-:B------:R-:W-:Y:S01]  /*3110*/  FFMA.FTZ R45, R45, UR33, -R67.reuse ;  /* 0x000000212d2d7c23 */ /* 0x100fe20008010843 */
[--C-:B------:R-:W-:Y:S01]  /*3120*/  FFMA.FTZ R49, R49, UR33, -R67.reuse ;  /* 0x0000002131317c23 */ /* 0x100fe20008010843 */
[----:B------:R-:W0:Y:S01]  /*3130*/  MUFU.EX2 R14, R14 ;  /* 0x0000000e000e7308 */ /* 0x000e220000000800 */
[----:B---3--:R-:W-:Y:S01]  /*3140*/  FADD.FTZ R71, R13, R64 ;  /* 0x000000400d477221 */ /* 0x008fe20000010000 */
[----:B------:R-:W-:Y:S01]  /*3150*/  F2FP.BF16.F32.PACK_AB R9, R2, R9 ;  /* 0x000000090209723e */ /* 0x000fe200000010ff */
[--C-:B------:R-:W-:Y:S01]  /*3160*/  FFMA.FTZ R53, R53, UR33, -R67.reuse ;  /* 0x0000002135357c23 */ /* 0x100fe20008010843 */
[----:B------:R-:W-:Y:S01]  /*3170*/  F2FP.BF16.F32.PACK_AB R11, R6, R11 ;  /* 0x0000000b060b723e */ /* 0x000fe200000010ff */
[--C-:B------:R-:W-:Y:S01]  /*3180*/  FFMA.FTZ R57, R57, UR33, -R67.reuse ;  /* 0x0000002139397c23 */ /* 0x100fe20008010843 */
[----:B----4-:R-:W-:Y:S01]  /*3190*/  F2FP.BF16.F32.PACK_AB R13, R8, R13 ;  /* 0x0000000d080d723e */ /* 0x010fe200000010ff */
[--C-:B------:R-:W-:Y:S01]  /*31a0*/  FFMA.FTZ R61, R61, UR33, -R67.reuse ;  /* 0x000000213d3d7c23 */ /* 0x100fe20008010843 */
        /* <DEDUP_REMOVED lines=14> */
[----:B------:R-:W-:-:S02]  /*3290*/  FFMA.FTZ R67, R85, UR33, -R67 ;  /* 0x0000002155437c23 */ /* 0x000fc40008010843 */
        /* <DEDUP_REMOVED lines=8> */
[----:B------:R2:W-:Y:S01]  /*3320*/  MUFU.EX2 R0, R60 ;  /* 0x0000003c00007308 */ /* 0x0005e20000000800 */
[----:B-1----:R-:W-:-:S07]  /*3330*/  FADD.FTZ R25, R37, R56 ;  /* 0x0000003825197221 */ /* 0x002fce0000010000 */
[----:B------:R-:W1:Y:S01]  /*3340*/  MUFU.EX2 R41, R41 ;  /* 0x0000002900297308 */ /* 0x000e620000000800 */
[----:B--2---:R-:W-:Y:S01]  /*3350*/  FADD.FTZ R60, R8, R71 ;  /* 0x00000047083c7221 */ /* 0x004fe20000010000 */
[----:B0-----:R-:W-:Y:S01]  /*3360*/  FADD.FTZ R2, R32, R25 ;  /* 0x0000001920027221 */ /* 0x001fe20000010000 */
[----:B------:R-:W-:Y:S02]  /*3370*/  F2FP.BF16.F32.PACK_AB R8, R12, R5 ;  /* 0x000000050c08723e */ /* 0x000fe400000010ff */
[----:B------:R-:W-:Y:S01]  /*3380*/  FADD.FTZ R71, R15, R60 ;  /* 0x0000003c0f477221 */ /* 0x000fe20000010000 */
[----:B------:R-:W-:Y:S02]  /*3390*/  F2FP.BF16.F32.PACK_AB R25, R26, R7 ;  /* 0x000000071a19723e */ /* 0x000fe400000010ff */
[----:B------:R-:W0:Y:S01]  /*33a0*/  MUFU.EX2 R36, R36 ;  /* 0x0000002400247308 */ /* 0x000e220000000800 */
[C---:B------:R-:W-:Y:S01]  /*33b0*/  FADD.FTZ R60, R10.reuse, R71 ;  /* 0x000000470a3c7221 */ /* 0x040fe20000010000 */
[----:B------:R-:W-:-:S02]  /*33c0*/  F2FP.BF16.F32.PACK_AB R15, R10, R15 ;  /* 0x0000000f0a0f723e */ /* 0x000fc400000010ff */
[----:B------:R-:W-:Y:S01]  /*33d0*/  F2FP.BF16.F32.PACK_AB R10, R29, R14 ;  /* 0x0000000e1d0a723e */ /* 0x000fe200000010ff */
[----:B------:R-:W-:Y:S01]  /*33e0*/  FADD.FTZ R71, R7, R60 ;  /* 0x0000003c07477221 */ /* 0x000fe20000010000 */
[----:B------:R-:W-:Y:S02]  /*33f0*/  F2FP.BF16.F32.PACK_AB R12, R33, R24 ;  /* 0x00000018210c723e */ /* 0x000fe400000010ff */
[----:B------:R-:W2:Y:S01]  /*3400*/  MUFU.EX2 R45, R45 ;  /* 0x0000002d002d7308 */ /* 0x000ea20000000800 */
[----:B------:R-:W-:Y:S01]  /*3410*/  FADD.FTZ R6, R26, R71 ;  /* 0x000000471a067221 */ /* 0x000fe20000010000 */
[----:B-1----:R-:W-:Y:S01]  /*3420*/  FADD.FTZ R71, R41, R2 ;  /* 0x0000000229477221 */ /* 0x002fe20000010000 */
[----:B------:R1:W-:Y:S01]  /*3430*/  STSM.16.M88.4 [R16+0x21800], R8 ;  /* 0x0218000810007844 */ /* 0x0003e20000000200 */
[----:B------:R-:W-:Y:S01]  /*3440*/  F2FP.BF16.F32.PACK_AB R14, R37, R28 ;  /* 0x0000001c250e723e */ /* 0x000fe200000010ff */
[----:B------:R-:W-:Y:S01]  /*3450*/  FADD.FTZ R75, R27, R6 ;  /* 0x000000061b4b7221 */ /* 0x000fe20000010000 */
[----:B------:R-:W-:-:S02]  /*3460*/  F2FP.BF16.F32.PACK_AB R27, R30, R27 ;  /* 0x0000001b1e1b723e */ /* 0x000fc400000010ff */
[----:B------:R-:W3:Y:S01]  /*3470*/  MUFU.EX2 R40, R40 ;  /* 0x0000002800287308 */ /* 0x000ee20000000800 */
[----:B0-----:R-:W-:Y:S01]  /*3480*/  FADD.FTZ R2, R36, R71 ;  /* 0x0000004724027221 */ /* 0x001fe20000010000 */
[----:B------:R-:W-:Y:S01]  /*3490*/  FADD.FTZ R75, R30, R75 ;  /* 0x0000004b1e4b7221 */ /* 0x000fe20000010000 */
[----:B------:R-:W-:Y:S01]  /*34a0*/  F2FP.BF16.F32.PACK_AB R24, R41, R32 ;  /* 0x000000202918723e */ /* 0x000fe200000010ff */
[----:B------:R0:W-:Y:S01]  /*34b0*/  STSM.16.M88.4 [R19], R12 ;  /* 0x0000000c13007844 */ /* 0x0001e20000000200 */
[----:B------:R-:W-:Y:S01]  /*34c0*/  F2FP.BF16.F32.PACK_AB R29, R31, R20 ;  /* 0x000000141f1d723e */ /* 0x000fe200000010ff */
[----:B------:R-:W-:Y:S01]  /*34d0*/  FADD.FTZ R6, R20, R75 ;  /* 0x0000004b14067221 */ /* 0x000fe20000010000 */
[----:B------:R-:W-:Y:S01]  /*34e0*/  F2FP.BF16.F32.PACK_AB R37, R47, R42 ;  /* 0x0000002a2f25723e */ /* 0x000fe200000010ff */
[----:B------:R-:W4:Y:S01]  /*34f0*/  MUFU.EX2 R49, R49 ;  /* 0x0000003100317308 */ /* 0x000f220000000800 */
[----:B--2---:R-:W-:Y:S01]  /*3500*/  FADD.FTZ R5, R45, R2 ;  /* 0x000000022d057221 */ /* 0x004fe20000010000 */
[----:B------:R-:W-:Y:S01]  /*3510*/  FADD.FTZ R7, R31, R6 ;  /* 0x000000061f077221 */ /* 0x000fe20000010000 */
[----:B------:R-:W-:-:S02]  /*3520*/  F2FP.BF16.F32.PACK_AB R26, R45, R36 ;  /* 0x000000242d1a723e */ /* 0x000fc400000010ff */
[----:B------:R-:W-:Y:S01]  /*3530*/  F2FP.BF16.F32.PACK_AB R31, R35, R34 ;  /* 0x00000022231f723e */ /* 0x000fe200000010ff */
[----:B------:R-:W-:Y:S01]  /*3540*/  FADD.FTZ R6, R34, R7 ;  /* 0x0000000722067221 */ /* 0x000fe20000010000 */
[----:B-1----:R-:W-:Y:S01]  /*3550*/  F2FP.BF16.F32.PACK_AB R9, R21, R38 ;  /* 0x000000261509723e */ /* 0x002fe200000010ff */
[----:B------:R-:W1:Y:S01]  /*3560*/  MUFU.EX2 R44, R44 ;  /* 0x0000002c002c7308 */ /* 0x000e620000000800 */
[----:B---3--:R-:W-:Y:S01]  /*3570*/  FADD.FTZ R2, R40, R5 ;  /* 0x0000000528027221 */ /* 0x008fe20000010000 */
[----:B------:R-:W-:Y:S01]  /*3580*/  FADD.FTZ R7, R35, R6 ;  /* 0x0000000623077221 */ /* 0x000fe20000010000 */
[----:B------:R-:W-:Y:S01]  /*3590*/  F2FP.BF16.F32.PACK_AB R11, R50, R43 ;  /* 0x0000002b320b723e */ /* 0x000fe200000010ff */
[----:B------:R0:W-:Y:S02]  /*35a0*/  STSM.16.M88.4 [R18], R24 ;  /* 0x0000001812007844 */ /* 0x0001e40000000200 */
[----:B------:R-:W-:Y:S02]  /*35b0*/  FADD.FTZ R6, R38, R7 ;  /* 0x0000000726067221 */ /* 0x000fe40000010000 */
[----:B------:R-:W2:Y:S01]  /*35c0*/  MUFU.EX2 R53, R53 ;  /* 0x0000003500357308 */ /* 0x000ea20000000800 */
[----:B----4-:R-:W-:Y:S01]  /*35d0*/  FADD.FTZ R5, R49, R2 ;  /* 0x0000000231057221 */ /* 0x010fe20000010000 */
[----:B------:R-:W-:Y:S01]  /*35e0*/  FADD.FTZ R6, R21, R6 ;  /* 0x0000000615067221 */ /* 0x000fe20000010000 */
[----:B------:R-:W-:-:S05]  /*35f0*/  F2FP.BF16.F32.PACK_AB R28, R49, R40 ;  /* 0x00000028311c723e */ /* 0x000fca00000010ff */
[----:B------:R-:W3:Y:S01]  /*3600*/  MUFU.EX2 R48, R48 ;  /* 0x0000003000307308 */ /* 0x000ee20000000800 */
[----:B-1----:R-:W-:-:S07]  /*3610*/  FADD.FTZ R2, R44, R5 ;  /* 0x000000052c027221 */ /* 0x002fce0000010000 */
[----:B------:R-:W1:Y:S01]  /*3620*/  MUFU.EX2 R57, R57 ;  /* 0x0000003900397308 */ /* 0x000e620000000800 */
[C---:B--2---:R-:W-:Y:S01]  /*3630*/  FADD.FTZ R5, R53.reuse, R2 ;  /* 0x0000000235057221 */ /* 0x044fe20000010000 */
[----:B------:R-:W-:-:S05]  /*3640*/  F2FP.BF16.F32.PACK_AB R30, R53, R44 ;  /* 0x0000002c351e723e */ /* 0x000fca00000010ff */
[----:B------:R0:W-:Y:S01]  /*3650*/  STSM.16.M88.4 [R17], R28 ;  /* 0x0000001c11007844 */ /* 0x0001e20000000200 */
[----:B------:R-:W2:Y:S01]  /*3660*/  MUFU.EX2 R61, R61 ;  /* 0x0000003d003d7308 */ /* 0x000ea20000000800 */
[----:B---3--:R-:W-:-:S07]  /*3670*/  FADD.FTZ R2, R48, R5 ;  /* 0x0000000530027221 */ /* 0x008fce0000010000 */
[----:B------:R-:W3:Y:S01]  /*3680*/  MUFU.EX2 R52, R52 ;  /* 0x0000003400347308 */ /* 0x000ee20000000800 */
[C---:B-1----:R-:W-:Y:S01]  /*3690*/  FADD.FTZ R5, R57.reuse, R2 ;  /* 0x0000000239057221 */ /* 0x042fe20000010000 */
[----:B------:R-:W-:-:S03]  /*36a0*/  F2FP.BF16.F32.PACK_AB R8, R57, R48 ;  /* 0x000000303908723e */ /* 0x000fc600000010ff */
[----:B------:R-:W-:Y:S01]  /*36b0*/  FADD.FTZ R2, R0, R5 ;  /* 0x0000000500027221 */ /* 0x000fe20000010000 */
[----:B------:R-:W-:Y:S02]  /*36c0*/  FADD.FTZ R5, R43, R6 ;  /* 0x000000062b057221 */ /* 0x000fe40000010000 */
[----:B------:R-:W1:Y:S01]  /*36d0*/  MUFU.EX2 R65, R65 ;  /* 0x0000004100417308 */ /* 0x000e620000000800 */
[C---:B--2---:R-:W-:Y:S01]  /*36e0*/  FADD.FTZ R7, R61.reuse, R2 ;  /* 0x000000023d077221 */ /* 0x044fe20000010000 */
[----:B------:R-:W-:Y:S01]  /*36f0*/  FADD.FTZ R5, R50, R5 ;  /* 0x0000000532057221 */ /* 0x000fe20000010000 */
[----:B------:R-:W-:-:S03]  /*3700*/  F2FP.BF16.F32.PACK_AB R10, R61, R0 ;  /* 0x000000003d0a723e */ /* 0x000fc600000010ff */
[----:B------:R-:W-:Y:S02]  /*3710*/  FADD.FTZ R6, R42, R5 ;  /* 0x000000052a067221 */ /* 0x000fe40000010000 */
[----:B------:R-:W2:Y:S01]  /*3720*/  MUFU.EX2 R68, R68 ;  /* 0x0000004400447308 */ /* 0x000ea20000000800 */
[----:B---3--:R-:W-:Y:S01]  /*3730*/  FADD.FTZ R2, R52, R7 ;  /* 0x0000000734027221 */ /* 0x008fe20000010000 */
[----:B------:R-:W-:Y:S01]  /*3740*/  FADD.FTZ R6, R47, R6 ;  /* 0x000000062f067221 */ /* 0x000fe20000010000 */
[----:B------:R0:W-:Y:S05]  /*3750*/  STSM.16.M88.4 [R16+0x27800], R8 ;  /* 0x0278000810007844 */ /* 0x0001ea0000000200 */
[----:B------:R-:W3:Y:S01]  /*3760*/  MUFU.EX2 R39, R39 ;  /* 0x0000002700277308 */ /* 0x000ee20000000800 */
[C---:B-1----:R-:W-:Y:S01]  /*3770*/  FADD.FTZ R5, R65.reuse, R2 ;  /* 0x0000000241057221 */ /* 0x042fe20000010000 */
[----:B------:R-:W-:-:S06]  /*3780*/  F2FP.BF16.F32.PACK_AB R36, R65, R52 ;  /* 0x000000344124723e */ /* 0x000fcc00000010ff */
[----:B------:R-:W1:Y:S01]  /*3790*/  MUFU.EX2 R69, R69 ;  /* 0x0000004500457308 */ /* 0x000e620000000800 */
[----:B--2---:R-:W-:-:S07]  /*37a0*/  FADD.FTZ R2, R68, R5 ;  /* 0x0000000544027221 */ /* 0x004fce0000010000 */
[----:B------:R-:W2:Y:S01]  /*37b0*/  MUFU.EX2 R46, R46 ;  /* 0x0000002e002e7308 */ /* 0x000ea20000000800 */
[----:B---3--:R-:W-:-:S07]  /*37c0*/  FADD.FTZ R5, R39, R6 ;  /* 0x0000000627057221 */ /* 0x008fce0000010000 */
[----:B------:R-:W3:Y:S01]  /*37d0*/  MUFU.EX2 R72, R72 ;  /* 0x0000004800487308 */ /* 0x000ee20000000800 */
[C---:B-1----:R-:W-:Y:S01]  /*37e0*/  FADD.FTZ R7, R69.reuse, R2 ;  /* 0x0000000245077221 */ /* 0x042fe20000010000 */
[----:B------:R-:W-:-:S06]  /*37f0*/  F2FP.BF16.F32.PACK_AB R38, R69, R68 ;  /* 0x000000444526723e */ /* 0x000fcc00000010ff */
[----:B------:R-:W1:Y:S01]  /*3800*/  MUFU.EX2 R54, R54 ;  /* 0x0000003600367308 */ /* 0x000e620000000800 */
[C---:B--2---:R-:W-:Y:S01]  /*3810*/  FADD.FTZ R5, R46.reuse, R5 ;  /* 0x000000052e057221 */ /* 0x044fe20000010000 */
[----:B------:R-:W-:-:S05]  /*3820*/  F2FP.BF16.F32.PACK_AB R39, R46, R39 ;  /* 0x000000272e27723e */ /* 0x000fca00000010ff */
[----:B------:R0:W-:Y:S01]  /*3830*/  STSM.16.M88.4 [R22], R36 ;  /* 0x0000002416007844 */ /* 0x0001e20000000200 */
[----:B------:R-:W2:Y:S01]  /*3840*/  MUFU.EX2 R73, R73 ;  /* 0x0000004900497308 */ /* 0x000ea20000000800 */
[----:B---3--:R-:W-:-:S07]  /*3850*/  FADD.FTZ R0, R72, R7 ;  /* 0x0000000748007221 */ /* 0x008fce0000010000 */
[----:B------:R-:W3:Y:S01]  /*3860*/  MUFU.EX2 R76, R76 ;  /* 0x0000004c004c7308 */ /* 0x000ee20000000800 */
[----:B-1----:R-:W-:-:S07]  /*3870*/  FADD.FTZ R2, R54, R5 ;  /* 0x0000000536027221 */ /* 0x002fce0000010000 */
[----:B------:R-:W1:Y:S01]  /*3880*/  MUFU.EX2 R55, R55 ;  /* 0x0000003700377308 */ /* 0x000e620000000800 */
[C---:B--2---:R-:W-:Y:S01]  /*3890*/  FADD.FTZ R5, R73.reuse, R0 ;  /* 0x0000000049057221 */ /* 0x044fe20000010000 */
[----:B------:R-:W-:-:S06]  /*38a0*/  F2FP.BF16.F32.PACK_AB R48, R73, R72 ;  /* 0x000000484930723e */ /* 0x000fcc00000010ff */
[----:B------:R-:W2:Y:S01]  /*38b0*/  MUFU.EX2 R77, R77 ;  /* 0x0000004d004d7308 */ /* 0x000ea20000000800 */
[----:B---3--:R-:W-:-:S07]  /*38c0*/  FADD.FTZ R0, R76, R5 ;  /* 0x000000054c007221 */ /* 0x008fce0000010000 */
[----:B------:R-:W3:Y:S01]  /*38d0*/  MUFU.EX2 R51, R51 ;  /* 0x0000003300337308 */ /* 0x000ee20000000800 */
[C---:B-1----:R-:W-:Y:S01]  /*38e0*/  FADD.FTZ R2, R55.reuse, R2 ;  /* 0x0000000237027221 */ /* 0x042fe20000010000 */
[----:B------:R-:W-:-:S06]  /*38f0*/  F2FP.BF16.F32.PACK_AB R49, R55, R54 ;  /* 0x000000363731723e */ /* 0x000fcc00000010ff */
[----:B------:R-:W1:Y:S01]  /*3900*/  MUFU.EX2 R80, R80 ;  /* 0x0000005000507308 */ /* 0x000e620000000800 */
[C---:B--2---:R-:W-:Y:S01]  /*3910*/  FADD.FTZ R7, R77.reuse, R0 ;  /* 0x000000004d077221 */ /* 0x044fe20000010000 */
[----:B------:R-:W-:-:S06]  /*3920*/  F2FP.BF16.F32.PACK_AB R50, R77, R76 ;  /* 0x0000004c4d32723e */ /* 0x000fcc00000010ff */
[----:B------:R-:W2:Y:S01]  /*3930*/  MUFU.EX2 R58, R58 ;  /* 0x0000003a003a7308 */ /* 0x000ea20000000800 */
[----:B---3--:R-:W-:-:S07]  /*3940*/  FADD.FTZ R5, R51, R2 ;  /* 0x0000000233057221 */ /* 0x008fce0000010000 */
[----:B------:R-:W3:Y:S01]  /*3950*/  MUFU.EX2 R81, R81 ;  /* 0x0000005100517308 */ /* 0x000ee20000000800 */
[----:B-1----:R-:W-:-:S07]  /*3960*/  FADD.FTZ R2, R80, R7 ;  /* 0x0000000750027221 */ /* 0x002fce0000010000 */
[----:B------:R-:W1:Y:S01]  /*3970*/  MUFU.EX2 R59, R59 ;  /* 0x0000003b003b7308 */ /* 0x000e620000000800 */
[C---:B--2---:R-:W-:Y:S01]  /*3980*/  F2FP.BF16.F32.PACK_AB R51, R58.reuse, R51 ;  /* 0x000000333a33723e */ /* 0x044fe200000010ff */
[----:B------:R-:W-:-:S04]  /*3990*/  FADD.FTZ R0, R58, R5 ;  /* 0x000000053a007221 */ /* 0x000fc80000010000 */
[----:B------:R0:W-:Y:S02]  /*39a0*/  STSM.16.M88.4 [R18+0x6000], R48 ;  /* 0x0060003012007844 */ /* 0x0001e40000000200 */
[----:B------:R-:W2:Y:S01]  /*39b0*/  MUFU.EX2 R62, R62 ;  /* 0x0000003e003e7308 */ /* 0x000ea20000000800 */
[C---:B---3--:R-:W-:Y:S01]  /*39c0*/  FADD.FTZ R7, R81.reuse, R2 ;  /* 0x0000000251077221 */ /* 0x048fe20000010000 */
[----:B------:R-:W-:-:S06]  /*39d0*/  F2FP.BF16.F32.PACK_AB R80, R81, R80 ;  /* 0x000000505150723e */ /* 0x000fcc00000010ff */
[----:B------:R-:W-:Y:S01]  /*39e0*/  MUFU.EX2 R63, R63 ;  /* 0x0000003f003f7308 */ /* 0x000fe20000000800 */
[----:B-1----:R-:W-:-:S07]  /*39f0*/  FADD.FTZ R5, R59, R0 ;  /* 0x000000003b057221 */ /* 0x002fce0000010000 */
[----:B------:R-:W1:Y:S01]  /*3a00*/  MUFU.EX2 R66, R66 ;  /* 0x0000004200427308 */ /* 0x000e620000000800 */
[C---:B--2---:R-:W-:Y:S01]  /*3a10*/  F2FP.BF16.F32.PACK_AB R81, R62.reuse, R59 ;  /* 0x0000003b3e51723e */ /* 0x044fe200000010ff */
[----:B------:R-:W-:-:S06]  /*3a20*/  FADD.FTZ R0, R62, R5 ;  /* 0x000000053e007221 */ /* 0x000fcc0000010000 */
[----:B------:R-:W2:Y:S08]  /*3a30*/  MUFU.EX2 R84, R84 ;  /* 0x0000005400547308 */ /* 0x000eb00000000800 */
[----:B------:R-:W3:Y:S01]  /*3a40*/  MUFU.EX2 R67, R67 ;  /* 0x0000004300437308 */ /* 0x000ee20000000800 */
[----:B-1----:R-:W-:Y:S01]  /*3a50*/  F2FP.BF16.F32.PACK_AB R83, R66, R63 ;  /* 0x0000003f4253723e */ /* 0x002fe200000010ff */
[----:B------:R-:W-:-:S04]  /*3a60*/  FADD.FTZ R63, R63, R0 ;  /* 0x000000003f3f7221 */ /* 0x000fc80000010000 */
[----:B------:R-:W-:Y:S01]  /*3a70*/  FADD.FTZ R0, R66, R63 ;  /* 0x0000003f42007221 */ /* 0x000fe20000010000 */
[----:B--2---:R-:W-:Y:S01]  /*3a80*/  FADD.FTZ R2, R84, R7 ;  /* 0x0000000754027221 */ /* 0x004fe20000010000 */
[----:B---3--:R-:W-:-:S03]  /*3a90*/  F2FP.BF16.F32.PACK_AB R82, R67, R84 ;  /* 0x000000544352723e */ /* 0x008fc600000010ff */
[----:B------:R-:W-:Y:S02]  /*3aa0*/  FADD.FTZ R2, R67, R2 ;  /* 0x0000000243027221 */ /* 0x000fe40000010000 */
[----:B------:R0:W-:Y:S01]  /*3ab0*/  STSM.16.M88.4 [R17+0x6000], R80 ;  /* 0x0060005011007844 */ /* 0x0001e20000000200 */
[----:B------:R1:W-:Y:S06]  /*3ac0*/  MEMBAR.ALL.CTA ;  /* 0x0000000000007992 */ /* 0x0003ec0000008000 */
[----:B-1----:R-:W1:Y:S02]  /*3ad0*/  FENCE.VIEW.ASYNC.S ;  /* 0x00000000000073c6 */ /* 0x002e640000000000 */
[----:B-1----:R-:W-:Y:S01]  /*3ae0*/  NOP ;  /* 0x0000000000007918 */ /* 0x002fe20000000000 */
[----:B------:R-:W-:Y:S05]  /*3af0*/  @!P1 BRA `(.L_x_11868) ;  /* 0x0000002800b09947 */ /* 0x000fea0003800000 */
[----:B------:R-:W-:Y:S01]  /*3b00*/  IMAD.MOV.U32 R6, RZ, RZ, R3 ;  /* 0x000000ffff067224 */ /* 0x000fe200078e0003 */
[----:B------:R-:W-:Y:S01]  /*3b10*/  UMOV UR28, UR45 ;  /* 0x0000002d001c7c82 */ /* 0x000fe20008000000 */
[----:B------:R-:W-:Y:S01]  /*3b20*/  IMAD.MOV.U32 R5, RZ, RZ, R4 ;  /* 0x000000ffff057224 */ /* 0x000fe200078e0004 */
[----:B------:R-:W-:Y:S01]  /*3b30*/  UMOV UR52, UR44 ;  /* 0x0000002c00347c82 */ /* 0x000fe20008000000 */
[----:B------:R-:W-:Y:S01]  /*3b40*/  IMAD.MOV.U32 R135, RZ, RZ, RZ ;  /* 0x000000ffff877224 */ /* 0x000fe200078e00ff */
[----:B------:R-:W-:Y:S01]  /*3b50*/  ULDC UR34, c[0x0][0x288] ;  /* 0x0000a20000227ab9 */ /* 0x000fe20000000800 */
[----:B------:R-:W-:-:S05]  /*3b60*/  ULDC UR33, c[0x0][0x988] ;  /* 0x0002620000217ab9 */ /* 0x000fca0000000800 */
.L_x_11879:
[----:B------:R-:W-:Y:S01]  /*3b70*/  ISETP.NE.AND P2, PT, RZ, UR37, PT ;  /* 0x00000025ff007c0c */ /* 0x000fe2000bf45270 */
[----:B------:R-:W-:-:S04]  /*3b80*/  UISETP.NE.AND UP0, UPT, UR52, 0x1, UPT ;  /* 0x000000013400788c */ /* 0x000fc8000bf05270 */
[----:B------:R-:W-:-:S04]  /*3b90*/  USEL UR45, URZ, 0x1, UP0 ;  /* 0x000000013f2d7887 */ /* 0x000fc80008000000 */
[----:B------:R-:W-:-:S04]  /*3ba0*/  ULOP3.LUT UR45, UR28, UR45, URZ, 0x3c, !UPT ;  /* 0x0000002d1c2d7292 */ /* 0x000fc8000f8e3c3f */
[----:B------:R-:W-:Y:S08]  /*3bb0*/  @P2 BRA `(.L_x_11869) ;  /* 0x0000000000382947 */ /* 0x000ff00003800000 */
[----:B------:R-:W-:Y:S05]  /*3bc0*/  @!P0 BRA `(.L_x_11870) ;  /* 0x0000000000048947 */ /* 0x000fea0003800000 */
[----:B------:R-:W-:Y:S01]  /*3bd0*/  BPT.TRAP 0x1 ;  /* 0x000000040000795c */ /* 0x000fe20000300000 */
.L_x_11870:
        /* <DEDUP_REMOVED lines=9> */
.L_x_11871:
[----:B--2---:R-:W-:Y:S05]  /*3c70*/  @P1 BRA `(.L_x_11869) ;  /* 0x0000000000081947 */ /* 0x004fea0003800000 */
[----:B------:R-:W2:Y:S02]  /*3c80*/  SYNCS.PHASECHK.TRANS64.TRYWAIT P1, [UR6+0x2d830], R3 ;  /* 0x02d83003ff0075a7 */ /* 0x000ea40008020146 */
[----:B--2---:R-:W-:Y:S05]  /*3c90*/  @!P1 BRA `(.L_x_11872) ;  /* 0x000000ac00bc9947 */ /* 0x004fea0003800000 */
.L_x_11869:
        /* <DEDUP_REMOVED lines=17> */
[----:B-1----:R-:W-:-:S05]  /*3db0*/  VIADD R3, R4, 0x8 ;  /* 0x0000000804037836 */ /* 0x002fca0000000000 */
        /* <DEDUP_REMOVED lines=22> */
.L_x_11874:
[----:B------:R-:W-:Y:S01]  /*3f20*/  ULEA UR6, UR52, UR40, 0x3 ;  /* 0x0000002834067291 */ /* 0x000fe2000f8e183f */
[----:B------:R-:W-:-:S05]  /*3f30*/  IMAD.U32 R3, RZ, RZ, UR28 ;  /* 0x0000001cff037e24 */ /* 0x000fca000f8e00ff */
[----:B------:R-:W-:-:S04]  /*3f40*/  SHF.L.U32 R3, R3, 0x1f, RZ ;  /* 0x0000001f03037819 */ /* 0x000fc800000006ff */
[----:B------:R0:W1:Y:S01]  /*3f50*/  SYNCS.PHASECHK.TRANS64.TRYWAIT P1, [UR6+0x2d850], R3 ;  /* 0x02d85003ff0075a7 */ /* 0x0000620008020146 */
[----:B------:R-:W-:Y:S05]  /*3f60*/  @!P0 BRA `(.L_x_11875) ;  /* 0x0000000000048947 */ /* 0x000fea0003800000 */
[----:B------:R-:W-:Y:S01]  /*3f70*/  BPT.TRAP 0x1 ;  /* 0x000000040000795c */ /* 0x000fe20000300000 */
.L_x_11875:
[----:B-1----:R-:W-:Y:S05]  /*3f80*/  @P1 BRA `(.L_x_11873) ;  /* 0x0000000000081947 */ /* 0x002fea0003800000 */
[----:B------:R-:W1:Y:S02]  /*3f90*/  SYNCS.PHASECHK.TRANS64.TRYWAIT P1, [UR6+0x2d850], R3 ;  /* 0x02d85003ff0075a7 */ /* 0x000e640008020146 */
[----:B-1----:R-:W-:Y:S05]  /*3fa0*/  @!P1 BRA `(.L_x_11876) ;  /* 0x000000ac00109947 */ /* 0x002fea0003800000 */
.L_x_11873:
        /* <DEDUP_REMOVED lines=70> */
.L_x_11877:
[----:B------:R-:W-:Y:S01]  /*4410*/  UISETP.NE.AND UP0, UPT, UR49, URZ, UPT ;  /* 0x0000003f3100728c */ /* 0x000fe2000bf05270 */
[----:B------:R-:W-:Y:S01]  /*4420*/  VIADD R4, R136, UR39 ;  /* 0x0000002788047c36 */ /* 0x000fe20008000000 */
[----:B------:R-:W1:Y:S01]  /*4430*/  LDC R10, c[0x0][0x2f0] ;  /* 0x0000bc00ff0a7b82 */ /* 0x000e620000000800 */
[----:B------:R-:W-:-:S03]  /*4440*/  IMAD.MOV.U32 R12, RZ, RZ, -0x2 ;  /* 0xfffffffeff0c7424 */ /* 0x000fc600078e00ff */
        /* <DEDUP_REMOVED lines=9> */
[----:B------:R-:W-:Y:S01]  /*44e0*/  IMAD R3, R23, R12, UR6 ;  /* 0x0000000617037e24 */ /* 0x000fe2000f8e020c */
[----:B------:R-:W-:-:S03]  /*44f0*/  ULEA UR6, UR44, UR40, 0x3 ;  /* 0x000000282c067291 */ /* 0x000fc6000f8e183f */
[----:B-1----:R-:W-:Y:S01]  /*4500*/  IMAD R3, R10, UR48, R3 ;  /* 0x000000300a037c24 */ /* 0x002fe2000f8e0203 */
[----:B------:R-:W-:Y:S01]  /*4510*/  UIADD3 UR6, UR6, 0x2d840, URZ ;  /* 0x0002d84006067890 */ /* 0x000fe2000fffe03f */
[----:B------:R-:W1:Y:S03]  /*4520*/  SHFL.IDX PT, R10, R4, 0x1, 0x1c1f ;  /* 0x003c1f00040a7f89 */ /* 0x000e6600000e0000 */
        /* <DEDUP_REMOVED lines=98> */
[----:B-1----:R-:W-:-:S02]  /*4b50*/  IADD3 R3, R10, -UR34, R3 ;  /* 0x800000220a037c10 */ /* 0x002fc4000fffe003 */
[----:B------:R-:W-:Y:S02]  /*4b60*/  FMNMX.FTZ R9, R85, R8, !PT ;  /* 0x0000000855097209 */ /* 0x000fe40007810000 */
[C---:B------:R-:W-:Y:S02]  /*4b70*/  ISETP.GT.AND P2, PT, R3.reuse, RZ, PT ;  /* 0x000000ff0300720c */ /* 0x040fe40003f44270 */
[C---:B------:R-:W-:Y:S01]  /*4b80*/  ISETP.GT.AND P3, PT, R3.reuse, 0x1, PT ;  /* 0x000000010300780c */ /* 0x040fe20003f64270 */
[----:B------:R-:W0:Y:S01]  /*4b90*/  SHFL.BFLY PT, R8, R9, 0x2, 0x1f ;  /* 0x0c401f0009087f89 */ /* 0x000e2200000e0000 */
[----:B------:R-:W-:Y:S02]  /*4ba0*/  FSEL R26, R26, -INF , P2 ;  /* 0xff8000001a1a7808 */ /* 0x000fe40001000000 */
        /* <DEDUP_REMOVED lines=11> */
[----:B0-----:R-:W-:Y:S02]  /*4c60*/  FMNMX.FTZ R11, R9, R8, !PT ;  /* 0x00000008090b7209 */ /* 0x001fe40007810000 */
[----:B------:R-:W-:Y:S02]  /*4c70*/  FMNMX.FTZ R13, R31, R12, !PT ;  /* 0x0000000c1f0d7209 */ /* 0x000fe40007810000 */
        /* <DEDUP_REMOVED lines=14> */
[----:B0-----:R-:W-:-:S02]  /*4d60*/  FMNMX.FTZ R4, R11, R8, !PT ;  /* 0x000000080b047209 */ /* 0x001fc40007810000 */
[----:B------:R-:W-:Y:S02]  /*4d70*/  FSEL R43, R43, -INF , P3 ;  /* 0xff8000002b2b7808 */ /* 0x000fe40001800000 */
[----:B------:R-:W-:Y:S01]  /*4d80*/  FMNMX.FTZ R20, R42, R15, !PT ;  /* 0x0000000f2a147209 */ /* 0x000fe20007810000 */
[----:B------:R-:W-:Y:S01]  /*4d90*/  FMUL.FTZ R7, R4, UR33 ;  /* 0x0000002104077c20 */ /* 0x000fe20008410000 */
        /* <DEDUP_REMOVED lines=30> */
[----:B------:R1:W-:Y:S01]  /*4f80*/  MUFU.EX2 R14, R36 ;  /* 0x00000024000e7308 */ /* 0x0003e20000000800 */
[----:B------:R-:W-:Y:S01]  /*4f90*/  ISETP.GT.AND P3, PT, R3, 0x41, PT ;  /* 0x000000410300780c */ /* 0x000fe20003f64270 */
[--C-:B------:R-:W-:Y:S01]  /*4fa0*/  FFMA.FTZ R44, R44, UR33, -R7.reuse ;  /* 0x000000212c2c7c23 */ /* 0x100fe20008010807 */
[----:B------:R-:W-:Y:S01]  /*4fb0*/  FSEL R58, R58, -INF , P2 ;  /* 0xff8000003a3a7808 */ /* 0x000fe20001000000 */
[--C-:B------:R-:W-:Y:S01]  /*4fc0*/  FFMA.FTZ R56, R56, UR33, -R7.reuse ;  /* 0x0000002138387c23 */ /* 0x100fe20008010807 */
[----:B------:R-:W-:Y:S01]  /*4fd0*/  FMNMX.FTZ R25, R55, R24, !PT ;  /* 0x0000001837197209 */ /* 0x000fe20007810000 */
[--C-:B------:R-:W-:Y:S01]  /*4fe0*/  FFMA.FTZ R60, R60, UR33, -R7.reuse ;  /* 0x000000213c3c7c23 */ /* 0x100fe20008010807 */
[----:B------:R-:W-:Y:S01]  /*4ff0*/  ISETP.GT.AND P2, PT, R3, 0x48, PT ;  /* 0x000000480300780c */ /* 0x000fe20003f44270 */
[----:B------:R-:W-:Y:S01]  /*5000*/  MUFU.EX2 R20, R40 ;  /* 0x0000002800147308 */ /* 0x000fe20000000800 */
[----:B------:R-:W-:Y:S01]  /*5010*/  FSEL R59, R59, -INF , P3 ;  /* 0xff8000003b3b7808 */ /* 0x000fe20001800000 */
[--C-:B------:R-:W-:Y:S01]  /*5020*/  FFMA.FTZ R21, R41, UR33, -R7.reuse ;  /* 0x0000002129157c23 */ /* 0x100fe20008010807 */
        /* <DEDUP_REMOVED lines=20> */
[----:B0-----:R-:W-:Y:S01]  /*5170*/  FMNMX.FTZ R32, R66, R29, !PT ;  /* 0x0000001d42207209 */ /* 0x001fe20007810000 */
[--C-:B------:R-:W-:Y:S01]  /*5180*/  FFMA.FTZ R29, R49, UR33, -R7.reuse ;  /* 0x00000021311d7c23 */ /* 0x100fe20008010807 */
[----:B------:R-:W-:Y:S01]  /*5190*/  ISETP.GT.AND P3, PT, R3, 0x59, PT ;  /* 0x000000590300780c */ /* 0x000fe20003f64270 */
[--C-:B------:R-:W-:Y:S01]  /*51a0*/  FFMA.FTZ R49, R65, UR33, -R7.reuse ;  /* 0x0000002141317c23 */ /* 0x100fe20008010807 */
[----:B------:R-:W-:Y:S01]  /*51b0*/  FSEL R70, R70, -INF , P2 ;  /* 0xff80000046467808 */ /* 0x000fe20001000000 */
[----:B------:R-:W-:Y:S01]  /*51c0*/  MUFU.EX2 R10, R10 ;  /* 0x0000000a000a7308 */ /* 0x000fe20000000800 */
[----:B------:R-:W-:Y:S01]  /*51d0*/  FMNMX.FTZ R33, R67, R32, !PT ;  /* 0x0000002043217209 */ /* 0x000fe20007810000 */
[----:B------:R-:W-:Y:S01]  /*51e0*/  FFMA.FTZ R65, R81, UR33, -R7 ;  /* 0x0000002151417c23 */ /* 0x000fe20008010807 */
[----:B------:R-:W-:-:S02]  /*51f0*/  ISETP.GT.AND P2, PT, R3, 0x60, PT ;  /* 0x000000600300780c */ /* 0x000fc40003f44270 */
[----:B------:R-:W-:Y:S02]  /*5200*/  FSEL R71, R71, -INF , P3 ;  /* 0xff80000047477808 */ /* 0x000fe40001800000 */
[----:B------:R-:W-:Y:S01]  /*5210*/  FMNMX.FTZ R32, R70, R33, !PT ;  /* 0x0000002146207209 */ /* 0x000fe20007810000 */
[----:B------:R-:W-:Y:S01]  /*5220*/  MUFU.EX2 R11, R11 ;  /* 0x0000000b000b7308 */ /* 0x000fe20000000800 */
[----:B------:R-:W-:Y:S02]  /*5230*/  ISETP.GT.AND P3, PT, R3, 0x61, PT ;  /* 0x000000610300780c */ /* 0x000fe40003f64270 */
[----:B------:R-:W-:Y:S02]  /*5240*/  FSEL R74, R74, -INF , P2 ;  /* 0xff8000004a4a7808 */ /* 0x000fe40001000000 */
[----:B------:R-:W-:Y:S02]  /*5250*/  FMNMX.FTZ R33, R71, R32, !PT ;  /* 0x0000002047217209 */ /* 0x000fe40007810000 */
[----:B------:R-:W-:Y:S01]  /*5260*/  ISETP.GT.AND P2, PT, R3, 0x68, PT ;  /* 0x000000680300780c */ /* 0x000fe20003f44270 */
[----:B------:R0:W-:Y:S01]  /*5270*/  MUFU.EX2 R32, R52 ;  /* 0x0000003400207308 */ /* 0x0001e20000000800 */
[----:B------:R-:W-:-:S02]  /*5280*/  FSEL R75, R75, -INF , P3 ;  /* 0xff8000004b4b7808 */ /* 0x000fc40001800000 */
[----:B-1----:R-:W-:Y:S01]  /*5290*/  FMNMX.FTZ R36, R74, R33, !PT ;  /* 0x000000214a247209 */ /* 0x002fe20007810000 */
[--C-:B------:R-:W-:Y:S01]  /*52a0*/  FFMA.FTZ R33, R53, UR33, -R7.reuse ;  /* 0x0000002135217c23 */ /* 0x100fe20008010807 */
[----:B------:R-:W-:Y:S01]  /*52b0*/  ISETP.GT.AND P3, PT, R3, 0x69, PT ;  /* 0x000000690300780c */ /* 0x000fe20003f64270 */
[--C-:B------:R-:W-:Y:S01]  /*52c0*/  FFMA.FTZ R53, R69, UR33, -R7.reuse ;  /* 0x0000002145357c23 */ /* 0x100fe20008010807 */
[----:B------:R-:W-:Y:S01]  /*52d0*/  FSEL R78, R78, -INF , P2 ;  /* 0xff8000004e4e7808 */ /* 0x000fe20001000000 */
[----:B------:R-:W-:Y:S01]  /*52e0*/  MUFU.EX2 R13, R13 ;  /* 0x0000000d000d7308 */ /* 0x000fe20000000800 */
[----:B------:R-:W-:Y:S01]  /*52f0*/  FMNMX.FTZ R37, R75, R36, !PT ;  /* 0x000000244b257209 */ /* 0x000fe20007810000 */
[--C-:B0-----:R-:W-:Y:S01]  /*5300*/  FFMA.FTZ R52, R68, UR33, -R7.reuse ;  /* 0x0000002144347c23 */ /* 0x101fe20008010807 */
[----:B------:R-:W-:Y:S01]  /*5310*/  ISETP.GT.AND P2, PT, R3, 0x70, PT ;  /* 0x000000700300780c */ /* 0x000fe20003f44270 */
[----:B------:R-:W-:Y:S01]  /*5320*/  FFMA.FTZ R68, R84, UR33, -R7 ;  /* 0x0000002154447c23 */ /* 0x000fe20008010807 */
[----:B------:R-:W-:-:S02]  /*5330*/  FSEL R79, R79, -INF , P3 ;  /* 0xff8000004f4f7808 */ /* 0x000fc40001800000 */
        /* <DEDUP_REMOVED lines=8> */
[----:B------:R-:W-:Y:S01]  /*53c0*/  FMNMX.FTZ R40, R82, R37, !PT ;  /* 0x0000002552287209 */ /* 0x000fe20007810000 */
[--C-:B------:R-:W-:Y:S01]  /*53d0*/  FFMA.FTZ R37, R57, UR33, -R7.reuse ;  /* 0x0000002139257c23 */ /* 0x100fe20008010807 */
[----:B------:R-:W-:Y:S01]  /*53e0*/  ISETP.GT.AND P3, PT, R3, 0x79, PT ;  /* 0x000000790300780c */ /* 0x000fe20003f64270 */
[--C-:B------:R-:W-:Y:S01]  /*53f0*/  FFMA.FTZ R57, R73, UR33, -R7.reuse ;  /* 0x0000002149397c23 */ /* 0x100fe20008010807 */
[----:B------:R-:W-:Y:S01]  /*5400*/  FSEL R86, R86, -INF , P2 ;  /* 0xff80000056567808 */ /* 0x000fe20001000000 */
[----:B------:R-:W-:Y:S01]  /*5410*/  MUFU.EX2 R21, R21 ;  /* 0x0000001500157308 */ /* 0x000fe20000000800 */
[----:B------:R-:W-:Y:S01]  /*5420*/  FMNMX.FTZ R3, R83, R40, !PT ;  /* 0x0000002853037209 */ /* 0x000fe20007810000 */
[----:B0-----:R-:W-:Y:S01]  /*5430*/  FFMA.FTZ R56, R72, UR33, -R7 ;  /* 0x0000002148387c23 */ /* 0x001fe20008010807 */
[----:B------:R-:W-:Y:S02]  /*5440*/  FSEL R87, R87, -INF , P3 ;  /* 0xff80000057577808 */ /* 0x000fe40001800000 */
[----:B------:R-:W-:-:S03]  /*5450*/  FMNMX.FTZ R40, R86, R3, !PT ;  /* 0x0000000356287209 */ /* 0x000fc60007810000 */
[----:B------:R-:W-:Y:S01]  /*5460*/  MUFU.EX2 R25, R25 ;  /* 0x0000001900197308 */ /* 0x000fe20000000800 */
[----:B------:R-:W-:-:S05]  /*5470*/  FMNMX.FTZ R3, R87, R40, !PT ;  /* 0x0000002857037209 */ /* 0x000fca0007810000 */
[----:B------:R-:W0:Y:S02]  /*5480*/  SHFL.BFLY PT, R44, R3, 0x2, 0x1f ;  /* 0x0c401f00032c7f89 */ /* 0x000e2400000e0000 */
[----:B------:R1:W-:Y:S08]  /*5490*/  MUFU.EX2 R40, R60 ;  /* 0x0000003c00287308 */ /* 0x0003f00000000800 */
[----:B------:R2:W-:Y:S01]  /*54a0*/  MUFU.EX2 R28, R48 ;  /* 0x00000030001c7308 */ /* 0x0005e20000000800 */
[----:B-1----:R-:W-:-:S07]  /*54b0*/  FFMA.FTZ R60, R76, UR33, -R7 ;  /* 0x000000214c3c7c23 */ /* 0x002fce0008010807 */
[----:B------:R-:W-:Y:S01]  /*54c0*/  MUFU.EX2 R29, R29 ;  /* 0x0000001d001d7308 */ /* 0x000fe20000000800 */
[--C-:B--2---:R-:W-:Y:S01]  /*54d0*/  FFMA.FTZ R48, R64, UR33, -R7.reuse ;  /* 0x0000002140307c23 */ /* 0x104fe20008010807 */
[--C-:B------:R-:W-:Y:S01]  /*54e0*/  FFMA.FTZ R64, R80, UR33, -R7.reuse ;  /* 0x0000002150407c23 */ /* 0x100fe20008010807 */
[----:B------:R-:W-:Y:S01]  /*54f0*/  FFMA.FTZ R7, R85, UR33, -R7 ;  /* 0x0000002155077c23 */ /* 0x000fe20008010807 */
[----:B0-----:R-:W-:-:S04]  /*5500*/  FMNMX.FTZ R44, R3, R44, !PT ;  /* 0x0000002c032c7209 */ /* 0x001fc80007810000 */
        /* <DEDUP_REMOVED lines=12> */
[--C-:B------:R-:W-:Y:S01]  /*55d0*/  FFMA.FTZ R31, R34, UR33, -R72.reuse ;  /* 0x00000021221f7c23 */ /* 0x100fe20008010848 */
[--C-:B------:R-:W-:Y:S01]  /*55e0*/  FFMA.FTZ R73, R35, UR33, -R72.reuse ;  /* 0x0000002123497c23 */ /* 0x100fe20008010848 */
[----:B------:R-:W-:Y:S01]  /*55f0*/  FSEL R34, R4, RZ, P1 ;  /* 0x000000ff04227208 */ /* 0x000fe20000800000 */
[--C-:B------:R-:W-:Y:S01]  /*5600*/  FFMA.FTZ R35, R51, UR33, -R72.reuse ;  /* 0x0000002133237c23 */ /* 0x100fe20008010848 */
[----:B------:R-:W-:Y:S01]  /*5610*/  FSEL R51, R3, RZ, P2 ;  /* 0x000000ff03337208 */ /* 0x000fe20001000000 */
[--C-:B------:R-:W-:Y:S01]  /*5620*/  FFMA.FTZ R44, R30, UR33, -R72.reuse ;  /* 0x000000211e2c7c23 */ /* 0x100fe20008010848 */
[--C-:B------:R-:W-:Y:S01]  /*5630*/  FFMA.FTZ R30, R38, UR33, -R72.reuse ;  /* 0x00000021261e7c23 */ /* 0x100fe20008010848 */
[----:B------:R-:W-:Y:S01]  /*5640*/  FADD.FTZ R5, -R34, R5 ;  /* 0x0000000522057221 */ /* 0x000fe20000010100 */
[----:B------:R-:W-:Y:S01]  /*5650*/  FFMA.FTZ R38, R43, UR33, -R72 ;  /* 0x000000212b267c23 */ /* 0x000fe20008010848 */
[----:B------:R-:W-:Y:S01]  /*5660*/  FADD.FTZ R51, -R51, R6 ;  /* 0x0000000633337221 */ /* 0x000fe20000010100 */
[--C-:B------:R-:W-:Y:S01]  /*5670*/  FFMA.FTZ R69, R26, UR33, -R72.reuse ;  /* 0x000000211a457c23 */ /* 0x100fe20008010848 */
[----:B------:R-:W-:Y:S01]  /*5680*/  FMUL.FTZ R43, R5, UR33 ;  /* 0x00000021052b7c20 */ /* 0x000fe20008410000 */
        /* <DEDUP_REMOVED lines=20> */
[----:B------:R-:W-:-:S06]  /*57d0*/  FFMA.FTZ R58, R82, UR33, -R72 ;  /* 0x00000021523a7c23 */ /* 0x000fcc0008010848 */
[----:B------:R-:W1:Y:S01]  /*57e0*/  MUFU.EX2 R5, R5 ;  /* 0x0000000500057308 */ /* 0x000e620000000800 */
[----:B0-----:R-:W-:-:S04]  /*57f0*/  FFMA.FTZ R2, R6, R2, R8 ;  /* 0x0000000206027223 */ /* 0x001fc80000010008 */
[----:B------:R-:W-:-:S03]  /*5800*/  FADD.FTZ R51, R9, R2 ;  /* 0x0000000209337221 */ /* 0x000fc60000010000 */
[----:B------:R-:W0:Y:S08]  /*5810*/  MUFU.EX2 R77, R77 ;  /* 0x0000004d004d7308 */ /* 0x000e300000000800 */
[----:B------:R-:W2:Y:S01]  /*5820*/  MUFU.EX2 R76, R76 ;  /* 0x0000004c004c7308 */ /* 0x000ea20000000800 */
[----:B-1----:R-:W-:-:S07]  /*5830*/  FFMA.FTZ R0, R5, R0, R69 ;  /* 0x0000000005007223 */ /* 0x002fce0000010045 */
[----:B------:R-:W1:Y:S01]  /*5840*/  MUFU.EX2 R31, R31 ;  /* 0x0000001f001f7308 */ /* 0x000e620000000800 */
[----:B0-----:R-:W-:Y:S01]  /*5850*/  FADD.FTZ R55, R77, R0 ;  /* 0x000000004d377221 */ /* 0x001fe20000010000 */
[----:B------:R-:W-:-:S03]  /*5860*/  FADD.FTZ R0, R10, R51 ;  /* 0x000000330a007221 */ /* 0x000fc60000010000 */
[----:B------:R-:W-:Y:S01]  /*5870*/  FADD.FTZ R55, R44, R55 ;  /* 0x000000372c377221 */ /* 0x000fe20000010000 */
        /* <DEDUP_REMOVED lines=8> */
[----:B0-----:R-:W-:Y:S01]  /*5900*/  FADD.FTZ R55, R73, R0 ;  /* 0x0000000049377221 */ /* 0x001fe20000010000 */
[----:B------:R-:W-:Y:S01]  /*5910*/  FADD.FTZ R0, R14, R51 ;  /* 0x000000330e007221 */ /* 0x000fe20000010000 */
[--C-:B------:R-:W-:Y:S01]  /*5920*/  FFMA.FTZ R51, R70, UR33, -R72.reuse ;  /* 0x0000002146337c23 */ /* 0x100fe20008010848 */
[----:B------:R-:W-:-:S04]  /*5930*/  FFMA.FTZ R70, R86, UR33, -R72 ;  /* 0x0000002156467c23 */ /* 0x000fc80008010848 */
[----:B------:R-:W0:Y:S01]  /*5940*/  MUFU.EX2 R45, R45 ;  /* 0x0000002d002d7308 */ /* 0x000e220000000800 */
[----:B--2---:R-:W-:Y:S01]  /*5950*/  FADD.FTZ R2, R30, R55 ;  /* 0x000000371e027221 */ /* 0x004fe20000010000 */
[----:B------:R-:W-:-:S04]  /*5960*/  FADD.FTZ R55, R15, R0 ;  /* 0x000000000f377221 */ /* 0x000fc80000010000 */
[----:B------:R-:W-:Y:S02]  /*5970*/  FADD.FTZ R0, R20, R55 ;  /* 0x0000003714007221 */ /* 0x000fe40000010000 */
[----:B------:R-:W2:Y:S01]  /*5980*/  MUFU.EX2 R38, R38 ;  /* 0x0000002600267308 */ /* 0x000ea20000000800 */
[----:B-1----:R-:W-:Y:S01]  /*5990*/  FADD.FTZ R2, R39, R2 ;  /* 0x0000000227027221 */ /* 0x002fe20000010000 */
[----:B------:R-:W-:-:S06]  /*59a0*/  FADD.FTZ R59, R21, R0 ;  /* 0x00000000153b7221 */ /* 0x000fcc0000010000 */
[----:B------:R-:W1:Y:S01]  /*59b0*/  MUFU.EX2 R27, R27 ;  /* 0x0000001b001b7308 */ /* 0x000e620000000800 */
[----:B0-----:R-:W-:Y:S01]  /*59c0*/  FADD.FTZ R55, R45, R2 ;  /* 0x000000022d377221 */ /* 0x001fe20000010000 */
[----:B------:R-:W-:-:S06]  /*59d0*/  FADD.FTZ R2, R24, R59 ;  /* 0x0000003b18027221 */ /* 0x000fcc0000010000 */
[----:B------:R-:W0:Y:S01]  /*59e0*/  MUFU.EX2 R47, R47 ;  /* 0x0000002f002f7308 */ /* 0x000e220000000800 */
[----:B--2---:R-:W-:Y:S01]  /*59f0*/  FADD.FTZ R0, R38, R55 ;  /* 0x0000003726007221 */ /* 0x004fe20000010000 */
[----:B------:R-:W-:-:S06]  /*5a00*/  FADD.FTZ R55, R25, R2 ;  /* 0x0000000219377221 */ /* 0x000fcc0000010000 */
[----:B------:R-:W2:Y:S01]  /*5a10*/  MUFU.EX2 R26, R26 ;  /* 0x0000001a001a7308 */ /* 0x000ea20000000800 */
[----:B-1----:R-:W-:-:S07]  /*5a20*/  FADD.FTZ R0, R27, R0 ;  /* 0x000000001b007221 */ /* 0x002fce0000010000 */
[----:B------:R-:W1:Y:S01]  /*5a30*/  MUFU.EX2 R35, R35 ;  /* 0x0000002300237308 */ /* 0x000e620000000800 */
[----:B0-----:R-:W-:Y:S01]  /*5a40*/  FADD.FTZ R59, R47, R0 ;  /* 0x000000002f3b7221 */ /* 0x001fe20000010000 */
[----:B------:R-:W-:-:S04]  /*5a50*/  FADD.FTZ R0, R28, R55 ;  /* 0x000000371c007221 */ /* 0x000fc80000010000 */
[----:B------:R-:W-:Y:S02]  /*5a60*/  FADD.FTZ R55, R29, R0 ;  /* 0x000000001d377221 */ /* 0x000fe40000010000 */
[----:B------:R-:W0:Y:S01]  /*5a70*/  MUFU.EX2 R34, R34 ;  /* 0x0000002200227308 */ /* 0x000e220000000800 */
[----:B--2---:R-:W-:Y:S01]  /*5a80*/  FADD.FTZ R2, R26, R59 ;  /* 0x0000003b1a027221 */ /* 0x004fe20000010000 */
[----:B------:R-:W-:Y:S01]  /*5a90*/  FADD.FTZ R0, R32, R55 ;  /* 0x0000003720007221 */ /* 0x000fe20000010000 */
[----:B------:R-:W-:-:S03]  /*5aa0*/  FFMA.FTZ R55, R78, UR33, -R72 ;  /* 0x000000214e377c23 */ /* 0x000fc60008010848 */
        /* <DEDUP_REMOVED lines=13> */
[----:B------:R2:W3:Y:S01]  /*5b80*/  MUFU.EX2 R43, R62 ;  /* 0x0000003e002b7308 */ /* 0x0004e20000000800 */
[----:B-1----:R-:W-:Y:S01]  /*5b90*/  FADD.FTZ R2, R42, R59 ;  /* 0x0000003b2a027221 */ /* 0x002fe20000010000 */
[----:B------:R-:W-:-:S06]  /*5ba0*/  FFMA.FTZ R59, R79, UR33, -R72 ;  /* 0x000000214f3b7c23 */ /* 0x000fcc0008010848 */
[----:B------:R-:W1:Y:S01]  /*5bb0*/  MUFU.EX2 R80, R80 ;  /* 0x0000005000507308 */ /* 0x000e620000000800 */
[----:B0-----:R-:W-:Y:S01]  /*5bc0*/  FADD.FTZ R2, R81, R2 ;  /* 0x0000000251027221 */ /* 0x001fe20000010000 */
[----:B--2---:R-:W-:-:S06]  /*5bd0*/  FFMA.FTZ R62, R75, UR33, -R72 ;  /* 0x000000214b3e7c23 */ /* 0x004fcc0008010848 */
[----:B------:R-:W0:Y:S01]  /*5be0*/  MUFU.EX2 R50, R50 ;  /* 0x0000003200327308 */ /* 0x000e220000000800 */
[----:B---3--:R-:W-:Y:S01]  /*5bf0*/  FADD.FTZ R67, R43, R2 ;  /* 0x000000022b437221 */ /* 0x008fe20000010000 */
[----:B------:R-:W-:-:S06]  /*5c00*/  FADD.FTZ R2, R52, R71 ;  /* 0x0000004734027221 */ /* 0x000fcc0000010000 */
        /* <DEDUP_REMOVED lines=46> */
.L_x_11878:
[----:B------:R-:W-:Y:S01]  /*5ef0*/  ULEA UR6, UR52, UR40, 0x3 ;  /* 0x0000002834067291 */ /* 0x000fe2000f8e183f */
[----:B------:R-:W-:Y:S01]  /*5f00*/  F2FP.BF16.F32.PACK_AB R8, R9, R8 ;  /* 0x000000080908723e */ /* 0x000fe200000010ff */
[----:B------:R-:W-:Y:S01]  /*5f10*/  UISETP.GT.AND UP0, UPT, UR53, UR35, UPT ;  /* 0x000000233500728c */ /* 0x000fe2000bf04270 */
[----:B------:R-:W-:Y:S01]  /*5f20*/  F2FP.BF16.F32.PACK_AB R10, R11, R10 ;  /* 0x0000000a0b0a723e */ /* 0x000fe200000010ff */
[----:B------:R-:W-:Y:S01]  /*5f30*/  UIADD3 UR6, UR6, 0x2d860, URZ ;  /* 0x0002d86006067890 */ /* 0x000fe2000fffe03f */
[----:B------:R-:W-:Y:S01]  /*5f40*/  F2FP.BF16.F32.PACK_AB R9, R77, R69 ;  /* 0x000000454d09723e */ /* 0x000fe200000010ff */
[----:B------:R-:W-:Y:S01]  /*5f50*/  UMOV UR28, UR45 ;  /* 0x0000002d001c7c82 */ /* 0x000fe20008000000 */
[----:B------:R-:W-:Y:S01]  /*5f60*/  F2FP.BF16.F32.PACK_AB R11, R76, R44 ;  /* 0x0000002c4c0b723e */ /* 0x000fe200000010ff */
[----:B------:R-:W-:Y:S01]  /*5f70*/  UPRMT UR6, UR41, 0x654, UR6 ;  /* 0x0000065429067896 */ /* 0x000fe20008000006 */
[----:B------:R-:W-:Y:S01]  /*5f80*/  F2FP.BF16.F32.PACK_AB R12, R13, R12 ;  /* 0x0000000c0d0c723e */ /* 0x000fe200000010ff */
[----:B------:R-:W-:Y:S01]  /*5f90*/  UMOV UR52, UR44 ;  /* 0x0000002c00347c82 */ /* 0x000fe20008000000 */
[----:B------:R-:W-:Y:S01]  /*5fa0*/  F2FP.BF16.F32.PACK_AB R14, R15, R14 ;  /* 0x0000000e0f0e723e */ /* 0x000fe200000010ff */
[-C--:B------:R-:W-:Y:S01]  /*5fb0*/  FMUL.FTZ R88, R88, R6.reuse ;  /* 0x0000000658587220 */ /* 0x080fe20000410000 */
        /* <DEDUP_REMOVED lines=9> */
[----:B------:R-:W-:Y:S01]  /*6050*/  UIADD3 UR6, UR53, -0x1, URZ ;  /* 0xffffffff35067890 */ /* 0x000fe2000fffe03f */
[----:B------:R-:W-:Y:S01]  /*6060*/  F2FP.BF16.F32.PACK_AB R47, R47, R27 ;  /* 0x0000001b2f2f723e */ /* 0x000fe200000010ff */
[----:B------:R1:W-:Y:S01]  /*6070*/  STSM.16.M88.4 [R19], R12 ;  /* 0x0000000c13007844 */ /* 0x0003e20000000200 */
[----:B------:R-:W-:Y:S01]  /*6080*/  F2FP.BF16.F32.PACK_AB R28, R29, R28 ;  /* 0x0000001c1d1c723e */ /* 0x000fe200000010ff */
[----:B------:R-:W-:Y:S01]  /*6090*/  FMUL.FTZ R93, R93, R6 ;  /* 0x000000065d5d7220 */ /* 0x000fe20000410000 */
[----:B------:R-:W-:Y:S01]  /*60a0*/  F2FP.BF16.F32.PACK_AB R48, R49, R48 ;  /* 0x000000303130723e */ /* 0x000fe200000010ff */
[----:B------:R1:W-:Y:S01]  /*60b0*/  STSM.16.M88.4 [R18], R44 ;  /* 0x0000002c12007844 */ /* 0x0003e20000000200 */
[----:B------:R-:W-:Y:S01]  /*60c0*/  F2FP.BF16.F32.PACK_AB R29, R35, R26 ;  /* 0x0000001a231d723e */ /* 0x000fe200000010ff */
[----:B------:R-:W-:Y:S01]  /*60d0*/  UMOV UR53, UR6 ;  /* 0x0000000600357c82 */ /* 0x000fe20008000000 */
        /* <DEDUP_REMOVED lines=34> */
[----:B------:R-:W-:Y:S01]  /*6300*/  PLOP3.LUT P1, PT, PT, PT, UP0, 0x80, 0x0 ;  /* 0x000000000000781c */ /* 0x000fe20003f2f008 */
[-C--:B------:R-:W-:Y:S01]  /*6310*/  FMUL.FTZ R121, R121, R6.reuse ;  /* 0x0000000679797220 */ /* 0x080fe20000410000 */
[-C--:B------:R-:W-:Y:S01]  /*6320*/  FMUL.FTZ R124, R124, R6.reuse ;  /* 0x000000067c7c7220 */ /* 0x080fe20000410000 */
        /* <DEDUP_REMOVED lines=40> */
[----:B------:R-:W-:-:S05]  /*65b0*/  UMOV UR53, UR6 ;  /* 0x0000000600357c82 */ /* 0x000fca0008000000 */
.L_x_11868:
[----:B------:R-:W-:-:S13]  /*65c0*/  ISETP.LE.AND P1, PT, RZ, UR53, PT ;  /* 0x00000035ff007c0c */ /* 0x000fda000bf23270 */
[----:B------:R-:W-:Y:S05]  /*65d0*/  @!P1 BRA `(.L_x_11880) ;  /* 0x0000002000409947 */ /* 0x000fea0003800000 */
[----:B------:R-:W-:Y:S01]  /*65e0*/  IMAD.MOV.U32 R6, RZ, RZ, R3 ;  /* 0x000000ffff067224 */ /* 0x000fe200078e0003 */
[----:B------:R-:W-:Y:S01]  /*65f0*/  UMOV UR28, UR45 ;  /* 0x0000002d001c7c82 */ /* 0x000fe20008000000 */
[----:B------:R-:W-:Y:S01]  /*6600*/  IMAD.MOV.U32 R5, RZ, RZ, R4 ;  /* 0x000000ffff057224 */ /* 0x000fe200078e0004 */
[----:B------:R-:W-:Y:S01]  /*6610*/  UMOV UR34, UR44 ;  /* 0x0000002c00227c82 */ /* 0x000fe20008000000 */
[----:B------:R-:W-:-:S05]  /*6620*/  ULDC UR33, c[0x0][0x988] ;  /* 0x0002620000217ab9 */ /* 0x000fca0000000800 */
.L_x_11891:
[----:B------:R-:W-:Y:S01]  /*6630*/  ISETP.NE.AND P2, PT, RZ, UR37, PT ;  /* 0x00000025ff007c0c */ /* 0x000fe2000bf45270 */
[----:B------:R-:W-:-:S04]  /*6640*/  UISETP.NE.AND UP0, UPT, UR34, 0x1, UPT ;  /* 0x000000012200788c */ /* 0x000fc8000bf05270 */
[----:B------:R-:W-:-:S04]  /*6650*/  USEL UR45, URZ, 0x1, UP0 ;  /* 0x000000013f2d7887 */ /* 0x000fc80008000000 */
[----:B------:R-:W-:-:S04]  /*6660*/  ULOP3.LUT UR45, UR28, UR45, URZ, 0x3c, !UPT ;  /* 0x0000002d1c2d7292 */ /* 0x000fc8000f8e3c3f */
[----:B------:R-:W-:Y:S08]  /*6670*/  @P2 BRA `(.L_x_11881) ;  /* 0x0000000000382947 */ /* 0x000ff00003800000 */
[----:B------:R-:W-:Y:S05]  /*6680*/  @!P0 BRA `(.L_x_11882) ;  /* 0x0000000000048947 */ /* 0x000fea0003800000 */
[----:B------:R-:W-:Y:S01]  /*6690*/  BPT.TRAP 0x1 ;  /* 0x000000040000795c */ /* 0x000fe20000300000 */
.L_x_11882:
        /* <DEDUP_REMOVED lines=9> */
.L_x_11883:
[----:B--2---:R-:W-:Y:S05]  /*6730*/  @P1 BRA `(.L_x_11881) ;  /* 0x0000000000081947 */ /* 0x004fea0003800000 */
[----:B------:R-:W2:Y:S02]  /*6740*/  SYNCS.PHASECHK.TRANS64.TRYWAIT P1, [UR6+0x2d830], R3 ;  /* 0x02d83003ff0075a7 */ /* 0x000ea40008020146 */
[----:B--2---:R-:W-:Y:S05]  /*6750*/  @!P1 BRA `(.L_x_11884) ;  /* 0x00000084003c9947 */ /* 0x004fea0003800000 */
.L_x_11881:
        /* <DEDUP_REMOVED lines=40> */
.L_x_11886:
[----:B------:R-:W-:Y:S01]  /*69e0*/  ULEA UR6, UR34, UR40, 0x3 ;  /* 0x0000002822067291 */ /* 0x000fe2000f8e183f */
[----:B------:R-:W-:-:S05]  /*69f0*/  IMAD.U32 R3, RZ, RZ, UR28 ;  /* 0x0000001cff037e24 */ /* 0x000fca000f8e00ff */
[----:B------:R-:W-:-:S04]  /*6a00*/  SHF.L.U32 R3, R3, 0x1f, RZ ;  /* 0x0000001f03037819 */ /* 0x000fc800000006ff */
[----:B------:R0:W1:Y:S01]  /*6a10*/  SYNCS.PHASECHK.TRANS64.TRYWAIT P1, [UR6+0x2d850], R3 ;  /* 0x02d85003ff0075a7 */ /* 0x0000620008020146 */
[----:B------:R-:W-:Y:S05]  /*6a20*/  @!P0 BRA `(.L_x_11887) ;  /* 0x0000000000048947 */ /* 0x000fea0003800000 */
[----:B------:R-:W-:Y:S01]  /*6a30*/  BPT.TRAP 0x1 ;  /* 0x000000040000795c */ /* 0x000fe20000300000 */
.L_x_11887:
[----:B-1----:R-:W-:Y:S05]  /*6a40*/  @P1 BRA `(.L_x_11885) ;  /* 0x0000000000081947 */ /* 0x002fea0003800000 */
[----:B------:R-:W1:Y:S02]  /*6a50*/  SYNCS.PHASECHK.TRANS64.TRYWAIT P1, [UR6+0x2d850], R3 ;  /* 0x02d85003ff0075a7 */ /* 0x000e640008020146 */
[----:B-1----:R-:W-:Y:S05]  /*6a60*/  @!P1 BRA `(.L_x_11888) ;  /* 0x0000008000909947 */ /* 0x002fea0003800000 */
.L_x_11885:
        /* <DEDUP_REMOVED lines=70> */
.L_x_11889:
[----:B------:R-:W-:Y:S01]  /*6ed0*/  FMNMX.FTZ R4, R24, R5, !PT ;  /* 0x0000000518047209 */ /* 0x000fe20007810000 */
[----:B------:R-:W-:Y:S01]  /*6ee0*/  ULEA UR6, UR44, UR40, 0x3 ;  /* 0x000000282c067291 */ /* 0x000fe2000f8e183f */
[----:B------:R-:W-:Y:S02]  /*6ef0*/  FMNMX.FTZ R8, R26, R6, !PT ;  /* 0x000000061a087209 */ /* 0x000fe40007810000 */
[----:B0-----:R-:W-:Y:S01]  /*6f00*/  FMNMX.FTZ R3, R25, R4, !PT ;  /* 0x0000000419037209 */ /* 0x001fe20007810000 */
        /* <DEDUP_REMOVED lines=75> */
[--C-:B------:R-:W-:Y:S01]  /*73c0*/  FFMA.FTZ R20, R40, UR33, -R7.reuse ;  /* 0x0000002128147c23 */ /* 0x100fe20008010807 */
[C---:B------:R-:W-:Y:S01]  /*73d0*/  FADD.FTZ R5, -R3.reuse, R6 ;  /* 0x0000000603057221 */ /* 0x040fe20000010100 */
[----:B------:R-:W-:Y:S01]  /*73e0*/  FMUL.FTZ R40, R3, UR33 ;  /* 0x0000002103287c20 */ /* 0x000fe20008410000 */
[--C-:B------:R-:W-:Y:S01]  /*73f0*/  FFMA.FTZ R8, R24, UR33, -R7.reuse ;  /* 0x0000002118087c23 */ /* 0x100fe20008010807 */
[--C-:B------:R-:W-:Y:S01]  /*7400*/  FFMA.FTZ R12, R32, UR33, -R7.reuse ;  /* 0x00000021200c7c23 */ /* 0x100fe20008010807 */
        /* <DEDUP_REMOVED lines=50> */
[--C-:B------:R-:W-:Y:S01]  /*7730*/  FFMA.FTZ R49, R65, UR33, -R7.reuse ;  /* 0x0000002141317c23 */ /* 0x100fe20008010807 */
[--C-:B------:R-:W-:Y:S01]  /*7740*/  FFMA.FTZ R65, R81, UR33, -R7.reuse ;  /* 0x0000002151417c23 */ /* 0x100fe20008010807 */
[----:B------:R-:W-:Y:S01]  /*7750*/  FFMA.FTZ R81, R31, UR33, -R40 ;  /* 0x000000211f517c23 */ /* 0x000fe20008010828 */
[----:B-1----:R-:W-:Y:S01]  /*7760*/  FFMA.FTZ R47, R5, R0, R26 ;  /* 0x00000000052f7223 */ /* 0x002fe2000001001a */
        /* <DEDUP_REMOVED lines=12> */
[----:B------:R-:W-:-:S06]  /*7830*/  FFMA.FTZ R7, R85, UR33, -R7 ;  /* 0x0000002155077c23 */ /* 0x000fcc0008010807 */
        /* <DEDUP_REMOVED lines=127> */
.L_x_11890:
        /* <DEDUP_REMOVED lines=107> */
.L_x_11880:
[----:B------:R-:W-:Y:S06]  /*86e0*/  BAR.ARV 0x8, 0x200 ;  /* 0x0208000000007b1d */ /* 0x000fec0000002000 */
[----:B------:R-:W-:Y:S05]  /*86f0*/  @!P0 BRA `(.L_x_11892) ;  /* 0x0000000000048947 */ /* 0x000fea0003800000 */
[----:B------:R-:W-:Y:S01]  /*8700*/  BPT.TRAP 0x1 ;  /* 0x000000040000795c */ /* 0x000fe20000300000 */
.L_x_11892:
[----:B------:R-:W-:Y:S01]  /*8710*/  ULEA UR8, UR44, UR40, 0x3 ;  /* 0x000000282c087291 */ /* 0x000fe2000f8e183f */
[----:B------:R-:W-:-:S05]  /*8720*/  IMAD.U32 R5, RZ, RZ, UR45 ;  /* 0x0000002dff057e24 */ /* 0x000fca000f8e00ff */
[----:B------:R-:W-:-:S04]  /*8730*/  SHF.L.U32 R5, R5, 0x1f, RZ ;  /* 0x0000001f05057819 */ /* 0x000fc800000006ff */
[----:B------:R1:W2:Y:S01]  /*8740*/  SYNCS.PHASECHK.TRANS64.TRYWAIT P1, [UR8+0x2d850], R5 ;  /* 0x02d85005ff0075a7 */ /* 0x0002a20008020148 */
[----:B------:R-:W-:Y:S05]  /*8750*/  @!P0 BRA `(.L_x_11893) ;  /* 0x0000000000048947 */ /* 0x000fea0003800000 */
[----:B------:R-:W-:Y:S01]  /*8760*/  BPT.TRAP 0x1 ;  /* 0x000000040000795c */ /* 0x000fe20000300000 */
.L_x_11893:
[----:B--2---:R-:W-:Y:S05]  /*8770*/  @P1 BRA `(.L_x_11894) ;  /* 0x0000000000081947 */ /* 0x004fea0003800000 */
[----:B------:R-:W2:Y:S02]  /*8780*/  SYNCS.PHASECHK.TRANS64.TRYWAIT P1, [UR8+0x2d850], R5 ;  /* 0x02d85005ff0075a7 */ /* 0x000ea40008020148 */
[----:B--2---:R-:W-:Y:S05]  /*8790*/  @!P1 BRA `(.L_x_11895) ;  /* 0x00000064005c9947 */ /* 0x004fea0003800000 */
.L_x_11894:
[----:B------:R-:W-:Y:S01]  /*87a0*/  UIADD3 UR40, UR40, 0x400, URZ ;  /* 0x0000040028287890 */ /* 0x000fe2000fffe03f */
[----:B------:R-:W-:Y:S01]  /*87b0*/  WARPGROUP.ARRIVE ;  /* 0x00000000000079c5 */ /* 0x000fe20000000000 */
[----:B------:R-:W-:Y:S01]  /*87c0*/  ULOP3.LUT UR36, UR36, 0x10000, URZ, 0xfc, !UPT ;  /* 0x0001000024247892 */ /* 0x000fe2000f8efc3f */
[----:B-12---:R-:W1:Y:S01]  /*87d0*/  SHFL.BFLY PT, R5, R2, 0x2, 0x1f ;  /* 0x0c401f0002057f89 */ /* 0x006e6200000e0000 */
[----:B------:R-:W-:Y:S01]  /*87e0*/  USHF.R.U32.HI UR40, URZ, 0x4, UR40 ;  /* 0x000000043f287899 */ /* 0x000fe20008011628 */
[----:B------:R-:W-:Y:S01]  /*87f0*/  IMAD.MOV.U32 R46, RZ, RZ, RZ ;  /* 0x000000ffff2e7224 */ /* 0x000fe200078e00ff */
[----:B------:R-:W-:Y:S01]  /*8800*/  UMOV UR5, 0x40000040 ;  /* 0x4000004000057882 */ /* 0x000fe20000000000 */
[----:B------:R-:W-:Y:S01]  /*8810*/  UMOV UR7, 0x80000020 ;  /* 0x8000002000077882 */ /* 0x000fe20000000000 */
[----:B------:R-:W-:Y:S01]  /*8820*/  ULOP3.LUT UR40, UR40, 0x3fff, URZ, 0xc0, !UPT ;  /* 0x00003fff28287892 */ /* 0x000fe2000f8ec03f */
[----:B------:R-:W2:Y:S01]  /*8830*/  SHFL.BFLY PT, R7, R0, 0x2, 0x1f ;  /* 0x0c401f0000077f89 */ /* 0x000ea200000e0000 */
[----:B------:R-:W-:Y:S01]  /*8840*/  UMOV UR4, UR36 ;  /* 0x0000002400047c82 */ /* 0x000fe20008000000 */
[----:B0-----:R-:W-:Y:S01]  /*8850*/  IMAD.MOV.U32 R38, RZ, RZ, -0x800000 ;  /* 0xff800000ff267424 */ /* 0x001fe200078e00ff */
[----:B------:R-:W-:-:S04]  /*8860*/  ULOP3.LUT UR9, UR40, 0x2000000, URZ, 0xfc, !UPT ;  /* 0x0200000028097892 */ /* 0x000fc8000f8efc3f */
[----:B------:R-:W-:-:S07]  /*8870*/  UIMAD UR9, UR44, 0x600, UR9 ;  /* 0x000006002c0978a4 */ /* 0x000fce000f8e0209 */
[----:B------:R-:W-:Y:S02]  /*8880*/  UMOV UR6, UR9 ;  /* 0x0000000900067c82 */ /* 0x000fe40008000000 */
[----:B------:R-:W-:Y:S01]  /*8890*/  HGMMA.64x96x16.F32.BF16 R88, gdesc[UR4].tnspB, R88, gsb0 ;  /* 0x41600000045879f0 */ /* 0x000fe20008001858 */
[----:B------:R-:W-:Y:S01]  /*88a0*/  UIADD3 UR4, UR36, 0x2, URZ ;  /* 0x0000000224047890 */ /* 0x000fe2000fffe03f */
[----:B-1----:R-:W-:Y:S01]  /*88b0*/  FADD.FTZ R5, R5, R2 ;  /* 0x0000000205057221 */ /* 0x002fe20000010000 */
[----:B------:R-:W-:Y:S01]  /*88c0*/  UIADD3 UR6, UR9, 0x40, URZ ;  /* 0x0000004009067890 */ /* 0x000fe2000fffe03f */
[----:B------:R-:W-:Y:S01]  /*88d0*/  IMAD.MOV.U32 R2, RZ, RZ, RZ ;  /* 0x000000ffff027224 */ /* 0x000fe200078e00ff */
[----:B------:R-:W-:Y:S01]  /*88e0*/  UMOV UR5, 0x40000040 ;  /* 0x4000004000057882 */ /* 0x000fe20000000000 */
[----:B------:R-:W-:Y:S01]  /*88f0*/  UMOV UR7, 0x80000020 ;  /* 0x8000002000077882 */ /* 0x000fe20000000000 */
[----:B------:R-:W0:Y:S01]  /*8900*/  SHFL.BFLY PT, R6, R5, 0x1, 0x1f ;  /* 0x0c201f0005067f89 */ /* 0x000e2200000e0000 */
[----:B--2---:R-:W-:Y:S01]  /*8910*/  FADD.FTZ R7, R7, R0 ;  /* 0x0000000007077221 */ /* 0x004fe20000010000 */
[----:B------:R-:W-:-:S04]  /*8920*/  IMAD.MOV.U32 R0, RZ, RZ, -0x800000 ;  /* 0xff800000ff007424 */ /* 0x000fc800078e00ff */
[----:B------:R-:W1:Y:S01]  /*8930*/  SHFL.BFLY PT, R8, R7, 0x1, 0x1f ;  /* 0x0c201f0007087f89 */ /* 0x000e6200000e0000 */
[----:B0-----:R-:W-:Y:S01]  /*8940*/  FADD.FTZ R9, R5, R6 ;  /* 0x0000000605097221 */ /* 0x001fe20000010000 */
[----:B------:R-:W-:-:S04]  /*8950*/  IMAD.U32 R5, RZ, RZ, UR33 ;  /* 0x00000021ff057e24 */ /* 0x000fc8000f8e00ff */
[----:B------:R-:W-:Y:S01]  /*8960*/  FSETP.NE.FTZ.AND P1, PT, R9, RZ, PT ;  /* 0x000000ff0900720b */ /* 0x000fe20003f35000 */
[----:B-1----:R-:W-:Y:S01]  /*8970*/  FADD.FTZ R10, R7, R8 ;  /* 0x00000008070a7221 */ /* 0x002fe20000010000 */
[----:B------:R-:W-:-:S04]  /*8980*/  IMAD.U32 R7, RZ, RZ, UR33 ;  /* 0x00000021ff077e24 */ /* 0x000fc8000f8e00ff */
[----:B------:R-:W-:-:S07]  /*8990*/  FSETP.NE.FTZ.AND P2, PT, R10, RZ, PT ;  /* 0x000000ff0a00720b */ /* 0x000fce0003f55000 */
[----:B------:R-:W0:Y:S01]  /*89a0*/  @P1 MUFU.LG2 R6, R9 ;  /* 0x0000000900061308 */ /* 0x000e220000000c00 */
[----:B------:R-:W-:-:S05]  /*89b0*/  @P1 FMUL.FTZ R5, R5, 0.69314718246459960938 ;  /* 0x3f31721805051820 */ /* 0x000fca0000410000 */
[----:B------:R-:W-:Y:S02]  /*89c0*/  @P2 FMUL.FTZ R7, R7, 0.69314718246459960938 ;  /* 0x3f31721807072820 */ /* 0x000fe40000410000 */
        /* <DEDUP_REMOVED lines=55> */
.L_x_11896:
        /* <DEDUP_REMOVED lines=58> */
.L_x_11860:
        /* <DEDUP_REMOVED lines=23> */
[----:B------:R-:W-:Y:S02]  /*9250*/  F2FP.BF16.F32.PACK_AB R34, R133, R34 ;  /* 0x000000228522723e */ /* 0x000fe400000010ff */
        /* <DEDUP_REMOVED lines=16> */
[C---:B------:R-:W-:Y:S01]  /*9360*/  IADD3 R8, P3, R4.reuse, 0x3000, RZ ;  /* 0x0000300004087810 */ /* 0x040fe20007f7e0ff */
        /* <DEDUP_REMOVED lines=36> */
[----:B------:R-:W-:Y:S01]  /*95b0*/  LOP3.LUT R10, R29, 0x180, RZ, 0xc0, !PT ;  /* 0x000001801d0a7812 */ /* 0x000fe200078ec0ff */
[----:B------:R-:W-:Y:S01]  /*95c0*/  IMAD.MOV R48, RZ, RZ, -R43 ;  /* 0x000000ffff307224 */ /* 0x000fe200078e0a2b */
[----:B------:R-:W-:Y:S02]  /*95d0*/  MOV R47, R4 ;  /* 0x00000004002f7202 */ /* 0x000fe40000000f00 */
[----:B------:R-:W-:-:S02]  /*95e0*/  SHF.R.U64 R36, R36, 0x3, RZ ;  /* 0x0000000324247819 */ /* 0x000fc400000012ff */
[----:B------:R-:W-:Y:S02]  /*95f0*/  F2FP.BF16.F32.PACK_AB R4, R89, R88 ;  /* 0x000000585904723e */ /* 0x000fe400000010ff */
[----:B------:R-:W-:Y:S02]  /*9600*/  F2FP.BF16.F32.PACK_AB R5, R91, R90 ;  /* 0x0000005a5b05723e */ /* 0x000fe400000010ff */
[----:B------:R-:W-:Y:S01]  /*9610*/  MOV R57, R14 ;  /* 0x0000000e00397202 */ /* 0x000fe20000000f00 */
[C---:B------:R-:W-:Y:S01]  /*9620*/  IMAD R15, R39.reuse, R48, R52 ;  /* 0x00000030270f7224 */ /* 0x040fe200078e0234 */
        /* <DEDUP_REMOVED lines=60> */
[C---:B------:R-:W-:Y:S02]  /*99f0*/  IADD3 R21, P4, R40.reuse, 0x6000, RZ ;  /* 0x0000600028157810 */ /* 0x040fe40007f9e0ff */
[----:B------:R-:W-:Y:S01]  /*9a00*/  LOP3.LUT R3, R40, 0x180, RZ, 0xc0, !PT ;  /* 0x0000018028037812 */ /* 0x000fe200078ec0ff */
[----:B------:R3:W-:Y:S01]  /*9a10*/  STSM.16.M88.4 [R62], R24 ;  /* 0x000000183e007844 */ /* 0x0007e20000000200 */
[----:B------:R-:W-:Y:S01]  /*9a20*/  UIMAD UR5, UR10, UR8, URZ ;  /* 0x000000080a0572a4 */ /* 0x000fe2000f8e023f */
[----:B------:R-:W-:-:S02]  /*9a30*/  LOP3.LUT R20, R21, 0x180, RZ, 0xc0, !PT ;  /* 0x0000018015147812 */ /* 0x000fc400078ec0ff */
[----:B------:R-:W-:Y:S01]  /*9a40*/  STSM.16.M88.4 [R57], R32 ;  /* 0x0000002039007844 */ /* 0x000fe20000000200 */
[----:B------:R-:W-:Y:S01]  /*9a50*/  UIMAD.WIDE.U32 UR6, UR38, UR8, URZ ;  /* 0x00000008260672a5 */ /* 0x000fe2000f8e003f */
[----:B------:R-:W-:Y:S01]  /*9a60*/  SHF.R.U64 R3, R3, 0x3, RZ ;  /* 0x0000000303037819 */ /* 0x000fe200000012ff */
[----:B------:R-:W-:Y:S01]  /*9a70*/  ULDC.64 UR10, c[0x0][0xaf0] ;  /* 0x0002bc00000a7ab9 */ /* 0x000fe20000000a00 */
[----:B------:R-:W-:Y:S08]  /*9a80*/  BAR.SYNC.DEFER_BLOCKING 0x1, 0x180 ;  /* 0x0046000000007b1d */ /* 0x000ff00000010000 */
[----:B--2---:R-:W2:Y:S08]  /*9a90*/  @P1 LDC R15, c[0x0][0xbec] ;  /* 0x0002fb00ff0f1b82 */ /* 0x004eb00000000800 */
[----:B---3--:R-:W3:Y:S01]  /*9aa0*/  @P1 LDC R25, c[0x0][0xbf0] ;  /* 0x0002fc00ff191b82 */ /* 0x008ee20000000800 */
[----:B------:R-:W-:Y:S01]  /*9ab0*/  UIMAD UR5, UR38, UR9, UR5 ;  /* 0x00000009260572a4 */ /* 0x000fe2000f8e0205 */
[----:B------:R-:W-:-:S02]  /*9ac0*/  SHF.R.U64 R20, R20, 0x3, RZ ;  /* 0x0000000314147819 */ /* 0x000fc400000012ff */
[----:B------:R-:W-:Y:S01]  /*9ad0*/  LOP3.LUT R40, R3, R40, RZ, 0x3c, !PT ;  /* 0x0000002803287212 */ /* 0x000fe200078e3cff */
[----:B0-----:R0:W-:Y:S01]  /*9ae0*/  @!P2 ST.E desc[UR50][R58.64], R0 ;  /* 0x000000003a00a985 */ /* 0x0011e2000c101932 */
[----:B------:R-:W-:Y:S01]  /*9af0*/  UIMAD UR8, UR12, UR10, URZ ;  /* 0x0000000a0c0872a4 */ /* 0x000fe2000f8e023f */
[----:B------:R-:W-:Y:S01]  /*9b00*/  IMAD.X R3, RZ, RZ, R41, P5 ;  /* 0x000000ffff037224 */ /* 0x000fe200028e0629 */
[----:B------:R-:W-:Y:S01]  /*9b10*/  UIADD3 UR7, UR7, UR5, URZ ;  /* 0x0000000507077290 */ /* 0x000fe2000fffe03f */
[----:B------:R-:W-:Y:S01]  /*9b20*/  LOP3.LUT R20, R20, R21, RZ, 0x3c, !PT ;  /* 0x0000001514147212 */ /* 0x000fe200078e3cff */
[----:B0-----:R-:W-:Y:S01]  /*9b30*/  IMAD R0, R140, 0x60, R141 ;  /* 0x000000608c007824 */ /* 0x001fe200078e028d */
[----:B------:R-:W-:Y:S01]  /*9b40*/  UIMAD UR5, UR43, UR11, UR8 ;  /* 0x0000000b2b0572a4 */ /* 0x000fe2000f8e0208 */
[----:B------:R-:W-:Y:S01]  /*9b50*/  IMAD.X R21, RZ, RZ, R41, P4 ;  /* 0x000000ffff157224 */ /* 0x000fe200020e0629 */
[----:B-1----:R0:W-:Y:S01]  /*9b60*/  @!P0 ST.E desc[UR50][R60.64], R38 ;  /* 0x000000263c008985 */ /* 0x0021e2000c101932 */
[----:B------:R-:W-:Y:S01]  /*9b70*/  VIADD R14, R0, UR39 ;  /* 0x00000027000e7c36 */ /* 0x000fe20008000000 */
[----:B------:R-:W-:Y:S01]  /*9b80*/  UIMAD.WIDE.U32 UR6, UR43, UR10, UR6 ;  /* 0x0000000a2b0672a5 */ /* 0x000fe2000f8e0006 */
[----:B------:R-:W-:-:S02]  /*9b90*/  ULDC.64 UR8, c[0x0][0xae0] ;  /* 0x0002b80000087ab9 */ /* 0x000fc40000000a00 */
[----:B--2---:R-:W-:Y:S01]  /*9ba0*/  @P1 IMAD.HI.U32 R0, R14, R15, RZ ;  /* 0x0000000f0e001227 */ /* 0x004fe200078e00ff */
[----:B------:R1:W5:Y:S03]  /*9bb0*/  LD.E.128 R8, desc[UR50][R2.64] ;  /* 0x0000003202087980 */ /* 0x000366000c101d00 */
[----:B------:R-:W-:Y:S01]  /*9bc0*/  IMAD.MOV.U32 R13, RZ, RZ, R14 ;  /* 0x000000ffff0d7224 */ /* 0x000fe200078e000e */
[----:B---3--:R-:W-:Y:S01]  /*9bd0*/  @P1 SHF.R.U32.HI R13, RZ, R25, R0 ;  /* 0x00000019ff0d1219 */ /* 0x008fe20000011600 */
[----:B------:R-:W-:Y:S01]  /*9be0*/  UIADD3 UR5, UR7, UR5, URZ ;  /* 0x0000000507057290 */ /* 0x000fe2000fffe03f */
[----:B------:R-:W5:Y:S02]  /*9bf0*/  LD.E.128 R40, desc[UR50][R40.64] ;  /* 0x0000003228287980 */ /* 0x000f64000c101d00 */
[--C-:B------:R-:W-:Y:S01]  /*9c00*/  SHF.R.S32.HI R0, RZ, 0x1f, R13.reuse ;  /* 0x0000001fff007819 */ /* 0x100fe2000001140d */
[----:B------:R-:W-:Y:S01]  /*9c10*/  IMAD.MOV R12, RZ, RZ, -R13 ;  /* 0x000000ffff0c7224 */ /* 0x000fe200078e0a0d */
[----:B------:R0:W5:Y:S01]  /*9c20*/  LD.E.128 R44, desc[UR50][R36.64] ;  /* 0x00000032242c7980 */ /* 0x000162000c101d00 */
[----:B-1----:R-:W-:-:S02]  /*9c30*/  IMAD.U32 R3, RZ, RZ, UR7 ;  /* 0x00000007ff037e24 */ /* 0x002fc4000f8e00ff */
[----:B------:R-:W-:Y:S01]  /*9c40*/  IMAD R0, R0, UR8, RZ ;  /* 0x0000000800007c24 */ /* 0x000fe2000f8e02ff */
[----:B------:R0:W5:Y:S01]  /*9c50*/  LD.E.128 R48, desc[UR50][R30.64] ;  /* 0x000000321e307980 */ /* 0x000162000c101d00 */
[----:B------:R-:W-:Y:S02]  /*9c60*/  IMAD R39, R39, R12, R14 ;  /* 0x0000000c27277224 */ /* 0x000fe400078e020e */
[----:B------:R-:W-:Y:S01]  /*9c70*/  IMAD.U32 R2, RZ, RZ, UR6 ;  /* 0x00000006ff027e24 */ /* 0x000fe2000f8e00ff */
[----:B------:R0:W5:Y:S01]  /*9c80*/  LD.E.128 R4, desc[UR50][R28.64] ;  /* 0x000000321c047980 */ /* 0x000162000c101d00 */
[----:B------:R-:W-:Y:S01]  /*9c90*/  IMAD.U32 R3, RZ, RZ, UR5 ;  /* 0x00000005ff037e24 */ /* 0x000fe2000f8e00ff */
[----:B------:R-:W-:Y:S01]  /*9ca0*/  ULDC.64 UR6, c[0x0][0xad8] ;  /* 0x0002b60000067ab9 */ /* 0x000fe20000000a00 */
[C---:B------:R-:W-:Y:S01]  /*9cb0*/  IMAD R15, R13.reuse, UR9, R0 ;  /* 0x000000090d0f7c24 */ /* 0x040fe2000f8e0200 */
[----:B------:R0:W5:Y:S01]  /*9cc0*/  LD.E.128 R52, desc[UR50][R20.64] ;  /* 0x0000003214347980 */ /* 0x000162000c101d00 */
[----:B------:R-:W-:Y:S01]  /*9cd0*/  SHF.R.S32.HI R0, RZ, 0x1f, R39 ;  /* 0x0000001fff007819 */ /* 0x000fe20000011427 */
[----:B------:R-:W-:Y:S01]  /*9ce0*/  IMAD.WIDE.U32 R2, R13, UR8, R2 ;  /* 0x000000080d027c25 */ /* 0x000fe2000f8e0002 */
        /* <DEDUP_REMOVED lines=18> */
[----:B-1----:R0:W1:Y:S01]  /*9e10*/  SHFL.IDX PT, R12, R0, RZ, 0x1c1f ;  /* 0x001c1fff000c7589 */ /* 0x00206200000e0000 */
        /* <DEDUP_REMOVED lines=8> */
[CC--:B-1----:R-:W-:Y:S02]  /*9ea0*/  @!P1 LEA R14, P3, R138.reuse, R12.reuse, 0x1 ;  /* 0x0000000c8a0e9211 */ /* 0x0c2fe400078608ff */
[----:B0-----:R-:W-:Y:S02]  /*9eb0*/  @!P2 LEA R20, P4, R139, R12, 0x1 ;  /* 0x0000000c8b14a211 */ /* 0x001fe400078808ff */
[----:B--2---:R-:W-:Y:S01]  /*9ec0*/  @!P0 IMAD.WIDE R2, R137, 0x2, R12 ;  /* 0x0000000289028825 */ /* 0x004fe200078e020c */
[-C--:B------:R-:W-:Y:S02]  /*9ed0*/  @!P1 LEA.HI.X R15, R138, R13.reuse, R147, 0x1, P3 ;  /* 0x0000000d8a0f9211 */ /* 0x080fe400018f0c93 */
[----:B------:R-:W-:Y:S02]  /*9ee0*/  @!P2 LEA.HI.X R21, R139, R13, R146, 0x1, P4 ;  /* 0x0000000d8b15a211 */ /* 0x000fe400020f0c92 */
[----:B-----5:R3:W-:Y:S04]  /*9ef0*/  @!P0 ST.E.128 desc[UR50][R2.64], R40 ;  /* 0x0000002802008985 */ /* 0x0207e8000c101d32 */
[----:B------:R3:W-:Y:S04]  /*9f00*/  @!P1 ST.E.128 desc[UR50][R14.64], R48 ;  /* 0x000000300e009985 */ /* 0x0007e8000c101d32 */
[----:B------:R3:W-:Y:S02]  /*9f10*/  @!P2 ST.E.128 desc[UR50][R20.64], R52 ;  /* 0x000000341400a985 */ /* 0x0007e4000c101d32 */
.L_x_11900:
[----:B------:R-:W-:Y:S05]  /*9f20*/  BSYNC B1 ;  /* 0x0000000000017941 */ /* 0x000fea0003800000 */
.L_x_11899:
[----:B---3--:R-:W-:Y:S01]  /*9f30*/  VIADD R3, R25, 0x60 ;  /* 0x0000006019037836 */ /* 0x008fe20000000000 */
[----:B--2---:R2:W3:Y:S04]  /*9f40*/  SHFL.IDX PT, R13, R24, 0x1, 0x1c1f ;  /* 0x003c1f00180d7f89 */ /* 0x0044e800000e0000 */
[----:B------:R-:W-:Y:S01]  /*9f50*/  ISETP.GE.AND P0, PT, R3, R56, PT ;  /* 0x000000380300720c */ /* 0x000fe20003f06270 */
[----:B-1----:R2:W1:-:S12]  /*9f60*/  SHFL.IDX PT, R12, R0, 0x1, 0x1c1f ;  /* 0x003c1f00000c7f89 */ /* 0x00245800000e0000 */
[----:B--2---:R-:W-:Y:S05]  /*9f70*/  @P0 BRA `(.L_x_11901) ;  /* 0x0000000800240947 */ /* 0x004fea0003800000 */
[----:B------:R-:W-:Y:S02]  /*9f80*/  ULDC UR5, c[0x0][0xac8] ;  /* 0x0002b20000057ab9 */ /* 0x000fe40000000800 */
[----:B------:R-:W-:Y:S02]  /*9f90*/  ISETP.GE.AND P2, PT, R138, UR5, PT ;  /* 0x000000058a007c0c */ /* 0x000fe4000bf46270 */
[----:B------:R-:W-:-:S11]  /*9fa0*/  ISETP.GE.AND P1, PT, R137, UR5, PT ;  /* 0x0000000589007c0c */ /* 0x000fd6000bf26270 */
[C---:B-1----:R-:W-:Y:S02]  /*9fb0*/  @!P2 LEA R14, P0, R138.reuse, R12, 0x1 ;  /* 0x0000000c8a0ea211 */ /* 0x042fe400078008ff */
[----:B---3--:R-:W-:Y:S02]  /*9fc0*/  @!P1 IMAD.WIDE R2, R137, 0x2, R12 ;  /* 0x0000000289029825 */ /* 0x008fe400078e020c */
        /* <DEDUP_REMOVED lines=9> */
.L_x_11898:
        /* <DEDUP_REMOVED lines=50> */
.L_x_11903:
[----:B------:R-:W-:Y:S05]  /*a380*/  BSYNC B1 ;  /* 0x0000000000017941 */ /* 0x000fea0003800000 */
.L_x_11902:
        /* <DEDUP_REMOVED lines=54> */
.L_x_11905:
[----:B------:R-:W-:Y:S05]  /*a6f0*/  BSYNC B1 ;  /* 0x0000000000017941 */ /* 0x000fea0003800000 */
.L_x_11904:
        /* <DEDUP_REMOVED lines=17> */
.L_x_11901:
[----:B------:R-:W-:Y:S05]  /*a810*/  BSYNC B0 ;  /* 0x0000000000007941 */ /* 0x000fea0003800000 */
.L_x_11897:
[----:B------:R-:W-:Y:S02]  /*a820*/  ULDC UR5, c[0x0][0xc38] ;  /* 0x00030e0000057ab9 */ /* 0x000fe40000000800 */
[----:B------:R-:W-:-:S06]  /*a830*/  UISETP.GE.AND UP0, UPT, UR4, UR5, UPT ;  /* 0x000000050400728c */ /* 0x000fcc000bf06270 */
[----:B------:R-:W-:-:S13]  /*a840*/  PLOP3.LUT P0, PT, PT, PT, UP0, 0x80, 0x0 ;  /* 0x000000000000781c */ /* 0x000fda0003f0f008 */
[----:B------:R-:W-:Y:S05]  /*a850*/  @!P0 BRA `(.L_x_11906) ;  /* 0xffffff64007c8947 */ /* 0x000fea000383ffff */
[----:B------:R-:W-:Y:S05]  /*a860*/  EXIT ;  /* 0x000000000000794d */ /* 0x000fea0003800000 */
.L_x_11856:
        /* <DEDUP_REMOVED lines=61> */
[----:B------:R-:W-:Y:S02]  /*ac40*/  ISETP.GE.AND P1, PT, R0, UR9, PT ;  /* 0x0000000900007c0c */ /* 0x000fe4000bf26270 */
        /* <DEDUP_REMOVED lines=12> */
[----:B------:R-:W-:Y:S02]  /*ad10*/  ISETP.GE.AND P1, PT, R4, UR7, PT ;  /* 0x0000000704007c0c */ /* 0x000fe4000bf26270 */
        /* <DEDUP_REMOVED lines=9> */
.L_x_11956:
        /* <DEDUP_REMOVED lines=23> */
.L_x_11908:
[----:B------:R-:W-:Y:S01]  /*af20*/  ULDC UR8, c[0x0][0xc54] ;  /* 0x0003150000087ab9 */ /* 0x000fe20000000800 */
[----:B------:R-:W-:Y:S01]  /*af30*/  UMOV UR6, UR7 ;  /* 0x0000000700067c82 */ /* 0x000fe20008000000 */
[----:B------:R-:W-:-:S11]  /*af40*/  UISETP.NE.AND UP0, UPT, UR8, 0x1, UPT ;  /* 0x000000010800788c */ /* 0x000fd6000bf05270 */
[----:B------:R-:W-:Y:S02]  /*af50*/  @UP0 ULDC.64 UR10, c[0x0][0xc58] ;  /* 0x00031600000a0ab9 */ /* 0x000fe40000000a00 */
[----:B------:R-:W-:-:S04]  /*af60*/  UIMAD.WIDE.U32 UR4, UR7, UR10, URZ ;  /* 0x0000000a070472a5 */ /* 0x000fc8000f8e003f */
[----:B------:R-:W-:-:S04]  /*af70*/  @UP0 USHF.R.U32.HI UR6, URZ, UR11, UR5 ;  /* 0x0000000b3f060299 */ /* 0x000fc80008011605 */
[----:B------:R-:W-:-:S12]  /*af80*/  UIMAD UR4, UR6, UR8, URZ ;  /* 0x00000008060472a4 */ /* 0x000fd8000f8e023f */
.L_x_11909:
        /* <DEDUP_REMOVED lines=23> */
[----:B------:R-:W-:Y:S01]  /*b100*/  UISETP.NE.AND UP2, UPT, UR5, 0x1, UPT ;  /* 0x000000010500788c */ /* 0x000fe2000bf45270 */
[----:B------:R-:W-:Y:S01]  /*b110*/  BSSY B7, `(.L_x_11910) ;  /* 0x0000346000077945 */ /* 0x000fe20003800000 */
[----:B------:R-:W-:Y:S02]  /*b120*/  UIADD3 UR43, UR43, UR4, URZ ;  /* 0x000000042b2b7290 */ /* 0x000fe4000fffe03f */
[----:B------:R-:W-:Y:S02]  /*b130*/  UP2UR UR47, UPR, URZ, 0x4 ;  /* 0x000000043f2f7883 */ /* 0x000fe40008000000 */
[----:B------:R-:W-:-:S04]  /*b140*/  UIMAD UR6, UR43, 0xc0, URZ ;  /* 0x000000c02b0678a4 */ /* 0x000fc8000f8e023f */
        /* <DEDUP_REMOVED lines=11> */
[----:B------:R-:W-:Y:S01]  /*b200*/  ISETP.LT.AND P0, PT, RZ, UR44, PT ;  /* 0x0000002cff007c0c */ /* 0x000fe2000bf01270 */
[----:B--2---:R0:W-:-:S12]  /*b210*/  STL [R1+0x8], R19 ;  /* 0x0000081301007387 */ /* 0x0041d80000100800 */
        /* <DEDUP_REMOVED lines=19> */
.L_x_11911:
        /* <DEDUP_REMOVED lines=20> */
.L_x_11914:
[----:B------:R-:W-:Y:S05]  /*b490*/  BSYNC B6 ;  /* 0x0000000000067941 */ /* 0x000fea0003800000 */
.L_x_11913:
        /* <DEDUP_REMOVED lines=20> */
.L_x_11917:
        /* <DEDUP_REMOVED lines=15> */
.L_x_11916:
[----:B------:R-:W-:Y:S05]  /*b6d0*/  BSYNC B6 ;  /* 0x0000000000067941 */ /* 0x000fea0003800000 */
.L_x_11915:
        /* <DEDUP_REMOVED lines=16> */
.L_x_11972:
        /* <DEDUP_REMOVED lines=46> */
.L_x_11919:
        /* <DEDUP_REMOVED lines=25> */
.L_x_11973:
[----:B------:R-:W-:Y:S05]  /*bc50*/  BSYNC B0 ;  /* 0x0000000000007941 */ /* 0x000fea0003800000 */
.L_x_11920:
[----:B------:R-:W1:Y:S01]  /*bc60*/  S2R R9, SR_TID.X ;  /* 0x0000000000097919 */ /* 0x000e620000002100 */
[----:B------:R-:W-:Y:S01]  /*bc70*/  ULDC.64 UR4, c[0x0][0x300] ;  /* 0x0000c00000047ab9 */ /* 0x000fe20000000a00 */
[----:B------:R-:W-:Y:S01]  /*bc80*/  LOP3.LUT P4, RZ, R16, 0x4, RZ, 0xc0, !PT ;  /* 0x0000000410ff7812 */ /* 0x000fe2000788c0ff */
[----:B------:R-:W-:Y:S01]  /*bc90*/  IMAD R4, R4, UR4, RZ ;  /* 0x0000000404047c24 */ /* 0x000fe2000f8e02ff */
[C---:B------:R-:W-:Y:S01]  /*bca0*/  LOP3.LUT P3, RZ, R16.reuse, 0x2, RZ, 0xc0, !PT ;  /* 0x0000000210ff7812 */ /* 0x040fe2000786c0ff */
        /* <DEDUP_REMOVED lines=69> */
.L_x_11983:
        /* <DEDUP_REMOVED lines=12> */
.L_x_11923:
        /* <DEDUP_REMOVED lines=11> */
.L_x_11924:
        /* <DEDUP_REMOVED lines=23> */
.L_x_11926:
[----:B------:R-:W-:Y:S05]  /*c3e0*/  BSYNC B6 ;  /* 0x0000000000067941 */ /* 0x000fea0003800000 */
.L_x_11925:
[----:B------:R2:W5:Y:S01]  /*c3f0*/  LDL R10, [R1+0xc] ;  /* 0x00000c00010a7983 */ /* 0x0005620000100800 */
[----:B------:R-:W-:Y:S01]  /*c400*/  UISETP.NE.AND UP0, UPT, UR47, URZ, UPT ;  /* 0x0000003f2f00728c */ /* 0x000fe2000bf05270 */
[----:B-1----:R-:W-:Y:S01]  /*c410*/  IMAD.U32 R6, RZ, RZ, UR43 ;  /* 0x0000002bff067e24 */ /* 0x002fe2000f8e00ff */
[----:B------:R-:W1:Y:S01]  /*c420*/  S2R R20, SR_TID.X ;  /* 0x0000000000147919 */ /* 0x000e620000002100 */
[----:B0-----:R-:W0:Y:S03]  /*c430*/  S2R R2, SR_TID.X ;  /* 0x0000000000027919 */ /* 0x001e260000002100 */
[----:B------:R-:W-:Y:S01]  /*c440*/  PLOP3.LUT P0, PT, PT, PT, UP0, 0x80, 0x0 ;  /* 0x000000000000781c */ /* 0x000fe20003f0f008 */
[----:B------:R-:W-:Y:S01]  /*c450*/  ULDC.64 UR8, c[0x0][0x2d8] ;  /* 0x0000b60000087ab9 */ /* 0x000fe20000000a00 */
[----:B------:R-:W-:-:S03]  /*c460*/  R2UR UR6, R29 ;  /* 0x000000001d0672ca */ /* 0x000fc600000e0000 */
[----:B------:R-:W-:Y:S01]  /*c470*/  @UP0 ULDC UR4, c[0x0][0x44c] ;  /* 0x0001130000040ab9 */ /* 0x000fe20000000800 */
[----:B------:R-:W-:Y:S01]  /*c480*/  R2UR UR7, R22 ;  /* 0x00000000160772ca */ /* 0x000fe200000e0000 */
[----:B------:R-:W-:Y:S01]  /*c490*/  ULDC UR12, c[0x0][0x448] ;  /* 0x00011200000c7ab9 */ /* 0x000fe20000000800 */
[----:B------:R-:W-:Y:S01]  /*c4a0*/  ULDC.64 UR10, c[0x0][0x280] ;  /* 0x0000a000000a7ab9 */ /* 0x000fe20000000a00 */
[----:B------:R-:W-:Y:S01]  /*c4b0*/  @UP0 ULDC UR13, c[0x0][0x44c] ;  /* 0x00011300000d0ab9 */ /* 0x000fe20000000800 */
[C---:B------:R-:W-:Y:S02]  /*c4c0*/  LOP3.LUT P3, RZ, R16.reuse, 0x400, RZ, 0xc0, !PT ;  /* 0x0000040010ff7812 */ /* 0x040fe4000786c0ff */
[C---:B------:R-:W-:Y:S02]  /*c4d0*/  LOP3.LUT P4, RZ, R16.reuse, 0x200, RZ, 0xc0, !PT ;  /* 0x0000020010ff7812 */ /* 0x040fe4000788c0ff */
[----:B------:R-:W-:Y:S01]  /*c4e0*/  LOP3.LUT P5, RZ, R16, 0x100, RZ, 0xc0, !PT ;  /* 0x0000010010ff7812 */ /* 0x000fe200078ac0ff */
[----:B-1----:R-:W-:Y:S01]  /*c4f0*/  IMAD.SHL.U32 R20, R20, 0x20, RZ ;  /* 0x0000002014147824 */ /* 0x002fe200078e00ff */
[----:B0-----:R-:W-:-:S04]  /*c500*/  LOP3.LUT R2, R2, 0x7f, RZ, 0xc0, !PT ;  /* 0x0000007f02027812 */ /* 0x001fc800078ec0ff */
[----:B------:R-:W-:Y:S02]  /*c510*/  LOP3.LUT R20, R20, 0x60, RZ, 0xc0, !PT ;  /* 0x0000006014147812 */ /* 0x000fe400078ec0ff */
[----:B------:R-:W-:-:S04]  /*c520*/  SHF.R.U32.HI R2, RZ, 0x2, R2 ;  /* 0x00000002ff027819 */ /* 0x000fc80000011602 */
[----:B------:R-:W-:-:S05]  /*c530*/  LOP3.LUT R2, R2, R20, RZ, 0xfc, !PT ;  /* 0x0000001402027212 */ /* 0x000fca00078efcff */
[----:B------:R-:W-:-:S04]  /*c540*/  IMAD R6, R6, 0xc0, R2 ;  /* 0x000000c006067824 */ /* 0x000fc800078e0202 */
        /* <DEDUP_REMOVED lines=122> */
.L_x_11996:
        /* <DEDUP_REMOVED lines=12> */
.L_x_11928:
        /* <DEDUP_REMOVED lines=18> */
.L_x_11997:
[----:B------:R-:W-:Y:S05]  /*ced0*/  BSYNC B0 ;  /* 0x0000000000007941 */ /* 0x000fea0003800000 */
.L_x_11929:
        /* <DEDUP_REMOVED lines=9> */
.L_x_11944:
[----:B------:R-:W2:Y:S01]  /*cf70*/  LDL R8, [R1+0x8] ;  /* 0x0000080001087983 */ /* 0x000ea20000100800 */
[----:B------:R-:W0:Y:S03]  /*cf80*/  LDC R4, c[0x0][0x430] ;  /* 0x00010c00ff047b82 */ /* 0x000e260000000800 */
[----:B------:R-:W3:Y:S04]  /*cf90*/  LDL R6, [R1+0x4] ;  /* 0x0000040001067983 */ /* 0x000ee80000100800 */
[----:B------:R-:W4:Y:S01]  /*cfa0*/  LDL R7, [R1] ;  /* 0x0000000001077983 */ /* 0x000f220000100800 */
        /* <DEDUP_REMOVED lines=10> */
[----:B------:R-:W-:Y:S01]  /*d050*/  ULDC.64 UR4, c[0x0][0x428] ;  /* 0x00010a0000047ab9 */ /* 0x000fe20000000a00 */
        /* <DEDUP_REMOVED lines=28> */
.L_x_11932:
[----:B------:R-:W-:Y:S01]  /*d220*/  IMAD R6, R23, 0x8, R17 ;  /* 0x0000000817067824 */ /* 0x000fe200078e0211 */
[----:B------:R-:W-:Y:S01]  /*d230*/  SHF.L.U32 R0, R26, 0x1f, RZ ;  /* 0x0000001f1a007819 */ /* 0x000fe200000006ff */
[----:B------:R-:W-:Y:S03]  /*d240*/  BSSY B1, `(.L_x_11933) ;  /* 0x0000003000017945 */ /* 0x000fe60003800000 */
[----:B------:R-:W0:Y:S02]  /*d250*/  SYNCS.PHASECHK.TRANS64.TRYWAIT P0, [R6+URZ+0x2d840], R0 ;  /* 0x02d84000060075a7 */ /* 0x000e24000800017f */
[----:B0-----:R-:W-:Y:S05]  /*d260*/  @!P0 BRA `(.L_x_11934) ;  /* 0x0000002800888947 */ /* 0x001fea0003800000 */
.L_x_11998:
[----:B------:R-:W-:Y:S05]  /*d270*/  BSYNC B1 ;  /* 0x0000000000017941 */ /* 0x000fea0003800000 */
.L_x_11933:
[----:B------:R-:W1:Y:S01]  /*d280*/  S2R R12, SR_TID.X ;  /* 0x00000000000c7919 */ /* 0x000e620000002100 */
[----:B------:R-:W-:Y:S01]  /*d290*/  SHF.R.S32.HI R21, RZ, 0x1f, R5 ;  /* 0x0000001fff157819 */ /* 0x000fe20000011405 */
[----:B------:R-:W-:Y:S01]  /*d2a0*/  ULDC.64 UR4, c[0x0][0x300] ;  /* 0x0000c00000047ab9 */ /* 0x000fe20000000a00 */
[C---:B------:R-:W-:Y:S01]  /*d2b0*/  LOP3.LUT P3, RZ, R16.reuse, 0x4, RZ, 0xc0, !PT ;  /* 0x0000000410ff7812 */ /* 0x040fe2000786c0ff */
        /* <DEDUP_REMOVED lines=55> */
.L_x_12008:
        /* <DEDUP_REMOVED lines=10> */
.L_x_11936:
        /* <DEDUP_REMOVED lines=11> */
.L_x_11937:
[----:B------:R1:W-:Y:S01]  /*d780*/  SYNCS.ARRIVE.TRANS64.A1T0 RZ, [R6+URZ+0x2d830], RZ ;  /* 0x02d830ff06ff79a7 */ /* 0x0003e2000810003f */
[----:B------:R-:W-:Y:S05]  /*d790*/  @!P2 BRA `(.L_x_11938) ;  /* 0x000000000004a947 */ /* 0x000fea0003800000 */
[----:B------:R-:W-:Y:S01]  /*d7a0*/  BPT.TRAP 0x1 ;  /* 0x000000040000795c */ /* 0x000fe20000300000 */
.L_x_11938:
[----:B------:R-:W-:Y:S01]  /*d7b0*/  SHF.L.U32 R2, R20, 0x1f, RZ ;  /* 0x0000001f14027819 */ /* 0x000fe200000006ff */
[----:B-1----:R-:W-:Y:S01]  /*d7c0*/  IMAD R6, R9, 0x8, R17 ;  /* 0x0000000809067824 */ /* 0x002fe200078e0211 */
[----:B------:R-:W-:Y:S03]  /*d7d0*/  BSSY B1, `(.L_x_11939) ;  /* 0x0000003000017945 */ /* 0x000fe60003800000 */
[----:B------:R-:W1:Y:S02]  /*d7e0*/  SYNCS.PHASECHK.TRANS64.TRYWAIT P0, [R6+URZ+0x2d860], R2 ;  /* 0x02d86002060075a7 */ /* 0x000e64000800017f */
[----:B-1----:R-:W-:Y:S05]  /*d7f0*/  @!P0 BRA `(.L_x_11940) ;  /* 0x00000028007c8947 */ /* 0x002fea0003800000 */
.L_x_12009:
[----:B------:R-:W-:Y:S05]  /*d800*/  BSYNC B1 ;  /* 0x0000000000017941 */ /* 0x000fea0003800000 */
.L_x_11939:
[----:B------:R-:W0:Y:S01]  /*d810*/  S2R R3, SR_TID.X ;  /* 0x0000000000037919 */ /* 0x000e220000002100 */
[----:B-1----:R-:W-:Y:S01]  /*d820*/  IMAD.MOV.U32 R2, RZ, RZ, -0x80 ;  /* 0xffffff80ff027424 */ /* 0x002fe200078e00ff */
[----:B------:R-:W-:Y:S01]  /*d830*/  UMOV UR4, 0xffffffff ;  /* 0xffffffff00047882 */ /* 0x000fe20000000000 */
[----:B------:R-:W-:Y:S02]  /*d840*/  LOP3.LUT P3, RZ, R16, 0x20, RZ, 0xc0, !PT ;  /* 0x0000002010ff7812 */ /* 0x000fe4000786c0ff */
        /* <DEDUP_REMOVED lines=47> */
.L_x_12019:
        /* <DEDUP_REMOVED lines=31> */
.L_x_11942:
        /* <DEDUP_REMOVED lines=11> */
.L_x_11943:
        /* <DEDUP_REMOVED lines=8> */
.L_x_11931:
        /* <DEDUP_REMOVED lines=16> */
[----:B0-----:R-:W-:-:S05]  /*df60*/  IADD3 R0, R0, UR45, R7 ;  /* 0x0000002d00007c10 */ /* 0x001fca000fffe007 */
[----:B------:R0:W-:Y:S02]  /*df70*/  STL [R1+0x10], R0 ;  /* 0x0000100001007387 */ /* 0x0001e40000100800 */
.L_x_11946:
[----:B------:R-:W-:Y:S05]  /*df80*/  BSYNC B0 ;  /* 0x0000000000007941 */ /* 0x000fea0003800000 */
.L_x_11945:
[----:B0-----:R-:W-:-:S05]  /*df90*/  IMAD.U32 R0, RZ, RZ, UR46 ;  /* 0x0000002eff007e24 */ /* 0x001fca000f8e00ff */
[----:B------:R-:W-:-:S13]  /*dfa0*/  ISETP.NE.AND P0, PT, R0, 0x3, PT ;  /* 0x000000030000780c */ /* 0x000fda0003f05270 */
[----:B------:R-:W-:Y:S05]  /*dfb0*/  @!P0 BRA `(.L_x_11947) ;  /* 0x0000000000048947 */ /* 0x000fea0003800000 */
[----:B------:R-:W-:Y:S01]  /*dfc0*/  BPT.TRAP 0x1 ;  /* 0x000000040000795c */ /* 0x000fe20000300000 */
.L_x_11947:
[----:B------:R-:W-:Y:S01]  /*dfd0*/  IMAD R4, R23, 0x8, R17 ;  /* 0x0000000817047824 */ /* 0x000fe200078e0211 */
[----:B------:R-:W-:Y:S01]  /*dfe0*/  SHF.L.U32 R3, R26, 0x1f, RZ ;  /* 0x0000001f1a037819 */ /* 0x000fe200000006ff */
[----:B------:R-:W-:Y:S03]  /*dff0*/  BSSY B0, `(.L_x_11948) ;  /* 0x0000003000007945 */ /* 0x000fe60003800000 */
[----:B------:R-:W0:Y:S02]  /*e000*/  SYNCS.PHASECHK.TRANS64.TRYWAIT P0, [R4+URZ+0x2d860], R3 ;  /* 0x02d86003040075a7 */ /* 0x000e24000800017f */
[----:B0-----:R-:W-:Y:S05]  /*e010*/  @!P0 BRA `(.L_x_11949) ;  /* 0x0000002400ec8947 */ /* 0x001fea0003800000 */
.L_x_12020:
[----:B------:R-:W-:Y:S05]  /*e020*/  BSYNC B0 ;  /* 0x0000000000007941 */ /* 0x000fea0003800000 */
.L_x_11948:
[----:B------:R-:W1:Y:S01]  /*e030*/  S2R R7, SR_TID.X ;  /* 0x0000000000077919 */ /* 0x000e620000002100 */
[----:B------:R-:W-:Y:S01]  /*e040*/  IMAD.MOV.U32 R5, RZ, RZ, -0x80 ;  /* 0xffffff80ff057424 */ /* 0x000fe200078e00ff */
[----:B------:R-:W-:Y:S01]  /*e050*/  UMOV UR4, 0xffffffff ;  /* 0xffffffff00047882 */ /* 0x000fe20000000000 */
[----:B------:R-:W-:Y:S02]  /*e060*/  LOP3.LUT P4, RZ, R16, 0x20, RZ, 0xc0, !PT ;  /* 0x0000002010ff7812 */ /* 0x000fe4000788c0ff */
        /* <DEDUP_REMOVED lines=50> */
.L_x_12030:
        /* <DEDUP_REMOVED lines=13> */
.L_x_11951:
        /* <DEDUP_REMOVED lines=11> */
.L_x_11952:
[----:B------:R0:W-:Y:S01]  /*e510*/  SYNCS.ARRIVE.TRANS64.A1T0 RZ, [R4+URZ+0x2d850], RZ ;  /* 0x02d850ff04ff79a7 */ /* 0x0001e2000810003f */
[----:B------:R-:W-:-:S05]  /*e520*/  VIADD R23, R23, 0x1 ;  /* 0x0000000117177836 */ /* 0x000fca0000000000 */
[----:B------:R-:W-:-:S04]  /*e530*/  ISETP.NE.AND P0, PT, R23, 0x2, PT ;  /* 0x000000021700780c */ /* 0x000fc80003f05270 */
[----:B------:R-:W-:Y:S02]  /*e540*/  SEL R3, RZ, 0x1, P0 ;  /* 0x00000001ff037807 */ /* 0x000fe40000000000 */
[----:B------:R-:W-:Y:S02]  /*e550*/  SEL R23, R23, RZ, P0 ;  /* 0x000000ff17177207 */ /* 0x000fe40000000000 */
[----:B0-----:R-:W-:-:S07]  /*e560*/  LOP3.LUT R26, R26, R3, RZ, 0x3c, !PT ;  /* 0x000000031a1a7212 */ /* 0x001fce00078e3cff */
.L_x_11912:
[----:B------:R-:W-:Y:S05]  /*e570*/  BSYNC B7 ;  /* 0x0000000000077941 */ /* 0x000fea0003800000 */
.L_x_11910:
        /* <DEDUP_REMOVED lines=13> */
.L_x_11953:
[----:B------:R-:W-:-:S03]  /*e650*/  UMOV UR4, 0xffffffff ;  /* 0xffffffff00047882 */ /* 0x000fc60000000000 */
[----:B------:R-:W-:Y:S05]  /*e660*/  BRA.DIV UR4, `(.L_x_11955) ;  /* 0x0000002604d07947 */ /* 0x000fea000b800000 */
[----:B-----5:R2:W3:Y:S02]  /*e670*/  SHFL.IDX PT, R14, R2, RZ, 0x1f ;  /* 0x00001fff020e7589 */ /* 0x0204e400000e0000 */
.L_x_12033:
        /* <DEDUP_REMOVED lines=8> */
.L_x_11954:
[----:B-1----:R-:W4:Y:S01]  /*e700*/  LDL R0, [R1+0x10] ;  /* 0x0000100001007983 */ /* 0x002f220000100800 */
[----:B------:R-:W-:Y:S02]  /*e710*/  ULDC UR4, c[0x0][0xc38] ;  /* 0x00030e0000047ab9 */ /* 0x000fe40000000800 */
[----:B----4-:R-:W-:-:S13]  /*e720*/  ISETP.GE.AND P0, PT, R0, UR4, PT ;  /* 0x0000000400007c0c */ /* 0x010fda000bf06270 */
[----:B------:R-:W-:Y:S05]  /*e730*/  @!P0 BRA `(.L_x_11956) ;  /* 0xffffffc4009c8947 */ /* 0x000fea000383ffff */
.L_x_11907:
        /* <DEDUP_REMOVED lines=12> */
.L_x_12034:
[----:B------:R-:W-:Y:S05]  /*e800*/  BSYNC B0 ;  /* 0x0000000000007941 */ /* 0x000fea0003800000 */
.L_x_11957:
[----:B------:R-:W-:-:S03]  /*e810*/  UMOV UR4, 0xffffffff ;  /* 0xffffffff00047882 */ /* 0x000fc60000000000 */
[----:B------:R-:W-:Y:S05]  /*e820*/  BRA.DIV UR4, `(.L_x_11959) ;  /* 0x00000026049c7947 */ /* 0x000fea000b800000 */
[----:B-1----:R-:W1:Y:S02]  /*e830*/  S2R R0, SR_TID.X ;  /* 0x0000000000007919 */ /* 0x002e640000002100 */
[----:B-1----:R-:W-:-:S04]  /*e840*/  SHF.R.U32.HI R0, RZ, 0x5, R0 ;  /* 0x00000005ff007819 */ /* 0x002fc80000011600 */
[----:B------:R-:W-:-:S05]  /*e850*/  LOP3.LUT R0, R0, 0x3, RZ, 0xc0, !PT ;  /* 0x0000000300007812 */ /* 0x000fca00078ec0ff */
[----:B------:R1:W2:Y:S02]  /*e860*/  SHFL.IDX PT, R14, R0, RZ, 0x1f ;  /* 0x00001fff000e7589 */ /* 0x0002a400000e0000 */
.L_x_12037:
[----:B--2---:R-:W-:Y:S01]  /*e870*/  ISETP.NE.AND P0, PT, R14, RZ, PT ;  /* 0x000000ff0e00720c */ /* 0x004fe20003f05270 */
[----:B------:R-:W-:-:S12]  /*e880*/  BSSY B0, `(.L_x_11960) ;  /* 0x0000024000007945 */ /* 0x000fd80003800000 */
[----:B------:R-:W-:Y:S05]  /*e890*/  @P0 BRA `(.L_x_11961) ;  /* 0x0000000000880947 */ /* 0x000fea0003800000 */
[----:B------:R-:W-:-:S03]  /*e8a0*/  UMOV UR4, 0xffffffff ;  /* 0xffffffff00047882 */ /* 0x000fc60000000000 */
[----:B------:R-:W-:Y:S05]  /*e8b0*/  BRA.DIV UR4, `(.L_x_11962) ;  /* 0x0000002604ac7947 */ /* 0x000fea000b800000 */
[----:B------:R-:W-:-:S13]  /*e8c0*/  ELECT P6, URZ, PT ;  /* 0x00000000003f782f */ /* 0x000fda00038c0000 */
.L_x_12040:
[----:B------:R-:W-:Y:S05]  /*e8d0*/  @!P6 BRA `(.L_x_11961) ;  /* 0x000000000078e947 */ /* 0x000fea0003800000 */
[----:B------:R-:W-:-:S06]  /*e8e0*/  ULOP3.LUT UR4, UR42, 0x2, URZ, 0xfc, !UPT ;  /* 0x000000022a047892 */ /* 0x000fcc000f8efc3f */
[----:B-1----:R-:W-:-:S05]  /*e8f0*/  IMAD.U32 R0, RZ, RZ, UR4 ;  /* 0x00000004ff007e24 */ /* 0x002fca000f8e00ff */
[----:B------:R-:W-:-:S13]  /*e900*/  ISETP.NE.AND P0, PT, R0, 0x3, PT ;  /* 0x000000030000780c */ /* 0x000fda0003f05270 */
[----:B------:R-:W-:Y:S05]  /*e910*/  @!P0 BRA `(.L_x_11963) ;  /* 0x0000000000048947 */ /* 0x000fea0003800000 */
[----:B------:R-:W-:Y:S01]  /*e920*/  BPT.TRAP 0x1 ;  /* 0x000000040000795c */ /* 0x000fe20000300000 */
.L_x_11963:
[C---:B------:R-:W-:Y:S01]  /*e930*/  IMAD R5, R23.reuse, 0x8, R4 ;  /* 0x0000000817057824 */ /* 0x040fe200078e0204 */
[----:B------:R-:W-:Y:S01]  /*e940*/  SHF.L.U32 R0, R26, 0x1f, RZ ;  /* 0x0000001f1a007819 */ /* 0x000fe200000006ff */
[----:B------:R-:W-:-:S03]  /*e950*/  VIADD R23, R23, 0x1 ;  /* 0x0000000117177836 */ /* 0x000fc60000000000 */
[----:B------:R-:W1:Y:S02]  /*e960*/  SYNCS.PHASECHK.TRANS64.TRYWAIT P1, [R5+URZ+0x2d840], R0 ;  /* 0x02d84000050075a7 */ /* 0x000e64000802017f */
[----:B------:R-:W-:-:S04]  /*e970*/  ISETP.NE.AND P2, PT, R23, 0x2, PT ;  /* 0x000000021700780c */ /* 0x000fc80003f45270 */
[----:B------:R-:W-:Y:S01]  /*e980*/  SEL R3, RZ, 0x1, P2 ;  /* 0x00000001ff037807 */ /* 0x000fe20001000000 */
[----:B-1----:R-:W-:Y:S08]  /*e990*/  @!P1 BRA `(.L_x_11964) ;  /* 0x0000002400949947 */ /* 0x002ff00003800000 */
.L_x_12041:
[----:B------:R-:W-:Y:S02]  /*e9a0*/  SEL R23, R23, RZ, P2 ;  /* 0x000000ff17177207 */ /* 0x000fe40001000000 */
[----:B------:R-:W-:Y:S01]  /*e9b0*/  LOP3.LUT R2, R26, R3, RZ, 0x3c, !PT ;  /* 0x000000031a027212 */ /* 0x000fe200078e3cff */
[----:B------:R-:W-:Y:S06]  /*e9c0*/  @!P0 BRA `(.L_x_11965) ;  /* 0x0000000000048947 */ /* 0x000fec0003800000 */
[----:B------:R-:W-:Y:S01]  /*e9d0*/  BPT.TRAP 0x1 ;  /* 0x000000040000795c */ /* 0x000fe20000300000 */
.L_x_11965:
[----:B------:R-:W-:Y:S01]  /*e9e0*/  IMAD R23, R23, 0x8, R4 ;  /* 0x0000000817177824 */ /* 0x000fe200078e0204 */
[----:B------:R-:W-:-:S04]  /*e9f0*/  SHF.L.U32 R2, R2, 0x1f, RZ ;  /* 0x0000001f02027819 */ /* 0x000fc800000006ff */
[----:B------:R-:W2:Y:S02]  /*ea00*/  SYNCS.PHASECHK.TRANS64.TRYWAIT P1, [R23+URZ+0x2d840], R2 ;  /* 0x02d84002170075a7 */ /* 0x000ea4000802017f */
[----:B--2---:R-:W-:Y:S05]  /*ea10*/  @!P1 BRA `(.L_x_11966) ;  /* 0x0000002400889947 */ /* 0x004fea0003800000 */
.L_x_12042:
[----:B------:R-:W-:Y:S05]  /*ea20*/  @!P0 BRA `(.L_x_11967) ;  /* 0x0000000000048947 */ /* 0x000fea0003800000 */
[----:B------:R-:W-:Y:S01]  /*ea30*/  BPT.TRAP 0x1 ;  /* 0x000000040000795c */ /* 0x000fe20000300000 */
.L_x_11967:
[----:B------:R-:W3:Y:S02]  /*ea40*/  SYNCS.PHASECHK.TRANS64.TRYWAIT P1, [R5+URZ+0x2d860], R0 ;  /* 0x02d86000050075a7 */ /* 0x000ee4000802017f */
[----:B---3--:R-:W-:Y:S05]  /*ea50*/  @!P1 BRA `(.L_x_11968) ;  /* 0x00000024008c9947 */ /* 0x008fea0003800000 */
.L_x_12043:
[----:B------:R-:W-:Y:S05]  /*ea60*/  @!P0 BRA `(.L_x_11969) ;  /* 0x0000000000048947 */ /* 0x000fea0003800000 */
[----:B------:R-:W-:Y:S01]  /*ea70*/  BPT.TRAP 0x1 ;  /* 0x000000040000795c */ /* 0x000fe20000300000 */
.L_x_11969:
[----:B----4-:R4:W0:Y:S02]  /*ea80*/  SYNCS.PHASECHK.TRANS64.TRYWAIT P0, [R23+URZ+0x2d860], R2 ;  /* 0x02d86002170075a7 */ /* 0x010824000800017f */
[----:B0-----:R-:W-:Y:S05]  /*ea90*/  @!P0 NANOSLEEP.SYNCS 0x989680 ;  /* 0x009896800000895d */ /* 0x001fea0003900000 */
[----:B------:R-:W0:Y:S02]  /*eaa0*/  @!P0 SYNCS.PHASECHK.TRANS64 P0, [R23+URZ+0x2d860], R2 ;  /* 0x02d86002170085a7 */ /* 0x000e24000800007f */
[----:B0-----:R-:W-:Y:S05]  /*eab0*/  @!P0 BRA `(.L_x_11969) ;  /* 0xfffffffc00f08947 */ /* 0x001fea000383ffff */
.L_x_11961:
[----:B------:R-:W-:Y:S05]  /*eac0*/  BSYNC B0 ;  /* 0x0000000000007941 */ /* 0x000fea0003800000 */
.L_x_11960:
[----:B------:R-:W-:Y:S05]  /*ead0*/  EXIT ;  /* 0x000000000000794d */ /* 0x000fea0003800000 */
.L_x_11862:
[----:B0-----:R-:W-:-:S04]  /*eae0*/  IMAD.U32 R3, RZ, RZ, UR40 ;  /* 0x00000028ff037e24 */ /* 0x001fc8000f8e00ff */
[----:B------:R0:W1:Y:S03]  /*eaf0*/  SYNCS.PHASECHK.TRANS64.TRYWAIT P1, [R3+URZ+0x2d800], R0 ;  /* 0x02d80000030075a7 */ /* 0x000066000802017f */
[----:B-1----:R-:W-:Y:S05]  /*eb00*/  @!P1 NANOSLEEP.SYNCS 0x989680 ;  /* 0x009896800000995d */ /* 0x002fea0003900000 */
[----:B------:R-:W1:Y:S02]  /*eb10*/  @!P1 SYNCS.PHASECHK.TRANS64 P1, [R3+URZ+0x2d800], R0 ;  /* 0x02d80000030095a7 */ /* 0x000e64000802007f */
[----:B-1----:R-:W-:Y:S05]  /*eb20*/  @!P1 BRA `(.L_x_11862) ;  /* 0xfffffffc00ec9947 */ /* 0x002fea000383ffff */
[----:B------:R-:W-:Y:S05]  /*eb30*/  BRA `(.L_x_11970) ;  /* 0xffffff2c000c7947 */ /* 0x000fea000383ffff */
.L_x_11866:
[----:B-1----:R1:W2:Y:S02]  /*eb40*/  SYNCS.PHASECHK.TRANS64.TRYWAIT P1, [R0+URZ+0x2d830], R3 ;  /* 0x02d83003000075a7 */ /* 0x0022a4000802017f */
[----:B--2---:R-:W-:Y:S05]  /*eb50*/  @!P1 NANOSLEEP.SYNCS 0x989680 ;  /* 0x009896800000995d */ /* 0x004fea0003900000 */
[----:B------:R-:W2:Y:S02]  /*eb60*/  @!P1 SYNCS.PHASECHK.TRANS64 P1, [R0+URZ+0x2d830], R3 ;  /* 0x02d83003000095a7 */ /* 0x000ea4000802007f */
[----:B--2---:R-:W-:Y:S05]  /*eb70*/  @!P1 BRA `(.L_x_11866) ;  /* 0xfffffffc00f09947 */ /* 0x004fea000383ffff */
[----:B------:R-:W-:Y:S05]  /*eb80*/  BRA `(.L_x_11865) ;  /* 0xffffff2c00287947 */ /* 0x000fea000383ffff */
.L_x_11872:
[----:B--2---:R-:W-:-:S04]  /*eb90*/  IMAD.U32 R4, RZ, RZ, UR6 ;  /* 0x00000006ff047e24 */ /* 0x004fc8000f8e00ff */
[----:B------:R2:W3:Y:S03]  /*eba0*/  SYNCS.PHASECHK.TRANS64.TRYWAIT P1, [R4+URZ+0x2d830], R3 ;  /* 0x02d83003040075a7 */ /* 0x0004e6000802017f */
[----:B---3--:R-:W-:Y:S05]  /*ebb0*/  @!P1 NANOSLEEP.SYNCS 0x989680 ;  /* 0x009896800000995d */ /* 0x008fea0003900000 */
[----:B------:R-:W3:Y:S02]  /*ebc0*/  @!P1 SYNCS.PHASECHK.TRANS64 P1, [R4+URZ+0x2d830], R3 ;  /* 0x02d83003040095a7 */ /* 0x000ee4000802007f */
[----:B---3--:R-:W-:Y:S05]  /*ebd0*/  @!P1 BRA `(.L_x_11872) ;  /* 0xfffffffc00ec9947 */ /* 0x008fea000383ffff */
[----:B------:R-:W-:Y:S05]  /*ebe0*/  BRA `(.L_x_11869) ;  /* 0xffffff50002c7947 */ /* 0x000fea000383ffff */
.L_x_11876:
[----:B-1----:R-:W-:-:S04]  /*ebf0*/  IMAD.U32 R4, RZ, RZ, UR6 ;  /* 0x00000006ff047e24 */ /* 0x002fc8000f8e00ff */
[----:B------:R1:W2:Y:S03]  /*ec00*/  SYNCS.PHASECHK.TRANS64.TRYWAIT P1, [R4+URZ+0x2d850], R3 ;  /* 0x02d85003040075a7 */ /* 0x0002a6000802017f */
[----:B--2---:R-:W-:Y:S05]  /*ec10*/  @!P1 NANOSLEEP.SYNCS 0x989680 ;  /* 0x009896800000995d */ /* 0x004fea0003900000 */
[----:B------:R-:W2:Y:S02]  /*ec20*/  @!P1 SYNCS.PHASECHK.TRANS64 P1, [R4+URZ+0x2d850], R3 ;  /* 0x02d85003040095a7 */ /* 0x000ea4000802007f */
[----:B--2---:R-:W-:Y:S05]  /*ec30*/  @!P1 BRA `(.L_x_11876) ;  /* 0xfffffffc00ec9947 */ /* 0x004fea000383ffff */
[----:B------:R-:W-:Y:S05]  /*ec40*/  BRA `(.L_x_11873) ;  /* 0xffffff5000d87947 */ /* 0x000fea000383ffff */
.L_x_11884:
[----:B--2---:R-:W-:-:S04]  /*ec50*/  IMAD.U32 R4, RZ, RZ, UR6 ;  /* 0x00000006ff047e24 */ /* 0x004fc8000f8e00ff */
[----:B------:R2:W3:Y:S03]  /*ec60*/  SYNCS.PHASECHK.TRANS64.TRYWAIT P1, [R4+URZ+0x2d830], R3 ;  /* 0x02d83003040075a7 */ /* 0x0004e6000802017f */
[----:B---3--:R-:W-:Y:S05]  /*ec70*/  @!P1 NANOSLEEP.SYNCS 0x989680 ;  /* 0x009896800000995d */ /* 0x008fea0003900000 */
[----:B------:R-:W3:Y:S02]  /*ec80*/  @!P1 SYNCS.PHASECHK.TRANS64 P1, [R4+URZ+0x2d830], R3 ;  /* 0x02d83003040095a7 */ /* 0x000ee4000802007f */
[----:B---3--:R-:W-:Y:S05]  /*ec90*/  @!P1 BRA `(.L_x_11884) ;  /* 0xfffffffc00ec9947 */ /* 0x008fea000383ffff */
[----:B------:R-:W-:Y:S05]  /*eca0*/  BRA `(.L_x_11881) ;  /* 0xffffff7800ac7947 */ /* 0x000fea000383ffff */
.L_x_11888:
[----:B-1----:R-:W-:-:S04]  /*ecb0*/  IMAD.U32 R4, RZ, RZ, UR6 ;  /* 0x00000006ff047e24 */ /* 0x002fc8000f8e00ff */
[----:B------:R1:W2:Y:S03]  /*ecc0*/  SYNCS.PHASECHK.TRANS64.TRYWAIT P1, [R4+URZ+0x2d850], R3 ;  /* 0x02d85003040075a7 */ /* 0x0002a6000802017f */
[----:B--2---:R-:W-:Y:S05]  /*ecd0*/  @!P1 NANOSLEEP.SYNCS 0x989680 ;  /* 0x009896800000995d */ /* 0x004fea0003900000 */
[----:B------:R-:W2:Y:S02]  /*ece0*/  @!P1 SYNCS.PHASECHK.TRANS64 P1, [R4+URZ+0x2d850], R3 ;  /* 0x02d85003040095a7 */ /* 0x000ea4000802007f */
[----:B--2---:R-:W-:Y:S05]  /*ecf0*/  @!P1 BRA `(.L_x_11888) ;  /* 0xfffffffc00ec9947 */ /* 0x004fea000383ffff */
[----:B------:R-:W-:Y:S05]  /*ed00*/  BRA `(.L_x_11885) ;  /* 0xffffff7c00587947 */ /* 0x000fea000383ffff */
.L_x_11895:
[----:B--2---:R-:W-:-:S04]  /*ed10*/  IMAD.U32 R6, RZ, RZ, UR8 ;  /* 0x00000008ff067e24 */ /* 0x004fc8000f8e00ff */
[----:B------:R2:W3:Y:S03]  /*ed20*/  SYNCS.PHASECHK.TRANS64.TRYWAIT P1, [R6+URZ+0x2d850], R5 ;  /* 0x02d85005060075a7 */ /* 0x0004e6000802017f */
[----:B---3--:R-:W-:Y:S05]  /*ed30*/  @!P1 NANOSLEEP.SYNCS 0x989680 ;  /* 0x009896800000995d */ /* 0x008fea0003900000 */
[----:B------:R-:W3:Y:S02]  /*ed40*/  @!P1 SYNCS.PHASECHK.TRANS64 P1, [R6+URZ+0x2d850], R5 ;  /* 0x02d85005060095a7 */ /* 0x000ee4000802007f */
[----:B---3--:R-:W-:Y:S05]  /*ed50*/  @!P1 BRA `(.L_x_11895) ;  /* 0xfffffffc00ec9947 */ /* 0x008fea000383ffff */
[----:B------:R-:W-:Y:S05]  /*ed60*/  BRA `(.L_x_11894) ;  /* 0xffffff98008c7947 */ /* 0x000fea000383ffff */
.L_x_11918:
        /* <DEDUP_REMOVED lines=10> */
.L_x_11971:
[----:B------:R-:W-:Y:S05]  /*ee10*/  BRA `(.L_x_11972) ;  /* 0xffffffc800707947 */ /* 0x000fea000383ffff */
.L_x_11921:
[----:B0-----:R0:W1:Y:S02]  /*ee20*/  SYNCS.PHASECHK.TRANS64.TRYWAIT P0, [R6+URZ+0x2d840], R2 ;  /* 0x02d84002060075a7 */ /* 0x001064000800017f */
[----:B-1----:R-:W-:Y:S05]  /*ee30*/  @!P0 NANOSLEEP.SYNCS 0x989680 ;  /* 0x009896800000895d */ /* 0x002fea0003900000 */
[----:B------:R-:W1:Y:S02]  /*ee40*/  @!P0 SYNCS.PHASECHK.TRANS64 P0, [R6+URZ+0x2d840], R2 ;  /* 0x02d84002060085a7 */ /* 0x000e64000800007f */
[----:B-1----:R-:W-:Y:S05]  /*ee50*/  @!P0 BRA `(.L_x_11921) ;  /* 0xfffffffc00f08947 */ /* 0x002fea000383ffff */
[----:B------:R-:W-:Y:S05]  /*ee60*/  BRA `(.L_x_11973) ;  /* 0xffffffcc00787947 */ /* 0x000fea000383ffff */
.L_x_11922:
        /* <DEDUP_REMOVED lines=8> */
.L_x_11975:
[----:B------:R-:W-:Y:S05]  /*eef0*/  BSYNC B0 ;  /* 0x0000000000007941 */ /* 0x000fea0003800000 */
.L_x_11974:
        /* <DEDUP_REMOVED lines=9> */
.L_x_11976:
[----:B------:R-:W-:Y:S02]  /*ef90*/  IMAD.MOV.U32 R13, RZ, RZ, R0 ;  /* 0x000000ffff0d7224 */ /* 0x000fe400078e0000 */
[----:B------:R-:W-:Y:S02]  /*efa0*/  IMAD.MOV.U32 R12, RZ, RZ, 0x1 ;  /* 0x00000001ff0c7424 */ /* 0x000fe400078e00ff */
[----:B------:R-:W-:-:S07]  /*efb0*/  IMAD.MOV.U32 R3, RZ, RZ, R14 ;  /* 0x000000ffff037224 */ /* 0x000fce00078e000e */
[----:B------:R-:W-:Y:S05]  /*efc0*/  WARPSYNC.COLLECTIVE R15, `(.L_x_11977) ;  /* 0x000000000f087348 */ /* 0x000fea0003c00000 */
[----:B------:R0:W1:Y:S02]  /*efd0*/  SHFL.IDX P6, R14, R13, R12, R11 ;  /* 0x0000000c0d0e7389 */ /* 0x00006400000c000b */
[----:B01----:R-:W-:Y:S01]  /*efe0*/  ENDCOLLECTIVE ;  /* 0x000000000000791b */ /* 0x003fe20003800000 */
.L_x_11977:
        /* <DEDUP_REMOVED lines=17> */
.L_x_11978:
[----:B------:R-:W-:Y:S02]  /*f100*/  @P0 IMAD R8, R7, 0x2, R17 ;  /* 0x0000000207080824 */ /* 0x000fe400078e0211 */
[----:B------:R-:W-:Y:S02]  /*f110*/  IMAD.MOV.U32 R13, RZ, RZ, R0 ;  /* 0x000000ffff0d7224 */ /* 0x000fe400078e0000 */
[----:B------:R-:W-:Y:S02]  /*f120*/  IMAD.MOV.U32 R12, RZ, RZ, 0x2 ;  /* 0x00000002ff0c7424 */ /* 0x000fe400078e00ff */
[----:B------:R-:W-:-:S07]  /*f130*/  IMAD.MOV.U32 R3, RZ, RZ, R14 ;  /* 0x000000ffff037224 */ /* 0x000fce00078e000e */
[----:B------:R-:W-:Y:S05]  /*f140*/  WARPSYNC.COLLECTIVE R15, `(.L_x_11979) ;  /* 0x000000000f087348 */ /* 0x000fea0003c00000 */
[----:B------:R0:W1:Y:S02]  /*f150*/  SHFL.IDX P6, R14, R13, R12, R11 ;  /* 0x0000000c0d0e7389 */ /* 0x00006400000c000b */
[----:B01----:R-:W-:Y:S01]  /*f160*/  ENDCOLLECTIVE ;  /* 0x000000000000791b */ /* 0x003fe20003800000 */
.L_x_11979:
        /* <DEDUP_REMOVED lines=17> */
.L_x_11980:
[----:B------:R-:W-:Y:S02]  /*f280*/  @P0 IMAD R8, R7, 0x2, R17 ;  /* 0x0000000207080824 */ /* 0x000fe400078e0211 */
[----:B------:R-:W-:Y:S02]  /*f290*/  IMAD.MOV.U32 R13, RZ, RZ, R0 ;  /* 0x000000ffff0d7224 */ /* 0x000fe400078e0000 */
[----:B------:R-:W-:Y:S02]  /*f2a0*/  IMAD.MOV.U32 R12, RZ, RZ, 0x3 ;  /* 0x00000003ff0c7424 */ /* 0x000fe400078e00ff */
[----:B------:R-:W-:-:S07]  /*f2b0*/  IMAD.MOV.U32 R3, RZ, RZ, R14 ;  /* 0x000000ffff037224 */ /* 0x000fce00078e000e */
[----:B------:R-:W-:Y:S05]  /*f2c0*/  WARPSYNC.COLLECTIVE R15, `(.L_x_11981) ;  /* 0x000000000f087348 */ /* 0x000fea0003c00000 */
[----:B------:R0:W1:Y:S02]  /*f2d0*/  SHFL.IDX P6, R14, R13, R12, R11 ;  /* 0x0000000c0d0e7389 */ /* 0x00006400000c000b */
[----:B01----:R-:W-:Y:S01]  /*f2e0*/  ENDCOLLECTIVE ;  /* 0x000000000000791b */ /* 0x003fe20003800000 */
.L_x_11981:
        /* <DEDUP_REMOVED lines=16> */
.L_x_11982:
[----:B------:R-:W-:Y:S05]  /*f3f0*/  BRA `(.L_x_11983) ;  /* 0xffffffcc00407947 */ /* 0x000fea000383ffff */
.L_x_11927:
[----:B------:R-:W-:Y:S02]  /*f400*/  IMAD.MOV.U32 R13, RZ, RZ, R5 ;  /* 0x000000ffff0d7224 */ /* 0x000fe400078e0005 */
[----:B------:R-:W-:Y:S02]  /*f410*/  IMAD.MOV.U32 R12, RZ, RZ, RZ ;  /* 0x000000ffff0c7224 */ /* 0x000fe400078e00ff */
[----:B------:R-:W-:Y:S02]  /*f420*/  IMAD.MOV.U32 R11, RZ, RZ, 0x1c1f ;  /* 0x00001c1fff0b7424 */ /* 0x000fe400078e00ff */
[----:B------:R-:W-:Y:S02]  /*f430*/  IMAD.MOV.U32 R15, RZ, RZ, -0x1 ;  /* 0xffffffffff0f7424 */ /* 0x000fe400078e00ff */
[----:B------:R-:W-:-:S07]  /*f440*/  IMAD.U32 R4, RZ, RZ, UR43 ;  /* 0x0000002bff047e24 */ /* 0x000fce000f8e00ff */
[----:B-----5:R-:W-:Y:S05]  /*f450*/  WARPSYNC.COLLECTIVE R15, `(.L_x_11984) ;  /* 0x000000000f087348 */ /* 0x020fea0003c00000 */
[----:B------:R0:W1:Y:S02]  /*f460*/  SHFL.IDX P6, R14, R13, R12, R11 ;  /* 0x0000000c0d0e7389 */ /* 0x00006400000c000b */
[----:B01---5:R-:W-:Y:S01]  /*f470*/  ENDCOLLECTIVE ;  /* 0x000000000000791b */ /* 0x023fe20003800000 */
.L_x_11984:
[----:B------:R-:W-:-:S05]  /*f480*/  IMAD R4, R4, 0xc0, R21 ;  /* 0x000000c004047824 */ /* 0x000fca00078e0215 */
[----:B------:R-:W-:Y:S01]  /*f490*/  ISETP.GE.AND P0, PT, R4, UR37, PT ;  /* 0x0000002504007c0c */ /* 0x000fe2000bf06270 */
[----:B------:R-:W-:Y:S02]  /*f4a0*/  IMAD.MOV.U32 R13, RZ, RZ, R0 ;  /* 0x000000ffff0d7224 */ /* 0x000fe400078e0000 */
[----:B------:R-:W-:-:S10]  /*f4b0*/  IMAD.MOV.U32 R2, RZ, RZ, R14 ;  /* 0x000000ffff027224 */ /* 0x000fd400078e000e */
[----:B------:R-:W-:Y:S05]  /*f4c0*/  WARPSYNC.COLLECTIVE R15, `(.L_x_11985) ;  /* 0x000000000f087348 */ /* 0x000fea0003c00000 */
[----:B------:R0:W1:Y:S02]  /*f4d0*/  SHFL.IDX P6, R14, R13, R12, R11 ;  /* 0x0000000c0d0e7389 */ /* 0x00006400000c000b */
[----:B01----:R-:W-:Y:S01]  /*f4e0*/  ENDCOLLECTIVE ;  /* 0x000000000000791b */ /* 0x003fe20003800000 */
.L_x_11985:
[----:B------:R-:W-:Y:S02]  /*f4f0*/  IMAD.MOV.U32 R13, RZ, RZ, R5 ;  /* 0x000000ffff0d7224 */ /* 0x000fe400078e0005 */
[----:B------:R-:W-:Y:S02]  /*f500*/  IMAD.MOV.U32 R12, RZ, RZ, 0x1 ;  /* 0x00000001ff0c7424 */ /* 0x000fe400078e00ff */
[----:B------:R-:W-:-:S07]  /*f510*/  IMAD.MOV.U32 R3, RZ, RZ, R14 ;  /* 0x000000ffff037224 */ /* 0x000fce00078e000e */
[----:B------:R-:W-:Y:S05]  /*f520*/  WARPSYNC.COLLECTIVE R15, `(.L_x_11986) ;  /* 0x000000000f087348 */ /* 0x000fea0003c00000 */
[----:B------:R0:W1:Y:S02]  /*f530*/  SHFL.IDX P6, R14, R13, R12, R11 ;  /* 0x0000000c0d0e7389 */ /* 0x00006400000c000b */
[----:B01----:R-:W-:Y:S01]  /*f540*/  ENDCOLLECTIVE ;  /* 0x000000000000791b */ /* 0x003fe20003800000 */
.L_x_11986:
        /* <DEDUP_REMOVED lines=18> */
.L_x_11987:
[----:B------:R-:W-:Y:S02]  /*f670*/  IMAD.MOV.U32 R13, RZ, RZ, R5 ;  /* 0x000000ffff0d7224 */ /* 0x000fe400078e0005 */
[----:B------:R-:W-:Y:S02]  /*f680*/  IMAD.MOV.U32 R12, RZ, RZ, 0x2 ;  /* 0x00000002ff0c7424 */ /* 0x000fe400078e00ff */
[----:B------:R-:W-:-:S07]  /*f690*/  IMAD.MOV.U32 R3, RZ, RZ, R14 ;  /* 0x000000ffff037224 */ /* 0x000fce00078e000e */
[----:B------:R-:W-:Y:S05]  /*f6a0*/  WARPSYNC.COLLECTIVE R15, `(.L_x_11988) ;  /* 0x000000000f087348 */ /* 0x000fea0003c00000 */
[----:B------:R0:W1:Y:S02]  /*f6b0*/  SHFL.IDX P6, R14, R13, R12, R11 ;  /* 0x0000000c0d0e7389 */ /* 0x00006400000c000b */
[----:B01----:R-:W-:Y:S01]  /*f6c0*/  ENDCOLLECTIVE ;  /* 0x000000000000791b */ /* 0x003fe20003800000 */
.L_x_11988:
        /* <DEDUP_REMOVED lines=18> */
.L_x_11989:
[----:B------:R-:W-:Y:S02]  /*f7f0*/  IMAD.MOV.U32 R13, RZ, RZ, R5 ;  /* 0x000000ffff0d7224 */ /* 0x000fe400078e0005 */
[----:B------:R-:W-:Y:S02]  /*f800*/  IMAD.MOV.U32 R12, RZ, RZ, 0x3 ;  /* 0x00000003ff0c7424 */ /* 0x000fe400078e00ff */
[----:B------:R-:W-:-:S07]  /*f810*/  IMAD.MOV.U32 R3, RZ, RZ, R14 ;  /* 0x000000ffff037224 */ /* 0x000fce00078e000e */
[----:B------:R-:W-:Y:S05]  /*f820*/  WARPSYNC.COLLECTIVE R15, `(.L_x_11990) ;  /* 0x000000000f087348 */ /* 0x000fea0003c00000 */
[----:B------:R0:W1:Y:S02]  /*f830*/  SHFL.IDX P6, R14, R13, R12, R11 ;  /* 0x0000000c0d0e7389 */ /* 0x00006400000c000b */
[----:B01----:R-:W-:Y:S01]  /*f840*/  ENDCOLLECTIVE ;  /* 0x000000000000791b */ /* 0x003fe20003800000 */
.L_x_11990:
        /* <DEDUP_REMOVED lines=10> */
.L_x_11991:
        /* <DEDUP_REMOVED lines=13> */
.L_x_11992:
        /* <DEDUP_REMOVED lines=18> */
.L_x_11993:
[----:B------:R-:W-:Y:S02]  /*fae0*/  IMAD.MOV.U32 R13, RZ, RZ, R6 ;  /* 0x000000ffff0d7224 */ /* 0x000fe400078e0006 */
[----:B------:R-:W-:Y:S02]  /*faf0*/  IMAD.MOV.U32 R12, RZ, RZ, 0x1 ;  /* 0x00000001ff0c7424 */ /* 0x000fe400078e00ff */
[----:B------:R-:W-:-:S07]  /*fb00*/  IMAD.MOV.U32 R2, RZ, RZ, R14 ;  /* 0x000000ffff027224 */ /* 0x000fce00078e000e */
[----:B------:R-:W-:Y:S05]  /*fb10*/  WARPSYNC.COLLECTIVE R15, `(.L_x_11994) ;  /* 0x000000000f087348 */ /* 0x000fea0003c00000 */
[----:B------:R0:W1:Y:S02]  /*fb20*/  SHFL.IDX P6, R14, R13, R12, R11 ;  /* 0x0000000c0d0e7389 */ /* 0x00006400000c000b */
[----:B01----:R-:W-:Y:S01]  /*fb30*/  ENDCOLLECTIVE ;  /* 0x000000000000791b */ /* 0x003fe20003800000 */
.L_x_11994:
        /* <DEDUP_REMOVED lines=15> */
.L_x_11995:
[----:B------:R-:W-:Y:S05]  /*fc30*/  BRA `(.L_x_11996) ;  /* 0xffffffd0002c7947 */ /* 0x000fea000383ffff */
.L_x_11930:
[----:B0-----:R0:W1:Y:S02]  /*fc40*/  SYNCS.PHASECHK.TRANS64.TRYWAIT P0, [R17+URZ+0x2d820], R0 ;  /* 0x02d82000110075a7 */ /* 0x001064000800017f */
[----:B-1----:R-:W-:Y:S05]  /*fc50*/  @!P0 NANOSLEEP.SYNCS 0x989680 ;  /* 0x009896800000895d */ /* 0x002fea0003900000 */
[----:B------:R-:W1:Y:S02]  /*fc60*/  @!P0 SYNCS.PHASECHK.TRANS64 P0, [R17+URZ+0x2d820], R0 ;  /* 0x02d82000110085a7 */ /* 0x000e64000800007f */
[----:B-1----:R-:W-:Y:S05]  /*fc70*/  @!P0 BRA `(.L_x_11930) ;  /* 0xfffffffc00f08947 */ /* 0x002fea000383ffff */
[----:B------:R-:W-:Y:S05]  /*fc80*/  BRA `(.L_x_11997) ;  /* 0xffffffd000907947 */ /* 0x000fea000383ffff */
.L_x_11934:
[----:B0-----:R0:W1:Y:S02]  /*fc90*/  SYNCS.PHASECHK.TRANS64.TRYWAIT P0, [R6+URZ+0x2d840], R0 ;  /* 0x02d84000060075a7 */ /* 0x001064000800017f */
[----:B-1----:R-:W-:Y:S05]  /*fca0*/  @!P0 NANOSLEEP.SYNCS 0x989680 ;  /* 0x009896800000895d */ /* 0x002fea0003900000 */
[----:B------:R-:W1:Y:S02]  /*fcb0*/  @!P0 SYNCS.PHASECHK.TRANS64 P0, [R6+URZ+0x2d840], R0 ;  /* 0x02d84000060085a7 */ /* 0x000e64000800007f */
[----:B-1----:R-:W-:Y:S05]  /*fcc0*/  @!P0 BRA `(.L_x_11934) ;  /* 0xfffffffc00f08947 */ /* 0x002fea000383ffff */
[----:B------:R-:W-:Y:S05]  /*fcd0*/  BRA `(.L_x_11998) ;  /* 0xffffffd400647947 */ /* 0x000fea000383ffff */
.L_x_11935:
        /* <DEDUP_REMOVED lines=8> */
.L_x_12000:
[----:B------:R-:W-:Y:S05]  /*fd60*/  BSYNC B1 ;  /* 0x0000000000017941 */ /* 0x000fea0003800000 */
.L_x_11999:
        /* <DEDUP_REMOVED lines=10> */
.L_x_12001:
        /* <DEDUP_REMOVED lines=8> */
.L_x_12002:
        /* <DEDUP_REMOVED lines=14> */
.L_x_12003:
[----:B------:R-:W-:Y:S02]  /*ff70*/  IMAD.MOV.U32 R13, RZ, RZ, R10 ;  /* 0x000000ffff0d7224 */ /* 0x000fe400078e000a */
[----:B------:R-:W-:Y:S02]  /*ff80*/  IMAD.MOV.U32 R12, RZ, RZ, 0x2 ;  /* 0x00000002ff0c7424 */ /* 0x000fe400078e00ff */
[----:B------:R-:W-:-:S07]  /*ff90*/  IMAD.MOV.U32 R2, RZ, RZ, R14 ;  /* 0x000000ffff027224 */ /* 0x000fce00078e000e */
[----:B------:R-:W-:Y:S05]  /*ffa0*/  WARPSYNC.COLLECTIVE R15, `(.L_x_12004) ;  /* 0x000000000f087348 */ /* 0x000fea0003c00000 */
[----:B------:R0:W1:Y:S02]  /*ffb0*/  SHFL.IDX P6, R14, R13, R12, R11 ;  /* 0x0000000c0d0e7389 */ /* 0x00006400000c000b */
[----:B01----:R-:W-:Y:S01]  /*ffc0*/  ENDCOLLECTIVE ;  /* 0x000000000000791b */ /* 0x003fe20003800000 */
.L_x_12004:
        /* <DEDUP_REMOVED lines=13> */
.L_x_12005:
[----:B------:R-:W-:Y:S02]  /*100a0*/  IMAD.MOV.U32 R13, RZ, RZ, R10 ;  /* 0x000000ffff0d7224 */ /* 0x000fe400078e000a */
[----:B------:R-:W-:Y:S02]  /*100b0*/  IMAD.MOV.U32 R12, RZ, RZ, 0x3 ;  /* 0x00000003ff0c7424 */ /* 0x000fe400078e00ff */
[----:B------:R-:W-:-:S07]  /*100c0*/  IMAD.MOV.U32 R2, RZ, RZ, R14 ;  /* 0x000000ffff027224 */ /* 0x000fce00078e000e */
[----:B------:R-:W-:Y:S05]  /*100d0*/  WARPSYNC.COLLECTIVE R15, `(.L_x_12006) ;  /* 0x000000000f087348 */ /* 0x000fea0003c00000 */
[----:B------:R0:W1:Y:S02]  /*100e0*/  SHFL.IDX P6, R14, R13, R12, R11 ;  /* 0x0000000c0d0e7389 */ /* 0x00006400000c000b */
[----:B01----:R-:W-:Y:S01]  /*100f0*/  ENDCOLLECTIVE ;  /* 0x000000000000791b */ /* 0x003fe20003800000 */
.L_x_12006:
        /* <DEDUP_REMOVED lines=13> */
.L_x_12007:
[----:B------:R-:W-:Y:S01]  /*101d0*/  IMAD.MOV.U32 R2, RZ, RZ, R14 ;  /* 0x000000ffff027224 */ /* 0x000fe200078e000e */
[----:B------:R-:W-:Y:S06]  /*101e0*/  BRA `(.L_x_12008) ;  /* 0xffffffd400107947 */ /* 0x000fec000383ffff */
.L_x_11940:
[----:B-1----:R1:W2:Y:S02]  /*101f0*/  SYNCS.PHASECHK.TRANS64.TRYWAIT P0, [R6+URZ+0x2d860], R2 ;  /* 0x02d86002060075a7 */ /* 0x0022a4000800017f */
[----:B--2---:R-:W-:Y:S05]  /*10200*/  @!P0 NANOSLEEP.SYNCS 0x989680 ;  /* 0x009896800000895d */ /* 0x004fea0003900000 */
[----:B------:R-:W2:Y:S02]  /*10210*/  @!P0 SYNCS.PHASECHK.TRANS64 P0, [R6+URZ+0x2d860], R2 ;  /* 0x02d86002060085a7 */ /* 0x000ea4000800007f */
[----:B--2---:R-:W-:Y:S05]  /*10220*/  @!P0 BRA `(.L_x_11940) ;  /* 0xfffffffc00f08947 */ /* 0x004fea000383ffff */
[----:B------:R-:W-:Y:S05]  /*10230*/  BRA `(.L_x_12009) ;  /* 0xffffffd400707947 */ /* 0x000fea000383ffff */
.L_x_11941:
        /* <DEDUP_REMOVED lines=8> */
.L_x_12011:
[----:B------:R-:W-:Y:S05]  /*102c0*/  BSYNC B1 ;  /* 0x0000000000017941 */ /* 0x000fea0003800000 */
.L_x_12010:
        /* <DEDUP_REMOVED lines=9> */
.L_x_12012:
[----:B------:R-:W-:Y:S02]  /*10360*/  IMAD.MOV.U32 R13, RZ, RZ, R19 ;  /* 0x000000ffff0d7224 */ /* 0x000fe400078e0013 */
[----:B------:R-:W-:Y:S02]  /*10370*/  IMAD.MOV.U32 R12, RZ, RZ, 0x1 ;  /* 0x00000001ff0c7424 */ /* 0x000fe400078e00ff */
[----:B------:R-:W-:-:S07]  /*10380*/  IMAD.MOV.U32 R2, RZ, RZ, R14 ;  /* 0x000000ffff027224 */ /* 0x000fce00078e000e */
[----:B------:R-:W-:Y:S05]  /*10390*/  WARPSYNC.COLLECTIVE R15, `(.L_x_12013) ;  /* 0x000000000f087348 */ /* 0x000fea0003c00000 */
[----:B------:R0:W1:Y:S02]  /*103a0*/  SHFL.IDX P6, R14, R13, R12, R11 ;  /* 0x0000000c0d0e7389 */ /* 0x00006400000c000b */
[----:B01----:R-:W-:Y:S01]  /*103b0*/  ENDCOLLECTIVE ;  /* 0x000000000000791b */ /* 0x003fe20003800000 */
.L_x_12013:
        /* <DEDUP_REMOVED lines=16> */
.L_x_12014:
[----:B------:R-:W-:Y:S02]  /*104c0*/  IMAD.MOV.U32 R13, RZ, RZ, R19 ;  /* 0x000000ffff0d7224 */ /* 0x000fe400078e0013 */
[----:B------:R-:W-:Y:S02]  /*104d0*/  IMAD.MOV.U32 R12, RZ, RZ, 0x2 ;  /* 0x00000002ff0c7424 */ /* 0x000fe400078e00ff */
[----:B------:R-:W-:-:S07]  /*104e0*/  IMAD.MOV.U32 R2, RZ, RZ, R14 ;  /* 0x000000ffff027224 */ /* 0x000fce00078e000e */
[----:B------:R-:W-:Y:S05]  /*104f0*/  WARPSYNC.COLLECTIVE R15, `(.L_x_12015) ;  /* 0x000000000f087348 */ /* 0x000fea0003c00000 */
[----:B------:R0:W1:Y:S02]  /*10500*/  SHFL.IDX P6, R14, R13, R12, R11 ;  /* 0x0000000c0d0e7389 */ /* 0x00006400000c000b */
[----:B01----:R-:W-:Y:S01]  /*10510*/  ENDCOLLECTIVE ;  /* 0x000000000000791b */ /* 0x003fe20003800000 */
.L_x_12015:
        /* <DEDUP_REMOVED lines=16> */
.L_x_12016:
[----:B------:R-:W-:Y:S02]  /*10620*/  IMAD.MOV.U32 R13, RZ, RZ, R19 ;  /* 0x000000ffff0d7224 */ /* 0x000fe400078e0013 */
[----:B------:R-:W-:Y:S02]  /*10630*/  IMAD.MOV.U32 R12, RZ, RZ, 0x3 ;  /* 0x00000003ff0c7424 */ /* 0x000fe400078e00ff */
[----:B------:R-:W-:-:S07]  /*10640*/  IMAD.MOV.U32 R2, RZ, RZ, R14 ;  /* 0x000000ffff027224 */ /* 0x000fce00078e000e */
[----:B------:R-:W-:Y:S05]  /*10650*/  WARPSYNC.COLLECTIVE R15, `(.L_x_12017) ;  /* 0x000000000f087348 */ /* 0x000fea0003c00000 */
[----:B------:R0:W1:Y:S02]  /*10660*/  SHFL.IDX P6, R14, R13, R12, R11 ;  /* 0x0000000c0d0e7389 */ /* 0x00006400000c000b */
[----:B01----:R-:W-:Y:S01]  /*10670*/  ENDCOLLECTIVE ;  /* 0x000000000000791b */ /* 0x003fe20003800000 */
.L_x_12017:
        /* <DEDUP_REMOVED lines=13> */
.L_x_12018:
        /* <DEDUP_REMOVED lines=8> */
.L_x_11949:
[----:B0-----:R0:W1:Y:S02]  /*107d0*/  SYNCS.PHASECHK.TRANS64.TRYWAIT P0, [R4+URZ+0x2d860], R3 ;  /* 0x02d86003040075a7 */ /* 0x001064000800017f */
[----:B-1----:R-:W-:Y:S05]  /*107e0*/  @!P0 NANOSLEEP.SYNCS 0x989680 ;  /* 0x009896800000895d */ /* 0x002fea0003900000 */
[----:B------:R-:W1:Y:S02]  /*107f0*/  @!P0 SYNCS.PHASECHK.TRANS64 P0, [R4+URZ+0x2d860], R3 ;  /* 0x02d86003040085a7 */ /* 0x000e64000800007f */
[----:B-1----:R-:W-:Y:S05]  /*10800*/  @!P0 BRA `(.L_x_11949) ;  /* 0xfffffffc00f08947 */ /* 0x002fea000383ffff */
[----:B------:R-:W-:Y:S05]  /*10810*/  BRA `(.L_x_12020) ;  /* 0xffffffd800007947 */ /* 0x000fea000383ffff */
.L_x_11950:
        /* <DEDUP_REMOVED lines=8> */
.L_x_12022:
[----:B------:R-:W-:Y:S05]  /*108a0*/  BSYNC B0 ;  /* 0x0000000000007941 */ /* 0x000fea0003800000 */
.L_x_12021:
        /* <DEDUP_REMOVED lines=9> */
.L_x_12023:
        /* <DEDUP_REMOVED lines=9> */
.L_x_12024:
        /* <DEDUP_REMOVED lines=16> */
.L_x_12025:
[----:B------:R-:W-:Y:S02]  /*10ad0*/  IMAD.MOV.U32 R13, RZ, RZ, R19 ;  /* 0x000000ffff0d7224 */ /* 0x000fe400078e0013 */
[----:B------:R-:W-:Y:S01]  /*10ae0*/  IMAD.MOV.U32 R12, RZ, RZ, 0x2 ;  /* 0x00000002ff0c7424 */ /* 0x000fe200078e00ff */
[----:B------:R-:W-:-:S13]  /*10af0*/  IADD3 R2, P0, R14, R6, RZ ;  /* 0x000000060e027210 */ /* 0x000fda0007f1e0ff */
[----:B------:R-:W-:Y:S05]  /*10b00*/  WARPSYNC.COLLECTIVE R15, `(.L_x_12026) ;  /* 0x000000000f087348 */ /* 0x000fea0003c00000 */
[----:B------:R0:W1:Y:S02]  /*10b10*/  SHFL.IDX P6, R14, R13, R12, R11 ;  /* 0x0000000c0d0e7389 */ /* 0x00006400000c000b */
[----:B01----:R-:W-:Y:S01]  /*10b20*/  ENDCOLLECTIVE ;  /* 0x000000000000791b */ /* 0x003fe20003800000 */
.L_x_12026:
        /* <DEDUP_REMOVED lines=15> */
.L_x_12027:
[----:B------:R-:W-:Y:S02]  /*10c20*/  IMAD.MOV.U32 R13, RZ, RZ, R19 ;  /* 0x000000ffff0d7224 */ /* 0x000fe400078e0013 */
[----:B------:R-:W-:Y:S01]  /*10c30*/  IMAD.MOV.U32 R12, RZ, RZ, 0x3 ;  /* 0x00000003ff0c7424 */ /* 0x000fe200078e00ff */
[----:B------:R-:W-:-:S13]  /*10c40*/  IADD3 R2, P0, R14, R6, RZ ;  /* 0x000000060e027210 */ /* 0x000fda0007f1e0ff */
[----:B------:R-:W-:Y:S05]  /*10c50*/  WARPSYNC.COLLECTIVE R15, `(.L_x_12028) ;  /* 0x000000000f087348 */ /* 0x000fea0003c00000 */
[----:B------:R0:W1:Y:S02]  /*10c60*/  SHFL.IDX P6, R14, R13, R12, R11 ;  /* 0x0000000c0d0e7389 */ /* 0x00006400000c000b */
[----:B01----:R-:W-:Y:S01]  /*10c70*/  ENDCOLLECTIVE ;  /* 0x000000000000791b */ /* 0x003fe20003800000 */
.L_x_12028:
        /* <DEDUP_REMOVED lines=12> */
.L_x_12029:
[----:B------:R-:W-:Y:S01]  /*10d40*/  @!PT LDS RZ, [RZ] ;  /* 0x00000000fffff984 */ /* 0x000fe20000000800 */
[----:B------:R-:W-:Y:S01]  /*10d50*/  @!PT LDS RZ, [RZ] ;  /* 0x00000000fffff984 */ /* 0x000fe20000000800 */
[----:B------:R-:W-:Y:S01]  /*10d60*/  @!PT LDS RZ, [RZ] ;  /* 0x00000000fffff984 */ /* 0x000fe20000000800 */
[----:B------:R0:W-:Y:S01]  /*10d70*/  LDGSTS.E.BYPASS.LTC128B.128 [R0+0x3400], desc[UR50][R2.64+0x40], !P0 ;  /* 0x0340004002007fae */ /* 0x0001e2000c101d72 */
[----:B------:R-:W-:-:S13]  /*10d80*/  ISETP.LT.OR P0, PT, R5, 0x41, P1 ;  /* 0x000000410500780c */ /* 0x000fda0000f01670 */
[----:B------:R0:W-:Y:S01]  /*10d90*/  LDGSTS.E.BYPASS.LTC128B.128 [R0+0x5400], desc[UR50][R2.64+0x80], !P0 ;  /* 0x0540008002007fae */ /* 0x0001e2000c101d72 */
[----:B------:R-:W-:Y:S05]  /*10da0*/  BRA `(.L_x_12030) ;  /* 0xffffffd400787947 */ /* 0x000fea000383ffff */
.L_x_11955:
        /* <DEDUP_REMOVED lines=8> */
.L_x_12032:
[----:B------:R-:W-:Y:S05]  /*10e30*/  BSYNC B0 ;  /* 0x0000000000007941 */ /* 0x000fea0003800000 */
.L_x_12031:
[----:B------:R-:W-:Y:S05]  /*10e40*/  BRA `(.L_x_12033) ;  /* 0xffffffd8000c7947 */ /* 0x000fea000383ffff */
.L_x_11958:
[----:B-1----:R1:W2:Y:S02]  /*10e50*/  SYNCS.PHASECHK.TRANS64.TRYWAIT P0, [R4+URZ+0x2d820], R0 ;  /* 0x02d82000040075a7 */ /* 0x0022a4000800017f */
[----:B--2---:R-:W-:Y:S05]  /*10e60*/  @!P0 NANOSLEEP.SYNCS 0x989680 ;  /* 0x009896800000895d */ /* 0x004fea0003900000 */
[----:B------:R-:W2:Y:S02]  /*10e70*/  @!P0 SYNCS.PHASECHK.TRANS64 P0, [R4+URZ+0x2d820], R0 ;  /* 0x02d82000040085a7 */ /* 0x000ea4000800007f */
[----:B--2---:R-:W-:Y:S05]  /*10e80*/  @!P0 BRA `(.L_x_11958) ;  /* 0xfffffffc00f08947 */ /* 0x004fea000383ffff */
[----:B------:R-:W-:Y:S05]  /*10e90*/  BRA `(.L_x_12034) ;  /* 0xffffffd800587947 */ /* 0x000fea000383ffff */
.L_x_11959:
        /* <DEDUP_REMOVED lines=11> */
.L_x_12036:
[----:B------:R-:W-:Y:S05]  /*10f50*/  BSYNC B0 ;  /* 0x0000000000007941 */ /* 0x000fea0003800000 */
.L_x_12035:
[----:B------:R-:W-:Y:S05]  /*10f60*/  BRA `(.L_x_12037) ;  /* 0xffffffd800407947 */ /* 0x000fea000383ffff */
.L_x_11962:
[----:B------:R-:W-:Y:S01]  /*10f70*/  BSSY B1, `(.L_x_12038) ;  /* 0x0000006000017945 */ /* 0x000fe20003800000 */
[----:B------:R-:W-:-:S07]  /*10f80*/  IMAD.MOV.U32 R15, RZ, RZ, -0x1 ;  /* 0xffffffffff0f7424 */ /* 0x000fce00078e00ff */
[----:B01----:R-:W-:Y:S05]  /*10f90*/  WARPSYNC.COLLECTIVE R15, `(.L_x_12039) ;  /* 0x000000000f0c7348 */ /* 0x003fea0003c00000 */
[----:B------:R-:W-:Y:S02]  /*10fa0*/  ELECT P6, UR62, PT ;  /* 0x00000000003e782f */ /* 0x000fe400038c0000 */
[----:B------:R-:W-:Y:S01]  /*10fb0*/  MOV R14, UR62 ;  /* 0x0000003e000e7c02 */ /* 0x000fe20008000f00 */
[----:B01----:R-:W-:Y:S10]  /*10fc0*/  ENDCOLLECTIVE ;  /* 0x000000000000791b */ /* 0x003ff40003800000 */
.L_x_12039:
[----:B------:R-:W-:Y:S05]  /*10fd0*/  BSYNC B1 ;  /* 0x0000000000017941 */ /* 0x000fea0003800000 */
.L_x_12038:
[----:B------:R-:W-:Y:S05]  /*10fe0*/  BRA `(.L_x_12040) ;  /* 0xffffffd800387947 */ /* 0x000fea000383ffff */
.L_x_11964:
[----:B-1----:R1:W2:Y:S02]  /*10ff0*/  SYNCS.PHASECHK.TRANS64.TRYWAIT P1, [R5+URZ+0x2d840], R0 ;  /* 0x02d84000050075a7 */ /* 0x0022a4000802017f */
[----:B--2---:R-:W-:Y:S05]  /*11000*/  @!P1 NANOSLEEP.SYNCS 0x989680 ;  /* 0x009896800000995d */ /* 0x004fea0003900000 */
[----:B------:R-:W2:Y:S02]  /*11010*/  @!P1 SYNCS.PHASECHK.TRANS64 P1, [R5+URZ+0x2d840], R0 ;  /* 0x02d84000050095a7 */ /* 0x000ea4000802007f */
[----:B--2---:R-:W-:Y:S05]  /*11020*/  @!P1 BRA `(.L_x_11964) ;  /* 0xfffffffc00f09947 */ /* 0x004fea000383ffff */
[----:B------:R-:W-:Y:S05]  /*11030*/  BRA `(.L_x_12041) ;  /* 0xffffffd800587947 */ /* 0x000fea000383ffff */
.L_x_11966:
[----:B--2---:R2:W3:Y:S02]  /*11040*/  SYNCS.PHASECHK.TRANS64.TRYWAIT P1, [R23+URZ+0x2d840], R2 ;  /* 0x02d84002170075a7 */ /* 0x0044e4000802017f */
[----:B---3--:R-:W-:Y:S05]  /*11050*/  @!P1 NANOSLEEP.SYNCS 0x989680 ;  /* 0x009896800000995d */ /* 0x008fea0003900000 */
[----:B------:R-:W3:Y:S02]  /*11060*/  @!P1 SYNCS.PHASECHK.TRANS64 P1, [R23+URZ+0x2d840], R2 ;  /* 0x02d84002170095a7 */ /* 0x000ee4000802007f */
[----:B---3--:R-:W-:Y:S05]  /*11070*/  @!P1 BRA `(.L_x_11966) ;  /* 0xfffffffc00f09947 */ /* 0x008fea000383ffff */
[----:B------:R-:W-:Y:S05]  /*11080*/  BRA `(.L_x_12042) ;  /* 0xffffffd800647947 */ /* 0x000fea000383ffff */
.L_x_11968:
[----:B---3--:R3:W4:Y:S02]  /*11090*/  SYNCS.PHASECHK.TRANS64.TRYWAIT P1, [R5+URZ+0x2d860], R0 ;  /* 0x02d86000050075a7 */ /* 0x008724000802017f */
[----:B----4-:R-:W-:Y:S05]  /*110a0*/  @!P1 NANOSLEEP.SYNCS 0x989680 ;  /* 0x009896800000995d */ /* 0x010fea0003900000 */
[----:B------:R-:W4:Y:S02]  /*110b0*/  @!P1 SYNCS.PHASECHK.TRANS64 P1, [R5+URZ+0x2d860], R0 ;  /* 0x02d86000050095a7 */ /* 0x000f24000802007f */
[----:B----4-:R-:W-:Y:S05]  /*110c0*/  @!P1 BRA `(.L_x_11968) ;  /* 0xfffffffc00f09947 */ /* 0x010fea000383ffff */
[----:B------:R-:W-:Y:S05]  /*110d0*/  BRA `(.L_x_12043) ;  /* 0xffffffd800607947 */ /* 0x000fea000383ffff */
.L_x_12044:
        /* <DEDUP_REMOVED lines=10> */
.L_x_15858:


//--------------------- .text._ZN7cutlass13device_kernelIN5flash11enable_sm90INS1_16FlashAttnFwdSm90INS1_25CollectiveMainloopFwdSm90ILi2EN4cute5tupleIJNS5_1CILi1EEES8_S8_EEENS6_IJNS7_ILi192EEENS7_ILi128EEENS7_ILi96EEEEEELi96ENS_10bfloat16_tEfNS_4arch4Sm90ELb1ELb0ELb0ELb1ELb1ELb0ELb0ELb0ELb1ELb1ELb0ELb0EEENS1_21CollectiveEpilogueFwdINS6_IJSA_SC_SB_EEES9_SE_SG_Li384ELb1ELb1ELb0ELb0EEENS1_36VarlenDynamicPersistentTileSchedulerILi192ELi128ELi384ELi128ELb0ELb1ELb1ELb1ELb1ELb1EEEEEEEEEvNT_6ParamsE --------------------------
	.section	.text._ZN7cutlass13device_kernelIN5flash11enable_sm90INS1_16FlashAttnFwdSm90INS1_25CollectiveMainloopFwdSm90ILi2EN4cute5tupleIJNS5_1CILi1EEES8_S8_EEENS6_IJNS7_ILi192EEENS7_ILi128EEENS7_ILi96EEEEEELi96ENS_10bfloat16_tEfNS_4arch4Sm90ELb1ELb0ELb0ELb1ELb1ELb0ELb0ELb0ELb1ELb1ELb0ELb0EEENS1_21CollectiveEpilogueFwdINS6_IJSA_SC_SB_EEES9_SE_SG_Li384ELb1ELb1ELb0ELb0EEENS1_36VarlenDynamicPersistentTileSchedulerILi192ELi128ELi384ELi128ELb0ELb1ELb1ELb1ELb1ELb1EEEEEEEEEvNT_6ParamsE,"ax",@progbits
	.align	128
.text._ZN7cutlass13device_kernelIN5flash11enable_sm90INS1_16FlashAttnFwdSm90INS1_25CollectiveMainloopFwdSm90ILi2EN4cute5tupleIJNS5_1CILi1EEES8_S8_EEENS6_IJNS7_ILi192EEENS7_ILi128EEENS7_ILi96EEEEEELi96ENS_10bfloat16_tEfNS_4arch4Sm90ELb1ELb0ELb0ELb1ELb1ELb0ELb0ELb0ELb1ELb1ELb0ELb0EEENS1_21CollectiveEpilogueFwdINS6_IJSA_SC_SB_EEES9_SE_SG_Li384ELb1ELb1ELb0ELb0EEENS1_36VarlenDynamicPersistentTileSchedulerILi192ELi128ELi384ELi128ELb0ELb1ELb1ELb1ELb1ELb1EEEEEEEEEvNT_6ParamsE:
        .type           _ZN7cutlass13device_kernelIN5flash11enable_sm90INS1_16FlashAttnFwdSm90INS1_25CollectiveMainloopFwdSm90ILi2EN4cute5tupleIJNS5_1CILi1EEES8_S8_EEENS6_IJNS7_ILi192EEENS7_ILi128EEENS7_ILi96EEEEEELi96ENS_10bfloat16_tEfNS_4arch4Sm90ELb1ELb0ELb0ELb1ELb1ELb0ELb0ELb0ELb1ELb1ELb0ELb0EEENS1_21CollectiveEpilogueFwdINS6_IJSA_SC_SB_EEES9_SE_SG_Li384ELb1ELb1ELb0ELb0EEENS1_36VarlenDynamicPersistentTileSchedulerILi192ELi128ELi384ELi128ELb0ELb1ELb1ELb1ELb1ELb1EEEEEEEEEvNT_6ParamsE,@function
        .size           _ZN7cutlass13device_kernelIN5flash11enable_sm90INS1_16FlashAttnFwdSm90INS1_25CollectiveMainloopFwdSm90ILi2EN4cute5tupleIJNS5_1CILi1EEES8_S8_EEENS6_IJNS7_ILi192EEENS7_ILi128EEENS7_ILi96EEEEEELi96ENS_10bfloat16_tEfNS_4arch4Sm90ELb1ELb0ELb0ELb1ELb1ELb0ELb0ELb0ELb1ELb1ELb0ELb0EEENS1_21CollectiveEpilogueFwdINS6_IJSA_SC_SB_EEES9_SE_SG_Li384ELb1ELb1ELb0ELb0EEENS1_36VarlenDynamicPersistentTileSchedulerILi192ELi128ELi384ELi128ELb0ELb1ELb1ELb1ELb1ELb1EEEEEEEEEvNT_6ParamsE,(.L_x_15859 - _ZN7cutlass13device_kernelIN5flash11enable_sm90INS1_16FlashAttnFwdSm90INS1_25CollectiveMainloopFwdSm90ILi2EN4cute5tupleIJNS5_1CILi1EEES8_S8_EEENS6_IJNS7_ILi192EEENS7_ILi128EEENS7_ILi96EEEEEELi96ENS_10bfloat16_tEfNS_4arch4Sm90ELb1ELb0ELb0ELb1ELb1ELb0ELb0ELb0ELb1ELb1ELb0ELb0EEENS1_21CollectiveEpilogueFwdINS6_IJSA_SC_SB_EEES9_SE_SG_Li384ELb1ELb1ELb0ELb0EEENS1_36VarlenDynamicPersistentTileSchedulerILi192ELi128ELi384ELi128ELb0ELb1ELb1ELb1ELb1ELb1EEEEEEEEEvNT_6ParamsE)
        .other          _ZN7cutlass13device_kernelIN5flash11enable_sm90INS1_16FlashAttnFwdSm90INS1_25CollectiveMainloopFwdSm90ILi2EN4cute5tupleIJNS5_1CILi1EEES8_S8_EEENS6_IJNS7_ILi192EEENS7_ILi128EEENS7_ILi96EEEEEELi96ENS_10bfloat16_tEfNS_4arch4Sm90ELb1ELb0ELb0ELb1ELb1ELb0ELb0ELb0ELb1ELb1ELb0ELb0EEENS1_21CollectiveEpilogueFwdINS6_IJSA_SC_SB_EEES9_SE_SG_Li384ELb1ELb1ELb0ELb0EEENS1_36VarlenDynamicPersistentTileSchedulerILi192ELi128ELi384ELi128ELb0ELb1ELb1ELb1ELb1ELb1EEEEEEEEEvNT_6ParamsE,@"STO_CUDA_ENTRY STV_DEFAULT"
_ZN7cutlass13device_kernelIN5flash11enable_sm90INS1_16FlashAttnFwdSm90INS1_25CollectiveMainloopFwdSm90ILi2EN4cute5tupleIJNS5_1CILi1EEES8_S8_EEENS6_IJNS7_ILi192EEENS7_ILi128EEENS7_ILi96EEEEEELi96ENS_10bfloat16_tEfNS_4arch4Sm90ELb1ELb0ELb0ELb1ELb1ELb0ELb0ELb0ELb1ELb1ELb0ELb0EEENS1_21CollectiveEpilogueFwdINS6_IJSA_SC_SB_EEES9_SE_SG_Li384ELb1ELb1ELb0ELb0EEENS1_36VarlenDynamicPersistentTileSchedulerILi192ELi128ELi384ELi128ELb0ELb1ELb1ELb1ELb1ELb1EEEEEEEEEvNT_6ParamsE:
        /* <DEDUP_REMOVED lines=45> */
.L_x_12045:
        /* <DEDUP_REMOVED lines=22> */
.L_x_12046:
        /* <DEDUP_REMOVED lines=18> */
.L_x_12047:
        /* <DEDUP_REMOVED lines=22> */
.L_x_12048:
        /* <DEDUP_REMOVED lines=22> */
.L_x_12049:
        /* <DEDUP_REMOVED lines=8> */
.L_x_12051:
        /* <DEDUP_REMOVED lines=24> */
[----:B------:R-:W-:-:S03]  /*0a10*/  LOP3.LUT R4, R2, 0xfffffff0, RZ, 0xc0, !PT ;  /* 0xfffffff002047812 */ /* 0x000fc600078ec0ff */
[C---:B------:R-:W-:Y:S02]  /*0a20*/  IMAD.IADD R150, R157.reuse, 0x1, -R150 ;  /* 0x000000019d967824 */ /* 0x040fe400078e0a96 */
[----:B------:R-:W-:-:S03]  /*0a30*/  IMAD.IADD R4, R157, 0x1, -R4 ;  /* 0x000000019d047824 */ /* 0x000fc600078e0a04 */
[----:B------:R-:W-:Y:S02]  /*0a40*/  SHF.R.S32.HI R11, RZ, 0x1f, R150 ;  /* 0x0000001fff0b7819 */ /* 0x000fe40000011496 */
[----:B------:R-:W-:Y:S02]  /*0a50*/  SHF.R.S32.HI R3, RZ, 0x1f, R4 ;  /* 0x0000001fff037819 */ /* 0x000fe40000011404 */
[----:B------:R-:W-:Y:S02]  /*0a60*/  LEA.HI R10, R11, R150, RZ, 0x2 ;  /* 0x000000960b0a7211 */ /* 0x000fe400078f10ff */
[----:B------:R-:W-:Y:S02]  /*0a70*/  LEA.HI R5, R0, R157, RZ, 0x5 ;  /* 0x0000009d00057211 */ /* 0x000fe400078f28ff */
[--C-:B------:R-:W-:Y:S02]  /*0a80*/  SHF.R.S32.HI R8, RZ, 0x2, R10.reuse ;  /* 0x00000002ff087819 */ /* 0x100fe4000001140a */
[----:B------:R-:W-:-:S02]  /*0a90*/  SHF.R.S32.HI R9, RZ, 0x1f, R10 ;  /* 0x0000001fff097819 */ /* 0x000fc4000001140a */
[----:B------:R-:W-:Y:S02]  /*0aa0*/  SHF.R.S32.HI R7, RZ, 0x4, R2 ;  /* 0x00000004ff077819 */ /* 0x000fe40000011402 */
[----:B------:R-:W-:Y:S02]  /*0ab0*/  LEA.HI R3, R3, R4, RZ, 0x3 ;  /* 0x0000000403037211 */ /* 0x000fe400078f18ff */
[----:B------:R-:W-:Y:S02]  /*0ac0*/  LEA.HI R6, R9, R8, RZ, 0x3 ;  /* 0x0000000809067211 */ /* 0x000fe400078f18ff */
[----:B------:R-:W-:Y:S02]  /*0ad0*/  SHF.R.S32.HI R9, RZ, 0x5, R5 ;  /* 0x00000005ff097819 */ /* 0x000fe40000011405 */
[----:B------:R-:W-:Y:S02]  /*0ae0*/  LEA.HI R2, R2, R7, RZ, 0x1 ;  /* 0x0000000702027211 */ /* 0x000fe400078f08ff */
[----:B------:R-:W-:-:S02]  /*0af0*/  LOP3.LUT R5, R3, 0xfffffff8, RZ, 0xc0, !PT ;  /* 0xfffffff803057812 */ /* 0x000fc400078ec0ff */
[----:B------:R-:W-:Y:S02]  /*0b00*/  SHF.R.S32.HI R151, RZ, 0x7, R151 ;  /* 0x00000007ff977819 */ /* 0x000fe40000011497 */
[----:B------:R-:W-:Y:S01]  /*0b10*/  LOP3.LUT R2, R2, 0x1ffffffe, RZ, 0xc0, !PT ;  /* 0x1ffffffe02027812 */ /* 0x000fe200078ec0ff */
[----:B------:R-:W-:Y:S01]  /*0b20*/  IMAD.IADD R5, R4, 0x1, -R5 ;  /* 0x0000000104057824 */ /* 0x000fe200078e0a05 */
[----:B------:R-:W-:Y:S01]  /*0b30*/  LOP3.LUT R13, R6, 0xfffffff8, RZ, 0xc0, !PT ;  /* 0xfffffff8060d7812 */ /* 0x000fe200078ec0ff */
[----:B------:R-:W-:-:S04]  /*0b40*/  IMAD.HI R6, R151, 0x55555556, RZ ;  /* 0x5555555697067827 */ /* 0x000fc800078e02ff */
[----:B------:R-:W-:Y:S02]  /*0b50*/  IMAD R14, R9, 0x10, R4 ;  /* 0x00000010090e7824 */ /* 0x000fe400078e0204 */
[----:B------:R-:W-:Y:S02]  /*0b60*/  IMAD.IADD R2, R7, 0x1, -R2 ;  /* 0x0000000107027824 */ /* 0x000fe400078e0a02 */
[----:B------:R-:W-:Y:S02]  /*0b70*/  IMAD.SHL.U32 R4, R5, 0x40, RZ ;  /* 0x0000004005047824 */ /* 0x000fe400078e00ff */
[----:B------:R-:W-:Y:S01]  /*0b80*/  IMAD.IADD R12, R8, 0x1, -R13 ;  /* 0x00000001080c7824 */ /* 0x000fe200078e0a0d */
[----:B------:R-:W-:Y:S01]  /*0b90*/  LEA.HI R8, R6, R6, RZ, 0x1 ;  /* 0x0000000606087211 */ /* 0x000fe200078f08ff */
[----:B------:R-:W-:Y:S01]  /*0ba0*/  IMAD.SHL.U32 R6, R3, 0x40, RZ ;  /* 0x0000004003067824 */ /* 0x000fe200078e00ff */
[----:B------:R-:W-:Y:S01]  /*0bb0*/  LOP3.LUT R4, R4, 0x1c0, RZ, 0xc0, !PT ;  /* 0x000001c004047812 */ /* 0x000fe200078ec0ff */
[----:B------:R-:W-:Y:S01]  /*0bc0*/  IMAD.SHL.U32 R3, R2, 0x8, RZ ;  /* 0x0000000802037824 */ /* 0x000fe200078e00ff */
[----:B------:R-:W-:-:S03]  /*0bd0*/  LEA.HI R0, R0, R157, RZ, 0x2 ;  /* 0x0000009d00007211 */ /* 0x000fc600078f10ff */
[--C-:B------:R-:W-:Y:S01]  /*0be0*/  IMAD.U32 R153, R14, 0x20, R3.reuse ;  /* 0x000000200e997824 */ /* 0x100fe200078e0003 */
[----:B------:R-:W-:Y:S02]  /*0bf0*/  LOP3.LUT R3, R4, 0x8, R3, 0xf8, !PT ;  /* 0x0000000804037812 */ /* 0x000fe400078ef803 */
[----:B------:R-:W-:Y:S02]  /*0c00*/  LOP3.LUT R6, R6, 0x7ffffe00, RZ, 0xc0, !PT ;  /* 0x7ffffe0006067812 */ /* 0x000fe400078ec0ff */
[----:B------:R-:W-:Y:S02]  /*0c10*/  SHF.R.U32.HI R4, RZ, 0x3, R4 ;  /* 0x00000003ff047819 */ /* 0x000fe40000011604 */
[----:B------:R-:W-:Y:S01]  /*0c20*/  LOP3.LUT R2, R0, 0xfffffffc, RZ, 0xc0, !PT ;  /* 0xfffffffc00027812 */ /* 0x000fe200078ec0ff */
[----:B------:R-:W-:Y:S01]  /*0c30*/  IMAD R6, R9, 0x400, R6 ;  /* 0x0000040009067824 */ /* 0x000fe200078e0206 */
[----:B------:R-:W-:Y:S02]  /*0c40*/  LOP3.LUT R3, R3, R4, RZ, 0x3c, !PT ;  /* 0x0000000403037212 */ /* 0x000fe400078e3cff */
[----:B------:R-:W-:Y:S01]  /*0c50*/  LEA.HI R11, R11, R150, RZ, 0x5 ;  /* 0x000000960b0b7211 */ /* 0x000fe200078f28ff */
[----:B------:R-:W-:Y:S01]  /*0c60*/  IMAD.IADD R147, R157, 0x1, -R2 ;  /* 0x000000019d937824 */ /* 0x000fe200078e0a02 */
[----:B------:R-:W-:Y:S01]  /*0c70*/  R2P PR, R5, 0x6 ;  /* 0x0000000605007804 */ /* 0x000fe20000000000 */
[----:B------:R-:W-:Y:S01]  /*0c80*/  IMAD.IADD R3, R6, 0x1, R3 ;  /* 0x0000000106037824 */ /* 0x000fe200078e0203 */
[----:B------:R-:W-:-:S02]  /*0c90*/  SHF.R.S32.HI R11, RZ, 0x5, R11 ;  /* 0x00000005ff0b7819 */ /* 0x000fc4000001140b */
[----:B------:R-:W-:Y:S02]  /*0ca0*/  LEA.HI R4, R147, R147, RZ, 0x1 ;  /* 0x0000009393047211 */ /* 0x000fe400078f08ff */
[----:B------:R-:W-:Y:S01]  /*0cb0*/  LEA R16, R3, UR40, 0x1 ;  /* 0x0000002803107c11 */ /* 0x000fe2000f8e08ff */
[----:B------:R-:W-:Y:S01]  /*0cc0*/  IMAD.MOV.U32 R17, RZ, RZ, 0x40 ;  /* 0x00000040ff117424 */ /* 0x000fe200078e00ff */
[----:B------:R-:W-:Y:S01]  /*0cd0*/  LOP3.LUT R4, R4, 0x1ffffffe, RZ, 0xc0, !PT ;  /* 0x1ffffffe04047812 */ /* 0x000fe200078ec0ff */
[----:B------:R-:W-:Y:S02]  /*0ce0*/  IMAD.SHL.U32 R142, R147, 0x8, RZ ;  /* 0x00000008938e7824 */ /* 0x000fe400078e00ff */
[----:B------:R-:W-:Y:S02]  /*0cf0*/  IMAD R8, R8, -0x3, R151 ;  /* 0xfffffffd08087824 */ /* 0x000fe400078e0297 */
[----:B------:R-:W-:Y:S02]  /*0d00*/  IMAD R11, R11, 0x10, R12 ;  /* 0x000000100b0b7824 */ /* 0x000fe400078e020c */
[----:B------:R-:W-:Y:S01]  /*0d10*/  VIADD R18, R16, 0x21800 ;  /* 0x0002180010127836 */ /* 0x000fe20000000000 */
[----:B------:R-:W-:Y:S01]  /*0d20*/  SEL R17, R17, 0xffffffc0, !P2 ;  /* 0xffffffc011117807 */ /* 0x000fe20005000000 */
[----:B------:R-:W-:Y:S01]  /*0d30*/  VIADD R145, R142, 0x20 ;  /* 0x000000208e917836 */ /* 0x000fe20000000000 */
[----:B------:R-:W-:Y:S01]  /*0d40*/  LOP3.LUT R139, R10, 0x7ffffffc, RZ, 0xc0, !PT ;  /* 0x7ffffffc0a8b7812 */ /* 0x000fe200078ec0ff */
[----:B------:R-:W-:-:S02]  /*0d50*/  VIADD R146, R142, 0x40 ;  /* 0x000000408e927836 */ /* 0x000fc40000000000 */
[----:B------:R-:W-:Y:S02]  /*0d60*/  VIADD R22, R16, 0x21820 ;  /* 0x0002182010167836 */ /* 0x000fe40000000000 */
[----:B------:R-:W-:Y:S02]  /*0d70*/  IMAD R152, R8, 0x40, R11 ;  /* 0x0000004008987824 */ /* 0x000fe400078e020b */
[----:B------:R-:W-:Y:S02]  /*0d80*/  IMAD.IADD R3, R147, 0x1, -R4 ;  /* 0x0000000193037824 */ /* 0x000fe400078e0a04 */
[C---:B------:R-:W-:Y:S01]  /*0d90*/  @P1 VIADD R22, R18.reuse, 0xffffffe0 ;  /* 0xffffffe012161836 */ /* 0x040fe20000000000 */
[----:B------:R-:W-:Y:S01]  /*0da0*/  SHF.R.S32.HI R148, RZ, 0x2, R0 ;  /* 0x00000002ff947819 */ /* 0x000fe20000011400 */
[----:B------:R-:W-:Y:S01]  /*0db0*/  IMAD.IADD R18, R18, 0x1, R17 ;  /* 0x0000000112127824 */ /* 0x000fe200078e0211 */
[----:B------:R-:W-:Y:S01]  /*0dc0*/  SHF.R.S32.HI R156, RZ, 0x1f, R145 ;  /* 0x0000001fff9c7819 */ /* 0x000fe20000011491 */
[----:B------:R-:W-:Y:S01]  /*0dd0*/  IMAD.MOV.U32 R149, RZ, RZ, RZ ;  /* 0x000000ffff957224 */ /* 0x000fe200078e00ff */
[----:B------:R-:W-:Y:S01]  /*0de0*/  SHF.R.S32.HI R155, RZ, 0x1f, R146 ;  /* 0x0000001fff9b7819 */ /* 0x000fe20000011492 */
[----:B------:R-:W-:-:S02]  /*0df0*/  IMAD.MOV.U32 R2, RZ, RZ, RZ ;  /* 0x000000ffff027224 */ /* 0x000fc400078e00ff */
[----:B------:R-:W-:Y:S02]  /*0e00*/  IMAD.IADD R139, R150, 0x1, -R139 ;  /* 0x00000001968b7824 */ /* 0x000fe400078e0a8b */
[----:B------:R-:W-:Y:S02]  /*0e10*/  IMAD R140, R3, 0x8, R152 ;  /* 0x00000008038c7824 */ /* 0x000fe400078e0298 */
[----:B------:R-:W-:Y:S02]  /*0e20*/  IMAD.IADD R17, R17, 0x1, R22 ;  /* 0x0000000111117824 */ /* 0x000fe400078e0216 */
[----:B------:R-:W-:Y:S01]  /*0e30*/  VIADD R23, R22, 0x6000 ;  /* 0x0000600016177836 */ /* 0x000fe20000000000 */
[----:B------:R-:W-:Y:S01]  /*0e40*/  UMOV UR38, URZ ;  /* 0x0000003f00267c82 */ /* 0x000fe20008000000 */
[----:B--2---:R-:W-:-:S07]  /*0e50*/  LOP3.LUT R19, R15, 0x1, RZ, 0xfc, !PT ;  /* 0x000000010f137812 */ /* 0x004fce00078efcff */
.L_x_12103:
[----:B--2---:R-:W0:Y:S01]  /*0e60*/  LDC.64 R4, c[0x0][0xc88] ;  /* 0x00032200ff047b82 */ /* 0x004e220000000a00 */
[----:B------:R-:W-:Y:S01]  /*0e70*/  ULDC.64 UR4, c[0x0][0xa28] ;  /* 0x00028a0000047ab9 */ /* 0x000fe20000000a00 */
[----:B------:R-:W-:Y:S01]  /*0e80*/  ULDC.64 UR6, c[0x0][0xa18] ;  /* 0x0002860000067ab9 */ /* 0x000fe20000000a00 */
[----:B------:R-:W-:Y:S01]  /*0e90*/  IMAD.MOV.U32 R0, RZ, RZ, RZ ;  /* 0x000000ffff007224 */ /* 0x000fe200078e00ff */
[----:B------:R-:W-:Y:S01]  /*0ea0*/  ULDC.64 UR8, c[0x0][0xa20] ;  /* 0x0002880000087ab9 */ /* 0x000fe20000000a00 */
[----:B0-----:R-:W-:-:S05]  /*0eb0*/  IMAD.WIDE R4, R31, 0x4, R4 ;  /* 0x000000041f047825 */ /* 0x001fca00078e0204 */
[----:B------:R-:W2:Y:S01]  /*0ec0*/  LDG.E R141, desc[UR36][R4.64] ;  /* 0x00000024048d7981 */ /* 0x000ea2000c1e1900 */
[----:B------:R-:W-:Y:S02]  /*0ed0*/  ISETP.NE.U32.AND P0, PT, RZ, UR4, PT ;  /* 0x00000004ff007c0c */ /* 0x000fe4000bf05070 */
[----:B------:R-:W-:Y:S02]  /*0ee0*/  ISETP.NE.U32.AND P1, PT, RZ, UR6, PT ;  /* 0x00000006ff007c0c */ /* 0x000fe4000bf25070 */
[----:B------:R-:W-:Y:S02]  /*0ef0*/  ISETP.NE.AND.EX P0, PT, RZ, UR5, PT, P0 ;  /* 0x00000005ff007c0c */ /* 0x000fe4000bf05300 */
[----:B------:R-:W-:Y:S02]  /*0f00*/  ISETP.NE.AND.EX P1, PT, RZ, UR7, PT, P1 ;  /* 0x00000007ff007c0c */ /* 0x000fe4000bf25310 */
[----:B--2---:R-:W-:-:S09]  /*0f10*/  SHF.R.S32.HI R144, RZ, 0x1f, R141 ;  /* 0x0000001fff907819 */ /* 0x004fd2000001148d */
[----:B-1-3--:R-:W-:-:S04]  /*0f20*/  @P0 LEA R6, P2, R141, UR4, 0x2 ;  /* 0x000000048d060c11 */ /* 0x00afc8000f8410ff */
[C---:B------:R-:W-:Y:S01]  /*0f30*/  @P0 LEA.HI.X R7, R141.reuse, UR5, R144, 0x2, P2 ;  /* 0x000000058d070c11 */ /* 0x040fe200090f1490 */
[----:B------:R-:W-:Y:S01]  /*0f40*/  ULDC.64 UR4, c[0x0][0x418] ;  /* 0x0001060000047ab9 */ /* 0x000fe20000000a00 */
[----:B------:R-:W-:-:S03]  /*0f50*/  @P1 LEA R4, P2, R141, UR6, 0x2 ;  /* 0x000000068d041c11 */ /* 0x000fc6000f8410ff */
[----:B------:R0:W5:Y:S01]  /*0f60*/  @P0 LDG.E R0, desc[UR36][R6.64] ;  /* 0x0000002406000981 */ /* 0x000162000c1e1900 */
[----:B------:R-:W-:-:S05]  /*0f70*/  @P1 LEA.HI.X R5, R141, UR7, R144, 0x2, P2 ;  /* 0x000000078d051c11 */ /* 0x000fca00090f1490 */
[----:B------:R0:W5:Y:S01]  /*0f80*/  @P1 LDG.E R138, desc[UR36][R4.64] ;  /* 0x00000024048a1981 */ /* 0x000162000c1e1900 */
[----:B------:R-:W-:Y:S01]  /*0f90*/  UISETP.NE.U32.AND UP0, UPT, UR4, URZ, UPT ;  /* 0x0000003f0400728c */ /* 0x000fe2000bf05070 */
[----:B------:R-:W-:Y:S02]  /*0fa0*/  ISETP.NE.U32.AND P2, PT, RZ, UR8, PT ;  /* 0x00000008ff007c0c */ /* 0x000fe4000bf45070 */
[----:B------:R-:W-:Y:S01]  /*0fb0*/  ULDC UR4, c[0x0][0x424] ;  /* 0x0001090000047ab9 */ /* 0x000fe20000000800 */
[----:B------:R-:W-:Y:S01]  /*0fc0*/  UISETP.NE.AND.EX UP0, UPT, UR5, URZ, UPT, UP0 ;  /* 0x0000003f0500728c */ /* 0x000fe2000bf05300 */
[----:B------:R-:W-:Y:S02]  /*0fd0*/  ISETP.NE.AND.EX P2, PT, RZ, UR9, PT, P2 ;  /* 0x00000009ff007c0c */ /* 0x000fe4000bf45320 */
[----:B------:R-:W-:Y:S01]  /*0fe0*/  ULDC UR5, c[0x0][0x2f0] ;  /* 0x0000bc0000057ab9 */ /* 0x000fe20000000800 */
[----:B------:R-:W-:-:S04]  /*0ff0*/  USEL UR4, UR4, 0x1, UP0 ;  /* 0x0000000104047887 */ /* 0x000fc80008000000 */
[----:B------:R-:W-:Y:S01]  /*1000*/  UIMAD UR4, UR4, UR5, URZ ;  /* 0x00000005040472a4 */ /* 0x000fe2000f8e023f */
[----:B0---4-:R-:W-:Y:S11]  /*1010*/  @P1 BRA `(.L_x_12052) ;  /* 0x0000000000281947 */ /* 0x011ff60003800000 */
        /* <DEDUP_REMOVED lines=10> */
.L_x_12052:
[----:B------:R-:W-:Y:S02]  /*10c0*/  IMAD.U32 R137, RZ, RZ, UR4 ;  /* 0x00000004ff897e24 */ /* 0x000fe4000f8e00ff */
[----:B------:R-:W-:Y:S01]  /*10d0*/  IMAD.MOV.U32 R143, RZ, RZ, R30 ;  /* 0x000000ffff8f7224 */ /* 0x000fe200078e001e */
[----:B------:R-:W-:Y:S06]  /*10e0*/  @!P2 BRA `(.L_x_12053) ;  /* 0x000000000010a947 */ /* 0x000fec0003800000 */
[----:B------:R-:W-:-:S04]  /*10f0*/  LEA R4, P0, R141, UR8, 0x2 ;  /* 0x000000088d047c11 */ /* 0x000fc8000f8010ff */
[----:B------:R-:W-:-:S05]  /*1100*/  LEA.HI.X R5, R141, UR9, R144, 0x2, P0 ;  /* 0x000000098d057c11 */ /* 0x000fca00080f1490 */
[----:B------:R1:W5:Y:S01]  /*1110*/  LDG.E R137, desc[UR36][R4.64] ;  /* 0x0000002404897981 */ /* 0x000362000c1e1900 */
[----:B------:R-:W-:Y:S05]  /*1120*/  BRA `(.L_x_12054) ;  /* 0x0000000000247947 */ /* 0x000fea0003800000 */
.L_x_12053:
        /* <DEDUP_REMOVED lines=9> */
.L_x_12054:
[----:B------:R-:W2:Y:S01]  /*11c0*/  LDC R154, c[0x0][0x448] ;  /* 0x00011200ff9a7b82 */ /* 0x000ea20000000800 */
[----:B------:R-:W-:Y:S01]  /*11d0*/  IMAD R136, R29, 0xc0, RZ ;  /* 0x000000c01d887824 */ /* 0x000fe200078e02ff */
[----:B------:R-:W-:Y:S01]  /*11e0*/  CS2R R134, SRZ ;  /* 0x0000000000867805 */ /* 0x000fe2000001ff00 */
[----:B-----5:R-:W-:Y:S01]  /*11f0*/  IMAD.IADD R137, R137, 0x1, -R0 ;  /* 0x0000000189897824 */ /* 0x020fe200078e0a00 */
[----:B------:R-:W-:Y:S01]  /*1200*/  CS2R R132, SRZ ;  /* 0x0000000000847805 */ /* 0x000fe2000001ff00 */
[----:B------:R-:W-:Y:S01]  /*1210*/  VIADD R3, R136, 0xbf ;  /* 0x000000bf88037836 */ /* 0x000fe20000000000 */
[----:B------:R-:W-:Y:S01]  /*1220*/  CS2R R130, SRZ ;  /* 0x0000000000827805 */ /* 0x000fe2000001ff00 */
        /* <DEDUP_REMOVED lines=17> */
[----:B--2---:R-:W-:Y:S02]  /*1340*/  ISETP.NE.AND P0, PT, R154, 0x1, PT ;  /* 0x000000019a00780c */ /* 0x004fe40003f05270 */
[----:B------:R-:W-:-:S02]  /*1350*/  CS2R R98, SRZ ;  /* 0x0000000000627805 */ /* 0x000fc4000001ff00 */
[----:B------:R-:W-:Y:S02]  /*1360*/  CS2R R96, SRZ ;  /* 0x0000000000607805 */ /* 0x000fe4000001ff00 */
[----:B------:R-:W-:Y:S01]  /*1370*/  CS2R R6, SRZ ;  /* 0x0000000000067805 */ /* 0x000fe2000001ff00 */
[----:B------:R-:W-:Y:S01]  /*1380*/  IMAD.MOV.U32 R94, RZ, RZ, RZ ;  /* 0x000000ffff5e7224 */ /* 0x000fe200078e00ff */
[----:B------:R-:W-:Y:S01]  /*1390*/  CS2R R90, SRZ ;  /* 0x00000000005a7805 */ /* 0x000fe2000001ff00 */
[----:B------:R-:W-:Y:S02]  /*13a0*/  IMAD.MOV.U32 R93, RZ, RZ, RZ ;  /* 0x000000ffff5d7224 */ /* 0x000fe400078e00ff */
[----:B------:R-:W-:Y:S02]  /*13b0*/  IMAD.MOV.U32 R89, RZ, RZ, RZ ;  /* 0x000000ffff597224 */ /* 0x000fe400078e00ff */
[----:B-1----:R-:W1:Y:S08]  /*13c0*/  @P0 LDC R4, c[0x0][0x44c] ;  /* 0x00011300ff040b82 */ /* 0x002e700000000800 */
[----:B------:R-:W2:Y:S01]  /*13d0*/  @P0 LDC R5, c[0x0][0x450] ;  /* 0x00011400ff050b82 */ /* 0x000ea20000000800 */
[----:B-1----:R-:W-:Y:S01]  /*13e0*/  @P0 IMAD.HI.U32 R0, R3, R4, RZ ;  /* 0x0000000403000227 */ /* 0x002fe200078e00ff */
[----:B0-----:R-:W-:-:S04]  /*13f0*/  IADD3 R4, R137, 0x80, -R138 ;  /* 0x0000008089047810 */ /* 0x001fc80007ffe88a */
[----:B--2---:R-:W-:Y:S01]  /*1400*/  @P0 SHF.R.U32.HI R3, RZ, R5, R0 ;  /* 0x00000005ff030219 */ /* 0x004fe20000011600 */
[----:B------:R-:W-:Y:S01]  /*1410*/  VIADD R0, R137, 0x7f ;  /* 0x0000007f89007836 */ /* 0x000fe20000000000 */
[----:B------:R-:W-:-:S03]  /*1420*/  PLOP3.LUT P0, PT, PT, PT, PT, 0x80, 0x0 ;  /* 0x000000000000781c */ /* 0x000fc60003f0f070 */
[----:B------:R-:W-:Y:S01]  /*1430*/  IMAD.IADD R4, R4, 0x1, R3 ;  /* 0x0000000104047824 */ /* 0x000fe200078e0203 */
[----:B------:R-:W-:-:S04]  /*1440*/  SHF.R.S32.HI R3, RZ, 0x1f, R0 ;  /* 0x0000001fff037819 */ /* 0x000fc80000011400 */
[----:B------:R-:W-:Y:S02]  /*1450*/  SHF.R.S32.HI R5, RZ, 0x1f, R4 ;  /* 0x0000001fff057819 */ /* 0x000fe40000011404 */
[----:B------:R-:W-:Y:S01]  /*1460*/  LEA.HI R3, R3, R0, RZ, 0x7 ;  /* 0x0000000003037211 */ /* 0x000fe200078f38ff */
[----:B------:R-:W-:Y:S01]  /*1470*/  IMAD.MOV.U32 R0, RZ, RZ, RZ ;  /* 0x000000ffff007224 */ /* 0x000fe200078e00ff */
[----:B------:R-:W-:Y:S02]  /*1480*/  LEA.HI R5, R5, R4, RZ, 0x7 ;  /* 0x0000000405057211 */ /* 0x000fe400078f38ff */
[----:B------:R-:W-:Y:S01]  /*1490*/  SHF.R.S32.HI R88, RZ, 0x7, R3 ;  /* 0x00000007ff587819 */ /* 0x000fe20000011403 */
[----:B------:R-:W-:Y:S01]  /*14a0*/  IMAD.MOV.U32 R3, RZ, RZ, RZ ;  /* 0x000000ffff037224 */ /* 0x000fe200078e00ff */
[----:B------:R-:W-:-:S04]  /*14b0*/  SHF.R.S32.HI R5, RZ, 0x7, R5 ;  /* 0x00000007ff057819 */ /* 0x000fc80000011405 */
[----:B------:R-:W-:-:S04]  /*14c0*/  VIMNMX R88, R88, R5, PT ;  /* 0x0000000558587248 */ /* 0x000fc80003fe0100 */
[----:B------:R-:W-:-:S13]  /*14d0*/  ISETP.GE.AND P1, PT, R88, 0x1, PT ;  /* 0x000000015800780c */ /* 0x000fda0003f26270 */
[----:B------:R-:W-:Y:S05]  /*14e0*/  @!P1 BRA `(.L_x_12055) ;  /* 0x0000007800989947 */ /* 0x000fea0003800000 */
        /* <DEDUP_REMOVED lines=32> */
.L_x_12056:
[----:B------:R-:W-:Y:S02]  /*16f0*/  LEA.HI R0, R149, R149, RZ, 0x1 ;  /* 0x0000009595007211 */ /* 0x000fe400078f08ff */
[----:B------:R-:W-:Y:S02]  /*1700*/  ISETP.NE.AND P0, PT, R19, 0x3, PT ;  /* 0x000000031300780c */ /* 0x000fe40003f05270 */
[----:B------:R-:W-:-:S05]  /*1710*/  LOP3.LUT R0, R0, 0xfffffffe, RZ, 0xc0, !PT ;  /* 0xfffffffe00007812 */ /* 0x000fca00078ec0ff */
[----:B------:R-:W-:-:S05]  /*1720*/  IMAD.IADD R0, R149, 0x1, -R0 ;  /* 0x0000000195007824 */ /* 0x000fca00078e0a00 */
[----:B------:R-:W-:-:S04]  /*1730*/  SHF.L.U32 R0, R0, 0x1f, RZ ;  /* 0x0000001f00007819 */ /* 0x000fc800000006ff */
[----:B------:R-:W0:Y:S02]  /*1740*/  SYNCS.PHASECHK.TRANS64.TRYWAIT P1, [UR40+0x2d800], R0 ;  /* 0x02d80000ff0075a7 */ /* 0x000e240008020168 */
[----:B0-----:R-:W-:Y:S05]  /*1750*/  @!P1 BRA `(.L_x_12057) ;  /* 0x000000e800c49947 */ /* 0x001fea0003800000 */
.L_x_12188:
[----:B------:R-:W-:Y:S05]  /*1760*/  @!P0 BRA `(.L_x_12058) ;  /* 0x0000000000048947 */ /* 0x000fea0003800000 */
[----:B------:R-:W-:Y:S01]  /*1770*/  BPT.TRAP 0x1 ;  /* 0x000000040000795c */ /* 0x000fe20000300000 */
.L_x_12058:
[----:B0-----:R-:W-:Y:S01]  /*1780*/  IMAD.U32 R3, RZ, RZ, UR38 ;  /* 0x00000026ff037e24 */ /* 0x001fe2000f8e00ff */
[----:B------:R-:W-:-:S04]  /*1790*/  SHF.L.U32 R0, R2, 0x1f, RZ ;  /* 0x0000001f02007819 */ /* 0x000fc800000006ff */
[----:B------:R-:W-:-:S04]  /*17a0*/  LEA R3, R3, UR40, 0x3 ;  /* 0x0000002803037c11 */ /* 0x000fc8000f8e18ff */
[----:B------:R0:W1:Y:S01]  /*17b0*/  SYNCS.PHASECHK.TRANS64.TRYWAIT P1, [R3+URZ+0x2d830], R0 ;  /* 0x02d83000030075a7 */ /* 0x000062000802017f */
[----:B------:R-:W-:Y:S05]  /*17c0*/  @!P0 BRA `(.L_x_12059) ;  /* 0x0000000000048947 */ /* 0x000fea0003800000 */
[----:B------:R-:W-:Y:S01]  /*17d0*/  BPT.TRAP 0x1 ;  /* 0x000000040000795c */ /* 0x000fe20000300000 */
.L_x_12059:
[----:B-1----:R-:W-:Y:S05]  /*17e0*/  @P1 BRA `(.L_x_12060) ;  /* 0x0000000000081947 */ /* 0x002fea0003800000 */
[----:B------:R-:W1:Y:S02]  /*17f0*/  SYNCS.PHASECHK.TRANS64.TRYWAIT P1, [R3+URZ+0x2d830], R0 ;  /* 0x02d83000030075a7 */ /* 0x000e64000802017f */
[----:B-1----:R-:W-:Y:S05]  /*1800*/  @!P1 BRA `(.L_x_12061) ;  /* 0x000000e800b09947 */ /* 0x002fea0003800000 */
.L_x_12060:
        /* <DEDUP_REMOVED lines=49> */
.L_x_12062:
[----:B------:R-:W-:Y:S01]  /*1b20*/  ISETP.NE.AND P4, PT, R154, 0x1, PT ;  /* 0x000000019a00780c */ /* 0x000fe20003f85270 */
[----:B------:R-:W-:Y:S01]  /*1b30*/  IMAD.IADD R89, R140, 0x1, R136 ;  /* 0x000000018c597824 */ /* 0x000fe200078e0288 */
[----:B------:R-:W-:Y:S01]  /*1b40*/  ULDC UR6, c[0x0][0x988] ;  /* 0x0002620000067ab9 */ /* 0x000fe20000000800 */
[----:B------:R-:W-:Y:S01]  /*1b50*/  IMAD.MOV.U32 R7, RZ, RZ, -0x80 ;  /* 0xffffff80ff077424 */ /* 0x000fe200078e00ff */
        /* <DEDUP_REMOVED lines=8> */
[----:B01----:R-:W0:Y:S08]  /*1be0*/  @P4 LDC R0, c[0x0][0x44c] ;  /* 0x00011300ff004b82 */ /* 0x003e300000000800 */
[----:B------:R-:W1:Y:S01]  /*1bf0*/  @P4 LDC R5, c[0x0][0x450] ;  /* 0x00011400ff054b82 */ /* 0x000e620000000800 */
[----:B0-----:R-:W-:-:S05]  /*1c00*/  @P4 IMAD.HI.U32 R0, R89, R0, RZ ;  /* 0x0000000059004227 */ /* 0x001fca00078e00ff */
[----:B-1----:R-:W-:Y:S01]  /*1c10*/  @P4 SHF.R.U32.HI R89, RZ, R5, R0 ;  /* 0x00000005ff594219 */ /* 0x002fe20000011600 */
[----:B------:R-:W-:-:S04]  /*1c20*/  IMAD R0, R88, R7, 0x80 ;  /* 0x0000008058007424 */ /* 0x000fc800078e0207 */
[----:B------:R-:W0:Y:S01]  /*1c30*/  SHFL.IDX PT, R5, R89, 0x1, 0x1c1f ;  /* 0x003c1f0059057f89 */ /* 0x000e2200000e0000 */
[----:B------:R-:W-:Y:S02]  /*1c40*/  VIADD R4, R0, 0x1 ;  /* 0x0000000100047836 */ /* 0x000fe40000000000 */
[----:B------:R-:W-:Y:S02]  /*1c50*/  IMAD.IADD R0, R137, 0x1, R0 ;  /* 0x0000000189007824 */ /* 0x000fe400078e0200 */
[C---:B------:R-:W-:Y:S02]  /*1c60*/  IMAD R4, R139.reuse, -0x2, R4 ;  /* 0xfffffffe8b047824 */ /* 0x040fe400078e0204 */
        /* <DEDUP_REMOVED lines=59> */
[C---:B------:R-:W-:Y:S02]  /*2020*/  ISETP.GT.AND P2, PT, R0.reuse, 0x50, PT ;  /* 0x000000500000780c */ /* 0x040fe40003f44270 */
        /* <DEDUP_REMOVED lines=35> */
[----:B------:R-:W-:Y:S02]  /*2260*/  FSEL R87, R87, -INF , P1 ;  /* 0xff80000057577808 */ /* 0x000fe40000800000 */
[----:B------:R-:W-:-:S04]  /*2270*/  FMNMX.FTZ R62, R9, R62, !PT ;  /* 0x0000003e093e7209 */ /* 0x000fc80007810000 */
[----:B------:R-:W-:Y:S02]  /*2280*/  FMNMX.FTZ R27, R87, R62, !PT ;  /* 0x0000003e571b7209 */ /* 0x000fe40007810000 */
[----:B------:R-:W0:Y:S04]  /*2290*/  SHFL.IDX PT, R62, R89, RZ, 0x1c1f ;  /* 0x001c1fff593e7589 */ /* 0x000e2800000e0000 */
[----:B------:R-:W1:Y:S01]  /*22a0*/  SHFL.BFLY PT, R0, R27, 0x2, 0x1f ;  /* 0x0c401f001b007f89 */ /* 0x000e6200000e0000 */
[----:B0-----:R-:W-:Y:S02]  /*22b0*/  VIADDMNMX R62, R62, R98, R91, PT ;  /* 0x000000623e3e7246 */ /* 0x001fe4000380015b */
[----:B-1----:R-:W-:Y:S01]  /*22c0*/  FMNMX.FTZ R31, R27, R0, !PT ;  /* 0x000000001b1f7209 */ /* 0x002fe20007810000 */
[----:B------:R-:W-:Y:S01]  /*22d0*/  IMAD.U32 R0, RZ, RZ, UR6 ;  /* 0x00000006ff007e24 */ /* 0x000fe2000f8e00ff */
[----:B------:R-:W-:-:S02]  /*22e0*/  ISETP.GT.AND P2, PT, R62, 0x1, PT ;  /* 0x000000013e00780c */ /* 0x000fc40003f44270 */
[C---:B------:R-:W-:Y:S01]  /*22f0*/  ISETP.GT.AND P3, PT, R62.reuse, 0x8, PT ;  /* 0x000000083e00780c */ /* 0x040fe20003f64270 */
[----:B------:R-:W0:Y:S01]  /*2300*/  SHFL.BFLY PT, R74, R31, 0x1, 0x1f ;  /* 0x0c201f001f4a7f89 */ /* 0x000e2200000e0000 */
[----:B------:R-:W-:Y:S02]  /*2310*/  FSEL R25, R25, -INF , P2 ;  /* 0xff80000019197808 */ /* 0x000fe40001000000 */
[----:B------:R-:W-:Y:S02]  /*2320*/  ISETP.GT.AND P2, PT, R62, 0x10, PT ;  /* 0x000000103e00780c */ /* 0x000fe40003f44270 */
[----:B------:R-:W-:Y:S02]  /*2330*/  R2UR UR6, R3 ;  /* 0x00000000030672ca */ /* 0x000fe400000e0000 */
[----:B------:R-:W-:Y:S02]  /*2340*/  FSEL R39, R32, -INF , P2 ;  /* 0xff80000020277808 */ /* 0x000fe40001000000 */
[----:B------:R-:W-:-:S04]  /*2350*/  ISETP.GT.AND P2, PT, R62, 0x18, PT ;  /* 0x000000183e00780c */ /* 0x000fc80003f44270 */
[----:B------:R-:W-:Y:S02]  /*2360*/  FSEL R47, R36, -INF , P2 ;  /* 0xff800000242f7808 */ /* 0x000fe40001000000 */
[----:B------:R-:W-:-:S03]  /*2370*/  ISETP.GT.AND P2, PT, R62, 0x20, PT ;  /* 0x000000203e00780c */ /* 0x000fc60003f44270 */
[----:B------:R-:W-:Y:S01]  /*2380*/  UIADD3 UR6, UR6, 0x2d840, URZ ;  /* 0x0002d84006067890 */ /* 0x000fe2000fffe03f */
[----:B------:R-:W-:Y:S02]  /*2390*/  FSEL R55, R40, -INF , P2 ;  /* 0xff80000028377808 */ /* 0x000fe40001000000 */
[----:B------:R-:W-:Y:S01]  /*23a0*/  ISETP.GT.AND P2, PT, R62, 0x28, PT ;  /* 0x000000283e00780c */ /* 0x000fe20003f44270 */
[----:B------:R-:W-:Y:S01]  /*23b0*/  UPRMT UR6, UR41, 0x654, UR6 ;  /* 0x0000065429067896 */ /* 0x000fe20008000006 */
[----:B0-----:R-:W-:Y:S02]  /*23c0*/  FMNMX.FTZ R5, R31, R74, !PT ;  /* 0x0000004a1f057209 */ /* 0x001fe40007810000 */
[----:B------:R-:W-:Y:S02]  /*23d0*/  FSEL R31, R28, -INF , P3 ;  /* 0xff8000001c1f7808 */ /* 0x000fe40001800000 */
[C---:B------:R-:W-:Y:S01]  /*23e0*/  FSETP.NEU.FTZ.AND P1, PT, R5.reuse, -INF , PT ;  /* 0xff8000000500780b */ /* 0x040fe20003f3d000 */
[----:B------:R-:W-:Y:S01]  /*23f0*/  FMUL.FTZ R21, R5, R0 ;  /* 0x0000000005157220 */ /* 0x000fe20000410000 */
[----:B------:R-:W-:-:S02]  /*2400*/  FSEL R67, R44, -INF , P2 ;  /* 0xff8000002c437808 */ /* 0x000fc40001000000 */
[----:B------:R-:W-:Y:S01]  /*2410*/  SYNCS.ARRIVE.TRANS64.RED.A1T0 RZ, [UR6], RZ ;  /* 0x000000ffffff79a7 */ /* 0x000fe20008100406 */
[C---:B------:R-:W-:Y:S02]  /*2420*/  ISETP.GT.AND P2, PT, R62.reuse, 0x30, PT ;  /* 0x000000303e00780c */ /* 0x040fe40003f44270 */
[----:B------:R-:W-:Y:S02]  /*2430*/  FSEL R21, R21, RZ, P1 ;  /* 0x000000ff15157208 */ /* 0x000fe40000800000 */
[----:B------:R-:W-:Y:S02]  /*2440*/  ISETP.GT.AND P1, PT, R62, RZ, PT ;  /* 0x000000ff3e00720c */ /* 0x000fe40003f24270 */
[----:B------:R-:W-:Y:S01]  /*2450*/  FSEL R71, R48, -INF , P2 ;  /* 0xff80000030477808 */ /* 0x000fe20001000000 */
[-CC-:B------:R-:W-:Y:S01]  /*2460*/  FFMA.FTZ R26, R26, R0.reuse, -R21.reuse ;  /* 0x000000001a1a7223 */ /* 0x180fe20000010815 */
[----:B------:R-:W-:Y:S01]  /*2470*/  FSEL R27, R24, -INF , P1 ;  /* 0xff800000181b7808 */ /* 0x000fe20000800000 */
[-CC-:B------:R-:W-:Y:S01]  /*2480*/  FFMA.FTZ R35, R100, R0.reuse, -R21.reuse ;  /* 0x0000000064237223 */ /* 0x180fe20000010815 */
[----:B------:R-:W-:Y:S01]  /*2490*/  ISETP.GT.AND P1, PT, R62, 0x9, PT ;  /* 0x000000093e00780c */ /* 0x000fe20003f24270 */
[-CC-:B------:R-:W-:Y:S01]  /*24a0*/  FFMA.FTZ R79, R12, R0.reuse, -R21.reuse ;  /* 0x000000000c4f7223 */ /* 0x180fe20000010815 */
[----:B------:R-:W-:Y:S01]  /*24b0*/  FMNMX.FTZ R24, R27, R25, !PT ;  /* 0x000000191b187209 */ /* 0x000fe20007810000 */
[----:B------:R-:W-:Y:S01]  /*24c0*/  MUFU.EX2 R26, R26 ;  /* 0x0000001a001a7308 */ /* 0x000fe20000000800 */
[----:B------:R-:W-:Y:S01]  /*24d0*/  FSEL R29, R29, -INF , P1 ;  /* 0xff8000001d1d7808 */ /* 0x000fe20000800000 */
[--C-:B------:R-:W-:Y:S01]  /*24e0*/  FFMA.FTZ R96, R96, R0, -R21.reuse ;  /* 0x0000000060607223 */ /* 0x100fe20000010815 */
[----:B------:R-:W-:Y:S01]  /*24f0*/  FMNMX.FTZ R28, R31, R24, !PT ;  /* 0x000000181f1c7209 */ /* 0x000fe20007810000 */
[-CC-:B------:R-:W-:Y:S01]  /*2500*/  FFMA.FTZ R43, R94, R0.reuse, -R21.reuse ;  /* 0x000000005e2b7223 */ /* 0x180fe20000010815 */
[----:B------:R-:W-:Y:S01]  /*2510*/  ISETP.GT.AND P1, PT, R62, 0x11, PT ;  /* 0x000000113e00780c */ /* 0x000fe20003f24270 */
[--C-:B------:R-:W-:Y:S01]  /*2520*/  FFMA.FTZ R92, R92, R0, -R21.reuse ;  /* 0x000000005c5c7223 */ /* 0x100fe20000010815 */
[----:B------:R-:W-:Y:S01]  /*2530*/  FMNMX.FTZ R28, R29, R28, !PT ;  /* 0x0000001c1d1c7209 */ /* 0x000fe20007810000 */
[----:B------:R-:W0:Y:S01]  /*2540*/  MUFU.EX2 R35, R35 ;  /* 0x0000002300237308 */ /* 0x000e220000000800 */
[----:B------:R-:W-:Y:S01]  /*2550*/  FSEL R33, R33, -INF , P1 ;  /* 0xff80000021217808 */ /* 0x000fe20000800000 */
[--C-:B------:R-:W-:Y:S01]  /*2560*/  FFMA.FTZ R30, R30, R0, -R21.reuse ;  /* 0x000000001e1e7223 */ /* 0x100fe20000010815 */
[----:B------:R-:W-:Y:S01]  /*2570*/  FMNMX.FTZ R28, R39, R28, !PT ;  /* 0x0000001c271c7209 */ /* 0x000fe20007810000 */
[-CC-:B------:R-:W-:Y:S01]  /*2580*/  FFMA.FTZ R54, R54, R0.reuse, -R21.reuse ;  /* 0x0000000036367223 */ /* 0x180fe20000010815 */
[----:B------:R-:W-:Y:S01]  /*2590*/  ISETP.GT.AND P1, PT, R62, 0x19, PT ;  /* 0x000000193e00780c */ /* 0x000fe20003f24270 */
[--C-:B------:R-:W-:Y:S01]  /*25a0*/  FFMA.FTZ R40, R11, R0, -R21.reuse ;  /* 0x000000000b287223 */ /* 0x100fe20000010815 */
[----:B------:R-:W-:Y:S01]  /*25b0*/  FMNMX.FTZ R28, R33, R28, !PT ;  /* 0x0000001c211c7209 */ /* 0x000fe20007810000 */
[----:B------:R-:W1:Y:S01]  /*25c0*/  MUFU.EX2 R24, R96 ;  /* 0x0000006000187308 */ /* 0x000e620000000800 */
[----:B------:R-:W-:Y:S01]  /*25d0*/  FSEL R37, R37, -INF , P1 ;  /* 0xff80000025257808 */ /* 0x000fe20000800000 */
[--C-:B------:R-:W-:Y:S01]  /*25e0*/  FFMA.FTZ R44, R70, R0, -R21.reuse ;  /* 0x00000000462c7223 */ /* 0x100fe20000010815 */
[----:B------:R-:W-:Y:S01]  /*25f0*/  FMNMX.FTZ R32, R47, R28, !PT ;  /* 0x0000001c2f207209 */ /* 0x000fe20007810000 */
[-CC-:B------:R-:W-:Y:S01]  /*2600*/  FFMA.FTZ R42, R42, R0.reuse, -R21.reuse ;  /* 0x000000002a2a7223 */ /* 0x180fe20000010815 */
[----:B------:R-:W-:Y:S01]  /*2610*/  ISETP.GT.AND P1, PT, R62, 0x21, PT ;  /* 0x000000213e00780c */ /* 0x000fe20003f24270 */
[--C-:B------:R-:W-:Y:S01]  /*2620*/  FFMA.FTZ R48, R58, R0, -R21.reuse ;  /* 0x000000003a307223 */ /* 0x100fe20000010815 */
[----:B------:R-:W-:Y:S01]  /*2630*/  FMNMX.FTZ R32, R37, R32, !PT ;  /* 0x0000002025207209 */ /* 0x000fe20007810000 */
[----:B------:R-:W-:Y:S01]  /*2640*/  MUFU.EX2 R43, R43 ;  /* 0x0000002b002b7308 */ /* 0x000fe20000000800 */
[----:B------:R-:W-:Y:S01]  /*2650*/  FSEL R51, R41, -INF , P1 ;  /* 0xff80000029337808 */ /* 0x000fe20000800000 */
[----:B------:R-:W-:Y:S01]  /*2660*/  FFMA.FTZ R41, R90, R0, -R21 ;  /* 0x000000005a297223 */ /* 0x000fe20000010815 */
[----:B------:R-:W-:Y:S01]  /*2670*/  FMNMX.FTZ R32, R55, R32, !PT ;  /* 0x0000002037207209 */ /* 0x000fe20007810000 */
[----:B0-----:R-:W-:Y:S01]  /*2680*/  FADD.FTZ R11, R26, R35 ;  /* 0x000000231a0b7221 */ /* 0x001fe20000010000 */
[----:B------:R-:W-:Y:S01]  /*2690*/  ISETP.GT.AND P1, PT, R62, 0x29, PT ;  /* 0x000000293e00780c */ /* 0x000fe20003f24270 */
[----:B------:R-:W-:Y:S01]  /*26a0*/  FFMA.FTZ R7, R7, R0, -R21 ;  /* 0x0000000007077223 */ /* 0x000fe20000010815 */
[----:B------:R-:W-:Y:S01]  /*26b0*/  FMNMX.FTZ R32, R51, R32, !PT ;  /* 0x0000002033207209 */ /* 0x000fe20007810000 */
[----:B------:R-:W-:Y:S01]  /*26c0*/  MUFU.EX2 R28, R92 ;  /* 0x0000005c001c7308 */ /* 0x000fe20000000800 */
[----:B------:R-:W-:Y:S01]  /*26d0*/  FSEL R45, R45, -INF , P1 ;  /* 0xff8000002d2d7808 */ /* 0x000fe20000800000 */
[----:B-1----:R-:W-:Y:S01]  /*26e0*/  FADD.FTZ R70, R24, R11 ;  /* 0x0000000b18467221 */ /* 0x002fe20000010000 */
[----:B------:R-:W-:-:S02]  /*26f0*/  FMNMX.FTZ R32, R67, R32, !PT ;  /* 0x0000002043207209 */ /* 0x000fc40007810000 */
[C---:B------:R-:W-:Y:S02]  /*2700*/  ISETP.GT.AND P1, PT, R62.reuse, 0x31, PT ;  /* 0x000000313e00780c */ /* 0x040fe40003f24270 */
[----:B------:R-:W-:Y:S01]  /*2710*/  FMNMX.FTZ R32, R45, R32, !PT ;  /* 0x000000202d207209 */ /* 0x000fe20007810000 */
[----:B------:R-:W0:Y:S01]  /*2720*/  MUFU.EX2 R41, R41 ;  /* 0x0000002900297308 */ /* 0x000e220000000800 */
[----:B------:R-:W-:Y:S02]  /*2730*/  ISETP.GT.AND P2, PT, R62, 0x38, PT ;  /* 0x000000383e00780c */ /* 0x000fe40003f44270 */
[----:B------:R-:W-:Y:S01]  /*2740*/  FSEL R75, R49, -INF , P1 ;  /* 0xff800000314b7808 */ /* 0x000fe20000800000 */
[--C-:B------:R-:W-:Y:S01]  /*2750*/  FFMA.FTZ R49, R38, R0, -R21.reuse ;  /* 0x0000000026317223 */ /* 0x100fe20000010815 */
[----:B------:R-:W-:Y:S01]  /*2760*/  FMNMX.FTZ R32, R71, R32, !PT ;  /* 0x0000002047207209 */ /* 0x000fe20007810000 */
[----:B------:R-:W-:Y:S01]  /*2770*/  FFMA.FTZ R38, R15, R0, -R21 ;  /* 0x000000000f267223 */ /* 0x000fe20000010815 */
[----:B------:R-:W-:Y:S01]  /*2780*/  ISETP.GT.AND P1, PT, R62, 0x39, PT ;  /* 0x000000393e00780c */ /* 0x000fe20003f24270 */
[----:B------:R-:W-:Y:S01]  /*2790*/  MUFU.EX2 R30, R30 ;  /* 0x0000001e001e7308 */ /* 0x000fe20000000800 */
[----:B------:R-:W-:-:S02]  /*27a0*/  FSEL R89, R52, -INF , P2 ;  /* 0xff80000034597808 */ /* 0x000fc40001000000 */
[----:B------:R-:W-:Y:S02]  /*27b0*/  FMNMX.FTZ R32, R75, R32, !PT ;  /* 0x000000204b207209 */ /* 0x000fe40007810000 */
[----:B------:R-:W-:Y:S02]  /*27c0*/  ISETP.GT.AND P2, PT, R62, 0x40, PT ;  /* 0x000000403e00780c */ /* 0x000fe40003f44270 */
[----:B------:R-:W-:Y:S01]  /*27d0*/  FSEL R91, R53, -INF , P1 ;  /* 0xff800000355b7808 */ /* 0x000fe20000800000 */
[----:B------:R-:W-:Y:S01]  /*27e0*/  MUFU.EX2 R49, R49 ;  /* 0x0000003100317308 */ /* 0x000fe20000000800 */
[----:B------:R-:W-:Y:S01]  /*27f0*/  FMNMX.FTZ R36, R89, R32, !PT ;  /* 0x0000002059247209 */ /* 0x000fe20007810000 */
[-CC-:B------:R-:W-:Y:S01]  /*2800*/  FFMA.FTZ R53, R34, R0.reuse, -R21.reuse ;  /* 0x0000000022357223 */ /* 0x180fe20000010815 */
[----:B------:R-:W-:Y:S01]  /*2810*/  ISETP.GT.AND P1, PT, R62, 0x41, PT ;  /* 0x000000413e00780c */ /* 0x000fe20003f24270 */
[-CC-:B------:R-:W-:Y:S01]  /*2820*/  FFMA.FTZ R34, R46, R0.reuse, -R21.reuse ;  /* 0x000000002e227223 */ /* 0x180fe20000010815 */
[----:B------:R-:W-:Y:S01]  /*2830*/  FSEL R93, R56, -INF , P2 ;  /* 0xff800000385d7808 */ /* 0x000fe20001000000 */
[----:B------:R-:W-:Y:S01]  /*2840*/  FFMA.FTZ R46, R66, R0, -R21 ;  /* 0x00000000422e7223 */ /* 0x000fe20000010815 */
[----:B------:R-:W-:Y:S01]  /*2850*/  FMNMX.FTZ R36, R91, R36, !PT ;  /* 0x000000245b247209 */ /* 0x000fe20007810000 */
[----:B------:R1:W-:Y:S01]  /*2860*/  MUFU.EX2 R32, R42 ;  /* 0x0000002a00207308 */ /* 0x0003e20000000800 */
[----:B------:R-:W-:-:S02]  /*2870*/  ISETP.GT.AND P2, PT, R62, 0x48, PT ;  /* 0x000000483e00780c */ /* 0x000fc40003f44270 */
[----:B------:R-:W-:Y:S01]  /*2880*/  FSEL R95, R57, -INF , P1 ;  /* 0xff800000395f7808 */ /* 0x000fe20000800000 */
[--C-:B------:R-:W-:Y:S01]  /*2890*/  FFMA.FTZ R57, R20, R0, -R21.reuse ;  /* 0x0000000014397223 */ /* 0x100fe20000010815 */
[----:B------:R-:W-:Y:S01]  /*28a0*/  FMNMX.FTZ R36, R93, R36, !PT ;  /* 0x000000245d247209 */ /* 0x000fe20007810000 */
[-CC-:B------:R-:W-:Y:S01]  /*28b0*/  FFMA.FTZ R20, R50, R0.reuse, -R21.reuse ;  /* 0x0000000032147223 */ /* 0x180fe20000010815 */
[----:B------:R-:W-:Y:S01]  /*28c0*/  ISETP.GT.AND P1, PT, R62, 0x49, PT ;  /* 0x000000493e00780c */ /* 0x000fe20003f24270 */
[----:B------:R-:W-:Y:S01]  /*28d0*/  MUFU.EX2 R53, R53 ;  /* 0x0000003500357308 */ /* 0x000fe20000000800 */
[----:B------:R-:W-:Y:S01]  /*28e0*/  FSEL R97, R60, -INF , P2 ;  /* 0xff8000003c617808 */ /* 0x000fe20001000000 */
[--C-:B-1----:R-:W-:Y:S01]  /*28f0*/  FFMA.FTZ R42, R13, R0, -R21.reuse ;  /* 0x000000000d2a7223 */ /* 0x102fe20000010815 */
[----:B------:R-:W-:Y:S01]  /*2900*/  FMNMX.FTZ R36, R95, R36, !PT ;  /* 0x000000245f247209 */ /* 0x000fe20007810000 */
[----:B------:R-:W-:Y:S01]  /*2910*/  FFMA.FTZ R50, R83, R0, -R21 ;  /* 0x0000000053327223 */ /* 0x000fe20000010815 */
[----:B------:R-:W-:-:S02]  /*2920*/  ISETP.GT.AND P2, PT, R62, 0x50, PT ;  /* 0x000000503e00780c */ /* 0x000fc40003f44270 */
[----:B------:R-:W-:Y:S01]  /*2930*/  FSEL R99, R61, -INF , P1 ;  /* 0xff8000003d637808 */ /* 0x000fe20000800000 */
[--C-:B------:R-:W-:Y:S01]  /*2940*/  FFMA.FTZ R61, R14, R0, -R21.reuse ;  /* 0x000000000e3d7223 */ /* 0x100fe20000010815 */
[----:B------:R-:W-:Y:S01]  /*2950*/  FMNMX.FTZ R36, R97, R36, !PT ;  /* 0x0000002461247209 */ /* 0x000fe20007810000 */
[----:B------:R-:W-:Y:S01]  /*2960*/  MUFU.EX2 R34, R34 ;  /* 0x0000002200227308 */ /* 0x000fe20000000800 */
[----:B------:R-:W-:Y:S02]  /*2970*/  ISETP.GT.AND P1, PT, R62, 0x51, PT ;  /* 0x000000513e00780c */ /* 0x000fe40003f24270 */
[----:B------:R-:W-:Y:S02]  /*2980*/  FSEL R101, R64, -INF , P2 ;  /* 0xff80000040657808 */ /* 0x000fe40001000000 */
[----:B------:R-:W-:Y:S02]  /*2990*/  FMNMX.FTZ R36, R99, R36, !PT ;  /* 0x0000002463247209 */ /* 0x000fe40007810000 */
[----:B------:R-:W-:Y:S01]  /*29a0*/  ISETP.GT.AND P2, PT, R62, 0x58, PT ;  /* 0x000000583e00780c */ /* 0x000fe20003f44270 */
[----:B------:R-:W-:Y:S01]  /*29b0*/  MUFU.EX2 R57, R57 ;  /* 0x0000003900397308 */ /* 0x000fe20000000800 */
[----:B------:R-:W-:Y:S01]  /*29c0*/  FSEL R103, R65, -INF , P1 ;  /* 0xff80000041677808 */ /* 0x000fe20000800000 */
[----:B------:R-:W-:Y:S01]  /*29d0*/  FFMA.FTZ R65, R8, R0, -R21 ;  /* 0x0000000008417223 */ /* 0x000fe20000010815 */
[----:B------:R-:W-:-:S02]  /*29e0*/  FMNMX.FTZ R36, R101, R36, !PT ;  /* 0x0000002465247209 */ /* 0x000fc40007810000 */
[----:B------:R-:W-:Y:S02]  /*29f0*/  ISETP.GT.AND P1, PT, R62, 0x59, PT ;  /* 0x000000593e00780c */ /* 0x000fe40003f24270 */
[----:B------:R-:W-:Y:S01]  /*2a00*/  FSEL R105, R68, -INF , P2 ;  /* 0xff80000044697808 */ /* 0x000fe20001000000 */
[----:B------:R-:W-:Y:S01]  /*2a10*/  MUFU.EX2 R20, R20 ;  /* 0x0000001400147308 */ /* 0x000fe20000000800 */
[----:B------:R-:W-:Y:S02]  /*2a20*/  FMNMX.FTZ R36, R103, R36, !PT ;  /* 0x0000002467247209 */ /* 0x000fe40007810000 */
        /* <DEDUP_REMOVED lines=9> */
[C---:B------:R-:W-:Y:S02]  /*2ac0*/  ISETP.GT.AND P2, PT, R62.reuse, 0x68, PT ;  /* 0x000000683e00780c */ /* 0x040fe40003f44270 */
[----:B------:R-:W-:Y:S01]  /*2ad0*/  FSEL R111, R73, -INF , P1 ;  /* 0xff800000496f7808 */ /* 0x000fe20000800000 */
[----:B------:R-:W-:Y:S01]  /*2ae0*/  FFMA.FTZ R73, R59, R0, -R21 ;  /* 0x000000003b497223 */ /* 0x000fe20000010815 */
[----:B------:R-:W-:Y:S01]  /*2af0*/  FMNMX.FTZ R36, R109, R36, !PT ;  /* 0x000000246d247209 */ /* 0x000fe20007810000 */
[----:B------:R-:W-:Y:S01]  /*2b00*/  MUFU.EX2 R65, R65 ;  /* 0x0000004100417308 */ /* 0x000fe20000000800 */
[----:B------:R-:W-:Y:S02]  /*2b10*/  ISETP.GT.AND P1, PT, R62, 0x69, PT ;  /* 0x000000693e00780c */ /* 0x000fe40003f24270 */
[----:B------:R-:W-:-:S02]  /*2b20*/  FSEL R113, R76, -INF , P2 ;  /* 0xff8000004c717808 */ /* 0x000fc40001000000 */
[----:B------:R-:W-:Y:S02]  /*2b30*/  FMNMX.FTZ R36, R111, R36, !PT ;  /* 0x000000246f247209 */ /* 0x000fe40007810000 */
[----:B------:R-:W-:Y:S01]  /*2b40*/  ISETP.GT.AND P2, PT, R62, 0x70, PT ;  /* 0x000000703e00780c */ /* 0x000fe20003f44270 */
[----:B------:R-:W-:Y:S01]  /*2b50*/  MUFU.EX2 R48, R48 ;  /* 0x0000003000307308 */ /* 0x000fe20000000800 */
[----:B------:R-:W-:Y:S01]  /*2b60*/  FSEL R115, R77, -INF , P1 ;  /* 0xff8000004d737808 */ /* 0x000fe20000800000 */
[--C-:B------:R-:W-:Y:S01]  /*2b70*/  FFMA.FTZ R77, R63, R0, -R21.reuse ;  /* 0x000000003f4d7223 */ /* 0x100fe20000010815 */
[----:B------:R-:W-:Y:S01]  /*2b80*/  FMNMX.FTZ R14, R113, R36, !PT ;  /* 0x00000024710e7209 */ /* 0x000fe20007810000 */
[----:B------:R-:W-:Y:S01]  /*2b90*/  FFMA.FTZ R63, R10, R0, -R21 ;  /* 0x000000000a3f7223 */ /* 0x000fe20000010815 */
[----:B------:R-:W-:Y:S02]  /*2ba0*/  ISETP.GT.AND P1, PT, R62, 0x71, PT ;  /* 0x000000713e00780c */ /* 0x000fe40003f24270 */
[----:B------:R-:W-:Y:S01]  /*2bb0*/  FSEL R117, R80, -INF , P2 ;  /* 0xff80000050757808 */ /* 0x000fe20001000000 */
[----:B------:R1:W-:Y:S01]  /*2bc0*/  MUFU.EX2 R36, R54 ;  /* 0x0000003600247308 */ /* 0x0003e20000000800 */
[----:B------:R-:W-:-:S02]  /*2bd0*/  FMNMX.FTZ R14, R115, R14, !PT ;  /* 0x0000000e730e7209 */ /* 0x000fc40007810000 */
[C---:B------:R-:W-:Y:S02]  /*2be0*/  ISETP.GT.AND P2, PT, R62.reuse, 0x78, PT ;  /* 0x000000783e00780c */ /* 0x040fe40003f44270 */
[----:B------:R-:W-:Y:S02]  /*2bf0*/  FSEL R81, R81, -INF , P1 ;  /* 0xff80000051517808 */ /* 0x000fe40000800000 */
[----:B------:R-:W-:Y:S01]  /*2c00*/  FMNMX.FTZ R14, R117, R14, !PT ;  /* 0x0000000e750e7209 */ /* 0x000fe20007810000 */
[----:B------:R-:W-:Y:S01]  /*2c10*/  MUFU.EX2 R73, R73 ;  /* 0x0000004900497308 */ /* 0x000fe20000000800 */
[----:B------:R-:W-:Y:S02]  /*2c20*/  ISETP.GT.AND P1, PT, R62, 0x79, PT ;  /* 0x000000793e00780c */ /* 0x000fe40003f24270 */
[----:B------:R-:W-:Y:S02]  /*2c30*/  FSEL R119, R84, -INF , P2 ;  /* 0xff80000054777808 */ /* 0x000fe40001000000 */
[----:B------:R-:W-:-:S02]  /*2c40*/  FMNMX.FTZ R14, R81, R14, !PT ;  /* 0x0000000e510e7209 */ /* 0x000fc40007810000 */
[----:B------:R-:W-:Y:S01]  /*2c50*/  FSEL R85, R85, -INF , P1 ;  /* 0xff80000055557808 */ /* 0x000fe20000800000 */
[----:B------:R-:W-:Y:S01]  /*2c60*/  MUFU.EX2 R38, R38 ;  /* 0x0000002600267308 */ /* 0x000fe20000000800 */
[----:B------:R-:W-:Y:S02]  /*2c70*/  FMNMX.FTZ R14, R119, R14, !PT ;  /* 0x0000000e770e7209 */ /* 0x000fe40007810000 */
[----:B0-----:R-:W-:Y:S02]  /*2c80*/  F2FP.BF16.F32.PACK_AB R13, R41, R28 ;  /* 0x0000001c290d723e */ /* 0x001fe400000010ff */
[----:B------:R-:W-:-:S03]  /*2c90*/  FMNMX.FTZ R14, R85, R14, !PT ;  /* 0x0000000e550e7209 */ /* 0x000fc60007810000 */
[----:B------:R-:W-:Y:S02]  /*2ca0*/  MUFU.EX2 R77, R77 ;  /* 0x0000004d004d7308 */ /* 0x000fe40000000800 */
[----:B------:R-:W0:Y:S06]  /*2cb0*/  SHFL.BFLY PT, R59, R14, 0x2, 0x1f ;  /* 0x0c401f000e3b7f89 */ /* 0x000e2c00000e0000 */
[----:B------:R-:W-:Y:S08]  /*2cc0*/  MUFU.EX2 R46, R46 ;  /* 0x0000002e002e7308 */ /* 0x000ff00000000800 */
[----:B------:R-:W-:Y:S08]  /*2cd0*/  MUFU.EX2 R79, R79 ;  /* 0x0000004f004f7308 */ /* 0x000ff00000000800 */
[----:B------:R-:W-:Y:S01]  /*2ce0*/  MUFU.EX2 R44, R44 ;  /* 0x0000002c002c7308 */ /* 0x000fe20000000800 */
[----:B0-----:R-:W-:Y:S01]  /*2cf0*/  FMNMX.FTZ R8, R14, R59, !PT ;  /* 0x0000003b0e087209 */ /* 0x001fe20007810000 */
[-CC-:B------:R-:W-:Y:S01]  /*2d00*/  FFMA.FTZ R59, R6, R0.reuse, -R21.reuse ;  /* 0x00000000063b7223 */ /* 0x180fe20000010815 */
[----:B------:R-:W-:-:S03]  /*2d10*/  FFMA.FTZ R21, R87, R0, -R21 ;  /* 0x0000000057157223 */ /* 0x000fc60000010815 */
[----:B------:R-:W0:Y:S02]  /*2d20*/  SHFL.BFLY PT, R15, R8, 0x1, 0x1f ;  /* 0x0c201f00080f7f89 */ /* 0x000e2400000e0000 */
[----:B------:R-:W-:Y:S08]  /*2d30*/  MUFU.EX2 R63, R63 ;  /* 0x0000003f003f7308 */ /* 0x000ff00000000800 */
[----:B------:R-:W-:Y:S08]  /*2d40*/  MUFU.EX2 R42, R42 ;  /* 0x0000002a002a7308 */ /* 0x000ff00000000800 */
[----:B------:R-:W-:Y:S01]  /*2d50*/  MUFU.EX2 R59, R59 ;  /* 0x0000003b003b7308 */ /* 0x000fe20000000800 */
[----:B0-----:R-:W-:-:S07]  /*2d60*/  FMNMX.FTZ R6, R8, R15, !PT ;  /* 0x0000000f08067209 */ /* 0x001fce0007810000 */
[----:B------:R-:W-:Y:S01]  /*2d70*/  MUFU.EX2 R40, R40 ;  /* 0x0000002800287308 */ /* 0x000fe20000000800 */
[C---:B------:R-:W-:Y:S01]  /*2d80*/  FSETP.NEU.FTZ.AND P1, PT, R6.reuse, -INF , PT ;  /* 0xff8000000600780b */ /* 0x040fe20003f3d000 */
[----:B------:R-:W-:-:S06]  /*2d90*/  FMUL.FTZ R10, R6, R0 ;  /* 0x00000000060a7220 */ /* 0x000fcc0000410000 */
        /* <DEDUP_REMOVED lines=10> */
[-CC-:B-1----:R-:W-:Y:S01]  /*2e40*/  FFMA.FTZ R54, R37, R0.reuse, -R10.reuse ;  /* 0x0000000025367223 */ /* 0x182fe2000001080a */
        /* <DEDUP_REMOVED lines=22> */
[----:B0-----:R-:W-:Y:S01]  /*2fb0*/  FADD.FTZ R9, R8, R25 ;  /* 0x0000001908097221 */ /* 0x001fe20000010000 */
[-CC-:B------:R-:W-:Y:S01]  /*2fc0*/  FFMA.FTZ R115, R115, R0.reuse, -R10.reuse ;  /* 0x0000000073737223 */ /* 0x180fe2000001080a */
[-CC-:B------:R-:W-:Y:S01]  /*2fd0*/  FFMA.FTZ R117, R117, R0.reuse, -R10.reuse ;  /* 0x0000000075757223 */ /* 0x180fe2000001080a */
[-CC-:B------:R-:W-:Y:S01]  /*2fe0*/  FFMA.FTZ R81, R81, R0.reuse, -R10.reuse ;  /* 0x0000000051517223 */ /* 0x180fe2000001080a */
[-CC-:B------:R-:W-:Y:S01]  /*2ff0*/  FFMA.FTZ R119, R119, R0.reuse, -R10.reuse ;  /* 0x0000000077777223 */ /* 0x180fe2000001080a */
[----:B------:R-:W-:Y:S01]  /*3000*/  FFMA.FTZ R85, R85, R0, -R10 ;  /* 0x0000000055557223 */ /* 0x000fe2000001080a */
[----:B------:R-:W-:Y:S01]  /*3010*/  F2FP.BF16.F32.PACK_AB R8, R25, R8 ;  /* 0x000000081908723e */ /* 0x000fe200000010ff */
[----:B------:R-:W0:Y:S01]  /*3020*/  MUFU.EX2 R14, R14 ;  /* 0x0000000e000e7308 */ /* 0x000e220000000800 */
[----:B-1----:R-:W-:Y:S01]  /*3030*/  FADD.FTZ R68, R12, R9 ;  /* 0x000000090c447221 */ /* 0x002fe20000010000 */
[----:B------:R-:W-:Y:S01]  /*3040*/  FADD.FTZ R9, R43, R70 ;  /* 0x000000462b097221 */ /* 0x000fe20000010000 */
[----:B------:R-:W-:-:S02]  /*3050*/  CS2R R102, SRZ ;  /* 0x0000000000667805 */ /* 0x000fc4000001ff00 */
[----:B------:R-:W-:Y:S02]  /*3060*/  CS2R R100, SRZ ;  /* 0x0000000000647805 */ /* 0x000fe4000001ff00 */
[----:B------:R-:W-:Y:S02]  /*3070*/  CS2R R98, SRZ ;  /* 0x0000000000627805 */ /* 0x000fe4000001ff00 */
[----:B------:R-:W-:Y:S02]  /*3080*/  CS2R R94, SRZ ;  /* 0x00000000005e7805 */ /* 0x000fe4000001ff00 */
[----:B------:R-:W-:Y:S01]  /*3090*/  CS2R R92, SRZ ;  /* 0x00000000005c7805 */ /* 0x000fe2000001ff00 */
[----:B------:R-:W1:Y:S01]  /*30a0*/  MUFU.EX2 R31, R31 ;  /* 0x0000001f001f7308 */ /* 0x000e620000000800 */
[----:B--2---:R-:W-:Y:S01]  /*30b0*/  FADD.FTZ R11, R27, R68 ;  /* 0x000000441b0b7221 */ /* 0x004fe20000010000 */
[----:B------:R-:W-:Y:S01]  /*30c0*/  FADD.FTZ R68, R28, R9 ;  /* 0x000000091c447221 */ /* 0x000fe20000010000 */
[----:B------:R-:W-:-:S02]  /*30d0*/  F2FP.BF16.F32.PACK_AB R9, R35, R26 ;  /* 0x0000001a2309723e */ /* 0x000fc400000010ff */
[----:B------:R-:W-:Y:S01]  /*30e0*/  CS2R R90, SRZ ;  /* 0x00000000005a7805 */ /* 0x000fe2000001ff00 */
[----:B------:R-:W-:Y:S02]  /*30f0*/  FADD.FTZ R15, R41, R68 ;  /* 0x00000044290f7221 */ /* 0x000fe40000010000 */
[----:B------:R-:W2:Y:S01]  /*3100*/  MUFU.EX2 R33, R33 ;  /* 0x0000002100217308 */ /* 0x000ea20000000800 */
[----:B0-----:R-:W-:Y:S01]  /*3110*/  FADD.FTZ R10, R14, R11 ;  /* 0x0000000b0e0a7221 */ /* 0x001fe20000010000 */
[----:B------:R-:W-:Y:S01]  /*3120*/  F2FP.BF16.F32.PACK_AB R11, R43, R24 ;  /* 0x000000182b0b723e */ /* 0x000fe200000010ff */
[----:B------:R-:W-:Y:S01]  /*3130*/  FADD.FTZ R24, R30, R15 ;  /* 0x0000000f1e187221 */ /* 0x000fe20000010000 */
[----:B------:R-:W-:-:S03]  /*3140*/  F2FP.BF16.F32.PACK_AB R15, R49, R30 ;  /* 0x0000001e310f723e */ /* 0x000fc600000010ff */
[----:B------:R-:W-:Y:S01]  /*3150*/  FADD.FTZ R41, R49, R24 ;  /* 0x0000001831297221 */ /* 0x000fe20000010000 */
[----:B------:R-:W0:Y:S01]  /*3160*/  MUFU.EX2 R54, R54 ;  /* 0x0000003600367308 */ /* 0x000e220000000800 */
[----:B-1----:R-:W-:Y:S02]  /*3170*/  FADD.FTZ R10, R31, R10 ;  /* 0x0000000a1f0a7221 */ /* 0x002fe40000010000 */
[----:B------:R-:W-:-:S05]  /*3180*/  FADD.FTZ R26, R32, R41 ;  /* 0x00000029201a7221 */ /* 0x000fca0000010000 */
[----:B------:R-:W1:Y:S01]  /*3190*/  MUFU.EX2 R29, R29 ;  /* 0x0000001d001d7308 */ /* 0x000e620000000800 */
[----:B--2---:R-:W-:Y:S01]  /*31a0*/  FADD.FTZ R35, R33, R10 ;  /* 0x0000000a21237221 */ /* 0x004fe20000010000 */
[----:B------:R-:W-:Y:S01]  /*31b0*/  F2FP.BF16.F32.PACK_AB R10, R27, R12 ;  /* 0x0000000c1b0a723e */ /* 0x000fe200000010ff */
[----:B------:R-:W-:Y:S01]  /*31c0*/  FADD.FTZ R27, R53, R26 ;  /* 0x0000001a351b7221 */ /* 0x000fe20000010000 */
[----:B------:R-:W-:-:S03]  /*31d0*/  F2FP.BF16.F32.PACK_AB R12, R31, R14 ;  /* 0x0000000e1f0c723e */ /* 0x000fc600000010ff */
[----:B------:R-:W-:Y:S01]  /*31e0*/  FADD.FTZ R26, R34, R27 ;  /* 0x0000001b221a7221 */ /* 0x000fe20000010000 */
[----:B------:R-:W2:Y:S01]  /*31f0*/  MUFU.EX2 R52, R52 ;  /* 0x0000003400347308 */ /* 0x000ea20000000800 */
[C---:B0-----:R-:W-:Y:S01]  /*3200*/  FADD.FTZ R24, R54.reuse, R35 ;  /* 0x0000002336187221 */ /* 0x041fe20000010000 */
[----:B------:R-:W-:Y:S01]  /*3210*/  F2FP.BF16.F32.PACK_AB R14, R54, R33 ;  /* 0x00000021360e723e */ /* 0x000fe200000010ff */
[----:B------:R-:W-:Y:S01]  /*3220*/  FADD.FTZ R27, R57, R26 ;  /* 0x0000001a391b7221 */ /* 0x000fe20000010000 */
[----:B------:R0:W-:Y:S03]  /*3230*/  STSM.16.M88.4 [R16+0x21800], R8 ;  /* 0x0218000810007844 */ /* 0x0001e60000000200 */
[----:B------:R-:W-:Y:S01]  /*3240*/  FADD.FTZ R26, R20, R27 ;  /* 0x0000001b141a7221 */ /* 0x000fe20000010000 */
[----:B------:R-:W3:Y:S01]  /*3250*/  MUFU.EX2 R37, R37 ;  /* 0x0000002500257308 */ /* 0x000ee20000000800 */
[----:B-1----:R-:W-:Y:S01]  /*3260*/  FADD.FTZ R25, R29, R24 ;  /* 0x000000181d197221 */ /* 0x002fe20000010000 */
[----:B------:R1:W-:Y:S01]  /*3270*/  STSM.16.M88.4 [R22], R12 ;  /* 0x0000000c16007844 */ /* 0x0003e20000000200 */
[----:B------:R-:W-:Y:S01]  /*3280*/  FADD.FTZ R33, R61, R26 ;  /* 0x0000001a3d217221 */ /* 0x000fe20000010000 */
[----:B------:R-:W-:-:S02]  /*3290*/  F2FP.BF16.F32.PACK_AB R27, R57, R34 ;  /* 0x00000022391b723e */ /* 0x000fc400000010ff */
[----:B------:R-:W4:Y:S02]  /*32a0*/  @P4 LDC R34, c[0x0][0x450] ;  /* 0x00011400ff224b82 */ /* 0x000f240000000800 */
[----:B------:R-:W5:Y:S01]  /*32b0*/  MUFU.EX2 R56, R56 ;  /* 0x0000003800387308 */ /* 0x000f620000000800 */
[----:B--2---:R-:W-:Y:S01]  /*32c0*/  FADD.FTZ R24, R52, R25 ;  /* 0x0000001934187221 */ /* 0x004fe20000010000 */
[----:B0-----:R-:W-:-:S06]  /*32d0*/  F2FP.BF16.F32.PACK_AB R9, R61, R20 ;  /* 0x000000143d09723e */ /* 0x001fcc00000010ff */
[----:B------:R-:W0:Y:S01]  /*32e0*/  MUFU.EX2 R39, R39 ;  /* 0x0000002700277308 */ /* 0x000e220000000800 */
[----:B---3--:R-:W-:Y:S01]  /*32f0*/  FADD.FTZ R25, R37, R24 ;  /* 0x0000001825197221 */ /* 0x008fe20000010000 */
[----:B-1----:R-:W-:-:S04]  /*3300*/  FADD.FTZ R12, R36, R33 ;  /* 0x00000021240c7221 */ /* 0x002fc80000010000 */
[----:B------:R-:W-:Y:S02]  /*3310*/  FADD.FTZ R13, R65, R12 ;  /* 0x0000000c410d7221 */ /* 0x000fe40000010000 */
[----:B------:R-:W1:Y:S01]  /*3320*/  MUFU.EX2 R58, R58 ;  /* 0x0000003a003a7308 */ /* 0x000e620000000800 */
[----:B-----5:R-:W-:Y:S01]  /*3330*/  FADD.FTZ R24, R56, R25 ;  /* 0x0000001938187221 */ /* 0x020fe20000010000 */
[----:B------:R-:W-:Y:S01]  /*3340*/  F2FP.BF16.F32.PACK_AB R25, R53, R32 ;  /* 0x000000203519723e */ /* 0x000fe200000010ff */
[----:B------:R-:W-:Y:S01]  /*3350*/  FADD.FTZ R12, R48, R13 ;  /* 0x0000000d300c7221 */ /* 0x000fe20000010000 */
[----:B------:R-:W-:-:S03]  /*3360*/  F2FP.BF16.F32.PACK_AB R26, R56, R37 ;  /* 0x00000025381a723e */ /* 0x000fc600000010ff */
[----:B------:R-:W-:Y:S01]  /*3370*/  FADD.FTZ R13, R73, R12 ;  /* 0x0000000c490d7221 */ /* 0x000fe20000010000 */
[----:B------:R-:W2:Y:S01]  /*3380*/  MUFU.EX2 R45, R45 ;  /* 0x0000002d002d7308 */ /* 0x000ea20000000800 */
[----:B0-----:R-:W-:Y:S01]  /*3390*/  FADD.FTZ R31, R39, R24 ;  /* 0x00000018271f7221 */ /* 0x001fe20000010000 */
[----:B------:R-:W-:Y:S02]  /*33a0*/  F2FP.BF16.F32.PACK_AB R24, R52, R29 ;  /* 0x0000001d3418723e */ /* 0x000fe400000010ff */
[----:B------:R-:W0:Y:S03]  /*33b0*/  @P4 LDC R29, c[0x0][0x44c] ;  /* 0x00011300ff1d4b82 */ /* 0x000e260000000800 */
[----:B------:R3:W-:Y:S01]  /*33c0*/  STSM.16.M88.4 [R18], R24 ;  /* 0x0000001812007844 */ /* 0x0007e20000000200 */
[----:B------:R-:W5:Y:S01]  /*33d0*/  MUFU.EX2 R60, R60 ;  /* 0x0000003c003c7308 */ /* 0x000f620000000800 */
[C---:B-1----:R-:W-:Y:S01]  /*33e0*/  FADD.FTZ R32, R58.reuse, R31 ;  /* 0x0000001f3a207221 */ /* 0x042fe20000010000 */
[----:B------:R-:W-:-:S06]  /*33f0*/  F2FP.BF16.F32.PACK_AB R8, R58, R39 ;  /* 0x000000273a08723e */ /* 0x000fcc00000010ff */
[----:B------:R-:W1:Y:S01]  /*3400*/  MUFU.EX2 R47, R47 ;  /* 0x0000002f002f7308 */ /* 0x000e620000000800 */
[----:B--2---:R-:W-:Y:S01]  /*3410*/  FADD.FTZ R11, R45, R32 ;  /* 0x000000202d0b7221 */ /* 0x004fe20000010000 */
[----:B---3--:R-:W-:-:S06]  /*3420*/  IMAD.MOV.U32 R27, RZ, RZ, R136 ;  /* 0x000000ffff1b7224 */ /* 0x008fcc00078e0088 */
[----:B------:R-:W2:Y:S01]  /*3430*/  MUFU.EX2 R62, R62 ;  /* 0x0000003e003e7308 */ /* 0x000ea20000000800 */
[C---:B-----5:R-:W-:Y:S01]  /*3440*/  FADD.FTZ R14, R60.reuse, R11 ;  /* 0x0000000b3c0e7221 */ /* 0x060fe20000010000 */
[----:B------:R-:W-:Y:S02]  /*3450*/  F2FP.BF16.F32.PACK_AB R10, R60, R45 ;  /* 0x0000002d3c0a723e */ /* 0x000fe400000010ff */
[----:B------:R-:W-:Y:S01]  /*3460*/  F2FP.BF16.F32.PACK_AB R11, R65, R36 ;  /* 0x00000024410b723e */ /* 0x000fe200000010ff */
[----:B0-----:R-:W-:-:S03]  /*3470*/  @P4 IMAD.HI.U32 R29, R136, R29, RZ ;  /* 0x0000001d881d4227 */ /* 0x001fc600078e00ff */
[----:B------:R0:W3:Y:S01]  /*3480*/  MUFU.EX2 R3, R97 ;  /* 0x0000006100037308 */ /* 0x0000e20000000800 */
[----:B-1----:R-:W-:Y:S01]  /*3490*/  FADD.FTZ R15, R47, R14 ;  /* 0x0000000e2f0f7221 */ /* 0x002fe20000010000 */
[----:B------:R1:W-:Y:S01]  /*34a0*/  STSM.16.M88.4 [R17], R8 ;  /* 0x0000000811007844 */ /* 0x0003e20000000200 */
[----:B----4-:R-:W-:-:S05]  /*34b0*/  @P4 SHF.R.U32.HI R27, RZ, R34, R29 ;  /* 0x00000022ff1b4219 */ /* 0x010fca000001161d */
[----:B------:R-:W4:Y:S01]  /*34c0*/  MUFU.EX2 R64, R64 ;  /* 0x0000004000407308 */ /* 0x000f220000000800 */
[C---:B--2---:R-:W-:Y:S01]  /*34d0*/  FADD.FTZ R14, R62.reuse, R15 ;  /* 0x0000000f3e0e7221 */ /* 0x044fe20000010000 */
[----:B------:R-:W-:Y:S02]  /*34e0*/  F2FP.BF16.F32.PACK_AB R12, R62, R47 ;  /* 0x0000002f3e0c723e */ /* 0x000fe400000010ff */
[----:B0-----:R-:W-:-:S04]  /*34f0*/  CS2R R96, SRZ ;  /* 0x0000000000607805 */ /* 0x001fc8000001ff00 */
[----:B------:R-:W0:Y:S01]  /*3500*/  MUFU.EX2 R51, R51 ;  /* 0x0000003300337308 */ /* 0x000e220000000800 */
[----:B---3--:R-:W-:Y:S01]  /*3510*/  FADD.FTZ R15, R3, R14 ;  /* 0x0000000e030f7221 */ /* 0x008fe20000010000 */
[----:B------:R-:W-:Y:S01]  /*3520*/  FADD.FTZ R14, R38, R13 ;  /* 0x0000000d260e7221 */ /* 0x000fe20000010000 */
[----:B------:R-:W-:Y:S02]  /*3530*/  F2FP.BF16.F32.PACK_AB R13, R73, R48 ;  /* 0x00000030490d723e */ /* 0x000fe400000010ff */
[----:B-1----:R-:W-:-:S03]  /*3540*/  F2FP.BF16.F32.PACK_AB R11, R63, R44 ;  /* 0x0000002c3f0b723e */ /* 0x002fc600000010ff */
[----:B------:R-:W1:Y:S01]  /*3550*/  MUFU.EX2 R66, R66 ;  /* 0x0000004200427308 */ /* 0x000e620000000800 */
[C---:B----4-:R-:W-:Y:S01]  /*3560*/  FADD.FTZ R32, R64.reuse, R15 ;  /* 0x0000000f40207221 */ /* 0x050fe20000010000 */
[----:B------:R-:W-:Y:S01]  /*3570*/  FADD.FTZ R15, R77, R14 ;  /* 0x0000000e4d0f7221 */ /* 0x000fe20000010000 */
[----:B------:R-:W-:-:S03]  /*3580*/  F2FP.BF16.F32.PACK_AB R14, R64, R3 ;  /* 0x00000003400e723e */ /* 0x000fc600000010ff */
[----:B------:R-:W-:Y:S01]  /*3590*/  FADD.FTZ R8, R46, R15 ;  /* 0x0000000f2e087221 */ /* 0x000fe20000010000 */
[----:B------:R-:W-:Y:S01]  /*35a0*/  F2FP.BF16.F32.PACK_AB R15, R77, R38 ;  /* 0x000000264d0f723e */ /* 0x000fe200000010ff */
[----:B------:R2:W3:Y:S01]  /*35b0*/  MUFU.EX2 R28, R105 ;  /* 0x00000069001c7308 */ /* 0x0004e20000000800 */
[----:B0-----:R-:W-:Y:S01]  /*35c0*/  FADD.FTZ R3, R51, R32 ;  /* 0x0000002033037221 */ /* 0x001fe20000010000 */
[C---:B------:R-:W-:Y:S02]  /*35d0*/  FADD.FTZ R9, R79.reuse, R8 ;  /* 0x000000084f097221 */ /* 0x040fe40000010000 */
[----:B------:R0:W-:Y:S02]  /*35e0*/  STSM.16.M88.4 [R16+0x27800], R12 ;  /* 0x0278000c10007844 */ /* 0x0001e40000000200 */
[----:B------:R-:W-:Y:S01]  /*35f0*/  FADD.FTZ R26, R44, R9 ;  /* 0x000000092c1a7221 */ /* 0x000fe20000010000 */
[----:B------:R-:W-:Y:S01]  /*3600*/  F2FP.BF16.F32.PACK_AB R9, R79, R46 ;  /* 0x0000002e4f09723e */ /* 0x000fe200000010ff */
[----:B------:R-:W4:Y:S01]  /*3610*/  MUFU.EX2 R107, R107 ;  /* 0x0000006b006b7308 */ /* 0x000f220000000800 */
[C---:B-1----:R-:W-:Y:S01]  /*3620*/  FADD.FTZ R3, R66.reuse, R3 ;  /* 0x0000000342037221 */ /* 0x042fe20000010000 */
[----:B------:R-:W-:-:S02]  /*3630*/  F2FP.BF16.F32.PACK_AB R8, R66, R51 ;  /* 0x000000334208723e */ /* 0x000fc400000010ff */
[----:B--2---:R-:W-:-:S04]  /*3640*/  CS2R R104, SRZ ;  /* 0x0000000000687805 */ /* 0x004fc8000001ff00 */
[----:B------:R-:W1:Y:S01]  /*3650*/  MUFU.EX2 R109, R109 ;  /* 0x0000006d006d7308 */ /* 0x000e620000000800 */
[----:B---3--:R-:W-:Y:S01]  /*3660*/  FADD.FTZ R10, R28, R3 ;  /* 0x000000031c0a7221 */ /* 0x008fe20000010000 */
[----:B------:R-:W-:Y:S01]  /*3670*/  FADD.FTZ R3, R63, R26 ;  /* 0x0000001a3f037221 */ /* 0x000fe20000010000 */
[----:B0-----:R-:W-:-:S03]  /*3680*/  F2FP.BF16.F32.PACK_AB R13, R59, R42 ;  /* 0x0000002a3b0d723e */ /* 0x001fc600000010ff */
[----:B------:R-:W-:Y:S01]  /*3690*/  FADD.FTZ R26, R42, R3 ;  /* 0x000000032a1a7221 */ /* 0x000fe20000010000 */
[----:B------:R-:W-:Y:S01]  /*36a0*/  F2FP.BF16.F32.PACK_AB R15, R69, R40 ;  /* 0x00000028450f723e */ /* 0x000fe200000010ff */
[----:B------:R0:W2:Y:S01]  /*36b0*/  MUFU.EX2 R30, R111 ;  /* 0x0000006f001e7308 */ /* 0x0000a20000000800 */
[C---:B----4-:R-:W-:Y:S01]  /*36c0*/  FADD.FTZ R32, R107.reuse, R10 ;  /* 0x0000000a6b207221 */ /* 0x050fe20000010000 */
[----:B------:R-:W-:Y:S01]  /*36d0*/  F2FP.BF16.F32.PACK_AB R10, R107, R28 ;  /* 0x0000001c6b0a723e */ /* 0x000fe200000010ff */
[----:B------:R-:W-:Y:S01]  /*36e0*/  FADD.FTZ R3, R59, R26 ;  /* 0x0000001a3b037221 */ /* 0x000fe20000010000 */
[----:B------:R-:W-:-:S03]  /*36f0*/  CS2R R106, SRZ ;  /* 0x00000000006a7805 */ /* 0x000fc6000001ff00 */
[----:B------:R-:W-:Y:S01]  /*3700*/  FADD.FTZ R14, R40, R3 ;  /* 0x00000003280e7221 */ /* 0x000fe20000010000 */
[----:B------:R-:W3:Y:S01]  /*3710*/  MUFU.EX2 R113, R113 ;  /* 0x0000007100717308 */ /* 0x000ee20000000800 */
[----:B-1----:R-:W-:Y:S01]  /*3720*/  FADD.FTZ R25, R109, R32 ;  /* 0x000000206d197221 */ /* 0x002fe20000010000 */
[----:B------:R1:W-:Y:S01]  /*3730*/  STSM.16.M88.4 [R23], R8 ;  /* 0x0000000817007844 */ /* 0x0003e20000000200 */
[----:B0-----:R-:W-:-:S05]  /*3740*/  CS2R R110, SRZ ;  /* 0x00000000006e7805 */ /* 0x001fca000001ff00 */
[----:B------:R0:W4:Y:S01]  /*3750*/  MUFU.EX2 R20, R115 ;  /* 0x0000007300147308 */ /* 0x0001220000000800 */
[C---:B--2---:R-:W-:Y:S01]  /*3760*/  FADD.FTZ R32, R30.reuse, R25 ;  /* 0x000000191e207221 */ /* 0x044fe20000010000 */
[----:B------:R-:W-:Y:S02]  /*3770*/  F2FP.BF16.F32.PACK_AB R12, R30, R109 ;  /* 0x0000006d1e0c723e */ /* 0x000fe400000010ff */
[----:B------:R-:W-:-:S04]  /*3780*/  CS2R R108, SRZ ;  /* 0x00000000006c7805 */ /* 0x000fc8000001ff00 */
[----:B------:R-:W2:Y:S01]  /*3790*/  MUFU.EX2 R117, R117 ;  /* 0x0000007500757308 */ /* 0x000ea20000000800 */
[----:B---3--:R-:W-:Y:S01]  /*37a0*/  FADD.FTZ R25, R113, R32 ;  /* 0x0000002071197221 */ /* 0x008fe20000010000 */
[----:B-1----:R-:W-:Y:S01]  /*37b0*/  FADD.FTZ R8, R69, R14 ;  /* 0x0000000e45087221 */ /* 0x002fe20000010000 */
[----:B0-----:R-:W-:-:S05]  /*37c0*/  CS2R R114, SRZ ;  /* 0x0000000000727805 */ /* 0x001fca000001ff00 */
[----:B------:R-:W0:Y:S01]  /*37d0*/  MUFU.EX2 R7, R7 ;  /* 0x0000000700077308 */ /* 0x000e220000000800 */
[C---:B----4-:R-:W-:Y:S01]  /*37e0*/  FADD.FTZ R26, R20.reuse, R25 ;  /* 0x00000019141a7221 */ /* 0x050fe20000010000 */
[----:B------:R-:W-:Y:S02]  /*37f0*/  F2FP.BF16.F32.PACK_AB R14, R20, R113 ;  /* 0x00000071140e723e */ /* 0x000fe400000010ff */
[----:B------:R-:W-:-:S03]  /*3800*/  CS2R R112, SRZ ;  /* 0x0000000000707805 */ /* 0x000fc6000001ff00 */
[----:B------:R1:W-:Y:S01]  /*3810*/  STSM.16.M88.4 [R18+0x6000], R12 ;  /* 0x0060000c12007844 */ /* 0x0003e20000000200 */
[----:B------:R-:W3:Y:S01]  /*3820*/  MUFU.EX2 R50, R50 ;  /* 0x0000003200327308 */ /* 0x000ee20000000800 */
[----:B--2---:R-:W-:-:S07]  /*3830*/  FADD.FTZ R3, R117, R26 ;  /* 0x0000001a75037221 */ /* 0x004fce0000010000 */
[----:B------:R-:W2:Y:S01]  /*3840*/  MUFU.EX2 R24, R81 ;  /* 0x0000005100187308 */ /* 0x000ea20000000800 */
[----:B0-----:R-:W-:-:S07]  /*3850*/  FADD.FTZ R9, R7, R8 ;  /* 0x0000000807097221 */ /* 0x001fce0000010000 */
[----:B------:R-:W-:Y:S01]  /*3860*/  MUFU.EX2 R4, R4 ;  /* 0x0000000400047308 */ /* 0x000fe20000000800 */
[C---:B---3--:R-:W-:Y:S01]  /*3870*/  F2FP.BF16.F32.PACK_AB R25, R50.reuse, R7 ;  /* 0x000000073219723e */ /* 0x048fe200000010ff */
[----:B------:R-:W-:Y:S01]  /*3880*/  FADD.FTZ R9, R50, R9 ;  /* 0x0000000932097221 */ /* 0x000fe20000010000 */
[----:B------:R-:W-:-:S05]  /*3890*/  IADD3 R7, R27, R137, -R138 ;  /* 0x000000891b077210 */ /* 0x000fca0007ffe88a */
[----:B------:R-:W-:Y:S01]  /*38a0*/  MUFU.EX2 R119, R119 ;  /* 0x0000007700777308 */ /* 0x000fe20000000800 */
[C---:B--2---:R-:W-:Y:S01]  /*38b0*/  FADD.FTZ R8, R24.reuse, R3 ;  /* 0x0000000318087221 */ /* 0x044fe20000010000 */
[----:B------:R-:W-:Y:S02]  /*38c0*/  F2FP.BF16.F32.PACK_AB R24, R24, R117 ;  /* 0x000000751818723e */ /* 0x000fe400000010ff */
[----:B------:R-:W-:-:S04]  /*38d0*/  CS2R R116, SRZ ;  /* 0x0000000000747805 */ /* 0x000fc8000001ff00 */
[----:B------:R-:W0:Y:S08]  /*38e0*/  MUFU.EX2 R28, R85 ;  /* 0x00000055001c7308 */ /* 0x000e300000000800 */
[----:B------:R-:W2:Y:S01]  /*38f0*/  MUFU.EX2 R21, R21 ;  /* 0x0000001500157308 */ /* 0x000ea20000000800 */
[----:B0-----:R-:W-:Y:S01]  /*3900*/  F2FP.BF16.F32.PACK_AB R26, R28, R119 ;  /* 0x000000771c1a723e */ /* 0x001fe200000010ff */
[----:B------:R-:W-:Y:S01]  /*3910*/  FADD.FTZ R119, R119, R8 ;  /* 0x0000000877777221 */ /* 0x000fe20000010000 */
[----:B------:R-:W-:-:S04]  /*3920*/  SHF.R.S32.HI R8, RZ, 0x1f, R7 ;  /* 0x0000001fff087819 */ /* 0x000fc80000011407 */
[----:B------:R-:W-:Y:S01]  /*3930*/  LEA.HI R7, R8, R7, RZ, 0x7 ;  /* 0x0000000708077211 */ /* 0x000fe200078f38ff */
[----:B------:R-:W-:Y:S01]  /*3940*/  VIADD R8, R88, 0xfffffffe ;  /* 0xfffffffe58087836 */ /* 0x000fe20000000000 */
[C---:B--2---:R-:W-:Y:S01]  /*3950*/  F2FP.BF16.F32.PACK_AB R27, R21.reuse, R4 ;  /* 0x00000004151b723e */ /* 0x044fe200000010ff */
[----:B------:R-:W-:Y:S01]  /*3960*/  FADD.FTZ R4, R4, R9 ;  /* 0x0000000904047221 */ /* 0x000fe20000010000 */
[----:B------:R-:W-:Y:S02]  /*3970*/  SHF.R.S32.HI R7, RZ, 0x7, R7 ;  /* 0x00000007ff077819 */ /* 0x000fe40000011407 */
[----:B------:R-:W-:Y:S01]  /*3980*/  CS2R R88, SRZ ;  /* 0x0000000000587805 */ /* 0x000fe2000001ff00 */
[----:B------:R1:W-:Y:S01]  /*3990*/  STSM.16.M88.4 [R17+0x6000], R24 ;  /* 0x0060001811007844 */ /* 0x0003e20000000200 */
[----:B------:R-:W-:Y:S01]  /*39a0*/  VIMNMX R7, RZ, R7, !PT ;  /* 0x00000007ff077248 */ /* 0x000fe20007fe0100 */
[----:B------:R-:W-:Y:S01]  /*39b0*/  FADD.FTZ R3, R21, R4 ;  /* 0x0000000415037221 */ /* 0x000fe20000010000 */
[----:B------:R-:W-:Y:S01]  /*39c0*/  FADD.FTZ R4, R28, R119 ;  /* 0x000000771c047221 */ /* 0x000fe20000010000 */
[----:B------:R0:W-:Y:S06]  /*39d0*/  MEMBAR.ALL.CTA ;  /* 0x0000000000007992 */ /* 0x0001ec0000008000 */
[----:B0-----:R-:W0:Y:S01]  /*39e0*/  FENCE.VIEW.ASYNC.S ;  /* 0x00000000000073c6 */ /* 0x001e220000000000 */
[----:B------:R-:W-:-:S02]  /*39f0*/  ISETP.GE.AND P1, PT, R8, R7, PT ;  /* 0x000000070800720c */ /* 0x000fc40003f26270 */
[----:B------:R-:W-:Y:S01]  /*3a00*/  CS2R R118, SRZ ;  /* 0x0000000000767805 */ /* 0x000fe2000001ff00 */
[----:B0-----:R-:W-:-:S10]  /*3a10*/  NOP ;  /* 0x0000000000007918 */ /* 0x001fd40000000000 */
[----:B-1----:R-:W-:Y:S05]  /*3a20*/  @!P1 BRA `(.L_x_12063) ;  /* 0x0000002800909947 */ /* 0x002fea0003800000 */
[----:B------:R-:W-:Y:S01]  /*3a30*/  IMAD.MOV.U32 R10, RZ, RZ, R5 ;  /* 0x000000ffff0a7224 */ /* 0x000fe200078e0005 */
[----:B------:R-:W-:Y:S01]  /*3a40*/  UMOV UR6, UR38 ;  /* 0x0000002600067c82 */ /* 0x000fe20008000000 */
[----:B------:R-:W-:Y:S02]  /*3a50*/  IMAD.MOV.U32 R9, RZ, RZ, R6 ;  /* 0x000000ffff097224 */ /* 0x000fe400078e0006 */
[----:B------:R-:W-:Y:S02]  /*3a60*/  IMAD.MOV.U32 R11, RZ, RZ, R2 ;  /* 0x000000ffff0b7224 */ /* 0x000fe400078e0002 */
[----:B------:R-:W-:-:S07]  /*3a70*/  IMAD.MOV.U32 R135, RZ, RZ, RZ ;  /* 0x000000ffff877224 */ /* 0x000fce00078e00ff */
.L_x_12074:
[----:B------:R-:W-:Y:S01]  /*3a80*/  ISETP.NE.AND P2, PT, RZ, UR42, PT ;  /* 0x0000002aff007c0c */ /* 0x000fe2000bf45270 */
[----:B------:R-:W-:-:S04]  /*3a90*/  UISETP.NE.AND UP0, UPT, UR6, 0x1, UPT ;  /* 0x000000010600788c */ /* 0x000fc8000bf05270 */
[----:B------:R-:W-:-:S06]  /*3aa0*/  USEL UR7, URZ, 0x1, UP0 ;  /* 0x000000013f077887 */ /* 0x000fcc0008000000 */
[----:B------:R-:W-:Y:S02]  /*3ab0*/  LOP3.LUT R2, R11, UR7, RZ, 0x3c, !PT ;  /* 0x000000070b027c12 */ /* 0x000fe4000f8e3cff */
[----:B------:R-:W-:Y:S05]  /*3ac0*/  @P2 BRA `(.L_x_12064) ;  /* 0x0000000000342947 */ /* 0x000fea0003800000 */
[----:B------:R-:W-:Y:S05]  /*3ad0*/  @!P0 BRA `(.L_x_12065) ;  /* 0x0000000000048947 */ /* 0x000fea0003800000 */
[----:B------:R-:W-:Y:S01]  /*3ae0*/  BPT.TRAP 0x1 ;  /* 0x000000040000795c */ /* 0x000fe20000300000 */
.L_x_12065:
        /* <DEDUP_REMOVED lines=8> */
.L_x_12066:
[----:B-1----:R-:W-:Y:S05]  /*3b70*/  @P1 BRA `(.L_x_12064) ;  /* 0x0000000000081947 */ /* 0x002fea0003800000 */
[----:B------:R-:W1:Y:S02]  /*3b80*/  SYNCS.PHASECHK.TRANS64.TRYWAIT P1, [UR7+0x2d830], R0 ;  /* 0x02d83000ff0075a7 */ /* 0x000e640008020147 */
[----:B-1----:R-:W-:Y:S05]  /*3b90*/  @!P1 BRA `(.L_x_12067) ;  /* 0x000000c400e09947 */ /* 0x002fea0003800000 */
.L_x_12064:
        /* <DEDUP_REMOVED lines=42> */
.L_x_12069:
[----:B------:R-:W-:Y:S01]  /*3e40*/  ULEA UR7, UR6, UR40, 0x3 ;  /* 0x0000002806077291 */ /* 0x000fe2000f8e183f */
[----:B------:R-:W-:-:S08]  /*3e50*/  SHF.L.U32 R0, R11, 0x1f, RZ ;  /* 0x0000001f0b007819 */ /* 0x000fd000000006ff */
[----:B------:R0:W1:Y:S01]  /*3e60*/  SYNCS.PHASECHK.TRANS64.TRYWAIT P1, [UR7+0x2d850], R0 ;  /* 0x02d85000ff0075a7 */ /* 0x0000620008020147 */
[----:B------:R-:W-:Y:S05]  /*3e70*/  @!P0 BRA `(.L_x_12070) ;  /* 0x0000000000048947 */ /* 0x000fea0003800000 */
[----:B------:R-:W-:Y:S01]  /*3e80*/  BPT.TRAP 0x1 ;  /* 0x000000040000795c */ /* 0x000fe20000300000 */
.L_x_12070:
[----:B-1----:R-:W-:Y:S05]  /*3e90*/  @P1 BRA `(.L_x_12068) ;  /* 0x0000000000081947 */ /* 0x002fea0003800000 */
[----:B------:R-:W1:Y:S02]  /*3ea0*/  SYNCS.PHASECHK.TRANS64.TRYWAIT P1, [UR7+0x2d850], R0 ;  /* 0x02d85000ff0075a7 */ /* 0x000e640008020147 */
[----:B-1----:R-:W-:Y:S05]  /*3eb0*/  @!P1 BRA `(.L_x_12071) ;  /* 0x000000c400309947 */ /* 0x002fea0003800000 */
.L_x_12068:
        /* <DEDUP_REMOVED lines=70> */
.L_x_12072:
[----:B------:R-:W-:Y:S01]  /*4320*/  ISETP.NE.AND P1, PT, R154, 0x1, PT ;  /* 0x000000019a00780c */ /* 0x000fe20003f25270 */
[----:B------:R-:W-:Y:S01]  /*4330*/  IMAD.IADD R6, R140, 0x1, R136 ;  /* 0x000000018c067824 */ /* 0x000fe200078e0288 */
[----:B------:R-:W-:-:S04]  /*4340*/  ULEA UR7, UR38, UR40, 0x3 ;  /* 0x0000002826077291 */ /* 0x000fc8000f8e183f */
[----:B------:R-:W-:-:S04]  /*4350*/  UIADD3 UR7, UR7, 0x2d840, URZ ;  /* 0x0002d84007077890 */ /* 0x000fc8000fffe03f */
[----:B------:R-:W-:-:S03]  /*4360*/  UPRMT UR7, UR41, 0x654, UR7 ;  /* 0x0000065429077896 */ /* 0x000fc60008000007 */
[----:B------:R-:W0:Y:S08]  /*4370*/  @P1 LDC R5, c[0x0][0x44c] ;  /* 0x00011300ff051b82 */ /* 0x000e300000000800 */
[----:B------:R-:W1:Y:S01]  /*4380*/  @P1 LDC R11, c[0x0][0x450] ;  /* 0x00011400ff0b1b82 */ /* 0x000e620000000800 */
[----:B------:R-:W-:Y:S01]  /*4390*/  SYNCS.ARRIVE.TRANS64.RED.A1T0 RZ, [UR7], RZ ;  /* 0x000000ffffff79a7 */ /* 0x000fe20008100407 */
[----:B0-----:R-:W-:-:S04]  /*43a0*/  @P1 IMAD.HI.U32 R0, R6, R5, RZ ;  /* 0x0000000506001227 */ /* 0x001fc800078e00ff */
[----:B------:R-:W-:Y:S01]  /*43b0*/  IMAD.MOV.U32 R5, RZ, RZ, -0x80 ;  /* 0xffffff80ff057424 */ /* 0x000fe200078e00ff */
[----:B-1----:R-:W-:-:S03]  /*43c0*/  @P1 SHF.R.U32.HI R6, RZ, R11, R0 ;  /* 0x0000000bff061219 */ /* 0x002fc60000011600 */
[----:B------:R-:W-:Y:S02]  /*43d0*/  IMAD R0, R8, R5, 0x1 ;  /* 0x0000000108007424 */ /* 0x000fe400078e0205 */
[----:B------:R-:W0:Y:S02]  /*43e0*/  SHFL.IDX PT, R12, R6, RZ, 0x1c1f ;  /* 0x001c1fff060c7589 */ /* 0x000e2400000e0000 */
[----:B------:R-:W-:Y:S02]  /*43f0*/  IMAD R0, R139, -0x2, R0 ;  /* 0xfffffffe8b007824 */ /* 0x000fe400078e0200 */
[----:B------:R-:W1:Y:S03]  /*4400*/  SHFL.IDX PT, R6, R6, 0x1, 0x1c1f ;  /* 0x003c1f0006067f89 */ /* 0x000e6600000e0000 */
        /* <DEDUP_REMOVED lines=84> */
[C---:B------:R-:W-:Y:S02]  /*4950*/  ISETP.GT.AND P3, PT, R0.reuse, 0x70, PT ;  /* 0x000000700000780c */ /* 0x040fe40003f64270 */
[C---:B------:R-:W-:Y:S02]  /*4960*/  ISETP.GT.AND P2, PT, R0.reuse, 0x71, PT ;  /* 0x000000710000780c */ /* 0x040fe40003f44270 */
[----:B------:R-:W-:-:S02]  /*4970*/  ISETP.GT.AND P5, PT, R0, 0x78, PT ;  /* 0x000000780000780c */ /* 0x000fc40003fa4270 */
[----:B------:R-:W-:Y:S02]  /*4980*/  ISETP.GT.AND P4, PT, R0, 0x79, PT ;  /* 0x000000790000780c */ /* 0x000fe40003f84270 */
        /* <DEDUP_REMOVED lines=9> */
[----:B------:R-:W-:Y:S02]  /*4a20*/  FMNMX.FTZ R0, R84, R11, !PT ;  /* 0x0000000b54007209 */ /* 0x000fe40007810000 */
[----:B------:R-:W-:-:S02]  /*4a30*/  ISETP.GT.AND P4, PT, R5, RZ, PT ;  /* 0x000000ff0500720c */ /* 0x000fc40003f84270 */
[----:B------:R-:W-:Y:S02]  /*4a40*/  FMNMX.FTZ R0, R85, R0, !PT ;  /* 0x0000000055007209 */ /* 0x000fe40007810000 */
[----:B------:R-:W-:Y:S02]  /*4a50*/  FSEL R26, R26, -INF , P4 ;  /* 0xff8000001a1a7808 */ /* 0x000fe40002000000 */
[C---:B------:R-:W-:Y:S01]  /*4a60*/  ISETP.GT.AND P2, PT, R5.reuse, 0x8, PT ;  /* 0x000000080500780c */ /* 0x040fe20003f44270 */
[----:B------:R-:W0:Y:S01]  /*4a70*/  SHFL.BFLY PT, R11, R0, 0x2, 0x1f ;  /* 0x0c401f00000b7f89 */ /* 0x000e2200000e0000 */
        /* <DEDUP_REMOVED lines=8> */
[----:B------:R-:W-:-:S02]  /*4b00*/  ISETP.GT.AND P2, PT, R5, 0x19, PT ;  /* 0x000000190500780c */ /* 0x000fc40003f44270 */
[C---:B------:R-:W-:Y:S02]  /*4b10*/  ISETP.GT.AND P3, PT, R5.reuse, 0x20, PT ;  /* 0x000000200500780c */ /* 0x040fe40003f64270 */
[C---:B------:R-:W-:Y:S02]  /*4b20*/  ISETP.GT.AND P5, PT, R5.reuse, 0x21, PT ;  /* 0x000000210500780c */ /* 0x040fe40003fa4270 */
[----:B------:R-:W-:Y:S02]  /*4b30*/  ISETP.GT.AND P4, PT, R5, 0x28, PT ;  /* 0x000000280500780c */ /* 0x000fe40003f84270 */
[----:B0-----:R-:W-:Y:S02]  /*4b40*/  FMNMX.FTZ R11, R0, R11, !PT ;  /* 0x0000000b000b7209 */ /* 0x001fe40007810000 */
[----:B------:R-:W0:Y:S01]  /*4b50*/  LDC R0, c[0x0][0x988] ;  /* 0x00026200ff007b82 */ /* 0x000e220000000800 */
[----:B------:R-:W-:Y:S02]  /*4b60*/  FSEL R27, R27, -INF , P1 ;  /* 0xff8000001b1b7808 */ /* 0x000fe40000800000 */
[----:B------:R-:W1:Y:S01]  /*4b70*/  SHFL.BFLY PT, R12, R11, 0x1, 0x1f ;  /* 0x0c201f000b0c7f89 */ /* 0x000e6200000e0000 */
[----:B------:R-:W-:-:S02]  /*4b80*/  ISETP.GT.AND P1, PT, R5, 0x18, PT ;  /* 0x000000180500780c */ /* 0x000fc40003f24270 */
        /* <DEDUP_REMOVED lines=8> */
[----:B------:R-:W-:Y:S02]  /*4c10*/  FSEL R38, R38, -INF , P1 ;  /* 0xff80000026267808 */ /* 0x000fe40000800000 */
[----:B------:R-:W-:Y:S02]  /*4c20*/  ISETP.GT.AND P1, PT, R5, 0x29, PT ;  /* 0x000000290500780c */ /* 0x000fe40003f24270 */
[----:B------:R-:W-:Y:S02]  /*4c30*/  FSEL R50, R50, -INF , P2 ;  /* 0xff80000032327808 */ /* 0x000fe40001000000 */
[----:B-1----:R-:W-:-:S02]  /*4c40*/  FMNMX.FTZ R6, R11, R12, !PT ;  /* 0x0000000c0b067209 */ /* 0x002fc40007810000 */
[----:B------:R-:W-:Y:S02]  /*4c50*/  FSEL R51, R51, -INF , P3 ;  /* 0xff80000033337808 */ /* 0x000fe40001800000 */
[----:B------:R-:W-:Y:S01]  /*4c60*/  FSEL R54, R54, -INF , P5 ;  /* 0xff80000036367808 */ /* 0x000fe20002800000 */
[----:B0-----:R-:W-:Y:S01]  /*4c70*/  FMUL.FTZ R11, R6, R0 ;  /* 0x00000000060b7220 */ /* 0x001fe20000410000 */
[----:B------:R-:W-:Y:S02]  /*4c80*/  FSEL R55, R55, -INF , P4 ;  /* 0xff80000037377808 */ /* 0x000fe40002000000 */
[C---:B------:R-:W-:Y:S02]  /*4c90*/  ISETP.GT.AND P2, PT, R5.reuse, 0x40, PT ;  /* 0x000000400500780c */ /* 0x040fe40003f44270 */
[C---:B------:R-:W-:Y:S02]  /*4ca0*/  ISETP.GT.AND P3, PT, R5.reuse, 0x41, PT ;  /* 0x000000410500780c */ /* 0x040fe40003f64270 */
[----:B------:R-:W-:-:S02]  /*4cb0*/  ISETP.GT.AND P5, PT, R5, 0x48, PT ;  /* 0x000000480500780c */ /* 0x000fc40003fa4270 */
[----:B------:R-:W-:Y:S02]  /*4cc0*/  ISETP.GT.AND P4, PT, R5, 0x49, PT ;  /* 0x000000490500780c */ /* 0x000fe40003f84270 */
[----:B------:R-:W-:Y:S02]  /*4cd0*/  FSEL R47, R47, -INF , P1 ;  /* 0xff8000002f2f7808 */ /* 0x000fe40000800000 */
[----:B------:R-:W-:Y:S02]  /*4ce0*/  FSETP.NEU.FTZ.AND P1, PT, R6, -INF , PT ;  /* 0xff8000000600780b */ /* 0x000fe40003f3d000 */
        /* <DEDUP_REMOVED lines=8> */
[----:B------:R-:W-:-:S02]  /*4d70*/  FSEL R11, R11, RZ, P1 ;  /* 0x000000ff0b0b7208 */ /* 0x000fc40000800000 */
[----:B------:R-:W-:Y:S02]  /*4d80*/  FSEL R66, R66, -INF , P2 ;  /* 0xff80000042427808 */ /* 0x000fe40001000000 */
[----:B------:R-:W-:Y:S01]  /*4d90*/  FSEL R67, R67, -INF , P3 ;  /* 0xff80000043437808 */ /* 0x000fe20001800000 */
[-CC-:B------:R-:W-:Y:S01]  /*4da0*/  FFMA.FTZ R12, R24, R0.reuse, -R11.reuse ;  /* 0x00000000180c7223 */ /* 0x180fe2000001080b */
[----:B------:R-:W-:Y:S01]  /*4db0*/  FSEL R70, R70, -INF , P5 ;  /* 0xff80000046467808 */ /* 0x000fe20002800000 */
[-CC-:B------:R-:W-:Y:S01]  /*4dc0*/  FFMA.FTZ R14, R28, R0.reuse, -R11.reuse ;  /* 0x000000001c0e7223 */ /* 0x180fe2000001080b */
[----:B------:R-:W-:Y:S01]  /*4dd0*/  FSEL R71, R71, -INF , P4 ;  /* 0xff80000047477808 */ /* 0x000fe20002000000 */
[-CC-:B------:R-:W-:Y:S01]  /*4de0*/  FFMA.FTZ R20, R32, R0.reuse, -R11.reuse ;  /* 0x0000000020147223 */ /* 0x180fe2000001080b */
[----:B------:R-:W-:Y:S01]  /*4df0*/  ISETP.GT.AND P2, PT, R5, 0x60, PT ;  /* 0x000000600500780c */ /* 0x000fe20003f44270 */
[-CC-:B------:R-:W-:Y:S01]  /*4e00*/  FFMA.FTZ R15, R29, R0.reuse, -R11.reuse ;  /* 0x000000001d0f7223 */ /* 0x180fe2000001080b */
[----:B------:R-:W-:Y:S01]  /*4e10*/  ISETP.GT.AND P3, PT, R5, 0x61, PT ;  /* 0x000000610500780c */ /* 0x000fe20003f64270 */
[-CC-:B------:R-:W-:Y:S01]  /*4e20*/  FFMA.FTZ R29, R41, R0.reuse, -R11.reuse ;  /* 0x00000000291d7223 */ /* 0x180fe2000001080b */
[----:B------:R-:W-:Y:S01]  /*4e30*/  ISETP.GT.AND P5, PT, R5, 0x68, PT ;  /* 0x000000680500780c */ /* 0x000fe20003fa4270 */
[-CC-:B------:R-:W-:Y:S01]  /*4e40*/  FFMA.FTZ R41, R49, R0.reuse, -R11.reuse ;  /* 0x0000000031297223 */ /* 0x180fe2000001080b */
[----:B------:R-:W-:Y:S01]  /*4e50*/  ISETP.GT.AND P4, PT, R5, 0x69, PT ;  /* 0x000000690500780c */ /* 0x000fe20003f84270 */
[--C-:B------:R-:W-:Y:S01]  /*4e60*/  FFMA.FTZ R49, R57, R0, -R11.reuse ;  /* 0x0000000039317223 */ /* 0x100fe2000001080b */
[----:B------:R-:W-:Y:S01]  /*4e70*/  FMNMX.FTZ R24, R26, R10, !PT ;  /* 0x0000000a1a187209 */ /* 0x000fe20007810000 */
[-CC-:B------:R-:W-:Y:S01]  /*4e80*/  FFMA.FTZ R57, R65, R0.reuse, -R11.reuse ;  /* 0x0000000041397223 */ /* 0x180fe2000001080b */
[----:B------:R-:W-:Y:S01]  /*4e90*/  FSEL R74, R74, -INF , P2 ;  /* 0xff8000004a4a7808 */ /* 0x000fe20001000000 */
[-CC-:B------:R-:W-:Y:S01]  /*4ea0*/  FFMA.FTZ R65, R73, R0.reuse, -R11.reuse ;  /* 0x0000000049417223 */ /* 0x180fe2000001080b */
        /* <DEDUP_REMOVED lines=17> */
[----:B------:R-:W-:Y:S01]  /*4fc0*/  MUFU.EX2 R12, R12 ;  /* 0x0000000c000c7308 */ /* 0x000fe20000000800 */
[----:B------:R-:W-:Y:S01]  /*4fd0*/  FMNMX.FTZ R24, R30, R5, !PT ;  /* 0x000000051e187209 */ /* 0x000fe20007810000 */
[-CC-:B------:R-:W-:Y:S01]  /*4fe0*/  FFMA.FTZ R84, R84, R0.reuse, -R11.reuse ;  /* 0x0000000054547223 */ /* 0x180fe2000001080b */
[----:B------:R-:W-:Y:S01]  /*4ff0*/  FSEL R83, R83, -INF , P3 ;  /* 0xff80000053537808 */ /* 0x000fe20001800000 */
[--C-:B------:R-:W-:Y:S01]  /*5000*/  FFMA.FTZ R25, R37, R0, -R11.reuse ;  /* 0x0000000025197223 */ /* 0x100fe2000001080b */
[----:B------:R-:W-:Y:S01]  /*5010*/  FMNMX.FTZ R5, R31, R24, !PT ;  /* 0x000000181f057209 */ /* 0x000fe20007810000 */
[----:B------:R-:W-:Y:S01]  /*5020*/  FFMA.FTZ R24, R36, R0, -R11 ;  /* 0x0000000024187223 */ /* 0x000fe2000001080b */
[----:B------:R-:W-:Y:S01]  /*5030*/  FSEL R86, R86, -INF , P5 ;  /* 0xff80000056567808 */ /* 0x000fe20002800000 */
[----:B------:R-:W-:Y:S01]  /*5040*/  MUFU.EX2 R13, R13 ;  /* 0x0000000d000d7308 */ /* 0x000fe20000000800 */
[----:B------:R-:W-:-:S02]  /*5050*/  FMNMX.FTZ R28, R34, R5, !PT ;  /* 0x00000005221c7209 */ /* 0x000fc40007810000 */
[----:B------:R-:W-:Y:S02]  /*5060*/  FSEL R87, R87, -INF , P4 ;  /* 0xff80000057577808 */ /* 0x000fe40002000000 */
[----:B------:R-:W-:-:S03]  /*5070*/  FMNMX.FTZ R5, R35, R28, !PT ;  /* 0x0000001c23057209 */ /* 0x000fc60007810000 */
[----:B------:R-:W-:Y:S01]  /*5080*/  MUFU.EX2 R14, R14 ;  /* 0x0000000e000e7308 */ /* 0x000fe20000000800 */
[----:B------:R-:W-:-:S04]  /*5090*/  FMNMX.FTZ R28, R38, R5, !PT ;  /* 0x00000005261c7209 */ /* 0x000fc80007810000 */
[----:B------:R-:W-:Y:S01]  /*50a0*/  FMNMX.FTZ R5, R39, R28, !PT ;  /* 0x0000001c27057209 */ /* 0x000fe20007810000 */
[-CC-:B------:R-:W-:Y:S01]  /*50b0*/  FFMA.FTZ R28, R40, R0.reuse, -R11.reuse ;  /* 0x00000000281c7223 */ /* 0x180fe2000001080b */
[-CC-:B------:R-:W-:Y:S01]  /*50c0*/  FFMA.FTZ R40, R48, R0.reuse, -R11.reuse ;  /* 0x0000000030287223 */ /* 0x180fe2000001080b */
[-CC-:B------:R-:W-:Y:S01]  /*50d0*/  FFMA.FTZ R48, R56, R0.reuse, -R11.reuse ;  /* 0x0000000038307223 */ /* 0x180fe2000001080b */
[----:B------:R-:W-:Y:S01]  /*50e0*/  FMNMX.FTZ R32, R42, R5, !PT ;  /* 0x000000052a207209 */ /* 0x000fe20007810000 */
[-CC-:B------:R-:W-:Y:S01]  /*50f0*/  FFMA.FTZ R56, R64, R0.reuse, -R11.reuse ;  /* 0x0000000040387223 */ /* 0x180fe2000001080b */
[-CC-:B------:R-:W-:Y:S01]  /*5100*/  FFMA.FTZ R64, R72, R0.reuse, -R11.reuse ;  /* 0x0000000048407223 */ /* 0x180fe2000001080b */
[----:B------:R-:W-:Y:S01]  /*5110*/  FFMA.FTZ R72, R80, R0, -R11 ;  /* 0x0000000050487223 */ /* 0x000fe2000001080b */
[----:B------:R-:W-:Y:S01]  /*5120*/  FMNMX.FTZ R5, R43, R32, !PT ;  /* 0x000000202b057209 */ /* 0x000fe20007810000 */
[----:B------:R-:W-:Y:S03]  /*5130*/  MUFU.EX2 R15, R15 ;  /* 0x0000000f000f7308 */ /* 0x000fe60000000800 */
        /* <DEDUP_REMOVED lines=57> */
[----:B------:R-:W-:Y:S01]  /*54d0*/  FSEL R38, R6, RZ, P1 ;  /* 0x000000ff06267208 */ /* 0x000fe20000800000 */
[-CC-:B------:R-:W-:Y:S01]  /*54e0*/  FFMA.FTZ R77, R26, R0.reuse, -R81.reuse ;  /* 0x000000001a4d7223 */ /* 0x180fe20000010851 */
[----:B------:R-:W-:Y:S01]  /*54f0*/  FSEL R47, R5, RZ, P2 ;  /* 0x000000ff052f7208 */ /* 0x000fe20001000000 */
[-C--:B------:R-:W-:Y:S01]  /*5500*/  FFMA.FTZ R85, R27, R0.reuse, -R81 ;  /* 0x000000001b557223 */ /* 0x080fe20000010851 */
[----:B------:R-:W-:Y:S01]  /*5510*/  MUFU.EX2 R36, R36 ;  /* 0x0000002400247308 */ /* 0x000fe20000000800 */
[----:B------:R-:W-:Y:S01]  /*5520*/  FADD.FTZ R9, -R38, R9 ;  /* 0x0000000926097221 */ /* 0x000fe20000010100 */
[-CC-:B------:R-:W-:Y:S01]  /*5530*/  FFMA.FTZ R31, R31, R0.reuse, -R81.reuse ;  /* 0x000000001f1f7223 */ /* 0x180fe20000010851 */
[----:B------:R-:W-:Y:S01]  /*5540*/  FADD.FTZ R47, -R47, R10 ;  /* 0x0000000a2f2f7221 */ /* 0x000fe20000010100 */
[-CC-:B------:R-:W-:Y:S01]  /*5550*/  FFMA.FTZ R37, R34, R0.reuse, -R81.reuse ;  /* 0x0000000022257223 */ /* 0x180fe20000010851 */
[-C--:B------:R-:W-:Y:S01]  /*5560*/  FMUL.FTZ R9, R9, R0.reuse ;  /* 0x0000000009097220 */ /* 0x080fe20000410000 */
[-CC-:B------:R-:W-:Y:S01]  /*5570*/  FFMA.FTZ R34, R51, R0.reuse, -R81.reuse ;  /* 0x0000000033227223 */ /* 0x180fe20000010851 */
        /* <DEDUP_REMOVED lines=22> */
[----:B------:R-:W-:-:S03]  /*56e0*/  FFMA.FTZ R75, R86, R0, -R81 ;  /* 0x00000000564b7223 */ /* 0x000fc60000010851 */
[----:B------:R-:W2:Y:S01]  /*56f0*/  MUFU.EX2 R85, R85 ;  /* 0x0000005500557308 */ /* 0x000ea20000000800 */
[----:B0-----:R-:W-:-:S07]  /*5700*/  FFMA.FTZ R4, R9, R4, R12 ;  /* 0x0000000409047223 */ /* 0x001fce000001000c */
[----:B------:R0:W3:Y:S01]  /*5710*/  MUFU.EX2 R84, R31 ;  /* 0x0000001f00547308 */ /* 0x0000e20000000800 */
[----:B-1----:R-:W-:Y:S01]  /*5720*/  FFMA.FTZ R78, R10, R3, R77 ;  /* 0x000000030a4e7223 */ /* 0x002fe2000001004d */
[----:B------:R-:W-:-:S04]  /*5730*/  FADD.FTZ R3, R13, R4 ;  /* 0x000000040d037221 */ /* 0x000fc80000010000 */
[----:B------:R-:W-:Y:S02]  /*5740*/  FADD.FTZ R4, R14, R3 ;  /* 0x000000030e047221 */ /* 0x000fe40000010000 */
[----:B------:R-:W1:Y:S01]  /*5750*/  MUFU.EX2 R37, R37 ;  /* 0x0000002500257308 */ /* 0x000e620000000800 */
[----:B--2---:R-:W-:Y:S01]  /*5760*/  FADD.FTZ R71, R85, R78 ;  /* 0x0000004e55477221 */ /* 0x004fe20000010000 */
[----:B------:R-:W-:Y:S01]  /*5770*/  FADD.FTZ R3, R15, R4 ;  /* 0x000000040f037221 */ /* 0x000fe20000010000 */
[-CC-:B0-----:R-:W-:Y:S01]  /*5780*/  FFMA.FTZ R31, R46, R0.reuse, -R81.reuse ;  /* 0x000000002e1f7223 */ /* 0x181fe20000010851 */
[-C--:B------:R-:W-:Y:S01]  /*5790*/  FFMA.FTZ R46, R55, R0.reuse, -R81 ;  /* 0x00000000372e7223 */ /* 0x080fe20000010851 */
[----:B------:R-:W-:Y:S01]  /*57a0*/  FADD.FTZ R71, R36, R71 ;  /* 0x0000004724477221 */ /* 0x000fe20000010000 */
[----:B------:R-:W-:Y:S01]  /*57b0*/  FADD.FTZ R82, R20, R3 ;  /* 0x0000000314527221 */ /* 0x000fe20000010000 */
[-C--:B------:R-:W-:Y:S01]  /*57c0*/  FFMA.FTZ R55, R83, R0.reuse, -R81 ;  /* 0x0000000053377223 */ /* 0x080fe20000010851 */
[----:B------:R-:W0:Y:S01]  /*57d0*/  MUFU.EX2 R80, R80 ;  /* 0x0000005000507308 */ /* 0x000e220000000800 */
[----:B---3--:R-:W-:Y:S01]  /*57e0*/  FADD.FTZ R4, R84, R71 ;  /* 0x0000004754047221 */ /* 0x008fe20000010000 */
[----:B------:R-:W-:Y:S01]  /*57f0*/  FADD.FTZ R71, R21, R82 ;  /* 0x0000005215477221 */ /* 0x000fe20000010000 */
[----:B------:R-:W-:-:S05]  /*5800*/  FFMA.FTZ R81, R87, R0, -R81 ;  /* 0x0000000057517223 */ /* 0x000fca0000010851 */
[----:B------:R-:W2:Y:S01]  /*5810*/  MUFU.EX2 R30, R30 ;  /* 0x0000001e001e7308 */ /* 0x000ea20000000800 */
[----:B-1----:R-:W-:Y:S01]  /*5820*/  FADD.FTZ R3, R37, R4 ;  /* 0x0000000425037221 */ /* 0x002fe20000010000 */
[----:B------:R-:W-:-:S06]  /*5830*/  FADD.FTZ R4, R24, R71 ;  /* 0x0000004718047221 */ /* 0x000fcc0000010000 */
[----:B------:R-:W1:Y:S01]  /*5840*/  MUFU.EX2 R39, R39 ;  /* 0x0000002700277308 */ /* 0x000e620000000800 */
[----:B0-----:R-:W-:-:S07]  /*5850*/  FADD.FTZ R3, R80, R3 ;  /* 0x0000000350037221 */ /* 0x001fce0000010000 */
[----:B------:R-:W0:Y:S08]  /*5860*/  MUFU.EX2 R27, R27 ;  /* 0x0000001b001b7308 */ /* 0x000e300000000800 */
[----:B------:R-:W3:Y:S08]  /*5870*/  MUFU.EX2 R42, R42 ;  /* 0x0000002a002a7308 */ /* 0x000ef00000000800 */
[----:B------:R-:W4:Y:S08]  /*5880*/  MUFU.EX2 R31, R31 ;  /* 0x0000001f001f7308 */ /* 0x000f300000000800 */
[----:B------:R2:W-:Y:S08]  /*5890*/  MUFU.EX2 R74, R62 ;  /* 0x0000003e004a7308 */ /* 0x0005f00000000800 */
[----:B------:R-:W5:Y:S01]  /*58a0*/  MUFU.EX2 R35, R35 ;  /* 0x0000002300237308 */ /* 0x000f620000000800 */
[----:B--2---:R-:W-:Y:S01]  /*58b0*/  FADD.FTZ R62, R30, R3 ;  /* 0x000000031e3e7221 */ /* 0x004fe20000010000 */
[----:B------:R-:W-:-:S03]  /*58c0*/  FADD.FTZ R3, R25, R4 ;  /* 0x0000000419037221 */ /* 0x000fc60000010000 */
[----:B-1----:R-:W-:Y:S01]  /*58d0*/  FADD.FTZ R62, R39, R62 ;  /* 0x0000003e273e7221 */ /* 0x002fe20000010000 */
[----:B------:R-:W-:Y:S02]  /*58e0*/  FADD.FTZ R4, R28, R3 ;  /* 0x000000031c047221 */ /* 0x000fe40000010000 */
[----:B------:R-:W1:Y:S01]  /*58f0*/  MUFU.EX2 R26, R26 ;  /* 0x0000001a001a7308 */ /* 0x000e620000000800 */
[----:B0-----:R-:W-:-:S07]  /*5900*/  FADD.FTZ R3, R27, R62 ;  /* 0x0000003e1b037221 */ /* 0x001fce0000010000 */
[----:B------:R0:W-:Y:S08]  /*5910*/  MUFU.EX2 R78, R63 ;  /* 0x0000003f004e7308 */ /* 0x0001f00000000800 */
[----:B------:R-:W2:Y:S01]  /*5920*/  MUFU.EX2 R34, R34 ;  /* 0x0000002200227308 */ /* 0x000ea20000000800 */
[----:B0-----:R-:W-:Y:S01]  /*5930*/  FADD.FTZ R63, R29, R4 ;  /* 0x000000041d3f7221 */ /* 0x001fe20000010000 */
[----:B---3--:R-:W-:-:S03]  /*5940*/  FADD.FTZ R4, R42, R3 ;  /* 0x000000032a047221 */ /* 0x008fc60000010000 */
[----:B------:R-:W-:Y:S01]  /*5950*/  FADD.FTZ R62, R32, R63 ;  /* 0x0000003f203e7221 */ /* 0x000fe20000010000 */
[----:B----4-:R-:W-:Y:S02]  /*5960*/  FADD.FTZ R4, R31, R4 ;  /* 0x000000041f047221 */ /* 0x010fe40000010000 */
[----:B------:R-:W0:Y:S01]  /*5970*/  MUFU.EX2 R43, R43 ;  /* 0x0000002b002b7308 */ /* 0x000e220000000800 */
[----:B------:R-:W-:Y:S01]  /*5980*/  FADD.FTZ R3, R33, R62 ;  /* 0x0000003e21037221 */ /* 0x000fe20000010000 */
[----:B-----5:R-:W-:-:S03]  /*5990*/  FADD.FTZ R63, R35, R4 ;  /* 0x00000004233f7221 */ /* 0x020fc60000010000 */
[----:B------:R-:W-:Y:S01]  /*59a0*/  FADD.FTZ R4, R40, R3 ;  /* 0x0000000328047221 */ /* 0x000fe20000010000 */
[----:B-1----:R-:W-:Y:S02]  /*59b0*/  FADD.FTZ R3, R26, R63 ;  /* 0x0000003f1a037221 */ /* 0x002fe40000010000 */
[----:B------:R-:W1:Y:S08]  /*59c0*/  MUFU.EX2 R46, R46 ;  /* 0x0000002e002e7308 */ /* 0x000e700000000800 */
[----:B------:R-:W3:Y:S08]  /*59d0*/  MUFU.EX2 R50, R50 ;  /* 0x0000003200327308 */ /* 0x000ef00000000800 */
[----:B------:R4:W-:Y:S08]  /*59e0*/  MUFU.EX2 R71, R67 ;  /* 0x0000004300477308 */ /* 0x0009f00000000800 */
[----:B------:R-:W5:Y:S01]  /*59f0*/  MUFU.EX2 R51, R51 ;  /* 0x0000003300337308 */ /* 0x000f620000000800 */
[----:B----4-:R-:W-:Y:S01]  /*5a00*/  FADD.FTZ R67, R41, R4 ;  /* 0x0000000429437221 */ /* 0x010fe20000010000 */
[----:B--2---:R-:W-:-:S03]  /*5a10*/  FADD.FTZ R4, R34, R3 ;  /* 0x0000000322047221 */ /* 0x004fc60000010000 */
[----:B------:R-:W-:Y:S01]  /*5a20*/  FADD.FTZ R62, R44, R67 ;  /* 0x000000432c3e7221 */ /* 0x000fe20000010000 */
[----:B0-----:R-:W-:Y:S02]  /*5a30*/  FADD.FTZ R3, R43, R4 ;  /* 0x000000042b037221 */ /* 0x001fe40000010000 */
[----:B------:R-:W-:Y:S01]  /*5a40*/  MUFU.EX2 R58, R58 ;  /* 0x0000003a003a7308 */ /* 0x000fe20000000800 */
[----:B------:R-:W-:Y:S01]  /*5a50*/  FADD.FTZ R67, R45, R62 ;  /* 0x0000003e2d437221 */ /* 0x000fe20000010000 */
[----:B-1----:R-:W-:-:S03]  /*5a60*/  FADD.FTZ R3, R46, R3 ;  /* 0x000000032e037221 */ /* 0x002fc60000010000 */
[----:B------:R-:W-:Y:S01]  /*5a70*/  FADD.FTZ R4, R48, R67 ;  /* 0x0000004330047221 */ /* 0x000fe20000010000 */
[----:B---3--:R-:W-:Y:S02]  /*5a80*/  FADD.FTZ R62, R50, R3 ;  /* 0x00000003323e7221 */ /* 0x008fe40000010000 */
[----:B------:R-:W0:Y:S01]  /*5a90*/  MUFU.EX2 R57, R57 ;  /* 0x0000003900397308 */ /* 0x000e220000000800 */
[----:B------:R-:W-:Y:S01]  /*5aa0*/  FADD.FTZ R3, R49, R4 ;  /* 0x0000000431037221 */ /* 0x000fe20000010000 */
[----:B-----5:R-:W-:-:S03]  /*5ab0*/  FADD.FTZ R83, R51, R62 ;  /* 0x0000003e33537221 */ /* 0x020fc60000010000 */
[----:B------:R-:W-:Y:S01]  /*5ac0*/  FADD.FTZ R4, R52, R3 ;  /* 0x0000000334047221 */ /* 0x000fe20000010000 */
[----:B------:R-:W-:Y:S02]  /*5ad0*/  FADD.FTZ R83, R74, R83 ;  /* 0x000000534a537221 */ /* 0x000fe40000010000 */
[----:B------:R-:W1:Y:S01]  /*5ae0*/  MUFU.EX2 R60, R60 ;  /* 0x0000003c003c7308 */ /* 0x000e620000000800 */
[----:B------:R-:W-:Y:S01]  /*5af0*/  FADD.FTZ R3, R53, R4 ;  /* 0x0000000435037221 */ /* 0x000fe20000010000 */
[----:B------:R-:W-:-:S03]  /*5b00*/  FADD.FTZ R83, R78, R83 ;  /* 0x000000534e537221 */ /* 0x000fc60000010000 */
[----:B------:R-:W-:-:S03]  /*5b10*/  FADD.FTZ R4, R56, R3 ;  /* 0x0000000338047221 */ /* 0x000fc60000010000 */
[----:B------:R-:W2:Y:S01]  /*5b20*/  MUFU.EX2 R59, R59 ;  /* 0x0000003b003b7308 */ /* 0x000ea20000000800 */
[----:B0-----:R-:W-:-:S07]  /*5b30*/  FADD.FTZ R3, R57, R4 ;  /* 0x0000000439037221 */ /* 0x001fce0000010000 */
[----:B------:R-:W0:Y:S01]  /*5b40*/  MUFU.EX2 R61, R61 ;  /* 0x0000003d003d7308 */ /* 0x000e220000000800 */
[----:B-1----:R-:W-:-:S07]  /*5b50*/  FADD.FTZ R4, R60, R3 ;  /* 0x000000033c047221 */ /* 0x002fce0000010000 */
[----:B------:R-:W1:Y:S08]  /*5b60*/  MUFU.EX2 R70, R70 ;  /* 0x0000004600467308 */ /* 0x000e700000000800 */
[----:B------:R-:W3:Y:S08]  /*5b70*/  MUFU.EX2 R64, R64 ;  /* 0x0000004000407308 */ /* 0x000ef00000000800 */
[----:B------:R4:W5:Y:S08]  /*5b80*/  MUFU.EX2 R63, R38 ;  /* 0x00000026003f7308 */ /* 0x0009700000000800 */
[----:B------:R-:W5:Y:S01]  /*5b90*/  MUFU.EX2 R65, R65 ;  /* 0x0000004100417308 */ /* 0x000f620000000800 */
[----:B----4-:R-:W-:-:S04]  /*5ba0*/  FADD.FTZ R38, R58, R83 ;  /* 0x000000533a267221 */ /* 0x010fc80000010000 */
[----:B------:R-:W-:-:S03]  /*5bb0*/  FADD.FTZ R38, R71, R38 ;  /* 0x0000002647267221 */ /* 0x000fc60000010000 */
[----:B------:R-:W4:Y:S01]  /*5bc0*/  MUFU.EX2 R66, R66 ;  /* 0x0000004200427308 */ /* 0x000f220000000800 */
[----:B--2---:R-:W-:-:S07]  /*5bd0*/  FADD.FTZ R3, R59, R38 ;  /* 0x000000263b037221 */ /* 0x004fce0000010000 */
[----:B------:R-:W2:Y:S08]  /*5be0*/  MUFU.EX2 R68, R68 ;  /* 0x0000004400447308 */ /* 0x000eb00000000800 */
[----:B------:R0:W2:Y:S08]  /*5bf0*/  MUFU.EX2 R67, R47 ;  /* 0x0000002f00437308 */ /* 0x0000b00000000800 */
[----:B------:R-:W2:Y:S01]  /*5c00*/  MUFU.EX2 R69, R69 ;  /* 0x0000004500457308 */ /* 0x000ea20000000800 */
[----:B0-----:R-:W-:Y:S01]  /*5c10*/  FADD.FTZ R47, R61, R4 ;  /* 0x000000043d2f7221 */ /* 0x001fe20000010000 */
[----:B-1----:R-:W-:-:S03]  /*5c20*/  FADD.FTZ R4, R70, R3 ;  /* 0x0000000346047221 */ /* 0x002fc60000010000 */
[----:B---3--:R-:W-:Y:S01]  /*5c30*/  FADD.FTZ R38, R64, R47 ;  /* 0x0000002f40267221 */ /* 0x008fe20000010000 */
[----:B-----5:R-:W-:Y:S02]  /*5c40*/  FADD.FTZ R3, R63, R4 ;  /* 0x000000043f037221 */ /* 0x020fe40000010000 */
[----:B------:R0:W1:Y:S01]  /*5c50*/  MUFU.EX2 R62, R79 ;  /* 0x0000004f003e7308 */ /* 0x0000620000000800 */
[----:B------:R-:W-:Y:S01]  /*5c60*/  FADD.FTZ R47, R65, R38 ;  /* 0x00000026412f7221 */ /* 0x000fe20000010000 */
[----:B----4-:R-:W-:-:S03]  /*5c70*/  FADD.FTZ R4, R66, R3 ;  /* 0x0000000342047221 */ /* 0x010fc60000010000 */
[----:B--2---:R-:W-:Y:S01]  /*5c80*/  FADD.FTZ R38, R68, R47 ;  /* 0x0000002f44267221 */ /* 0x004fe20000010000 */
        /* <DEDUP_REMOVED lines=20> */
.L_x_12073:
[----:B------:R-:W-:Y:S01]  /*5dd0*/  ULEA UR6, UR6, UR40, 0x3 ;  /* 0x0000002806067291 */ /* 0x000fe2000f8e183f */
[----:B------:R-:W-:Y:S01]  /*5de0*/  F2FP.BF16.F32.PACK_AB R12, R13, R12 ;  /* 0x0000000c0d0c723e */ /* 0x000fe200000010ff */
[----:B------:R-:W-:Y:S01]  /*5df0*/  FMUL.FTZ R88, R88, R9 ;  /* 0x0000000958587220 */ /* 0x000fe20000410000 */
[----:B------:R-:W-:Y:S01]  /*5e00*/  F2FP.BF16.F32.PACK_AB R14, R15, R14 ;  /* 0x0000000e0f0e723e */ /* 0x000fe200000010ff */
[----:B------:R-:W-:Y:S01]  /*5e10*/  UIADD3 UR6, UR6, 0x2d860, URZ ;  /* 0x0002d86006067890 */ /* 0x000fe2000fffe03f */
[----:B------:R-:W-:Y:S01]  /*5e20*/  F2FP.BF16.F32.PACK_AB R13, R85, R77 ;  /* 0x0000004d550d723e */ /* 0x000fe200000010ff */
[-C--:B------:R-:W-:Y:S01]  /*5e30*/  FMUL.FTZ R89, R89, R9.reuse ;  /* 0x0000000959597220 */ /* 0x080fe20000410000 */
        /* <DEDUP_REMOVED lines=15> */
[----:B------:R-:W-:Y:S01]  /*5f30*/  UMOV UR6, UR38 ;  /* 0x0000002600067c82 */ /* 0x000fe20008000000 */
        /* <DEDUP_REMOVED lines=37> */
[----:B------:R0:W-:Y:S01]  /*6190*/  STSM.16.M88.4 [R18+0x6000], R64 ;  /* 0x0060004012007844 */ /* 0x0001e20000000200 */
[----:B------:R-:W-:Y:S01]  /*61a0*/  F2FP.BF16.F32.PACK_AB R74, R76, R11 ;  /* 0x0000000b4c4a723e */ /* 0x000fe200000010ff */
[----:B------:R-:W-:Y:S01]  /*61b0*/  FMUL.FTZ R125, R125, R9 ;  /* 0x000000097d7d7220 */ /* 0x000fe20000410000 */
[----:B------:R-:W-:Y:S01]  /*61c0*/  F2FP.BF16.F32.PACK_AB R75, R47, R75 ;  /* 0x0000004b2f4b723e */ /* 0x000fe200000010ff */
[----:B------:R-:W-:Y:S01]  /*61d0*/  FMUL.FTZ R128, R128, R9 ;  /* 0x0000000980807220 */ /* 0x000fe20000410000 */
[----:B------:R-:W-:Y:S01]  /*61e0*/  ISETP.GT.AND P1, PT, R8, R7, PT ;  /* 0x000000070800720c */ /* 0x000fe20003f24270 */
        /* <DEDUP_REMOVED lines=37> */
[----:B------:R-:W-:Y:S01]  /*6440*/  IMAD.MOV.U32 R11, RZ, RZ, R2 ;  /* 0x000000ffff0b7224 */ /* 0x000fe200078e0002 */
[----:B-1----:R-:W-:Y:S01]  /*6450*/  NOP ;  /* 0x0000000000007918 */ /* 0x002fe20000000000 */
[----:B0-----:R-:W-:Y:S05]  /*6460*/  @P1 BRA `(.L_x_12074) ;  /* 0xffffffd400841947 */ /* 0x001fea000383ffff */
.L_x_12063:
[----:B------:R-:W-:-:S13]  /*6470*/  ISETP.GE.AND P1, PT, R8, RZ, PT ;  /* 0x000000ff0800720c */ /* 0x000fda0003f26270 */
[----:B------:R-:W-:Y:S05]  /*6480*/  @!P1 BRA `(.L_x_12075) ;  /* 0x00000020003c9947 */ /* 0x000fea0003800000 */
[----:B------:R-:W-:Y:S01]  /*6490*/  IMAD.MOV.U32 R9, RZ, RZ, R5 ;  /* 0x000000ffff097224 */ /* 0x000fe200078e0005 */
[----:B------:R-:W-:Y:S01]  /*64a0*/  UMOV UR6, UR38 ;  /* 0x0000002600067c82 */ /* 0x000fe20008000000 */
[----:B------:R-:W-:Y:S02]  /*64b0*/  IMAD.MOV.U32 R7, RZ, RZ, R6 ;  /* 0x000000ffff077224 */ /* 0x000fe400078e0006 */
[----:B------:R-:W-:-:S07]  /*64c0*/  IMAD.MOV.U32 R10, RZ, RZ, R2 ;  /* 0x000000ffff0a7224 */ /* 0x000fce00078e0002 */
.L_x_12086:
[----:B------:R-:W-:Y:S01]  /*64d0*/  ISETP.NE.AND P2, PT, RZ, UR42, PT ;  /* 0x0000002aff007c0c */ /* 0x000fe2000bf45270 */
[----:B------:R-:W-:-:S04]  /*64e0*/  UISETP.NE.AND UP0, UPT, UR6, 0x1, UPT ;  /* 0x000000010600788c */ /* 0x000fc8000bf05270 */
[----:B------:R-:W-:-:S06]  /*64f0*/  USEL UR7, URZ, 0x1, UP0 ;  /* 0x000000013f077887 */ /* 0x000fcc0008000000 */
[----:B------:R-:W-:Y:S02]  /*6500*/  LOP3.LUT R2, R10, UR7, RZ, 0x3c, !PT ;  /* 0x000000070a027c12 */ /* 0x000fe4000f8e3cff */
[----:B------:R-:W-:Y:S05]  /*6510*/  @P2 BRA `(.L_x_12076) ;  /* 0x0000000000342947 */ /* 0x000fea0003800000 */
[----:B------:R-:W-:Y:S05]  /*6520*/  @!P0 BRA `(.L_x_12077) ;  /* 0x0000000000048947 */ /* 0x000fea0003800000 */
[----:B------:R-:W-:Y:S01]  /*6530*/  BPT.TRAP 0x1 ;  /* 0x000000040000795c */ /* 0x000fe20000300000 */
.L_x_12077:
        /* <DEDUP_REMOVED lines=8> */
.L_x_12078:
[----:B-1----:R-:W-:Y:S05]  /*65c0*/  @P1 BRA `(.L_x_12076) ;  /* 0x0000000000081947 */ /* 0x002fea0003800000 */
[----:B------:R-:W1:Y:S02]  /*65d0*/  SYNCS.PHASECHK.TRANS64.TRYWAIT P1, [UR7+0x2d830], R0 ;  /* 0x02d83000ff0075a7 */ /* 0x000e640008020147 */
[----:B-1----:R-:W-:Y:S05]  /*65e0*/  @!P1 BRA `(.L_x_12079) ;  /* 0x0000009c007c9947 */ /* 0x002fea0003800000 */
.L_x_12076:
        /* <DEDUP_REMOVED lines=42> */
.L_x_12081:
[----:B------:R-:W-:Y:S01]  /*6890*/  ULEA UR7, UR6, UR40, 0x3 ;  /* 0x0000002806077291 */ /* 0x000fe2000f8e183f */
[----:B------:R-:W-:-:S08]  /*68a0*/  SHF.L.U32 R0, R10, 0x1f, RZ ;  /* 0x0000001f0a007819 */ /* 0x000fd000000006ff */
[----:B------:R0:W1:Y:S01]  /*68b0*/  SYNCS.PHASECHK.TRANS64.TRYWAIT P1, [UR7+0x2d850], R0 ;  /* 0x02d85000ff0075a7 */ /* 0x0000620008020147 */
[----:B------:R-:W-:Y:S05]  /*68c0*/  @!P0 BRA `(.L_x_12082) ;  /* 0x0000000000048947 */ /* 0x000fea0003800000 */
[----:B------:R-:W-:Y:S01]  /*68d0*/  BPT.TRAP 0x1 ;  /* 0x000000040000795c */ /* 0x000fe20000300000 */
.L_x_12082:
[----:B-1----:R-:W-:Y:S05]  /*68e0*/  @P1 BRA `(.L_x_12080) ;  /* 0x0000000000081947 */ /* 0x002fea0003800000 */
[----:B------:R-:W1:Y:S02]  /*68f0*/  SYNCS.PHASECHK.TRANS64.TRYWAIT P1, [UR7+0x2d850], R0 ;  /* 0x02d85000ff0075a7 */ /* 0x000e640008020147 */
[----:B-1----:R-:W-:Y:S05]  /*6900*/  @!P1 BRA `(.L_x_12083) ;  /* 0x0000009800cc9947 */ /* 0x002fea0003800000 */
.L_x_12080:
        /* <DEDUP_REMOVED lines=70> */
.L_x_12084:
        /* <DEDUP_REMOVED lines=80> */
[-C--:B------:R-:W-:Y:S01]  /*7270*/  FFMA.FTZ R29, R29, R0.reuse, -R11 ;  /* 0x000000001d1d7223 */ /* 0x080fe2000001080b */
[C---:B------:R-:W-:Y:S01]  /*7280*/  FADD.FTZ R7, -R5.reuse, R9 ;  /* 0x0000000905077221 */ /* 0x040fe20000010100 */
        /* <DEDUP_REMOVED lines=23> */
[-C--:B0-----:R-:W-:Y:S01]  /*7400*/  FFMA.FTZ R29, R26, R0.reuse, -R137 ;  /* 0x000000001a1d7223 */ /* 0x081fe20000010889 */
        /* <DEDUP_REMOVED lines=28> */
[--C-:B------:R-:W-:Y:S01]  /*75d0*/  FFMA.FTZ R54, R58, R0, -R137.reuse ;  /* 0x000000003a367223 */ /* 0x100fe20000010889 */
        /* <DEDUP_REMOVED lines=39> */
[----:B------:R-:W-:Y:S01]  /*7850*/  MUFU.EX2 R24, R24 ;  /* 0x0000001800187308 */ /* 0x000fe20000000800 */
[----:B0-----:R-:W-:-:S07]  /*7860*/  FADD.FTZ R79, R21, R4 ;  /* 0x00000004154f7221 */ /* 0x001fce0000010000 */
[----:B------:R-:W0:Y:S01]  /*7870*/  MUFU.EX2 R81, R81 ;  /* 0x0000005100517308 */ /* 0x000e220000000800 */
[----:B--2---:R-:W-:-:S07]  /*7880*/  FADD.FTZ R4, R38, R3 ;  /* 0x0000000326047221 */ /* 0x004fce0000010000 */
        /* <DEDUP_REMOVED lines=35> */
[----:B0-----:R-:W-:-:S07]  /*7ac0*/  FFMA.FTZ R46, R86, R0, -R137 ;  /* 0x00000000562e7223 */ /* 0x001fce0000010889 */
        /* <DEDUP_REMOVED lines=8> */
[----:B------:R-:W-:Y:S08]  /*7b50*/  MUFU.EX2 R70, R66 ;  /* 0x0000004200467308 */ /* 0x000ff00000000800 */
        /* <DEDUP_REMOVED lines=14> */
[----:B------:R-:W-:-:S03]  /*7c40*/  FADD.FTZ R4, R70, R3 ;  /* 0x0000000346047221 */ /* 0x000fc60000010000 */
[----:B----4-:R-:W-:Y:S01]  /*7c50*/  FADD.FTZ R28, R56, R47 ;  /* 0x0000002f381c7221 */ /* 0x010fe20000010000 */
[----:B------:R-:W-:Y:S02]  /*7c60*/  FADD.FTZ R4, R71, R4 ;  /* 0x0000000447047221 */ /* 0x000fe40000010000 */
[----:B------:R-:W1:Y:S01]  /*7c70*/  MUFU.EX2 R60, R60 ;  /* 0x0000003c003c7308 */ /* 0x000e620000000800 */
[----:B-----5:R-:W-:-:S07]  /*7c80*/  FADD.FTZ R3, R57, R28 ;  /* 0x0000001c39037221 */ /* 0x020fce0000010000 */
        /* <DEDUP_REMOVED lines=37> */
.L_x_12085:
        /* <DEDUP_REMOVED lines=104> */
[----:B0-----:R-:W-:Y:S01]  /*8560*/  NOP ;  /* 0x0000000000007918 */ /* 0x001fe20000000000 */
[----:B--2---:R-:W-:Y:S05]  /*8570*/  @P1 BRA `(.L_x_12086) ;  /* 0xffffffdc00d41947 */ /* 0x004fea000383ffff */
.L_x_12075:
[----:B------:R-:W-:Y:S06]  /*8580*/  BAR.ARV 0x8, 0x200 ;  /* 0x0208000000007b1d */ /* 0x000fec0000002000 */
[----:B------:R-:W-:Y:S05]  /*8590*/  @!P0 BRA `(.L_x_12087) ;  /* 0x0000000000048947 */ /* 0x000fea0003800000 */
[----:B------:R-:W-:Y:S01]  /*85a0*/  BPT.TRAP 0x1 ;  /* 0x000000040000795c */ /* 0x000fe20000300000 */
.L_x_12087:
[----:B------:R-:W-:Y:S01]  /*85b0*/  ULEA UR4, UR38, UR40, 0x3 ;  /* 0x0000002826047291 */ /* 0x000fe2000f8e183f */
[----:B------:R-:W-:-:S08]  /*85c0*/  SHF.L.U32 R7, R2, 0x1f, RZ ;  /* 0x0000001f02077819 */ /* 0x000fd000000006ff */
[----:B------:R0:W1:Y:S01]  /*85d0*/  SYNCS.PHASECHK.TRANS64.TRYWAIT P1, [UR4+0x2d850], R7 ;  /* 0x02d85007ff0075a7 */ /* 0x0000620008020144 */
[----:B------:R-:W-:Y:S05]  /*85e0*/  @!P0 BRA `(.L_x_12088) ;  /* 0x0000000000048947 */ /* 0x000fea0003800000 */
[----:B------:R-:W-:Y:S01]  /*85f0*/  BPT.TRAP 0x1 ;  /* 0x000000040000795c */ /* 0x000fe20000300000 */
.L_x_12088:
[----:B-1----:R-:W-:Y:S05]  /*8600*/  @P1 BRA `(.L_x_12089) ;  /* 0x0000000000081947 */ /* 0x002fea0003800000 */
[----:B------:R-:W1:Y:S02]  /*8610*/  SYNCS.PHASECHK.TRANS64.TRYWAIT P1, [UR4+0x2d850], R7 ;  /* 0x02d85007ff0075a7 */ /* 0x000e640008020144 */
[----:B-1----:R-:W-:Y:S05]  /*8620*/  @!P1 BRA `(.L_x_12090) ;  /* 0x0000007c009c9947 */ /* 0x002fea0003800000 */
.L_x_12089:
[----:B------:R-:W-:Y:S01]  /*8630*/  UIADD3 UR40, UR40, 0x400, URZ ;  /* 0x0000040028287890 */ /* 0x000fe2000fffe03f */
[----:B------:R-:W-:Y:S01]  /*8640*/  WARPGROUP.ARRIVE ;  /* 0x00000000000079c5 */ /* 0x000fe20000000000 */
[----:B------:R-:W-:Y:S01]  /*8650*/  ULOP3.LUT UR39, UR39, 0x10000, URZ, 0xfc, !UPT ;  /* 0x0001000027277892 */ /* 0x000fe2000f8efc3f */
[----:B01----:R-:W0:Y:S01]  /*8660*/  SHFL.BFLY PT, R7, R4, 0x2, 0x1f ;  /* 0x0c401f0004077f89 */ /* 0x003e2200000e0000 */
[----:B------:R-:W-:Y:S01]  /*8670*/  USHF.R.U32.HI UR40, URZ, 0x4, UR40 ;  /* 0x000000043f287899 */ /* 0x000fe20008011628 */
[----:B------:R-:W-:Y:S01]  /*8680*/  IMAD.MOV.U32 R20, RZ, RZ, -0x800000 ;  /* 0xff800000ff147424 */ /* 0x000fe200078e00ff */
[----:B------:R-:W-:Y:S01]  /*8690*/  UMOV UR9, 0x40000040 ;  /* 0x4000004000097882 */ /* 0x000fe20000000000 */
[----:B------:R-:W-:Y:S01]  /*86a0*/  UMOV UR11, 0x80000020 ;  /* 0x80000020000b7882 */ /* 0x000fe20000000000 */
[----:B------:R-:W-:Y:S01]  /*86b0*/  ULOP3.LUT UR40, UR40, 0x3fff, URZ, 0xc0, !UPT ;  /* 0x00003fff28287892 */ /* 0x000fe2000f8ec03f */
[----:B------:R-:W1:Y:S01]  /*86c0*/  SHFL.BFLY PT, R8, R3, 0x2, 0x1f ;  /* 0x0c401f0003087f89 */ /* 0x000e6200000e0000 */
[----:B------:R-:W-:-:S02]  /*86d0*/  UMOV UR8, UR39 ;  /* 0x0000002700087c82 */ /* 0x000fc40008000000 */
[----:B------:R-:W-:-:S04]  /*86e0*/  ULOP3.LUT UR5, UR40, 0x2000000, URZ, 0xfc, !UPT ;  /* 0x0200000028057892 */ /* 0x000fc8000f8efc3f */
[----:B------:R-:W-:-:S07]  /*86f0*/  UIMAD UR5, UR38, 0x600, UR5 ;  /* 0x00000600260578a4 */ /* 0x000fce000f8e0205 */
[----:B------:R-:W-:Y:S02]  /*8700*/  UMOV UR10, UR5 ;  /* 0x00000005000a7c82 */ /* 0x000fe40008000000 */
[----:B------:R-:W-:Y:S01]  /*8710*/  HGMMA.64x96x16.F32.BF16 R88, gdesc[UR8].tnspB, R88, gsb0 ;  /* 0x41600000085879f0 */ /* 0x000fe20008001858 */
[----:B------:R-:W-:Y:S01]  /*8720*/  UIADD3 UR8, UR39, 0x2, URZ ;  /* 0x0000000227087890 */ /* 0x000fe2000fffe03f */
[----:B0-----:R-:W-:Y:S01]  /*8730*/  FADD.FTZ R7, R7, R4 ;  /* 0x0000000407077221 */ /* 0x001fe20000010000 */
[----:B------:R-:W-:Y:S01]  /*8740*/  UIADD3 UR10, UR5, 0x40, URZ ;  /* 0x00000040050a7890 */ /* 0x000fe2000fffe03f */
[----:B------:R-:W-:Y:S01]  /*8750*/  IMAD.MOV.U32 R4, RZ, RZ, RZ ;  /* 0x000000ffff047224 */ /* 0x000fe200078e00ff */
[----:B------:R-:W-:Y:S01]  /*8760*/  UMOV UR9, 0x40000040 ;  /* 0x4000004000097882 */ /* 0x000fe20000000000 */
[----:B------:R-:W-:Y:S01]  /*8770*/  UMOV UR11, 0x80000020 ;  /* 0x80000020000b7882 */ /* 0x000fe20000000000 */
[----:B-1----:R-:W-:Y:S01]  /*8780*/  FADD.FTZ R9, R8, R3 ;  /* 0x0000000308097221 */ /* 0x002fe20000010000 */
        /* <DEDUP_REMOVED lines=66> */
.L_x_12091:
        /* <DEDUP_REMOVED lines=58> */
.L_x_12055:
        /* <DEDUP_REMOVED lines=10> */
[----:B------:R-:W-:Y:S01]  /*8ff0*/  F2FP.BF16.F32.PACK_AB R6, R93, R6 ;  /* 0x000000065d06723e */ /* 0x000fe200000010ff */
[----:B------:R-:W-:Y:S01]  /*9000*/  IMAD.MOV.U32 R40, RZ, RZ, RZ ;  /* 0x000000ffff287224 */ /* 0x000fe200078e00ff */
[----:B------:R-:W-:-:S02]  /*9010*/  F2FP.BF16.F32.PACK_AB R7, R7, R94 ;  /* 0x0000005e0707723e */ /* 0x000fc400000010ff */
[----:B------:R-:W-:-:S03]  /*9020*/  F2FP.BF16.F32.PACK_AB R26, R125, R26 ;  /* 0x0000001a7d1a723e */ /* 0x000fc600000010ff */
[----:B------:R-:W2:Y:S01]  /*9030*/  LDC.64 R36, c[0x0][0xc00] ;  /* 0x00030000ff247b82 */ /* 0x000ea20000000a00 */
[----:B------:R-:W-:Y:S01]  /*9040*/  F2FP.BF16.F32.PACK_AB R27, R27, R126 ;  /* 0x0000007e1b1b723e */ /* 0x000fe200000010ff */
[----:B------:R-:W-:Y:S01]  /*9050*/  UMOV UR4, UR40 ;  /* 0x0000002800047c82 */ /* 0x000fe20008000000 */
[----:B-1----:R-:W-:Y:S01]  /*9060*/  UMOV UR5, UR6 ;  /* 0x0000000600057c82 */ /* 0x002fe20008000000 */
[----:B------:R-:W-:Y:S02]  /*9070*/  IMAD.U32 R32, RZ, RZ, UR4 ;  /* 0x00000004ff207e24 */ /* 0x000fe4000f8e00ff */
[----:B------:R-:W-:Y:S01]  /*9080*/  IMAD.U32 R33, RZ, RZ, UR5 ;  /* 0x00000005ff217e24 */ /* 0x000fe2000f8e00ff */
[----:B------:R-:W-:Y:S01]  /*9090*/  ULDC.64 UR4, c[0x0][0xc08] ;  /* 0x0003020000047ab9 */ /* 0x000fe20000000a00 */
[----:B------:R-:W-:-:S03]  /*90a0*/  IMAD.WIDE R4, R153, 0x2, R32 ;  /* 0x0000000299047825 */ /* 0x000fc600078e0220 */
[C---:B------:R-:W-:Y:S02]  /*90b0*/  IADD3 R21, P4, R4.reuse, 0x20, RZ ;  /* 0x0000002004157810 */ /* 0x040fe40007f9e0ff */
[C---:B------:R-:W-:Y:S02]  /*90c0*/  LOP3.LUT R9, R4.reuse, 0x180, RZ, 0xc0, !PT ;  /* 0x0000018004097812 */ /* 0x040fe400078ec0ff */
[----:B------:R-:W-:Y:S01]  /*90d0*/  LOP3.LUT R8, R21, 0x180, RZ, 0xc0, !PT ;  /* 0x0000018015087812 */ /* 0x000fe200078ec0ff */
[----:B------:R-:W-:Y:S01]  /*90e0*/  IMAD.X R15, RZ, RZ, R5, P4 ;  /* 0x000000ffff0f7224 */ /* 0x000fe200020e0605 */
[----:B------:R-:W-:Y:S02]  /*90f0*/  SHF.R.U64 R9, R9, 0x3, RZ ;  /* 0x0000000309097819 */ /* 0x000fe400000012ff */
[C---:B------:R-:W-:Y:S02]  /*9100*/  IADD3 R35, P3, R4.reuse, 0x3000, RZ ;  /* 0x0000300004237810 */ /* 0x040fe40007f7e0ff */
[----:B------:R-:W-:-:S02]  /*9110*/  IADD3 R39, P2, R4, 0x3020, RZ ;  /* 0x0000302004277810 */ /* 0x000fc40007f5e0ff */
[C---:B------:R-:W-:Y:S01]  /*9120*/  IADD3 R41, P1, R4.reuse, 0x6000, RZ ;  /* 0x0000600004297810 */ /* 0x040fe20007f3e0ff */
[--C-:B------:R-:W-:Y:S01]  /*9130*/  IMAD.X R13, RZ, RZ, R5.reuse, P3 ;  /* 0x000000ffff0d7224 */ /* 0x100fe200018e0605 */
[----:B------:R-:W-:Y:S01]  /*9140*/  IADD3 R43, P0, R4, 0x6020, RZ ;  /* 0x00006020042b7810 */ /* 0x000fe20007f1e0ff */
[--C-:B------:R-:W-:Y:S01]  /*9150*/  IMAD.X R11, RZ, RZ, R5.reuse, P2 ;  /* 0x000000ffff0b7224 */ /* 0x100fe200010e0605 */
[----:B------:R-:W-:Y:S02]  /*9160*/  SHF.R.U64 R8, R8, 0x3, RZ ;  /* 0x0000000308087819 */ /* 0x000fe400000012ff */
[----:B------:R-:W-:Y:S01]  /*9170*/  LOP3.LUT R4, R9, R4, RZ, 0x3c, !PT ;  /* 0x0000000409047212 */ /* 0x000fe200078e3cff */
[--C-:B------:R-:W-:Y:S01]  /*9180*/  IMAD.X R9, RZ, RZ, R5.reuse, P1 ;  /* 0x000000ffff097224 */ /* 0x100fe200008e0605 */
[----:B------:R-:W-:Y:S01]  /*9190*/  LOP3.LUT R14, R8, R21, RZ, 0x3c, !PT ;  /* 0x00000015080e7212 */ /* 0x000fe200078e3cff */
[----:B------:R-:W-:Y:S01]  /*91a0*/  IMAD.X R25, RZ, RZ, R5, P0 ;  /* 0x000000ffff197224 */ /* 0x000fe200000e0605 */
[----:B------:R-:W-:-:S02]  /*91b0*/  MOV R21, R4 ;  /* 0x0000000400157202 */ /* 0x000fc40000000f00 */
[----:B------:R-:W-:Y:S02]  /*91c0*/  LOP3.LUT R10, R35, 0x180, RZ, 0xc0, !PT ;  /* 0x00000180230a7812 */ /* 0x000fe400078ec0ff */
[----:B------:R-:W-:Y:S02]  /*91d0*/  F2FP.BF16.F32.PACK_AB R4, R89, R0 ;  /* 0x000000005904723e */ /* 0x000fe400000010ff */
[----:B------:R-:W-:Y:S02]  /*91e0*/  LOP3.LUT R0, R39, 0x180, RZ, 0xc0, !PT ;  /* 0x0000018027007812 */ /* 0x000fe400078ec0ff */
[----:B------:R-:W-:Y:S02]  /*91f0*/  LOP3.LUT R8, R41, 0x180, RZ, 0xc0, !PT ;  /* 0x0000018029087812 */ /* 0x000fe400078ec0ff */
[----:B------:R-:W-:Y:S02]  /*9200*/  SHF.R.U64 R10, R10, 0x3, RZ ;  /* 0x000000030a0a7819 */ /* 0x000fe400000012ff */
[----:B------:R-:W-:-:S02]  /*9210*/  SHF.R.U64 R0, R0, 0x3, RZ ;  /* 0x0000000300007819 */ /* 0x000fc400000012ff */
[----:B------:R-:W-:Y:S02]  /*9220*/  SHF.R.U64 R8, R8, 0x3, RZ ;  /* 0x0000000308087819 */ /* 0x000fe400000012ff */
[----:B------:R-:W-:Y:S02]  /*9230*/  LOP3.LUT R24, R43, 0x180, RZ, 0xc0, !PT ;  /* 0x000001802b187812 */ /* 0x000fe400078ec0ff */
[----:B------:R-:W-:Y:S02]  /*9240*/  LOP3.LUT R12, R10, R35, RZ, 0x3c, !PT ;  /* 0x000000230a0c7212 */ /* 0x000fe400078e3cff */
[----:B------:R-:W-:Y:S01]  /*9250*/  LOP3.LUT R10, R0, R39, RZ, 0x3c, !PT ;  /* 0x00000027000a7212 */ /* 0x000fe200078e3cff */
[----:B------:R-:W1:Y:S01]  /*9260*/  LDC.64 R34, c[0x0][0xc00] ;  /* 0x00030000ff227b82 */ /* 0x000e620000000a00 */
[----:B------:R-:W-:Y:S02]  /*9270*/  LOP3.LUT R8, R8, R41, RZ, 0x3c, !PT ;  /* 0x0000002908087212 */ /* 0x000fe400078e3cff */
[----:B------:R-:W-:-:S02]  /*9280*/  SHF.R.U64 R24, R24, 0x3, RZ ;  /* 0x0000000318187819 */ /* 0x000fc400000012ff */
[----:B------:R-:W-:Y:S02]  /*9290*/  F2FP.BF16.F32.PACK_AB R5, R91, R90 ;  /* 0x0000005a5b05723e */ /* 0x000fe400000010ff */
[----:B------:R-:W-:Y:S02]  /*92a0*/  MOV R38, R10 ;  /* 0x0000000a00267202 */ /* 0x000fe40000000f00 */
[----:B0-----:R-:W-:Y:S01]  /*92b0*/  MOV R28, R8 ;  /* 0x00000008001c7202 */ /* 0x001fe20000000f00 */
[----:B------:R0:W-:Y:S01]  /*92c0*/  STSM.16.M88.4 [R21], R4 ;  /* 0x0000000415007844 */ /* 0x0001e20000000200 */
[----:B------:R-:W-:Y:S02]  /*92d0*/  LOP3.LUT R24, R24, R43, RZ, 0x3c, !PT ;  /* 0x0000002b18187212 */ /* 0x000fe400078e3cff */
[----:B------:R-:W-:Y:S02]  /*92e0*/  MOV R39, R14 ;  /* 0x0000000e00277202 */ /* 0x000fe40000000f00 */
[----:B------:R-:W-:-:S02]  /*92f0*/  F2FP.BF16.F32.PACK_AB R8, R97, R96 ;  /* 0x000000606108723e */ /* 0x000fc400000010ff */
[----:B------:R-:W-:Y:S02]  /*9300*/  F2FP.BF16.F32.PACK_AB R9, R99, R98 ;  /* 0x000000626309723e */ /* 0x000fe400000010ff */
[----:B------:R-:W-:Y:S02]  /*9310*/  F2FP.BF16.F32.PACK_AB R10, R101, R100 ;  /* 0x00000064650a723e */ /* 0x000fe400000010ff */
[----:B------:R-:W-:Y:S02]  /*9320*/  F2FP.BF16.F32.PACK_AB R11, R103, R102 ;  /* 0x00000066670b723e */ /* 0x000fe400000010ff */
[----:B------:R-:W-:Y:S01]  /*9330*/  MOV R0, R12 ;  /* 0x0000000c00007202 */ /* 0x000fe20000000f00 */
[----:B-1----:R-:W-:Y:S01]  /*9340*/  IMAD.WIDE R34, R141, 0x4, R34 ;  /* 0x000000048d227825 */ /* 0x002fe200078e0222 */
[----:B------:R-:W-:Y:S01]  /*9350*/  F2FP.BF16.F32.PACK_AB R12, R105, R104 ;  /* 0x00000068690c723e */ /* 0x000fe200000010ff */
[----:B------:R1:W-:Y:S01]  /*9360*/  STSM.16.M88.4 [R39], R8 ;  /* 0x0000000827007844 */ /* 0x0003e20000000200 */
[----:B------:R-:W-:-:S02]  /*9370*/  F2FP.BF16.F32.PACK_AB R13, R107, R106 ;  /* 0x0000006a6b0d723e */ /* 0x000fc400000010ff */
[----:B------:R-:W-:Y:S02]  /*9380*/  F2FP.BF16.F32.PACK_AB R14, R109, R108 ;  /* 0x0000006c6d0e723e */ /* 0x000fe400000010ff */
[----:B------:R-:W-:Y:S02]  /*9390*/  F2FP.BF16.F32.PACK_AB R15, R111, R110 ;  /* 0x0000006e6f0f723e */ /* 0x000fe400000010ff */
[----:B0-----:R-:W-:Y:S02]  /*93a0*/  MOV R21, R24 ;  /* 0x0000001800157202 */ /* 0x001fe40000000f00 */
[----:B------:R-:W-:Y:S01]  /*93b0*/  F2FP.BF16.F32.PACK_AB R4, R113, R112 ;  /* 0x000000707104723e */ /* 0x000fe200000010ff */
[----:B------:R0:W-:Y:S01]  /*93c0*/  STSM.16.M88.4 [R0], R12 ;  /* 0x0000000c00007844 */ /* 0x0001e20000000200 */
[----:B------:R-:W-:Y:S02]  /*93d0*/  F2FP.BF16.F32.PACK_AB R5, R115, R114 ;  /* 0x000000727305723e */ /* 0x000fe400000010ff */
[----:B------:R-:W-:-:S02]  /*93e0*/  F2FP.BF16.F32.PACK_AB R6, R117, R116 ;  /* 0x000000747506723e */ /* 0x000fc400000010ff */
[----:B------:R-:W-:Y:S02]  /*93f0*/  F2FP.BF16.F32.PACK_AB R7, R119, R118 ;  /* 0x000000767707723e */ /* 0x000fe400000010ff */
[----:B------:R-:W-:Y:S02]  /*9400*/  F2FP.BF16.F32.PACK_AB R24, R121, R120 ;  /* 0x000000787918723e */ /* 0x000fe400000010ff */
[----:B------:R-:W-:Y:S01]  /*9410*/  F2FP.BF16.F32.PACK_AB R25, R123, R122 ;  /* 0x0000007a7b19723e */ /* 0x000fe200000010ff */
[----:B------:R3:W-:Y:S01]  /*9420*/  STSM.16.M88.4 [R38], R4 ;  /* 0x0000000426007844 */ /* 0x0007e20000000200 */
[----:B-1----:R-:W-:Y:S02]  /*9430*/  F2FP.BF16.F32.PACK_AB R8, R129, R128 ;  /* 0x000000808108723e */ /* 0x002fe400000010ff */
[----:B------:R-:W-:Y:S01]  /*9440*/  F2FP.BF16.F32.PACK_AB R9, R131, R130 ;  /* 0x000000828309723e */ /* 0x000fe200000010ff */
[----:B------:R1:W-:Y:S01]  /*9450*/  STSM.16.M88.4 [R28], R24 ;  /* 0x000000181c007844 */ /* 0x0003e20000000200 */
[----:B------:R-:W-:Y:S01]  /*9460*/  F2FP.BF16.F32.PACK_AB R10, R133, R132 ;  /* 0x00000084850a723e */ /* 0x000fe200000010ff */
[----:B0-----:R-:W0:Y:S01]  /*9470*/  LDC R0, c[0x0][0xbe8] ;  /* 0x0002fa00ff007b82 */ /* 0x001e220000000800 */
[----:B------:R-:W-:-:S02]  /*9480*/  F2FP.BF16.F32.PACK_AB R11, R135, R134 ;  /* 0x00000086870b723e */ /* 0x000fc400000010ff */
[----:B------:R-:W-:Y:S02]  /*9490*/  ISETP.NE.U32.AND P2, PT, RZ, UR4, PT ;  /* 0x00000004ff007c0c */ /* 0x000fe4000bf45070 */
[----:B--2---:R-:W-:Y:S01]  /*94a0*/  ISETP.NE.U32.AND P0, PT, R36, RZ, PT ;  /* 0x000000ff2400720c */ /* 0x004fe20003f05070 */
[----:B------:R1:W-:Y:S02]  /*94b0*/  STSM.16.M88.4 [R21], R8 ;  /* 0x0000000815007844 */ /* 0x0003e40000000200 */
[----:B------:R-:W-:Y:S01]  /*94c0*/  BAR.SYNC.DEFER_BLOCKING 0x1, 0x180 ;  /* 0x0046000000007b1d */ /* 0x000fe20000010000 */
[----:B------:R-:W-:Y:S02]  /*94d0*/  ISETP.NE.AND.EX P2, PT, RZ, UR5, PT, P2 ;  /* 0x00000005ff007c0c */ /* 0x000fe4000bf45320 */
[----:B------:R-:W-:-:S11]  /*94e0*/  ISETP.NE.AND.EX P0, PT, R37, RZ, PT, P0 ;  /* 0x000000ff2500720c */ /* 0x000fd60003f05300 */
[C---:B---3--:R-:W-:Y:S01]  /*94f0*/  @P2 LEA R4, P3, R141.reuse, UR4, 0x2 ;  /* 0x000000048d042c11 */ /* 0x048fe2000f8610ff */
[----:B------:R-:W-:Y:S02]  /*9500*/  ULDC UR4, c[0x0][0xa88] ;  /* 0x0002a20000047ab9 */ /* 0x000fe40000000800 */
[----:B------:R-:W-:Y:S01]  /*9510*/  IMAD.U32 R7, RZ, RZ, UR4 ;  /* 0x00000004ff077e24 */ /* 0x000fe2000f8e00ff */
[----:B------:R-:W-:Y:S01]  /*9520*/  @P2 LEA.HI.X R5, R141, UR5, R144, 0x2, P3 ;  /* 0x000000058d052c11 */ /* 0x000fe200098f1490 */
        /* <DEDUP_REMOVED lines=11> */
.L_x_12094:
[----:B------:R-:W-:Y:S01]  /*95e0*/  SHF.R.S32.HI R28, RZ, 0x1f, R143 ;  /* 0x0000001fff1c7819 */ /* 0x000fe2000001148f */
[----:B0-----:R-:W-:Y:S01]  /*95f0*/  @P1 IMAD.HI.U32 R4, R15, R12, RZ ;  /* 0x0000000c0f041227 */ /* 0x001fe200078e00ff */
[----:B------:R-:W-:Y:S01]  /*9600*/  ULDC.64 UR4, c[0x0][0xb90] ;  /* 0x0002e40000047ab9 */ /* 0x000fe20000000a00 */
[----:B-----5:R-:W-:Y:S01]  /*9610*/  SHF.R.S32.HI R41, RZ, 0x1f, R40 ;  /* 0x0000001fff297819 */ /* 0x020fe20000011428 */
[----:B------:R-:W0:Y:S01]  /*9620*/  @P1 LDC R49, c[0x0][0xbec] ;  /* 0x0002fb00ff311b82 */ /* 0x000e220000000800 */
[----:B------:R-:W-:Y:S01]  /*9630*/  IMAD R6, R28, UR4, RZ ;  /* 0x000000041c067c24 */ /* 0x000fe2000f8e02ff */
[----:B------:R-:W-:Y:S01]  /*9640*/  SEL R144, R144, RZ, !P0 ;  /* 0x000000ff90907207 */ /* 0x000fe20004000000 */
[----:B------:R-:W-:Y:S01]  /*9650*/  IMAD.MOV.U32 R9, RZ, RZ, R15 ;  /* 0x000000ffff097224 */ /* 0x000fe200078e000f */
[----:B--2---:R-:W-:Y:S01]  /*9660*/  @P1 SHF.R.U32.HI R9, RZ, R13, R4 ;  /* 0x0000000dff091219 */ /* 0x004fe20000011604 */
[----:B------:R-:W-:Y:S01]  /*9670*/  IMAD R11, R148, 0x20, R142 ;  /* 0x00000020940b7824 */ /* 0x000fe200078e028e */
[----:B------:R-:W-:Y:S01]  /*9680*/  SEL R141, R141, RZ, !P0 ;  /* 0x000000ff8d8d7207 */ /* 0x000fe20004000000 */
[C---:B------:R-:W-:Y:S01]  /*9690*/  IMAD R13, R143.reuse, UR5, R6 ;  /* 0x000000058f0d7c24 */ /* 0x040fe2000f8e0206 */
[----:B------:R-:W-:Y:S01]  /*96a0*/  ULDC.64 UR6, c[0x0][0xa80] ;  /* 0x0002a00000067ab9 */ /* 0x000fe20000000a00 */
[----:B------:R-:W-:Y:S01]  /*96b0*/  IMAD.WIDE.U32 R4, R143, UR4, R40 ;  /* 0x000000048f047c25 */ /* 0x000fe2000f8e0028 */
[----:B------:R-:W-:-:S03]  /*96c0*/  ULDC.64 UR4, c[0x0][0xb98] ;  /* 0x0002e60000047ab9 */ /* 0x000fc60000000a00 */
[----:B------:R-:W-:-:S04]  /*96d0*/  IMAD.WIDE R32, R11, 0x2, R32 ;  /* 0x000000020b207825 */ /* 0x000fc800078e0220 */
[----:B------:R-:W-:Y:S01]  /*96e0*/  IMAD.MOV R11, RZ, RZ, -R9 ;  /* 0x000000ffff0b7224 */ /* 0x000fe200078e0a09 */
[----:B------:R-:W-:Y:S01]  /*96f0*/  IADD3 R25, P6, R32, 0x3000, RZ ;  /* 0x0000300020197810 */ /* 0x000fe20007fde0ff */
[----:B------:R-:W-:Y:S01]  /*9700*/  IMAD.IADD R5, R5, 0x1, R13 ;  /* 0x0000000105057824 */ /* 0x000fe200078e020d */
[----:B------:R-:W-:Y:S01]  /*9710*/  SHF.R.S32.HI R13, RZ, 0x1f, R9 ;  /* 0x0000001fff0d7819 */ /* 0x000fe20000011409 */
[----:B------:R-:W-:Y:S01]  /*9720*/  IMAD R11, R0, R11, R15 ;  /* 0x0000000b000b7224 */ /* 0x000fe200078e020f */
[----:B------:R-:W-:Y:S01]  /*9730*/  IADD3 R15, P2, R32, 0x1800, RZ ;  /* 0x00001800200f7810 */ /* 0x000fe20007f5e0ff */
[----:B------:R-:W-:Y:S01]  /*9740*/  IMAD R6, R144, UR4, RZ ;  /* 0x0000000490067c24 */ /* 0x000fe2000f8e02ff */
[----:B------:R-:W-:Y:S01]  /*9750*/  IADD3 R35, P4, R32, 0x6000, RZ ;  /* 0x0000600020237810 */ /* 0x000fe20007f9e0ff */
[----:B------:R-:W-:Y:S01]  /*9760*/  IMAD.WIDE.U32 R4, R141, UR4, R4 ;  /* 0x000000048d047c25 */ /* 0x000fe2000f8e0004 */
[----:B------:R-:W-:Y:S02]  /*9770*/  LOP3.LUT R8, R15, 0x180, RZ, 0xc0, !PT ;  /* 0x000001800f087812 */ /* 0x000fe400078ec0ff */
[----:B------:R-:W-:Y:S01]  /*9780*/  LOP3.LUT R24, R25, 0x180, RZ, 0xc0, !PT ;  /* 0x0000018019187812 */ /* 0x000fe200078ec0ff */
[----:B------:R-:W-:Y:S01]  /*9790*/  IMAD R10, R141, UR5, R6 ;  /* 0x000000058d0a7c24 */ /* 0x000fe2000f8e0206 */
[----:B------:R-:W-:Y:S01]  /*97a0*/  SHF.R.S32.HI R6, RZ, 0x1f, R11 ;  /* 0x0000001fff067819 */ /* 0x000fe2000001140b */
[----:B------:R-:W-:Y:S01]  /*97b0*/  ULDC.64 UR4, c[0x0][0xb88] ;  /* 0x0002e20000047ab9 */ /* 0x000fe20000000a00 */
[----:B------:R-:W-:Y:S01]  /*97c0*/  IADD3 R4, P0, R9, R4, RZ ;  /* 0x0000000409047210 */ /* 0x000fe20007f1e0ff */
[----:B------:R-:W-:Y:S01]  /*97d0*/  IMAD.IADD R14, R152, 0x1, R136 ;  /* 0x00000001980e7824 */ /* 0x000fe200078e0288 */
[----:B------:R-:W-:Y:S01]  /*97e0*/  SHF.R.U64 R8, R8, 0x3, RZ ;  /* 0x0000000308087819 */ /* 0x000fe200000012ff */
[----:B------:R-:W-:Y:S01]  /*97f0*/  IMAD R12, R6, UR4, RZ ;  /* 0x00000004060c7c24 */ /* 0x000fe2000f8e02ff */
[----:B------:R-:W-:Y:S01]  /*9800*/  IADD3.X R5, R13, R5, R10, P0, !PT ;  /* 0x000000050d057210 */ /* 0x000fe200007fe40a */
[----:B------:R-:W-:Y:S01]  /*9810*/  IMAD R47, R7, R0, RZ ;  /* 0x00000000072f7224 */ /* 0x000fe200078e02ff */
[----:B------:R-:W-:Y:S01]  /*9820*/  LOP3.LUT R6, R8, R15, RZ, 0x3c, !PT ;  /* 0x0000000f08067212 */ /* 0x000fe200078e3cff */
[C---:B------:R-:W-:Y:S01]  /*9830*/  IMAD R9, R11.reuse, UR5, R12 ;  /* 0x000000050b097c24 */ /* 0x040fe2000f8e020c */
[----:B------:R-:W-:Y:S01]  /*9840*/  IADD3 R13, P5, R32, 0x4800, RZ ;  /* 0x00004800200d7810 */ /* 0x000fe20007fbe0ff */
[----:B------:R-:W-:Y:S01]  /*9850*/  IMAD.WIDE.U32 R4, R11, UR4, R4 ;  /* 0x000000040b047c25 */ /* 0x000fe2000f8e0004 */
[----:B------:R-:W-:Y:S01]  /*9860*/  ULDC.64 UR4, c[0x0][0xb50] ;  /* 0x0002d40000047ab9 */ /* 0x000fe20000000a00 */
[----:B------:R-:W-:-:S02]  /*9870*/  LOP3.LUT R34, R35, 0x180, RZ, 0xc0, !PT ;  /* 0x0000018023227812 */ /* 0x000fc400078ec0ff */
[----:B------:R-:W-:Y:S01]  /*9880*/  IMAD.IADD R5, R5, 0x1, R9 ;  /* 0x0000000105057824 */ /* 0x000fe200078e0209 */
[C---:B------:R-:W-:Y:S01]  /*9890*/  LEA R8, P0, R4.reuse, UR4, 0x2 ;  /* 0x0000000404087c11 */ /* 0x040fe2000f8010ff */
[----:B------:R-:W-:Y:S01]  /*98a0*/  IMAD.X R7, RZ, RZ, R33, P2 ;  /* 0x000000ffff077224 */ /* 0x000fe200010e0621 */
[----:B------:R-:W-:Y:S02]  /*98b0*/  LOP3.LUT R12, R13, 0x180, RZ, 0xc0, !PT ;  /* 0x000001800d0c7812 */ /* 0x000fe400078ec0ff */
[----:B------:R-:W-:Y:S01]  /*98c0*/  LEA.HI.X R10, R4, UR5, R5, 0x2, P0 ;  /* 0x00000005040a7c11 */ /* 0x000fe200080f1405 */
[----:B------:R-:W-:Y:S01]  /*98d0*/  SHFL.IDX PT, R42, R8, RZ, 0x1c1f ;  /* 0x001c1fff082a7589 */ /* 0x000fe200000e0000 */
[----:B------:R-:W-:Y:S01]  /*98e0*/  LOP3.LUT P0, RZ, R150, 0x3, RZ, 0xc0, !PT ;  /* 0x0000000396ff7812 */ /* 0x000fe2000780c0ff */
[C---:B------:R-:W-:Y:S01]  /*98f0*/  VIADD R4, R14.reuse, 0x8 ;  /* 0x000000080e047836 */ /* 0x040fe20000000000 */
[----:B------:R-:W-:Y:S01]  /*9900*/  ULDC.64 UR4, c[0x0][0xaa0] ;  /* 0x0002a80000047ab9 */ /* 0x000fe20000000a00 */
[----:B------:R-:W1:Y:S01]  /*9910*/  SHFL.IDX PT, R43, R10, RZ, 0x1c1f ;  /* 0x001c1fff0a2b7589 */ /* 0x000e6200000e0000 */
[----:B------:R-:W-:-:S02]  /*9920*/  ISETP.GE.OR P2, PT, R14, R47, P0 ;  /* 0x0000002f0e00720c */ /* 0x000fc40000746670 */
[----:B------:R-:W-:Y:S01]  /*9930*/  ISETP.GE.OR P0, PT, R4, R47, P0 ;  /* 0x0000002f0400720c */ /* 0x000fe20000706670 */
[----:B------:R2:W-:Y:S01]  /*9940*/  SHFL.IDX PT, R44, R8, 0x1, 0x1c1f ;  /* 0x003c1f00082c7f89 */ /* 0x0005e200000e0000 */
[C---:B------:R-:W-:Y:S02]  /*9950*/  IADD3 R5, P3, R32.reuse, 0x7800, RZ ;  /* 0x0000780020057810 */ /* 0x040fe40007f7e0ff */
[----:B------:R-:W-:Y:S01]  /*9960*/  LOP3.LUT R9, R32, 0x180, RZ, 0xc0, !PT ;  /* 0x0000018020097812 */ /* 0x000fe200078ec0ff */
[----:B------:R-:W3:Y:S01]  /*9970*/  SHFL.IDX PT, R45, R10, 0x1, 0x1c1f ;  /* 0x003c1f000a2d7f89 */ /* 0x000ee200000e0000 */
[----:B------:R-:W-:Y:S01]  /*9980*/  IMAD R21, R41, UR4, RZ ;  /* 0x0000000429157c24 */ /* 0x000fe2000f8e02ff */
[----:B------:R-:W-:Y:S01]  /*9990*/  LOP3.LUT R4, R5, 0x180, RZ, 0xc0, !PT ;  /* 0x0000018005047812 */ /* 0x000fe200078ec0ff */
[----:B------:R-:W-:Y:S01]  /*99a0*/  IMAD.X R37, RZ, RZ, R33, P3 ;  /* 0x000000ffff257224 */ /* 0x000fe200018e0621 */
[----:B------:R-:W-:Y:S01]  /*99b0*/  SHF.R.U64 R24, R24, 0x3, RZ ;  /* 0x0000000318187819 */ /* 0x000fe200000012ff */
[----:B------:R-:W-:Y:S01]  /*99c0*/  IMAD R41, R40, UR5, R21 ;  /* 0x0000000528297c24 */ /* 0x000fe2000f8e0215 */
[----:B------:R-:W-:-:S02]  /*99d0*/  SHF.R.U64 R12, R12, 0x3, RZ ;  /* 0x000000030c0c7819 */ /* 0x000fc400000012ff */
[----:B------:R-:W-:Y:S02]  /*99e0*/  SHF.R.U64 R34, R34, 0x3, RZ ;  /* 0x0000000322227819 */ /* 0x000fe400000012ff */
[----:B------:R-:W-:Y:S02]  /*99f0*/  SHF.R.U64 R9, R9, 0x3, RZ ;  /* 0x0000000309097819 */ /* 0x000fe400000012ff */
[----:B------:R-:W-:Y:S02]  /*9a00*/  SHF.R.U64 R4, R4, 0x3, RZ ;  /* 0x0000000304047819 */ /* 0x000fe400000012ff */
[----:B------:R-:W-:Y:S01]  /*9a10*/  LOP3.LUT R24, R24, R25, RZ, 0x3c, !PT ;  /* 0x0000001918187212 */ /* 0x000fe200078e3cff */
[--C-:B------:R-:W-:Y:S01]  /*9a20*/  IMAD.X R25, RZ, RZ, R33.reuse, P6 ;  /* 0x000000ffff197224 */ /* 0x100fe200030e0621 */
[----:B-1----:R1:W-:Y:S01]  /*9a30*/  @!P2 ST.E desc[UR36][R42.64], R20 ;  /* 0x000000142a00a985 */ /* 0x0023e2000c101924 */
[----:B------:R-:W-:Y:S01]  /*9a40*/  LOP3.LUT R12, R12, R13, RZ, 0x3c, !PT ;  /* 0x0000000d0c0c7212 */ /* 0x000fe200078e3cff */
[--C-:B------:R-:W-:Y:S01]  /*9a50*/  IMAD.X R13, RZ, RZ, R33.reuse, P5 ;  /* 0x000000ffff0d7224 */ /* 0x100fe200028e0621 */
[----:B------:R-:W-:Y:S01]  /*9a60*/  LOP3.LUT R34, R34, R35, RZ, 0x3c, !PT ;  /* 0x0000002322227212 */ /* 0x000fe200078e3cff */
[--C-:B------:R-:W-:Y:S01]  /*9a70*/  IMAD.X R35, RZ, RZ, R33.reuse, P4 ;  /* 0x000000ffff237224 */ /* 0x100fe200020e0621 */
[----:B--2---:R-:W-:Y:S01]  /*9a80*/  LOP3.LUT R8, R9, R32, RZ, 0x3c, !PT ;  /* 0x0000002009087212 */ /* 0x004fe200078e3cff */
[----:B------:R-:W-:Y:S01]  /*9a90*/  IMAD.MOV.U32 R9, RZ, RZ, R33 ;  /* 0x000000ffff097224 */ /* 0x000fe200078e0021 */
[----:B------:R-:W-:Y:S01]  /*9aa0*/  LOP3.LUT R36, R4, R5, RZ, 0x3c, !PT ;  /* 0x0000000504247212 */ /* 0x000fe200078e3cff */
[----:B---3--:R2:W-:Y:S01]  /*9ab0*/  @!P0 ST.E desc[UR36][R44.64], R3 ;  /* 0x000000032c008985 */ /* 0x0085e2000c101924 */
[----:B-1----:R-:W1:Y:S01]  /*9ac0*/  @P1 LDC R43, c[0x0][0xbf0] ;  /* 0x0002fc00ff2b1b82 */ /* 0x002e620000000800 */
[----:B------:R-:W-:Y:S01]  /*9ad0*/  IMAD.WIDE.U32 R20, R40, UR4, RZ ;  /* 0x0000000428147c25 */ /* 0x000fe2000f8e00ff */
[----:B------:R-:W-:Y:S01]  /*9ae0*/  ULDC.64 UR4, c[0x0][0xae8] ;  /* 0x0002ba0000047ab9 */ /* 0x000fe20000000a00 */
[----:B------:R-:W5:Y:S02]  /*9af0*/  LD.E.128 R8, desc[UR36][R8.64] ;  /* 0x0000002408087980 */ /* 0x000f64000c101d00 */
[----:B------:R-:W-:-:S02]  /*9b00*/  IMAD.IADD R21, R21, 0x1, R41 ;  /* 0x0000000115157824 */ /* 0x000fc400078e0229 */
[----:B--2---:R-:W-:Y:S01]  /*9b10*/  IMAD R3, R147, 0x60, R148 ;  /* 0x0000006093037824 */ /* 0x004fe200078e0294 */
[----:B------:R-:W5:Y:S01]  /*9b20*/  LD.E.128 R4, desc[UR36][R6.64] ;  /* 0x0000002406047980 */ /* 0x000f62000c101d00 */
[----:B------:R-:W-:Y:S02]  /*9b30*/  IMAD R28, R28, UR4, RZ ;  /* 0x000000041c1c7c24 */ /* 0x000fe4000f8e02ff */
[----:B------:R-:W-:Y:S01]  /*9b40*/  IMAD.IADD R42, R136, 0x1, R3 ;  /* 0x00000001882a7824 */ /* 0x000fe200078e0203 */
[----:B------:R-:W5:Y:S01]  /*9b50*/  LD.E.128 R24, desc[UR36][R24.64] ;  /* 0x0000002418187980 */ /* 0x000f62000c101d00 */
[C---:B------:R-:W-:Y:S02]  /*9b60*/  IMAD R3, R143.reuse, UR5, R28 ;  /* 0x000000058f037c24 */ /* 0x040fe4000f8e021c */
[----:B------:R-:W-:Y:S01]  /*9b70*/  IMAD.WIDE.U32 R20, R143, UR4, R20 ;  /* 0x000000048f147c25 */ /* 0x000fe2000f8e0014 */
[----:B------:R-:W-:Y:S01]  /*9b80*/  ULDC.64 UR4, c[0x0][0xaf0] ;  /* 0x0002bc0000047ab9 */ /* 0x000fe20000000a00 */
[----:B------:R-:W5:Y:S02]  /*9b90*/  LD.E.128 R12, desc[UR36][R12.64] ;  /* 0x000000240c0c7980 */ /* 0x000f64000c101d00 */
[----:B0-----:R-:W-:-:S02]  /*9ba0*/  @P1 IMAD.HI.U32 R28, R42, R49, RZ ;  /* 0x000000312a1c1227 */ /* 0x001fc400078e00ff */
[----:B------:R-:W5:Y:S02]  /*9bb0*/  LD.E.128 R32, desc[UR36][R34.64] ;  /* 0x0000002422207980 */ /* 0x000f64000c101d00 */
[----:B------:R-:W-:Y:S02]  /*9bc0*/  IMAD.IADD R21, R21, 0x1, R3 ;  /* 0x0000000115157824 */ /* 0x000fe400078e0203 */
[----:B------:R-:W-:Y:S01]  /*9bd0*/  IMAD.MOV.U32 R3, RZ, RZ, R42 ;  /* 0x000000ffff037224 */ /* 0x000fe200078e002a */
[----:B-1----:R-:W-:Y:S01]  /*9be0*/  @P1 SHF.R.U32.HI R3, RZ, R43, R28 ;  /* 0x0000002bff031219 */ /* 0x002fe2000001161c */
[----:B------:R-:W-:Y:S01]  /*9bf0*/  IMAD R40, R144, UR4, RZ ;  /* 0x0000000490287c24 */ /* 0x000fe2000f8e02ff */
[----:B------:R-:W5:Y:S01]  /*9c00*/  LD.E.128 R36, desc[UR36][R36.64] ;  /* 0x0000002424247980 */ /* 0x000f62000c101d00 */
[C---:B------:R-:W-:Y:S01]  /*9c10*/  IMAD.WIDE.U32 R20, R141.reuse, UR4, R20 ;  /* 0x000000048d147c25 */ /* 0x040fe2000f8e0014 */
[--C-:B------:R-:W-:Y:S01]  /*9c20*/  SHF.R.S32.HI R28, RZ, 0x1f, R3.reuse ;  /* 0x0000001fff1c7819 */ /* 0x100fe20000011403 */
[----:B------:R-:W-:Y:S01]  /*9c30*/  BSSY B1, `(.L_x_12095) ;  /* 0x000002c000017945 */ /* 0x000fe20003800000 */
[----:B------:R-:W-:Y:S01]  /*9c40*/  @!PT LDS RZ, [RZ] ;  /* 0x00000000fffff984 */ /* 0x000fe20000000800 */
[----:B------:R-:W-:Y:S01]  /*9c50*/  @!PT LDS RZ, [RZ] ;  /* 0x00000000fffff984 */ /* 0x000fe20000000800 */
[----:B------:R-:W-:Y:S01]  /*9c60*/  @!PT LDS RZ, [RZ] ;  /* 0x00000000fffff984 */ /* 0x000fe20000000800 */
[----:B------:R-:W-:Y:S01]  /*9c70*/  @!PT LDS RZ, [RZ] ;  /* 0x00000000fffff984 */ /* 0x000fe20000000800 */
[----:B------:R0:W-:Y:S06]  /*9c80*/  MEMBAR.ALL.CTA ;  /* 0x0000000000007992 */ /* 0x0001ec0000008000 */
[----:B0-----:R-:W0:Y:S01]  /*9c90*/  FENCE.VIEW.ASYNC.S ;  /* 0x00000000000073c6 */ /* 0x001e220000000000 */
[----:B------:R-:W-:Y:S01]  /*9ca0*/  IMAD R41, R141, UR5, R40 ;  /* 0x000000058d297c24 */ /* 0x000fe2000f8e0228 */
[----:B------:R-:W-:Y:S01]  /*9cb0*/  ULDC.64 UR4, c[0x0][0xae0] ;  /* 0x0002b80000047ab9 */ /* 0x000fe20000000a00 */
[----:B------:R-:W-:-:S02]  /*9cc0*/  IMAD.MOV R43, RZ, RZ, -R3 ;  /* 0x000000ffff2b7224 */ /* 0x000fc400078e0a03 */
[----:B------:R-:W-:Y:S02]  /*9cd0*/  IMAD.IADD R21, R21, 0x1, R41 ;  /* 0x0000000115157824 */ /* 0x000fe400078e0229 */
        /* <DEDUP_REMOVED lines=9> */
[----:B------:R-:W-:Y:S02]  /*9d70*/  IMAD.IADD R0, R148, 0x1, R136 ;  /* 0x0000000194007824 */ /* 0x000fe400078e0288 */
[----:B------:R-:W-:Y:S01]  /*9d80*/  IMAD.WIDE.U32 R20, R41, UR4, R20 ;  /* 0x0000000429147c25 */ /* 0x000fe2000f8e0014 */
[----:B------:R-:W-:-:S02]  /*9d90*/  UIADD3 UR4, UR40, 0x2d820, URZ ;  /* 0x0002d82028047890 */ /* 0x000fc4000fffe03f */
[----:B------:R-:W-:Y:S01]  /*9da0*/  ISETP.GE.AND P0, PT, R0, R47, PT ;  /* 0x0000002f0000720c */ /* 0x000fe20003f06270 */
[----:B------:R-:W-:Y:S01]  /*9db0*/  IMAD.IADD R3, R21, 0x1, R3 ;  /* 0x0000000115037824 */ /* 0x000fe200078e0203 */
[----:B------:R-:W-:Y:S01]  /*9dc0*/  LEA R28, P1, R20, UR6, 0x1 ;  /* 0x00000006141c7c11 */ /* 0x000fe2000f8208ff */
[----:B------:R-:W-:-:S03]  /*9dd0*/  UPRMT UR4, URZ, 0x654, UR4 ;  /* 0x000006543f047896 */ /* 0x000fc60008000004 */
[----:B------:R-:W-:Y:S01]  /*9de0*/  LEA.HI.X R3, R20, UR7, R3, 0x1, P1 ;  /* 0x0000000714037c11 */ /* 0x000fe200088f0c03 */
[----:B0-----:R0:W1:Y:S04]  /*9df0*/  SHFL.IDX PT, R40, R28, RZ, 0x1c1f ;  /* 0x001c1fff1c287589 */ /* 0x00106800000e0000 */
        /* <DEDUP_REMOVED lines=12> */
[----:B-----5:R3:W-:Y:S04]  /*9ec0*/  @!P0 ST.E.128 desc[UR36][R20.64], R8 ;  /* 0x0000000814008985 */ /* 0x0207e8000c101d24 */
[----:B------:R3:W-:Y:S04]  /*9ed0*/  @!P1 ST.E.128 desc[UR36][R42.64], R24 ;  /* 0x000000182a009985 */ /* 0x0007e8000c101d24 */
[----:B------:R3:W-:Y:S02]  /*9ee0*/  @!P2 ST.E.128 desc[UR36][R44.64], R32 ;  /* 0x000000202c00a985 */ /* 0x0007e4000c101d24 */
.L_x_12096:
[----:B------:R-:W-:Y:S05]  /*9ef0*/  BSYNC B1 ;  /* 0x0000000000017941 */ /* 0x000fea0003800000 */
.L_x_12095:
        /* <DEDUP_REMOVED lines=19> */
.L_x_12093:
        /* <DEDUP_REMOVED lines=15> */
[----:B------:R-:W-:Y:S01]  /*a120*/  @P1 IADD3.X R5, R0, UR5, RZ, P2, !PT ;  /* 0x0000000500051c10 */ /* 0x000fe200097fe4ff */
[----:B------:R-:W-:-:S06]  /*a130*/  IMAD.U32 R0, RZ, RZ, UR4 ;  /* 0x00000004ff007e24 */ /* 0x000fcc000f8e00ff */
        /* <DEDUP_REMOVED lines=9> */
.L_x_12098:
        /* <DEDUP_REMOVED lines=8> */
[----:B---3--:R-:W-:Y:S01]  /*a250*/  IMAD R4, R0, R14, RZ ;  /* 0x0000000e00047224 */ /* 0x008fe200078e02ff */
[----:B-1----:R-:W-:-:S04]  /*a260*/  IADD3 R11, R136, -0x80, R5 ;  /* 0xffffff80880b7810 */ /* 0x002fc80007ffe005 */
        /* <DEDUP_REMOVED lines=35> */
.L_x_12100:
[----:B------:R-:W-:Y:S05]  /*a4a0*/  BSYNC B1 ;  /* 0x0000000000017941 */ /* 0x000fea0003800000 */
.L_x_12099:
[----:B------:R-:W3:Y:S01]  /*a4b0*/  @P2 LDC R9, c[0x0][0xbf0] ;  /* 0x0002fc00ff092b82 */ /* 0x000ee20000000800 */
[----:B------:R-:W-:Y:S01]  /*a4c0*/  ULDC.64 UR4, c[0x0][0xaa0] ;  /* 0x0002a80000047ab9 */ /* 0x000fe20000000a00 */
[----:B------:R-:W-:Y:S01]  /*a4d0*/  BSSY B1, `(.L_x_12101) ;  /* 0x0000037000017945 */ /* 0x000fe20003800000 */
[----:B------:R-:W-:-:S04]  /*a4e0*/  IMAD R4, R10, UR4, RZ ;  /* 0x000000040a047c24 */ /* 0x000fc8000f8e02ff */
[C---:B-1----:R-:W-:Y:S02]  /*a4f0*/  IMAD R7, R3.reuse, UR5, R4 ;  /* 0x0000000503077c24 */ /* 0x042fe4000f8e0204 */
[----:B------:R-:W-:Y:S01]  /*a500*/  IMAD.WIDE.U32 R4, R3, UR4, RZ ;  /* 0x0000000403047c25 */ /* 0x000fe2000f8e00ff */
[----:B------:R-:W-:-:S03]  /*a510*/  ULDC.64 UR4, c[0x0][0xae8] ;  /* 0x0002ba0000047ab9 */ /* 0x000fc60000000a00 */
[----:B------:R-:W-:Y:S02]  /*a520*/  IMAD R3, R147, 0x60, R148 ;  /* 0x0000006093037824 */ /* 0x000fe400078e0294 */
[----:B------:R-:W-:Y:S02]  /*a530*/  IMAD R6, R12, UR4, RZ ;  /* 0x000000040c067c24 */ /* 0x000fe4000f8e02ff */
[----:B------:R-:W-:Y:S02]  /*a540*/  IMAD.IADD R11, R136, 0x1, R3 ;  /* 0x00000001880b7824 */ /* 0x000fe400078e0203 */
[----:B------:R-:W-:Y:S02]  /*a550*/  IMAD.IADD R5, R5, 0x1, R7 ;  /* 0x0000000105057824 */ /* 0x000fe400078e0207 */
[----:B------:R-:W-:Y:S02]  /*a560*/  IMAD R7, R143, UR5, R6 ;  /* 0x000000058f077c24 */ /* 0x000fe4000f8e0206 */
[----:B--2---:R-:W-:-:S04]  /*a570*/  @P2 IMAD.HI.U32 R6, R11, R20, RZ ;  /* 0x000000140b062227 */ /* 0x004fc800078e00ff */
        /* <DEDUP_REMOVED lines=21> */
[----:B------:R-:W-:Y:S02]  /*a6d0*/  IMAD.IADD R0, R148, 0x1, R136 ;  /* 0x0000000194007824 */ /* 0x000fe400078e0288 */
        /* <DEDUP_REMOVED lines=14> */
[CC--:B--2---:R-:W-:Y:S02]  /*a7c0*/  @!P3 LEA R10, P0, R145.reuse, R4.reuse, 0x1 ;  /* 0x00000004910ab211 */ /* 0x0c4fe400078008ff */
[----:B------:R-:W-:Y:S02]  /*a7d0*/  @!P4 LEA R12, P1, R146, R4, 0x1 ;  /* 0x00000004920cc211 */ /* 0x000fe400078208ff */
[----:B---3--:R-:W-:Y:S01]  /*a7e0*/  @!P2 IMAD.WIDE R8, R142, 0x2, R4 ;  /* 0x000000028e08a825 */ /* 0x008fe200078e0204 */
[-C--:B------:R-:W-:Y:S02]  /*a7f0*/  @!P3 LEA.HI.X R11, R145, R5.reuse, R156, 0x1, P0 ;  /* 0x00000005910bb211 */ /* 0x080fe400000f0c9c */
[----:B------:R-:W-:Y:S02]  /*a800*/  @!P4 LEA.HI.X R13, R146, R5, R155, 0x1, P1 ;  /* 0x00000005920dc211 */ /* 0x000fe400008f0c9b */
[----:B------:R4:W-:Y:S04]  /*a810*/  @!P2 ST.E.128 desc[UR36][R8.64], RZ ;  /* 0x000000ff0800a985 */ /* 0x0009e8000c101d24 */
[----:B------:R4:W-:Y:S04]  /*a820*/  @!P3 ST.E.128 desc[UR36][R10.64], RZ ;  /* 0x000000ff0a00b985 */ /* 0x0009e8000c101d24 */
[----:B------:R4:W-:Y:S02]  /*a830*/  @!P4 ST.E.128 desc[UR36][R12.64], RZ ;  /* 0x000000ff0c00c985 */ /* 0x0009e4000c101d24 */
.L_x_12102:
[----:B------:R-:W-:Y:S05]  /*a840*/  BSYNC B1 ;  /* 0x0000000000017941 */ /* 0x000fea0003800000 */
.L_x_12101:
        /* <DEDUP_REMOVED lines=9> */
[CC--:B--2-4-:R-:W-:Y:S02]  /*a8e0*/  @!P3 LEA R8, P0, R145.reuse, R4.reuse, 0x1 ;  /* 0x000000049108b211 */ /* 0x0d4fe400078008ff */
[----:B------:R-:W-:Y:S02]  /*a8f0*/  @!P4 LEA R10, P1, R146, R4, 0x1 ;  /* 0x00000004920ac211 */ /* 0x000fe400078208ff */
[----:B01----:R-:W-:Y:S01]  /*a900*/  @!P2 IMAD.WIDE R6, R142, 0x2, R4 ;  /* 0x000000028e06a825 */ /* 0x003fe200078e0204 */
[-C--:B------:R-:W-:Y:S02]  /*a910*/  @!P3 LEA.HI.X R9, R145, R5.reuse, R156, 0x1, P0 ;  /* 0x000000059109b211 */ /* 0x080fe400000f0c9c */
[----:B------:R-:W-:Y:S02]  /*a920*/  @!P4 LEA.HI.X R11, R146, R5, R155, 0x1, P1 ;  /* 0x00000005920bc211 */ /* 0x000fe400008f0c9b */
[----:B------:R3:W-:Y:S04]  /*a930*/  @!P2 ST.E.128 desc[UR36][R6.64], RZ ;  /* 0x000000ff0600a985 */ /* 0x0007e8000c101d24 */
[----:B------:R3:W-:Y:S04]  /*a940*/  @!P3 ST.E.128 desc[UR36][R8.64], RZ ;  /* 0x000000ff0800b985 */ /* 0x0007e8000c101d24 */
[----:B------:R3:W-:Y:S02]  /*a950*/  @!P4 ST.E.128 desc[UR36][R10.64], RZ ;  /* 0x000000ff0a00c985 */ /* 0x0007e4000c101d24 */
.L_x_12097:
[----:B------:R-:W-:Y:S05]  /*a960*/  BSYNC B0 ;  /* 0x0000000000007941 */ /* 0x000fea0003800000 */
.L_x_12092:
[----:B------:R-:W-:Y:S02]  /*a970*/  ULDC UR4, c[0x0][0xc3c] ;  /* 0x00030f0000047ab9 */ /* 0x000fe40000000800 */
[----:B0-----:R-:W-:-:S13]  /*a980*/  ISETP.GE.AND P0, PT, R31, UR4, PT ;  /* 0x000000041f007c0c */ /* 0x001fda000bf06270 */
[----:B------:R-:W-:Y:S05]  /*a990*/  @!P0 BRA `(.L_x_12103) ;  /* 0xffffff6400308947 */ /* 0x000fea000383ffff */
[----:B------:R-:W-:Y:S05]  /*a9a0*/  EXIT ;  /* 0x000000000000794d */ /* 0x000fea0003800000 */
.L_x_12050:
        /* <DEDUP_REMOVED lines=16> */
.L_x_12104:
        /* <DEDUP_REMOVED lines=40> */
.L_x_12110:
        /* <DEDUP_REMOVED lines=12> */
.L_x_12109:
[----:B------:R-:W-:Y:S05]  /*adf0*/  BSYNC B0 ;  /* 0x0000000000007941 */ /* 0x000fea0003800000 */
.L_x_12108:
        /* <DEDUP_REMOVED lines=20> */
.L_x_12106:
        /* <DEDUP_REMOVED lines=21> */
.L_x_12111:
        /* <DEDUP_REMOVED lines=58> */
.L_x_12107:
[----:B------:R-:W-:Y:S01]  /*b430*/  ULDC UR4, c[0x0][0xc3c] ;  /* 0x00030f0000047ab9 */ /* 0x000fe20000000800 */
[----:B------:R-:W-:Y:S02]  /*b440*/  IMAD.MOV.U32 R17, RZ, RZ, RZ ;  /* 0x000000ffff117224 */ /* 0x000fe400078e00ff */
[----:B------:R-:W-:Y:S02]  /*b450*/  IMAD.U32 R16, RZ, RZ, UR6 ;  /* 0x00000006ff107e24 */ /* 0x000fe4000f8e00ff */
[----:B------:R-:W-:Y:S02]  /*b460*/  IMAD.MOV.U32 R18, RZ, RZ, RZ ;  /* 0x000000ffff127224 */ /* 0x000fe400078e00ff */
[----:B------:R-:W-:-:S07]  /*b470*/  IMAD.U32 R19, RZ, RZ, UR4 ;  /* 0x00000004ff137e24 */ /* 0x000fce000f8e00ff */
.L_x_12112:
[----:B------:R-:W-:-:S13]  /*b480*/  ISETP.NE.AND P0, PT, R5, RZ, PT ;  /* 0x000000ff0500720c */ /* 0x000fda0003f05270 */
[----:B------:R-:W0:Y:S01]  /*b490*/  @!P0 S2R R3, SR_CgaCtaId ;  /* 0x0000000000038919 */ /* 0x000e220000008800 */
[----:B------:R-:W-:-:S04]  /*b4a0*/  @!P0 MOV R0, 0x400 ;  /* 0x0000040000008802 */ /* 0x000fc80000000f00 */
[----:B0-----:R-:W-:-:S05]  /*b4b0*/  @!P0 LEA R0, R3, R0, 0x18 ;  /* 0x0000000003008211 */ /* 0x001fca00078ec0ff */
[----:B------:R1:W-:Y:S01]  /*b4c0*/  @!P0 STS.128 [R0+0x2d8d0], R16 ;  /* 0x02d8d01000008388 */ /* 0x0003e20000000c00 */
[----:B------:R-:W-:Y:S06]  /*b4d0*/  BAR.ARV 0x5, 0x200 ;  /* 0x0148000000007b1d */ /* 0x000fec0000002000 */
.L_x_12105:
[----:B------:R2:W-:Y:S01]  /*b4e0*/  STL [R1+0x34], RZ ;  /* 0x000034ff01007387 */ /* 0x0005e20000100800 */
[----:B------:R-:W-:Y:S01]  /*b4f0*/  ULDC UR4, c[0x0][0xc3c] ;  /* 0x00030f0000047ab9 */ /* 0x000fe20000000800 */
[----:B------:R-:W-:Y:S01]  /*b500*/  IMAD.MOV.U32 R29, RZ, RZ, 0x1 ;  /* 0x00000001ff1d7424 */ /* 0x000fe200078e00ff */
[----:B0-----:R-:W-:Y:S01]  /*b510*/  ISETP.GE.AND P0, PT, R19, UR4, PT ;  /* 0x0000000413007c0c */ /* 0x001fe2000bf06270 */
[----:B------:R-:W-:-:S12]  /*b520*/  IMAD.MOV.U32 R26, RZ, RZ, RZ ;  /* 0x000000ffff1a7224 */ /* 0x000fd800078e00ff */
[----:B--2---:R-:W-:Y:S05]  /*b530*/  @P0 BRA `(.L_x_12113) ;  /* 0x0000004800640947 */ /* 0x004fea0003800000 */
[----:B------:R-:W2:Y:S01]  /*b540*/  LDL R6, [R1+0x1c] ;  /* 0x00001c0001067983 */ /* 0x000ea20000100800 */
[----:B------:R-:W1:Y:S01]  /*b550*/  S2R R3, SR_TID.X ;  /* 0x0000000000037919 */ /* 0x000e620000002100 */
[----:B------:R-:W0:Y:S01]  /*b560*/  S2UR UR5, SR_CgaCtaId ;  /* 0x00000000000579c3 */ /* 0x000e220000008800 */
[----:B------:R-:W-:Y:S01]  /*b570*/  UMOV UR4, 0x400 ;  /* 0x0000040000047882 */ /* 0x000fe20000000000 */
[C---:B-1----:R-:W-:Y:S01]  /*b580*/  IMAD.SHL.U32 R0, R3.reuse, 0x8, RZ ;  /* 0x0000000803007824 */ /* 0x042fe200078e00ff */
[C---:B------:R-:W-:Y:S01]  /*b590*/  LOP3.LUT R5, R3.reuse, 0x7f, RZ, 0xc0, !PT ;  /* 0x0000007f03057812 */ /* 0x040fe200078ec0ff */
[----:B------:R-:W-:-:S03]  /*b5a0*/  IMAD.SHL.U32 R4, R3, 0x20, RZ ;  /* 0x0000002003047824 */ /* 0x000fc600078e00ff */
[----:B------:R-:W-:Y:S01]  /*b5b0*/  LOP3.LUT R2, R0, 0xd8, RZ, 0xc0, !PT ;  /* 0x000000d800027812 */ /* 0x000fe200078ec0ff */
[----:B0-----:R-:W-:-:S03]  /*b5c0*/  ULEA UR4, UR5, UR4, 0x18 ;  /* 0x0000000405047291 */ /* 0x001fc6000f8ec03f */
[----:B------:R-:W-:Y:S02]  /*b5d0*/  LOP3.LUT R3, R2, 0x18, R3, 0x78, !PT ;  /* 0x0000001802037812 */ /* 0x000fe400078e7803 */
[----:B------:R-:W-:Y:S01]  /*b5e0*/  SHF.R.U32.HI R5, RZ, 0x2, R5 ;  /* 0x00000002ff057819 */ /* 0x000fe20000011605 */
[----:B------:R-:W-:Y:S01]  /*b5f0*/  IMAD.U32 R23, RZ, RZ, UR4 ;  /* 0x00000004ff177e24 */ /* 0x000fe2000f8e00ff */
[----:B------:R-:W-:Y:S01]  /*b600*/  BSSY B8, `(.L_x_12113) ;  /* 0x000048c000087945 */ /* 0x000fe20003800000 */
[----:B------:R-:W-:Y:S02]  /*b610*/  IMAD.MOV.U32 R29, RZ, RZ, 0x1 ;  /* 0x00000001ff1d7424 */ /* 0x000fe400078e00ff */
[----:B------:R-:W-:Y:S01]  /*b620*/  IMAD.MOV.U32 R26, RZ, RZ, RZ ;  /* 0x000000ffff1a7224 */ /* 0x000fe200078e00ff */
        /* <DEDUP_REMOVED lines=12> */
.L_x_12174:
        /* <DEDUP_REMOVED lines=50> */
.L_x_12114:
        /* <DEDUP_REMOVED lines=10> */
.L_x_12115:
        /* <DEDUP_REMOVED lines=8> */
[----:B--2---:R-:W-:-:S07]  /*bb30*/  IMAD.IADD R0, R2, 0x1, -R0 ;  /* 0x0000000102007824 */ /* 0x004fce00078e0a00 */
.L_x_12116:
[----:B------:R-:W3:Y:S01]  /*bb40*/  LDL R6, [R1+0x20] ;  /* 0x0000200001067983 */ /* 0x000ee20000100800 */
[----:B0-2---:R-:W0:Y:S01]  /*bb50*/  LDC R2, c[0x0][0x448] ;  /* 0x00011200ff027b82 */ /* 0x005e220000000800 */
[----:B-----5:R-:W-:Y:S01]  /*bb60*/  IMAD.IADD R5, R0, 0x1, -R7 ;  /* 0x0000000100057824 */ /* 0x020fe200078e0a07 */
[----:B------:R-:W-:Y:S01]  /*bb70*/  LOP3.LUT R22, R22, 0xffffffdf, RZ, 0xc0, !PT ;  /* 0xffffffdf16167812 */ /* 0x000fe200078ec0ff */
[----:B------:R-:W-:Y:S03]  /*bb80*/  BSSY B7, `(.L_x_12117) ;  /* 0x0000372000077945 */ /* 0x000fe60003800000 */
[----:B------:R1:W-:Y:S01]  /*bb90*/  STL [R1+0xc], R5 ;  /* 0x00000c0501007387 */ /* 0x0003e20000100800 */
[----:B0-----:R-:W-:Y:S01]  /*bba0*/  ISETP.NE.AND P0, PT, R2, 0x1, PT ;  /* 0x000000010200780c */ /* 0x001fe20003f05270 */
[----:B------:R-:W-:-:S04]  /*bbb0*/  IMAD R2, R17, 0xc0, RZ ;  /* 0x000000c011027824 */ /* 0x000fc800078e02ff */
[----:B------:R-:W-:-:S08]  /*bbc0*/  VIADD R2, R2, 0xbf ;  /* 0x000000bf02027836 */ /* 0x000fd00000000000 */
[----:B------:R-:W0:Y:S01]  /*bbd0*/  @P0 LDC R4, c[0x0][0x44c] ;  /* 0x00011300ff040b82 */ /* 0x000e220000000800 */
[----:B------:R-:W-:-:S07]  /*bbe0*/  @P0 LOP3.LUT R22, R22, 0x20, RZ, 0xfc, !PT ;  /* 0x0000002016160812 */ /* 0x000fce00078efcff */
[----:B------:R-:W2:Y:S01]  /*bbf0*/  @P0 LDC R3, c[0x0][0x450] ;  /* 0x00011400ff030b82 */ /* 0x000ea20000000800 */
[----:B0-----:R-:W-:-:S05]  /*bc00*/  @P0 IMAD.HI.U32 R4, R2, R4, RZ ;  /* 0x0000000402040227 */ /* 0x001fca00078e00ff */
[----:B--2---:R-:W-:Y:S02]  /*bc10*/  @P0 SHF.R.U32.HI R2, RZ, R3, R4 ;  /* 0x00000003ff020219 */ /* 0x004fe40000011604 */
[----:B---3--:R-:W-:-:S05]  /*bc20*/  IADD3 R0, R5, 0x80, -R6 ;  /* 0x0000008005007810 */ /* 0x008fca0007ffe806 */
[----:B------:R-:W-:-:S05]  /*bc30*/  IMAD.IADD R0, R0, 0x1, R2 ;  /* 0x0000000100007824 */ /* 0x000fca00078e0202 */
[----:B------:R-:W-:-:S04]  /*bc40*/  SHF.R.S32.HI R2, RZ, 0x1f, R0 ;  /* 0x0000001fff027819 */ /* 0x000fc80000011400 */
[----:B------:R-:W-:Y:S01]  /*bc50*/  LEA.HI R0, R2, R0, RZ, 0x7 ;  /* 0x0000000002007211 */ /* 0x000fe200078f38ff */
[----:B------:R-:W-:-:S03]  /*bc60*/  VIADD R2, R5, 0x7f ;  /* 0x0000007f05027836 */ /* 0x000fc60000000000 */
[----:B------:R-:W-:Y:S02]  /*bc70*/  SHF.R.S32.HI R0, RZ, 0x7, R0 ;  /* 0x00000007ff007819 */ /* 0x000fe40000011400 */
[----:B------:R-:W-:-:S04]  /*bc80*/  SHF.R.S32.HI R3, RZ, 0x1f, R2 ;  /* 0x0000001fff037819 */ /* 0x000fc80000011402 */
[----:B------:R-:W-:-:S04]  /*bc90*/  LEA.HI R2, R3, R2, RZ, 0x7 ;  /* 0x0000000203027211 */ /* 0x000fc800078f38ff */
[----:B------:R-:W-:-:S04]  /*bca0*/  SHF.R.S32.HI R2, RZ, 0x7, R2 ;  /* 0x00000007ff027819 */ /* 0x000fc80000011402 */
[----:B------:R-:W-:-:S04]  /*bcb0*/  VIMNMX R4, R2, R0, PT ;  /* 0x0000000002047248 */ /* 0x000fc80003fe0100 */
[----:B------:R-:W-:Y:S01]  /*bcc0*/  ISETP.GT.AND P0, PT, R4, RZ, PT ;  /* 0x000000ff0400720c */ /* 0x000fe20003f04270 */
[----:B------:R1:W-:-:S12]  /*bcd0*/  STL [R1+0x24], R4 ;  /* 0x0000240401007387 */ /* 0x0003d80000100800 */
[----:B-1----:R-:W-:Y:S05]  /*bce0*/  @P0 BRA `(.L_x_12118) ;  /* 0x0000000000440947 */ /* 0x002fea0003800000 */
        /* <DEDUP_REMOVED lines=17> */
.L_x_12118:
        /* <DEDUP_REMOVED lines=20> */
.L_x_12121:
[----:B------:R-:W-:Y:S05]  /*bf40*/  BSYNC B6 ;  /* 0x0000000000067941 */ /* 0x000fea0003800000 */
.L_x_12120:
        /* <DEDUP_REMOVED lines=20> */
.L_x_12124:
        /* <DEDUP_REMOVED lines=15> */
.L_x_12123:
[----:B------:R-:W-:Y:S05]  /*c180*/  BSYNC B6 ;  /* 0x0000000000067941 */ /* 0x000fea0003800000 */
.L_x_12122:
[----:B------:R0:W2:Y:S01]  /*c190*/  LDL R20, [R1+0x8] ;  /* 0x0000080001147983 */ /* 0x0000a20000100800 */
[----:B------:R-:W-:Y:S01]  /*c1a0*/  ULDC.64 UR4, c[0x0][0x9f8] ;  /* 0x00027e0000047ab9 */ /* 0x000fe20000000a00 */
[----:B------:R-:W1:Y:S01]  /*c1b0*/  LDC R7, c[0x0][0x430] ;  /* 0x00010c00ff077b82 */ /* 0x000e620000000800 */
[----:B------:R-:W-:Y:S01]  /*c1c0*/  ISETP.NE.U32.AND P0, PT, RZ, UR4, PT ;  /* 0x00000004ff007c0c */ /* 0x000fe2000bf05070 */
[----:B------:R-:W3:Y:S03]  /*c1d0*/  LDL R27, [R1+0x24] ;  /* 0x00002400011b7983 */ /* 0x000ee60000100800 */
[----:B------:R-:W-:Y:S01]  /*c1e0*/  ISETP.NE.AND.EX P0, PT, RZ, UR5, PT, P0 ;  /* 0x00000005ff007c0c */ /* 0x000fe2000bf05300 */
[----:B------:R-:W4:Y:S04]  /*c1f0*/  LDL R21, [R1+0xc] ;  /* 0x00000c0001157983 */ /* 0x000f280000100800 */
[----:B------:R-:W4:Y:S08]  /*c200*/  LDL R2, [R1+0x10] ;  /* 0x0000100001027983 */ /* 0x000f300000100800 */
[----:B------:R-:W-:Y:S01]  /*c210*/  @P0 IADD3 R24, P1, R24, UR4, RZ ;  /* 0x0000000418180c10 */ /* 0x000fe2000ff3e0ff */
[----:B------:R-:W0:Y:S01]  /*c220*/  S2R R3, SR_TID.X ;  /* 0x0000000000037919 */ /* 0x000e220000002100 */
[----:B------:R-:W0:Y:S02]  /*c230*/  S2R R0, SR_TID.X ;  /* 0x0000000000007919 */ /* 0x000e240000002100 */
[----:B------:R-:W-:Y:S01]  /*c240*/  @P0 IADD3.X R25, R25, UR5, RZ, P1, !PT ;  /* 0x0000000519190c10 */ /* 0x000fe20008ffe4ff */
[----:B------:R-:W-:-:S04]  /*c250*/  ULDC UR4, c[0x0][0x2f4] ;  /* 0x0000bd0000047ab9 */ /* 0x000fc80000000800 */
[----:B--2---:R-:W2:Y:S01]  /*c260*/  @P0 LDG.E R20, desc[UR36][R24.64] ;  /* 0x0000002418140981 */ /* 0x004ea2000c1e1900 */
[----:B-1----:R-:W-:Y:S01]  /*c270*/  ISETP.NE.AND P2, PT, R7, 0x1, PT ;  /* 0x000000010700780c */ /* 0x002fe20003f45270 */
[----:B0-----:R-:W-:Y:S01]  /*c280*/  IMAD.SHL.U32 R3, R3, 0x20, RZ ;  /* 0x0000002003037824 */ /* 0x001fe200078e00ff */
[----:B------:R-:W-:Y:S01]  /*c290*/  LOP3.LUT R0, R0, 0x7f, RZ, 0xc0, !PT ;  /* 0x0000007f00007812 */ /* 0x000fe200078ec0ff */
[----:B---3--:R-:W-:-:S03]  /*c2a0*/  VIADD R27, R27, 0xffffffff ;  /* 0xffffffff1b1b7836 */ /* 0x008fc60000000000 */
[----:B------:R-:W-:Y:S01]  /*c2b0*/  SHF.R.U32.HI R0, RZ, 0x2, R0 ;  /* 0x00000002ff007819 */ /* 0x000fe20000011600 */
[----:B------:R-:W-:Y:S01]  /*c2c0*/  IMAD.SHL.U32 R8, R27, 0x80, RZ ;  /* 0x000000801b087824 */ /* 0x000fe200078e00ff */
[----:B------:R-:W-:-:S04]  /*c2d0*/  LOP3.LUT R3, R3, 0x60, RZ, 0xc0, !PT ;  /* 0x0000006003037812 */ /* 0x000fc800078ec0ff */
[----:B------:R-:W-:Y:S01]  /*c2e0*/  LOP3.LUT R4, R8, R0, R3, 0xfe, !PT ;  /* 0x0000000008047212 */ /* 0x000fe200078efe03 */
[----:B------:R-:W0:Y:S08]  /*c2f0*/  @P2 LDC R5, c[0x0][0x434] ;  /* 0x00010d00ff052b82 */ /* 0x000e300000000800 */
[----:B------:R-:W1:Y:S01]  /*c300*/  @P2 LDC R0, c[0x0][0x438] ;  /* 0x00010e00ff002b82 */ /* 0x000e620000000800 */
[----:B------:R-:W3:Y:S01]  /*c310*/  S2R R9, SR_TID.X ;  /* 0x0000000000097919 */ /* 0x000ee20000002100 */
[----:B------:R-:W-:-:S04]  /*c320*/  LOP3.LUT R22, R22, 0xffffffef, RZ, 0xc0, !PT ;  /* 0xffffffef16167812 */ /* 0x000fc800078ec0ff */
[----:B------:R-:W-:-:S04]  /*c330*/  @P2 LOP3.LUT R22, R22, 0x10, RZ, 0xfc, !PT ;  /* 0x0000001016162812 */ /* 0x000fc800078efcff */
        /* <DEDUP_REMOVED lines=17> */
[----:B---3--:R-:W-:-:S05]  /*c450*/  IMAD.SHL.U32 R20, R9, 0x8, RZ ;  /* 0x0000000809147824 */ /* 0x008fca00078e00ff */
[----:B------:R-:W-:Y:S01]  /*c460*/  LOP3.LUT R20, R20, 0x18, RZ, 0xc0, !PT ;  /* 0x0000001814147812 */ /* 0x000fe200078ec0ff */
[----:B------:R-:W-:-:S03]  /*c470*/  @!P0 IMAD.IADD R0, R7, 0x1, R0 ;  /* 0x0000000107008824 */ /* 0x000fc600078e0200 */
[C---:B------:R-:W-:Y:S01]  /*c480*/  ISETP.GE.AND P2, PT, R20.reuse, UR4, PT ;  /* 0x0000000414007c0c */ /* 0x040fe2000bf46270 */
[----:B------:R1:W-:Y:S01]  /*c490*/  STL [R1+0x14], R5 ;  /* 0x0000140501007387 */ /* 0x0003e20000100800 */
[C---:B------:R-:W-:Y:S02]  /*c4a0*/  LOP3.LUT R10, R20.reuse, 0x20, RZ, 0xfc, !PT ;  /* 0x00000020140a7812 */ /* 0x040fe400078efcff */
[----:B------:R-:W-:Y:S02]  /*c4b0*/  LOP3.LUT R9, R20, 0x40, RZ, 0xfc, !PT ;  /* 0x0000004014097812 */ /* 0x000fe400078efcff */
[----:B0-----:R-:W-:-:S04]  /*c4c0*/  @!P0 LEA R2, P1, R6, R2, 0x2 ;  /* 0x0000000206028211 */ /* 0x001fc800078210ff */
[----:B------:R-:W-:Y:S01]  /*c4d0*/  @!P0 LEA.HI.X R3, R6, R3, R0, 0x2, P1 ;  /* 0x0000000306038211 */ /* 0x000fe200008f1400 */
[----:B------:R-:W-:Y:S01]  /*c4e0*/  IMAD.MOV.U32 R0, RZ, RZ, RZ ;  /* 0x000000ffff007224 */ /* 0x000fe200078e00ff */
[----:B------:R-:W-:Y:S02]  /*c4f0*/  ISETP.GE.AND P1, PT, R10, UR4, PT ;  /* 0x000000040a007c0c */ /* 0x000fe4000bf26270 */
[----:B------:R-:W-:-:S03]  /*c500*/  @P2 LOP3.LUT R22, R22, 0x4, RZ, 0xfc, !PT ;  /* 0x0000000416162812 */ /* 0x000fc600078efcff */
[----:B------:R1:W5:Y:S01]  /*c510*/  @!P0 LDG.E R0, desc[UR36][R2.64] ;  /* 0x0000002402008981 */ /* 0x000362000c1e1900 */
[----:B------:R-:W-:Y:S02]  /*c520*/  ISETP.GE.AND P0, PT, R9, UR4, PT ;  /* 0x0000000409007c0c */ /* 0x000fe4000bf06270 */
[----:B------:R-:W-:-:S04]  /*c530*/  LOP3.LUT R22, R22, 0xfffffffe, RZ, 0xc0, !PT ;  /* 0xfffffffe16167812 */ /* 0x000fc800078ec0ff */
[----:B------:R-:W-:-:S04]  /*c540*/  LOP3.LUT R22, R22, 0xfffffffd, RZ, 0xc0, !PT ;  /* 0xfffffffd16167812 */ /* 0x000fc800078ec0ff */
[----:B------:R-:W-:-:S04]  /*c550*/  @P1 LOP3.LUT R22, R22, 0x2, RZ, 0xfc, !PT ;  /* 0x0000000216161812 */ /* 0x000fc800078efcff */
[----:B------:R-:W-:Y:S01]  /*c560*/  @P0 LOP3.LUT R22, R22, 0x1, RZ, 0xfc, !PT ;  /* 0x0000000116160812 */ /* 0x000fe200078efcff */
[----:B-1----:R-:W-:Y:S06]  /*c570*/  BRA.DIV UR5, `(.L_x_12125) ;  /* 0x0000003e05e07947 */ /* 0x002fec000b800000 */
.L_x_12191:
[----:B------:R-:W2:Y:S01]  /*c580*/  LDL R2, [R1+0x38] ;  /* 0x0000380001027983 */ /* 0x000ea20000100800 */
[----:B------:R-:W-:Y:S02]  /*c590*/  SHF.R.S32.HI R9, RZ, 0x1f, R18 ;  /* 0x0000001fff097819 */ /* 0x000fe40000011412 */
[----:B------:R-:W-:-:S03]  /*c5a0*/  LOP3.LUT R22, R22, 0xfffffff7, RZ, 0xc0, !PT ;  /* 0xfffffff716167812 */ /* 0x000fc600078ec0ff */
[----:B------:R0:W-:Y:S01]  /*c5b0*/  STL [R1+0x4], R9 ;  /* 0x0000040901007387 */ /* 0x0001e20000100800 */
[----:B--2---:R-:W-:-:S13]  /*c5c0*/  ISETP.NE.AND P0, PT, R2, 0x3, PT ;  /* 0x000000030200780c */ /* 0x004fda0003f05270 */
[----:B------:R-:W-:Y:S01]  /*c5d0*/  @P0 LOP3.LUT R22, R22, 0x8, RZ, 0xfc, !PT ;  /* 0x0000000816160812 */ /* 0x000fe200078efcff */
[----:B0-----:R-:W-:Y:S06]  /*c5e0*/  @!P0 BRA `(.L_x_12126) ;  /* 0x0000000000048947 */ /* 0x001fec0003800000 */
[----:B------:R-:W-:Y:S01]  /*c5f0*/  BPT.TRAP 0x1 ;  /* 0x000000040000795c */ /* 0x000fe20000300000 */
.L_x_12126:
        /* <DEDUP_REMOVED lines=23> */
[----:B------:R-:W0:Y:S02]  /*c770*/  SYNCS.PHASECHK.TRANS64.TRYWAIT P0, [R2+URZ+0x2d840], R3 ;  /* 0x02d84003020075a7 */ /* 0x000e24000800017f */
[----:B0-----:R-:W-:Y:S05]  /*c780*/  @!P0 BRA `(.L_x_12128) ;  /* 0x0000003c00908947 */ /* 0x001fea0003800000 */
.L_x_12192:
[----:B------:R-:W-:Y:S05]  /*c790*/  BSYNC B0 ;  /* 0x0000000000007941 */ /* 0x000fea0003800000 */
.L_x_12127:
[----:B------:R-:W2:Y:S01]  /*c7a0*/  LDL R7, [R1+0x4] ;  /* 0x0000040001077983 */ /* 0x000ea20000100800 */
[----:B------:R-:W-:-:S03]  /*c7b0*/  ULDC.64 UR4, c[0x0][0x300] ;  /* 0x0000c00000047ab9 */ /* 0x000fc60000000a00 */
[----:B------:R-:W3:Y:S01]  /*c7c0*/  LDL R12, [R1+0xc] ;  /* 0x00000c00010c7983 */ /* 0x000ee20000100800 */
[----:B------:R-:W-:Y:S01]  /*c7d0*/  IMAD R5, R5, UR4, RZ ;  /* 0x0000000405057c24 */ /* 0x000fe2000f8e02ff */
[----:B------:R-:W-:Y:S01]  /*c7e0*/  LOP3.LUT P4, RZ, R22, 0x4, RZ, 0xc0, !PT ;  /* 0x0000000416ff7812 */ /* 0x000fe2000788c0ff */
[----:B------:R-:W1:Y:S02]  /*c7f0*/  S2R R9, SR_TID.X ;  /* 0x0000000000097919 */ /* 0x000e640000002100 */
[----:B0-----:R-:W-:Y:S01]  /*c800*/  IMAD R3, R4, UR5, R5 ;  /* 0x0000000504037c24 */ /* 0x001fe2000f8e0205 */
        /* <DEDUP_REMOVED lines=70> */
.L_x_12202:
        /* <DEDUP_REMOVED lines=12> */
.L_x_12130:
        /* <DEDUP_REMOVED lines=11> */
.L_x_12131:
[----:B------:R1:W5:Y:S01]  /*cde0*/  LDL.LU R0, [R1+0x28] ;  /* 0x0000280001007983 */ /* 0x0003620000300800 */
[----:B------:R-:W-:Y:S01]  /*cdf0*/  LOP3.LUT P0, RZ, R22, 0x40, RZ, 0xc0, !PT ;  /* 0x0000004016ff7812 */ /* 0x000fe2000780c0ff */
[----:B------:R1:W-:Y:S02]  /*ce00*/  SYNCS.ARRIVE.TRANS64.A1T0 RZ, [R2+URZ+0x2d830], RZ ;  /* 0x02d830ff02ff79a7 */ /* 0x0003e4000810003f */
[----:B------:R1:W5:Y:S10]  /*ce10*/  LDL.LU R3, [R1] ;  /* 0x0000000001037983 */ /* 0x0003740000300800 */
[----:B------:R-:W-:Y:S05]  /*ce20*/  WARPSYNC.ALL ;  /* 0x0000000000007948 */ /* 0x000fea0003800000 */
[----:B------:R-:W-:Y:S01]  /*ce30*/  ULDC.64 UR4, c[0x0][0x298] ;  /* 0x0000a60000047ab9 */ /* 0x000fe20000000a00 */
[----:B-1----:R-:W-:Y:S01]  /*ce40*/  VIADD R2, R23, 0xc400 ;  /* 0x0000c40017027836 */ /* 0x002fe20000000000 */
[----:B------:R-:W-:Y:S01]  /*ce50*/  SEL R28, R28, RZ, !P0 ;  /* 0x000000ff1c1c7207 */ /* 0x000fe20004000000 */
[----:B------:R-:W-:Y:S01]  /*ce60*/  BSSY B6, `(.L_x_12132) ;  /* 0x000001d000067945 */ /* 0x000fe20003800000 */
[----:B------:R-:W-:Y:S01]  /*ce70*/  BAR.SYNC.DEFER_BLOCKING 0x8, 0x200 ;  /* 0x0208000000007b1d */ /* 0x000fe20000010000 */
[----:B-----5:R-:W-:-:S02]  /*ce80*/  SEL R0, R0, RZ, !P0 ;  /* 0x000000ff00007207 */ /* 0x020fc40004000000 */
[----:B------:R-:W-:Y:S01]  /*ce90*/  LOP3.LUT P0, RZ, R2, 0x1bf, RZ, 0xc0, !PT ;  /* 0x000001bf02ff7812 */ /* 0x000fe2000780c0ff */
[----:B0-----:R-:W-:Y:S02]  /*cea0*/  IMAD.WIDE.U32 R4, R3, UR4, RZ ;  /* 0x0000000403047c25 */ /* 0x001fe4000f8e00ff */
[----:B------:R0:W-:Y:S04]  /*ceb0*/  STL [R1+0x30], R0 ;  /* 0x0000300001007387 */ /* 0x0001e80000100800 */
[----:B------:R1:W-:Y:S01]  /*cec0*/  STL.64 [R1+0x28], R4 ;  /* 0x0000280401007387 */ /* 0x0003e20000100a00 */
[----:B0-----:R-:W-:-:S05]  /*ced0*/  SHF.R.S32.HI R0, RZ, 0x1f, R3 ;  /* 0x0000001fff007819 */ /* 0x001fca0000011403 */
[----:B------:R-:W-:-:S04]  /*cee0*/  IMAD R0, R0, UR4, RZ ;  /* 0x0000000400007c24 */ /* 0x000fc8000f8e02ff */
        /* <DEDUP_REMOVED lines=20> */
.L_x_12133:
[----:B------:R-:W-:Y:S05]  /*d030*/  BSYNC B6 ;  /* 0x0000000000067941 */ /* 0x000fea0003800000 */
.L_x_12132:
[----:B------:R-:W2:Y:S01]  /*d040*/  LDL.LU R21, [R1+0x30] ;  /* 0x0000300001157983 */ /* 0x000ea20000300800 */
[----:B------:R-:W-:Y:S01]  /*d050*/  ULDC.64 UR4, c[0x0][0x2d8] ;  /* 0x0000b60000047ab9 */ /* 0x000fe20000000a00 */
[----:B-1----:R-:W0:Y:S01]  /*d060*/  LDC R4, c[0x0][0x448] ;  /* 0x00011200ff047b82 */ /* 0x002e220000000800 */
[----:B------:R-:W-:Y:S01]  /*d070*/  ULDC.64 UR6, c[0x0][0x2c8] ;  /* 0x0000b20000067ab9 */ /* 0x000fe20000000a00 */
[----:B------:R-:W3:Y:S01]  /*d080*/  LDL.LU R0, [R1] ;  /* 0x0000000001007983 */ /* 0x000ee20000300800 */
[----:B------:R-:W-:-:S03]  /*d090*/  ULDC.64 UR8, c[0x0][0x280] ;  /* 0x0000a00000087ab9 */ /* 0x000fc60000000a00 */
[----:B------:R-:W3:Y:S02]  /*d0a0*/  LDL.LU.64 R2, [R1+0x28] ;  /* 0x0000280001027983 */ /* 0x000ee40000300a00 */
[----:B------:R-:W1:Y:S02]  /*d0b0*/  LDC R10, c[0x0][0x448] ;  /* 0x00011200ff0a7b82 */ /* 0x000e640000000800 */
[----:B------:R-:W4:Y:S01]  /*d0c0*/  LDL R20, [R1+0x4] ;  /* 0x0000040001147983 */ /* 0x000f220000100800 */
[----:B------:R-:W5:Y:S01]  /*d0d0*/  S2R R13, SR_TID.X ;  /* 0x00000000000d7919 */ /* 0x000f620000002100 */
[----:B0-----:R-:W-:-:S13]  /*d0e0*/  ISETP.NE.AND P6, PT, R4, 0x1, PT ;  /* 0x000000010400780c */ /* 0x001fda0003fc5270 */
[----:B------:R-:W0:Y:S01]  /*d0f0*/  @P6 LDC R5, c[0x0][0x450] ;  /* 0x00011400ff056b82 */ /* 0x000e220000000800 */
[----:B-----5:R-:W-:-:S05]  /*d100*/  IMAD.SHL.U32 R11, R13, 0x8, RZ ;  /* 0x000000080d0b7824 */ /* 0x020fca00078e00ff */
[----:B------:R-:W-:-:S04]  /*d110*/  LOP3.LUT R11, R11, 0x18, RZ, 0xc0, !PT ;  /* 0x000000180b0b7812 */ /* 0x000fc800078ec0ff */
[C---:B------:R-:W-:Y:S02]  /*d120*/  LOP3.LUT R12, R11.reuse, 0x20, RZ, 0xfc, !PT ;  /* 0x000000200b0c7812 */ /* 0x040fe400078efcff */
[----:B------:R-:W-:Y:S01]  /*d130*/  LOP3.LUT R11, R11, 0x40, RZ, 0xfc, !PT ;  /* 0x000000400b0b7812 */ /* 0x000fe200078efcff */
[----:B---3--:R-:W-:Y:S02]  /*d140*/  IMAD.MOV.U32 R3, RZ, RZ, R0 ;  /* 0x000000ffff037224 */ /* 0x008fe400078e0000 */
[----:B----4-:R-:W-:Y:S02]  /*d150*/  IMAD R0, R20, UR4, RZ ;  /* 0x0000000414007c24 */ /* 0x010fe4000f8e02ff */
[C---:B------:R-:W-:Y:S01]  /*d160*/  IMAD.WIDE.U32 R2, R18.reuse, UR4, R2 ;  /* 0x0000000412027c25 */ /* 0x040fe2000f8e0002 */
[----:B------:R-:W3:Y:S03]  /*d170*/  S2R R20, SR_TID.X ;  /* 0x0000000000147919 */ /* 0x000ee60000002100 */
[----:B------:R-:W-:Y:S01]  /*d180*/  IMAD R0, R18, UR5, R0 ;  /* 0x0000000512007c24 */ /* 0x000fe2000f8e0200 */
[----:B------:R-:W-:-:S03]  /*d190*/  ULDC.64 UR4, c[0x0][0x2e0] ;  /* 0x0000b80000047ab9 */ /* 0x000fc60000000a00 */
[----:B------:R-:W-:Y:S02]  /*d1a0*/  IMAD.IADD R3, R3, 0x1, R0 ;  /* 0x0000000103037824 */ /* 0x000fe400078e0200 */
[----:B--2---:R-:W-:Y:S02]  /*d1b0*/  IMAD R0, R21, UR4, RZ ;  /* 0x0000000415007c24 */ /* 0x004fe4000f8e02ff */
[----:B------:R-:W2:Y:S01]  /*d1c0*/  S2R R21, SR_TID.X ;  /* 0x0000000000157919 */ /* 0x000ea20000002100 */
[----:B------:R-:W-:-:S04]  /*d1d0*/  IMAD.WIDE.U32 R2, R28, UR4, R2 ;  /* 0x000000041c027c25 */ /* 0x000fc8000f8e0002 */
[----:B------:R-:W-:Y:S01]  /*d1e0*/  IMAD R4, R28, UR5, R0 ;  /* 0x000000051c047c24 */ /* 0x000fe2000f8e0200 */
[----:B------:R-:W-:Y:S01]  /*d1f0*/  ULDC.64 UR4, c[0x0][0x2d0] ;  /* 0x0000b40000047ab9 */ /* 0x000fe20000000a00 */
[----:B------:R-:W4:Y:S02]  /*d200*/  @P6 LDC R0, c[0x0][0x44c] ;  /* 0x00011300ff006b82 */ /* 0x000f240000000800 */
[----:B------:R-:W-:Y:S01]  /*d210*/  IMAD.IADD R3, R3, 0x1, R4 ;  /* 0x0000000103037824 */ /* 0x000fe200078e0204 */
[----:B---3--:R-:W-:-:S04]  /*d220*/  LOP3.LUT R20, R20, 0x7f, RZ, 0xc0, !PT ;  /* 0x0000007f14147812 */ /* 0x008fc800078ec0ff */
[----:B------:R-:W-:Y:S01]  /*d230*/  SHF.R.U32.HI R20, RZ, 0x2, R20 ;  /* 0x00000002ff147819 */ /* 0x000fe20000011614 */
[----:B--2---:R-:W-:-:S05]  /*d240*/  IMAD.SHL.U32 R21, R21, 0x20, RZ ;  /* 0x0000002015157824 */ /* 0x004fca00078e00ff */
[----:B------:R-:W-:-:S04]  /*d250*/  LOP3.LUT R21, R21, 0x60, RZ, 0xc0, !PT ;  /* 0x0000006015157812 */ /* 0x000fc800078ec0ff */
[----:B------:R-:W-:Y:S02]  /*d260*/  LOP3.LUT R20, R20, R21, RZ, 0xfc, !PT ;  /* 0x0000001514147212 */ /* 0x000fe400078efcff */
[----:B------:R-:W-:-:S03]  /*d270*/  LOP3.LUT R21, R13, 0x7f, RZ, 0xc0, !PT ;  /* 0x0000007f0d157812 */ /* 0x000fc600078ec0ff */
[----:B------:R-:W-:Y:S01]  /*d280*/  IMAD R6, R17, 0xc0, R20 ;  /* 0x000000c011067824 */ /* 0x000fe200078e0214 */
[----:B------:R-:W-:Y:S01]  /*d290*/  SHF.R.U32.HI R21, RZ, 0x2, R21 ;  /* 0x00000002ff157819 */ /* 0x000fe20000011615 */
[----:B------:R-:W-:Y:S02]  /*d2a0*/  IMAD.SHL.U32 R20, R13, 0x8, RZ ;  /* 0x000000080d147824 */ /* 0x000fe400078e00ff */
[----:B----4-:R-:W-:-:S03]  /*d2b0*/  @P6 IMAD.HI.U32 R0, R6, R0, RZ ;  /* 0x0000000006006227 */ /* 0x010fc600078e00ff */
        /* <DEDUP_REMOVED lines=9> */
[----:B-1----:R-:W-:-:S04]  /*d350*/  IMAD R0, R10, R7, R6 ;  /* 0x000000070a007224 */ /* 0x002fc800078e0206 */
        /* <DEDUP_REMOVED lines=21> */
[----:B------:R-:W-:Y:S01]  /*d4b0*/  UMOV UR5, 0xffffffff ;  /* 0xffffffff00057882 */ /* 0x000fe20000000000 */
[----:B------:R-:W-:Y:S02]  /*d4c0*/  ISETP.GE.AND P1, PT, R11, UR4, PT ;  /* 0x000000040b007c0c */ /* 0x000fe4000bf26270 */
[----:B------:R-:W-:Y:S01]  /*d4d0*/  IMAD.IADD R3, R3, 0x1, R6 ;  /* 0x0000000103037824 */ /* 0x000fe200078e0206 */
[----:B------:R-:W-:Y:S01]  /*d4e0*/  SHF.R.S32.HI R6, RZ, 0x1f, R5 ;  /* 0x0000001fff067819 */ /* 0x000fe20000011405 */
[----:B------:R-:W-:-:S04]  /*d4f0*/  IMAD.WIDE.U32 R2, R5, UR6, R2 ;  /* 0x0000000605027c25 */ /* 0x000fc8000f8e0002 */
[----:B------:R-:W-:Y:S01]  /*d500*/  IMAD R6, R6, UR6, RZ ;  /* 0x0000000606067c24 */ /* 0x000fe2000f8e02ff */
[----:B------:R-:W-:-:S03]  /*d510*/  LEA R8, P0, R2, UR8, 0x1 ;  /* 0x0000000802087c11 */ /* 0x000fc6000f8008ff */
[----:B------:R-:W-:-:S04]  /*d520*/  IMAD R6, R5, UR7, R6 ;  /* 0x0000000705067c24 */ /* 0x000fc8000f8e0206 */
[----:B------:R-:W-:-:S05]  /*d530*/  IMAD.IADD R3, R3, 0x1, R6 ;  /* 0x0000000103037824 */ /* 0x000fca00078e0206 */
[----:B------:R-:W-:Y:S02]  /*d540*/  LEA.HI.X R3, R2, UR9, R3, 0x1, P0 ;  /* 0x0000000902037c11 */ /* 0x000fe400080f0c03 */
[----:B------:R-:W-:Y:S01]  /*d550*/  ISETP.GE.AND P0, PT, R12, UR4, PT ;  /* 0x000000040c007c0c */ /* 0x000fe2000bf06270 */
[----:B------:R-:W-:-:S12]  /*d560*/  BRA.DIV UR5, `(.L_x_12134) ;  /* 0x0000003605947947 */ /* 0x000fd8000b800000 */
[----:B------:R-:W2:Y:S04]  /*d570*/  LDL.LU R5, [R1+0x20] ;  /* 0x0000200001057983 */ /* 0x000ea80000300800 */
[----:B------:R-:W3:Y:S01]  /*d580*/  LDL R9, [R1+0x18] ;  /* 0x0000180001097983 */ /* 0x000ee20000100800 */
[----:B------:R-:W-:-:S03]  /*d590*/  IMAD R17, R17, 0xc0, R21 ;  /* 0x000000c011117824 */ /* 0x000fc600078e0215 */
[----:B------:R-:W0:Y:S04]  /*d5a0*/  SHFL.IDX PT, R7, R4, RZ, 0x1c1f ;  /* 0x001c1fff04077589 */ /* 0x000e2800000e0000 */
[----:B------:R-:W1:Y:S01]  /*d5b0*/  SHFL.IDX PT, R6, R0, RZ, 0x1c1f ;  /* 0x001c1fff00067589 */ /* 0x000e6200000e0000 */
[----:B--2---:R-:W-:Y:S02]  /*d5c0*/  IMAD R2, R5, R10, RZ ;  /* 0x0000000a05027224 */ /* 0x004fe400078e02ff */
[----:B------:R-:W-:-:S03]  /*d5d0*/  VIADD R5, R17, 0x20 ;  /* 0x0000002011057836 */ /* 0x000fc60000000000 */
[----:B------:R-:W-:-:S13]  /*d5e0*/  ISETP.GE.AND P2, PT, R17, R2, PT ;  /* 0x000000021100720c */ /* 0x000fda0003f46270 */
[----:B0-----:R-:W-:-:S05]  /*d5f0*/  @!P2 LEA R7, P4, R20, R7, 0x1 ;  /* 0x000000071407a211 */ /* 0x001fca00078808ff */
[----:B-1----:R-:W-:-:S05]  /*d600*/  @!P2 IMAD.X R6, RZ, RZ, R6, P4 ;  /* 0x000000ffff06a224 */ /* 0x002fca00020e0606 */
[----:B------:R-:W-:-:S04]  /*d610*/  @!P2 LOP3.LUT R7, R7, R6, RZ, 0x3c, !PT ;  /* 0x000000060707a212 */ /* 0x000fc800078e3cff */
[----:B------:R-:W-:-:S04]  /*d620*/  @!P2 LOP3.LUT R6, R7, R6, RZ, 0x3c, !PT ;  /* 0x000000060706a212 */ /* 0x000fc800078e3cff */
[----:B------:R-:W-:-:S05]  /*d630*/  @!P2 LOP3.LUT R7, R7, R6, RZ, 0x3c, !PT ;  /* 0x000000060707a212 */ /* 0x000fca00078e3cff */
[----:B------:R-:W-:Y:S01]  /*d640*/  @!PT LDS RZ, [RZ] ;  /* 0x00000000fffff984 */ /* 0x000fe20000000800 */
[----:B---3--:R-:W-:Y:S04]  /*d650*/  @!P2 LDGSTS.E.BYPASS.LTC128B.128 [R9+0xc400], desc[UR36][R6.64], !P3 ;  /* 0x0c4000000609afae */ /* 0x008fe8000d901d64 */
        /* <DEDUP_REMOVED lines=14> */
[----:B------:R-:W-:Y:S01]  /*d740*/  ISETP.GE.AND P2, PT, R5, R2, PT ;  /* 0x000000020500720c */ /* 0x000fe20003f46270 */
[----:B------:R-:W-:-:S02]  /*d750*/  VIADD R5, R17, 0x60 ;  /* 0x0000006011057836 */ /* 0x000fc40000000000 */
        /* <DEDUP_REMOVED lines=11> */
[----:B------:R-:W-:Y:S01]  /*d810*/  @!P2 LDGSTS.E.BYPASS.LTC128B.128 [R9+0x13400], desc[UR36][R6.64+0x80], !P1 ;  /* 0x134000800609afae */ /* 0x000fe2000c901d64 */
[----:B------:R-:W-:-:S13]  /*d820*/  ISETP.GE.AND P2, PT, R5, R2, PT ;  /* 0x000000020500720c */ /* 0x000fda0003f46270 */
[----:B--2---:R-:W-:-:S05]  /*d830*/  @!P2 LEA R4, P4, R20, R4, 0x1 ;  /* 0x000000041404a211 */ /* 0x004fca00078808ff */
[----:B---3--:R-:W-:-:S04]  /*d840*/  @!P2 IMAD.X R0, RZ, RZ, R0, P4 ;  /* 0x000000ffff00a224 */ /* 0x008fc800020e0600 */
        /* <DEDUP_REMOVED lines=16> */
.L_x_12215:
        /* <DEDUP_REMOVED lines=13> */
.L_x_12135:
        /* <DEDUP_REMOVED lines=18> */
.L_x_12216:
[----:B------:R-:W-:Y:S05]  /*db40*/  BSYNC B0 ;  /* 0x0000000000007941 */ /* 0x000fea0003800000 */
.L_x_12136:
[----:B------:R-:W2:Y:S01]  /*db50*/  LDL R3, [R1+0x24] ;  /* 0x0000240001037983 */ /* 0x000ea20000100800 */
[----:B------:R-:W-:Y:S01]  /*db60*/  BSSY B0, `(.L_x_12138) ;  /* 0x00000ff000007945 */ /* 0x000fe20003800000 */
[----:B--2---:R-:W-:-:S13]  /*db70*/  ISETP.GE.AND P0, PT, R3, 0x2, PT ;  /* 0x000000020300780c */ /* 0x004fda0003f06270 */
[----:B------:R-:W-:Y:S05]  /*db80*/  @!P0 BRA `(.L_x_12139) ;  /* 0x0000000c00f08947 */ /* 0x000fea0003800000 */
[----:B------:R-:W0:Y:S01]  /*db90*/  S2R R2, SR_TID.X ;  /* 0x0000000000027919 */ /* 0x000e220000002100 */
[----:B-1----:R-:W-:Y:S01]  /*dba0*/  VIADD R0, R3, 0xfffffffe ;  /* 0xfffffffe03007836 */ /* 0x002fe20000000000 */
        /* <DEDUP_REMOVED lines=11> */
.L_x_12152:
        /* <DEDUP_REMOVED lines=42> */
.L_x_12140:
[----:B------:R-:W-:Y:S01]  /*df00*/  IMAD R5, R26, 0x8, R23 ;  /* 0x000000081a057824 */ /* 0x000fe200078e0217 */
[----:B------:R-:W-:Y:S01]  /*df10*/  SHF.L.U32 R0, R29, 0x1f, RZ ;  /* 0x0000001f1d007819 */ /* 0x000fe200000006ff */
[----:B------:R-:W-:Y:S03]  /*df20*/  BSSY B1, `(.L_x_12141) ;  /* 0x0000003000017945 */ /* 0x000fe60003800000 */
[----:B------:R-:W0:Y:S02]  /*df30*/  SYNCS.PHASECHK.TRANS64.TRYWAIT P0, [R5+URZ+0x2d840], R0 ;  /* 0x02d84000050075a7 */ /* 0x000e24000800017f */
[----:B0-----:R-:W-:Y:S05]  /*df40*/  @!P0 BRA `(.L_x_12142) ;  /* 0x0000003400448947 */ /* 0x001fea0003800000 */
.L_x_12217:
[----:B------:R-:W-:Y:S05]  /*df50*/  BSYNC B1 ;  /* 0x0000000000017941 */ /* 0x000fea0003800000 */
.L_x_12141:
        /* <DEDUP_REMOVED lines=60> */
.L_x_12227:
        /* <DEDUP_REMOVED lines=11> */
.L_x_12144:
        /* <DEDUP_REMOVED lines=11> */
.L_x_12145:
[----:B------:R1:W-:Y:S01]  /*e480*/  SYNCS.ARRIVE.TRANS64.A1T0 RZ, [R5+URZ+0x2d830], RZ ;  /* 0x02d830ff05ff79a7 */ /* 0x0003e2000810003f */
[----:B------:R-:W-:Y:S05]  /*e490*/  @!P5 BRA `(.L_x_12146) ;  /* 0x000000000004d947 */ /* 0x000fea0003800000 */
[----:B------:R-:W-:Y:S01]  /*e4a0*/  BPT.TRAP 0x1 ;  /* 0x000000040000795c */ /* 0x000fe20000300000 */
.L_x_12146:
[----:B------:R-:W-:Y:S01]  /*e4b0*/  SHF.L.U32 R2, R17, 0x1f, RZ ;  /* 0x0000001f11027819 */ /* 0x000fe200000006ff */
[----:B-1----:R-:W-:Y:S01]  /*e4c0*/  IMAD R5, R10, 0x8, R23 ;  /* 0x000000080a057824 */ /* 0x002fe200078e0217 */
[----:B------:R-:W-:Y:S03]  /*e4d0*/  BSSY B1, `(.L_x_12147) ;  /* 0x0000003000017945 */ /* 0x000fe60003800000 */
[----:B------:R-:W1:Y:S02]  /*e4e0*/  SYNCS.PHASECHK.TRANS64.TRYWAIT P0, [R5+URZ+0x2d860], R2 ;  /* 0x02d86002050075a7 */ /* 0x000e64000800017f */
[----:B-1----:R-:W-:Y:S05]  /*e4f0*/  @!P0 BRA `(.L_x_12148) ;  /* 0x0000003400408947 */ /* 0x002fea0003800000 */
.L_x_12228:
[----:B------:R-:W-:Y:S05]  /*e500*/  BSYNC B1 ;  /* 0x0000000000017941 */ /* 0x000fea0003800000 */
.L_x_12147:
        /* <DEDUP_REMOVED lines=49> */
.L_x_12238:
        /* <DEDUP_REMOVED lines=32> */
.L_x_12150:
        /* <DEDUP_REMOVED lines=12> */
.L_x_12151:
[----:B------:R2:W-:Y:S01]  /*eae0*/  STL [R1], R27 ;  /* 0x0000001b01007387 */ /* 0x0005e20000100800 */
[C---:B------:R-:W-:Y:S01]  /*eaf0*/  ISETP.GT.AND P0, PT, R27.reuse, RZ, PT ;  /* 0x000000ff1b00720c */ /* 0x040fe20003f04270 */
[----:B------:R2:W-:Y:S01]  /*eb00*/  SYNCS.ARRIVE.TRANS64.A1T0 RZ, [R5+URZ+0x2d850], RZ ;  /* 0x02d850ff05ff79a7 */ /* 0x0005e2000810003f */
[----:B------:R-:W-:Y:S02]  /*eb10*/  VIADD R0, R27, 0xffffffff ;  /* 0xffffffff1b007836 */ /* 0x000fe40000000000 */
[----:B------:R-:W-:Y:S02]  /*eb20*/  IMAD.MOV.U32 R17, RZ, RZ, R29 ;  /* 0x000000ffff117224 */ /* 0x000fe400078e001d */
[----:B------:R-:W-:-:S07]  /*eb30*/  IMAD.MOV.U32 R10, RZ, RZ, R26 ;  /* 0x000000ffff0a7224 */ /* 0x000fce00078e001a */
[----:B--2---:R-:W-:Y:S05]  /*eb40*/  @P0 BRA `(.L_x_12152) ;  /* 0xfffffff000440947 */ /* 0x004fea000383ffff */
.L_x_12139:
[----:B------:R-:W-:Y:S05]  /*eb50*/  BSYNC B0 ;  /* 0x0000000000007941 */ /* 0x000fea0003800000 */
.L_x_12138:
        /* <DEDUP_REMOVED lines=17> */
.L_x_12154:
[----:B------:R-:W-:Y:S05]  /*ec70*/  BSYNC B0 ;  /* 0x0000000000007941 */ /* 0x000fea0003800000 */
.L_x_12153:
[----:B-1----:R-:W2:Y:S02]  /*ec80*/  LDL R0, [R1+0x38] ;  /* 0x0000380001007983 */ /* 0x002ea40000100800 */
[----:B--2---:R-:W-:-:S13]  /*ec90*/  ISETP.NE.AND P0, PT, R0, 0x3, PT ;  /* 0x000000030000780c */ /* 0x004fda0003f05270 */
[----:B------:R-:W-:Y:S05]  /*eca0*/  @!P0 BRA `(.L_x_12155) ;  /* 0x0000000000048947 */ /* 0x000fea0003800000 */
[----:B------:R-:W-:Y:S01]  /*ecb0*/  BPT.TRAP 0x1 ;  /* 0x000000040000795c */ /* 0x000fe20000300000 */
.L_x_12155:
[----:B------:R-:W2:Y:S01]  /*ecc0*/  LDL.LU R2, [R1+0xc] ;  /* 0x00000c0001027983 */ /* 0x000ea20000300800 */
[----:B------:R-:W-:Y:S01]  /*ecd0*/  IMAD R0, R26, 0x8, R23 ;  /* 0x000000081a007824 */ /* 0x000fe200078e0217 */
[----:B------:R-:W-:Y:S01]  /*ece0*/  SHF.L.U32 R3, R29, 0x1f, RZ ;  /* 0x0000001f1d037819 */ /* 0x000fe200000006ff */
[----:B------:R-:W-:Y:S03]  /*ecf0*/  BSSY B0, `(.L_x_12156) ;  /* 0x0000004000007945 */ /* 0x000fe60003800000 */
[----:B------:R-:W1:Y:S01]  /*ed00*/  SYNCS.PHASECHK.TRANS64.TRYWAIT P0, [R0+URZ+0x2d860], R3 ;  /* 0x02d86003000075a7 */ /* 0x000e62000800017f */
[----:B--2---:R-:W-:Y:S01]  /*ed10*/  IMAD R6, R27, -0x80, R2 ;  /* 0xffffff801b067824 */ /* 0x004fe200078e0202 */
[----:B-1----:R-:W-:Y:S06]  /*ed20*/  @!P0 BRA `(.L_x_12157) ;  /* 0x0000003000ac8947 */ /* 0x002fec0003800000 */
.L_x_12239:
[----:B------:R-:W-:Y:S05]  /*ed30*/  BSYNC B0 ;  /* 0x0000000000007941 */ /* 0x000fea0003800000 */
.L_x_12156:
        /* <DEDUP_REMOVED lines=56> */
.L_x_12249:
        /* <DEDUP_REMOVED lines=13> */
.L_x_12159:
        /* <DEDUP_REMOVED lines=11> */
.L_x_12160:
[----:B------:R-:W-:Y:S01]  /*f240*/  VIADD R26, R26, 0x1 ;  /* 0x000000011a1a7836 */ /* 0x000fe20000000000 */
[----:B------:R0:W-:Y:S04]  /*f250*/  SYNCS.ARRIVE.TRANS64.A1T0 RZ, [R0+URZ+0x2d850], RZ ;  /* 0x02d850ff00ff79a7 */ /* 0x0001e8000810003f */
[----:B------:R-:W-:-:S04]  /*f260*/  ISETP.NE.AND P0, PT, R26, 0x2, PT ;  /* 0x000000021a00780c */ /* 0x000fc80003f05270 */
[----:B0-----:R-:W-:Y:S02]  /*f270*/  SEL R0, RZ, 0x1, P0 ;  /* 0x00000001ff007807 */ /* 0x001fe40000000000 */
[----:B------:R-:W-:Y:S02]  /*f280*/  SEL R26, R26, RZ, P0 ;  /* 0x000000ff1a1a7207 */ /* 0x000fe40000000000 */
[----:B------:R-:W-:-:S07]  /*f290*/  LOP3.LUT R29, R29, R0, RZ, 0x3c, !PT ;  /* 0x000000001d1d7212 */ /* 0x000fce00078e3cff */
.L_x_12119:
[----:B------:R-:W-:Y:S05]  /*f2a0*/  BSYNC B7 ;  /* 0x0000000000077941 */ /* 0x000fea0003800000 */
.L_x_12117:
        /* <DEDUP_REMOVED lines=8> */
[----:B------:R1:W2:Y:S01]  /*f330*/  LDS.128 R16, [R23+0x2d8d0] ;  /* 0x02d8d00017107984 */ /* 0x0002a20000000c00 */
[----:B------:R-:W-:Y:S06]  /*f340*/  BAR.ARV 0x4, 0x200 ;  /* 0x0108000000007b1d */ /* 0x000fec0000002000 */
[----:B------:R-:W-:Y:S05]  /*f350*/  BRA `(.L_x_12162) ;  /* 0x0000000800cc7947 */ /* 0x000fea0003800000 */
.L_x_12161:
        /* <DEDUP_REMOVED lines=36> */
.L_x_12259:
[----:B------:R-:W-:Y:S02]  /*f5a0*/  ULDC UR4, c[0x0][0xc38] ;  /* 0x00030e0000047ab9 */ /* 0x000fe40000000800 */
[----:B------:R-:W-:-:S04]  /*f5b0*/  IMAD.U32 R4, RZ, RZ, UR4 ;  /* 0x00000004ff047e24 */ /* 0x000fc8000f8e00ff */
[----:B-1----:R-:W-:-:S04]  /*f5c0*/  IMAD R5, R14, R4, RZ ;  /* 0x000000040e057224 */ /* 0x002fc800078e02ff */
[----:B------:R-:W-:-:S05]  /*f5d0*/  IMAD.IADD R16, R16, 0x1, R5 ;  /* 0x0000000110107824 */ /* 0x000fca00078e0205 */
[----:B------:R-:W-:-:S13]  /*f5e0*/  ISETP.GT.AND P6, PT, R16, R0, PT ;  /* 0x000000001000720c */ /* 0x000fda0003fc4270 */
[----:B------:R-:W-:Y:S05]  /*f5f0*/  @P6 BRA `(.L_x_12164) ;  /* 0x00000000009c6947 */ /* 0x000fea0003800000 */
.L_x_12169:
        /* <DEDUP_REMOVED lines=14> */
.L_x_12167:
[----:B------:R-:W-:Y:S05]  /*f6e0*/  BSYNC B0 ;  /* 0x0000000000007941 */ /* 0x000fea0003800000 */
.L_x_12166:
        /* <DEDUP_REMOVED lines=18> */
.L_x_12267:
[----:B------:R-:W-:Y:S02]  /*f810*/  ULDC UR4, c[0x0][0xc38] ;  /* 0x00030e0000047ab9 */ /* 0x000fe40000000800 */
[----:B------:R-:W-:-:S04]  /*f820*/  IMAD.U32 R4, RZ, RZ, UR4 ;  /* 0x00000004ff047e24 */ /* 0x000fc8000f8e00ff */
[----:B-1----:R-:W-:-:S04]  /*f830*/  IMAD R5, R14, R4, RZ ;  /* 0x000000040e057224 */ /* 0x002fc800078e02ff */
[----:B------:R-:W-:-:S05]  /*f840*/  IMAD.IADD R16, R5, 0x1, R16 ;  /* 0x0000000105107824 */ /* 0x000fca00078e0210 */
[----:B------:R-:W-:-:S13]  /*f850*/  ISETP.GT.AND P6, PT, R16, R0, PT ;  /* 0x000000001000720c */ /* 0x000fda0003fc4270 */
[----:B------:R-:W-:Y:S05]  /*f860*/  @!P6 BRA `(.L_x_12169) ;  /* 0xfffffffc0064e947 */ /* 0x000fea000383ffff */
.L_x_12164:
        /* <DEDUP_REMOVED lines=8> */
.L_x_12271:
[----:B------:R-:W-:Y:S01]  /*f8f0*/  ISETP.NE.AND P0, PT, R5, RZ, PT ;  /* 0x000000ff0500720c */ /* 0x000fe20003f05270 */
[----:B------:R-:W-:-:S12]  /*f900*/  IMAD.MOV.U32 R5, RZ, RZ, RZ ;  /* 0x000000ffff057224 */ /* 0x000fd800078e00ff */
[----:B------:R-:W-:Y:S05]  /*f910*/  @!P0 BRA `(.L_x_12171) ;  /* 0x0000000000108947 */ /* 0x000fea0003800000 */
[----:B------:R-:W-:Y:S01]  /*f920*/  UMOV UR4, 0xffffffff ;  /* 0xffffffff00047882 */ /* 0x000fe20000000000 */
[----:B------:R-:W-:Y:S02]  /*f930*/  VIADD R12, R6, 0xffffffff ;  /* 0xffffffff060c7836 */ /* 0x000fe40000000000 */
[----:B------:R-:W-:Y:S05]  /*f940*/  BRA.DIV UR4, `(.L_x_12172) ;  /* 0x0000003604507947 */ /* 0x000fea000b800000 */
[----:B------:R3:W4:Y:S02]  /*f950*/  SHFL.IDX PT, R5, R3, R12, 0x1f ;  /* 0x00001f0c03057589 */ /* 0x00072400000e0000 */
.L_x_12171:
        /* <DEDUP_REMOVED lines=66> */
.L_x_12165:
[----:B------:R-:W-:Y:S01]  /*fd80*/  UMOV UR4, URZ ;  /* 0x0000003f00047c82 */ /* 0x000fe20008000000 */
[----:B------:R-:W-:Y:S01]  /*fd90*/  UMOV UR5, URZ ;  /* 0x0000003f00057c82 */ /* 0x000fe20008000000 */
[----:B------:R-:W-:Y:S01]  /*fda0*/  ULDC UR6, c[0x0][0xc3c] ;  /* 0x00030f0000067ab9 */ /* 0x000fe20000000800 */
[----:B------:R-:W-:Y:S02]  /*fdb0*/  IMAD.MOV.U32 R16, RZ, RZ, R0 ;  /* 0x000000ffff107224 */ /* 0x000fe400078e0000 */
[----:B------:R-:W-:Y:S02]  /*fdc0*/  IMAD.U32 R17, RZ, RZ, UR4 ;  /* 0x00000004ff117e24 */ /* 0x000fe4000f8e00ff */
[----:B------:R-:W-:Y:S02]  /*fdd0*/  IMAD.U32 R18, RZ, RZ, UR5 ;  /* 0x00000005ff127e24 */ /* 0x000fe4000f8e00ff */
[----:B------:R-:W-:-:S07]  /*fde0*/  IMAD.U32 R19, RZ, RZ, UR6 ;  /* 0x00000006ff137e24 */ /* 0x000fce000f8e00ff */
.L_x_12173:
        /* <DEDUP_REMOVED lines=10> */
.L_x_12162:
[----:B------:R-:W-:Y:S02]  /*fe90*/  ULDC UR4, c[0x0][0xc3c] ;  /* 0x00030f0000047ab9 */ /* 0x000fe40000000800 */
[----:B--2---:R-:W-:-:S13]  /*fea0*/  ISETP.GE.AND P0, PT, R19, UR4, PT ;  /* 0x0000000413007c0c */ /* 0x004fda000bf06270 */
[----:B------:R-:W-:Y:S05]  /*feb0*/  @!P0 BRA `(.L_x_12174) ;  /* 0xffffffb8000c8947 */ /* 0x000fea000383ffff */
[----:B------:R-:W-:Y:S05]  /*fec0*/  BSYNC B8 ;  /* 0x0000000000087941 */ /* 0x000fea0003800000 */
.L_x_12113:
        /* <DEDUP_REMOVED lines=12> */
.L_x_12274:
[----:B------:R-:W-:Y:S05]  /*ff90*/  BSYNC B0 ;  /* 0x0000000000007941 */ /* 0x000fea0003800000 */
.L_x_12175:
[----:B------:R-:W-:-:S03]  /*ffa0*/  UMOV UR4, 0xffffffff ;  /* 0xffffffff00047882 */ /* 0x000fc60000000000 */
[----:B------:R-:W-:Y:S05]  /*ffb0*/  BRA.DIV UR4, `(.L_x_12177) ;  /* 0x0000002e04f07947 */ /* 0x000fea000b800000 */
[----:B-1----:R-:W1:Y:S02]  /*ffc0*/  S2R R0, SR_TID.X ;  /* 0x0000000000007919 */ /* 0x002e640000002100 */
[----:B-1----:R-:W-:-:S04]  /*ffd0*/  SHF.R.U32.HI R0, RZ, 0x5, R0 ;  /* 0x00000005ff007819 */ /* 0x002fc80000011600 */
[----:B------:R-:W-:-:S05]  /*ffe0*/  LOP3.LUT R0, R0, 0x3, RZ, 0xc0, !PT ;  /* 0x0000000300007812 */ /* 0x000fca00078ec0ff */
[----:B------:R1:W2:Y:S02]  /*fff0*/  SHFL.IDX PT, R14, R0, RZ, 0x1f ;  /* 0x00001fff000e7589 */ /* 0x0002a400000e0000 */
.L_x_12277:
[----:B--2---:R-:W-:Y:S01]  /*10000*/  ISETP.NE.AND P0, PT, R14, RZ, PT ;  /* 0x000000ff0e00720c */ /* 0x004fe20003f05270 */
[----:B------:R-:W-:-:S12]  /*10010*/  BSSY B0, `(.L_x_12178) ;  /* 0x0000024000007945 */ /* 0x000fd80003800000 */
[----:B------:R-:W-:Y:S05]  /*10020*/  @P0 BRA `(.L_x_12179) ;  /* 0x0000000000880947 */ /* 0x000fea0003800000 */
[----:B------:R-:W-:-:S03]  /*10030*/  UMOV UR4, 0xffffffff ;  /* 0xffffffff00047882 */ /* 0x000fc60000000000 */
[----:B------:R-:W-:Y:S05]  /*10040*/  BRA.DIV UR4, `(.L_x_12180) ;  /* 0x0000003204007947 */ /* 0x000fea000b800000 */
[----:B------:R-:W-:-:S13]  /*10050*/  ELECT P6, URZ, PT ;  /* 0x00000000003f782f */ /* 0x000fda00038c0000 */
.L_x_12280:
[----:B------:R-:W-:Y:S05]  /*10060*/  @!P6 BRA `(.L_x_12179) ;  /* 0x000000000078e947 */ /* 0x000fea0003800000 */
[----:B-1----:R-:W2:Y:S02]  /*10070*/  LDL.LU R0, [R1+0x1c] ;  /* 0x00001c0001007983 */ /* 0x002ea40000300800 */
[----:B--2---:R-:W-:-:S04]  /*10080*/  LOP3.LUT R0, R0, 0x2, RZ, 0xfc, !PT ;  /* 0x0000000200007812 */ /* 0x004fc800078efcff */
[----:B------:R-:W-:-:S13]  /*10090*/  ISETP.NE.AND P0, PT, R0, 0x3, PT ;  /* 0x000000030000780c */ /* 0x000fda0003f05270 */
[----:B------:R-:W-:Y:S05]  /*100a0*/  @!P0 BRA `(.L_x_12181) ;  /* 0x0000000000048947 */ /* 0x000fea0003800000 */
[----:B------:R-:W-:Y:S01]  /*100b0*/  BPT.TRAP 0x1 ;  /* 0x000000040000795c */ /* 0x000fe20000300000 */
.L_x_12181:
[C---:B------:R-:W-:Y:S01]  /*100c0*/  IMAD R3, R26.reuse, 0x8, R5 ;  /* 0x000000081a037824 */ /* 0x040fe200078e0205 */
[----:B------:R-:W-:Y:S01]  /*100d0*/  SHF.L.U32 R2, R29, 0x1f, RZ ;  /* 0x0000001f1d027819 */ /* 0x000fe200000006ff */
[----:B------:R-:W-:-:S03]  /*100e0*/  VIADD R26, R26, 0x1 ;  /* 0x000000011a1a7836 */ /* 0x000fc60000000000 */
[----:B------:R-:W1:Y:S02]  /*100f0*/  SYNCS.PHASECHK.TRANS64.TRYWAIT P1, [R3+URZ+0x2d840], R2 ;  /* 0x02d84002030075a7 */ /* 0x000e64000802017f */
[----:B------:R-:W-:-:S04]  /*10100*/  ISETP.NE.AND P2, PT, R26, 0x2, PT ;  /* 0x000000021a00780c */ /* 0x000fc80003f45270 */
[----:B------:R-:W-:Y:S01]  /*10110*/  SEL R0, RZ, 0x1, P2 ;  /* 0x00000001ff007807 */ /* 0x000fe20001000000 */
[----:B-1----:R-:W-:Y:S08]  /*10120*/  @!P1 BRA `(.L_x_12182) ;  /* 0x0000002c00e89947 */ /* 0x002ff00003800000 */
.L_x_12281:
[----:B------:R-:W-:Y:S02]  /*10130*/  SEL R26, R26, RZ, P2 ;  /* 0x000000ff1a1a7207 */ /* 0x000fe40001000000 */
[----:B------:R-:W-:Y:S01]  /*10140*/  LOP3.LUT R0, R29, R0, RZ, 0x3c, !PT ;  /* 0x000000001d007212 */ /* 0x000fe200078e3cff */
[----:B------:R-:W-:Y:S06]  /*10150*/  @!P0 BRA `(.L_x_12183) ;  /* 0x0000000000048947 */ /* 0x000fec0003800000 */
[----:B------:R-:W-:Y:S01]  /*10160*/  BPT.TRAP 0x1 ;  /* 0x000000040000795c */ /* 0x000fe20000300000 */
.L_x_12183:
[----:B------:R-:W-:Y:S01]  /*10170*/  IMAD R5, R26, 0x8, R5 ;  /* 0x000000081a057824 */ /* 0x000fe200078e0205 */
[----:B------:R-:W-:-:S04]  /*10180*/  SHF.L.U32 R0, R0, 0x1f, RZ ;  /* 0x0000001f00007819 */ /* 0x000fc800000006ff */
[----:B------:R-:W2:Y:S02]  /*10190*/  SYNCS.PHASECHK.TRANS64.TRYWAIT P1, [R5+URZ+0x2d840], R0 ;  /* 0x02d84000050075a7 */ /* 0x000ea4000802017f */
[----:B--2---:R-:W-:Y:S05]  /*101a0*/  @!P1 BRA `(.L_x_12184) ;  /* 0x0000002c00dc9947 */ /* 0x004fea0003800000 */
.L_x_12282:
[----:B------:R-:W-:Y:S05]  /*101b0*/  @!P0 BRA `(.L_x_12185) ;  /* 0x0000000000048947 */ /* 0x000fea0003800000 */
[----:B------:R-:W-:Y:S01]  /*101c0*/  BPT.TRAP 0x1 ;  /* 0x000000040000795c */ /* 0x000fe20000300000 */
.L_x_12185:
[----:B------:R-:W3:Y:S02]  /*101d0*/  SYNCS.PHASECHK.TRANS64.TRYWAIT P1, [R3+URZ+0x2d860], R2 ;  /* 0x02d86002030075a7 */ /* 0x000ee4000802017f */
[----:B---3--:R-:W-:Y:S05]  /*101e0*/  @!P1 BRA `(.L_x_12186) ;  /* 0x0000002c00e09947 */ /* 0x008fea0003800000 */
.L_x_12283:
[----:B------:R-:W-:Y:S05]  /*101f0*/  @!P0 BRA `(.L_x_12187) ;  /* 0x0000000000048947 */ /* 0x000fea0003800000 */
[----:B------:R-:W-:Y:S01]  /*10200*/  BPT.TRAP 0x1 ;  /* 0x000000040000795c */ /* 0x000fe20000300000 */
.L_x_12187:
[----:B----4-:R4:W0:Y:S02]  /*10210*/  SYNCS.PHASECHK.TRANS64.TRYWAIT P0, [R5+URZ+0x2d860], R0 ;  /* 0x02d86000050075a7 */ /* 0x010824000800017f */
[----:B0-----:R-:W-:Y:S05]  /*10220*/  @!P0 NANOSLEEP.SYNCS 0x989680 ;  /* 0x009896800000895d */ /* 0x001fea0003900000 */
[----:B------:R-:W0:Y:S02]  /*10230*/  @!P0 SYNCS.PHASECHK.TRANS64 P0, [R5+URZ+0x2d860], R0 ;  /* 0x02d86000050085a7 */ /* 0x000e24000800007f */
[----:B0-----:R-:W-:Y:S05]  /*10240*/  @!P0 BRA `(.L_x_12187) ;  /* 0xfffffffc00f08947 */ /* 0x001fea000383ffff */
.L_x_12179:
[----:B------:R-:W-:Y:S05]  /*10250*/  BSYNC B0 ;  /* 0x0000000000007941 */ /* 0x000fea0003800000 */
.L_x_12178:
[----:B------:R-:W-:Y:S05]  /*10260*/  EXIT ;  /* 0x000000000000794d */ /* 0x000fea0003800000 */
.L_x_12057:
[----:B0-----:R-:W-:-:S04]  /*10270*/  IMAD.U32 R3, RZ, RZ, UR40 ;  /* 0x00000028ff037e24 */ /* 0x001fc8000f8e00ff */
[----:B------:R0:W1:Y:S03]  /*10280*/  SYNCS.PHASECHK.TRANS64.TRYWAIT P1, [R3+URZ+0x2d800], R0 ;  /* 0x02d80000030075a7 */ /* 0x000066000802017f */
[----:B-1----:R-:W-:Y:S05]  /*10290*/  @!P1 NANOSLEEP.SYNCS 0x989680 ;  /* 0x009896800000995d */ /* 0x002fea0003900000 */
[----:B------:R-:W1:Y:S02]  /*102a0*/  @!P1 SYNCS.PHASECHK.TRANS64 P1, [R3+URZ+0x2d800], R0 ;  /* 0x02d80000030095a7 */ /* 0x000e64000802007f */
[----:B-1----:R-:W-:Y:S05]  /*102b0*/  @!P1 BRA `(.L_x_12057) ;  /* 0xfffffffc00ec9947 */ /* 0x002fea000383ffff */
[----:B------:R-:W-:Y:S05]  /*102c0*/  BRA `(.L_x_12188) ;  /* 0xffffff1400247947 */ /* 0x000fea000383ffff */
.L_x_12061:
[----:B-1----:R1:W2:Y:S02]  /*102d0*/  SYNCS.PHASECHK.TRANS64.TRYWAIT P1, [R3+URZ+0x2d830], R0 ;  /* 0x02d83000030075a7 */ /* 0x0022a4000802017f */
[----:B--2---:R-:W-:Y:S05]  /*102e0*/  @!P1 NANOSLEEP.SYNCS 0x989680 ;  /* 0x009896800000995d */ /* 0x004fea0003900000 */
[----:B------:R-:W2:Y:S02]  /*102f0*/  @!P1 SYNCS.PHASECHK.TRANS64 P1, [R3+URZ+0x2d830], R0 ;  /* 0x02d83000030095a7 */ /* 0x000ea4000802007f */
[----:B--2---:R-:W-:Y:S05]  /*10300*/  @!P1 BRA `(.L_x_12061) ;  /* 0xfffffffc00f09947 */ /* 0x004fea000383ffff */
[----:B------:R-:W-:Y:S05]  /*10310*/  BRA `(.L_x_12060) ;  /* 0xffffff14003c7947 */ /* 0x000fea000383ffff */
.L_x_12067:
[----:B-1----:R-:W-:-:S04]  /*10320*/  IMAD.U32 R5, RZ, RZ, UR7 ;  /* 0x00000007ff057e24 */ /* 0x002fc8000f8e00ff */
[----:B------:R1:W2:Y:S03]  /*10330*/  SYNCS.PHASECHK.TRANS64.TRYWAIT P1, [R5+URZ+0x2d830], R0 ;  /* 0x02d83000050075a7 */ /* 0x0002a6000802017f */
[----:B--2---:R-:W-:Y:S05]  /*10340*/  @!P1 NANOSLEEP.SYNCS 0x989680 ;  /* 0x009896800000995d */ /* 0x004fea0003900000 */
[----:B------:R-:W2:Y:S02]  /*10350*/  @!P1 SYNCS.PHASECHK.TRANS64 P1, [R5+URZ+0x2d830], R0 ;  /* 0x02d83000050095a7 */ /* 0x000ea4000802007f */
[----:B--2---:R-:W-:Y:S05]  /*10360*/  @!P1 BRA `(.L_x_12067) ;  /* 0xfffffffc00ec9947 */ /* 0x004fea000383ffff */
[----:B------:R-:W-:Y:S05]  /*10370*/  BRA `(.L_x_12064) ;  /* 0xffffff3800087947 */ /* 0x000fea000383ffff */
.L_x_12071:
[----:B-1----:R-:W-:-:S04]  /*10380*/  IMAD.U32 R5, RZ, RZ, UR7 ;  /* 0x00000007ff057e24 */ /* 0x002fc8000f8e00ff */
[----:B------:R1:W2:Y:S03]  /*10390*/  SYNCS.PHASECHK.TRANS64.TRYWAIT P1, [R5+URZ+0x2d850], R0 ;  /* 0x02d85000050075a7 */ /* 0x0002a6000802017f */
[----:B--2---:R-:W-:Y:S05]  /*103a0*/  @!P1 NANOSLEEP.SYNCS 0x989680 ;  /* 0x009896800000995d */ /* 0x004fea0003900000 */
[----:B------:R-:W2:Y:S02]  /*103b0*/  @!P1 SYNCS.PHASECHK.TRANS64 P1, [R5+URZ+0x2d850], R0 ;  /* 0x02d85000050095a7 */ /* 0x000ea4000802007f */
[----:B--2---:R-:W-:Y:S05]  /*103c0*/  @!P1 BRA `(.L_x_12071) ;  /* 0xfffffffc00ec9947 */ /* 0x004fea000383ffff */
[----:B------:R-:W-:Y:S05]  /*103d0*/  BRA `(.L_x_12068) ;  /* 0xffffff3800b87947 */ /* 0x000fea000383ffff */
.L_x_12079:
[----:B-1----:R-:W-:-:S04]  /*103e0*/  IMAD.U32 R5, RZ, RZ, UR7 ;  /* 0x00000007ff057e24 */ /* 0x002fc8000f8e00ff */
[----:B------:R1:W2:Y:S03]  /*103f0*/  SYNCS.PHASECHK.TRANS64.TRYWAIT P1, [R5+URZ+0x2d830], R0 ;  /* 0x02d83000050075a7 */ /* 0x0002a6000802017f */
[----:B--2---:R-:W-:Y:S05]  /*10400*/  @!P1 NANOSLEEP.SYNCS 0x989680 ;  /* 0x009896800000995d */ /* 0x004fea0003900000 */
[----:B------:R-:W2:Y:S02]  /*10410*/  @!P1 SYNCS.PHASECHK.TRANS64 P1, [R5+URZ+0x2d830], R0 ;  /* 0x02d83000050095a7 */ /* 0x000ea4000802007f */
[----:B--2---:R-:W-:Y:S05]  /*10420*/  @!P1 BRA `(.L_x_12079) ;  /* 0xfffffffc00ec9947 */ /* 0x004fea000383ffff */
[----:B------:R-:W-:Y:S05]  /*10430*/  BRA `(.L_x_12076) ;  /* 0xffffff60006c7947 */ /* 0x000fea000383ffff */
.L_x_12083:
[----:B-1----:R-:W-:-:S04]  /*10440*/  IMAD.U32 R5, RZ, RZ, UR7 ;  /* 0x00000007ff057e24 */ /* 0x002fc8000f8e00ff */
[----:B------:R1:W2:Y:S03]  /*10450*/  SYNCS.PHASECHK.TRANS64.TRYWAIT P1, [R5+URZ+0x2d850], R0 ;  /* 0x02d85000050075a7 */ /* 0x0002a6000802017f */
[----:B--2---:R-:W-:Y:S05]  /*10460*/  @!P1 NANOSLEEP.SYNCS 0x989680 ;  /* 0x009896800000995d */ /* 0x004fea0003900000 */
[----:B------:R-:W2:Y:S02]  /*10470*/  @!P1 SYNCS.PHASECHK.TRANS64 P1, [R5+URZ+0x2d850], R0 ;  /* 0x02d85000050095a7 */ /* 0x000ea4000802007f */
[----:B--2---:R-:W-:Y:S05]  /*10480*/  @!P1 BRA `(.L_x_12083) ;  /* 0xfffffffc00ec9947 */ /* 0x004fea000383ffff */
[----:B------:R-:W-:Y:S05]  /*10490*/  BRA `(.L_x_12080) ;  /* 0xffffff64001c7947 */ /* 0x000fea000383ffff */
.L_x_12090:
[----:B-1----:R-:W-:-:S04]  /*104a0*/  IMAD.U32 R8, RZ, RZ, UR4 ;  /* 0x00000004ff087e24 */ /* 0x002fc8000f8e00ff */
[----:B------:R1:W2:Y:S03]  /*104b0*/  SYNCS.PHASECHK.TRANS64.TRYWAIT P1, [R8+URZ+0x2d850], R7 ;  /* 0x02d85007080075a7 */ /* 0x0002a6000802017f */
[----:B--2---:R-:W-:Y:S05]  /*104c0*/  @!P1 NANOSLEEP.SYNCS 0x989680 ;  /* 0x009896800000995d */ /* 0x004fea0003900000 */
[----:B------:R-:W2:Y:S02]  /*104d0*/  @!P1 SYNCS.PHASECHK.TRANS64 P1, [R8+URZ+0x2d850], R7 ;  /* 0x02d85007080095a7 */ /* 0x000ea4000802007f */
[----:B--2---:R-:W-:Y:S05]  /*104e0*/  @!P1 BRA `(.L_x_12090) ;  /* 0xfffffffc00ec9947 */ /* 0x004fea000383ffff */
[----:B------:R-:W-:Y:S05]  /*104f0*/  BRA `(.L_x_12089) ;  /* 0xffffff80004c7947 */ /* 0x000fea000383ffff */
.L_x_12125:
        /* <DEDUP_REMOVED lines=11> */
.L_x_12190:
[----:B------:R-:W-:Y:S05]  /*105b0*/  BSYNC B0 ;  /* 0x0000000000007941 */ /* 0x000fea0003800000 */
.L_x_12189:
[----:B------:R-:W-:Y:S05]  /*105c0*/  BRA `(.L_x_12191) ;  /* 0xffffffbc00ec7947 */ /* 0x000fea000383ffff */
.L_x_12128:
[----:B0-----:R0:W1:Y:S02]  /*105d0*/  SYNCS.PHASECHK.TRANS64.TRYWAIT P0, [R2+URZ+0x2d840], R3 ;  /* 0x02d84003020075a7 */ /* 0x001064000800017f */
[----:B-1----:R-:W-:Y:S05]  /*105e0*/  @!P0 NANOSLEEP.SYNCS 0x989680 ;  /* 0x009896800000895d */ /* 0x002fea0003900000 */
[----:B------:R-:W1:Y:S02]  /*105f0*/  @!P0 SYNCS.PHASECHK.TRANS64 P0, [R2+URZ+0x2d840], R3 ;  /* 0x02d84003020085a7 */ /* 0x000e64000800007f */
[----:B-1----:R-:W-:Y:S05]  /*10600*/  @!P0 BRA `(.L_x_12128) ;  /* 0xfffffffc00f08947 */ /* 0x002fea000383ffff */
[----:B------:R-:W-:Y:S05]  /*10610*/  BRA `(.L_x_12192) ;  /* 0xffffffc0005c7947 */ /* 0x000fea000383ffff */
.L_x_12129:
        /* <DEDUP_REMOVED lines=8> */
.L_x_12194:
[----:B------:R-:W-:Y:S05]  /*106a0*/  BSYNC B0 ;  /* 0x0000000000007941 */ /* 0x000fea0003800000 */
.L_x_12193:
        /* <DEDUP_REMOVED lines=9> */
.L_x_12195:
[----:B------:R-:W-:Y:S02]  /*10740*/  IMAD.MOV.U32 R13, RZ, RZ, R6 ;  /* 0x000000ffff0d7224 */ /* 0x000fe400078e0006 */
[----:B------:R-:W-:Y:S02]  /*10750*/  IMAD.MOV.U32 R12, RZ, RZ, 0x1 ;  /* 0x00000001ff0c7424 */ /* 0x000fe400078e00ff */
[----:B------:R-:W-:-:S07]  /*10760*/  IMAD.MOV.U32 R5, RZ, RZ, R14 ;  /* 0x000000ffff057224 */ /* 0x000fce00078e000e */
[----:B------:R-:W-:Y:S05]  /*10770*/  WARPSYNC.COLLECTIVE R15, `(.L_x_12196) ;  /* 0x000000000f087348 */ /* 0x000fea0003c00000 */
[----:B------:R0:W1:Y:S02]  /*10780*/  SHFL.IDX P6, R14, R13, R12, R11 ;  /* 0x0000000c0d0e7389 */ /* 0x00006400000c000b */
[----:B01----:R-:W-:Y:S01]  /*10790*/  ENDCOLLECTIVE ;  /* 0x000000000000791b */ /* 0x003fe20003800000 */
.L_x_12196:
        /* <DEDUP_REMOVED lines=17> */
.L_x_12197:
[----:B------:R-:W-:Y:S02]  /*108b0*/  @P1 IMAD R8, R7, 0x2, R23 ;  /* 0x0000000207081824 */ /* 0x000fe400078e0217 */
[----:B------:R-:W-:Y:S02]  /*108c0*/  IMAD.MOV.U32 R13, RZ, RZ, R6 ;  /* 0x000000ffff0d7224 */ /* 0x000fe400078e0006 */
[----:B------:R-:W-:Y:S02]  /*108d0*/  IMAD.MOV.U32 R12, RZ, RZ, 0x2 ;  /* 0x00000002ff0c7424 */ /* 0x000fe400078e00ff */
[----:B------:R-:W-:-:S07]  /*108e0*/  IMAD.MOV.U32 R5, RZ, RZ, R14 ;  /* 0x000000ffff057224 */ /* 0x000fce00078e000e */
[----:B------:R-:W-:Y:S05]  /*108f0*/  WARPSYNC.COLLECTIVE R15, `(.L_x_12198) ;  /* 0x000000000f087348 */ /* 0x000fea0003c00000 */
[----:B------:R0:W1:Y:S02]  /*10900*/  SHFL.IDX P6, R14, R13, R12, R11 ;  /* 0x0000000c0d0e7389 */ /* 0x00006400000c000b */
[----:B01----:R-:W-:Y:S01]  /*10910*/  ENDCOLLECTIVE ;  /* 0x000000000000791b */ /* 0x003fe20003800000 */
.L_x_12198:
        /* <DEDUP_REMOVED lines=17> */
.L_x_12199:
[----:B------:R-:W-:Y:S02]  /*10a30*/  @P1 IMAD R8, R7, 0x2, R23 ;  /* 0x0000000207081824 */ /* 0x000fe400078e0217 */
[----:B------:R-:W-:Y:S02]  /*10a40*/  IMAD.MOV.U32 R13, RZ, RZ, R6 ;  /* 0x000000ffff0d7224 */ /* 0x000fe400078e0006 */
[----:B------:R-:W-:Y:S02]  /*10a50*/  IMAD.MOV.U32 R12, RZ, RZ, 0x3 ;  /* 0x00000003ff0c7424 */ /* 0x000fe400078e00ff */
[----:B------:R-:W-:-:S07]  /*10a60*/  IMAD.MOV.U32 R5, RZ, RZ, R14 ;  /* 0x000000ffff057224 */ /* 0x000fce00078e000e */
[----:B------:R-:W-:Y:S05]  /*10a70*/  WARPSYNC.COLLECTIVE R15, `(.L_x_12200) ;  /* 0x000000000f087348 */ /* 0x000fea0003c00000 */
[----:B------:R0:W1:Y:S02]  /*10a80*/  SHFL.IDX P6, R14, R13, R12, R11 ;  /* 0x0000000c0d0e7389 */ /* 0x00006400000c000b */
[----:B01----:R-:W-:Y:S01]  /*10a90*/  ENDCOLLECTIVE ;  /* 0x000000000000791b */ /* 0x003fe20003800000 */
.L_x_12200:
        /* <DEDUP_REMOVED lines=10> */
.L_x_12201:
        /* <DEDUP_REMOVED lines=8> */
.L_x_12134:
[----:B------:R-:W2:Y:S04]  /*10bc0*/  LDL.LU R11, [R1+0x20] ;  /* 0x00002000010b7983 */ /* 0x000ea80000300800 */
[----:B------:R0:W5:Y:S01]  /*10bd0*/  LDL R9, [R1+0x18] ;  /* 0x0000180001097983 */ /* 0x0001620000100800 */
[----:B------:R-:W-:Y:S02]  /*10be0*/  IMAD.MOV.U32 R13, RZ, RZ, R0 ;  /* 0x000000ffff0d7224 */ /* 0x000fe400078e0000 */
[----:B------:R-:W-:Y:S02]  /*10bf0*/  IMAD.MOV.U32 R12, RZ, RZ, RZ ;  /* 0x000000ffff0c7224 */ /* 0x000fe400078e00ff */
[----:B------:R-:W-:Y:S02]  /*10c00*/  IMAD.MOV.U32 R15, RZ, RZ, -0x1 ;  /* 0xffffffffff0f7424 */ /* 0x000fe400078e00ff */
[----:B------:R-:W-:-:S04]  /*10c10*/  IMAD R17, R17, 0xc0, R21 ;  /* 0x000000c011117824 */ /* 0x000fc800078e0215 */
[----:B------:R-:W-:Y:S02]  /*10c20*/  VIADD R5, R17, 0x20 ;  /* 0x0000002011057836 */ /* 0x000fe40000000000 */
[----:B--2---:R-:W-:Y:S02]  /*10c30*/  IMAD R2, R11, R10, RZ ;  /* 0x0000000a0b027224 */ /* 0x004fe400078e02ff */
[----:B0-----:R-:W-:-:S07]  /*10c40*/  IMAD.MOV.U32 R11, RZ, RZ, 0x1c1f ;  /* 0x00001c1fff0b7424 */ /* 0x001fce00078e00ff */
[----:B-----5:R-:W-:Y:S05]  /*10c50*/  WARPSYNC.COLLECTIVE R15, `(.L_x_12203) ;  /* 0x000000000f087348 */ /* 0x020fea0003c00000 */
[----:B------:R0:W1:Y:S02]  /*10c60*/  SHFL.IDX P6, R14, R13, R12, R11 ;  /* 0x0000000c0d0e7389 */ /* 0x00006400000c000b */
[----:B01---5:R-:W-:Y:S01]  /*10c70*/  ENDCOLLECTIVE ;  /* 0x000000000000791b */ /* 0x023fe20003800000 */
.L_x_12203:
[----:B------:R-:W-:Y:S02]  /*10c80*/  IMAD.MOV.U32 R13, RZ, RZ, R4 ;  /* 0x000000ffff0d7224 */ /* 0x000fe400078e0004 */
[----:B------:R-:W-:-:S07]  /*10c90*/  IMAD.MOV.U32 R6, RZ, RZ, R14 ;  /* 0x000000ffff067224 */ /* 0x000fce00078e000e */
[----:B------:R-:W-:Y:S05]  /*10ca0*/  WARPSYNC.COLLECTIVE R15, `(.L_x_12204) ;  /* 0x000000000f087348 */ /* 0x000fea0003c00000 */
[----:B------:R0:W1:Y:S02]  /*10cb0*/  SHFL.IDX P6, R14, R13, R12, R11 ;  /* 0x0000000c0d0e7389 */ /* 0x00006400000c000b */
[----:B01----:R-:W-:Y:S01]  /*10cc0*/  ENDCOLLECTIVE ;  /* 0x000000000000791b */ /* 0x003fe20003800000 */
.L_x_12204:
[----:B------:R-:W-:Y:S01]  /*10cd0*/  ISETP.GE.AND P2, PT, R17, R2, PT ;  /* 0x000000021100720c */ /* 0x000fe20003f46270 */
[----:B------:R-:W-:Y:S02]  /*10ce0*/  IMAD.MOV.U32 R13, RZ, RZ, R0 ;  /* 0x000000ffff0d7224 */ /* 0x000fe400078e0000 */
[----:B------:R-:W-:Y:S02]  /*10cf0*/  IMAD.MOV.U32 R12, RZ, RZ, 0x1 ;  /* 0x00000001ff0c7424 */ /* 0x000fe400078e00ff */
[----:B------:R-:W-:-:S08]  /*10d00*/  IMAD.MOV.U32 R7, RZ, RZ, R14 ;  /* 0x000000ffff077224 */ /* 0x000fd000078e000e */
[----:B------:R-:W-:Y:S05]  /*10d10*/  WARPSYNC.COLLECTIVE R15, `(.L_x_12205) ;  /* 0x000000000f087348 */ /* 0x000fea0003c00000 */
[----:B------:R0:W1:Y:S02]  /*10d20*/  SHFL.IDX P6, R14, R13, R12, R11 ;  /* 0x0000000c0d0e7389 */ /* 0x00006400000c000b */
[----:B01----:R-:W-:Y:S01]  /*10d30*/  ENDCOLLECTIVE ;  /* 0x000000000000791b */ /* 0x003fe20003800000 */
.L_x_12205:
[----:B------:R-:W-:-:S05]  /*10d40*/  @!P2 LEA R7, P4, R20, R7, 0x1 ;  /* 0x000000071407a211 */ /* 0x000fca00078808ff */
[----:B------:R-:W-:-:S05]  /*10d50*/  @!P2 IMAD.X R6, RZ, RZ, R6, P4 ;  /* 0x000000ffff06a224 */ /* 0x000fca00020e0606 */
[----:B------:R-:W-:-:S04]  /*10d60*/  @!P2 LOP3.LUT R7, R7, R6, RZ, 0x3c, !PT ;  /* 0x000000060707a212 */ /* 0x000fc800078e3cff */
[----:B------:R-:W-:-:S04]  /*10d70*/  @!P2 LOP3.LUT R6, R7, R6, RZ, 0x3c, !PT ;  /* 0x000000060706a212 */ /* 0x000fc800078e3cff */
[----:B------:R-:W-:Y:S01]  /*10d80*/  @!P2 LOP3.LUT R7, R7, R6, RZ, 0x3c, !PT ;  /* 0x000000060707a212 */ /* 0x000fe200078e3cff */
[----:B------:R-:W-:-:S04]  /*10d90*/  IMAD.MOV.U32 R13, RZ, RZ, R4 ;  /* 0x000000ffff0d7224 */ /* 0x000fc800078e0004 */
        /* <DEDUP_REMOVED lines=10> */
.L_x_12206:
[----:B------:R-:W-:Y:S01]  /*10e40*/  ISETP.GE.AND P2, PT, R5, R2, PT ;  /* 0x000000020500720c */ /* 0x000fe20003f46270 */
[----:B------:R-:W-:Y:S02]  /*10e50*/  IMAD.MOV.U32 R13, RZ, RZ, R0 ;  /* 0x000000ffff0d7224 */ /* 0x000fe400078e0000 */
[----:B------:R-:W-:Y:S02]  /*10e60*/  IMAD.MOV.U32 R12, RZ, RZ, 0x2 ;  /* 0x00000002ff0c7424 */ /* 0x000fe400078e00ff */
[----:B------:R-:W-:-:S08]  /*10e70*/  IMAD.MOV.U32 R7, RZ, RZ, R14 ;  /* 0x000000ffff077224 */ /* 0x000fd000078e000e */
[----:B------:R-:W-:Y:S05]  /*10e80*/  WARPSYNC.COLLECTIVE R15, `(.L_x_12207) ;  /* 0x000000000f087348 */ /* 0x000fea0003c00000 */
[----:B------:R0:W1:Y:S02]  /*10e90*/  SHFL.IDX P6, R14, R13, R12, R11 ;  /* 0x0000000c0d0e7389 */ /* 0x00006400000c000b */
[----:B01----:R-:W-:Y:S01]  /*10ea0*/  ENDCOLLECTIVE ;  /* 0x000000000000791b */ /* 0x003fe20003800000 */
.L_x_12207:
        /* <DEDUP_REMOVED lines=16> */
.L_x_12208:
[----:B------:R-:W-:Y:S02]  /*10fb0*/  VIADD R5, R17, 0x40 ;  /* 0x0000004011057836 */ /* 0x000fe40000000000 */
[----:B------:R-:W-:Y:S02]  /*10fc0*/  IMAD.MOV.U32 R13, RZ, RZ, R0 ;  /* 0x000000ffff0d7224 */ /* 0x000fe400078e0000 */
[----:B------:R-:W-:Y:S01]  /*10fd0*/  IMAD.MOV.U32 R12, RZ, RZ, 0x3 ;  /* 0x00000003ff0c7424 */ /* 0x000fe200078e00ff */
[----:B------:R-:W-:Y:S01]  /*10fe0*/  ISETP.GE.AND P2, PT, R5, R2, PT ;  /* 0x000000020500720c */ /* 0x000fe20003f46270 */
[----:B------:R-:W-:-:S12]  /*10ff0*/  IMAD.MOV.U32 R7, RZ, RZ, R14 ;  /* 0x000000ffff077224 */ /* 0x000fd800078e000e */
[----:B------:R-:W-:Y:S05]  /*11000*/  WARPSYNC.COLLECTIVE R15, `(.L_x_12209) ;  /* 0x000000000f087348 */ /* 0x000fea0003c00000 */
[----:B------:R0:W1:Y:S02]  /*11010*/  SHFL.IDX P6, R14, R13, R12, R11 ;  /* 0x0000000c0d0e7389 */ /* 0x00006400000c000b */
[----:B01----:R-:W-:Y:S01]  /*11020*/  ENDCOLLECTIVE ;  /* 0x000000000000791b */ /* 0x003fe20003800000 */
.L_x_12209:
[----:B------:R-:W-:-:S05]  /*11030*/  @!P2 LEA R7, P4, R20, R7, 0x1 ;  /* 0x000000071407a211 */ /* 0x000fca00078808ff */
[----:B------:R-:W-:Y:S02]  /*11040*/  @!P2 IMAD.X R6, RZ, RZ, R6, P4 ;  /* 0x000000ffff06a224 */ /* 0x000fe400020e0606 */
[----:B------:R-:W-:-:S03]  /*11050*/  IMAD.MOV.U32 R13, RZ, RZ, R4 ;  /* 0x000000ffff0d7224 */ /* 0x000fc600078e0004 */
[----:B------:R-:W-:Y:S01]  /*11060*/  @!P2 LOP3.LUT R7, R7, R6, RZ, 0x3c, !PT ;  /* 0x000000060707a212 */ /* 0x000fe200078e3cff */
[----:B------:R-:W-:-:S07]  /*11070*/  IMAD.MOV.U32 R0, RZ, RZ, R14 ;  /* 0x000000ffff007224 */ /* 0x000fce00078e000e */
[----:B------:R-:W-:Y:S05]  /*11080*/  WARPSYNC.COLLECTIVE R15, `(.L_x_12210) ;  /* 0x000000000f087348 */ /* 0x000fea0003c00000 */
[----:B------:R0:W1:Y:S02]  /*11090*/  SHFL.IDX P6, R14, R13, R12, R11 ;  /* 0x0000000c0d0e7389 */ /* 0x00006400000c000b */
[----:B01----:R-:W-:Y:S01]  /*110a0*/  ENDCOLLECTIVE ;  /* 0x000000000000791b */ /* 0x003fe20003800000 */
.L_x_12210:
[----:B------:R-:W-:Y:S01]  /*110b0*/  @!P2 LOP3.LUT R6, R7, R6, RZ, 0x3c, !PT ;  /* 0x000000060706a212 */ /* 0x000fe200078e3cff */
[----:B------:R-:W-:-:S03]  /*110c0*/  VIADD R5, R17, 0x60 ;  /* 0x0000006011057836 */ /* 0x000fc60000000000 */
[----:B------:R-:W-:-:S05]  /*110d0*/  @!P2 LOP3.LUT R7, R7, R6, RZ, 0x3c, !PT ;  /* 0x000000060707a212 */ /* 0x000fca00078e3cff */
[----:B------:R-:W-:Y:S01]  /*110e0*/  @!PT LDS RZ, [RZ] ;  /* 0x00000000fffff984 */ /* 0x000fe20000000800 */
[----:B------:R-:W-:Y:S01]  /*110f0*/  @!PT LDS RZ, [RZ] ;  /* 0x00000000fffff984 */ /* 0x000fe20000000800 */
[----:B------:R-:W-:Y:S01]  /*11100*/  @!PT LDS RZ, [RZ] ;  /* 0x00000000fffff984 */ /* 0x000fe20000000800 */
[----:B------:R0:W-:Y:S04]  /*11110*/  @!P2 LDGSTS.E.BYPASS.LTC128B.128 [R9+0xd400], desc[UR36][R6.64], !P3 ;  /* 0x0d4000000609afae */ /* 0x0001e8000d901d64 */
[----:B------:R0:W-:Y:S01]  /*11120*/  @!P2 LDGSTS.E.BYPASS.LTC128B.128 [R9+0x10400], desc[UR36][R6.64+0x40], !P0 ;  /* 0x104000400609afae */ /* 0x0001e2000c101d64 */
[----:B------:R-:W-:-:S03]  /*11130*/  IMAD.MOV.U32 R13, RZ, RZ, R3 ;  /* 0x000000ffff0d7224 */ /* 0x000fc600078e0003 */
[----:B------:R0:W-:Y:S01]  /*11140*/  @!P2 LDGSTS.E.BYPASS.LTC128B.128 [R9+0x13400], desc[UR36][R6.64+0x80], !P1 ;  /* 0x134000800609afae */ /* 0x0001e2000c901d64 */
[----:B------:R-:W-:Y:S01]  /*11150*/  ISETP.GE.AND P2, PT, R5, R2, PT ;  /* 0x000000020500720c */ /* 0x000fe20003f46270 */
[----:B------:R-:W-:Y:S02]  /*11160*/  IMAD.MOV.U32 R12, RZ, RZ, RZ ;  /* 0x000000ffff0c7224 */ /* 0x000fe400078e00ff */
[----:B------:R-:W-:-:S10]  /*11170*/  IMAD.MOV.U32 R4, RZ, RZ, R14 ;  /* 0x000000ffff047224 */ /* 0x000fd400078e000e */
[----:B0-----:R-:W-:Y:S05]  /*11180*/  WARPSYNC.COLLECTIVE R15, `(.L_x_12211) ;  /* 0x000000000f087348 */ /* 0x001fea0003c00000 */
[----:B------:R1:W2:Y:S02]  /*11190*/  SHFL.IDX P6, R14, R13, R12, R11 ;  /* 0x0000000c0d0e7389 */ /* 0x0002a400000c000b */
[----:B012---:R-:W-:Y:S01]  /*111a0*/  ENDCOLLECTIVE ;  /* 0x000000000000791b */ /* 0x007fe20003800000 */
.L_x_12211:
        /* <DEDUP_REMOVED lines=16> */
.L_x_12212:
[----:B------:R-:W-:Y:S02]  /*112b0*/  IMAD.MOV.U32 R13, RZ, RZ, R3 ;  /* 0x000000ffff0d7224 */ /* 0x000fe400078e0003 */
[----:B------:R-:W-:Y:S02]  /*112c0*/  IMAD.MOV.U32 R12, RZ, RZ, 0x1 ;  /* 0x00000001ff0c7424 */ /* 0x000fe400078e00ff */
[----:B------:R-:W-:-:S07]  /*112d0*/  IMAD.MOV.U32 R4, RZ, RZ, R14 ;  /* 0x000000ffff047224 */ /* 0x000fce00078e000e */
[----:B------:R-:W-:Y:S05]  /*112e0*/  WARPSYNC.COLLECTIVE R15, `(.L_x_12213) ;  /* 0x000000000f087348 */ /* 0x000fea0003c00000 */
[----:B------:R0:W1:Y:S02]  /*112f0*/  SHFL.IDX P6, R14, R13, R12, R11 ;  /* 0x0000000c0d0e7389 */ /* 0x00006400000c000b */
[----:B01----:R-:W-:Y:S01]  /*11300*/  ENDCOLLECTIVE ;  /* 0x000000000000791b */ /* 0x003fe20003800000 */
.L_x_12213:
        /* <DEDUP_REMOVED lines=14> */
.L_x_12214:
[----:B------:R-:W-:Y:S01]  /*113f0*/  IMAD.MOV.U32 R8, RZ, RZ, R14 ;  /* 0x000000ffff087224 */ /* 0x000fe200078e000e */
[----:B------:R-:W-:Y:S06]  /*11400*/  BRA `(.L_x_12215) ;  /* 0xffffffc400507947 */ /* 0x000fec000383ffff */
.L_x_12137:
[----:B-1----:R1:W2:Y:S02]  /*11410*/  SYNCS.PHASECHK.TRANS64.TRYWAIT P0, [R23+URZ+0x2d820], R0 ;  /* 0x02d82000170075a7 */ /* 0x0022a4000800017f */
[----:B--2---:R-:W-:Y:S05]  /*11420*/  @!P0 NANOSLEEP.SYNCS 0x989680 ;  /* 0x009896800000895d */ /* 0x004fea0003900000 */
[----:B------:R-:W2:Y:S02]  /*11430*/  @!P0 SYNCS.PHASECHK.TRANS64 P0, [R23+URZ+0x2d820], R0 ;  /* 0x02d82000170085a7 */ /* 0x000ea4000800007f */
[----:B--2---:R-:W-:Y:S05]  /*11440*/  @!P0 BRA `(.L_x_12137) ;  /* 0xfffffffc00f08947 */ /* 0x004fea000383ffff */
[----:B------:R-:W-:Y:S05]  /*11450*/  BRA `(.L_x_12216) ;  /* 0xffffffc400b87947 */ /* 0x000fea000383ffff */
.L_x_12142:
[----:B0-----:R0:W1:Y:S02]  /*11460*/  SYNCS.PHASECHK.TRANS64.TRYWAIT P0, [R5+URZ+0x2d840], R0 ;  /* 0x02d84000050075a7 */ /* 0x001064000800017f */
[----:B-1----:R-:W-:Y:S05]  /*11470*/  @!P0 NANOSLEEP.SYNCS 0x989680 ;  /* 0x009896800000895d */ /* 0x002fea0003900000 */
[----:B------:R-:W1:Y:S02]  /*11480*/  @!P0 SYNCS.PHASECHK.TRANS64 P0, [R5+URZ+0x2d840], R0 ;  /* 0x02d84000050085a7 */ /* 0x000e64000800007f */
[----:B-1----:R-:W-:Y:S05]  /*11490*/  @!P0 BRA `(.L_x_12142) ;  /* 0xfffffffc00f08947 */ /* 0x002fea000383ffff */
[----:B------:R-:W-:Y:S05]  /*114a0*/  BRA `(.L_x_12217) ;  /* 0xffffffc800a87947 */ /* 0x000fea000383ffff */
.L_x_12143:
        /* <DEDUP_REMOVED lines=8> */
.L_x_12219:
[----:B------:R-:W-:Y:S05]  /*11530*/  BSYNC B1 ;  /* 0x0000000000017941 */ /* 0x000fea0003800000 */
.L_x_12218:
        /* <DEDUP_REMOVED lines=13> */
.L_x_12220:
        /* <DEDUP_REMOVED lines=8> */
.L_x_12221:
        /* <DEDUP_REMOVED lines=14> */
.L_x_12222:
[----:B------:R-:W-:Y:S02]  /*11770*/  IMAD.MOV.U32 R13, RZ, RZ, R7 ;  /* 0x000000ffff0d7224 */ /* 0x000fe400078e0007 */
[----:B------:R-:W-:Y:S02]  /*11780*/  IMAD.MOV.U32 R12, RZ, RZ, 0x2 ;  /* 0x00000002ff0c7424 */ /* 0x000fe400078e00ff */
[----:B------:R-:W-:-:S07]  /*11790*/  IMAD.MOV.U32 R2, RZ, RZ, R14 ;  /* 0x000000ffff027224 */ /* 0x000fce00078e000e */
[----:B------:R-:W-:Y:S05]  /*117a0*/  WARPSYNC.COLLECTIVE R15, `(.L_x_12223) ;  /* 0x000000000f087348 */ /* 0x000fea0003c00000 */
[----:B------:R0:W1:Y:S02]  /*117b0*/  SHFL.IDX P6, R14, R13, R12, R11 ;  /* 0x0000000c0d0e7389 */ /* 0x00006400000c000b */
[----:B01----:R-:W-:Y:S01]  /*117c0*/  ENDCOLLECTIVE ;  /* 0x000000000000791b */ /* 0x003fe20003800000 */
.L_x_12223:
        /* <DEDUP_REMOVED lines=13> */
.L_x_12224:
[----:B------:R-:W-:Y:S02]  /*118a0*/  IMAD.MOV.U32 R13, RZ, RZ, R7 ;  /* 0x000000ffff0d7224 */ /* 0x000fe400078e0007 */
[----:B------:R-:W-:Y:S02]  /*118b0*/  IMAD.MOV.U32 R12, RZ, RZ, 0x3 ;  /* 0x00000003ff0c7424 */ /* 0x000fe400078e00ff */
[----:B------:R-:W-:-:S07]  /*118c0*/  IMAD.MOV.U32 R2, RZ, RZ, R14 ;  /* 0x000000ffff027224 */ /* 0x000fce00078e000e */
[----:B------:R-:W-:Y:S05]  /*118d0*/  WARPSYNC.COLLECTIVE R15, `(.L_x_12225) ;  /* 0x000000000f087348 */ /* 0x000fea0003c00000 */
[----:B------:R0:W1:Y:S02]  /*118e0*/  SHFL.IDX P6, R14, R13, R12, R11 ;  /* 0x0000000c0d0e7389 */ /* 0x00006400000c000b */
[----:B01----:R-:W-:Y:S01]  /*118f0*/  ENDCOLLECTIVE ;  /* 0x000000000000791b */ /* 0x003fe20003800000 */
.L_x_12225:
        /* <DEDUP_REMOVED lines=14> */
.L_x_12226:
[----:B------:R-:W-:Y:S01]  /*119e0*/  IMAD.MOV.U32 R2, RZ, RZ, R14 ;  /* 0x000000ffff027224 */ /* 0x000fe200078e000e */
[----:B------:R-:W-:Y:S06]  /*119f0*/  BRA `(.L_x_12227) ;  /* 0xffffffc800487947 */ /* 0x000fec000383ffff */
.L_x_12148:
[----:B-1----:R1:W2:Y:S02]  /*11a00*/  SYNCS.PHASECHK.TRANS64.TRYWAIT P0, [R5+URZ+0x2d860], R2 ;  /* 0x02d86002050075a7 */ /* 0x0022a4000800017f */
[----:B--2---:R-:W-:Y:S05]  /*11a10*/  @!P0 NANOSLEEP.SYNCS 0x989680 ;  /* 0x009896800000895d */ /* 0x004fea0003900000 */
[----:B------:R-:W2:Y:S02]  /*11a20*/  @!P0 SYNCS.PHASECHK.TRANS64 P0, [R5+URZ+0x2d860], R2 ;  /* 0x02d86002050085a7 */ /* 0x000ea4000800007f */
[----:B--2---:R-:W-:Y:S05]  /*11a30*/  @!P0 BRA `(.L_x_12148) ;  /* 0xfffffffc00f08947 */ /* 0x004fea000383ffff */
[----:B------:R-:W-:Y:S05]  /*11a40*/  BRA `(.L_x_12228) ;  /* 0xffffffc800ac7947 */ /* 0x000fea000383ffff */
.L_x_12149:
        /* <DEDUP_REMOVED lines=8> */
.L_x_12230:
[----:B------:R-:W-:Y:S05]  /*11ad0*/  BSYNC B1 ;  /* 0x0000000000017941 */ /* 0x000fea0003800000 */
.L_x_12229:
        /* <DEDUP_REMOVED lines=9> */
.L_x_12231:
[----:B------:R-:W-:Y:S02]  /*11b70*/  IMAD.MOV.U32 R13, RZ, RZ, R25 ;  /* 0x000000ffff0d7224 */ /* 0x000fe400078e0019 */
[----:B------:R-:W-:Y:S02]  /*11b80*/  IMAD.MOV.U32 R12, RZ, RZ, 0x1 ;  /* 0x00000001ff0c7424 */ /* 0x000fe400078e00ff */
[----:B------:R-:W-:-:S07]  /*11b90*/  IMAD.MOV.U32 R2, RZ, RZ, R14 ;  /* 0x000000ffff027224 */ /* 0x000fce00078e000e */
[----:B------:R-:W-:Y:S05]  /*11ba0*/  WARPSYNC.COLLECTIVE R15, `(.L_x_12232) ;  /* 0x000000000f087348 */ /* 0x000fea0003c00000 */
[----:B------:R0:W1:Y:S02]  /*11bb0*/  SHFL.IDX P6, R14, R13, R12, R11 ;  /* 0x0000000c0d0e7389 */ /* 0x00006400000c000b */
[----:B01----:R-:W-:Y:S01]  /*11bc0*/  ENDCOLLECTIVE ;  /* 0x000000000000791b */ /* 0x003fe20003800000 */
.L_x_12232:
        /* <DEDUP_REMOVED lines=16> */
.L_x_12233:
[----:B------:R-:W-:Y:S02]  /*11cd0*/  IMAD.MOV.U32 R13, RZ, RZ, R25 ;  /* 0x000000ffff0d7224 */ /* 0x000fe400078e0019 */
[----:B------:R-:W-:Y:S02]  /*11ce0*/  IMAD.MOV.U32 R12, RZ, RZ, 0x2 ;  /* 0x00000002ff0c7424 */ /* 0x000fe400078e00ff */
[----:B------:R-:W-:-:S07]  /*11cf0*/  IMAD.MOV.U32 R2, RZ, RZ, R14 ;  /* 0x000000ffff027224 */ /* 0x000fce00078e000e */
[----:B------:R-:W-:Y:S05]  /*11d00*/  WARPSYNC.COLLECTIVE R15, `(.L_x_12234) ;  /* 0x000000000f087348 */ /* 0x000fea0003c00000 */
[----:B------:R0:W1:Y:S02]  /*11d10*/  SHFL.IDX P6, R14, R13, R12, R11 ;  /* 0x0000000c0d0e7389 */ /* 0x00006400000c000b */
[----:B01----:R-:W-:Y:S01]  /*11d20*/  ENDCOLLECTIVE ;  /* 0x000000000000791b */ /* 0x003fe20003800000 */
.L_x_12234:
        /* <DEDUP_REMOVED lines=16> */
.L_x_12235:
[----:B------:R-:W-:Y:S02]  /*11e30*/  IMAD.MOV.U32 R13, RZ, RZ, R25 ;  /* 0x000000ffff0d7224 */ /* 0x000fe400078e0019 */
[----:B------:R-:W-:Y:S02]  /*11e40*/  IMAD.MOV.U32 R12, RZ, RZ, 0x3 ;  /* 0x00000003ff0c7424 */ /* 0x000fe400078e00ff */
[----:B------:R-:W-:-:S07]  /*11e50*/  IMAD.MOV.U32 R2, RZ, RZ, R14 ;  /* 0x000000ffff027224 */ /* 0x000fce00078e000e */
[----:B------:R-:W-:Y:S05]  /*11e60*/  WARPSYNC.COLLECTIVE R15, `(.L_x_12236) ;  /* 0x000000000f087348 */ /* 0x000fea0003c00000 */
[----:B------:R0:W1:Y:S02]  /*11e70*/  SHFL.IDX P6, R14, R13, R12, R11 ;  /* 0x0000000c0d0e7389 */ /* 0x00006400000c000b */
[----:B01----:R-:W-:Y:S01]  /*11e80*/  ENDCOLLECTIVE ;  /* 0x000000000000791b */ /* 0x003fe20003800000 */
.L_x_12236:
        /* <DEDUP_REMOVED lines=13> */
.L_x_12237:
        /* <DEDUP_REMOVED lines=8> */
.L_x_12157:
[----:B-1----:R1:W2:Y:S02]  /*11fe0*/  SYNCS.PHASECHK.TRANS64.TRYWAIT P0, [R0+URZ+0x2d860], R3 ;  /* 0x02d86003000075a7 */ /* 0x0022a4000800017f */
[----:B--2---:R-:W-:Y:S05]  /*11ff0*/  @!P0 NANOSLEEP.SYNCS 0x989680 ;  /* 0x009896800000895d */ /* 0x004fea0003900000 */
[----:B------:R-:W2:Y:S02]  /*12000*/  @!P0 SYNCS.PHASECHK.TRANS64 P0, [R0+URZ+0x2d860], R3 ;  /* 0x02d86003000085a7 */ /* 0x000ea4000800007f */
[----:B--2---:R-:W-:Y:S05]  /*12010*/  @!P0 BRA `(.L_x_12157) ;  /* 0xfffffffc00f08947 */ /* 0x004fea000383ffff */
[----:B------:R-:W-:Y:S05]  /*12020*/  BRA `(.L_x_12239) ;  /* 0xffffffcc00407947 */ /* 0x000fea000383ffff */
.L_x_12158:
        /* <DEDUP_REMOVED lines=8> */
.L_x_12241:
[----:B------:R-:W-:Y:S05]  /*120b0*/  BSYNC B0 ;  /* 0x0000000000007941 */ /* 0x000fea0003800000 */
.L_x_12240:
        /* <DEDUP_REMOVED lines=10> */
.L_x_12242:
        /* <DEDUP_REMOVED lines=17> */
.L_x_12243:
        /* <DEDUP_REMOVED lines=14> */
.L_x_12244:
[----:B------:R-:W-:Y:S02]  /*12350*/  IMAD.MOV.U32 R13, RZ, RZ, R25 ;  /* 0x000000ffff0d7224 */ /* 0x000fe400078e0019 */
[----:B------:R-:W-:Y:S01]  /*12360*/  IMAD.MOV.U32 R12, RZ, RZ, 0x2 ;  /* 0x00000002ff0c7424 */ /* 0x000fe200078e00ff */
[----:B------:R-:W-:-:S13]  /*12370*/  IADD3 R2, P4, R14, R5, RZ ;  /* 0x000000050e027210 */ /* 0x000fda0007f9e0ff */
[----:B------:R-:W-:Y:S05]  /*12380*/  WARPSYNC.COLLECTIVE R15, `(.L_x_12245) ;  /* 0x000000000f087348 */ /* 0x000fea0003c00000 */
[----:B------:R0:W1:Y:S02]  /*12390*/  SHFL.IDX P6, R14, R13, R12, R11 ;  /* 0x0000000c0d0e7389 */ /* 0x00006400000c000b */
[----:B01----:R-:W-:Y:S01]  /*123a0*/  ENDCOLLECTIVE ;  /* 0x000000000000791b */ /* 0x003fe20003800000 */
.L_x_12245:
        /* <DEDUP_REMOVED lines=15> */
.L_x_12246:
[----:B------:R-:W-:Y:S02]  /*124a0*/  IMAD.MOV.U32 R13, RZ, RZ, R25 ;  /* 0x000000ffff0d7224 */ /* 0x000fe400078e0019 */
[----:B------:R-:W-:Y:S01]  /*124b0*/  IMAD.MOV.U32 R12, RZ, RZ, 0x3 ;  /* 0x00000003ff0c7424 */ /* 0x000fe200078e00ff */
[----:B------:R-:W-:-:S13]  /*124c0*/  IADD3 R2, P4, R14, R5, RZ ;  /* 0x000000050e027210 */ /* 0x000fda0007f9e0ff */
[----:B------:R-:W-:Y:S05]  /*124d0*/  WARPSYNC.COLLECTIVE R15, `(.L_x_12247) ;  /* 0x000000000f087348 */ /* 0x000fea0003c00000 */
[----:B------:R0:W1:Y:S02]  /*124e0*/  SHFL.IDX P6, R14, R13, R12, R11 ;  /* 0x0000000c0d0e7389 */ /* 0x00006400000c000b */
[----:B01----:R-:W-:Y:S01]  /*124f0*/  ENDCOLLECTIVE ;  /* 0x000000000000791b */ /* 0x003fe20003800000 */
.L_x_12247:
        /* <DEDUP_REMOVED lines=14> */
.L_x_12248:
[----:B------:R-:W-:Y:S05]  /*125e0*/  BRA `(.L_x_12249) ;  /* 0xffffffc800b47947 */ /* 0x000fea000383ffff */
.L_x_12163:
        /* <DEDUP_REMOVED lines=8> */
.L_x_12251:
[----:B------:R-:W-:Y:S05]  /*12670*/  BSYNC B0 ;  /* 0x0000000000007941 */ /* 0x000fea0003800000 */
.L_x_12250:
        /* <DEDUP_REMOVED lines=9> */
.L_x_12252:
        /* <DEDUP_REMOVED lines=18> */
.L_x_12253:
[----:B------:R-:W-:Y:S01]  /*12830*/  IMAD.MOV.U32 R12, RZ, RZ, 0x2 ;  /* 0x00000002ff0c7424 */ /* 0x000fe200078e00ff */
[----:B------:R-:W-:-:S05]  /*12840*/  SEL R5, R14, RZ, P1 ;  /* 0x000000ff0e057207 */ /* 0x000fca0000800000 */
[----:B------:R-:W-:-:S04]  /*12850*/  IMAD.IADD R4, R2, 0x1, R5 ;  /* 0x0000000102047824 */ /* 0x000fc800078e0205 */
[----:B------:R-:W-:-:S07]  /*12860*/  IMAD.MOV.U32 R13, RZ, RZ, R4 ;  /* 0x000000ffff0d7224 */ /* 0x000fce00078e0004 */
[----:B------:R-:W-:Y:S05]  /*12870*/  WARPSYNC.COLLECTIVE R15, `(.L_x_12254) ;  /* 0x000000000f087348 */ /* 0x000fea0003c00000 */
[----:B------:R0:W1:Y:S02]  /*12880*/  SHFL.UP P6, R14, R13, R12, R11 ;  /* 0x0400000c0d0e7389 */ /* 0x00006400000c000b */
[----:B01----:R-:W-:Y:S01]  /*12890*/  ENDCOLLECTIVE ;  /* 0x000000000000791b */ /* 0x003fe20003800000 */
.L_x_12254:
[----:B------:R-:W-:Y:S01]  /*128a0*/  IMAD.MOV.U32 R12, RZ, RZ, 0x4 ;  /* 0x00000004ff0c7424 */ /* 0x000fe200078e00ff */
[----:B------:R-:W-:-:S05]  /*128b0*/  SEL R5, R14, RZ, P2 ;  /* 0x000000ff0e057207 */ /* 0x000fca0001000000 */
[----:B------:R-:W-:-:S04]  /*128c0*/  IMAD.IADD R5, R4, 0x1, R5 ;  /* 0x0000000104057824 */ /* 0x000fc800078e0205 */
[----:B------:R-:W-:-:S07]  /*128d0*/  IMAD.MOV.U32 R13, RZ, RZ, R5 ;  /* 0x000000ffff0d7224 */ /* 0x000fce00078e0005 */
[----:B------:R-:W-:Y:S05]  /*128e0*/  WARPSYNC.COLLECTIVE R15, `(.L_x_12255) ;  /* 0x000000000f087348 */ /* 0x000fea0003c00000 */
[----:B------:R0:W1:Y:S02]  /*128f0*/  SHFL.UP P6, R14, R13, R12, R11 ;  /* 0x0400000c0d0e7389 */ /* 0x00006400000c000b */
[----:B01----:R-:W-:Y:S01]  /*12900*/  ENDCOLLECTIVE ;  /* 0x000000000000791b */ /* 0x003fe20003800000 */
.L_x_12255:
[----:B------:R-:W-:Y:S01]  /*12910*/  IMAD.MOV.U32 R12, RZ, RZ, 0x8 ;  /* 0x00000008ff0c7424 */ /* 0x000fe200078e00ff */
[----:B------:R-:W-:-:S05]  /*12920*/  SEL R6, R14, RZ, P3 ;  /* 0x000000ff0e067207 */ /* 0x000fca0001800000 */
[----:B------:R-:W-:-:S04]  /*12930*/  IMAD.IADD R6, R5, 0x1, R6 ;  /* 0x0000000105067824 */ /* 0x000fc800078e0206 */
[----:B------:R-:W-:-:S07]  /*12940*/  IMAD.MOV.U32 R13, RZ, RZ, R6 ;  /* 0x000000ffff0d7224 */ /* 0x000fce00078e0006 */
[----:B------:R-:W-:Y:S05]  /*12950*/  WARPSYNC.COLLECTIVE R15, `(.L_x_12256) ;  /* 0x000000000f087348 */ /* 0x000fea0003c00000 */
[----:B------:R0:W1:Y:S02]  /*12960*/  SHFL.UP P6, R14, R13, R12, R11 ;  /* 0x0400000c0d0e7389 */ /* 0x00006400000c000b */
[----:B01----:R-:W-:Y:S01]  /*12970*/  ENDCOLLECTIVE ;  /* 0x000000000000791b */ /* 0x003fe20003800000 */
.L_x_12256:
[----:B------:R-:W-:Y:S01]  /*12980*/  IMAD.MOV.U32 R12, RZ, RZ, 0x10 ;  /* 0x00000010ff0c7424 */ /* 0x000fe200078e00ff */
[----:B------:R-:W-:-:S05]  /*12990*/  SEL R3, R14, RZ, P4 ;  /* 0x000000ff0e037207 */ /* 0x000fca0002000000 */
[----:B------:R-:W-:-:S04]  /*129a0*/  IMAD.IADD R4, R6, 0x1, R3 ;  /* 0x0000000106047824 */ /* 0x000fc800078e0203 */
[----:B------:R-:W-:-:S07]  /*129b0*/  IMAD.MOV.U32 R13, RZ, RZ, R4 ;  /* 0x000000ffff0d7224 */ /* 0x000fce00078e0004 */
[----:B------:R-:W-:Y:S05]  /*129c0*/  WARPSYNC.COLLECTIVE R15, `(.L_x_12257) ;  /* 0x000000000f087348 */ /* 0x000fea0003c00000 */
[----:B------:R0:W1:Y:S02]  /*129d0*/  SHFL.UP P6, R14, R13, R12, R11 ;  /* 0x0400000c0d0e7389 */ /* 0x00006400000c000b */
[----:B01----:R-:W-:Y:S01]  /*129e0*/  ENDCOLLECTIVE ;  /* 0x000000000000791b */ /* 0x003fe20003800000 */
.L_x_12257:
        /* <DEDUP_REMOVED lines=8> */
.L_x_12258:
[----:B------:R-:W-:Y:S05]  /*12a70*/  BRA `(.L_x_12259) ;  /* 0xffffffc800c87947 */ /* 0x000fea000383ffff */
.L_x_12168:
        /* <DEDUP_REMOVED lines=8> */
.L_x_12261:
[----:B------:R-:W-:Y:S05]  /*12b00*/  BSYNC B0 ;  /* 0x0000000000007941 */ /* 0x000fea0003800000 */
.L_x_12260:
        /* <DEDUP_REMOVED lines=8> */
.L_x_12262:
[----:B------:R-:W-:Y:S01]  /*12b90*/  IMAD.MOV.U32 R12, RZ, RZ, 0x4 ;  /* 0x00000004ff0c7424 */ /* 0x000fe200078e00ff */
[----:B------:R-:W-:-:S05]  /*12ba0*/  SEL R14, R14, RZ, P2 ;  /* 0x000000ff0e0e7207 */ /* 0x000fca0001000000 */
[----:B------:R-:W-:-:S04]  /*12bb0*/  IMAD.IADD R3, R13, 0x1, R14 ;  /* 0x000000010d037824 */ /* 0x000fc800078e020e */
[----:B------:R-:W-:-:S07]  /*12bc0*/  IMAD.MOV.U32 R13, RZ, RZ, R3 ;  /* 0x000000ffff0d7224 */ /* 0x000fce00078e0003 */
[----:B------:R-:W-:Y:S05]  /*12bd0*/  WARPSYNC.COLLECTIVE R15, `(.L_x_12263) ;  /* 0x000000000f087348 */ /* 0x000fea0003c00000 */
[----:B------:R0:W1:Y:S02]  /*12be0*/  SHFL.UP P6, R14, R13, R12, R11 ;  /* 0x0400000c0d0e7389 */ /* 0x00006400000c000b */
[----:B01----:R-:W-:Y:S01]  /*12bf0*/  ENDCOLLECTIVE ;  /* 0x000000000000791b */ /* 0x003fe20003800000 */
.L_x_12263:
[----:B------:R-:W-:Y:S01]  /*12c00*/  IMAD.MOV.U32 R12, RZ, RZ, 0x8 ;  /* 0x00000008ff0c7424 */ /* 0x000fe200078e00ff */
[----:B------:R-:W-:-:S05]  /*12c10*/  SEL R4, R14, RZ, P3 ;  /* 0x000000ff0e047207 */ /* 0x000fca0001800000 */
[----:B------:R-:W-:-:S04]  /*12c20*/  IMAD.IADD R4, R3, 0x1, R4 ;  /* 0x0000000103047824 */ /* 0x000fc800078e0204 */
[----:B------:R-:W-:-:S07]  /*12c30*/  IMAD.MOV.U32 R13, RZ, RZ, R4 ;  /* 0x000000ffff0d7224 */ /* 0x000fce00078e0004 */
[----:B------:R-:W-:Y:S05]  /*12c40*/  WARPSYNC.COLLECTIVE R15, `(.L_x_12264) ;  /* 0x000000000f087348 */ /* 0x000fea0003c00000 */
[----:B------:R0:W1:Y:S02]  /*12c50*/  SHFL.UP P6, R14, R13, R12, R11 ;  /* 0x0400000c0d0e7389 */ /* 0x00006400000c000b */
[----:B01----:R-:W-:Y:S01]  /*12c60*/  ENDCOLLECTIVE ;  /* 0x000000000000791b */ /* 0x003fe20003800000 */
.L_x_12264:
[----:B------:R-:W-:Y:S01]  /*12c70*/  IMAD.MOV.U32 R12, RZ, RZ, 0x10 ;  /* 0x00000010ff0c7424 */ /* 0x000fe200078e00ff */
[----:B------:R-:W-:-:S05]  /*12c80*/  SEL R5, R14, RZ, P4 ;  /* 0x000000ff0e057207 */ /* 0x000fca0002000000 */
[----:B------:R-:W-:-:S04]  /*12c90*/  IMAD.IADD R5, R4, 0x1, R5 ;  /* 0x0000000104057824 */ /* 0x000fc800078e0205 */
[----:B------:R-:W-:-:S07]  /*12ca0*/  IMAD.MOV.U32 R13, RZ, RZ, R5 ;  /* 0x000000ffff0d7224 */ /* 0x000fce00078e0005 */
[----:B------:R-:W-:Y:S05]  /*12cb0*/  WARPSYNC.COLLECTIVE R15, `(.L_x_12265) ;  /* 0x000000000f087348 */ /* 0x000fea0003c00000 */
[----:B------:R0:W1:Y:S02]  /*12cc0*/  SHFL.UP P6, R14, R13, R12, R11 ;  /* 0x0400000c0d0e7389 */ /* 0x00006400000c000b */
[----:B01----:R-:W-:Y:S01]  /*12cd0*/  ENDCOLLECTIVE ;  /* 0x000000000000791b */ /* 0x003fe20003800000 */
.L_x_12265:
        /* <DEDUP_REMOVED lines=8> */
.L_x_12266:
[----:B------:R-:W-:Y:S05]  /*12d60*/  BRA `(.L_x_12267) ;  /* 0xffffffc800a87947 */ /* 0x000fea000383ffff */
.L_x_12170:
[----:B------:R-:W-:Y:S01]  /*12d70*/  BSSY B0, `(.L_x_12268) ;  /* 0x0000006000007945 */ /* 0x000fe20003800000 */
[----:B------:R-:W-:Y:S01]  /*12d80*/  PLOP3.LUT P6, PT, P6, PT, PT, 0x8, 0x0 ;  /* 0x000000000000781c */ /* 0x000fe200037ce170 */
[----:B------:R-:W-:-:S12]  /*12d90*/  IMAD.MOV.U32 R15, RZ, RZ, -0x1 ;  /* 0xffffffffff0f7424 */ /* 0x000fd800078e00ff */
[----:B0-----:R-:W-:Y:S05]  /*12da0*/  WARPSYNC.COLLECTIVE R15, `(.L_x_12269) ;  /* 0x000000000f087348 */ /* 0x001fea0003c00000 */
[----:B------:R-:W-:Y:S01]  /*12db0*/  VOTE.ANY R14, PT, P6 ;  /* 0x00000000000e7806 */ /* 0x000fe200030e0100 */
[----:B0-----:R-:W-:Y:S06]  /*12dc0*/  ENDCOLLECTIVE ;  /* 0x000000000000791b */ /* 0x001fec0003800000 */
.L_x_12269:
[----:B------:R-:W-:Y:S05]  /*12dd0*/  BSYNC B0 ;  /* 0x0000000000007941 */ /* 0x000fea0003800000 */
.L_x_12268:
        /* <DEDUP_REMOVED lines=9> */
.L_x_12270:
[----:B------:R-:W-:Y:S01]  /*12e70*/  IMAD.MOV.U32 R17, RZ, RZ, R14 ;  /* 0x000000ffff117224 */ /* 0x000fe200078e000e */
[----:B------:R-:W-:Y:S06]  /*12e80*/  BRA `(.L_x_12271) ;  /* 0xffffffc800987947 */ /* 0x000fec000383ffff */
.L_x_12172:
[----:B------:R-:W-:Y:S01]  /*12e90*/  BSSY B0, `(.L_x_12272) ;  /* 0x0000007000007945 */ /* 0x000fe20003800000 */
[----:B------:R-:W-:Y:S02]  /*12ea0*/  IMAD.MOV.U32 R13, RZ, RZ, R3 ;  /* 0x000000ffff0d7224 */ /* 0x000fe400078e0003 */
[----:B------:R-:W-:Y:S02]  /*12eb0*/  IMAD.MOV.U32 R11, RZ, RZ, 0x1f ;  /* 0x0000001fff0b7424 */ /* 0x000fe400078e00ff */
[----:B------:R-:W-:-:S07]  /*12ec0*/  IMAD.MOV.U32 R15, RZ, RZ, -0x1 ;  /* 0xffffffffff0f7424 */ /* 0x000fce00078e00ff */
[----:B012---:R-:W-:Y:S05]  /*12ed0*/  WARPSYNC.COLLECTIVE R15, `(.L_x_12273) ;  /* 0x000000000f087348 */ /* 0x007fea0003c00000 */
[----:B------:R3:W4:Y:S02]  /*12ee0*/  SHFL.IDX P6, R14, R13, R12, R11 ;  /* 0x0000000c0d0e7389 */ /* 0x00072400000c000b */
[----:B01234-:R-:W-:Y:S01]  /*12ef0*/  ENDCOLLECTIVE ;  /* 0x000000000000791b */ /* 0x01ffe20003800000 */
.L_x_12273:
[----:B------:R-:W-:Y:S05]  /*12f00*/  BSYNC B0 ;  /* 0x0000000000007941 */ /* 0x000fea0003800000 */
.L_x_12272:
[----:B------:R-:W-:Y:S01]  /*12f10*/  IMAD.MOV.U32 R5, RZ, RZ, R14 ;  /* 0x000000ffff057224 */ /* 0x000fe200078e000e */
[----:B------:R-:W-:Y:S06]  /*12f20*/  BRA `(.L_x_12171) ;  /* 0xffffffc8008c7947 */ /* 0x000fec000383ffff */
.L_x_12176:
[----:B-1----:R1:W2:Y:S02]  /*12f30*/  SYNCS.PHASECHK.TRANS64.TRYWAIT P0, [R5+URZ+0x2d820], R0 ;  /* 0x02d82000050075a7 */ /* 0x0022a4000800017f */
[----:B--2---:R-:W-:Y:S05]  /*12f40*/  @!P0 NANOSLEEP.SYNCS 0x989680 ;  /* 0x009896800000895d */ /* 0x004fea0003900000 */
[----:B------:R-:W2:Y:S02]  /*12f50*/  @!P0 SYNCS.PHASECHK.TRANS64 P0, [R5+URZ+0x2d820], R0 ;  /* 0x02d82000050085a7 */ /* 0x000ea4000800007f */
[----:B--2---:R-:W-:Y:S05]  /*12f60*/  @!P0 BRA `(.L_x_12176) ;  /* 0xfffffffc00f08947 */ /* 0x004fea000383ffff */
[----:B------:R-:W-:Y:S05]  /*12f70*/  BRA `(.L_x_12274) ;  /* 0xffffffd000047947 */ /* 0x000fea000383ffff */
.L_x_12177:
        /* <DEDUP_REMOVED lines=11> */
.L_x_12276:
[----:B------:R-:W-:Y:S05]  /*13030*/  BSYNC B0 ;  /* 0x0000000000007941 */ /* 0x000fea0003800000 */
.L_x_12275:
[----:B------:R-:W-:Y:S05]  /*13040*/  BRA `(.L_x_12277) ;  /* 0xffffffcc00ec7947 */ /* 0x000fea000383ffff */
.L_x_12180:
[----:B------:R-:W-:Y:S01]  /*13050*/  BSSY B1, `(.L_x_12278) ;  /* 0x0000006000017945 */ /* 0x000fe20003800000 */
[----:B------:R-:W-:-:S07]  /*13060*/  IMAD.MOV.U32 R15, RZ, RZ, -0x1 ;  /* 0xffffffffff0f7424 */ /* 0x000fce00078e00ff */
[----:B01----:R-:W-:Y:S05]  /*13070*/  WARPSYNC.COLLECTIVE R15, `(.L_x_12279) ;  /* 0x000000000f0c7348 */ /* 0x003fea0003c00000 */
[----:B------:R-:W-:Y:S02]  /*13080*/  ELECT P6, UR62, PT ;  /* 0x00000000003e782f */ /* 0x000fe400038c0000 */
[----:B------:R-:W-:Y:S01]  /*13090*/  MOV R14, UR62 ;  /* 0x0000003e000e7c02 */ /* 0x000fe20008000f00 */
[----:B01----:R-:W-:Y:S10]  /*130a0*/  ENDCOLLECTIVE ;  /* 0x000000000000791b */ /* 0x003ff40003800000 */
.L_x_12279:
[----:B------:R-:W-:Y:S05]  /*130b0*/  BSYNC B1 ;  /* 0x0000000000017941 */ /* 0x000fea0003800000 */
.L_x_12278:
[----:B------:R-:W-:Y:S05]  /*130c0*/  BRA `(.L_x_12280) ;  /* 0xffffffcc00e47947 */ /* 0x000fea000383ffff */
.L_x_12182:
[----:B-1----:R1:W2:Y:S02]  /*130d0*/  SYNCS.PHASECHK.TRANS64.TRYWAIT P1, [R3+URZ+0x2d840], R2 ;  /* 0x02d84002030075a7 */ /* 0x0022a4000802017f */
[----:B--2---:R-:W-:Y:S05]  /*130e0*/  @!P1 NANOSLEEP.SYNCS 0x989680 ;  /* 0x009896800000995d */ /* 0x004fea0003900000 */
[----:B------:R-:W2:Y:S02]  /*130f0*/  @!P1 SYNCS.PHASECHK.TRANS64 P1, [R3+URZ+0x2d840], R2 ;  /* 0x02d84002030095a7 */ /* 0x000ea4000802007f */
[----:B--2---:R-:W-:Y:S05]  /*13100*/  @!P1 BRA `(.L_x_12182) ;  /* 0xfffffffc00f09947 */ /* 0x004fea000383ffff */
[----:B------:R-:W-:Y:S05]  /*13110*/  BRA `(.L_x_12281) ;  /* 0xffffffd000047947 */ /* 0x000fea000383ffff */
.L_x_12184:
[----:B--2---:R2:W3:Y:S02]  /*13120*/  SYNCS.PHASECHK.TRANS64.TRYWAIT P1, [R5+URZ+0x2d840], R0 ;  /* 0x02d84000050075a7 */ /* 0x0044e4000802017f */
[----:B---3--:R-:W-:Y:S05]  /*13130*/  @!P1 NANOSLEEP.SYNCS 0x989680 ;  /* 0x009896800000995d */ /* 0x008fea0003900000 */
[----:B------:R-:W3:Y:S02]  /*13140*/  @!P1 SYNCS.PHASECHK.TRANS64 P1, [R5+URZ+0x2d840], R0 ;  /* 0x02d84000050095a7 */ /* 0x000ee4000802007f */
[----:B---3--:R-:W-:Y:S05]  /*13150*/  @!P1 BRA `(.L_x_12184) ;  /* 0xfffffffc00f09947 */ /* 0x008fea000383ffff */
[----:B------:R-:W-:Y:S05]  /*13160*/  BRA `(.L_x_12282) ;  /* 0xffffffd000107947 */ /* 0x000fea000383ffff */
.L_x_12186:
[----:B---3--:R3:W4:Y:S02]  /*13170*/  SYNCS.PHASECHK.TRANS64.TRYWAIT P1, [R3+URZ+0x2d860], R2 ;  /* 0x02d86002030075a7 */ /* 0x008724000802017f */
[----:B----4-:R-:W-:Y:S05]  /*13180*/  @!P1 NANOSLEEP.SYNCS 0x989680 ;  /* 0x009896800000995d */ /* 0x010fea0003900000 */
[----:B------:R-:W4:Y:S02]  /*13190*/  @!P1 SYNCS.PHASECHK.TRANS64 P1, [R3+URZ+0x2d860], R2 ;  /* 0x02d86002030095a7 */ /* 0x000f24000802007f */
[----:B----4-:R-:W-:Y:S05]  /*131a0*/  @!P1 BRA `(.L_x_12186) ;  /* 0xfffffffc00f09947 */ /* 0x010fea000383ffff */
[----:B------:R-:W-:Y:S05]  /*131b0*/  BRA `(.L_x_12283) ;  /* 0xffffffd0000c7947 */ /* 0x000fea000383ffff */
.L_x_12284:
        /* <DEDUP_REMOVED lines=12> */
.L_x_15859:


//--------------------- .text._ZN7cutlass13device_kernelIN5flash11enable_sm90INS1_16FlashAttnFwdSm90INS1_25CollectiveMainloopFwdSm90ILi2EN4cute5tupleIJNS5_1CILi1EEES8_S8_EEENS6_IJNS7_ILi192EEENS7_ILi128EEENS7_ILi96EEEEEELi96ENS_10bfloat16_tEfNS_4arch4Sm90ELb1ELb0ELb0ELb1ELb1ELb1ELb0ELb0ELb1ELb1ELb0ELb0EEENS1_21CollectiveEpilogueFwdINS6_IJSA_SC_SB_EEES9_SE_SG_Li384ELb1ELb1ELb0ELb0EEENS1_36VarlenDynamicPersistentTileSchedulerILi192ELi128ELi384ELi128ELb0ELb1ELb1ELb1ELb1ELb1EEEEEEEEEvNT_6ParamsE --------------------------
	.section	.text._ZN7cutlass13device_kernelIN5flash11enable_sm90INS1_16FlashAttnFwdSm90INS1_25CollectiveMainloopFwdSm90ILi2EN4cute5tupleIJNS5_1CILi1EEES8_S8_EEENS6_IJNS7_ILi192EEENS7_ILi128EEENS7_ILi96EEEEEELi96ENS_10bfloat16_tEfNS_4arch4Sm90ELb1ELb0ELb0ELb1ELb1ELb1ELb0ELb0ELb1ELb1ELb0ELb0EEENS1_21CollectiveEpilogueFwdINS6_IJSA_SC_SB_EEES9_SE_SG_Li384ELb1ELb1ELb0ELb0EEENS1_36VarlenDynamicPersistentTileSchedulerILi192ELi128ELi384ELi128ELb0ELb1ELb1ELb1ELb1ELb1EEEEEEEEEvNT_6ParamsE,"ax",@progbits
	.align	128
.text._ZN7cutlass13device_kernelIN5flash11enable_sm90INS1_16FlashAttnFwdSm90INS1_25CollectiveMainloopFwdSm90ILi2EN4cute5tupleIJNS5_1CILi1EEES8_S8_EEENS6_IJNS7_ILi192EEENS7_ILi128EEENS7_ILi96EEEEEELi96ENS_10bfloat16_tEfNS_4arch4Sm90ELb1ELb0ELb0ELb1ELb1ELb1ELb0ELb0ELb1ELb1ELb0ELb0EEENS1_21CollectiveEpilogueFwdINS6_IJSA_SC_SB_EEES9_SE_SG_Li384ELb1ELb1ELb0ELb0EEENS1_36VarlenDynamicPersistentTileSchedulerILi192ELi128ELi384ELi128ELb0ELb1ELb1ELb1ELb1ELb1EEEEEEEEEvNT_6ParamsE:
        .type           _ZN7cutlass13device_kernelIN5flash11enable_sm90INS1_16FlashAttnFwdSm90INS1_25CollectiveMainloopFwdSm90ILi2EN4cute5tupleIJNS5_1CILi1EEES8_S8_EEENS6_IJNS7_ILi192EEENS7_ILi128EEENS7_ILi96EEEEEELi96ENS_10bfloat16_tEfNS_4arch4Sm90ELb1ELb0ELb0ELb1ELb1ELb1ELb0ELb0ELb1ELb1ELb0ELb0EEENS1_21CollectiveEpilogueFwdINS6_IJSA_SC_SB_EEES9_SE_SG_Li384ELb1ELb1ELb0ELb0EEENS1_36VarlenDynamicPersistentTileSchedulerILi192ELi128ELi384ELi128ELb0ELb1ELb1ELb1ELb1ELb1EEEEEEEEEvNT_6ParamsE,@function
        .size           _ZN7cutlass13device_kernelIN5flash11enable_sm90INS1_16FlashAttnFwdSm90INS1_25CollectiveMainloopFwdSm90ILi2EN4cute5tupleIJNS5_1CILi1EEES8_S8_EEENS6_IJNS7_ILi192EEENS7_ILi128EEENS7_ILi96EEEEEELi96ENS_10bfloat16_tEfNS_4arch4Sm90ELb1ELb0ELb0ELb1ELb1ELb1ELb0ELb0ELb1ELb1ELb0ELb0EEENS1_21CollectiveEpilogueFwdINS6_IJSA_SC_SB_EEES9_SE_SG_Li384ELb1ELb1ELb0ELb0EEENS1_36VarlenDynamicPersistentTileSchedulerILi192ELi128ELi384ELi128ELb0ELb1ELb1ELb1ELb1ELb1EEEEEEEEEvNT_6ParamsE,(.L_x_15860 - _ZN7cutlass13device_kernelIN5flash11enable_sm90INS1_16FlashAttnFwdSm90INS1_25CollectiveMainloopFwdSm90ILi2EN4cute5tupleIJNS5_1CILi1EEES8_S8_EEENS6_IJNS7_ILi192EEENS7_ILi128EEENS7_ILi96EEEEEELi96ENS_10bfloat16_tEfNS_4arch4Sm90ELb1ELb0ELb0ELb1ELb1ELb1ELb0ELb0ELb1ELb1ELb0ELb0EEENS1_21CollectiveEpilogueFwdINS6_IJSA_SC_SB_EEES9_SE_SG_Li384ELb1ELb1ELb0ELb0EEENS1_36VarlenDynamicPersistentTileSchedulerILi192ELi128ELi384ELi128ELb0ELb1ELb1ELb1ELb1ELb1EEEEEEEEEvNT_6ParamsE)
        .other          _ZN7cutlass13device_kernelIN5flash11enable_sm90INS1_16FlashAttnFwdSm90INS1_25CollectiveMainloopFwdSm90ILi2EN4cute5tupleIJNS5_1CILi1EEES8_S8_EEENS6_IJNS7_ILi192EEENS7_ILi128EEENS7_ILi96EEEEEELi96ENS_10bfloat16_tEfNS_4arch4Sm90ELb1ELb0ELb0ELb1ELb1ELb1ELb0ELb0ELb1ELb1ELb0ELb0EEENS1_21CollectiveEpilogueFwdINS6_IJSA_SC_SB_EEES9_SE_SG_Li384ELb1ELb1ELb0ELb0EEENS1_36VarlenDynamicPersistentTileSchedulerILi192ELi128ELi384ELi128ELb0ELb1ELb1ELb1ELb1ELb1EEEEEEEEEvNT_6ParamsE,@"STO_CUDA_ENTRY STV_DEFAULT"
_ZN7cutlass13device_kernelIN5flash11enable_sm90INS1_16FlashAttnFwdSm90INS1_25CollectiveMainloopFwdSm90ILi2EN4cute5tupleIJNS5_1CILi1EEES8_S8_EEENS6_IJNS7_ILi192EEENS7_ILi128EEENS7_ILi96EEEEEELi96ENS_10bfloat16_tEfNS_4arch4Sm90ELb1ELb0ELb0ELb1ELb1ELb1ELb0ELb0ELb1ELb1ELb0ELb0EEENS1_21CollectiveEpilogueFwdINS6_IJSA_SC_SB_EEES9_SE_SG_Li384ELb1ELb1ELb0ELb0EEENS1_36VarlenDynamicPersistentTileSchedulerILi192ELi128ELi384ELi128ELb0ELb1ELb1ELb1ELb1ELb1EEEEEEEEEvNT_6ParamsE:
        /* <DEDUP_REMOVED lines=18> */
.L_x_12286:
[----:B------:R-:W-:Y:S05]  /*0120*/  BSYNC B0 ;  /* 0x0000000000007941 */ /* 0x000fea0003800000 */
.L_x_12285:
        /* <DEDUP_REMOVED lines=41> */
.L_x_12287:
        /* <DEDUP_REMOVED lines=22> */
.L_x_12288:
        /* <DEDUP_REMOVED lines=18> */
.L_x_12289:
        /* <DEDUP_REMOVED lines=22> */
.L_x_12290:
        /* <DEDUP_REMOVED lines=22> */
.L_x_12291:
        /* <DEDUP_REMOVED lines=8> */
.L_x_12294:
        /* <DEDUP_REMOVED lines=22> */
[----:B------:R-:W-:Y:S01]  /*0ae0*/  R2UR UR42, R2 ;  /* 0x00000000022a72ca */ /* 0x000fe200000e0000 */
[----:B------:R-:W-:Y:S01]  /*0af0*/  IMAD.MOV.U32 R155, RZ, RZ, 0x40 ;  /* 0x00000040ff9b7424 */ /* 0x000fe200078e00ff */
        /* <DEDUP_REMOVED lines=20> */
[----:B------:R-:W-:Y:S01]  /*0c40*/  STL [R1], R26 ;  /* 0x0000001a01007387 */ /* 0x000fe20000100800 */
[----:B------:R-:W-:Y:S01]  /*0c50*/  IMAD.IADD R8, R141, 0x1, -R8 ;  /* 0x000000018d087824 */ /* 0x000fe200078e0a08 */
[----:B------:R-:W-:Y:S01]  /*0c60*/  LOP3.LUT R4, R4, 0xfffffff0, RZ, 0xc0, !PT ;  /* 0xfffffff004047812 */ /* 0x000fe200078ec0ff */
[----:B------:R-:W-:Y:S01]  /*0c70*/  IMAD.IADD R5, R26, 0x1, R9 ;  /* 0x000000011a057824 */ /* 0x000fe200078e0209 */
[----:B------:R0:W-:Y:S01]  /*0c80*/  STL [R1+0x38], R9 ;  /* 0x0000380901007387 */ /* 0x0001e20000100800 */
[----:B------:R-:W-:-:S02]  /*0c90*/  IMAD.IADD R6, R3, 0x1, -R6 ;  /* 0x0000000103067824 */ /* 0x000fc400078e0a06 */
[----:B------:R-:W-:Y:S01]  /*0ca0*/  IMAD R18, R3, 0x8, R8 ;  /* 0x0000000803127824 */ /* 0x000fe200078e0208 */
[-C--:B------:R-:W-:Y:S01]  /*0cb0*/  LEA.HI R3, R0, R22.reuse, RZ, 0x7 ;  /* 0x0000001600037211 */ /* 0x080fe200078f38ff */
[----:B------:R1:W-:Y:S01]  /*0cc0*/  STL [R1+0x34], R7 ;  /* 0x0000340701007387 */ /* 0x0003e20000100800 */
[----:B------:R-:W-:Y:S01]  /*0cd0*/  SHF.R.S32.HI R10, RZ, 0x1f, R5 ;  /* 0x0000001fff0a7819 */ /* 0x000fe20000011405 */
[----:B------:R-:W-:Y:S01]  /*0ce0*/  IMAD.IADD R4, R22, 0x1, -R4 ;  /* 0x0000000116047824 */ /* 0x000fe200078e0a04 */
[----:B------:R-:W-:Y:S01]  /*0cf0*/  SHF.R.S32.HI R25, RZ, 0x7, R3 ;  /* 0x00000007ff197819 */ /* 0x000fe20000011403 */
[----:B------:R-:W-:Y:S01]  /*0d00*/  IMAD.SHL.U32 R6, R6, 0x8, RZ ;  /* 0x0000000806067824 */ /* 0x000fe200078e00ff */
[-C--:B------:R-:W-:Y:S01]  /*0d10*/  LEA.HI R14, R10, R5.reuse, RZ, 0x3 ;  /* 0x000000050a0e7211 */ /* 0x080fe200078f18ff */
[----:B0-----:R-:W-:Y:S01]  /*0d20*/  IMAD.IADD R9, R26, 0x1, R7 ;  /* 0x000000011a097824 */ /* 0x001fe200078e0207 */
[----:B------:R-:W-:Y:S02]  /*0d30*/  LEA.HI R15, R10, R5, RZ, 0x5 ;  /* 0x000000050a0f7211 */ /* 0x000fe400078f28ff */
[----:B------:R-:W-:-:S02]  /*0d40*/  LEA.HI R5, R0, R22, RZ, 0x5 ;  /* 0x0000001600057211 */ /* 0x000fc400078f28ff */
[----:B-1----:R-:W-:Y:S02]  /*0d50*/  LOP3.LUT R7, R3, 0xffffff80, RZ, 0xc0, !PT ;  /* 0xffffff8003077812 */ /* 0x002fe400078ec0ff */
[----:B------:R-:W-:Y:S02]  /*0d60*/  SHF.R.S32.HI R8, RZ, 0x1f, R9 ;  /* 0x0000001fff087819 */ /* 0x000fe40000011409 */
[----:B------:R-:W-:Y:S01]  /*0d70*/  SHF.R.S32.HI R15, RZ, 0x5, R15 ;  /* 0x00000005ff0f7819 */ /* 0x000fe2000001140f */
[----:B------:R-:W-:Y:S01]  /*0d80*/  IMAD.IADD R24, R22, 0x1, -R7 ;  /* 0x0000000116187824 */ /* 0x000fe200078e0a07 */
[----:B------:R-:W-:Y:S02]  /*0d90*/  LEA.HI R7, R0, R22, RZ, 0x2 ;  /* 0x0000001600077211 */ /* 0x000fe400078f10ff */
[----:B------:R-:W-:Y:S02]  /*0da0*/  SHF.R.S32.HI R0, RZ, 0x5, R5 ;  /* 0x00000005ff007819 */ /* 0x000fe40000011405 */
[----:B------:R-:W-:-:S02]  /*0db0*/  LEA.HI R20, R8, R9, RZ, 0x3 ;  /* 0x0000000908147211 */ /* 0x000fc400078f18ff */
[----:B------:R-:W-:Y:S01]  /*0dc0*/  LEA.HI R16, R8, R9, RZ, 0x5 ;  /* 0x0000000908107211 */ /* 0x000fe200078f28ff */
[--C-:B------:R-:W-:Y:S01]  /*0dd0*/  IMAD R17, R0, 0x10, R4.reuse ;  /* 0x0000001000117824 */ /* 0x100fe200078e0204 */
[----:B------:R-:W-:Y:S02]  /*0de0*/  SHF.R.S32.HI R5, RZ, 0x1f, R4 ;  /* 0x0000001fff057819 */ /* 0x000fe40000011404 */
[--C-:B------:R-:W-:Y:S02]  /*0df0*/  SHF.R.S32.HI R21, RZ, 0x2, R7.reuse ;  /* 0x00000002ff157819 */ /* 0x100fe40000011407 */
[----:B------:R-:W-:Y:S02]  /*0e00*/  SHF.R.S32.HI R8, RZ, 0x1f, R7 ;  /* 0x0000001fff087819 */ /* 0x000fe40000011407 */
[----:B------:R-:W-:Y:S02]  /*0e10*/  LEA.HI R5, R5, R4, RZ, 0x3 ;  /* 0x0000000405057211 */ /* 0x000fe400078f18ff */
[----:B------:R-:W-:Y:S01]  /*0e20*/  LEA.HI R13, R8, R21, RZ, 0x2 ;  /* 0x00000015080d7211 */ /* 0x000fe200078f10ff */
[----:B------:R-:W-:Y:S01]  /*0e30*/  IMAD.HI R8, R25, 0x55555556, RZ ;  /* 0x5555555619087827 */ /* 0x000fe200078e02ff */
[----:B------:R-:W-:-:S02]  /*0e40*/  LOP3.LUT R3, R5, 0xfffffff8, RZ, 0xc0, !PT ;  /* 0xfffffff805037812 */ /* 0x000fc400078ec0ff */
[----:B------:R-:W-:Y:S01]  /*0e50*/  SHF.R.S32.HI R9, RZ, 0x1f, R24 ;  /* 0x0000001fff097819 */ /* 0x000fe20000011418 */
[----:B------:R-:W-:Y:S01]  /*0e60*/  IMAD.SHL.U32 R5, R5, 0x40, RZ ;  /* 0x0000004005057824 */ /* 0x000fe200078e00ff */
[----:B------:R-:W-:Y:S01]  /*0e70*/  LOP3.LUT R13, R13, 0xfffffffc, RZ, 0xc0, !PT ;  /* 0xfffffffc0d0d7812 */ /* 0x000fe200078ec0ff */
[----:B------:R-:W-:Y:S01]  /*0e80*/  IMAD.IADD R3, R4, 0x1, -R3 ;  /* 0x0000000104037824 */ /* 0x000fe200078e0a03 */
[-C--:B------:R-:W-:Y:S02]  /*0e90*/  LEA.HI R10, R9, R24.reuse, RZ, 0x2 ;  /* 0x00000018090a7211 */ /* 0x080fe400078f10ff */
[----:B------:R-:W-:Y:S01]  /*0ea0*/  LOP3.LUT R5, R5, 0x7ffffe00, RZ, 0xc0, !PT ;  /* 0x7ffffe0005057812 */ /* 0x000fe200078ec0ff */
[----:B------:R-:W-:Y:S01]  /*0eb0*/  IMAD.IADD R21, R21, 0x1, -R13 ;  /* 0x0000000115157824 */ /* 0x000fe200078e0a0d */
[--C-:B------:R-:W-:Y:S01]  /*0ec0*/  SHF.R.S32.HI R11, RZ, 0x2, R10.reuse ;  /* 0x00000002ff0b7819 */ /* 0x100fe2000001140a */
[----:B------:R-:W-:Y:S01]  /*0ed0*/  IMAD.SHL.U32 R13, R18, 0x20, RZ ;  /* 0x00000020120d7824 */ /* 0x000fe200078e00ff */
[----:B------:R-:W-:Y:S01]  /*0ee0*/  SHF.R.S32.HI R12, RZ, 0x1f, R10 ;  /* 0x0000001fff0c7819 */ /* 0x000fe2000001140a */
[----:B------:R-:W-:Y:S01]  /*0ef0*/  IMAD.SHL.U32 R157, R21, 0x40, RZ ;  /* 0x00000040159d7824 */ /* 0x000fe200078e00ff */
[C---:B------:R-:W-:Y:S01]  /*0f00*/  R2P PR, R3.reuse, 0x6 ;  /* 0x0000000603007804 */ /* 0x040fe20000000000 */
[----:B------:R-:W-:Y:S01]  /*0f10*/  IMAD.SHL.U32 R3, R3, 0x40, RZ ;  /* 0x0000004003037824 */ /* 0x000fe200078e00ff */
[----:B------:R-:W-:Y:S01]  /*0f20*/  LEA.HI R12, R12, R11, RZ, 0x3 ;  /* 0x0000000b0c0c7211 */ /* 0x000fe200078f18ff */
[----:B------:R-:W-:Y:S01]  /*0f30*/  IMAD R5, R0, 0x400, R5 ;  /* 0x0000040000057824 */ /* 0x000fe200078e0205 */
[----:B------:R-:W-:Y:S01]  /*0f40*/  LOP3.LUT R157, R157, 0xc0, RZ, 0xc0, !PT ;  /* 0x000000c09d9d7812 */ /* 0x000fe200078ec0ff */
[----:B------:R0:W-:Y:S01]  /*0f50*/  STL [R1+0x60], R21 ;  /* 0x0000601501007387 */ /* 0x0001e20000100800 */
[----:B------:R-:W-:Y:S01]  /*0f60*/  LOP3.LUT R3, R3, 0x1c0, RZ, 0xc0, !PT ;  /* 0x000001c003037812 */ /* 0x000fe200078ec0ff */
[----:B------:R-:W-:Y:S01]  /*0f70*/  IMAD.U32 R0, R17, 0x20, R6 ;  /* 0x0000002011007824 */ /* 0x000fe200078e0006 */
[----:B------:R-:W-:Y:S01]  /*0f80*/  LOP3.LUT R12, R12, 0xfffffff8, RZ, 0xc0, !PT ;  /* 0xfffffff80c0c7812 */ /* 0x000fe200078ec0ff */
[----:B------:R-:W-:Y:S01]  /*0f90*/  IMAD R15, R15, 0x1800, R13 ;  /* 0x000018000f0f7824 */ /* 0x000fe200078e020d */
[----:B------:R-:W-:-:S02]  /*0fa0*/  LEA.HI R9, R9, R24, RZ, 0x5 ;  /* 0x0000001809097211 */ /* 0x000fc400078f28ff */
[----:B------:R-:W-:Y:S01]  /*0fb0*/  SHF.R.S32.HI R16, RZ, 0x5, R16 ;  /* 0x00000005ff107819 */ /* 0x000fe20000011410 */
[----:B------:R-:W-:Y:S01]  /*0fc0*/  IMAD.IADD R12, R11, 0x1, -R12 ;  /* 0x000000010b0c7824 */ /* 0x000fe200078e0a0c */
[----:B------:R-:W-:Y:S01]  /*0fd0*/  LOP3.LUT R4, R157, 0x18, R20, 0xf8, !PT ;  /* 0x000000189d047812 */ /* 0x000fe200078ef814 */
[----:B------:R1:W-:Y:S01]  /*0fe0*/  STL [R1+0x84], R0 ;  /* 0x0000840001007387 */ /* 0x0003e20000100800 */
[----:B0-----:R-:W-:Y:S01]  /*0ff0*/  SHF.R.U32.HI R21, RZ, 0x3, R157 ;  /* 0x00000003ff157819 */ /* 0x001fe2000001169d */
[----:B------:R-:W-:Y:S01]  /*1000*/  IMAD R16, R16, 0x1800, R13 ;  /* 0x0000180010107824 */ /* 0x000fe200078e020d */
[----:B------:R-:W-:Y:S01]  /*1010*/  LOP3.LUT R6, R3, 0x8, R6, 0xf8, !PT ;  /* 0x0000000803067812 */ /* 0x000fe200078ef806 */
[----:B------:R-:W-:Y:S01]  /*1020*/  STL [R1+0xc], R13 ;  /* 0x00000c0d01007387 */ /* 0x000fe20000100800 */
[----:B------:R-:W-:Y:S02]  /*1030*/  LEA.HI R8, R8, R8, RZ, 0x1 ;  /* 0x0000000808087211 */ /* 0x000fe400078f08ff */
[----:B------:R-:W-:-:S02]  /*1040*/  SHF.R.S32.HI R9, RZ, 0x5, R9 ;  /* 0x00000005ff097819 */ /* 0x000fc40000011409 */
[----:B------:R-:W-:Y:S01]  /*1050*/  SHF.R.U32.HI R3, RZ, 0x3, R3 ;  /* 0x00000003ff037819 */ /* 0x000fe20000011603 */
[----:B------:R-:W-:Y:S01]  /*1060*/  IMAD R8, R8, -0x3, R25 ;  /* 0xfffffffd08087824 */ /* 0x000fe200078e0219 */
[----:B------:R-:W-:Y:S01]  /*1070*/  LOP3.LUT R11, R4, R21, RZ, 0x3c, !PT ;  /* 0x00000015040b7212 */ /* 0x000fe200078e3cff */
[----:B------:R-:W-:Y:S01]  /*1080*/  IMAD R9, R9, 0x10, R12 ;  /* 0x0000001009097824 */ /* 0x000fe200078e020c */
[----:B------:R-:W-:Y:S01]  /*1090*/  LOP3.LUT R6, R6, R3, RZ, 0x3c, !PT ;  /* 0x0000000306067212 */ /* 0x000fe200078e3cff */
[----:B------:R-:W-:Y:S01]  /*10a0*/  VIADD R3, R26, 0x18 ;  /* 0x000000181a037836 */ /* 0x000fe20000000000 */
[----:B------:R-:W-:Y:S01]  /*10b0*/  LOP3.LUT R7, R7, 0xfffffffc, RZ, 0xc0, !PT ;  /* 0xfffffffc07077812 */ /* 0x000fe200078ec0ff */
[----:B------:R-:W-:Y:S01]  /*10c0*/  IMAD.IADD R11, R16, 0x1, R11 ;  /* 0x00000001100b7824 */ /* 0x000fe200078e020b */
[----:B------:R-:W-:Y:S01]  /*10d0*/  LOP3.LUT R10, R10, 0x7ffffffc, RZ, 0xc0, !PT ;  /* 0x7ffffffc0a0a7812 */ /* 0x000fe200078ec0ff */
[----:B------:R-:W-:Y:S01]  /*10e0*/  IMAD.SHL.U32 R16, R19, 0x8, RZ ;  /* 0x0000000813107824 */ /* 0x000fe200078e00ff */
[----:B-1----:R-:W-:Y:S01]  /*10f0*/  LOP3.LUT R0, R157, 0x18, R14, 0xf8, !PT ;  /* 0x000000189d007812 */ /* 0x002fe200078ef80e */
[----:B------:R-:W-:Y:S01]  /*1100*/  IMAD R8, R8, 0x40, R9 ;  /* 0x0000004008087824 */ /* 0x000fe200078e0209 */
[----:B------:R-:W-:Y:S01]  /*1110*/  SEL R155, R155, 0xffffffc0, !P2 ;  /* 0xffffffc09b9b7807 */ /* 0x000fe20005000000 */
[----:B------:R-:W-:Y:S01]  /*1120*/  IMAD.IADD R5, R5, 0x1, R6 ;  /* 0x0000000105057824 */ /* 0x000fe200078e0206 */
[----:B------:R-:W-:Y:S01]  /*1130*/  LOP3.LUT R0, R0, R21, RZ, 0x3c, !PT ;  /* 0x0000001500007212 */ /* 0x000fe200078e3cff */
[----:B------:R-:W-:Y:S01]  /*1140*/  VIADD R6, R26, 0x8 ;  /* 0x000000081a067836 */ /* 0x000fe20000000000 */
[----:B------:R-:W-:Y:S01]  /*1150*/  STL [R1+0x80], R8 ;  /* 0x0000800801007387 */ /* 0x000fe20000100800 */
[----:B------:R-:W-:Y:S01]  /*1160*/  VIADD R136, R16, 0x30 ;  /* 0x0000003010887836 */ /* 0x000fe20000000000 */
[----:B------:R-:W-:Y:S01]  /*1170*/  CS2R R18, SRZ ;  /* 0x0000000000127805 */ /* 0x000fe2000001ff00 */
[----:B------:R-:W-:Y:S01]  /*1180*/  IMAD.IADD R25, R22, 0x1, -R7 ;  /* 0x0000000116197824 */ /* 0x000fe200078e0a07 */
[----:B------:R0:W-:Y:S01]  /*1190*/  STL [R1+0x40], R6 ;  /* 0x0000400601007387 */ /* 0x0001e20000100800 */
[----:B------:R-:W-:Y:S01]  /*11a0*/  VIADD R4, R26, 0x28 ;  /* 0x000000281a047836 */ /* 0x000fe20000000000 */
[----:B------:R-:W-:Y:S01]  /*11b0*/  SHF.R.S32.HI R7, RZ, 0x3, R14 ;  /* 0x00000003ff077819 */ /* 0x000fe2000001140e */
[C---:B------:R-:W-:Y:S01]  /*11c0*/  VIADD R22, R16.reuse, 0x40 ;  /* 0x0000004010167836 */ /* 0x040fe20000000000 */
[----:B------:R1:W-:Y:S01]  /*11d0*/  STL [R1+0x3c], R3 ;  /* 0x00003c0301007387 */ /* 0x0003e20000100800 */
[----:B------:R-:W-:Y:S01]  /*11e0*/  VIADD R137, R16, 0x50 ;  /* 0x0000005010897836 */ /* 0x000fe20000000000 */
[----:B------:R-:W-:Y:S01]  /*11f0*/  SHF.R.S32.HI R17, RZ, 0x1f, R16 ;  /* 0x0000001fff117819 */ /* 0x000fe20000011410 */
[----:B------:R-:W-:Y:S01]  /*1200*/  IMAD.IADD R15, R15, 0x1, R0 ;  /* 0x000000010f0f7824 */ /* 0x000fe200078e0200 */
[----:B------:R2:W-:Y:S01]  /*1210*/  STL [R1+0x44], R4 ;  /* 0x0000440401007387 */ /* 0x0005e20000100800 */
[----:B------:R-:W-:Y:S01]  /*1220*/  LEA.HI R0, R25, R25, RZ, 0x1 ;  /* 0x0000001919007211 */ /* 0x000fe200078f08ff */
[----:B------:R-:W-:Y:S01]  /*1230*/  IMAD R154, R5, 0x2, R2 ;  /* 0x00000002059a7824 */ /* 0x000fe200078e0202 */
[----:B0-----:R-:W-:-:S02]  /*1240*/  SHF.R.S32.HI R6, RZ, 0x3, R20 ;  /* 0x00000003ff067819 */ /* 0x001fc40000011414 */
[----:B------:R-:W-:Y:S01]  /*1250*/  LOP3.LUT R0, R0, 0x1ffffffe, RZ, 0xc0, !PT ;  /* 0x1ffffffe00007812 */ /* 0x000fe200078ec0ff */
[C---:B------:R-:W-:Y:S01]  /*1260*/  VIADD R156, R154.reuse, 0x21800 ;  /* 0x000218009a9c7836 */ /* 0x040fe20000000000 */
[----:B-1----:R-:W-:Y:S01]  /*1270*/  SHF.R.S32.HI R3, RZ, 0x1f, R136 ;  /* 0x0000001fff037819 */ /* 0x002fe20000011488 */
[----:B------:R-:W-:Y:S01]  /*1280*/  VIADD R5, R154, 0x21820 ;  /* 0x000218209a057836 */ /* 0x000fe20000000000 */
[----:B--2---:R-:W-:Y:S01]  /*1290*/  SHF.R.S32.HI R4, RZ, 0x1f, R22 ;  /* 0x0000001fff047819 */ /* 0x004fe20000011416 */
[----:B------:R-:W-:Y:S02]  /*12a0*/  IMAD.IADD R0, R25, 0x1, -R0 ;  /* 0x0000000119007824 */ /* 0x000fe400078e0a00 */
[----:B------:R0:W-:Y:S01]  /*12b0*/  STL [R1+0x20], R3 ;  /* 0x0000200301007387 */ /* 0x0001e20000100800 */
[----:B------:R-:W-:Y:S02]  /*12c0*/  @P1 VIADD R5, R156, 0xffffffe0 ;  /* 0xffffffe09c051836 */ /* 0x000fe40000000000 */
[----:B------:R-:W-:Y:S01]  /*12d0*/  IMAD R0, R0, 0x8, R8 ;  /* 0x0000000800007824 */ /* 0x000fe200078e0208 */
[----:B------:R1:W-:Y:S01]  /*12e0*/  STL [R1+0x1c], R4 ;  /* 0x00001c0401007387 */ /* 0x0003e20000100800 */
[----:B------:R-:W-:-:S02]  /*12f0*/  IMAD.IADD R156, R156, 0x1, R155 ;  /* 0x000000019c9c7824 */ /* 0x000fc400078e029b */
[----:B------:R-:W-:Y:S01]  /*1300*/  IMAD.IADD R155, R155, 0x1, R5 ;  /* 0x000000019b9b7824 */ /* 0x000fe200078e0205 */
[----:B0-----:R-:W-:Y:S01]  /*1310*/  SHF.R.S32.HI R3, RZ, 0x1f, R137 ;  /* 0x0000001fff037819 */ /* 0x001fe20000011489 */
[----:B-1----:R-:W-:-:S04]  /*1320*/  IMAD.IADD R4, R24, 0x1, -R10 ;  /* 0x0000000118047824 */ /* 0x002fc800078e0a0a */
[----:B------:R0:W-:Y:S04]  /*1330*/  STL [R1+0x18], R3 ;  /* 0x0000180301007387 */ /* 0x0001e80000100800 */
[----:B------:R1:W-:Y:S04]  /*1340*/  STL [R1+0x64], R4 ;  /* 0x0000640401007387 */ /* 0x0003e80000100800 */
[----:B------:R-:W-:Y:S01]  /*1350*/  STL [R1+0x10], R7 ;  /* 0x0000100701007387 */ /* 0x000fe20000100800 */
[----:B0-----:R-:W-:-:S03]  /*1360*/  LOP3.LUT R3, R157, 0x8, R16, 0xf8, !PT ;  /* 0x000000089d037812 */ /* 0x001fc600078ef810 */
[----:B------:R0:W-:Y:S01]  /*1370*/  STL [R1+0x14], R6 ;  /* 0x0000140601007387 */ /* 0x0001e20000100800 */
[----:B------:R-:W-:Y:S02]  /*1380*/  LOP3.LUT R3, R3, R21, RZ, 0x3c, !PT ;  /* 0x0000001503037212 */ /* 0x000fe400078e3cff */
[----:B-1----:R-:W-:-:S03]  /*1390*/  LOP3.LUT R4, R157, 0x18, R16, 0xf8, !PT ;  /* 0x000000189d047812 */ /* 0x002fc600078ef810 */
[----:B------:R-:W-:Y:S01]  /*13a0*/  IMAD.IADD R3, R13, 0x1, R3 ;  /* 0x000000010d037824 */ /* 0x000fe200078e0203 */
[----:B------:R-:W-:Y:S02]  /*13b0*/  LOP3.LUT R4, R4, R21, RZ, 0x3c, !PT ;  /* 0x0000001504047212 */ /* 0x000fe400078e3cff */
[----:B0-----:R-:W-:Y:S02]  /*13c0*/  LEA R6, R11, UR42, 0x1 ;  /* 0x0000002a0b067c11 */ /* 0x001fe4000f8e08ff */
[----:B------:R0:W-:Y:S01]  /*13d0*/  STL [R1+0x5c], R3 ;  /* 0x00005c0301007387 */ /* 0x0001e20000100800 */
[----:B------:R-:W-:Y:S01]  /*13e0*/  IMAD.IADD R4, R13, 0x1, R4 ;  /* 0x000000010d047824 */ /* 0x000fe200078e0204 */
[----:B0-----:R-:W-:-:S05]  /*13f0*/  LEA R3, R15, UR42, 0x1 ;  /* 0x0000002a0f037c11 */ /* 0x001fca000f8e08ff */
[----:B------:R0:W-:Y:S04]  /*1400*/  STL [R1+0x78], R3 ;  /* 0x0000780301007387 */ /* 0x0001e80000100800 */
[----:B------:R-:W-:Y:S01]  /*1410*/  STL [R1+0x74], R6 ;  /* 0x0000740601007387 */ /* 0x000fe20000100800 */
[----:B0-----:R-:W-:-:S05]  /*1420*/  LEA R3, R4, UR42, 0x1 ;  /* 0x0000002a04037c11 */ /* 0x001fca000f8e08ff */
[----:B------:R-:W-:Y:S04]  /*1430*/  STL [R1+0x7c], R3 ;  /* 0x00007c0301007387 */ /* 0x000fe80000100800 */
[----:B------:R-:W-:Y:S04]  /*1440*/  STL [R1+0x4c], R5 ;  /* 0x00004c0501007387 */ /* 0x000fe80000100800 */
[----:B------:R0:W-:Y:S02]  /*1450*/  STL [R1+0x68], R0 ;  /* 0x0000680001007387 */ /* 0x0001e40000100800 */
[----:B0-----:R-:W-:-:S05]  /*1460*/  VIADD R0, R5, 0x6000 ;  /* 0x0000600005007836 */ /* 0x001fca0000000000 */
[----:B------:R0:W-:Y:S02]  /*1470*/  STL [R1+0x50], R0 ;  /* 0x0000500001007387 */ /* 0x0001e40000100800 */
.L_x_12450:
[----:B0-2---:R-:W1:Y:S02]  /*1480*/  LDC.64 R4, c[0x0][0xc88] ;  /* 0x00032200ff047b82 */ /* 0x005e640000000a00 */
[----:B-1----:R-:W-:-:S05]  /*1490*/  IMAD.WIDE R4, R35, 0x4, R4 ;  /* 0x0000000423047825 */ /* 0x002fca00078e0204 */
[----:B------:R-:W0:Y:S01]  /*14a0*/  LDG.E R11, desc[UR38][R4.64] ;  /* 0x00000026040b7981 */ /* 0x000e22000c1e1900 */
[----:B------:R-:W-:Y:S05]  /*14b0*/  YIELD ;  /* 0x0000000000007946 */ /* 0x000fea0003800000 */
[----:B------:R-:W-:Y:S01]  /*14c0*/  ULDC.64 UR4, c[0x0][0xa28] ;  /* 0x00028a0000047ab9 */ /* 0x000fe20000000a00 */
[----:B------:R-:W-:Y:S01]  /*14d0*/  ULDC.64 UR8, c[0x0][0xa18] ;  /* 0x0002860000087ab9 */ /* 0x000fe20000000a00 */
[----:B------:R-:W-:Y:S01]  /*14e0*/  ISETP.NE.U32.AND P1, PT, RZ, UR4, PT ;  /* 0x00000004ff007c0c */ /* 0x000fe2000bf25070 */
[----:B------:R-:W-:Y:S01]  /*14f0*/  IMAD.MOV.U32 R3, RZ, RZ, RZ ;  /* 0x000000ffff037224 */ /* 0x000fe200078e00ff */
[----:B------:R-:W-:Y:S01]  /*1500*/  ULDC.64 UR6, c[0x0][0xa08] ;  /* 0x0002820000067ab9 */ /* 0x000fe20000000a00 */
[----:B------:R-:W-:Y:S01]  /*1510*/  IMAD.MOV.U32 R79, RZ, RZ, RZ ;  /* 0x000000ffff4f7224 */ /* 0x000fe200078e00ff */
[----:B------:R-:W-:-:S02]  /*1520*/  ISETP.NE.AND.EX P1, PT, RZ, UR5, PT, P1 ;  /* 0x00000005ff007c0c */ /* 0x000fc4000bf25310 */
[----:B------:R-:W-:-:S04]  /*1530*/  ISETP.NE.U32.AND P0, PT, RZ, UR6, PT ;  /* 0x00000006ff007c0c */ /* 0x000fc8000bf05070 */
[----:B------:R-:W-:Y:S02]  /*1540*/  ISETP.NE.AND.EX P0, PT, RZ, UR7, PT, P0 ;  /* 0x00000007ff007c0c */ /* 0x000fe4000bf05300 */
[----:B0-----:R-:W-:Y:S01]  /*1550*/  SHF.R.S32.HI R0, RZ, 0x1f, R11 ;  /* 0x0000001fff007819 */ /* 0x001fe2000001140b */
[----:B------:R-:W-:-:S04]  /*1560*/  IMAD.SHL.U32 R30, R11, 0x4, RZ ;  /* 0x000000040b1e7824 */ /* 0x000fc800078e00ff */
[C---:B------:R-:W-:Y:S01]  /*1570*/  @P1 LEA R6, P2, R11.reuse, UR4, 0x2 ;  /* 0x000000040b061c11 */ /* 0x040fe2000f8410ff */
[----:B------:R0:W-:Y:S01]  /*1580*/  STL [R1+0x6c], R11 ;  /* 0x00006c0b01007387 */ /* 0x0001e20000100800 */
        /* <DEDUP_REMOVED lines=13> */
[----:B------:R-:W2:Y:S01]  /*1660*/  @P2 LDG.E R10, desc[UR38][R4.64] ;  /* 0x00000026040a2981 */ /* 0x000ea2000c1e1900 */
        /* <DEDUP_REMOVED lines=10> */
[----:B--2---:R0:W-:Y:S01]  /*1710*/  STL [R1+0x48], R10 ;  /* 0x0000480a01007387 */ /* 0x0041e20000100800 */
[----:B---3--:R-:W-:Y:S05]  /*1720*/  @P2 BRA `(.L_x_12296) ;  /* 0x0000000000282947 */ /* 0x008fea0003800000 */
        /* <DEDUP_REMOVED lines=8> */
[----:B--2---:R-:W-:-:S05]  /*17b0*/  IMAD.IADD R10, R7, 0x1, -R0 ;  /* 0x00000001070a7824 */ /* 0x004fca00078e0a00 */
[----:B------:R1:W-:Y:S02]  /*17c0*/  STL [R1+0x48], R10 ;  /* 0x0000480a01007387 */ /* 0x0003e40000100800 */
.L_x_12296:
[----:B------:R-:W-:Y:S01]  /*17d0*/  ULDC.64 UR4, c[0x0][0xa20] ;  /* 0x0002880000047ab9 */ /* 0x000fe20000000a00 */
[----:B------:R2:W-:Y:S01]  /*17e0*/  STL [R1+0x70], R34 ;  /* 0x0000702201007387 */ /* 0x0005e20000100800 */
[----:B------:R-:W-:-:S04]  /*17f0*/  ISETP.NE.U32.AND P1, PT, RZ, UR4, PT ;  /* 0x00000004ff007c0c */ /* 0x000fc8000bf25070 */
[----:B------:R-:W-:-:S13]  /*1800*/  ISETP.NE.AND.EX P1, PT, RZ, UR5, PT, P1 ;  /* 0x00000005ff007c0c */ /* 0x000fda000bf25310 */
[----:B--2---:R-:W-:Y:S05]  /*1810*/  @!P1 BRA `(.L_x_12297) ;  /* 0x0000000000109947 */ /* 0x004fea0003800000 */
[----:B------:R-:W-:-:S04]  /*1820*/  IADD3 R28, P0, R30, UR4, RZ ;  /* 0x000000041e1c7c10 */ /* 0x000fc8000ff1e0ff */
[----:B------:R-:W-:-:S05]  /*1830*/  IADD3.X R29, R31, UR5, RZ, P0, !PT ;  /* 0x000000051f1d7c10 */ /* 0x000fca00087fe4ff */
[----:B------:R2:W5:Y:S01]  /*1840*/  LDG.E R28, desc[UR38][R28.64] ;  /* 0x000000261c1c7981 */ /* 0x000562000c1e1900 */
[----:B------:R-:W-:Y:S05]  /*1850*/  BRA `(.L_x_12298) ;  /* 0x0000000000107947 */ /* 0x000fea0003800000 */
.L_x_12297:
[----:B------:R-:W-:Y:S05]  /*1860*/  @!P0 BRA `(.L_x_12298) ;  /* 0x00000000000c8947 */ /* 0x000fea0003800000 */
[----:B------:R-:W2:Y:S04]  /*1870*/  LDG.E R5, desc[UR38][R8.64] ;  /* 0x0000002608057981 */ /* 0x000ea8000c1e1900 */
[----:B------:R-:W2:Y:S02]  /*1880*/  LDG.E R28, desc[UR38][R8.64+0x4] ;  /* 0x00000426081c7981 */ /* 0x000ea4000c1e1900 */
[----:B--2---:R-:W-:-:S07]  /*1890*/  IMAD.IADD R28, R28, 0x1, -R5 ;  /* 0x000000011c1c7824 */ /* 0x004fce00078e0a05 */
.L_x_12298:
[----:B------:R-:W-:Y:S01]  /*18a0*/  ULDC.64 UR4, c[0x0][0xa10] ;  /* 0x0002840000047ab9 */ /* 0x000fe20000000a00 */
[----:B0-----:R-:W0:Y:S01]  /*18b0*/  LDC R8, c[0x0][0x448] ;  /* 0x00011200ff087b82 */ /* 0x001e220000000800 */
[----:B------:R-:W-:-:S04]  /*18c0*/  ISETP.NE.U32.AND P0, PT, RZ, UR4, PT ;  /* 0x00000004ff007c0c */ /* 0x000fc8000bf05070 */
[----:B------:R-:W-:Y:S01]  /*18d0*/  ISETP.NE.AND.EX P0, PT, RZ, UR5, PT, P0 ;  /* 0x00000005ff007c0c */ /* 0x000fe2000bf05300 */
[----:B------:R-:W-:-:S12]  /*18e0*/  ULDC.64 UR4, c[0x0][0xa30] ;  /* 0x00028c0000047ab9 */ /* 0x000fd80000000a00 */
[----:B------:R-:W3:Y:S02]  /*18f0*/  @P0 LDC.64 R4, c[0x0][0xa10] ;  /* 0x00028400ff040b82 */ /* 0x000ee40000000a00 */
[----:B---3--:R-:W-:-:S05]  /*1900*/  @P0 IMAD.WIDE R4, R25, 0x4, R4 ;  /* 0x0000000419040825 */ /* 0x008fca00078e0204 */
        /* <DEDUP_REMOVED lines=8> */
[----:B0-----:R-:W-:Y:S01]  /*1990*/  ISETP.NE.AND P1, PT, R8, 0x1, PT ;  /* 0x000000010800780c */ /* 0x001fe20003f25270 */
[----:B------:R-:W-:Y:S02]  /*19a0*/  IMAD R12, R33, 0xc0, RZ ;  /* 0x000000c0210c7824 */ /* 0x000fe400078e02ff */
[----:B------:R-:W-:Y:S02]  /*19b0*/  IMAD.IADD R8, R28, 0x1, -R3 ;  /* 0x000000011c087824 */ /* 0x000fe400078e0a03 */
[----:B----4-:R-:W-:Y:S01]  /*19c0*/  VIADD R4, R12, 0xbf ;  /* 0x000000bf0c047836 */ /* 0x010fe20000000000 */
[----:B------:R0:W-:Y:S01]  /*19d0*/  STL [R1+0x54], R12 ;  /* 0x0000540c01007387 */ /* 0x0001e20000100800 */
[----:B------:R-:W-:-:S05]  /*19e0*/  IMAD.MOV R74, RZ, RZ, -R8 ;  /* 0x000000ffff4a7224 */ /* 0x000fca00078e0a08 */
[----:B------:R-:W-:Y:S01]  /*19f0*/  VIMNMX R74, RZ, R74, !PT ;  /* 0x0000004aff4a7248 */ /* 0x000fe20007fe0100 */
[----:B------:R-:W4:Y:S08]  /*1a00*/  @P1 LDC R11, c[0x0][0x44c] ;  /* 0x00011300ff0b1b82 */ /* 0x000f300000000800 */
[----:B------:R-:W2:Y:S01]  /*1a10*/  @P1 LDC R5, c[0x0][0x450] ;  /* 0x00011400ff051b82 */ /* 0x000ea20000000800 */
[----:B---3--:R-:W-:-:S02]  /*1a20*/  @P0 IMAD.IADD R24, R9, 0x1, -R0 ;  /* 0x0000000109180824 */ /* 0x008fc400078e0a00 */
[----:B----4-:R-:W-:-:S04]  /*1a30*/  @P1 IMAD.HI.U32 R0, R4, R11, RZ ;  /* 0x0000000b04001227 */ /* 0x010fc800078e00ff */
[----:B-1----:R-:W-:Y:S01]  /*1a40*/  IMAD.IADD R6, R8, 0x1, R24 ;  /* 0x0000000108067824 */ /* 0x002fe200078e0218 */
[----:B--2---:R-:W-:-:S03]  /*1a50*/  @P1 SHF.R.U32.HI R4, RZ, R5, R0 ;  /* 0x00000005ff041219 */ /* 0x004fc60000011600 */
[C---:B------:R-:W-:Y:S01]  /*1a60*/  VIADD R0, R6.reuse, 0x7f ;  /* 0x0000007f06007836 */ /* 0x040fe20000000000 */
[----:B------:R-:W-:Y:S01]  /*1a70*/  IADD3 R101, R6, 0x80, -R10 ;  /* 0x0000008006657810 */ /* 0x000fe20007ffe80a */
[----:B------:R0:W-:Y:S03]  /*1a80*/  STL [R1+0x58], R6 ;  /* 0x0000580601007387 */ /* 0x0001e60000100800 */
[----:B------:R-:W-:Y:S01]  /*1a90*/  SHF.R.S32.HI R3, RZ, 0x1f, R0 ;  /* 0x0000001fff037819 */ /* 0x000fe20000011400 */
[----:B------:R-:W-:-:S03]  /*1aa0*/  IMAD.IADD R4, R101, 0x1, R4 ;  /* 0x0000000165047824 */ /* 0x000fc600078e0204 */
[----:B------:R-:W-:Y:S02]  /*1ab0*/  LEA.HI R3, R3, R0, RZ, 0x7 ;  /* 0x0000000003037211 */ /* 0x000fe400078f38ff */
        /* <DEDUP_REMOVED lines=37> */
.L_x_12301:
[----:B------:R-:W-:Y:S05]  /*1d10*/  BSYNC B6 ;  /* 0x0000000000067941 */ /* 0x000fea0003800000 */
.L_x_12300:
        /* <DEDUP_REMOVED lines=20> */
.L_x_12303:
[----:B------:R-:W-:Y:S05]  /*1e60*/  BSYNC B6 ;  /* 0x0000000000067941 */ /* 0x000fea0003800000 */
.L_x_12302:
[----:B------:R-:W2:Y:S04]  /*1e70*/  LDL.64 R38, [R1] ;  /* 0x0000000001267983 */ /* 0x000ea80000100a00 */
[----:B------:R-:W2:Y:S01]  /*1e80*/  LDL.64 R36, [R1] ;  /* 0x0000000001247983 */ /* 0x000ea20000100a00 */
[----:B------:R-:W-:Y:S01]  /*1e90*/  IMAD.IADD R79, R79, 0x1, R28 ;  /* 0x000000014f4f7824 */ /* 0x000fe200078e021c */
[----:B------:R-:W-:Y:S01]  /*1ea0*/  ULDC.64 UR4, c[0x0][0x9f8] ;  /* 0x00027e0000047ab9 */ /* 0x000fe20000000a00 */
[----:B------:R-:W0:Y:S01]  /*1eb0*/  S2R R20, SR_TID.X ;  /* 0x0000000000147919 */ /* 0x000e220000002100 */
[----:B------:R-:W-:Y:S01]  /*1ec0*/  ISETP.NE.U32.AND P0, PT, RZ, UR4, PT ;  /* 0x00000004ff007c0c */ /* 0x000fe2000bf05070 */
[----:B------:R-:W-:Y:S01]  /*1ed0*/  VIADD R0, R16, 0x10 ;  /* 0x0000001010007836 */ /* 0x000fe20000000000 */
[----:B------:R-:W1:Y:S02]  /*1ee0*/  LDC.64 R86, c[0x0][0x408] ;  /* 0x00010200ff567b82 */ /* 0x000e640000000a00 */
[----:B------:R-:W-:-:S02]  /*1ef0*/  ISETP.NE.AND.EX P0, PT, RZ, UR5, PT, P0 ;  /* 0x00000005ff007c0c */ /* 0x000fc4000bf05300 */
[----:B------:R-:W-:-:S04]  /*1f00*/  SHF.R.S32.HI R7, RZ, 0x1f, R141 ;  /* 0x0000001fff077819 */ /* 0x000fc8000001148d */
[----:B------:R-:W3:Y:S07]  /*1f10*/  LDC.64 R8, c[0x0][0x3f8] ;  /* 0x0000fe00ff087b82 */ /* 0x000eee0000000a00 */
[----:B------:R-:W-:Y:S01]  /*1f20*/  @P0 IADD3 R4, P1, R30, UR4, RZ ;  /* 0x000000041e040c10 */ /* 0x000fe2000ff3e0ff */
[----:B------:R-:W4:Y:S03]  /*1f30*/  LDC R99, c[0x0][0x3f4] ;  /* 0x0000fd00ff637b82 */ /* 0x000f260000000800 */
[----:B------:R-:W-:-:S05]  /*1f40*/  @P0 IADD3.X R5, R31, UR5, RZ, P1, !PT ;  /* 0x000000051f050c10 */ /* 0x000fca0008ffe4ff */
[----:B------:R1:W3:Y:S01]  /*1f50*/  @P0 LDG.E R25, desc[UR38][R4.64] ;  /* 0x0000002604190981 */ /* 0x0002e2000c1e1900 */
[----:B0-----:R-:W-:-:S04]  /*1f60*/  SHF.R.U32.HI R21, RZ, 0x7, R20 ;  /* 0x00000007ff157819 */ /* 0x001fc80000011614 */
[----:B------:R-:W-:-:S13]  /*1f70*/  ISETP.NE.AND P6, PT, R21, 0x1, PT ;  /* 0x000000011500780c */ /* 0x000fda0003fc5270 */
[----:B------:R-:W-:Y:S05]  /*1f80*/  @!P6 WARPSYNC.ALL ;  /* 0x000000000000e948 */ /* 0x000fea0003800000 */
[----:B------:R-:W-:Y:S01]  /*1f90*/  ULDC UR4, c[0x0][0x2f4] ;  /* 0x0000bd0000047ab9 */ /* 0x000fe20000000800 */
[----:B--2---:R-:W-:-:S05]  /*1fa0*/  IMAD.MOV.U32 R36, RZ, RZ, R38 ;  /* 0x000000ffff247224 */ /* 0x004fca00078e0026 */
[----:B------:R-:W-:-:S05]  /*1fb0*/  SHF.R.S32.HI R37, RZ, 0x1f, R36 ;  /* 0x0000001fff257819 */ /* 0x000fca0000011424 */
[----:B------:R0:W-:Y:S04]  /*1fc0*/  STL [R1+0x4], R37 ;  /* 0x0000042501007387 */ /* 0x0001e80000100800 */
[----:B------:R-:W2:Y:S04]  /*1fd0*/  LDL R28, [R1+0xc] ;  /* 0x00000c00011c7983 */ /* 0x000ea80000100800 */
[----:B------:R-:W2:Y:S01]  /*1fe0*/  LDL R29, [R1+0x60] ;  /* 0x00006000011d7983 */ /* 0x000ea20000100800 */
[----:B------:R-:W-:Y:S02]  /*1ff0*/  ISETP.GE.AND P1, PT, R0, UR4, PT ;  /* 0x0000000400007c0c */ /* 0x000fe4000bf26270 */
[----:B------:R-:W-:-:S02]  /*2000*/  ISETP.GE.AND P0, PT, R16, UR4, PT ;  /* 0x0000000410007c0c */ /* 0x000fc4000bf06270 */
[----:B------:R-:W-:Y:S02]  /*2010*/  SEL R6, RZ, 0xffffffff, P1 ;  /* 0xffffffffff067807 */ /* 0x000fe40000800000 */
[----:B------:R-:W-:-:S03]  /*2020*/  SEL R3, RZ, 0x1, P0 ;  /* 0x00000001ff037807 */ /* 0x000fc60000000000 */
[----:B------:R-:W-:-:S05]  /*2030*/  IMAD.SHL.U32 R6, R6, 0x2, RZ ;  /* 0x0000000206067824 */ /* 0x000fca00078e00ff */
[----:B------:R-:W-:Y:S01]  /*2040*/  LOP3.LUT R6, R6, 0x2, R3, 0xe2, !PT ;  /* 0x0000000206067812 */ /* 0x000fe200078ee203 */
[----:B------:R-:W-:Y:S01]  /*2050*/  VIADD R3, R16, 0x20 ;  /* 0x0000002010037836 */ /* 0x000fe20000000000 */
[----:B------:R-:W-:Y:S01]  /*2060*/  ISETP.GE.AND P1, PT, R136, UR4, PT ;  /* 0x0000000488007c0c */ /* 0x000fe2000bf26270 */
[----:B-1----:R-:W-:-:S03]  /*2070*/  IMAD R4, R7, R86, RZ ;  /* 0x0000005607047224 */ /* 0x002fc600078e02ff */
[----:B------:R-:W-:Y:S01]  /*2080*/  ISETP.GE.AND P0, PT, R3, UR4, PT ;  /* 0x0000000403007c0c */ /* 0x000fe2000bf06270 */
[C---:B------:R-:W-:Y:S01]  /*2090*/  IMAD R11, R141.reuse, R87, R4 ;  /* 0x000000578d0b7224 */ /* 0x040fe200078e0204 */
[----:B------:R-:W-:Y:S02]  /*20a0*/  SEL R4, RZ, 0x8, P1 ;  /* 0x00000008ff047807 */ /* 0x000fe40000800000 */
[----:B------:R-:W-:Y:S02]  /*20b0*/  SEL R5, RZ, 0x4, P0 ;  /* 0x00000004ff057807 */ /* 0x000fe40000000000 */
[----:B------:R-:W-:Y:S02]  /*20c0*/  ISETP.GE.AND P0, PT, R22, UR4, PT ;  /* 0x0000000416007c0c */ /* 0x000fe4000bf06270 */
[----:B------:R-:W-:Y:S02]  /*20d0*/  LOP3.LUT R4, R4, R6, R5, 0xfe, !PT ;  /* 0x0000000604047212 */ /* 0x000fe400078efe05 */
[----:B------:R-:W-:Y:S01]  /*20e0*/  SEL R5, RZ, 0x10, P0 ;  /* 0x00000010ff057807 */ /* 0x000fe20000000000 */
[----:B------:R-:W-:Y:S01]  /*20f0*/  IMAD.WIDE.U32 R72, R141, R86, R16 ;  /* 0x000000568d487225 */ /* 0x000fe200078e0010 */
[----:B----4-:R-:W-:-:S02]  /*2100*/  ISETP.GE.AND P0, PT, R16, R99, PT ;  /* 0x000000631000720c */ /* 0x010fc40003f06270 */
[----:B------:R-:W-:Y:S01]  /*2110*/  LOP3.LUT R30, R4, R5, RZ, 0xfc, !PT ;  /* 0x00000005041e7212 */ /* 0x000fe200078efcff */
[----:B------:R-:W-:Y:S01]  /*2120*/  IMAD.WIDE.U32 R70, R141, R86, R36 ;  /* 0x000000568d467225 */ /* 0x000fe200078e0024 */
[-C--:B------:R-:W-:Y:S02]  /*2130*/  ISETP.GE.AND P3, PT, R0, R99.reuse, PT ;  /* 0x000000630000720c */ /* 0x080fe40003f66270 */
[----:B------:R-:W-:Y:S01]  /*2140*/  ISETP.GE.AND P2, PT, R3, R99, PT ;  /* 0x000000630300720c */ /* 0x000fe20003f46270 */
[----:B---3--:R-:W-:Y:S01]  /*2150*/  IMAD R4, R7, R8, RZ ;  /* 0x0000000807047224 */ /* 0x008fe200078e02ff */
[----:B------:R-:W-:Y:S01]  /*2160*/  SEL R5, R99, RZ, P0 ;  /* 0x000000ff63057207 */ /* 0x000fe20000000000 */
[----:B------:R-:W-:Y:S02]  /*2170*/  IMAD.IADD R73, R73, 0x1, R11 ;  /* 0x0000000149497824 */ /* 0x000fe400078e020b */
[----:B------:R-:W-:Y:S01]  /*2180*/  IMAD.IADD R71, R11, 0x1, R71 ;  /* 0x000000010b477824 */ /* 0x000fe200078e0247 */
[----:B------:R-:W-:Y:S01]  /*2190*/  SEL R7, R99, RZ, P3 ;  /* 0x000000ff63077207 */ /* 0x000fe20001800000 */
[----:B------:R-:W-:Y:S01]  /*21a0*/  IMAD R11, R141, R9, R4 ;  /* 0x000000098d0b7224 */ /* 0x000fe200078e0204 */
[----:B------:R-:W-:Y:S01]  /*21b0*/  SEL R4, R99, RZ, P2 ;  /* 0x000000ff63047207 */ /* 0x000fe20001000000 */
[----:B------:R-:W-:-:S02]  /*21c0*/  IMAD.IADD R5, R16, 0x1, R5 ;  /* 0x0000000110057824 */ /* 0x000fc400078e0205 */
[----:B------:R-:W-:-:S04]  /*21d0*/  IMAD.WIDE.U32 R68, R141, R8, R16 ;  /* 0x000000088d447225 */ /* 0x000fc800078e0010 */
[----:B------:R-:W-:-:S04]  /*21e0*/  IMAD.WIDE.U32 R66, R141, R8, R36 ;  /* 0x000000088d427225 */ /* 0x000fc800078e0024 */
[----:B------:R-:W-:Y:S02]  /*21f0*/  IMAD.IADD R10, R0, 0x1, R7 ;  /* 0x00000001000a7824 */ /* 0x000fe400078e0207 */
[----:B------:R-:W-:Y:S01]  /*2200*/  IMAD.IADD R12, R3, 0x1, R4 ;  /* 0x00000001030c7824 */ /* 0x000fe200078e0204 */
[----:B------:R-:W-:Y:S01]  /*2210*/  SHF.R.S32.HI R6, RZ, 0x1f, R5 ;  /* 0x0000001fff067819 */ /* 0x000fe20000011405 */
[----:B------:R-:W-:Y:S02]  /*2220*/  IMAD.IADD R69, R69, 0x1, R11 ;  /* 0x0000000145457824 */ /* 0x000fe400078e020b */
[----:B------:R-:W-:Y:S01]  /*2230*/  IMAD.IADD R67, R11, 0x1, R67 ;  /* 0x000000010b437824 */ /* 0x000fe200078e0243 */
[----:B------:R-:W-:Y:S02]  /*2240*/  SHF.R.S32.HI R11, RZ, 0x1f, R10 ;  /* 0x0000001fff0b7819 */ /* 0x000fe4000001140a */
[----:B------:R-:W-:Y:S02]  /*2250*/  SHF.R.S32.HI R13, RZ, 0x1f, R12 ;  /* 0x0000001fff0d7819 */ /* 0x000fe4000001140c */
[----:B------:R-:W-:-:S02]  /*2260*/  LEA.HI R4, R6, R5, RZ, 0x3 ;  /* 0x0000000506047211 */ /* 0x000fc400078f18ff */
[----:B------:R-:W-:Y:S02]  /*2270*/  LEA.HI R7, R6, R5, RZ, 0x5 ;  /* 0x0000000506077211 */ /* 0x000fe400078f28ff */
[----:B------:R-:W-:Y:S02]  /*2280*/  LEA.HI R5, R11, R10, RZ, 0x3 ;  /* 0x0000000a0b057211 */ /* 0x000fe400078f18ff */
[----:B------:R-:W-:Y:S02]  /*2290*/  LEA.HI R6, R13, R12, RZ, 0x3 ;  /* 0x0000000c0d067211 */ /* 0x000fe400078f18ff */
[----:B------:R-:W-:Y:S02]  /*22a0*/  LEA.HI R11, R11, R10, RZ, 0x5 ;  /* 0x0000000a0b0b7211 */ /* 0x000fe400078f28ff */
[----:B------:R-:W-:Y:S01]  /*22b0*/  LEA.HI R13, R13, R12, RZ, 0x5 ;  /* 0x0000000c0d0d7211 */ /* 0x000fe200078f28ff */
[----:B------:R-:W-:Y:S01]  /*22c0*/  IMAD.SHL.U32 R10, R7, 0x80, RZ ;  /* 0x00000080070a7824 */ /* 0x000fe200078e00ff */
[----:B------:R-:W-:Y:S01]  /*22d0*/  LOP3.LUT R7, R157, 0x18, R4, 0xf8, !PT ;  /* 0x000000189d077812 */ /* 0x000fe200078ef804 */
[----:B------:R-:W-:Y:S01]  /*22e0*/  IMAD.SHL.U32 R12, R11, 0x80, RZ ;  /* 0x000000800b0c7824 */ /* 0x000fe200078e00ff */
[----:B------:R-:W-:Y:S01]  /*22f0*/  SHF.R.U32.HI R20, RZ, 0x3, R157 ;  /* 0x00000003ff147819 */ /* 0x000fe2000001169d */
[----:B------:R-:W-:Y:S01]  /*2300*/  IMAD.SHL.U32 R14, R13, 0x80, RZ ;  /* 0x000000800d0e7824 */ /* 0x000fe200078e00ff */
[----:B------:R-:W-:-:S02]  /*2310*/  LOP3.LUT R11, R157, 0x18, R5, 0xf8, !PT ;  /* 0x000000189d0b7812 */ /* 0x000fc400078ef805 */
[----:B------:R-:W-:Y:S02]  /*2320*/  LOP3.LUT R13, R157, 0x18, R6, 0xf8, !PT ;  /* 0x000000189d0d7812 */ /* 0x000fe400078ef806 */
[----:B------:R-:W-:Y:S02]  /*2330*/  LOP3.LUT R10, R10, 0xfffff000, RZ, 0xc0, !PT ;  /* 0xfffff0000a0a7812 */ /* 0x000fe400078ec0ff */
[-C--:B------:R-:W-:Y:S02]  /*2340*/  LOP3.LUT R7, R7, R20.reuse, RZ, 0x3c, !PT ;  /* 0x0000001407077212 */ /* 0x080fe400078e3cff */
[----:B------:R-:W-:Y:S02]  /*2350*/  LOP3.LUT R12, R12, 0xfffff000, RZ, 0xc0, !PT ;  /* 0xfffff0000c0c7812 */ /* 0x000fe400078ec0ff */
[----:B------:R-:W-:Y:S02]  /*2360*/  LOP3.LUT R11, R11, R20, RZ, 0x3c, !PT ;  /* 0x000000140b0b7212 */ /* 0x000fe400078e3cff */
[----:B------:R-:W-:-:S02]  /*2370*/  LOP3.LUT R14, R14, 0xfffff000, RZ, 0xc0, !PT ;  /* 0xfffff0000e0e7812 */ /* 0x000fc400078ec0ff */
[----:B------:R-:W-:Y:S02]  /*2380*/  LOP3.LUT R13, R13, R20, RZ, 0x3c, !PT ;  /* 0x000000140d0d7212 */ /* 0x000fe400078e3cff */
[----:B------:R-:W-:-:S04]  /*2390*/  LOP3.LUT R23, R23, 0xfffffffe, RZ, 0xc0, !PT ;  /* 0xfffffffe17177812 */ /* 0x000fc800078ec0ff */
[----:B------:R-:W-:-:S04]  /*23a0*/  @P3 LOP3.LUT R23, R23, 0x1, RZ, 0xfc, !PT ;  /* 0x0000000117173812 */ /* 0x000fc800078efcff */
[----:B------:R-:W-:-:S04]  /*23b0*/  LOP3.LUT R23, R23, 0xfffffffd, RZ, 0xc0, !PT ;  /* 0xfffffffd17177812 */ /* 0x000fc800078ec0ff */
[----:B------:R-:W-:Y:S02]  /*23c0*/  @P2 LOP3.LUT R23, R23, 0x2, RZ, 0xfc, !PT ;  /* 0x0000000217172812 */ /* 0x000fe400078efcff */
[----:B-----5:R-:W-:Y:S02]  /*23d0*/  SHF.R.S32.HI R15, RZ, 0x1f, R97 ;  /* 0x0000001fff0f7819 */ /* 0x020fe40000011461 */
[----:B------:R-:W-:-:S03]  /*23e0*/  LOP3.LUT R23, R23, 0xfffffffb, RZ, 0xc0, !PT ;  /* 0xfffffffb17177812 */ /* 0x000fc600078ec0ff */
[----:B------:R-:W-:Y:S02]  /*23f0*/  IMAD R20, R15, R86, RZ ;  /* 0x000000560f147224 */ /* 0x000fe400078e02ff */
[----:B------:R-:W-:-:S04]  /*2400*/  IMAD.WIDE.U32 R68, R97, R8, R68 ;  /* 0x0000000861447225 */ /* 0x000fc800078e0044 */
[----:B------:R-:W-:Y:S01]  /*2410*/  VIADD R100, R21, 0x8 ;  /* 0x0000000815647836 */ /* 0x000fe20000000000 */
[----:B------:R-:W-:Y:S01]  /*2420*/  LOP3.LUT R21, R5, 0xfffffff8, RZ, 0xc0, !PT ;  /* 0xfffffff805157812 */ /* 0x000fe200078ec0ff */
[----:B------:R-:W-:Y:S01]  /*2430*/  IMAD.WIDE.U32 R72, R97, R86, R72 ;  /* 0x0000005661487225 */ /* 0x000fe200078e0048 */
[----:B------:R-:W-:-:S03]  /*2440*/  SHF.L.U64.HI R90, R8, 0x7, R9 ;  /* 0x00000007085a7819 */ /* 0x000fc60000010209 */
[----:B------:R-:W-:-:S04]  /*2450*/  IMAD.WIDE.U32 R70, R97, R86, R70 ;  /* 0x0000005661467225 */ /* 0x000fc800078e0046 */
[----:B------:R-:W-:Y:S01]  /*2460*/  IMAD.WIDE.U32 R66, R97, R8, R66 ;  /* 0x0000000861427225 */ /* 0x000fe200078e0042 */
[----:B------:R-:W-:-:S03]  /*2470*/  SHF.R.S32.HI R92, RZ, 0x1f, R21 ;  /* 0x0000001fff5c7819 */ /* 0x000fc60000011415 */
[----:B------:R-:W-:Y:S01]  /*2480*/  IMAD.SHL.U32 R99, R99, 0x2, RZ ;  /* 0x0000000263637824 */ /* 0x000fe200078e00ff */
[--C-:B--2---:R-:W-:Y:S02]  /*2490*/  IADD3 R96, R7, R10, R28.reuse ;  /* 0x0000000a07607210 */ /* 0x104fe40007ffe01c */
[--C-:B------:R-:W-:Y:S02]  /*24a0*/  IADD3 R95, R11, R12, R28.reuse ;  /* 0x0000000c0b5f7210 */ /* 0x100fe40007ffe01c */
[----:B------:R-:W-:Y:S02]  /*24b0*/  IADD3 R94, R13, R14, R28 ;  /* 0x0000000e0d5e7210 */ /* 0x000fe40007ffe01c */
[----:B------:R-:W1:Y:S01]  /*24c0*/  S2R R28, SR_TID.X ;  /* 0x00000000001c7919 */ /* 0x000e620000002100 */
[----:B------:R-:W-:Y:S01]  /*24d0*/  @!P6 BAR.SYNC.DEFER_BLOCKING 0x9, 0x100 ;  /* 0x024400000000eb1d */ /* 0x000fe20000010000 */
[----:B------:R-:W-:Y:S01]  /*24e0*/  LOP3.LUT P1, RZ, R29, 0x2, RZ, 0xc0, !PT ;  /* 0x000000021dff7812 */ /* 0x000fe2000782c0ff */
[----:B------:R-:W-:-:S02]  /*24f0*/  IMAD R10, R15, R8, RZ ;  /* 0x000000080f0a7224 */ /* 0x000fc400078e02ff */
[C---:B------:R-:W-:Y:S02]  /*2500*/  IMAD R11, R97.reuse, R87, R20 ;  /* 0x00000057610b7224 */ /* 0x040fe400078e0214 */
[----:B------:R-:W-:-:S08]  /*2510*/  IMAD R75, R97, R9, R10 ;  /* 0x00000009614b7224 */ /* 0x000fd000078e020a */
[----:B------:R-:W-:Y:S02]  /*2520*/  @P1 LOP3.LUT R23, R23, 0x4, RZ, 0xfc, !PT ;  /* 0x0000000417171812 */ /* 0x000fe400078efcff */
[----:B------:R-:W-:Y:S01]  /*2530*/  ISETP.GE.AND P1, PT, R137, UR4, PT ;  /* 0x0000000489007c0c */ /* 0x000fe2000bf26270 */
[----:B-1----:R-:W-:-:S05]  /*2540*/  VIADD R32, R28, 0xffffff80 ;  /* 0xffffff801c207836 */ /* 0x002fca0000000000 */
[----:B------:R-:W-:-:S04]  /*2550*/  LEA.HI R28, R32, R32, RZ, 0x1 ;  /* 0x00000020201c7211 */ /* 0x000fc800078f08ff */
[----:B------:R-:W-:Y:S02]  /*2560*/  LOP3.LUT R28, R28, 0xfffffffe, RZ, 0xc0, !PT ;  /* 0xfffffffe1c1c7812 */ /* 0x000fe400078ec0ff */
[----:B------:R-:W-:-:S03]  /*2570*/  SEL R29, RZ, 0x20, P1 ;  /* 0x00000020ff1d7807 */ /* 0x000fc60000800000 */
[----:B------:R-:W-:Y:S01]  /*2580*/  IMAD.IADD R28, R32, 0x1, -R28 ;  /* 0x00000001201c7824 */ /* 0x000fe200078e0a1c */
[----:B------:R-:W-:Y:S02]  /*2590*/  LOP3.LUT R20, R4, 0xfffffff8, RZ, 0xc0, !PT ;  /* 0xfffffff804147812 */ /* 0x000fe400078ec0ff */
[----:B------:R-:W-:Y:S01]  /*25a0*/  LOP3.LUT R29, R30, R29, RZ, 0xfc, !PT ;  /* 0x0000001d1e1d7212 */ /* 0x000fe200078efcff */
[----:B------:R-:W-:Y:S01]  /*25b0*/  IMAD R10, R28, 0xc0, R141 ;  /* 0x000000c01c0a7824 */ /* 0x000fe200078e028d */
[----:B------:R-:W-:Y:S01]  /*25c0*/  LOP3.LUT R28, R6, 0xfffffff8, RZ, 0xc0, !PT ;  /* 0xfffffff8061c7812 */ /* 0x000fe200078ec0ff */
[C---:B------:R-:W-:Y:S01]  /*25d0*/  IMAD.SHL.U32 R7, R86.reuse, 0x80, RZ ;  /* 0x0000008056077824 */ /* 0x040fe200078e00ff */
[----:B------:R-:W-:Y:S01]  /*25e0*/  SHF.L.U64.HI R87, R86, 0x7, R87 ;  /* 0x0000000756577819 */ /* 0x000fe20000010257 */
[----:B------:R-:W-:Y:S01]  /*25f0*/  IMAD.IADD R77, R69, 0x1, R75 ;  /* 0x00000001454d7824 */ /* 0x000fe200078e024b */
[----:B------:R-:W-:Y:S01]  /*2600*/  SHF.R.S32.HI R9, RZ, 0x1f, R34 ;  /* 0x0000001fff097819 */ /* 0x000fe20000011422 */
[----:B------:R-:W-:Y:S01]  /*2610*/  IMAD.SHL.U32 R8, R8, 0x80, RZ ;  /* 0x0000008008087824 */ /* 0x000fe200078e00ff */
[----:B------:R-:W-:Y:S01]  /*2620*/  SHF.R.S32.HI R86, RZ, 0x1f, R25 ;  /* 0x0000001fff567819 */ /* 0x000fe20000011419 */
[----:B------:R-:W-:Y:S01]  /*2630*/  IMAD.IADD R78, R73, 0x1, R11 ;  /* 0x00000001494e7824 */ /* 0x000fe200078e020b */
[----:B------:R-:W-:Y:S01]  /*2640*/  SHF.R.S32.HI R93, RZ, 0x1f, R20 ;  /* 0x0000001fff5d7819 */ /* 0x000fe20000011414 */
[----:B------:R-:W-:Y:S01]  /*2650*/  IMAD.IADD R76, R11, 0x1, R71 ;  /* 0x000000010b4c7824 */ /* 0x000fe200078e0247 */
[----:B------:R-:W-:Y:S01]  /*2660*/  SHF.R.S32.HI R91, RZ, 0x1f, R28 ;  /* 0x0000001fff5b7819 */ /* 0x000fe2000001141c */
[----:B------:R-:W-:Y:S01]  /*2670*/  IMAD.IADD R75, R75, 0x1, R67 ;  /* 0x000000014b4b7824 */ /* 0x000fe200078e0243 */
[----:B------:R-:W-:-:S02]  /*2680*/  LOP3.LUT R30, R30, 0x1, RZ, 0xc0, !PT ;  /* 0x000000011e1e7812 */ /* 0x000fc400078ec0ff */
[C---:B------:R-:W-:Y:S02]  /*2690*/  LOP3.LUT R31, R29.reuse, 0x2, RZ, 0xc0, !PT ;  /* 0x000000021d1f7812 */ /* 0x040fe400078ec0ff */
[----:B0-----:R-:W-:-:S07]  /*26a0*/  LOP3.LUT R32, R29, 0x4, RZ, 0xc0, !PT ;  /* 0x000000041d207812 */ /* 0x001fce00078ec0ff */
.L_x_12362:
[----:B--23--:R-:W2:Y:S01]  /*26b0*/  LDL R35, [R1+0x60] ;  /* 0x0000600001237983 */ /* 0x00cea20000100800 */
[----:B0-----:R-:W0:Y:S03]  /*26c0*/  LDC R81, c[0x0][0x430] ;  /* 0x00010c00ff517b82 */ /* 0x001e260000000800 */
        /* <DEDUP_REMOVED lines=86> */
[----:B------:R-:W2:Y:S04]  /*2c30*/  LDL.64 R104, [R1] ;  /* 0x0000000001687983 */ /* 0x000ea80000100a00 */
        /* <DEDUP_REMOVED lines=45> */
.L_x_12308:
[----:B------:R-:W-:Y:S05]  /*2f10*/  BSYNC B1 ;  /* 0x0000000000017941 */ /* 0x000fea0003800000 */
.L_x_12307:
        /* <DEDUP_REMOVED lines=47> */
[----:B------:R-:W-:Y:S02]  /*3210*/  PRMT R106, R11, 0x7610, R106 ;  /* 0x000076100b6a7816 */ /* 0x000fe4000000006a */
[----:B------:R-:W-:Y:S01]  /*3220*/  PRMT R89, R89, 0x5410, R12 ;  /* 0x0000541059597816 */ /* 0x000fe2000000000c */
[----:B------:R-:W-:Y:S06]  /*3230*/  @!P2 BRA `(.L_x_12309) ;  /* 0x000000000004a947 */ /* 0x000fec0003800000 */
[----:B------:R-:W-:Y:S01]  /*3240*/  BPT.TRAP 0x1 ;  /* 0x000000040000795c */ /* 0x000fe20000300000 */
.L_x_12309:
[----:B------:R-:W-:Y:S01]  /*3250*/  IMAD R35, R18, 0x8, R2 ;  /* 0x0000000812237824 */ /* 0x000fe200078e0202 */
[----:B------:R-:W-:Y:S01]  /*3260*/  SHF.L.U32 R85, R140, 0x1f, RZ ;  /* 0x0000001f8c557819 */ /* 0x000fe200000006ff */
[----:B------:R-:W-:Y:S03]  /*3270*/  BSSY B1, `(.L_x_12310) ;  /* 0x0000003000017945 */ /* 0x000fe60003800000 */
[----:B------:R-:W0:Y:S02]  /*3280*/  SYNCS.PHASECHK.TRANS64.TRYWAIT P4, [R35+URZ+0x2d890], R85 ;  /* 0x02d89055230075a7 */ /* 0x000e24000808017f */
[----:B0-----:R-:W-:Y:S05]  /*3290*/  @!P4 BRA `(.L_x_12311) ;  /* 0x000001980038c947 */ /* 0x001fea0003800000 */
.L_x_12573:
[----:B------:R-:W-:Y:S05]  /*32a0*/  BSYNC B1 ;  /* 0x0000000000017941 */ /* 0x000fea0003800000 */
.L_x_12310:
[----:B------:R-:W-:-:S03]  /*32b0*/  UMOV UR4, 0xffffffff ;  /* 0xffffffff00047882 */ /* 0x000fc60000000000 */
[----:B------:R-:W-:Y:S05]  /*32c0*/  BRA.DIV UR4, `(.L_x_12312) ;  /* 0x0000019a04407947 */ /* 0x000fea000b800000 */
[----:B------:R-:W1:Y:S04]  /*32d0*/  SHFL.IDX PT, R61, R61, RZ, 0x1e1f ;  /* 0x001e1fff3d3d7589 */ /* 0x000e6800000e0000 */
[----:B------:R-:W2:Y:S02]  /*32e0*/  SHFL.IDX PT, R60, R60, RZ, 0x1e1f ;  /* 0x001e1fff3c3c7589 */ /* 0x000ea400000e0000 */
.L_x_12577:
[----:B------:R-:W-:Y:S05]  /*32f0*/  @P3 BRA `(.L_x_12313) ;  /* 0x0000003800683947 */ /* 0x000fea0003800000 */
[----:B------:R-:W-:Y:S01]  /*3300*/  ISETP.NE.AND P3, PT, R30, RZ, PT ;  /* 0x000000ff1e00720c */ /* 0x000fe20003f65270 */
[----:B------:R-:W-:-:S12]  /*3310*/  BSSY B1, `(.L_x_12314) ;  /* 0x0000037000017945 */ /* 0x000fd80003800000 */
[----:B------:R-:W-:Y:S05]  /*3320*/  @!P3 BRA `(.L_x_12315) ;  /* 0x0000000000d4b947 */ /* 0x000fea0003800000 */
[----:B------:R-:W3:Y:S01]  /*3330*/  LDL.64 R122, [R1] ;  /* 0x00000000017a7983 */ /* 0x000ee20000100a00 */
[----:B------:R-:W-:Y:S03]  /*3340*/  BSSY B2, `(.L_x_12316) ;  /* 0x0000030000027945 */ /* 0x000fe60003800000 */
[----:B------:R4:W0:Y:S01]  /*3350*/  LDS.128 R12, [R65+0x15000] ;  /* 0x01500000410c7984 */ /* 0x0008220000000c00 */
[----:B---3--:R-:W-:-:S13]  /*3360*/  ISETP.GE.AND P3, PT, R122, R98, PT ;  /* 0x000000627a00720c */ /* 0x008fda0003f66270 */
[----:B0---4-:R-:W-:Y:S05]  /*3370*/  @P3 BRA `(.L_x_12317) ;  /* 0x0000000000b03947 */ /* 0x011fea0003800000 */
[--C-:B------:R-:W-:Y:S02]  /*3380*/  SHF.R.U64 R11, R56, 0x10, R57.reuse ;  /* 0x00000010380b7819 */ /* 0x100fe40000001239 */
[----:B------:R-:W-:Y:S02]  /*3390*/  SHF.R.U32.HI R56, RZ, 0x10, R57 ;  /* 0x00000010ff387819 */ /* 0x000fe40000011639 */
[----:B------:R-:W-:Y:S02]  /*33a0*/  SHF.R.U64 R57, R58, 0x10, R59 ;  /* 0x000000103a397819 */ /* 0x000fe4000000123b */
[----:B------:R-:W-:Y:S02]  /*33b0*/  PRMT R11, R105, 0x5410, R11 ;  /* 0x00005410690b7816 */ /* 0x000fe4000000000b */
[----:B------:R-:W-:Y:S01]  /*33c0*/  PRMT R57, R106, 0x5410, R57 ;  /* 0x000054106a397816 */ /* 0x000fe20000000039 */
[C---:B------:R-:W-:Y:S01]  /*33d0*/  IMAD.U32 R106, R13.reuse, 0x10000, RZ ;  /* 0x000100000d6a7824 */ /* 0x040fe200078e00ff */
        /* <DEDUP_REMOVED lines=38> */
.L_x_12317:
[----:B------:R-:W-:Y:S05]  /*3640*/  BSYNC B2 ;  /* 0x0000000000027941 */ /* 0x000fea0003800000 */
.L_x_12316:
[----:B--2---:R-:W-:-:S04]  /*3650*/  LEA R56, P3, R16, R60, 0x1 ;  /* 0x0000003c10387211 */ /* 0x004fc800078608ff */
[----:B-1----:R-:W-:-:S05]  /*3660*/  LEA.HI.X R57, R16, R61, R17, 0x1, P3 ;  /* 0x0000003d10397211 */ /* 0x002fca00018f0c11 */
[----:B------:R3:W-:Y:S04]  /*3670*/  ST.E.128 desc[UR38][R56.64], R12 ;  /* 0x0000000c38007985 */ /* 0x0007e8000c101d26 */
.L_x_12315:
[----:B------:R-:W-:Y:S05]  /*3680*/  BSYNC B1 ;  /* 0x0000000000017941 */ /* 0x000fea0003800000 */
.L_x_12314:
        /* <DEDUP_REMOVED lines=8> */
[----:B------:R-:W-:Y:S02]  /*3710*/  SHF.R.U64 R54, R54, 0x10, R55 ;  /* 0x0000001036367819 */ /* 0x000fe40000001237 */
[----:B------:R-:W-:Y:S01]  /*3720*/  SHF.R.U64 R11, R52, 0x10, R53 ;  /* 0x00000010340b7819 */ /* 0x000fe20000001235 */
[----:B------:R-:W-:Y:S01]  /*3730*/  IMAD.U32 R52, R13, 0x10000, RZ ;  /* 0x000100000d347824 */ /* 0x000fe200078e00ff */
[----:B------:R-:W-:Y:S02]  /*3740*/  PRMT R54, R63, 0x5432, R54 ;  /* 0x000054323f367816 */ /* 0x000fe40000000036 */
[----:B------:R-:W-:Y:S02]  /*3750*/  PRMT R11, R118, 0x5410, R11 ;  /* 0x00005410760b7816 */ /* 0x000fe4000000000b */
[----:B------:R-:W-:Y:S02]  /*3760*/  LOP3.LUT R58, R13, 0xffff0000, RZ, 0xc0, !PT ;  /* 0xffff00000d3a7812 */ /* 0x000fe400078ec0ff */
[----:B------:R-:W-:-:S02]  /*3770*/  LOP3.LUT R57, R54, 0xffff0000, RZ, 0xc0, !PT ;  /* 0xffff000036397812 */ /* 0x000fc400078ec0ff */
[----:B------:R-:W-:Y:S02]  /*3780*/  SHF.R.U32.HI R56, RZ, 0x10, R53 ;  /* 0x00000010ff387819 */ /* 0x000fe40000011635 */
[C---:B------:R-:W-:Y:S01]  /*3790*/  LOP3.LUT R53, R11.reuse, 0xffff0000, RZ, 0xc0, !PT ;  /* 0xffff00000b357812 */ /* 0x040fe200078ec0ff */
[C---:B------:R-:W-:Y:S01]  /*37a0*/  FMUL.FTZ R13, R58.reuse, R57 ;  /* 0x000000393a0d7220 */ /* 0x040fe20000410000 */
[----:B------:R-:W-:Y:S01]  /*37b0*/  SHF.R.U32.HI R55, RZ, 0x10, R55 ;  /* 0x00000010ff377819 */ /* 0x000fe20000011637 */
[----:B------:R-:W-:Y:S02]  /*37c0*/  IMAD.U32 R11, R11, 0x10000, RZ ;  /* 0x000100000b0b7824 */ /* 0x000fe400078e00ff */
[-C--:B------:R-:W-:Y:S01]  /*37d0*/  FMUL.FTZ R58, R58, R53.reuse ;  /* 0x000000353a3a7220 */ /* 0x080fe20000410000 */
[----:B------:R-:W-:Y:S01]  /*37e0*/  FFMA.FTZ R53, R52, R53, -R13 ;  /* 0x0000003534357223 */ /* 0x000fe2000001080d */
        /* <DEDUP_REMOVED lines=18> */
[----:B------:R-:W-:Y:S01]  /*3910*/  IMAD.U32 R13, R54, 0x10000, RZ ;  /* 0x00010000360d7824 */ /* 0x000fe200078e00ff */
[----:B------:R-:W-:Y:S01]  /*3920*/  LOP3.LUT R54, R12, 0xffff0000, RZ, 0xc0, !PT ;  /* 0xffff00000c367812 */ /* 0x000fe200078ec0ff */
[----:B------:R-:W-:Y:S01]  /*3930*/  FFMA.FTZ R14, R58, R55, R14 ;  /* 0x000000373a0e7223 */ /* 0x000fe2000001000e */
[----:B------:R-:W-:-:S03]  /*3940*/  IMAD.U32 R12, R12, 0x10000, RZ ;  /* 0x000100000c0c7824 */ /* 0x000fc600078e00ff */
[C---:B------:R-:W-:Y:S01]  /*3950*/  FMUL.FTZ R55, R54.reuse, R13 ;  /* 0x0000000d36377220 */ /* 0x040fe20000410000 */
[----:B------:R-:W-:Y:S01]  /*3960*/  FMUL.FTZ R54, R54, R11 ;  /* 0x0000000b36367220 */ /* 0x000fe20000410000 */
[----:B------:R-:W-:Y:S02]  /*3970*/  F2FP.BF16.F32.PACK_AB R15, R14, R15 ;  /* 0x0000000f0e0f723e */ /* 0x000fe400000010ff */
[C---:B------:R-:W-:Y:S01]  /*3980*/  FFMA.FTZ R55, R12.reuse, R11, -R55 ;  /* 0x0000000b0c377223 */ /* 0x040fe20000010837 */
[----:B------:R-:W-:Y:S01]  /*3990*/  FFMA.FTZ R54, R12, R13, R54 ;  /* 0x0000000d0c367223 */ /* 0x000fe20000010036 */
[----:B------:R-:W-:Y:S02]  /*39a0*/  F2FP.BF16.F32.PACK_AB R13, R52, R53 ;  /* 0x00000035340d723e */ /* 0x000fe400000010ff */
[----:B------:R-:W-:Y:S02]  /*39b0*/  F2FP.BF16.F32.PACK_AB R14, R56, R105 ;  /* 0x00000069380e723e */ /* 0x000fe400000010ff */
[----:B------:R-:W-:-:S07]  /*39c0*/  F2FP.BF16.F32.PACK_AB R12, R54, R55 ;  /* 0x00000037360c723e */ /* 0x000fce00000010ff */
.L_x_12321:
[----:B------:R-:W-:Y:S05]  /*39d0*/  BSYNC B2 ;  /* 0x0000000000027941 */ /* 0x000fea0003800000 */
.L_x_12320:
[----:B------:R-:W3:Y:S01]  /*39e0*/  LDL R11, [R1+0x10] ;  /* 0x00001000010b7983 */ /* 0x000ee20000100800 */
[----:B--2---:R-:W-:Y:S02]  /*39f0*/  IMAD.MOV.U32 R52, RZ, RZ, R60 ;  /* 0x000000ffff347224 */ /* 0x004fe400078e003c */
[----:B-1----:R-:W-:Y:S02]  /*3a00*/  IMAD.MOV.U32 R53, RZ, RZ, R61 ;  /* 0x000000ffff357224 */ /* 0x002fe400078e003d */
[----:B---3--:R-:W-:-:S04]  /*3a10*/  IMAD.SHL.U32 R11, R11, 0x8, RZ ;  /* 0x000000080b0b7824 */ /* 0x008fc800078e00ff */
[----:B------:R-:W-:-:S05]  /*3a20*/  IMAD.WIDE R52, R11, 0x2, R52 ;  /* 0x000000020b347825 */ /* 0x000fca00078e0234 */
[----:B------:R4:W-:Y:S02]  /*3a30*/  ST.E.128 desc[UR38][R52.64], R12 ;  /* 0x0000000c34007985 */ /* 0x0009e4000c101d26 */
.L_x_12319:
[----:B------:R-:W-:Y:S05]  /*3a40*/  BSYNC B1 ;  /* 0x0000000000017941 */ /* 0x000fea0003800000 */
.L_x_12318:
[----:B------:R-:W-:Y:S01]  /*3a50*/  ISETP.NE.AND P3, PT, R32, RZ, PT ;  /* 0x000000ff2000720c */ /* 0x000fe20003f65270 */
[----:B------:R-:W-:-:S12]  /*3a60*/  BSSY B1, `(.L_x_12322) ;  /* 0x000003b000017945 */ /* 0x000fd80003800000 */
[----:B------:R-:W-:Y:S05]  /*3a70*/  @!P3 BRA `(.L_x_12323) ;  /* 0x0000000000e4b947 */ /* 0x000fea0003800000 */
[----:B---34-:R-:W3:Y:S04]  /*3a80*/  LDL R12, [R1+0x14] ;  /* 0x00001400010c7983 */ /* 0x018ee80000100800 */
[----:B------:R-:W4:Y:S01]  /*3a90*/  LDL R11, [R1+0x38] ;  /* 0x00003800010b7983 */ /* 0x000f220000100800 */
[----:B-1----:R-:W-:Y:S01]  /*3aa0*/  IMAD.MOV.U32 R13, RZ, RZ, R61 ;  /* 0x000000ffff0d7224 */ /* 0x002fe200078e003d */
[----:B------:R-:W-:Y:S01]  /*3ab0*/  BSSY B2, `(.L_x_12324) ;  /* 0x0000034000027945 */ /* 0x000fe20003800000 */
[----:B---3--:R-:W-:Y:S02]  /*3ac0*/  IMAD.SHL.U32 R53, R12, 0x8, RZ ;  /* 0x000000080c357824 */ /* 0x008fe400078e00ff */
[----:B--2---:R-:W-:Y:S01]  /*3ad0*/  IMAD.MOV.U32 R12, RZ, RZ, R60 ;  /* 0x000000ffff0c7224 */ /* 0x004fe200078e003c */
[----:B----4-:R-:W-:-:S03]  /*3ae0*/  ISETP.GE.AND P3, PT, R11, R98, PT ;  /* 0x000000620b00720c */ /* 0x010fc60003f66270 */
[----:B------:R-:W-:Y:S02]  /*3af0*/  IMAD.WIDE R52, R53, 0x2, R12 ;  /* 0x0000000235347825 */ /* 0x000fe400078e020c */
[----:B------:R1:W2:Y:S08]  /*3b00*/  LDS.128 R12, [R65+0x17000] ;  /* 0x01700000410c7984 */ /* 0x0002b00000000c00 */
[----:B-1----:R-:W-:Y:S05]  /*3b10*/  @P3 BRA `(.L_x_12325) ;  /* 0x0000000000b43947 */ /* 0x002fea0003800000 */
[----:B------:R-:W-:Y:S02]  /*3b20*/  SHF.R.U64 R50, R50, 0x10, R51 ;  /* 0x0000001032327819 */ /* 0x000fe40000001233 */
[----:B------:R-:W-:Y:S02]  /*3b30*/  SHF.R.U64 R11, R48, 0x10, R49 ;  /* 0x00000010300b7819 */ /* 0x000fe40000001231 */
[----:B------:R-:W-:Y:S01]  /*3b40*/  PRMT R119, R119, 0x5410, R50 ;  /* 0x0000541077777816 */ /* 0x000fe20000000032 */
[C---:B--2---:R-:W-:Y:S01]  /*3b50*/  IMAD.U32 R50, R13.reuse, 0x10000, RZ ;  /* 0x000100000d327824 */ /* 0x044fe200078e00ff */
[----:B------:R-:W-:Y:S02]  /*3b60*/  PRMT R116, R116, 0x5410, R11 ;  /* 0x0000541074747816 */ /* 0x000fe4000000000b */
[----:B------:R-:W-:Y:S02]  /*3b70*/  SHF.R.U32.HI R48, RZ, 0x10, R49 ;  /* 0x00000010ff307819 */ /* 0x000fe40000011631 */
[----:B------:R-:W-:-:S02]  /*3b80*/  LOP3.LUT R54, R13, 0xffff0000, RZ, 0xc0, !PT ;  /* 0xffff00000d367812 */ /* 0x000fc400078ec0ff */
[C---:B------:R-:W-:Y:S01]  /*3b90*/  LOP3.LUT R49, R119.reuse, 0xffff0000, RZ, 0xc0, !PT ;  /* 0xffff000077317812 */ /* 0x040fe200078ec0ff */
[----:B------:R-:W-:Y:S01]  /*3ba0*/  IMAD.U32 R119, R119, 0x10000, RZ ;  /* 0x0001000077777824 */ /* 0x000fe200078e00ff */
[----:B------:R-:W-:Y:S02]  /*3bb0*/  LOP3.LUT R11, R116, 0xffff0000, RZ, 0xc0, !PT ;  /* 0xffff0000740b7812 */ /* 0x000fe400078ec0ff */
[----:B------:R-:W-:Y:S01]  /*3bc0*/  SHF.R.U32.HI R51, RZ, 0x10, R51 ;  /* 0x00000010ff337819 */ /* 0x000fe20000011633 */
[C---:B------:R-:W-:Y:S01]  /*3bd0*/  FMUL.FTZ R13, R54.reuse, R49 ;  /* 0x00000031360d7220 */ /* 0x040fe20000410000 */
[----:B------:R-:W-:Y:S01]  /*3be0*/  PRMT R117, R117, 0x5410, R48 ;  /* 0x0000541075757816 */ /* 0x000fe20000000030 */
[-C--:B------:R-:W-:Y:S01]  /*3bf0*/  FMUL.FTZ R54, R54, R11.reuse ;  /* 0x0000000b36367220 */ /* 0x080fe20000410000 */
[----:B------:R-:W-:Y:S01]  /*3c00*/  PRMT R120, R120, 0x5410, R51 ;  /* 0x0000541078787816 */ /* 0x000fe20000000033 */
[----:B------:R-:W-:Y:S01]  /*3c10*/  FFMA.FTZ R11, R50, R11, -R13 ;  /* 0x0000000b320b7223 */ /* 0x000fe2000001080d */
[----:B------:R-:W-:-:S02]  /*3c20*/  IMAD.U32 R13, R14, 0x10000, RZ ;  /* 0x000100000e0d7824 */ /* 0x000fc400078e00ff */
[----:B------:R-:W-:Y:S01]  /*3c30*/  FFMA.FTZ R50, R50, R49, R54 ;  /* 0x0000003132327223 */ /* 0x000fe20000010036 */
[----:B------:R-:W-:Y:S01]  /*3c40*/  LOP3.LUT R49, R14, 0xffff0000, RZ, 0xc0, !PT ;  /* 0xffff00000e317812 */ /* 0x000fe200078ec0ff */
[----:B------:R-:W-:Y:S01]  /*3c50*/  IMAD.U32 R48, R120, 0x10000, RZ ;  /* 0x0001000078307824 */ /* 0x000fe200078e00ff */
[----:B------:R-:W-:Y:S01]  /*3c60*/  LOP3.LUT R51, R15, 0xffff0000, RZ, 0xc0, !PT ;  /* 0xffff00000f337812 */ /* 0x000fe200078ec0ff */
[----:B------:R-:W-:Y:S01]  /*3c70*/  IMAD.U32 R54, R117, 0x10000, RZ ;  /* 0x0001000075367824 */ /* 0x000fe200078e00ff */
[----:B------:R-:W-:Y:S01]  /*3c80*/  F2FP.BF16.F32.PACK_AB R11, R50, R11 ;  /* 0x0000000b320b723e */ /* 0x000fe200000010ff */
[----:B------:R-:W-:Y:S01]  /*3c90*/  FMUL.FTZ R14, R49, R48 ;  /* 0x00000030310e7220 */ /* 0x000fe20000410000 */
[----:B------:R-:W-:Y:S02]  /*3ca0*/  IMAD.U32 R15, R15, 0x10000, RZ ;  /* 0x000100000f0f7824 */ /* 0x000fe400078e00ff */
[-C--:B------:R-:W-:Y:S01]  /*3cb0*/  FMUL.FTZ R49, R49, R54.reuse ;  /* 0x0000003631317220 */ /* 0x080fe20000410000 */
[----:B------:R-:W-:-:S03]  /*3cc0*/  FFMA.FTZ R14, R13, R54, -R14 ;  /* 0x000000360d0e7223 */ /* 0x000fc6000001080e */
[----:B------:R-:W-:Y:S01]  /*3cd0*/  FFMA.FTZ R49, R13, R48, R49 ;  /* 0x000000300d317223 */ /* 0x000fe20000010031 */
[----:B------:R-:W-:Y:S02]  /*3ce0*/  LOP3.LUT R48, R120, 0xffff0000, RZ, 0xc0, !PT ;  /* 0xffff000078307812 */ /* 0x000fe400078ec0ff */
[----:B------:R-:W-:Y:S02]  /*3cf0*/  LOP3.LUT R13, R117, 0xffff0000, RZ, 0xc0, !PT ;  /* 0xffff0000750d7812 */ /* 0x000fe400078ec0ff */
[----:B------:R-:W-:Y:S01]  /*3d00*/  F2FP.BF16.F32.PACK_AB R14, R49, R14 ;  /* 0x0000000e310e723e */ /* 0x000fe200000010ff */
[CC--:B------:R-:W-:Y:S02]  /*3d10*/  FMUL.FTZ R54, R51.reuse, R48.reuse ;  /* 0x0000003033367220 */ /* 0x0c0fe40000410000 */
[-C--:B------:R-:W-:Y:S02]  /*3d20*/  FMUL.FTZ R51, R51, R13.reuse ;  /* 0x0000000d33337220 */ /* 0x080fe40000410000 */
[C---:B------:R-:W-:Y:S01]  /*3d30*/  FFMA.FTZ R13, R15.reuse, R13, -R54 ;  /* 0x0000000d0f0d7223 */ /* 0x040fe20000010836 */
[----:B------:R-:W-:Y:S01]  /*3d40*/  LOP3.LUT R54, R12, 0xffff0000, RZ, 0xc0, !PT ;  /* 0xffff00000c367812 */ /* 0x000fe200078ec0ff */
[----:B------:R-:W-:Y:S01]  /*3d50*/  FFMA.FTZ R48, R15, R48, R51 ;  /* 0x000000300f307223 */ /* 0x000fe20000010033 */
[----:B------:R-:W-:-:S02]  /*3d60*/  IMAD.U32 R15, R116, 0x10000, RZ ;  /* 0x00010000740f7824 */ /* 0x000fc400078e00ff */
[----:B------:R-:W-:Y:S02]  /*3d70*/  IMAD.U32 R12, R12, 0x10000, RZ ;  /* 0x000100000c0c7824 */ /* 0x000fe400078e00ff */
[C---:B------:R-:W-:Y:S01]  /*3d80*/  FMUL.FTZ R51, R54.reuse, R119 ;  /* 0x0000007736337220 */ /* 0x040fe20000410000 */
[----:B------:R-:W-:-:S03]  /*3d90*/  FMUL.FTZ R54, R54, R15 ;  /* 0x0000000f36367220 */ /* 0x000fc60000410000 */
[C---:B------:R-:W-:Y:S01]  /*3da0*/  FFMA.FTZ R51, R12.reuse, R15, -R51 ;  /* 0x0000000f0c337223 */ /* 0x040fe20000010833 */
[----:B------:R-:W-:Y:S01]  /*3db0*/  FFMA.FTZ R54, R12, R119, R54 ;  /* 0x000000770c367223 */ /* 0x000fe20000010036 */
[----:B------:R-:W-:Y:S01]  /*3dc0*/  F2FP.BF16.F32.PACK_AB R15, R48, R13 ;  /* 0x0000000d300f723e */ /* 0x000fe200000010ff */
[----:B------:R-:W-:-:S03]  /*3dd0*/  IMAD.MOV.U32 R13, RZ, RZ, R11 ;  /* 0x000000ffff0d7224 */ /* 0x000fc600078e000b */
[----:B------:R-:W-:-:S07]  /*3de0*/  F2FP.BF16.F32.PACK_AB R12, R54, R51 ;  /* 0x00000033360c723e */ /* 0x000fce00000010ff */
.L_x_12325:
[----:B------:R-:W-:Y:S05]  /*3df0*/  BSYNC B2 ;  /* 0x0000000000027941 */ /* 0x000fea0003800000 */
.L_x_12324:
[----:B--2---:R1:W-:Y:S02]  /*3e00*/  ST.E.128 desc[UR38][R52.64], R12 ;  /* 0x0000000c34007985 */ /* 0x0043e4000c101d26 */
.L_x_12323:
[----:B------:R-:W-:Y:S05]  /*3e10*/  BSYNC B1 ;  /* 0x0000000000017941 */ /* 0x000fea0003800000 */
.L_x_12322:
[----:B------:R-:W-:Y:S01]  /*3e20*/  LOP3.LUT P3, RZ, R29, 0x8, RZ, 0xc0, !PT ;  /* 0x000000081dff7812 */ /* 0x000fe2000786c0ff */
[----:B------:R-:W-:-:S12]  /*3e30*/  BSSY B1, `(.L_x_12326) ;  /* 0x0000039000017945 */ /* 0x000fd80003800000 */
[----:B------:R-:W-:Y:S05]  /*3e40*/  @!P3 BRA `(.L_x_12327) ;  /* 0x0000000000dcb947 */ /* 0x000fea0003800000 */
[----:B-1-34-:R-:W3:Y:S04]  /*3e50*/  LDL R12, [R1+0x20] ;  /* 0x00002000010c7983 */ /* 0x01aee80000100800 */
[----:B------:R-:W4:Y:S01]  /*3e60*/  LDL R11, [R1+0x3c] ;  /* 0x00003c00010b7983 */ /* 0x000f220000100800 */
[C---:B--2---:R-:W-:Y:S01]  /*3e70*/  LEA R48, P3, R136.reuse, R60, 0x1 ;  /* 0x0000003c88307211 */ /* 0x044fe200078608ff */
[----:B------:R-:W-:Y:S03]  /*3e80*/  BSSY B2, `(.L_x_12328) ;  /* 0x0000032000027945 */ /* 0x000fe60003800000 */
[----:B---3--:R-:W-:Y:S02]  /*3e90*/  LEA.HI.X R49, R136, R61, R12, 0x1, P3 ;  /* 0x0000003d88317211 */ /* 0x008fe400018f0c0c */
[----:B------:R1:W2:Y:S01]  /*3ea0*/  LDS.128 R12, [R64+0x17000] ;  /* 0x01700000400c7984 */ /* 0x0002a20000000c00 */
[----:B----4-:R-:W-:-:S13]  /*3eb0*/  ISETP.GE.AND P3, PT, R11, R98, PT ;  /* 0x000000620b00720c */ /* 0x010fda0003f66270 */
[----:B-1----:R-:W-:Y:S05]  /*3ec0*/  @P3 BRA `(.L_x_12329) ;  /* 0x0000000000b43947 */ /* 0x002fea0003800000 */
[--C-:B------:R-:W-:Y:S01]  /*3ed0*/  SHF.R.U64 R50, R44, 0x10, R45.reuse ;  /* 0x000000102c327819 */ /* 0x100fe2000000122d */
[----:B--2---:R-:W-:Y:S01]  /*3ee0*/  IMAD.U32 R44, R14, 0x10000, RZ ;  /* 0x000100000e2c7824 */ /* 0x004fe200078e00ff */
[----:B------:R-:W-:Y:S02]  /*3ef0*/  SHF.R.U32.HI R52, RZ, 0x10, R45 ;  /* 0x00000010ff347819 */ /* 0x000fe4000001162d */
[----:B------:R-:W-:Y:S02]  /*3f00*/  SHF.R.U64 R45, R46, 0x10, R47 ;  /* 0x000000102e2d7819 */ /* 0x000fe4000000122f */
[----:B------:R-:W-:Y:S02]  /*3f10*/  PRMT R115, R115, 0x5410, R50 ;  /* 0x0000541073737816 */ /* 0x000fe40000000032 */
[----:B------:R-:W-:Y:S02]  /*3f20*/  PRMT R114, R114, 0x5410, R45 ;  /* 0x0000541072727816 */ /* 0x000fe4000000002d */
[----:B------:R-:W-:-:S02]  /*3f30*/  SHF.R.U32.HI R46, RZ, 0x10, R47 ;  /* 0x00000010ff2e7819 */ /* 0x000fc4000001162f */
[----:B------:R-:W-:Y:S02]  /*3f40*/  LOP3.LUT R45, R13, 0xffff0000, RZ, 0xc0, !PT ;  /* 0xffff00000d2d7812 */ /* 0x000fe400078ec0ff */
[C---:B------:R-:W-:Y:S01]  /*3f50*/  LOP3.LUT R50, R114.reuse, 0xffff0000, RZ, 0xc0, !PT ;  /* 0xffff000072327812 */ /* 0x040fe200078ec0ff */
[----:B------:R-:W-:Y:S01]  /*3f60*/  IMAD.U32 R114, R114, 0x10000, RZ ;  /* 0x0001000072727824 */ /* 0x000fe200078e00ff */
[C---:B------:R-:W-:Y:S01]  /*3f70*/  LOP3.LUT R47, R115.reuse, 0xffff0000, RZ, 0xc0, !PT ;  /* 0xffff0000732f7812 */ /* 0x040fe200078ec0ff */
[----:B------:R-:W-:Y:S01]  /*3f80*/  IMAD.U32 R115, R115, 0x10000, RZ ;  /* 0x0001000073737824 */ /* 0x000fe200078e00ff */
[----:B------:R-:W-:Y:S01]  /*3f90*/  PRMT R111, R111, 0x5410, R46 ;  /* 0x000054106f6f7816 */ /* 0x000fe2000000002e */
[----:B------:R-:W-:Y:S01]  /*3fa0*/  IMAD.U32 R46, R13, 0x10000, RZ ;  /* 0x000100000d2e7824 */ /* 0x000fe200078e00ff */
[----:B------:R-:W-:Y:S01]  /*3fb0*/  PRMT R113, R113, 0x5410, R52 ;  /* 0x0000541071717816 */ /* 0x000fe20000000034 */
[C---:B------:R-:W-:Y:S01]  /*3fc0*/  FMUL.FTZ R51, R45.reuse, R50 ;  /* 0x000000322d337220 */ /* 0x040fe20000410000 */
[----:B------:R-:W-:Y:S01]  /*3fd0*/  FMUL.FTZ R53, R45, R47 ;  /* 0x0000002f2d357220 */ /* 0x000fe20000410000 */
[----:B------:R-:W-:Y:S01]  /*3fe0*/  LOP3.LUT R14, R14, 0xffff0000, RZ, 0xc0, !PT ;  /* 0xffff00000e0e7812 */ /* 0x000fe200078ec0ff */
[----:B------:R-:W-:-:S02]  /*3ff0*/  IMAD.U32 R13, R111, 0x10000, RZ ;  /* 0x000100006f0d7824 */ /* 0x000fc400078e00ff */
[C---:B------:R-:W-:Y:S01]  /*4000*/  FFMA.FTZ R45, R46.reuse, R47, -R51 ;  /* 0x0000002f2e2d7223 */ /* 0x040fe20000010833 */
[----:B------:R-:W-:Y:S02]  /*4010*/  IMAD.U32 R51, R113, 0x10000, RZ ;  /* 0x0001000071337824 */ /* 0x000fe400078e00ff */
[----:B------:R-:W-:Y:S01]  /*4020*/  FFMA.FTZ R46, R46, R50, R53 ;  /* 0x000000322e2e7223 */ /* 0x000fe20000010035 */
[----:B------:R-:W-:Y:S01]  /*4030*/  LOP3.LUT R11, R15, 0xffff0000, RZ, 0xc0, !PT ;  /* 0xffff00000f0b7812 */ /* 0x000fe200078ec0ff */
[----:B------:R-:W-:Y:S02]  /*4040*/  IMAD.U32 R47, R12, 0x10000, RZ ;  /* 0x000100000c2f7824 */ /* 0x000fe400078e00ff */
[C---:B------:R-:W-:Y:S01]  /*4050*/  FMUL.FTZ R55, R14.reuse, R51 ;  /* 0x000000330e377220 */ /* 0x040fe20000410000 */
[----:B------:R-:W-:Y:S01]  /*4060*/  LOP3.LUT R52, R111, 0xffff0000, RZ, 0xc0, !PT ;  /* 0xffff00006f347812 */ /* 0x000fe200078ec0ff */
[-C--:B------:R-:W-:Y:S01]  /*4070*/  FMUL.FTZ R53, R14, R13.reuse ;  /* 0x0000000d0e357220 */ /* 0x080fe20000410000 */
[----:B------:R-:W-:Y:S01]  /*4080*/  LOP3.LUT R50, R113, 0xffff0000, RZ, 0xc0, !PT ;  /* 0xffff000071327812 */ /* 0x000fe200078ec0ff */
[----:B------:R-:W-:Y:S01]  /*4090*/  FFMA.FTZ R55, R44, R13, R55 ;  /* 0x0000000d2c377223 */ /* 0x000fe20000010037 */
[----:B------:R-:W-:Y:S01]  /*40a0*/  LOP3.LUT R12, R12, 0xffff0000, RZ, 0xc0, !PT ;  /* 0xffff00000c0c7812 */ /* 0x000fe200078ec0ff */
[----:B------:R-:W-:-:S02]  /*40b0*/  IMAD.U32 R15, R15, 0x10000, RZ ;  /* 0x000100000f0f7824 */ /* 0x000fc400078e00ff */
[----:B------:R-:W-:Y:S01]  /*40c0*/  FFMA.FTZ R14, R44, R51, -R53 ;  /* 0x000000332c0e7223 */ /* 0x000fe20000010835 */
        /* <DEDUP_REMOVED lines=10> */
[----:B------:R-:W-:Y:S01]  /*4170*/  F2FP.BF16.F32.PACK_AB R14, R55, R14 ;  /* 0x0000000e370e723e */ /* 0x000fe200000010ff */
[----:B------:R-:W-:Y:S01]  /*4180*/  IMAD.MOV.U32 R13, RZ, RZ, R45 ;  /* 0x000000ffff0d7224 */ /* 0x000fe200078e002d */
[----:B------:R-:W-:-:S07]  /*4190*/  F2FP.BF16.F32.PACK_AB R12, R11, R44 ;  /* 0x0000002c0b0c723e */ /* 0x000fce00000010ff */
.L_x_12329:
[----:B------:R-:W-:Y:S05]  /*41a0*/  BSYNC B2 ;  /* 0x0000000000027941 */ /* 0x000fea0003800000 */
.L_x_12328:
[----:B--2---:R1:W-:Y:S02]  /*41b0*/  ST.E.128 desc[UR38][R48.64], R12 ;  /* 0x0000000c30007985 */ /* 0x0043e4000c101d26 */
.L_x_12327:
[----:B------:R-:W-:Y:S05]  /*41c0*/  BSYNC B1 ;  /* 0x0000000000017941 */ /* 0x000fea0003800000 */
.L_x_12326:
        /* <DEDUP_REMOVED lines=14> */
[--C-:B------:R-:W-:Y:S02]  /*42b0*/  SHF.R.U32.HI R49, RZ, 0x10, R41.reuse ;  /* 0x00000010ff317819 */ /* 0x100fe40000011629 */
[----:B------:R-:W-:Y:S01]  /*42c0*/  SHF.R.U64 R46, R40, 0x10, R41 ;  /* 0x00000010282e7819 */ /* 0x000fe20000001229 */
[----:B------:R-:W-:Y:S01]  /*42d0*/  IMAD.U32 R40, R14, 0x10000, RZ ;  /* 0x000100000e287824 */ /* 0x000fe200078e00ff */
        /* <DEDUP_REMOVED lines=8> */
[----:B------:R-:W-:Y:S02]  /*4360*/  LOP3.LUT R11, R15, 0xffff0000, RZ, 0xc0, !PT ;  /* 0xffff00000f0b7812 */ /* 0x000fe400078ec0ff */
[----:B------:R-:W-:Y:S01]  /*4370*/  LOP3.LUT R15, R13, 0xffff0000, RZ, 0xc0, !PT ;  /* 0xffff00000d0f7812 */ /* 0x000fe200078ec0ff */
[C---:B------:R-:W-:Y:S01]  /*4380*/  FMUL.FTZ R51, R41.reuse, R48 ;  /* 0x0000003029337220 */ /* 0x040fe20000410000 */
        /* <DEDUP_REMOVED lines=9> */
[----:B------:R-:W-:Y:S01]  /*4420*/  FFMA.FTZ R48, R40, R48, R41 ;  /* 0x0000003028307223 */ /* 0x000fe20000010029 */
[C---:B------:R-:W-:Y:S01]  /*4430*/  FFMA.FTZ R12, R42.reuse, R43, -R49 ;  /* 0x0000002b2a0c7223 */ /* 0x040fe20000010831 */
[----:B------:R-:W-:Y:S01]  /*4440*/  FFMA.FTZ R47, R42, R47, R50 ;  /* 0x0000002f2a2f7223 */ /* 0x000fe20000010032 */
[----:B------:R-:W-:-:S02]  /*4450*/  IMAD.U32 R108, R108, 0x10000, RZ ;  /* 0x000100006c6c7824 */ /* 0x000fc400078e00ff */
[----:B------:R-:W-:Y:S01]  /*4460*/  FMUL.FTZ R41, R11, R110 ;  /* 0x0000006e0b297220 */ /* 0x000fe20000410000 */
        /* <DEDUP_REMOVED lines=14> */
.L_x_12333:
[----:B------:R-:W-:Y:S05]  /*4550*/  BSYNC B2 ;  /* 0x0000000000027941 */ /* 0x000fea0003800000 */
.L_x_12332:
[----:B--2---:R1:W-:Y:S02]  /*4560*/  ST.E.128 desc[UR38][R44.64], R12 ;  /* 0x0000000c2c007985 */ /* 0x0043e4000c101d26 */
.L_x_12331:
[----:B------:R-:W-:Y:S05]  /*4570*/  BSYNC B1 ;  /* 0x0000000000017941 */ /* 0x000fea0003800000 */
.L_x_12330:
[----:B------:R-:W-:-:S13]  /*4580*/  LOP3.LUT P3, RZ, R29, 0x20, RZ, 0xc0, !PT ;  /* 0x000000201dff7812 */ /* 0x000fda000786c0ff */
        /* <DEDUP_REMOVED lines=9> */
[--C-:B------:R-:W-:Y:S02]  /*4620*/  SHF.R.U64 R11, R38, 0x10, R39.reuse ;  /* 0x00000010260b7819 */ /* 0x100fe40000001227 */
[----:B------:R-:W-:Y:S02]  /*4630*/  SHF.R.U32.HI R42, RZ, 0x10, R39 ;  /* 0x00000010ff2a7819 */ /* 0x000fe40000011627 */
[--C-:B------:R-:W-:Y:S01]  /*4640*/  SHF.R.U64 R43, R36, 0x10, R37.reuse ;  /* 0x00000010242b7819 */ /* 0x100fe20000001225 */
[----:B--2---:R-:W-:Y:S01]  /*4650*/  IMAD.U32 R36, R14, 0x10000, RZ ;  /* 0x000100000e247824 */ /* 0x004fe200078e00ff */
[----:B------:R-:W-:Y:S02]  /*4660*/  SHF.R.U32.HI R44, RZ, 0x10, R37 ;  /* 0x00000010ff2c7819 */ /* 0x000fe40000011625 */
[----:B------:R-:W-:Y:S01]  /*4670*/  PRMT R88, R88, 0x5410, R11 ;  /* 0x0000541058587816 */ /* 0x000fe2000000000b */
[----:B------:R-:W-:Y:S01]  /*4680*/  IMAD.U32 R11, R12, 0x10000, RZ ;  /* 0x000100000c0b7824 */ /* 0x000fe200078e00ff */
[----:B------:R-:W-:-:S02]  /*4690*/  PRMT R89, R89, 0x5410, R42 ;  /* 0x0000541059597816 */ /* 0x000fc4000000002a */
[----:B------:R-:W-:Y:S01]  /*46a0*/  LOP3.LUT R37, R14, 0xffff0000, RZ, 0xc0, !PT ;  /* 0xffff00000e257812 */ /* 0x000fe200078ec0ff */
[----:B------:R-:W-:Y:S01]  /*46b0*/  IMAD.U32 R14, R15, 0x10000, RZ ;  /* 0x000100000f0e7824 */ /* 0x000fe200078e00ff */
        /* <DEDUP_REMOVED lines=17> */
[C---:B------:R-:W-:Y:S01]  /*47d0*/  FFMA.FTZ R46, R15.reuse, R42, -R46 ;  /* 0x0000002a0f2e7223 */ /* 0x040fe2000001082e */
[----:B------:R-:W-:Y:S02]  /*47e0*/  IMAD.U32 R62, R62, 0x10000, RZ ;  /* 0x000100003e3e7824 */ /* 0x000fe400078e00ff */
[----:B------:R-:W-:Y:S01]  /*47f0*/  FFMA.FTZ R15, R15, R44, R13 ;  /* 0x0000002c0f0f7223 */ /* 0x000fe2000001000d */
[C---:B------:R-:W-:Y:S01]  /*4800*/  FFMA.FTZ R45, R36.reuse, R39, -R45 ;  /* 0x00000027242d7223 */ /* 0x040fe2000001082d */
[----:B------:R-:W-:Y:S01]  /*4810*/  FFMA.FTZ R42, R36, R43, R37 ;  /* 0x0000002b242a7223 */ /* 0x000fe20000010025 */
        /* <DEDUP_REMOVED lines=13> */
.L_x_12335:
[----:B------:R-:W-:Y:S05]  /*48f0*/  BSYNC B1 ;  /* 0x0000000000017941 */ /* 0x000fea0003800000 */
.L_x_12334:
[----:B--2---:R1:W-:Y:S01]  /*4900*/  ST.E.128 desc[UR38][R40.64], R12 ;  /* 0x0000000c28007985 */ /* 0x0043e2000c101d26 */
[----:B------:R-:W-:Y:S05]  /*4910*/  BRA `(.L_x_12313) ;  /* 0x0000002000e07947 */ /* 0x000fea0003800000 */
.L_x_12306:
        /* <DEDUP_REMOVED lines=46> */
.L_x_12337:
[----:B------:R-:W-:Y:S05]  /*4c00*/  BSYNC B1 ;  /* 0x0000000000017941 */ /* 0x000fea0003800000 */
.L_x_12336:
        /* <DEDUP_REMOVED lines=21> */
[----:B------:R-:W-:Y:S02]  /*4d60*/  IMAD.MOV.U32 R13, RZ, RZ, R50 ;  /* 0x000000ffff0d7224 */ /* 0x000fe400078e0032 */
[----:B------:R-:W-:Y:S01]  /*4d70*/  IMAD.MOV.U32 R14, RZ, RZ, R51 ;  /* 0x000000ffff0e7224 */ /* 0x000fe200078e0033 */
[----:B------:R-:W-:Y:S01]  /*4d80*/  PRMT R105, R12, 0x5410, R11 ;  /* 0x000054100c697816 */ /* 0x000fe2000000000b */
[----:B------:R-:W-:-:S02]  /*4d90*/  IMAD.MOV.U32 R11, RZ, RZ, R48 ;  /* 0x000000ffff0b7224 */ /* 0x000fc400078e0030 */
[----:B------:R-:W-:Y:S01]  /*4da0*/  IMAD.MOV.U32 R12, RZ, RZ, R49 ;  /* 0x000000ffff0c7224 */ /* 0x000fe200078e0031 */
[----:B------:R-:W-:-:S04]  /*4db0*/  PRMT R112, R13, 0x5410, R14 ;  /* 0x000054100d707816 */ /* 0x000fc8000000000e */
[----:B------:R-:W-:Y:S01]  /*4dc0*/  PRMT R113, R11, 0x5410, R12 ;  /* 0x000054100b717816 */ /* 0x000fe2000000000c */
[----:B------:R-:W-:Y:S02]  /*4dd0*/  IMAD.MOV.U32 R11, RZ, RZ, R54 ;  /* 0x000000ffff0b7224 */ /* 0x000fe400078e0036 */
        /* <DEDUP_REMOVED lines=16> */
.L_x_12338:
[----:B------:R-:W-:Y:S01]  /*4ee0*/  IMAD R35, R18, 0x8, R2 ;  /* 0x0000000812237824 */ /* 0x000fe200078e0202 */
[----:B------:R-:W-:Y:S01]  /*4ef0*/  SHF.L.U32 R85, R140, 0x1f, RZ ;  /* 0x0000001f8c557819 */ /* 0x000fe200000006ff */
[----:B------:R-:W-:Y:S03]  /*4f00*/  BSSY B1, `(.L_x_12339) ;  /* 0x0000003000017945 */ /* 0x000fe60003800000 */
[----:B------:R-:W0:Y:S02]  /*4f10*/  SYNCS.PHASECHK.TRANS64.TRYWAIT P4, [R35+URZ+0x2d890], R85 ;  /* 0x02d89055230075a7 */ /* 0x000e24000808017f */
[----:B0-----:R-:W-:Y:S05]  /*4f20*/  @!P4 BRA `(.L_x_12340) ;  /* 0x0000017c0074c947 */ /* 0x001fea0003800000 */
.L_x_12578:
[----:B------:R-:W-:Y:S05]  /*4f30*/  BSYNC B1 ;  /* 0x0000000000017941 */ /* 0x000fea0003800000 */
.L_x_12339:
[----:B------:R-:W-:-:S03]  /*4f40*/  UMOV UR4, 0xffffffff ;  /* 0xffffffff00047882 */ /* 0x000fc60000000000 */
[----:B------:R-:W-:Y:S05]  /*4f50*/  BRA.DIV UR4, `(.L_x_12341) ;  /* 0x0000017e047c7947 */ /* 0x000fea000b800000 */
[----:B------:R1:W2:Y:S04]  /*4f60*/  SHFL.IDX PT, R89, R61, RZ, 0x1e1f ;  /* 0x001e1fff3d597589 */ /* 0x0002a800000e0000 */
[----:B------:R1:W3:Y:S02]  /*4f70*/  SHFL.IDX PT, R88, R60, RZ, 0x1e1f ;  /* 0x001e1fff3c587589 */ /* 0x0002e400000e0000 */
.L_x_12582:
[----:B------:R-:W-:Y:S05]  /*4f80*/  @P3 BRA `(.L_x_12313) ;  /* 0x0000001c00443947 */ /* 0x000fea0003800000 */
[----:B------:R-:W4:Y:S01]  /*4f90*/  LDC R11, c[0x0][0x2f4] ;  /* 0x0000bd00ff0b7b82 */ /* 0x000f220000000800 */
[----:B------:R-:W-:Y:S01]  /*4fa0*/  ISETP.NE.AND P3, PT, R30, RZ, PT ;  /* 0x000000ff1e00720c */ /* 0x000fe20003f65270 */
[----:B------:R-:W-:Y:S01]  /*4fb0*/  BSSY B1, `(.L_x_12342) ;  /* 0x0000080000017945 */ /* 0x000fe20003800000 */
[----:B----4-:R-:W-:-:S11]  /*4fc0*/  IMAD.IADD R103, R11, 0x1, -R99 ;  /* 0x000000010b677824 */ /* 0x010fd600078e0a63 */
[----:B------:R-:W-:Y:S05]  /*4fd0*/  @!P3 BRA `(.L_x_12343) ;  /* 0x0000000400f4b947 */ /* 0x000fea0003800000 */
[----:B------:R-:W4:Y:S01]  /*4fe0*/  LDL R14, [R1+0xc] ;  /* 0x00000c00010e7983 */ /* 0x000f220000100800 */
[----:B------:R-:W-:Y:S01]  /*4ff0*/  SEL R12, R99, R103, !P0 ;  /* 0x00000067630c7207 */ /* 0x000fe20004000000 */
[----:B------:R-:W-:Y:S01]  /*5000*/  BSSY B2, `(.L_x_12344) ;  /* 0x0000074000027945 */ /* 0x000fe20003800000 */
[----:B------:R-:W-:Y:S02]  /*5010*/  SHF.R.U32.HI R15, RZ, 0x3, R157 ;  /* 0x00000003ff0f7819 */ /* 0x000fe4000001169d */
[----:B------:R-:W-:Y:S02]  /*5020*/  SHF.R.S32.HI R13, RZ, 0x1f, R12 ;  /* 0x0000001fff0d7819 */ /* 0x000fe4000001140c */
[----:B------:R-:W-:Y:S02]  /*5030*/  ISETP.GE.AND P3, PT, R16, R98, PT ;  /* 0x000000621000720c */ /* 0x000fe40003f66270 */
        /* <DEDUP_REMOVED lines=8> */
[----:B------:R-:W-:Y:S01]  /*50c0*/  LOP3.LUT R13, R13, R15, RZ, 0x3c, !PT ;  /* 0x0000000f0d0d7212 */ /* 0x000fe200078e3cff */
[----:B------:R-:W-:Y:S01]  /*50d0*/  IMAD R15, R18, 0x3000, R96 ;  /* 0x00003000120f7824 */ /* 0x000fe200078e0260 */
[----:B------:R-:W-:-:S04]  /*50e0*/  LOP3.LUT R12, R12, 0x7ffff000, RZ, 0xc0, !PT ;  /* 0x7ffff0000c0c7812 */ /* 0x000fc800078ec0ff */
[----:B----4-:R-:W-:Y:S01]  /*50f0*/  IADD3 R13, R13, R12, R14 ;  /* 0x0000000c0d0d7210 */ /* 0x010fe20007ffe00e */
[----:B------:R-:W-:-:S04]  /*5100*/  IMAD R12, R15, 0x2, R2 ;  /* 0x000000020f0c7824 */ /* 0x000fc800078e0202 */
[----:B------:R-:W-:-:S04]  /*5110*/  IMAD R13, R18, 0x3000, R13 ;  /* 0x00003000120d7824 */ /* 0x000fc800078e020d */
[----:B-1----:R-:W-:Y:S02]  /*5120*/  IMAD R60, R13, 0x2, R2 ;  /* 0x000000020d3c7824 */ /* 0x002fe400078e0202 */
        /* <DEDUP_REMOVED lines=14> */
[----:B------:R-:W-:Y:S02]  /*5210*/  PRMT R106, R117, 0x5432, R106 ;  /* 0x00005432756a7816 */ /* 0x000fe4000000006a */
[----:B------:R-:W-:-:S02]  /*5220*/  PRMT R47, R108, 0x5410, R47 ;  /* 0x000054106c2f7816 */ /* 0x000fc4000000002f */
[----:B------:R-:W-:Y:S01]  /*5230*/  PRMT R56, R108, 0x5432, R56 ;  /* 0x000054326c387816 */ /* 0x000fe20000000038 */
[C---:B------:R-:W-:Y:S01]  /*5240*/  IMAD.U32 R108, R106.reuse, 0x10000, RZ ;  /* 0x000100006a6c7824 */ /* 0x040fe200078e00ff */
[----:B------:R-:W-:Y:S01]  /*5250*/  PRMT R58, R109, 0x5432, R58 ;  /* 0x000054326d3a7816 */ /* 0x000fe2000000003a */
[----:B----4-:R-:W-:Y:S01]  /*5260*/  IMAD.U32 R109, R61, 0x10000, RZ ;  /* 0x000100003d6d7824 */ /* 0x010fe200078e00ff */
[C---:B------:R-:W-:Y:S02]  /*5270*/  PRMT R57, R107.reuse, 0x5432, R46 ;  /* 0x000054326b397816 */ /* 0x040fe4000000002e */
[----:B------:R-:W-:Y:S01]  /*5280*/  PRMT R46, R107, 0x5410, R105 ;  /* 0x000054106b2e7816 */ /* 0x000fe20000000069 */
[----:B-1----:R-:W-:Y:S02]  /*5290*/  IMAD.U32 R107, R13, 0x10000, RZ ;  /* 0x000100000d6b7824 */ /* 0x002fe400078e00ff */
[----:B------:R-:W-:Y:S01]  /*52a0*/  FMUL.FTZ R105, R109, R108 ;  /* 0x0000006c6d697220 */ /* 0x000fe20000410000 */
[----:B------:R-:W-:-:S02]  /*52b0*/  LOP3.LUT R106, R106, 0xffff0000, RZ, 0xc0, !PT ;  /* 0xffff00006a6a7812 */ /* 0x000fc400078ec0ff */
[----:B------:R-:W-:Y:S01]  /*52c0*/  LOP3.LUT R61, R61, 0xffff0000, RZ, 0xc0, !PT ;  /* 0xffff00003d3d7812 */ /* 0x000fe200078ec0ff */
[-C--:B------:R-:W-:Y:S01]  /*52d0*/  FFMA.FTZ R105, R107, R59.reuse, -R105 ;  /* 0x0000003b6b697223 */ /* 0x080fe20000010869 */
[----:B------:R-:W-:Y:S01]  /*52e0*/  FMUL.FTZ R59, R109, R59 ;  /* 0x0000003b6d3b7220 */ /* 0x000fe20000410000 */
[----:B------:R-:W-:Y:S01]  /*52f0*/  LOP3.LUT R45, R45, 0xffff0000, RZ, 0xc0, !PT ;  /* 0xffff00002d2d7812 */ /* 0x000fe200078ec0ff */
[C---:B------:R-:W-:Y:S01]  /*5300*/  IMAD.U32 R109, R63.reuse, 0x10000, RZ ;  /* 0x000100003f6d7824 */ /* 0x040fe200078e00ff */
[----:B------:R-:W-:Y:S01]  /*5310*/  LOP3.LUT R63, R63, 0xffff0000, RZ, 0xc0, !PT ;  /* 0xffff00003f3f7812 */ /* 0x000fe200078ec0ff */
[----:B------:R-:W-:Y:S01]  /*5320*/  FFMA.FTZ R59, R107, R108, R59 ;  /* 0x0000006c6b3b7223 */ /* 0x000fe2000001003b */
[----:B------:R-:W-:Y:S01]  /*5330*/  LOP3.LUT R107, R13, 0xffff0000, RZ, 0xc0, !PT ;  /* 0xffff00000d6b7812 */ /* 0x000fe200078ec0ff */
[----:B------:R-:W-:Y:S01]  /*5340*/  FMUL.FTZ R13, R61, R106 ;  /* 0x0000006a3d0d7220 */ /* 0x000fe20000410000 */
[C---:B------:R-:W-:Y:S01]  /*5350*/  IMAD.U32 R108, R58.reuse, 0x10000, RZ ;  /* 0x000100003a6c7824 */ /* 0x040fe200078e00ff */
[----:B------:R-:W-:-:S02]  /*5360*/  LOP3.LUT R58, R58, 0xffff0000, RZ, 0xc0, !PT ;  /* 0xffff00003a3a7812 */ /* 0x000fc400078ec0ff */
[-C--:B------:R-:W-:Y:S01]  /*5370*/  FFMA.FTZ R13, R107, R45.reuse, -R13 ;  /* 0x0000002d6b0d7223 */ /* 0x080fe2000001080d */
[----:B------:R-:W-:Y:S01]  /*5380*/  FMUL.FTZ R45, R61, R45 ;  /* 0x0000002d3d2d7220 */ /* 0x000fe20000410000 */
[----:B------:R-:W-:-:S03]  /*5390*/  FMUL.FTZ R61, R109, R108 ;  /* 0x0000006c6d3d7220 */ /* 0x000fc60000410000 */
[----:B------:R-:W-:Y:S01]  /*53a0*/  FFMA.FTZ R45, R107, R106, R45 ;  /* 0x0000006a6b2d7223 */ /* 0x000fe2000001002d */
[C---:B------:R-:W-:Y:S01]  /*53b0*/  IMAD.U32 R107, R15.reuse, 0x10000, RZ ;  /* 0x000100000f6b7824 */ /* 0x040fe200078e00ff */
[----:B------:R-:W-:Y:S01]  /*53c0*/  LOP3.LUT R15, R15, 0xffff0000, RZ, 0xc0, !PT ;  /* 0xffff00000f0f7812 */ /* 0x000fe200078ec0ff */
[C---:B------:R-:W-:Y:S01]  /*53d0*/  IMAD.U32 R106, R46.reuse, 0x10000, RZ ;  /* 0x000100002e6a7824 */ /* 0x040fe200078e00ff */
[----:B------:R-:W-:Y:S02]  /*53e0*/  LOP3.LUT R46, R46, 0xffff0000, RZ, 0xc0, !PT ;  /* 0xffff00002e2e7812 */ /* 0x000fe400078ec0ff */
[----:B------:R-:W-:Y:S01]  /*53f0*/  F2FP.BF16.F32.PACK_AB R45, R45, R59 ;  /* 0x0000003b2d2d723e */ /* 0x000fe200000010ff */
[-C--:B------:R-:W-:Y:S01]  /*5400*/  FFMA.FTZ R61, R107, R106.reuse, -R61 ;  /* 0x0000006a6b3d7223 */ /* 0x080fe2000001083d */
[----:B------:R-:W-:Y:S01]  /*5410*/  FMUL.FTZ R106, R109, R106 ;  /* 0x0000006a6d6a7220 */ /* 0x000fe20000410000 */
[----:B------:R-:W-:Y:S01]  /*5420*/  IMAD.U32 R59, R60, 0x10000, RZ ;  /* 0x000100003c3b7824 */ /* 0x000fe200078e00ff */
[----:B------:R-:W-:-:S02]  /*5430*/  F2FP.BF16.F32.PACK_AB R13, R13, R105 ;  /* 0x000000690d0d723e */ /* 0x000fc400000010ff */
[----:B------:R-:W-:Y:S01]  /*5440*/  FFMA.FTZ R106, R107, R108, R106 ;  /* 0x0000006c6b6a7223 */ /* 0x000fe2000001006a */
[----:B------:R-:W-:-:S04]  /*5450*/  FMUL.FTZ R107, R63, R58 ;  /* 0x0000003a3f6b7220 */ /* 0x000fc80000410000 */
[-C--:B------:R-:W-:Y:S01]  /*5460*/  FFMA.FTZ R107, R15, R46.reuse, -R107 ;  /* 0x0000002e0f6b7223 */ /* 0x080fe2000001086b */
[----:B------:R-:W-:-:S04]  /*5470*/  FMUL.FTZ R46, R63, R46 ;  /* 0x0000002e3f2e7220 */ /* 0x000fc80000410000 */
[----:B------:R-:W-:Y:S01]  /*5480*/  FFMA.FTZ R46, R15, R58, R46 ;  /* 0x0000003a0f2e7223 */ /* 0x000fe2000001002e */
[----:B------:R-:W-:Y:S01]  /*5490*/  F2FP.BF16.F32.PACK_AB R107, R107, R61 ;  /* 0x0000003d6b6b723e */ /* 0x000fe200000010ff */
        /* <DEDUP_REMOVED lines=22> */
[C---:B------:R-:W-:Y:S02]  /*5600*/  IMAD.U32 R44, R14.reuse, 0x10000, RZ ;  /* 0x000100000e2c7824 */ /* 0x040fe400078e00ff */
        /* <DEDUP_REMOVED lines=12> */
[----:B------:R-:W-:Y:S01]  /*56d0*/  F2FP.BF16.F32.PACK_AB R47, R47, R60 ;  /* 0x0000003c2f2f723e */ /* 0x000fe200000010ff */
[----:B------:R-:W-:Y:S01]  /*56e0*/  IMAD.MOV.U32 R60, RZ, RZ, R15 ;  /* 0x000000ffff3c7224 */ /* 0x000fe200078e000f */
[----:B------:R-:W-:Y:S01]  /*56f0*/  F2FP.BF16.F32.PACK_AB R44, R44, R61 ;  /* 0x0000003d2c2c723e */ /* 0x000fe200000010ff */
[----:B------:R-:W-:Y:S02]  /*5700*/  IMAD.MOV.U32 R61, RZ, RZ, R45 ;  /* 0x000000ffff3d7224 */ /* 0x000fe400078e002d */
[----:B------:R-:W-:Y:S02]  /*5710*/  IMAD.MOV.U32 R14, RZ, RZ, R47 ;  /* 0x000000ffff0e7224 */ /* 0x000fe400078e002f */
[----:B------:R-:W-:Y:S02]  /*5720*/  IMAD.MOV.U32 R15, RZ, RZ, R107 ;  /* 0x000000ffff0f7224 */ /* 0x000fe400078e006b */
[----:B------:R-:W-:-:S07]  /*5730*/  IMAD.MOV.U32 R62, RZ, RZ, R44 ;  /* 0x000000ffff3e7224 */ /* 0x000fce00078e002c */
.L_x_12345:
[----:B------:R-:W-:Y:S05]  /*5740*/  BSYNC B2 ;  /* 0x0000000000027941 */ /* 0x000fea0003800000 */
.L_x_12344:
[----:B---3--:R-:W-:-:S04]  /*5750*/  LEA R44, P3, R20, R88, 0x1 ;  /* 0x00000058142c7211 */ /* 0x008fc800078608ff */
[----:B--2---:R-:W-:Y:S02]  /*5760*/  LEA.HI.X R45, R20, R89, R93, 0x1, P3 ;  /* 0x00000059142d7211 */ /* 0x004fe400018f0c5d */
[----:B------:R-:W-:-:S03]  /*5770*/  ISETP.GE.AND P3, PT, R104, R11, PT ;  /* 0x0000000b6800720c */ /* 0x000fc60003f66270 */
[----:B-1----:R1:W-:Y:S10]  /*5780*/  ST.E.128 desc[UR38][R44.64], R12 ;  /* 0x0000000c2c007985 */ /* 0x0023f4000c101d26 */
[----:B-1----:R-:W-:-:S05]  /*5790*/  @!P3 IMAD.WIDE R12, R104, 0x2, R88 ;  /* 0x00000002680cb825 */ /* 0x002fca00078e0258 */
[----:B----4-:R4:W-:Y:S02]  /*57a0*/  @!P3 ST.E.128 desc[UR38][R12.64], R60 ;  /* 0x0000003c0c00b985 */ /* 0x0109e4000c101d26 */
.L_x_12343:
[----:B------:R-:W-:Y:S05]  /*57b0*/  BSYNC B1 ;  /* 0x0000000000017941 */ /* 0x000fea0003800000 */
.L_x_12342:
[----:B------:R-:W-:Y:S01]  /*57c0*/  ISETP.NE.AND P3, PT, R31, RZ, PT ;  /* 0x000000ff1f00720c */ /* 0x000fe20003f65270 */
[----:B------:R-:W-:-:S12]  /*57d0*/  BSSY B1, `(.L_x_12346) ;  /* 0x000007d000017945 */ /* 0x000fd80003800000 */
[----:B------:R-:W-:Y:S05]  /*57e0*/  @!P3 BRA `(.L_x_12347) ;  /* 0x0000000400ecb947 */ /* 0x000fea0003800000 */
[----:B------:R-:W5:Y:S01]  /*57f0*/  LDL R14, [R1+0xc] ;  /* 0x00000c00010e7983 */ /* 0x000f620000100800 */
[----:B------:R-:W-:Y:S01]  /*5800*/  LOP3.LUT P4, RZ, R23, 0x1, RZ, 0xc0, !PT ;  /* 0x0000000117ff7812 */ /* 0x000fe2000788c0ff */
[----:B------:R-:W-:Y:S01]  /*5810*/  BSSY B2, `(.L_x_12348) ;  /* 0x0000072000027945 */ /* 0x000fe20003800000 */
[----:B------:R-:W-:Y:S02]  /*5820*/  SHF.R.U32.HI R15, RZ, 0x3, R157 ;  /* 0x00000003ff0f7819 */ /* 0x000fe4000001169d */
[----:B----4-:R-:W-:Y:S02]  /*5830*/  SEL R12, R99, R103, !P4 ;  /* 0x00000067630c7207 */ /* 0x010fe40006000000 */
[----:B------:R-:W-:Y:S02]  /*5840*/  ISETP.GE.AND P3, PT, R0, R98, PT ;  /* 0x000000620000720c */ /* 0x000fe40003f66270 */
[----:B------:R-:W-:-:S04]  /*5850*/  SHF.R.S32.HI R13, RZ, 0x1f, R12 ;  /* 0x0000001fff0d7819 */ /* 0x000fc8000001140c */
        /* <DEDUP_REMOVED lines=10> */
[----:B-----5:R-:W-:Y:S01]  /*5900*/  IADD3 R15, R12, R13, R14 ;  /* 0x0000000d0c0f7210 */ /* 0x020fe20007ffe00e */
[----:B------:R-:W-:-:S04]  /*5910*/  IMAD R13, R18, 0x3000, R95 ;  /* 0x00003000120d7824 */ /* 0x000fc800078e025f */
[----:B------:R-:W-:Y:S02]  /*5920*/  IMAD R15, R18, 0x3000, R15 ;  /* 0x00003000120f7824 */ /* 0x000fe400078e020f */
[--C-:B------:R-:W-:Y:S02]  /*5930*/  IMAD R13, R13, 0x2, R2.reuse ;  /* 0x000000020d0d7824 */ /* 0x100fe400078e0202 */
[----:B------:R-:W-:-:S04]  /*5940*/  IMAD R44, R15, 0x2, R2 ;  /* 0x000000020f2c7824 */ /* 0x000fc800078e0202 */
[----:B------:R-:W4:Y:S04]  /*5950*/  LDS.128 R12, [R13+0x15400] ;  /* 0x015400000d0c7984 */ /* 0x000f280000000c00 */
[----:B------:R-:W0:Y:S01]  /*5960*/  LDS.128 R44, [R44+0x15400] ;  /* 0x015400002c2c7984 */ /* 0x000e220000000c00 */
[----:B------:R-:W-:Y:S05]  /*5970*/  @P3 BRA `(.L_x_12349) ;  /* 0x00000004006c3947 */ /* 0x000fea0003800000 */
[----:B------:R-:W-:Y:S01]  /*5980*/  SHF.R.U64 R57, R40, 0x10, R41 ;  /* 0x0000001028397819 */ /* 0x000fe20000001229 */
[----:B01----:R-:W-:Y:S01]  /*5990*/  IMAD.U32 R60, R45, 0x10000, RZ ;  /* 0x000100002d3c7824 */ /* 0x003fe200078e00ff */
[--C-:B------:R-:W-:Y:S02]  /*59a0*/  SHF.R.U64 R40, R52, 0x10, R53.reuse ;  /* 0x0000001034287819 */ /* 0x100fe40000001235 */
[----:B------:R-:W-:Y:S02]  /*59b0*/  SHF.R.U32.HI R53, RZ, 0x10, R53 ;  /* 0x00000010ff357819 */ /* 0x000fe40000011635 */
[----:B------:R-:W-:Y:S02]  /*59c0*/  SHF.R.U32.HI R41, RZ, 0x10, R41 ;  /* 0x00000010ff297819 */ /* 0x000fe40000011629 */
[--C-:B------:R-:W-:Y:S02]  /*59d0*/  SHF.R.U64 R42, R42, 0x10, R43.reuse ;  /* 0x000000102a2a7819 */ /* 0x100fe4000000122b */
[----:B------:R-:W-:-:S02]  /*59e0*/  SHF.R.U32.HI R59, RZ, 0x10, R43 ;  /* 0x00000010ff3b7819 */ /* 0x000fc4000001162b */
[----:B------:R-:W-:Y:S02]  /*59f0*/  SHF.R.U64 R43, R54, 0x10, R55 ;  /* 0x00000010362b7819 */ /* 0x000fe40000001237 */
[C---:B------:R-:W-:Y:S01]  /*5a00*/  PRMT R54, R116.reuse, 0x5410, R53 ;  /* 0x0000541074367816 */ /* 0x040fe20000000035 */
[----:B----4-:R-:W-:Y:S01]  /*5a10*/  IMAD.U32 R53, R13, 0x10000, RZ ;  /* 0x000100000d357824 */ /* 0x010fe200078e00ff */
[----:B------:R-:W-:Y:S02]  /*5a20*/  PRMT R41, R117, 0x5410, R41 ;  /* 0x0000541075297816 */ /* 0x000fe40000000029 */
[----:B------:R-:W-:Y:S01]  /*5a30*/  PRMT R52, R116, 0x5432, R42 ;  /* 0x0000543274347816 */ /* 0x000fe2000000002a */
[C---:B------:R-:W-:Y:S01]  /*5a40*/  IMAD.U32 R42, R54.reuse, 0x10000, RZ ;  /* 0x00010000362a7824 */ /* 0x040fe200078e00ff */
[----:B------:R-:W-:Y:S01]  /*5a50*/  SHF.R.U32.HI R58, RZ, 0x10, R55 ;  /* 0x00000010ff3a7819 */ /* 0x000fe20000011637 */
[----:B------:R-:W-:Y:S01]  /*5a60*/  IMAD.U32 R55, R41, 0x10000, RZ ;  /* 0x0001000029377824 */ /* 0x000fe200078e00ff */
[----:B------:R-:W-:Y:S01]  /*5a70*/  LOP3.LUT R54, R54, 0xffff0000, RZ, 0xc0, !PT ;  /* 0xffff000036367812 */ /* 0x000fe200078ec0ff */
[-C--:B------:R-:W-:Y:S01]  /*5a80*/  FMUL.FTZ R61, R60, R42.reuse ;  /* 0x0000002a3c3d7220 */ /* 0x080fe20000410000 */
[----:B------:R-:W-:Y:S01]  /*5a90*/  PRMT R58, R114, 0x5432, R58 ;  /* 0x00005432723a7816 */ /* 0x000fe2000000003a */
[-C--:B------:R-:W-:Y:S01]  /*5aa0*/  FMUL.FTZ R60, R60, R55.reuse ;  /* 0x000000373c3c7220 */ /* 0x080fe20000410000 */
[----:B------:R-:W-:Y:S01]  /*5ab0*/  PRMT R59, R115, 0x5410, R59 ;  /* 0x00005410733b7816 */ /* 0x000fe2000000003b */
[----:B------:R-:W-:Y:S01]  /*5ac0*/  FFMA.FTZ R55, R53, R55, -R61 ;  /* 0x0000003735377223 */ /* 0x000fe2000001083d */
[----:B------:R-:W-:Y:S01]  /*5ad0*/  PRMT R40, R115, 0x5432, R40 ;  /* 0x0000543273287816 */ /* 0x000fe20000000028 */
[----:B------:R-:W-:Y:S01]  /*5ae0*/  FFMA.FTZ R53, R53, R42, R60 ;  /* 0x0000002a35357223 */ /* 0x000fe2000001003c */
[----:B------:R-:W-:-:S02]  /*5af0*/  LOP3.LUT R60, R45, 0xffff0000, RZ, 0xc0, !PT ;  /* 0xffff00002d3c7812 */ /* 0x000fc400078ec0ff */
[----:B------:R-:W-:Y:S02]  /*5b00*/  LOP3.LUT R42, R41, 0xffff0000, RZ, 0xc0, !PT ;  /* 0xffff0000292a7812 */ /* 0x000fe400078ec0ff */
[----:B------:R-:W-:Y:S01]  /*5b10*/  LOP3.LUT R41, R13, 0xffff0000, RZ, 0xc0, !PT ;  /* 0xffff00000d297812 */ /* 0x000fe200078ec0ff */
[----:B------:R-:W-:Y:S01]  /*5b20*/  FMUL.FTZ R45, R60, R54 ;  /* 0x000000363c2d7220 */ /* 0x000fe20000410000 */
[----:B------:R-:W-:Y:S01]  /*5b30*/  PRMT R57, R118, 0x5410, R57 ;  /* 0x0000541076397816 */ /* 0x000fe20000000039 */
[-C--:B------:R-:W-:Y:S01]  /*5b40*/  FMUL.FTZ R13, R60, R42.reuse ;  /* 0x0000002a3c0d7220 */ /* 0x080fe20000410000 */
[----:B------:R-:W-:Y:S02]  /*5b50*/  IMAD.U32 R60, R47, 0x10000, RZ ;  /* 0x000100002f3c7824 */ /* 0x000fe400078e00ff */
[----:B------:R-:W-:Y:S01]  /*5b60*/  FFMA.FTZ R42, R41, R42, -R45 ;  /* 0x0000002a292a7223 */ /* 0x000fe2000001082d */
[----:B------:R-:W-:Y:S02]  /*5b70*/  IMAD.U32 R45, R15, 0x10000, RZ ;  /* 0x000100000f2d7824 */ /* 0x000fe400078e00ff */
[----:B------:R-:W-:Y:S01]  /*5b80*/  FFMA.FTZ R41, R41, R54, R13 ;  /* 0x0000003629297223 */ /* 0x000fe2000001000d */
[C---:B------:R-:W-:Y:S01]  /*5b90*/  IMAD.U32 R13, R58.reuse, 0x10000, RZ ;  /* 0x000100003a0d7824 */ /* 0x040fe200078e00ff */
[----:B------:R-:W-:Y:S01]  /*5ba0*/  LOP3.LUT R58, R58, 0xffff0000, RZ, 0xc0, !PT ;  /* 0xffff00003a3a7812 */ /* 0x000fe200078ec0ff */
[----:B------:R-:W-:Y:S01]  /*5bb0*/  IMAD.U32 R54, R59, 0x10000, RZ ;  /* 0x000100003b367824 */ /* 0x000fe200078e00ff */
[----:B------:R-:W-:Y:S01]  /*5bc0*/  LOP3.LUT R47, R47, 0xffff0000, RZ, 0xc0, !PT ;  /* 0xffff00002f2f7812 */ /* 0x000fe200078ec0ff */
[C---:B------:R-:W-:Y:S01]  /*5bd0*/  FMUL.FTZ R61, R60.reuse, R13 ;  /* 0x0000000d3c3d7220 */ /* 0x040fe20000410000 */
[----:B------:R-:W-:Y:S01]  /*5be0*/  LOP3.LUT R59, R59, 0xffff0000, RZ, 0xc0, !PT ;  /* 0xffff00003b3b7812 */ /* 0x000fe200078ec0ff */
[-C--:B------:R-:W-:Y:S01]  /*5bf0*/  FMUL.FTZ R60, R60, R54.reuse ;  /* 0x000000363c3c7220 */ /* 0x080fe20000410000 */
[----:B------:R-:W-:Y:S01]  /*5c00*/  PRMT R43, R114, 0x5410, R43 ;  /* 0x00005410722b7816 */ /* 0x000fe2000000002b */
[----:B------:R-:W-:Y:S01]  /*5c10*/  FFMA.FTZ R54, R45, R54, -R61 ;  /* 0x000000362d367223 */ /* 0x000fe2000001083d */
[----:B------:R-:W-:Y:S01]  /*5c20*/  F2FP.BF16.F32.PACK_AB R53, R41, R53 ;  /* 0x000000352935723e */ /* 0x000fe200000010ff */
        /* <DEDUP_REMOVED lines=12> */
[----:B------:R-:W-:Y:S01]  /*5cf0*/  IMAD.U32 R47, R12, 0x10000, RZ ;  /* 0x000100000c2f7824 */ /* 0x000fe200078e00ff */
[----:B------:R-:W-:Y:S01]  /*5d00*/  F2FP.BF16.F32.PACK_AB R42, R42, R55 ;  /* 0x000000372a2a723e */ /* 0x000fe200000010ff */
        /* <DEDUP_REMOVED lines=15> */
[----:B------:R-:W-:Y:S01]  /*5e00*/  IMAD.U32 R57, R52, 0x10000, RZ ;  /* 0x0001000034397824 */ /* 0x000fe200078e00ff */
[----:B------:R-:W-:Y:S01]  /*5e10*/  F2FP.BF16.F32.PACK_AB R15, R15, R54 ;  /* 0x000000360f0f723e */ /* 0x000fe200000010ff */
[----:B------:R-:W-:Y:S01]  /*5e20*/  FMUL.FTZ R58, R60, R47 ;  /* 0x0000002f3c3a7220 */ /* 0x000fe20000410000 */
[----:B------:R-:W-:-:S02]  /*5e30*/  IMAD.U32 R44, R14, 0x10000, RZ ;  /* 0x000100000e2c7824 */ /* 0x000fc400078e00ff */
[-C--:B------:R-:W-:Y:S01]  /*5e40*/  FMUL.FTZ R60, R60, R57.reuse ;  /* 0x000000393c3c7220 */ /* 0x080fe20000410000 */
[----:B------:R-:W-:Y:S01]  /*5e50*/  LOP3.LUT R14, R14, 0xffff0000, RZ, 0xc0, !PT ;  /* 0xffff00000e0e7812 */ /* 0x000fe200078ec0ff */
[----:B------:R-:W-:Y:S02]  /*5e60*/  IMAD.MOV.U32 R13, RZ, RZ, R42 ;  /* 0x000000ffff0d7224 */ /* 0x000fe400078e002a */
[C---:B------:R-:W-:Y:S01]  /*5e70*/  FFMA.FTZ R58, R44.reuse, R57, -R58 ;  /* 0x000000392c3a7223 */ /* 0x040fe2000001083a */
[----:B------:R-:W-:Y:S01]  /*5e80*/  FFMA.FTZ R60, R44, R47, R60 ;  /* 0x0000002f2c3c7223 */ /* 0x000fe2000001003c */
[----:B------:R-:W-:Y:S01]  /*5e90*/  LOP3.LUT R47, R52, 0xffff0000, RZ, 0xc0, !PT ;  /* 0xffff0000342f7812 */ /* 0x000fe200078ec0ff */
[----:B------:R-:W-:Y:S01]  /*5ea0*/  FMUL.FTZ R57, R46, R43 ;  /* 0x0000002b2e397220 */ /* 0x000fe20000410000 */
[----:B------:R-:W-:Y:S02]  /*5eb0*/  F2FP.BF16.F32.PACK_AB R12, R12, R61 ;  /* 0x0000003d0c0c723e */ /* 0x000fe400000010ff */
[----:B------:R-:W-:Y:S01]  /*5ec0*/  F2FP.BF16.F32.PACK_AB R44, R40, R59 ;  /* 0x0000003b282c723e */ /* 0x000fe200000010ff */
[-C--:B------:R-:W-:Y:S01]  /*5ed0*/  FMUL.FTZ R46, R46, R47.reuse ;  /* 0x0000002f2e2e7220 */ /* 0x080fe20000410000 */
[----:B------:R-:W-:-:S03]  /*5ee0*/  FFMA.FTZ R47, R14, R47, -R57 ;  /* 0x0000002f0e2f7223 */ /* 0x000fc60000010839 */
[----:B------:R-:W-:Y:S02]  /*5ef0*/  FFMA.FTZ R43, R14, R43, R46 ;  /* 0x0000002b0e2b7223 */ /* 0x000fe4000001002e */
[----:B------:R-:W-:Y:S01]  /*5f00*/  F2FP.BF16.F32.PACK_AB R14, R47, R58 ;  /* 0x0000003a2f0e723e */ /* 0x000fe200000010ff */
[----:B------:R-:W-:Y:S02]  /*5f10*/  IMAD.MOV.U32 R47, RZ, RZ, R41 ;  /* 0x000000ffff2f7224 */ /* 0x000fe400078e0029 */
[----:B------:R-:W-:-:S07]  /*5f20*/  F2FP.BF16.F32.PACK_AB R46, R43, R60 ;  /* 0x0000003c2b2e723e */ /* 0x000fce00000010ff */
.L_x_12349:
[----:B------:R-:W-:Y:S05]  /*5f30*/  BSYNC B2 ;  /* 0x0000000000027941 */ /* 0x000fea0003800000 */
.L_x_12348:
[----:B---3--:R-:W-:-:S04]  /*5f40*/  LEA R40, P3, R21, R88, 0x1 ;  /* 0x0000005815287211 */ /* 0x008fc800078608ff */
[----:B--2---:R-:W-:Y:S02]  /*5f50*/  LEA.HI.X R41, R21, R89, R92, 0x1, P3 ;  /* 0x0000005915297211 */ /* 0x004fe400018f0c5c */
[----:B------:R-:W-:-:S03]  /*5f60*/  ISETP.GE.AND P3, PT, R56, R11, PT ;  /* 0x0000000b3800720c */ /* 0x000fc60003f66270 */
[----:B----4-:R2:W-:Y:S10]  /*5f70*/  ST.E.128 desc[UR38][R40.64], R12 ;  /* 0x0000000c28007985 */ /* 0x0105f4000c101d26 */
[----:B------:R-:W-:-:S05]  /*5f80*/  @!P3 IMAD.WIDE R42, R56, 0x2, R88 ;  /* 0x00000002382ab825 */ /* 0x000fca00078e0258 */
[----:B0-----:R2:W-:Y:S02]  /*5f90*/  @!P3 ST.E.128 desc[UR38][R42.64], R44 ;  /* 0x0000002c2a00b985 */ /* 0x0015e4000c101d26 */
.L_x_12347:
[----:B------:R-:W-:Y:S05]  /*5fa0*/  BSYNC B1 ;  /* 0x0000000000017941 */ /* 0x000fea0003800000 */
.L_x_12346:
[----:B------:R-:W-:-:S13]  /*5fb0*/  ISETP.NE.AND P3, PT, R32, RZ, PT ;  /* 0x000000ff2000720c */ /* 0x000fda0003f65270 */
[----:B------:R-:W-:Y:S05]  /*5fc0*/  @!P3 BRA `(.L_x_12313) ;  /* 0x0000000c0034b947 */ /* 0x000fea0003800000 */
[----:B--2---:R-:W2:Y:S01]  /*5fd0*/  LDL R14, [R1+0xc] ;  /* 0x00000c00010e7983 */ /* 0x004ea20000100800 */
[----:B------:R-:W-:Y:S01]  /*5fe0*/  LOP3.LUT P4, RZ, R23, 0x2, RZ, 0xc0, !PT ;  /* 0x0000000217ff7812 */ /* 0x000fe2000788c0ff */
[----:B------:R-:W-:Y:S01]  /*5ff0*/  BSSY B1, `(.L_x_12350) ;  /* 0x0000076000017945 */ /* 0x000fe20003800000 */
[----:B------:R-:W-:Y:S02]  /*6000*/  SHF.R.U32.HI R15, RZ, 0x3, R157 ;  /* 0x00000003ff0f7819 */ /* 0x000fe4000001169d */
[----:B------:R-:W-:Y:S02]  /*6010*/  SEL R103, R99, R103, !P4 ;  /* 0x0000006763677207 */ /* 0x000fe40006000000 */
[C---:B---3--:R-:W-:Y:S02]  /*6020*/  LEA R44, P3, R28.reuse, R88, 0x1 ;  /* 0x000000581c2c7211 */ /* 0x048fe400078608ff */
[----:B----4-:R-:W-:Y:S02]  /*6030*/  SHF.R.S32.HI R12, RZ, 0x1f, R103 ;  /* 0x0000001fff0c7819 */ /* 0x010fe40000011467 */
[----:B------:R-:W-:-:S02]  /*6040*/  LEA.HI.X R45, R28, R89, R91, 0x1, P3 ;  /* 0x000000591c2d7211 */ /* 0x000fc400018f0c5b */
[----:B------:R-:W-:Y:S02]  /*6050*/  LEA.HI R12, R12, R103, RZ, 0x4 ;  /* 0x000000670c0c7211 */ /* 0x000fe400078f20ff */
[----:B------:R-:W-:Y:S02]  /*6060*/  ISETP.GE.AND P3, PT, R3, R98, PT ;  /* 0x000000620300720c */ /* 0x000fe40003f66270 */
        /* <DEDUP_REMOVED lines=9> */
[----:B--2---:R-:W-:Y:S01]  /*6100*/  IADD3 R15, R12, R13, R14 ;  /* 0x0000000d0c0f7210 */ /* 0x004fe20007ffe00e */
[----:B------:R-:W-:-:S04]  /*6110*/  IMAD R13, R18, 0x3000, R94 ;  /* 0x00003000120d7824 */ /* 0x000fc800078e025e */
        /* <DEDUP_REMOVED lines=14> */
[----:B------:R-:W-:Y:S01]  /*6200*/  SHF.R.U32.HI R48, RZ, 0x10, R49 ;  /* 0x00000010ff307819 */ /* 0x000fe20000011631 */
[----:B------:R-:W-:Y:S01]  /*6210*/  IMAD.U32 R49, R12, 0x10000, RZ ;  /* 0x000100000c317824 */ /* 0x000fe200078e00ff */
[----:B------:R-:W-:-:S02]  /*6220*/  PRMT R52, R111, 0x5432, R52 ;  /* 0x000054326f347816 */ /* 0x000fc40000000034 */
[C---:B------:R-:W-:Y:S02]  /*6230*/  PRMT R48, R113.reuse, 0x5432, R48 ;  /* 0x0000543271307816 */ /* 0x040fe40000000030 */
[----:B------:R-:W-:Y:S01]  /*6240*/  PRMT R113, R113, 0x5410, R38 ;  /* 0x0000541071717816 */ /* 0x000fe20000000026 */
[----:B------:R-:W-:Y:S01]  /*6250*/  IMAD.U32 R38, R52, 0x10000, RZ ;  /* 0x0001000034267824 */ /* 0x000fe200078e00ff */
[--C-:B------:R-:W-:Y:S01]  /*6260*/  SHF.R.U64 R47, R50, 0x10, R51.reuse ;  /* 0x00000010322f7819 */ /* 0x100fe20000001233 */
[----:B------:R-:W-:Y:S01]  /*6270*/  IMAD.U32 R59, R48, 0x10000, RZ ;  /* 0x00010000303b7824 */ /* 0x000fe200078e00ff */
[----:B------:R-:W-:Y:S01]  /*6280*/  SHF.R.U32.HI R51, RZ, 0x10, R51 ;  /* 0x00000010ff337819 */ /* 0x000fe20000011633 */
[----:B------:R-:W-:Y:S01]  /*6290*/  IMAD.U32 R50, R13, 0x10000, RZ ;  /* 0x000100000d327824 */ /* 0x000fe200078e00ff */
[----:B------:R-:W-:Y:S01]  /*62a0*/  SHF.R.U32.HI R39, RZ, 0x10, R39 ;  /* 0x00000010ff277819 */ /* 0x000fe20000011627 */
[CC--:B-1----:R-:W-:Y:S01]  /*62b0*/  FMUL.FTZ R61, R53.reuse, R59.reuse ;  /* 0x0000003b353d7220 */ /* 0x0c2fe20000410000 */
[-C--:B------:R-:W-:Y:S01]  /*62c0*/  FMUL.FTZ R60, R53, R38.reuse ;  /* 0x00000026353c7220 */ /* 0x080fe20000410000 */
[----:B------:R-:W-:Y:S01]  /*62d0*/  LOP3.LUT R54, R41, 0xffff0000, RZ, 0xc0, !PT ;  /* 0xffff000029367812 */ /* 0x000fe200078ec0ff */
[----:B------:R-:W-:Y:S01]  /*62e0*/  IMAD.U32 R41, R40, 0x10000, RZ ;  /* 0x0001000028297824 */ /* 0x000fe200078e00ff */
[----:B------:R-:W-:Y:S01]  /*62f0*/  LOP3.LUT R48, R48, 0xffff0000, RZ, 0xc0, !PT ;  /* 0xffff000030307812 */ /* 0x000fe200078ec0ff */
[----:B------:R-:W-:Y:S01]  /*6300*/  FFMA.FTZ R38, R50, R38, -R61 ;  /* 0x0000002632267223 */ /* 0x000fe2000001083d */
[----:B------:R-:W-:Y:S01]  /*6310*/  PRMT R53, R112, 0x5432, R51 ;  /* 0x0000543270357816 */ /* 0x000fe20000000033 */
[----:B------:R-:W-:Y:S01]  /*6320*/  FFMA.FTZ R50, R50, R59, R60 ;  /* 0x0000003b32327223 */ /* 0x000fe2000001003c */
        /* <DEDUP_REMOVED lines=8> */
[C---:B------:R-:W-:Y:S01]  /*63b0*/  FMUL.FTZ R61, R58.reuse, R59 ;  /* 0x0000003b3a3d7220 */ /* 0x040fe20000410000 */
[----:B------:R-:W-:Y:S01]  /*63c0*/  FFMA.FTZ R47, R13, R52, -R60 ;  /* 0x000000340d2f7223 */ /* 0x000fe2000001083c */
[-C--:B------:R-:W-:Y:S01]  /*63d0*/  FMUL.FTZ R60, R58, R51.reuse ;  /* 0x000000333a3c7220 */ /* 0x080fe20000410000 */
[----:B------:R-:W-:Y:S01]  /*63e0*/  PRMT R36, R111, 0x5410, R36 ;  /* 0x000054106f247816 */ /* 0x000fe20000000024 */
[----:B------:R-:W-:Y:S01]  /*63f0*/  FFMA.FTZ R13, R13, R48, R54 ;  /* 0x000000300d0d7223 */ /* 0x000fe20000010036 */
[----:B------:R-:W-:Y:S01]  /*6400*/  LOP3.LUT R43, R43, 0xffff0000, RZ, 0xc0, !PT ;  /* 0xffff00002b2b7812 */ /* 0x000fe200078ec0ff */
[C---:B------:R-:W-:Y:S01]  /*6410*/  FFMA.FTZ R48, R56.reuse, R51, -R61 ;  /* 0x0000003338307223 */ /* 0x040fe2000001083d */
[----:B------:R-:W-:Y:S01]  /*6420*/  LOP3.LUT R52, R53, 0xffff0000, RZ, 0xc0, !PT ;  /* 0xffff000035347812 */ /* 0x000fe200078ec0ff */
[----:B------:R-:W-:Y:S01]  /*6430*/  FFMA.FTZ R56, R56, R59, R60 ;  /* 0x0000003b38387223 */ /* 0x000fe2000001003c */
[----:B------:R-:W-:Y:S01]  /*6440*/  LOP3.LUT R58, R39, 0xffff0000, RZ, 0xc0, !PT ;  /* 0xffff0000273a7812 */ /* 0x000fe200078ec0ff */
[----:B------:R-:W-:Y:S01]  /*6450*/  IMAD.U32 R60, R113, 0x10000, RZ ;  /* 0x00010000713c7824 */ /* 0x000fe200078e00ff */
[----:B------:R-:W-:Y:S01]  /*6460*/  LOP3.LUT R40, R40, 0xffff0000, RZ, 0xc0, !PT ;  /* 0xffff000028287812 */ /* 0x000fe200078ec0ff */
[----:B------:R-:W-:-:S02]  /*6470*/  IMAD.U32 R54, R36, 0x10000, RZ ;  /* 0x0001000024367824 */ /* 0x000fc400078e00ff */
[C---:B------:R-:W-:Y:S01]  /*6480*/  FMUL.FTZ R62, R43.reuse, R52 ;  /* 0x000000342b3e7220 */ /* 0x040fe20000410000 */
[----:B------:R-:W-:Y:S01]  /*6490*/  FMUL.FTZ R98, R43, R58 ;  /* 0x0000003a2b627220 */ /* 0x000fe20000410000 */
[----:B------:R-:W-:Y:S01]  /*64a0*/  LOP3.LUT R43, R36, 0xffff0000, RZ, 0xc0, !PT ;  /* 0xffff0000242b7812 */ /* 0x000fe200078ec0ff */
[C---:B------:R-:W-:Y:S01]  /*64b0*/  FMUL.FTZ R36, R41.reuse, R60 ;  /* 0x0000003c29247220 */ /* 0x040fe20000410000 */
[-C--:B------:R-:W-:Y:S01]  /*64c0*/  FMUL.FTZ R41, R41, R54.reuse ;  /* 0x0000003629297220 */ /* 0x080fe20000410000 */
[----:B------:R-:W-:Y:S02]  /*64d0*/  LOP3.LUT R113, R113, 0xffff0000, RZ, 0xc0, !PT ;  /* 0xffff000071717812 */ /* 0x000fe400078ec0ff */
[----:B------:R-:W-:Y:S01]  /*64e0*/  PRMT R37, R110, 0x5410, R37 ;  /* 0x000054106e257816 */ /* 0x000fe20000000025 */
[----:B------:R-:W-:Y:S01]  /*64f0*/  FFMA.FTZ R36, R49, R54, -R36 ;  /* 0x0000003631247223 */ /* 0x000fe20000010824 */
[----:B------:R-:W-:Y:S01]  /*6500*/  LOP3.LUT R15, R15, 0xffff0000, RZ, 0xc0, !PT ;  /* 0xffff00000f0f7812 */ /* 0x000fe200078ec0ff */
[----:B------:R-:W-:Y:S01]  /*6510*/  FFMA.FTZ R49, R49, R60, R41 ;  /* 0x0000003c31317223 */ /* 0x000fe20000010029 */
[----:B------:R-:W-:Y:S01]  /*6520*/  LOP3.LUT R57, R14, 0xffff0000, RZ, 0xc0, !PT ;  /* 0xffff00000e397812 */ /* 0x000fe200078ec0ff */
[C---:B------:R-:W-:Y:S01]  /*6530*/  IMAD.U32 R14, R42.reuse, 0x10000, RZ ;  /* 0x000100002a0e7824 */ /* 0x040fe200078e00ff */
[----:B------:R-:W-:Y:S01]  /*6540*/  LOP3.LUT R42, R42, 0xffff0000, RZ, 0xc0, !PT ;  /* 0xffff00002a2a7812 */ /* 0x000fe200078ec0ff */
[C---:B------:R-:W-:Y:S01]  /*6550*/  IMAD.U32 R41, R112.reuse, 0x10000, RZ ;  /* 0x0001000070297824 */ /* 0x040fe200078e00ff */
[----:B------:R-:W-:Y:S01]  /*6560*/  LOP3.LUT R112, R112, 0xffff0000, RZ, 0xc0, !PT ;  /* 0xffff000070707812 */ /* 0x000fe200078ec0ff */
[C---:B------:R-:W-:Y:S01]  /*6570*/  FMUL.FTZ R51, R40.reuse, R113 ;  /* 0x0000007128337220 */ /* 0x040fe20000410000 */
[----:B------:R-:W-:Y:S01]  /*6580*/  FMUL.FTZ R53, R40, R43 ;  /* 0x0000002b28357220 */ /* 0x000fe20000410000 */
[----:B------:R-:W-:Y:S01]  /*6590*/  LOP3.LUT R12, R12, 0xffff0000, RZ, 0xc0, !PT ;  /* 0xffff00000c0c7812 */ /* 0x000fe200078ec0ff */
[----:B------:R-:W-:-:S02]  /*65a0*/  IMAD.U32 R40, R37, 0x10000, RZ ;  /* 0x0001000025287824 */ /* 0x000fc400078e00ff */
[----:B------:R-:W-:Y:S01]  /*65b0*/  FFMA.FTZ R39, R15, R58, -R62 ;  /* 0x0000003a0f277223 */ /* 0x000fe2000001083e */
[----:B------:R-:W-:Y:S01]  /*65c0*/  LOP3.LUT R37, R37, 0xffff0000, RZ, 0xc0, !PT ;  /* 0xffff000025257812 */ /* 0x000fe200078ec0ff */
[----:B------:R-:W-:Y:S01]  /*65d0*/  FFMA.FTZ R15, R15, R52, R98 ;  /* 0x000000340f0f7223 */ /* 0x000fe20000010062 */
[----:B------:R-:W-:Y:S01]  /*65e0*/  FMUL.FTZ R52, R14, R41 ;  /* 0x000000290e347220 */ /* 0x000fe20000410000 */
[----:B------:R-:W-:Y:S01]  /*65f0*/  FMUL.FTZ R54, R42, R112 ;  /* 0x000000702a367220 */ /* 0x000fe20000410000 */
[----:B------:R-:W-:Y:S01]  /*6600*/  FFMA.FTZ R51, R12, R43, -R51 ;  /* 0x0000002b0c337223 */ /* 0x000fe20000010833 */
[-C--:B------:R-:W-:Y:S01]  /*6610*/  FMUL.FTZ R43, R42, R37.reuse ;  /* 0x000000252a2b7220 */ /* 0x080fe20000410000 */
[-C--:B------:R-:W-:Y:S01]  /*6620*/  FMUL.FTZ R14, R14, R40.reuse ;  /* 0x000000280e0e7220 */ /* 0x080fe20000410000 */
        /* <DEDUP_REMOVED lines=17> */
[----:B------:R-:W-:-:S07]  /*6740*/  IMAD.MOV.U32 R43, RZ, RZ, R56 ;  /* 0x000000ffff2b7224 */ /* 0x000fce00078e0038 */
.L_x_12351:
[----:B------:R-:W-:Y:S05]  /*6750*/  BSYNC B1 ;  /* 0x0000000000017941 */ /* 0x000fea0003800000 */
.L_x_12350:
[----:B--2---:R2:W-:Y:S01]  /*6760*/  ST.E.128 desc[UR38][R44.64], R12 ;  /* 0x0000000c2c007985 */ /* 0x0045e2000c101d26 */
[----:B------:R-:W-:-:S13]  /*6770*/  ISETP.GE.AND P3, PT, R46, R11, PT ;  /* 0x0000000b2e00720c */ /* 0x000fda0003f66270 */
[----:B------:R-:W-:Y:S05]  /*6780*/  @P3 BRA `(.L_x_12313) ;  /* 0x0000000400443947 */ /* 0x000fea0003800000 */
[----:B------:R-:W-:-:S05]  /*6790*/  IMAD.WIDE R88, R46, 0x2, R88 ;  /* 0x000000022e587825 */ /* 0x000fca00078e0258 */
[----:B---3--:R3:W-:Y:S01]  /*67a0*/  ST.E.128 desc[UR38][R88.64], R40 ;  /* 0x0000002858007985 */ /* 0x0087e2000c101d26 */
[----:B------:R-:W-:Y:S05]  /*67b0*/  BRA `(.L_x_12313) ;  /* 0x0000000400387947 */ /* 0x000fea0003800000 */
.L_x_12305:
[----:B------:R-:W-:-:S06]  /*67c0*/  UISETP.NE.AND UP0, UPT, UR41, 0x3, UPT ;  /* 0x000000032900788c */ /* 0x000fcc000bf05270 */
[----:B------:R-:W-:-:S13]  /*67d0*/  PLOP3.LUT P2, PT, PT, PT, UP0, 0x80, 0x0 ;  /* 0x000000000000781c */ /* 0x000fda0003f4f008 */
[----:B------:R-:W-:Y:S05]  /*67e0*/  @!P2 BRA `(.L_x_12352) ;  /* 0x000000000004a947 */ /* 0x000fea0003800000 */
[----:B------:R-:W-:Y:S01]  /*67f0*/  BPT.TRAP 0x1 ;  /* 0x000000040000795c */ /* 0x000fe20000300000 */
.L_x_12352:
[----:B------:R-:W-:Y:S01]  /*6800*/  IMAD R35, R18, 0x8, R2 ;  /* 0x0000000812237824 */ /* 0x000fe200078e0202 */
[----:B------:R-:W-:Y:S01]  /*6810*/  SHF.L.U32 R85, R140, 0x1f, RZ ;  /* 0x0000001f8c557819 */ /* 0x000fe200000006ff */
[----:B------:R-:W-:Y:S01]  /*6820*/  BSSY B1, `(.L_x_12353) ;  /* 0x0000004000017945 */ /* 0x000fe20003800000 */
[----:B------:R-:W-:Y:S02]  /*6830*/  SHF.R.S32.HI R82, RZ, 0x1f, R81 ;  /* 0x0000001fff527819 */ /* 0x000fe40000011451 */
[----:B------:R-:W0:Y:S02]  /*6840*/  SYNCS.PHASECHK.TRANS64.TRYWAIT P3, [R35+URZ+0x2d890], R85 ;  /* 0x02d89055230075a7 */ /* 0x000e24000806017f */
[----:B0-----:R-:W-:Y:S05]  /*6850*/  @!P3 BRA `(.L_x_12354) ;  /* 0x000001640088b947 */ /* 0x001fea0003800000 */
.L_x_12583:
[----:B------:R-:W-:Y:S05]  /*6860*/  BSYNC B1 ;  /* 0x0000000000017941 */ /* 0x000fea0003800000 */
.L_x_12353:
        /* <DEDUP_REMOVED lines=26> */
.L_x_12587:
[----:B------:R-:W-:Y:S05]  /*6a10*/  @!P3 BRA `(.L_x_12313) ;  /* 0x0000000000a0b947 */ /* 0x000fea0003800000 */
[----:B-1----:R-:W4:Y:S01]  /*6a20*/  LDL R13, [R1+0x20] ;  /* 0x00002000010d7983 */ /* 0x002f220000100800 */
[----:B------:R-:W-:-:S03]  /*6a30*/  ULDC UR4, c[0x0][0x2f4] ;  /* 0x0000bd0000047ab9 */ /* 0x000fc60000000800 */
[----:B------:R-:W5:Y:S04]  /*6a40*/  LDL R12, [R1+0x1c] ;  /* 0x00001c00010c7983 */ /* 0x000f680000100800 */
[----:B------:R-:W5:Y:S04]  /*6a50*/  LDL R11, [R1+0x10] ;  /* 0x00001000010b7983 */ /* 0x000f680000100800 */
[----:B------:R-:W5:Y:S01]  /*6a60*/  LDL R45, [R1+0x14] ;  /* 0x00001400012d7983 */ /* 0x000f620000100800 */
[----:B------:R-:W-:Y:S02]  /*6a70*/  ISETP.GE.AND P5, PT, R16, UR4, PT ;  /* 0x0000000410007c0c */ /* 0x000fe4000bfa6270 */
        /* <DEDUP_REMOVED lines=34> */
.L_x_12313:
[----:B------:R-:W-:Y:S05]  /*6ca0*/  BSYNC B0 ;  /* 0x0000000000007941 */ /* 0x000fea0003800000 */
.L_x_12304:
        /* <DEDUP_REMOVED lines=16> */
.L_x_12357:
[----:B------:R-:W-:Y:S05]  /*6db0*/  BSYNC B0 ;  /* 0x0000000000007941 */ /* 0x000fea0003800000 */
.L_x_12356:
[----:B------:R-:W5:Y:S01]  /*6dc0*/  SYNCS.PHASECHK.TRANS64.TRYWAIT P2, [R35+URZ+0x2d8b0], R85 ;  /* 0x02d8b055230075a7 */ /* 0x000f62000804017f */
[----:B------:R-:W-:Y:S04]  /*6dd0*/  BSSY B0, `(.L_x_12358) ;  /* 0x0000002000007945 */ /* 0x000fe80003800000 */
[----:B-----5:R-:W-:Y:S05]  /*6de0*/  @!P2 BRA `(.L_x_12359) ;  /* 0x000001600080a947 */ /* 0x020fea0003800000 */
.L_x_12588:
[----:B------:R-:W-:Y:S05]  /*6df0*/  BSYNC B0 ;  /* 0x0000000000007941 */ /* 0x000fea0003800000 */
.L_x_12358:
[----:B------:R-:W-:Y:S01]  /*6e00*/  ULDC.64 UR4, c[0x0][0x328] ;  /* 0x0000ca0000047ab9 */ /* 0x000fe20000000a00 */
[----:B------:R-:W-:Y:S01]  /*6e10*/  BSSY B0, `(.L_x_12360) ;  /* 0x000003c000007945 */ /* 0x000fe20003800000 */
[----:B------:R-:W-:Y:S02]  /*6e20*/  IMAD R82, R82, UR4, RZ ;  /* 0x0000000452527c24 */ /* 0x000fe4000f8e02ff */
[----:B-1234-:R-:W-:-:S04]  /*6e30*/  IMAD.WIDE.U32 R12, R81, UR4, RZ ;  /* 0x00000004510c7c25 */ /* 0x01efc8000f8e00ff */
        /* <DEDUP_REMOVED lines=16> */
[----:B------:R-:W-:-:S03]  /*6f40*/  ISETP.GT.AND P2, PT, R84, R141, PT ;  /* 0x0000008d5400720c */ /* 0x000fc60003f44270 */
[----:B------:R0:W2:Y:S10]  /*6f50*/  SHFL.IDX PT, R41, R12, RZ, 0x1e1f ;  /* 0x001e1fff0c297589 */ /* 0x0000b400000e0000 */
[----:B0-----:R-:W-:Y:S05]  /*6f60*/  @!P2 BRA `(.L_x_12361) ;  /* 0x000000000098a947 */ /* 0x001fea0003800000 */
[----:B------:R-:W3:Y:S01]  /*6f70*/  LDL R15, [R1+0x20] ;  /* 0x00002000010f7983 */ /* 0x000ee20000100800 */
[----:B------:R-:W-:-:S03]  /*6f80*/  ULDC UR4, c[0x0][0x2f4] ;  /* 0x0000bd0000047ab9 */ /* 0x000fc60000000800 */
[----:B------:R-:W4:Y:S04]  /*6f90*/  LDL R14, [R1+0x1c] ;  /* 0x00001c00010e7983 */ /* 0x000f280000100800 */
[----:B------:R-:W5:Y:S04]  /*6fa0*/  LDL R46, [R1+0x10] ;  /* 0x00001000012e7983 */ /* 0x000f680000100800 */
[----:B------:R-:W5:Y:S01]  /*6fb0*/  LDL R45, [R1+0x14] ;  /* 0x00001400012d7983 */ /* 0x000f620000100800 */
[----:B------:R-:W-:Y:S02]  /*6fc0*/  ISETP.GE.AND P5, PT, R16, UR4, PT ;  /* 0x0000000410007c0c */ /* 0x000fe4000bfa6270 */
[----:B------:R-:W-:Y:S01]  /*6fd0*/  ISETP.GE.AND P4, PT, R136, UR4, PT ;  /* 0x0000000488007c0c */ /* 0x000fe2000bf86270 */
[----:B------:R-:W5:Y:S10]  /*6fe0*/  LDL R44, [R1+0x18] ;  /* 0x00001800012c7983 */ /* 0x000f740000100800 */
[----:B-1----:R-:W-:-:S04]  /*6ff0*/  @!P5 LEA R42, P2, R16, R40, 0x1 ;  /* 0x00000028102ad211 */ /* 0x002fc800078408ff */
[----:B--2---:R-:W-:Y:S02]  /*7000*/  @!P5 LEA.HI.X R43, R16, R41, R17, 0x1, P2 ;  /* 0x00000029102bd211 */ /* 0x004fe400010f0c11 */
[----:B------:R-:W-:-:S04]  /*7010*/  @!P4 LEA R38, P2, R136, R40, 0x1 ;  /* 0x000000288826c211 */ /* 0x000fc800078408ff */
[----:B---3--:R-:W-:Y:S02]  /*7020*/  @!P4 LEA.HI.X R39, R136, R41, R15, 0x1, P2 ;  /* 0x000000298827c211 */ /* 0x008fe400010f0c0f */
[----:B------:R-:W-:-:S13]  /*7030*/  ISETP.GE.AND P2, PT, R22, UR4, PT ;  /* 0x0000000416007c0c */ /* 0x000fda000bf46270 */
[----:B------:R-:W-:-:S04]  /*7040*/  @!P2 LEA R36, P6, R22, R40, 0x1 ;  /* 0x000000281624a211 */ /* 0x000fc800078c08ff */
[----:B----4-:R-:W-:Y:S02]  /*7050*/  @!P2 LEA.HI.X R37, R22, R41, R14, 0x1, P6 ;  /* 0x000000291625a211 */ /* 0x010fe400030f0c0e */
[----:B------:R-:W0:Y:S04]  /*7060*/  @!P5 LDS.128 R12, [R65] ;  /* 0x00000000410cd984 */ /* 0x000e280000000c00 */
[----:B0-----:R0:W-:Y:S01]  /*7070*/  @!P5 ST.E.128 desc[UR38][R42.64], R12 ;  /* 0x0000000c2a00d985 */ /* 0x0011e2000c101d26 */
[----:B------:R-:W-:-:S13]  /*7080*/  ISETP.GE.AND P5, PT, R0, UR4, PT ;  /* 0x0000000400007c0c */ /* 0x000fda000bfa6270 */
[----:B------:R-:W1:Y:S01]  /*7090*/  @!P5 LDS.128 R12, [R64] ;  /* 0x00000000400cd984 */ /* 0x000e620000000c00 */
[----:B-----5:R-:W-:-:S04]  /*70a0*/  @!P5 IMAD.SHL.U32 R11, R46, 0x8, RZ ;  /* 0x000000082e0bd824 */ /* 0x020fc800078e00ff */
        /* <DEDUP_REMOVED lines=18> */
.L_x_12361:
[----:B------:R-:W-:Y:S05]  /*71d0*/  BSYNC B0 ;  /* 0x0000000000007941 */ /* 0x000fea0003800000 */
.L_x_12360:
        /* <DEDUP_REMOVED lines=11> */
[----:B------:R-:W-:Y:S02]  /*7290*/  SEL R11, RZ, 0x1, P2 ;  /* 0x00000001ff0b7807 */ /* 0x000fe40001000000 */
[----:B------:R-:W-:Y:S02]  /*72a0*/  SEL R18, R18, RZ, P2 ;  /* 0x000000ff12127207 */ /* 0x000fe40001000000 */
[----:B------:R-:W-:Y:S01]  /*72b0*/  LOP3.LUT R140, R140, R11, RZ, 0x3c, !PT ;  /* 0x0000000b8c8c7212 */ /* 0x000fe200078e3cff */
[----:B------:R3:W-:Y:S01]  /*72c0*/  @!P3 SYNCS.ARRIVE.TRANS64.RED.A1T0 RZ, [R35+URZ], RZ ;  /* 0x000000ff23ffb9a7 */ /* 0x0007e2000810043f */
[----:B------:R-:W-:Y:S05]  /*72d0*/  @P1 BRA `(.L_x_12362) ;  /* 0xffffffb000f41947 */ /* 0x000fea000383ffff */
[----:B0-----:R-:W0:Y:S01]  /*72e0*/  S2R R12, SR_TID.X ;  /* 0x00000000000c7919 */ /* 0x001e220000002100 */
[----:B------:R-:W-:Y:S02]  /*72f0*/  PLOP3.LUT P0, PT, PT, PT, PT, 0x8, 0x0 ;  /* 0x000000000000781c */ /* 0x000fe40003f0e170 */
[----:B0-----:R-:W-:-:S04]  /*7300*/  SHF.R.U32.HI R12, RZ, 0x7, R12 ;  /* 0x00000007ff0c7819 */ /* 0x001fc8000001160c */
[----:B------:R-:W-:-:S13]  /*7310*/  ISETP.NE.AND P4, PT, R12, 0x1, PT ;  /* 0x000000010c00780c */ /* 0x000fda0003f85270 */
[----:B------:R-:W-:Y:S06]  /*7320*/  @!P4 BAR.ARV 0x9, 0x100 ;  /* 0x024400000000cb1d */ /* 0x000fec0000002000 */
.L_x_12299:
[----:B------:R-:W4:Y:S01]  /*7330*/  LDL R5, [R1+0x54] ;  /* 0x0000540001057983 */ /* 0x000f220000100800 */
[----:B------:R-:W0:Y:S01]  /*7340*/  LDC R0, c[0x0][0x448] ;  /* 0x00011200ff007b82 */ /* 0x000e220000000800 */
[----:B-1----:R-:W-:Y:S01]  /*7350*/  IMAD.MOV.U32 R40, RZ, RZ, RZ ;  /* 0x000000ffff287224 */ /* 0x002fe200078e00ff */
        /* <DEDUP_REMOVED lines=22> */
[----:B0-----:R-:W-:Y:S01]  /*74c0*/  ISETP.NE.AND P1, PT, R0, 0x1, PT ;  /* 0x000000010000780c */ /* 0x001fe20003f25270 */
[----:B------:R-:W-:-:S12]  /*74d0*/  IMAD.MOV.U32 R93, RZ, RZ, RZ ;  /* 0x000000ffff5d7224 */ /* 0x000fd800078e00ff */
[----:B------:R-:W0:Y:S08]  /*74e0*/  @P1 LDC R3, c[0x0][0x44c] ;  /* 0x00011300ff031b82 */ /* 0x000e300000000800 */
[----:B------:R-:W1:Y:S01]  /*74f0*/  @P1 LDC R4, c[0x0][0x450] ;  /* 0x00011400ff041b82 */ /* 0x000e620000000800 */
[----:B----4-:R-:W-:-:S04]  /*7500*/  VIADD R0, R5, 0xbf ;  /* 0x000000bf05007836 */ /* 0x010fc80000000000 */
[----:B0-----:R-:W-:-:S05]  /*7510*/  @P1 IMAD.HI.U32 R3, R0, R3, RZ ;  /* 0x0000000300031227 */ /* 0x001fca00078e00ff */
[----:B-1----:R-:W-:Y:S02]  /*7520*/  @P1 SHF.R.U32.HI R0, RZ, R4, R3 ;  /* 0x00000004ff001219 */ /* 0x002fe40000011603 */
[----:B------:R-:W-:-:S03]  /*7530*/  PLOP3.LUT P1, PT, PT, PT, PT, 0x80, 0x0 ;  /* 0x000000000000781c */ /* 0x000fc60003f2f070 */
[----:B------:R-:W-:Y:S01]  /*7540*/  IMAD.IADD R0, R101, 0x1, R0 ;  /* 0x0000000165007824 */ /* 0x000fe200078e0200 */
[----:B---3--:R-:W-:-:S04]  /*7550*/  CS2R R100, SRZ ;  /* 0x0000000000647805 */ /* 0x008fc8000001ff00 */
[----:B------:R-:W-:-:S04]  /*7560*/  SHF.R.S32.HI R3, RZ, 0x1f, R0 ;  /* 0x0000001fff037819 */ /* 0x000fc80000011400 */
[----:B------:R-:W-:Y:S01]  /*7570*/  LEA.HI R3, R3, R0, RZ, 0x7 ;  /* 0x0000000003037211 */ /* 0x000fe200078f38ff */
[----:B------:R-:W-:-:S03]  /*7580*/  IMAD.MOV.U32 R0, RZ, RZ, RZ ;  /* 0x000000ffff007224 */ /* 0x000fc600078e00ff */
[----:B------:R-:W-:-:S04]  /*7590*/  SHF.R.S32.HI R3, RZ, 0x7, R3 ;  /* 0x00000007ff037819 */ /* 0x000fc80000011403 */
[----:B------:R-:W-:Y:S02]  /*75a0*/  VIMNMX R88, R102, R3, PT ;  /* 0x0000000366587248 */ /* 0x000fe40003fe0100 */
[----:B------:R-:W-:Y:S02]  /*75b0*/  CS2R R102, SRZ ;  /* 0x0000000000667805 */ /* 0x000fe4000001ff00 */
[----:B------:R-:W-:Y:S01]  /*75c0*/  ISETP.GE.AND P2, PT, R88, 0x1, PT ;  /* 0x000000015800780c */ /* 0x000fe20003f46270 */
[----:B------:R-:W-:-:S12]  /*75d0*/  @P0 BRA `(.L_x_12363) ;  /* 0x00000000000c0947 */ /* 0x000fd80003800000 */
[----:B------:R-:W0:Y:S01]  /*75e0*/  FENCE.VIEW.ASYNC.G ;  /* 0x00000000000073c6 */ /* 0x000e220000000100 */
[----:B------:R-:W-:Y:S05]  /*75f0*/  WARPSYNC.ALL ;  /* 0x0000000000007948 */ /* 0x000fea0003800000 */
[----:B0-----:R-:W-:Y:S06]  /*7600*/  BAR.ARV 0xc, 0x200 ;  /* 0x0308000000007b1d */ /* 0x001fec0000002000 */
.L_x_12363:
        /* <DEDUP_REMOVED lines=12> */
.L_x_12591:
[----:B------:R-:W1:Y:S01]  /*76d0*/  LDL R3, [R1+0x24] ;  /* 0x0000240001037983 */ /* 0x000e620000100800 */
[----:B------:R-:W-:Y:S01]  /*76e0*/  VIADD R4, R2, 0x21800 ;  /* 0x0002180002047836 */ /* 0x000fe20000000000 */
[----:B------:R-:W-:Y:S04]  /*76f0*/  BSSY B6, `(.L_x_12366) ;  /* 0x000001e000067945 */ /* 0x000fe80003800000 */
[----:B------:R-:W-:Y:S01]  /*7700*/  LOP3.LUT P0, RZ, R4, 0x3ff, RZ, 0xc0, !PT ;  /* 0x000003ff04ff7812 */ /* 0x000fe2000780c0ff */
[----:B-1----:R-:W-:-:S05]  /*7710*/  IMAD.HI R0, R3, 0x55555556, RZ ;  /* 0x5555555603007827 */ /* 0x002fca00078e02ff */
[----:B------:R-:W-:-:S05]  /*7720*/  LEA.HI R0, R0, R0, RZ, 0x1 ;  /* 0x0000000000007211 */ /* 0x000fca00078f08ff */
[----:B------:R-:W-:-:S04]  /*7730*/  IMAD R3, R0, -0x3, R3 ;  /* 0xfffffffd00037824 */ /* 0x000fc800078e0203 */
[C---:B------:R-:W-:Y:S02]  /*7740*/  IMAD R0, R3.reuse, 0x1000, R2 ;  /* 0x0000100003007824 */ /* 0x040fe400078e0202 */
[----:B------:R-:W-:Y:S02]  /*7750*/  IMAD R3, R3, 0x2000, R4 ;  /* 0x0000200003037824 */ /* 0x000fe400078e0204 */
[----:B------:R-:W-:-:S03]  /*7760*/  VIADD R0, R0, 0xc400 ;  /* 0x0000c40000007836 */ /* 0x000fc60000000000 */
[----:B------:R-:W-:Y:S02]  /*7770*/  SHF.R.U32.HI R3, RZ, 0x4, R3 ;  /* 0x00000004ff037819 */ /* 0x000fe40000011603 */
[----:B------:R-:W-:Y:S02]  /*7780*/  SHF.R.U32.HI R0, RZ, 0x4, R0 ;  /* 0x00000004ff007819 */ /* 0x000fe40000011600 */
[----:B------:R-:W-:Y:S02]  /*7790*/  LOP3.LUT R3, R3, 0x3fff, RZ, 0xc0, !PT ;  /* 0x00003fff03037812 */ /* 0x000fe400078ec0ff */
[----:B------:R-:W-:-:S03]  /*77a0*/  LOP3.LUT R142, R0, 0x3fff, RZ, 0xc0, !PT ;  /* 0x00003fff008e7812 */ /* 0x000fc600078ec0ff */
[----:B------:R1:W-:Y:S01]  /*77b0*/  STL [R1+0x2c], R3 ;  /* 0x00002c0301007387 */ /* 0x0003e20000100800 */
[----:B------:R-:W-:Y:S05]  /*77c0*/  @!P0 BRA `(.L_x_12367) ;  /* 0x0000000000408947 */ /* 0x000fea0003800000 */
        /* <DEDUP_REMOVED lines=15> */
[----:B-123-5:R-:W-:Y:S05]  /*78c0*/  CALL.ABS.NOINC R14 ;  /* 0x000000000e007343 */ /* 0x02efea0003c00000 */
.L_x_12367:
[----:B------:R-:W-:Y:S05]  /*78d0*/  BSYNC B6 ;  /* 0x0000000000067941 */ /* 0x000fea0003800000 */
.L_x_12366:
[----:B------:R-:W-:Y:S02]  /*78e0*/  ULDC UR4, c[0x0][0x3f4] ;  /* 0x0000fd0000047ab9 */ /* 0x000fe40000000800 */
[----:B------:R-:W-:-:S13]  /*78f0*/  ISETP.LT.AND P0, PT, RZ, UR4, PT ;  /* 0x00000004ff007c0c */ /* 0x000fda000bf01270 */
[----:B------:R-:W-:Y:S05]  /*7900*/  @P0 BRA `(.L_x_12368) ;  /* 0x0000000000400947 */ /* 0x000fea0003800000 */
[----:B------:R-:W-:-:S04]  /*7910*/  ULEA.HI UR4, UR37, UR37, URZ, 0x1 ;  /* 0x0000002525047291 */ /* 0x000fc8000f8f083f */
[----:B------:R-:W-:-:S04]  /*7920*/  ULOP3.LUT UR4, UR4, 0xfffffffe, URZ, 0xc0, !UPT ;  /* 0xfffffffe04047892 */ /* 0x000fc8000f8ec03f */
[----:B------:R-:W-:-:S06]  /*7930*/  UIADD3 UR4, UR37, -UR4, URZ ;  /* 0x8000000425047290 */ /* 0x000fcc000fffe03f */
[----:B-1----:R-:W-:-:S05]  /*7940*/  IMAD.U32 R3, RZ, RZ, UR4 ;  /* 0x00000004ff037e24 */ /* 0x002fca000f8e00ff */
[----:B------:R-:W-:-:S04]  /*7950*/  SHF.L.U32 R3, R3, 0x1f, RZ ;  /* 0x0000001f03037819 */ /* 0x000fc800000006ff */
[----:B------:R1:W3:Y:S03]  /*7960*/  SYNCS.PHASECHK.TRANS64.TRYWAIT P0, [R2+URZ+0x2d800], R3 ;  /* 0x02d80003020075a7 */ /* 0x0002e6000800017f */
[----:B---3--:R-:W-:Y:S05]  /*7970*/  @!P0 NANOSLEEP.SYNCS 0x989680 ;  /* 0x009896800000895d */ /* 0x008fea0003900000 */
[----:B------:R-:W3:Y:S01]  /*7980*/  @!P0 SYNCS.PHASECHK.TRANS64 P0, [R2+URZ+0x2d800], R3 ;  /* 0x02d80003020085a7 */ /* 0x000ee2000800007f */
[----:B------:R-:W-:Y:S04]  /*7990*/  BSSY B0, `(.L_x_12369) ;  /* 0x0000006000007945 */ /* 0x000fe80003800000 */
[----:B---3--:R-:W-:Y:S05]  /*79a0*/  @P0 BRA `(.L_x_12370) ;  /* 0x0000000000100947 */ /* 0x008fea0003800000 */
.L_x_12371:
[----:B---3--:R3:W4:Y:S02]  /*79b0*/  SYNCS.PHASECHK.TRANS64.TRYWAIT P0, [R2+URZ+0x2d800], R3 ;  /* 0x02d80003020075a7 */ /* 0x008724000800017f */
[----:B----4-:R-:W-:Y:S05]  /*79c0*/  @!P0 NANOSLEEP.SYNCS 0x989680 ;  /* 0x009896800000895d */ /* 0x010fea0003900000 */
[----:B------:R-:W4:Y:S02]  /*79d0*/  @!P0 SYNCS.PHASECHK.TRANS64 P0, [R2+URZ+0x2d800], R3 ;  /* 0x02d80003020085a7 */ /* 0x000f24000800007f */
[----:B----4-:R-:W-:Y:S05]  /*79e0*/  @!P0 BRA `(.L_x_12371) ;  /* 0xfffffffc00f08947 */ /* 0x010fea000383ffff */
.L_x_12370:
[----:B------:R-:W-:Y:S05]  /*79f0*/  BSYNC B0 ;  /* 0x0000000000007941 */ /* 0x000fea0003800000 */
.L_x_12369:
[----:B------:R-:W-:Y:S05]  /*7a00*/  BRA `(.L_x_12372) ;  /* 0x0000004000187947 */ /* 0x000fea0003800000 */
.L_x_12368:
[----:B------:R-:W-:Y:S01]  /*7a10*/  ULOP3.LUT UP0, URZ, UR42, 0x1bf, URZ, 0xc0, !UPT ;  /* 0x000001bf2a3f7892 */ /* 0x000fe2000f80c03f */
[----:B-----5:R-:W-:Y:S01]  /*7a20*/  SHF.R.S32.HI R0, RZ, 0x1f, R97 ;  /* 0x0000001fff007819 */ /* 0x020fe20000011461 */
[----:B------:R-:W-:Y:S01]  /*7a30*/  ULDC.64 UR4, c[0x0][0x3f8] ;  /* 0x0000fe0000047ab9 */ /* 0x000fe20000000a00 */
[----:B------:R-:W-:Y:S01]  /*7a40*/  ULDC.64 UR6, c[0x0][0x408] ;  /* 0x0001020000067ab9 */ /* 0x000fe20000000a00 */
[----:B------:R-:W-:Y:S02]  /*7a50*/  IMAD.WIDE.U32 R24, R97, UR4, RZ ;  /* 0x0000000461187c25 */ /* 0x000fe4000f8e00ff */
[----:B------:R-:W-:Y:S02]  /*7a60*/  PLOP3.LUT P0, PT, PT, PT, UP0, 0x80, 0x0 ;  /* 0x000000000000781c */ /* 0x000fe40003f0f008 */
        /* <DEDUP_REMOVED lines=24> */
.L_x_12373:
[----:B------:R-:W3:Y:S01]  /*7bf0*/  LDL R20, [R1+0x54] ;  /* 0x0000540001147983 */ /* 0x000ee20000100800 */
[----:B------:R-:W-:Y:S01]  /*7c00*/  ULDC.U8 UR4, c[0x0][0x410] ;  /* 0x0001040000047ab9 */ /* 0x000fe20000000000 */
[----:B------:R-:W-:Y:S01]  /*7c10*/  BSSY B0, `(.L_x_12374) ;  /* 0x00003dd000007945 */ /* 0x000fe20003800000 */
[----:B------:R-:W-:Y:S01]  /*7c20*/  ISETP.NE.AND P0, PT, RZ, UR4, PT ;  /* 0x00000004ff007c0c */ /* 0x000fe2000bf05270 */
[----:B---3--:R-:W-:-:S12]  /*7c30*/  IMAD.IADD R10, R141, 0x1, R20 ;  /* 0x000000018d0a7824 */ /* 0x008fd800078e0214 */
        /* <DEDUP_REMOVED lines=9> */
[----:B-1----:R-:W1:Y:S08]  /*7cd0*/  @P0 LDC R3, c[0x0][0x44c] ;  /* 0x00011300ff030b82 */ /* 0x002e700000000800 */
[----:B------:R-:W3:Y:S01]  /*7ce0*/  @P0 LDC R5, c[0x0][0x450] ;  /* 0x00011400ff050b82 */ /* 0x000ee20000000800 */
[----:B-1----:R-:W-:-:S04]  /*7cf0*/  @P0 IMAD.HI.U32 R0, R10, R3, RZ ;  /* 0x000000030a000227 */ /* 0x002fc800078e00ff */
[----:B------:R-:W-:Y:S01]  /*7d00*/  IMAD.MOV.U32 R3, RZ, RZ, R10 ;  /* 0x000000ffff037224 */ /* 0x000fe200078e000a */
[----:B---3--:R-:W-:-:S04]  /*7d10*/  @P0 SHF.R.U32.HI R3, RZ, R5, R0 ;  /* 0x00000005ff030219 */ /* 0x008fc80000011600 */
        /* <DEDUP_REMOVED lines=17> */
[----:B------:R1:W3:Y:S04]  /*7e30*/  SHFL.IDX PT, R3, R13, RZ, 0x1e1f ;  /* 0x001e1fff0d037589 */ /* 0x0002e800000e0000 */
[----:B------:R-:W4:Y:S04]  /*7e40*/  SHFL.IDX PT, R0, R0, RZ, 0x1e1f ;  /* 0x001e1fff00007589 */ /* 0x000f2800000e0000 */
[----:B------:R-:W0:Y:S04]  /*7e50*/  SHFL.IDX PT, R5, R5, RZ, 0x1e1f ;  /* 0x001e1fff05057589 */ /* 0x000e2800000e0000 */
[----:B-1----:R-:W0:Y:S02]  /*7e60*/  SHFL.IDX PT, R4, R4, RZ, 0x1e1f ;  /* 0x001e1fff04047589 */ /* 0x002e2400000e0000 */
.L_x_12597:
        /* <DEDUP_REMOVED lines=11> */
[----:B0-----:R-:W-:Y:S01]  /*7f20*/  CS2R R14, SRZ ;  /* 0x00000000000e7805 */ /* 0x001fe2000001ff00 */
[----:B-----5:R-:W-:-:S05]  /*7f30*/  IMAD R50, R6, R50, RZ ;  /* 0x0000003206327224 */ /* 0x020fca00078e02ff */
[----:B------:R-:W-:Y:S01]  /*7f40*/  ISETP.GE.AND P0, PT, R10, R50, PT ;  /* 0x000000320a00720c */ /* 0x000fe20003f06270 */
[----:B------:R-:W-:Y:S01]  /*7f50*/  IMAD R50, R33, -0xc0, R50 ;  /* 0xffffff4021327824 */ /* 0x000fe200078e0232 */
[----:B------:R-:W-:Y:S02]  /*7f60*/  CS2R R32, SRZ ;  /* 0x0000000000207805 */ /* 0x000fe4000001ff00 */
[----:B------:R-:W-:-:S09]  /*7f70*/  CS2R R10, SRZ ;  /* 0x00000000000a7805 */ /* 0x000fd2000001ff00 */
[----:B------:R-:W-:Y:S05]  /*7f80*/  @P0 BRA `(.L_x_12378) ;  /* 0x0000000400300947 */ /* 0x000fea0003800000 */
[----:B------:R-:W3:Y:S01]  /*7f90*/  LDL R42, [R1+0x40] ;  /* 0x00004000012a7983 */ /* 0x000ee20000100800 */
[----:B------:R-:W-:-:S03]  /*7fa0*/  ULDC UR4, c[0x0][0x3f4] ;  /* 0x0000fd0000047ab9 */ /* 0x000fc60000000800 */
[----:B--2---:R-:W2:Y:S04]  /*7fb0*/  LDL R41, [R1+0x38] ;  /* 0x0000380001297983 */ /* 0x004ea80000100800 */
[----:B------:R-:W4:Y:S04]  /*7fc0*/  LDL R40, [R1+0x3c] ;  /* 0x00003c0001287983 */ /* 0x000f280000100800 */
[----:B------:R-:W4:Y:S04]  /*7fd0*/  LDL R39, [R1+0x34] ;  /* 0x0000340001277983 */ /* 0x000f280000100800 */
[----:B------:R-:W4:Y:S04]  /*7fe0*/  LDL.64 R52, [R1] ;  /* 0x0000000001347983 */ /* 0x000f280000100a00 */
        /* <DEDUP_REMOVED lines=8> */
[C---:B---3--:R-:W-:Y:S01]  /*8070*/  ISETP.GE.AND P3, PT, R42.reuse, UR4, PT ;  /* 0x000000042a007c0c */ /* 0x048fe2000bf66270 */
[C---:B------:R-:W-:Y:S01]  /*8080*/  IMAD.SHL.U32 R9, R42.reuse, 0x2, RZ ;  /* 0x000000022a097824 */ /* 0x040fe200078e00ff */
[----:B------:R-:W-:Y:S02]  /*8090*/  SHF.R.S32.HI R8, RZ, 0x1f, R42 ;  /* 0x0000001fff087819 */ /* 0x000fe4000001142a */
[C---:B--2---:R-:W-:Y:S01]  /*80a0*/  ISETP.GE.AND P2, PT, R41.reuse, UR4, PT ;  /* 0x0000000429007c0c */ /* 0x044fe2000bf46270 */
[----:B------:R-:W-:Y:S01]  /*80b0*/  IMAD.SHL.U32 R47, R41, 0x2, RZ ;  /* 0x00000002292f7824 */ /* 0x000fe200078e00ff */
[----:B------:R-:W-:Y:S02]  /*80c0*/  SHF.L.U64.HI R14, R42, 0x1, R8 ;  /* 0x000000012a0e7819 */ /* 0x000fe40000010208 */
[C---:B----4-:R-:W-:Y:S01]  /*80d0*/  ISETP.GE.AND P1, PT, R40.reuse, UR4, PT ;  /* 0x0000000428007c0c */ /* 0x050fe2000bf26270 */
[----:B------:R-:W-:Y:S01]  /*80e0*/  IMAD.SHL.U32 R43, R40, 0x2, RZ ;  /* 0x00000002282b7824 */ /* 0x000fe200078e00ff */
[----:B------:R-:W-:-:S02]  /*80f0*/  SHF.R.S32.HI R6, RZ, 0x1f, R41 ;  /* 0x0000001fff067819 */ /* 0x000fc40000011429 */
[C---:B------:R-:W-:Y:S01]  /*8100*/  ISETP.GE.AND P0, PT, R39.reuse, UR4, PT ;  /* 0x0000000427007c0c */ /* 0x040fe2000bf06270 */
[----:B------:R-:W-:Y:S01]  /*8110*/  IMAD.SHL.U32 R7, R39, 0x2, RZ ;  /* 0x0000000227077824 */ /* 0x000fe200078e00ff */
[-C--:B------:R-:W-:Y:S02]  /*8120*/  @!P3 IADD3 R8, P5, R4, R9.reuse, RZ ;  /* 0x000000090408b210 */ /* 0x080fe40007fbe0ff */
[----:B------:R-:W-:Y:S02]  /*8130*/  @!P3 IADD3 R10, P4, R0, R9, RZ ;  /* 0x00000009000ab210 */ /* 0x000fe40007f9e0ff */
[----:B------:R-:W-:Y:S01]  /*8140*/  SHF.L.U64.HI R6, R41, 0x1, R6 ;  /* 0x0000000129067819 */ /* 0x000fe20000010206 */
[--C-:B------:R-:W-:Y:S01]  /*8150*/  @!P3 IMAD.X R9, R5, 0x1, R14.reuse, P5 ;  /* 0x000000010509b824 */ /* 0x100fe200028e060e */
[-C--:B------:R-:W-:Y:S01]  /*8160*/  @!P2 IADD3 R46, P5, R4, R47.reuse, RZ ;  /* 0x0000002f042ea210 */ /* 0x080fe20007fbe0ff */
[----:B------:R-:W-:Y:S01]  /*8170*/  @!P3 IMAD.X R11, R3, 0x1, R14, P4 ;  /* 0x00000001030bb824 */ /* 0x000fe200020e060e */
[----:B------:R-:W-:Y:S01]  /*8180*/  SHF.R.S32.HI R12, RZ, 0x1f, R40 ;  /* 0x0000001fff0c7819 */ /* 0x000fe20000011428 */
[----:B------:R-:W-:Y:S01]  /*8190*/  IMAD.SHL.U32 R21, R38, 0x2, RZ ;  /* 0x0000000226157824 */ /* 0x000fe200078e00ff */
        /* <DEDUP_REMOVED lines=8> */
[C---:B------:R-:W-:Y:S01]  /*8220*/  @!P1 IADD3 R44, P4, R0.reuse, R43, RZ ;  /* 0x0000002b002c9210 */ /* 0x040fe20007f9e0ff */
[--C-:B------:R-:W-:Y:S01]  /*8230*/  @!P1 IMAD.X R43, R5, 0x1, R12.reuse, P5 ;  /* 0x00000001052b9824 */ /* 0x100fe200028e060c */
[----:B------:R-:W-:Y:S01]  /*8240*/  SHF.L.U64.HI R14, R39, 0x1, R13 ;  /* 0x00000001270e7819 */ /* 0x000fe2000001020d */
[----:B------:R-:W5:Y:S01]  /*8250*/  @!P2 LD.E.64 R28, desc[UR38][R48.64] ;  /* 0x00000026301ca980 */ /* 0x000f62000c101b00 */
[-C--:B------:R-:W-:Y:S01]  /*8260*/  @!P0 IADD3 R40, P5, R0, R7.reuse, RZ ;  /* 0x0000000700288210 */ /* 0x080fe20007fbe0ff */
[C---:B------:R-:W-:Y:S01]  /*8270*/  @!P1 IMAD.X R45, R3.reuse, 0x1, R12, P4 ;  /* 0x00000001032d9824 */ /* 0x040fe200020e060c */
[----:B------:R-:W-:Y:S01]  /*8280*/  ISETP.GE.AND P4, PT, R52, UR4, PT ;  /* 0x0000000434007c0c */ /* 0x000fe2000bf86270 */
[----:B------:R-:W5:Y:S01]  /*8290*/  @!P2 LD.E.64 R26, desc[UR38][R46.64] ;  /* 0x000000262e1aa980 */ /* 0x000f62000c101b00 */
[----:B------:R-:W-:Y:S01]  /*82a0*/  SHF.R.S32.HI R20, RZ, 0x1f, R38 ;  /* 0x0000001fff147819 */ /* 0x000fe20000011426 */
[----:B------:R-:W-:Y:S01]  /*82b0*/  @!P0 IMAD.X R41, R3, 0x1, R14, P5 ;  /* 0x0000000103298824 */ /* 0x000fe200028e060e */
[----:B------:R-:W-:-:S02]  /*82c0*/  @!P0 IADD3 R6, P5, R4, R7, RZ ;  /* 0x0000000704068210 */ /* 0x000fc40007fbe0ff */
[----:B0-----:R-:W-:Y:S02]  /*82d0*/  CS2R R10, SRZ ;  /* 0x00000000000a7805 */ /* 0x001fe4000001ff00 */
[----:B-1----:R-:W-:Y:S01]  /*82e0*/  CS2R R8, SRZ ;  /* 0x0000000000087805 */ /* 0x002fe2000001ff00 */
[----:B------:R-:W5:Y:S01]  /*82f0*/  @!P1 LD.E.64 R24, desc[UR38][R44.64] ;  /* 0x000000262c189980 */ /* 0x000f62000c101b00 */
[----:B------:R-:W-:Y:S01]  /*8300*/  @!P0 IMAD.X R7, R5, 0x1, R14, P5 ;  /* 0x0000000105078824 */ /* 0x000fe200028e060e */
[----:B------:R-:W-:Y:S02]  /*8310*/  ISETP.GE.AND P5, PT, R38, UR4, PT ;  /* 0x0000000426007c0c */ /* 0x000fe4000bfa6270 */
[----:B------:R-:W-:Y:S02]  /*8320*/  @!P4 IMAD.MOV.U32 R12, RZ, RZ, R0 ;  /* 0x000000ffff0cc224 */ /* 0x000fe400078e0000 */
[----:B------:R-:W-:Y:S02]  /*8330*/  @!P4 IMAD.MOV.U32 R13, RZ, RZ, R3 ;  /* 0x000000ffff0dc224 */ /* 0x000fe400078e0003 */
[----:B------:R-:W-:-:S04]  /*8340*/  @!P4 IMAD.WIDE R14, R52, 0x2, R4 ;  /* 0x00000002340ec825 */ /* 0x000fc800078e0204 */
[----:B------:R-:W-:Y:S01]  /*8350*/  @!P4 IMAD.WIDE R12, R52, 0x2, R12 ;  /* 0x00000002340cc825 */ /* 0x000fe200078e020c */
[----:B------:R0:W5:Y:S01]  /*8360*/  @!P4 LD.E.64 R34, desc[UR38][R14.64] ;  /* 0x000000260e22c980 */ /* 0x000162000c101b00 */
[----:B------:R-:W-:-:S03]  /*8370*/  SHF.L.U64.HI R20, R38, 0x1, R20 ;  /* 0x0000000126147819 */ /* 0x000fc60000010214 */
[----:B------:R1:W5:Y:S01]  /*8380*/  @!P4 LD.E.64 R36, desc[UR38][R12.64] ;  /* 0x000000260c24c980 */ /* 0x000362000c101b00 */
[----:B------:R-:W-:-:S05]  /*8390*/  @!P5 IADD3 R38, P4, R0, R21, RZ ;  /* 0x000000150026d210 */ /* 0x000fca0007f9e0ff */
[--C-:B------:R-:W-:Y:S01]  /*83a0*/  @!P5 IMAD.X R39, R3, 0x1, R20.reuse, P4 ;  /* 0x000000010327d824 */ /* 0x100fe200020e0614 */
[----:B------:R-:W-:Y:S02]  /*83b0*/  @!P5 IADD3 R4, P4, R4, R21, RZ ;  /* 0x000000150404d210 */ /* 0x000fe40007f9e0ff */
[----:B0-----:R-:W-:Y:S02]  /*83c0*/  CS2R R14, SRZ ;  /* 0x00000000000e7805 */ /* 0x001fe4000001ff00 */
[----:B-1----:R-:W-:Y:S01]  /*83d0*/  CS2R R12, SRZ ;  /* 0x00000000000c7805 */ /* 0x002fe2000001ff00 */
[----:B------:R0:W5:Y:S01]  /*83e0*/  @!P5 LD.E.64 R10, desc[UR38][R38.64] ;  /* 0x00000026260ad980 */ /* 0x000162000c101b00 */
[----:B------:R-:W-:Y:S01]  /*83f0*/  @!P5 IMAD.X R5, R5, 0x1, R20, P4 ;  /* 0x000000010505d824 */ /* 0x000fe200020e0614 */
[----:B------:R-:W-:Y:S02]  /*8400*/  CS2R R20, SRZ ;  /* 0x0000000000147805 */ /* 0x000fe4000001ff00 */
[----:B------:R0:W5:Y:S04]  /*8410*/  @!P0 LD.E.64 R14, desc[UR38][R40.64] ;  /* 0x00000026280e8980 */ /* 0x000168000c101b00 */
[----:B------:R0:W5:Y:S04]  /*8420*/  @!P1 LD.E.64 R20, desc[UR38][R42.64] ;  /* 0x000000262a149980 */ /* 0x000168000c101b00 */
[----:B------:R0:W5:Y:S04]  /*8430*/  @!P0 LD.E.64 R12, desc[UR38][R6.64] ;  /* 0x00000026060c8980 */ /* 0x000168000c101b00 */
[----:B------:R0:W5:Y:S02]  /*8440*/  @!P5 LD.E.64 R8, desc[UR38][R4.64] ;  /* 0x000000260408d980 */ /* 0x000164000c101b00 */
.L_x_12378:
[----:B------:R-:W-:Y:S05]  /*8450*/  BSYNC B1 ;  /* 0x0000000000017941 */ /* 0x000fea0003800000 */
.L_x_12377:
[----:B------:R-:W-:Y:S01]  /*8460*/  ULEA.HI UR4, UR37, UR37, URZ, 0x1 ;  /* 0x0000002525047291 */ /* 0x000fe2000f8f083f */
[----:B---3-5:R-:W-:Y:S01]  /*8470*/  IMAD.MOV.U32 R3, RZ, RZ, R35 ;  /* 0x000000ffff037224 */ /* 0x028fe200078e0023 */
[----:B------:R-:W-:Y:S01]  /*8480*/  VIMNMX R50, R50, 0xc0, PT ;  /* 0x000000c032327848 */ /* 0x000fe20003fe0100 */
[----:B----4-:R-:W-:Y:S01]  /*8490*/  IMAD.MOV.U32 R0, RZ, RZ, R34 ;  /* 0x000000ffff007224 */ /* 0x010fe200078e0022 */
[----:B------:R-:W-:Y:S01]  /*84a0*/  ULOP3.LUT UR4, UR4, 0xfffffffe, URZ, 0xc0, !UPT ;  /* 0xfffffffe04047892 */ /* 0x000fe2000f8ec03f */
[----:B0-----:R-:W-:Y:S01]  /*84b0*/  IMAD.MOV.U32 R4, RZ, RZ, R30 ;  /* 0x000000ffff047224 */ /* 0x001fe200078e001e */
[----:B------:R-:W-:Y:S01]  /*84c0*/  PRMT R38, R38, 0x5410, R3 ;  /* 0x0000541026267816 */ /* 0x000fe20000000003 */
[----:B------:R-:W-:Y:S01]  /*84d0*/  IMAD.MOV.U32 R5, RZ, RZ, R27 ;  /* 0x000000ffff057224 */ /* 0x000fe200078e001b */
[----:B------:R-:W-:Y:S01]  /*84e0*/  UIADD3 UR4, UR37, -UR4, URZ ;  /* 0x8000000425047290 */ /* 0x000fe2000fffe03f */
[----:B------:R-:W-:Y:S01]  /*84f0*/  PRMT R56, R0, 0x7610, R56 ;  /* 0x0000761000387816 */ /* 0x000fe20000000038 */
[----:B------:R-:W-:Y:S01]  /*8500*/  IMAD.MOV.U32 R0, RZ, RZ, R31 ;  /* 0x000000ffff007224 */ /* 0x000fe200078e001f */
[----:B------:R-:W-:Y:S01]  /*8510*/  PRMT R62, R4, 0x7610, R62 ;  /* 0x00007610043e7816 */ /* 0x000fe2000000003e */
[----:B------:R-:W-:Y:S01]  /*8520*/  IMAD.MOV.U32 R4, RZ, RZ, R26 ;  /* 0x000000ffff047224 */ /* 0x000fe200078e001a */
[----:B------:R-:W-:Y:S01]  /*8530*/  ISETP.GE.AND P1, PT, R141, R50, PT ;  /* 0x000000328d00720c */ /* 0x000fe20003f26270 */
        /* <DEDUP_REMOVED lines=42> */
.L_x_12598:
[----:B------:R-:W-:Y:S05]  /*87e0*/  BSYNC B1 ;  /* 0x0000000000017941 */ /* 0x000fea0003800000 */
.L_x_12379:
[----:B------:R-:W-:Y:S02]  /*87f0*/  PRMT R40, R0, 0x7610, R40 ;  /* 0x0000761000287816 */ /* 0x000fe40000000028 */
[----:B------:R-:W-:Y:S01]  /*8800*/  PRMT R41, R4, 0x7610, R41 ;  /* 0x0000761004297816 */ /* 0x000fe20000000029 */
[----:B------:R-:W-:Y:S06]  /*8810*/  @P1 BRA `(.L_x_12381) ;  /* 0x0000003000701947 */ /* 0x000fec0003800000 */
[----:B------:R-:W2:Y:S01]  /*8820*/  LDL.64 R60, [R1] ;  /* 0x00000000013c7983 */ /* 0x000ea20000100a00 */
[----:B------:R-:W2:Y:S03]  /*8830*/  LDC R0, c[0x0][0x3f4] ;  /* 0x0000fd00ff007b82 */ /* 0x000ea60000000800 */
[----:B------:R-:W0:Y:S04]  /*8840*/  LDL R58, [R1+0x5c] ;  /* 0x00005c00013a7983 */ /* 0x000e280000100800 */
[----:B------:R-:W3:Y:S04]  /*8850*/  LDL R57, [R1+0x40] ;  /* 0x0000400001397983 */ /* 0x000ee80000100800 */
[----:B------:R-:W4:Y:S04]  /*8860*/  LDL R55, [R1+0x38] ;  /* 0x0000380001377983 */ /* 0x000f280000100800 */
[----:B------:R-:W5:Y:S04]  /*8870*/  LDL R54, [R1+0x3c] ;  /* 0x00003c0001367983 */ /* 0x000f680000100800 */
[----:B------:R-:W5:Y:S04]  /*8880*/  LDL R7, [R1+0x34] ;  /* 0x0000340001077983 */ /* 0x000f680000100800 */
[----:B------:R-:W5:Y:S04]  /*8890*/  LDL R6, [R1+0x44] ;  /* 0x0000440001067983 */ /* 0x000f680000100800 */
[----:B------:R-:W5:Y:S01]  /*88a0*/  LDL R5, [R1+0x60] ;  /* 0x0000600001057983 */ /* 0x000f620000100800 */
[----:B------:R-:W-:Y:S01]  /*88b0*/  BSSY B1, `(.L_x_12382) ;  /* 0x0000039000017945 */ /* 0x000fe20003800000 */
[-C--:B--2---:R-:W-:Y:S01]  /*88c0*/  ISETP.GE.AND P6, PT, R60, R0.reuse, PT ;  /* 0x000000003c00720c */ /* 0x084fe20003fc6270 */
[----:B0-----:R-:W-:Y:S01]  /*88d0*/  IMAD R3, R58, 0x2, R2 ;  /* 0x000000023a037824 */ /* 0x001fe200078e0202 */
[----:B---3--:R-:W-:-:S02]  /*88e0*/  ISETP.GE.AND P0, PT, R57, R0, PT ;  /* 0x000000003900720c */ /* 0x008fc40003f06270 */
[-C--:B----4-:R-:W-:Y:S02]  /*88f0*/  ISETP.GE.AND P1, PT, R55, R0.reuse, PT ;  /* 0x000000003700720c */ /* 0x090fe40003f26270 */
[-C--:B-----5:R-:W-:Y:S02]  /*8900*/  ISETP.GE.AND P2, PT, R54, R0.reuse, PT ;  /* 0x000000003600720c */ /* 0x0a0fe40003f46270 */
[-C--:B------:R-:W-:Y:S02]  /*8910*/  ISETP.GE.AND P3, PT, R7, R0.reuse, PT ;  /* 0x000000000700720c */ /* 0x080fe40003f66270 */
[----:B------:R-:W-:Y:S01]  /*8920*/  ISETP.GE.AND P4, PT, R6, R0, PT ;  /* 0x000000000600720c */ /* 0x000fe20003f86270 */
[----:B------:R-:W-:Y:S01]  /*8930*/  VIADD R0, R3, 0x20 ;  /* 0x0000002003007836 */ /* 0x000fe20000000000 */
[----:B------:R-:W-:Y:S01]  /*8940*/  LOP3.LUT P5, RZ, R5, 0x2, RZ, 0xc0, !PT ;  /* 0x0000000205ff7812 */ /* 0x000fe200078ac0ff */
        /* <DEDUP_REMOVED lines=47> */
.L_x_12383:
[----:B------:R-:W-:Y:S05]  /*8c40*/  BSYNC B1 ;  /* 0x0000000000017941 */ /* 0x000fea0003800000 */
.L_x_12382:
        /* <DEDUP_REMOVED lines=49> */
.L_x_12385:
[----:B------:R-:W-:Y:S05]  /*8f60*/  BSYNC B1 ;  /* 0x0000000000017941 */ /* 0x000fea0003800000 */
.L_x_12384:
        /* <DEDUP_REMOVED lines=48> */
.L_x_12387:
[----:B------:R-:W-:Y:S05]  /*9270*/  BSYNC B1 ;  /* 0x0000000000017941 */ /* 0x000fea0003800000 */
.L_x_12386:
        /* <DEDUP_REMOVED lines=48> */
.L_x_12389:
[----:B------:R-:W-:Y:S05]  /*9580*/  BSYNC B1 ;  /* 0x0000000000017941 */ /* 0x000fea0003800000 */
.L_x_12388:
        /* <DEDUP_REMOVED lines=48> */
.L_x_12391:
[----:B------:R-:W-:Y:S05]  /*9890*/  BSYNC B1 ;  /* 0x0000000000017941 */ /* 0x000fea0003800000 */
.L_x_12390:
        /* <DEDUP_REMOVED lines=48> */
.L_x_12375:
[----:B------:R-:W3:Y:S01]  /*9ba0*/  LDC R9, c[0x0][0x448] ;  /* 0x00011200ff097b82 */ /* 0x000ee20000000800 */
[----:B------:R-:W-:Y:S01]  /*9bb0*/  ULDC.64 UR4, c[0x0][0x3f8] ;  /* 0x0000fe0000047ab9 */ /* 0x000fe20000000a00 */
[----:B------:R-:W-:Y:S01]  /*9bc0*/  ULDC.64 UR6, c[0x0][0x408] ;  /* 0x0001020000067ab9 */ /* 0x000fe20000000a00 */
        /* <DEDUP_REMOVED lines=8> */
[----:B---3--:R-:W-:Y:S01]  /*9c50*/  @P0 SHF.R.U32.HI R3, RZ, R5, R0 ;  /* 0x00000005ff030219 */ /* 0x008fe20000011600 */
        /* <DEDUP_REMOVED lines=22> */
.L_x_12604:
[----:B------:R-:W5:Y:S01]  /*9dc0*/  LDL R4, [R1+0x48] ;  /* 0x0000480001047983 */ /* 0x000f620000100800 */
[----:B------:R-:W-:Y:S01]  /*9dd0*/  BSSY B1, `(.L_x_12393) ;  /* 0x0000039000017945 */ /* 0x000fe20003800000 */
[----:B------:R-:W-:Y:S02]  /*9de0*/  CS2R R6, SRZ ;  /* 0x0000000000067805 */ /* 0x000fe4000001ff00 */
[----:B------:R-:W-:Y:S02]  /*9df0*/  CS2R R12, SRZ ;  /* 0x00000000000c7805 */ /* 0x000fe4000001ff00 */
[----:B0-----:R-:W-:Y:S02]  /*9e00*/  CS2R R14, SRZ ;  /* 0x00000000000e7805 */ /* 0x001fe4000001ff00 */
[----:B------:R-:W-:Y:S02]  /*9e10*/  CS2R R24, SRZ ;  /* 0x0000000000187805 */ /* 0x000fe4000001ff00 */
[----:B------:R-:W-:-:S02]  /*9e20*/  CS2R R26, SRZ ;  /* 0x00000000001a7805 */ /* 0x000fc4000001ff00 */
[----:B------:R-:W-:Y:S02]  /*9e30*/  CS2R R28, SRZ ;  /* 0x00000000001c7805 */ /* 0x000fe4000001ff00 */
[----:B------:R-:W-:Y:S02]  /*9e40*/  CS2R R30, SRZ ;  /* 0x00000000001e7805 */ /* 0x000fe4000001ff00 */
[----:B------:R-:W-:Y:S01]  /*9e50*/  CS2R R34, SRZ ;  /* 0x0000000000227805 */ /* 0x000fe2000001ff00 */
[----:B-----5:R-:W-:Y:S01]  /*9e60*/  IMAD R9, R4, R9, RZ ;  /* 0x0000000904097224 */ /* 0x020fe200078e02ff */
[----:B------:R-:W-:-:S03]  /*9e70*/  CS2R R4, SRZ ;  /* 0x0000000000047805 */ /* 0x000fc6000001ff00 */
[----:B------:R-:W-:Y:S01]  /*9e80*/  IMAD R48, R33, -0xc0, R9 ;  /* 0xffffff4021307824 */ /* 0x000fe200078e0209 */
[----:B------:R-:W-:Y:S02]  /*9e90*/  ISETP.GE.AND P0, PT, R10, R9, PT ;  /* 0x000000090a00720c */ /* 0x000fe40003f06270 */
[----:B------:R-:W-:Y:S02]  /*9ea0*/  CS2R R8, SRZ ;  /* 0x0000000000087805 */ /* 0x000fe4000001ff00 */
[----:B------:R-:W-:Y:S02]  /*9eb0*/  CS2R R10, SRZ ;  /* 0x00000000000a7805 */ /* 0x000fe4000001ff00 */
[----:B------:R-:W-:-:S07]  /*9ec0*/  CS2R R32, SRZ ;  /* 0x0000000000207805 */ /* 0x000fce000001ff00 */
[----:B------:R-:W-:Y:S05]  /*9ed0*/  @P0 BRA `(.L_x_12394) ;  /* 0x0000000000a00947 */ /* 0x000fea0003800000 */
[----:B------:R-:W2:Y:S01]  /*9ee0*/  LDL R36, [R1+0x14] ;  /* 0x0000140001247983 */ /* 0x000ea20000100800 */
[----:B------:R-:W-:-:S03]  /*9ef0*/  ULDC UR4, c[0x0][0x3f4] ;  /* 0x0000fd0000047ab9 */ /* 0x000fc60000000800 */
[----:B------:R-:W2:Y:S01]  /*9f00*/  LDL R37, [R1+0x10] ;  /* 0x0000100001257983 */ /* 0x000ea20000100800 */
[C---:B------:R-:W-:Y:S01]  /*9f10*/  VIADD R5, R16.reuse, 0x20 ;  /* 0x0000002010057836 */ /* 0x040fe20000000000 */
[C---:B------:R-:W-:Y:S01]  /*9f20*/  ISETP.GE.AND P2, PT, R16.reuse, UR4, PT ;  /* 0x0000000410007c0c */ /* 0x040fe2000bf46270 */
[----:B------:R-:W-:-:S03]  /*9f30*/  VIADD R4, R16, 0x10 ;  /* 0x0000001010047836 */ /* 0x000fc60000000000 */
[----:B------:R-:W-:Y:S02]  /*9f40*/  ISETP.GE.AND P4, PT, R5, UR4, PT ;  /* 0x0000000405007c0c */ /* 0x000fe4000bf86270 */
[----:B------:R-:W-:Y:S01]  /*9f50*/  ISETP.GE.AND P3, PT, R4, UR4, PT ;  /* 0x0000000404007c0c */ /* 0x000fe2000bf66270 */
[----:B----4-:R-:W-:-:S06]  /*9f60*/  IMAD.MOV.U32 R4, RZ, RZ, R0 ;  /* 0x000000ffff047224 */ /* 0x010fcc00078e0000 */
[----:B------:R-:W-:Y:S02]  /*9f70*/  @!P2 IMAD.SHL.U32 R39, R16, 0x2, RZ ;  /* 0x000000021027a824 */ /* 0x000fe400078e00ff */
[----:B---3--:R-:W-:-:S03]  /*9f80*/  IMAD.MOV.U32 R5, RZ, RZ, R3 ;  /* 0x000000ffff057224 */ /* 0x008fc600078e0003 */
        /* <DEDUP_REMOVED lines=12> */
[----:B--2---:R-:W-:Y:S01]  /*a050*/  @!P4 IMAD.SHL.U32 R47, R36, 0x8, RZ ;  /* 0x00000008242fc824 */ /* 0x004fe200078e00ff */
[----:B------:R-:W-:-:S02]  /*a060*/  @!P2 IADD3 R36, P0, R0, R39, RZ ;  /* 0x000000270024a210 */ /* 0x000fc40007f1e0ff */
[----:B------:R-:W-:Y:S01]  /*a070*/  @!P2 SHF.L.U64.HI R0, R16, 0x1, R17 ;  /* 0x000000011000a819 */ /* 0x000fe20000010211 */
[----:B------:R-:W-:Y:S02]  /*a080*/  @!P3 IMAD.SHL.U32 R43, R37, 0x8, RZ ;  /* 0x00000008252bb824 */ /* 0x000fe400078e00ff */
[----:B------:R-:W-:-:S04]  /*a090*/  @!P4 IMAD.WIDE R44, R47, 0x2, R4 ;  /* 0x000000022f2cc825 */ /* 0x000fc800078e0204 */
[C---:B------:R-:W-:Y:S01]  /*a0a0*/  @!P3 IMAD.WIDE R40, R43.reuse, 0x2, R4 ;  /* 0x000000022b28b825 */ /* 0x040fe200078e0204 */
        /* <DEDUP_REMOVED lines=11> */
.L_x_12394:
[----:B------:R-:W-:Y:S05]  /*a160*/  BSYNC B1 ;  /* 0x0000000000017941 */ /* 0x000fea0003800000 */
.L_x_12393:
[----:B------:R-:W-:Y:S01]  /*a170*/  ULEA.HI UR4, UR37, UR37, URZ, 0x1 ;  /* 0x0000002525047291 */ /* 0x000fe2000f8f083f */
[----:B---3-5:R-:W-:Y:S01]  /*a180*/  IMAD.MOV.U32 R3, RZ, RZ, R5 ;  /* 0x000000ffff037224 */ /* 0x028fe200078e0005 */
[----:B------:R-:W-:Y:S01]  /*a190*/  VIMNMX R48, R48, 0xc0, PT ;  /* 0x000000c030307848 */ /* 0x000fe20003fe0100 */
[----:B----4-:R-:W-:Y:S01]  /*a1a0*/  IMAD.MOV.U32 R0, RZ, RZ, R4 ;  /* 0x000000ffff007224 */ /* 0x010fe200078e0004 */
[----:B------:R-:W-:Y:S01]  /*a1b0*/  ULOP3.LUT UR4, UR4, 0xfffffffe, URZ, 0xc0, !UPT ;  /* 0xfffffffe04047892 */ /* 0x000fe2000f8ec03f */
[----:B------:R-:W-:Y:S01]  /*a1c0*/  IMAD.MOV.U32 R20, RZ, RZ, R6 ;  /* 0x000000ffff147224 */ /* 0x000fe200078e0006 */
[----:B------:R-:W-:Y:S01]  /*a1d0*/  PRMT R21, R21, 0x5410, R3 ;  /* 0x0000541015157816 */ /* 0x000fe20000000003 */
[----:B0-----:R-:W-:Y:S01]  /*a1e0*/  IMAD.MOV.U32 R36, RZ, RZ, R8 ;  /* 0x000000ffff247224 */ /* 0x001fe200078e0008 */
        /* <DEDUP_REMOVED lines=44> */
[----:B------:R-:W-:-:S02]  /*a4b0*/  ISETP.GE.AND P1, PT, R141, R48, PT ;  /* 0x000000308d00720c */ /* 0x000fc40003f26270 */
[----:B------:R-:W-:Y:S02]  /*a4c0*/  PRMT R46, R37, 0x7610, R46 ;  /* 0x00007610252e7816 */ /* 0x000fe4000000002e */
[----:B------:R-:W-:Y:S01]  /*a4d0*/  PRMT R47, R38, 0x7610, R47 ;  /* 0x00007610262f7816 */ /* 0x000fe2000000002f */
[----:B0-----:R-:W-:Y:S08]  /*a4e0*/  @!P0 BRA `(.L_x_12396) ;  /* 0x0000013000088947 */ /* 0x001ff00003800000 */
.L_x_12605:
[----:B------:R-:W-:Y:S05]  /*a4f0*/  BSYNC B1 ;  /* 0x0000000000017941 */ /* 0x000fea0003800000 */
.L_x_12395:
[----:B------:R-:W-:Y:S02]  /*a500*/  PRMT R48, R0, 0x7610, R48 ;  /* 0x0000761000307816 */ /* 0x000fe40000000030 */
[----:B------:R-:W-:Y:S01]  /*a510*/  PRMT R49, R36, 0x7610, R49 ;  /* 0x0000761024317816 */ /* 0x000fe20000000031 */
[----:B------:R-:W-:Y:S06]  /*a520*/  @P1 BRA `(.L_x_12381) ;  /* 0x00000014002c1947 */ /* 0x000fec0003800000 */
[----:B------:R1:W5:Y:S01]  /*a530*/  LDL R74, [R1+0xc] ;  /* 0x00000c00014a7983 */ /* 0x0003620000100800 */
[----:B0-----:R-:W0:Y:S01]  /*a540*/  LDC R3, c[0x0][0x3f4] ;  /* 0x0000fd00ff037b82 */ /* 0x001e220000000800 */
[C---:B------:R-:W-:Y:S01]  /*a550*/  VIADD R0, R16.reuse, 0x10 ;  /* 0x0000001010007836 */ /* 0x040fe20000000000 */
[----:B------:R-:W-:Y:S01]  /*a560*/  BSSY B1, `(.L_x_12397) ;  /* 0x0000073000017945 */ /* 0x000fe20003800000 */
[C---:B------:R-:W-:Y:S01]  /*a570*/  VIADD R36, R16.reuse, 0x20 ;  /* 0x0000002010247836 */ /* 0x040fe20000000000 */
[----:B------:R-:W-:Y:S02]  /*a580*/  SHF.R.U32.HI R72, RZ, 0x3, R157 ;  /* 0x00000003ff487819 */ /* 0x000fe4000001169d */
[-C--:B0-----:R-:W-:Y:S02]  /*a590*/  ISETP.GE.AND P0, PT, R16, R3.reuse, PT ;  /* 0x000000031000720c */ /* 0x081fe40003f06270 */
[-C--:B------:R-:W-:Y:S02]  /*a5a0*/  ISETP.GE.AND P1, PT, R0, R3.reuse, PT ;  /* 0x000000030000720c */ /* 0x080fe40003f26270 */
[----:B------:R-:W-:-:S09]  /*a5b0*/  ISETP.GE.AND P2, PT, R36, R3, PT ;  /* 0x000000032400720c */ /* 0x000fd20003f46270 */
[----:B-1----:R-:W-:Y:S05]  /*a5c0*/  @P0 BRA `(.L_x_12398) ;  /* 0x0000000400b00947 */ /* 0x002fea0003800000 */
[----:B------:R-:W3:Y:S01]  /*a5d0*/  LDL R75, [R1+0x7c] ;  /* 0x00007c00014b7983 */ /* 0x000ee20000100800 */
        /* <DEDUP_REMOVED lines=11> */
[----:B-----5:R-:W-:Y:S01]  /*a690*/  IMAD R37, R37, 0x1800, R74 ;  /* 0x0000180025257824 */ /* 0x020fe200078e024a */
[----:B------:R-:W-:-:S05]  /*a6a0*/  LOP3.LUT R0, R0, R72, RZ, 0x3c, !PT ;  /* 0x0000004800007212 */ /* 0x000fca00078e3cff */
[----:B--2---:R-:W-:-:S04]  /*a6b0*/  IMAD.IADD R41, R37, 0x1, R0 ;  /* 0x0000000125297824 */ /* 0x004fc800078e0200 */
[----:B------:R-:W-:-:S05]  /*a6c0*/  IMAD R0, R41, 0x2, R2 ;  /* 0x0000000229007824 */ /* 0x000fca00078e0202 */
[----:B------:R-:W0:Y:S01]  /*a6d0*/  LDS.128 R40, [R0+0xc400] ;  /* 0x00c4000000287984 */ /* 0x000e220000000c00 */
[----:B------:R-:W-:Y:S02]  /*a6e0*/  SHF.R.U64 R66, R4, 0x10, R5 ;  /* 0x0000001004427819 */ /* 0x000fe40000001205 */
[----:B------:R-:W-:Y:S02]  /*a6f0*/  SHF.R.U64 R64, R24, 0x10, R25 ;  /* 0x0000001018407819 */ /* 0x000fe40000001219 */
[----:B------:R-:W-:Y:S02]  /*a700*/  SHF.R.U64 R24, R26, 0x10, R27 ;  /* 0x000000101a187819 */ /* 0x000fe4000000121b */
[----:B------:R-:W-:Y:S02]  /*a710*/  SHF.R.U32.HI R65, RZ, 0x10, R25 ;  /* 0x00000010ff417819 */ /* 0x000fe40000011619 */
[----:B------:R-:W-:Y:S02]  /*a720*/  SHF.R.U32.HI R27, RZ, 0x10, R27 ;  /* 0x00000010ff1b7819 */ /* 0x000fe4000001161b */
[----:B------:R-:W-:-:S02]  /*a730*/  PRMT R66, R20, 0x5432, R66 ;  /* 0x0000543214427816 */ /* 0x000fc40000000042 */
[----:B------:R-:W-:Y:S02]  /*a740*/  PRMT R64, R46, 0x5432, R64 ;  /* 0x000054322e407816 */ /* 0x000fe40000000040 */
[----:B------:R-:W-:Y:S02]  /*a750*/  SHF.R.U32.HI R68, RZ, 0x10, R5 ;  /* 0x00000010ff447819 */ /* 0x000fe40000011605 */
[--C-:B------:R-:W-:Y:S01]  /*a760*/  SHF.R.U64 R26, R6, 0x10, R7.reuse ;  /* 0x00000010061a7819 */ /* 0x100fe20000001207 */
[----:B------:R-:W-:Y:S01]  /*a770*/  IMAD.U32 R67, R66, 0x10000, RZ ;  /* 0x0001000042437824 */ /* 0x000fe200078e00ff */
[----:B------:R-:W-:Y:S02]  /*a780*/  SHF.R.U32.HI R6, RZ, 0x10, R7 ;  /* 0x00000010ff067819 */ /* 0x000fe40000011607 */
[----:B------:R-:W-:Y:S02]  /*a790*/  PRMT R65, R58, 0x5410, R65 ;  /* 0x000054103a417816 */ /* 0x000fe40000000041 */
[----:B------:R-:W-:-:S02]  /*a7a0*/  PRMT R4, R59, 0x5410, R27 ;  /* 0x000054103b047816 */ /* 0x000fc4000000001b */
[----:B------:R-:W-:Y:S02]  /*a7b0*/  PRMT R68, R21, 0x5432, R68 ;  /* 0x0000543215447816 */ /* 0x000fe40000000044 */
[----:B------:R-:W-:-:S03]  /*a7c0*/  PRMT R6, R45, 0x5432, R6 ;  /* 0x000054322d067816 */ /* 0x000fc60000000006 */
[----:B------:R-:W-:Y:S02]  /*a7d0*/  IMAD.U32 R69, R68, 0x10000, RZ ;  /* 0x0001000044457824 */ /* 0x000fe400078e00ff */
[----:B------:R-:W-:Y:S02]  /*a7e0*/  IMAD.U32 R70, R6, 0x10000, RZ ;  /* 0x0001000006467824 */ /* 0x000fe400078e00ff */
[----:B0-----:R-:W-:Y:S01]  /*a7f0*/  IMAD.U32 R27, R40, 0x10000, RZ ;  /* 0x00010000281b7824 */ /* 0x001fe200078e00ff */
[----:B------:R-:W-:Y:S01]  /*a800*/  LOP3.LUT R25, R42, 0xffff0000, RZ, 0xc0, !PT ;  /* 0xffff00002a197812 */ /* 0x000fe200078ec0ff */
[----:B------:R-:W-:Y:S02]  /*a810*/  IMAD.U32 R62, R41, 0x10000, RZ ;  /* 0x00010000293e7824 */ /* 0x000fe400078e00ff */
[----:B------:R-:W-:Y:S01]  /*a820*/  FMUL.FTZ R71, R27, R67 ;  /* 0x000000431b477220 */ /* 0x000fe20000410000 */
[----:B------:R-:W-:Y:S01]  /*a830*/  IMAD.U32 R63, R43, 0x10000, RZ ;  /* 0x000100002b3f7824 */ /* 0x000fe200078e00ff */
[----:B------:R-:W-:-:S02]  /*a840*/  LOP3.LUT R66, R66, 0xffff0000, RZ, 0xc0, !PT ;  /* 0xffff000042427812 */ /* 0x000fc400078ec0ff */
[----:B------:R-:W-:Y:S02]  /*a850*/  LOP3.LUT R68, R68, 0xffff0000, RZ, 0xc0, !PT ;  /* 0xffff000044447812 */ /* 0x000fe400078ec0ff */
[----:B------:R-:W-:Y:S02]  /*a860*/  PRMT R26, R44, 0x5432, R26 ;  /* 0x000054322c1a7816 */ /* 0x000fe4000000001a */
[----:B------:R-:W-:Y:S01]  /*a870*/  PRMT R24, R47, 0x5432, R24 ;  /* 0x000054322f187816 */ /* 0x000fe20000000018 */
[----:B---3--:R-:W0:Y:S02]  /*a880*/  LDS.128 R36, [R75] ;  /* 0x000000004b247984 */ /* 0x008e240000000c00 */
[C---:B0-----:R-:W-:Y:S01]  /*a890*/  IMAD.U32 R58, R36.reuse, 0x10000, RZ ;  /* 0x00010000243a7824 */ /* 0x041fe200078e00ff */
        /* <DEDUP_REMOVED lines=14> */
[----:B------:R-:W-:Y:S02]  /*a980*/  IMAD.U32 R58, R4, 0x10000, RZ ;  /* 0x00010000043a7824 */ /* 0x000fe400078e00ff */
[C---:B------:R-:W-:Y:S01]  /*a990*/  FMUL.FTZ R71, R62.reuse, R69 ;  /* 0x000000453e477220 */ /* 0x040fe20000410000 */
[----:B------:R-:W-:Y:S02]  /*a9a0*/  IMAD.U32 R60, R37, 0x10000, RZ ;  /* 0x00010000253c7824 */ /* 0x000fe400078e00ff */
[-C--:B------:R-:W-:Y:S01]  /*a9b0*/  FMUL.FTZ R67, R62, R43.reuse ;  /* 0x0000002b3e437220 */ /* 0x080fe20000410000 */
[C---:B------:R-:W-:Y:S01]  /*a9c0*/  FMUL.FTZ R62, R63.reuse, R70 ;  /* 0x000000463f3e7220 */ /* 0x040fe20000410000 */
[----:B------:R-:W-:Y:S01]  /*a9d0*/  LOP3.LUT R64, R64, 0xffff0000, RZ, 0xc0, !PT ;  /* 0xffff000040407812 */ /* 0x000fe200078ec0ff */
[-C--:B------:R-:W-:Y:S01]  /*a9e0*/  FMUL.FTZ R63, R63, R58.reuse ;  /* 0x0000003a3f3f7220 */ /* 0x080fe20000410000 */
[----:B------:R-:W-:Y:S01]  /*a9f0*/  LOP3.LUT R65, R65, 0xffff0000, RZ, 0xc0, !PT ;  /* 0xffff000041417812 */ /* 0x000fe200078ec0ff */
[----:B------:R-:W-:Y:S01]  /*aa00*/  FFMA.FTZ R71, R60, R43, -R71 ;  /* 0x0000002b3c477223 */ /* 0x000fe20000010847 */
[----:B------:R-:W-:Y:S01]  /*aa10*/  FFMA.FTZ R43, R61, R58, -R62 ;  /* 0x0000003a3d2b7223 */ /* 0x000fe2000001083e */
[----:B------:R-:W-:Y:S01]  /*aa20*/  LOP3.LUT R37, R37, 0xffff0000, RZ, 0xc0, !PT ;  /* 0xffff000025257812 */ /* 0x000fe200078ec0ff */
[C---:B------:R-:W-:Y:S01]  /*aa30*/  FMUL.FTZ R58, R39.reuse, R66 ;  /* 0x00000042273a7220 */ /* 0x040fe20000410000 */
[----:B------:R-:W-:Y:S01]  /*aa40*/  FMUL.FTZ R62, R39, R64 ;  /* 0x00000040273e7220 */ /* 0x000fe20000410000 */
[----:B------:R-:W-:Y:S01]  /*aa50*/  FFMA.FTZ R63, R61, R70, R63 ;  /* 0x000000463d3f7223 */ /* 0x000fe2000001003f */
[C---:B------:R-:W-:Y:S01]  /*aa60*/  FMUL.FTZ R39, R40.reuse, R65 ;  /* 0x0000004128277220 */ /* 0x040fe20000410000 */
[----:B------:R-:W-:Y:S01]  /*aa70*/  FMUL.FTZ R70, R40, R68 ;  /* 0x0000004428467220 */ /* 0x000fe20000410000 */
[----:B------:R-:W-:Y:S01]  /*aa80*/  FFMA.FTZ R67, R60, R69, R67 ;  /* 0x000000453c437223 */ /* 0x000fe20000010043 */
[----:B------:R-:W-:Y:S01]  /*aa90*/  FFMA.FTZ R64, R59, R64, -R58 ;  /* 0x000000403b407223 */ /* 0x000fe2000001083a */
[----:B------:R-:W-:-:S02]  /*aaa0*/  IMAD.U32 R60, R26, 0x10000, RZ ;  /* 0x000100001a3c7824 */ /* 0x000fc400078e00ff */
[C---:B------:R-:W-:Y:S01]  /*aab0*/  FFMA.FTZ R68, R37.reuse, R68, R39 ;  /* 0x0000004425447223 */ /* 0x040fe20000010027 */
[----:B------:R-:W-:Y:S01]  /*aac0*/  IMAD.U32 R58, R24, 0x10000, RZ ;  /* 0x00010000183a7824 */ /* 0x000fe200078e00ff */
[----:B------:R-:W-:Y:S01]  /*aad0*/  LOP3.LUT R26, R26, 0xffff0000, RZ, 0xc0, !PT ;  /* 0xffff00001a1a7812 */ /* 0x000fe200078ec0ff */
[----:B------:R-:W-:Y:S01]  /*aae0*/  FFMA.FTZ R70, R37, R65, -R70 ;  /* 0x0000004125467223 */ /* 0x000fe20000010846 */
[----:B------:R-:W-:Y:S01]  /*aaf0*/  LOP3.LUT R39, R6, 0xffff0000, RZ, 0xc0, !PT ;  /* 0xffff000006277812 */ /* 0x000fe200078ec0ff */
[----:B------:R-:W-:Y:S01]  /*ab00*/  FFMA.FTZ R59, R59, R66, R62 ;  /* 0x000000423b3b7223 */ /* 0x000fe2000001003e */
[----:B------:R-:W-:Y:S02]  /*ab10*/  LOP3.LUT R24, R24, 0xffff0000, RZ, 0xc0, !PT ;  /* 0xffff000018187812 */ /* 0x000fe400078ec0ff */
[----:B------:R-:W-:Y:S01]  /*ab20*/  LOP3.LUT R37, R4, 0xffff0000, RZ, 0xc0, !PT ;  /* 0xffff000004257812 */ /* 0x000fe200078ec0ff */
[C---:B------:R-:W-:Y:S01]  /*ab30*/  FMUL.FTZ R40, R41.reuse, R60 ;  /* 0x0000003c29287220 */ /* 0x040fe20000410000 */
[----:B------:R-:W-:Y:S01]  /*ab40*/  FMUL.FTZ R62, R41, R58 ;  /* 0x0000003a293e7220 */ /* 0x000fe20000410000 */
[C---:B------:R-:W-:Y:S01]  /*ab50*/  FMUL.FTZ R4, R25.reuse, R26 ;  /* 0x0000001a19047220 */ /* 0x040fe20000410000 */
[C---:B------:R-:W-:Y:S01]  /*ab60*/  FMUL.FTZ R61, R42.reuse, R39 ;  /* 0x000000272a3d7220 */ /* 0x040fe20000410000 */
[----:B------:R-:W-:Y:S01]  /*ab70*/  FMUL.FTZ R25, R25, R24 ;  /* 0x0000001819197220 */ /* 0x000fe20000410000 */
[-C--:B------:R-:W-:Y:S01]  /*ab80*/  FMUL.FTZ R6, R42, R37.reuse ;  /* 0x000000252a067220 */ /* 0x080fe20000410000 */
[C---:B------:R-:W-:Y:S01]  /*ab90*/  FFMA.FTZ R40, R7.reuse, R58, -R40 ;  /* 0x0000003a07287223 */ /* 0x040fe20000010828 */
        /* <DEDUP_REMOVED lines=15> */
.L_x_12398:
[----:B------:R-:W-:Y:S05]  /*ac90*/  BSYNC B1 ;  /* 0x0000000000017941 */ /* 0x000fea0003800000 */
.L_x_12397:
[----:B------:R-:W-:Y:S04]  /*aca0*/  BSSY B1, `(.L_x_12399) ;  /* 0x000006a000017945 */ /* 0x000fe80003800000 */
[----:B------:R-:W-:Y:S05]  /*acb0*/  @P1 BRA `(.L_x_12400) ;  /* 0x0000000400a01947 */ /* 0x000fea0003800000 */
[----:B0-----:R-:W3:Y:S04]  /*acc0*/  LDL R0, [R1+0x10] ;  /* 0x0000100001007983 */ /* 0x001ee80000100800 */
[----:B------:R-:W4:Y:S01]  /*acd0*/  LDL R58, [R1+0x78] ;  /* 0x00007800013a7983 */ /* 0x000f220000100800 */
[--C-:B------:R-:W-:Y:S02]  /*ace0*/  SHF.R.U64 R39, R28, 0x10, R29.reuse ;  /* 0x000000101c277819 */ /* 0x100fe4000000121d */
[----:B------:R-:W-:Y:S02]  /*acf0*/  SHF.R.U32.HI R28, RZ, 0x10, R29 ;  /* 0x00000010ff1c7819 */ /* 0x000fe4000001161d */
[--C-:B------:R-:W-:Y:S02]  /*ad00*/  SHF.R.U64 R29, R8, 0x10, R9.reuse ;  /* 0x00000010081d7819 */ /* 0x100fe40000001209 */
[----:B------:R-:W-:-:S02]  /*ad10*/  SHF.R.U32.HI R8, RZ, 0x10, R9 ;  /* 0x00000010ff087819 */ /* 0x000fc40000011609 */
[----:B------:R-:W-:Y:S02]  /*ad20*/  SHF.R.U64 R37, R30, 0x10, R31 ;  /* 0x000000101e257819 */ /* 0x000fe4000000121f */
[----:B------:R-:W-:Y:S02]  /*ad30*/  PRMT R54, R54, 0x5410, R39 ;  /* 0x0000541036367816 */ /* 0x000fe40000000027 */
[----:B------:R-:W-:Y:S02]  /*ad40*/  PRMT R50, R50, 0x5410, R29 ;  /* 0x0000541032327816 */ /* 0x000fe4000000001d */
[--C-:B------:R-:W-:Y:S02]  /*ad50*/  SHF.R.U64 R9, R10, 0x10, R11.reuse ;  /* 0x000000100a097819 */ /* 0x100fe4000000120b */
[----:B------:R-:W-:Y:S01]  /*ad60*/  PRMT R51, R51, 0x5410, R8 ;  /* 0x0000541033337816 */ /* 0x000fe20000000008 */
[----:B------:R-:W-:Y:S01]  /*ad70*/  IMAD.U32 R39, R50, 0x10000, RZ ;  /* 0x0001000032277824 */ /* 0x000fe200078e00ff */
[----:B------:R-:W-:-:S02]  /*ad80*/  SHF.R.U32.HI R10, RZ, 0x10, R11 ;  /* 0x00000010ff0a7819 */ /* 0x000fc4000001160b */
[----:B------:R-:W-:Y:S01]  /*ad90*/  PRMT R55, R55, 0x5410, R28 ;  /* 0x0000541037377816 */ /* 0x000fe2000000001c */
[----:B------:R-:W-:Y:S01]  /*ada0*/  IMAD.U32 R36, R51, 0x10000, RZ ;  /* 0x0001000033247824 */ /* 0x000fe200078e00ff */
[----:B------:R-:W-:Y:S01]  /*adb0*/  PRMT R56, R56, 0x5410, R37 ;  /* 0x0000541038387816 */ /* 0x000fe20000000025 */
[----:B------:R-:W-:Y:S01]  /*adc0*/  IMAD.U32 R37, R54, 0x10000, RZ ;  /* 0x0001000036257824 */ /* 0x000fe200078e00ff */
[----:B------:R-:W-:Y:S02]  /*add0*/  SHF.R.U32.HI R30, RZ, 0x10, R31 ;  /* 0x00000010ff1e7819 */ /* 0x000fe4000001161f */
[----:B------:R-:W-:Y:S02]  /*ade0*/  PRMT R53, R53, 0x5410, R10 ;  /* 0x0000541035357816 */ /* 0x000fe4000000000a */
[----:B------:R-:W-:Y:S02]  /*adf0*/  PRMT R57, R57, 0x5410, R30 ;  /* 0x0000541039397816 */ /* 0x000fe4000000001e */
[----:B------:R-:W-:Y:S01]  /*ae00*/  PRMT R52, R52, 0x5410, R9 ;  /* 0x0000541034347816 */ /* 0x000fe20000000009 */
[----:B------:R-:W-:Y:S01]  /*ae10*/  IMAD.U32 R38, R53, 0x10000, RZ ;  /* 0x0001000035267824 */ /* 0x000fe200078e00ff */
[----:B---3--:R-:W-:-:S04]  /*ae20*/  LEA.HI R0, R3, R0, RZ, 0x1d ;  /* 0x0000000003007211 */ /* 0x008fc800078fe8ff */
[----:B------:R-:W-:-:S04]  /*ae30*/  SHF.R.S32.HI R5, RZ, 0x1f, R0 ;  /* 0x0000001fff057819 */ /* 0x000fc80000011400 */
[----:B------:R-:W-:Y:S01]  /*ae40*/  LEA.HI R5, R5, R0, RZ, 0x2 ;  /* 0x0000000005057211 */ /* 0x000fe200078f10ff */
[----:B------:R-:W-:-:S03]  /*ae50*/  IMAD.SHL.U32 R0, R0, 0x8, RZ ;  /* 0x0000000800007824 */ /* 0x000fc600078e00ff */
[----:B------:R-:W-:Y:S02]  /*ae60*/  SHF.R.S32.HI R5, RZ, 0x2, R5 ;  /* 0x00000002ff057819 */ /* 0x000fe40000011405 */
[----:B------:R-:W-:-:S03]  /*ae70*/  LOP3.LUT R0, R157, 0x18, R0, 0xf8, !PT ;  /* 0x000000189d007812 */ /* 0x000fc600078ef800 */
[----:B-----5:R-:W-:Y:S01]  /*ae80*/  IMAD R5, R5, 0x1800, R74 ;  /* 0x0000180005057824 */ /* 0x020fe200078e024a */
[----:B------:R-:W-:-:S05]  /*ae90*/  LOP3.LUT R0, R0, R72, RZ, 0x3c, !PT ;  /* 0x0000004800007212 */ /* 0x000fca00078e3cff */
[----:B------:R-:W-:Y:S02]  /*aea0*/  IMAD.IADD R25, R5, 0x1, R0 ;  /* 0x0000000105197824 */ /* 0x000fe400078e0200 */
[----:B----4-:R-:W0:Y:S02]  /*aeb0*/  LDS.128 R4, [R58] ;  /* 0x000000003a047984 */ /* 0x010e240000000c00 */
        /* <DEDUP_REMOVED lines=14> */
[C---:B--2---:R-:W-:Y:S01]  /*afa0*/  FMUL.FTZ R41, R28.reuse, R39 ;  /* 0x000000271c297220 */ /* 0x044fe20000410000 */
        /* <DEDUP_REMOVED lines=9> */
[C---:B------:R-:W-:Y:S01]  /*b040*/  FMUL.FTZ R28, R31.reuse, R38 ;  /* 0x000000261f1c7220 */ /* 0x040fe20000410000 */
        /* <DEDUP_REMOVED lines=15> */
[C---:B------:R-:W-:Y:S01]  /*b140*/  FMUL.FTZ R37, R25.reuse, R8 ;  /* 0x0000000819257220 */ /* 0x040fe20000410000 */
[C---:B------:R-:W-:Y:S01]  /*b150*/  FMUL.FTZ R29, R30.reuse, R11 ;  /* 0x0000000b1e1d7220 */ /* 0x040fe20000410000 */
[----:B------:R-:W-:Y:S01]  /*b160*/  FMUL.FTZ R38, R25, R28 ;  /* 0x0000001c19267220 */ /* 0x000fe20000410000 */
[-C--:B------:R-:W-:Y:S01]  /*b170*/  FMUL.FTZ R31, R30, R9.reuse ;  /* 0x000000091e1f7220 */ /* 0x080fe20000410000 */
[----:B------:R-:W-:Y:S01]  /*b180*/  LOP3.LUT R26, R26, 0xffff0000, RZ, 0xc0, !PT ;  /* 0xffff00001a1a7812 */ /* 0x000fe200078ec0ff */
[----:B------:R-:W-:Y:S01]  /*b190*/  FFMA.FTZ R29, R10, R9, -R29 ;  /* 0x000000090a1d7223 */ /* 0x000fe2000001081d */
[C---:B------:R-:W-:Y:S01]  /*b1a0*/  FFMA.FTZ R25, R5.reuse, R8, -R38 ;  /* 0x0000000805197223 */ /* 0x040fe20000010826 */
[----:B------:R-:W-:Y:S01]  /*b1b0*/  FFMA.FTZ R37, R5, R28, R37 ;  /* 0x0000001c05257223 */ /* 0x000fe20000010025 */
[----:B------:R-:W-:Y:S01]  /*b1c0*/  LOP3.LUT R9, R52, 0xffff0000, RZ, 0xc0, !PT ;  /* 0xffff000034097812 */ /* 0x000fe200078ec0ff */
[----:B------:R-:W-:Y:S01]  /*b1d0*/  FFMA.FTZ R10, R10, R11, R31 ;  /* 0x0000000b0a0a7223 */ /* 0x000fe2000001001f */
[----:B------:R-:W-:-:S02]  /*b1e0*/  LOP3.LUT R27, R27, 0xffff0000, RZ, 0xc0, !PT ;  /* 0xffff00001b1b7812 */ /* 0x000fc400078ec0ff */
[----:B------:R-:W-:Y:S01]  /*b1f0*/  LOP3.LUT R5, R56, 0xffff0000, RZ, 0xc0, !PT ;  /* 0xffff000038057812 */ /* 0x000fe200078ec0ff */
[C---:B------:R-:W-:Y:S01]  /*b200*/  FMUL.FTZ R11, R26.reuse, R9 ;  /* 0x000000091a0b7220 */ /* 0x040fe20000410000 */
[----:B------:R-:W-:Y:S02]  /*b210*/  LOP3.LUT R8, R53, 0xffff0000, RZ, 0xc0, !PT ;  /* 0xffff000035087812 */ /* 0x000fe400078ec0ff */
        /* <DEDUP_REMOVED lines=18> */
.L_x_12400:
[----:B------:R-:W-:Y:S05]  /*b340*/  BSYNC B1 ;  /* 0x0000000000017941 */ /* 0x000fea0003800000 */
.L_x_12399:
[----:B------:R-:W-:Y:S05]  /*b350*/  @P2 BRA `(.L_x_12381) ;  /* 0x0000000400a02947 */ /* 0x000fea0003800000 */
[----:B01----:R-:W3:Y:S04]  /*b360*/  LDL R0, [R1+0x14] ;  /* 0x0000140001007983 */ /* 0x003ee80000100800 */
[----:B------:R-:W4:Y:S01]  /*b370*/  LDL R36, [R1+0x74] ;  /* 0x0000740001247983 */ /* 0x000f220000100800 */
[----:B------:R-:W-:Y:S02]  /*b380*/  SHF.R.U64 R29, R32, 0x10, R33 ;  /* 0x00000010201d7819 */ /* 0x000fe40000001221 */
[----:B------:R-:W-:Y:S02]  /*b390*/  SHF.R.U64 R27, R34, 0x10, R35 ;  /* 0x00000010221b7819 */ /* 0x000fe40000001223 */
[--C-:B------:R-:W-:Y:S02]  /*b3a0*/  SHF.R.U64 R25, R12, 0x10, R13.reuse ;  /* 0x000000100c197819 */ /* 0x100fe4000000120d */
[----:B------:R-:W-:-:S02]  /*b3b0*/  SHF.R.U32.HI R12, RZ, 0x10, R13 ;  /* 0x00000010ff0c7819 */ /* 0x000fc4000001160d */
[----:B------:R-:W-:Y:S02]  /*b3c0*/  PRMT R46, R46, 0x5410, R29 ;  /* 0x000054102e2e7816 */ /* 0x000fe4000000001d */
[----:B------:R-:W-:Y:S02]  /*b3d0*/  PRMT R48, R48, 0x5410, R27 ;  /* 0x0000541030307816 */ /* 0x000fe4000000001b */
[----:B------:R-:W-:Y:S01]  /*b3e0*/  PRMT R25, R20, 0x5410, R25 ;  /* 0x0000541014197816 */ /* 0x000fe20000000019 */
[----:B------:R-:W-:Y:S01]  /*b3f0*/  IMAD.U32 R26, R46, 0x10000, RZ ;  /* 0x000100002e1a7824 */ /* 0x000fe200078e00ff */
[----:B------:R-:W-:Y:S02]  /*b400*/  SHF.R.U32.HI R32, RZ, 0x10, R33 ;  /* 0x00000010ff207819 */ /* 0x000fe40000011621 */
[----:B------:R-:W-:Y:S01]  /*b410*/  PRMT R27, R21, 0x5410, R12 ;  /* 0x00005410151b7816 */ /* 0x000fe2000000000c */
[----:B------:R-:W-:Y:S01]  /*b420*/  IMAD.U32 R28, R25, 0x10000, RZ ;  /* 0x00010000191c7824 */ /* 0x000fe200078e00ff */
[----:B------:R-:W-:-:S02]  /*b430*/  SHF.R.U32.HI R34, RZ, 0x10, R35 ;  /* 0x00000010ff227819 */ /* 0x000fc40000011623 */
[----:B------:R-:W-:Y:S01]  /*b440*/  PRMT R47, R47, 0x5410, R32 ;  /* 0x000054102f2f7816 */ /* 0x000fe20000000020 */
[----:B------:R-:W-:Y:S01]  /*b450*/  IMAD.U32 R29, R27, 0x10000, RZ ;  /* 0x000100001b1d7824 */ /* 0x000fe200078e00ff */
[----:B------:R-:W-:Y:S02]  /*b460*/  PRMT R49, R49, 0x5410, R34 ;  /* 0x0000541031317816 */ /* 0x000fe40000000022 */
[----:B------:R-:W-:Y:S02]  /*b470*/  LOP3.LUT R25, R25, 0xffff0000, RZ, 0xc0, !PT ;  /* 0xffff000019197812 */ /* 0x000fe400078ec0ff */
        /* <DEDUP_REMOVED lines=10> */
[----:B------:R-:W-:Y:S01]  /*b520*/  IMAD R0, R3, 0x2, R2 ;  /* 0x0000000203007824 */ /* 0x000fe200078e0202 */
[--C-:B------:R-:W-:Y:S02]  /*b530*/  SHF.R.U64 R3, R14, 0x10, R15.reuse ;  /* 0x000000100e037819 */ /* 0x100fe4000000120f */
[----:B------:R-:W-:Y:S02]  /*b540*/  SHF.R.U32.HI R14, RZ, 0x10, R15 ;  /* 0x00000010ff0e7819 */ /* 0x000fe4000001160f */
[----:B------:R-:W1:Y:S01]  /*b550*/  LDS.128 R8, [R0+0xc400] ;  /* 0x00c4000000087984 */ /* 0x000e620000000c00 */
[----:B------:R-:W-:-:S02]  /*b560*/  PRMT R44, R44, 0x5410, R3 ;  /* 0x000054102c2c7816 */ /* 0x000fc40000000003 */
[----:B------:R-:W-:-:S05]  /*b570*/  PRMT R45, R45, 0x5410, R14 ;  /* 0x000054102d2d7816 */ /* 0x000fca000000000e */
        /* <DEDUP_REMOVED lines=16> */
[C---:B------:R-:W-:Y:S01]  /*b680*/  FMUL.FTZ R33, R20.reuse, R29 ;  /* 0x0000001d14217220 */ /* 0x040fe20000410000 */
        /* <DEDUP_REMOVED lines=10> */
[----:B------:R-:W-:Y:S01]  /*b730*/  FFMA.FTZ R28, R14, R3, -R15 ;  /* 0x000000030e1c7223 */ /* 0x000fe2000001080f */
[----:B------:R-:W-:Y:S01]  /*b740*/  LOP3.LUT R3, R46, 0xffff0000, RZ, 0xc0, !PT ;  /* 0xffff00002e037812 */ /* 0x000fe200078ec0ff */
[----:B------:R-:W-:Y:S01]  /*b750*/  FFMA.FTZ R31, R14, R31, R24 ;  /* 0x0000001f0e1f7223 */ /* 0x000fe20000010018 */
[----:B------:R-:W-:Y:S01]  /*b760*/  LOP3.LUT R14, R27, 0xffff0000, RZ, 0xc0, !PT ;  /* 0xffff00001b0e7812 */ /* 0x000fe200078ec0ff */
[----:B------:R-:W-:Y:S01]  /*b770*/  FMUL.FTZ R15, R8, R25 ;  /* 0x00000019080f7220 */ /* 0x000fe20000410000 */
[----:B------:R-:W-:-:S02]  /*b780*/  IMAD.U32 R21, R10, 0x10000, RZ ;  /* 0x000100000a157824 */ /* 0x000fc400078e00ff */
[-C--:B------:R-:W-:Y:S01]  /*b790*/  FMUL.FTZ R27, R8, R3.reuse ;  /* 0x00000003081b7220 */ /* 0x080fe20000410000 */
[----:B------:R-:W-:Y:S02]  /*b7a0*/  IMAD.U32 R20, R44, 0x10000, RZ ;  /* 0x000100002c147824 */ /* 0x000fe400078e00ff */
[C---:B------:R-:W-:Y:S01]  /*b7b0*/  FMUL.FTZ R24, R9.reuse, R14 ;  /* 0x0000000e09187220 */ /* 0x040fe20000410000 */
[C---:B------:R-:W-:Y:S01]  /*b7c0*/  FFMA.FTZ R15, R4.reuse, R3, -R15 ;  /* 0x00000003040f7223 */ /* 0x040fe2000001080f */
[----:B------:R-:W-:Y:S01]  /*b7d0*/  FMUL.FTZ R9, R9, R12 ;  /* 0x0000000c09097220 */ /* 0x000fe20000410000 */
[----:B------:R-:W-:Y:S01]  /*b7e0*/  FFMA.FTZ R27, R4, R25, R27 ;  /* 0x00000019041b7223 */ /* 0x000fe2000001001b */
[----:B------:R-:W-:Y:S02]  /*b7f0*/  IMAD.U32 R8, R48, 0x10000, RZ ;  /* 0x0001000030087824 */ /* 0x000fe400078e00ff */
[----:B------:R-:W-:Y:S01]  /*b800*/  FMUL.FTZ R4, R21, R20 ;  /* 0x0000001415047220 */ /* 0x000fe20000410000 */
[C---:B------:R-:W-:Y:S01]  /*b810*/  FFMA.FTZ R24, R5.reuse, R12, -R24 ;  /* 0x0000000c05187223 */ /* 0x040fe20000010818 */
[----:B------:R-:W-:Y:S01]  /*b820*/  FFMA.FTZ R14, R5, R14, R9 ;  /* 0x0000000e050e7223 */ /* 0x000fe20000010009 */
[----:B------:R-:W-:Y:S01]  /*b830*/  LOP3.LUT R10, R10, 0xffff0000, RZ, 0xc0, !PT ;  /* 0xffff00000a0a7812 */ /* 0x000fe200078ec0ff */
[-C--:B------:R-:W-:Y:S01]  /*b840*/  FMUL.FTZ R26, R21, R8.reuse ;  /* 0x00000008151a7220 */ /* 0x080fe20000410000 */
[----:B------:R-:W-:Y:S01]  /*b850*/  FFMA.FTZ R12, R13, R8, -R4 ;  /* 0x000000080d0c7223 */ /* 0x000fe20000010804 */
[----:B------:R-:W-:-:S02]  /*b860*/  LOP3.LUT R5, R44, 0xffff0000, RZ, 0xc0, !PT ;  /* 0xffff00002c057812 */ /* 0x000fc400078ec0ff */
[----:B------:R-:W-:Y:S01]  /*b870*/  LOP3.LUT R11, R11, 0xffff0000, RZ, 0xc0, !PT ;  /* 0xffff00000b0b7812 */ /* 0x000fe200078ec0ff */
[----:B------:R-:W-:Y:S01]  /*b880*/  FFMA.FTZ R26, R13, R20, R26 ;  /* 0x000000140d1a7223 */ /* 0x000fe2000001001a */
[----:B------:R-:W-:Y:S01]  /*b890*/  LOP3.LUT R3, R48, 0xffff0000, RZ, 0xc0, !PT ;  /* 0xffff000030037812 */ /* 0x000fe200078ec0ff */
[C---:B------:R-:W-:Y:S01]  /*b8a0*/  FMUL.FTZ R9, R10.reuse, R5 ;  /* 0x000000050a097220 */ /* 0x040fe20000410000 */
        /* <DEDUP_REMOVED lines=19> */
.L_x_12381:
[----:B------:R-:W-:Y:S05]  /*b9e0*/  BSYNC B0 ;  /* 0x0000000000007941 */ /* 0x000fea0003800000 */
.L_x_12374:
        /* <DEDUP_REMOVED lines=8> */
.L_x_12372:
[----:B0--3--:R-:W-:-:S05]  /*ba70*/  IMAD.U32 R0, RZ, RZ, UR41 ;  /* 0x00000029ff007e24 */ /* 0x009fca000f8e00ff */
[----:B------:R-:W-:-:S13]  /*ba80*/  ISETP.NE.AND P0, PT, R0, 0x3, PT ;  /* 0x000000030000780c */ /* 0x000fda0003f05270 */
[----:B------:R-:W-:Y:S05]  /*ba90*/  @!P0 BRA `(.L_x_12401) ;  /* 0x0000000000048947 */ /* 0x000fea0003800000 */
[----:B------:R-:W-:Y:S01]  /*baa0*/  BPT.TRAP 0x1 ;  /* 0x000000040000795c */ /* 0x000fe20000300000 */
.L_x_12401:
[----:B------:R-:W-:Y:S01]  /*bab0*/  IMAD R0, R19, 0x8, R2 ;  /* 0x0000000813007824 */ /* 0x000fe200078e0202 */
[----:B--2-4-:R-:W-:-:S04]  /*bac0*/  SHF.L.U32 R5, R138, 0x1f, RZ ;  /* 0x0000001f8a057819 */ /* 0x014fc800000006ff */
[----:B------:R0:W2:Y:S01]  /*bad0*/  SYNCS.PHASECHK.TRANS64.TRYWAIT P1, [R0+URZ+0x2d830], R5 ;  /* 0x02d83005000075a7 */ /* 0x0000a2000802017f */
[----:B------:R-:W-:Y:S05]  /*bae0*/  @!P0 BRA `(.L_x_12402) ;  /* 0x0000000000048947 */ /* 0x000fea0003800000 */
[----:B------:R-:W-:Y:S01]  /*baf0*/  BPT.TRAP 0x1 ;  /* 0x000000040000795c */ /* 0x000fe20000300000 */
.L_x_12402:
[----:B-1----:R-:W-:Y:S01]  /*bb00*/  VIADD R3, R2, 0x15400 ;  /* 0x0001540002037836 */ /* 0x002fe20000000000 */
        /* <DEDUP_REMOVED lines=9> */
.L_x_12403:
[----:B-1----:R-:W3:Y:S01]  /*bba0*/  LDL R3, [R1+0x28] ;  /* 0x0000280001037983 */ /* 0x002ee20000100800 */
[----:B0-2---:R-:W-:Y:S01]  /*bbb0*/  IMAD.MOV.U32 R5, RZ, RZ, -0x7fffffe0 ;  /* 0x80000020ff057424 */ /* 0x005fe200078e00ff */
[----:B------:R-:W-:Y:S05]  /*bbc0*/  WARPSYNC.ALL ;  /* 0x0000000000007948 */ /* 0x000fea0003800000 */
[C---:B------:R-:W-:Y:S01]  /*bbd0*/  R2UR UR4, R142.reuse ;  /* 0x000000008e0472ca */ /* 0x040fe200000e0000 */
[----:B-----5:R-:W-:Y:S01]  /*bbe0*/  WARPGROUP.ARRIVE ;  /* 0x00000000000079c5 */ /* 0x020fe20000000000 */
        /* <DEDUP_REMOVED lines=63> */
.L_x_12405:
        /* <DEDUP_REMOVED lines=9> */
[----:B------:R-:W-:Y:S01]  /*c070*/  LOP3.LUT R23, R23, 0xfffffff7, RZ, 0xc0, !PT ;  /* 0xfffffff717177812 */ /* 0x000fe200078ec0ff */
[----:B------:R-:W-:Y:S01]  /*c080*/  ULDC UR43, c[0x0][0x988] ;  /* 0x00026200002b7ab9 */ /* 0x000fe20000000800 */
[----:B------:R-:W-:Y:S01]  /*c090*/  ULDC UR44, c[0x0][0x988] ;  /* 0x00026200002c7ab9 */ /* 0x000fe20000000800 */
[----:B0-----:R-:W-:-:S13]  /*c0a0*/  ISETP.NE.AND P4, PT, R3, 0x1, PT ;  /* 0x000000010300780c */ /* 0x001fda0003f85270 */
[----:B------:R-:W0:Y:S08]  /*c0b0*/  @P4 LDC R3, c[0x0][0x44c] ;  /* 0x00011300ff034b82 */ /* 0x000e300000000800 */
[----:B------:R-:W1:Y:S01]  /*c0c0*/  @P4 LDC R4, c[0x0][0x450] ;  /* 0x00011400ff044b82 */ /* 0x000e620000000800 */
[----:B--2---:R-:W-:-:S04]  /*c0d0*/  IMAD.IADD R6, R5, 0x1, R91 ;  /* 0x0000000105067824 */ /* 0x004fc800078e025b */
[----:B0-----:R-:W-:-:S05]  /*c0e0*/  @P4 IMAD.HI.U32 R3, R6, R3, RZ ;  /* 0x0000000306034227 */ /* 0x001fca00078e00ff */
[----:B-1----:R-:W-:Y:S01]  /*c0f0*/  @P4 SHF.R.U32.HI R6, RZ, R4, R3 ;  /* 0x00000004ff064219 */ /* 0x002fe20000011603 */
[----:B------:R-:W-:-:S04]  /*c100*/  IMAD.MOV.U32 R3, RZ, RZ, -0x80 ;  /* 0xffffff80ff037424 */ /* 0x000fc800078e00ff */
[----:B------:R-:W0:Y:S01]  /*c110*/  SHFL.IDX PT, R7, R6, 0x1, 0x1c1f ;  /* 0x003c1f0006077f89 */ /* 0x000e2200000e0000 */
[----:B------:R-:W-:-:S04]  /*c120*/  IMAD R3, R88, R3, 0x80 ;  /* 0x0000008058037424 */ /* 0x000fc800078e0203 */
[----:B------:R-:W-:Y:S02]  /*c130*/  VIADD R4, R3, 0x1 ;  /* 0x0000000103047836 */ /* 0x000fe40000000000 */
[----:B----4-:R-:W-:Y:S02]  /*c140*/  IMAD.IADD R5, R89, 0x1, R3 ;  /* 0x0000000159057824 */ /* 0x010fe400078e0203 */
[C---:B---3--:R-:W-:Y:S02]  /*c150*/  IMAD R4, R8.reuse, -0x2, R4 ;  /* 0xfffffffe08047824 */ /* 0x048fe400078e0204 */
        /* <DEDUP_REMOVED lines=98> */
[----:B------:R-:W0:Y:S04]  /*c780*/  SHFL.BFLY PT, R3, R8, 0x2, 0x1f ;  /* 0x0c401f0008037f89 */ /* 0x000e2800000e0000 */
[----:B------:R-:W1:Y:S01]  /*c790*/  SHFL.IDX PT, R6, R6, RZ, 0x1c1f ;  /* 0x001c1fff06067589 */ /* 0x000e6200000e0000 */
[----:B0-----:R-:W-:-:S05]  /*c7a0*/  FMNMX.FTZ R10, R8, R3, !PT ;  /* 0x00000003080a7209 */ /* 0x001fca0007810000 */
[----:B------:R-:W0:Y:S01]  /*c7b0*/  SHFL.BFLY PT, R3, R10, 0x1, 0x1f ;  /* 0x0c201f000a037f89 */ /* 0x000e2200000e0000 */
[----:B-1----:R-:W-:-:S04]  /*c7c0*/  VIADDMNMX R4, R6, R4, R5, PT ;  /* 0x0000000406047246 */ /* 0x002fc80003800105 */
[C---:B------:R-:W-:Y:S02]  /*c7d0*/  ISETP.GT.AND P2, PT, R4.reuse, 0x1, PT ;  /* 0x000000010400780c */ /* 0x040fe40003f44270 */
[----:B------:R-:W-:Y:S02]  /*c7e0*/  ISETP.GT.AND P3, PT, R4, 0x8, PT ;  /* 0x000000080400780c */ /* 0x000fe40003f64270 */
[----:B------:R-:W-:Y:S02]  /*c7f0*/  FSEL R25, R25, -INF , P2 ;  /* 0xff80000019197808 */ /* 0x000fe40001000000 */
[----:B0-----:R-:W-:-:S04]  /*c800*/  FMNMX.FTZ R3, R10, R3, !PT ;  /* 0x000000030a037209 */ /* 0x001fc80007810000 */
[C---:B------:R-:W-:Y:S01]  /*c810*/  FSETP.NEU.FTZ.AND P1, PT, R3.reuse, -INF , PT ;  /* 0xff8000000300780b */ /* 0x040fe20003f3d000 */
[----:B------:R-:W-:-:S05]  /*c820*/  FMUL.FTZ R7, R3, UR45 ;  /* 0x0000002d03077c20 */ /* 0x000fca0008410000 */
[----:B------:R-:W-:Y:S02]  /*c830*/  FSEL R7, R7, RZ, P1 ;  /* 0x000000ff07077208 */ /* 0x000fe40000800000 */
[----:B------:R-:W-:-:S04]  /*c840*/  ISETP.GT.AND P1, PT, R4, RZ, PT ;  /* 0x000000ff0400720c */ /* 0x000fc80003f24270 */
        /* <DEDUP_REMOVED lines=48> */
[----:B------:R-:W-:Y:S01]  /*cb50*/  FMNMX.FTZ R12, R56, R21, !PT ;  /* 0x00000015380c7209 */ /* 0x000fe20007810000 */
[----:B------:R-:W-:Y:S01]  /*cb60*/  FFMA.FTZ R5, R27, UR45, -R7 ;  /* 0x0000002d1b057c23 */ /* 0x000fe20008010807 */
        /* <DEDUP_REMOVED lines=42> */
[----:B------:R-:W-:-:S04]  /*ce10*/  FMNMX.FTZ R4, R84, R35, !PT ;  /* 0x0000002354047209 */ /* 0x000fc80007810000 */
[----:B------:R-:W-:-:S05]  /*ce20*/  FMNMX.FTZ R4, R85, R4, !PT ;  /* 0x0000000455047209 */ /* 0x000fca0007810000 */
[----:B------:R-:W0:Y:S02]  /*ce30*/  SHFL.BFLY PT, R35, R4, 0x2, 0x1f ;  /* 0x0c401f0004237f89 */ /* 0x000e2400000e0000 */
[----:B0-----:R-:W-:-:S05]  /*ce40*/  FMNMX.FTZ R35, R4, R35, !PT ;  /* 0x0000002304237209 */ /* 0x001fca0007810000 */
[----:B------:R-:W0:Y:S01]  /*ce50*/  SHFL.BFLY PT, R4, R35, 0x1, 0x1f ;  /* 0x0c201f0023047f89 */ /* 0x000e2200000e0000 */
[--C-:B------:R-:W-:Y:S01]  /*ce60*/  FFMA.FTZ R34, R34, UR45, -R7.reuse ;  /* 0x0000002d22227c23 */ /* 0x100fe20008010807 */
[----:B------:R-:W-:-:S03]  /*ce70*/  FFMA.FTZ R9, R26, UR45, -R7 ;  /* 0x0000002d1a097c23 */ /* 0x000fc60008010807 */
[----:B------:R1:W-:Y:S01]  /*ce80*/  MUFU.EX2 R13, R34 ;  /* 0x00000022000d7308 */ /* 0x0003e20000000800 */
[--C-:B------:R-:W-:Y:S01]  /*ce90*/  FFMA.FTZ R30, R30, UR45, -R7.reuse ;  /* 0x0000002d1e1e7c23 */ /* 0x100fe20008010807 */
[--C-:B-1----:R-:W-:Y:S01]  /*cea0*/  FFMA.FTZ R34, R51, UR45, -R7.reuse ;  /* 0x0000002d33227c23 */ /* 0x102fe20008010807 */
[--C-:B------:R-:W-:Y:S01]  /*ceb0*/  FFMA.FTZ R51, R58, UR45, -R7.reuse ;  /* 0x0000002d3a337c23 */ /* 0x100fe20008010807 */
[----:B------:R-:W-:Y:S01]  /*cec0*/  FFMA.FTZ R58, R67, UR45, -R7 ;  /* 0x0000002d433a7c23 */ /* 0x000fe20008010807 */
[----:B0-----:R-:W-:-:S04]  /*ced0*/  FMNMX.FTZ R4, R35, R4, !PT ;  /* 0x0000000423047209 */ /* 0x001fc80007810000 */
[C---:B------:R-:W-:Y:S01]  /*cee0*/  FSETP.NEU.FTZ.AND P1, PT, R4.reuse, -INF , PT ;  /* 0xff8000000400780b */ /* 0x040fe20003f3d000 */
[----:B------:R-:W-:Y:S01]  /*cef0*/  FMUL.FTZ R67, R4, UR45 ;  /* 0x0000002d04437c20 */ /* 0x000fe20008410000 */
[----:B------:R-:W-:Y:S04]  /*cf00*/  MUFU.EX2 R9, R9 ;  /* 0x0000000900097308 */ /* 0x000fe80000000800 */
[----:B------:R-:W-:-:S04]  /*cf10*/  FSEL R67, R67, RZ, P1 ;  /* 0x000000ff43437208 */ /* 0x000fc80000800000 */
[----:B------:R-:W0:Y:S01]  /*cf20*/  MUFU.EX2 R5, R5 ;  /* 0x0000000500057308 */ /* 0x000e220000000800 */
[--C-:B------:R-:W-:Y:S01]  /*cf30*/  FFMA.FTZ R12, R24, UR45, -R67.reuse ;  /* 0x0000002d180c7c23 */ /* 0x100fe20008010843 */
[----:B------:R-:W-:Y:S01]  /*cf40*/  FFMA.FTZ R25, R25, UR45, -R67 ;  /* 0x0000002d19197c23 */ /* 0x000fe20008010843 */
[----:B------:R-:W-:-:S05]  /*cf50*/  FFMA.FTZ R54, R54, UR45, -R7 ;  /* 0x0000002d36367c23 */ /* 0x000fca0008010807 */
[----:B------:R-:W1:Y:S01]  /*cf60*/  MUFU.EX2 R11, R30 ;  /* 0x0000001e000b7308 */ /* 0x000e620000000800 */
[--C-:B------:R-:W-:Y:S01]  /*cf70*/  FFMA.FTZ R14, R28, UR45, -R67.reuse ;  /* 0x0000002d1c0e7c23 */ /* 0x100fe20008010843 */
[----:B------:R-:W-:-:S06]  /*cf80*/  FFMA.FTZ R29, R29, UR45, -R67 ;  /* 0x0000002d1d1d7c23 */ /* 0x000fcc0008010843 */
[----:B------:R-:W2:Y:S01]  /*cf90*/  MUFU.EX2 R6, R6 ;  /* 0x0000000600067308 */ /* 0x000ea20000000800 */
[----:B------:R-:W-:Y:S01]  /*cfa0*/  FFMA.FTZ R28, R32, UR45, -R67 ;  /* 0x0000002d201c7c23 */ /* 0x000fe20008010843 */
[----:B------:R-:W-:Y:S01]  /*cfb0*/  FFMA.FTZ R10, R39, UR45, -R7 ;  /* 0x0000002d270a7c23 */ /* 0x000fe20008010807 */
[----:B------:R-:W-:-:S05]  /*cfc0*/  FFMA.FTZ R32, R44, UR45, -R67 ;  /* 0x0000002d2c207c23 */ /* 0x000fca0008010843 */
[----:B------:R-:W-:Y:S01]  /*cfd0*/  MUFU.EX2 R12, R12 ;  /* 0x0000000c000c7308 */ /* 0x000fe20000000800 */
[--C-:B------:R-:W-:Y:S01]  /*cfe0*/  FFMA.FTZ R38, R38, UR45, -R7.reuse ;  /* 0x0000002d26267c23 */ /* 0x100fe20008010807 */
[----:B------:R-:W-:Y:S01]  /*cff0*/  FFMA.FTZ R39, R62, UR45, -R7 ;  /* 0x0000002d3e277c23 */ /* 0x000fe20008010807 */
[----:B------:R-:W-:-:S05]  /*d000*/  FFMA.FTZ R44, R52, UR45, -R67 ;  /* 0x0000002d342c7c23 */ /* 0x000fca0008010843 */
[----:B------:R-:W3:Y:S01]  /*d010*/  MUFU.EX2 R25, R25 ;  /* 0x0000001900197308 */ /* 0x000ee20000000800 */
[----:B------:R-:W-:Y:S01]  /*d020*/  FFMA.FTZ R62, R75, UR45, -R7 ;  /* 0x0000002d4b3e7c23 */ /* 0x000fe20008010807 */
[----:B0-----:R-:W-:Y:S01]  /*d030*/  FADD.FTZ R52, R9, R5 ;  /* 0x0000000509347221 */ /* 0x001fe20000010000 */
[----:B------:R-:W-:-:S05]  /*d040*/  FFMA.FTZ R75, R37, UR45, -R67 ;  /* 0x0000002d254b7c23 */ /* 0x000fca0008010843 */
[----:B------:R0:W-:Y:S01]  /*d050*/  MUFU.EX2 R31, R54 ;  /* 0x00000036001f7308 */ /* 0x0001e20000000800 */
[--C-:B------:R-:W-:Y:S01]  /*d060*/  FFMA.FTZ R37, R45, UR45, -R67.reuse ;  /* 0x0000002d2d257c23 */ /* 0x100fe20008010843 */
[----:B------:R-:W-:-:S06]  /*d070*/  FFMA.FTZ R45, R53, UR45, -R67 ;  /* 0x0000002d352d7c23 */ /* 0x000fcc0008010843 */
[----:B------:R-:W4:Y:S01]  /*d080*/  MUFU.EX2 R14, R14 ;  /* 0x0000000e000e7308 */ /* 0x000f220000000800 */
[--C-:B0-----:R-:W-:Y:S01]  /*d090*/  FFMA.FTZ R54, R59, UR45, -R7.reuse ;  /* 0x0000002d3b367c23 */ /* 0x101fe20008010807 */
[----:B------:R-:W-:Y:S01]  /*d0a0*/  FFMA.FTZ R59, R71, UR45, -R7 ;  /* 0x0000002d473b7c23 */ /* 0x000fe20008010807 */
[--C-:B------:R-:W-:Y:S01]  /*d0b0*/  FFMA.FTZ R71, R33, UR45, -R67.reuse ;  /* 0x0000002d21477c23 */ /* 0x100fe20008010843 */
[--C-:B------:R-:W-:Y:S01]  /*d0c0*/  FFMA.FTZ R33, R41, UR45, -R67.reuse ;  /* 0x0000002d29217c23 */ /* 0x100fe20008010843 */
[----:B------:R-:W-:-:S03]  /*d0d0*/  FFMA.FTZ R41, R49, UR45, -R67 ;  /* 0x0000002d31297c23 */ /* 0x000fc60008010843 */
[----:B------:R-:W0:Y:S01]  /*d0e0*/  MUFU.EX2 R8, R8 ;  /* 0x0000000800087308 */ /* 0x000e220000000800 */
[--C-:B------:R-:W-:Y:S01]  /*d0f0*/  FFMA.FTZ R49, R57, UR45, -R67.reuse ;  /* 0x0000002d39317c23 */ /* 0x100fe20008010843 */
[----:B------:R-:W-:Y:S01]  /*d100*/  FFMA.FTZ R57, R65, UR45, -R67 ;  /* 0x0000002d41397c23 */ /* 0x000fe20008010843 */
[----:B------:R-:W-:Y:S02]  /*d110*/  IMAD.U32 R53, RZ, RZ, UR40 ;  /* 0x00000028ff357e24 */ /* 0x000fe4000f8e00ff */
[----:B-1----:R-:W-:Y:S01]  /*d120*/  FADD.FTZ R65, R11, R52 ;  /* 0x000000340b417221 */ /* 0x002fe20000010000 */
[----:B------:R-:W-:Y:S02]  /*d130*/  FFMA.FTZ R20, R42, UR45, -R7 ;  /* 0x0000002d2a147c23 */ /* 0x000fe40008010807 */
[----:B------:R-:W1:Y:S01]  /*d140*/  MUFU.EX2 R29, R29 ;  /* 0x0000001d001d7308 */ /* 0x000e620000000800 */
[--C-:B------:R-:W-:Y:S01]  /*d150*/  FFMA.FTZ R24, R40, UR45, -R67.reuse ;  /* 0x0000002d28187c23 */ /* 0x100fe20008010843 */
[----:B------:R-:W-:Y:S01]  /*d160*/  FFMA.FTZ R40, R56, UR45, -R67 ;  /* 0x0000002d38287c23 */ /* 0x000fe20008010843 */
[----:B--2---:R-:W-:-:S05]  /*d170*/  FADD.FTZ R56, R6, R65 ;  /* 0x0000004106387221 */ /* 0x004fca0000010000 */
[----:B------:R-:W2:Y:S01]  /*d180*/  MUFU.EX2 R15, R38 ;  /* 0x00000026000f7308 */ /* 0x000ea20000000800 */
[----:B------:R-:W-:Y:S01]  /*d190*/  PRMT R0, R53, 0x654, R0 ;  /* 0x0000065435007816 */ /* 0x000fe20000000000 */
[----:B------:R-:W-:Y:S01]  /*d1a0*/  FFMA.FTZ R53, R61, UR45, -R67 ;  /* 0x0000002d3d357c23 */ /* 0x000fe20008010843 */
[----:B------:R-:W-:-:S05]  /*d1b0*/  FFMA.FTZ R43, R43, UR45, -R7 ;  /* 0x0000002d2b2b7c23 */ /* 0x000fca0008010807 */
[----:B------:R-:W5:Y:S01]  /*d1c0*/  MUFU.EX2 R28, R28 ;  /* 0x0000001c001c7308 */ /* 0x000f620000000800 */
[----:B---3--:R-:W-:Y:S01]  /*d1d0*/  FADD.FTZ R61, R12, R25 ;  /* 0x000000190c3d7221 */ /* 0x008fe20000010000 */
[----:B------:R-:W-:-:S06]  /*d1e0*/  FADD.FTZ R65, R13, R56 ;  /* 0x000000380d417221 */ /* 0x000fcc0000010000 */
[----:B------:R-:W3:Y:S01]  /*d1f0*/  MUFU.EX2 R10, R10 ;  /* 0x0000000a000a7308 */ /* 0x000ee20000000800 */
[----:B----4-:R-:W-:Y:S01]  /*d200*/  FADD.FTZ R52, R14, R61 ;  /* 0x0000003d0e347221 */ /* 0x010fe20000010000 */
[----:B------:R-:W-:-:S06]  /*d210*/  FFMA.FTZ R46, R46, UR45, -R7 ;  /* 0x0000002d2e2e7c23 */ /* 0x000fcc0008010807 */
[----:B------:R-:W4:Y:S01]  /*d220*/  MUFU.EX2 R71, R71 ;  /* 0x0000004700477308 */ /* 0x000f220000000800 */
[----:B0-----:R-:W-:-:S07]  /*d230*/  FADD.FTZ R56, R8, R65 ;  /* 0x0000004108387221 */ /* 0x001fce0000010000 */
[----:B------:R-:W0:Y:S01]  /*d240*/  MUFU.EX2 R20, R20 ;  /* 0x0000001400147308 */ /* 0x000e220000000800 */
[----:B-1----:R-:W-:Y:S01]  /*d250*/  FADD.FTZ R61, R29, R52 ;  /* 0x000000341d3d7221 */ /* 0x002fe20000010000 */
[----:B--2---:R-:W-:Y:S01]  /*d260*/  FADD.FTZ R65, R15, R56 ;  /* 0x000000380f417221 */ /* 0x004fe20000010000 */
[----:B------:R-:W-:-:S05]  /*d270*/  FFMA.FTZ R26, R47, UR45, -R7 ;  /* 0x0000002d2f1a7c23 */ /* 0x000fca0008010807 */
[----:B------:R-:W-:Y:S08]  /*d280*/  MUFU.EX2 R75, R75 ;  /* 0x0000004b004b7308 */ /* 0x000ff00000000800 */
[----:B------:R-:W-:Y:S01]  /*d290*/  MUFU.EX2 R24, R24 ;  /* 0x0000001800187308 */ /* 0x000fe20000000800 */
[----:B------:R-:W-:-:S07]  /*d2a0*/  F2FP.BF16.F32.PACK_AB R11, R6, R11 ;  /* 0x0000000b060b723e */ /* 0x000fce00000010ff */
[----:B------:R-:W-:Y:S01]  /*d2b0*/  MUFU.EX2 R33, R33 ;  /* 0x0000002100217308 */ /* 0x000fe20000000800 */
[----:B------:R-:W-:-:S07]  /*d2c0*/  FFMA.FTZ R30, R50, UR45, -R7 ;  /* 0x0000002d321e7c23 */ /* 0x000fce0008010807 */
[----:B------:R-:W-:Y:S08]  /*d2d0*/  MUFU.EX2 R32, R32 ;  /* 0x0000002000207308 */ /* 0x000ff00000000800 */
[----:B------:R-:W-:Y:S01]  /*d2e0*/  MUFU.EX2 R37, R37 ;  /* 0x0000002500257308 */ /* 0x000fe20000000800 */
[----:B------:R-:W-:-:S07]  /*d2f0*/  FFMA.FTZ R38, R55, UR45, -R7 ;  /* 0x0000002d37267c23 */ /* 0x000fce0008010807 */
[----:B------:R-:W-:Y:S08]  /*d300*/  MUFU.EX2 R34, R34 ;  /* 0x0000002200227308 */ /* 0x000ff00000000800 */
[----:B------:R-:W-:Y:S01]  /*d310*/  MUFU.EX2 R44, R44 ;  /* 0x0000002c002c7308 */ /* 0x000fe20000000800 */
[----:B------:R-:W-:Y:S01]  /*d320*/  F2FP.BF16.F32.PACK_AB R9, R5, R9 ;  /* 0x000000090509723e */ /* 0x000fe200000010ff */
[----:B------:R-:W-:Y:S01]  /*d330*/  FFMA.FTZ R60, R60, UR45, -R67 ;  /* 0x0000002d3c3c7c23 */ /* 0x000fe20008010843 */
[----:B------:R1:W-:Y:S05]  /*d340*/  SYNCS.ARRIVE.TRANS64.RED.A1T0 RZ, [R0+URZ], RZ ;  /* 0x000000ff00ff79a7 */ /* 0x0003ea000810043f */
[----:B------:R-:W2:Y:S01]  /*d350*/  MUFU.EX2 R21, R43 ;  /* 0x0000002b00157308 */ /* 0x000ea20000000800 */
[----:B-----5:R-:W-:Y:S01]  /*d360*/  FADD.FTZ R52, R28, R61 ;  /* 0x0000003d1c347221 */ /* 0x020fe20000010000 */
[----:B---3--:R-:W-:-:S06]  /*d370*/  FADD.FTZ R65, R10, R65 ;  /* 0x000000410a417221 */ /* 0x008fcc0000010000 */
[----:B------:R-:W3:Y:S01]  /*d380*/  MUFU.EX2 R27, R46 ;  /* 0x0000002e001b7308 */ /* 0x000ee20000000800 */
[----:B----4-:R-:W-:Y:S01]  /*d390*/  FADD.FTZ R61, R71, R52 ;  /* 0x00000034473d7221 */ /* 0x010fe20000010000 */
[----:B0-----:R-:W-:Y:S01]  /*d3a0*/  FADD.FTZ R52, R20, R65 ;  /* 0x0000004114347221 */ /* 0x001fe20000010000 */
[----:B------:R-:W-:Y:S02]  /*d3b0*/  F2FP.BF16.F32.PACK_AB R15, R10, R15 ;  /* 0x0000000f0a0f723e */ /* 0x000fe400000010ff */
[----:B------:R-:W-:Y:S01]  /*d3c0*/  F2FP.BF16.F32.PACK_AB R10, R29, R14 ;  /* 0x0000000e1d0a723e */ /* 0x000fe200000010ff */
[----:B--2---:R-:W-:-:S04]  /*d3d0*/  FADD.FTZ R52, R21, R52 ;  /* 0x0000003415347221 */ /* 0x004fc80000010000 */
[----:B---3--:R-:W-:Y:S02]  /*d3e0*/  FADD.FTZ R29, R27, R52 ;  /* 0x000000341b1d7221 */ /* 0x008fe40000010000 */
[----:B------:R-:W2:Y:S01]  /*d3f0*/  LDL R52, [R1+0x50] ;  /* 0x0000500001347983 */ /* 0x000ea20000100800 */
[----:B------:R-:W-:Y:S01]  /*d400*/  FFMA.FTZ R47, R70, UR45, -R7 ;  /* 0x0000002d462f7c23 */ /* 0x000fe20008010807 */
[----:B------:R-:W-:-:S06]  /*d410*/  FFMA.FTZ R70, R36, UR45, -R67 ;  /* 0x0000002d24467c23 */ /* 0x000fcc0008010843 */
[----:B------:R-:W0:Y:S01]  /*d420*/  MUFU.EX2 R70, R70 ;  /* 0x0000004600467308 */ /* 0x000e220000000800 */
[----:B------:R-:W-:Y:S01]  /*d430*/  FFMA.FTZ R36, R48, UR45, -R67 ;  /* 0x0000002d30247c23 */ /* 0x000fe20008010843 */
[----:B------:R-:W-:-:S06]  /*d440*/  F2FP.BF16.F32.PACK_AB R13, R8, R13 ;  /* 0x0000000d080d723e */ /* 0x000fcc00000010ff */
[----:B------:R-:W3:Y:S01]  /*d450*/  MUFU.EX2 R26, R26 ;  /* 0x0000001a001a7308 */ /* 0x000ee20000000800 */
[----:B------:R-:W-:Y:S01]  /*d460*/  F2FP.BF16.F32.PACK_AB R8, R25, R12 ;  /* 0x0000000c1908723e */ /* 0x000fe200000010ff */
[----:B0-----:R-:W-:-:S06]  /*d470*/  FADD.FTZ R6, R70, R61 ;  /* 0x0000003d46067221 */ /* 0x001fcc0000010000 */
[----:B------:R-:W0:Y:S01]  /*d480*/  MUFU.EX2 R36, R36 ;  /* 0x0000002400247308 */ /* 0x000e220000000800 */
[----:B------:R-:W-:-:S04]  /*d490*/  FADD.FTZ R61, R75, R6 ;  /* 0x000000064b3d7221 */ /* 0x000fc80000010000 */
[----:B------:R-:W-:-:S03]  /*d4a0*/  FADD.FTZ R12, R24, R61 ;  /* 0x0000003d180c7221 */ /* 0x000fc60000010000 */
[----:B------:R-:W4:Y:S01]  /*d4b0*/  MUFU.EX2 R30, R30 ;  /* 0x0000001e001e7308 */ /* 0x000f220000000800 */
[----:B------:R-:W-:Y:S01]  /*d4c0*/  FADD.FTZ R25, R33, R12 ;  /* 0x0000000c21197221 */ /* 0x000fe20000010000 */
[----:B------:R-:W-:-:S06]  /*d4d0*/  F2FP.BF16.F32.PACK_AB R12, R71, R28 ;  /* 0x0000001c470c723e */ /* 0x000fcc00000010ff */
[----:B------:R-:W5:Y:S01]  /*d4e0*/  MUFU.EX2 R41, R41 ;  /* 0x0000002900297308 */ /* 0x000f620000000800 */
[----:B------:R-:W-:Y:S01]  /*d4f0*/  FADD.FTZ R28, R32, R25 ;  /* 0x00000019201c7221 */ /* 0x000fe20000010000 */
[----:B---3--:R-:W-:-:S03]  /*d500*/  FADD.FTZ R61, R26, R29 ;  /* 0x0000001d1a3d7221 */ /* 0x008fc60000010000 */
[----:B------:R-:W-:-:S03]  /*d510*/  FADD.FTZ R29, R37, R28 ;  /* 0x0000001c251d7221 */ /* 0x000fc60000010000 */
[----:B------:R-:W3:Y:S01]  /*d520*/  MUFU.EX2 R45, R45 ;  /* 0x0000002d002d7308 */ /* 0x000ee20000000800 */
[----:B------:R-:W-:Y:S01]  /*d530*/  F2FP.BF16.F32.PACK_AB R25, R21, R20 ;  /* 0x000000141519723e */ /* 0x000fe200000010ff */
[----:B0-----:R-:W-:Y:S01]  /*d540*/  FADD.FTZ R20, R36, R29 ;  /* 0x0000001d24147221 */ /* 0x001fe20000010000 */
[----:B----4-:R-:W-:-:S05]  /*d550*/  FADD.FTZ R61, R30, R61 ;  /* 0x0000003d1e3d7221 */ /* 0x010fca0000010000 */
[----:B------:R-:W0:Y:S01]  /*d560*/  MUFU.EX2 R38, R38 ;  /* 0x0000002600267308 */ /* 0x000e220000000800 */
[----:B-----5:R-:W-:Y:S01]  /*d570*/  FADD.FTZ R21, R41, R20 ;  /* 0x0000001429157221 */ /* 0x020fe20000010000 */
[----:B------:R-:W-:-:S06]  /*d580*/  FADD.FTZ R28, R34, R61 ;  /* 0x0000003d221c7221 */ /* 0x000fcc0000010000 */
[----:B------:R-:W4:Y:S01]  /*d590*/  MUFU.EX2 R40, R40 ;  /* 0x0000002800287308 */ /* 0x000f220000000800 */
[----:B------:R-:W-:Y:S01]  /*d5a0*/  FFMA.FTZ R55, R63, UR45, -R7 ;  /* 0x0000002d3f377c23 */ /* 0x000fe20008010807 */
[----:B------:R-:W-:-:S06]  /*d5b0*/  F2FP.BF16.F32.PACK_AB R14, R75, R70 ;  /* 0x000000464b0e723e */ /* 0x000fcc00000010ff */
[----:B------:R-:W5:Y:S01]  /*d5c0*/  MUFU.EX2 R51, R51 ;  /* 0x0000003300337308 */ /* 0x000f620000000800 */
[----:B------:R1:W-:Y:S01]  /*d5d0*/  STSM.16.M88.4 [R154+0x21800], R8 ;  /* 0x021800089a007844 */ /* 0x0003e20000000200 */
[----:B------:R-:W-:-:S06]  /*d5e0*/  FFMA.FTZ R48, R64, UR45, -R67 ;  /* 0x0000002d40307c23 */ /* 0x000fcc0008010843 */
[----:B------:R-:W5:Y:S01]  /*d5f0*/  MUFU.EX2 R49, R49 ;  /* 0x0000003100317308 */ /* 0x000f620000000800 */
[----:B------:R-:W-:-:S07]  /*d600*/  FFMA.FTZ R50, R66, UR45, -R7 ;  /* 0x0000002d42327c23 */ /* 0x000fce0008010807 */
[----:B------:R-:W5:Y:S01]  /*d610*/  MUFU.EX2 R54, R54 ;  /* 0x0000003600367308 */ /* 0x000f620000000800 */
[----:B-1----:R-:W-:Y:S01]  /*d620*/  FADD.FTZ R10, R44, R21 ;  /* 0x000000152c0a7221 */ /* 0x002fe20000010000 */
[----:B------:R-:W-:Y:S01]  /*d630*/  FADD.FTZ R11, R31, R28 ;  /* 0x0000001c1f0b7221 */ /* 0x000fe20000010000 */
[----:B------:R3:W-:Y:S05]  /*d640*/  STSM.16.M88.4 [R92], R12 ;  /* 0x0000000c5c007844 */ /* 0x0007ea0000000200 */
[----:B------:R-:W1:Y:S08]  /*d650*/  MUFU.EX2 R0, R60 ;  /* 0x0000003c00007308 */ /* 0x000e700000000800 */
[----:B------:R-:W1:Y:S08]  /*d660*/  MUFU.EX2 R39, R39 ;  /* 0x0000002700277308 */ /* 0x000e700000000800 */
[----:B------:R-:W1:Y:S01]  /*d670*/  MUFU.EX2 R53, R53 ;  /* 0x0000003500357308 */ /* 0x000e620000000800 */
[----:B---3--:R-:W-:Y:S01]  /*d680*/  FADD.FTZ R13, R45, R10 ;  /* 0x0000000a2d0d7221 */ /* 0x008fe20000010000 */
[----:B0-----:R-:W-:Y:S01]  /*d690*/  FADD.FTZ R12, R38, R11 ;  /* 0x0000000b260c7221 */ /* 0x001fe20000010000 */
[--C-:B------:R-:W-:Y:S01]  /*d6a0*/  FFMA.FTZ R68, R68, UR45, -R67.reuse ;  /* 0x0000002d44447c23 */ /* 0x100fe20008010843 */
[----:B------:R-:W-:-:S04]  /*d6b0*/  FFMA.FTZ R69, R69, UR45, -R67 ;  /* 0x0000002d45457c23 */ /* 0x000fc80008010843 */
[----:B------:R-:W-:Y:S01]  /*d6c0*/  MUFU.EX2 R57, R57 ;  /* 0x0000003900397308 */ /* 0x000fe20000000800 */
[----:B----4-:R-:W-:Y:S01]  /*d6d0*/  FADD.FTZ R14, R40, R13 ;  /* 0x0000000d280e7221 */ /* 0x010fe20000010000 */
[----:B-----5:R-:W-:Y:S01]  /*d6e0*/  FADD.FTZ R13, R51, R12 ;  /* 0x0000000c330d7221 */ /* 0x020fe20000010000 */
[----:B------:R-:W-:-:S05]  /*d6f0*/  F2FP.BF16.F32.PACK_AB R27, R26, R27 ;  /* 0x0000001b1a1b723e */ /* 0x000fca00000010ff */
[----:B------:R-:W-:Y:S01]  /*d700*/  MUFU.EX2 R58, R58 ;  /* 0x0000003a003a7308 */ /* 0x000fe20000000800 */
[----:B------:R-:W-:Y:S01]  /*d710*/  F2FP.BF16.F32.PACK_AB R24, R33, R24 ;  /* 0x000000182118723e */ /* 0x000fe200000010ff */
[----:B------:R-:W-:Y:S01]  /*d720*/  FFMA.FTZ R72, R72, UR45, -R67 ;  /* 0x0000002d48487c23 */ /* 0x000fe20008010843 */
[----:B------:R-:W-:Y:S01]  /*d730*/  FFMA.FTZ R46, R74, UR45, -R7 ;  /* 0x0000002d4a2e7c23 */ /* 0x000fe20008010807 */
[----:B------:R-:W-:Y:S01]  /*d740*/  FFMA.FTZ R73, R73, UR45, -R67 ;  /* 0x0000002d49497c23 */ /* 0x000fe20008010843 */
[----:B------:R-:W0:Y:S03]  /*d750*/  @P4 LDC R20, c[0x0][0x44c] ;  /* 0x00011300ff144b82 */ /* 0x000e260000000800 */
[----:B------:R-:W3:Y:S01]  /*d760*/  MUFU.EX2 R55, R55 ;  /* 0x0000003700377308 */ /* 0x000ee20000000800 */
[----:B------:R-:W-:Y:S01]  /*d770*/  FADD.FTZ R15, R49, R14 ;  /* 0x0000000e310f7221 */ /* 0x000fe20000010000 */
[----:B------:R-:W-:-:S06]  /*d780*/  FADD.FTZ R12, R54, R13 ;  /* 0x0000000d360c7221 */ /* 0x000fcc0000010000 */
[----:B------:R-:W-:Y:S08]  /*d790*/  MUFU.EX2 R48, R48 ;  /* 0x0000003000307308 */ /* 0x000ff00000000800 */
[----:B------:R-:W4:Y:S01]  /*d7a0*/  MUFU.EX2 R50, R50 ;  /* 0x0000003200327308 */ /* 0x000f220000000800 */
[----:B------:R-:W-:Y:S01]  /*d7b0*/  F2FP.BF16.F32.PACK_AB R26, R37, R32 ;  /* 0x00000020251a723e */ /* 0x000fe200000010ff */
[----:B-1----:R-:W-:Y:S01]  /*d7c0*/  FADD.FTZ R14, R0, R15 ;  /* 0x0000000f000e7221 */ /* 0x002fe20000010000 */
[----:B------:R-:W-:Y:S01]  /*d7d0*/  F2FP.BF16.F32.PACK_AB R9, R34, R30 ;  /* 0x0000001e2209723e */ /* 0x000fe200000010ff */
[----:B------:R-:W-:Y:S01]  /*d7e0*/  FADD.FTZ R12, R39, R12 ;  /* 0x0000000c270c7221 */ /* 0x000fe20000010000 */
[----:B------:R-:W-:-:S03]  /*d7f0*/  F2FP.BF16.F32.PACK_AB R8, R41, R36 ;  /* 0x000000242908723e */ /* 0x000fc600000010ff */
[----:B------:R-:W1:Y:S01]  /*d800*/  MUFU.EX2 R5, R68 ;  /* 0x0000004400057308 */ /* 0x000e620000000800 */
[----:B------:R-:W-:Y:S02]  /*d810*/  F2FP.BF16.F32.PACK_AB R10, R45, R44 ;  /* 0x0000002c2d0a723e */ /* 0x000fe400000010ff */
[----:B------:R-:W-:Y:S01]  /*d820*/  F2FP.BF16.F32.PACK_AB R11, R38, R31 ;  /* 0x0000001f260b723e */ /* 0x000fe200000010ff */
[----:B------:R-:W-:-:S04]  /*d830*/  FADD.FTZ R13, R53, R14 ;  /* 0x0000000e350d7221 */ /* 0x000fc80000010000 */
[----:B------:R-:W5:Y:S01]  /*d840*/  MUFU.EX2 R47, R47 ;  /* 0x0000002f002f7308 */ /* 0x000f620000000800 */
[----:B------:R-:W-:Y:S01]  /*d850*/  STSM.16.M88.4 [R156], R24 ;  /* 0x000000189c007844 */ /* 0x000fe20000000200 */
[----:B---3--:R-:W-:-:S03]  /*d860*/  FADD.FTZ R15, R55, R12 ;  /* 0x0000000c370f7221 */ /* 0x008fc60000010000 */
[----:B------:R3:W-:Y:S03]  /*d870*/  STSM.16.M88.4 [R155], R8 ;  /* 0x000000089b007844 */ /* 0x0007e60000000200 */
[----:B------:R-:W0:Y:S01]  /*d880*/  MUFU.EX2 R6, R69 ;  /* 0x0000004500067308 */ /* 0x000e220000000800 */
[----:B------:R-:W-:Y:S01]  /*d890*/  FFMA.FTZ R76, R76, UR45, -R67 ;  /* 0x0000002d4c4c7c23 */ /* 0x000fe20008010843 */
[----:B----4-:R-:W-:-:S06]  /*d8a0*/  FADD.FTZ R15, R50, R15 ;  /* 0x0000000f320f7221 */ /* 0x010fcc0000010000 */
[----:B------:R-:W4:Y:S01]  /*d8b0*/  MUFU.EX2 R59, R59 ;  /* 0x0000003b003b7308 */ /* 0x000f220000000800 */
[----:B------:R-:W-:Y:S01]  /*d8c0*/  FFMA.FTZ R43, R78, UR45, -R7 ;  /* 0x0000002d4e2b7c23 */ /* 0x000fe20008010807 */
[----:B------:R-:W-:Y:S01]  /*d8d0*/  FFMA.FTZ R77, R77, UR45, -R67 ;  /* 0x0000002d4d4d7c23 */ /* 0x000fe20008010843 */
[----:B------:R-:W-:-:S05]  /*d8e0*/  FFMA.FTZ R63, R79, UR45, -R7 ;  /* 0x0000002d4f3f7c23 */ /* 0x000fca0008010807 */
[----:B------:R-:W-:Y:S01]  /*d8f0*/  MUFU.EX2 R62, R62 ;  /* 0x0000003e003e7308 */ /* 0x000fe20000000800 */
[----:B---3--:R-:W-:Y:S01]  /*d900*/  F2FP.BF16.F32.PACK_AB R10, R53, R0 ;  /* 0x00000000350a723e */ /* 0x008fe200000010ff */
[----:B------:R-:W-:-:S06]  /*d910*/  FADD.FTZ R0, R48, R13 ;  /* 0x0000000d30007221 */ /* 0x000fcc0000010000 */
[----:B------:R-:W3:Y:S01]  /*d920*/  MUFU.EX2 R72, R72 ;  /* 0x0000004800487308 */ /* 0x000ee20000000800 */
[----:B------:R-:W-:Y:S01]  /*d930*/  FADD.FTZ R0, R57, R0 ;  /* 0x0000000039007221 */ /* 0x000fe20000010000 */
[----:B------:R-:W-:Y:S01]  /*d940*/  FADD.FTZ R14, R58, R15 ;  /* 0x0000000f3a0e7221 */ /* 0x000fe20000010000 */
[----:B------:R-:W-:Y:S01]  /*d950*/  FFMA.FTZ R80, R80, UR45, -R67 ;  /* 0x0000002d50507c23 */ /* 0x000fe20008010843 */
[----:B------:R-:W-:-:S04]  /*d960*/  FFMA.FTZ R42, R82, UR45, -R7 ;  /* 0x0000002d522a7c23 */ /* 0x000fc80008010807 */
[----:B------:R-:W3:Y:S01]  /*d970*/  MUFU.EX2 R46, R46 ;  /* 0x0000002e002e7308 */ /* 0x000ee20000000800 */
[----:B-1----:R-:W-:Y:S01]  /*d980*/  FADD.FTZ R15, R5, R0 ;  /* 0x00000000050f7221 */ /* 0x002fe20000010000 */
[----:B-----5:R-:W-:Y:S01]  /*d990*/  FADD.FTZ R0, R47, R14 ;  /* 0x0000000e2f007221 */ /* 0x020fe20000010000 */
[----:B------:R-:W1:Y:S05]  /*d9a0*/  @P4 LDC R26, c[0x0][0x450] ;  /* 0x00011400ff1a4b82 */ /* 0x000e6a0000000800 */
[----:B------:R-:W5:Y:S01]  /*d9b0*/  MUFU.EX2 R73, R73 ;  /* 0x0000004900497308 */ /* 0x000f620000000800 */
[C---:B0-----:R-:W-:Y:S01]  /*d9c0*/  FADD.FTZ R21, R6.reuse, R15 ;  /* 0x0000000f06157221 */ /* 0x041fe20000010000 */
[----:B------:R-:W-:-:S06]  /*d9d0*/  F2FP.BF16.F32.PACK_AB R14, R6, R5 ;  /* 0x00000005060e723e */ /* 0x000fcc00000010ff */
[----:B------:R-:W0:Y:S01]  /*d9e0*/  MUFU.EX2 R76, R76 ;  /* 0x0000004c004c7308 */ /* 0x000e220000000800 */
[----:B------:R-:W-:Y:S01]  /*d9f0*/  FFMA.FTZ R81, R81, UR45, -R67 ;  /* 0x0000002d51517c23 */ /* 0x000fe20008010843 */
[----:B----4-:R-:W-:-:S06]  /*da00*/  FADD.FTZ R5, R59, R0 ;  /* 0x000000003b057221 */ /* 0x010fcc0000010000 */
[----:B------:R-:W4:Y:S01]  /*da10*/  MUFU.EX2 R43, R43 ;  /* 0x0000002b002b7308 */ /* 0x000f220000000800 */
[----:B------:R-:W-:Y:S01]  /*da20*/  FFMA.FTZ R66, R83, UR45, -R7 ;  /* 0x0000002d53427c23 */ /* 0x000fe20008010807 */
[----:B---3--:R-:W-:-:S06]  /*da30*/  FADD.FTZ R0, R72, R21 ;  /* 0x0000001548007221 */ /* 0x008fcc0000010000 */
[----:B------:R-:W3:Y:S01]  /*da40*/  MUFU.EX2 R77, R77 ;  /* 0x0000004d004d7308 */ /* 0x000ee20000000800 */
[----:B------:R-:W-:Y:S01]  /*da50*/  FFMA.FTZ R35, R86, UR45, -R7 ;  /* 0x0000002d56237c23 */ /* 0x000fe20008010807 */
[----:B------:R-:W-:-:S06]  /*da60*/  FADD.FTZ R5, R46, R5 ;  /* 0x000000052e057221 */ /* 0x000fcc0000010000 */
[----:B------:R-:W1:Y:S01]  /*da70*/  MUFU.EX2 R63, R63 ;  /* 0x0000003f003f7308 */ /* 0x000e620000000800 */
[----:B------:R-:W-:Y:S01]  /*da80*/  FFMA.FTZ R7, R87, UR45, -R7 ;  /* 0x0000002d57077c23 */ /* 0x000fe20008010807 */
[----:B-----5:R-:W-:-:S06]  /*da90*/  FADD.FTZ R21, R73, R0 ;  /* 0x0000000049157221 */ /* 0x020fcc0000010000 */
[----:B------:R-:W5:Y:S01]  /*daa0*/  MUFU.EX2 R80, R80 ;  /* 0x0000005000507308 */ /* 0x000f620000000800 */
[----:B------:R-:W-:Y:S01]  /*dab0*/  FADD.FTZ R6, R62, R5 ;  /* 0x000000053e067221 */ /* 0x000fe20000010000 */
[----:B------:R-:W-:-:S06]  /*dac0*/  FFMA.FTZ R84, R84, UR45, -R67 ;  /* 0x0000002d54547c23 */ /* 0x000fcc0008010843 */
[----:B------:R-:W5:Y:S01]  /*dad0*/  MUFU.EX2 R42, R42 ;  /* 0x0000002a002a7308 */ /* 0x000f620000000800 */
[----:B------:R-:W-:Y:S01]  /*dae0*/  FFMA.FTZ R67, R85, UR45, -R67 ;  /* 0x0000002d55437c23 */ /* 0x000fe20008010843 */
[----:B------:R-:W-:Y:S01]  /*daf0*/  F2FP.BF16.F32.PACK_AB R8, R49, R40 ;  /* 0x000000283108723e */ /* 0x000fe200000010ff */
[----:B------:R-:W-:Y:S01]  /*db00*/  @P4 IMAD.HI.U32 R25, R91, R20, RZ ;  /* 0x000000145b194227 */ /* 0x000fe200078e00ff */
[----:B------:R-:W-:-:S04]  /*db10*/  F2FP.BF16.F32.PACK_AB R9, R54, R51 ;  /* 0x000000333609723e */ /* 0x000fc800000010ff */
[----:B------:R-:W2:Y:S01]  /*db20*/  MUFU.EX2 R81, R81 ;  /* 0x0000005100517308 */ /* 0x000ea20000000800 */
[----:B------:R-:W-:Y:S01]  /*db30*/  F2FP.BF16.F32.PACK_AB R11, R55, R39 ;  /* 0x00000027370b723e */ /* 0x000fe200000010ff */
[----:B0-----:R-:W-:Y:S01]  /*db40*/  FADD.FTZ R20, R76, R21 ;  /* 0x000000154c147221 */ /* 0x001fe20000010000 */
[----:B----4-:R-:W-:-:S05]  /*db50*/  FADD.FTZ R6, R43, R6 ;  /* 0x000000062b067221 */ /* 0x010fca0000010000 */
[----:B------:R-:W0:Y:S01]  /*db60*/  MUFU.EX2 R66, R66 ;  /* 0x0000004200427308 */ /* 0x000e220000000800 */
[----:B------:R1:W-:Y:S01]  /*db70*/  STSM.16.M88.4 [R154+0x27800], R8 ;  /* 0x027800089a007844 */ /* 0x0003e20000000200 */
[----:B---3--:R-:W-:-:S06]  /*db80*/  FADD.FTZ R5, R77, R20 ;  /* 0x000000144d057221 */ /* 0x008fcc0000010000 */
[----:B------:R-:W-:Y:S08]  /*db90*/  MUFU.EX2 R35, R35 ;  /* 0x0000002300237308 */ /* 0x000ff00000000800 */
[----:B------:R2:W3:Y:S01]  /*dba0*/  MUFU.EX2 R0, R7 ;  /* 0x0000000700007308 */ /* 0x0004e20000000800 */
[----:B-1----:R-:W-:Y:S01]  /*dbb0*/  FADD.FTZ R11, R63, R6 ;  /* 0x000000063f0b7221 */ /* 0x002fe20000010000 */
[----:B-----5:R-:W-:Y:S01]  /*dbc0*/  FADD.FTZ R6, R80, R5 ;  /* 0x0000000550067221 */ /* 0x020fe20000010000 */
[----:B------:R-:W-:-:S05]  /*dbd0*/  IMAD.MOV.U32 R24, RZ, RZ, R91 ;  /* 0x000000ffff187224 */ /* 0x000fca00078e005b */
[----:B------:R-:W-:Y:S01]  /*dbe0*/  MUFU.EX2 R84, R84 ;  /* 0x0000005400547308 */ /* 0x000fe20000000800 */
[----:B------:R-:W-:Y:S01]  /*dbf0*/  FADD.FTZ R5, R42, R11 ;  /* 0x0000000b2a057221 */ /* 0x000fe20000010000 */
[----:B------:R-:W-:-:S06]  /*dc00*/  F2FP.BF16.F32.PACK_AB R12, R57, R48 ;  /* 0x00000030390c723e */ /* 0x000fcc00000010ff */
[----:B------:R-:W1:Y:S01]  /*dc10*/  MUFU.EX2 R67, R67 ;  /* 0x0000004300437308 */ /* 0x000e620000000800 */
[----:B------:R-:W-:Y:S02]  /*dc20*/  F2FP.BF16.F32.PACK_AB R13, R58, R50 ;  /* 0x000000323a0d723e */ /* 0x000fe400000010ff */
[----:B------:R-:W-:Y:S02]  /*dc30*/  F2FP.BF16.F32.PACK_AB R15, R59, R47 ;  /* 0x0000002f3b0f723e */ /* 0x000fe400000010ff */
[----:B------:R-:W-:Y:S01]  /*dc40*/  @P4 SHF.R.U32.HI R24, RZ, R26, R25 ;  /* 0x0000001aff184219 */ /* 0x000fe20000011619 */
[----:B--2---:R-:W-:Y:S01]  /*dc50*/  FADD.FTZ R7, R81, R6 ;  /* 0x0000000651077221 */ /* 0x004fe20000010000 */
[----:B0-----:R-:W-:Y:S01]  /*dc60*/  FADD.FTZ R6, R66, R5 ;  /* 0x0000000542067221 */ /* 0x001fe20000010000 */
[----:B------:R3:W-:Y:S01]  /*dc70*/  STSM.16.M88.4 [R52], R12 ;  /* 0x0000000c34007844 */ /* 0x0007e20000000200 */
[----:B------:R-:W-:Y:S02]  /*dc80*/  IADD3 R5, R24, R89, -R90 ;  /* 0x0000005918057210 */ /* 0x000fe40007ffe85a */
[----:B------:R-:W-:-:S02]  /*dc90*/  F2FP.BF16.F32.PACK_AB R8, R73, R72 ;  /* 0x000000484908723e */ /* 0x000fc400000010ff */
[----:B------:R-:W-:Y:S02]  /*dca0*/  F2FP.BF16.F32.PACK_AB R9, R62, R46 ;  /* 0x0000002e3e09723e */ /* 0x000fe400000010ff */
[----:B------:R-:W-:Y:S02]  /*dcb0*/  F2FP.BF16.F32.PACK_AB R10, R77, R76 ;  /* 0x0000004c4d0a723e */ /* 0x000fe400000010ff */
[----:B------:R-:W-:Y:S02]  /*dcc0*/  F2FP.BF16.F32.PACK_AB R11, R63, R43 ;  /* 0x0000002b3f0b723e */ /* 0x000fe400000010ff */
[----:B---3--:R-:W-:Y:S01]  /*dcd0*/  F2FP.BF16.F32.PACK_AB R15, R0, R35 ;  /* 0x00000023000f723e */ /* 0x008fe200000010ff */
[----:B------:R-:W-:Y:S01]  /*dce0*/  FADD.FTZ R35, R35, R6 ;  /* 0x0000000623237221 */ /* 0x000fe20000010000 */
[----:B------:R-:W-:Y:S02]  /*dcf0*/  SHF.R.S32.HI R6, RZ, 0x1f, R5 ;  /* 0x0000001fff067819 */ /* 0x000fe40000011405 */
[----:B------:R-:W-:-:S02]  /*dd00*/  F2FP.BF16.F32.PACK_AB R12, R81, R80 ;  /* 0x00000050510c723e */ /* 0x000fc400000010ff */
[----:B------:R-:W-:Y:S02]  /*dd10*/  F2FP.BF16.F32.PACK_AB R13, R66, R42 ;  /* 0x0000002a420d723e */ /* 0x000fe400000010ff */
[----:B-1----:R-:W-:Y:S02]  /*dd20*/  F2FP.BF16.F32.PACK_AB R14, R67, R84 ;  /* 0x00000054430e723e */ /* 0x002fe400000010ff */
[----:B------:R-:W-:Y:S01]  /*dd30*/  LEA.HI R5, R6, R5, RZ, 0x7 ;  /* 0x0000000506057211 */ /* 0x000fe200078f38ff */
[----:B------:R0:W-:Y:S03]  /*dd40*/  STSM.16.M88.4 [R156+0x6000], R8 ;  /* 0x006000089c007844 */ /* 0x0001e60000000200 */
[----:B------:R-:W-:Y:S01]  /*dd50*/  SHF.R.S32.HI R5, RZ, 0x7, R5 ;  /* 0x00000007ff057819 */ /* 0x000fe20000011405 */
[----:B------:R0:W-:Y:S01]  /*dd60*/  STSM.16.M88.4 [R155+0x6000], R12 ;  /* 0x0060000c9b007844 */ /* 0x0001e20000000200 */
[----:B------:R1:W-:Y:S06]  /*dd70*/  MEMBAR.ALL.CTA ;  /* 0x0000000000007992 */ /* 0x0003ec0000008000 */
[----:B-1----:R-:W1:Y:S01]  /*dd80*/  FENCE.VIEW.ASYNC.S ;  /* 0x00000000000073c6 */ /* 0x002e620000000000 */
[----:B------:R-:W-:Y:S01]  /*dd90*/  VIMNMX R20, RZ, R5, !PT ;  /* 0x00000005ff147248 */ /* 0x000fe20007fe0100 */
[----:B------:R-:W-:-:S04]  /*dda0*/  VIADD R6, R88, 0xfffffffe ;  /* 0xfffffffe58067836 */ /* 0x000fc80000000000 */
[----:B------:R0:W-:Y:S01]  /*ddb0*/  STL [R1+0x30], R20 ;  /* 0x0000301401007387 */ /* 0x0001e20000100800 */
[----:B------:R-:W-:Y:S01]  /*ddc0*/  ISETP.GE.AND P1, PT, R6, R20, PT ;  /* 0x000000140600720c */ /* 0x000fe20003f26270 */
[----:B------:R-:W-:Y:S01]  /*ddd0*/  FADD.FTZ R84, R84, R7 ;  /* 0x0000000754547221 */ /* 0x000fe20000010000 */
[----:B------:R-:W-:Y:S01]  /*dde0*/  @P4 LOP3.LUT R23, R23, 0x8, RZ, 0xfc, !PT ;  /* 0x0000000817174812 */ /* 0x000fe200078efcff */
[----:B------:R-:W-:Y:S01]  /*ddf0*/  FADD.FTZ R0, R0, R35 ;  /* 0x0000002300007221 */ /* 0x000fe20000010000 */
[----:B------:R-:W-:Y:S01]  /*de00*/  CS2R R134, SRZ ;  /* 0x0000000000867805 */ /* 0x000fe2000001ff00 */
[----:B------:R-:W-:Y:S01]  /*de10*/  FADD.FTZ R139, R67, R84 ;  /* 0x00000054438b7221 */ /* 0x000fe20000010000 */
        /* <DEDUP_REMOVED lines=23> */
[----:B-1----:R-:W-:Y:S01]  /*df90*/  NOP ;  /* 0x0000000000007918 */ /* 0x002fe20000000000 */
[----:B0-----:R-:W-:Y:S05]  /*dfa0*/  @!P1 BRA `(.L_x_12406) ;  /* 0x0000002c00a49947 */ /* 0x001fea0003800000 */
[----:B------:R-:W-:Y:S02]  /*dfb0*/  IMAD.MOV.U32 R8, RZ, RZ, R3 ;  /* 0x000000ffff087224 */ /* 0x000fe400078e0003 */
[----:B------:R-:W-:Y:S02]  /*dfc0*/  IMAD.MOV.U32 R5, RZ, RZ, R4 ;  /* 0x000000ffff057224 */ /* 0x000fe400078e0004 */
[----:B------:R-:W-:Y:S02]  /*dfd0*/  IMAD.MOV.U32 R9, RZ, RZ, R138 ;  /* 0x000000ffff097224 */ /* 0x000fe400078e008a */
[----:B------:R-:W-:Y:S02]  /*dfe0*/  IMAD.MOV.U32 R7, RZ, RZ, R19 ;  /* 0x000000ffff077224 */ /* 0x000fe400078e0013 */
[----:B------:R-:W-:-:S07]  /*dff0*/  IMAD.MOV.U32 R135, RZ, RZ, RZ ;  /* 0x000000ffff877224 */ /* 0x000fce00078e00ff */
.L_x_12418:
        /* <DEDUP_REMOVED lines=9> */
.L_x_12408:
        /* <DEDUP_REMOVED lines=8> */
.L_x_12409:
[----:B------:R-:W-:Y:S04]  /*e110*/  BSSY B0, `(.L_x_12407) ;  /* 0x0000004000007945 */ /* 0x000fe80003800000 */
[----:B-1----:R-:W-:Y:S05]  /*e120*/  @P2 BRA `(.L_x_12410) ;  /* 0x0000000000082947 */ /* 0x002fea0003800000 */
[----:B------:R-:W1:Y:S02]  /*e130*/  SYNCS.PHASECHK.TRANS64.TRYWAIT P2, [R3+URZ+0x2d830], R4 ;  /* 0x02d83004030075a7 */ /* 0x000e64000804017f */
[----:B-1----:R-:W-:Y:S05]  /*e140*/  @!P2 BRA `(.L_x_12411) ;  /* 0x000000f40018a947 */ /* 0x002fea0003800000 */
.L_x_12410:
[----:B------:R-:W-:Y:S05]  /*e150*/  BSYNC B0 ;  /* 0x0000000000007941 */ /* 0x000fea0003800000 */
.L_x_12407:
        /* <DEDUP_REMOVED lines=64> */
.L_x_12413:
[----:B------:R-:W-:Y:S01]  /*e560*/  SHF.L.U32 R3, R9, 0x1f, RZ ;  /* 0x0000001f09037819 */ /* 0x000fe200000006ff */
[----:B------:R-:W-:-:S04]  /*e570*/  IMAD R4, R7, 0x8, R2 ;  /* 0x0000000807047824 */ /* 0x000fc800078e0202 */
[----:B------:R0:W1:Y:S01]  /*e580*/  SYNCS.PHASECHK.TRANS64.TRYWAIT P1, [R4+URZ+0x2d850], R3 ;  /* 0x02d85003040075a7 */ /* 0x000062000802017f */
[----:B------:R-:W-:Y:S05]  /*e590*/  @!P0 BRA `(.L_x_12414) ;  /* 0x0000000000048947 */ /* 0x000fea0003800000 */
[----:B------:R-:W-:Y:S01]  /*e5a0*/  BPT.TRAP 0x1 ;  /* 0x000000040000795c */ /* 0x000fe20000300000 */
.L_x_12414:
[----:B-1----:R-:W-:Y:S05]  /*e5b0*/  @P1 BRA `(.L_x_12412) ;  /* 0x0000000000081947 */ /* 0x002fea0003800000 */
[----:B------:R-:W1:Y:S02]  /*e5c0*/  SYNCS.PHASECHK.TRANS64.TRYWAIT P1, [R4+URZ+0x2d850], R3 ;  /* 0x02d85003040075a7 */ /* 0x000e64000802017f */
[----:B-1----:R-:W-:Y:S05]  /*e5d0*/  @!P1 BRA `(.L_x_12415) ;  /* 0x000000f000089947 */ /* 0x002fea0003800000 */
.L_x_12412:
        /* <DEDUP_REMOVED lines=8> */
[----:B------:R-:W-:Y:S02]  /*e660*/  R2UR UR7, R11 ;  /* 0x000000000b0772ca */ /* 0x000fe400000e0000 */
        /* <DEDUP_REMOVED lines=87> */
.L_x_12416:
[----:B------:R-:W2:Y:S01]  /*ebe0*/  LDL R13, [R1+0x54] ;  /* 0x00005400010d7983 */ /* 0x000ea20000100800 */
[----:B------:R-:W1:Y:S03]  /*ebf0*/  LDC R4, c[0x0][0x448] ;  /* 0x00011200ff047b82 */ /* 0x000e660000000800 */
[----:B0-----:R-:W2:Y:S04]  /*ec00*/  LDL R3, [R1+0x68] ;  /* 0x0000680001037983 */ /* 0x001ea80000100800 */
[----:B------:R-:W3:Y:S04]  /*ec10*/  LDL R12, [R1+0x64] ;  /* 0x00006400010c7983 */ /* 0x000ee80000100800 */
[----:B------:R-:W4:Y:S04]  /*ec20*/  LDL R11, [R1+0x58] ;  /* 0x00005800010b7983 */ /* 0x000f280000100800 */
[----:B------:R-:W4:Y:S01]  /*ec30*/  LDL R10, [R1+0x48] ;  /* 0x00004800010a7983 */ /* 0x000f220000100800 */
[----:B------:R-:W-:Y:S01]  /*ec40*/  LOP3.LUT R23, R23, 0xffffffdf, RZ, 0xc0, !PT ;  /* 0xffffffdf17177812 */ /* 0x000fe200078ec0ff */
[----:B------:R-:W-:Y:S01]  /*ec50*/  UMOV UR45, UR44 ;  /* 0x0000002c002d7c82 */ /* 0x000fe20008000000 */
[----:B------:R-:W-:-:S02]  /*ec60*/  IMAD R15, R19, 0x8, R2 ;  /* 0x00000008130f7824 */ /* 0x000fc400078e0202 */
[----:B------:R-:W-:Y:S01]  /*ec70*/  @P0 LOP3.LUT R23, R23, 0x20, RZ, 0xfc, !PT ;  /* 0x0000002017170812 */ /* 0x000fe200078efcff */
[----:B------:R-:W-:Y:S02]  /*ec80*/  IMAD.U32 R20, RZ, RZ, UR40 ;  /* 0x00000028ff147e24 */ /* 0x000fe4000f8e00ff */
[----:B------:R-:W-:Y:S01]  /*ec90*/  VIADD R15, R15, 0x2d840 ;  /* 0x0002d8400f0f7836 */ /* 0x000fe20000000000 */
[----:B-1----:R-:W-:Y:S02]  /*eca0*/  ISETP.NE.AND P1, PT, R4, 0x1, PT ;  /* 0x000000010400780c */ /* 0x002fe40003f25270 */
[----:B------:R-:W-:Y:S02]  /*ecb0*/  LOP3.LUT R23, R23, 0xffffffbf, RZ, 0xc0, !PT ;  /* 0xffffffbf17177812 */ /* 0x000fe400078ec0ff */
[----:B------:R-:W-:-:S04]  /*ecc0*/  PRMT R15, R20, 0x654, R15 ;  /* 0x00000654140f7816 */ /* 0x000fc8000000000f */
[----:B------:R0:W-:Y:S05]  /*ecd0*/  SYNCS.ARRIVE.TRANS64.RED.A1T0 RZ, [R15+URZ], RZ ;  /* 0x000000ff0fff79a7 */ /* 0x0001ea000810043f */
[----:B------:R-:W1:Y:S08]  /*ece0*/  @P1 LDC R9, c[0x0][0x44c] ;  /* 0x00011300ff091b82 */ /* 0x000e700000000800 */
[----:B------:R-:W5:Y:S01]  /*ecf0*/  @P1 LDC R4, c[0x0][0x450] ;  /* 0x00011400ff041b82 */ /* 0x000f620000000800 */
[----:B--2---:R-:W-:-:S04]  /*ed00*/  IMAD.IADD R3, R3, 0x1, R13 ;  /* 0x0000000103037824 */ /* 0x004fc800078e020d */
[----:B-1----:R-:W-:-:S05]  /*ed10*/  @P1 IMAD.HI.U32 R9, R3, R9, RZ ;  /* 0x0000000903091227 */ /* 0x002fca00078e00ff */
[----:B-----5:R-:W-:Y:S01]  /*ed20*/  @P1 SHF.R.U32.HI R3, RZ, R4, R9 ;  /* 0x00000004ff031219 */ /* 0x020fe20000011609 */
[----:B------:R-:W-:-:S04]  /*ed30*/  IMAD.MOV.U32 R9, RZ, RZ, -0x80 ;  /* 0xffffff80ff097424 */ /* 0x000fc800078e00ff */
[----:B------:R-:W1:Y:S01]  /*ed40*/  SHFL.IDX PT, R4, R3, RZ, 0x1c1f ;  /* 0x001c1fff03047589 */ /* 0x000e6200000e0000 */
[----:B------:R-:W-:-:S03]  /*ed50*/  IMAD R9, R6, R9, 0x1 ;  /* 0x0000000106097424 */ /* 0x000fc600078e0209 */
[----:B------:R-:W2:Y:S01]  /*ed60*/  SHFL.IDX PT, R3, R3, 0x1, 0x1c1f ;  /* 0x003c1f0003037f89 */ /* 0x000ea200000e0000 */
[----:B---3--:R-:W-:-:S05]  /*ed70*/  IMAD R9, R12, -0x2, R9 ;  /* 0xfffffffe0c097824 */ /* 0x008fca00078e0209 */
[----:B----4-:R-:W-:-:S05]  /*ed80*/  IADD3 R9, -R10, R9, R11 ;  /* 0x000000090a097210 */ /* 0x010fca0007ffe10b */
[C---:B-1----:R-:W-:Y:S02]  /*ed90*/  IMAD.IADD R4, R9.reuse, 0x1, R4 ;  /* 0x0000000109047824 */ /* 0x042fe400078e0204 */
[----:B--2---:R-:W-:-:S03]  /*eda0*/  IMAD.IADD R3, R9, 0x1, R3 ;  /* 0x0000000109037824 */ /* 0x004fc600078e0203 */
[C---:B------:R-:W-:Y:S02]  /*edb0*/  ISETP.GT.AND P4, PT, R4.reuse, RZ, PT ;  /* 0x000000ff0400720c */ /* 0x040fe40003f84270 */
[C---:B------:R-:W-:Y:S02]  /*edc0*/  ISETP.GT.AND P3, PT, R4.reuse, 0x1, PT ;  /* 0x000000010400780c */ /* 0x040fe40003f64270 */
        /* <DEDUP_REMOVED lines=22> */
[C---:B------:R-:W-:Y:S02]  /*ef30*/  ISETP.GT.AND P4, PT, R4.reuse, 0x30, PT ;  /* 0x000000300400780c */ /* 0x040fe40003f84270 */
        /* <DEDUP_REMOVED lines=35> */
[----:B------:R-:W-:Y:S02]  /*f170*/  FMNMX.FTZ R4, R24, R5, !PT ;  /* 0x0000000518047209 */ /* 0x000fe40007810000 */
        /* <DEDUP_REMOVED lines=8> */
[----:B------:R-:W-:Y:S02]  /*f200*/  ISETP.GT.AND P4, PT, R3, RZ, PT ;  /* 0x000000ff0300720c */ /* 0x000fe40003f84270 */
[----:B------:R-:W-:Y:S02]  /*f210*/  FMNMX.FTZ R4, R33, R4, !PT ;  /* 0x0000000421047209 */ /* 0x000fe40007810000 */
[----:B------:R-:W-:-:S02]  /*f220*/  ISETP.GT.AND P3, PT, R3, 0x1, PT ;  /* 0x000000010300780c */ /* 0x000fc40003f64270 */
[----:B------:R-:W-:Y:S02]  /*f230*/  FMNMX.FTZ R4, R36, R4, !PT ;  /* 0x0000000424047209 */ /* 0x000fe40007810000 */
[----:B------:R-:W-:Y:S02]  /*f240*/  ISETP.GT.AND P2, PT, R3, 0x8, PT ;  /* 0x000000080300780c */ /* 0x000fe40003f44270 */
[----:B------:R-:W-:Y:S02]  /*f250*/  FMNMX.FTZ R4, R37, R4, !PT ;  /* 0x0000000425047209 */ /* 0x000fe40007810000 */
[----:B------:R-:W-:Y:S02]  /*f260*/  ISETP.GT.AND P1, PT, R3, 0x9, PT ;  /* 0x000000090300780c */ /* 0x000fe40003f24270 */
[----:B------:R-:W-:Y:S02]  /*f270*/  FMNMX.FTZ R4, R40, R4, !PT ;  /* 0x0000000428047209 */ /* 0x000fe40007810000 */
[----:B------:R-:W-:-:S02]  /*f280*/  FSEL R26, R26, -INF , P4 ;  /* 0xff8000001a1a7808 */ /* 0x000fc40002000000 */
[----:B------:R-:W-:Y:S02]  /*f290*/  FMNMX.FTZ R4, R41, R4, !PT ;  /* 0x0000000429047209 */ /* 0x000fe40007810000 */
[----:B------:R-:W-:Y:S02]  /*f2a0*/  FSEL R27, R27, -INF , P3 ;  /* 0xff8000001b1b7808 */ /* 0x000fe40001800000 */
[----:B------:R-:W-:Y:S02]  /*f2b0*/  FMNMX.FTZ R4, R44, R4, !PT ;  /* 0x000000042c047209 */ /* 0x000fe40007810000 */
[----:B------:R-:W-:Y:S02]  /*f2c0*/  FSEL R30, R30, -INF , P2 ;  /* 0xff8000001e1e7808 */ /* 0x000fe40001000000 */
[----:B------:R-:W-:Y:S02]  /*f2d0*/  FMNMX.FTZ R4, R45, R4, !PT ;  /* 0x000000042d047209 */ /* 0x000fe40007810000 */
[----:B------:R-:W-:-:S02]  /*f2e0*/  FSEL R31, R31, -INF , P1 ;  /* 0xff8000001f1f7808 */ /* 0x000fc40000800000 */
[----:B------:R-:W-:Y:S02]  /*f2f0*/  FMNMX.FTZ R4, R48, R4, !PT ;  /* 0x0000000430047209 */ /* 0x000fe40007810000 */
[----:B------:R-:W-:Y:S02]  /*f300*/  ISETP.GT.AND P4, PT, R3, 0x10, PT ;  /* 0x000000100300780c */ /* 0x000fe40003f84270 */
[----:B------:R-:W-:Y:S02]  /*f310*/  FMNMX.FTZ R4, R49, R4, !PT ;  /* 0x0000000431047209 */ /* 0x000fe40007810000 */
[C---:B------:R-:W-:Y:S02]  /*f320*/  ISETP.GT.AND P3, PT, R3.reuse, 0x11, PT ;  /* 0x000000110300780c */ /* 0x040fe40003f64270 */
[----:B------:R-:W-:Y:S02]  /*f330*/  FMNMX.FTZ R4, R52, R4, !PT ;  /* 0x0000000434047209 */ /* 0x000fe40007810000 */
[----:B------:R-:W-:-:S02]  /*f340*/  ISETP.GT.AND P2, PT, R3, 0x18, PT ;  /* 0x000000180300780c */ /* 0x000fc40003f44270 */
[----:B------:R-:W-:Y:S02]  /*f350*/  FMNMX.FTZ R4, R53, R4, !PT ;  /* 0x0000000435047209 */ /* 0x000fe40007810000 */
[----:B------:R-:W-:Y:S02]  /*f360*/  ISETP.GT.AND P1, PT, R3, 0x19, PT ;  /* 0x000000190300780c */ /* 0x000fe40003f24270 */
        /* <DEDUP_REMOVED lines=9> */
[----:B------:R-:W-:-:S02]  /*f400*/  ISETP.GT.AND P4, PT, R3, 0x20, PT ;  /* 0x000000200300780c */ /* 0x000fc40003f84270 */
[----:B------:R-:W-:Y:S02]  /*f410*/  FMNMX.FTZ R4, R65, R4, !PT ;  /* 0x0000000441047209 */ /* 0x000fe40007810000 */
[C---:B------:R-:W-:Y:S02]  /*f420*/  ISETP.GT.AND P3, PT, R3.reuse, 0x21, PT ;  /* 0x000000210300780c */ /* 0x040fe40003f64270 */
[----:B------:R-:W-:Y:S02]  /*f430*/  FMNMX.FTZ R4, R68, R4, !PT ;  /* 0x0000000444047209 */ /* 0x000fe40007810000 */
[----:B------:R-:W-:Y:S02]  /*f440*/  ISETP.GT.AND P2, PT, R3, 0x28, PT ;  /* 0x000000280300780c */ /* 0x000fe40003f44270 */
[----:B------:R-:W-:Y:S02]  /*f450*/  FMNMX.FTZ R4, R69, R4, !PT ;  /* 0x0000000445047209 */ /* 0x000fe40007810000 */
        /* <DEDUP_REMOVED lines=10> */
[----:B------:R-:W-:Y:S02]  /*f500*/  ISETP.GT.AND P4, PT, R3, 0x30, PT ;  /* 0x000000300300780c */ /* 0x000fe40003f84270 */
[----:B------:R-:W-:Y:S02]  /*f510*/  FMNMX.FTZ R4, R81, R4, !PT ;  /* 0x0000000451047209 */ /* 0x000fe40007810000 */
[----:B------:R-:W-:-:S02]  /*f520*/  ISETP.GT.AND P3, PT, R3, 0x31, PT ;  /* 0x000000310300780c */ /* 0x000fc40003f64270 */
[----:B------:R-:W-:Y:S02]  /*f530*/  FMNMX.FTZ R4, R84, R4, !PT ;  /* 0x0000000454047209 */ /* 0x000fe40007810000 */
[----:B------:R-:W-:Y:S02]  /*f540*/  ISETP.GT.AND P2, PT, R3, 0x38, PT ;  /* 0x000000380300780c */ /* 0x000fe40003f44270 */
[----:B------:R-:W-:Y:S02]  /*f550*/  FMNMX.FTZ R4, R85, R4, !PT ;  /* 0x0000000455047209 */ /* 0x000fe40007810000 */
[C---:B------:R-:W-:Y:S02]  /*f560*/  ISETP.GT.AND P1, PT, R3.reuse, 0x39, PT ;  /* 0x000000390300780c */ /* 0x040fe40003f24270 */
[----:B------:R-:W-:Y:S01]  /*f570*/  ISETP.GT.AND P0, PT, R3, 0x61, PT ;  /* 0x000000610300780c */ /* 0x000fe20003f04270 */
[----:B------:R-:W1:Y:S01]  /*f580*/  SHFL.BFLY PT, R9, R4, 0x2, 0x1f ;  /* 0x0c401f0004097f89 */ /* 0x000e6200000e0000 */
[----:B------:R-:W-:-:S02]  /*f590*/  FSEL R50, R50, -INF , P4 ;  /* 0xff80000032327808 */ /* 0x000fc40002000000 */
[----:B------:R-:W-:Y:S02]  /*f5a0*/  FSEL R51, R51, -INF , P3 ;  /* 0xff80000033337808 */ /* 0x000fe40001800000 */
[----:B------:R-:W-:Y:S02]  /*f5b0*/  FSEL R54, R54, -INF , P2 ;  /* 0xff80000036367808 */ /* 0x000fe40001000000 */
[----:B------:R-:W-:Y:S02]  /*f5c0*/  FSEL R55, R55, -INF , P1 ;  /* 0xff80000037377808 */ /* 0x000fe40000800000 */
        /* <DEDUP_REMOVED lines=8> */
[----:B-1----:R-:W-:-:S02]  /*f650*/  FMNMX.FTZ R4, R4, R9, !PT ;  /* 0x0000000904047209 */ /* 0x002fc40007810000 */
[C---:B------:R-:W-:Y:S02]  /*f660*/  ISETP.GT.AND P4, PT, R3.reuse, 0x50, PT ;  /* 0x000000500300780c */ /* 0x040fe40003f84270 */
[C---:B------:R-:W-:Y:S01]  /*f670*/  ISETP.GT.AND P3, PT, R3.reuse, 0x51, PT ;  /* 0x000000510300780c */ /* 0x040fe20003f64270 */
[----:B------:R-:W1:Y:S01]  /*f680*/  SHFL.BFLY PT, R9, R4, 0x1, 0x1f ;  /* 0x0c201f0004097f89 */ /* 0x000e6200000e0000 */
[C---:B------:R-:W-:Y:S02]  /*f690*/  ISETP.GT.AND P2, PT, R3.reuse, 0x58, PT ;  /* 0x000000580300780c */ /* 0x040fe40003f44270 */
[----:B------:R-:W-:Y:S02]  /*f6a0*/  ISETP.GT.AND P1, PT, R3, 0x59, PT ;  /* 0x000000590300780c */ /* 0x000fe40003f24270 */
[----:B------:R-:W-:Y:S02]  /*f6b0*/  FSEL R66, R66, -INF , P4 ;  /* 0xff80000042427808 */ /* 0x000fe40002000000 */
[----:B------:R-:W-:-:S02]  /*f6c0*/  FSEL R67, R67, -INF , P3 ;  /* 0xff80000043437808 */ /* 0x000fc40001800000 */
[----:B------:R-:W-:Y:S02]  /*f6d0*/  @P0 LOP3.LUT R23, R23, 0x40, RZ, 0xfc, !PT ;  /* 0x0000004017170812 */ /* 0x000fe400078efcff */
[----:B------:R-:W-:Y:S02]  /*f6e0*/  FSEL R70, R70, -INF , P2 ;  /* 0xff80000046467808 */ /* 0x000fe40001000000 */
[----:B------:R-:W-:Y:S02]  /*f6f0*/  FSEL R71, R71, -INF , P1 ;  /* 0xff80000047477808 */ /* 0x000fe40000800000 */
[C---:B------:R-:W-:Y:S02]  /*f700*/  ISETP.GT.AND P1, PT, R3.reuse, 0x69, PT ;  /* 0x000000690300780c */ /* 0x040fe40003f24270 */
[C---:B------:R-:W-:Y:S02]  /*f710*/  ISETP.GT.AND P2, PT, R3.reuse, 0x70, PT ;  /* 0x000000700300780c */ /* 0x040fe40003f44270 */
[----:B------:R-:W-:-:S02]  /*f720*/  ISETP.GT.AND P3, PT, R3, 0x71, PT ;  /* 0x000000710300780c */ /* 0x000fc40003f64270 */
[C---:B------:R-:W-:Y:S02]  /*f730*/  ISETP.GT.AND P4, PT, R3.reuse, 0x78, PT ;  /* 0x000000780300780c */ /* 0x040fe40003f84270 */
[C---:B------:R-:W-:Y:S02]  /*f740*/  ISETP.GT.AND P5, PT, R3.reuse, 0x79, PT ;  /* 0x000000790300780c */ /* 0x040fe40003fa4270 */
[----:B-1----:R-:W-:Y:S02]  /*f750*/  FMNMX.FTZ R4, R4, R9, !PT ;  /* 0x0000000904047209 */ /* 0x002fe40007810000 */
[----:B------:R-:W-:Y:S02]  /*f760*/  ISETP.GT.AND P0, PT, R3, 0x60, PT ;  /* 0x000000600300780c */ /* 0x000fe40003f04270 */
[----:B------:R-:W-:Y:S02]  /*f770*/  FSETP.NEU.FTZ.AND P6, PT, R4, -INF , PT ;  /* 0xff8000000400780b */ /* 0x000fe40003fdd000 */
[----:B------:R-:W-:-:S02]  /*f780*/  FSEL R74, R74, -INF , P0 ;  /* 0xff8000004a4a7808 */ /* 0x000fc40000000000 */
[C---:B------:R-:W-:Y:S02]  /*f790*/  FSEL R9, R4.reuse, RZ, P6 ;  /* 0x000000ff04097208 */ /* 0x040fe40003000000 */
[----:B------:R-:W-:Y:S02]  /*f7a0*/  LOP3.LUT P0, RZ, R23, 0x40, RZ, 0xc0, !PT ;  /* 0x0000004017ff7812 */ /* 0x000fe4000780c0ff */
[----:B------:R-:W-:Y:S01]  /*f7b0*/  FSEL R79, R79, -INF , P1 ;  /* 0xff8000004f4f7808 */ /* 0x000fe20000800000 */
[----:B------:R-:W-:Y:S01]  /*f7c0*/  FADD.FTZ R5, -R9, R5 ;  /* 0x0000000509057221 */ /* 0x000fe20000010100 */
[----:B------:R-:W-:Y:S01]  /*f7d0*/  FMUL.FTZ R9, R4, UR45 ;  /* 0x0000002d04097c20 */ /* 0x000fe20008410000 */
[----:B------:R-:W-:Y:S02]  /*f7e0*/  FSEL R75, R75, -INF , P0 ;  /* 0xff8000004b4b7808 */ /* 0x000fe40000000000 */
[----:B------:R-:W-:Y:S01]  /*f7f0*/  FSEL R82, R82, -INF , P2 ;  /* 0xff80000052527808 */ /* 0x000fe20001000000 */
[----:B------:R-:W-:Y:S01]  /*f800*/  FMUL.FTZ R5, R5, UR45 ;  /* 0x0000002d05057c20 */ /* 0x000fe20008410000 */
[----:B------:R-:W-:-:S02]  /*f810*/  FSEL R9, R9, RZ, P6 ;  /* 0x000000ff09097208 */ /* 0x000fc40003000000 */
[----:B------:R-:W-:Y:S02]  /*f820*/  ISETP.GT.AND P6, PT, R3, 0x68, PT ;  /* 0x000000680300780c */ /* 0x000fe40003fc4270 */
[----:B------:R-:W-:Y:S01]  /*f830*/  FMNMX.FTZ R3, R26, R8, !PT ;  /* 0x000000081a037209 */ /* 0x000fe20007810000 */
[--C-:B------:R-:W-:Y:S01]  /*f840*/  FFMA.FTZ R24, R24, UR45, -R9.reuse ;  /* 0x0000002d18187c23 */ /* 0x100fe20008010809 */
[----:B------:R-:W-:Y:S01]  /*f850*/  FSEL R78, R78, -INF , P6 ;  /* 0xff8000004e4e7808 */ /* 0x000fe20003000000 */
[--C-:B------:R-:W-:Y:S01]  /*f860*/  FFMA.FTZ R25, R25, UR45, -R9.reuse ;  /* 0x0000002d19197c23 */ /* 0x100fe20008010809 */
[----:B------:R-:W-:Y:S01]  /*f870*/  FMNMX.FTZ R3, R27, R3, !PT ;  /* 0x000000031b037209 */ /* 0x000fe20007810000 */
[----:B------:R-:W-:Y:S01]  /*f880*/  MUFU.EX2 R5, R5 ;  /* 0x0000000500057308 */ /* 0x000fe20000000800 */
[----:B------:R-:W-:Y:S01]  /*f890*/  FSEL R83, R83, -INF , P3 ;  /* 0xff80000053537808 */ /* 0x000fe20001800000 */
[--C-:B------:R-:W-:Y:S01]  /*f8a0*/  FFMA.FTZ R28, R28, UR45, -R9.reuse ;  /* 0x0000002d1c1c7c23 */ /* 0x100fe20008010809 */
[----:B------:R-:W-:Y:S01]  /*f8b0*/  FMNMX.FTZ R3, R30, R3, !PT ;  /* 0x000000031e037209 */ /* 0x000fe20007810000 */
[--C-:B------:R-:W-:Y:S01]  /*f8c0*/  FFMA.FTZ R29, R29, UR45, -R9.reuse ;  /* 0x0000002d1d1d7c23 */ /* 0x100fe20008010809 */
[----:B------:R-:W-:Y:S01]  /*f8d0*/  FSEL R86, R86, -INF , P4 ;  /* 0xff80000056567808 */ /* 0x000fe20002000000 */
[--C-:B------:R-:W-:Y:S01]  /*f8e0*/  FFMA.FTZ R32, R32, UR45, -R9.reuse ;  /* 0x0000002d20207c23 */ /* 0x100fe20008010809 */
[----:B------:R-:W-:Y:S01]  /*f8f0*/  FMNMX.FTZ R3, R31, R3, !PT ;  /* 0x000000031f037209 */ /* 0x000fe20007810000 */
[----:B------:R-:W1:Y:S01]  /*f900*/  MUFU.EX2 R24, R24 ;  /* 0x0000001800187308 */ /* 0x000e620000000800 */
[----:B------:R-:W-:Y:S01]  /*f910*/  FSEL R87, R87, -INF , P5 ;  /* 0xff80000057577808 */ /* 0x000fe20002800000 */
[--C-:B------:R-:W-:Y:S01]  /*f920*/  FFMA.FTZ R33, R33, UR45, -R9.reuse ;  /* 0x0000002d21217c23 */ /* 0x100fe20008010809 */
[----:B------:R-:W-:Y:S01]  /*f930*/  FMNMX.FTZ R3, R34, R3, !PT ;  /* 0x0000000322037209 */ /* 0x000fe20007810000 */
[--C-:B------:R-:W-:Y:S01]  /*f940*/  FFMA.FTZ R36, R36, UR45, -R9.reuse ;  /* 0x0000002d24247c23 */ /* 0x100fe20008010809 */
[--C-:B------:R-:W-:Y:S01]  /*f950*/  FFMA.FTZ R37, R37, UR45, -R9.reuse ;  /* 0x0000002d25257c23 */ /* 0x100fe20008010809 */
[--C-:B------:R-:W-:Y:S01]  /*f960*/  FFMA.FTZ R40, R40, UR45, -R9.reuse ;  /* 0x0000002d28287c23 */ /* 0x100fe20008010809 */
[----:B------:R-:W-:Y:S01]  /*f970*/  FMNMX.FTZ R3, R35, R3, !PT ;  /* 0x0000000323037209 */ /* 0x000fe20007810000 */
[----:B------:R-:W2:Y:S01]  /*f980*/  MUFU.EX2 R25, R25 ;  /* 0x0000001900197308 */ /* 0x000ea20000000800 */
        /* <DEDUP_REMOVED lines=8> */
[----:B-1----:R-:W-:Y:S01]  /*fa10*/  FFMA.FTZ R139, R5, R139, R24 ;  /* 0x0000008b058b7223 */ /* 0x002fe20000010018 */
[--C-:B------:R-:W-:Y:S01]  /*fa20*/  FFMA.FTZ R52, R52, UR45, -R9.reuse ;  /* 0x0000002d34347c23 */ /* 0x100fe20008010809 */
[----:B------:R-:W-:Y:S01]  /*fa30*/  FMNMX.FTZ R3, R42, R3, !PT ;  /* 0x000000032a037209 */ /* 0x000fe20007810000 */
[--C-:B------:R-:W-:Y:S01]  /*fa40*/  FFMA.FTZ R53, R53, UR45, -R9.reuse ;  /* 0x0000002d35357c23 */ /* 0x100fe20008010809 */
[--C-:B------:R-:W-:Y:S01]  /*fa50*/  FFMA.FTZ R56, R56, UR45, -R9.reuse ;  /* 0x0000002d38387c23 */ /* 0x100fe20008010809 */
[----:B------:R-:W-:Y:S01]  /*fa60*/  FFMA.FTZ R57, R57, UR45, -R9 ;  /* 0x0000002d39397c23 */ /* 0x000fe20008010809 */
[----:B------:R-:W-:Y:S01]  /*fa70*/  FMNMX.FTZ R3, R43, R3, !PT ;  /* 0x000000032b037209 */ /* 0x000fe20007810000 */
[----:B------:R-:W-:Y:S01]  /*fa80*/  MUFU.EX2 R29, R29 ;  /* 0x0000001d001d7308 */ /* 0x000fe20000000800 */
[----:B--2---:R-:W-:Y:S01]  /*fa90*/  FADD.FTZ R139, R25, R139 ;  /* 0x0000008b198b7221 */ /* 0x004fe20000010000 */
        /* <DEDUP_REMOVED lines=20> */
[----:B------:R-:W-:Y:S01]  /*fbe0*/  FFMA.FTZ R9, R85, UR45, -R9 ;  /* 0x0000002d55097c23 */ /* 0x000fe20008010809 */
[----:B------:R-:W-:Y:S01]  /*fbf0*/  FMNMX.FTZ R3, R55, R3, !PT ;  /* 0x0000000337037209 */ /* 0x000fe20007810000 */
[----:B------:R-:W-:Y:S01]  /*fc00*/  MUFU.EX2 R36, R36 ;  /* 0x0000002400247308 */ /* 0x000fe20000000800 */
[----:B------:R-:W-:-:S02]  /*fc10*/  LOP3.LUT P0, RZ, R23, 0x20, RZ, 0xc0, !PT ;  /* 0x0000002017ff7812 */ /* 0x000fc4000780c0ff */
        /* <DEDUP_REMOVED lines=35> */
[----:B------:R-:W-:-:S03]  /*fe50*/  FSETP.NEU.FTZ.AND P1, PT, R3, -INF , PT ;  /* 0xff8000000300780b */ /* 0x000fc60003f3d000 */
[----:B------:R-:W-:Y:S01]  /*fe60*/  MUFU.EX2 R68, R68 ;  /* 0x0000004400447308 */ /* 0x000fe20000000800 */
[----:B------:R-:W-:-:S05]  /*fe70*/  FSEL R10, R3, RZ, P1 ;  /* 0x000000ff030a7208 */ /* 0x000fca0000800000 */
[----:B------:R-:W-:Y:S01]  /*fe80*/  FADD.FTZ R8, -R10, R8 ;  /* 0x000000080a087221 */ /* 0x000fe20000010100 */
[----:B------:R-:W-:Y:S01]  /*fe90*/  FMUL.FTZ R10, R3, UR45 ;  /* 0x0000002d030a7c20 */ /* 0x000fe20008410000 */
[----:B------:R-:W-:Y:S02]  /*fea0*/  MUFU.EX2 R69, R69 ;  /* 0x0000004500457308 */ /* 0x000fe40000000800 */
[----:B------:R-:W-:Y:S02]  /*feb0*/  FMUL.FTZ R8, R8, UR45 ;  /* 0x0000002d08087c20 */ /* 0x000fe40008410000 */
[----:B------:R-:W-:-:S04]  /*fec0*/  FSEL R10, R10, RZ, P1 ;  /* 0x000000ff0a0a7208 */ /* 0x000fc80000800000 */
        /* <DEDUP_REMOVED lines=137> */
.L_x_12417:
        /* <DEDUP_REMOVED lines=110> */
.L_x_12406:
[----:B------:R-:W-:-:S13]  /*10e40*/  ISETP.GE.AND P1, PT, R6, RZ, PT ;  /* 0x000000ff0600720c */ /* 0x000fda0003f26270 */
[----:B------:R-:W-:Y:S05]  /*10e50*/  @!P1 BRA `(.L_x_12419) ;  /* 0x00000024001c9947 */ /* 0x000fea0003800000 */
[----:B------:R-:W-:Y:S02]  /*10e60*/  IMAD.MOV.U32 R9, RZ, RZ, R3 ;  /* 0x000000ffff097224 */ /* 0x000fe400078e0003 */
[----:B------:R-:W-:Y:S02]  /*10e70*/  IMAD.MOV.U32 R8, RZ, RZ, R4 ;  /* 0x000000ffff087224 */ /* 0x000fe400078e0004 */
[----:B------:R-:W-:Y:S02]  /*10e80*/  IMAD.MOV.U32 R7, RZ, RZ, R138 ;  /* 0x000000ffff077224 */ /* 0x000fe400078e008a */
[----:B------:R-:W-:-:S07]  /*10e90*/  IMAD.MOV.U32 R5, RZ, RZ, R19 ;  /* 0x000000ffff057224 */ /* 0x000fce00078e0013 */
.L_x_12431:
[----:B------:R-:W2:Y:S01]  /*10ea0*/  LDL R3, [R1+0x24] ;  /* 0x0000240001037983 */ /* 0x000ea20000100800 */
[----:B------:R-:W-:Y:S01]  /*10eb0*/  ISETP.NE.AND P1, PT, R5, 0x1, PT ;  /* 0x000000010500780c */ /* 0x000fe20003f25270 */
[----:B------:R-:W-:Y:S05]  /*10ec0*/  YIELD ;  /* 0x0000000000007946 */ /* 0x000fea0003800000 */
[----:B------:R-:W-:-:S04]  /*10ed0*/  SEL R138, RZ, 0x1, P1 ;  /* 0x00000001ff8a7807 */ /* 0x000fc80000800000 */
[----:B------:R-:W-:Y:S02]  /*10ee0*/  LOP3.LUT R138, R7, R138, RZ, 0x3c, !PT ;  /* 0x0000008a078a7212 */ /* 0x000fe400078e3cff */
[----:B--2---:R-:W-:-:S13]  /*10ef0*/  ISETP.NE.AND P1, PT, R3, RZ, PT ;  /* 0x000000ff0300720c */ /* 0x004fda0003f25270 */
[----:B-1----:R-:W-:Y:S05]  /*10f00*/  @P1 BRA `(.L_x_12420) ;  /* 0x00000000003c1947 */ /* 0x002fea0003800000 */
[----:B------:R-:W-:Y:S05]  /*10f10*/  @!P0 BRA `(.L_x_12421) ;  /* 0x0000000000048947 */ /* 0x000fea0003800000 */
[----:B------:R-:W-:Y:S01]  /*10f20*/  BPT.TRAP 0x1 ;  /* 0x000000040000795c */ /* 0x000fe20000300000 */
.L_x_12421:
        /* <DEDUP_REMOVED lines=8> */
.L_x_12422:
[----:B------:R-:W-:Y:S04]  /*10fb0*/  BSSY B0, `(.L_x_12420) ;  /* 0x0000004000007945 */ /* 0x000fe80003800000 */
[----:B-1----:R-:W-:Y:S05]  /*10fc0*/  @P2 BRA `(.L_x_12423) ;  /* 0x0000000000082947 */ /* 0x002fea0003800000 */
[----:B------:R-:W1:Y:S02]  /*10fd0*/  SYNCS.PHASECHK.TRANS64.TRYWAIT P2, [R3+URZ+0x2d830], R4 ;  /* 0x02d83004030075a7 */ /* 0x000e64000804017f */
[----:B-1----:R-:W-:Y:S05]  /*10fe0*/  @!P2 BRA `(.L_x_12424) ;  /* 0x000000c40098a947 */ /* 0x002fea0003800000 */
.L_x_12423:
[----:B------:R-:W-:Y:S05]  /*10ff0*/  BSYNC B0 ;  /* 0x0000000000007941 */ /* 0x000fea0003800000 */
.L_x_12420:
        /* <DEDUP_REMOVED lines=64> */
.L_x_12426:
[----:B------:R-:W-:Y:S01]  /*11400*/  SHF.L.U32 R3, R7, 0x1f, RZ ;  /* 0x0000001f07037819 */ /* 0x000fe200000006ff */
[----:B------:R-:W-:-:S04]  /*11410*/  IMAD R4, R5, 0x8, R2 ;  /* 0x0000000805047824 */ /* 0x000fc800078e0202 */
[----:B------:R0:W1:Y:S01]  /*11420*/  SYNCS.PHASECHK.TRANS64.TRYWAIT P1, [R4+URZ+0x2d850], R3 ;  /* 0x02d85003040075a7 */ /* 0x000062000802017f */
[----:B------:R-:W-:Y:S05]  /*11430*/  @!P0 BRA `(.L_x_12427) ;  /* 0x0000000000048947 */ /* 0x000fea0003800000 */
[----:B------:R-:W-:Y:S01]  /*11440*/  BPT.TRAP 0x1 ;  /* 0x000000040000795c */ /* 0x000fe20000300000 */
.L_x_12427:
[----:B-1----:R-:W-:Y:S05]  /*11450*/  @P1 BRA `(.L_x_12425) ;  /* 0x0000000000081947 */ /* 0x002fea0003800000 */
[----:B------:R-:W1:Y:S02]  /*11460*/  SYNCS.PHASECHK.TRANS64.TRYWAIT P1, [R4+URZ+0x2d850], R3 ;  /* 0x02d85003040075a7 */ /* 0x000e64000802017f */
[----:B-1----:R-:W-:Y:S05]  /*11470*/  @!P1 BRA `(.L_x_12428) ;  /* 0x000000c000889947 */ /* 0x002fea0003800000 */
.L_x_12425:
        /* <DEDUP_REMOVED lines=96> */
.L_x_12429:
        /* <DEDUP_REMOVED lines=44> */
[----:B------:R-:W-:-:S03]  /*11d40*/  FMNMX.FTZ R3, R27, R3, !PT ;  /* 0x000000031b037209 */ /* 0x000fc60007810000 */
[----:B------:R-:W-:Y:S01]  /*11d50*/  FMUL.FTZ R8, R8, UR45 ;  /* 0x0000002d08087c20 */ /* 0x000fe20008410000 */
[----:B------:R-:W-:-:S04]  /*11d60*/  FMNMX.FTZ R3, R30, R3, !PT ;  /* 0x000000031e037209 */ /* 0x000fc80007810000 */
[----:B------:R-:W-:Y:S01]  /*11d70*/  FMNMX.FTZ R3, R31, R3, !PT ;  /* 0x000000031f037209 */ /* 0x000fe20007810000 */
[----:B------:R-:W-:Y:S03]  /*11d80*/  MUFU.EX2 R8, R8 ;  /* 0x0000000800087308 */ /* 0x000fe60000000800 */
        /* <DEDUP_REMOVED lines=95> */
[----:B------:R-:W-:Y:S01]  /*12380*/  FFMA.FTZ R72, R72, UR45, -R7 ;  /* 0x0000002d48487c23 */ /* 0x000fe20008010807 */
[--C-:B------:R-:W-:Y:S01]  /*12390*/  FFMA.FTZ R74, R74, UR45, -R10.reuse ;  /* 0x0000002d4a4a7c23 */ /* 0x100fe2000801080a */
        /* <DEDUP_REMOVED lines=18> */
[----:B------:R-:W-:Y:S01]  /*124c0*/  FFMA.FTZ R7, R85, UR45, -R7 ;  /* 0x0000002d55077c23 */ /* 0x000fe20008010807 */
        /* <DEDUP_REMOVED lines=115> */
.L_x_12430:
[----:B------:R-:W2:Y:S04]  /*12c00*/  LDL R46, [R1+0x4c] ;  /* 0x00004c00012e7983 */ /* 0x000ea80000100800 */
[----:B------:R-:W3:Y:S01]  /*12c10*/  LDL R38, [R1+0x50] ;  /* 0x0000500001267983 */ /* 0x000ee20000100800 */
[----:B------:R-:W-:Y:S01]  /*12c20*/  IMAD R5, R5, 0x8, R2 ;  /* 0x0000000805057824 */ /* 0x000fe200078e0202 */
[----:B------:R-:W-:Y:S01]  /*12c30*/  F2FP.BF16.F32.PACK_AB R24, R25, R24 ;  /* 0x000000181918723e */ /* 0x000fe200000010ff */
        /* <DEDUP_REMOVED lines=10> */
[----:B------:R-:W-:Y:S01]  /*12ce0*/  FMUL.FTZ R93, R93, R8 ;  /* 0x000000085d5d7220 */ /* 0x000fe20000410000 */
[----:B------:R-:W-:Y:S01]  /*12cf0*/  F2FP.BF16.F32.PACK_AB R33, R20, R34 ;  /* 0x000000221421723e */ /* 0x000fe200000010ff */
[----:B------:R0:W-:Y:S01]  /*12d00*/  SYNCS.ARRIVE.TRANS64.RED.A1T0 RZ, [R5+URZ], RZ ;  /* 0x000000ff05ff79a7 */ /* 0x0001e2000810043f */
[----:B------:R-:W-:Y:S01]  /*12d10*/  F2FP.BF16.F32.PACK_AB R40, R41, R40 ;  /* 0x000000282928723e */ /* 0x000fe200000010ff */
[----:B------:R1:W-:Y:S01]  /*12d20*/  STSM.16.M88.4 [R154+0x21800], R24 ;  /* 0x021800189a007844 */ /* 0x0003e20000000200 */
        /* <DEDUP_REMOVED lines=87> */
[----:B0-----:R-:W0:Y:S02]  /*132a0*/  FENCE.VIEW.ASYNC.S ;  /* 0x00000000000073c6 */ /* 0x001e240000000000 */
[----:B0-----:R-:W-:Y:S01]  /*132b0*/  NOP ;  /* 0x0000000000007918 */ /* 0x001fe20000000000 */
[----:B------:R-:W-:Y:S05]  /*132c0*/  @P1 BRA `(.L_x_12431) ;  /* 0xffffffd800f41947 */ /* 0x000fea000383ffff */
.L_x_12419:
[----:B------:R-:W-:Y:S05]  /*132d0*/  WARPSYNC.ALL ;  /* 0x0000000000007948 */ /* 0x000fea0003800000 */
[----:B------:R-:W-:Y:S06]  /*132e0*/  BAR.ARV 0x8, 0x200 ;  /* 0x0208000000007b1d */ /* 0x000fec0000002000 */
[----:B------:R-:W-:Y:S05]  /*132f0*/  @!P0 BRA `(.L_x_12432) ;  /* 0x0000000000048947 */ /* 0x000fea0003800000 */
[----:B------:R-:W-:Y:S01]  /*13300*/  BPT.TRAP 0x1 ;  /* 0x000000040000795c */ /* 0x000fe20000300000 */
.L_x_12432:
[----:B------:R-:W-:Y:S01]  /*13310*/  IMAD R5, R19, 0x8, R2 ;  /* 0x0000000813057824 */ /* 0x000fe200078e0202 */
[----:B------:R-:W-:-:S04]  /*13320*/  SHF.L.U32 R8, R138, 0x1f, RZ ;  /* 0x0000001f8a087819 */ /* 0x000fc800000006ff */
[----:B------:R0:W2:Y:S01]  /*13330*/  SYNCS.PHASECHK.TRANS64.TRYWAIT P1, [R5+URZ+0x2d850], R8 ;  /* 0x02d85008050075a7 */ /* 0x0000a2000802017f */
[----:B------:R-:W-:Y:S05]  /*13340*/  @!P0 BRA `(.L_x_12433) ;  /* 0x0000000000048947 */ /* 0x000fea0003800000 */
[----:B------:R-:W-:Y:S01]  /*13350*/  BPT.TRAP 0x1 ;  /* 0x000000040000795c */ /* 0x000fe20000300000 */
.L_x_12433:
        /* <DEDUP_REMOVED lines=10> */
.L_x_12434:
[----:B0-2---:R-:W-:Y:S01]  /*13400*/  IMAD R8, R19, 0x600, R2 ;  /* 0x0000060013087824 */ /* 0x005fe200078e0202 */
        /* <DEDUP_REMOVED lines=14> */
[----:B------:R-:W-:Y:S02]  /*134f0*/  IMAD.U32 R15, RZ, RZ, UR45 ;  /* 0x0000002dff0f7e24 */ /* 0x000fe4000f8e00ff */
[----:B-1----:R-:W-:Y:S02]  /*13500*/  IMAD.MOV.U32 R40, RZ, RZ, -0x800000 ;  /* 0xff800000ff287424 */ /* 0x002fe400078e00ff */
        /* <DEDUP_REMOVED lines=9> */
[----:B------:R-:W-:-:S02]  /*135a0*/  WARPGROUP.DEPBAR.LE gsb0, 0x0 ;  /* 0x00008000000079c5 */ /* 0x000fc40000010000 */
        /* <DEDUP_REMOVED lines=55> */
[----:B------:R-:W-:Y:S01]  /*13920*/  R2UR UR4, R6 ;  /* 0x00000000060472ca */ /* 0x000fe200000e0000 */
[----:B0-----:R-:W-:Y:S01]  /*13930*/  FADD.FTZ R6, R2, R139 ;  /* 0x0000008b02067221 */ /* 0x001fe20000010000 */
[----:B------:R-:W-:Y:S01]  /*13940*/  R2UR UR5, R7 ;  /* 0x00000000070572ca */ /* 0x000fe200000e0000 */
[----:B------:R-:W-:Y:S01]  /*13950*/  IMAD.MOV.U32 R2, RZ, RZ, RZ ;  /* 0x000000ffff027224 */ /* 0x000fe200078e00ff */
[----:B------:R-:W-:Y:S01]  /*13960*/  R2UR UR6, R8 ;  /* 0x00000000080672ca */ /* 0x000fe200000e0000 */
[----:B------:R-:W0:Y:S01]  /*13970*/  SHFL.BFLY PT, R7, R0, 0x2, 0x1f ;  /* 0x0c401f0000077f89 */ /* 0x000e2200000e0000 */
[----:B------:R-:W-:Y:S01]  /*13980*/  R2UR UR7, R9 ;  /* 0x00000000090772ca */ /* 0x000fe200000e0000 */
[----:B0-----:R-:W-:Y:S01]  /*13990*/  FADD.FTZ R8, R7, R0 ;  /* 0x0000000007087221 */ /* 0x001fe20000010000 */
        /* <DEDUP_REMOVED lines=17> */
[----:B-1----:R-:W-:Y:S01]  /*13ab0*/  @P2 FMUL.FTZ R6, R11, 0.69314718246459960938 ;  /* 0x3f3172180b062820 */ /* 0x002fe20000410000 */
[----:B------:R-:W-:Y:S02]  /*13ac0*/  WARPGROUP.DEPBAR.LE gsb0, 0x0 ;  /* 0x00008000000079c5 */ /* 0x000fe40000010000 */
[----:B------:R-:W-:Y:S01]  /*13ad0*/  WARPGROUP.ARRIVE ;  /* 0x00000000000079c5 */ /* 0x000fe20000000000 */
[----:B------:R-:W-:-:S05]  /*13ae0*/  @P2 FFMA.FTZ R0, R15, R3, R6 ;  /* 0x000000030f002223 */ /* 0x000fca0000010006 */
[----:B------:R-:W-:Y:S03]  /*13af0*/  HGMMA.64x96x16.F32.BF16 R88, gdesc[UR4].tnspB, R88, gsb0 ;  /* 0x41600000045879f0 */ /* 0x000fe60008001858 */
[----:B------:R-:W-:Y:S02]  /*13b00*/  WARPGROUP.DEPBAR.LE gsb0, 0x0 ;  /* 0x00008000000079c5 */ /* 0x000fe40000010000 */
[----:B------:R-:W-:Y:S05]  /*13b10*/  @!P0 BRA `(.L_x_12436) ;  /* 0x0000000000048947 */ /* 0x000fea0003800000 */
[----:B------:R-:W-:Y:S01]  /*13b20*/  BPT.TRAP 0x1 ;  /* 0x000000040000795c */ /* 0x000fe20000300000 */
.L_x_12436:
[----:B------:R-:W-:Y:S02]  /*13b30*/  VIADD R5, R5, 0x2d860 ;  /* 0x0002d86005057836 */ /* 0x000fe40000000000 */
[-C--:B---3--:R-:W-:Y:S01]  /*13b40*/  FMUL.FTZ R3, R88, R7.reuse ;  /* 0x0000000758037220 */ /* 0x088fe20000410000 */
        /* <DEDUP_REMOVED lines=57> */
.L_x_12364:
[----:B------:R-:W3:Y:S01]  /*13ee0*/  LDL R52, [R1+0x6c] ;  /* 0x00006c0001347983 */ /* 0x000ee20000100800 */
[----:B------:R-:W-:Y:S05]  /*13ef0*/  WARPSYNC.ALL ;  /* 0x0000000000007948 */ /* 0x000fea0003800000 */
[----:B---3--:R-:W-:Y:S01]  /*13f00*/  SHF.R.S32.HI R29, RZ, 0x1f, R52 ;  /* 0x0000001fff1d7819 */ /* 0x008fe20000011434 */
        /* <DEDUP_REMOVED lines=9> */
[----:B------:R-:W3:Y:S01]  /*13fa0*/  LDL R4, [R1+0x84] ;  /* 0x0000840001047983 */ /* 0x000ee20000100800 */
[----:B------:R-:W4:Y:S01]  /*13fb0*/  S2R R5, SR_SWINHI ;  /* 0x0000000000057919 */ /* 0x000f220000002f00 */
[----:B------:R-:W-:Y:S05]  /*13fc0*/  WARPSYNC.ALL ;  /* 0x0000000000007948 */ /* 0x000fea0003800000 */
[----:B------:R-:W-:Y:S01]  /*13fd0*/  F2FP.BF16.F32.PACK_AB R6, R93, R6 ;  /* 0x000000065d06723e */ /* 0x000fe200000010ff */
[----:B------:R-:W-:Y:S01]  /*13fe0*/  ULDC.64 UR4, c[0x0][0xc00] ;  /* 0x0003000000047ab9 */ /* 0x000fe20000000a00 */
[----:B------:R-:W2:Y:S01]  /*13ff0*/  LDL R55, [R1+0x70] ;  /* 0x0000700001377983 */ /* 0x000ea20000100800 */
[----:B------:R-:W-:-:S02]  /*14000*/  MOV R20, R2 ;  /* 0x0000000200147202 */ /* 0x000fc40000000f00 */
[----:B----4-:R-:W-:Y:S02]  /*14010*/  MOV R21, R5 ;  /* 0x0000000500157202 */ /* 0x010fe40000000f00 */
[----:B------:R-:W-:Y:S02]  /*14020*/  F2FP.BF16.F32.PACK_AB R7, R30, R7 ;  /* 0x000000071e07723e */ /* 0x000fe400000010ff */
[----:B------:R-:W-:Y:S01]  /*14030*/  F2FP.BF16.F32.PACK_AB R26, R109, R26 ;  /* 0x0000001a6d1a723e */ /* 0x000fe200000010ff */
[----:B------:R-:W-:Y:S01]  /*14040*/  IMAD.MOV.U32 R42, RZ, RZ, RZ ;  /* 0x000000ffff2a7224 */ /* 0x000fe200078e00ff */
[----:B------:R-:W-:Y:S01]  /*14050*/  BAR.SYNC.DEFER_BLOCKING 0x1, 0x180 ;  /* 0x0046000000007b1d */ /* 0x000fe20000010000 */
[----:B---3--:R-:W-:-:S03]  /*14060*/  IMAD.WIDE R4, R4, 0x2, R20 ;  /* 0x0000000204047825 */ /* 0x008fc600078e0214 */
[----:B------:R-:W-:-:S04]  /*14070*/  IADD3 R31, P4, R4, 0x20, RZ ;  /* 0x00000020041f7810 */ /* 0x000fc80007f9e0ff */
[----:B------:R-:W-:Y:S02]  /*14080*/  LOP3.LUT R8, R31, 0x180, RZ, 0xc0, !PT ;  /* 0x000001801f087812 */ /* 0x000fe400078ec0ff */
[----:B------:R-:W-:Y:S02]  /*14090*/  IADD3 R37, P3, R4, 0x3000, RZ ;  /* 0x0000300004257810 */ /* 0x000fe40007f7e0ff */
[----:B------:R-:W-:Y:S02]  /*140a0*/  SHF.R.U64 R8, R8, 0x3, RZ ;  /* 0x0000000308087819 */ /* 0x000fe400000012ff */
[C---:B------:R-:W-:Y:S02]  /*140b0*/  IADD3 R39, P2, R4.reuse, 0x3020, RZ ;  /* 0x0000302004277810 */ /* 0x040fe40007f5e0ff */
[C---:B--2---:R-:W-:Y:S02]  /*140c0*/  IADD3 R41, P0, R4.reuse, 0x6020, RZ ;  /* 0x0000602004297810 */ /* 0x044fe40007f1e0ff */
[----:B------:R-:W-:-:S02]  /*140d0*/  LOP3.LUT R9, R4, 0x180, RZ, 0xc0, !PT ;  /* 0x0000018004097812 */ /* 0x000fc400078ec0ff */
[----:B-1----:R-:W-:Y:S02]  /*140e0*/  IADD3 R32, P1, R4, 0x6000, RZ ;  /* 0x0000600004207810 */ /* 0x002fe40007f3e0ff */
[----:B------:R-:W-:Y:S02]  /*140f0*/  LOP3.LUT R12, R8, R31, RZ, 0x3c, !PT ;  /* 0x0000001f080c7212 */ /* 0x000fe400078e3cff */
[----:B------:R-:W-:Y:S02]  /*14100*/  LOP3.LUT R8, R37, 0x180, RZ, 0xc0, !PT ;  /* 0x0000018025087812 */ /* 0x000fe400078ec0ff */
[----:B------:R-:W-:Y:S02]  /*14110*/  LOP3.LUT R10, R39, 0x180, RZ, 0xc0, !PT ;  /* 0x00000180270a7812 */ /* 0x000fe400078ec0ff */
[----:B------:R-:W-:Y:S02]  /*14120*/  LOP3.LUT R36, R41, 0x180, RZ, 0xc0, !PT ;  /* 0x0000018029247812 */ /* 0x000fe400078ec0ff */
[----:B------:R-:W-:-:S02]  /*14130*/  SHF.R.U64 R9, R9, 0x3, RZ ;  /* 0x0000000309097819 */ /* 0x000fc400000012ff */
[----:B------:R-:W-:Y:S02]  /*14140*/  LOP3.LUT R31, R32, 0x180, RZ, 0xc0, !PT ;  /* 0x00000180201f7812 */ /* 0x000fe400078ec0ff */
[----:B------:R-:W-:Y:S02]  /*14150*/  SHF.R.U64 R8, R8, 0x3, RZ ;  /* 0x0000000308087819 */ /* 0x000fe400000012ff */
[----:B------:R-:W-:Y:S01]  /*14160*/  SHF.R.U64 R10, R10, 0x3, RZ ;  /* 0x000000030a0a7819 */ /* 0x000fe200000012ff */
        /* <DEDUP_REMOVED lines=8> */
[--C-:B------:R-:W-:Y:S01]  /*141f0*/  IMAD.X R9, RZ, RZ, R5.reuse, P1 ;  /* 0x000000ffff097224 */ /* 0x100fe200008e0605 */
[----:B------:R-:W-:Y:S01]  /*14200*/  LOP3.LUT R10, R36, R41, RZ, 0x3c, !PT ;  /* 0x00000029240a7212 */ /* 0x000fe200078e3cff */
[----:B------:R-:W-:Y:S01]  /*14210*/  IMAD.X R11, RZ, RZ, R5, P0 ;  /* 0x000000ffff0b7224 */ /* 0x000fe200000e0605 */
[----:B------:R-:W-:Y:S02]  /*14220*/  LOP3.LUT R8, R31, R32, RZ, 0x3c, !PT ;  /* 0x000000201f087212 */ /* 0x000fe400078e3cff */
[----:B------:R-:W-:Y:S02]  /*14230*/  MOV R36, R4 ;  /* 0x0000000400247202 */ /* 0x000fe40000000f00 */
[----:B------:R-:W-:-:S02]  /*14240*/  F2FP.BF16.F32.PACK_AB R4, R28, R3 ;  /* 0x000000031c04723e */ /* 0x000fc400000010ff */
[----:B------:R-:W-:Y:S02]  /*14250*/  F2FP.BF16.F32.PACK_AB R5, R91, R90 ;  /* 0x0000005a5b05723e */ /* 0x000fe400000010ff */
[----:B------:R-:W-:Y:S02]  /*14260*/  MOV R32, R12 ;  /* 0x0000000c00207202 */ /* 0x000fe40000000f00 */
[----:B------:R-:W-:Y:S02]  /*14270*/  MOV R31, R14 ;  /* 0x0000000e001f7202 */ /* 0x000fe40000000f00 */
[----:B------:R-:W-:Y:S02]  /*14280*/  MOV R30, R24 ;  /* 0x00000018001e7202 */ /* 0x000fe40000000f00 */
[----:B------:R-:W-:Y:S02]  /*14290*/  F2FP.BF16.F32.PACK_AB R12, R27, R96 ;  /* 0x000000601b0c723e */ /* 0x000fe400000010ff */
[----:B------:R-:W-:-:S02]  /*142a0*/  F2FP.BF16.F32.PACK_AB R13, R99, R98 ;  /* 0x00000062630d723e */ /* 0x000fc400000010ff */
[----:B------:R-:W-:Y:S02]  /*142b0*/  F2FP.BF16.F32.PACK_AB R14, R101, R100 ;  /* 0x00000064650e723e */ /* 0x000fe400000010ff */
[----:B------:R-:W-:Y:S02]  /*142c0*/  F2FP.BF16.F32.PACK_AB R15, R103, R102 ;  /* 0x00000066670f723e */ /* 0x000fe400000010ff */
[----:B------:R-:W-:Y:S02]  /*142d0*/  F2FP.BF16.F32.PACK_AB R24, R105, R104 ;  /* 0x000000686918723e */ /* 0x000fe400000010ff */
[----:B------:R-:W-:Y:S02]  /*142e0*/  F2FP.BF16.F32.PACK_AB R25, R107, R106 ;  /* 0x0000006a6b19723e */ /* 0x000fe400000010ff */
[----:B------:R-:W-:Y:S01]  /*142f0*/  F2FP.BF16.F32.PACK_AB R27, R111, R110 ;  /* 0x0000006e6f1b723e */ /* 0x000fe200000010ff */
[----:B------:R1:W-:Y:S04]  /*14300*/  STSM.16.M88.4 [R36], R4 ;  /* 0x0000000424007844 */ /* 0x0003e80000000200 */
[----:B------:R2:W-:Y:S04]  /*14310*/  STSM.16.M88.4 [R32], R12 ;  /* 0x0000000c20007844 */ /* 0x0005e80000000200 */
[----:B------:R3:W-:Y:S01]  /*14320*/  STSM.16.M88.4 [R31], R24 ;  /* 0x000000181f007844 */ /* 0x0007e20000000200 */
[----:B------:R-:W-:-:S02]  /*14330*/  ISETP.NE.U32.AND P0, PT, RZ, UR4, PT ;  /* 0x00000004ff007c0c */ /* 0x000fc4000bf05070 */
[----:B------:R-:W-:Y:S02]  /*14340*/  MOV R28, R8 ;  /* 0x00000008001c7202 */ /* 0x000fe40000000f00 */
[----:B------:R-:W-:Y:S02]  /*14350*/  MOV R3, R10 ;  /* 0x0000000a00037202 */ /* 0x000fe40000000f00 */
[----:B------:R-:W-:Y:S02]  /*14360*/  F2FP.BF16.F32.PACK_AB R8, R121, R120 ;  /* 0x000000787908723e */ /* 0x000fe400000010ff */
[----:B-1----:R-:W-:Y:S02]  /*14370*/  F2FP.BF16.F32.PACK_AB R4, R113, R112 ;  /* 0x000000707104723e */ /* 0x002fe400000010ff */
[----:B------:R-:W-:Y:S01]  /*14380*/  F2FP.BF16.F32.PACK_AB R5, R115, R114 ;  /* 0x000000727305723e */ /* 0x000fe200000010ff */
[----:B--2---:R-:W1:Y:S01]  /*14390*/  LDC R32, c[0x0][0xbe8] ;  /* 0x0002fa00ff207b82 */ /* 0x004e620000000800 */
[C---:B---3--:R-:W-:Y:S01]  /*143a0*/  IMAD.SHL.U32 R26, R52.reuse, 0x4, RZ ;  /* 0x00000004341a7824 */ /* 0x048fe200078e00ff */
[----:B------:R-:W-:-:S02]  /*143b0*/  SHF.L.U64.HI R31, R52, 0x2, R29 ;  /* 0x00000002341f7819 */ /* 0x000fc4000001021d */
[----:B------:R-:W-:Y:S02]  /*143c0*/  F2FP.BF16.F32.PACK_AB R6, R117, R116 ;  /* 0x000000747506723e */ /* 0x000fe400000010ff */
[----:B------:R-:W-:Y:S02]  /*143d0*/  IADD3 R24, P1, R26, UR4, RZ ;  /* 0x000000041a187c10 */ /* 0x000fe4000ff3e0ff */
        /* <DEDUP_REMOVED lines=8> */
[----:B------:R-:W-:Y:S02]  /*14460*/  ISETP.NE.AND.EX P0, PT, RZ, UR5, PT, P0 ;  /* 0x00000005ff007c0c */ /* 0x000fe4000bf05300 */
[----:B------:R-:W-:Y:S01]  /*14470*/  IADD3.X R25, R31, UR5, RZ, P1, !PT ;  /* 0x000000051f197c10 */ /* 0x000fe20008ffe4ff */
[----:B------:R-:W-:Y:S01]  /*14480*/  ULDC.64 UR4, c[0x0][0xc08] ;  /* 0x0003020000047ab9 */ /* 0x000fe20000000a00 */
[----:B------:R2:W-:Y:S01]  /*14490*/  STSM.16.M88.4 [R30], R4 ;  /* 0x000000041e007844 */ /* 0x0005e20000000200 */
[----:B------:R-:W-:-:S03]  /*144a0*/  ISETP.NE.U32.AND P2, PT, RZ, UR4, PT ;  /* 0x00000004ff007c0c */ /* 0x000fc6000bf45070 */
[----:B------:R3:W-:Y:S01]  /*144b0*/  STSM.16.M88.4 [R28], R8 ;  /* 0x000000081c007844 */ /* 0x0007e20000000200 */
[----:B------:R-:W-:-:S03]  /*144c0*/  ISETP.NE.AND.EX P2, PT, RZ, UR5, PT, P2 ;  /* 0x00000005ff007c0c */ /* 0x000fc6000bf45320 */
[----:B------:R3:W-:Y:S01]  /*144d0*/  STSM.16.M88.4 [R3], R12 ;  /* 0x0000000c03007844 */ /* 0x0007e20000000200 */
[----:B------:R-:W-:Y:S09]  /*144e0*/  BAR.SYNC.DEFER_BLOCKING 0x1, 0x180 ;  /* 0x0046000000007b1d */ /* 0x000ff20000010000 */
[----:B--2---:R-:W-:Y:S01]  /*144f0*/  @P2 IADD3 R4, P3, R26, UR4, RZ ;  /* 0x000000041a042c10 */ /* 0x004fe2000ff7e0ff */
[----:B------:R-:W-:-:S02]  /*14500*/  ULDC UR4, c[0x0][0xa88] ;  /* 0x0002a20000047ab9 */ /* 0x000fc40000000800 */
[----:B------:R-:W-:Y:S01]  /*14510*/  IMAD.U32 R7, RZ, RZ, UR4 ;  /* 0x00000004ff077e24 */ /* 0x000fe2000f8e00ff */
[----:B------:R-:W-:Y:S01]  /*14520*/  @P2 IADD3.X R5, R31, UR5, RZ, P3, !PT ;  /* 0x000000051f052c10 */ /* 0x000fe20009ffe4ff */
[----:B------:R3:W5:Y:S04]  /*14530*/  @P0 LDG.E R42, desc[UR38][R24.64] ;  /* 0x00000026182a0981 */ /* 0x000768000c1e1900 */
[----:B------:R3:W5:Y:S01]  /*14540*/  @P2 LDG.E R7, desc[UR38][R4.64] ;  /* 0x0000002604072981 */ /* 0x000762000c1e1900 */
[----:B-1----:R-:W-:-:S13]  /*14550*/  ISETP.NE.AND P1, PT, R32, 0x1, PT ;  /* 0x000000012000780c */ /* 0x002fda0003f25270 */
[----:B------:R-:W1:Y:S08]  /*14560*/  @P1 LDC R6, c[0x0][0xbec] ;  /* 0x0002fb00ff061b82 */ /* 0x000e700000000800 */
[----:B------:R-:W2:Y:S01]  /*14570*/  @P1 LDC R27, c[0x0][0xbf0] ;  /* 0x0002fc00ff1b1b82 */ /* 0x000ea20000000800 */
[----:B------:R-:W-:Y:S01]  /*14580*/  SHF.R.S32.HI R41, RZ, 0x1f, R55 ;  /* 0x0000001fff297819 */ /* 0x000fe20000011437 */
[----:B---3--:R-:W-:Y:S06]  /*14590*/  @P2 BRA `(.L_x_12439) ;  /* 0x0000000000102947 */ /* 0x008fec0003800000 */
[----:B------:R-:W-:Y:S05]  /*145a0*/  @!P0 BRA `(.L_x_12439) ;  /* 0x00000000000c8947 */ /* 0x000fea0003800000 */
[----:B------:R-:W3:Y:S04]  /*145b0*/  LDG.E R4, desc[UR38][R24.64] ;  /* 0x0000002618047981 */ /* 0x000ee8000c1e1900 */
[----:B-----5:R-:W3:Y:S02]  /*145c0*/  LDG.E R7, desc[UR38][R24.64+0x4] ;  /* 0x0000042618077981 */ /* 0x020ee4000c1e1900 */
[----:B---3--:R-:W-:-:S07]  /*145d0*/  IMAD.IADD R7, R7, 0x1, -R4 ;  /* 0x0000000107077824 */ /* 0x008fce00078e0a04 */
.L_x_12439:
[----:B------:R-:W3:Y:S01]  /*145e0*/  LDL R5, [R1+0x68] ;  /* 0x0000680001057983 */ /* 0x000ee20000100800 */
[----:B------:R-:W-:Y:S01]  /*145f0*/  ULDC.64 UR4, c[0x0][0xb90] ;  /* 0x0002e40000047ab9 */ /* 0x000fe20000000a00 */
[----:B------:R-:W4:Y:S01]  /*14600*/  S2R R4, SR_TID.X ;  /* 0x0000000000047919 */ /* 0x000f220000002100 */
[----:B-----5:R-:W-:Y:S02]  /*14610*/  SHF.R.S32.HI R43, RZ, 0x1f, R42 ;  /* 0x0000001fff2b7819 */ /* 0x020fe4000001142a */
[----:B------:R-:W-:Y:S01]  /*14620*/  SEL R48, R29, RZ, !P0 ;  /* 0x000000ff1d307207 */ /* 0x000fe20004000000 */
[----:B------:R-:W3:Y:S01]  /*14630*/  LDL.LU R54, [R1+0x54] ;  /* 0x0000540001367983 */ /* 0x000ee20000300800 */
[----:B------:R-:W-:Y:S01]  /*14640*/  IMAD R3, R41, UR4, RZ ;  /* 0x0000000429037c24 */ /* 0x000fe2000f8e02ff */
[----:B------:R-:W-:Y:S01]  /*14650*/  SEL R49, R52, RZ, !P0 ;  /* 0x000000ff34317207 */ /* 0x000fe20004000000 */
[----:B------:R-:W-:Y:S01]  /*14660*/  IMAD R50, R7, R32, RZ ;  /* 0x0000002007327224 */ /* 0x000fe200078e02ff */
[----:B------:R-:W2:Y:S01]  /*14670*/  LDL R10, [R1+0x80] ;  /* 0x00008000010a7983 */ /* 0x000ea20000100800 */
[----:B------:R-:W-:Y:S01]  /*14680*/  IMAD R13, R55, UR5, R3 ;  /* 0x00000005370d7c24 */ /* 0x000fe2000f8e0203 */
[----:B------:R-:W0:Y:S01]  /*14690*/  @P1 LDC R51, c[0x0][0xbec] ;  /* 0x0002fb00ff331b82 */ /* 0x000e220000000800 */
[----:B----4-:R-:W-:-:S05]  /*146a0*/  VIADD R24, R4, 0xffffff80 ;  /* 0xffffff8004187836 */ /* 0x010fca0000000000 */
        /* <DEDUP_REMOVED lines=8> */
[----:B------:R-:W-:-:S04]  /*14730*/  IMAD R11, R53, 0x20, R3 ;  /* 0x00000020350b7824 */ /* 0x000fc800078e0203 */
[----:B------:R-:W-:Y:S01]  /*14740*/  IMAD.WIDE R20, R11, 0x2, R20 ;  /* 0x000000020b147825 */ /* 0x000fe200078e0214 */
[----:B------:R-:W-:-:S04]  /*14750*/  SHF.R.S32.HI R14, RZ, 0x1f, R24 ;  /* 0x0000001fff0e7819 */ /* 0x000fc80000011418 */
[----:B------:R-:W-:-:S04]  /*14760*/  LEA.HI R14, R14, R24, RZ, 0x7 ;  /* 0x000000180e0e7211 */ /* 0x000fc800078f38ff */
[----:B------:R-:W-:-:S05]  /*14770*/  LOP3.LUT R14, R14, 0xffffff80, RZ, 0xc0, !PT ;  /* 0xffffff800e0e7812 */ /* 0x000fca00078ec0ff */
[----:B------:R-:W-:Y:S01]  /*14780*/  IMAD.IADD R14, R24, 0x1, -R14 ;  /* 0x00000001180e7824 */ /* 0x000fe200078e0a0e */
[C---:B------:R-:W-:Y:S02]  /*14790*/  IADD3 R25, P5, R20.reuse, 0x4800, RZ ;  /* 0x0000480014197810 */ /* 0x040fe40007fbe0ff */
[----:B------:R-:W-:Y:S02]  /*147a0*/  IADD3 R29, P4, R20, 0x6000, RZ ;  /* 0x00006000141d7810 */ /* 0x000fe40007f9e0ff */
[----:B------:R-:W-:Y:S02]  /*147b0*/  LOP3.LUT R24, R25, 0x180, RZ, 0xc0, !PT ;  /* 0x0000018019187812 */ /* 0x000fe400078ec0ff */
[----:B------:R-:W-:Y:S02]  /*147c0*/  LOP3.LUT R28, R29, 0x180, RZ, 0xc0, !PT ;  /* 0x000001801d1c7812 */ /* 0x000fe400078ec0ff */
[----:B------:R-:W-:Y:S02]  /*147d0*/  SHF.R.U64 R24, R24, 0x3, RZ ;  /* 0x0000000318187819 */ /* 0x000fe400000012ff */
[----:B------:R-:W-:-:S02]  /*147e0*/  SHF.R.U64 R28, R28, 0x3, RZ ;  /* 0x000000031c1c7819 */ /* 0x000fc400000012ff */
[----:B------:R-:W-:Y:S01]  /*147f0*/  LOP3.LUT R24, R24, R25, RZ, 0x3c, !PT ;  /* 0x0000001918187212 */ /* 0x000fe200078e3cff */
[--C-:B------:R-:W-:Y:S01]  /*14800*/  IMAD.X R25, RZ, RZ, R21.reuse, P5 ;  /* 0x000000ffff197224 */ /* 0x100fe200028e0615 */
[----:B------:R-:W-:Y:S01]  /*14810*/  LOP3.LUT R28, R28, R29, RZ, 0x3c, !PT ;  /* 0x0000001d1c1c7212 */ /* 0x000fe200078e3cff */
[----:B------:R-:W-:Y:S01]  /*14820*/  IMAD.X R29, RZ, RZ, R21, P4 ;  /* 0x000000ffff1d7224 */ /* 0x000fe200020e0615 */
[----:B------:R-:W-:Y:S01]  /*14830*/  BSSY B1, `(.L_x_12440) ;  /* 0x0000081000017945 */ /* 0x000fe20003800000 */
[----:B---3--:R-:W-:Y:S02]  /*14840*/  IMAD.IADD R15, R5, 0x1, R54 ;  /* 0x00000001050f7824 */ /* 0x008fe400078e0236 */
[----:B------:R-:W-:Y:S01]  /*14850*/  IMAD.WIDE.U32 R4, R55, UR4, R42 ;  /* 0x0000000437047c25 */ /* 0x000fe2000f8e002a */
[----:B------:R-:W-:-:S03]  /*14860*/  ULDC.64 UR4, c[0x0][0xb98] ;  /* 0x0002e60000047ab9 */ /* 0x000fc60000000a00 */
[----:B-1----:R-:W-:-:S04]  /*14870*/  @P1 IMAD.HI.U32 R6, R15, R6, RZ ;  /* 0x000000060f061227 */ /* 0x002fc800078e00ff */
[----:B------:R-:W-:Y:S01]  /*14880*/  IMAD.MOV.U32 R9, RZ, RZ, R15 ;  /* 0x000000ffff097224 */ /* 0x000fe200078e000f */
[----:B--2---:R-:W-:Y:S01]  /*14890*/  @P1 SHF.R.U32.HI R9, RZ, R27, R6 ;  /* 0x0000001bff091219 */ /* 0x004fe20000011606 */
[----:B------:R-:W-:-:S04]  /*148a0*/  IMAD.IADD R5, R5, 0x1, R13 ;  /* 0x0000000105057824 */ /* 0x000fc800078e020d */
[----:B------:R-:W-:Y:S02]  /*148b0*/  IMAD.MOV R13, RZ, RZ, -R9 ;  /* 0x000000ffff0d7224 */ /* 0x000fe400078e0a09 */
        /* <DEDUP_REMOVED lines=12> */
[----:B------:R-:W-:Y:S01]  /*14980*/  ULDC.64 UR4, c[0x0][0xb50] ;  /* 0x0002d40000047ab9 */ /* 0x000fe20000000a00 */
[----:B------:R-:W-:Y:S02]  /*14990*/  IADD3 R9, P2, R20, 0x1800, RZ ;  /* 0x0000180014097810 */ /* 0x000fe40007f5e0ff */
[----:B------:R-:W-:Y:S01]  /*149a0*/  IMAD.IADD R5, R5, 0x1, R15 ;  /* 0x0000000105057824 */ /* 0x000fe200078e020f */
[C---:B------:R-:W-:Y:S02]  /*149b0*/  LEA R6, P0, R4.reuse, UR4, 0x2 ;  /* 0x0000000404067c11 */ /* 0x040fe4000f8010ff */
[----:B------:R-:W-:Y:S02]  /*149c0*/  LOP3.LUT R8, R9, 0x180, RZ, 0xc0, !PT ;  /* 0x0000018009087812 */ /* 0x000fe400078ec0ff */
[----:B------:R-:W-:Y:S01]  /*149d0*/  LEA.HI.X R4, R4, UR5, R5, 0x2, P0 ;  /* 0x0000000504047c11 */ /* 0x000fe200080f1405 */
[----:B------:R-:W-:Y:S01]  /*149e0*/  SHFL.IDX PT, R44, R6, RZ, 0x1c1f ;  /* 0x001c1fff062c7589 */ /* 0x000fe200000e0000 */
[----:B------:R-:W-:Y:S01]  /*149f0*/  SHF.R.U64 R8, R8, 0x3, RZ ;  /* 0x0000000308087819 */ /* 0x000fe200000012ff */
[----:B------:R-:W-:Y:S01]  /*14a00*/  IMAD.IADD R5, R10, 0x1, R54 ;  /* 0x000000010a057824 */ /* 0x000fe200078e0236 */
[----:B------:R-:W-:Y:S01]  /*14a10*/  IADD3 R13, P3, R20, 0x3000, RZ ;  /* 0x00003000140d7810 */ /* 0x000fe20007f7e0ff */
[----:B------:R-:W1:Y:S01]  /*14a20*/  SHFL.IDX PT, R45, R4, RZ, 0x1c1f ;  /* 0x001c1fff042d7589 */ /* 0x000e6200000e0000 */
[----:B------:R-:W-:Y:S01]  /*14a30*/  LOP3.LUT P0, RZ, R14, 0x3, RZ, 0xc0, !PT ;  /* 0x000000030eff7812 */ /* 0x000fe2000780c0ff */
[----:B------:R-:W-:-:S02]  /*14a40*/  ULDC.64 UR4, c[0x0][0xaa0] ;  /* 0x0002a80000047ab9 */ /* 0x000fc40000000a00 */
[----:B------:R-:W-:Y:S01]  /*14a50*/  SHFL.IDX PT, R46, R6, 0x1, 0x1c1f ;  /* 0x003c1f00062e7f89 */ /* 0x000fe200000e0000 */
[----:B------:R-:W-:-:S03]  /*14a60*/  LOP3.LUT R8, R8, R9, RZ, 0x3c, !PT ;  /* 0x0000000908087212 */ /* 0x000fc600078e3cff */
[----:B------:R-:W2:Y:S01]  /*14a70*/  SHFL.IDX PT, R47, R4, 0x1, 0x1c1f ;  /* 0x003c1f00042f7f89 */ /* 0x000ea200000e0000 */
[----:B------:R-:W-:Y:S01]  /*14a80*/  IMAD.X R9, RZ, RZ, R21, P2 ;  /* 0x000000ffff097224 */ /* 0x000fe200010e0615 */
[C---:B------:R-:W-:Y:S01]  /*14a90*/  ISETP.GE.OR P2, PT, R5.reuse, R50, P0 ;  /* 0x000000320500720c */ /* 0x040fe20000746670 */
[----:B------:R-:W-:Y:S01]  /*14aa0*/  VIADD R5, R5, 0x8 ;  /* 0x0000000805057836 */ /* 0x000fe20000000000 */
[----:B------:R-:W-:-:S04]  /*14ab0*/  LOP3.LUT R12, R13, 0x180, RZ, 0xc0, !PT ;  /* 0x000001800d0c7812 */ /* 0x000fc800078ec0ff */
[----:B------:R-:W-:Y:S02]  /*14ac0*/  ISETP.GE.OR P0, PT, R5, R50, P0 ;  /* 0x000000320500720c */ /* 0x000fe40000706670 */
[----:B------:R-:W-:-:S04]  /*14ad0*/  SHF.R.U64 R12, R12, 0x3, RZ ;  /* 0x000000030c0c7819 */ /* 0x000fc800000012ff */
[----:B------:R-:W-:Y:S01]  /*14ae0*/  LOP3.LUT R12, R12, R13, RZ, 0x3c, !PT ;  /* 0x0000000d0c0c7212 */ /* 0x000fe200078e3cff */
[--C-:B------:R-:W-:Y:S01]  /*14af0*/  IMAD.X R13, RZ, RZ, R21.reuse, P3 ;  /* 0x000000ffff0d7224 */ /* 0x100fe200018e0615 */
[----:B-1----:R-:W-:Y:S01]  /*14b00*/  @!P2 ST.E desc[UR38][R44.64], R40 ;  /* 0x000000282c00a985 */ /* 0x002fe2000c101926 */
[C---:B------:R-:W-:Y:S02]  /*14b10*/  IADD3 R7, P3, R20.reuse, 0x7800, RZ ;  /* 0x0000780014077810 */ /* 0x040fe40007f7e0ff */
[----:B------:R-:W-:Y:S02]  /*14b20*/  LOP3.LUT R11, R20, 0x180, RZ, 0xc0, !PT ;  /* 0x00000180140b7812 */ /* 0x000fe400078ec0ff */
[----:B--2---:R1:W-:Y:S01]  /*14b30*/  @!P0 ST.E desc[UR38][R46.64], R0 ;  /* 0x000000002e008985 */ /* 0x0043e2000c101926 */
[----:B------:R-:W-:Y:S01]  /*14b40*/  LOP3.LUT R4, R7, 0x180, RZ, 0xc0, !PT ;  /* 0x0000018007047812 */ /* 0x000fe200078ec0ff */
[----:B------:R-:W-:Y:S01]  /*14b50*/  IMAD R43, R43, UR4, RZ ;  /* 0x000000042b2b7c24 */ /* 0x000fe2000f8e02ff */
[----:B------:R-:W-:Y:S01]  /*14b60*/  SHF.R.U64 R11, R11, 0x3, RZ ;  /* 0x000000030b0b7819 */ /* 0x000fe200000012ff */
[----:B------:R-:W-:Y:S01]  /*14b70*/  IMAD.X R37, RZ, RZ, R21, P3 ;  /* 0x000000ffff257224 */ /* 0x000fe200018e0615 */
[----:B------:R-:W-:Y:S01]  /*14b80*/  SHF.R.U64 R4, R4, 0x3, RZ ;  /* 0x0000000304047819 */ /* 0x000fe200000012ff */
[----:B-1----:R-:W1:Y:S01]  /*14b90*/  @P1 LDC R47, c[0x0][0xbf0] ;  /* 0x0002fc00ff2f1b82 */ /* 0x002e620000000800 */
[----:B------:R-:W-:Y:S01]  /*14ba0*/  LOP3.LUT R20, R11, R20, RZ, 0x3c, !PT ;  /* 0x000000140b147212 */ /* 0x000fe200078e3cff */
[----:B------:R-:W-:Y:S01]  /*14bb0*/  IMAD R45, R42, UR5, R43 ;  /* 0x000000052a2d7c24 */ /* 0x000fe2000f8e022b */
[----:B------:R-:W-:Y:S01]  /*14bc0*/  LOP3.LUT R36, R4, R7, RZ, 0x3c, !PT ;  /* 0x0000000704247212 */ /* 0x000fe200078e3cff */
[----:B------:R-:W-:Y:S01]  /*14bd0*/  IMAD.WIDE.U32 R42, R42, UR4, RZ ;  /* 0x000000042a2a7c25 */ /* 0x000fe2000f8e00ff */
[----:B------:R-:W-:Y:S01]  /*14be0*/  ULDC.64 UR4, c[0x0][0xae8] ;  /* 0x0002ba0000047ab9 */ /* 0x000fe20000000a00 */
[----:B------:R2:W5:Y:S02]  /*14bf0*/  LD.E.128 R4, desc[UR38][R20.64] ;  /* 0x0000002614047980 */ /* 0x000564000c101d00 */
[----:B------:R-:W-:-:S02]  /*14c00*/  IMAD R0, R56, 0x60, R53 ;  /* 0x0000006038007824 */ /* 0x000fc400078e0235 */
[----:B------:R-:W-:Y:S01]  /*14c10*/  IMAD R41, R41, UR4, RZ ;  /* 0x0000000429297c24 */ /* 0x000fe2000f8e02ff */
[----:B------:R-:W5:Y:S01]  /*14c20*/  LD.E.128 R8, desc[UR38][R8.64] ;  /* 0x0000002608087980 */ /* 0x000f62000c101d00 */
[----:B------:R-:W-:-:S03]  /*14c30*/  IMAD.IADD R40, R54, 0x1, R0 ;  /* 0x0000000136287824 */ /* 0x000fc600078e0200 */
[----:B------:R-:W5:Y:S01]  /*14c40*/  LD.E.128 R12, desc[UR38][R12.64] ;  /* 0x000000260c0c7980 */ /* 0x000f62000c101d00 */
[----:B--2---:R-:W-:Y:S02]  /*14c50*/  IMAD.IADD R21, R43, 0x1, R45 ;  /* 0x000000012b157824 */ /* 0x004fe400078e022d */
[----:B------:R-:W-:Y:S01]  /*14c60*/  IMAD.MOV.U32 R20, RZ, RZ, R42 ;  /* 0x000000ffff147224 */ /* 0x000fe200078e002a */
        /* <DEDUP_REMOVED lines=11> */
[----:B------:R-:W-:Y:S01]  /*14d20*/  @!PT LDS RZ, [RZ] ;  /* 0x00000000fffff984 */ /* 0x000fe20000000800 */
[----:B------:R-:W-:Y:S01]  /*14d30*/  @!PT LDS RZ, [RZ] ;  /* 0x00000000fffff984 */ /* 0x000fe20000000800 */
[----:B------:R-:W-:Y:S01]  /*14d40*/  @!PT LDS RZ, [RZ] ;  /* 0x00000000fffff984 */ /* 0x000fe20000000800 */
[----:B------:R-:W-:Y:S01]  /*14d50*/  @!PT LDS RZ, [RZ] ;  /* 0x00000000fffff984 */ /* 0x000fe20000000800 */
[----:B------:R0:W-:Y:S06]  /*14d60*/  MEMBAR.ALL.CTA ;  /* 0x0000000000007992 */ /* 0x0001ec0000008000 */
[----:B0-----:R-:W0:Y:S01]  /*14d70*/  FENCE.VIEW.ASYNC.S ;  /* 0x00000000000073c6 */ /* 0x001e220000000000 */
        /* <DEDUP_REMOVED lines=14> */
[----:B------:R-:W-:-:S04]  /*14e60*/  IMAD.WIDE.U32 R20, R43, UR4, R20 ;  /* 0x000000042b147c25 */ /* 0x000fc8000f8e0014 */
[----:B------:R-:W-:Y:S01]  /*14e70*/  IMAD R41, R43, UR5, R0 ;  /* 0x000000052b297c24 */ /* 0x000fe2000f8e0200 */
[----:B------:R-:W-:Y:S01]  /*14e80*/  ULDC.64 UR4, c[0x0][0xa80] ;  /* 0x0002a00000047ab9 */ /* 0x000fe20000000a00 */
[----:B------:R-:W-:Y:S01]  /*14e90*/  IMAD.IADD R47, R53, 0x1, R54 ;  /* 0x00000001352f7824 */ /* 0x000fe200078e0236 */
        /* <DEDUP_REMOVED lines=8> */
[----:B0-----:R0:W1:Y:S02]  /*14f20*/  SHFL.IDX PT, R40, R32, RZ, 0x1c1f ;  /* 0x001c1fff20287589 */ /* 0x00106400000e0000 */
[----:B------:R2:W-:Y:S02]  /*14f30*/  SYNCS.ARRIVE.TRANS64.RED.A1T0 RZ, [R0+URZ], RZ ;  /* 0x000000ff00ff79a7 */ /* 0x0005e4000810043f */
[----:B------:R0:W3:Y:S01]  /*14f40*/  SHFL.IDX PT, R41, R46, RZ, 0x1c1f ;  /* 0x001c1fff2e297589 */ /* 0x0000e200000e0000 */
[----:B------:R-:W-:Y:S02]  /*14f50*/  SHF.R.S32.HI R48, RZ, 0x1f, R51 ;  /* 0x0000001fff307819 */ /* 0x000fe40000011433 */
[----:B--2---:R-:W-:Y:S01]  /*14f60*/  SHF.R.S32.HI R0, RZ, 0x1f, R49 ;  /* 0x0000001fff007819 */ /* 0x004fe20000011431 */
[----:B------:R-:W-:Y:S06]  /*14f70*/  @P0 BRA `(.L_x_12441) ;  /* 0x0000000000300947 */ /* 0x000fec0003800000 */
[----:B------:R-:W-:Y:S02]  /*14f80*/  ULDC UR4, c[0x0][0xac8] ;  /* 0x0002b20000047ab9 */ /* 0x000fe40000000800 */
[----:B------:R-:W-:Y:S02]  /*14f90*/  ISETP.GE.AND P1, PT, R51, UR4, PT ;  /* 0x0000000433007c0c */ /* 0x000fe4000bf26270 */
[----:B------:R-:W-:Y:S02]  /*14fa0*/  ISETP.GE.AND P2, PT, R49, UR4, PT ;  /* 0x0000000431007c0c */ /* 0x000fe4000bf46270 */
[----:B------:R-:W-:-:S09]  /*14fb0*/  ISETP.GE.AND P0, PT, R3, UR4, PT ;  /* 0x0000000403007c0c */ /* 0x000fd2000bf06270 */
[-C--:B-1----:R-:W-:Y:S02]  /*14fc0*/  @!P1 LEA R42, P3, R51, R40.reuse, 0x1 ;  /* 0x00000028332a9211 */ /* 0x082fe400078608ff */
[----:B------:R-:W-:Y:S02]  /*14fd0*/  @!P2 LEA R44, P4, R49, R40, 0x1 ;  /* 0x00000028312ca211 */ /* 0x000fe400078808ff */
[----:B---3--:R-:W-:Y:S01]  /*14fe0*/  @!P0 IMAD.WIDE R20, R3, 0x2, R40 ;  /* 0x0000000203148825 */ /* 0x008fe200078e0228 */
[-C--:B------:R-:W-:Y:S02]  /*14ff0*/  @!P1 LEA.HI.X R43, R51, R41.reuse, R48, 0x1, P3 ;  /* 0x00000029332b9211 */ /* 0x080fe400018f0c30 */
[----:B------:R-:W-:Y:S02]  /*15000*/  @!P2 LEA.HI.X R45, R49, R41, R0, 0x1, P4 ;  /* 0x00000029312da211 */ /* 0x000fe400020f0c00 */
[----:B-----5:R2:W-:Y:S04]  /*15010*/  @!P0 ST.E.128 desc[UR38][R20.64], R4 ;  /* 0x0000000414008985 */ /* 0x0205e8000c101d26 */
[----:B------:R2:W-:Y:S04]  /*15020*/  @!P1 ST.E.128 desc[UR38][R42.64], R12 ;  /* 0x0000000c2a009985 */ /* 0x0005e8000c101d26 */
[----:B------:R2:W-:Y:S02]  /*15030*/  @!P2 ST.E.128 desc[UR38][R44.64], R28 ;  /* 0x0000001c2c00a985 */ /* 0x0005e4000c101d26 */
.L_x_12441:
[----:B------:R-:W-:Y:S05]  /*15040*/  BSYNC B1 ;  /* 0x0000000000017941 */ /* 0x000fea0003800000 */
.L_x_12440:
[----:B--2--5:R-:W-:Y:S01]  /*15050*/  VIADD R5, R47, 0x60 ;  /* 0x000000602f057836 */ /* 0x024fe20000000000 */
[----:B------:R2:W4:Y:S04]  /*15060*/  SHFL.IDX PT, R7, R46, 0x1, 0x1c1f ;  /* 0x003c1f002e077f89 */ /* 0x00052800000e0000 */
[----:B------:R-:W-:Y:S01]  /*15070*/  ISETP.GE.AND P0, PT, R5, R50, PT ;  /* 0x000000320500720c */ /* 0x000fe20003f06270 */
[----:B------:R2:W0:-:S12]  /*15080*/  SHFL.IDX PT, R6, R32, 0x1, 0x1c1f ;  /* 0x003c1f0020067f89 */ /* 0x00041800000e0000 */
[----:B--2---:R-:W-:Y:S05]  /*15090*/  @P0 BRA `(.L_x_12442) ;  /* 0x0000000800d80947 */ /* 0x004fea0003800000 */
        /* <DEDUP_REMOVED lines=10> */
[----:B--2---:R-:W-:-:S04]  /*15140*/  LEA R4, P0, R49, R6, 0x1 ;  /* 0x0000000631047211 */ /* 0x004fc800078008ff */
[----:B------:R-:W-:-:S05]  /*15150*/  LEA.HI.X R5, R49, R7, R0, 0x1, P0 ;  /* 0x0000000731057211 */ /* 0x000fca00000f0c00 */
[----:B------:R0:W-:Y:S01]  /*15160*/  ST.E.128 desc[UR38][R4.64], R36 ;  /* 0x0000002404007985 */ /* 0x0001e2000c101d26 */
[----:B------:R-:W-:Y:S05]  /*15170*/  BRA `(.L_x_12442) ;  /* 0x0000000800a07947 */ /* 0x000fea0003800000 */
.L_x_12438:
[C---:B------:R-:W-:Y:S01]  /*15180*/  IMAD.SHL.U32 R6, R52.reuse, 0x4, RZ ;  /* 0x0000000434067824 */ /* 0x040fe200078e00ff */
[----:B------:R-:W-:Y:S01]  /*15190*/  ULDC.64 UR4, c[0x0][0xc00] ;  /* 0x0003000000047ab9 */ /* 0x000fe20000000a00 */
[----:B------:R-:W-:Y:S01]  /*151a0*/  SHF.L.U64.HI R3, R52, 0x2, R29 ;  /* 0x0000000234037819 */ /* 0x000fe2000001021d */
[----:B------:R-:W-:Y:S01]  /*151b0*/  IMAD.MOV.U32 R0, RZ, RZ, RZ ;  /* 0x000000ffff007224 */ /* 0x000fe200078e00ff */
[----:B------:R-:W-:Y:S01]  /*151c0*/  ISETP.NE.U32.AND P0, PT, RZ, UR4, PT ;  /* 0x00000004ff007c0c */ /* 0x000fe2000bf05070 */
[----:B------:R-:W3:Y:S01]  /*151d0*/  LDC R25, c[0x0][0xbe8] ;  /* 0x0002fa00ff197b82 */ /* 0x000ee20000000800 */
[----:B------:R-:W-:Y:S02]  /*151e0*/  IADD3 R4, P1, R6, UR4, RZ ;  /* 0x0000000406047c10 */ /* 0x000fe4000ff3e0ff */
[----:B------:R-:W-:Y:S02]  /*151f0*/  ISETP.NE.AND.EX P0, PT, RZ, UR5, PT, P0 ;  /* 0x00000005ff007c0c */ /* 0x000fe4000bf05300 */
[----:B------:R-:W-:Y:S01]  /*15200*/  IADD3.X R5, R3, UR5, RZ, P1, !PT ;  /* 0x0000000503057c10 */ /* 0x000fe20008ffe4ff */
[----:B------:R-:W-:-:S02]  /*15210*/  ULDC.64 UR4, c[0x0][0xc08] ;  /* 0x0003020000047ab9 */ /* 0x000fc40000000a00 */
[----:B------:R-:W-:-:S04]  /*15220*/  ISETP.NE.U32.AND P1, PT, RZ, UR4, PT ;  /* 0x00000004ff007c0c */ /* 0x000fc8000bf25070 */
[----:B------:R-:W-:-:S04]  /*15230*/  ISETP.NE.AND.EX P1, PT, RZ, UR5, PT, P1 ;  /* 0x00000005ff007c0c */ /* 0x000fc8000bf25310 */
[----:B------:R4:W5:Y:S01]  /*15240*/  @P0 LDG.E R0, desc[UR38][R4.64] ;  /* 0x0000002604000981 */ /* 0x000962000c1e1900 */
[----:B------:R-:W2:Y:S08]  /*15250*/  S2R R10, SR_TID.X ;  /* 0x00000000000a7919 */ /* 0x000eb00000002100 */
[----:B------:R-:W-:Y:S01]  /*15260*/  @P1 IADD3 R6, P2, R6, UR4, RZ ;  /* 0x0000000406061c10 */ /* 0x000fe2000ff5e0ff */
[----:B------:R-:W-:-:S02]  /*15270*/  ULDC UR4, c[0x0][0xa88] ;  /* 0x0002a20000047ab9 */ /* 0x000fc40000000800 */
[----:B------:R-:W-:Y:S01]  /*15280*/  IMAD.U32 R8, RZ, RZ, UR4 ;  /* 0x00000004ff087e24 */ /* 0x000fe2000f8e00ff */
[----:B------:R-:W-:-:S05]  /*15290*/  @P1 IADD3.X R7, R3, UR5, RZ, P2, !PT ;  /* 0x0000000503071c10 */ /* 0x000fca00097fe4ff */
[----:B------:R4:W5:Y:S01]  /*152a0*/  @P1 LDG.E R8, desc[UR38][R6.64] ;  /* 0x0000002606081981 */ /* 0x000962000c1e1900 */
[----:B---3--:R-:W-:-:S13]  /*152b0*/  ISETP.NE.AND P2, PT, R25, 0x1, PT ;  /* 0x000000011900780c */ /* 0x008fda0003f45270 */
[----:B------:R-:W3:Y:S01]  /*152c0*/  @P2 LDC R14, c[0x0][0xbec] ;  /* 0x0002fb00ff0e2b82 */ /* 0x000ee20000000800 */
[----:B--2---:R-:W-:-:S07]  /*152d0*/  VIADD R24, R10, 0xffffff80 ;  /* 0xffffff800a187836 */ /* 0x004fce0000000000 */
[----:B------:R-:W2:Y:S01]  /*152e0*/  @P2 LDC R27, c[0x0][0xbf0] ;  /* 0x0002fc00ff1b2b82 */ /* 0x000ea20000000800 */
[----:B------:R-:W-:Y:S01]  /*152f0*/  ISETP.GE.AND P3, PT, R24, 0xc0, PT ;  /* 0x000000c01800780c */ /* 0x000fe20003f66270 */
[----:B----4-:R-:W-:-:S12]  /*15300*/  @P1 BRA `(.L_x_12443) ;  /* 0x0000000000101947 */ /* 0x010fd80003800000 */
[----:B------:R-:W-:Y:S05]  /*15310*/  @!P0 BRA `(.L_x_12443) ;  /* 0x00000000000c8947 */ /* 0x000fea0003800000 */
[----:B------:R-:W4:Y:S04]  /*15320*/  LDG.E R3, desc[UR38][R4.64] ;  /* 0x0000002604037981 */ /* 0x000f28000c1e1900 */
[----:B-----5:R-:W4:Y:S02]  /*15330*/  LDG.E R8, desc[UR38][R4.64+0x4] ;  /* 0x0000042604087981 */ /* 0x020f24000c1e1900 */
[----:B----4-:R-:W-:-:S07]  /*15340*/  IMAD.IADD R8, R8, 0x1, -R3 ;  /* 0x0000000108087824 */ /* 0x010fce00078e0a03 */
.L_x_12443:
        /* <DEDUP_REMOVED lines=9> */
[----:B------:R-:W-:Y:S01]  /*153e0*/  IADD3 R10, R26, -0x80, R10 ;  /* 0xffffff801a0a7810 */ /* 0x000fe20007ffe00a */
        /* <DEDUP_REMOVED lines=36> */
.L_x_12445:
[----:B------:R-:W-:Y:S05]  /*15630*/  BSYNC B1 ;  /* 0x0000000000017941 */ /* 0x000fea0003800000 */
.L_x_12444:
        /* <DEDUP_REMOVED lines=15> */
[----:B------:R-:W-:Y:S02]  /*15730*/  IMAD.IADD R9, R26, 0x1, R0 ;  /* 0x000000011a097824 */ /* 0x000fe400078e0200 */
[----:B------:R-:W-:-:S02]  /*15740*/  IMAD R7, R20, UR5, R6 ;  /* 0x0000000514077c24 */ /* 0x000fc4000f8e0206 */
[----:B---3--:R-:W-:-:S04]  /*15750*/  @P2 IMAD.HI.U32 R0, R9, R14, RZ ;  /* 0x0000000e09002227 */ /* 0x008fc800078e00ff */
[----:B------:R-:W-:Y:S01]  /*15760*/  IMAD.WIDE.U32 R4, R20, UR4, R4 ;  /* 0x0000000414047c25 */ /* 0x000fe2000f8e0004 */
[----:B------:R-:W-:-:S03]  /*15770*/  ULDC.64 UR4, c[0x0][0xaf0] ;  /* 0x0002bc0000047ab9 */ /* 0x000fc60000000a00 */
[----:B------:R-:W-:Y:S01]  /*15780*/  IMAD.MOV.U32 R3, RZ, RZ, R9 ;  /* 0x000000ffff037224 */ /* 0x000fe200078e0009 */
[----:B--2---:R-:W-:Y:S01]  /*15790*/  @P2 SHF.R.U32.HI R3, RZ, R27, R0 ;  /* 0x0000001bff032219 */ /* 0x004fe20000011600 */
        /* <DEDUP_REMOVED lines=31> */
.L_x_12608:
        /* <DEDUP_REMOVED lines=10> */
[CC--:B---3--:R-:W-:Y:S02]  /*15a30*/  @!P3 LEA R26, P0, R10.reuse, R14.reuse, 0x1 ;  /* 0x0000000e0a1ab211 */ /* 0x0c8fe400078008ff */
[----:B------:R-:W-:Y:S01]  /*15a40*/  @!P4 LEA R28, P1, R7, R14, 0x1 ;  /* 0x0000000e071cc211 */ /* 0x000fe200078208ff */
[----:B------:R-:W-:Y:S01]  /*15a50*/  @!P2 IMAD.WIDE R12, R9, 0x2, R14 ;  /* 0x00000002090ca825 */ /* 0x000fe200078e020e */
[-C--:B------:R-:W-:Y:S02]  /*15a60*/  @!P3 LEA.HI.X R27, R10, R3.reuse, R20, 0x1, P0 ;  /* 0x000000030a1bb211 */ /* 0x080fe400000f0c14 */
[----:B------:R-:W-:Y:S02]  /*15a70*/  @!P4 LEA.HI.X R29, R7, R3, R24, 0x1, P1 ;  /* 0x00000003071dc211 */ /* 0x000fe400008f0c18 */
[----:B------:R4:W-:Y:S04]  /*15a80*/  @!P2 ST.E.128 desc[UR38][R12.64], RZ ;  /* 0x000000ff0c00a985 */ /* 0x0009e8000c101d26 */
[----:B------:R4:W-:Y:S04]  /*15a90*/  @!P3 ST.E.128 desc[UR38][R26.64], RZ ;  /* 0x000000ff1a00b985 */ /* 0x0009e8000c101d26 */
[----:B------:R4:W-:Y:S02]  /*15aa0*/  @!P4 ST.E.128 desc[UR38][R28.64], RZ ;  /* 0x000000ff1c00c985 */ /* 0x0009e4000c101d26 */
.L_x_12448:
[----:B------:R-:W-:Y:S05]  /*15ab0*/  BSYNC B1 ;  /* 0x0000000000017941 */ /* 0x000fea0003800000 */
.L_x_12447:
[----:B------:R-:W-:-:S03]  /*15ac0*/  UMOV UR4, 0xffffffff ;  /* 0xffffffff00047882 */ /* 0x000fc60000000000 */
[----:B------:R-:W-:Y:S05]  /*15ad0*/  BRA.DIV UR4, `(.L_x_12449) ;  /* 0x0000007e044c7947 */ /* 0x000fea000b800000 */
[----:B--2---:R2:W0:Y:S04]  /*15ae0*/  SHFL.IDX PT, R3, R4, 0x1, 0x1c1f ;  /* 0x003c1f0004037f89 */ /* 0x00442800000e0000 */
[----:B---3--:R2:W3:Y:S02]  /*15af0*/  SHFL.IDX PT, R14, R0, 0x1, 0x1c1f ;  /* 0x003c1f00000e7f89 */ /* 0x0084e400000e0000 */
.L_x_12612:
        /* <DEDUP_REMOVED lines=16> */
.L_x_12442:
[----:B------:R-:W-:Y:S05]  /*15c00*/  BSYNC B0 ;  /* 0x0000000000007941 */ /* 0x000fea0003800000 */
.L_x_12437:
[----:B------:R-:W-:Y:S02]  /*15c10*/  ULDC UR4, c[0x0][0xc3c] ;  /* 0x00030f0000047ab9 */ /* 0x000fe40000000800 */
[----:B-1----:R-:W-:-:S13]  /*15c20*/  ISETP.GE.AND P0, PT, R35, UR4, PT ;  /* 0x0000000423007c0c */ /* 0x002fda000bf06270 */
[----:B------:R-:W-:Y:S05]  /*15c30*/  @!P0 BRA `(.L_x_12450) ;  /* 0xfffffeb800108947 */ /* 0x000fea000383ffff */
[----:B------:R-:W-:Y:S05]  /*15c40*/  BRA `(.L_x_12295) ;  /* 0x0000006c00c47947 */ /* 0x000fea0003800000 */
.L_x_12293:
        /* <DEDUP_REMOVED lines=16> */
.L_x_12451:
        /* <DEDUP_REMOVED lines=42> */
.L_x_12457:
        /* <DEDUP_REMOVED lines=12> */
.L_x_12456:
[----:B------:R-:W-:Y:S05]  /*160b0*/  BSYNC B0 ;  /* 0x0000000000007941 */ /* 0x000fea0003800000 */
.L_x_12455:
        /* <DEDUP_REMOVED lines=21> */
.L_x_12453:
        /* <DEDUP_REMOVED lines=21> */
.L_x_12458:
        /* <DEDUP_REMOVED lines=58> */
.L_x_12454:
[----:B------:R-:W-:Y:S02]  /*16700*/  IMAD.MOV.U32 R17, RZ, RZ, RZ ;  /* 0x000000ffff117224 */ /* 0x000fe400078e00ff */
[----:B------:R-:W-:Y:S02]  /*16710*/  IMAD.U32 R16, RZ, RZ, UR6 ;  /* 0x00000006ff107e24 */ /* 0x000fe4000f8e00ff */
[----:B------:R-:W-:-:S07]  /*16720*/  IMAD.MOV.U32 R18, RZ, RZ, RZ ;  /* 0x000000ffff127224 */ /* 0x000fce00078e00ff */
.L_x_12459:
[----:B------:R-:W-:-:S13]  /*16730*/  ISETP.NE.AND P0, PT, R5, RZ, PT ;  /* 0x000000ff0500720c */ /* 0x000fda0003f05270 */
[----:B------:R-:W0:Y:S01]  /*16740*/  @!P0 S2R R3, SR_CgaCtaId ;  /* 0x0000000000038919 */ /* 0x000e220000008800 */
[----:B------:R-:W-:-:S04]  /*16750*/  @!P0 MOV R0, 0x400 ;  /* 0x0000040000008802 */ /* 0x000fc80000000f00 */
[----:B0-----:R-:W-:-:S05]  /*16760*/  @!P0 LEA R0, R3, R0, 0x18 ;  /* 0x0000000003008211 */ /* 0x001fca00078ec0ff */
[----:B------:R0:W-:Y:S01]  /*16770*/  @!P0 STS.128 [R0+0x2d8d0], R16 ;  /* 0x02d8d01000008388 */ /* 0x0001e20000000c00 */
[----:B------:R-:W-:Y:S06]  /*16780*/  BAR.ARV 0x5, 0x200 ;  /* 0x0148000000007b1d */ /* 0x000fec0000002000 */
.L_x_12452:
        /* <DEDUP_REMOVED lines=33> */
[----:B------:R0:W-:Y:S04]  /*169a0*/  STL [R1+0x4], R4 ;  /* 0x0000040401007387 */ /* 0x0001e80000100800 */
[----:B------:R1:W-:Y:S04]  /*169b0*/  STL [R1+0x48], RZ ;  /* 0x000048ff01007387 */ /* 0x0003e80000100800 */
[----:B------:R1:W-:Y:S01]  /*169c0*/  STL [R1], R6 ;  /* 0x0000000601007387 */ /* 0x0003e20000100800 */
[----:B0-----:R-:W-:Y:S02]  /*169d0*/  LOP3.LUT R4, R3, R2, RZ, 0xfc, !PT ;  /* 0x0000000203047212 */ /* 0x001fe400078efcff */
[----:B------:R-:W-:-:S02]  /*169e0*/  LOP3.LUT R3, R0, 0x20, RZ, 0xfc, !PT ;  /* 0x0000002000037812 */ /* 0x000fc400078efcff */
[----:B------:R-:W-:Y:S01]  /*169f0*/  LOP3.LUT R2, R0, 0x40, RZ, 0xfc, !PT ;  /* 0x0000004000027812 */ /* 0x000fe200078efcff */
[----:B------:R-:W-:-:S05]  /*16a00*/  IMAD R0, R5, 0x2, R22 ;  /* 0x0000000205007824 */ /* 0x000fca00078e0216 */
[----:B------:R1:W-:Y:S02]  /*16a10*/  STL [R1+0x30], R0 ;  /* 0x0000300001007387 */ /* 0x0003e40000100800 */
.L_x_12561:
[----:B0-----:R-:W0:Y:S02]  /*16a20*/  LDC.64 R2, c[0x0][0xc88] ;  /* 0x00032200ff027b82 */ /* 0x001e240000000a00 */
[----:B0-----:R-:W-:-:S05]  /*16a30*/  IMAD.WIDE R2, R19, 0x4, R2 ;  /* 0x0000000413027825 */ /* 0x001fca00078e0202 */
[----:B--2---:R-:W2:Y:S01]  /*16a40*/  LDG.E R29, desc[UR38][R2.64] ;  /* 0x00000026021d7981 */ /* 0x004ea2000c1e1900 */
[----:B------:R-:W-:Y:S05]  /*16a50*/  YIELD ;  /* 0x0000000000007946 */ /* 0x000fea0003800000 */
[----:B------:R-:W-:Y:S01]  /*16a60*/  ULDC.64 UR4, c[0x0][0xa28] ;  /* 0x00028a0000047ab9 */ /* 0x000fe20000000a00 */
[----:B------:R-:W-:Y:S01]  /*16a70*/  IMAD.MOV.U32 R10, RZ, RZ, RZ ;  /* 0x000000ffff0a7224 */ /* 0x000fe200078e00ff */
[----:B------:R-:W-:Y:S01]  /*16a80*/  ISETP.NE.U32.AND P0, PT, RZ, UR4, PT ;  /* 0x00000004ff007c0c */ /* 0x000fe2000bf05070 */
[----:B-1----:R-:W-:Y:S01]  /*16a90*/  IMAD.MOV.U32 R6, RZ, RZ, RZ ;  /* 0x000000ffff067224 */ /* 0x002fe200078e00ff */
[----:B------:R-:W-:Y:S01]  /*16aa0*/  ULDC.64 UR8, c[0x0][0xa18] ;  /* 0x0002860000087ab9 */ /* 0x000fe20000000a00 */
[----:B------:R-:W-:Y:S01]  /*16ab0*/  ULDC.64 UR6, c[0x0][0xa10] ;  /* 0x0002840000067ab9 */ /* 0x000fe20000000a00 */
[----:B------:R-:W-:-:S02]  /*16ac0*/  ISETP.NE.AND.EX P0, PT, RZ, UR5, PT, P0 ;  /* 0x00000005ff007c0c */ /* 0x000fc4000bf05300 */
        /* <DEDUP_REMOVED lines=37> */
[----:B---3--:R0:W-:Y:S04]  /*16d20*/  STL [R1+0x40], R8 ;  /* 0x0000400801007387 */ /* 0x0081e80000100800 */
[----:B--2---:R0:W-:Y:S01]  /*16d30*/  STL [R1+0x28], R10 ;  /* 0x0000280a01007387 */ /* 0x0041e20000100800 */
[----:B------:R-:W-:Y:S01]  /*16d40*/  IMAD.MOV.U32 R9, RZ, RZ, R8 ;  /* 0x000000ffff097224 */ /* 0x000fe200078e0008 */
[----:B------:R-:W-:Y:S06]  /*16d50*/  @P2 BRA `(.L_x_12461) ;  /* 0x0000000000142947 */ /* 0x000fec0003800000 */
[----:B------:R-:W-:Y:S05]  /*16d60*/  @!P0 BRA `(.L_x_12461) ;  /* 0x0000000000108947 */ /* 0x000fea0003800000 */
[----:B0-----:R-:W2:Y:S04]  /*16d70*/  LDG.E R8, desc[UR38][R2.64] ;  /* 0x0000002602087981 */ /* 0x001ea8000c1e1900 */
[----:B------:R-:W2:Y:S02]  /*16d80*/  LDG.E R2, desc[UR38][R2.64+0x4] ;  /* 0x0000042602027981 */ /* 0x000ea4000c1e1900 */
[----:B--2---:R-:W-:-:S05]  /*16d90*/  IMAD.IADD R9, R2, 0x1, -R8 ;  /* 0x0000000102097824 */ /* 0x004fca00078e0a08 */
[----:B------:R1:W-:Y:S02]  /*16da0*/  STL [R1+0x40], R9 ;  /* 0x0000400901007387 */ /* 0x0003e40000100800 */
.L_x_12461:
[----:B0-----:R-:W-:Y:S01]  /*16db0*/  IMAD.MOV.U32 R8, RZ, RZ, R29 ;  /* 0x000000ffff087224 */ /* 0x001fe200078e001d */
[----:B------:R-:W-:Y:S02]  /*16dc0*/  ULDC.64 UR4, c[0x0][0xa20] ;  /* 0x0002880000047ab9 */ /* 0x000fe40000000a00 */
[----:B------:R-:W-:Y:S02]  /*16dd0*/  ISETP.NE.U32.AND P0, PT, RZ, UR4, PT ;  /* 0x00000004ff007c0c */ /* 0x000fe4000bf05070 */
[----:B------:R0:W-:Y:S02]  /*16de0*/  STL [R1+0x10], R8 ;  /* 0x0000100801007387 */ /* 0x0001e40000100800 */
[----:B------:R-:W-:-:S13]  /*16df0*/  ISETP.NE.AND.EX P0, PT, RZ, UR5, PT, P0 ;  /* 0x00000005ff007c0c */ /* 0x000fda000bf05300 */
[----:B0-----:R-:W-:Y:S05]  /*16e00*/  @!P0 BRA `(.L_x_12462) ;  /* 0x0000000000108947 */ /* 0x001fea0003800000 */
[----:B------:R-:W-:-:S04]  /*16e10*/  IADD3 R2, P0, R24, UR4, RZ ;  /* 0x0000000418027c10 */ /* 0x000fc8000ff1e0ff */
[----:B------:R-:W-:-:S05]  /*16e20*/  IADD3.X R3, R25, UR5, RZ, P0, !PT ;  /* 0x0000000519037c10 */ /* 0x000fca00087fe4ff */
[----:B------:R0:W5:Y:S01]  /*16e30*/  LDG.E R7, desc[UR38][R2.64] ;  /* 0x0000002602077981 */ /* 0x000162000c1e1900 */
[----:B------:R-:W-:Y:S05]  /*16e40*/  BRA `(.L_x_12463) ;  /* 0x0000000000247947 */ /* 0x000fea0003800000 */
.L_x_12462:
        /* <DEDUP_REMOVED lines=9> */
.L_x_12463:
[----:B0-----:R-:W2:Y:S01]  /*16ee0*/  @P1 LDG.E R2, desc[UR38][R4.64] ;  /* 0x0000002604021981 */ /* 0x001ea2000c1e1900 */
[----:B------:R-:W0:Y:S03]  /*16ef0*/  LDC R3, c[0x0][0x448] ;  /* 0x00011200ff037b82 */ /* 0x000e260000000800 */
[----:B------:R3:W2:Y:S01]  /*16f00*/  @P1 LDG.E R4, desc[UR38][R4.64+0x4] ;  /* 0x0000042604041981 */ /* 0x0006a2000c1e1900 */
[----:B-----5:R-:W-:Y:S01]  /*16f10*/  IMAD.IADD R7, R7, 0x1, -R10 ;  /* 0x0000000107077824 */ /* 0x020fe200078e0a0a */
[----:B------:R-:W-:Y:S01]  /*16f20*/  BSSY B0, `(.L_x_12464) ;  /* 0x0000169000007945 */ /* 0x000fe20003800000 */
[----:B0-----:R-:W-:-:S13]  /*16f30*/  ISETP.NE.AND P0, PT, R3, 0x1, PT ;  /* 0x000000010300780c */ /* 0x001fda0003f05270 */
[----:B------:R-:W0:Y:S08]  /*16f40*/  @P0 LDC R3, c[0x0][0x44c] ;  /* 0x00011300ff030b82 */ /* 0x000e300000000800 */
[----:B---3--:R-:W3:Y:S01]  /*16f50*/  @P0 LDC R5, c[0x0][0x450] ;  /* 0x00011400ff050b82 */ /* 0x008ee20000000800 */
[----:B--2---:R-:W-:Y:S02]  /*16f60*/  @P1 IMAD.IADD R6, R4, 0x1, -R2 ;  /* 0x0000000104061824 */ /* 0x004fe400078e0a02 */
[----:B------:R-:W-:-:S02]  /*16f70*/  IMAD R2, R17, 0xc0, RZ ;  /* 0x000000c011027824 */ /* 0x000fc400078e02ff */
[----:B------:R-:W-:Y:S02]  /*16f80*/  IMAD.IADD R4, R7, 0x1, R6 ;  /* 0x0000000107047824 */ /* 0x000fe400078e0206 */
[----:B------:R-:W-:Y:S02]  /*16f90*/  VIADD R2, R2, 0xbf ;  /* 0x000000bf02027836 */ /* 0x000fe40000000000 */
[C---:B------:R-:W-:Y:S01]  /*16fa0*/  VIADD R21, R4.reuse, 0x7f ;  /* 0x0000007f04157836 */ /* 0x040fe20000000000 */
[----:B------:R-:W-:Y:S01]  /*16fb0*/  IADD3 R20, R4, 0x80, -R9 ;  /* 0x0000008004147810 */ /* 0x000fe20007ffe809 */
[----:B0-----:R-:W-:Y:S01]  /*16fc0*/  @P0 IMAD.HI.U32 R3, R2, R3, RZ ;  /* 0x0000000302030227 */ /* 0x001fe200078e00ff */
[----:B------:R0:W-:Y:S04]  /*16fd0*/  STL [R1+0x24], R4 ;  /* 0x0000240401007387 */ /* 0x0001e80000100800 */
[----:B---3--:R-:W-:-:S02]  /*16fe0*/  @P0 SHF.R.U32.HI R2, RZ, R5, R3 ;  /* 0x00000005ff020219 */ /* 0x008fc40000011603 */
        /* <DEDUP_REMOVED lines=8> */
[--C-:B------:R-:W-:Y:S02]  /*17070*/  IMAD R3, R3, 0x80, -R7.reuse ;  /* 0x0000008003037824 */ /* 0x100fe400078e0a07 */
[----:B------:R-:W-:-:S03]  /*17080*/  IMAD.MOV R7, RZ, RZ, -R7 ;  /* 0x000000ffff077224 */ /* 0x000fc600078e0a07 */
[----:B------:R-:W-:Y:S02]  /*17090*/  VIMNMX R2, R3, R6, PT ;  /* 0x0000000603027248 */ /* 0x000fe40003fe0100 */
[----:B------:R-:W-:-:S04]  /*170a0*/  VIMNMX R3, RZ, R7, !PT ;  /* 0x00000007ff037248 */ /* 0x000fc80007fe0100 */
        /* <DEDUP_REMOVED lines=17> */
.L_x_12615:
[----:B--2---:R-:W-:Y:S02]  /*171c0*/  ISETP.NE.AND P0, PT, R14, RZ, PT ;  /* 0x000000ff0e00720c */ /* 0x004fe40003f05270 */
[----:B------:R-:W-:-:S11]  /*171d0*/  PLOP3.LUT P6, PT, PT, PT, PT, 0x8, 0x0 ;  /* 0x000000000000781c */ /* 0x000fd60003fce170 */
[----:B------:R-:W-:Y:S05]  /*171e0*/  @P0 BRA `(.L_x_12467) ;  /* 0x00000000000c0947 */ /* 0x000fea0003800000 */
[----:B------:R-:W-:-:S03]  /*171f0*/  UMOV UR4, 0xffffffff ;  /* 0xffffffff00047882 */ /* 0x000fc60000000000 */
[----:B------:R-:W-:Y:S05]  /*17200*/  BRA.DIV UR4, `(.L_x_12468) ;  /* 0x0000006604fc7947 */ /* 0x000fea000b800000 */
[----:B------:R-:W-:-:S13]  /*17210*/  ELECT P6, URZ, PT ;  /* 0x00000000003f782f */ /* 0x000fda00038c0000 */
.L_x_12467:
        /* <DEDUP_REMOVED lines=9> */
.L_x_12618:
[----:B------:R-:W-:Y:S05]  /*172b0*/  BSYNC B1 ;  /* 0x0000000000017941 */ /* 0x000fea0003800000 */
.L_x_12469:
[----:B------:R-:W-:Y:S04]  /*172c0*/  BSSY B1, `(.L_x_12471) ;  /* 0x000008c000017945 */ /* 0x000fe80003800000 */
[----:B------:R-:W-:Y:S05]  /*172d0*/  @!P6 BRA `(.L_x_12472) ;  /* 0x000000080028e947 */ /* 0x000fea0003800000 */
[----:B------:R-:W2:Y:S01]  /*172e0*/  LDL R7, [R1+0x4] ;  /* 0x0000040001077983 */ /* 0x000ea20000100800 */
[----:B------:R-:W-:Y:S01]  /*172f0*/  IMAD R8, R28, 0x8, R22 ;  /* 0x000000081c087824 */ /* 0x000fe200078e0216 */
[----:B------:R-:W3:Y:S01]  /*17300*/  S2R R6, SR_TID.X ;  /* 0x0000000000067919 */ /* 0x000ee20000002100 */
[----:B------:R-:W-:Y:S01]  /*17310*/  BSSY B2, `(.L_x_12473) ;  /* 0x0000006000027945 */ /* 0x000fe20003800000 */
[----:B---3--:R-:W-:-:S04]  /*17320*/  LOP3.LUT R6, R6, 0x7f, RZ, 0xc0, !PT ;  /* 0x0000007f06067812 */ /* 0x008fc800078ec0ff */
[----:B------:R-:W-:Y:S02]  /*17330*/  ISETP.NE.AND P1, PT, R6, RZ, PT ;  /* 0x000000ff0600720c */ /* 0x000fe40003f25270 */
[----:B--2---:R-:W-:-:S04]  /*17340*/  SHF.L.U32 R10, R7, 0x1f, RZ ;  /* 0x0000001f070a7819 */ /* 0x004fc800000006ff */
[----:B------:R-:W2:Y:S02]  /*17350*/  SYNCS.PHASECHK.TRANS64.TRYWAIT P0, [R8+URZ+0x2d8a0], R10 ;  /* 0x02d8a00a080075a7 */ /* 0x000ea4000800017f */
[----:B--2---:R-:W-:Y:S05]  /*17360*/  @!P0 BRA `(.L_x_12474) ;  /* 0x0000006400d88947 */ /* 0x004fea0003800000 */
.L_x_12619:
[----:B------:R-:W-:Y:S05]  /*17370*/  BSYNC B2 ;  /* 0x0000000000027941 */ /* 0x000fea0003800000 */
.L_x_12473:
[----:B------:R-:W-:Y:S04]  /*17380*/  BSSY B2, `(.L_x_12475) ;  /* 0x0000009000027945 */ /* 0x000fe80003800000 */
[----:B------:R-:W-:Y:S05]  /*17390*/  @P1 BRA `(.L_x_12476) ;  /* 0x00000000001c1947 */ /* 0x000fea0003800000 */
[----:B0-----:R-:W0:Y:S02]  /*173a0*/  S2R R5, SR_TID.X ;  /* 0x0000000000057919 */ /* 0x001e240000002100 */
[----:B0-----:R-:W-:Y:S01]  /*173b0*/  LOP3.LUT R6, R5, 0x1f, RZ, 0xc0, !PT ;  /* 0x0000001f05067812 */ /* 0x001fe200078ec0ff */
[----:B------:R-:W-:-:S03]  /*173c0*/  IMAD.MOV.U32 R5, RZ, RZ, 0x6000 ;  /* 0x00006000ff057424 */ /* 0x000fc600078e00ff */
[----:B------:R-:W-:Y:S01]  /*173d0*/  ISETP.NE.AND P0, PT, R6, RZ, PT ;  /* 0x000000ff0600720c */ /* 0x000fe20003f05270 */
[----:B------:R3:W-:-:S12]  /*173e0*/  SYNCS.ARRIVE.TRANS64 RZ, [R8+URZ+0x2d890], R5 ;  /* 0x02d8900508ff79a7 */ /* 0x0007d8000800003f */
[----:B---3--:R-:W-:Y:S05]  /*173f0*/  @!P0 BRA `(.L_x_12476) ;  /* 0x0000000000048947 */ /* 0x008fea0003800000 */
[----:B------:R-:W-:Y:S01]  /*17400*/  BPT.TRAP 0x1 ;  /* 0x000000040000795c */ /* 0x000fe20000300000 */
.L_x_12476:
[----:B------:R-:W-:Y:S05]  /*17410*/  BSYNC B2 ;  /* 0x0000000000027941 */ /* 0x000fea0003800000 */
.L_x_12475:
        /* <DEDUP_REMOVED lines=10> */
[----:B-1----:R-:W-:Y:S01]  /*174c0*/  VIADD R9, R7, 0x15400 ;  /* 0x0001540007097836 */ /* 0x002fe20000000000 */
[----:B------:R-:W-:-:S09]  /*174d0*/  UMOV UR7, 0x12f00000 ;  /* 0x12f0000000077882 */ /* 0x000fd20000000000 */
.L_x_12477:
        /* <DEDUP_REMOVED lines=16> */
.L_x_12478:
        /* <DEDUP_REMOVED lines=16> */
.L_x_12479:
        /* <DEDUP_REMOVED lines=13> */
.L_x_12620:
[----:B------:R-:W-:Y:S05]  /*177b0*/  BSYNC B2 ;  /* 0x0000000000027941 */ /* 0x000fea0003800000 */
.L_x_12480:
[----:B------:R-:W-:Y:S01]  /*177c0*/  BSSY B2, `(.L_x_12482) ;  /* 0x000000b000027945 */ /* 0x000fe20003800000 */
[----:B0-2---:R-:W-:Y:S02]  /*177d0*/  IMAD.MOV.U32 R10, RZ, RZ, 0x0 ;  /* 0x00000000ff0a7424 */ /* 0x005fe400078e00ff */
        /* <DEDUP_REMOVED lines=9> */
.L_x_12483:
[----:B------:R-:W-:Y:S05]  /*17870*/  BSYNC B2 ;  /* 0x0000000000027941 */ /* 0x000fea0003800000 */
.L_x_12482:
        /* <DEDUP_REMOVED lines=8> */
.L_x_12484:
        /* <DEDUP_REMOVED lines=15> */
.L_x_12485:
        /* <DEDUP_REMOVED lines=15> */
.L_x_12486:
        /* <DEDUP_REMOVED lines=10> */
.L_x_12472:
[----:B------:R-:W-:Y:S05]  /*17b80*/  BSYNC B1 ;  /* 0x0000000000017941 */ /* 0x000fea0003800000 */
.L_x_12471:
[----:B0-----:R-:W2:Y:S01]  /*17b90*/  LDL.LU R5, [R1+0x4] ;  /* 0x0000040001057983 */ /* 0x001ea20000300800 */
[----:B------:R-:W-:Y:S01]  /*17ba0*/  VIADD R28, R28, 0x1 ;  /* 0x000000011c1c7836 */ /* 0x000fe20000000000 */
[----:B------:R-:W-:Y:S01]  /*17bb0*/  PLOP3.LUT P0, PT, PT, PT, PT, 0x8, 0x0 ;  /* 0x000000000000781c */ /* 0x000fe20003f0e170 */
[----:B-1----:R-:W-:-:S03]  /*17bc0*/  VIADD R9, R4, 0xfffffffe ;  /* 0xfffffffe04097836 */ /* 0x002fc60000000000 */
[C---:B------:R-:W-:Y:S02]  /*17bd0*/  ISETP.NE.AND P1, PT, R28.reuse, 0x2, PT ;  /* 0x000000021c00780c */ /* 0x040fe40003f25270 */
[----:B------:R-:W-:Y:S02]  /*17be0*/  ISETP.GE.AND P2, PT, R9, R3, PT ;  /* 0x000000030900720c */ /* 0x000fe40003f46270 */
[----:B------:R-:W-:Y:S02]  /*17bf0*/  SEL R4, RZ, 0x1, P1 ;  /* 0x00000001ff047807 */ /* 0x000fe40000800000 */
[----:B------:R-:W-:Y:S02]  /*17c00*/  SEL R28, R28, RZ, P1 ;  /* 0x000000ff1c1c7207 */ /* 0x000fe40000800000 */
[----:B--2---:R-:W-:-:S05]  /*17c10*/  LOP3.LUT R5, R5, R4, RZ, 0x3c, !PT ;  /* 0x0000000405057212 */ /* 0x004fca00078e3cff */
[----:B------:R0:W-:Y:S02]  /*17c20*/  STL [R1+0x4], R5 ;  /* 0x0000040501007387 */ /* 0x0001e40000100800 */
[----:B------:R-:W-:Y:S05]  /*17c30*/  @!P2 BRA `(.L_x_12465) ;  /* 0x00000008005ca947 */ /* 0x000fea0003800000 */
.L_x_12503:
[----:B------:R-:W-:Y:S05]  /*17c40*/  YIELD ;  /* 0x0000000000007946 */ /* 0x000fea0003800000 */
[----:B------:R-:W-:Y:S04]  /*17c50*/  BSSY B1, `(.L_x_12487) ;  /* 0x000008b000017945 */ /* 0x000fe80003800000 */
[----:B--2---:R-:W-:Y:S05]  /*17c60*/  @!P6 BRA `(.L_x_12488) ;  /* 0x000000080024e947 */ /* 0x004fea0003800000 */
        /* <DEDUP_REMOVED lines=9> */
.L_x_12621:
[----:B------:R-:W-:Y:S05]  /*17d00*/  BSYNC B2 ;  /* 0x0000000000027941 */ /* 0x000fea0003800000 */
.L_x_12489:
        /* <DEDUP_REMOVED lines=9> */
.L_x_12492:
[----:B------:R-:W-:Y:S05]  /*17da0*/  BSYNC B2 ;  /* 0x0000000000027941 */ /* 0x000fea0003800000 */
.L_x_12491:
        /* <DEDUP_REMOVED lines=11> */
.L_x_12493:
        /* <DEDUP_REMOVED lines=16> */
.L_x_12494:
        /* <DEDUP_REMOVED lines=16> */
.L_x_12495:
        /* <DEDUP_REMOVED lines=13> */
.L_x_12622:
[----:B------:R-:W-:Y:S05]  /*18130*/  BSYNC B2 ;  /* 0x0000000000027941 */ /* 0x000fea0003800000 */
.L_x_12496:
        /* <DEDUP_REMOVED lines=11> */
.L_x_12499:
[----:B------:R-:W-:Y:S05]  /*181f0*/  BSYNC B2 ;  /* 0x0000000000027941 */ /* 0x000fea0003800000 */
.L_x_12498:
        /* <DEDUP_REMOVED lines=8> */
.L_x_12500:
        /* <DEDUP_REMOVED lines=15> */
.L_x_12501:
        /* <DEDUP_REMOVED lines=15> */
.L_x_12502:
        /* <DEDUP_REMOVED lines=10> */
.L_x_12488:
[----:B------:R-:W-:Y:S05]  /*18500*/  BSYNC B1 ;  /* 0x0000000000017941 */ /* 0x000fea0003800000 */
.L_x_12487:
        /* <DEDUP_REMOVED lines=10> */
.L_x_12465:
[----:B------:R-:W-:Y:S05]  /*185b0*/  BSYNC B0 ;  /* 0x0000000000007941 */ /* 0x000fea0003800000 */
.L_x_12464:
[----:B------:R-:W3:Y:S01]  /*185c0*/  LDC R0, c[0x0][0x448] ;  /* 0x00011200ff007b82 */ /* 0x000ee20000000800 */
[----:B------:R-:W-:Y:S01]  /*185d0*/  IMAD.MOV.U32 R2, RZ, RZ, 0xc0 ;  /* 0x000000c0ff027424 */ /* 0x000fe200078e00ff */
[----:B------:R-:W-:Y:S05]  /*185e0*/  @!P0 WARPSYNC.ALL ;  /* 0x0000000000008948 */ /* 0x000fea0003800000 */
[----:B------:R-:W-:Y:S01]  /*185f0*/  IMAD R2, R17, R2, 0xbf ;  /* 0x000000bf11027424 */ /* 0x000fe200078e0202 */
[----:B------:R-:W-:Y:S01]  /*18600*/  BSSY B7, `(.L_x_12504) ;  /* 0x000035a000077945 */ /* 0x000fe20003800000 */
[----:B------:R-:W-:Y:S01]  /*18610*/  @!P0 BAR.SYNC.DEFER_BLOCKING 0xc, 0x200 ;  /* 0x0308000000008b1d */ /* 0x000fe20000010000 */
[----:B---3--:R-:W-:-:S13]  /*18620*/  ISETP.NE.AND P1, PT, R0, 0x1, PT ;  /* 0x000000010000780c */ /* 0x008fda0003f25270 */
[----:B------:R-:W3:Y:S08]  /*18630*/  @P1 LDC R0, c[0x0][0x44c] ;  /* 0x00011300ff001b82 */ /* 0x000ef00000000800 */
[----:B------:R-:W4:Y:S01]  /*18640*/  @P1 LDC R3, c[0x0][0x450] ;  /* 0x00011400ff031b82 */ /* 0x000f220000000800 */
[----:B---3--:R-:W-:-:S05]  /*18650*/  @P1 IMAD.HI.U32 R0, R2, R0, RZ ;  /* 0x0000000002001227 */ /* 0x008fca00078e00ff */
[----:B----4-:R-:W-:-:S05]  /*18660*/  @P1 SHF.R.U32.HI R2, RZ, R3, R0 ;  /* 0x00000003ff021219 */ /* 0x010fca0000011600 */
[----:B------:R-:W-:-:S05]  /*18670*/  IMAD.IADD R2, R20, 0x1, R2 ;  /* 0x0000000114027824 */ /* 0x000fca00078e0202 */
[----:B------:R-:W-:-:S04]  /*18680*/  SHF.R.S32.HI R0, RZ, 0x1f, R2 ;  /* 0x0000001fff007819 */ /* 0x000fc80000011402 */
[----:B------:R-:W-:-:S04]  /*18690*/  LEA.HI R0, R0, R2, RZ, 0x7 ;  /* 0x0000000200007211 */ /* 0x000fc800078f38ff */
[----:B------:R-:W-:-:S04]  /*186a0*/  SHF.R.S32.HI R0, RZ, 0x7, R0 ;  /* 0x00000007ff007819 */ /* 0x000fc80000011400 */
[----:B------:R-:W-:-:S04]  /*186b0*/  VIMNMX R4, R21, R0, PT ;  /* 0x0000000015047248 */ /* 0x000fc80003fe0100 */
[----:B------:R-:W-:Y:S01]  /*186c0*/  ISETP.GT.AND P0, PT, R4, RZ, PT ;  /* 0x000000ff0400720c */ /* 0x000fe20003f04270 */
[----:B------:R3:W-:-:S12]  /*186d0*/  STL [R1+0x34], R4 ;  /* 0x0000340401007387 */ /* 0x0007d80000100800 */
[----:B---3--:R-:W-:Y:S05]  /*186e0*/  @P0 BRA `(.L_x_12505) ;  /* 0x0000000000440947 */ /* 0x008fea0003800000 */
[----:B------:R-:W3:Y:S02]  /*186f0*/  S2R R4, SR_TID.X ;  /* 0x0000000000047919 */ /* 0x000ee40000002100 */
[----:B---3--:R-:W-:-:S04]  /*18700*/  LOP3.LUT R4, R4, 0x7f, RZ, 0xc0, !PT ;  /* 0x0000007f04047812 */ /* 0x008fc800078ec0ff */
[----:B------:R-:W-:-:S13]  /*18710*/  ISETP.NE.AND P0, PT, R4, RZ, PT ;  /* 0x000000ff0400720c */ /* 0x000fda0003f05270 */
[----:B------:R-:W-:Y:S05]  /*18720*/  @P0 BRA `(.L_x_12506) ;  /* 0x00000034001c0947 */ /* 0x000fea0003800000 */
[----:B0-----:R-:W0:Y:S01]  /*18730*/  S2R R5, SR_LANEID ;  /* 0x0000000000057919 */ /* 0x001e220000000000 */
[----:B------:R-:W-:Y:S01]  /*18740*/  VOTEU.ANY UR4, UPT, PT ;  /* 0x0000000000047886 */ /* 0x000fe200038e0100 */
[----:B------:R-:W3:Y:S01]  /*18750*/  LDC.64 R2, c[0x0][0xc60] ;  /* 0x00031800ff027b82 */ /* 0x000ee20000000a00 */
[----:B------:R-:W0:Y:S02]  /*18760*/  FLO.U32 R0, UR4 ;  /* 0x0000000400007d00 */ /* 0x000e2400080e0000 */
[----:B0-----:R-:W-:-:S06]  /*18770*/  ISETP.EQ.U32.AND P0, PT, R0, R5, PT ;  /* 0x000000050000720c */ /* 0x001fcc0003f02070 */
[----:B------:R-:W3:Y:S07]  /*18780*/  POPC R5, UR4 ;  /* 0x0000000400057d09 */ /* 0x000eee0008000000 */
[----:B---3--:R-:W3:Y:S01]  /*18790*/  @P0 ATOMG.E.ADD.STRONG.GPU PT, R3, desc[UR38][R2.64], R5 ;  /* 0x00000005020309a8 */ /* 0x008ee200081ee1e6 */
[----:B------:R-:W0:Y:S02]  /*187a0*/  S2R R4, SR_LTMASK ;  /* 0x0000000000047919 */ /* 0x000e240000003900 */
[----:B0-----:R-:W-:-:S04]  /*187b0*/  LOP3.LUT R4, R4, UR4, RZ, 0xc0, !PT ;  /* 0x0000000404047c12 */ /* 0x001fc8000f8ec0ff */
[----:B--2---:R-:W0:Y:S01]  /*187c0*/  POPC R7, R4 ;  /* 0x0000000400077309 */ /* 0x004e220000000000 */
[----:B---3--:R-:W0:Y:S02]  /*187d0*/  SHFL.IDX PT, R0, R3, R0, 0x1f ;  /* 0x00001f0003007589 */ /* 0x008e2400000e0000 */
[----:B0-----:R-:W-:Y:S01]  /*187e0*/  IADD3 R16, R0, UR37, R7 ;  /* 0x0000002500107c10 */ /* 0x001fe2000fffe007 */
[----:B------:R-:W-:Y:S06]  /*187f0*/  BRA `(.L_x_12506) ;  /* 0x0000003000e87947 */ /* 0x000fec0003800000 */
.L_x_12505:
        /* <DEDUP_REMOVED lines=9> */
[----:B------:R-:W3:Y:S01]  /*18890*/  LDC.64 R2, c[0x4][R2] ;  /* 0x0100000002027b82 */ /* 0x000ee20000000a00 */
[----:B0-----:R-:W-:Y:S02]  /*188a0*/  IMAD.U32 R5, RZ, RZ, UR7 ;  /* 0x00000007ff057e24 */ /* 0x001fe4000f8e00ff */
        /* <DEDUP_REMOVED lines=8> */
[----:B-1-3--:R-:W-:Y:S05]  /*18930*/  CALL.ABS.NOINC R2 ;  /* 0x0000000002007343 */ /* 0x00afea0003c00000 */
.L_x_12508:
[----:B------:R-:W-:Y:S05]  /*18940*/  BSYNC B6 ;  /* 0x0000000000067941 */ /* 0x000fea0003800000 */
.L_x_12507:
        /* <DEDUP_REMOVED lines=8> */
[----:B------:R3:W4:Y:S01]  /*189d0*/  LDC.64 R2, c[0x4][R27] ;  /* 0x010000001b027b82 */ /* 0x0007220000000a00 */
[----:B------:R-:W-:Y:S02]  /*189e0*/  IMAD.U32 R4, RZ, RZ, UR6 ;  /* 0x00000006ff047e24 */ /* 0x000fe4000f8e00ff */
[----:B0-----:R-:W-:Y:S02]  /*189f0*/  IMAD.U32 R5, RZ, RZ, UR7 ;  /* 0x00000007ff057e24 */ /* 0x001fe4000f8e00ff */
[----:B------:R-:W-:Y:S02]  /*18a00*/  IMAD.U32 R6, RZ, RZ, UR8 ;  /* 0x00000008ff067e24 */ /* 0x000fe4000f8e00ff */
[----:B--2---:R-:W-:-:S02]  /*18a10*/  IMAD.U32 R7, RZ, RZ, UR9 ;  /* 0x00000009ff077e24 */ /* 0x004fc4000f8e00ff */
[----:B------:R-:W-:Y:S02]  /*18a20*/  IMAD.U32 R10, RZ, RZ, UR4 ;  /* 0x00000004ff0a7e24 */ /* 0x000fe4000f8e00ff */
[----:B------:R-:W-:Y:S02]  /*18a30*/  IMAD.U32 R11, RZ, RZ, UR5 ;  /* 0x00000005ff0b7e24 */ /* 0x000fe4000f8e00ff */
[----:B------:R-:W-:Y:S02]  /*18a40*/  IMAD.MOV.U32 R8, RZ, RZ, 0x70 ;  /* 0x00000070ff087424 */ /* 0x000fe400078e00ff */
[----:B------:R-:W-:Y:S02]  /*18a50*/  IMAD.MOV.U32 R12, RZ, RZ, 0x1 ;  /* 0x00000001ff0c7424 */ /* 0x000fe400078e00ff */
[----:B---3--:R-:W-:-:S07]  /*18a60*/  IMAD.MOV.U32 R13, RZ, RZ, RZ ;  /* 0x000000ffff0d7224 */ /* 0x008fce00078e00ff */
[----:B------:R-:W-:-:S07]  /*18a70*/  LEPC R20, `(.L_x_12511) ;  /* 0x000000001014794e */ /* 0x000fce0000000000 */
[----:B-1--4-:R-:W-:Y:S05]  /*18a80*/  CALL.ABS.NOINC R2 ;  /* 0x0000000002007343 */ /* 0x012fea0003c00000 */
.L_x_12511:
        /* <DEDUP_REMOVED lines=15> */
.L_x_12510:
[----:B------:R-:W-:Y:S05]  /*18b80*/  BSYNC B6 ;  /* 0x0000000000067941 */ /* 0x000fea0003800000 */
.L_x_12509:
[----:B------:R3:W4:Y:S01]  /*18b90*/  LDL R20, [R1+0x10] ;  /* 0x0000100001147983 */ /* 0x0007220000100800 */
[----:B------:R-:W-:Y:S01]  /*18ba0*/  ULDC.64 UR4, c[0x0][0x9f8] ;  /* 0x00027e0000047ab9 */ /* 0x000fe20000000a00 */
[----:B--2---:R-:W2:Y:S01]  /*18bb0*/  LDC R7, c[0x0][0x430] ;  /* 0x00010c00ff077b82 */ /* 0x004ea20000000800 */
[----:B------:R-:W-:Y:S01]  /*18bc0*/  ISETP.NE.U32.AND P0, PT, RZ, UR4, PT ;  /* 0x00000004ff007c0c */ /* 0x000fe2000bf05070 */
[----:B------:R-:W3:Y:S03]  /*18bd0*/  LDL R27, [R1+0x34] ;  /* 0x00003400011b7983 */ /* 0x000ee60000100800 */
[----:B------:R-:W-:Y:S01]  /*18be0*/  ISETP.NE.AND.EX P0, PT, RZ, UR5, PT, P0 ;  /* 0x00000005ff007c0c */ /* 0x000fe2000bf05300 */
[----:B------:R-:W3:Y:S04]  /*18bf0*/  LDL R21, [R1+0x24] ;  /* 0x0000240001157983 */ /* 0x000ee80000100800 */
[----:B------:R-:W3:Y:S08]  /*18c00*/  LDL R2, [R1+0x28] ;  /* 0x0000280001027983 */ /* 0x000ef00000100800 */
[----:B------:R-:W-:Y:S01]  /*18c10*/  @P0 IADD3 R24, P1, R24, UR4, RZ ;  /* 0x0000000418180c10 */ /* 0x000fe2000ff3e0ff */
[----:B------:R-:W0:Y:S01]  /*18c20*/  S2R R3, SR_TID.X ;  /* 0x0000000000037919 */ /* 0x000e220000002100 */
[----:B------:R-:W-:-:S02]  /*18c30*/  ULDC UR4, c[0x0][0x2f4] ;  /* 0x0000bd0000047ab9 */ /* 0x000fc40000000800 */
[----:B------:R-:W-:Y:S01]  /*18c40*/  @P0 IADD3.X R25, R25, UR5, RZ, P1, !PT ;  /* 0x0000000519190c10 */ /* 0x000fe20008ffe4ff */
[----:B------:R-:W1:Y:S04]  /*18c50*/  S2R R0, SR_TID.X ;  /* 0x0000000000007919 */ /* 0x000e680000002100 */
[----:B----4-:R-:W4:Y:S01]  /*18c60*/  @P0 LDG.E R20, desc[UR38][R24.64] ;  /* 0x0000002618140981 */ /* 0x010f22000c1e1900 */
[----:B--2---:R-:W-:Y:S01]  /*18c70*/  ISETP.NE.AND P1, PT, R7, 0x1, PT ;  /* 0x000000010700780c */ /* 0x004fe20003f25270 */
[----:B0-----:R-:W-:Y:S01]  /*18c80*/  IMAD.SHL.U32 R3, R3, 0x20, RZ ;  /* 0x0000002003037824 */ /* 0x001fe200078e00ff */
[----:B-1----:R-:W-:Y:S01]  /*18c90*/  LOP3.LUT R0, R0, 0x7f, RZ, 0xc0, !PT ;  /* 0x0000007f00007812 */ /* 0x002fe200078ec0ff */
[----:B---3--:R-:W-:-:S03]  /*18ca0*/  VIADD R27, R27, 0xffffffff ;  /* 0xffffffff1b1b7836 */ /* 0x008fc60000000000 */
[----:B------:R-:W-:Y:S01]  /*18cb0*/  SHF.R.U32.HI R0, RZ, 0x2, R0 ;  /* 0x00000002ff007819 */ /* 0x000fe20000011600 */
[----:B------:R-:W-:Y:S01]  /*18cc0*/  IMAD.SHL.U32 R10, R27, 0x80, RZ ;  /* 0x000000801b0a7824 */ /* 0x000fe200078e00ff */
[----:B------:R-:W-:-:S04]  /*18cd0*/  LOP3.LUT R3, R3, 0x60, RZ, 0xc0, !PT ;  /* 0x0000006003037812 */ /* 0x000fc800078ec0ff */
[----:B------:R-:W-:Y:S01]  /*18ce0*/  LOP3.LUT R0, R10, R0, R3, 0xfe, !PT ;  /* 0x000000000a007212 */ /* 0x000fe200078efe03 */
[----:B------:R-:W0:Y:S08]  /*18cf0*/  @P1 LDC R4, c[0x0][0x434] ;  /* 0x00010d00ff041b82 */ /* 0x000e300000000800 */
[----:B------:R-:W1:Y:S01]  /*18d00*/  @P1 LDC R5, c[0x0][0x438] ;  /* 0x00010e00ff051b82 */ /* 0x000e620000000800 */
[----:B------:R-:W2:Y:S01]  /*18d10*/  S2R R11, SR_TID.X ;  /* 0x00000000000b7919 */ /* 0x000ea20000002100 */
[----:B------:R-:W-:Y:S01]  /*18d20*/  LOP3.LUT R23, R23, 0xfffffff7, RZ, 0xc0, !PT ;  /* 0xfffffff717177812 */ /* 0x000fe200078ec0ff */
[----:B--2---:R-:W-:-:S05]  /*18d30*/  IMAD.SHL.U32 R11, R11, 0x8, RZ ;  /* 0x000000080b0b7824 */ /* 0x004fca00078e00ff */
[----:B------:R-:W-:-:S04]  /*18d40*/  LOP3.LUT R11, R11, 0x18, RZ, 0xc0, !PT ;  /* 0x000000180b0b7812 */ /* 0x000fc800078ec0ff */
[----:B------:R-:W-:Y:S01]  /*18d50*/  LOP3.LUT R12, R11, 0x20, RZ, 0xfc, !PT ;  /* 0x000000200b0c7812 */ /* 0x000fe200078efcff */
[----:B------:R-:W-:Y:S01]  /*18d60*/  UMOV UR5, 0xffffffff ;  /* 0xffffffff00057882 */ /* 0x000fe20000000000 */
[----:B----4-:R-:W-:Y:S01]  /*18d70*/  @P0 STL [R1+0x10], R20 ;  /* 0x0000101401000387 */ /* 0x010fe20000100800 */
[C---:B------:R-:W-:Y:S01]  /*18d80*/  ISETP.GE.AND P0, PT, R0.reuse, R21, PT ;  /* 0x000000150000720c */ /* 0x040fe20003f06270 */
        /* <DEDUP_REMOVED lines=33> */
.L_x_12625:
[----:B------:R-:W-:-:S05]  /*18fa0*/  SHF.R.S32.HI R9, RZ, 0x1f, R18 ;  /* 0x0000001fff097819 */ /* 0x000fca0000011412 */
[----:B------:R0:W-:Y:S01]  /*18fb0*/  STL [R1+0xc], R9 ;  /* 0x00000c0901007387 */ /* 0x0001e20000100800 */
[----:B------:R-:W-:Y:S05]  /*18fc0*/  @!P2 BRA `(.L_x_12513) ;  /* 0x000000000004a947 */ /* 0x000fea0003800000 */
[----:B------:R-:W-:Y:S01]  /*18fd0*/  BPT.TRAP 0x1 ;  /* 0x000000040000795c */ /* 0x000fe20000300000 */
.L_x_12513:
        /* <DEDUP_REMOVED lines=26> */
.L_x_12626:
[----:B------:R-:W-:Y:S05]  /*19180*/  BSYNC B0 ;  /* 0x0000000000007941 */ /* 0x000fea0003800000 */
.L_x_12514:
        /* <DEDUP_REMOVED lines=74> */
.L_x_12636:
        /* <DEDUP_REMOVED lines=12> */
.L_x_12517:
        /* <DEDUP_REMOVED lines=11> */
.L_x_12518:
        /* <DEDUP_REMOVED lines=39> */
.L_x_12520:
[----:B------:R-:W-:Y:S05]  /*19a10*/  BSYNC B6 ;  /* 0x0000000000067941 */ /* 0x000fea0003800000 */
.L_x_12519:
        /* <DEDUP_REMOVED lines=48> */
[----:B------:R-:W-:Y:S02]  /*19d20*/  VIADD R0, R0, 0x80 ;  /* 0x0000008000007836 */ /* 0x000fe40000000000 */
[----:B------:R-:W-:Y:S01]  /*19d30*/  IMAD.IADD R6, R5, 0x1, R6 ;  /* 0x0000000105067824 */ /* 0x000fe200078e0206 */
[C---:B------:R-:W-:Y:S01]  /*19d40*/  LEA R5, P0, R4.reuse, UR8, 0x1 ;  /* 0x0000000804057c11 */ /* 0x040fe2000f8008ff */
[----:B------:R-:W1:Y:S03]  /*19d50*/  S2R R13, SR_TID.X ;  /* 0x00000000000d7919 */ /* 0x000e660000002100 */
[----:B------:R-:W-:Y:S01]  /*19d60*/  LEA.HI.X R4, R4, UR9, R6, 0x1, P0 ;  /* 0x0000000904047c11 */ /* 0x000fe200080f0c06 */
[----:B------:R-:W-:-:S02]  /*19d70*/  IMAD.MOV.U32 R6, RZ, RZ, R0 ;  /* 0x000000ffff067224 */ /* 0x000fc400078e0000 */
        /* <DEDUP_REMOVED lines=8> */
[----:B------:R-:W-:-:S04]  /*19e00*/  IMAD R6, R6, UR5, R7 ;  /* 0x0000000506067c24 */ /* 0x000fc8000f8e0207 */
[----:B------:R-:W-:Y:S01]  /*19e10*/  IMAD.IADD R3, R3, 0x1, R6 ;  /* 0x0000000103037824 */ /* 0x000fe200078e0206 */
[----:B------:R-:W-:Y:S01]  /*19e20*/  SHF.R.S32.HI R6, RZ, 0x1f, R0 ;  /* 0x0000001fff067819 */ /* 0x000fe20000011400 */
[----:B-1----:R-:W-:-:S04]  /*19e30*/  IMAD.SHL.U32 R11, R13, 0x8, RZ ;  /* 0x000000080d0b7824 */ /* 0x002fc800078e00ff */
[----:B------:R-:W-:Y:S02]  /*19e40*/  IMAD R6, R6, UR6, RZ ;  /* 0x0000000606067c24 */ /* 0x000fe4000f8e02ff */
[----:B------:R-:W-:Y:S01]  /*19e50*/  IMAD.WIDE.U32 R2, R0, UR6, R2 ;  /* 0x0000000600027c25 */ /* 0x000fe2000f8e0002 */
[----:B------:R-:W-:-:S03]  /*19e60*/  LOP3.LUT R11, R11, 0x18, RZ, 0xc0, !PT ;  /* 0x000000180b0b7812 */ /* 0x000fc600078ec0ff */
        /* <DEDUP_REMOVED lines=73> */
.L_x_12649:
        /* <DEDUP_REMOVED lines=13> */
.L_x_12522:
        /* <DEDUP_REMOVED lines=18> */
.L_x_12650:
[----:B------:R-:W-:Y:S05]  /*1a4f0*/  BSYNC B0 ;  /* 0x0000000000007941 */ /* 0x000fea0003800000 */
.L_x_12523:
[----:B------:R-:W2:Y:S01]  /*1a500*/  LDL R3, [R1+0x34] ;  /* 0x0000340001037983 */ /* 0x000ea20000100800 */
[----:B------:R-:W-:Y:S01]  /*1a510*/  BSSY B0, `(.L_x_12525) ;  /* 0x00000f6000007945 */ /* 0x000fe20003800000 */
[----:B--2---:R-:W-:-:S13]  /*1a520*/  ISETP.GE.AND P0, PT, R3, 0x2, PT ;  /* 0x000000020300780c */ /* 0x004fda0003f06270 */
[----:B------:R-:W-:Y:S05]  /*1a530*/  @!P0 BRA `(.L_x_12526) ;  /* 0x0000000c00cc8947 */ /* 0x000fea0003800000 */
[----:B------:R-:W2:Y:S01]  /*1a540*/  S2R R2, SR_TID.X ;  /* 0x0000000000027919 */ /* 0x000ea20000002100 */
[----:B-1----:R-:W-:Y:S01]  /*1a550*/  VIADD R0, R3, 0xfffffffe ;  /* 0xfffffffe03007836 */ /* 0x002fe20000000000 */
[----:B------:R-:W-:Y:S01]  /*1a560*/  ULDC UR4, c[0x0][0x2f4] ;  /* 0x0000bd0000047ab9 */ /* 0x000fe20000000800 */
[----:B------:R-:W-:Y:S01]  /*1a570*/  IMAD.MOV.U32 R10, RZ, RZ, R26 ;  /* 0x000000ffff0a7224 */ /* 0x000fe200078e001a */
[----:B------:R1:W5:Y:S04]  /*1a580*/  LDL.LU R17, [R1] ;  /* 0x0000000001117983 */ /* 0x0003680000300800 */
[----:B------:R1:W-:Y:S01]  /*1a590*/  STL [R1+0x8], R27 ;  /* 0x0000081b01007387 */ /* 0x0003e20000100800 */
[----:B--2---:R-:W-:-:S05]  /*1a5a0*/  IMAD.SHL.U32 R4, R2, 0x8, RZ ;  /* 0x0000000802047824 */ /* 0x004fca00078e00ff */
[----:B------:R-:W-:-:S04]  /*1a5b0*/  LOP3.LUT R4, R4, 0x18, RZ, 0xc0, !PT ;  /* 0x0000001804047812 */ /* 0x000fc800078ec0ff */
[C---:B------:R-:W-:Y:S02]  /*1a5c0*/  LOP3.LUT R3, R4.reuse, 0x20, RZ, 0xfc, !PT ;  /* 0x0000002004037812 */ /* 0x040fe400078efcff */
[C---:B------:R-:W-:Y:S02]  /*1a5d0*/  LOP3.LUT R2, R4.reuse, 0x40, RZ, 0xfc, !PT ;  /* 0x0000004004027812 */ /* 0x040fe400078efcff */
[----:B------:R-:W-:Y:S02]  /*1a5e0*/  ISETP.GE.AND P3, PT, R4, UR4, PT ;  /* 0x0000000404007c0c */ /* 0x000fe4000bf66270 */
[----:B------:R-:W-:Y:S02]  /*1a5f0*/  ISETP.GE.AND P2, PT, R3, UR4, PT ;  /* 0x0000000403007c0c */ /* 0x000fe4000bf46270 */
[----:B-1----:R-:W-:-:S13]  /*1a600*/  ISETP.GE.AND P1, PT, R2, UR4, PT ;  /* 0x0000000402007c0c */ /* 0x002fda000bf26270 */
.L_x_12539:
        /* <DEDUP_REMOVED lines=42> */
.L_x_12527:
[----:B------:R-:W-:Y:S01]  /*1a8b0*/  IMAD R5, R26, 0x8, R22 ;  /* 0x000000081a057824 */ /* 0x000fe200078e0216 */
[----:B------:R-:W-:Y:S01]  /*1a8c0*/  SHF.L.U32 R0, R2, 0x1f, RZ ;  /* 0x0000001f02007819 */ /* 0x000fe200000006ff */
[----:B------:R-:W-:Y:S03]  /*1a8d0*/  BSSY B1, `(.L_x_12528) ;  /* 0x0000003000017945 */ /* 0x000fe60003800000 */
[----:B------:R-:W0:Y:S02]  /*1a8e0*/  SYNCS.PHASECHK.TRANS64.TRYWAIT P0, [R5+URZ+0x2d840], R0 ;  /* 0x02d84000050075a7 */ /* 0x000e24000800017f */
[----:B0-----:R-:W-:Y:S05]  /*1a8f0*/  @!P0 BRA `(.L_x_12529) ;  /* 0x00000040009c8947 */ /* 0x001fea0003800000 */
.L_x_12651:
[----:B------:R-:W-:Y:S05]  /*1a900*/  BSYNC B1 ;  /* 0x0000000000017941 */ /* 0x000fea0003800000 */
.L_x_12528:
        /* <DEDUP_REMOVED lines=55> */
.L_x_12661:
        /* <DEDUP_REMOVED lines=11> */
.L_x_12531:
        /* <DEDUP_REMOVED lines=11> */
.L_x_12532:
[----:B------:R1:W-:Y:S01]  /*1ade0*/  SYNCS.ARRIVE.TRANS64.A1T0 RZ, [R5+URZ+0x2d830], RZ ;  /* 0x02d830ff05ff79a7 */ /* 0x0003e2000810003f */
[----:B------:R-:W-:Y:S05]  /*1adf0*/  @!P5 BRA `(.L_x_12533) ;  /* 0x000000000004d947 */ /* 0x000fea0003800000 */
[----:B------:R-:W-:Y:S01]  /*1ae00*/  BPT.TRAP 0x1 ;  /* 0x000000040000795c */ /* 0x000fe20000300000 */
.L_x_12533:
[----:B------:R-:W-:Y:S01]  /*1ae10*/  SHF.L.U32 R2, R17, 0x1f, RZ ;  /* 0x0000001f11027819 */ /* 0x000fe200000006ff */
[----:B-1----:R-:W-:Y:S01]  /*1ae20*/  IMAD R5, R10, 0x8, R22 ;  /* 0x000000080a057824 */ /* 0x002fe200078e0216 */
[----:B------:R-:W-:Y:S03]  /*1ae30*/  BSSY B1, `(.L_x_12534) ;  /* 0x0000003000017945 */ /* 0x000fe60003800000 */
[----:B------:R-:W1:Y:S02]  /*1ae40*/  SYNCS.PHASECHK.TRANS64.TRYWAIT P0, [R5+URZ+0x2d860], R2 ;  /* 0x02d86002050075a7 */ /* 0x000e64000800017f */
[----:B-1----:R-:W-:Y:S05]  /*1ae50*/  @!P0 BRA `(.L_x_12535) ;  /* 0x0000004000ac8947 */ /* 0x002fea0003800000 */
.L_x_12662:
[----:B------:R-:W-:Y:S05]  /*1ae60*/  BSYNC B1 ;  /* 0x0000000000017941 */ /* 0x000fea0003800000 */
.L_x_12534:
        /* <DEDUP_REMOVED lines=45> */
.L_x_12672:
        /* <DEDUP_REMOVED lines=32> */
.L_x_12537:
        /* <DEDUP_REMOVED lines=12> */
.L_x_12538:
[----:B------:R2:W5:Y:S01]  /*1b400*/  LDL R17, [R1] ;  /* 0x0000000001117983 */ /* 0x0005620000100800 */
[----:B------:R2:W-:Y:S01]  /*1b410*/  SYNCS.ARRIVE.TRANS64.A1T0 RZ, [R5+URZ+0x2d850], RZ ;  /* 0x02d850ff05ff79a7 */ /* 0x0005e2000810003f */
[C---:B------:R-:W-:Y:S02]  /*1b420*/  VIADD R0, R27.reuse, 0xffffffff ;  /* 0xffffffff1b007836 */ /* 0x040fe40000000000 */
[----:B------:R2:W-:Y:S01]  /*1b430*/  STL [R1+0x8], R27 ;  /* 0x0000081b01007387 */ /* 0x0005e20000100800 */
[----:B------:R-:W-:Y:S01]  /*1b440*/  ISETP.GT.AND P0, PT, R27, RZ, PT ;  /* 0x000000ff1b00720c */ /* 0x000fe20003f04270 */
[----:B------:R-:W-:-:S12]  /*1b450*/  IMAD.MOV.U32 R10, RZ, RZ, R26 ;  /* 0x000000ffff0a7224 */ /* 0x000fd800078e001a */
[----:B--2---:R-:W-:Y:S05]  /*1b460*/  @P0 BRA `(.L_x_12539) ;  /* 0xfffffff000680947 */ /* 0x004fea000383ffff */
.L_x_12526:
[----:B------:R-:W-:Y:S05]  /*1b470*/  BSYNC B0 ;  /* 0x0000000000007941 */ /* 0x000fea0003800000 */
.L_x_12525:
        /* <DEDUP_REMOVED lines=17> */
.L_x_12541:
[----:B------:R-:W-:Y:S05]  /*1b590*/  BSYNC B0 ;  /* 0x0000000000007941 */ /* 0x000fea0003800000 */
.L_x_12540:
[----:B-1----:R-:W-:-:S05]  /*1b5a0*/  IMAD.U32 R0, RZ, RZ, UR40 ;  /* 0x00000028ff007e24 */ /* 0x002fca000f8e00ff */
[----:B------:R-:W-:-:S13]  /*1b5b0*/  ISETP.NE.AND P0, PT, R0, 0x3, PT ;  /* 0x000000030000780c */ /* 0x000fda0003f05270 */
[----:B------:R-:W-:Y:S05]  /*1b5c0*/  @!P0 BRA `(.L_x_12542) ;  /* 0x0000000000048947 */ /* 0x000fea0003800000 */
[----:B------:R-:W-:Y:S01]  /*1b5d0*/  BPT.TRAP 0x1 ;  /* 0x000000040000795c */ /* 0x000fe20000300000 */
.L_x_12542:
        /* <DEDUP_REMOVED lines=8> */
.L_x_12673:
[----:B------:R-:W-:Y:S05]  /*1b660*/  BSYNC B0 ;  /* 0x0000000000007941 */ /* 0x000fea0003800000 */
.L_x_12543:
        /* <DEDUP_REMOVED lines=51> */
.L_x_12683:
        /* <DEDUP_REMOVED lines=13> */
.L_x_12546:
        /* <DEDUP_REMOVED lines=11> */
.L_x_12547:
        /* <DEDUP_REMOVED lines=8> */
.L_x_12506:
[----:B------:R-:W-:Y:S05]  /*1bba0*/  BSYNC B7 ;  /* 0x0000000000077941 */ /* 0x000fea0003800000 */
.L_x_12504:
        /* <DEDUP_REMOVED lines=8> */
[----:B-----5:R3:W4:Y:S01]  /*1bc30*/  LDS.128 R16, [R22+0x2d8d0] ;  /* 0x02d8d00016107984 */ /* 0x0207220000000c00 */
[----:B------:R-:W-:Y:S06]  /*1bc40*/  BAR.ARV 0x4, 0x200 ;  /* 0x0108000000007b1d */ /* 0x000fec0000002000 */
[----:B------:R-:W-:Y:S05]  /*1bc50*/  BRA `(.L_x_12549) ;  /* 0x0000000800cc7947 */ /* 0x000fea0003800000 */
.L_x_12548:
        /* <DEDUP_REMOVED lines=36> */
.L_x_12693:
[----:B------:R-:W-:Y:S02]  /*1bea0*/  ULDC UR4, c[0x0][0xc38] ;  /* 0x00030e0000047ab9 */ /* 0x000fe40000000800 */
[----:B------:R-:W-:-:S04]  /*1beb0*/  IMAD.U32 R4, RZ, RZ, UR4 ;  /* 0x00000004ff047e24 */ /* 0x000fc8000f8e00ff */
[----:B--2---:R-:W-:-:S04]  /*1bec0*/  IMAD R5, R14, R4, RZ ;  /* 0x000000040e057224 */ /* 0x004fc800078e02ff */
[----:B------:R-:W-:-:S05]  /*1bed0*/  IMAD.IADD R16, R16, 0x1, R5 ;  /* 0x0000000110107824 */ /* 0x000fca00078e0205 */
[----:B------:R-:W-:-:S13]  /*1bee0*/  ISETP.GT.AND P6, PT, R16, R0, PT ;  /* 0x000000001000720c */ /* 0x000fda0003fc4270 */
[----:B------:R-:W-:Y:S05]  /*1bef0*/  @P6 BRA `(.L_x_12551) ;  /* 0x00000000009c6947 */ /* 0x000fea0003800000 */
.L_x_12556:
        /* <DEDUP_REMOVED lines=11> */
[----:B0-----:R-:W0:Y:S02]  /*1bfb0*/  LDC.64 R2, c[0x0][0xc80] ;  /* 0x00032000ff027b82 */ /* 0x001e240000000a00 */
[----:B0-----:R-:W-:-:S06]  /*1bfc0*/  IMAD.WIDE R2, R5, 0x4, R2 ;  /* 0x0000000405027825 */ /* 0x001fcc00078e0202 */
[----:B------:R2:W5:Y:S02]  /*1bfd0*/  LDG.E R2, desc[UR38][R2.64] ;  /* 0x0000002602027981 */ /* 0x000564000c1e1900 */
.L_x_12554:
[----:B------:R-:W-:Y:S05]  /*1bfe0*/  BSYNC B0 ;  /* 0x0000000000007941 */ /* 0x000fea0003800000 */
.L_x_12553:
[----:B------:R-:W-:-:S03]  /*1bff0*/  UMOV UR4, 0xffffffff ;  /* 0xffffffff00047882 */ /* 0x000fc60000000000 */
[----:B------:R-:W-:Y:S05]  /*1c000*/  BRA.DIV UR4, `(.L_x_12555) ;  /* 0x0000004204607947 */ /* 0x000fea000b800000 */
[----:B-----5:R-:W3:Y:S02]  /*1c010*/  SHFL.UP PT, R14, R2, 0x1, RZ ;  /* 0x04200000020e7989 */ /* 0x020ee400000e00ff */
[----:B---3--:R-:W-:-:S05]  /*1c020*/  SEL R13, R14, RZ, P1 ;  /* 0x000000ff0e0d7207 */ /* 0x008fca0000800000 */
[----:B------:R-:W-:-:S05]  /*1c030*/  IMAD.IADD R13, R2, 0x1, R13 ;  /* 0x00000001020d7824 */ /* 0x000fca00078e020d */
[----:B------:R-:W3:Y:S02]  /*1c040*/  SHFL.UP PT, R14, R13, 0x2, RZ ;  /* 0x044000000d0e7989 */ /* 0x000ee400000e00ff */
[----:B---3--:R-:W-:-:S05]  /*1c050*/  SEL R14, R14, RZ, P2 ;  /* 0x000000ff0e0e7207 */ /* 0x008fca0001000000 */
[----:B0-2---:R-:W-:-:S05]  /*1c060*/  IMAD.IADD R3, R13, 0x1, R14 ;  /* 0x000000010d037824 */ /* 0x005fca00078e020e */
        /* <DEDUP_REMOVED lines=10> */
.L_x_12701:
[----:B------:R-:W-:Y:S02]  /*1c110*/  ULDC UR4, c[0x0][0xc38] ;  /* 0x00030e0000047ab9 */ /* 0x000fe40000000800 */
[----:B------:R-:W-:-:S04]  /*1c120*/  IMAD.U32 R4, RZ, RZ, UR4 ;  /* 0x00000004ff047e24 */ /* 0x000fc8000f8e00ff */
[----:B--2---:R-:W-:-:S04]  /*1c130*/  IMAD R5, R14, R4, RZ ;  /* 0x000000040e057224 */ /* 0x004fc800078e02ff */
[----:B------:R-:W-:-:S05]  /*1c140*/  IMAD.IADD R16, R5, 0x1, R16 ;  /* 0x0000000105107824 */ /* 0x000fca00078e0210 */
[----:B------:R-:W-:-:S13]  /*1c150*/  ISETP.GT.AND P6, PT, R16, R0, PT ;  /* 0x000000001000720c */ /* 0x000fda0003fc4270 */
[----:B------:R-:W-:Y:S05]  /*1c160*/  @!P6 BRA `(.L_x_12556) ;  /* 0xfffffffc0064e947 */ /* 0x000fea000383ffff */
.L_x_12551:
[----:B------:R-:W-:Y:S01]  /*1c170*/  IMAD.IADD R16, R16, 0x1, -R5 ;  /* 0x0000000110107824 */ /* 0x000fe200078e0a05 */
[----:B------:R-:W-:-:S03]  /*1c180*/  UMOV UR4, 0xffffffff ;  /* 0xffffffff00047882 */ /* 0x000fc60000000000 */
[----:B------:R-:W-:-:S05]  /*1c190*/  IMAD R5, R3, R4, R16 ;  /* 0x0000000403057224 */ /* 0x000fca00078e0210 */
[----:B------:R-:W-:Y:S01]  /*1c1a0*/  ISETP.GT.AND P6, PT, R5, R0, PT ;  /* 0x000000000500720c */ /* 0x000fe20003fc4270 */
[----:B------:R-:W-:-:S12]  /*1c1b0*/  BRA.DIV UR4, `(.L_x_12557) ;  /* 0x0000004204b07947 */ /* 0x000fd8000b800000 */
[----:B------:R-:W-:-:S04]  /*1c1c0*/  VOTE.ANY R5, PT, !P6 ;  /* 0x0000000000057806 */ /* 0x000fc800070e0100 */
[----:B------:R-:W2:Y:S02]  /*1c1d0*/  POPC R6, R5 ;  /* 0x0000000500067309 */ /* 0x000ea40000000000 */
[----:B--2--5:R2:W3:Y:S02]  /*1c1e0*/  SHFL.IDX PT, R17, R2, R6, 0x1f ;  /* 0x00001f0602117589 */ /* 0x0244e400000e0000 */
.L_x_12705:
[----:B------:R-:W-:Y:S01]  /*1c1f0*/  ISETP.NE.AND P0, PT, R5, RZ, PT ;  /* 0x000000ff0500720c */ /* 0x000fe20003f05270 */
[----:B------:R-:W-:-:S12]  /*1c200*/  IMAD.MOV.U32 R5, RZ, RZ, RZ ;  /* 0x000000ffff057224 */ /* 0x000fd800078e00ff */
[----:B------:R-:W-:Y:S05]  /*1c210*/  @!P0 BRA `(.L_x_12558) ;  /* 0x0000000000108947 */ /* 0x000fea0003800000 */
[----:B------:R-:W-:Y:S01]  /*1c220*/  UMOV UR4, 0xffffffff ;  /* 0xffffffff00047882 */ /* 0x000fe20000000000 */
[----:B------:R-:W-:Y:S02]  /*1c230*/  VIADD R12, R6, 0xffffffff ;  /* 0xffffffff060c7836 */ /* 0x000fe40000000000 */
[----:B------:R-:W-:Y:S05]  /*1c240*/  BRA.DIV UR4, `(.L_x_12559) ;  /* 0x0000004204d47947 */ /* 0x000fea000b800000 */
[----:B------:R4:W0:Y:S02]  /*1c250*/  SHFL.IDX PT, R5, R3, R12, 0x1f ;  /* 0x00001f0c03057589 */ /* 0x00082400000e0000 */
.L_x_12558:
[----:B0-2-4-:R-:W0:Y:S01]  /*1c260*/  LDC.64 R2, c[0x0][0xc90] ;  /* 0x00032400ff027b82 */ /* 0x015e220000000a00 */
[----:B------:R-:W-:-:S04]  /*1c270*/  IMAD.IADD R19, R6, 0x1, R19 ;  /* 0x0000000106137824 */ /* 0x000fc800078e0213 */
[----:B0-----:R-:W-:-:S05]  /*1c280*/  IMAD.WIDE R2, R19, 0x4, R2 ;  /* 0x0000000413027825 */ /* 0x001fca00078e0202 */
[----:B------:R0:W3:Y:S01]  /*1c290*/  LDG.E R7, desc[UR38][R2.64] ;  /* 0x0000002602077981 */ /* 0x0000e2000c1e1900 */
[----:B------:R-:W-:Y:S02]  /*1c2a0*/  IMAD R16, R5, R4, R16 ;  /* 0x0000000405107224 */ /* 0x000fe400078e0210 */
[----:B0-----:R-:W-:Y:S02]  /*1c2b0*/  IMAD.MOV.U32 R2, RZ, RZ, RZ ;  /* 0x000000ffff027224 */ /* 0x001fe400078e00ff */
[----:B---3--:R-:W-:-:S05]  /*1c2c0*/  IMAD R6, R17, R7, RZ ;  /* 0x0000000711067224 */ /* 0x008fca00078e02ff */
        /* <DEDUP_REMOVED lines=59> */
.L_x_12552:
[----:B------:R-:W-:Y:S01]  /*1c680*/  UMOV UR4, URZ ;  /* 0x0000003f00047c82 */ /* 0x000fe20008000000 */
[----:B------:R-:W-:Y:S01]  /*1c690*/  UMOV UR5, URZ ;  /* 0x0000003f00057c82 */ /* 0x000fe20008000000 */
[----:B------:R-:W-:Y:S01]  /*1c6a0*/  ULDC UR6, c[0x0][0xc3c] ;  /* 0x00030f0000067ab9 */ /* 0x000fe20000000800 */
[----:B------:R-:W-:Y:S02]  /*1c6b0*/  IMAD.MOV.U32 R16, RZ, RZ, R0 ;  /* 0x000000ffff107224 */ /* 0x000fe400078e0000 */
[----:B-----5:R-:W-:Y:S02]  /*1c6c0*/  IMAD.U32 R17, RZ, RZ, UR4 ;  /* 0x00000004ff117e24 */ /* 0x020fe4000f8e00ff */
[----:B------:R-:W-:Y:S02]  /*1c6d0*/  IMAD.U32 R18, RZ, RZ, UR5 ;  /* 0x00000005ff127e24 */ /* 0x000fe4000f8e00ff */
[----:B------:R-:W-:-:S07]  /*1c6e0*/  IMAD.U32 R19, RZ, RZ, UR6 ;  /* 0x00000006ff137e24 */ /* 0x000fce000f8e00ff */
.L_x_12560:
[----:B------:R-:W2:Y:S01]  /*1c6f0*/  S2R R0, SR_TID.X ;  /* 0x0000000000007919 */ /* 0x000ea20000002100 */
[----:B------:R-:W-:Y:S05]  /*1c700*/  WARPSYNC.ALL ;  /* 0x0000000000007948 */ /* 0x000fea0003800000 */
[----:B------:R-:W-:Y:S01]  /*1c710*/  BAR.SYNC.DEFER_BLOCKING 0x4, 0x200 ;  /* 0x0108000000007b1d */ /* 0x000fe20000010000 */
[----:B--2---:R-:W-:-:S04]  /*1c720*/  LOP3.LUT R0, R0, 0x1f, RZ, 0xc0, !PT ;  /* 0x0000001f00007812 */ /* 0x004fc800078ec0ff */
[----:B------:R-:W-:-:S13]  /*1c730*/  ISETP.NE.AND P0, PT, R0, RZ, PT ;  /* 0x000000ff0000720c */ /* 0x000fda0003f05270 */
[----:B0-----:R-:W0:Y:S01]  /*1c740*/  @!P0 S2R R3, SR_CgaCtaId ;  /* 0x0000000000038919 */ /* 0x001e220000008800 */
[----:B------:R-:W-:-:S04]  /*1c750*/  @!P0 MOV R0, 0x400 ;  /* 0x0000040000008802 */ /* 0x000fc80000000f00 */
[----:B0-----:R-:W-:-:S05]  /*1c760*/  @!P0 LEA R22, R3, R0, 0x18 ;  /* 0x0000000003168211 */ /* 0x001fca00078ec0ff */
[----:B------:R0:W-:Y:S01]  /*1c770*/  @!P0 STS.128 [R22+0x2d8d0], R16 ;  /* 0x02d8d01016008388 */ /* 0x0001e20000000c00 */
[----:B------:R-:W-:Y:S06]  /*1c780*/  BAR.ARV 0x5, 0x200 ;  /* 0x0148000000007b1d */ /* 0x000fec0000002000 */
.L_x_12549:
[----:B------:R-:W-:Y:S02]  /*1c790*/  ULDC UR4, c[0x0][0xc3c] ;  /* 0x00030f0000047ab9 */ /* 0x000fe40000000800 */
[----:B----4-:R-:W-:-:S13]  /*1c7a0*/  ISETP.GE.AND P0, PT, R19, UR4, PT ;  /* 0x0000000413007c0c */ /* 0x010fda000bf06270 */
[----:B------:R-:W-:Y:S05]  /*1c7b0*/  @!P0 BRA `(.L_x_12561) ;  /* 0xffffffa000988947 */ /* 0x000fea000383ffff */
[----:B------:R-:W-:Y:S05]  /*1c7c0*/  BSYNC B8 ;  /* 0x0000000000087941 */ /* 0x000fea0003800000 */
.L_x_12460:
[----:B0-----:R-:W4:Y:S01]  /*1c7d0*/  LDL.LU R0, [R1+0x48] ;  /* 0x0000480001007983 */ /* 0x001f220000300800 */
[----:B------:R-:W-:Y:S01]  /*1c7e0*/  BSSY B0, `(.L_x_12562) ;  /* 0x000000b000007945 */ /* 0x000fe20003800000 */
[----:B------:R-:W0:Y:S01]  /*1c7f0*/  S2R R5, SR_CgaCtaId ;  /* 0x0000000000057919 */ /* 0x000e220000008800 */
[----:B----4-:R-:W-:-:S05]  /*1c800*/  VIADD R0, R0, 0x1 ;  /* 0x0000000100007836 */ /* 0x010fca0000000000 */
        /* <DEDUP_REMOVED lines=8> */
.L_x_12708:
[----:B------:R-:W-:Y:S05]  /*1c890*/  BSYNC B0 ;  /* 0x0000000000007941 */ /* 0x000fea0003800000 */
.L_x_12562:
[----:B------:R-:W-:-:S03]  /*1c8a0*/  UMOV UR4, 0xffffffff ;  /* 0xffffffff00047882 */ /* 0x000fc60000000000 */
[----:B------:R-:W-:Y:S05]  /*1c8b0*/  BRA.DIV UR4, `(.L_x_12564) ;  /* 0x0000003e04747947 */ /* 0x000fea000b800000 */
[----:B0-----:R-:W0:Y:S02]  /*1c8c0*/  S2R R0, SR_TID.X ;  /* 0x0000000000007919 */ /* 0x001e240000002100 */
[----:B0-----:R-:W-:-:S04]  /*1c8d0*/  SHF.R.U32.HI R0, RZ, 0x5, R0 ;  /* 0x00000005ff007819 */ /* 0x001fc80000011600 */
[----:B------:R-:W-:-:S05]  /*1c8e0*/  LOP3.LUT R0, R0, 0x3, RZ, 0xc0, !PT ;  /* 0x0000000300007812 */ /* 0x000fca00078ec0ff */
[----:B------:R0:W4:Y:S02]  /*1c8f0*/  SHFL.IDX PT, R14, R0, RZ, 0x1f ;  /* 0x00001fff000e7589 */ /* 0x00012400000e0000 */
.L_x_12711:
[----:B----4-:R-:W-:-:S13]  /*1c900*/  ISETP.NE.AND P0, PT, R14, RZ, PT ;  /* 0x000000ff0e00720c */ /* 0x010fda0003f05270 */
[----:B------:R-:W-:Y:S05]  /*1c910*/  @P0 BRA `(.L_x_12295) ;  /* 0x0000000000900947 */ /* 0x000fea0003800000 */
[----:B------:R-:W-:-:S03]  /*1c920*/  UMOV UR4, 0xffffffff ;  /* 0xffffffff00047882 */ /* 0x000fc60000000000 */
[----:B------:R-:W-:Y:S05]  /*1c930*/  BRA.DIV UR4, `(.L_x_12565) ;  /* 0x0000003e04887947 */ /* 0x000fea000b800000 */
[----:B------:R-:W-:-:S13]  /*1c940*/  ELECT P6, URZ, PT ;  /* 0x00000000003f782f */ /* 0x000fda00038c0000 */
.L_x_12714:
[----:B------:R-:W-:Y:S05]  /*1c950*/  @!P6 BRA `(.L_x_12295) ;  /* 0x000000000080e947 */ /* 0x000fea0003800000 */
[----:B------:R-:W-:-:S06]  /*1c960*/  ULOP3.LUT UR4, UR36, 0x2, URZ, 0xfc, !UPT ;  /* 0x0000000224047892 */ /* 0x000fcc000f8efc3f */
[----:B0-----:R-:W-:-:S05]  /*1c970*/  IMAD.U32 R0, RZ, RZ, UR4 ;  /* 0x00000004ff007e24 */ /* 0x001fca000f8e00ff */
[----:B------:R-:W-:-:S13]  /*1c980*/  ISETP.NE.AND P0, PT, R0, 0x3, PT ;  /* 0x000000030000780c */ /* 0x000fda0003f05270 */
[----:B------:R-:W-:Y:S05]  /*1c990*/  @!P0 BRA `(.L_x_12566) ;  /* 0x0000000000048947 */ /* 0x000fea0003800000 */
[----:B------:R-:W-:Y:S01]  /*1c9a0*/  BPT.TRAP 0x1 ;  /* 0x000000040000795c */ /* 0x000fe20000300000 */
.L_x_12566:
[----:B------:R-:W4:Y:S01]  /*1c9b0*/  LDL R0, [R1] ;  /* 0x0000000001007983 */ /* 0x000f220000100800 */
[C---:B------:R-:W-:Y:S02]  /*1c9c0*/  IMAD R3, R26.reuse, 0x8, R5 ;  /* 0x000000081a037824 */ /* 0x040fe400078e0205 */
[----:B------:R-:W-:-:S05]  /*1c9d0*/  VIADD R26, R26, 0x1 ;  /* 0x000000011a1a7836 */ /* 0x000fca0000000000 */
[----:B------:R-:W-:Y:S02]  /*1c9e0*/  ISETP.NE.AND P2, PT, R26, 0x2, PT ;  /* 0x000000021a00780c */ /* 0x000fe40003f45270 */
[----:B----4-:R-:W-:Y:S02]  /*1c9f0*/  SHF.L.U32 R2, R0, 0x1f, RZ ;  /* 0x0000001f00027819 */ /* 0x010fe400000006ff */
[----:B------:R-:W-:Y:S02]  /*1ca00*/  SEL R0, RZ, 0x1, P2 ;  /* 0x00000001ff007807 */ /* 0x000fe40001000000 */
[----:B------:R-:W0:Y:S02]  /*1ca10*/  SYNCS.PHASECHK.TRANS64.TRYWAIT P1, [R3+URZ+0x2d840], R2 ;  /* 0x02d84002030075a7 */ /* 0x000e24000802017f */
[----:B0-----:R-:W-:Y:S05]  /*1ca20*/  @!P1 BRA `(.L_x_12567) ;  /* 0x0000003c006c9947 */ /* 0x001fea0003800000 */
.L_x_12715:
[----:B------:R-:W4:Y:S01]  /*1ca30*/  LDL.LU R4, [R1] ;  /* 0x0000000001047983 */ /* 0x000f220000300800 */
[----:B------:R-:W-:Y:S02]  /*1ca40*/  SEL R26, R26, RZ, P2 ;  /* 0x000000ff1a1a7207 */ /* 0x000fe40001000000 */
[----:B----4-:R-:W-:Y:S01]  /*1ca50*/  LOP3.LUT R0, R4, R0, RZ, 0x3c, !PT ;  /* 0x0000000004007212 */ /* 0x010fe200078e3cff */
[----:B------:R-:W-:Y:S06]  /*1ca60*/  @!P0 BRA `(.L_x_12568) ;  /* 0x0000000000048947 */ /* 0x000fec0003800000 */
[----:B------:R-:W-:Y:S01]  /*1ca70*/  BPT.TRAP 0x1 ;  /* 0x000000040000795c */ /* 0x000fe20000300000 */
.L_x_12568:
[----:B------:R-:W-:Y:S01]  /*1ca80*/  IMAD R5, R26, 0x8, R5 ;  /* 0x000000081a057824 */ /* 0x000fe200078e0205 */
[----:B------:R-:W-:-:S04]  /*1ca90*/  SHF.L.U32 R0, R0, 0x1f, RZ ;  /* 0x0000001f00007819 */ /* 0x000fc800000006ff */
[----:B------:R-:W4:Y:S02]  /*1caa0*/  SYNCS.PHASECHK.TRANS64.TRYWAIT P1, [R5+URZ+0x2d840], R0 ;  /* 0x02d84000050075a7 */ /* 0x000f24000802017f */
[----:B----4-:R-:W-:Y:S05]  /*1cab0*/  @!P1 BRA `(.L_x_12569) ;  /* 0x0000003c005c9947 */ /* 0x010fea0003800000 */
.L_x_12716:
[----:B------:R-:W-:Y:S05]  /*1cac0*/  @!P0 BRA `(.L_x_12570) ;  /* 0x0000000000048947 */ /* 0x000fea0003800000 */
[----:B------:R-:W-:Y:S01]  /*1cad0*/  BPT.TRAP 0x1 ;  /* 0x000000040000795c */ /* 0x000fe20000300000 */
.L_x_12570:
[----:B------:R-:W5:Y:S02]  /*1cae0*/  SYNCS.PHASECHK.TRANS64.TRYWAIT P1, [R3+URZ+0x2d860], R2 ;  /* 0x02d86002030075a7 */ /* 0x000f64000802017f */
[----:B-----5:R-:W-:Y:S05]  /*1caf0*/  @!P1 BRA `(.L_x_12571) ;  /* 0x0000003c00609947 */ /* 0x020fea0003800000 */
.L_x_12717:
[----:B------:R-:W-:Y:S05]  /*1cb00*/  @!P0 BRA `(.L_x_12572) ;  /* 0x0000000000048947 */ /* 0x000fea0003800000 */
[----:B------:R-:W-:Y:S01]  /*1cb10*/  BPT.TRAP 0x1 ;  /* 0x000000040000795c */ /* 0x000fe20000300000 */
.L_x_12572:
[----:B------:R0:W0:Y:S02]  /*1cb20*/  SYNCS.PHASECHK.TRANS64.TRYWAIT P0, [R5+URZ+0x2d860], R0 ;  /* 0x02d86000050075a7 */ /* 0x000024000800017f */
[----:B0-----:R-:W-:Y:S05]  /*1cb30*/  @!P0 NANOSLEEP.SYNCS 0x989680 ;  /* 0x009896800000895d */ /* 0x001fea0003900000 */
[----:B------:R-:W0:Y:S02]  /*1cb40*/  @!P0 SYNCS.PHASECHK.TRANS64 P0, [R5+URZ+0x2d860], R0 ;  /* 0x02d86000050085a7 */ /* 0x000e24000800007f */
[----:B0-----:R-:W-:Y:S05]  /*1cb50*/  @!P0 BRA `(.L_x_12572) ;  /* 0xfffffffc00f08947 */ /* 0x001fea000383ffff */
.L_x_12295:
[----:B------:R-:W-:Y:S05]  /*1cb60*/  BSYNC B9 ;  /* 0x0000000000097941 */ /* 0x000fea0003800000 */
.L_x_12292:
[----:B------:R-:W-:Y:S05]  /*1cb70*/  EXIT ;  /* 0x000000000000794d */ /* 0x000fea0003800000 */
.L_x_12311:
[----:B0-----:R0:W1:Y:S02]  /*1cb80*/  SYNCS.PHASECHK.TRANS64.TRYWAIT P4, [R35+URZ+0x2d890], R85 ;  /* 0x02d89055230075a7 */ /* 0x001064000808017f */
[----:B-1----:R-:W-:Y:S05]  /*1cb90*/  @!P4 NANOSLEEP.SYNCS 0x989680 ;  /* 0x009896800000c95d */ /* 0x002fea0003900000 */
[----:B------:R-:W1:Y:S02]  /*1cba0*/  @!P4 SYNCS.PHASECHK.TRANS64 P4, [R35+URZ+0x2d890], R85 ;  /* 0x02d890552300c5a7 */ /* 0x000e64000808007f */
[----:B-1----:R-:W-:Y:S05]  /*1cbb0*/  @!P4 BRA `(.L_x_12311) ;  /* 0xfffffffc00f0c947 */ /* 0x002fea000383ffff */
[----:B------:R-:W-:Y:S05]  /*1cbc0*/  BRA `(.L_x_12573) ;  /* 0xfffffe6400b47947 */ /* 0x000fea000383ffff */
.L_x_12312:
        /* <DEDUP_REMOVED lines=8> */
.L_x_12575:
[----:B------:R-:W-:Y:S05]  /*1cc50*/  BSYNC B1 ;  /* 0x0000000000017941 */ /* 0x000fea0003800000 */
.L_x_12574:
        /* <DEDUP_REMOVED lines=8> */
.L_x_12576:
[----:B------:R-:W-:Y:S01]  /*1cce0*/  IMAD.MOV.U32 R60, RZ, RZ, R14 ;  /* 0x000000ffff3c7224 */ /* 0x000fe200078e000e */
[----:B------:R-:W-:Y:S06]  /*1ccf0*/  BRA `(.L_x_12577) ;  /* 0xfffffe64007c7947 */ /* 0x000fec000383ffff */
.L_x_12340:
[----:B0-----:R0:W1:Y:S02]  /*1cd00*/  SYNCS.PHASECHK.TRANS64.TRYWAIT P4, [R35+URZ+0x2d890], R85 ;  /* 0x02d89055230075a7 */ /* 0x001064000808017f */
[----:B-1----:R-:W-:Y:S05]  /*1cd10*/  @!P4 NANOSLEEP.SYNCS 0x989680 ;  /* 0x009896800000c95d */ /* 0x002fea0003900000 */
[----:B------:R-:W1:Y:S02]  /*1cd20*/  @!P4 SYNCS.PHASECHK.TRANS64 P4, [R35+URZ+0x2d890], R85 ;  /* 0x02d890552300c5a7 */ /* 0x000e64000808007f */
[----:B-1----:R-:W-:Y:S05]  /*1cd30*/  @!P4 BRA `(.L_x_12340) ;  /* 0xfffffffc00f0c947 */ /* 0x002fea000383ffff */
[----:B------:R-:W-:Y:S05]  /*1cd40*/  BRA `(.L_x_12578) ;  /* 0xfffffe8000787947 */ /* 0x000fea000383ffff */
.L_x_12341:
        /* <DEDUP_REMOVED lines=8> */
.L_x_12580:
[----:B------:R-:W-:Y:S05]  /*1cdd0*/  BSYNC B1 ;  /* 0x0000000000017941 */ /* 0x000fea0003800000 */
.L_x_12579:
        /* <DEDUP_REMOVED lines=8> */
.L_x_12581:
[----:B------:R-:W-:Y:S01]  /*1ce60*/  IMAD.MOV.U32 R88, RZ, RZ, R14 ;  /* 0x000000ffff587224 */ /* 0x000fe200078e000e */
[----:B------:R-:W-:Y:S06]  /*1ce70*/  BRA `(.L_x_12582) ;  /* 0xfffffe8000407947 */ /* 0x000fec000383ffff */
.L_x_12354:
[----:B0-----:R0:W1:Y:S02]  /*1ce80*/  SYNCS.PHASECHK.TRANS64.TRYWAIT P3, [R35+URZ+0x2d890], R85 ;  /* 0x02d89055230075a7 */ /* 0x001064000806017f */
[----:B-1----:R-:W-:Y:S05]  /*1ce90*/  @!P3 NANOSLEEP.SYNCS 0x989680 ;  /* 0x009896800000b95d */ /* 0x002fea0003900000 */
[----:B------:R-:W1:Y:S02]  /*1cea0*/  @!P3 SYNCS.PHASECHK.TRANS64 P3, [R35+URZ+0x2d890], R85 ;  /* 0x02d890552300b5a7 */ /* 0x000e64000806007f */
[----:B-1----:R-:W-:Y:S05]  /*1ceb0*/  @!P3 BRA `(.L_x_12354) ;  /* 0xfffffffc00f0b947 */ /* 0x002fea000383ffff */
[----:B------:R-:W-:Y:S05]  /*1cec0*/  BRA `(.L_x_12583) ;  /* 0xfffffe9800647947 */ /* 0x000fea000383ffff */
.L_x_12355:
[----:B------:R-:W-:Y:S01]  /*1ced0*/  BSSY B1, `(.L_x_12584) ;  /* 0x0000007000017945 */ /* 0x000fe20003800000 */
[----:B------:R-:W-:Y:S02]  /*1cee0*/  IMAD.MOV.U32 R12, RZ, RZ, RZ ;  /* 0x000000ffff0c7224 */ /* 0x000fe400078e00ff */
[----:B------:R-:W-:Y:S02]  /*1cef0*/  IMAD.MOV.U32 R11, RZ, RZ, 0x1e1f ;  /* 0x00001e1fff0b7424 */ /* 0x000fe400078e00ff */
[----:B------:R-:W-:-:S07]  /*1cf00*/  IMAD.MOV.U32 R15, RZ, RZ, -0x1 ;  /* 0xffffffffff0f7424 */ /* 0x000fce00078e00ff */
[----:B0-----:R-:W-:Y:S05]  /*1cf10*/  WARPSYNC.COLLECTIVE R15, `(.L_x_12585) ;  /* 0x000000000f087348 */ /* 0x001fea0003c00000 */
[----:B------:R1:W2:Y:S02]  /*1cf20*/  SHFL.IDX P6, R14, R13, R12, R11 ;  /* 0x0000000c0d0e7389 */ /* 0x0002a400000c000b */
[----:B012---:R-:W-:Y:S01]  /*1cf30*/  ENDCOLLECTIVE ;  /* 0x000000000000791b */ /* 0x007fe20003800000 */
.L_x_12585:
[----:B------:R-:W-:Y:S05]  /*1cf40*/  BSYNC B1 ;  /* 0x0000000000017941 */ /* 0x000fea0003800000 */
.L_x_12584:
        /* <DEDUP_REMOVED lines=8> */
.L_x_12586:
[----:B------:R-:W-:Y:S01]  /*1cfd0*/  IMAD.MOV.U32 R42, RZ, RZ, R14 ;  /* 0x000000ffff2a7224 */ /* 0x000fe200078e000e */
[----:B------:R-:W-:Y:S06]  /*1cfe0*/  BRA `(.L_x_12587) ;  /* 0xfffffe9800887947 */ /* 0x000fec000383ffff */
.L_x_12359:
[----:B------:R0:W0:Y:S02]  /*1cff0*/  SYNCS.PHASECHK.TRANS64.TRYWAIT P2, [R35+URZ+0x2d8b0], R85 ;  /* 0x02d8b055230075a7 */ /* 0x000024000804017f */
[----:B0-----:R-:W-:Y:S05]  /*1d000*/  @!P2 NANOSLEEP.SYNCS 0x989680 ;  /* 0x009896800000a95d */ /* 0x001fea0003900000 */
[----:B------:R-:W0:Y:S02]  /*1d010*/  @!P2 SYNCS.PHASECHK.TRANS64 P2, [R35+URZ+0x2d8b0], R85 ;  /* 0x02d8b0552300a5a7 */ /* 0x000e24000804007f */
[----:B0-----:R-:W-:Y:S05]  /*1d020*/  @!P2 BRA `(.L_x_12359) ;  /* 0xfffffffc00f0a947 */ /* 0x001fea000383ffff */
[----:B------:R-:W-:Y:S05]  /*1d030*/  BRA `(.L_x_12588) ;  /* 0xfffffe9c006c7947 */ /* 0x000fea000383ffff */
.L_x_12365:
        /* <DEDUP_REMOVED lines=10> */
[----:B--2--5:R-:W-:Y:S05]  /*1d0e0*/  WARPSYNC.COLLECTIVE R15, `(.L_x_12590) ;  /* 0x000000000f087348 */ /* 0x024fea0003c00000 */
[----:B------:R0:W1:Y:S02]  /*1d0f0*/  SHFL.IDX P6, R14, R13, R12, R11 ;  /* 0x0000000c0d0e7389 */ /* 0x00006400000c000b */
[----:B012--5:R-:W-:Y:S01]  /*1d100*/  ENDCOLLECTIVE ;  /* 0x000000000000791b */ /* 0x027fe20003800000 */
.L_x_12590:
[----:B------:R-:W-:Y:S05]  /*1d110*/  BSYNC B0 ;  /* 0x0000000000007941 */ /* 0x000fea0003800000 */
.L_x_12589:
[----:B------:R0:W-:Y:S01]  /*1d120*/  STL [R1+0x24], R14 ;  /* 0x0000240e01007387 */ /* 0x0001e20000100800 */
[----:B------:R-:W-:Y:S05]  /*1d130*/  BRA `(.L_x_12591) ;  /* 0xfffffea400647947 */ /* 0x000fea000383ffff */
.L_x_12376:
[----:B------:R-:W-:Y:S01]  /*1d140*/  BSSY B1, `(.L_x_12592) ;  /* 0x0000007000017945 */ /* 0x000fe20003800000 */
[----:B------:R-:W-:Y:S02]  /*1d150*/  IMAD.MOV.U32 R12, RZ, RZ, RZ ;  /* 0x000000ffff0c7224 */ /* 0x000fe400078e00ff */
[----:B------:R-:W-:Y:S02]  /*1d160*/  IMAD.MOV.U32 R11, RZ, RZ, 0x1e1f ;  /* 0x00001e1fff0b7424 */ /* 0x000fe400078e00ff */
[----:B------:R-:W-:-:S07]  /*1d170*/  IMAD.MOV.U32 R15, RZ, RZ, -0x1 ;  /* 0xffffffffff0f7424 */ /* 0x000fce00078e00ff */
[----:B0-2---:R-:W-:Y:S05]  /*1d180*/  WARPSYNC.COLLECTIVE R15, `(.L_x_12593) ;  /* 0x000000000f087348 */ /* 0x005fea0003c00000 */
[----:B0-----:R0:W1:Y:S02]  /*1d190*/  SHFL.IDX P6, R14, R13, R12, R11 ;  /* 0x0000000c0d0e7389 */ /* 0x00106400000c000b */
[----:B012---:R-:W-:Y:S01]  /*1d1a0*/  ENDCOLLECTIVE ;  /* 0x000000000000791b */ /* 0x007fe20003800000 */
.L_x_12593:
[----:B------:R-:W-:Y:S05]  /*1d1b0*/  BSYNC B1 ;  /* 0x0000000000017941 */ /* 0x000fea0003800000 */
.L_x_12592:
        /* <DEDUP_REMOVED lines=8> */
.L_x_12594:
[----:B------:R-:W-:Y:S02]  /*1d240*/  IMAD.MOV.U32 R13, RZ, RZ, R5 ;  /* 0x000000ffff0d7224 */ /* 0x000fe400078e0005 */
[----:B------:R-:W-:-:S07]  /*1d250*/  IMAD.MOV.U32 R0, RZ, RZ, R14 ;  /* 0x000000ffff007224 */ /* 0x000fce00078e000e */
[----:B------:R-:W-:Y:S05]  /*1d260*/  WARPSYNC.COLLECTIVE R15, `(.L_x_12595) ;  /* 0x000000000f087348 */ /* 0x000fea0003c00000 */
[----:B------:R0:W1:Y:S02]  /*1d270*/  SHFL.IDX P6, R14, R13, R12, R11 ;  /* 0x0000000c0d0e7389 */ /* 0x00006400000c000b */
[----:B01----:R-:W-:Y:S01]  /*1d280*/  ENDCOLLECTIVE ;  /* 0x000000000000791b */ /* 0x003fe20003800000 */
.L_x_12595:
[----:B------:R-:W-:Y:S02]  /*1d290*/  IMAD.MOV.U32 R13, RZ, RZ, R4 ;  /* 0x000000ffff0d7224 */ /* 0x000fe400078e0004 */
[----:B------:R-:W-:-:S07]  /*1d2a0*/  IMAD.MOV.U32 R5, RZ, RZ, R14 ;  /* 0x000000ffff057224 */ /* 0x000fce00078e000e */
[----:B------:R-:W-:Y:S05]  /*1d2b0*/  WARPSYNC.COLLECTIVE R15, `(.L_x_12596) ;  /* 0x000000000f087348 */ /* 0x000fea0003c00000 */
[----:B------:R0:W1:Y:S02]  /*1d2c0*/  SHFL.IDX P6, R14, R13, R12, R11 ;  /* 0x0000000c0d0e7389 */ /* 0x00006400000c000b */
[----:B01----:R-:W-:Y:S01]  /*1d2d0*/  ENDCOLLECTIVE ;  /* 0x000000000000791b */ /* 0x003fe20003800000 */
.L_x_12596:
[----:B------:R-:W-:Y:S01]  /*1d2e0*/  IMAD.MOV.U32 R4, RZ, RZ, R14 ;  /* 0x000000ffff047224 */ /* 0x000fe200078e000e */
[----:B------:R-:W-:Y:S06]  /*1d2f0*/  BRA `(.L_x_12597) ;  /* 0xfffffea800dc7947 */ /* 0x000fec000383ffff */
.L_x_12380:
[----:B0-----:R0:W1:Y:S02]  /*1d300*/  SYNCS.PHASECHK.TRANS64.TRYWAIT P0, [R2+URZ+0x2d800], R3 ;  /* 0x02d80003020075a7 */ /* 0x001064000800017f */
[----:B-1----:R-:W-:Y:S05]  /*1d310*/  @!P0 NANOSLEEP.SYNCS 0x989680 ;  /* 0x009896800000895d */ /* 0x002fea0003900000 */
[----:B------:R-:W1:Y:S02]  /*1d320*/  @!P0 SYNCS.PHASECHK.TRANS64 P0, [R2+URZ+0x2d800], R3 ;  /* 0x02d80003020085a7 */ /* 0x000e64000800007f */
[----:B-1----:R-:W-:Y:S05]  /*1d330*/  @!P0 BRA `(.L_x_12380) ;  /* 0xfffffffc00f08947 */ /* 0x002fea000383ffff */
[----:B------:R-:W-:Y:S05]  /*1d340*/  BRA `(.L_x_12598) ;  /* 0xfffffeb400247947 */ /* 0x000fea000383ffff */
.L_x_12392:
[----:B------:R-:W-:Y:S01]  /*1d350*/  BSSY B1, `(.L_x_12599) ;  /* 0x0000007000017945 */ /* 0x000fe20003800000 */
[----:B------:R-:W-:Y:S02]  /*1d360*/  IMAD.MOV.U32 R12, RZ, RZ, RZ ;  /* 0x000000ffff0c7224 */ /* 0x000fe400078e00ff */
[----:B------:R-:W-:Y:S02]  /*1d370*/  IMAD.MOV.U32 R11, RZ, RZ, 0x1e1f ;  /* 0x00001e1fff0b7424 */ /* 0x000fe400078e00ff */
[----:B------:R-:W-:-:S07]  /*1d380*/  IMAD.MOV.U32 R15, RZ, RZ, -0x1 ;  /* 0xffffffffff0f7424 */ /* 0x000fce00078e00ff */
[----:B0-2---:R-:W-:Y:S05]  /*1d390*/  WARPSYNC.COLLECTIVE R15, `(.L_x_12600) ;  /* 0x000000000f087348 */ /* 0x005fea0003c00000 */
[----:B0-----:R0:W1:Y:S02]  /*1d3a0*/  SHFL.IDX P6, R14, R13, R12, R11 ;  /* 0x0000000c0d0e7389 */ /* 0x00106400000c000b */
[----:B012---:R-:W-:Y:S01]  /*1d3b0*/  ENDCOLLECTIVE ;  /* 0x000000000000791b */ /* 0x007fe20003800000 */
.L_x_12600:
[----:B------:R-:W-:Y:S05]  /*1d3c0*/  BSYNC B1 ;  /* 0x0000000000017941 */ /* 0x000fea0003800000 */
.L_x_12599:
        /* <DEDUP_REMOVED lines=8> */
.L_x_12601:
[----:B------:R-:W-:Y:S02]  /*1d450*/  IMAD.MOV.U32 R13, RZ, RZ, R21 ;  /* 0x000000ffff0d7224 */ /* 0x000fe400078e0015 */
[----:B------:R-:W-:-:S07]  /*1d460*/  IMAD.MOV.U32 R0, RZ, RZ, R14 ;  /* 0x000000ffff007224 */ /* 0x000fce00078e000e */
[----:B------:R-:W-:Y:S05]  /*1d470*/  WARPSYNC.COLLECTIVE R15, `(.L_x_12602) ;  /* 0x000000000f087348 */ /* 0x000fea0003c00000 */
[----:B------:R0:W1:Y:S02]  /*1d480*/  SHFL.IDX P6, R14, R13, R12, R11 ;  /* 0x0000000c0d0e7389 */ /* 0x00006400000c000b */
[----:B01----:R-:W-:Y:S01]  /*1d490*/  ENDCOLLECTIVE ;  /* 0x000000000000791b */ /* 0x003fe20003800000 */
.L_x_12602:
[----:B------:R-:W-:Y:S02]  /*1d4a0*/  IMAD.MOV.U32 R13, RZ, RZ, R20 ;  /* 0x000000ffff0d7224 */ /* 0x000fe400078e0014 */
[----:B------:R-:W-:-:S07]  /*1d4b0*/  IMAD.MOV.U32 R21, RZ, RZ, R14 ;  /* 0x000000ffff157224 */ /* 0x000fce00078e000e */
[----:B------:R-:W-:Y:S05]  /*1d4c0*/  WARPSYNC.COLLECTIVE R15, `(.L_x_12603) ;  /* 0x000000000f087348 */ /* 0x000fea0003c00000 */
[----:B------:R0:W1:Y:S02]  /*1d4d0*/  SHFL.IDX P6, R14, R13, R12, R11 ;  /* 0x0000000c0d0e7389 */ /* 0x00006400000c000b */
[----:B01----:R-:W-:Y:S01]  /*1d4e0*/  ENDCOLLECTIVE ;  /* 0x000000000000791b */ /* 0x003fe20003800000 */
.L_x_12603:
[----:B------:R-:W-:Y:S01]  /*1d4f0*/  IMAD.MOV.U32 R20, RZ, RZ, R14 ;  /* 0x000000ffff147224 */ /* 0x000fe200078e000e */
[----:B------:R-:W-:Y:S06]  /*1d500*/  BRA `(.L_x_12604) ;  /* 0xfffffec8002c7947 */ /* 0x000fec000383ffff */
.L_x_12396:
[----:B0-----:R0:W1:Y:S02]  /*1d510*/  SYNCS.PHASECHK.TRANS64.TRYWAIT P0, [R2+URZ+0x2d800], R3 ;  /* 0x02d80003020075a7 */ /* 0x001064000800017f */
[----:B-1----:R-:W-:Y:S05]  /*1d520*/  @!P0 NANOSLEEP.SYNCS 0x989680 ;  /* 0x009896800000895d */ /* 0x002fea0003900000 */
[----:B------:R-:W1:Y:S02]  /*1d530*/  @!P0 SYNCS.PHASECHK.TRANS64 P0, [R2+URZ+0x2d800], R3 ;  /* 0x02d80003020085a7 */ /* 0x000e64000800007f */
[----:B-1----:R-:W-:Y:S05]  /*1d540*/  @!P0 BRA `(.L_x_12396) ;  /* 0xfffffffc00f08947 */ /* 0x002fea000383ffff */
[----:B------:R-:W-:Y:S05]  /*1d550*/  BRA `(.L_x_12605) ;  /* 0xfffffecc00e47947 */ /* 0x000fea000383ffff */
.L_x_12404:
[----:B--2---:R2:W3:Y:S02]  /*1d560*/  SYNCS.PHASECHK.TRANS64.TRYWAIT P1, [R0+URZ+0x2d830], R5 ;  /* 0x02d83005000075a7 */ /* 0x0044e4000802017f */
[----:B---3--:R-:W-:Y:S05]  /*1d570*/  @!P1 NANOSLEEP.SYNCS 0x989680 ;  /* 0x009896800000995d */ /* 0x008fea0003900000 */
[----:B------:R-:W3:Y:S02]  /*1d580*/  @!P1 SYNCS.PHASECHK.TRANS64 P1, [R0+URZ+0x2d830], R5 ;  /* 0x02d83005000095a7 */ /* 0x000ee4000802007f */
[----:B---3--:R-:W-:Y:S05]  /*1d590*/  @!P1 BRA `(.L_x_12404) ;  /* 0xfffffffc00f09947 */ /* 0x008fea000383ffff */
[----:B------:R-:W-:Y:S05]  /*1d5a0*/  BRA `(.L_x_12403) ;  /* 0xfffffee4007c7947 */ /* 0x000fea000383ffff */
.L_x_12411:
[----:B-1----:R1:W2:Y:S02]  /*1d5b0*/  SYNCS.PHASECHK.TRANS64.TRYWAIT P2, [R3+URZ+0x2d830], R4 ;  /* 0x02d83004030075a7 */ /* 0x0022a4000804017f */
[----:B--2---:R-:W-:Y:S05]  /*1d5c0*/  @!P2 NANOSLEEP.SYNCS 0x989680 ;  /* 0x009896800000a95d */ /* 0x004fea0003900000 */
[----:B------:R-:W2:Y:S02]  /*1d5d0*/  @!P2 SYNCS.PHASECHK.TRANS64 P2, [R3+URZ+0x2d830], R4 ;  /* 0x02d830040300a5a7 */ /* 0x000ea4000804007f */
[----:B--2---:R-:W-:Y:S05]  /*1d5e0*/  @!P2 BRA `(.L_x_12411) ;  /* 0xfffffffc00f0a947 */ /* 0x004fea000383ffff */
[----:B------:R-:W-:Y:S05]  /*1d5f0*/  BRA `(.L_x_12410) ;  /* 0xffffff0800d47947 */ /* 0x000fea000383ffff */
.L_x_12415:
[----:B-1----:R1:W2:Y:S02]  /*1d600*/  SYNCS.PHASECHK.TRANS64.TRYWAIT P1, [R4+URZ+0x2d850], R3 ;  /* 0x02d85003040075a7 */ /* 0x0022a4000802017f */
[----:B--2---:R-:W-:Y:S05]  /*1d610*/  @!P1 NANOSLEEP.SYNCS 0x989680 ;  /* 0x009896800000995d */ /* 0x004fea0003900000 */
[----:B------:R-:W2:Y:S02]  /*1d620*/  @!P1 SYNCS.PHASECHK.TRANS64 P1, [R4+URZ+0x2d850], R3 ;  /* 0x02d85003040095a7 */ /* 0x000ea4000802007f */
[----:B--2---:R-:W-:Y:S05]  /*1d630*/  @!P1 BRA `(.L_x_12415) ;  /* 0xfffffffc00f09947 */ /* 0x004fea000383ffff */
[----:B------:R-:W-:Y:S05]  /*1d640*/  BRA `(.L_x_12412) ;  /* 0xffffff0c00e47947 */ /* 0x000fea000383ffff */
.L_x_12424:
[----:B-1----:R1:W2:Y:S02]  /*1d650*/  SYNCS.PHASECHK.TRANS64.TRYWAIT P2, [R3+URZ+0x2d830], R4 ;  /* 0x02d83004030075a7 */ /* 0x0022a4000804017f */
[----:B--2---:R-:W-:Y:S05]  /*1d660*/  @!P2 NANOSLEEP.SYNCS 0x989680 ;  /* 0x009896800000a95d */ /* 0x004fea0003900000 */
[----:B------:R-:W2:Y:S02]  /*1d670*/  @!P2 SYNCS.PHASECHK.TRANS64 P2, [R3+URZ+0x2d830], R4 ;  /* 0x02d830040300a5a7 */ /* 0x000ea4000804007f */
[----:B--2---:R-:W-:Y:S05]  /*1d680*/  @!P2 BRA `(.L_x_12424) ;  /* 0xfffffffc00f0a947 */ /* 0x004fea000383ffff */
[----:B------:R-:W-:Y:S05]  /*1d690*/  BRA `(.L_x_12423) ;  /* 0xffffff3800547947 */ /* 0x000fea000383ffff */
.L_x_12428:
[----:B-1----:R1:W2:Y:S02]  /*1d6a0*/  SYNCS.PHASECHK.TRANS64.TRYWAIT P1, [R4+URZ+0x2d850], R3 ;  /* 0x02d85003040075a7 */ /* 0x0022a4000802017f */
[----:B--2---:R-:W-:Y:S05]  /*1d6b0*/  @!P1 NANOSLEEP.SYNCS 0x989680 ;  /* 0x009896800000995d */ /* 0x004fea0003900000 */
[----:B------:R-:W2:Y:S02]  /*1d6c0*/  @!P1 SYNCS.PHASECHK.TRANS64 P1, [R4+URZ+0x2d850], R3 ;  /* 0x02d85003040095a7 */ /* 0x000ea4000802007f */
[----:B--2---:R-:W-:Y:S05]  /*1d6d0*/  @!P1 BRA `(.L_x_12428) ;  /* 0xfffffffc00f09947 */ /* 0x004fea000383ffff */
[----:B------:R-:W-:Y:S05]  /*1d6e0*/  BRA `(.L_x_12425) ;  /* 0xffffff3c00647947 */ /* 0x000fea000383ffff */
.L_x_12435:
[----:B--2---:R2:W3:Y:S02]  /*1d6f0*/  SYNCS.PHASECHK.TRANS64.TRYWAIT P1, [R5+URZ+0x2d850], R8 ;  /* 0x02d85008050075a7 */ /* 0x0044e4000802017f */
[----:B---3--:R-:W-:Y:S05]  /*1d700*/  @!P1 NANOSLEEP.SYNCS 0x989680 ;  /* 0x009896800000995d */ /* 0x008fea0003900000 */
[----:B------:R-:W3:Y:S02]  /*1d710*/  @!P1 SYNCS.PHASECHK.TRANS64 P1, [R5+URZ+0x2d850], R8 ;  /* 0x02d85008050095a7 */ /* 0x000ee4000802007f */
[----:B---3--:R-:W-:Y:S05]  /*1d720*/  @!P1 BRA `(.L_x_12435) ;  /* 0xfffffffc00f09947 */ /* 0x008fea000383ffff */
[----:B------:R-:W-:Y:S05]  /*1d730*/  BRA `(.L_x_12434) ;  /* 0xffffff5c00307947 */ /* 0x000fea000383ffff */
.L_x_12446:
[----:B------:R-:W-:Y:S02]  /*1d740*/  IMAD.MOV.U32 R13, RZ, RZ, R4 ;  /* 0x000000ffff0d7224 */ /* 0x000fe400078e0004 */
[----:B------:R-:W-:Y:S02]  /*1d750*/  IMAD.MOV.U32 R12, RZ, RZ, RZ ;  /* 0x000000ffff0c7224 */ /* 0x000fe400078e00ff */
[----:B------:R-:W-:Y:S02]  /*1d760*/  IMAD.MOV.U32 R11, RZ, RZ, 0x1c1f ;  /* 0x00001c1fff0b7424 */ /* 0x000fe400078e00ff */
[----:B------:R-:W-:-:S07]  /*1d770*/  IMAD.MOV.U32 R15, RZ, RZ, -0x1 ;  /* 0xffffffffff0f7424 */ /* 0x000fce00078e00ff */
[----:B-1----:R-:W-:Y:S05]  /*1d780*/  WARPSYNC.COLLECTIVE R15, `(.L_x_12606) ;  /* 0x000000000f087348 */ /* 0x002fea0003c00000 */
[----:B------:R0:W2:Y:S02]  /*1d790*/  SHFL.IDX P6, R14, R13, R12, R11 ;  /* 0x0000000c0d0e7389 */ /* 0x0000a400000c000b */
[----:B012---:R-:W-:Y:S01]  /*1d7a0*/  ENDCOLLECTIVE ;  /* 0x000000000000791b */ /* 0x007fe20003800000 */
.L_x_12606:
[----:B------:R-:W-:Y:S02]  /*1d7b0*/  IMAD.MOV.U32 R13, RZ, RZ, R0 ;  /* 0x000000ffff0d7224 */ /* 0x000fe400078e0000 */
[----:B------:R-:W-:-:S07]  /*1d7c0*/  IMAD.MOV.U32 R3, RZ, RZ, R14 ;  /* 0x000000ffff037224 */ /* 0x000fce00078e000e */
[----:B------:R-:W-:Y:S05]  /*1d7d0*/  WARPSYNC.COLLECTIVE R15, `(.L_x_12607) ;  /* 0x000000000f087348 */ /* 0x000fea0003c00000 */
[----:B------:R0:W1:Y:S02]  /*1d7e0*/  SHFL.IDX P6, R14, R13, R12, R11 ;  /* 0x0000000c0d0e7389 */ /* 0x00006400000c000b */
[----:B01----:R-:W-:Y:S01]  /*1d7f0*/  ENDCOLLECTIVE ;  /* 0x000000000000791b */ /* 0x003fe20003800000 */
.L_x_12607:
[----:B------:R-:W-:Y:S05]  /*1d800*/  BRA `(.L_x_12608) ;  /* 0xffffff8000607947 */ /* 0x000fea000383ffff */
.L_x_12449:
        /* <DEDUP_REMOVED lines=8> */
.L_x_12610:
[----:B------:R-:W-:Y:S05]  /*1d890*/  BSYNC B1 ;  /* 0x0000000000017941 */ /* 0x000fea0003800000 */
.L_x_12609:
        /* <DEDUP_REMOVED lines=8> */
.L_x_12611:
[----:B------:R-:W-:Y:S05]  /*1d920*/  BRA `(.L_x_12612) ;  /* 0xffffff8000747947 */ /* 0x000fea000383ffff */
.L_x_12466:
        /* <DEDUP_REMOVED lines=11> */
.L_x_12614:
[----:B------:R-:W-:Y:S05]  /*1d9e0*/  BSYNC B1 ;  /* 0x0000000000017941 */ /* 0x000fea0003800000 */
.L_x_12613:
[----:B------:R-:W-:Y:S05]  /*1d9f0*/  BRA `(.L_x_12615) ;  /* 0xffffff9400f07947 */ /* 0x000fea000383ffff */
.L_x_12468:
[----:B------:R-:W-:Y:S01]  /*1da00*/  BSSY B1, `(.L_x_12616) ;  /* 0x0000006000017945 */ /* 0x000fe20003800000 */
[----:B------:R-:W-:-:S07]  /*1da10*/  IMAD.MOV.U32 R15, RZ, RZ, -0x1 ;  /* 0xffffffffff0f7424 */ /* 0x000fce00078e00ff */
[----:B01----:R-:W-:Y:S05]  /*1da20*/  WARPSYNC.COLLECTIVE R15, `(.L_x_12617) ;  /* 0x000000000f0c7348 */ /* 0x003fea0003c00000 */
[----:B------:R-:W-:Y:S02]  /*1da30*/  ELECT P6, UR62, PT ;  /* 0x00000000003e782f */ /* 0x000fe400038c0000 */
[----:B------:R-:W-:Y:S01]  /*1da40*/  MOV R14, UR62 ;  /* 0x0000003e000e7c02 */ /* 0x000fe20008000f00 */
[----:B01----:R-:W-:Y:S10]  /*1da50*/  ENDCOLLECTIVE ;  /* 0x000000000000791b */ /* 0x003ff40003800000 */
.L_x_12617:
[----:B------:R-:W-:Y:S05]  /*1da60*/  BSYNC B1 ;  /* 0x0000000000017941 */ /* 0x000fea0003800000 */
.L_x_12616:
[----:B------:R-:W-:Y:S05]  /*1da70*/  BRA `(.L_x_12467) ;  /* 0xffffff9400e87947 */ /* 0x000fea000383ffff */
.L_x_12470:
[----:B0-----:R0:W2:Y:S02]  /*1da80*/  SYNCS.PHASECHK.TRANS64.TRYWAIT P0, [R22+URZ+0x2d820], R5 ;  /* 0x02d82005160075a7 */ /* 0x0010a4000800017f */
[----:B--2---:R-:W-:Y:S05]  /*1da90*/  @!P0 NANOSLEEP.SYNCS 0x989680 ;  /* 0x009896800000895d */ /* 0x004fea0003900000 */
[----:B------:R-:W2:Y:S02]  /*1daa0*/  @!P0 SYNCS.PHASECHK.TRANS64 P0, [R22+URZ+0x2d820], R5 ;  /* 0x02d82005160085a7 */ /* 0x000ea4000800007f */
[----:B--2---:R-:W-:Y:S05]  /*1dab0*/  @!P0 BRA `(.L_x_12470) ;  /* 0xfffffffc00f08947 */ /* 0x004fea000383ffff */
[----:B------:R-:W-:Y:S05]  /*1dac0*/  BRA `(.L_x_12618) ;  /* 0xffffff9400f87947 */ /* 0x000fea000383ffff */
.L_x_12474:
[----:B--2---:R2:W3:Y:S02]  /*1dad0*/  SYNCS.PHASECHK.TRANS64.TRYWAIT P0, [R8+URZ+0x2d8a0], R10 ;  /* 0x02d8a00a080075a7 */ /* 0x0044e4000800017f */
[----:B---3--:R-:W-:Y:S05]  /*1dae0*/  @!P0 NANOSLEEP.SYNCS 0x989680 ;  /* 0x009896800000895d */ /* 0x008fea0003900000 */
[----:B------:R-:W3:Y:S02]  /*1daf0*/  @!P0 SYNCS.PHASECHK.TRANS64 P0, [R8+URZ+0x2d8a0], R10 ;  /* 0x02d8a00a080085a7 */ /* 0x000ee4000800007f */
[----:B---3--:R-:W-:Y:S05]  /*1db00*/  @!P0 BRA `(.L_x_12474) ;  /* 0xfffffffc00f08947 */ /* 0x008fea000383ffff */
[----:B------:R-:W-:Y:S05]  /*1db10*/  BRA `(.L_x_12619) ;  /* 0xffffff9800147947 */ /* 0x000fea000383ffff */
.L_x_12481:
[----:B0-----:R0:W1:Y:S02]  /*1db20*/  SYNCS.PHASECHK.TRANS64.TRYWAIT P0, [R8+URZ+0x2d8c0], R10 ;  /* 0x02d8c00a080075a7 */ /* 0x001064000800017f */
[----:B-1----:R-:W-:Y:S05]  /*1db30*/  @!P0 NANOSLEEP.SYNCS 0x989680 ;  /* 0x009896800000895d */ /* 0x002fea0003900000 */
[----:B------:R-:W1:Y:S02]  /*1db40*/  @!P0 SYNCS.PHASECHK.TRANS64 P0, [R8+URZ+0x2d8c0], R10 ;  /* 0x02d8c00a080085a7 */ /* 0x000e64000800007f */
[----:B-1----:R-:W-:Y:S05]  /*1db50*/  @!P0 BRA `(.L_x_12481) ;  /* 0xfffffffc00f08947 */ /* 0x002fea000383ffff */
[----:B------:R-:W-:Y:S05]  /*1db60*/  BRA `(.L_x_12620) ;  /* 0xffffff9c00107947 */ /* 0x000fea000383ffff */
.L_x_12490:
[----:B0-----:R0:W1:Y:S02]  /*1db70*/  SYNCS.PHASECHK.TRANS64.TRYWAIT P1, [R8+URZ+0x2d8a0], R7 ;  /* 0x02d8a007080075a7 */ /* 0x001064000802017f */
[----:B-1----:R-:W-:Y:S05]  /*1db80*/  @!P1 NANOSLEEP.SYNCS 0x989680 ;  /* 0x009896800000995d */ /* 0x002fea0003900000 */
[----:B------:R-:W1:Y:S02]  /*1db90*/  @!P1 SYNCS.PHASECHK.TRANS64 P1, [R8+URZ+0x2d8a0], R7 ;  /* 0x02d8a007080095a7 */ /* 0x000e64000802007f */
[----:B-1----:R-:W-:Y:S05]  /*1dba0*/  @!P1 BRA `(.L_x_12490) ;  /* 0xfffffffc00f09947 */ /* 0x002fea000383ffff */
[----:B------:R-:W-:Y:S05]  /*1dbb0*/  BRA `(.L_x_12621) ;  /* 0xffffffa000507947 */ /* 0x000fea000383ffff */
.L_x_12497:
[----:B-1----:R1:W2:Y:S02]  /*1dbc0*/  SYNCS.PHASECHK.TRANS64.TRYWAIT P1, [R8+URZ+0x2d8c0], R7 ;  /* 0x02d8c007080075a7 */ /* 0x0022a4000802017f */
[----:B--2---:R-:W-:Y:S05]  /*1dbd0*/  @!P1 NANOSLEEP.SYNCS 0x989680 ;  /* 0x009896800000995d */ /* 0x004fea0003900000 */
[----:B------:R-:W2:Y:S02]  /*1dbe0*/  @!P1 SYNCS.PHASECHK.TRANS64 P1, [R8+URZ+0x2d8c0], R7 ;  /* 0x02d8c007080095a7 */ /* 0x000ea4000802007f */
[----:B--2---:R-:W-:Y:S05]  /*1dbf0*/  @!P1 BRA `(.L_x_12497) ;  /* 0xfffffffc00f09947 */ /* 0x004fea000383ffff */
[----:B------:R-:W-:Y:S05]  /*1dc00*/  BRA `(.L_x_12622) ;  /* 0xffffffa400487947 */ /* 0x000fea000383ffff */
.L_x_12512:
        /* <DEDUP_REMOVED lines=11> */
.L_x_12624:
[----:B------:R-:W-:Y:S05]  /*1dcc0*/  BSYNC B0 ;  /* 0x0000000000007941 */ /* 0x000fea0003800000 */
.L_x_12623:
[----:B------:R-:W-:Y:S05]  /*1dcd0*/  BRA `(.L_x_12625) ;  /* 0xffffffb000b07947 */ /* 0x000fea000383ffff */
.L_x_12515:
[----:B-1----:R1:W2:Y:S02]  /*1dce0*/  SYNCS.PHASECHK.TRANS64.TRYWAIT P0, [R0+URZ+0x2d840], R5 ;  /* 0x02d84005000075a7 */ /* 0x0022a4000800017f */
[----:B--2---:R-:W-:Y:S05]  /*1dcf0*/  @!P0 NANOSLEEP.SYNCS 0x989680 ;  /* 0x009896800000895d */ /* 0x004fea0003900000 */
[----:B------:R-:W2:Y:S02]  /*1dd00*/  @!P0 SYNCS.PHASECHK.TRANS64 P0, [R0+URZ+0x2d840], R5 ;  /* 0x02d84005000085a7 */ /* 0x000ea4000800007f */
[----:B--2---:R-:W-:Y:S05]  /*1dd10*/  @!P0 BRA `(.L_x_12515) ;  /* 0xfffffffc00f08947 */ /* 0x004fea000383ffff */
[----:B------:R-:W-:Y:S05]  /*1dd20*/  BRA `(.L_x_12626) ;  /* 0xffffffb400147947 */ /* 0x000fea000383ffff */
.L_x_12516:
        /* <DEDUP_REMOVED lines=8> */
.L_x_12628:
[----:B------:R-:W-:Y:S05]  /*1ddb0*/  BSYNC B0 ;  /* 0x0000000000007941 */ /* 0x000fea0003800000 */
.L_x_12627:
        /* <DEDUP_REMOVED lines=8> */
.L_x_12629:
[----:B------:R-:W-:Y:S02]  /*1de40*/  IMAD.MOV.U32 R13, RZ, RZ, R7 ;  /* 0x000000ffff0d7224 */ /* 0x000fe400078e0007 */
[----:B------:R-:W-:Y:S02]  /*1de50*/  IMAD.MOV.U32 R12, RZ, RZ, 0x1 ;  /* 0x00000001ff0c7424 */ /* 0x000fe400078e00ff */
[----:B------:R-:W-:-:S07]  /*1de60*/  IMAD.MOV.U32 R4, RZ, RZ, R14 ;  /* 0x000000ffff047224 */ /* 0x000fce00078e000e */
[----:B------:R-:W-:Y:S05]  /*1de70*/  WARPSYNC.COLLECTIVE R15, `(.L_x_12630) ;  /* 0x000000000f087348 */ /* 0x000fea0003c00000 */
[----:B------:R0:W1:Y:S02]  /*1de80*/  SHFL.IDX P6, R14, R13, R12, R11 ;  /* 0x0000000c0d0e7389 */ /* 0x00006400000c000b */
[----:B01----:R-:W-:Y:S01]  /*1de90*/  ENDCOLLECTIVE ;  /* 0x000000000000791b */ /* 0x003fe20003800000 */
.L_x_12630:
        /* <DEDUP_REMOVED lines=18> */
.L_x_12631:
[----:B------:R-:W-:Y:S02]  /*1dfc0*/  IMAD.MOV.U32 R13, RZ, RZ, R7 ;  /* 0x000000ffff0d7224 */ /* 0x000fe400078e0007 */
[----:B------:R-:W-:Y:S02]  /*1dfd0*/  IMAD.MOV.U32 R12, RZ, RZ, 0x2 ;  /* 0x00000002ff0c7424 */ /* 0x000fe400078e00ff */
[----:B------:R-:W-:-:S07]  /*1dfe0*/  IMAD.MOV.U32 R4, RZ, RZ, R14 ;  /* 0x000000ffff047224 */ /* 0x000fce00078e000e */
[----:B------:R-:W-:Y:S05]  /*1dff0*/  WARPSYNC.COLLECTIVE R15, `(.L_x_12632) ;  /* 0x000000000f087348 */ /* 0x000fea0003c00000 */
[----:B------:R0:W1:Y:S02]  /*1e000*/  SHFL.IDX P6, R14, R13, R12, R11 ;  /* 0x0000000c0d0e7389 */ /* 0x00006400000c000b */
[----:B01----:R-:W-:Y:S01]  /*1e010*/  ENDCOLLECTIVE ;  /* 0x000000000000791b */ /* 0x003fe20003800000 */
.L_x_12632:
        /* <DEDUP_REMOVED lines=18> */
.L_x_12633:
[----:B------:R-:W-:Y:S02]  /*1e140*/  IMAD.MOV.U32 R13, RZ, RZ, R7 ;  /* 0x000000ffff0d7224 */ /* 0x000fe400078e0007 */
[----:B------:R-:W-:Y:S02]  /*1e150*/  IMAD.MOV.U32 R12, RZ, RZ, 0x3 ;  /* 0x00000003ff0c7424 */ /* 0x000fe400078e00ff */
[----:B------:R-:W-:-:S07]  /*1e160*/  IMAD.MOV.U32 R4, RZ, RZ, R14 ;  /* 0x000000ffff047224 */ /* 0x000fce00078e000e */
[----:B------:R-:W-:Y:S05]  /*1e170*/  WARPSYNC.COLLECTIVE R15, `(.L_x_12634) ;  /* 0x000000000f087348 */ /* 0x000fea0003c00000 */
[----:B------:R0:W1:Y:S02]  /*1e180*/  SHFL.IDX P6, R14, R13, R12, R11 ;  /* 0x0000000c0d0e7389 */ /* 0x00006400000c000b */
[----:B01----:R-:W-:Y:S01]  /*1e190*/  ENDCOLLECTIVE ;  /* 0x000000000000791b */ /* 0x003fe20003800000 */
.L_x_12634:
        /* <DEDUP_REMOVED lines=11> */
.L_x_12635:
        /* <DEDUP_REMOVED lines=8> */
.L_x_12521:
[----:B-----5:R-:W-:Y:S02]  /*1e2d0*/  IMAD R0, R21, R9, RZ ;  /* 0x0000000915007224 */ /* 0x020fe400078e02ff */
[----:B------:R0:W5:Y:S01]  /*1e2e0*/  LDL R21, [R1+0x30] ;  /* 0x0000300001157983 */ /* 0x0001620000100800 */
[----:B------:R-:W-:Y:S02]  /*1e2f0*/  IMAD.MOV.U32 R13, RZ, RZ, R4 ;  /* 0x000000ffff0d7224 */ /* 0x000fe400078e0004 */
[----:B------:R-:W-:Y:S02]  /*1e300*/  IMAD.MOV.U32 R12, RZ, RZ, RZ ;  /* 0x000000ffff0c7224 */ /* 0x000fe400078e00ff */
[----:B------:R-:W-:Y:S02]  /*1e310*/  IMAD.MOV.U32 R11, RZ, RZ, 0x1c1f ;  /* 0x00001c1fff0b7424 */ /* 0x000fe400078e00ff */
[----:B------:R-:W-:Y:S02]  /*1e320*/  IMAD.MOV.U32 R15, RZ, RZ, -0x1 ;  /* 0xffffffffff0f7424 */ /* 0x000fe400078e00ff */
[----:B0-----:R-:W-:-:S07]  /*1e330*/  IMAD R17, R17, 0xc0, R20 ;  /* 0x000000c011117824 */ /* 0x001fce00078e0214 */
[----:B-----5:R-:W-:Y:S05]  /*1e340*/  WARPSYNC.COLLECTIVE R15, `(.L_x_12637) ;  /* 0x000000000f087348 */ /* 0x020fea0003c00000 */
[----:B------:R0:W1:Y:S02]  /*1e350*/  SHFL.IDX P6, R14, R13, R12, R11 ;  /* 0x0000000c0d0e7389 */ /* 0x00006400000c000b */
[----:B01---5:R-:W-:Y:S01]  /*1e360*/  ENDCOLLECTIVE ;  /* 0x000000000000791b */ /* 0x023fe20003800000 */
.L_x_12637:
[C---:B------:R-:W-:Y:S01]  /*1e370*/  VIADD R9, R17.reuse, 0x20 ;  /* 0x0000002011097836 */ /* 0x040fe20000000000 */
[----:B------:R-:W-:Y:S01]  /*1e380*/  ISETP.GE.AND P3, PT, R17, R0, PT ;  /* 0x000000001100720c */ /* 0x000fe20003f66270 */
[----:B------:R-:W-:Y:S02]  /*1e390*/  IMAD.MOV.U32 R13, RZ, RZ, R5 ;  /* 0x000000ffff0d7224 */ /* 0x000fe400078e0005 */
[----:B------:R-:W-:-:S10]  /*1e3a0*/  IMAD.MOV.U32 R2, RZ, RZ, R14 ;  /* 0x000000ffff027224 */ /* 0x000fd400078e000e */
[----:B------:R-:W-:Y:S05]  /*1e3b0*/  WARPSYNC.COLLECTIVE R15, `(.L_x_12638) ;  /* 0x000000000f087348 */ /* 0x000fea0003c00000 */
[----:B------:R0:W1:Y:S02]  /*1e3c0*/  SHFL.IDX P6, R14, R13, R12, R11 ;  /* 0x0000000c0d0e7389 */ /* 0x00006400000c000b */
[----:B01----:R-:W-:Y:S01]  /*1e3d0*/  ENDCOLLECTIVE ;  /* 0x000000000000791b */ /* 0x003fe20003800000 */
.L_x_12638:
[----:B------:R-:W-:Y:S02]  /*1e3e0*/  IMAD.MOV.U32 R13, RZ, RZ, R4 ;  /* 0x000000ffff0d7224 */ /* 0x000fe400078e0004 */
[----:B------:R-:W-:Y:S02]  /*1e3f0*/  IMAD.MOV.U32 R12, RZ, RZ, 0x1 ;  /* 0x00000001ff0c7424 */ /* 0x000fe400078e00ff */
[----:B------:R-:W-:-:S07]  /*1e400*/  IMAD.MOV.U32 R3, RZ, RZ, R14 ;  /* 0x000000ffff037224 */ /* 0x000fce00078e000e */
[----:B------:R-:W-:Y:S05]  /*1e410*/  WARPSYNC.COLLECTIVE R15, `(.L_x_12639) ;  /* 0x000000000f087348 */ /* 0x000fea0003c00000 */
[----:B------:R0:W1:Y:S02]  /*1e420*/  SHFL.IDX P6, R14, R13, R12, R11 ;  /* 0x0000000c0d0e7389 */ /* 0x00006400000c000b */
[----:B01----:R-:W-:Y:S01]  /*1e430*/  ENDCOLLECTIVE ;  /* 0x000000000000791b */ /* 0x003fe20003800000 */
.L_x_12639:
        /* <DEDUP_REMOVED lines=10> */
.L_x_12640:
        /* <DEDUP_REMOVED lines=13> */
.L_x_12641:
        /* <DEDUP_REMOVED lines=10> */
.L_x_12642:
        /* <DEDUP_REMOVED lines=14> */
.L_x_12643:
        /* <DEDUP_REMOVED lines=9> */
.L_x_12644:
        /* <DEDUP_REMOVED lines=13> */
.L_x_12645:
        /* <DEDUP_REMOVED lines=9> */
.L_x_12646:
        /* <DEDUP_REMOVED lines=14> */
.L_x_12647:
        /* <DEDUP_REMOVED lines=12> */
.L_x_12648:
[----:B------:R-:W-:Y:S01]  /*1eac0*/  @!PT LDS RZ, [RZ] ;  /* 0x00000000fffff984 */ /* 0x000fe20000000800 */
[----:B------:R-:W-:Y:S01]  /*1ead0*/  @!PT LDS RZ, [RZ] ;  /* 0x00000000fffff984 */ /* 0x000fe20000000800 */
[----:B------:R-:W-:Y:S01]  /*1eae0*/  @!PT LDS RZ, [RZ] ;  /* 0x00000000fffff984 */ /* 0x000fe20000000800 */
[----:B------:R0:W-:Y:S02]  /*1eaf0*/  @!P3 LDGSTS.E.BYPASS.LTC128B.128 [R21+0x14400], desc[UR38][R2.64+0x80], !P2 ;  /* 0x144000800215bfae */ /* 0x0001e4000d101d66 */
[----:B0-----:R-:W-:Y:S01]  /*1eb00*/  IMAD.MOV.U32 R2, RZ, RZ, R14 ;  /* 0x000000ffff027224 */ /* 0x001fe200078e000e */
[----:B------:R-:W-:Y:S06]  /*1eb10*/  BRA `(.L_x_12649) ;  /* 0xffffffb400f87947 */ /* 0x000fec000383ffff */
.L_x_12524:
[----:B-1----:R1:W2:Y:S02]  /*1eb20*/  SYNCS.PHASECHK.TRANS64.TRYWAIT P0, [R22+URZ+0x2d820], R0 ;  /* 0x02d82000160075a7 */ /* 0x0022a4000800017f */
[----:B--2---:R-:W-:Y:S05]  /*1eb30*/  @!P0 NANOSLEEP.SYNCS 0x989680 ;  /* 0x009896800000895d */ /* 0x004fea0003900000 */
[----:B------:R-:W2:Y:S02]  /*1eb40*/  @!P0 SYNCS.PHASECHK.TRANS64 P0, [R22+URZ+0x2d820], R0 ;  /* 0x02d82000160085a7 */ /* 0x000ea4000800007f */
[----:B--2---:R-:W-:Y:S05]  /*1eb50*/  @!P0 BRA `(.L_x_12524) ;  /* 0xfffffffc00f08947 */ /* 0x004fea000383ffff */
[----:B------:R-:W-:Y:S05]  /*1eb60*/  BRA `(.L_x_12650) ;  /* 0xffffffb800607947 */ /* 0x000fea000383ffff */
.L_x_12529:
[----:B0-----:R0:W1:Y:S02]  /*1eb70*/  SYNCS.PHASECHK.TRANS64.TRYWAIT P0, [R5+URZ+0x2d840], R0 ;  /* 0x02d84000050075a7 */ /* 0x001064000800017f */
[----:B-1----:R-:W-:Y:S05]  /*1eb80*/  @!P0 NANOSLEEP.SYNCS 0x989680 ;  /* 0x009896800000895d */ /* 0x002fea0003900000 */
[----:B------:R-:W1:Y:S02]  /*1eb90*/  @!P0 SYNCS.PHASECHK.TRANS64 P0, [R5+URZ+0x2d840], R0 ;  /* 0x02d84000050085a7 */ /* 0x000e64000800007f */
[----:B-1----:R-:W-:Y:S05]  /*1eba0*/  @!P0 BRA `(.L_x_12529) ;  /* 0xfffffffc00f08947 */ /* 0x002fea000383ffff */
[----:B------:R-:W-:Y:S05]  /*1ebb0*/  BRA `(.L_x_12651) ;  /* 0xffffffbc00507947 */ /* 0x000fea000383ffff */
.L_x_12530:
        /* <DEDUP_REMOVED lines=8> */
.L_x_12653:
[----:B------:R-:W-:Y:S05]  /*1ec40*/  BSYNC B1 ;  /* 0x0000000000017941 */ /* 0x000fea0003800000 */
.L_x_12652:
        /* <DEDUP_REMOVED lines=13> */
.L_x_12654:
        /* <DEDUP_REMOVED lines=8> */
.L_x_12655:
        /* <DEDUP_REMOVED lines=14> */
.L_x_12656:
[----:B------:R-:W-:Y:S02]  /*1ee80*/  IMAD.MOV.U32 R13, RZ, RZ, R7 ;  /* 0x000000ffff0d7224 */ /* 0x000fe400078e0007 */
[----:B------:R-:W-:Y:S02]  /*1ee90*/  IMAD.MOV.U32 R12, RZ, RZ, 0x2 ;  /* 0x00000002ff0c7424 */ /* 0x000fe400078e00ff */
[----:B------:R-:W-:-:S07]  /*1eea0*/  IMAD.MOV.U32 R2, RZ, RZ, R14 ;  /* 0x000000ffff027224 */ /* 0x000fce00078e000e */
[----:B------:R-:W-:Y:S05]  /*1eeb0*/  WARPSYNC.COLLECTIVE R15, `(.L_x_12657) ;  /* 0x000000000f087348 */ /* 0x000fea0003c00000 */
[----:B------:R0:W1:Y:S02]  /*1eec0*/  SHFL.IDX P6, R14, R13, R12, R11 ;  /* 0x0000000c0d0e7389 */ /* 0x00006400000c000b */
[----:B01----:R-:W-:Y:S01]  /*1eed0*/  ENDCOLLECTIVE ;  /* 0x000000000000791b */ /* 0x003fe20003800000 */
.L_x_12657:
        /* <DEDUP_REMOVED lines=13> */
.L_x_12658:
[----:B------:R-:W-:Y:S02]  /*1efb0*/  IMAD.MOV.U32 R13, RZ, RZ, R7 ;  /* 0x000000ffff0d7224 */ /* 0x000fe400078e0007 */
[----:B------:R-:W-:Y:S02]  /*1efc0*/  IMAD.MOV.U32 R12, RZ, RZ, 0x3 ;  /* 0x00000003ff0c7424 */ /* 0x000fe400078e00ff */
[----:B------:R-:W-:-:S07]  /*1efd0*/  IMAD.MOV.U32 R2, RZ, RZ, R14 ;  /* 0x000000ffff027224 */ /* 0x000fce00078e000e */
[----:B------:R-:W-:Y:S05]  /*1efe0*/  WARPSYNC.COLLECTIVE R15, `(.L_x_12659) ;  /* 0x000000000f087348 */ /* 0x000fea0003c00000 */
[----:B------:R0:W1:Y:S02]  /*1eff0*/  SHFL.IDX P6, R14, R13, R12, R11 ;  /* 0x0000000c0d0e7389 */ /* 0x00006400000c000b */
[----:B01----:R-:W-:Y:S01]  /*1f000*/  ENDCOLLECTIVE ;  /* 0x000000000000791b */ /* 0x003fe20003800000 */
.L_x_12659:
        /* <DEDUP_REMOVED lines=14> */
.L_x_12660:
[----:B------:R-:W-:Y:S01]  /*1f0f0*/  IMAD.MOV.U32 R2, RZ, RZ, R14 ;  /* 0x000000ffff027224 */ /* 0x000fe200078e000e */
[----:B------:R-:W-:Y:S06]  /*1f100*/  BRA `(.L_x_12661) ;  /* 0xffffffb800dc7947 */ /* 0x000fec000383ffff */
.L_x_12535:
[----:B-1----:R1:W2:Y:S02]  /*1f110*/  SYNCS.PHASECHK.TRANS64.TRYWAIT P0, [R5+URZ+0x2d860], R2 ;  /* 0x02d86002050075a7 */ /* 0x0022a4000800017f */
[----:B--2---:R-:W-:Y:S05]  /*1f120*/  @!P0 NANOSLEEP.SYNCS 0x989680 ;  /* 0x009896800000895d */ /* 0x004fea0003900000 */
[----:B------:R-:W2:Y:S02]  /*1f130*/  @!P0 SYNCS.PHASECHK.TRANS64 P0, [R5+URZ+0x2d860], R2 ;  /* 0x02d86002050085a7 */ /* 0x000ea4000800007f */
[----:B--2---:R-:W-:Y:S05]  /*1f140*/  @!P0 BRA `(.L_x_12535) ;  /* 0xfffffffc00f08947 */ /* 0x004fea000383ffff */
[----:B------:R-:W-:Y:S05]  /*1f150*/  BRA `(.L_x_12662) ;  /* 0xffffffbc00407947 */ /* 0x000fea000383ffff */
.L_x_12536:
        /* <DEDUP_REMOVED lines=8> */
.L_x_12664:
[----:B------:R-:W-:Y:S05]  /*1f1e0*/  BSYNC B1 ;  /* 0x0000000000017941 */ /* 0x000fea0003800000 */
.L_x_12663:
        /* <DEDUP_REMOVED lines=9> */
.L_x_12665:
[----:B------:R-:W-:Y:S02]  /*1f280*/  IMAD.MOV.U32 R13, RZ, RZ, R25 ;  /* 0x000000ffff0d7224 */ /* 0x000fe400078e0019 */
[----:B------:R-:W-:Y:S02]  /*1f290*/  IMAD.MOV.U32 R12, RZ, RZ, 0x1 ;  /* 0x00000001ff0c7424 */ /* 0x000fe400078e00ff */
[----:B------:R-:W-:-:S07]  /*1f2a0*/  IMAD.MOV.U32 R2, RZ, RZ, R14 ;  /* 0x000000ffff027224 */ /* 0x000fce00078e000e */
[----:B------:R-:W-:Y:S05]  /*1f2b0*/  WARPSYNC.COLLECTIVE R15, `(.L_x_12666) ;  /* 0x000000000f087348 */ /* 0x000fea0003c00000 */
[----:B------:R0:W1:Y:S02]  /*1f2c0*/  SHFL.IDX P6, R14, R13, R12, R11 ;  /* 0x0000000c0d0e7389 */ /* 0x00006400000c000b */
[----:B01----:R-:W-:Y:S01]  /*1f2d0*/  ENDCOLLECTIVE ;  /* 0x000000000000791b */ /* 0x003fe20003800000 */
.L_x_12666:
        /* <DEDUP_REMOVED lines=16> */
.L_x_12667:
[----:B------:R-:W-:Y:S02]  /*1f3e0*/  IMAD.MOV.U32 R13, RZ, RZ, R25 ;  /* 0x000000ffff0d7224 */ /* 0x000fe400078e0019 */
[----:B------:R-:W-:Y:S02]  /*1f3f0*/  IMAD.MOV.U32 R12, RZ, RZ, 0x2 ;  /* 0x00000002ff0c7424 */ /* 0x000fe400078e00ff */
[----:B------:R-:W-:-:S07]  /*1f400*/  IMAD.MOV.U32 R2, RZ, RZ, R14 ;  /* 0x000000ffff027224 */ /* 0x000fce00078e000e */
[----:B------:R-:W-:Y:S05]  /*1f410*/  WARPSYNC.COLLECTIVE R15, `(.L_x_12668) ;  /* 0x000000000f087348 */ /* 0x000fea0003c00000 */
[----:B------:R0:W1:Y:S02]  /*1f420*/  SHFL.IDX P6, R14, R13, R12, R11 ;  /* 0x0000000c0d0e7389 */ /* 0x00006400000c000b */
[----:B01----:R-:W-:Y:S01]  /*1f430*/  ENDCOLLECTIVE ;  /* 0x000000000000791b */ /* 0x003fe20003800000 */
.L_x_12668:
        /* <DEDUP_REMOVED lines=16> */
.L_x_12669:
[----:B------:R-:W-:Y:S02]  /*1f540*/  IMAD.MOV.U32 R13, RZ, RZ, R25 ;  /* 0x000000ffff0d7224 */ /* 0x000fe400078e0019 */
[----:B------:R-:W-:Y:S02]  /*1f550*/  IMAD.MOV.U32 R12, RZ, RZ, 0x3 ;  /* 0x00000003ff0c7424 */ /* 0x000fe400078e00ff */
[----:B------:R-:W-:-:S07]  /*1f560*/  IMAD.MOV.U32 R2, RZ, RZ, R14 ;  /* 0x000000ffff027224 */ /* 0x000fce00078e000e */
[----:B------:R-:W-:Y:S05]  /*1f570*/  WARPSYNC.COLLECTIVE R15, `(.L_x_12670) ;  /* 0x000000000f087348 */ /* 0x000fea0003c00000 */
[----:B------:R0:W1:Y:S02]  /*1f580*/  SHFL.IDX P6, R14, R13, R12, R11 ;  /* 0x0000000c0d0e7389 */ /* 0x00006400000c000b */
[----:B01----:R-:W-:Y:S01]  /*1f590*/  ENDCOLLECTIVE ;  /* 0x000000000000791b */ /* 0x003fe20003800000 */
.L_x_12670:
        /* <DEDUP_REMOVED lines=13> */
.L_x_12671:
        /* <DEDUP_REMOVED lines=8> */
.L_x_12544:
[----:B-1----:R1:W2:Y:S02]  /*1f6f0*/  SYNCS.PHASECHK.TRANS64.TRYWAIT P0, [R0+URZ+0x2d860], R3 ;  /* 0x02d86003000075a7 */ /* 0x0022a4000800017f */
[----:B--2---:R-:W-:Y:S05]  /*1f700*/  @!P0 NANOSLEEP.SYNCS 0x989680 ;  /* 0x009896800000895d */ /* 0x004fea0003900000 */
[----:B------:R-:W2:Y:S02]  /*1f710*/  @!P0 SYNCS.PHASECHK.TRANS64 P0, [R0+URZ+0x2d860], R3 ;  /* 0x02d86003000085a7 */ /* 0x000ea4000800007f */
[----:B--2---:R-:W-:Y:S05]  /*1f720*/  @!P0 BRA `(.L_x_12544) ;  /* 0xfffffffc00f08947 */ /* 0x004fea000383ffff */
[----:B------:R-:W-:Y:S05]  /*1f730*/  BRA `(.L_x_12673) ;  /* 0xffffffbc00c87947 */ /* 0x000fea000383ffff */
.L_x_12545:
        /* <DEDUP_REMOVED lines=8> */
.L_x_12675:
[----:B------:R-:W-:Y:S05]  /*1f7c0*/  BSYNC B0 ;  /* 0x0000000000007941 */ /* 0x000fea0003800000 */
.L_x_12674:
        /* <DEDUP_REMOVED lines=10> */
.L_x_12676:
        /* <DEDUP_REMOVED lines=17> */
.L_x_12677:
        /* <DEDUP_REMOVED lines=14> */
.L_x_12678:
[----:B------:R-:W-:Y:S02]  /*1fa60*/  IMAD.MOV.U32 R13, RZ, RZ, R25 ;  /* 0x000000ffff0d7224 */ /* 0x000fe400078e0019 */
[----:B------:R-:W-:Y:S01]  /*1fa70*/  IMAD.MOV.U32 R12, RZ, RZ, 0x2 ;  /* 0x00000002ff0c7424 */ /* 0x000fe200078e00ff */
[----:B------:R-:W-:-:S13]  /*1fa80*/  IADD3 R2, P4, R14, R5, RZ ;  /* 0x000000050e027210 */ /* 0x000fda0007f9e0ff */
[----:B------:R-:W-:Y:S05]  /*1fa90*/  WARPSYNC.COLLECTIVE R15, `(.L_x_12679) ;  /* 0x000000000f087348 */ /* 0x000fea0003c00000 */
[----:B------:R0:W1:Y:S02]  /*1faa0*/  SHFL.IDX P6, R14, R13, R12, R11 ;  /* 0x0000000c0d0e7389 */ /* 0x00006400000c000b */
[----:B01----:R-:W-:Y:S01]  /*1fab0*/  ENDCOLLECTIVE ;  /* 0x000000000000791b */ /* 0x003fe20003800000 */
.L_x_12679:
        /* <DEDUP_REMOVED lines=15> */
.L_x_12680:
[----:B------:R-:W-:Y:S02]  /*1fbb0*/  IMAD.MOV.U32 R13, RZ, RZ, R25 ;  /* 0x000000ffff0d7224 */ /* 0x000fe400078e0019 */
[----:B------:R-:W-:Y:S01]  /*1fbc0*/  IMAD.MOV.U32 R12, RZ, RZ, 0x3 ;  /* 0x00000003ff0c7424 */ /* 0x000fe200078e00ff */
[----:B------:R-:W-:-:S13]  /*1fbd0*/  IADD3 R2, P4, R14, R5, RZ ;  /* 0x000000050e027210 */ /* 0x000fda0007f9e0ff */
[----:B------:R-:W-:Y:S05]  /*1fbe0*/  WARPSYNC.COLLECTIVE R15, `(.L_x_12681) ;  /* 0x000000000f087348 */ /* 0x000fea0003c00000 */
[----:B------:R0:W1:Y:S02]  /*1fbf0*/  SHFL.IDX P6, R14, R13, R12, R11 ;  /* 0x0000000c0d0e7389 */ /* 0x00006400000c000b */
[----:B01----:R-:W-:Y:S01]  /*1fc00*/  ENDCOLLECTIVE ;  /* 0x000000000000791b */ /* 0x003fe20003800000 */
.L_x_12681:
        /* <DEDUP_REMOVED lines=14> */
.L_x_12682:
[----:B------:R-:W-:Y:S05]  /*1fcf0*/  BRA `(.L_x_12683) ;  /* 0xffffffbc00287947 */ /* 0x000fea000383ffff */
.L_x_12550:
        /* <DEDUP_REMOVED lines=8> */
.L_x_12685:
[----:B------:R-:W-:Y:S05]  /*1fd80*/  BSYNC B0 ;  /* 0x0000000000007941 */ /* 0x000fea0003800000 */
.L_x_12684:
        /* <DEDUP_REMOVED lines=9> */
.L_x_12686:
        /* <DEDUP_REMOVED lines=18> */
.L_x_12687:
[----:B------:R-:W-:Y:S01]  /*1ff40*/  IMAD.MOV.U32 R12, RZ, RZ, 0x2 ;  /* 0x00000002ff0c7424 */ /* 0x000fe200078e00ff */
[----:B------:R-:W-:-:S05]  /*1ff50*/  SEL R5, R14, RZ, P1 ;  /* 0x000000ff0e057207 */ /* 0x000fca0000800000 */
[----:B------:R-:W-:-:S04]  /*1ff60*/  IMAD.IADD R4, R2, 0x1, R5 ;  /* 0x0000000102047824 */ /* 0x000fc800078e0205 */
[----:B------:R-:W-:-:S07]  /*1ff70*/  IMAD.MOV.U32 R13, RZ, RZ, R4 ;  /* 0x000000ffff0d7224 */ /* 0x000fce00078e0004 */
[----:B------:R-:W-:Y:S05]  /*1ff80*/  WARPSYNC.COLLECTIVE R15, `(.L_x_12688) ;  /* 0x000000000f087348 */ /* 0x000fea0003c00000 */
[----:B------:R0:W1:Y:S02]  /*1ff90*/  SHFL.UP P6, R14, R13, R12, R11 ;  /* 0x0400000c0d0e7389 */ /* 0x00006400000c000b */
[----:B01----:R-:W-:Y:S01]  /*1ffa0*/  ENDCOLLECTIVE ;  /* 0x000000000000791b */ /* 0x003fe20003800000 */
.L_x_12688:
[----:B------:R-:W-:Y:S01]  /*1ffb0*/  IMAD.MOV.U32 R12, RZ, RZ, 0x4 ;  /* 0x00000004ff0c7424 */ /* 0x000fe200078e00ff */
[----:B------:R-:W-:-:S05]  /*1ffc0*/  SEL R5, R14, RZ, P2 ;  /* 0x000000ff0e057207 */ /* 0x000fca0001000000 */
[----:B------:R-:W-:-:S04]  /*1ffd0*/  IMAD.IADD R5, R4, 0x1, R5 ;  /* 0x0000000104057824 */ /* 0x000fc800078e0205 */
[----:B------:R-:W-:-:S07]  /*1ffe0*/  IMAD.MOV.U32 R13, RZ, RZ, R5 ;  /* 0x000000ffff0d7224 */ /* 0x000fce00078e0005 */
[----:B------:R-:W-:Y:S05]  /*1fff0*/  WARPSYNC.COLLECTIVE R15, `(.L_x_12689) ;  /* 0x000000000f087348 */ /* 0x000fea0003c00000 */
[----:B------:R0:W1:Y:S02]  /*20000*/  SHFL.UP P6, R14, R13, R12, R11 ;  /* 0x0400000c0d0e7389 */ /* 0x00006400000c000b */
[----:B01----:R-:W-:Y:S01]  /*20010*/  ENDCOLLECTIVE ;  /* 0x000000000000791b */ /* 0x003fe20003800000 */
.L_x_12689:
[----:B------:R-:W-:Y:S01]  /*20020*/  IMAD.MOV.U32 R12, RZ, RZ, 0x8 ;  /* 0x00000008ff0c7424 */ /* 0x000fe200078e00ff */
[----:B------:R-:W-:-:S05]  /*20030*/  SEL R6, R14, RZ, P3 ;  /* 0x000000ff0e067207 */ /* 0x000fca0001800000 */
[----:B------:R-:W-:-:S04]  /*20040*/  IMAD.IADD R6, R5, 0x1, R6 ;  /* 0x0000000105067824 */ /* 0x000fc800078e0206 */
[----:B------:R-:W-:-:S07]  /*20050*/  IMAD.MOV.U32 R13, RZ, RZ, R6 ;  /* 0x000000ffff0d7224 */ /* 0x000fce00078e0006 */
[----:B------:R-:W-:Y:S05]  /*20060*/  WARPSYNC.COLLECTIVE R15, `(.L_x_12690) ;  /* 0x000000000f087348 */ /* 0x000fea0003c00000 */
[----:B------:R0:W1:Y:S02]  /*20070*/  SHFL.UP P6, R14, R13, R12, R11 ;  /* 0x0400000c0d0e7389 */ /* 0x00006400000c000b */
[----:B01----:R-:W-:Y:S01]  /*20080*/  ENDCOLLECTIVE ;  /* 0x000000000000791b */ /* 0x003fe20003800000 */
.L_x_12690:
[----:B------:R-:W-:Y:S01]  /*20090*/  IMAD.MOV.U32 R12, RZ, RZ, 0x10 ;  /* 0x00000010ff0c7424 */ /* 0x000fe200078e00ff */
[----:B------:R-:W-:-:S05]  /*200a0*/  SEL R3, R14, RZ, P4 ;  /* 0x000000ff0e037207 */ /* 0x000fca0002000000 */
[----:B------:R-:W-:-:S04]  /*200b0*/  IMAD.IADD R4, R6, 0x1, R3 ;  /* 0x0000000106047824 */ /* 0x000fc800078e0203 */
[----:B------:R-:W-:-:S07]  /*200c0*/  IMAD.MOV.U32 R13, RZ, RZ, R4 ;  /* 0x000000ffff0d7224 */ /* 0x000fce00078e0004 */
[----:B------:R-:W-:Y:S05]  /*200d0*/  WARPSYNC.COLLECTIVE R15, `(.L_x_12691) ;  /* 0x000000000f087348 */ /* 0x000fea0003c00000 */
[----:B------:R0:W1:Y:S02]  /*200e0*/  SHFL.UP P6, R14, R13, R12, R11 ;  /* 0x0400000c0d0e7389 */ /* 0x00006400000c000b */
[----:B01----:R-:W-:Y:S01]  /*200f0*/  ENDCOLLECTIVE ;  /* 0x000000000000791b */ /* 0x003fe20003800000 */
.L_x_12691:
        /* <DEDUP_REMOVED lines=8> */
.L_x_12692:
[----:B------:R-:W-:Y:S05]  /*20180*/  BRA `(.L_x_12693) ;  /* 0xffffffbc00447947 */ /* 0x000fea000383ffff */
.L_x_12555:
        /* <DEDUP_REMOVED lines=8> */
.L_x_12695:
[----:B------:R-:W-:Y:S05]  /*20210*/  BSYNC B0 ;  /* 0x0000000000007941 */ /* 0x000fea0003800000 */
.L_x_12694:
        /* <DEDUP_REMOVED lines=8> */
.L_x_12696:
[----:B------:R-:W-:Y:S01]  /*202a0*/  IMAD.MOV.U32 R12, RZ, RZ, 0x4 ;  /* 0x00000004ff0c7424 */ /* 0x000fe200078e00ff */
[----:B------:R-:W-:-:S05]  /*202b0*/  SEL R14, R14, RZ, P2 ;  /* 0x000000ff0e0e7207 */ /* 0x000fca0001000000 */
[----:B------:R-:W-:-:S04]  /*202c0*/  IMAD.IADD R3, R13, 0x1, R14 ;  /* 0x000000010d037824 */ /* 0x000fc800078e020e */
[----:B------:R-:W-:-:S07]  /*202d0*/  IMAD.MOV.U32 R13, RZ, RZ, R3 ;  /* 0x000000ffff0d7224 */ /* 0x000fce00078e0003 */
[----:B------:R-:W-:Y:S05]  /*202e0*/  WARPSYNC.COLLECTIVE R15, `(.L_x_12697) ;  /* 0x000000000f087348 */ /* 0x000fea0003c00000 */
[----:B------:R0:W1:Y:S02]  /*202f0*/  SHFL.UP P6, R14, R13, R12, R11 ;  /* 0x0400000c0d0e7389 */ /* 0x00006400000c000b */
[----:B01----:R-:W-:Y:S01]  /*20300*/  ENDCOLLECTIVE ;  /* 0x000000000000791b */ /* 0x003fe20003800000 */
.L_x_12697:
[----:B------:R-:W-:Y:S01]  /*20310*/  IMAD.MOV.U32 R12, RZ, RZ, 0x8 ;  /* 0x00000008ff0c7424 */ /* 0x000fe200078e00ff */
[----:B------:R-:W-:-:S05]  /*20320*/  SEL R4, R14, RZ, P3 ;  /* 0x000000ff0e047207 */ /* 0x000fca0001800000 */
[----:B------:R-:W-:-:S04]  /*20330*/  IMAD.IADD R4, R3, 0x1, R4 ;  /* 0x0000000103047824 */ /* 0x000fc800078e0204 */
[----:B------:R-:W-:-:S07]  /*20340*/  IMAD.MOV.U32 R13, RZ, RZ, R4 ;  /* 0x000000ffff0d7224 */ /* 0x000fce00078e0004 */
[----:B------:R-:W-:Y:S05]  /*20350*/  WARPSYNC.COLLECTIVE R15, `(.L_x_12698) ;  /* 0x000000000f087348 */ /* 0x000fea0003c00000 */
[----:B------:R0:W1:Y:S02]  /*20360*/  SHFL.UP P6, R14, R13, R12, R11 ;  /* 0x0400000c0d0e7389 */ /* 0x00006400000c000b */
[----:B01----:R-:W-:Y:S01]  /*20370*/  ENDCOLLECTIVE ;  /* 0x000000000000791b */ /* 0x003fe20003800000 */
.L_x_12698:
[----:B------:R-:W-:Y:S01]  /*20380*/  IMAD.MOV.U32 R12, RZ, RZ, 0x10 ;  /* 0x00000010ff0c7424 */ /* 0x000fe200078e00ff */
[----:B------:R-:W-:-:S05]  /*20390*/  SEL R5, R14, RZ, P4 ;  /* 0x000000ff0e057207 */ /* 0x000fca0002000000 */
[----:B------:R-:W-:-:S04]  /*203a0*/  IMAD.IADD R5, R4, 0x1, R5 ;  /* 0x0000000104057824 */ /* 0x000fc800078e0205 */
[----:B------:R-:W-:-:S07]  /*203b0*/  IMAD.MOV.U32 R13, RZ, RZ, R5 ;  /* 0x000000ffff0d7224 */ /* 0x000fce00078e0005 */
[----:B------:R-:W-:Y:S05]  /*203c0*/  WARPSYNC.COLLECTIVE R15, `(.L_x_12699) ;  /* 0x000000000f087348 */ /* 0x000fea0003c00000 */
[----:B------:R0:W1:Y:S02]  /*203d0*/  SHFL.UP P6, R14, R13, R12, R11 ;  /* 0x0400000c0d0e7389 */ /* 0x00006400000c000b */
[----:B01----:R-:W-:Y:S01]  /*203e0*/  ENDCOLLECTIVE ;  /* 0x000000000000791b */ /* 0x003fe20003800000 */
.L_x_12699:
        /* <DEDUP_REMOVED lines=8> */
.L_x_12700:
[----:B------:R-:W-:Y:S05]  /*20470*/  BRA `(.L_x_12701) ;  /* 0xffffffbc00247947 */ /* 0x000fea000383ffff */
.L_x_12557:
[----:B------:R-:W-:Y:S01]  /*20480*/  BSSY B0, `(.L_x_12702) ;  /* 0x0000006000007945 */ /* 0x000fe20003800000 */
[----:B------:R-:W-:Y:S01]  /*20490*/  PLOP3.LUT P6, PT, P6, PT, PT, 0x8, 0x0 ;  /* 0x000000000000781c */ /* 0x000fe200037ce170 */
[----:B------:R-:W-:-:S12]  /*204a0*/  IMAD.MOV.U32 R15, RZ, RZ, -0x1 ;  /* 0xffffffffff0f7424 */ /* 0x000fd800078e00ff */
[----:B01---5:R-:W-:Y:S05]  /*204b0*/  WARPSYNC.COLLECTIVE R15, `(.L_x_12703) ;  /* 0x000000000f087348 */ /* 0x023fea0003c00000 */
[----:B------:R-:W-:Y:S01]  /*204c0*/  VOTE.ANY R14, PT, P6 ;  /* 0x00000000000e7806 */ /* 0x000fe200030e0100 */
[----:B01---5:R-:W-:Y:S06]  /*204d0*/  ENDCOLLECTIVE ;  /* 0x000000000000791b */ /* 0x023fec0003800000 */
.L_x_12703:
[----:B------:R-:W-:Y:S05]  /*204e0*/  BSYNC B0 ;  /* 0x0000000000007941 */ /* 0x000fea0003800000 */
.L_x_12702:
        /* <DEDUP_REMOVED lines=9> */
.L_x_12704:
[----:B------:R-:W-:Y:S01]  /*20580*/  IMAD.MOV.U32 R17, RZ, RZ, R14 ;  /* 0x000000ffff117224 */ /* 0x000fe200078e000e */
[----:B------:R-:W-:Y:S06]  /*20590*/  BRA `(.L_x_12705) ;  /* 0xffffffbc00147947 */ /* 0x000fec000383ffff */
.L_x_12559:
[----:B------:R-:W-:Y:S01]  /*205a0*/  BSSY B0, `(.L_x_12706) ;  /* 0x0000007000007945 */ /* 0x000fe20003800000 */
[----:B------:R-:W-:Y:S02]  /*205b0*/  IMAD.MOV.U32 R13, RZ, RZ, R3 ;  /* 0x000000ffff0d7224 */ /* 0x000fe400078e0003 */
[----:B------:R-:W-:Y:S02]  /*205c0*/  IMAD.MOV.U32 R11, RZ, RZ, 0x1f ;  /* 0x0000001fff0b7424 */ /* 0x000fe400078e00ff */
[----:B------:R-:W-:-:S07]  /*205d0*/  IMAD.MOV.U32 R15, RZ, RZ, -0x1 ;  /* 0xffffffffff0f7424 */ /* 0x000fce00078e00ff */
[----:B0123--:R-:W-:Y:S05]  /*205e0*/  WARPSYNC.COLLECTIVE R15, `(.L_x_12707) ;  /* 0x000000000f087348 */ /* 0x00ffea0003c00000 */
[----:B------:R4:W0:Y:S02]  /*205f0*/  SHFL.IDX P6, R14, R13, R12, R11 ;  /* 0x0000000c0d0e7389 */ /* 0x00082400000c000b */
[----:B01234-:R-:W-:Y:S01]  /*20600*/  ENDCOLLECTIVE ;  /* 0x000000000000791b */ /* 0x01ffe20003800000 */
.L_x_12707:
[----:B------:R-:W-:Y:S05]  /*20610*/  BSYNC B0 ;  /* 0x0000000000007941 */ /* 0x000fea0003800000 */
.L_x_12706:
[----:B------:R-:W-:Y:S01]  /*20620*/  IMAD.MOV.U32 R5, RZ, RZ, R14 ;  /* 0x000000ffff057224 */ /* 0x000fe200078e000e */
[----:B------:R-:W-:Y:S06]  /*20630*/  BRA `(.L_x_12558) ;  /* 0xffffffbc00087947 */ /* 0x000fec000383ffff */
.L_x_12563:
[----:B0-----:R0:W4:Y:S02]  /*20640*/  SYNCS.PHASECHK.TRANS64.TRYWAIT P0, [R5+URZ+0x2d820], R0 ;  /* 0x02d82000050075a7 */ /* 0x001124000800017f */
[----:B----4-:R-:W-:Y:S05]  /*20650*/  @!P0 NANOSLEEP.SYNCS 0x989680 ;  /* 0x009896800000895d */ /* 0x010fea0003900000 */
[----:B------:R-:W4:Y:S02]  /*20660*/  @!P0 SYNCS.PHASECHK.TRANS64 P0, [R5+URZ+0x2d820], R0 ;  /* 0x02d82000050085a7 */ /* 0x000f24000800007f */
[----:B----4-:R-:W-:Y:S05]  /*20670*/  @!P0 BRA `(.L_x_12563) ;  /* 0xfffffffc00f08947 */ /* 0x010fea000383ffff */
[----:B------:R-:W-:Y:S05]  /*20680*/  BRA `(.L_x_12708) ;  /* 0xffffffc000807947 */ /* 0x000fea000383ffff */
.L_x_12564:
        /* <DEDUP_REMOVED lines=11> */
.L_x_12710:
[----:B------:R-:W-:Y:S05]  /*20740*/  BSYNC B0 ;  /* 0x0000000000007941 */ /* 0x000fea0003800000 */
.L_x_12709:
[----:B------:R-:W-:Y:S05]  /*20750*/  BRA `(.L_x_12711) ;  /* 0xffffffc000687947 */ /* 0x000fea000383ffff */
.L_x_12565:
[----:B------:R-:W-:Y:S01]  /*20760*/  BSSY B0, `(.L_x_12712) ;  /* 0x0000006000007945 */ /* 0x000fe20003800000 */
[----:B------:R-:W-:-:S07]  /*20770*/  IMAD.MOV.U32 R15, RZ, RZ, -0x1 ;  /* 0xffffffffff0f7424 */ /* 0x000fce00078e00ff */
[----:B0123--:R-:W-:Y:S05]  /*20780*/  WARPSYNC.COLLECTIVE R15, `(.L_x_12713) ;  /* 0x000000000f0c7348 */ /* 0x00ffea0003c00000 */
[----:B------:R-:W-:Y:S02]  /*20790*/  ELECT P6, UR62, PT ;  /* 0x00000000003e782f */ /* 0x000fe400038c0000 */
[----:B------:R-:W-:Y:S01]  /*207a0*/  MOV R14, UR62 ;  /* 0x0000003e000e7c02 */ /* 0x000fe20008000f00 */
[----:B0123--:R-:W-:Y:S10]  /*207b0*/  ENDCOLLECTIVE ;  /* 0x000000000000791b */ /* 0x00fff40003800000 */
.L_x_12713:
[----:B------:R-:W-:Y:S05]  /*207c0*/  BSYNC B0 ;  /* 0x0000000000007941 */ /* 0x000fea0003800000 */
.L_x_12712:
[----:B------:R-:W-:Y:S05]  /*207d0*/  BRA `(.L_x_12714) ;  /* 0xffffffc0005c7947 */ /* 0x000fea000383ffff */
.L_x_12567:
[----:B0-----:R0:W4:Y:S02]  /*207e0*/  SYNCS.PHASECHK.TRANS64.TRYWAIT P1, [R3+URZ+0x2d840], R2 ;  /* 0x02d84002030075a7 */ /* 0x001124000802017f */
[----:B----4-:R-:W-:Y:S05]  /*207f0*/  @!P1 NANOSLEEP.SYNCS 0x989680 ;  /* 0x009896800000995d */ /* 0x010fea0003900000 */
[----:B------:R-:W4:Y:S02]  /*20800*/  @!P1 SYNCS.PHASECHK.TRANS64 P1, [R3+URZ+0x2d840], R2 ;  /* 0x02d84002030095a7 */ /* 0x000f24000802007f */
[----:B----4-:R-:W-:Y:S05]  /*20810*/  @!P1 BRA `(.L_x_12567) ;  /* 0xfffffffc00f09947 */ /* 0x010fea000383ffff */
[----:B------:R-:W-:Y:S05]  /*20820*/  BRA `(.L_x_12715) ;  /* 0xffffffc000807947 */ /* 0x000fea000383ffff */
.L_x_12569:
[----:B----4-:R4:W0:Y:S02]  /*20830*/  SYNCS.PHASECHK.TRANS64.TRYWAIT P1, [R5+URZ+0x2d840], R0 ;  /* 0x02d84000050075a7 */ /* 0x010824000802017f */
[----:B0-----:R-:W-:Y:S05]  /*20840*/  @!P1 NANOSLEEP.SYNCS 0x989680 ;  /* 0x009896800000995d */ /* 0x001fea0003900000 */
[----:B------:R-:W0:Y:S02]  /*20850*/  @!P1 SYNCS.PHASECHK.TRANS64 P1, [R5+URZ+0x2d840], R0 ;  /* 0x02d84000050095a7 */ /* 0x000e24000802007f */
[----:B0-----:R-:W-:Y:S05]  /*20860*/  @!P1 BRA `(.L_x_12569) ;  /* 0xfffffffc00f09947 */ /* 0x001fea000383ffff */
[----:B------:R-:W-:Y:S05]  /*20870*/  BRA `(.L_x_12716) ;  /* 0xffffffc000907947 */ /* 0x000fea000383ffff */
.L_x_12571:
[----:B------:R0:W0:Y:S02]  /*20880*/  SYNCS.PHASECHK.TRANS64.TRYWAIT P1, [R3+URZ+0x2d860], R2 ;  /* 0x02d86002030075a7 */ /* 0x000024000802017f */
[----:B0-----:R-:W-:Y:S05]  /*20890*/  @!P1 NANOSLEEP.SYNCS 0x989680 ;  /* 0x009896800000995d */ /* 0x001fea0003900000 */
[----:B------:R-:W0:Y:S02]  /*208a0*/  @!P1 SYNCS.PHASECHK.TRANS64 P1, [R3+URZ+0x2d860], R2 ;  /* 0x02d86002030095a7 */ /* 0x000e24000802007f */
[----:B0-----:R-:W-:Y:S05]  /*208b0*/  @!P1 BRA `(.L_x_12571) ;  /* 0xfffffffc00f09947 */ /* 0x001fea000383ffff */
[----:B------:R-:W-:Y:S05]  /*208c0*/  BRA `(.L_x_12717) ;  /* 0xffffffc0008c7947 */ /* 0x000fea000383ffff */
.L_x_12718:
        /* <DEDUP_REMOVED lines=11> */
.L_x_15860:


//--------------------- .text._ZN7cutlass13device_kernelIN5flash11enable_sm90INS1_16FlashAttnFwdSm90INS1_25CollectiveMainloopFwdSm90ILi2EN4cute5tupleIJNS5_1CILi1EEES8_S8_EEENS6_IJNS7_ILi192EEENS7_ILi128EEENS7_ILi64EEEEEELi64ENS_10bfloat16_tEfNS_4arch4Sm90ELb0ELb0ELb0ELb0ELb1ELb0ELb0ELb1ELb1ELb1ELb0ELb0EEENS1_21CollectiveEpilogueFwdINS6_IJSA_SC_SB_EEES9_SE_SG_Li384ELb0ELb1ELb0ELb0EEENS1_29StaticPersistentTileSchedulerILb0EEEEEEEEEvNT_6ParamsE --------------------------
	.section	.text._ZN7cutlass13device_kernelIN5flash11enable_sm90INS1_16FlashAttnFwdSm90INS1_25CollectiveMainloopFwdSm90ILi2EN4cute5tupleIJNS5_1CILi1EEES8_S8_EEENS6_IJNS7_ILi192EEENS7_ILi128EEENS7_ILi64EEEEEELi64ENS_10bfloat16_tEfNS_4arch4Sm90ELb0ELb0ELb0ELb0ELb1ELb0ELb0ELb1ELb1ELb1ELb0ELb0EEENS1_21CollectiveEpilogueFwdINS6_IJSA_SC_SB_EEES9_SE_SG_Li384ELb0ELb1ELb0ELb0EEENS1_29StaticPersistentTileSchedulerILb0EEEEEEEEEvNT_6ParamsE,"ax",@progbits
	.align	128
.text._ZN7cutlass13device_kernelIN5flash11enable_sm90INS1_16FlashAttnFwdSm90INS1_25CollectiveMainloopFwdSm90ILi2EN4cute5tupleIJNS5_1CILi1EEES8_S8_EEENS6_IJNS7_ILi192EEENS7_ILi128EEENS7_ILi64EEEEEELi64ENS_10bfloat16_tEfNS_4arch4Sm90ELb0ELb0ELb0ELb0ELb1ELb0ELb0ELb1ELb1ELb1ELb0ELb0EEENS1_21CollectiveEpilogueFwdINS6_IJSA_SC_SB_EEES9_SE_SG_Li384ELb0ELb1ELb0ELb0EEENS1_29StaticPersistentTileSchedulerILb0EEEEEEEEEvNT_6ParamsE:
        .type           _ZN7cutlass13device_kernelIN5flash11enable_sm90INS1_16FlashAttnFwdSm90INS1_25CollectiveMainloopFwdSm90ILi2EN4cute5tupleIJNS5_1CILi1EEES8_S8_EEENS6_IJNS7_ILi192EEENS7_ILi128EEENS7_ILi64EEEEEELi64ENS_10bfloat16_tEfNS_4arch4Sm90ELb0ELb0ELb0ELb0ELb1ELb0ELb0ELb1ELb1ELb1ELb0ELb0EEENS1_21CollectiveEpilogueFwdINS6_IJSA_SC_SB_EEES9_SE_SG_Li384ELb0ELb1ELb0ELb0EEENS1_29StaticPersistentTileSchedulerILb0EEEEEEEEEvNT_6ParamsE,@function
        .size           _ZN7cutlass13device_kernelIN5flash11enable_sm90INS1_16FlashAttnFwdSm90INS1_25CollectiveMainloopFwdSm90ILi2EN4cute5tupleIJNS5_1CILi1EEES8_S8_EEENS6_IJNS7_ILi192EEENS7_ILi128EEENS7_ILi64EEEEEELi64ENS_10bfloat16_tEfNS_4arch4Sm90ELb0ELb0ELb0ELb0ELb1ELb0ELb0ELb1ELb1ELb1ELb0ELb0EEENS1_21CollectiveEpilogueFwdINS6_IJSA_SC_SB_EEES9_SE_SG_Li384ELb0ELb1ELb0ELb0EEENS1_29StaticPersistentTileSchedulerILb0EEEEEEEEEvNT_6ParamsE,(.L_x_15861 - _ZN7cutlass13device_kernelIN5flash11enable_sm90INS1_16FlashAttnFwdSm90INS1_25CollectiveMainloopFwdSm90ILi2EN4cute5tupleIJNS5_1CILi1EEES8_S8_EEENS6_IJNS7_ILi192EEENS7_ILi128EEENS7_ILi64EEEEEELi64ENS_10bfloat16_tEfNS_4arch4Sm90ELb0ELb0ELb0ELb0ELb1ELb0ELb0ELb1ELb1ELb1ELb0ELb0EEENS1_21CollectiveEpilogueFwdINS6_IJSA_SC_SB_EEES9_SE_SG_Li384ELb0ELb1ELb0ELb0EEENS1_29StaticPersistentTileSchedulerILb0EEEEEEEEEvNT_6ParamsE)
        .other          _ZN7cutlass13device_kernelIN5flash11enable_sm90INS1_16FlashAttnFwdSm90INS1_25CollectiveMainloopFwdSm90ILi2EN4cute5tupleIJNS5_1CILi1EEES8_S8_EEENS6_IJNS7_ILi192EEENS7_ILi128EEENS7_ILi64EEEEEELi64ENS_10bfloat16_tEfNS_4arch4Sm90ELb0ELb0ELb0ELb0ELb1ELb0ELb0ELb1ELb1ELb1ELb0ELb0EEENS1_21CollectiveEpilogueFwdINS6_IJSA_SC_SB_EEES9_SE_SG_Li384ELb0ELb1ELb0ELb0EEENS1_29StaticPersistentTileSchedulerILb0EEEEEEEEEvNT_6ParamsE,@"STO_CUDA_ENTRY STV_DEFAULT"
_ZN7cutlass13device_kernelIN5flash11enable_sm90INS1_16FlashAttnFwdSm90INS1_25CollectiveMainloopFwdSm90ILi2EN4cute5tupleIJNS5_1CILi1EEES8_S8_EEENS6_IJNS7_ILi192EEENS7_ILi128EEENS7_ILi64EEEEEELi64ENS_10bfloat16_tEfNS_4arch4Sm90ELb0ELb0ELb0ELb0ELb1ELb0ELb0ELb1ELb1ELb1ELb0ELb0EEENS1_21CollectiveEpilogueFwdINS6_IJSA_SC_SB_EEES9_SE_SG_Li384ELb0ELb1ELb0ELb0EEENS1_29StaticPersistentTileSchedulerILb0EEEEEEEEEvNT_6ParamsE:
        /* <DEDUP_REMOVED lines=45> */
.L_x_12719:
        /* <DEDUP_REMOVED lines=22> */
.L_x_12720:
        /* <DEDUP_REMOVED lines=18> */
.L_x_12721:
        /* <DEDUP_REMOVED lines=22> */
.L_x_12722:
        /* <DEDUP_REMOVED lines=23> */
.L_x_12723:
        /* <DEDUP_REMOVED lines=8> */
.L_x_12725:
[----:B------:R-:W-:-:S08]  /*08a0*/  NOP ;  /* 0x0000000000007918 */ /* 0x000fd00000000000 */
[----:B------:R-:W0:Y:S02]  /*08b0*/  USETMAXREG.TRY_ALLOC.CTAPOOL UP0, 0xa0 ;  /* 0x000000a0000079c8 */ /* 0x000e240008000600 */
[----:B0-----:R-:W-:-:S13]  /*08c0*/  PLOP3.LUT P0, PT, PT, PT, UP0, 0x80, 0x0 ;  /* 0x000000000000781c */ /* 0x001fda0003f0f008 */
[----:B------:R-:W-:Y:S05]  /*08d0*/  @!P0 BRA `(.L_x_12725) ;  /* 0xfffffffc00f08947 */ /* 0x000fea000383ffff */
[----:B------:R-:W0:Y:S01]  /*08e0*/  S2R R2, SR_TID.X ;  /* 0x0000000000027919 */ /* 0x000e220000002100 */
[----:B------:R-:W2:Y:S08]  /*08f0*/  S2UR UR46, SR_CTAID.X ;  /* 0x00000000002e79c3 */ /* 0x000eb00000002500 */
[----:B------:R-:W-:Y:S06]  /*0900*/  BAR.ARV 0x8, 0x200 ;  /* 0x0208000000007b1d */ /* 0x000fec0000002000 */
[----:B0-----:R-:W-:-:S04]  /*0910*/  LOP3.LUT R0, R2, 0xffffff80, RZ, 0xc0, !PT ;  /* 0xffffff8002007812 */ /* 0x001fc800078ec0ff */
[----:B------:R-:W-:Y:S02]  /*0920*/  ISETP.NE.AND P0, PT, R0, 0x80, PT ;  /* 0x000000800000780c */ /* 0x000fe40003f05270 */
[----:B------:R-:W2:Y:S11]  /*0930*/  LDC R0, c[0x0][0xc34] ;  /* 0x00030d00ff007b82 */ /* 0x000eb60000000800 */
[----:B------:R-:W-:Y:S06]  /*0940*/  @!P0 BAR.ARV 0x9, 0x100 ;  /* 0x0244000000008b1d */ /* 0x000fec0000002000 */
[----:B--2---:R-:W-:-:S13]  /*0950*/  ISETP.LE.AND P0, PT, R0, UR46, PT ;  /* 0x0000002e00007c0c */ /* 0x004fda000bf03270 */
[----:B-1----:R-:W-:Y:S05]  /*0960*/  @P0 EXIT ;  /* 0x000000000000094d */ /* 0x002fea0003800000 */
[----:B------:R-:W-:Y:S01]  /*0970*/  VIADD R2, R2, 0xffffff80 ;  /* 0xffffff8002027836 */ /* 0x000fe20000000000 */
[----:B------:R-:W-:Y:S01]  /*0980*/  ULOP3.LUT UR40, UR39, 0x1, URZ, 0xfc, !UPT ;  /* 0x0000000127287892 */ /* 0x000fe2000f8efc3f */
[----:B------:R-:W-:Y:S01]  /*0990*/  IMAD.MOV.U32 R153, RZ, RZ, -0x2 ;  /* 0xfffffffeff997424 */ /* 0x000fe200078e00ff */
[----:B------:R-:W-:Y:S01]  /*09a0*/  UMOV UR36, URZ ;  /* 0x0000003f00247c82 */ /* 0x000fe20008000000 */
[----:B------:R-:W-:Y:S01]  /*09b0*/  UMOV UR37, URZ ;  /* 0x0000003f00257c82 */ /* 0x000fe20008000000 */
[----:B------:R-:W-:Y:S01]  /*09c0*/  SHF.R.S32.HI R3, RZ, 0x1f, R2 ;  /* 0x0000001fff037819 */ /* 0x000fe20000011402 */
[----:B------:R-:W-:-:S03]  /*09d0*/  UMOV UR38, URZ ;  /* 0x0000003f00267c82 */ /* 0x000fc60008000000 */
[CC--:B------:R-:W-:Y:S02]  /*09e0*/  LEA.HI R19, R3.reuse, R2.reuse, RZ, 0x7 ;  /* 0x0000000203137211 */ /* 0x0c0fe400078f38ff */
[-C--:B------:R-:W-:Y:S02]  /*09f0*/  LEA.HI R7, R3, R2.reuse, RZ, 0x2 ;  /* 0x0000000203077211 */ /* 0x080fe400078f10ff */
[----:B------:R-:W-:Y:S02]  /*0a00*/  LOP3.LUT R17, R19, 0xffffff80, RZ, 0xc0, !PT ;  /* 0xffffff8013117812 */ /* 0x000fe400078ec0ff */
[CC--:B------:R-:W-:Y:S02]  /*0a10*/  LEA.HI R0, R3.reuse, R2.reuse, RZ, 0x4 ;  /* 0x0000000203007211 */ /* 0x0c0fe400078f20ff */
[----:B------:R-:W-:Y:S01]  /*0a20*/  LEA.HI R5, R3, R2, RZ, 0x5 ;  /* 0x0000000203057211 */ /* 0x000fe200078f28ff */
[----:B------:R-:W-:Y:S01]  /*0a30*/  IMAD.IADD R17, R2, 0x1, -R17 ;  /* 0x0000000102117824 */ /* 0x000fe200078e0a11 */
[----:B------:R-:W-:-:S02]  /*0a40*/  LOP3.LUT R11, R7, 0xfffffffc, RZ, 0xc0, !PT ;  /* 0xfffffffc070b7812 */ /* 0x000fc400078ec0ff */
[----:B------:R-:W-:Y:S01]  /*0a50*/  SHF.R.S32.HI R7, RZ, 0x4, R0 ;  /* 0x00000004ff077819 */ /* 0x000fe20000011400 */
[----:B------:R-:W-:Y:S01]  /*0a60*/  IMAD.SHL.U32 R6, R5, 0x20, RZ ;  /* 0x0000002005067824 */ /* 0x000fe200078e00ff */
[----:B------:R-:W-:Y:S01]  /*0a70*/  SHF.R.S32.HI R4, RZ, 0x1f, R17 ;  /* 0x0000001fff047819 */ /* 0x000fe20000011411 */
[----:B------:R-:W-:Y:S01]  /*0a80*/  IMAD.IADD R11, R2, 0x1, -R11 ;  /* 0x00000001020b7824 */ /* 0x000fe200078e0a0b */
[----:B------:R-:W-:Y:S02]  /*0a90*/  LEA.HI R16, R3, R2, RZ, 0x3 ;  /* 0x0000000203107211 */ /* 0x000fe400078f18ff */
[----:B------:R-:W-:Y:S02]  /*0aa0*/  LEA.HI R3, R4, R17, RZ, 0x2 ;  /* 0x0000001104037211 */ /* 0x000fe400078f10ff */
[C---:B------:R-:W-:Y:S02]  /*0ab0*/  LOP3.LUT R5, R0.reuse, 0x3fffff0, RZ, 0xc0, !PT ;  /* 0x03fffff000057812 */ /* 0x040fe400078ec0ff */
[----:B------:R-:W-:-:S02]  /*0ac0*/  LEA.HI R0, R0, R7, RZ, 0x1 ;  /* 0x0000000700007211 */ /* 0x000fc400078f08ff */
[----:B------:R-:W-:Y:S01]  /*0ad0*/  SHF.R.S32.HI R8, RZ, 0x2, R3 ;  /* 0x00000002ff087819 */ /* 0x000fe20000011403 */
[----:B------:R-:W-:Y:S01]  /*0ae0*/  IMAD.IADD R5, R2, 0x1, -R5 ;  /* 0x0000000102057824 */ /* 0x000fe200078e0a05 */
[----:B------:R-:W-:Y:S02]  /*0af0*/  SHF.R.S32.HI R9, RZ, 0x1f, R3 ;  /* 0x0000001fff097819 */ /* 0x000fe40000011403 */
[----:B------:R-:W-:Y:S02]  /*0b00*/  LOP3.LUT R0, R0, 0x1ffffffe, RZ, 0xc0, !PT ;  /* 0x1ffffffe00007812 */ /* 0x000fe400078ec0ff */
[----:B------:R-:W-:Y:S02]  /*0b10*/  SHF.R.S32.HI R19, RZ, 0x7, R19 ;  /* 0x00000007ff137819 */ /* 0x000fe40000011413 */
[----:B------:R-:W-:Y:S01]  /*0b20*/  LOP3.LUT R6, R6, 0xfffffc00, RZ, 0xc0, !PT ;  /* 0xfffffc0006067812 */ /* 0x000fe200078ec0ff */
[----:B------:R-:W-:Y:S01]  /*0b30*/  IMAD.IADD R152, R7, 0x1, -R0 ;  /* 0x0000000107987824 */ /* 0x000fe200078e0a00 */
[----:B------:R-:W-:Y:S01]  /*0b40*/  LEA.HI R9, R9, R8, RZ, 0x3 ;  /* 0x0000000809097211 */ /* 0x000fe200078f18ff */
[----:B------:R-:W-:Y:S01]  /*0b50*/  IMAD.HI R0, R19, 0x55555556, RZ ;  /* 0x5555555613007827 */ /* 0x000fe200078e02ff */
[----:B------:R-:W-:-:S02]  /*0b60*/  LEA R5, R5, R6, 0x6 ;  /* 0x0000000605057211 */ /* 0x000fc400078e30ff */
[----:B------:R-:W-:Y:S02]  /*0b70*/  LOP3.LUT R9, R9, 0xfffffff8, RZ, 0xc0, !PT ;  /* 0xfffffff809097812 */ /* 0x000fe400078ec0ff */
[----:B------:R-:W-:Y:S01]  /*0b80*/  LEA.HI R6, R4, R17, RZ, 0x5 ;  /* 0x0000001104067211 */ /* 0x000fe200078f28ff */
[----:B------:R-:W-:Y:S01]  /*0b90*/  IMAD R152, R152, 0x8, R5 ;  /* 0x0000000898987824 */ /* 0x000fe200078e0205 */
[----:B------:R-:W-:Y:S01]  /*0ba0*/  LEA.HI R0, R0, R0, RZ, 0x1 ;  /* 0x0000000000007211 */ /* 0x000fe200078f08ff */
[----:B------:R-:W-:Y:S01]  /*0bb0*/  IMAD.IADD R9, R8, 0x1, -R9 ;  /* 0x0000000108097824 */ /* 0x000fe200078e0a09 */
[----:B------:R-:W-:Y:S02]  /*0bc0*/  SHF.R.S32.HI R6, RZ, 0x5, R6 ;  /* 0x00000005ff067819 */ /* 0x000fe40000011406 */
[----:B------:R-:W-:Y:S01]  /*0bd0*/  LEA.HI R7, R11, R11, RZ, 0x1 ;  /* 0x0000000b0b077211 */ /* 0x000fe200078f08ff */
[----:B------:R-:W-:Y:S01]  /*0be0*/  IMAD R0, R0, -0x3, R19 ;  /* 0xfffffffd00007824 */ /* 0x000fe200078e0213 */
[----:B------:R-:W-:Y:S01]  /*0bf0*/  LOP3.LUT R4, R3, 0x7ffffffc, RZ, 0xc0, !PT ;  /* 0x7ffffffc03047812 */ /* 0x000fe200078ec0ff */
[----:B------:R-:W-:Y:S01]  /*0c00*/  IMAD R9, R6, 0x10, R9 ;  /* 0x0000001006097824 */ /* 0x000fe200078e0209 */
[----:B------:R-:W-:-:S02]  /*0c10*/  LOP3.LUT R8, R7, 0x1ffffffe, RZ, 0xc0, !PT ;  /* 0x1ffffffe07087812 */ /* 0x000fc400078ec0ff */
[----:B------:R-:W-:Y:S01]  /*0c20*/  LOP3.LUT R13, R16, 0xfffffff8, RZ, 0xc0, !PT ;  /* 0xfffffff8100d7812 */ /* 0x000fe200078ec0ff */
[----:B------:R-:W-:Y:S01]  /*0c30*/  IMAD.IADD R4, R17, 0x1, -R4 ;  /* 0x0000000111047824 */ /* 0x000fe200078e0a04 */
[----:B------:R-:W-:Y:S01]  /*0c40*/  LEA R22, R0, R9, 0x6 ;  /* 0x0000000900167211 */ /* 0x000fe200078e30ff */
[----:B------:R-:W-:Y:S01]  /*0c50*/  IMAD.IADD R23, R11, 0x1, -R8 ;  /* 0x000000010b177824 */ /* 0x000fe200078e0a08 */
[----:B------:R-:W-:Y:S01]  /*0c60*/  SHF.R.S32.HI R16, RZ, 0x3, R16 ;  /* 0x00000003ff107819 */ /* 0x000fe20000011410 */
[----:B------:R-:W-:Y:S02]  /*0c70*/  IMAD.IADD R2, R2, 0x1, -R13 ;  /* 0x0000000102027824 */ /* 0x000fe400078e0a0d */
[----:B------:R-:W-:Y:S02]  /*0c80*/  IMAD R153, R4, R153, 0x80 ;  /* 0x0000008004997424 */ /* 0x000fe400078e0299 */
[----:B------:R-:W-:-:S07]  /*0c90*/  IMAD R23, R23, 0x8, R22 ;  /* 0x0000000817177824 */ /* 0x000fce00078e0216 */
.L_x_12750:
[----:B0-----:R-:W0:Y:S01]  /*0ca0*/  SHFL.IDX PT, R0, R19, RZ, 0x1f ;  /* 0x00001fff13007589 */ /* 0x001e2200000e0000 */
[----:B------:R-:W1:Y:S01]  /*0cb0*/  S2UR UR41, SR_CgaCtaId ;  /* 0x00000000002979c3 */ /* 0x000e620000008800 */
[----:B------:R-:W-:Y:S01]  /*0cc0*/  ULDC UR4, c[0x0][0xc38] ;  /* 0x00030e0000047ab9 */ /* 0x000fe20000000800 */
[----:B------:R-:W-:Y:S01]  /*0cd0*/  ULDC.64 UR6, c[0x0][0x418] ;  /* 0x0001060000067ab9 */ /* 0x000fe20000000a00 */
[----:B------:R-:W-:Y:S02]  /*0ce0*/  UISETP.NE.AND UP2, UPT, UR4, 0x1, UPT ;  /* 0x000000010400788c */ /* 0x000fe4000bf45270 */
[----:B------:R-:W-:Y:S01]  /*0cf0*/  UISETP.NE.U32.AND UP0, UPT, UR6, URZ, UPT ;  /* 0x0000003f0600728c */ /* 0x000fe2000bf05070 */
[----:B------:R-:W-:Y:S01]  /*0d00*/  ULDC UR4, c[0x0][0xc44] ;  /* 0x0003110000047ab9 */ /* 0x000fe20000000800 */
[----:B------:R-:W-:Y:S01]  /*0d10*/  UMOV UR43, UR46 ;  /* 0x0000002e002b7c82 */ /* 0x000fe20008000000 */
[----:B------:R-:W-:Y:S01]  /*0d20*/  UISETP.NE.AND UP1, UPT, UR4, 0x1, UPT ;  /* 0x000000010400788c */ /* 0x000fe2000bf25270 */
[----:B------:R-:W-:Y:S01]  /*0d30*/  UMOV UR44, 0x400 ;  /* 0x00000400002c7882 */ /* 0x000fe20000000000 */
[----:B------:R-:W-:-:S04]  /*0d40*/  UISETP.NE.AND.EX UP0, UPT, UR7, URZ, UPT, UP0 ;  /* 0x0000003f0700728c */ /* 0x000fc8000bf05300 */
[----:B------:R-:W-:Y:S01]  /*0d50*/  @UP2 ULDC UR4, c[0x0][0xc3c] ;  /* 0x00030f0000042ab9 */ /* 0x000fe20000000800 */
[----:B------:R-:W-:Y:S01]  /*0d60*/  @UP2 ULDC UR6, c[0x0][0xc40] ;  /* 0x0003100000062ab9 */ /* 0x000fe20000000800 */
[----:B------:R-:W-:Y:S01]  /*0d70*/  UIMAD.WIDE.U32 UR4, UR46, UR4, URZ ;  /* 0x000000042e0472a5 */ /* 0x000fe2000f8e003f */
[----:B------:R-:W-:-:S03]  /*0d80*/  ULDC UR48, c[0x0][0x424] ;  /* 0x0001090000307ab9 */ /* 0x000fc60000000800 */
[----:B------:R-:W-:Y:S01]  /*0d90*/  @UP2 USHF.R.U32.HI UR43, URZ, UR6, UR5 ;  /* 0x000000063f2b2299 */ /* 0x000fe20008011605 */
[----:B------:R-:W-:Y:S01]  /*0da0*/  @UP1 ULDC.64 UR8, c[0x0][0xc48] ;  /* 0x0003120000081ab9 */ /* 0x000fe20000000a00 */
[----:B0-----:R-:W-:Y:S01]  /*0db0*/  R2UR UR42, R0 ;  /* 0x00000000002a72ca */ /* 0x001fe200000e0000 */
[----:B-1----:R-:W-:Y:S02]  /*0dc0*/  ULEA UR44, UR41, UR44, 0x18 ;  /* 0x0000002c292c7291 */ /* 0x002fe4000f8ec03f */
[----:B------:R-:W-:Y:S02]  /*0dd0*/  UIMAD.WIDE.U32 UR4, UR43, UR8, URZ ;  /* 0x000000082b0472a5 */ /* 0x000fe4000f8e003f */
[----:B------:R-:W-:Y:S02]  /*0de0*/  UIADD3 UR8, UR44, 0x8400, URZ ;  /* 0x000084002c087890 */ /* 0x000fe4000fffe03f */
[----:B------:R-:W-:Y:S02]  /*0df0*/  USEL UR48, UR48, 0x1, UP0 ;  /* 0x0000000130307887 */ /* 0x000fe40008000000 */
[----:B------:R-:W-:Y:S01]  /*0e00*/  ULOP3.LUT UP0, URZ, UR8, 0x3ff, URZ, 0xc0, !UPT ;  /* 0x000003ff083f7892 */ /* 0x000fe2000f80c03f */
[----:B------:R-:W-:Y:S01]  /*0e10*/  ULDC UR4, c[0x0][0x2f0] ;  /* 0x0000bc0000047ab9 */ /* 0x000fe20000000800 */
[----:B------:R-:W-:-:S02]  /*0e20*/  UMOV UR45, UR43 ;  /* 0x0000002b002d7c82 */ /* 0x000fc40008000000 */
[----:B------:R-:W-:Y:S02]  /*0e30*/  UIMAD.WIDE UR6, UR42, 0x55555556, URZ ;  /* 0x555555562a0678a5 */ /* 0x000fe4000f8e023f */
[----:B------:R-:W-:Y:S01]  /*0e40*/  UIMAD UR48, UR48, UR4, URZ ;  /* 0x00000004303072a4 */ /* 0x000fe2000f8e023f */
[----:B------:R-:W-:Y:S01]  /*0e50*/  PLOP3.LUT P0, PT, PT, PT, UP0, 0x80, 0x0 ;  /* 0x000000000000781c */ /* 0x000fe20003f0f008 */
[----:B------:R-:W-:Y:S02]  /*0e60*/  ULEA.HI UR7, UR7, UR7, URZ, 0x1 ;  /* 0x0000000707077291 */ /* 0x000fe4000f8f083f */
[----:B------:R-:W-:Y:S02]  /*0e70*/  UIADD3 UR4, UR48, 0x7f, URZ ;  /* 0x0000007f30047890 */ /* 0x000fe4000fffe03f */
[----:B------:R-:W-:Y:S02]  /*0e80*/  UIMAD UR7, UR7, -0x3, UR42 ;  /* 0xfffffffd070778a4 */ /* 0x000fe4000f8e022a */
[----:B------:R-:W-:-:S02]  /*0e90*/  @UP1 USHF.R.U32.HI UR45, URZ, UR9, UR5 ;  /* 0x000000093f2d1299 */ /* 0x000fc40008011605 */
[----:B------:R-:W-:Y:S02]  /*0ea0*/  USHF.R.S32.HI UR5, URZ, 0x1f, UR4 ;  /* 0x0000001f3f057899 */ /* 0x000fe40008011404 */
[----:B------:R-:W-:Y:S02]  /*0eb0*/  ULEA UR7, UR7, UR8, 0xd ;  /* 0x0000000807077291 */ /* 0x000fe4000f8e683f */
[----:B------:R-:W-:Y:S02]  /*0ec0*/  ULEA.HI UR5, UR5, UR4, URZ, 0x7 ;  /* 0x0000000405057291 */ /* 0x000fe4000f8f383f */
[----:B------:R-:W-:Y:S02]  /*0ed0*/  USHF.R.U32.HI UR7, URZ, 0x4, UR7 ;  /* 0x000000043f077899 */ /* 0x000fe40008011607 */
[----:B------:R-:W-:Y:S02]  /*0ee0*/  USHF.R.S32.HI UR47, URZ, 0x7, UR5 ;  /* 0x000000073f2f7899 */ /* 0x000fe40008011405 */
        /* <DEDUP_REMOVED lines=18> */
.L_x_12726:
[----:B------:R-:W-:Y:S01]  /*1010*/  ULOP3.LUT UR4, UR36, 0x1, URZ, 0xc0, !UPT ;  /* 0x0000000124047892 */ /* 0x000fe2000f8ec03f */
[----:B------:R-:W-:-:S05]  /*1020*/  IMAD.U32 R3, RZ, RZ, UR40 ;  /* 0x00000028ff037e24 */ /* 0x000fca000f8e00ff */
[----:B------:R-:W-:Y:S01]  /*1030*/  IMAD.U32 R0, RZ, RZ, UR4 ;  /* 0x00000004ff007e24 */ /* 0x000fe2000f8e00ff */
[----:B------:R-:W-:-:S04]  /*1040*/  ISETP.NE.AND P0, PT, R3, 0x3, PT ;  /* 0x000000030300780c */ /* 0x000fc80003f05270 */
[----:B------:R-:W-:-:S04]  /*1050*/  SHF.L.U32 R0, R0, 0x1f, RZ ;  /* 0x0000001f00007819 */ /* 0x000fc800000006ff */
[----:B------:R-:W0:Y:S02]  /*1060*/  SYNCS.PHASECHK.TRANS64.TRYWAIT P1, [UR44+0x16800], R0 ;  /* 0x01680000ff0075a7 */ /* 0x000e24000802016c */
[----:B0-----:R-:W-:Y:S05]  /*1070*/  @!P1 BRA `(.L_x_12727) ;  /* 0x0000008c00c09947 */ /* 0x001fea0003800000 */
.L_x_12800:
[----:B------:R-:W-:Y:S05]  /*1080*/  @!P0 BRA `(.L_x_12728) ;  /* 0x0000000000048947 */ /* 0x000fea0003800000 */
[----:B------:R-:W-:Y:S01]  /*1090*/  BPT.TRAP 0x1 ;  /* 0x000000040000795c */ /* 0x000fe20000300000 */
.L_x_12728:
[----:B------:R-:W-:Y:S02]  /*10a0*/  IMAD.U32 R4, RZ, RZ, UR38 ;  /* 0x00000026ff047e24 */ /* 0x000fe4000f8e00ff */
[----:B0-----:R-:W-:-:S03]  /*10b0*/  IMAD.U32 R3, RZ, RZ, UR37 ;  /* 0x00000025ff037e24 */ /* 0x001fc6000f8e00ff */
[----:B------:R-:W-:Y:S02]  /*10c0*/  LEA R4, R4, UR44, 0x3 ;  /* 0x0000002c04047c11 */ /* 0x000fe4000f8e18ff */
[----:B------:R-:W-:-:S04]  /*10d0*/  SHF.L.U32 R3, R3, 0x1f, RZ ;  /* 0x0000001f03037819 */ /* 0x000fc800000006ff */
[----:B------:R0:W1:Y:S01]  /*10e0*/  SYNCS.PHASECHK.TRANS64.TRYWAIT P1, [R4+URZ+0x16830], R3 ;  /* 0x01683003040075a7 */ /* 0x000062000802017f */
[----:B------:R-:W-:Y:S05]  /*10f0*/  @!P0 BRA `(.L_x_12729) ;  /* 0x0000000000048947 */ /* 0x000fea0003800000 */
[----:B------:R-:W-:Y:S01]  /*1100*/  BPT.TRAP 0x1 ;  /* 0x000000040000795c */ /* 0x000fe20000300000 */
.L_x_12729:
[----:B------:R-:W-:Y:S01]  /*1110*/  IMAD.MOV.U32 R119, RZ, RZ, RZ ;  /* 0x000000ffff777224 */ /* 0x000fe200078e00ff */
[----:B-1----:R-:W-:Y:S06]  /*1120*/  @P1 BRA `(.L_x_12730) ;  /* 0x0000000000081947 */ /* 0x002fec0003800000 */
[----:B------:R-:W1:Y:S02]  /*1130*/  SYNCS.PHASECHK.TRANS64.TRYWAIT P1, [R4+URZ+0x16830], R3 ;  /* 0x01683003040075a7 */ /* 0x000e64000802017f */
[----:B-1----:R-:W-:Y:S05]  /*1140*/  @!P1 BRA `(.L_x_12731) ;  /* 0x0000008c00a49947 */ /* 0x002fea0003800000 */
.L_x_12730:
        /* <DEDUP_REMOVED lines=35> */
.L_x_12732:
[----:B------:R-:W-:Y:S01]  /*1380*/  IADD3 R8, R153, UR48, RZ ;  /* 0x0000003099087c10 */ /* 0x000fe2000fffe0ff */
[----:B01----:R-:W-:Y:S01]  /*1390*/  IMAD.U32 R3, RZ, RZ, UR47 ;  /* 0x0000002fff037e24 */ /* 0x003fe2000f8e00ff */
[----:B------:R-:W-:Y:S01]  /*13a0*/  P2R R10, PR, RZ, 0x1 ;  /* 0x00000001ff0a7803 */ /* 0x000fe20000000000 */
[----:B------:R-:W-:Y:S01]  /*13b0*/  ULDC UR6, c[0x0][0x988] ;  /* 0x0002620000067ab9 */ /* 0x000fe20000000800 */
[----:B------:R-:W-:Y:S01]  /*13c0*/  UISETP.GE.AND UP0, UPT, UR48, 0x81, UPT ;  /* 0x000000813000788c */ /* 0x000fe2000bf06270 */
        /* <DEDUP_REMOVED lines=30> */
[----:B------:R-:W-:Y:S01]  /*15b0*/  IMAD.MOV.U32 R88, RZ, RZ, R119 ;  /* 0x000000ffff587224 */ /* 0x000fe200078e0077 */
        /* <DEDUP_REMOVED lines=88> */
[----:B------:R-:W-:Y:S02]  /*1b40*/  FMNMX.FTZ R0, R133, R0, !PT ;  /* 0x0000000085007209 */ /* 0x000fe40007810000 */
[----:B------:R-:W-:Y:S02]  /*1b50*/  ISETP.GT.AND P3, PT, R8, 0x70, PT ;  /* 0x000000700800780c */ /* 0x000fe40003f64270 */
[----:B------:R-:W-:-:S02]  /*1b60*/  FSEL R37, R62, -INF , P4 ;  /* 0xff8000003e257808 */ /* 0x000fc40002000000 */
[----:B------:R-:W-:Y:S02]  /*1b70*/  FSEL R137, R80, -INF , P3 ;  /* 0xff80000050897808 */ /* 0x000fe40001800000 */
[----:B------:R-:W-:Y:S02]  /*1b80*/  FMNMX.FTZ R0, R135, R0, !PT ;  /* 0x0000000087007209 */ /* 0x000fe40007810000 */
[C---:B------:R-:W-:Y:S02]  /*1b90*/  ISETP.GT.AND P4, PT, R8.reuse, 0x71, PT ;  /* 0x000000710800780c */ /* 0x040fe40003f84270 */
[----:B------:R-:W-:Y:S02]  /*1ba0*/  FMNMX.FTZ R0, R137, R0, !PT ;  /* 0x0000000089007209 */ /* 0x000fe40007810000 */
[----:B------:R-:W-:Y:S02]  /*1bb0*/  FSEL R139, R81, -INF , P4 ;  /* 0xff800000518b7808 */ /* 0x000fe40002000000 */
[----:B------:R-:W-:-:S02]  /*1bc0*/  ISETP.GT.AND P5, PT, R8, 0x78, PT ;  /* 0x000000780800780c */ /* 0x000fc40003fa4270 */
[----:B------:R-:W-:Y:S02]  /*1bd0*/  FMNMX.FTZ R0, R139, R0, !PT ;  /* 0x000000008b007209 */ /* 0x000fe40007810000 */
[----:B------:R-:W-:Y:S02]  /*1be0*/  FSEL R81, R84, -INF , P5 ;  /* 0xff80000054517808 */ /* 0x000fe40002800000 */
[----:B------:R-:W-:Y:S02]  /*1bf0*/  ISETP.GT.AND P6, PT, R8, 0x79, PT ;  /* 0x000000790800780c */ /* 0x000fe40003fc4270 */
[----:B------:R-:W-:Y:S02]  /*1c00*/  FMNMX.FTZ R0, R81, R0, !PT ;  /* 0x0000000051007209 */ /* 0x000fe40007810000 */
[----:B------:R-:W-:Y:S02]  /*1c10*/  FSEL R85, R85, -INF , P6 ;  /* 0xff80000055557808 */ /* 0x000fe40003000000 */
[----:B------:R-:W-:-:S02]  /*1c20*/  P2R R24, PR, RZ, 0x8 ;  /* 0x00000008ff187803 */ /* 0x000fc40000000000 */
[----:B------:R-:W-:Y:S01]  /*1c30*/  FMNMX.FTZ R12, R85, R0, !PT ;  /* 0x00000000550c7209 */ /* 0x000fe20007810000 */
[----:B------:R-:W-:Y:S01]  /*1c40*/  IMAD.U32 R0, RZ, RZ, UR6 ;  /* 0x00000006ff007e24 */ /* 0x000fe2000f8e00ff */
[----:B------:R-:W-:Y:S02]  /*1c50*/  P2R R30, PR, RZ, 0x1 ;  /* 0x00000001ff1e7803 */ /* 0x000fe40000000000 */
[----:B------:R-:W-:Y:S01]  /*1c60*/  P2R R28, PR, RZ, 0x2 ;  /* 0x00000002ff1c7803 */ /* 0x000fe20000000000 */
[----:B------:R-:W0:Y:S01]  /*1c70*/  SHFL.BFLY PT, R3, R12, 0x2, 0x1f ;  /* 0x0c401f000c037f89 */ /* 0x000e2200000e0000 */
[----:B------:R-:W-:Y:S02]  /*1c80*/  P2R R26, PR, RZ, 0x4 ;  /* 0x00000004ff1a7803 */ /* 0x000fe40000000000 */
[C---:B------:R-:W-:Y:S02]  /*1c90*/  ISETP.GT.AND P2, PT, R8.reuse, 0x58, PT ;  /* 0x000000580800780c */ /* 0x040fe40003f44270 */
[----:B------:R-:W-:-:S02]  /*1ca0*/  ISETP.GT.AND P1, PT, R8, 0x59, PT ;  /* 0x000000590800780c */ /* 0x000fc40003f24270 */
[----:B------:R-:W-:Y:S02]  /*1cb0*/  ISETP.GT.AND P0, PT, R8, 0x60, PT ;  /* 0x000000600800780c */ /* 0x000fe40003f04270 */
[----:B------:R-:W-:Y:S02]  /*1cc0*/  FSEL R45, R70, -INF , P2 ;  /* 0xff800000462d7808 */ /* 0x000fe40001000000 */
[----:B------:R-:W-:Y:S02]  /*1cd0*/  FSEL R71, R71, -INF , P1 ;  /* 0xff80000047477808 */ /* 0x000fe40000800000 */
[----:B------:R-:W-:Y:S02]  /*1ce0*/  FSEL R49, R74, -INF , P0 ;  /* 0xff8000004a317808 */ /* 0x000fe40000000000 */
[----:B------:R-:W-:Y:S02]  /*1cf0*/  ISETP.NE.AND P0, PT, R30, RZ, PT ;  /* 0x000000ff1e00720c */ /* 0x000fe40003f05270 */
[----:B------:R-:W-:-:S02]  /*1d00*/  ISETP.NE.AND P1, PT, R28, RZ, PT ;  /* 0x000000ff1c00720c */ /* 0x000fc40003f25270 */
[----:B------:R-:W-:Y:S02]  /*1d10*/  FSEL R75, R75, -INF , P0 ;  /* 0xff8000004b4b7808 */ /* 0x000fe40000000000 */
[----:B------:R-:W-:Y:S02]  /*1d20*/  ISETP.NE.AND P2, PT, R26, RZ, PT ;  /* 0x000000ff1a00720c */ /* 0x000fe40003f45270 */
[----:B------:R-:W-:Y:S02]  /*1d30*/  FSEL R87, R87, -INF , P6 ;  /* 0xff80000057577808 */ /* 0x000fe40003000000 */
[----:B0-----:R-:W-:Y:S02]  /*1d40*/  FMNMX.FTZ R14, R12, R3, !PT ;  /* 0x000000030c0e7209 */ /* 0x001fe40007810000 */
[----:B------:R-:W-:Y:S02]  /*1d50*/  ISETP.NE.AND P0, PT, R10, RZ, PT ;  /* 0x000000ff0a00720c */ /* 0x000fe40003f05270 */
[----:B------:R-:W-:Y:S01]  /*1d60*/  R2UR UR6, R4 ;  /* 0x00000000040672ca */ /* 0x000fe200000e0000 */
[----:B------:R-:W0:-:S12]  /*1d70*/  SHFL.BFLY PT, R3, R14, 0x1, 0x1f ;  /* 0x0c201f000e037f89 */ /* 0x000e1800000e0000 */
[----:B------:R-:W-:-:S04]  /*1d80*/  UIADD3 UR6, UR6, 0x16840, URZ ;  /* 0x0001684006067890 */ /* 0x000fc8000fffe03f */
[----:B------:R-:W-:Y:S01]  /*1d90*/  UPRMT UR6, UR41, 0x654, UR6 ;  /* 0x0000065429067896 */ /* 0x000fe20008000006 */
[----:B0-----:R-:W-:-:S08]  /*1da0*/  FMNMX.FTZ R3, R14, R3, !PT ;  /* 0x000000030e037209 */ /* 0x001fd00007810000 */
[----:B------:R-:W-:Y:S01]  /*1db0*/  SYNCS.ARRIVE.TRANS64.RED.A1T0 RZ, [UR6], RZ ;  /* 0x000000ffffff79a7 */ /* 0x000fe20008100406 */
[C---:B------:R-:W-:Y:S01]  /*1dc0*/  FSETP.NEU.FTZ.AND P3, PT, R3.reuse, -INF , PT ;  /* 0xff8000000300780b */ /* 0x040fe20003f7d000 */
[----:B------:R-:W-:-:S05]  /*1dd0*/  FMUL.FTZ R20, R3, R0 ;  /* 0x0000000003147220 */ /* 0x000fca0000410000 */
[----:B------:R-:W-:Y:S02]  /*1de0*/  FSEL R8, R20, RZ, P3 ;  /* 0x000000ff14087208 */ /* 0x000fe40001800000 */
[----:B------:R-:W-:-:S03]  /*1df0*/  ISETP.NE.AND P3, PT, R24, RZ, PT ;  /* 0x000000ff1800720c */ /* 0x000fc60003f65270 */
[-CC-:B------:R-:W-:Y:S01]  /*1e00*/  FFMA.FTZ R53, R6, R0.reuse, -R8.reuse ;  /* 0x0000000006357223 */ /* 0x180fe20000010808 */
        /* <DEDUP_REMOVED lines=54> */
[----:B------:R-:W-:Y:S01]  /*2170*/  FFMA.FTZ R81, R85, R0, -R8 ;  /* 0x0000000055517223 */ /* 0x000fe20000010808 */
[--C-:B------:R-:W-:Y:S01]  /*2180*/  IMAD.MOV.U32 R117, RZ, RZ, R119.reuse ;  /* 0x000000ffff757224 */ /* 0x100fe200078e0077 */
[----:B------:R-:W-:Y:S01]  /*2190*/  FMNMX.FTZ R6, R55, R6, !PT ;  /* 0x0000000637067209 */ /* 0x000fe20007810000 */
[--C-:B------:R-:W-:Y:S01]  /*21a0*/  IMAD.MOV.U32 R115, RZ, RZ, R119.reuse ;  /* 0x000000ffff737224 */ /* 0x100fe200078e0077 */
[----:B------:R-:W-:Y:S01]  /*21b0*/  MOV R113, R119 ;  /* 0x0000007700717202 */ /* 0x000fe20000000f00 */
[----:B------:R-:W4:Y:S01]  /*21c0*/  MUFU.EX2 R124, R124 ;  /* 0x0000007c007c7308 */ /* 0x000f220000000800 */
[----:B------:R-:W-:Y:S01]  /*21d0*/  FMNMX.FTZ R6, R33, R6, !PT ;  /* 0x0000000621067209 */ /* 0x000fe20007810000 */
[----:B------:R-:W-:-:S03]  /*21e0*/  IMAD.MOV.U32 R111, RZ, RZ, R119 ;  /* 0x000000ffff6f7224 */ /* 0x000fc600078e0077 */
        /* <DEDUP_REMOVED lines=37> */
[----:B------:R-:W-:Y:S02]  /*2440*/  FSEL R26, R26, RZ, P1 ;  /* 0x000000ff1a1a7208 */ /* 0x000fe40000800000 */
[----:B------:R-:W-:-:S03]  /*2450*/  PLOP3.LUT P1, PT, PT, PT, UP0, 0x80, 0x0 ;  /* 0x000000000000781c */ /* 0x000fc60003f2f008 */
[-CC-:B---3--:R-:W-:Y:S01]  /*2460*/  FFMA.FTZ R121, R7, R0.reuse, -R26.reuse ;  /* 0x0000000007797223 */ /* 0x188fe2000001081a */
[-CC-:B------:R-:W-:Y:S01]  /*2470*/  FFMA.FTZ R6, R27, R0.reuse, -R26.reuse ;  /* 0x000000001b067223 */ /* 0x180fe2000001081a */
[-CC-:B------:R-:W-:Y:S01]  /*2480*/  FFMA.FTZ R123, R9, R0.reuse, -R26.reuse ;  /* 0x00000000097b7223 */ /* 0x180fe2000001081a */
[----:B------:R-:W-:Y:S01]  /*2490*/  FADD.FTZ R7, R120, R53 ;  /* 0x0000003578077221 */ /* 0x000fe20000010000 */
[-CC-:B------:R-:W-:Y:S01]  /*24a0*/  FFMA.FTZ R8, R31, R0.reuse, -R26.reuse ;  /* 0x000000001f087223 */ /* 0x180fe2000001081a */
[-CC-:B------:R-:W-:Y:S01]  /*24b0*/  FFMA.FTZ R125, R11, R0.reuse, -R26.reuse ;  /* 0x000000000b7d7223 */ /* 0x180fe2000001081a */
[----:B------:R-:W-:Y:S01]  /*24c0*/  MUFU.EX2 R121, R121 ;  /* 0x0000007900797308 */ /* 0x000fe20000000800 */
[----:B-1----:R-:W-:Y:S01]  /*24d0*/  FADD.FTZ R30, R122, R7 ;  /* 0x000000077a1e7221 */ /* 0x002fe20000010000 */
[-CC-:B------:R-:W-:Y:S01]  /*24e0*/  FFMA.FTZ R10, R35, R0.reuse, -R26.reuse ;  /* 0x00000000230a7223 */ /* 0x180fe2000001081a */
[-CC-:B------:R-:W-:Y:S01]  /*24f0*/  FFMA.FTZ R127, R13, R0.reuse, -R26.reuse ;  /* 0x000000000d7f7223 */ /* 0x180fe2000001081a */
[-C--:B------:R-:W-:Y:S01]  /*2500*/  FFMA.FTZ R12, R39, R0.reuse, -R26 ;  /* 0x00000000270c7223 */ /* 0x080fe2000001081a */
[----:B--2---:R-:W-:Y:S01]  /*2510*/  FADD.FTZ R7, R57, R30 ;  /* 0x0000001e39077221 */ /* 0x004fe20000010000 */
[-CC-:B------:R-:W-:Y:S01]  /*2520*/  FFMA.FTZ R129, R15, R0.reuse, -R26.reuse ;  /* 0x000000000f817223 */ /* 0x180fe2000001081a */
[-CC-:B------:R-:W-:Y:S01]  /*2530*/  FFMA.FTZ R14, R43, R0.reuse, -R26.reuse ;  /* 0x000000002b0e7223 */ /* 0x180fe2000001081a */
[----:B------:R-:W0:Y:S01]  /*2540*/  MUFU.EX2 R6, R6 ;  /* 0x0000000600067308 */ /* 0x000e220000000800 */
[----:B----4-:R-:W-:Y:S01]  /*2550*/  FADD.FTZ R32, R124, R7 ;  /* 0x000000077c207221 */ /* 0x010fe20000010000 */
[-CC-:B------:R-:W-:Y:S01]  /*2560*/  FFMA.FTZ R131, R21, R0.reuse, -R26.reuse ;  /* 0x0000000015837223 */ /* 0x180fe2000001081a */
[-CC-:B------:R-:W-:Y:S01]  /*2570*/  FFMA.FTZ R20, R47, R0.reuse, -R26.reuse ;  /* 0x000000002f147223 */ /* 0x180fe2000001081a */
[-C--:B------:R-:W-:Y:S01]  /*2580*/  FFMA.FTZ R133, R25, R0.reuse, -R26 ;  /* 0x0000000019857223 */ /* 0x080fe2000001081a */
[----:B-----5:R-:W-:Y:S01]  /*2590*/  FADD.FTZ R7, R65, R32 ;  /* 0x0000002041077221 */ /* 0x020fe20000010000 */
        /* <DEDUP_REMOVED lines=9> */
[-C--:B------:R-:W-:Y:S01]  /*2630*/  FFMA.FTZ R32, R63, R0.reuse, -R26 ;  /* 0x000000003f207223 */ /* 0x080fe2000001081a */
[----:B------:R-:W2:Y:S01]  /*2640*/  MUFU.EX2 R8, R8 ;  /* 0x0000000800087308 */ /* 0x000ea20000000800 */
[----:B0-----:R-:W-:Y:S01]  /*2650*/  FADD.FTZ R34, R121, R6 ;  /* 0x0000000679227221 */ /* 0x001fe20000010000 */
[----:B------:R-:W-:Y:S01]  /*2660*/  FADD.FTZ R36, R128, R9 ;  /* 0x0000000980247221 */ /* 0x000fe20000010000 */
[-CC-:B------:R-:W-:Y:S01]  /*2670*/  FFMA.FTZ R141, R41, R0.reuse, -R26.reuse ;  /* 0x00000000298d7223 */ /* 0x180fe2000001081a */
[-CC-:B------:R-:W-:Y:S01]  /*2680*/  FFMA.FTZ R143, R45, R0.reuse, -R26.reuse ;  /* 0x000000002d8f7223 */ /* 0x180fe2000001081a */
[-C--:B------:R-:W-:Y:S01]  /*2690*/  FFMA.FTZ R71, R71, R0.reuse, -R26 ;  /* 0x0000000047477223 */ /* 0x080fe2000001081a */
[----:B------:R-:W-:Y:S01]  /*26a0*/  FADD.FTZ R9, R89, R36 ;  /* 0x0000002459097221 */ /* 0x000fe20000010000 */
[-C--:B------:R-:W-:Y:S01]  /*26b0*/  FFMA.FTZ R49, R49, R0.reuse, -R26 ;  /* 0x0000000031317223 */ /* 0x080fe2000001081a */
[----:B------:R-:W0:Y:S01]  /*26c0*/  MUFU.EX2 R125, R125 ;  /* 0x0000007d007d7308 */ /* 0x000e220000000800 */
[----:B-1----:R-:W-:Y:S01]  /*26d0*/  FADD.FTZ R7, R123, R34 ;  /* 0x000000227b077221 */ /* 0x002fe20000010000 */
[-CC-:B------:R-:W-:Y:S01]  /*26e0*/  FFMA.FTZ R75, R75, R0.reuse, -R26.reuse ;  /* 0x000000004b4b7223 */ /* 0x180fe2000001081a */
[-CC-:B------:R-:W-:Y:S01]  /*26f0*/  FFMA.FTZ R95, R95, R0.reuse, -R26.reuse ;  /* 0x000000005f5f7223 */ /* 0x180fe2000001081a */
[-CC-:B------:R-:W-:Y:S01]  /*2700*/  FFMA.FTZ R97, R97, R0.reuse, -R26.reuse ;  /* 0x0000000061617223 */ /* 0x180fe2000001081a */
[-CC-:B------:R-:W-:Y:S01]  /*2710*/  FFMA.FTZ R99, R99, R0.reuse, -R26.reuse ;  /* 0x0000000063637223 */ /* 0x180fe2000001081a */
[-CC-:B------:R-:W-:Y:S01]  /*2720*/  FFMA.FTZ R101, R101, R0.reuse, -R26.reuse ;  /* 0x0000000065657223 */ /* 0x180fe2000001081a */
[-CC-:B------:R-:W-:Y:S01]  /*2730*/  FFMA.FTZ R103, R103, R0.reuse, -R26.reuse ;  /* 0x0000000067677223 */ /* 0x180fe2000001081a */
[----:B------:R-:W1:Y:S01]  /*2740*/  MUFU.EX2 R10, R10 ;  /* 0x0000000a000a7308 */ /* 0x000e620000000800 */
[----:B--2---:R-:W-:Y:S01]  /*2750*/  FADD.FTZ R34, R8, R7 ;  /* 0x0000000708227221 */ /* 0x004fe20000010000 */
[----:B------:R-:W-:Y:S01]  /*2760*/  FFMA.FTZ R87, R87, R0, -R26 ;  /* 0x0000000057577223 */ /* 0x000fe2000001081a */
[----:B------:R-:W-:-:S02]  /*2770*/  F2FP.BF16.F32.PACK_AB R121, R6, R121 ;  /* 0x000000790679723e */ /* 0x000fc400000010ff */
[----:B------:R-:W-:Y:S02]  /*2780*/  F2FP.BF16.F32.PACK_AB R123, R8, R123 ;  /* 0x0000007b087b723e */ /* 0x000fe400000010ff */
[----:B------:R-:W-:Y:S01]  /*2790*/  F2FP.BF16.F32.PACK_AB R128, R89, R128 ;  /* 0x000000805980723e */ /* 0x000fe200000010ff */
[----:B------:R-:W2:Y:S01]  /*27a0*/  MUFU.EX2 R127, R127 ;  /* 0x0000007f007f7308 */ /* 0x000ea20000000800 */
[----:B0-----:R-:W-:Y:S01]  /*27b0*/  FADD.FTZ R7, R125, R34 ;  /* 0x000000227d077221 */ /* 0x001fe20000010000 */
[----:B------:R-:W-:Y:S01]  /*27c0*/  FADD.FTZ R34, R130, R9 ;  /* 0x0000000982227221 */ /* 0x000fe20000010000 */
[----:B------:R-:W-:Y:S02]  /*27d0*/  F2FP.BF16.F32.PACK_AB R130, R91, R130 ;  /* 0x000000825b82723e */ /* 0x000fe400000010ff */
[----:B------:R-:W-:Y:S01]  /*27e0*/  F2FP.BF16.F32.PACK_AB R120, R53, R120 ;  /* 0x000000783578723e */ /* 0x000fe200000010ff */
[----:B------:R-:W-:Y:S01]  /*27f0*/  FADD.FTZ R9, R91, R34 ;  /* 0x000000225b097221 */ /* 0x000fe20000010000 */
[----:B------:R-:W-:Y:S01]  /*2800*/  FFMA.FTZ R34, R67, R0, -R26 ;  /* 0x0000000043227223 */ /* 0x000fe2000001081a */
[----:B------:R-:W0:Y:S01]  /*2810*/  MUFU.EX2 R12, R12 ;  /* 0x0000000c000c7308 */ /* 0x000e220000000800 */
[----:B-1----:R-:W-:Y:S01]  /*2820*/  FADD.FTZ R36, R10, R7 ;  /* 0x000000070a247221 */ /* 0x002fe20000010000 */
[----:B------:R-:W-:Y:S01]  /*2830*/  FADD.FTZ R38, R132, R9 ;  /* 0x0000000984267221 */ /* 0x000fe20000010000 */
[----:B------:R-:W-:Y:S01]  /*2840*/  F2FP.BF16.F32.PACK_AB R132, R93, R132 ;  /* 0x000000845d84723e */ /* 0x000fe200000010ff */
[--C-:B------:R-:W-:Y:S01]  /*2850*/  IMAD.MOV.U32 R91, RZ, RZ, R119.reuse ;  /* 0x000000ffff5b7224 */ /* 0x100fe200078e0077 */
[----:B------:R-:W-:Y:S01]  /*2860*/  F2FP.BF16.F32.PACK_AB R122, R57, R122 ;  /* 0x0000007a397a723e */ /* 0x000fe200000010ff */
[----:B------:R-:W-:Y:S01]  /*2870*/  FADD.FTZ R9, R93, R38 ;  /* 0x000000265d097221 */ /* 0x000fe20000010000 */
[----:B------:R-:W-:Y:S01]  /*2880*/  F2FP.BF16.F32.PACK_AB R124, R65, R124 ;  /* 0x0000007c417c723e */ /* 0x000fe200000010ff */
[----:B------:R-:W1:Y:S01]  /*2890*/  MUFU.EX2 R129, R129 ;  /* 0x0000008100817308 */ /* 0x000e620000000800 */
[----:B--2---:R-:W-:Y:S01]  /*28a0*/  FADD.FTZ R7, R127, R36 ;  /* 0x000000247f077221 */ /* 0x004fe20000010000 */
[----:B------:R-:W-:Y:S01]  /*28b0*/  F2FP.BF16.F32.PACK_AB R126, R77, R126 ;  /* 0x0000007e4d7e723e */ /* 0x000fe200000010ff */
[----:B------:R-:W-:Y:S01]  /*28c0*/  IMAD.MOV.U32 R93, RZ, RZ, R119 ;  /* 0x000000ffff5d7224 */ /* 0x000fe200078e0077 */
[----:B------:R-:W-:-:S02]  /*28d0*/  F2FP.BF16.F32.PACK_AB R125, R10, R125 ;  /* 0x0000007d0a7d723e */ /* 0x000fc400000010ff */
[----:B------:R-:W-:Y:S02]  /*28e0*/  MOV R89, R119 ;  /* 0x0000007700597202 */ /* 0x000fe40000000f00 */
[----:B------:R-:W2:Y:S01]  /*28f0*/  MUFU.EX2 R14, R14 ;  /* 0x0000000e000e7308 */ /* 0x000ea20000000800 */
[C---:B0-----:R-:W-:Y:S01]  /*2900*/  FADD.FTZ R36, R12.reuse, R7 ;  /* 0x000000070c247221 */ /* 0x041fe20000010000 */
[----:B------:R-:W-:-:S06]  /*2910*/  F2FP.BF16.F32.PACK_AB R127, R12, R127 ;  /* 0x0000007f0c7f723e */ /* 0x000fcc00000010ff */
[----:B------:R-:W0:Y:S01]  /*2920*/  MUFU.EX2 R131, R131 ;  /* 0x0000008300837308 */ /* 0x000e220000000800 */
[----:B-1----:R-:W-:Y:S01]  /*2930*/  FADD.FTZ R7, R129, R36 ;  /* 0x0000002481077221 */ /* 0x002fe20000010000 */
[----:B------:R-:W-:Y:S01]  /*2940*/  FADD.FTZ R36, R134, R9 ;  /* 0x0000000986247221 */ /* 0x000fe20000010000 */
[----:B------:R-:W-:-:S03]  /*2950*/  F2FP.BF16.F32.PACK_AB R134, R79, R134 ;  /* 0x000000864f86723e */ /* 0x000fc600000010ff */
[----:B------:R-:W-:Y:S02]  /*2960*/  FADD.FTZ R9, R79, R36 ;  /* 0x000000244f097221 */ /* 0x000fe40000010000 */
[----:B------:R-:W1:Y:S01]  /*2970*/  MUFU.EX2 R20, R20 ;  /* 0x0000001400147308 */ /* 0x000e620000000800 */
[----:B--2---:R-:W-:Y:S01]  /*2980*/  FADD.FTZ R4, R14, R7 ;  /* 0x000000070e047221 */ /* 0x004fe20000010000 */
[----:B------:R-:W-:Y:S01]  /*2990*/  FADD.FTZ R38, R136, R9 ;  /* 0x0000000988267221 */ /* 0x000fe20000010000 */
[C---:B------:R-:W-:Y:S02]  /*29a0*/  F2FP.BF16.F32.PACK_AB R136, R83.reuse, R136 ;  /* 0x000000885388723e */ /* 0x040fe400000010ff */
        /* <DEDUP_REMOVED lines=10> */
[C---:B------:R-:W-:Y:S02]  /*2a50*/  F2FP.BF16.F32.PACK_AB R140, R105.reuse, R140 ;  /* 0x0000008c698c723e */ /* 0x040fe400000010ff */
[----:B------:R-:W-:Y:S01]  /*2a60*/  F2FP.BF16.F32.PACK_AB R131, R20, R131 ;  /* 0x000000831483723e */ /* 0x000fe200000010ff */
[----:B------:R-:W-:Y:S01]  /*2a70*/  FADD.FTZ R9, R105, R38 ;  /* 0x0000002669097221 */ /* 0x000fe20000010000 */
[----:B------:R-:W-:Y:S01]  /*2a80*/  MOV R105, R119 ;  /* 0x0000007700697202 */ /* 0x000fe20000000f00 */
        /* <DEDUP_REMOVED lines=42> */
[----:B------:R-:W-:-:S05]  /*2d30*/  IMAD.MOV.U32 R107, RZ, RZ, R119 ;  /* 0x000000ffff6b7224 */ /* 0x000fca00078e0077 */
[----:B------:R-:W0:Y:S01]  /*2d40*/  MUFU.EX2 R26, R75 ;  /* 0x0000004b001a7308 */ /* 0x000e220000000800 */
[C---:B-1----:R-:W-:Y:S01]  /*2d50*/  FADD.FTZ R40, R4.reuse, R7 ;  /* 0x0000000704287221 */ /* 0x042fe20000010000 */
[----:B------:R-:W-:-:S06]  /*2d60*/  F2FP.BF16.F32.PACK_AB R143, R4, R143 ;  /* 0x0000008f048f723e */ /* 0x000fcc00000010ff */
[----:B------:R-:W1:Y:S01]  /*2d70*/  MUFU.EX2 R95, R95 ;  /* 0x0000005f005f7308 */ /* 0x000e620000000800 */
[----:B--2---:R-:W-:-:S07]  /*2d80*/  FADD.FTZ R7, R49, R40 ;  /* 0x0000002831077221 */ /* 0x004fce0000010000 */
[----:B------:R2:W3:Y:S01]  /*2d90*/  MUFU.EX2 R36, R97 ;  /* 0x0000006100247308 */ /* 0x0004e20000000800 */
[C---:B0-----:R-:W-:Y:S01]  /*2da0*/  FADD.FTZ R40, R26.reuse, R7 ;  /* 0x000000071a287221 */ /* 0x041fe20000010000 */
[----:B------:R-:W-:-:S06]  /*2db0*/  F2FP.BF16.F32.PACK_AB R145, R26, R49 ;  /* 0x000000311a91723e */ /* 0x000fcc00000010ff */
[----:B------:R-:W0:Y:S01]  /*2dc0*/  MUFU.EX2 R148, R148 ;  /* 0x0000009400947308 */ /* 0x000e220000000800 */
[----:B-1----:R-:W-:Y:S01]  /*2dd0*/  FADD.FTZ R7, R95, R40 ;  /* 0x000000285f077221 */ /* 0x002fe20000010000 */
[----:B--2---:R-:W-:-:S06]  /*2de0*/  MOV R97, R119 ;  /* 0x0000007700617202 */ /* 0x004fcc0000000f00 */
[----:B------:R-:W1:Y:S01]  /*2df0*/  MUFU.EX2 R99, R99 ;  /* 0x0000006300637308 */ /* 0x000e620000000800 */
[C---:B---3--:R-:W-:Y:S01]  /*2e00*/  FADD.FTZ R8, R36.reuse, R7 ;  /* 0x0000000724087221 */ /* 0x048fe20000010000 */
[----:B------:R-:W-:Y:S01]  /*2e10*/  F2FP.BF16.F32.PACK_AB R147, R36, R95 ;  /* 0x0000005f2493723e */ /* 0x000fe200000010ff */
[----:B------:R-:W-:-:S05]  /*2e20*/  IMAD.MOV.U32 R95, RZ, RZ, R119 ;  /* 0x000000ffff5f7224 */ /* 0x000fca00078e0077 */
[----:B------:R-:W2:Y:S01]  /*2e30*/  MUFU.EX2 R109, R109 ;  /* 0x0000006d006d7308 */ /* 0x000ea20000000800 */
[----:B0-----:R-:W-:-:S07]  /*2e40*/  FADD.FTZ R42, R148, R9 ;  /* 0x00000009942a7221 */ /* 0x001fce0000010000 */
[----:B------:R0:W3:Y:S01]  /*2e50*/  MUFU.EX2 R38, R101 ;  /* 0x0000006500267308 */ /* 0x0000e20000000800 */
[----:B-1----:R-:W-:-:S07]  /*2e60*/  FADD.FTZ R7, R99, R8 ;  /* 0x0000000863077221 */ /* 0x002fce0000010000 */
[----:B------:R-:W1:Y:S01]  /*2e70*/  MUFU.EX2 R150, R150 ;  /* 0x0000009600967308 */ /* 0x000e620000000800 */
[C---:B--2---:R-:W-:Y:S01]  /*2e80*/  FADD.FTZ R9, R109.reuse, R42 ;  /* 0x0000002a6d097221 */ /* 0x044fe20000010000 */
[----:B------:R-:W-:Y:S01]  /*2e90*/  F2FP.BF16.F32.PACK_AB R148, R109, R148 ;  /* 0x000000946d94723e */ /* 0x000fe200000010ff */
[--C-:B------:R-:W-:Y:S02]  /*2ea0*/  IMAD.MOV.U32 R109, RZ, RZ, R119.reuse ;  /* 0x000000ffff6d7224 */ /* 0x100fe400078e0077 */
[----:B0-----:R-:W-:-:S03]  /*2eb0*/  IMAD.MOV.U32 R101, RZ, RZ, R119 ;  /* 0x000000ffff657224 */ /* 0x001fc600078e0077 */
[----:B------:R-:W0:Y:S01]  /*2ec0*/  MUFU.EX2 R103, R103 ;  /* 0x0000006700677308 */ /* 0x000e220000000800 */
[C---:B---3--:R-:W-:Y:S01]  /*2ed0*/  FADD.FTZ R8, R38.reuse, R7 ;  /* 0x0000000726087221 */ /* 0x048fe20000010000 */
[----:B------:R-:W-:Y:S01]  /*2ee0*/  F2FP.BF16.F32.PACK_AB R149, R38, R99 ;  /* 0x000000632695723e */ /* 0x000fe200000010ff */
[----:B------:R-:W-:-:S05]  /*2ef0*/  IMAD.MOV.U32 R99, RZ, RZ, R119 ;  /* 0x000000ffff637224 */ /* 0x000fca00078e0077 */
[----:B------:R-:W2:Y:S01]  /*2f00*/  MUFU.EX2 R6, R87 ;  /* 0x0000005700067308 */ /* 0x000ea20000000800 */
[----:B-1----:R-:W-:-:S07]  /*2f10*/  FADD.FTZ R42, R150, R9 ;  /* 0x00000009962a7221 */ /* 0x002fce0000010000 */
[----:B------:R-:W1:Y:S01]  /*2f20*/  MUFU.EX2 R81, R81 ;  /* 0x0000005100517308 */ /* 0x000e620000000800 */
[----:B0-----:R-:W-:Y:S01]  /*2f30*/  FADD.FTZ R7, R103, R8 ;  /* 0x0000000867077221 */ /* 0x001fe20000010000 */
[----:B--2---:R-:W-:-:S03]  /*2f40*/  F2FP.BF16.F32.PACK_AB R151, R6, R103 ;  /* 0x000000670697723e */ /* 0x004fc600000010ff */
[----:B------:R-:W-:Y:S01]  /*2f50*/  FADD.FTZ R7, R6, R7 ;  /* 0x0000000706077221 */ /* 0x000fe20000010000 */
[----:B------:R-:W-:Y:S02]  /*2f60*/  IMAD.MOV.U32 R103, RZ, RZ, R119 ;  /* 0x000000ffff677224 */ /* 0x000fe400078e0077 */
[C---:B-1----:R-:W-:Y:S01]  /*2f70*/  FADD.FTZ R9, R81.reuse, R42 ;  /* 0x0000002a51097221 */ /* 0x042fe20000010000 */
        /* <DEDUP_REMOVED lines=20> */
[----:B------:R-:W-:Y:S01]  /*30c0*/  UIADD3 UR47, UR47, -0x2, URZ ;  /* 0xfffffffe2f2f7890 */ /* 0x000fe2000fffe03f */
[----:B------:R-:W-:Y:S01]  /*30d0*/  UMOV UR22, UR37 ;  /* 0x0000002500167c82 */ /* 0x000fe20008000000 */
[----:B------:R-:W-:-:S10]  /*30e0*/  UMOV UR21, UR38 ;  /* 0x0000002600157c82 */ /* 0x000fd40008000000 */
.L_x_12744:
[----:B------:R-:W-:Y:S01]  /*30f0*/  ISETP.NE.AND P2, PT, RZ, UR42, PT ;  /* 0x0000002aff007c0c */ /* 0x000fe2000bf45270 */
[----:B------:R-:W-:-:S04]  /*3100*/  UISETP.NE.AND UP0, UPT, UR21, 0x1, UPT ;  /* 0x000000011500788c */ /* 0x000fc8000bf05270 */
[----:B------:R-:W-:-:S04]  /*3110*/  USEL UR37, URZ, 0x1, UP0 ;  /* 0x000000013f257887 */ /* 0x000fc80008000000 */
[----:B------:R-:W-:-:S04]  /*3120*/  ULOP3.LUT UR37, UR22, UR37, URZ, 0x3c, !UPT ;  /* 0x0000002516257292 */ /* 0x000fc8000f8e3c3f */
[----:B------:R-:W-:Y:S08]  /*3130*/  @P2 BRA `(.L_x_12734) ;  /* 0x0000000000382947 */ /* 0x000ff00003800000 */
[----:B------:R-:W-:Y:S05]  /*3140*/  @!P0 BRA `(.L_x_12735) ;  /* 0x0000000000048947 */ /* 0x000fea0003800000 */
[----:B------:R-:W-:Y:S01]  /*3150*/  BPT.TRAP 0x1 ;  /* 0x000000040000795c */ /* 0x000fe20000300000 */
.L_x_12735:
        /* <DEDUP_REMOVED lines=9> */
.L_x_12736:
[----:B-1----:R-:W-:Y:S05]  /*31f0*/  @P1 BRA `(.L_x_12734) ;  /* 0x0000000000081947 */ /* 0x002fea0003800000 */
[----:B------:R-:W1:Y:S02]  /*3200*/  SYNCS.PHASECHK.TRANS64.TRYWAIT P1, [UR6+0x16830], R0 ;  /* 0x01683000ff0075a7 */ /* 0x000e640008020146 */
[----:B-1----:R-:W-:Y:S05]  /*3210*/  @!P1 BRA `(.L_x_12737) ;  /* 0x0000006c00849947 */ /* 0x002fea0003800000 */
.L_x_12734:
        /* <DEDUP_REMOVED lines=9> */
[----:B------:R-:W-:-:S04]  /*32b0*/  ULEA UR18, UR38, UR20, 0xa ;  /* 0x0000001426127291 */ /* 0x000fc8000f8e503f */
[----:B------:R-:W-:Y:S02]  /*32c0*/  UIADD3 UR6, UR18, 0x2, URZ ;  /* 0x0000000212067890 */ /* 0x000fe4000fffe03f */
[----:B------:R-:W-:Y:S02]  /*32d0*/  UIADD3 UR10, UR18, 0x4, URZ ;  /* 0x00000004120a7890 */ /* 0x000fe4000fffe03f */
[----:B------:R-:W-:Y:S01]  /*32e0*/  UIADD3 UR14, UR18, 0x6, URZ ;  /* 0x00000006120e7890 */ /* 0x000fe2000fffe03f */
        /* <DEDUP_REMOVED lines=15> */
.L_x_12739:
[----:B------:R-:W-:Y:S01]  /*33e0*/  ULEA UR6, UR21, UR44, 0x3 ;  /* 0x0000002c15067291 */ /* 0x000fe2000f8e183f */
[----:B------:R-:W-:-:S05]  /*33f0*/  IMAD.U32 R0, RZ, RZ, UR22 ;  /* 0x00000016ff007e24 */ /* 0x000fca000f8e00ff */
[----:B------:R-:W-:-:S04]  /*3400*/  SHF.L.U32 R0, R0, 0x1f, RZ ;  /* 0x0000001f00007819 */ /* 0x000fc800000006ff */
[----:B------:R0:W1:Y:S01]  /*3410*/  SYNCS.PHASECHK.TRANS64.TRYWAIT P1, [UR6+0x16850], R0 ;  /* 0x01685000ff0075a7 */ /* 0x0000620008020146 */
[----:B------:R-:W-:Y:S05]  /*3420*/  @!P0 BRA `(.L_x_12740) ;  /* 0x0000000000048947 */ /* 0x000fea0003800000 */
[----:B------:R-:W-:Y:S01]  /*3430*/  BPT.TRAP 0x1 ;  /* 0x000000040000795c */ /* 0x000fe20000300000 */
.L_x_12740:
[----:B-1----:R-:W-:Y:S05]  /*3440*/  @P1 BRA `(.L_x_12738) ;  /* 0x0000000000081947 */ /* 0x002fea0003800000 */
[----:B------:R-:W1:Y:S02]  /*3450*/  SYNCS.PHASECHK.TRANS64.TRYWAIT P1, [UR6+0x16850], R0 ;  /* 0x01685000ff0075a7 */ /* 0x000e640008020146 */
[----:B-1----:R-:W-:Y:S05]  /*3460*/  @!P1 BRA `(.L_x_12741) ;  /* 0x0000006c00089947 */ /* 0x002fea0003800000 */
.L_x_12738:
[----:B------:R-:W-:Y:S01]  /*3470*/  UIADD3 UR6, UR44, 0x400, URZ ;  /* 0x000004002c067890 */ /* 0x000fe2000fffe03f */
[----:B------:R-:W-:Y:S01]  /*3480*/  WARPGROUP.ARRIVE ;  /* 0x00000000000079c5 */ /* 0x000fe20000000000 */
[----:B------:R-:W-:-:S05]  /*3490*/  UMOV UR7, 0x40000040 ;  /* 0x4000004000077882 */ /* 0x000fca0000000000 */
[----:B-1----:R-:W1:Y:S01]  /*34a0*/  S2R R3, SR_TID.X ;  /* 0x0000000000037919 */ /* 0x002e620000002100 */
[----:B------:R-:W-:Y:S01]  /*34b0*/  USHF.R.U32.HI UR6, URZ, 0x4, UR6 ;  /* 0x000000043f067899 */ /* 0x000fe20008011606 */
[----:B0-----:R-:W-:-:S03]  /*34c0*/  VIADD R0, R18, 0x9 ;  /* 0x0000000912007836 */ /* 0x001fc60000000000 */
[----:B------:R-:W-:-:S04]  /*34d0*/  ULOP3.LUT UR6, UR6, 0x3fff, URZ, 0xc0, !UPT ;  /* 0x00003fff06067892 */ /* 0x000fc8000f8ec03f */
[----:B------:R-:W-:-:S07]  /*34e0*/  ULEA UR10, UR21, UR6, 0xa ;  /* 0x00000006150a7291 */ /* 0x000fce000f8e503f */
[----:B------:R-:W-:Y:S02]  /*34f0*/  UMOV UR6, UR10 ;  /* 0x0000000a00067c82 */ /* 0x000fe40008000000 */
[----:B------:R-:W-:Y:S01]  /*3500*/  HGMMA.64x64x16.F32.BF16 R88, R120, gdesc[UR4].tnspB, R88, gsb0 ;  /* 0x40e0000478587df0 */ /* 0x000fe20008001858 */
[----:B------:R-:W-:Y:S01]  /*3510*/  UIADD3 UR6, UR10, 0x80, URZ ;  /* 0x000000800a067890 */ /* 0x000fe2000fffe03f */
[----:B------:R-:W-:Y:S01]  /*3520*/  UMOV UR7, 0x40000040 ;  /* 0x4000004000077882 */ /* 0x000fe20000000000 */
[----:B-1----:R-:W-:-:S04]  /*3530*/  ISETP.GE.U32.AND P1, PT, R3, 0x180, PT ;  /* 0x000001800300780c */ /* 0x002fc80003f26070 */
[----:B------:R-:W-:Y:S01]  /*3540*/  SEL R0, R0, 0x9, !P1 ;  /* 0x0000000900007807 */ /* 0x000fe20004800000 */
[----:B------:R-:W-:Y:S02]  /*3550*/  WARPGROUP.DEPBAR.LE gsb0, 0x0 ;  /* 0x00008000000079c5 */ /* 0x000fe40000010000 */
[----:B------:R-:W-:-:S06]  /*3560*/  WARPGROUP.ARRIVE ;  /* 0x00000000000079c5 */ /* 0x000fcc0000000000 */
[----:B------:R-:W-:Y:S01]  /*3570*/  HGMMA.64x64x16.F32.BF16 R88, R124, gdesc[UR4].tnspB, R88, gsb0 ;  /* 0x40e000047c587df0 */ /* 0x000fe20008001858 */
[----:B------:R-:W-:Y:S01]  /*3580*/  UIADD3 UR6, UR10, 0x100, URZ ;  /* 0x000001000a067890 */ /* 0x000fe2000fffe03f */
[----:B------:R-:W-:Y:S01]  /*3590*/  UMOV UR7, 0x40000040 ;  /* 0x4000004000077882 */ /* 0x000fe20000000000 */
        /* <DEDUP_REMOVED lines=27> */
[----:B------:R-:W-:Y:S03]  /*3750*/  HGMMA.64x64x16.F32.BF16 R88, R148, gdesc[UR4].tnspB, R88, gsb0 ;  /* 0x40e0000494587df0 */ /* 0x000fe60008001858 */
[----:B------:R-:W-:Y:S02]  /*3760*/  WARPGROUP.DEPBAR.LE gsb0, 0x0 ;  /* 0x00008000000079c5 */ /* 0x000fe40000010000 */
[----:B------:R0:W-:Y:S06]  /*3770*/  BAR.ARV R0, 0x100 ;  /* 0x000400000000751d */ /* 0x0001ec0000002000 */
[----:B------:R-:W-:Y:S05]  /*3780*/  @!P0 BRA `(.L_x_12742) ;  /* 0x0000000000048947 */ /* 0x000fea0003800000 */
[----:B------:R-:W-:Y:S01]  /*3790*/  BPT.TRAP 0x1 ;  /* 0x000000040000795c */ /* 0x000fe20000300000 */
.L_x_12742:
        /* <DEDUP_REMOVED lines=77> */
[C---:B------:R-:W-:Y:S01]  /*3c70*/  FADD.FTZ R15, -R3.reuse, R4 ;  /* 0x00000004030f7221 */ /* 0x040fe20000010100 */
[----:B0-----:R-:W-:-:S03]  /*3c80*/  FMUL.FTZ R121, R3, R0 ;  /* 0x0000000003797220 */ /* 0x001fc60000410000 */
[-C--:B------:R-:W-:Y:S01]  /*3c90*/  FMUL.FTZ R15, R15, R0.reuse ;  /* 0x000000000f0f7220 */ /* 0x080fe20000410000 */
[----:B------:R-:W-:Y:S01]  /*3ca0*/  FADD.FTZ R21, -R5, R6 ;  /* 0x0000000605157221 */ /* 0x000fe20000010100 */
[-CC-:B------:R-:W-:Y:S01]  /*3cb0*/  FFMA.FTZ R129, R41, R0.reuse, -R121.reuse ;  /* 0x0000000029817223 */ /* 0x180fe20000010879 */
[-CC-:B------:R-:W-:Y:S01]  /*3cc0*/  FFMA.FTZ R41, R53, R0.reuse, -R121.reuse ;  /* 0x0000000035297223 */ /* 0x180fe20000010879 */
[-C--:B------:R-:W-:Y:S01]  /*3cd0*/  FMUL.FTZ R53, R5, R0.reuse ;  /* 0x0000000005357220 */ /* 0x080fe20000410000 */
[-CC-:B------:R-:W-:Y:S01]  /*3ce0*/  FFMA.FTZ R131, R45, R0.reuse, -R121.reuse ;  /* 0x000000002d837223 */ /* 0x180fe20000010879 */
[----:B------:R0:W-:Y:S01]  /*3cf0*/  MUFU.EX2 R6, R15 ;  /* 0x0000000f00067308 */ /* 0x0001e20000000800 */
        /* <DEDUP_REMOVED lines=60> */
[----:B------:R-:W-:-:S04]  /*40c0*/  FFMA.FTZ R151, R86, R0, -R53 ;  /* 0x0000000056977223 */ /* 0x000fc80000010835 */
        /* <DEDUP_REMOVED lines=37> */
[----:B------:R-:W-:-:S06]  /*4320*/  FFMA.FTZ R36, R71, R0, -R53 ;  /* 0x0000000047247223 */ /* 0x000fcc0000010835 */
        /* <DEDUP_REMOVED lines=16> */
[----:B------:R-:W-:-:S06]  /*4430*/  FFMA.FTZ R38, R75, R0, -R53 ;  /* 0x000000004b267223 */ /* 0x000fcc0000010835 */
        /* <DEDUP_REMOVED lines=31> */
[-CC-:B------:R-:W-:Y:S01]  /*4630*/  FFMA.FTZ R42, R83, R0.reuse, -R53.reuse ;  /* 0x00000000532a7223 */ /* 0x180fe20000010835 */
[----:B------:R-:W-:-:S05]  /*4640*/  FFMA.FTZ R53, R87, R0, -R53 ;  /* 0x0000000057357223 */ /* 0x000fca0000010835 */
        /* <DEDUP_REMOVED lines=44> */
.L_x_12743:
[----:B------:R-:W-:Y:S01]  /*4910*/  ULEA UR6, UR21, UR44, 0x3 ;  /* 0x0000002c15067291 */ /* 0x000fe2000f8e183f */
[----:B------:R-:W-:Y:S01]  /*4920*/  ISETP.LT.AND P1, PT, RZ, UR47, PT ;  /* 0x0000002fff007c0c */ /* 0x000fe2000bf21270 */
[----:B------:R-:W-:Y:S01]  /*4930*/  UIADD3 UR7, UR47, -0x1, URZ ;  /* 0xffffffff2f077890 */ /* 0x000fe2000fffe03f */
[----:B------:R-:W-:Y:S01]  /*4940*/  F2FP.BF16.F32.PACK_AB R122, R123, R122 ;  /* 0x0000007a7b7a723e */ /* 0x000fe200000010ff */
[----:B------:R-:W-:Y:S01]  /*4950*/  UIADD3 UR6, UR6, 0x16860, URZ ;  /* 0x0001686006067890 */ /* 0x000fe2000fffe03f */
[----:B------:R-:W-:Y:S01]  /*4960*/  F2FP.BF16.F32.PACK_AB R124, R125, R124 ;  /* 0x0000007c7d7c723e */ /* 0x000fe200000010ff */
[----:B------:R-:W-:Y:S01]  /*4970*/  UMOV UR22, UR37 ;  /* 0x0000002500167c82 */ /* 0x000fe20008000000 */
[----:B------:R-:W-:Y:S01]  /*4980*/  UMOV UR21, UR38 ;  /* 0x0000002600157c82 */ /* 0x000fe20008000000 */
[----:B------:R-:W-:Y:S01]  /*4990*/  UPRMT UR6, UR41, 0x654, UR6 ;  /* 0x0000065429067896 */ /* 0x000fe20008000006 */
[----:B------:R-:W-:Y:S01]  /*49a0*/  F2FP.BF16.F32.PACK_AB R126, R127, R126 ;  /* 0x0000007e7f7e723e */ /* 0x000fe200000010ff */
[----:B------:R-:W-:Y:S01]  /*49b0*/  UMOV UR47, UR7 ;  /* 0x00000007002f7c82 */ /* 0x000fe20008000000 */
[----:B------:R-:W-:Y:S01]  /*49c0*/  F2FP.BF16.F32.PACK_AB R128, R129, R128 ;  /* 0x000000808180723e */ /* 0x000fe200000010ff */
[----:B------:R-:W-:Y:S01]  /*49d0*/  FMUL.FTZ R88, R88, R6 ;  /* 0x0000000658587220 */ /* 0x000fe20000410000 */
[----:B------:R-:W-:Y:S01]  /*49e0*/  F2FP.BF16.F32.PACK_AB R130, R131, R130 ;  /* 0x000000828382723e */ /* 0x000fe200000010ff */
        /* <DEDUP_REMOVED lines=62> */
.L_x_12733:
[----:B------:R-:W-:Y:S06]  /*4dd0*/  BAR.ARV 0x8, 0x200 ;  /* 0x0208000000007b1d */ /* 0x000fec0000002000 */
[----:B------:R-:W-:Y:S05]  /*4de0*/  @!P0 BRA `(.L_x_12745) ;  /* 0x0000000000048947 */ /* 0x000fea0003800000 */
[----:B------:R-:W-:Y:S01]  /*4df0*/  BPT.TRAP 0x1 ;  /* 0x000000040000795c */ /* 0x000fe20000300000 */
.L_x_12745:
[----:B------:R-:W-:Y:S01]  /*4e00*/  ULEA UR4, UR38, UR44, 0x3 ;  /* 0x0000002c26047291 */ /* 0x000fe2000f8e183f */
[----:B------:R-:W-:-:S05]  /*4e10*/  IMAD.U32 R4, RZ, RZ, UR37 ;  /* 0x00000025ff047e24 */ /* 0x000fca000f8e00ff */
[----:B------:R-:W-:-:S04]  /*4e20*/  SHF.L.U32 R4, R4, 0x1f, RZ ;  /* 0x0000001f04047819 */ /* 0x000fc800000006ff */
[----:B------:R0:W1:Y:S01]  /*4e30*/  SYNCS.PHASECHK.TRANS64.TRYWAIT P1, [UR4+0x16850], R4 ;  /* 0x01685004ff0075a7 */ /* 0x0000620008020144 */
[----:B------:R-:W-:Y:S05]  /*4e40*/  @!P0 BRA `(.L_x_12746) ;  /* 0x0000000000048947 */ /* 0x000fea0003800000 */
[----:B------:R-:W-:Y:S01]  /*4e50*/  BPT.TRAP 0x1 ;  /* 0x000000040000795c */ /* 0x000fe20000300000 */
.L_x_12746:
[----:B-1----:R-:W-:Y:S05]  /*4e60*/  @P1 BRA `(.L_x_12747) ;  /* 0x0000000000081947 */ /* 0x002fea0003800000 */
[----:B------:R-:W1:Y:S02]  /*4e70*/  SYNCS.PHASECHK.TRANS64.TRYWAIT P1, [UR4+0x16850], R4 ;  /* 0x01685004ff0075a7 */ /* 0x000e640008020144 */
[----:B-1----:R-:W-:Y:S05]  /*4e80*/  @!P1 BRA `(.L_x_12748) ;  /* 0x0000005000989947 */ /* 0x002fea0003800000 */
.L_x_12747:
[----:B------:R-:W-:Y:S01]  /*4e90*/  UIADD3 UR5, UR44, 0x400, URZ ;  /* 0x000004002c057890 */ /* 0x000fe2000fffe03f */
[----:B------:R-:W-:Y:S01]  /*4ea0*/  WARPGROUP.ARRIVE ;  /* 0x00000000000079c5 */ /* 0x000fe20000000000 */
[----:B------:R-:W-:Y:S01]  /*4eb0*/  UMOV UR7, 0x40000040 ;  /* 0x4000004000077882 */ /* 0x000fe20000000000 */
[----:B------:R-:W-:Y:S01]  /*4ec0*/  UMOV UR11, 0x40000040 ;  /* 0x40000040000b7882 */ /* 0x000fe20000000000 */
[----:B------:R-:W-:Y:S01]  /*4ed0*/  USHF.R.U32.HI UR5, URZ, 0x4, UR5 ;  /* 0x000000043f057899 */ /* 0x000fe20008011605 */
[----:B01----:R-:W0:Y:S01]  /*4ee0*/  SHFL.BFLY PT, R4, R9, 0x2, 0x1f ;  /* 0x0c401f0009047f89 */ /* 0x003e2200000e0000 */
[----:B------:R-:W-:Y:S02]  /*4ef0*/  IMAD.MOV.U32 R37, RZ, RZ, RZ ;  /* 0x000000ffff257224 */ /* 0x000fe400078e00ff */
[----:B------:R-:W-:Y:S01]  /*4f00*/  ULOP3.LUT UR5, UR5, 0x3fff, URZ, 0xc0, !UPT ;  /* 0x00003fff05057892 */ /* 0x000fe2000f8ec03f */
[----:B------:R-:W1:Y:S01]  /*4f10*/  SHFL.BFLY PT, R6, R7, 0x2, 0x1f ;  /* 0x0c401f0007067f89 */ /* 0x000e6200000e0000 */
[----:B------:R-:W-:-:S02]  /*4f20*/  IMAD.MOV.U32 R45, RZ, RZ, -0x800000 ;  /* 0xff800000ff2d7424 */ /* 0x000fc400078e00ff */
[----:B------:R-:W-:Y:S01]  /*4f30*/  ULEA UR6, UR38, UR5, 0xa ;  /* 0x0000000526067291 */ /* 0x000fe2000f8e503f */
[----:B------:R-:W-:-:S03]  /*4f40*/  IMAD.MOV.U32 R44, RZ, RZ, -0x800000 ;  /* 0xff800000ff2c7424 */ /* 0x000fc600078e00ff */
[----:B------:R-:W-:-:S05]  /*4f50*/  UIADD3 UR8, UR6, 0x80, URZ ;  /* 0x0000008006087890 */ /* 0x000fca000fffe03f */
[----:B------:R-:W-:Y:S01]  /*4f60*/  HGMMA.64x64x16.F32.BF16 R88, R120, gdesc[UR4].tnspB, R88, gsb0 ;  /* 0x40e0000478587df0 */ /* 0x000fe20008001858 */
[----:B------:R-:W-:Y:S01]  /*4f70*/  UMOV UR7, 0x40000040 ;  /* 0x4000004000077882 */ /* 0x000fe20000000000 */
[----:B------:R-:W-:Y:S01]  /*4f80*/  UMOV UR10, UR8 ;  /* 0x00000008000a7c82 */ /* 0x000fe20008000000 */
[----:B------:R-:W-:Y:S01]  /*4f90*/  UIADD3 UR8, UR6, 0x100, URZ ;  /* 0x0000010006087890 */ /* 0x000fe2000fffe03f */
[----:B0-----:R-:W-:Y:S01]  /*4fa0*/  FADD.FTZ R4, R4, R9 ;  /* 0x0000000904047221 */ /* 0x001fe20000010000 */
[----:B-1----:R-:W-:-:S04]  /*4fb0*/  FADD.FTZ R6, R6, R7 ;  /* 0x0000000706067221 */ /* 0x002fc80000010000 */
        /* <DEDUP_REMOVED lines=13> */
[----:B------:R-:W-:Y:S01]  /*5090*/  @P1 FFMA.FTZ R45, R4, R3, R7 ;  /* 0x00000003042d1223 */ /* 0x000fe20000010007 */
[----:B------:R-:W-:Y:S02]  /*50a0*/  WARPGROUP.DEPBAR.LE gsb0, 0x0 ;  /* 0x00008000000079c5 */ /* 0x000fe40000010000 */
[----:B------:R-:W-:Y:S01]  /*50b0*/  WARPGROUP.ARRIVE ;  /* 0x00000000000079c5 */ /* 0x000fe20000000000 */
[----:B------:R2:W0:Y:S01]  /*50c0*/  @P2 MUFU.RCP R6, R13 ;  /* 0x0000000d00062308 */ /* 0x0004220000001000 */
[----:B-1----:R-:W-:-:S04]  /*50d0*/  @P2 FMUL.FTZ R8, R8, 0.69314718246459960938 ;  /* 0x3f31721808082820 */ /* 0x002fc80000410000 */
[----:B------:R-:W-:Y:S01]  /*50e0*/  HGMMA.64x64x16.F32.BF16 R88, R124, gdesc[UR8].tnspB, R88, gsb0 ;  /* 0x40e000087c587df0 */ /* 0x000fe20008001858 */
[----:B------:R-:W-:Y:S01]  /*50f0*/  UMOV UR10, UR8 ;  /* 0x00000008000a7c82 */ /* 0x000fe20008000000 */
[----:B------:R-:W-:Y:S01]  /*5100*/  UMOV UR11, 0x40000040 ;  /* 0x40000040000b7882 */ /* 0x000fe20000000000 */
[----:B------:R-:W-:Y:S01]  /*5110*/  UIADD3 UR8, UR6, 0x180, URZ ;  /* 0x0000018006087890 */ /* 0x000fe2000fffe03f */
[----:B------:R-:W-:Y:S01]  /*5120*/  @P2 FFMA.FTZ R44, R9, R5, R8 ;  /* 0x00000005092c2223 */ /* 0x000fe20000010008 */
[----:B------:R-:W-:Y:S02]  /*5130*/  WARPGROUP.DEPBAR.LE gsb0, 0x0 ;  /* 0x00008000000079c5 */ /* 0x000fe40000010000 */
[----:B------:R-:W-:-:S06]  /*5140*/  WARPGROUP.ARRIVE ;  /* 0x00000000000079c5 */ /* 0x000fcc0000000000 */
[----:B------:R-:W-:Y:S01]  /*5150*/  HGMMA.64x64x16.F32.BF16 R88, R128, gdesc[UR8].tnspB, R88, gsb0 ;  /* 0x40e0000880587df0 */ /* 0x000fe20008001858 */
[----:B------:R-:W-:Y:S01]  /*5160*/  UMOV UR10, UR8 ;  /* 0x00000008000a7c82 */ /* 0x000fe20008000000 */
[----:B------:R-:W-:Y:S01]  /*5170*/  UMOV UR11, 0x40000040 ;  /* 0x40000040000b7882 */ /* 0x000fe20000000000 */
[----:B------:R-:W-:Y:S01]  /*5180*/  UIADD3 UR8, UR6, 0x200, URZ ;  /* 0x0000020006087890 */ /* 0x000fe2000fffe03f */
        /* <DEDUP_REMOVED lines=11> */
[----:B------:R-:W-:Y:S02]  /*5240*/  UIADD3 UR8, UR6, 0x300, URZ ;  /* 0x0000030006087890 */ /* 0x000fe4000fffe03f */
[----:B------:R-:W-:Y:S01]  /*5250*/  UIADD3 UR6, UR6, 0x380, URZ ;  /* 0x0000038006067890 */ /* 0x000fe2000fffe03f */
[----:B------:R-:W-:Y:S02]  /*5260*/  WARPGROUP.DEPBAR.LE gsb0, 0x0 ;  /* 0x00008000000079c5 */ /* 0x000fe40000010000 */
[----:B------:R-:W-:-:S06]  /*5270*/  WARPGROUP.ARRIVE ;  /* 0x00000000000079c5 */ /* 0x000fcc0000000000 */
[----:B------:R-:W-:Y:S01]  /*5280*/  HGMMA.64x64x16.F32.BF16 R88, R140, gdesc[UR8].tnspB, R88, gsb0 ;  /* 0x40e000088c587df0 */ /* 0x000fe20008001858 */
[----:B------:R-:W-:Y:S01]  /*5290*/  UMOV UR10, UR8 ;  /* 0x00000008000a7c82 */ /* 0x000fe20008000000 */
[----:B------:R-:W-:Y:S01]  /*52a0*/  UMOV UR11, 0x40000040 ;  /* 0x40000040000b7882 */ /* 0x000fe20000000000 */
[----:B------:R-:W-:Y:S02]  /*52b0*/  WARPGROUP.DEPBAR.LE gsb0, 0x0 ;  /* 0x00008000000079c5 */ /* 0x000fe40000010000 */
[----:B------:R-:W-:-:S06]  /*52c0*/  WARPGROUP.ARRIVE ;  /* 0x00000000000079c5 */ /* 0x000fcc0000000000 */
[----:B------:R-:W-:Y:S03]  /*52d0*/  HGMMA.64x64x16.F32.BF16 R88, R144, gdesc[UR8].tnspB, R88, gsb0 ;  /* 0x40e0000890587df0 */ /* 0x000fe60008001858 */
[----:B------:R-:W-:Y:S02]  /*52e0*/  WARPGROUP.DEPBAR.LE gsb0, 0x0 ;  /* 0x00008000000079c5 */ /* 0x000fe40000010000 */
[----:B------:R-:W-:-:S06]  /*52f0*/  WARPGROUP.ARRIVE ;  /* 0x00000000000079c5 */ /* 0x000fcc0000000000 */
[----:B------:R-:W-:Y:S03]  /*5300*/  HGMMA.64x64x16.F32.BF16 R88, R148, gdesc[UR4].tnspB, R88, gsb0 ;  /* 0x40e0000494587df0 */ /* 0x000fe60008001858 */
[----:B------:R-:W-:Y:S02]  /*5310*/  WARPGROUP.DEPBAR.LE gsb0, 0x0 ;  /* 0x00008000000079c5 */ /* 0x000fe40000010000 */
[----:B0-23--:R-:W-:Y:S05]  /*5320*/  @!P0 BRA `(.L_x_12749) ;  /* 0x0000000000048947 */ /* 0x00dfea0003800000 */
[----:B------:R-:W-:Y:S01]  /*5330*/  BPT.TRAP 0x1 ;  /* 0x000000040000795c */ /* 0x000fe20000300000 */
.L_x_12749:
[----:B------:R-:W0:Y:S01]  /*5340*/  LDC R0, c[0x0][0xbe8] ;  /* 0x0002fa00ff007b82 */ /* 0x000e220000000800 */
[----:B------:R-:W-:Y:S01]  /*5350*/  ULDC UR10, c[0x0][0xc44] ;  /* 0x00031100000a7ab9 */ /* 0x000fe20000000800 */
[----:B------:R-:W-:Y:S01]  /*5360*/  IMAD R47, RZ, RZ, -UR43 ;  /* 0x8000002bff2f7e24 */ /* 0x000fe2000f8e02ff */
[----:B------:R-:W-:Y:S01]  /*5370*/  ULDC.64 UR8, c[0x0][0xb90] ;  /* 0x0002e40000087ab9 */ /* 0x000fe20000000a00 */
[----:B------:R-:W-:Y:S02]  /*5380*/  IMAD.SHL.U32 R3, R2, 0x8, RZ ;  /* 0x0000000802037824 */ /* 0x000fe400078e00ff */
[-C--:B------:R-:W-:Y:S01]  /*5390*/  FMUL.FTZ R46, R91, R6.reuse ;  /* 0x000000065b2e7220 */ /* 0x080fe20000410000 */
[-C--:B------:R-:W-:Y:S01]  /*53a0*/  FMUL.FTZ R51, R90, R6.reuse ;  /* 0x000000065a337220 */ /* 0x080fe20000410000 */
[-C--:B------:R-:W-:Y:S01]  /*53b0*/  FMUL.FTZ R50, R95, R6.reuse ;  /* 0x000000065f327220 */ /* 0x080fe20000410000 */
[----:B------:R-:W1:Y:S01]  /*53c0*/  S2UR UR5, SR_SWINHI ;  /* 0x00000000000579c3 */ /* 0x000e620000002f00 */
        /* <DEDUP_REMOVED lines=13> */
[----:B------:R-:W-:Y:S01]  /*54a0*/  FMUL.FTZ R65, R118, R6 ;  /* 0x0000000676417220 */ /* 0x000fe20000410000 */
[----:B------:R-:W-:Y:S01]  /*54b0*/  IMAD R5, R16, 0x40, R3 ;  /* 0x0000004010057824 */ /* 0x000fe200078e0203 */
[----:B0-----:R-:W-:Y:S01]  /*54c0*/  ISETP.NE.AND P1, PT, R0, 0x1, PT ;  /* 0x000000010000780c */ /* 0x001fe20003f25270 */
[----:B------:R-:W0:Y:S01]  /*54d0*/  LDC.64 R38, c[0x0][0xb98] ;  /* 0x0002e600ff267b82 */ /* 0x000e220000000a00 */
[----:B------:R-:W-:Y:S01]  /*54e0*/  UIADD3 UR4, UR4, 0x16860, URZ ;  /* 0x0001686004047890 */ /* 0x000fe2000fffe03f */
[-C--:B------:R-:W-:Y:S01]  /*54f0*/  FMUL.FTZ R40, R89, R37.reuse ;  /* 0x0000002559287220 */ /* 0x080fe20000410000 */
[-C--:B------:R-:W-:Y:S01]  /*5500*/  FMUL.FTZ R43, R88, R37.reuse ;  /* 0x00000025582b7220 */ /* 0x080fe20000410000 */
[-C--:B------:R-:W-:Y:S01]  /*5510*/  FMUL.FTZ R41, R93, R37.reuse ;  /* 0x000000255d297220 */ /* 0x080fe20000410000 */
[----:B------:R-:W-:Y:S01]  /*5520*/  UPRMT UR4, UR41, 0x654, UR4 ;  /* 0x0000065429047896 */ /* 0x000fe20008000004 */
[----:B------:R-:W-:Y:S01]  /*5530*/  FMUL.FTZ R42, R92, R37 ;  /* 0x000000255c2a7220 */ /* 0x000fe20000410000 */
[----:B------:R-:W-:Y:S01]  /*5540*/  UMOV UR6, UR44 ;  /* 0x0000002c00067c82 */ /* 0x000fe20008000000 */
[----:B-1----:R-:W-:Y:S01]  /*5550*/  UMOV UR7, UR5 ;  /* 0x0000000500077c82 */ /* 0x002fe20008000000 */
[----:B------:R-:W-:Y:S01]  /*5560*/  UIADD3 UR5, -UR45, URZ, URZ ;  /* 0x0000003f2d057290 */ /* 0x000fe2000fffe13f */
[----:B------:R-:W-:Y:S01]  /*5570*/  MOV R28, UR6 ;  /* 0x00000006001c7c02 */ /* 0x000fe20008000f00 */
[----:B------:R-:W-:-:S02]  /*5580*/  IMAD.U32 R29, RZ, RZ, UR7 ;  /* 0x00000007ff1d7e24 */ /* 0x000fc4000f8e00ff */
[----:B------:R-:W-:Y:S01]  /*5590*/  FMUL.FTZ R12, R101, R37 ;  /* 0x00000025650c7220 */ /* 0x000fe20000410000 */
[----:B------:R-:W1:Y:S01]  /*55a0*/  @P1 LDC R20, c[0x0][0xbec] ;  /* 0x0002fb00ff141b82 */ /* 0x000e620000000800 */
[----:B------:R-:W-:Y:S01]  /*55b0*/  UIMAD UR10, UR10, UR5, UR43 ;  /* 0x000000050a0a72a4 */ /* 0x000fe2000f8e022b */
[----:B------:R-:W-:-:S04]  /*55c0*/  IMAD.WIDE R10, R152, 0x2, R28 ;  /* 0x00000002980a7825 */ /* 0x000fc800078e021c */
[-C--:B------:R-:W-:Y:S01]  /*55d0*/  FMUL.FTZ R35, R100, R37.reuse ;  /* 0x0000002564237220 */ /* 0x080fe20000410000 */
[----:B------:R-:W-:Y:S01]  /*55e0*/  FMUL.FTZ R15, R97, R37 ;  /* 0x00000025610f7220 */ /* 0x000fe20000410000 */
[----:B------:R-:W-:Y:S01]  /*55f0*/  USHF.R.S32.HI UR11, URZ, 0x1f, UR10 ;  /* 0x0000001f3f0b7899 */ /* 0x000fe2000801140a */
[----:B--2---:R-:W-:Y:S01]  /*5600*/  IMAD R47, R24, R47, UR46 ;  /* 0x0000002e182f7e24 */ /* 0x004fe2000f8e022f */
[C---:B------:R-:W-:Y:S01]  /*5610*/  IADD3 R27, P0, R10.reuse, 0x60, RZ ;  /* 0x000000600a1b7810 */ /* 0x040fe20007f1e0ff */
[----:B------:R-:W2:Y:S01]  /*5620*/  @P1 LDC R69, c[0x0][0xbf0] ;  /* 0x0002fc00ff451b82 */ /* 0x000ea20000000800 */
[----:B------:R-:W-:Y:S01]  /*5630*/  UIMAD UR5, UR11, UR8, URZ ;  /* 0x000000080b0572a4 */ /* 0x000fe2000f8e023f */
[----:B------:R-:W-:Y:S01]  /*5640*/  IMAD R73, R47, 0xc0, R23 ;  /* 0x000000c02f497824 */ /* 0x000fe200078e0217 */
[----:B------:R-:W-:Y:S01]  /*5650*/  LOP3.LUT R6, R27, 0x380, RZ, 0xc0, !PT ;  /* 0x000003801b067812 */ /* 0x000fe200078ec0ff */
[----:B------:R-:W-:Y:S01]  /*5660*/  IMAD.WIDE R28, R5, 0x2, R28 ;  /* 0x00000002051c7825 */ /* 0x000fe200078e021c */
[----:B------:R-:W-:Y:S01]  /*5670*/  UIMAD.WIDE.U32 UR6, UR10, UR8, URZ ;  /* 0x000000080a0672a5 */ /* 0x000fe2000f8e003f */
[----:B------:R-:W-:Y:S01]  /*5680*/  IADD3 R25, P2, R10, 0x40, RZ ;  /* 0x000000400a197810 */ /* 0x000fe20007f5e0ff */
[----:B------:R-:W-:Y:S01]  /*5690*/  UIMAD UR5, UR10, UR9, UR5 ;  /* 0x000000090a0572a4 */ /* 0x000fe2000f8e0205 */
[----:B------:R-:W-:Y:S01]  /*56a0*/  SHF.R.U64 R6, R6, 0x3, RZ ;  /* 0x0000000306067819 */ /* 0x000fe200000012ff */
[----:B------:R-:W-:Y:S01]  /*56b0*/  IMAD.X R9, RZ, RZ, R11, P0 ;  /* 0x000000ffff097224 */ /* 0x000fe200000e060b */
[----:B------:R-:W-:Y:S01]  /*56c0*/  LOP3.LUT R4, R25, 0x380, RZ, 0xc0, !PT ;  /* 0x0000038019047812 */ /* 0x000fe200078ec0ff */
[----:B------:R-:W-:Y:S01]  /*56d0*/  UIADD3 UR5, UR7, UR5, URZ ;  /* 0x0000000507057290 */ /* 0x000fe2000fffe03f */
[----:B------:R-:W-:Y:S01]  /*56e0*/  LOP3.LUT R8, R6, R27, RZ, 0x3c, !PT ;  /* 0x0000001b06087212 */ /* 0x000fe200078e3cff */
[----:B------:R-:W-:Y:S01]  /*56f0*/  IMAD.MOV.U32 R67, RZ, RZ, R73 ;  /* 0x000000ffff437224 */ /* 0x000fe200078e0049 */
[----:B------:R-:W-:Y:S01]  /*5700*/  IADD3 R27, P0, R28, 0x1800, RZ ;  /* 0x000018001c1b7810 */ /* 0x000fe20007f1e0ff */
[----:B------:R-:W-:Y:S01]  /*5710*/  IMAD.U32 R48, RZ, RZ, UR6 ;  /* 0x00000006ff307e24 */ /* 0x000fe2000f8e00ff */
[----:B------:R-:W-:Y:S01]  /*5720*/  MOV R49, UR7 ;  /* 0x0000000700317c02 */ /* 0x000fe20008000f00 */
[----:B-1----:R-:W-:Y:S01]  /*5730*/  @P1 IMAD.HI.U32 R20, R73, R20, RZ ;  /* 0x0000001449141227 */ /* 0x002fe200078e00ff */
[----:B------:R-:W-:Y:S01]  /*5740*/  LOP3.LUT R26, R27, 0x380, RZ, 0xc0, !PT ;  /* 0x000003801b1a7812 */ /* 0x000fe200078ec0ff */
[----:B------:R-:W-:Y:S01]  /*5750*/  USHF.R.S32.HI UR7, URZ, 0x1f, UR45 ;  /* 0x0000001f3f077899 */ /* 0x000fe2000801142d */
[----:B------:R-:W-:Y:S01]  /*5760*/  SHF.R.U64 R4, R4, 0x3, RZ ;  /* 0x0000000304047819 */ /* 0x000fe200000012ff */
[----:B------:R-:W-:Y:S01]  /*5770*/  IMAD.U32 R49, RZ, RZ, UR5 ;  /* 0x00000005ff317e24 */ /* 0x000fe2000f8e00ff */
[----:B------:R-:W-:Y:S01]  /*5780*/  IADD3 R21, P3, R10, 0x20, RZ ;  /* 0x000000200a157810 */ /* 0x000fe20007f7e0ff */
[----:B------:R-:W-:Y:S01]  /*5790*/  SYNCS.ARRIVE.TRANS64.RED.A1T0 RZ, [UR4], RZ ;  /* 0x000000ffffff79a7 */ /* 0x000fe20008100404 */
[----:B--2---:R-:W-:Y:S01]  /*57a0*/  @P1 SHF.R.U32.HI R67, RZ, R69, R20 ;  /* 0x00000045ff431219 */ /* 0x004fe20000011614 */
[----:B0-----:R-:W-:Y:S01]  /*57b0*/  IMAD.WIDE.U32 R48, R38, UR45, R48 ;  /* 0x0000002d26307c25 */ /* 0x001fe2000f8e0030 */
[----:B------:R-:W-:Y:S01]  /*57c0*/  SHF.R.U64 R26, R26, 0x3, RZ ;  /* 0x000000031a1a7819 */ /* 0x000fe200000012ff */
[----:B------:R-:W-:Y:S01]  /*57d0*/  ULDC.64 UR8, c[0x0][0xb88] ;  /* 0x0002e20000087ab9 */ /* 0x000fe20000000a00 */
[----:B------:R-:W-:Y:S01]  /*57e0*/  LOP3.LUT R6, R4, R25, RZ, 0x3c, !PT ;  /* 0x0000001904067212 */ /* 0x000fe200078e3cff */
[----:B------:R-:W-:Y:S01]  /*57f0*/  IMAD.MOV R69, RZ, RZ, -R67 ;  /* 0x000000ffff457224 */ /* 0x000fe200078e0a43 */
[----:B------:R-:W-:Y:S01]  /*5800*/  LOP3.LUT R4, R21, 0x380, RZ, 0xc0, !PT ;  /* 0x0000038015047812 */ /* 0x000fe200078ec0ff */
[----:B------:R-:W-:Y:S01]  /*5810*/  IMAD R64, R38, UR7, RZ ;  /* 0x0000000726407c24 */ /* 0x000fe2000f8e02ff */
[----:B------:R-:W-:Y:S01]  /*5820*/  LOP3.LUT R5, R10, 0x380, RZ, 0xc0, !PT ;  /* 0x000003800a057812 */ /* 0x000fe200078ec0ff */
[----:B------:R-:W-:Y:S01]  /*5830*/  IMAD R69, R0, R69, R73 ;  /* 0x0000004500457224 */ /* 0x000fe200078e0249 */
[----:B------:R-:W-:Y:S01]  /*5840*/  LOP3.LUT R26, R26, R27, RZ, 0x3c, !PT ;  /* 0x0000001b1a1a7212 */ /* 0x000fe200078e3cff */
[----:B------:R-:W-:Y:S01]  /*5850*/  IMAD.X R27, RZ, RZ, R29, P0 ;  /* 0x000000ffff1b7224 */ /* 0x000fe200000e061d */
[----:B------:R-:W-:Y:S01]  /*5860*/  SHF.R.U64 R4, R4, 0x3, RZ ;  /* 0x0000000304047819 */ /* 0x000fe200000012ff */
[----:B------:R-:W-:Y:S01]  /*5870*/  IMAD R64, R39, UR45, R64 ;  /* 0x0000002d27407c24 */ /* 0x000fe2000f8e0240 */
[----:B------:R-:W-:Y:S01]  /*5880*/  IADD3 R38, P0, R67, R48, RZ ;  /* 0x0000003043267210 */ /* 0x000fe20007f1e0ff */
[----:B------:R-:W-:Y:S01]  /*5890*/  IMAD.X R7, RZ, RZ, R11, P2 ;  /* 0x000000ffff077224 */ /* 0x000fe200010e060b */
[----:B------:R-:W-:Y:S01]  /*58a0*/  SHF.R.U64 R5, R5, 0x3, RZ ;  /* 0x0000000305057819 */ /* 0x000fe200000012ff */
[----:B------:R-:W-:Y:S01]  /*58b0*/  ULDC UR5, c[0x0][0xa88] ;  /* 0x0002a20000057ab9 */ /* 0x000fe20000000800 */
[----:B------:R-:W-:Y:S01]  /*58c0*/  SHF.R.S32.HI R39, RZ, 0x1f, R67 ;  /* 0x0000001fff277819 */ /* 0x000fe20000011443 */
[-C--:B------:R-:W-:Y:S01]  /*58d0*/  FMUL.FTZ R36, R96, R37.reuse ;  /* 0x0000002560247220 */ /* 0x080fe20000410000 */
[----:B------:R-:W-:Y:S01]  /*58e0*/  SHF.R.S32.HI R48, RZ, 0x1f, R69 ;  /* 0x0000001fff307819 */ /* 0x000fe20000011445 */
[-C--:B------:R-:W-:Y:S01]  /*58f0*/  FMUL.FTZ R13, R105, R37.reuse ;  /* 0x00000025690d7220 */ /* 0x080fe20000410000 */
[----:B------:R-:W-:Y:S01]  /*5900*/  IADD3 R25, P2, R28, 0x3000, RZ ;  /* 0x000030001c197810 */ /* 0x000fe20007f5e0ff */
[----:B------:R-:W-:Y:S01]  /*5910*/  FMUL.FTZ R34, R104, R37 ;  /* 0x0000002568227220 */ /* 0x000fe20000410000 */
[----:B------:R-:W-:Y:S01]  /*5920*/  LOP3.LUT R4, R4, R21, RZ, 0x3c, !PT ;  /* 0x0000001504047212 */ /* 0x000fe200078e3cff */
[----:B------:R-:W-:Y:S01]  /*5930*/  IMAD R48, R48, UR8, RZ ;  /* 0x0000000830307c24 */ /* 0x000fe2000f8e02ff */
[----:B------:R-:W-:Y:S01]  /*5940*/  LOP3.LUT R10, R5, R10, RZ, 0x3c, !PT ;  /* 0x0000000a050a7212 */ /* 0x000fe200078e3cff */
[----:B------:R-:W-:Y:S01]  /*5950*/  IMAD.X R5, RZ, RZ, R11, P3 ;  /* 0x000000ffff057224 */ /* 0x000fe200018e060b */
[----:B------:R-:W-:Y:S01]  /*5960*/  LOP3.LUT R21, R28, 0x380, RZ, 0xc0, !PT ;  /* 0x000003801c157812 */ /* 0x000fe200078ec0ff */
[----:B------:R-:W-:Y:S01]  /*5970*/  FMUL.FTZ R14, R109, R37 ;  /* 0x000000256d0e7220 */ /* 0x000fe20000410000 */
[----:B------:R-:W-:Y:S01]  /*5980*/  IADD3.X R39, R39, R49, R64, P0, !PT ;  /* 0x0000003127277210 */ /* 0x000fe200007fe440 */
[----:B------:R-:W-:Y:S01]  /*5990*/  IMAD R64, R0, UR5, RZ ;  /* 0x0000000500407c24 */ /* 0x000fe2000f8e02ff */
[----:B------:R-:W-:Y:S01]  /*59a0*/  LOP3.LUT R24, R25, 0x380, RZ, 0xc0, !PT ;  /* 0x0000038019187812 */ /* 0x000fe200078ec0ff */
[-C--:B------:R-:W-:Y:S01]  /*59b0*/  FMUL.FTZ R33, R108, R37.reuse ;  /* 0x000000256c217220 */ /* 0x080fe20000410000 */
[----:B------:R-:W-:Y:S01]  /*59c0*/  SHF.R.U64 R21, R21, 0x3, RZ ;  /* 0x0000000315157819 */ /* 0x000fe200000012ff */
[-C--:B------:R-:W-:Y:S01]  /*59d0*/  FMUL.FTZ R31, R113, R37.reuse ;  /* 0x00000025711f7220 */ /* 0x080fe20000410000 */
[----:B------:R-:W-:Y:S01]  /*59e0*/  IADD3 R71, P3, R28, 0x4800, RZ ;  /* 0x000048001c477810 */ /* 0x000fe20007f7e0ff */
[----:B------:R-:W-:Y:S01]  /*59f0*/  FMUL.FTZ R32, R112, R37 ;  /* 0x0000002570207220 */ /* 0x000fe20000410000 */
[----:B------:R-:W-:Y:S01]  /*5a00*/  MOV R70, R10 ;  /* 0x0000000a00467202 */ /* 0x000fe20000000f00 */
[C---:B------:R-:W-:Y:S01]  /*5a10*/  IMAD R11, R69.reuse, UR9, R48 ;  /* 0x00000009450b7c24 */ /* 0x040fe2000f8e0230 */
[----:B------:R-:W-:Y:S01]  /*5a20*/  MOV R67, R6 ;  /* 0x0000000600437202 */ /* 0x000fe20000000f00 */
[----:B------:R-:W-:Y:S01]  /*5a30*/  IMAD.WIDE.U32 R6, R69, UR8, R38 ;  /* 0x0000000845067c25 */ /* 0x000fe2000f8e0026 */
[----:B------:R-:W-:Y:S01]  /*5a40*/  SHF.R.U64 R24, R24, 0x3, RZ ;  /* 0x0000000318187819 */ /* 0x000fe200000012ff */
[----:B------:R-:W-:Y:S01]  /*5a50*/  ULDC.64 UR8, c[0x0][0xb50] ;  /* 0x0002d40000087ab9 */ /* 0x000fe20000000a00 */
[----:B------:R-:W-:Y:S01]  /*5a60*/  LOP3.LUT R28, R21, R28, RZ, 0x3c, !PT ;  /* 0x0000001c151c7212 */ /* 0x000fe200078e3cff */
[----:B------:R-:W-:Y:S01]  /*5a70*/  IMAD R39, R47, 0xc0, R22 ;  /* 0x000000c02f277824 */ /* 0x000fe200078e0216 */
[----:B------:R-:W-:Y:S01]  /*5a80*/  MOV R66, R8 ;  /* 0x0000000800427202 */ /* 0x000fe20000000f00 */
[--C-:B------:R-:W-:Y:S01]  /*5a90*/  IMAD.X R21, RZ, RZ, R29.reuse, P3 ;  /* 0x000000ffff157224 */ /* 0x100fe200018e061d */
[----:B------:R-:W-:Y:S01]  /*5aa0*/  LOP3.LUT P0, RZ, R17, 0x3, RZ, 0xc0, !PT ;  /* 0x0000000311ff7812 */ /* 0x000fe2000780c0ff */
[----:B------:R-:W-:Y:S01]  /*5ab0*/  VIADD R9, R39, 0x8 ;  /* 0x0000000827097836 */ /* 0x000fe20000000000 */
[----:B------:R-:W-:Y:S01]  /*5ac0*/  IADD3 R7, R7, R11, RZ ;  /* 0x0000000b07077210 */ /* 0x000fe20007ffe0ff */
[-C--:B------:R-:W-:Y:S01]  /*5ad0*/  FMUL.FTZ R30, R117, R37.reuse ;  /* 0x00000025751e7220 */ /* 0x080fe20000410000 */
[----:B------:R-:W-:Y:S01]  /*5ae0*/  LEA R38, P3, R6, UR8, 0x2 ;  /* 0x0000000806267c11 */ /* 0x000fe2000f8610ff */
[----:B------:R-:W-:Y:S01]  /*5af0*/  FMUL.FTZ R37, R116, R37 ;  /* 0x0000002574257220 */ /* 0x000fe20000410000 */
[----:B------:R-:W-:Y:S01]  /*5b00*/  LOP3.LUT R24, R24, R25, RZ, 0x3c, !PT ;  /* 0x0000001918187212 */ /* 0x000fe200078e3cff */
[----:B------:R-:W-:Y:S01]  /*5b10*/  IMAD.X R25, RZ, RZ, R29, P2 ;  /* 0x000000ffff197224 */ /* 0x000fe200010e061d */
[----:B------:R-:W-:Y:S01]  /*5b20*/  ISETP.GE.OR P2, PT, R39, R64, P0 ;  /* 0x000000402700720c */ /* 0x000fe20000746670 */
[----:B------:R-:W-:Y:S01]  /*5b30*/  SHFL.IDX PT, R48, R38, RZ, 0x1c1f ;  /* 0x001c1fff26307589 */ /* 0x000fe200000e0000 */
[----:B------:R-:W-:-:S02]  /*5b40*/  MOV R68, R4 ;  /* 0x0000000400447202 */ /* 0x000fc40000000f00 */
[----:B------:R-:W-:Y:S01]  /*5b50*/  LEA.HI.X R39, R6, UR9, R7, 0x2, P3 ;  /* 0x0000000906277c11 */ /* 0x000fe200098f1407 */
[----:B------:R-:W-:Y:S01]  /*5b60*/  ULDC.64 UR8, c[0x0][0xae8] ;  /* 0x0002ba0000087ab9 */ /* 0x000fe20000000a00 */
[----:B------:R-:W-:Y:S02]  /*5b70*/  ISETP.GE.OR P0, PT, R9, R64, P0 ;  /* 0x000000400900720c */ /* 0x000fe40000706670 */
[----:B------:R-:W-:Y:S01]  /*5b80*/  F2FP.BF16.F32.PACK_AB R4, R40, R43 ;  /* 0x0000002b2804723e */ /* 0x000fe200000010ff */
[----:B------:R-:W0:Y:S01]  /*5b90*/  SHFL.IDX PT, R49, R39, RZ, 0x1c1f ;  /* 0x001c1fff27317589 */ /* 0x000e2200000e0000 */
[----:B------:R-:W-:Y:S02]  /*5ba0*/  F2FP.BF16.F32.PACK_AB R5, R46, R51 ;  /* 0x000000332e05723e */ /* 0x000fe400000010ff */
[----:B------:R-:W-:Y:S01]  /*5bb0*/  F2FP.BF16.F32.PACK_AB R6, R41, R42 ;  /* 0x0000002a2906723e */ /* 0x000fe200000010ff */
[----:B------:R-:W-:Y:S01]  /*5bc0*/  BAR.SYNC.DEFER_BLOCKING 0x1, 0x180 ;  /* 0x0046000000007b1d */ /* 0x000fe20000010000 */
[----:B------:R-:W-:-:S02]  /*5bd0*/  F2FP.BF16.F32.PACK_AB R7, R50, R53 ;  /* 0x000000353207723e */ /* 0x000fc400000010ff */
[----:B------:R-:W-:Y:S02]  /*5be0*/  F2FP.BF16.F32.PACK_AB R10, R12, R35 ;  /* 0x000000230c0a723e */ /* 0x000fe400000010ff */
[----:B------:R-:W-:Y:S02]  /*5bf0*/  F2FP.BF16.F32.PACK_AB R8, R15, R36 ;  /* 0x000000240f08723e */ /* 0x000fe400000010ff */
[----:B------:R-:W-:Y:S01]  /*5c00*/  F2FP.BF16.F32.PACK_AB R9, R52, R55 ;  /* 0x000000373409723e */ /* 0x000fe200000010ff */
[----:B------:R-:W-:Y:S01]  /*5c10*/  SHFL.IDX PT, R50, R38, 0x1, 0x1c1f ;  /* 0x003c1f0026327f89 */ /* 0x000fe200000e0000 */
[----:B------:R-:W-:Y:S02]  /*5c20*/  F2FP.BF16.F32.PACK_AB R11, R54, R57 ;  /* 0x00000039360b723e */ /* 0x000fe400000010ff */
[----:B------:R-:W-:Y:S01]  /*5c30*/  F2FP.BF16.F32.PACK_AB R12, R13, R34 ;  /* 0x000000220d0c723e */ /* 0x000fe200000010ff */
[----:B------:R-:W1:Y:S01]  /*5c40*/  SHFL.IDX PT, R51, R39, 0x1, 0x1c1f ;  /* 0x003c1f0027337f89 */ /* 0x000e6200000e0000 */
[----:B------:R-:W-:-:S02]  /*5c50*/  F2FP.BF16.F32.PACK_AB R13, R56, R59 ;  /* 0x0000003b380d723e */ /* 0x000fc400000010ff */
[----:B------:R-:W-:Y:S02]  /*5c60*/  F2FP.BF16.F32.PACK_AB R14, R14, R33 ;  /* 0x000000210e0e723e */ /* 0x000fe400000010ff */
[----:B------:R-:W-:Y:S02]  /*5c70*/  F2FP.BF16.F32.PACK_AB R15, R58, R61 ;  /* 0x0000003d3a0f723e */ /* 0x000fe400000010ff */
[----:B------:R-:W-:Y:S02]  /*5c80*/  F2FP.BF16.F32.PACK_AB R52, R31, R32 ;  /* 0x000000201f34723e */ /* 0x000fe400000010ff */
[----:B------:R-:W-:Y:S02]  /*5c90*/  F2FP.BF16.F32.PACK_AB R53, R60, R63 ;  /* 0x0000003f3c35723e */ /* 0x000fe400000010ff */
[----:B------:R-:W-:Y:S01]  /*5ca0*/  F2FP.BF16.F32.PACK_AB R54, R30, R37 ;  /* 0x000000251e36723e */ /* 0x000fe200000010ff */
[----:B------:R2:W-:Y:S01]  /*5cb0*/  STSM.16.M88.4 [R70], R4 ;  /* 0x0000000446007844 */ /* 0x0005e20000000200 */
[----:B------:R-:W-:-:S02]  /*5cc0*/  F2FP.BF16.F32.PACK_AB R55, R62, R65 ;  /* 0x000000413e37723e */ /* 0x000fc400000010ff */
[----:B------:R-:W-:Y:S01]  /*5cd0*/  LOP3.LUT R20, R71, 0x380, RZ, 0xc0, !PT ;  /* 0x0000038047147812 */ /* 0x000fe200078ec0ff */
[----:B------:R3:W-:Y:S03]  /*5ce0*/  STSM.16.M88.4 [R68], R8 ;  /* 0x0000000844007844 */ /* 0x0007e60000000200 */
[----:B------:R-:W-:Y:S01]  /*5cf0*/  SHF.R.U64 R20, R20, 0x3, RZ ;  /* 0x0000000314147819 */ /* 0x000fe200000012ff */
[----:B------:R4:W-:Y:S03]  /*5d00*/  STSM.16.M88.4 [R67], R12 ;  /* 0x0000000c43007844 */ /* 0x0009e60000000200 */
[----:B------:R-:W-:Y:S01]  /*5d10*/  LOP3.LUT R20, R20, R71, RZ, 0x3c, !PT ;  /* 0x0000004714147212 */ /* 0x000fe200078e3cff */
[----:B------:R-:W-:Y:S01]  /*5d20*/  STSM.16.M88.4 [R66], R52 ;  /* 0x0000003442007844 */ /* 0x000fe20000000200 */
[----:B------:R-:W-:Y:S08]  /*5d30*/  BAR.SYNC.DEFER_BLOCKING 0x1, 0x180 ;  /* 0x0046000000007b1d */ /* 0x000ff00000010000 */
[----:B--2---:R-:W2:Y:S08]  /*5d40*/  @P1 LDC R5, c[0x0][0xbec] ;  /* 0x0002fb00ff051b82 */ /* 0x004eb00000000800 */
[----:B---3--:R-:W3:Y:S01]  /*5d50*/  @P1 LDC R10, c[0x0][0xbf0] ;  /* 0x0002fc00ff0a1b82 */ /* 0x008ee20000000800 */
[----:B------:R-:W-:Y:S01]  /*5d60*/  IMAD R4, R2, 0x30, R16 ;  /* 0x0000003002047824 */ /* 0x000fe200078e0210 */
[----:B------:R-:W-:-:S06]  /*5d70*/  UIMAD UR6, UR11, UR8, URZ ;  /* 0x000000080b0672a4 */ /* 0x000fcc000f8e023f */
[----:B------:R-:W5:Y:S01]  /*5d80*/  LDC.64 R8, c[0x0][0xae0] ;  /* 0x0002b800ff087b82 */ /* 0x000f620000000a00 */
[----:B0-----:R-:W-:Y:S04]  /*5d90*/  @!P2 ST.E desc[UR50][R48.64], R45 ;  /* 0x0000002d3000a985 */ /* 0x001fe8000c101932 */
[----:B-1----:R-:W-:Y:S04]  /*5da0*/  @!P0 ST.E desc[UR50][R50.64], R44 ;  /* 0x0000002c32008985 */ /* 0x002fe8000c101932 */
[----:B------:R-:W5:Y:S04]  /*5db0*/  LD.E.128 R28, desc[UR50][R28.64] ;  /* 0x000000321c1c7980 */ /* 0x000f68000c101d00 */
[----:B------:R-:W5:Y:S04]  /*5dc0*/  LD.E.128 R32, desc[UR50][R26.64] ;  /* 0x000000321a207980 */ /* 0x000f68000c101d00 */
[----:B------:R-:W5:Y:S04]  /*5dd0*/  LD.E.128 R36, desc[UR50][R24.64] ;  /* 0x0000003218247980 */ /* 0x000f68000c101d00 */
[----:B------:R0:W5:Y:S01]  /*5de0*/  LD.E.128 R40, desc[UR50][R20.64] ;  /* 0x0000003214287980 */ /* 0x000162000c101d00 */
[C---:B------:R-:W-:Y:S01]  /*5df0*/  IMAD R6, R47.reuse, 0xc0, R4 ;  /* 0x000000c02f067824 */ /* 0x040fe200078e0204 */
[----:B------:R-:W-:Y:S01]  /*5e00*/  UIMAD.WIDE.U32 UR4, UR10, UR8, URZ ;  /* 0x000000080a0472a5 */ /* 0x000fe2000f8e003f */
[----:B------:R-:W-:Y:S01]  /*5e10*/  IMAD R47, R47, 0xc0, R16 ;  /* 0x000000c02f2f7824 */ /* 0x000fe200078e0210 */
[----:B------:R-:W-:Y:S01]  /*5e20*/  UIMAD UR6, UR10, UR9, UR6 ;  /* 0x000000090a0672a4 */ /* 0x000fe2000f8e0206 */
[----:B--2---:R-:W-:Y:S01]  /*5e30*/  @P1 IMAD.HI.U32 R5, R6, R5, RZ ;  /* 0x0000000506051227 */ /* 0x004fe200078e00ff */
[----:B------:R-:W-:Y:S01]  /*5e40*/  @!PT LDS RZ, [RZ] ;  /* 0x00000000fffff984 */ /* 0x000fe20000000800 */
[----:B------:R-:W-:Y:S01]  /*5e50*/  @!PT LDS RZ, [RZ] ;  /* 0x00000000fffff984 */ /* 0x000fe20000000800 */
[----:B------:R-:W-:Y:S01]  /*5e60*/  @!PT LDS RZ, [RZ] ;  /* 0x00000000fffff984 */ /* 0x000fe20000000800 */
[----:B------:R-:W-:Y:S01]  /*5e70*/  @!PT LDS RZ, [RZ] ;  /* 0x00000000fffff984 */ /* 0x000fe20000000800 */
[----:B------:R1:W-:Y:S06]  /*5e80*/  MEMBAR.ALL.CTA ;  /* 0x0000000000007992 */ /* 0x0003ec0000008000 */
[----:B-1----:R-:W1:Y:S01]  /*5e90*/  FENCE.VIEW.ASYNC.S ;  /* 0x00000000000073c6 */ /* 0x002e620000000000 */
[----:B------:R-:W-:Y:S01]  /*5ea0*/  ULDC.64 UR8, c[0x0][0xaf0] ;  /* 0x0002bc0000087ab9 */ /* 0x000fe20000000a00 */
[----:B------:R-:W-:Y:S01]  /*5eb0*/  UIADD3 UR5, UR5, UR6, URZ ;  /* 0x0000000605057290 */ /* 0x000fe2000fffe03f */
[----:B------:R-:W-:Y:S01]  /*5ec0*/  IMAD.MOV.U32 R4, RZ, RZ, R6 ;  /* 0x000000ffff047224 */ /* 0x000fe200078e0006 */
[----:B---3--:R-:W-:Y:S01]  /*5ed0*/  @P1 SHF.R.U32.HI R4, RZ, R10, R5 ;  /* 0x0000000aff041219 */ /* 0x008fe20000011605 */
[----:B------:R-:W-:Y:S01]  /*5ee0*/  UIMAD UR6, UR7, UR8, URZ ;  /* 0x00000008070672a4 */ /* 0x000fe2000f8e023f */
[C---:B----4-:R-:W-:Y:S01]  /*5ef0*/  VIADD R13, R47.reuse, 0x30 ;  /* 0x000000302f0d7836 */ /* 0x050fe20000000000 */
[----:B------:R-:W-:Y:S01]  /*5f00*/  UIMAD.WIDE.U32 UR4, UR45, UR8, UR4 ;  /* 0x000000082d0472a5 */ /* 0x000fe2000f8e0004 */
[--C-:B------:R-:W-:Y:S01]  /*5f10*/  SHF.R.S32.HI R5, RZ, 0x1f, R4.reuse ;  /* 0x0000001fff057819 */ /* 0x100fe20000011404 */
[----:B------:R-:W-:Y:S01]  /*5f20*/  UIMAD UR6, UR45, UR9, UR6 ;  /* 0x000000092d0672a4 */ /* 0x000fe2000f8e0206 */
[----:B------:R-:W-:Y:S01]  /*5f30*/  IMAD.MOV R7, RZ, RZ, -R4 ;  /* 0x000000ffff077224 */ /* 0x000fe200078e0a04 */
[----:B------:R-:W-:Y:S01]  /*5f40*/  UIADD3 UR44, UR44, 0x16820, URZ ;  /* 0x000168202c2c7890 */ /* 0x000fe2000fffe03f */
[----:B------:R-:W-:Y:S01]  /*5f50*/  VIADD R15, R47, 0x60 ;  /* 0x000000602f0f7836 */ /* 0x000fe20000000000 */
[----:B------:R-:W-:Y:S01]  /*5f60*/  UIADD3 UR5, UR5, UR6, URZ ;  /* 0x0000000605057290 */ /* 0x000fe2000fffe03f */
[----:B------:R-:W-:Y:S01]  /*5f70*/  IMAD R7, R0, R7, R6 ;  /* 0x0000000700077224 */ /* 0x000fe200078e0206 */
[----:B------:R-:W-:Y:S01]  /*5f80*/  UPRMT UR44, URZ, 0x654, UR44 ;  /* 0x000006543f2c7896 */ /* 0x000fe2000800002c */
[-C--:B-----5:R-:W-:Y:S01]  /*5f90*/  IMAD R5, R5, R8.reuse, RZ ;  /* 0x0000000805057224 */ /* 0x0a0fe200078e02ff */
[----:B------:R-:W-:Y:S01]  /*5fa0*/  UIADD3 UR38, UR38, 0x1, URZ ;  /* 0x0000000126267890 */ /* 0x000fe2000fffe03f */
[----:B0-----:R-:W-:Y:S01]  /*5fb0*/  VIADD R21, R47, 0x90 ;  /* 0x000000902f157836 */ /* 0x001fe20000000000 */
[----:B------:R-:W-:Y:S01]  /*5fc0*/  SHF.R.S32.HI R0, RZ, 0x1f, R7 ;  /* 0x0000001fff007819 */ /* 0x000fe20000011407 */
[C---:B------:R-:W-:Y:S01]  /*5fd0*/  IMAD R9, R4.reuse, R9, R5 ;  /* 0x0000000904097224 */ /* 0x040fe200078e0205 */
[----:B------:R-:W-:Y:S01]  /*5fe0*/  UISETP.NE.AND UP0, UPT, UR38, 0x2, UPT ;  /* 0x000000022600788c */ /* 0x000fe2000bf05270 */
[----:B------:R-:W-:Y:S01]  /*5ff0*/  IMAD.WIDE.U32 R4, R4, R8, UR4 ;  /* 0x0000000404047e25 */ /* 0x000fe2000f8e0008 */
[----:B------:R-:W-:Y:S01]  /*6000*/  ULDC.64 UR4, c[0x0][0xad8] ;  /* 0x0002b60000047ab9 */ /* 0x000fe20000000a00 */
[----:B-1----:R-:W-:Y:S01]  /*6010*/  SYNCS.ARRIVE.TRANS64.RED.A1T0 RZ, [UR44], RZ ;  /* 0x000000ffffff79a7 */ /* 0x002fe2000810042c */
[----:B------:R-:W-:Y:S01]  /*6020*/  UIADD3 UR36, UR36, 0x1, URZ ;  /* 0x0000000124247890 */ /* 0x000fe2000fffe03f */
[----:B------:R-:W-:Y:S01]  /*6030*/  IMAD.IADD R5, R5, 0x1, R9 ;  /* 0x0000000105057824 */ /* 0x000fe200078e0209 */
[----:B------:R-:W-:Y:S01]  /*6040*/  USEL UR38, UR38, URZ, UP0 ;  /* 0x0000003f26267287 */ /* 0x000fe20008000000 */
[----:B------:R-:W-:-:S02]  /*6050*/  IMAD R0, R0, UR4, RZ ;  /* 0x0000000400007c24 */ /* 0x000fc4000f8e02ff */
[----:B------:R-:W-:-:S04]  /*6060*/  IMAD.WIDE.U32 R4, R7, UR4, R4 ;  /* 0x0000000407047c25 */ /* 0x000fc8000f8e0004 */
[----:B------:R-:W-:Y:S01]  /*6070*/  IMAD R9, R7, UR5, R0 ;  /* 0x0000000507097c24 */ /* 0x000fe2000f8e0200 */
[----:B------:R-:W-:Y:S02]  /*6080*/  ULDC.64 UR4, c[0x0][0xa80] ;  /* 0x0002a00000047ab9 */ /* 0x000fe40000000a00 */
[----:B------:R-:W-:Y:S01]  /*6090*/  LEA R0, P0, R4, UR4, 0x1 ;  /* 0x0000000404007c11 */ /* 0x000fe2000f8008ff */
[----:B------:R-:W-:Y:S01]  /*60a0*/  IMAD.IADD R5, R5, 0x1, R9 ;  /* 0x0000000105057824 */ /* 0x000fe200078e0209 */
[----:B------:R-:W-:-:S03]  /*60b0*/  ULDC UR4, c[0x0][0xac8] ;  /* 0x0002b20000047ab9 */ /* 0x000fc60000000800 */
[----:B------:R-:W-:Y:S01]  /*60c0*/  SHFL.IDX PT, R6, R0, 0x1, 0x181f ;  /* 0x00381f0000067f89 */ /* 0x000fe200000e0000 */
[----:B------:R-:W-:Y:S02]  /*60d0*/  LEA.HI.X R12, R4, UR5, R5, 0x1, P0 ;  /* 0x00000005040c7c11 */ /* 0x000fe400080f0c05 */
[----:B------:R-:W-:Y:S01]  /*60e0*/  ISETP.GE.AND P0, PT, R3, UR4, PT ;  /* 0x0000000403007c0c */ /* 0x000fe2000bf06270 */
[----:B------:R-:W-:Y:S01]  /*60f0*/  SHFL.IDX PT, R4, R0, RZ, 0x181f ;  /* 0x00181fff00047589 */ /* 0x000fe200000e0000 */
[----:B------:R-:W-:Y:S02]  /*6100*/  ULDC UR4, c[0x0][0xc] ;  /* 0x0000030000047ab9 */ /* 0x000fe40000000800 */
[-C--:B------:R-:W-:Y:S01]  /*6110*/  ISETP.GE.OR P1, PT, R47, R64.reuse, P0 ;  /* 0x000000402f00720c */ /* 0x080fe20000726670 */
[----:B------:R-:W0:Y:S01]  /*6120*/  SHFL.IDX PT, R5, R12, RZ, 0x181f ;  /* 0x00181fff0c057589 */ /* 0x000e2200000e0000 */
[-C--:B------:R-:W-:Y:S01]  /*6130*/  ISETP.GE.OR P2, PT, R13, R64.reuse, P0 ;  /* 0x000000400d00720c */ /* 0x080fe20000746670 */
[----:B------:R-:W-:Y:S01]  /*6140*/  UIADD3 UR46, UR4, UR46, URZ ;  /* 0x0000002e042e7290 */ /* 0x000fe2000fffe03f */
[-C--:B------:R-:W-:Y:S01]  /*6150*/  ISETP.GE.OR P3, PT, R15, R64.reuse, P0 ;  /* 0x000000400f00720c */ /* 0x080fe20000766670 */
[----:B------:R-:W1:Y:S01]  /*6160*/  SHFL.IDX PT, R7, R12, 0x1, 0x181f ;  /* 0x00381f000c077f89 */ /* 0x000e6200000e0000 */
[----:B------:R-:W-:Y:S01]  /*6170*/  ISETP.GE.OR P0, PT, R21, R64, P0 ;  /* 0x000000401500720c */ /* 0x000fe20000706670 */
[----:B------:R-:W-:-:S02]  /*6180*/  USEL UR4, URZ, 0x1, UP0 ;  /* 0x000000013f047887 */ /* 0x000fc40008000000 */
[----:B------:R-:W-:Y:S02]  /*6190*/  SHFL.IDX PT, R8, R0, 0x2, 0x181f ;  /* 0x00581f0000087f89 */ /* 0x000fe400000e0000 */
[----:B------:R-:W-:Y:S02]  /*61a0*/  ULOP3.LUT UR37, UR37, UR4, URZ, 0x3c, !UPT ;  /* 0x0000000425257292 */ /* 0x000fe4000f8e3c3f */
[----:B------:R-:W2:Y:S04]  /*61b0*/  SHFL.IDX PT, R9, R12, 0x2, 0x181f ;  /* 0x00581f000c097f89 */ /* 0x000ea800000e0000 */
[----:B------:R3:W-:Y:S04]  /*61c0*/  SHFL.IDX PT, R10, R0, 0x3, 0x181f ;  /* 0x00781f00000a7f89 */ /* 0x0007e800000e0000 */
[----:B------:R-:W4:Y:S01]  /*61d0*/  SHFL.IDX PT, R11, R12, 0x3, 0x181f ;  /* 0x00781f000c0b7f89 */ /* 0x000f2200000e0000 */
[----:B---3--:R-:W3:Y:S01]  /*61e0*/  LDC R0, c[0x0][0xc34] ;  /* 0x00030d00ff007b82 */ /* 0x008ee20000000800 */
[----:B0-----:R-:W-:-:S04]  /*61f0*/  @!P1 IMAD.WIDE R4, R3, 0x2, R4 ;  /* 0x0000000203049825 */ /* 0x001fc800078e0204 */
[----:B-1----:R-:W-:-:S04]  /*6200*/  @!P2 IMAD.WIDE R6, R3, 0x2, R6 ;  /* 0x000000020306a825 */ /* 0x002fc800078e0206 */
[----:B--2---:R-:W-:-:S04]  /*6210*/  @!P3 IMAD.WIDE R8, R3, 0x2, R8 ;  /* 0x000000020308b825 */ /* 0x004fc800078e0208 */
[----:B----4-:R-:W-:Y:S01]  /*6220*/  @!P0 IMAD.WIDE R10, R3, 0x2, R10 ;  /* 0x00000002030a8825 */ /* 0x010fe200078e020a */
[----:B------:R0:W-:Y:S04]  /*6230*/  @!P1 ST.E.128 desc[UR50][R4.64], R28 ;  /* 0x0000001c04009985 */ /* 0x0001e8000c101d32 */
[----:B------:R0:W-:Y:S04]  /*6240*/  @!P2 ST.E.128 desc[UR50][R6.64], R32 ;  /* 0x000000200600a985 */ /* 0x0001e8000c101d32 */
[----:B------:R0:W-:Y:S04]  /*6250*/  @!P3 ST.E.128 desc[UR50][R8.64], R36 ;  /* 0x000000240800b985 */ /* 0x0001e8000c101d32 */
[----:B------:R0:W-:Y:S01]  /*6260*/  @!P0 ST.E.128 desc[UR50][R10.64], R40 ;  /* 0x000000280a008985 */ /* 0x0001e2000c101d32 */
[----:B---3--:R-:W-:-:S13]  /*6270*/  ISETP.LE.AND P0, PT, R0, UR46, PT ;  /* 0x0000002e00007c0c */ /* 0x008fda000bf03270 */
[----:B------:R-:W-:Y:S05]  /*6280*/  @!P0 BRA `(.L_x_12750) ;  /* 0xffffffa800848947 */ /* 0x000fea000383ffff */
[----:B------:R-:W-:Y:S05]  /*6290*/  EXIT ;  /* 0x000000000000794d */ /* 0x000fea0003800000 */
.L_x_12724:
[----:B------:R-:W-:-:S08]  /*62a0*/  NOP ;  /* 0x0000000000007918 */ /* 0x000fd00000000000 */
[----:B------:R-:W0:-:S00]  /*62b0*/  USETMAXREG.DEALLOC.CTAPOOL 0x20 ;  /* 0x00000020000079c8 */ /* 0x000e0000080e0500 */
[----:B------:R-:W2:Y:S01]  /*62c0*/  S2UR UR10, SR_CTAID.X ;  /* 0x00000000000a79c3 */ /* 0x000ea20000002500 */
[----:B0-----:R-:W-:Y:S01]  /*62d0*/  MOV R24, 0x1 ;  /* 0x0000000100187802 */ /* 0x001fe20000000f00 */
[----:B------:R-:W-:Y:S02]  /*62e0*/  IMAD.MOV.U32 R22, RZ, RZ, RZ ;  /* 0x000000ffff167224 */ /* 0x000fe400078e00ff */
[----:B------:R-:W-:-:S04]  /*62f0*/  IMAD.MOV.U32 R0, RZ, RZ, 0x1 ;  /* 0x00000001ff007424 */ /* 0x000fc800078e00ff */
[----:B------:R-:W2:Y:S02]  /*6300*/  LDC R2, c[0x0][0xc34] ;  /* 0x00030d00ff027b82 */ /* 0x000ea40000000800 */
[----:B--2---:R-:W-:-:S13]  /*6310*/  ISETP.LE.AND P0, PT, R2, UR10, PT ;  /* 0x0000000a02007c0c */ /* 0x004fda000bf03270 */
[----:B------:R-:W-:Y:S05]  /*6320*/  @P0 BRA `(.L_x_12751) ;  /* 0x0000003800400947 */ /* 0x000fea0003800000 */
[----:B------:R-:W0:Y:S01]  /*6330*/  S2R R3, SR_TID.X ;  /* 0x0000000000037919 */ /* 0x000e220000002100 */
[----:B-1----:R-:W-:Y:S01]  /*6340*/  ULDC.64 UR4, c[0x0][0x418] ;  /* 0x0001060000047ab9 */ /* 0x002fe20000000a00 */
[----:B------:R-:W-:Y:S01]  /*6350*/  ULDC.64 UR6, c[0x0][0x2f0] ;  /* 0x0000bc0000067ab9 */ /* 0x000fe20000000a00 */
[----:B------:R-:W-:Y:S01]  /*6360*/  UISETP.NE.U32.AND UP0, UPT, UR4, URZ, UPT ;  /* 0x0000003f0400728c */ /* 0x000fe2000bf05070 */
[----:B------:R-:W1:Y:S01]  /*6370*/  S2UR UR8, SR_CgaCtaId ;  /* 0x00000000000879c3 */ /* 0x000e620000008800 */
[----:B------:R-:W-:Y:S01]  /*6380*/  LOP3.LUT R25, R25, 0xfffffffe, RZ, 0xc0, !PT ;  /* 0xfffffffe19197812 */ /* 0x000fe200078ec0ff */
[----:B------:R-:W-:Y:S01]  /*6390*/  ULDC UR4, c[0x0][0x424] ;  /* 0x0001090000047ab9 */ /* 0x000fe20000000800 */
[----:B------:R-:W-:Y:S01]  /*63a0*/  UISETP.NE.AND.EX UP0, UPT, UR5, URZ, UPT, UP0 ;  /* 0x0000003f0500728c */ /* 0x000fe2000bf05300 */
[----:B------:R-:W-:Y:S01]  /*63b0*/  IMAD.MOV.U32 R24, RZ, RZ, 0x1 ;  /* 0x00000001ff187424 */ /* 0x000fe200078e00ff */
[----:B------:R-:W-:Y:S01]  /*63c0*/  ULDC UR9, c[0x0][0x2b8] ;  /* 0x0000ae0000097ab9 */ /* 0x000fe20000000800 */
[----:B------:R-:W-:Y:S01]  /*63d0*/  ULDC UR37, c[0x0][0x448] ;  /* 0x0001120000257ab9 */ /* 0x000fe20000000800 */
[----:B------:R-:W-:Y:S01]  /*63e0*/  USEL UR4, UR4, 0x1, UP0 ;  /* 0x0000000104047887 */ /* 0x000fe20008000000 */
[----:B------:R-:W-:Y:S01]  /*63f0*/  IMAD.MOV.U32 R22, RZ, RZ, RZ ;  /* 0x000000ffff167224 */ /* 0x000fe200078e00ff */
[----:B------:R-:W-:Y:S01]  /*6400*/  UMOV UR38, 0x400 ;  /* 0x0000040000267882 */ /* 0x000fe20000000000 */
[----:B------:R-:W-:-:S02]  /*6410*/  ULOP3.LUT UR41, UR39, 0x2, URZ, 0xfc, !UPT ;  /* 0x0000000227297892 */ /* 0x000fc4000f8efc3f */
[----:B------:R-:W-:Y:S01]  /*6420*/  UIMAD UR36, UR4, UR6, URZ ;  /* 0x00000006042472a4 */ /* 0x000fe2000f8e023f */
[----:B------:R-:W-:Y:S02]  /*6430*/  ULDC UR43, c[0x0][0xc] ;  /* 0x00000300002b7ab9 */ /* 0x000fe40000000800 */
[----:B------:R-:W-:Y:S01]  /*6440*/  ULDC UR4, c[0x0][0x288] ;  /* 0x0000a20000047ab9 */ /* 0x000fe20000000800 */
[----:B------:R-:W-:Y:S02]  /*6450*/  UIADD3 UR5, UR36, 0x7f, URZ ;  /* 0x0000007f24057890 */ /* 0x000fe4000fffe03f */
[----:B------:R-:W-:Y:S02]  /*6460*/  UIMAD UR37, UR37, UR4, URZ ;  /* 0x00000004252572a4 */ /* 0x000fe4000f8e023f */
[----:B------:R-:W-:-:S04]  /*6470*/  USHF.R.S32.HI UR6, URZ, 0x1f, UR5 ;  /* 0x0000001f3f067899 */ /* 0x000fc80008011405 */
[----:B------:R-:W-:Y:S02]  /*6480*/  ULEA.HI UR6, UR6, UR5, URZ, 0x7 ;  /* 0x0000000506067291 */ /* 0x000fe4000f8f383f */
[----:B-1----:R-:W-:Y:S01]  /*6490*/  ULEA UR38, UR8, UR38, 0x18 ;  /* 0x0000002608267291 */ /* 0x002fe2000f8ec03f */
[C---:B0-----:R-:W-:Y:S01]  /*64a0*/  IMAD.SHL.U32 R29, R3.reuse, 0x8, RZ ;  /* 0x00000008031d7824 */ /* 0x041fe200078e00ff */
[----:B------:R-:W-:Y:S01]  /*64b0*/  ULEA.HI.SX32 UR42, UR6, 0xffffffff, 0x19 ;  /* 0xffffffff062a7891 */ /* 0x000fe2000f8fca3f */
[----:B------:R-:W-:Y:S01]  /*64c0*/  IMAD.SHL.U32 R2, R3, 0x10, RZ ;  /* 0x0000001003027824 */ /* 0x000fe200078e00ff */
[----:B------:R-:W-:Y:S02]  /*64d0*/  ULEA.HI.SX32 UR40, UR6, 0xfffffffe, 0x19 ;  /* 0xfffffffe06287891 */ /* 0x000fe4000f8fca3f */
[C---:B------:R-:W-:Y:S01]  /*64e0*/  LOP3.LUT R4, R29.reuse, 0x38, RZ, 0xc0, !PT ;  /* 0x000000381d047812 */ /* 0x040fe200078ec0ff */
[----:B------:R-:W-:Y:S01]  /*64f0*/  USHF.L.U32 UR4, UR42, 0x7, URZ ;  /* 0x000000072a047899 */ /* 0x000fe2000800063f */
[----:B------:R-:W-:-:S02]  /*6500*/  LOP3.LUT R0, R29, 0x1f8, RZ, 0xc0, !PT ;  /* 0x000001f81d007812 */ /* 0x000fc400078ec0ff */
[----:B------:R-:W-:Y:S02]  /*6510*/  ISETP.GE.AND P1, PT, R4, UR7, PT ;  /* 0x0000000704007c0c */ /* 0x000fe4000bf26270 */
[----:B------:R-:W-:Y:S02]  /*6520*/  LOP3.LUT R0, R0, 0x38, R3, 0x78, !PT ;  /* 0x0000003800007812 */ /* 0x000fe400078e7803 */
[----:B------:R-:W-:Y:S02]  /*6530*/  ISETP.GE.AND P0, PT, R4, UR7, PT ;  /* 0x0000000704007c0c */ /* 0x000fe4000bf06270 */
[----:B------:R-:W-:Y:S02]  /*6540*/  LOP3.LUT R29, R0, 0x200, R29, 0xf8, !PT ;  /* 0x00000200001d7812 */ /* 0x000fe400078ef81d */
[----:B------:R-:W-:Y:S01]  /*6550*/  SHF.R.U32.HI R0, RZ, 0x3, R3 ;  /* 0x00000003ff007819 */ /* 0x000fe20000011603 */
[----:B------:R-:W-:Y:S01]  /*6560*/  IMAD.U32 R3, RZ, RZ, UR10 ;  /* 0x0000000aff037e24 */ /* 0x000fe2000f8e00ff */
[----:B------:R-:W-:-:S03]  /*6570*/  LOP3.LUT R2, R2, 0x70, RZ, 0xc0, !PT ;  /* 0x0000007002027812 */ /* 0x000fc600078ec0ff */
[----:B------:R-:W-:Y:S01]  /*6580*/  @P1 LOP3.LUT R25, R25, 0x1, RZ, 0xfc, !PT ;  /* 0x0000000119191812 */ /* 0x000fe200078efcff */
[----:B------:R0:W-:Y:S03]  /*6590*/  STL [R1+0x8], R3 ;  /* 0x0000080301007387 */ /* 0x0001e60000100800 */
[----:B------:R-:W-:Y:S01]  /*65a0*/  LOP3.LUT R25, R25, 0xfffffffd, RZ, 0xc0, !PT ;  /* 0xfffffffd19197812 */ /* 0x000fe200078ec0ff */
[----:B------:R1:W-:Y:S03]  /*65b0*/  STL [R1+0xc], RZ ;  /* 0x00000cff01007387 */ /* 0x0003e60000100800 */
[----:B------:R-:W-:Y:S02]  /*65c0*/  @P0 LOP3.LUT R25, R25, 0x2, RZ, 0xfc, !PT ;  /* 0x0000000219190812 */ /* 0x000fe400078efcff */
[----:B------:R-:W-:-:S02]  /*65d0*/  ISETP.GE.AND P0, PT, R4, UR9, PT ;  /* 0x0000000904007c0c */ /* 0x000fc4000bf06270 */
[----:B0-----:R-:W-:Y:S02]  /*65e0*/  LOP3.LUT R3, R0, 0xf, RZ, 0xc0, !PT ;  /* 0x0000000f00037812 */ /* 0x001fe400078ec0ff */
[----:B------:R-:W-:Y:S02]  /*65f0*/  MOV R0, UR4 ;  /* 0x0000000400007c02 */ /* 0x000fe40008000f00 */
[----:B------:R-:W-:Y:S02]  /*6600*/  LOP3.LUT R25, R25, 0xffffffef, RZ, 0xc0, !PT ;  /* 0xffffffef19197812 */ /* 0x000fe400078ec0ff */
[----:B------:R-:W-:Y:S02]  /*6610*/  LOP3.LUT R5, R3, R2, RZ, 0xfc, !PT ;  /* 0x0000000203057212 */ /* 0x000fe400078efcff */
[----:B------:R-:W-:Y:S02]  /*6620*/  LEA R4, R29, UR38, 0x1 ;  /* 0x000000261d047c11 */ /* 0x000fe4000f8e08ff */
[----:B------:R-:W-:-:S02]  /*6630*/  LOP3.LUT R2, R3, UR4, R2, 0xfe, !PT ;  /* 0x0000000403027c12 */ /* 0x000fc4000f8efe02 */
[----:B------:R-:W-:Y:S02]  /*6640*/  @P0 LOP3.LUT R25, R25, 0x10, RZ, 0xfc, !PT ;  /* 0x0000001019190812 */ /* 0x000fe400078efcff */
[----:B-1----:R-:W-:-:S07]  /*6650*/  IADD3 R0, -R3, UR36, -R0 ;  /* 0x0000002403007c10 */ /* 0x002fce000fffe900 */
.L_x_12786:
[----:B------:R-:W2:Y:S01]  /*6660*/  LDL R6, [R1+0x8] ;  /* 0x0000080001067983 */ /* 0x000ea20000100800 */
[----:B------:R-:W0:Y:S01]  /*6670*/  LDC R0, c[0x0][0xc38] ;  /* 0x00030e00ff007b82 */ /* 0x000e220000000800 */
[----:B------:R-:W-:Y:S05]  /*6680*/  YIELD ;  /* 0x0000000000007946 */ /* 0x000fea0003800000 */
[----:B------:R-:W-:Y:S01]  /*6690*/  ULDC.64 UR4, c[0x0][0xa28] ;  /* 0x00028a0000047ab9 */ /* 0x000fe20000000a00 */
[----:B------:R-:W-:Y:S01]  /*66a0*/  IMAD.MOV.U32 R17, RZ, RZ, RZ ;  /* 0x000000ffff117224 */ /* 0x000fe200078e00ff */
[----:B------:R-:W1:Y:S01]  /*66b0*/  LDC R2, c[0x0][0xc44] ;  /* 0x00031100ff027b82 */ /* 0x000e620000000800 */
[----:B------:R-:W-:-:S04]  /*66c0*/  ISETP.NE.U32.AND P0, PT, RZ, UR4, PT ;  /* 0x00000004ff007c0c */ /* 0x000fc8000bf05070 */
[----:B------:R-:W-:Y:S02]  /*66d0*/  ISETP.NE.AND.EX P0, PT, RZ, UR5, PT, P0 ;  /* 0x00000005ff007c0c */ /* 0x000fe4000bf05300 */
[----:B0-----:R-:W-:Y:S02]  /*66e0*/  ISETP.NE.AND P1, PT, R0, 0x1, PT ;  /* 0x000000010000780c */ /* 0x001fe40003f25270 */
[----:B-1----:R-:W-:-:S09]  /*66f0*/  ISETP.NE.AND P2, PT, R2, 0x1, PT ;  /* 0x000000010200780c */ /* 0x002fd20003f45270 */
[----:B------:R-:W0:Y:S08]  /*6700*/  @P0 LDC.64 R2, c[0x0][0xa28] ;  /* 0x00028a00ff020b82 */ /* 0x000e300000000a00 */
[----:B------:R-:W2:Y:S08]  /*6710*/  @P1 LDC R0, c[0x0][0xc3c] ;  /* 0x00030f00ff001b82 */ /* 0x000eb00000000800 */
[----:B------:R-:W1:Y:S08]  /*6720*/  @P1 LDC R7, c[0x0][0xc40] ;  /* 0x00031000ff071b82 */ /* 0x000e700000000800 */
[----:B------:R-:W3:Y:S01]  /*6730*/  @P2 LDC.64 R4, c[0x0][0xc48] ;  /* 0x00031200ff042b82 */ /* 0x000ee20000000a00 */
[----:B--2---:R-:W-:-:S04]  /*6740*/  @P1 IMAD.HI.U32 R0, R6, R0, RZ ;  /* 0x0000000006001227 */ /* 0x004fc800078e00ff */
[----:B------:R-:W-:Y:S01]  /*6750*/  IMAD.MOV.U32 R23, RZ, RZ, R6 ;  /* 0x000000ffff177224 */ /* 0x000fe200078e0006 */
[----:B-1----:R-:W-:-:S05]  /*6760*/  @P1 SHF.R.U32.HI R23, RZ, R7, R0 ;  /* 0x00000007ff171219 */ /* 0x002fca0000011600 */
[----:B---3--:R-:W-:-:S04]  /*6770*/  @P2 IMAD.HI.U32 R4, R23, R4, RZ ;  /* 0x0000000417042227 */ /* 0x008fc800078e00ff */
[----:B------:R-:W-:Y:S01]  /*6780*/  IMAD.MOV.U32 R18, RZ, RZ, R23 ;  /* 0x000000ffff127224 */ /* 0x000fe200078e0017 */
[----:B------:R-:W-:-:S05]  /*6790*/  @P2 SHF.R.U32.HI R18, RZ, R5, R4 ;  /* 0x00000005ff122219 */ /* 0x000fca0000011604 */
        /* <DEDUP_REMOVED lines=23> */
.L_x_12752:
        /* <DEDUP_REMOVED lines=20> */
.L_x_12754:
        /* <DEDUP_REMOVED lines=15> */
.L_x_12753:
[----:B------:R-:W-:Y:S01]  /*6b40*/  ULDC.64 UR4, c[0x0][0x9f8] ;  /* 0x00027e0000047ab9 */ /* 0x000fe20000000a00 */
[----:B------:R-:W-:Y:S01]  /*6b50*/  IMAD.MOV.U32 R28, RZ, RZ, R18 ;  /* 0x000000ffff1c7224 */ /* 0x000fe200078e0012 */
[----:B------:R-:W-:Y:S01]  /*6b60*/  ISETP.NE.U32.AND P0, PT, RZ, UR4, PT ;  /* 0x00000004ff007c0c */ /* 0x000fe2000bf05070 */
[----:B------:R-:W1:Y:S01]  /*6b70*/  LDC R9, c[0x0][0x430] ;  /* 0x00010c00ff097b82 */ /* 0x000e620000000800 */
[----:B------:R-:W2:Y:S01]  /*6b80*/  S2R R19, SR_TID.X ;  /* 0x0000000000137919 */ /* 0x000ea20000002100 */
[----:B------:R-:W-:Y:S01]  /*6b90*/  USHF.L.U32 UR44, UR42, 0x7, URZ ;  /* 0x000000072a2c7899 */ /* 0x000fe2000800063f */
[----:B------:R-:W-:Y:S01]  /*6ba0*/  ISETP.NE.AND.EX P0, PT, RZ, UR5, PT, P0 ;  /* 0x00000005ff007c0c */ /* 0x000fe2000bf05300 */
[----:B------:R-:W-:-:S12]  /*6bb0*/  ULDC UR4, c[0x0][0xc44] ;  /* 0x0003110000047ab9 */ /* 0x000fd80000000800 */
[----:B------:R-:W3:Y:S02]  /*6bc0*/  @P0 LDC.64 R2, c[0x0][0x9f8] ;  /* 0x00027e00ff020b82 */ /* 0x000ee40000000a00 */
[----:B---3--:R-:W-:-:S05]  /*6bd0*/  @P0 IMAD.WIDE R2, R18, 0x4, R2 ;  /* 0x0000000412020825 */ /* 0x008fca00078e0202 */
[----:B------:R3:W4:Y:S01]  /*6be0*/  @P0 LDG.E R28, desc[UR50][R2.64] ;  /* 0x00000032021c0981 */ /* 0x000722000c1e1900 */
[----:B-1----:R-:W-:Y:S02]  /*6bf0*/  ISETP.NE.AND P1, PT, R9, 0x1, PT ;  /* 0x000000010900780c */ /* 0x002fe40003f25270 */
[----:B--2---:R-:W-:Y:S02]  /*6c00*/  SHF.R.U32.HI R16, RZ, 0x3, R19 ;  /* 0x00000003ff107819 */ /* 0x004fe40000011613 */
[----:B------:R-:W-:Y:S02]  /*6c10*/  SHF.L.U32 R19, R19, 0x4, RZ ;  /* 0x0000000413137819 */ /* 0x000fe400000006ff */
[----:B------:R-:W-:Y:S02]  /*6c20*/  LOP3.LUT R16, R16, 0xf, RZ, 0xc0, !PT ;  /* 0x0000000f10107812 */ /* 0x000fe400078ec0ff */
[----:B------:R-:W-:Y:S02]  /*6c30*/  LOP3.LUT R19, R19, 0x70, RZ, 0xc0, !PT ;  /* 0x0000007013137812 */ /* 0x000fe400078ec0ff */
[----:B------:R-:W-:-:S02]  /*6c40*/  LOP3.LUT R25, R25, 0xfffffff7, RZ, 0xc0, !PT ;  /* 0xfffffff719197812 */ /* 0x000fc400078ec0ff */
[----:B------:R-:W-:Y:S01]  /*6c50*/  LOP3.LUT R16, R16, UR44, R19, 0xfe, !PT ;  /* 0x0000002c10107c12 */ /* 0x000fe2000f8efe13 */
[----:B------:R-:W1:Y:S01]  /*6c60*/  @P1 LDC R5, c[0x0][0x434] ;  /* 0x00010d00ff051b82 */ /* 0x000e620000000800 */
[----:B------:R-:W-:Y:S02]  /*6c70*/  @P1 LOP3.LUT R25, R25, 0x8, RZ, 0xfc, !PT ;  /* 0x0000000819191812 */ /* 0x000fe400078efcff */
[C---:B------:R-:W-:Y:S01]  /*6c80*/  ISETP.GE.AND P0, PT, R16.reuse, UR36, PT ;  /* 0x0000002410007c0c */ /* 0x040fe2000bf06270 */
[----:B------:R-:W-:-:S04]  /*6c90*/  IMAD.IADD R0, R16, 0x1, R17 ;  /* 0x0000000110007824 */ /* 0x000fc800078e0211 */
[----:B------:R-:W2:Y:S01]  /*6ca0*/  @P1 LDC R7, c[0x0][0x438] ;  /* 0x00010e00ff071b82 */ /* 0x000ea20000000800 */
[----:B------:R-:W-:Y:S02]  /*6cb0*/  IMAD.MOV.U32 R8, RZ, RZ, R0 ;  /* 0x000000ffff087224 */ /* 0x000fe400078e0000 */
[----:B-1----:R-:W-:-:S05]  /*6cc0*/  @P1 IMAD.HI.U32 R4, R0, R5, RZ ;  /* 0x0000000500041227 */ /* 0x002fca00078e00ff */
[----:B--2---:R-:W-:Y:S02]  /*6cd0*/  @P1 SHF.R.U32.HI R8, RZ, R7, R4 ;  /* 0x00000007ff081219 */ /* 0x004fe40000011604 */
[----:B------:R-:W1:Y:S02]  /*6ce0*/  @!P0 LDC.64 R4, c[0x0][0x428] ;  /* 0x00010a00ff048b82 */ /* 0x000e640000000a00 */
[--C-:B---3--:R-:W-:Y:S01]  /*6cf0*/  @!P0 SHF.R.S32.HI R3, RZ, 0x1f, R8.reuse ;  /* 0x0000001fff038819 */ /* 0x108fe20000011408 */
[----:B------:R-:W-:-:S05]  /*6d00*/  @!P0 IMAD.MOV.U32 R2, RZ, RZ, R8 ;  /* 0x000000ffff028224 */ /* 0x000fca00078e0008 */
[----:B------:R-:W2:Y:S01]  /*6d10*/  @!P0 LDC.64 R6, c[0x0][0x418] ;  /* 0x00010600ff068b82 */ /* 0x000ea20000000a00 */
[----:B----4-:R-:W-:Y:S01]  /*6d20*/  SHF.R.S32.HI R10, RZ, 0x1f, R28 ;  /* 0x0000001fff0a7819 */ /* 0x010fe2000001141c */
[----:B-1----:R-:W-:-:S04]  /*6d30*/  @!P0 IMAD.WIDE.U32 R2, R28, R4, R2 ;  /* 0x000000041c028225 */ /* 0x002fc800078e0002 */
[----:B------:R-:W-:Y:S01]  /*6d40*/  @!P0 IMAD R4, R10, R4, RZ ;  /* 0x000000040a048224 */ /* 0x000fe200078e02ff */
[----:B--2---:R-:W-:Y:S01]  /*6d50*/  @!P0 LEA R6, P1, R2, R6, 0x2 ;  /* 0x0000000602068211 */ /* 0x004fe200078210ff */
[----:B------:R1:W-:Y:S02]  /*6d60*/  STL [R1], R10 ;  /* 0x0000000a01007387 */ /* 0x0003e40000100800 */
[----:B------:R-:W-:Y:S02]  /*6d70*/  @!P0 IMAD R5, R28, R5, R4 ;  /* 0x000000051c058224 */ /* 0x000fe400078e0204 */
[----:B------:R-:W-:Y:S02]  /*6d80*/  IMAD.MOV.U32 R4, RZ, RZ, RZ ;  /* 0x000000ffff047224 */ /* 0x000fe400078e00ff */
[----:B------:R-:W-:-:S05]  /*6d90*/  @!P0 IMAD.IADD R3, R3, 0x1, R5 ;  /* 0x0000000103038824 */ /* 0x000fca00078e0205 */
[----:B------:R-:W-:-:S05]  /*6da0*/  @!P0 LEA.HI.X R7, R2, R7, R3, 0x2, P1 ;  /* 0x0000000702078211 */ /* 0x000fca00008f1403 */
[----:B------:R1:W5:Y:S01]  /*6db0*/  @!P0 LDG.E R4, desc[UR50][R6.64] ;  /* 0x0000003206048981 */ /* 0x000362000c1e1900 */
[----:B------:R-:W-:Y:S01]  /*6dc0*/  IMAD.U32 R2, RZ, RZ, UR41 ;  /* 0x00000029ff027e24 */ /* 0x000fe2000f8e00ff */
[----:B------:R-:W-:Y:S01]  /*6dd0*/  UMOV UR5, 0xffffffff ;  /* 0xffffffff00057882 */ /* 0x000fe20000000000 */
[----:B------:R-:W-:Y:S01]  /*6de0*/  IMAD.MOV R5, RZ, RZ, -R8 ;  /* 0x000000ffff057224 */ /* 0x000fe200078e0a08 */
[----:B------:R-:W-:Y:S02]  /*6df0*/  LOP3.LUT R25, R25, 0xfffffffb, RZ, 0xc0, !PT ;  /* 0xfffffffb19197812 */ /* 0x000fe400078ec0ff */
[----:B------:R-:W-:Y:S01]  /*6e00*/  ISETP.NE.AND P2, PT, R2, 0x3, PT ;  /* 0x000000030200780c */ /* 0x000fe20003f45270 */
[----:B------:R-:W-:Y:S01]  /*6e10*/  IMAD R5, R9, R5, R0 ;  /* 0x0000000509057224 */ /* 0x000fe200078e0200 */
[----:B------:R-:W-:-:S05]  /*6e20*/  IADD3 R0, -R18, RZ, RZ ;  /* 0x000000ff12007210 */ /* 0x000fca0007ffe1ff */
[----:B------:R-:W-:-:S06]  /*6e30*/  IMAD R19, R0, UR4, R23 ;  /* 0x0000000400137c24 */ /* 0x000fcc000f8e0217 */
[----:B------:R-:W-:Y:S01]  /*6e40*/  @P2 LOP3.LUT R25, R25, 0x4, RZ, 0xfc, !PT ;  /* 0x0000000419192812 */ /* 0x000fe200078efcff */
[----:B-1----:R-:W-:Y:S06]  /*6e50*/  BRA.DIV UR5, `(.L_x_12755) ;  /* 0x0000003205bc7947 */ /* 0x002fec000b800000 */
.L_x_12803:
[----:B------:R-:W-:Y:S01]  /*6e60*/  SHF.R.S32.HI R27, RZ, 0x1f, R19 ;  /* 0x0000001fff1b7819 */ /* 0x000fe20000011413 */
[----:B------:R-:W-:Y:S06]  /*6e70*/  @!P2 BRA `(.L_x_12756) ;  /* 0x000000000004a947 */ /* 0x000fec0003800000 */
[----:B------:R-:W-:Y:S01]  /*6e80*/  BPT.TRAP 0x1 ;  /* 0x000000040000795c */ /* 0x000fe20000300000 */
.L_x_12756:
[----:B------:R-:W-:Y:S01]  /*6e90*/  SHF.R.S32.HI R7, RZ, 0x1f, R5 ;  /* 0x0000001fff077819 */ /* 0x000fe20000011405 */
[----:B------:R-:W-:Y:S01]  /*6ea0*/  ULDC.64 UR4, c[0x0][0x328] ;  /* 0x0000ca0000047ab9 */ /* 0x000fe20000000a00 */
[----:B-----5:R-:W-:Y:S01]  /*6eb0*/  SHF.R.S32.HI R6, RZ, 0x1f, R4 ;  /* 0x0000001fff067819 */ /* 0x020fe20000011404 */
[----:B------:R-:W-:Y:S01]  /*6ec0*/  IMAD.WIDE.U32 R2, R5, UR4, RZ ;  /* 0x0000000405027c25 */ /* 0x000fe2000f8e00ff */
[----:B------:R-:W-:Y:S03]  /*6ed0*/  BSSY B0, `(.L_x_12757) ;  /* 0x0000015000007945 */ /* 0x000fe60003800000 */
[----:B------:R-:W-:-:S04]  /*6ee0*/  IMAD R0, R7, UR4, RZ ;  /* 0x0000000407007c24 */ /* 0x000fc8000f8e02ff */
        /* <DEDUP_REMOVED lines=14> */
[----:B0-----:R-:W-:Y:S02]  /*6fd0*/  LEA.HI.X R17, R2, UR5, R0, 0x1, P0 ;  /* 0x0000000502117c11 */ /* 0x001fe400080f0c00 */
[----:B------:R-:W-:Y:S02]  /*6fe0*/  LEA R0, R22, UR38, 0x3 ;  /* 0x0000002616007c11 */ /* 0x000fe4000f8e18ff */
[----:B------:R-:W-:-:S04]  /*6ff0*/  SHF.L.U32 R2, R24, 0x1f, RZ ;  /* 0x0000001f18027819 */ /* 0x000fc800000006ff */
[----:B------:R-:W0:Y:S02]  /*7000*/  SYNCS.PHASECHK.TRANS64.TRYWAIT P0, [R0+URZ+0x16840], R2 ;  /* 0x01684002000075a7 */ /* 0x000e24000800017f */
[----:B0-----:R-:W-:Y:S05]  /*7010*/  @!P0 BRA `(.L_x_12758) ;  /* 0x0000003000808947 */ /* 0x001fea0003800000 */
.L_x_12804:
[----:B------:R-:W-:Y:S05]  /*7020*/  BSYNC B0 ;  /* 0x0000000000007941 */ /* 0x000fea0003800000 */
.L_x_12757:
[----:B------:R-:W1:Y:S01]  /*7030*/  S2R R9, SR_TID.X ;  /* 0x0000000000097919 */ /* 0x000e620000002100 */
[----:B------:R-:W-:Y:S01]  /*7040*/  ULDC.64 UR4, c[0x0][0x300] ;  /* 0x0000c00000047ab9 */ /* 0x000fe20000000a00 */
[----:B------:R-:W-:Y:S01]  /*7050*/  USHF.L.U32 UR6, UR42, 0x7, URZ ;  /* 0x000000072a067899 */ /* 0x000fe2000800063f */
        /* <DEDUP_REMOVED lines=16> */
[----:B------:R-:W-:Y:S01]  /*7160*/  IMAD R6, R22, 0x2000, R29 ;  /* 0x0000200016067824 */ /* 0x000fe200078e021d */
[----:B------:R-:W-:Y:S01]  /*7170*/  SHF.L.U32 R8, R9, 0x3, RZ ;  /* 0x0000000309087819 */ /* 0x000fe200000006ff */
[----:B------:R-:W-:Y:S01]  /*7180*/  IMAD.IADD R5, R3, 0x1, R4 ;  /* 0x0000000103057824 */ /* 0x000fe200078e0204 */
[----:B------:R-:W-:Y:S01]  /*7190*/  LEA R4, P0, R2, UR4, 0x1 ;  /* 0x0000000402047c11 */ /* 0x000fe2000f8008ff */
[----:B------:R-:W-:Y:S01]  /*71a0*/  IMAD.U32 R9, RZ, RZ, UR6 ;  /* 0x00000006ff097e24 */ /* 0x000fe2000f8e00ff */
[----:B------:R-:W-:Y:S01]  /*71b0*/  UMOV UR4, 0xffffffff ;  /* 0xffffffff00047882 */ /* 0x000fe20000000000 */
[----:B------:R-:W-:Y:S02]  /*71c0*/  LOP3.LUT R10, R10, 0xf, RZ, 0xc0, !PT ;  /* 0x0000000f0a0a7812 */ /* 0x000fe400078ec0ff */
[----:B------:R-:W-:-:S02]  /*71d0*/  LEA.HI.X R5, R2, UR5, R5, 0x1, P0 ;  /* 0x0000000502057c11 */ /* 0x000fc400080f0c05 */
[----:B------:R-:W-:Y:S02]  /*71e0*/  LOP3.LUT R8, R8, 0x38, RZ, 0xc0, !PT ;  /* 0x0000003808087812 */ /* 0x000fe400078ec0ff */
        /* <DEDUP_REMOVED lines=66> */
[----:B------:R-:W1:Y:S04]  /*7610*/  SHFL.IDX PT, R2, R5, 0x6, 0x181f ;  /* 0x00d81f0005027f89 */ /* 0x000e6800000e0000 */
[----:B------:R-:W2:Y:S01]  /*7620*/  SHFL.IDX PT, R5, R5, 0x7, 0x181f ;  /* 0x00f81f0005057f89 */ /* 0x000ea200000e0000 */
[----:B0-----:R-:W-:-:S04]  /*7630*/  @P1 LEA R3, P0, R8, R3, 0x1 ;  /* 0x0000000308031211 */ /* 0x001fc800078008ff */
[----:B-1----:R-:W-:-:S04]  /*7640*/  @P1 IADD3.X R2, RZ, R2, RZ, P0, !PT ;  /* 0x00000002ff021210 */ /* 0x002fc800007fe4ff */
[----:B------:R-:W-:-:S04]  /*7650*/  @P1 LOP3.LUT R3, R3, R2, RZ, 0x3c, !PT ;  /* 0x0000000203031212 */ /* 0x000fc800078e3cff */
[----:B------:R-:W-:-:S04]  /*7660*/  @P1 LOP3.LUT R2, R3, R2, RZ, 0x3c, !PT ;  /* 0x0000000203021212 */ /* 0x000fc800078e3cff */
[----:B------:R-:W-:-:S05]  /*7670*/  @P1 LOP3.LUT R3, R3, R2, RZ, 0x3c, !PT ;  /* 0x0000000203031212 */ /* 0x000fca00078e3cff */
[----:B--2---:R0:W-:Y:S02]  /*7680*/  @P1 LDGSTS.E.BYPASS.LTC128B.128 [R7+0x11400], desc[UR50][R2.64], !P2 ;  /* 0x1140000002071fae */ /* 0x0041e4000d101d72 */
.L_x_12822:
[----:B------:R-:W-:-:S13]  /*7690*/  ISETP.GE.AND P0, PT, R9, 0x71, PT ;  /* 0x000000710900780c */ /* 0x000fda0003f06270 */
[----:B0-----:R-:W-:-:S05]  /*76a0*/  @P0 LEA R2, P1, R8, R14, 0x1 ;  /* 0x0000000e08020211 */ /* 0x001fca00078208ff */
[----:B------:R-:W-:Y:S01]  /*76b0*/  @P0 IMAD.X R3, RZ, RZ, R5, P1 ;  /* 0x000000ffff030224 */ /* 0x000fe200008e0605 */
[----:B------:R-:W-:-:S05]  /*76c0*/  @P0 LEA R5, R6, UR38, 0x1 ;  /* 0x0000002606050c11 */ /* 0x000fca000f8e08ff */
[----:B------:R-:W-:Y:S01]  /*76d0*/  @!PT LDS RZ, [RZ] ;  /* 0x00000000fffff984 */ /* 0x000fe20000000800 */
[----:B------:R-:W-:Y:S01]  /*76e0*/  @!PT LDS RZ, [RZ] ;  /* 0x00000000fffff984 */ /* 0x000fe20000000800 */
[----:B------:R-:W-:Y:S01]  /*76f0*/  @!PT LDS RZ, [RZ] ;  /* 0x00000000fffff984 */ /* 0x000fe20000000800 */
[----:B------:R0:W-:Y:S01]  /*7700*/  @P0 LDGSTS.E.BYPASS.LTC128B.128 [R5+0x11c00], desc[UR50][R2.64], !P2 ;  /* 0x11c0000002050fae */ /* 0x0001e2000d101d72 */
[----:B------:R-:W-:Y:S01]  /*7710*/  PLOP3.LUT P0, PT, PT, PT, PT, 0x80, 0x0 ;  /* 0x000000000000781c */ /* 0x000fe20003f0f070 */
[----:B------:R-:W-:-:S12]  /*7720*/  NOP ;  /* 0x0000000000007918 */ /* 0x000fd80000000000 */
.L_x_12760:
        /* <DEDUP_REMOVED lines=11> */
.L_x_12761:
        /* <DEDUP_REMOVED lines=23> */
.L_x_12762:
[----:B------:R-:W2:Y:S01]  /*7950*/  LDL R21, [R1+0x8] ;  /* 0x0000080001157983 */ /* 0x000ea20000100800 */
[----:B------:R-:W1:Y:S01]  /*7960*/  LDC R10, c[0x0][0x448] ;  /* 0x00011200ff0a7b82 */ /* 0x000e620000000800 */
[----:B------:R-:W-:Y:S01]  /*7970*/  ULDC.64 UR4, c[0x0][0x2d8] ;  /* 0x0000b60000047ab9 */ /* 0x000fe20000000a00 */
[----:B0-----:R-:W-:Y:S01]  /*7980*/  SHF.R.S32.HI R0, RZ, 0x1f, R18 ;  /* 0x0000001fff007819 */ /* 0x001fe20000011412 */
[----:B------:R-:W0:Y:S01]  /*7990*/  S2R R26, SR_TID.X ;  /* 0x00000000001a7919 */ /* 0x000e220000002100 */
[----:B------:R-:W-:Y:S01]  /*79a0*/  IMAD R4, R27, UR4, RZ ;  /* 0x000000041b047c24 */ /* 0x000fe2000f8e02ff */
[----:B------:R-:W-:Y:S01]  /*79b0*/  ULDC.64 UR6, c[0x0][0x2c8] ;  /* 0x0000b20000067ab9 */ /* 0x000fe20000000a00 */
[----:B------:R-:W-:Y:S01]  /*79c0*/  IMAD.WIDE.U32 R2, R19, UR4, RZ ;  /* 0x0000000413027c25 */ /* 0x000fe2000f8e00ff */
[----:B------:R-:W-:Y:S01]  /*79d0*/  ULDC.64 UR8, c[0x0][0x280] ;  /* 0x0000a00000087ab9 */ /* 0x000fe20000000a00 */
[----:B------:R-:W3:Y:S01]  /*79e0*/  S2R R11, SR_TID.X ;  /* 0x00000000000b7919 */ /* 0x000ee20000002100 */
[----:B------:R-:W-:Y:S01]  /*79f0*/  LOP3.LUT P5, RZ, R25, 0x10, RZ, 0xc0, !PT ;  /* 0x0000001019ff7812 */ /* 0x000fe200078ac0ff */
[----:B------:R-:W-:Y:S01]  /*7a00*/  IMAD R4, R19, UR5, R4 ;  /* 0x0000000513047c24 */ /* 0x000fe2000f8e0204 */
[----:B------:R-:W-:Y:S01]  /*7a10*/  ULDC.64 UR4, c[0x0][0x2e0] ;  /* 0x0000b80000047ab9 */ /* 0x000fe20000000a00 */
[----:B------:R-:W-:-:S02]  /*7a20*/  IMAD.MOV R6, RZ, RZ, -R23 ;  /* 0x000000ffff067224 */ /* 0x000fc400078e0a17 */
[----:B------:R-:W-:Y:S02]  /*7a30*/  IMAD.IADD R3, R3, 0x1, R4 ;  /* 0x0000000103037824 */ /* 0x000fe400078e0204 */
[----:B------:R-:W-:Y:S02]  /*7a40*/  IMAD R0, R0, UR4, RZ ;  /* 0x0000000400007c24 */ /* 0x000fe4000f8e02ff */
[----:B------:R-:W-:Y:S01]  /*7a50*/  IMAD.WIDE.U32 R2, R18, UR4, R2 ;  /* 0x0000000412027c25 */ /* 0x000fe2000f8e0002 */
[----:B------:R-:W-:-:S03]  /*7a60*/  ULDC UR4, c[0x0][0xc38] ;  /* 0x00030e0000047ab9 */ /* 0x000fc60000000800 */
[----:B------:R-:W-:Y:S01]  /*7a70*/  IMAD R0, R18, UR5, R0 ;  /* 0x0000000512007c24 */ /* 0x000fe2000f8e0200 */
[----:B------:R-:W-:Y:S02]  /*7a80*/  LEA R18, R29, UR38, 0x1 ;  /* 0x000000261d127c11 */ /* 0x000fe4000f8e08ff */
[----:B-1----:R-:W-:Y:S01]  /*7a90*/  ISETP.NE.AND P0, PT, R10, 0x1, PT ;  /* 0x000000010a00780c */ /* 0x002fe20003f05270 */
[----:B------:R-:W-:Y:S01]  /*7aa0*/  IMAD.IADD R3, R3, 0x1, R0 ;  /* 0x0000000103037824 */ /* 0x000fe200078e0200 */
[----:B0-----:R-:W-:Y:S01]  /*7ab0*/  SHF.R.U32.HI R20, RZ, 0x3, R26 ;  /* 0x00000003ff147819 */ /* 0x001fe2000001161a */
[----:B------:R-:W-:-:S10]  /*7ac0*/  IMAD.SHL.U32 R26, R26, 0x10, RZ ;  /* 0x000000101a1a7824 */ /* 0x000fd400078e00ff */
[----:B------:R-:W0:Y:S01]  /*7ad0*/  @P0 LDC R4, c[0x0][0x44c] ;  /* 0x00011300ff040b82 */ /* 0x000e220000000800 */
[----:B------:R-:W-:Y:S02]  /*7ae0*/  LOP3.LUT R20, R20, 0xf, RZ, 0xc0, !PT ;  /* 0x0000000f14147812 */ /* 0x000fe400078ec0ff */
[----:B------:R-:W-:-:S04]  /*7af0*/  LOP3.LUT R26, R26, 0x70, RZ, 0xc0, !PT ;  /* 0x000000701a1a7812 */ /* 0x000fc800078ec0ff */
[----:B------:R-:W-:Y:S01]  /*7b00*/  LOP3.LUT R20, R20, R26, RZ, 0xfc, !PT ;  /* 0x0000001a14147212 */ /* 0x000fe200078efcff */
[----:B------:R-:W1:Y:S01]  /*7b10*/  @P0 LDC R5, c[0x0][0x450] ;  /* 0x00011400ff050b82 */ /* 0x000e620000000800 */
[----:B--2---:R-:W-:Y:S01]  /*7b20*/  IMAD R0, R6, UR4, R21 ;  /* 0x0000000406007c24 */ /* 0x004fe2000f8e0215 */
[----:B------:R-:W-:Y:S01]  /*7b30*/  ULDC.64 UR4, c[0x0][0x2d0] ;  /* 0x0000b40000047ab9 */ /* 0x000fe20000000a00 */
[----:B---3--:R-:W-:Y:S02]  /*7b40*/  SHF.R.U32.HI R21, RZ, 0x3, R11 ;  /* 0x00000003ff157819 */ /* 0x008fe4000001160b */
[----:B------:R-:W-:Y:S02]  /*7b50*/  IMAD R6, R0, 0xc0, R20 ;  /* 0x000000c000067824 */ /* 0x000fe400078e0214 */
[----:B------:R-:W-:Y:S01]  /*7b60*/  IMAD.SHL.U32 R20, R11, 0x8, RZ ;  /* 0x000000080b147824 */ /* 0x000fe200078e00ff */
[----:B------:R-:W-:Y:S01]  /*7b70*/  LOP3.LUT R21, R21, 0xf, RZ, 0xc0, !PT ;  /* 0x0000000f15157812 */ /* 0x000fe200078ec0ff */
[----:B0-----:R-:W-:Y:S01]  /*7b80*/  @P0 IMAD.HI.U32 R7, R6, R4, RZ ;  /* 0x0000000406070227 */ /* 0x001fe200078e00ff */
[----:B------:R-:W-:-:S02]  /*7b90*/  MOV R4, R6 ;  /* 0x0000000600047202 */ /* 0x000fc40000000f00 */
[----:B------:R-:W-:Y:S02]  /*7ba0*/  LOP3.LUT R20, R20, 0x38, RZ, 0xc0, !PT ;  /* 0x0000003814147812 */ /* 0x000fe400078ec0ff */
[----:B-1----:R-:W-:-:S04]  /*7bb0*/  @P0 SHF.R.U32.HI R4, RZ, R5, R7 ;  /* 0x00000005ff040219 */ /* 0x002fc80000011607 */
[--C-:B------:R-:W-:Y:S01]  /*7bc0*/  SHF.R.S32.HI R5, RZ, 0x1f, R4.reuse ;  /* 0x0000001fff057819 */ /* 0x100fe20000011404 */
[----:B------:R-:W-:-:S04]  /*7bd0*/  IMAD.MOV R7, RZ, RZ, -R4 ;  /* 0x000000ffff077224 */ /* 0x000fc800078e0a04 */
[----:B------:R-:W-:Y:S02]  /*7be0*/  IMAD R5, R5, UR4, RZ ;  /* 0x0000000405057c24 */ /* 0x000fe4000f8e02ff */
[----:B------:R-:W-:Y:S02]  /*7bf0*/  IMAD R7, R10, R7, R6 ;  /* 0x000000070a077224 */ /* 0x000fe400078e0206 */
[C---:B------:R-:W-:Y:S02]  /*7c00*/  IMAD R8, R4.reuse, UR5, R5 ;  /* 0x0000000504087c24 */ /* 0x040fe4000f8e0205 */
[----:B------:R-:W-:-:S04]  /*7c10*/  IMAD.WIDE.U32 R4, R4, UR4, R2 ;  /* 0x0000000404047c25 */ /* 0x000fc8000f8e0002 */
[----:B------:R-:W-:Y:S01]  /*7c20*/  IMAD.IADD R5, R5, 0x1, R8 ;  /* 0x0000000105057824 */ /* 0x000fe200078e0208 */
[----:B------:R-:W-:Y:S01]  /*7c30*/  SHF.R.S32.HI R8, RZ, 0x1f, R7 ;  /* 0x0000001fff087819 */ /* 0x000fe20000011407 */
[----:B------:R-:W-:Y:S02]  /*7c40*/  VIADD R6, R6, 0x80 ;  /* 0x0000008006067836 */ /* 0x000fe40000000000 */
[----:B------:R-:W-:-:S04]  /*7c50*/  IMAD.WIDE.U32 R4, R7, UR6, R4 ;  /* 0x0000000607047c25 */ /* 0x000fc8000f8e0004 */
[----:B------:R-:W-:-:S04]  /*7c60*/  IMAD R8, R8, UR6, RZ ;  /* 0x0000000608087c24 */ /* 0x000fc8000f8e02ff */
[----:B------:R-:W-:Y:S02]  /*7c70*/  IMAD R7, R7, UR7, R8 ;  /* 0x0000000707077c24 */ /* 0x000fe4000f8e0208 */
[----:B------:R-:W0:Y:S02]  /*7c80*/  @P0 LDC R8, c[0x0][0x450] ;  /* 0x00011400ff080b82 */ /* 0x000e240000000800 */
[----:B------:R-:W-:Y:S01]  /*7c90*/  IMAD.IADD R7, R5, 0x1, R7 ;  /* 0x0000000105077824 */ /* 0x000fe200078e0207 */
[----:B------:R-:W-:-:S04]  /*7ca0*/  LEA R5, P1, R4, UR8, 0x1 ;  /* 0x0000000804057c11 */ /* 0x000fc8000f8208ff */
[----:B------:R-:W-:Y:S02]  /*7cb0*/  LEA.HI.X R4, R4, UR9, R7, 0x1, P1 ;  /* 0x0000000904047c11 */ /* 0x000fe400088f0c07 */
[----:B------:R-:W1:Y:S02]  /*7cc0*/  @P0 LDC R7, c[0x0][0x44c] ;  /* 0x00011300ff070b82 */ /* 0x000e640000000800 */
[----:B-1----:R-:W-:-:S04]  /*7cd0*/  @P0 IMAD.HI.U32 R9, R6, R7, RZ ;  /* 0x0000000706090227 */ /* 0x002fc800078e00ff */
        /* <DEDUP_REMOVED lines=14> */
[----:B------:R-:W-:-:S04]  /*7dc0*/  LEA R6, P0, R2, UR8, 0x1 ;  /* 0x0000000802067c11 */ /* 0x000fc8000f8008ff */
[----:B------:R-:W-:-:S04]  /*7dd0*/  IADD3 R7, R3, R7, RZ ;  /* 0x0000000703077210 */ /* 0x000fc80007ffe0ff */
        /* <DEDUP_REMOVED lines=9> */
[----:B-1----:R-:W-:Y:S01]  /*7e70*/  @!P1 IMAD.X R2, RZ, RZ, R2, P0 ;  /* 0x000000ffff029224 */ /* 0x002fe200000e0602 */
[----:B------:R-:W-:Y:S01]  /*7e80*/  ISETP.GE.AND P0, PT, R8, UR37, PT ;  /* 0x0000002508007c0c */ /* 0x000fe2000bf06270 */
[----:B------:R-:W-:-:S03]  /*7e90*/  VIADD R8, R0, 0x20 ;  /* 0x0000002000087836 */ /* 0x000fc60000000000 */
[----:B------:R-:W-:-:S04]  /*7ea0*/  @!P1 LOP3.LUT R3, R3, R2, RZ, 0x3c, !PT ;  /* 0x0000000203039212 */ /* 0x000fc800078e3cff */
[----:B------:R-:W-:-:S04]  /*7eb0*/  @!P1 LOP3.LUT R2, R3, R2, RZ, 0x3c, !PT ;  /* 0x0000000203029212 */ /* 0x000fc800078e3cff */
[----:B------:R-:W-:-:S05]  /*7ec0*/  @!P1 LOP3.LUT R3, R3, R2, RZ, 0x3c, !PT ;  /* 0x0000000203039212 */ /* 0x000fca00078e3cff */
[----:B------:R0:W-:Y:S04]  /*7ed0*/  @!P1 LDGSTS.E.BYPASS.LTC128B.128 [R18+0x8400], desc[UR50][R2.64], !P5 ;  /* 0x0840000002129fae */ /* 0x0001e8000e901d72 */
[----:B0-----:R-:W0:Y:S04]  /*7ee0*/  SHFL.IDX PT, R3, R5, 0x1, 0x181f ;  /* 0x00381f0005037f89 */ /* 0x001e2800000e0000 */
[----:B------:R-:W1:Y:S01]  /*7ef0*/  SHFL.IDX PT, R2, R4, 0x1, 0x181f ;  /* 0x00381f0004027f89 */ /* 0x000e6200000e0000 */
[----:B0-----:R-:W-:-:S05]  /*7f00*/  @!P0 LEA R3, P1, R20, R3, 0x1 ;  /* 0x0000000314038211 */ /* 0x001fca00078208ff */
[----:B-1----:R-:W-:-:S05]  /*7f10*/  @!P0 IMAD.X R2, RZ, RZ, R2, P1 ;  /* 0x000000ffff028224 */ /* 0x002fca00008e0602 */
[----:B------:R-:W-:-:S04]  /*7f20*/  @!P0 LOP3.LUT R3, R3, R2, RZ, 0x3c, !PT ;  /* 0x0000000203038212 */ /* 0x000fc800078e3cff */
[----:B------:R-:W-:-:S04]  /*7f30*/  @!P0 LOP3.LUT R2, R3, R2, RZ, 0x3c, !PT ;  /* 0x0000000203028212 */ /* 0x000fc800078e3cff */
[----:B------:R-:W-:-:S05]  /*7f40*/  @!P0 LOP3.LUT R3, R3, R2, RZ, 0x3c, !PT ;  /* 0x0000000203038212 */ /* 0x000fca00078e3cff */
[----:B------:R0:W-:Y:S01]  /*7f50*/  @!P0 LDGSTS.E.BYPASS.LTC128B.128 [R18+0x8c00], desc[UR50][R2.64], !P5 ;  /* 0x08c0000002128fae */ /* 0x0001e2000e901d72 */
[----:B------:R-:W-:Y:S01]  /*7f60*/  ISETP.GE.AND P0, PT, R8, UR37, PT ;  /* 0x0000002508007c0c */ /* 0x000fe2000bf06270 */
[----:B------:R-:W-:Y:S02]  /*7f70*/  VIADD R8, R0, 0x30 ;  /* 0x0000003000087836 */ /* 0x000fe40000000000 */
[----:B0-----:R-:W0:Y:S04]  /*7f80*/  SHFL.IDX PT, R3, R5, 0x2, 0x181f ;  /* 0x00581f0005037f89 */ /* 0x001e2800000e0000 */
[----:B------:R-:W1:Y:S06]  /*7f90*/  SHFL.IDX PT, R2, R4, 0x2, 0x181f ;  /* 0x00581f0004027f89 */ /* 0x000e6c00000e0000 */
        /* <DEDUP_REMOVED lines=10> */
[----:B0-----:R-:W-:-:S04]  /*8040*/  @!P0 LEA R3, P1, R20, R3, 0x1 ;  /* 0x0000000314038211 */ /* 0x001fc800078208ff */
[----:B-1----:R-:W-:-:S04]  /*8050*/  @!P0 IADD3.X R2, RZ, R2, RZ, P1, !PT ;  /* 0x00000002ff028210 */ /* 0x002fc80000ffe4ff */
        /* <DEDUP_REMOVED lines=27> */
[----:B------:R-:W1:Y:S04]  /*8210*/  SHFL.IDX PT, R2, R4, 0x6, 0x181f ;  /* 0x00d81f0004027f89 */ /* 0x000e6800000e0000 */
[----:B------:R-:W2:Y:S02]  /*8220*/  SHFL.IDX PT, R4, R4, 0x7, 0x181f ;  /* 0x00f81f0004047f89 */ /* 0x000ea400000e0000 */
[----:B0-----:R-:W-:-:S05]  /*8230*/  @!P0 LEA R3, P1, R20, R3, 0x1 ;  /* 0x0000000314038211 */ /* 0x001fca00078208ff */
[----:B-1----:R-:W-:-:S05]  /*8240*/  @!P0 IMAD.X R2, RZ, RZ, R2, P1 ;  /* 0x000000ffff028224 */ /* 0x002fca00008e0602 */
[----:B------:R-:W-:-:S04]  /*8250*/  @!P0 LOP3.LUT R3, R3, R2, RZ, 0x3c, !PT ;  /* 0x0000000203038212 */ /* 0x000fc800078e3cff */
[----:B------:R-:W-:-:S04]  /*8260*/  @!P0 LOP3.LUT R2, R3, R2, RZ, 0x3c, !PT ;  /* 0x0000000203028212 */ /* 0x000fc800078e3cff */
[----:B------:R-:W-:-:S05]  /*8270*/  @!P0 LOP3.LUT R3, R3, R2, RZ, 0x3c, !PT ;  /* 0x0000000203038212 */ /* 0x000fca00078e3cff */
[----:B------:R0:W-:Y:S01]  /*8280*/  @!P0 LDGSTS.E.BYPASS.LTC128B.128 [R18+0xb400], desc[UR50][R2.64], !P5 ;  /* 0x0b40000002128fae */ /* 0x0001e2000e901d72 */
[----:B------:R-:W-:Y:S02]  /*8290*/  ISETP.GE.AND P0, PT, R8, UR37, PT ;  /* 0x0000002508007c0c */ /* 0x000fe4000bf06270 */
[----:B0-----:R-:W-:-:S11]  /*82a0*/  IADD3 R2, R0, 0x80, RZ ;  /* 0x0000008000027810 */ /* 0x001fd60007ffe0ff */
[----:B------:R-:W-:Y:S02]  /*82b0*/  @!P0 LEA R3, P1, R20, R14, 0x1 ;  /* 0x0000000e14038211 */ /* 0x000fe400078208ff */
[----:B------:R-:W-:Y:S03]  /*82c0*/  SHFL.IDX PT, R14, R6, 0x1, 0x181f ;  /* 0x00381f00060e7f89 */ /* 0x000fe600000e0000 */
[----:B--2---:R-:W-:Y:S01]  /*82d0*/  @!P0 IMAD.X R8, RZ, RZ, R4, P1 ;  /* 0x000000ffff088224 */ /* 0x004fe200008e0604 */
[----:B------:R-:W-:Y:S01]  /*82e0*/  ISETP.GE.AND P1, PT, R2, UR37, PT ;  /* 0x0000002502007c0c */ /* 0x000fe2000bf26270 */
[----:B------:R-:W0:Y:S04]  /*82f0*/  SHFL.IDX PT, R4, R6, RZ, 0x181f ;  /* 0x00181fff06047589 */ /* 0x000e2800000e0000 */
[----:B------:R-:W1:Y:S08]  /*8300*/  SHFL.IDX PT, R2, R7, RZ, 0x181f ;  /* 0x00181fff07027589 */ /* 0x000e7000000e0000 */
[----:B0-----:R-:W-:-:S05]  /*8310*/  @!P1 LEA R4, P2, R20, R4, 0x1 ;  /* 0x0000000414049211 */ /* 0x001fca00078408ff */
[----:B-1----:R-:W-:Y:S02]  /*8320*/  @!P1 IMAD.X R5, RZ, RZ, R2, P2 ;  /* 0x000000ffff059224 */ /* 0x002fe400010e0602 */
[----:B------:R-:W-:Y:S02]  /*8330*/  @!P0 IMAD.MOV.U32 R2, RZ, RZ, R3 ;  /* 0x000000ffff028224 */ /* 0x000fe400078e0003 */
[----:B------:R-:W-:-:S05]  /*8340*/  @!P0 IMAD.MOV.U32 R3, RZ, RZ, R8 ;  /* 0x000000ffff038224 */ /* 0x000fca00078e0008 */
[----:B------:R0:W-:Y:S02]  /*8350*/  @!P0 LDGSTS.E.BYPASS.LTC128B.128 [R18+0xbc00], desc[UR50][R2.64], !P5 ;  /* 0x0bc0000002128fae */ /* 0x0001e4000e901d72 */
[----:B0-----:R-:W-:Y:S02]  /*8360*/  @!P1 IMAD.MOV.U32 R2, RZ, RZ, R4 ;  /* 0x000000ffff029224 */ /* 0x001fe400078e0004 */
[----:B------:R-:W-:Y:S02]  /*8370*/  @!P1 IMAD.MOV.U32 R3, RZ, RZ, R5 ;  /* 0x000000ffff039224 */ /* 0x000fe400078e0005 */
[----:B------:R-:W-:-:S03]  /*8380*/  VIADD R4, R0, 0x90 ;  /* 0x0000009000047836 */ /* 0x000fc60000000000 */
[----:B------:R0:W-:Y:S02]  /*8390*/  @!P1 LDGSTS.E.BYPASS.LTC128B.128 [R18+0xc400], desc[UR50][R2.64], !P5 ;  /* 0x0c40000002129fae */ /* 0x0001e4000e901d72 */
[----:B------:R-:W-:Y:S01]  /*83a0*/  ISETP.GE.AND P0, PT, R4, UR37, PT ;  /* 0x0000002504007c0c */ /* 0x000fe2000bf06270 */
[----:B------:R-:W-:Y:S01]  /*83b0*/  VIADD R4, R0, 0xa0 ;  /* 0x000000a000047836 */ /* 0x000fe20000000000 */
[----:B0-----:R-:W0:Y:S11]  /*83c0*/  SHFL.IDX PT, R2, R7, 0x1, 0x181f ;  /* 0x00381f0007027f89 */ /* 0x001e3600000e0000 */
[----:B------:R-:W-:-:S04]  /*83d0*/  @!P0 LEA R14, P1, R20, R14, 0x1 ;  /* 0x0000000e140e8211 */ /* 0x000fc800078208ff */
[----:B0-----:R-:W-:Y:S01]  /*83e0*/  @!P0 IADD3.X R5, RZ, R2, RZ, P1, !PT ;  /* 0x00000002ff058210 */ /* 0x001fe20000ffe4ff */
[----:B------:R-:W-:Y:S01]  /*83f0*/  @!P0 IMAD.MOV.U32 R2, RZ, RZ, R14 ;  /* 0x000000ffff028224 */ /* 0x000fe200078e000e */
[----:B------:R-:W-:Y:S01]  /*8400*/  ISETP.GE.AND P1, PT, R4, UR37, PT ;  /* 0x0000002504007c0c */ /* 0x000fe2000bf26270 */
[----:B------:R-:W0:Y:S02]  /*8410*/  SHFL.IDX PT, R14, R6, 0x2, 0x181f ;  /* 0x00581f00060e7f89 */ /* 0x000e2400000e0000 */
[----:B------:R-:W-:-:S05]  /*8420*/  @!P0 IMAD.MOV.U32 R3, RZ, RZ, R5 ;  /* 0x000000ffff038224 */ /* 0x000fca00078e0005 */
[----:B------:R1:W-:Y:S04]  /*8430*/  @!P0 LDGSTS.E.BYPASS.LTC128B.128 [R18+0xcc00], desc[UR50][R2.64], !P5 ;  /* 0x0cc0000002128fae */ /* 0x0003e8000e901d72 */
[----:B-1----:R-:W1:Y:S04]  /*8440*/  SHFL.IDX PT, R2, R7, 0x2, 0x181f ;  /* 0x00581f0007027f89 */ /* 0x002e6800000e0000 */
[----:B------:R-:W2:Y:S01]  /*8450*/  SHFL.IDX PT, R7, R7, 0x3, 0x181f ;  /* 0x00781f0007077f89 */ /* 0x000ea200000e0000 */
[----:B0-----:R-:W-:-:S05]  /*8460*/  @!P1 LEA R14, P0, R20, R14, 0x1 ;  /* 0x0000000e140e9211 */ /* 0x001fca00078008ff */
[----:B-1----:R-:W-:Y:S02]  /*8470*/  @!P1 IMAD.X R3, RZ, RZ, R2, P0 ;  /* 0x000000ffff039224 */ /* 0x002fe400000e0602 */
[----:B------:R-:W-:Y:S02]  /*8480*/  @!P1 IMAD.MOV.U32 R2, RZ, RZ, R14 ;  /* 0x000000ffff029224 */ /* 0x000fe400078e000e */
[----:B------:R0:W1:Y:S04]  /*8490*/  SHFL.IDX PT, R14, R6, 0x3, 0x181f ;  /* 0x00781f00060e7f89 */ /* 0x00006800000e0000 */
[----:B--2---:R0:W-:Y:S02]  /*84a0*/  @!P1 LDGSTS.E.BYPASS.LTC128B.128 [R18+0xd400], desc[UR50][R2.64], !P5 ;  /* 0x0d40000002129fae */ /* 0x0041e4000e901d72 */
.L_x_12847:
        /* <DEDUP_REMOVED lines=19> */
.L_x_12848:
[----:B------:R-:W-:Y:S05]  /*85e0*/  BSYNC B0 ;  /* 0x0000000000007941 */ /* 0x000fea0003800000 */
.L_x_12764:
[----:B------:R-:W-:Y:S01]  /*85f0*/  UISETP.GE.AND UP0, UPT, UR36, 0x81, UPT ;  /* 0x000000812400788c */ /* 0x000fe2000bf06270 */
[----:B------:R-:W-:-:S05]  /*8600*/  MOV R18, UR42 ;  /* 0x0000002a00127c02 */ /* 0x000fca0008000f00 */
[----:B------:R-:W-:-:S13]  /*8610*/  PLOP3.LUT P0, PT, PT, PT, UP0, 0x80, 0x0 ;  /* 0x000000000000781c */ /* 0x000fda0003f0f008 */
[----:B------:R-:W-:Y:S05]  /*8620*/  @!P0 BRA `(.L_x_12766) ;  /* 0x0000000c00dc8947 */ /* 0x000fea0003800000 */
[----:B------:R-:W-:Y:S01]  /*8630*/  BSSY B0, `(.L_x_12766) ;  /* 0x00000f6000007945 */ /* 0x000fe20003800000 */
[----:B------:R-:W-:Y:S02]  /*8640*/  IMAD.MOV.U32 R20, RZ, RZ, R24 ;  /* 0x000000ffff147224 */ /* 0x000fe400078e0018 */
[----:B------:R-:W-:Y:S02]  /*8650*/  IMAD.MOV.U32 R6, RZ, RZ, R22 ;  /* 0x000000ffff067224 */ /* 0x000fe400078e0016 */
[----:B------:R-:W-:Y:S02]  /*8660*/  IMAD.U32 R7, RZ, RZ, UR40 ;  /* 0x00000028ff077e24 */ /* 0x000fe4000f8e00ff */
[----:B------:R-:W-:-:S07]  /*8670*/  IMAD.U32 R26, RZ, RZ, UR42 ;  /* 0x0000002aff1a7e24 */ /* 0x000fce000f8e00ff */
.L_x_12779:
[----:B------:R-:W2:Y:S01]  /*8680*/  LDL R8, [R1+0x4] ;  /* 0x0000040001087983 */ /* 0x000ea20000100800 */
[----:B------:R-:W1:Y:S01]  /*8690*/  LDC R2, c[0x0][0x430] ;  /* 0x00010c00ff027b82 */ /* 0x000e620000000800 */
[----:B------:R-:W-:Y:S02]  /*86a0*/  ULDC UR4, c[0x0][0x430] ;  /* 0x00010c0000047ab9 */ /* 0x000fe40000000800 */
[----:B------:R-:W3:Y:S01]  /*86b0*/  LDL R4, [R1] ;  /* 0x0000000001047983 */ /* 0x000ee20000100800 */
[----:B0-----:R-:W0:Y:S01]  /*86c0*/  S2R R0, SR_TID.X ;  /* 0x0000000000007919 */ /* 0x001e220000002100 */
[----:B-1----:R-:W-:-:S13]  /*86d0*/  ISETP.NE.AND P0, PT, R2, 0x1, PT ;  /* 0x000000010200780c */ /* 0x002fda0003f05270 */
[----:B------:R-:W1:Y:S01]  /*86e0*/  @P0 LDC R2, c[0x0][0x434] ;  /* 0x00010d00ff020b82 */ /* 0x000e620000000800 */
[----:B0-----:R-:W-:Y:S01]  /*86f0*/  IMAD.SHL.U32 R5, R0, 0x10, RZ ;  /* 0x0000001000057824 */ /* 0x001fe200078e00ff */
[----:B------:R-:W-:-:S06]  /*8700*/  SHF.R.U32.HI R3, RZ, 0x3, R0 ;  /* 0x00000003ff037819 */ /* 0x000fcc0000011600 */
[----:B------:R-:W0:Y:S01]  /*8710*/  @P0 LDC R0, c[0x0][0x438] ;  /* 0x00010e00ff000b82 */ /* 0x000e220000000800 */
[----:B------:R-:W-:Y:S02]  /*8720*/  LOP3.LUT R3, R3, 0xf, RZ, 0xc0, !PT ;  /* 0x0000000f03037812 */ /* 0x000fe400078ec0ff */
[----:B------:R-:W-:-:S03]  /*8730*/  LOP3.LUT R5, R5, 0x70, RZ, 0xc0, !PT ;  /* 0x0000007005057812 */ /* 0x000fc600078ec0ff */
[----:B------:R-:W-:-:S05]  /*8740*/  IMAD R3, R7, 0x80, R3 ;  /* 0x0000008007037824 */ /* 0x000fca00078e0203 */
[----:B--2---:R-:W-:-:S05]  /*8750*/  IADD3 R3, R5, R3, R8 ;  /* 0x0000000305037210 */ /* 0x004fca0007ffe008 */
[----:B-1----:R-:W-:-:S04]  /*8760*/  @P0 IMAD.HI.U32 R5, R3, R2, RZ ;  /* 0x0000000203050227 */ /* 0x002fc800078e00ff */
[----:B------:R-:W-:Y:S01]  /*8770*/  IMAD.MOV.U32 R2, RZ, RZ, R3 ;  /* 0x000000ffff027224 */ /* 0x000fe200078e0003 */
[----:B0-----:R-:W-:-:S04]  /*8780*/  @P0 SHF.R.U32.HI R2, RZ, R0, R5 ;  /* 0x00000000ff020219 */ /* 0x001fc80000011605 */
[----:B------:R-:W-:-:S05]  /*8790*/  IADD3 R0, -R2, RZ, RZ ;  /* 0x000000ff02007210 */ /* 0x000fca0007ffe1ff */
[----:B------:R-:W-:Y:S01]  /*87a0*/  IMAD R0, R0, UR4, R3 ;  /* 0x0000000400007c24 */ /* 0x000fe2000f8e0203 */
[----:B------:R-:W-:Y:S01]  /*87b0*/  ULDC.64 UR4, c[0x0][0x428] ;  /* 0x00010a0000047ab9 */ /* 0x000fe20000000a00 */
[----:B------:R-:W-:Y:S01]  /*87c0*/  SHF.R.S32.HI R3, RZ, 0x1f, R2 ;  /* 0x0000001fff037819 */ /* 0x000fe20000011402 */
[----:B---3--:R-:W-:-:S04]  /*87d0*/  IMAD R4, R4, UR4, RZ ;  /* 0x0000000404047c24 */ /* 0x008fc8000f8e02ff */
        /* <DEDUP_REMOVED lines=18> */
.L_x_12767:
[----:B------:R-:W-:Y:S01]  /*8900*/  LEA R5, R22, UR38, 0x3 ;  /* 0x0000002616057c11 */ /* 0x000fe2000f8e18ff */
[----:B------:R-:W-:Y:S01]  /*8910*/  BSSY B1, `(.L_x_12768) ;  /* 0x0000004000017945 */ /* 0x000fe20003800000 */
[----:B------:R-:W-:-:S04]  /*8920*/  SHF.L.U32 R2, R24, 0x1f, RZ ;  /* 0x0000001f18027819 */ /* 0x000fc800000006ff */
[----:B------:R-:W0:Y:S02]  /*8930*/  SYNCS.PHASECHK.TRANS64.TRYWAIT P0, [R5+URZ+0x16840], R2 ;  /* 0x01684002050075a7 */ /* 0x000e24000800017f */
[----:B0-----:R-:W-:Y:S05]  /*8940*/  @!P0 BRA `(.L_x_12769) ;  /* 0x0000003000ec8947 */ /* 0x001fea0003800000 */
.L_x_12849:
[----:B------:R-:W-:Y:S05]  /*8950*/  BSYNC B1 ;  /* 0x0000000000017941 */ /* 0x000fea0003800000 */
.L_x_12768:
[----:B------:R-:W-:Y:S01]  /*8960*/  SHF.R.S32.HI R21, RZ, 0x1f, R0 ;  /* 0x0000001fff157819 */ /* 0x000fe20000011400 */
[----:B------:R-:W-:Y:S01]  /*8970*/  ULDC.64 UR4, c[0x0][0x300] ;  /* 0x0000c00000047ab9 */ /* 0x000fe20000000a00 */
[----:B------:R-:W-:Y:S01]  /*8980*/  LOP3.LUT P1, RZ, R25, 0x1, RZ, 0xc0, !PT ;  /* 0x0000000119ff7812 */ /* 0x000fe2000782c0ff */
[----:B0-----:R-:W-:Y:S01]  /*8990*/  IMAD.WIDE.U32 R2, R0, UR4, RZ ;  /* 0x0000000400027c25 */ /* 0x001fe2000f8e00ff */
[----:B------:R-:W-:-:S03]  /*89a0*/  LEA R8, R22, R29, 0xd ;  /* 0x0000001d16087211 */ /* 0x000fc600078e68ff */
        /* <DEDUP_REMOVED lines=18> */
[----:B------:R-:W0:Y:S01]  /*8ad0*/  S2R R3, SR_TID.X ;  /* 0x0000000000037919 */ /* 0x000e220000002100 */
[----:B------:R-:W-:Y:S01]  /*8ae0*/  LEA R8, R8, UR38, 0x1 ;  /* 0x0000002608087c11 */ /* 0x000fe2000f8e08ff */
[----:B------:R-:W1:Y:S01]  /*8af0*/  SHFL.IDX PT, R2, R9, RZ, 0x181f ;  /* 0x00181fff09027589 */ /* 0x000e6200000e0000 */
[----:B0-----:R-:W-:-:S03]  /*8b00*/  IMAD.SHL.U32 R11, R3, 0x8, RZ ;  /* 0x00000008030b7824 */ /* 0x001fc600078e00ff */
[----:B------:R-:W0:Y:S02]  /*8b10*/  SHFL.IDX PT, R3, R10, RZ, 0x181f ;  /* 0x00181fff0a037589 */ /* 0x000e2400000e0000 */
[----:B------:R-:W-:-:S05]  /*8b20*/  LOP3.LUT R11, R11, 0x38, RZ, 0xc0, !PT ;  /* 0x000000380b0b7812 */ /* 0x000fca00078ec0ff */
[----:B------:R-:W-:-:S05]  /*8b30*/  IMAD.SHL.U32 R7, R11, 0x2, RZ ;  /* 0x000000020b077824 */ /* 0x000fca00078e00ff */
[----:B-1----:R-:W-:-:S05]  /*8b40*/  IADD3 R2, P0, R2, R7, RZ ;  /* 0x0000000702027210 */ /* 0x002fca0007f1e0ff */
[----:B0-----:R-:W-:-:S05]  /*8b50*/  IMAD.X R3, RZ, RZ, R3, P0 ;  /* 0x000000ffff037224 */ /* 0x001fca00000e0603 */
[----:B------:R-:W-:Y:S01]  /*8b60*/  @!PT LDS RZ, [RZ] ;  /* 0x00000000fffff984 */ /* 0x000fe20000000800 */
[----:B------:R0:W-:Y:S04]  /*8b70*/  LDGSTS.E.BYPASS.LTC128B.128 [R8+0xe400], desc[UR50][R2.64], !P1 ;  /* 0x0e40000002087fae */ /* 0x0001e8000c901d72 */
[----:B0-----:R-:W0:Y:S04]  /*8b80*/  SHFL.IDX PT, R2, R9, 0x1, 0x181f ;  /* 0x00381f0009027f89 */ /* 0x001e2800000e0000 */
[----:B------:R-:W1:Y:S01]  /*8b90*/  SHFL.IDX PT, R3, R10, 0x1, 0x181f ;  /* 0x00381f000a037f89 */ /* 0x000e6200000e0000 */
[----:B0-----:R-:W-:-:S05]  /*8ba0*/  IADD3 R2, P0, R2, R7, RZ ;  /* 0x0000000702027210 */ /* 0x001fca0007f1e0ff */
[----:B-1----:R-:W-:-:S05]  /*8bb0*/  IMAD.X R3, RZ, RZ, R3, P0 ;  /* 0x000000ffff037224 */ /* 0x002fca00000e0603 */
        /* <DEDUP_REMOVED lines=18> */
[----:B0-----:R-:W-:-:S04]  /*8ce0*/  IADD3 R2, P0, R2, R7, RZ ;  /* 0x0000000702027210 */ /* 0x001fc80007f1e0ff */
[----:B-1----:R-:W-:-:S05]  /*8cf0*/  IADD3.X R3, RZ, R3, RZ, P0, !PT ;  /* 0x00000003ff037210 */ /* 0x002fca00007fe4ff */
[----:B------:R0:W-:Y:S04]  /*8d00*/  LDGSTS.E.BYPASS.LTC128B.128 [R8+0x10c00], desc[UR50][R2.64], !P1 ;  /* 0x10c0000002087fae */ /* 0x0001e8000c901d72 */
[----:B0-----:R-:W0:Y:S04]  /*8d10*/  SHFL.IDX PT, R2, R9, 0x6, 0x181f ;  /* 0x00d81f0009027f89 */ /* 0x001e2800000e0000 */
[----:B------:R-:W1:Y:S04]  /*8d20*/  SHFL.IDX PT, R3, R10, 0x6, 0x181f ;  /* 0x00d81f000a037f89 */ /* 0x000e6800000e0000 */
[----:B------:R-:W2:Y:S01]  /*8d30*/  SHFL.IDX PT, R10, R10, 0x7, 0x181f ;  /* 0x00f81f000a0a7f89 */ /* 0x000ea200000e0000 */
[----:B0-----:R-:W-:-:S05]  /*8d40*/  IADD3 R2, P0, R2, R7, RZ ;  /* 0x0000000702027210 */ /* 0x001fca0007f1e0ff */
[----:B-1----:R-:W-:-:S05]  /*8d50*/  IMAD.X R3, RZ, RZ, R3, P0 ;  /* 0x000000ffff037224 */ /* 0x002fca00000e0603 */
[----:B------:R0:W-:Y:S04]  /*8d60*/  LDGSTS.E.BYPASS.LTC128B.128 [R8+0x11400], desc[UR50][R2.64], !P1 ;  /* 0x1140000002087fae */ /* 0x0001e8000c901d72 */
[----:B0-2---:R0:W1:Y:S02]  /*8d70*/  SHFL.IDX PT, R2, R9, 0x7, 0x181f ;  /* 0x00f81f0009027f89 */ /* 0x00506400000e0000 */
.L_x_12867:
[----:B-1----:R-:W-:-:S05]  /*8d80*/  IADD3 R2, P0, R2, R7, RZ ;  /* 0x0000000702027210 */ /* 0x002fca0007f1e0ff */
[----:B------:R-:W-:Y:S01]  /*8d90*/  IMAD.X R3, RZ, RZ, R10, P0 ;  /* 0x000000ffff037224 */ /* 0x000fe200000e060a */
[----:B------:R-:W-:-:S04]  /*8da0*/  PLOP3.LUT P0, PT, PT, PT, PT, 0x80, 0x0 ;  /* 0x000000000000781c */ /* 0x000fc80003f0f070 */
[----:B------:R-:W-:Y:S01]  /*8db0*/  @!PT LDS RZ, [RZ] ;  /* 0x00000000fffff984 */ /* 0x000fe20000000800 */
[----:B------:R-:W-:Y:S01]  /*8dc0*/  @!PT LDS RZ, [RZ] ;  /* 0x00000000fffff984 */ /* 0x000fe20000000800 */
[----:B------:R-:W-:Y:S01]  /*8dd0*/  @!PT LDS RZ, [RZ] ;  /* 0x00000000fffff984 */ /* 0x000fe20000000800 */
[----:B------:R1:W-:Y:S01]  /*8de0*/  LDGSTS.E.BYPASS.LTC128B.128 [R8+0x11c00], desc[UR50][R2.64], !P1 ;  /* 0x11c0000002087fae */ /* 0x0003e2000c901d72 */
[----:B------:R-:W-:-:S08]  /*8df0*/  NOP ;  /* 0x0000000000007918 */ /* 0x000fd00000000000 */
.L_x_12771:
        /* <DEDUP_REMOVED lines=11> */
.L_x_12772:
[----:B------:R1:W-:Y:S01]  /*8eb0*/  SYNCS.ARRIVE.TRANS64.A1T0 RZ, [R5+URZ+0x16830], RZ ;  /* 0x016830ff05ff79a7 */ /* 0x0003e2000810003f */
[----:B------:R-:W-:Y:S05]  /*8ec0*/  @!P2 BRA `(.L_x_12773) ;  /* 0x000000000004a947 */ /* 0x000fea0003800000 */
[----:B------:R-:W-:Y:S01]  /*8ed0*/  BPT.TRAP 0x1 ;  /* 0x000000040000795c */ /* 0x000fe20000300000 */
.L_x_12773:
[----:B------:R-:W-:Y:S01]  /*8ee0*/  SHF.L.U32 R2, R20, 0x1f, RZ ;  /* 0x0000001f14027819 */ /* 0x000fe200000006ff */
[----:B------:R-:W-:Y:S01]  /*8ef0*/  BSSY B1, `(.L_x_12774) ;  /* 0x0000004000017945 */ /* 0x000fe20003800000 */
[----:B-1----:R-:W-:-:S04]  /*8f00*/  LEA R5, R6, UR38, 0x3 ;  /* 0x0000002606057c11 */ /* 0x002fc8000f8e18ff */
[----:B------:R-:W1:Y:S02]  /*8f10*/  SYNCS.PHASECHK.TRANS64.TRYWAIT P0, [R5+URZ+0x16860], R2 ;  /* 0x01686002050075a7 */ /* 0x000e64000800017f */
[----:B-1----:R-:W-:Y:S05]  /*8f20*/  @!P0 BRA `(.L_x_12775) ;  /* 0x0000003400c48947 */ /* 0x002fea0003800000 */
.L_x_12868:
[----:B------:R-:W-:Y:S05]  /*8f30*/  BSYNC B1 ;  /* 0x0000000000017941 */ /* 0x000fea0003800000 */
.L_x_12774:
[----:B------:R-:W2:Y:S01]  /*8f40*/  S2R R3, SR_TID.X ;  /* 0x0000000000037919 */ /* 0x000ea20000002100 */
[----:B-1----:R-:W-:Y:S01]  /*8f50*/  IMAD.MOV.U32 R2, RZ, RZ, -0x80 ;  /* 0xffffff80ff027424 */ /* 0x002fe200078e00ff */
[----:B------:R-:W-:Y:S01]  /*8f60*/  UMOV UR4, 0xffffffff ;  /* 0xffffffff00047882 */ /* 0x000fe20000000000 */
[----:B------:R-:W-:Y:S01]  /*8f70*/  LOP3.LUT P2, RZ, R25, 0x2, RZ, 0xc0, !PT ;  /* 0x0000000219ff7812 */ /* 0x000fe2000784c0ff */
[----:B------:R-:W-:Y:S02]  /*8f80*/  IMAD R6, R6, 0x2000, R29 ;  /* 0x0000200006067824 */ /* 0x000fe400078e021d */
[----:B------:R-:W-:Y:S01]  /*8f90*/  IMAD R2, R26, R2, UR36 ;  /* 0x000000241a027e24 */ /* 0x000fe2000f8e0202 */
[----:B--2---:R-:W-:-:S04]  /*8fa0*/  SHF.R.U32.HI R3, RZ, 0x3, R3 ;  /* 0x00000003ff037819 */ /* 0x004fc80000011603 */
[----:B------:R-:W-:-:S05]  /*8fb0*/  LOP3.LUT R3, R3, 0xf, RZ, 0xc0, !PT ;  /* 0x0000000f03037812 */ /* 0x000fca00078ec0ff */
[----:B------:R-:W-:Y:S01]  /*8fc0*/  IMAD.IADD R8, R2, 0x1, -R3 ;  /* 0x0000000102087824 */ /* 0x000fe200078e0a03 */
[----:B------:R-:W-:Y:S06]  /*8fd0*/  BRA.DIV UR4, `(.L_x_12776) ;  /* 0x0000003604ac7947 */ /* 0x000fec000b800000 */
[----:B------:R-:W1:Y:S01]  /*8fe0*/  SHFL.IDX PT, R2, R16, RZ, 0x181f ;  /* 0x00181fff10027589 */ /* 0x000e6200000e0000 */
[----:B------:R-:W-:Y:S02]  /*8ff0*/  ISETP.LT.OR P0, PT, R8, 0x1, P2 ;  /* 0x000000010800780c */ /* 0x000fe40001701670 */
[----:B------:R-:W-:Y:S01]  /*9000*/  LEA R6, R6, UR38, 0x1 ;  /* 0x0000002606067c11 */ /* 0x000fe2000f8e08ff */
[----:B------:R-:W2:Y:S01]  /*9010*/  SHFL.IDX PT, R3, R17, RZ, 0x181f ;  /* 0x00181fff11037589 */ /* 0x000ea200000e0000 */
[----:B-1----:R-:W-:-:S05]  /*9020*/  IADD3 R2, P1, R2, R7, RZ ;  /* 0x0000000702027210 */ /* 0x002fca0007f3e0ff */
[----:B--2---:R-:W-:-:S05]  /*9030*/  IMAD.X R3, RZ, RZ, R3, P1 ;  /* 0x000000ffff037224 */ /* 0x004fca00008e0603 */
[----:B------:R-:W-:Y:S01]  /*9040*/  @!PT LDS RZ, [RZ] ;  /* 0x00000000fffff984 */ /* 0x000fe20000000800 */
[----:B------:R1:W-:Y:S01]  /*9050*/  LDGSTS.E.BYPASS.LTC128B.128 [R6+0x400], desc[UR50][R2.64], !P0 ;  /* 0x0040000002067fae */ /* 0x0003e2000c101d72 */
[----:B------:R-:W-:-:S03]  /*9060*/  ISETP.LT.OR P0, PT, R8, 0x11, P2 ;  /* 0x000000110800780c */ /* 0x000fc60001701670 */
[----:B-1----:R-:W1:Y:S04]  /*9070*/  SHFL.IDX PT, R2, R16, 0x1, 0x181f ;  /* 0x00381f0010027f89 */ /* 0x002e6800000e0000 */
[----:B------:R-:W2:Y:S01]  /*9080*/  SHFL.IDX PT, R3, R17, 0x1, 0x181f ;  /* 0x00381f0011037f89 */ /* 0x000ea200000e0000 */
[----:B-1----:R-:W-:-:S04]  /*9090*/  IADD3 R2, P1, R2, R7, RZ ;  /* 0x0000000702027210 */ /* 0x002fc80007f3e0ff */
[----:B--2---:R-:W-:-:S05]  /*90a0*/  IADD3.X R3, RZ, R3, RZ, P1, !PT ;  /* 0x00000003ff037210 */ /* 0x004fca0000ffe4ff */
[----:B------:R1:W-:Y:S01]  /*90b0*/  LDGSTS.E.BYPASS.LTC128B.128 [R6+0xc00], desc[UR50][R2.64], !P0 ;  /* 0x00c0000002067fae */ /* 0x0003e2000c101d72 */
[----:B------:R-:W-:-:S03]  /*90c0*/  ISETP.LT.OR P0, PT, R8, 0x21, P2 ;  /* 0x000000210800780c */ /* 0x000fc60001701670 */
[----:B-1----:R-:W1:Y:S04]  /*90d0*/  SHFL.IDX PT, R2, R16, 0x2, 0x181f ;  /* 0x00581f0010027f89 */ /* 0x002e6800000e0000 */
[----:B------:R-:W2:Y:S01]  /*90e0*/  SHFL.IDX PT, R3, R17, 0x2, 0x181f ;  /* 0x00581f0011037f89 */ /* 0x000ea200000e0000 */
[----:B-1----:R-:W-:-:S05]  /*90f0*/  IADD3 R2, P1, R2, R7, RZ ;  /* 0x0000000702027210 */ /* 0x002fca0007f3e0ff */
[----:B--2---:R-:W-:-:S05]  /*9100*/  IMAD.X R3, RZ, RZ, R3, P1 ;  /* 0x000000ffff037224 */ /* 0x004fca00008e0603 */
        /* <DEDUP_REMOVED lines=21> */
[----:B------:R-:W2:Y:S04]  /*9260*/  SHFL.IDX PT, R3, R17, 0x6, 0x181f ;  /* 0x00d81f0011037f89 */ /* 0x000ea800000e0000 */
[----:B------:R-:W3:Y:S01]  /*9270*/  SHFL.IDX PT, R17, R17, 0x7, 0x181f ;  /* 0x00f81f0011117f89 */ /* 0x000ee200000e0000 */
[----:B-1----:R-:W-:-:S05]  /*9280*/  IADD3 R2, P1, R2, R7, RZ ;  /* 0x0000000702027210 */ /* 0x002fca0007f3e0ff */
[----:B--2---:R-:W-:-:S05]  /*9290*/  IMAD.X R3, RZ, RZ, R3, P1 ;  /* 0x000000ffff037224 */ /* 0x004fca00008e0603 */
[----:B------:R1:W-:Y:S04]  /*92a0*/  LDGSTS.E.BYPASS.LTC128B.128 [R6+0x3400], desc[UR50][R2.64], !P0 ;  /* 0x0340000002067fae */ /* 0x0003e8000c101d72 */
[----:B-1-3--:R1:W2:Y:S02]  /*92b0*/  SHFL.IDX PT, R2, R16, 0x7, 0x181f ;  /* 0x00f81f0010027f89 */ /* 0x00a2a400000e0000 */
.L_x_12886:
[----:B------:R-:W-:Y:S01]  /*92c0*/  ISETP.LT.OR P0, PT, R8, 0x71, P2 ;  /* 0x000000710800780c */ /* 0x000fe20001701670 */
[----:B------:R-:W-:Y:S01]  /*92d0*/  ULDC.64 UR4, c[0x0][0x328] ;  /* 0x0000ca0000047ab9 */ /* 0x000fe20000000a00 */
[----:B--2---:R-:W-:Y:S01]  /*92e0*/  IADD3 R2, P1, R2, R7, RZ ;  /* 0x0000000702027210 */ /* 0x004fe20007f3e0ff */
[----:B------:R-:W-:-:S04]  /*92f0*/  IMAD R21, R21, UR4, RZ ;  /* 0x0000000415157c24 */ /* 0x000fc8000f8e02ff */
[----:B------:R-:W-:Y:S02]  /*9300*/  IMAD.X R3, RZ, RZ, R17, P1 ;  /* 0x000000ffff037224 */ /* 0x000fe400008e0611 */
[----:B------:R-:W-:-:S04]  /*9310*/  IMAD R21, R0, UR5, R21 ;  /* 0x0000000500157c24 */ /* 0x000fc8000f8e0215 */
[----:B------:R-:W-:Y:S01]  /*9320*/  @!PT LDS RZ, [RZ] ;  /* 0x00000000fffff984 */ /* 0x000fe20000000800 */
[----:B------:R-:W-:Y:S01]  /*9330*/  @!PT LDS RZ, [RZ] ;  /* 0x00000000fffff984 */ /* 0x000fe20000000800 */
[----:B------:R-:W-:Y:S01]  /*9340*/  @!PT LDS RZ, [RZ] ;  /* 0x00000000fffff984 */ /* 0x000fe20000000800 */
[----:B------:R2:W-:Y:S01]  /*9350*/  LDGSTS.E.BYPASS.LTC128B.128 [R6+0x3c00], desc[UR50][R2.64], !P0 ;  /* 0x03c0000002067fae */ /* 0x0005e2000c101d72 */
[----:B------:R-:W-:Y:S01]  /*9360*/  PLOP3.LUT P0, PT, PT, PT, PT, 0x80, 0x0 ;  /* 0x000000000000781c */ /* 0x000fe20003f0f070 */
[----:B------:R-:W-:Y:S01]  /*9370*/  NOP ;  /* 0x0000000000007918 */ /* 0x000fe20000000000 */
[----:B--2---:R-:W-:Y:S01]  /*9380*/  IMAD.WIDE.U32 R2, R0, UR4, RZ ;  /* 0x0000000400027c25 */ /* 0x004fe2000f8e00ff */
        /* <DEDUP_REMOVED lines=12> */
[----:B-1----:R-:W-:-:S04]  /*9450*/  LEA R16, P1, R2, UR4, 0x1 ;  /* 0x0000000402107c11 */ /* 0x002fc8000f8208ff */
[----:B------:R-:W-:-:S09]  /*9460*/  LEA.HI.X R17, R2, UR5, R3, 0x1, P1 ;  /* 0x0000000502117c11 */ /* 0x000fd200088f0c03 */
.L_x_12777:
        /* <DEDUP_REMOVED lines=11> */
.L_x_12778:
        /* <DEDUP_REMOVED lines=8> */
.L_x_12766:
[----:B0-----:R-:W-:-:S05]  /*95a0*/  IMAD.U32 R0, RZ, RZ, UR41 ;  /* 0x00000029ff007e24 */ /* 0x001fca000f8e00ff */
[----:B------:R-:W-:-:S13]  /*95b0*/  ISETP.NE.AND P0, PT, R0, 0x3, PT ;  /* 0x000000030000780c */ /* 0x000fda0003f05270 */
[----:B------:R-:W-:Y:S05]  /*95c0*/  @!P0 BRA `(.L_x_12780) ;  /* 0x0000000000048947 */ /* 0x000fea0003800000 */
[----:B------:R-:W-:Y:S01]  /*95d0*/  BPT.TRAP 0x1 ;  /* 0x000000040000795c */ /* 0x000fe20000300000 */
.L_x_12780:
[----:B------:R-:W-:Y:S01]  /*95e0*/  LEA R4, R22, UR38, 0x3 ;  /* 0x0000002616047c11 */ /* 0x000fe2000f8e18ff */
[----:B------:R-:W-:Y:S01]  /*95f0*/  BSSY B0, `(.L_x_12781) ;  /* 0x0000006000007945 */ /* 0x000fe20003800000 */
[----:B------:R-:W-:Y:S02]  /*9600*/  SHF.L.U32 R3, R24, 0x1f, RZ ;  /* 0x0000001f18037819 */ /* 0x000fe400000006ff */
[----:B------:R-:W-:Y:S02]  /*9610*/  MOV R5, 0xffffff80 ;  /* 0xffffff8000057802 */ /* 0x000fe40000000f00 */
[----:B------:R-:W0:Y:S03]  /*9620*/  SYNCS.PHASECHK.TRANS64.TRYWAIT P0, [R4+URZ+0x16860], R3 ;  /* 0x01686003040075a7 */ /* 0x000e26000800017f */
[----:B------:R-:W-:Y:S01]  /*9630*/  IMAD R6, R18, R5, UR36 ;  /* 0x0000002412067e24 */ /* 0x000fe2000f8e0205 */
[----:B0-----:R-:W-:Y:S06]  /*9640*/  @!P0 BRA `(.L_x_12782) ;  /* 0x0000003800588947 */ /* 0x001fec0003800000 */
.L_x_12887:
[----:B------:R-:W-:Y:S05]  /*9650*/  BSYNC B0 ;  /* 0x0000000000007941 */ /* 0x000fea0003800000 */
.L_x_12781:
[----:B------:R-:W1:Y:S01]  /*9660*/  S2R R0, SR_TID.X ;  /* 0x0000000000007919 */ /* 0x000e620000002100 */
[----:B------:R-:W-:Y:S01]  /*9670*/  UMOV UR4, 0xffffffff ;  /* 0xffffffff00047882 */ /* 0x000fe20000000000 */
[----:B------:R-:W-:Y:S01]  /*9680*/  LOP3.LUT P2, RZ, R25, 0x2, RZ, 0xc0, !PT ;  /* 0x0000000219ff7812 */ /* 0x000fe2000784c0ff */
[----:B------:R-:W-:Y:S01]  /*9690*/  IMAD R8, R22, 0x2000, R29 ;  /* 0x0000200016087824 */ /* 0x000fe200078e021d */
[----:B-1----:R-:W-:-:S04]  /*96a0*/  SHF.R.U32.HI R0, RZ, 0x3, R0 ;  /* 0x00000003ff007819 */ /* 0x002fc80000011600 */
[----:B------:R-:W-:-:S05]  /*96b0*/  LOP3.LUT R0, R0, 0xf, RZ, 0xc0, !PT ;  /* 0x0000000f00007812 */ /* 0x000fca00078ec0ff */
[----:B------:R-:W-:Y:S01]  /*96c0*/  IMAD.IADD R6, R6, 0x1, -R0 ;  /* 0x0000000106067824 */ /* 0x000fe200078e0a00 */
[----:B------:R-:W-:Y:S06]  /*96d0*/  BRA.DIV UR4, `(.L_x_12783) ;  /* 0x0000003a04487947 */ /* 0x000fec000b800000 */
[----:B------:R-:W0:Y:S01]  /*96e0*/  S2R R2, SR_TID.X ;  /* 0x0000000000027919 */ /* 0x000e220000002100 */
[----:B------:R-:W-:Y:S01]  /*96f0*/  ISETP.LT.OR P0, PT, R6, 0x1, P2 ;  /* 0x000000010600780c */ /* 0x000fe20001701670 */
[----:B------:R-:W-:Y:S04]  /*9700*/  SHFL.IDX PT, R0, R17, RZ, 0x181f ;  /* 0x00181fff11007589 */ /* 0x000fe800000e0000 */
[----:B------:R-:W-:Y:S04]  /*9710*/  SHFL.IDX PT, R14, R16, 0x1, 0x181f ;  /* 0x00381f00100e7f89 */ /* 0x000fe800000e0000 */
[----:B------:R-:W-:Y:S04]  /*9720*/  SHFL.IDX PT, R7, R17, 0x1, 0x181f ;  /* 0x00381f0011077f89 */ /* 0x000fe800000e0000 */
[----:B------:R-:W-:Y:S01]  /*9730*/  SHFL.IDX PT, R10, R16, 0x2, 0x181f ;  /* 0x00581f00100a7f89 */ /* 0x000fe200000e0000 */
[----:B0-----:R-:W-:-:S03]  /*9740*/  IMAD.SHL.U32 R3, R2, 0x8, RZ ;  /* 0x0000000802037824 */ /* 0x001fc600078e00ff */
[----:B------:R-:W0:Y:S02]  /*9750*/  SHFL.IDX PT, R2, R16, RZ, 0x181f ;  /* 0x00181fff10027589 */ /* 0x000e2400000e0000 */
[----:B------:R-:W-:-:S05]  /*9760*/  LOP3.LUT R3, R3, 0x38, RZ, 0xc0, !PT ;  /* 0x0000003803037812 */ /* 0x000fca00078ec0ff */
[----:B------:R-:W-:-:S05]  /*9770*/  IMAD.SHL.U32 R5, R3, 0x2, RZ ;  /* 0x0000000203057824 */ /* 0x000fca00078e00ff */
[----:B0-----:R-:W-:-:S05]  /*9780*/  IADD3 R2, P1, R2, R5, RZ ;  /* 0x0000000502027210 */ /* 0x001fca0007f3e0ff */
[----:B------:R-:W-:Y:S01]  /*9790*/  IMAD.X R3, RZ, RZ, R0, P1 ;  /* 0x000000ffff037224 */ /* 0x000fe200008e0600 */
[----:B------:R-:W-:Y:S02]  /*97a0*/  LEA R0, R8, UR38, 0x1 ;  /* 0x0000002608007c11 */ /* 0x000fe4000f8e08ff */
[----:B------:R-:W0:Y:S04]  /*97b0*/  SHFL.IDX PT, R8, R17, 0x2, 0x181f ;  /* 0x00581f0011087f89 */ /* 0x000e2800000e0000 */
[----:B------:R1:W-:Y:S01]  /*97c0*/  LDGSTS.E.BYPASS.LTC128B.128 [R0+0x400], desc[UR50][R2.64], !P0 ;  /* 0x0040000002007fae */ /* 0x0003e2000c101d72 */
[----:B------:R-:W-:Y:S02]  /*97d0*/  ISETP.LT.OR P0, PT, R6, 0x11, P2 ;  /* 0x000000110600780c */ /* 0x000fe40001701670 */
[----:B-1----:R-:W-:-:S02]  /*97e0*/  IADD3 R2, P1, R14, R5, RZ ;  /* 0x000000050e027210 */ /* 0x002fc40007f3e0ff */
[----:B------:R-:W1:Y:S03]  /*97f0*/  SHFL.IDX PT, R14, R16, 0x3, 0x181f ;  /* 0x00781f00100e7f89 */ /* 0x000e6600000e0000 */
[----:B------:R-:W-:Y:S02]  /*9800*/  IMAD.X R3, RZ, RZ, R7, P1 ;  /* 0x000000ffff037224 */ /* 0x000fe400008e0607 */
[----:B------:R-:W2:Y:S04]  /*9810*/  SHFL.IDX PT, R7, R17, 0x3, 0x181f ;  /* 0x00781f0011077f89 */ /* 0x000ea800000e0000 */
[----:B------:R3:W-:Y:S01]  /*9820*/  LDGSTS.E.BYPASS.LTC128B.128 [R0+0xc00], desc[UR50][R2.64], !P0 ;  /* 0x00c0000002007fae */ /* 0x0007e2000c101d72 */
[----:B------:R-:W-:-:S02]  /*9830*/  ISETP.LT.OR P0, PT, R6, 0x21, P2 ;  /* 0x000000210600780c */ /* 0x000fc40001701670 */
[----:B---3--:R-:W-:Y:S02]  /*9840*/  IADD3 R2, P1, R10, R5, RZ ;  /* 0x000000050a027210 */ /* 0x008fe40007f3e0ff */
[----:B------:R-:W3:Y:S03]  /*9850*/  SHFL.IDX PT, R10, R16, 0x4, 0x181f ;  /* 0x00981f00100a7f89 */ /* 0x000ee600000e0000 */
[----:B0-----:R-:W-:Y:S02]  /*9860*/  IMAD.X R3, RZ, RZ, R8, P1 ;  /* 0x000000ffff037224 */ /* 0x001fe400008e0608 */
[----:B------:R-:W0:Y:S04]  /*9870*/  SHFL.IDX PT, R8, R17, 0x4, 0x181f ;  /* 0x00981f0011087f89 */ /* 0x000e2800000e0000 */
[----:B------:R1:W-:Y:S01]  /*9880*/  LDGSTS.E.BYPASS.LTC128B.128 [R0+0x1400], desc[UR50][R2.64], !P0 ;  /* 0x0140000002007fae */ /* 0x0003e2000c101d72 */
[----:B------:R-:W-:-:S02]  /*9890*/  ISETP.LT.OR P0, PT, R6, 0x31, P2 ;  /* 0x000000310600780c */ /* 0x000fc40001701670 */
[----:B-1----:R-:W-:Y:S02]  /*98a0*/  IADD3 R2, P1, R14, R5, RZ ;  /* 0x000000050e027210 */ /* 0x002fe40007f3e0ff */
[----:B------:R-:W1:Y:S02]  /*98b0*/  SHFL.IDX PT, R14, R16, 0x5, 0x181f ;  /* 0x00b81f00100e7f89 */ /* 0x000e6400000e0000 */
[----:B--2---:R-:W-:Y:S02]  /*98c0*/  IADD3.X R3, RZ, R7, RZ, P1, !PT ;  /* 0x00000007ff037210 */ /* 0x004fe40000ffe4ff */
[----:B------:R-:W2:Y:S05]  /*98d0*/  SHFL.IDX PT, R7, R17, 0x5, 0x181f ;  /* 0x00b81f0011077f89 */ /* 0x000eaa00000e0000 */
        /* <DEDUP_REMOVED lines=9> */
[----:B------:R1:W4:Y:S03]  /*9970*/  SHFL.IDX PT, R14, R16, 0x7, 0x181f ;  /* 0x00f81f00100e7f89 */ /* 0x00032600000e0000 */
[----:B--2---:R-:W-:Y:S02]  /*9980*/  IMAD.X R3, RZ, RZ, R7, P1 ;  /* 0x000000ffff037224 */ /* 0x004fe400008e0607 */
[----:B------:R1:W2:Y:S04]  /*9990*/  SHFL.IDX PT, R7, R17, 0x7, 0x181f ;  /* 0x00f81f0011077f89 */ /* 0x0002a800000e0000 */
[----:B------:R3:W-:Y:S01]  /*99a0*/  LDGSTS.E.BYPASS.LTC128B.128 [R0+0x2c00], desc[UR50][R2.64], !P0 ;  /* 0x02c0000002007fae */ /* 0x0007e2000c101d72 */
[----:B------:R-:W-:-:S02]  /*99b0*/  ISETP.LT.OR P0, PT, R6, 0x61, P2 ;  /* 0x000000610600780c */ /* 0x000fc40001701670 */
[----:B---3--:R-:W-:-:S05]  /*99c0*/  IADD3 R2, P1, R10, R5, RZ ;  /* 0x000000050a027210 */ /* 0x008fca0007f3e0ff */
[----:B0-----:R-:W-:-:S06]  /*99d0*/  IMAD.X R3, RZ, RZ, R8, P1 ;  /* 0x000000ffff037224 */ /* 0x001fcc00008e0608 */
[----:B--2-4-:R1:W-:Y:S02]  /*99e0*/  LDGSTS.E.BYPASS.LTC128B.128 [R0+0x3400], desc[UR50][R2.64], !P0 ;  /* 0x0340000002007fae */ /* 0x0143e4000c101d72 */
.L_x_12905:
[----:B------:R-:W-:Y:S02]  /*99f0*/  ISETP.LT.OR P0, PT, R6, 0x71, P2 ;  /* 0x000000710600780c */ /* 0x000fe40001701670 */
[----:B-1----:R-:W-:-:S05]  /*9a00*/  IADD3 R2, P1, R14, R5, RZ ;  /* 0x000000050e027210 */ /* 0x002fca0007f3e0ff */
[----:B------:R-:W-:-:S06]  /*9a10*/  IMAD.X R3, RZ, RZ, R7, P1 ;  /* 0x000000ffff037224 */ /* 0x000fcc00008e0607 */
[----:B------:R-:W-:Y:S01]  /*9a20*/  @!PT LDS RZ, [RZ] ;  /* 0x00000000fffff984 */ /* 0x000fe20000000800 */
[----:B------:R-:W-:Y:S01]  /*9a30*/  @!PT LDS RZ, [RZ] ;  /* 0x00000000fffff984 */ /* 0x000fe20000000800 */
[----:B------:R-:W-:Y:S01]  /*9a40*/  @!PT LDS RZ, [RZ] ;  /* 0x00000000fffff984 */ /* 0x000fe20000000800 */
[----:B------:R0:W-:Y:S01]  /*9a50*/  LDGSTS.E.BYPASS.LTC128B.128 [R0+0x3c00], desc[UR50][R2.64], !P0 ;  /* 0x03c0000002007fae */ /* 0x0001e2000c101d72 */
[----:B------:R-:W-:Y:S01]  /*9a60*/  PLOP3.LUT P0, PT, PT, PT, PT, 0x80, 0x0 ;  /* 0x000000000000781c */ /* 0x000fe20003f0f070 */
[----:B------:R-:W-:-:S12]  /*9a70*/  NOP ;  /* 0x0000000000007918 */ /* 0x000fd80000000000 */
.L_x_12784:
        /* <DEDUP_REMOVED lines=11> */
.L_x_12785:
[----:B------:R-:W2:Y:S01]  /*9b30*/  LDL.LU R2, [R1+0x8] ;  /* 0x0000080001027983 */ /* 0x000ea20000300800 */
[----:B------:R-:W-:Y:S01]  /*9b40*/  ULDC UR4, c[0x0][0xc34] ;  /* 0x00030d0000047ab9 */ /* 0x000fe20000000800 */
[----:B------:R0:W-:Y:S02]  /*9b50*/  SYNCS.ARRIVE.TRANS64.A1T0 RZ, [R4+URZ+0x16850], RZ ;  /* 0x016850ff04ff79a7 */ /* 0x0001e4000810003f */
[----:B------:R-:W3:Y:S01]  /*9b60*/  LDL.LU R0, [R1+0xc] ;  /* 0x00000c0001007983 */ /* 0x000ee20000300800 */
[----:B------:R-:W-:-:S05]  /*9b70*/  VIADD R22, R22, 0x1 ;  /* 0x0000000116167836 */ /* 0x000fca0000000000 */
[----:B------:R-:W-:-:S04]  /*9b80*/  ISETP.NE.AND P0, PT, R22, 0x2, PT ;  /* 0x000000021600780c */ /* 0x000fc80003f05270 */
[----:B------:R-:W-:Y:S02]  /*9b90*/  SEL R3, RZ, 0x1, P0 ;  /* 0x00000001ff037807 */ /* 0x000fe40000000000 */
[----:B------:R-:W-:Y:S02]  /*9ba0*/  SEL R22, R22, RZ, P0 ;  /* 0x000000ff16167207 */ /* 0x000fe40000000000 */
[----:B------:R-:W-:Y:S01]  /*9bb0*/  LOP3.LUT R24, R24, R3, RZ, 0x3c, !PT ;  /* 0x0000000318187212 */ /* 0x000fe200078e3cff */
[----:B--2---:R-:W-:Y:S01]  /*9bc0*/  VIADD R2, R2, UR43 ;  /* 0x0000002b02027c36 */ /* 0x004fe20008000000 */
[----:B---3--:R-:W-:-:S04]  /*9bd0*/  IADD3 R0, R0, 0x1, RZ ;  /* 0x0000000100007810 */ /* 0x008fc80007ffe0ff */
[----:B------:R0:W-:Y:S01]  /*9be0*/  STL [R1+0x8], R2 ;  /* 0x0000080201007387 */ /* 0x0001e20000100800 */
[----:B------:R-:W-:-:S03]  /*9bf0*/  ISETP.GE.AND P1, PT, R2, UR4, PT ;  /* 0x0000000402007c0c */ /* 0x000fc6000bf26270 */
[----:B------:R0:W-:Y:S10]  /*9c00*/  STL [R1+0xc], R0 ;  /* 0x00000c0001007387 */ /* 0x0001f40000100800 */
[----:B0-----:R-:W-:Y:S05]  /*9c10*/  @!P1 BRA `(.L_x_12786) ;  /* 0xffffffc800909947 */ /* 0x001fea000383ffff */
[----:B------:R-:W-:-:S07]  /*9c20*/  LOP3.LUT R0, R0, 0x1, RZ, 0xc, !PT ;  /* 0x0000000100007812 */ /* 0x000fce00078e0cff */
.L_x_12751:
[----:B------:R-:W0:Y:S01]  /*9c30*/  S2R R3, SR_CgaCtaId ;  /* 0x0000000000037919 */ /* 0x000e220000008800 */
[----:B------:R-:W-:Y:S01]  /*9c40*/  MOV R2, 0x400 ;  /* 0x0000040000027802 */ /* 0x000fe20000000f00 */
[----:B------:R-:W-:Y:S01]  /*9c50*/  BSSY B0, `(.L_x_12787) ;  /* 0x0000005000007945 */ /* 0x000fe20003800000 */
[----:B------:R-:W-:Y:S02]  /*9c60*/  SHF.L.U32 R0, R0, 0x1f, RZ ;  /* 0x0000001f00007819 */ /* 0x000fe400000006ff */
[----:B0-----:R-:W-:-:S04]  /*9c70*/  LEA R7, R3, R2, 0x18 ;  /* 0x0000000203077211 */ /* 0x001fc800078ec0ff */
[----:B------:R-:W0:Y:S02]  /*9c80*/  SYNCS.PHASECHK.TRANS64.TRYWAIT P0, [R7+URZ+0x16820], R0 ;  /* 0x01682000070075a7 */ /* 0x000e24000800017f */
[----:B0-----:R-:W-:Y:S05]  /*9c90*/  @!P0 BRA `(.L_x_12788) ;  /* 0x0000003c00208947 */ /* 0x001fea0003800000 */
.L_x_12906:
[----:B-1----:R-:W-:Y:S05]  /*9ca0*/  BSYNC B0 ;  /* 0x0000000000007941 */ /* 0x002fea0003800000 */
.L_x_12787:
[----:B------:R-:W-:-:S03]  /*9cb0*/  UMOV UR4, 0xffffffff ;  /* 0xffffffff00047882 */ /* 0x000fc60000000000 */
[----:B------:R-:W-:Y:S05]  /*9cc0*/  BRA.DIV UR4, `(.L_x_12789) ;  /* 0x0000003e04287947 */ /* 0x000fea000b800000 */
[----:B0-----:R-:W0:Y:S02]  /*9cd0*/  S2R R0, SR_TID.X ;  /* 0x0000000000007919 */ /* 0x001e240000002100 */
[----:B0-----:R-:W-:-:S04]  /*9ce0*/  SHF.R.U32.HI R0, RZ, 0x5, R0 ;  /* 0x00000005ff007819 */ /* 0x001fc80000011600 */
[----:B------:R-:W-:-:S05]  /*9cf0*/  LOP3.LUT R0, R0, 0x3, RZ, 0xc0, !PT ;  /* 0x0000000300007812 */ /* 0x000fca00078ec0ff */
[----:B------:R0:W1:Y:S02]  /*9d00*/  SHFL.IDX PT, R14, R0, RZ, 0x1f ;  /* 0x00001fff000e7589 */ /* 0x00006400000e0000 */
.L_x_12909:
[----:B-1----:R-:W-:Y:S01]  /*9d10*/  ISETP.NE.AND P0, PT, R14, RZ, PT ;  /* 0x000000ff0e00720c */ /* 0x002fe20003f05270 */
[----:B------:R-:W-:-:S12]  /*9d20*/  BSSY B0, `(.L_x_12790) ;  /* 0x0000024000007945 */ /* 0x000fd80003800000 */
[----:B------:R-:W-:Y:S05]  /*9d30*/  @P0 BRA `(.L_x_12791) ;  /* 0x0000000000880947 */ /* 0x000fea0003800000 */
[----:B------:R-:W-:-:S03]  /*9d40*/  UMOV UR4, 0xffffffff ;  /* 0xffffffff00047882 */ /* 0x000fc60000000000 */
[----:B------:R-:W-:Y:S05]  /*9d50*/  BRA.DIV UR4, `(.L_x_12792) ;  /* 0x0000003e04387947 */ /* 0x000fea000b800000 */
[----:B------:R-:W-:-:S13]  /*9d60*/  ELECT P6, URZ, PT ;  /* 0x00000000003f782f */ /* 0x000fda00038c0000 */
.L_x_12912:
[----:B------:R-:W-:Y:S05]  /*9d70*/  @!P6 BRA `(.L_x_12791) ;  /* 0x000000000078e947 */ /* 0x000fea0003800000 */
[----:B------:R-:W-:-:S06]  /*9d80*/  ULOP3.LUT UR4, UR39, 0x2, URZ, 0xfc, !UPT ;  /* 0x0000000227047892 */ /* 0x000fcc000f8efc3f */
[----:B0-----:R-:W-:-:S05]  /*9d90*/  IMAD.U32 R0, RZ, RZ, UR4 ;  /* 0x00000004ff007e24 */ /* 0x001fca000f8e00ff */
[----:B------:R-:W-:-:S13]  /*9da0*/  ISETP.NE.AND P0, PT, R0, 0x3, PT ;  /* 0x000000030000780c */ /* 0x000fda0003f05270 */
[----:B------:R-:W-:Y:S05]  /*9db0*/  @!P0 BRA `(.L_x_12793) ;  /* 0x0000000000048947 */ /* 0x000fea0003800000 */
[----:B------:R-:W-:Y:S01]  /*9dc0*/  BPT.TRAP 0x1 ;  /* 0x000000040000795c */ /* 0x000fe20000300000 */
.L_x_12793:
[----:B------:R-:W-:Y:S01]  /*9dd0*/  IMAD R5, R22, 0x8, R7 ;  /* 0x0000000816057824 */ /* 0x000fe200078e0207 */
[----:B------:R-:W-:Y:S01]  /*9de0*/  SHF.L.U32 R0, R24, 0x1f, RZ ;  /* 0x0000001f18007819 */ /* 0x000fe200000006ff */
[----:B------:R-:W-:-:S03]  /*9df0*/  VIADD R22, R22, 0x1 ;  /* 0x0000000116167836 */ /* 0x000fc60000000000 */
[----:B------:R-:W0:Y:S02]  /*9e00*/  SYNCS.PHASECHK.TRANS64.TRYWAIT P1, [R5+URZ+0x16840], R0 ;  /* 0x01684000050075a7 */ /* 0x000e24000802017f */
[----:B------:R-:W-:-:S04]  /*9e10*/  ISETP.NE.AND P2, PT, R22, 0x2, PT ;  /* 0x000000021600780c */ /* 0x000fc80003f45270 */
[----:B------:R-:W-:Y:S01]  /*9e20*/  SEL R3, RZ, 0x1, P2 ;  /* 0x00000001ff037807 */ /* 0x000fe20001000000 */
[----:B0-----:R-:W-:Y:S08]  /*9e30*/  @!P1 BRA `(.L_x_12794) ;  /* 0x0000003c00209947 */ /* 0x001ff00003800000 */
.L_x_12913:
[----:B------:R-:W-:Y:S02]  /*9e40*/  SEL R22, R22, RZ, P2 ;  /* 0x000000ff16167207 */ /* 0x000fe40001000000 */
[----:B------:R-:W-:Y:S01]  /*9e50*/  LOP3.LUT R2, R24, R3, RZ, 0x3c, !PT ;  /* 0x0000000318027212 */ /* 0x000fe200078e3cff */
[----:B------:R-:W-:Y:S06]  /*9e60*/  @!P0 BRA `(.L_x_12795) ;  /* 0x0000000000048947 */ /* 0x000fec0003800000 */
[----:B------:R-:W-:Y:S01]  /*9e70*/  BPT.TRAP 0x1 ;  /* 0x000000040000795c */ /* 0x000fe20000300000 */
.L_x_12795:
[----:B------:R-:W-:Y:S01]  /*9e80*/  IMAD R3, R22, 0x8, R7 ;  /* 0x0000000816037824 */ /* 0x000fe200078e0207 */
[----:B------:R-:W-:-:S04]  /*9e90*/  SHF.L.U32 R2, R2, 0x1f, RZ ;  /* 0x0000001f02027819 */ /* 0x000fc800000006ff */
[----:B------:R-:W1:Y:S02]  /*9ea0*/  SYNCS.PHASECHK.TRANS64.TRYWAIT P1, [R3+URZ+0x16840], R2 ;  /* 0x01684002030075a7 */ /* 0x000e64000802017f */
[----:B-1----:R-:W-:Y:S05]  /*9eb0*/  @!P1 BRA `(.L_x_12796) ;  /* 0x0000003c00149947 */ /* 0x002fea0003800000 */
.L_x_12914:
[----:B------:R-:W-:Y:S05]  /*9ec0*/  @!P0 BRA `(.L_x_12797) ;  /* 0x0000000000048947 */ /* 0x000fea0003800000 */
[----:B------:R-:W-:Y:S01]  /*9ed0*/  BPT.TRAP 0x1 ;  /* 0x000000040000795c */ /* 0x000fe20000300000 */
.L_x_12797:
[----:B------:R-:W2:Y:S02]  /*9ee0*/  SYNCS.PHASECHK.TRANS64.TRYWAIT P1, [R5+URZ+0x16860], R0 ;  /* 0x01686000050075a7 */ /* 0x000ea4000802017f */
[----:B--2---:R-:W-:Y:S05]  /*9ef0*/  @!P1 BRA `(.L_x_12798) ;  /* 0x0000003c00189947 */ /* 0x004fea0003800000 */
.L_x_12915:
[----:B------:R-:W-:Y:S05]  /*9f00*/  @!P0 BRA `(.L_x_12799) ;  /* 0x0000000000048947 */ /* 0x000fea0003800000 */
[----:B------:R-:W-:Y:S01]  /*9f10*/  BPT.TRAP 0x1 ;  /* 0x000000040000795c */ /* 0x000fe20000300000 */
.L_x_12799:
[----:B---3--:R3:W4:Y:S02]  /*9f20*/  SYNCS.PHASECHK.TRANS64.TRYWAIT P0, [R3+URZ+0x16860], R2 ;  /* 0x01686002030075a7 */ /* 0x008724000800017f */
[----:B----4-:R-:W-:Y:S05]  /*9f30*/  @!P0 NANOSLEEP.SYNCS 0x989680 ;  /* 0x009896800000895d */ /* 0x010fea0003900000 */
[----:B------:R-:W4:Y:S02]  /*9f40*/  @!P0 SYNCS.PHASECHK.TRANS64 P0, [R3+URZ+0x16860], R2 ;  /* 0x01686002030085a7 */ /* 0x000f24000800007f */
[----:B----4-:R-:W-:Y:S05]  /*9f50*/  @!P0 BRA `(.L_x_12799) ;  /* 0xfffffffc00f08947 */ /* 0x010fea000383ffff */
.L_x_12791:
[----:B------:R-:W-:Y:S05]  /*9f60*/  BSYNC B0 ;  /* 0x0000000000007941 */ /* 0x000fea0003800000 */
.L_x_12790:
[----:B------:R-:W-:Y:S05]  /*9f70*/  EXIT ;  /* 0x000000000000794d */ /* 0x000fea0003800000 */
.L_x_12727:
[----:B0-----:R-:W-:-:S04]  /*9f80*/  IMAD.U32 R3, RZ, RZ, UR44 ;  /* 0x0000002cff037e24 */ /* 0x001fc8000f8e00ff */
[----:B------:R0:W1:Y:S03]  /*9f90*/  SYNCS.PHASECHK.TRANS64.TRYWAIT P1, [R3+URZ+0x16800], R0 ;  /* 0x01680000030075a7 */ /* 0x000066000802017f */
[----:B-1----:R-:W-:Y:S05]  /*9fa0*/  @!P1 NANOSLEEP.SYNCS 0x989680 ;  /* 0x009896800000995d */ /* 0x002fea0003900000 */
[----:B------:R-:W1:Y:S02]  /*9fb0*/  @!P1 SYNCS.PHASECHK.TRANS64 P1, [R3+URZ+0x16800], R0 ;  /* 0x01680000030095a7 */ /* 0x000e64000802007f */
[----:B-1----:R-:W-:Y:S05]  /*9fc0*/  @!P1 BRA `(.L_x_12727) ;  /* 0xfffffffc00ec9947 */ /* 0x002fea000383ffff */
[----:B------:R-:W-:Y:S05]  /*9fd0*/  BRA `(.L_x_12800) ;  /* 0xffffff7000287947 */ /* 0x000fea000383ffff */
.L_x_12731:
[----:B-1----:R1:W2:Y:S02]  /*9fe0*/  SYNCS.PHASECHK.TRANS64.TRYWAIT P1, [R4+URZ+0x16830], R3 ;  /* 0x01683003040075a7 */ /* 0x0022a4000802017f */
[----:B--2---:R-:W-:Y:S05]  /*9ff0*/  @!P1 NANOSLEEP.SYNCS 0x989680 ;  /* 0x009896800000995d */ /* 0x004fea0003900000 */
[----:B------:R-:W2:Y:S02]  /*a000*/  @!P1 SYNCS.PHASECHK.TRANS64 P1, [R4+URZ+0x16830], R3 ;  /* 0x01683003040095a7 */ /* 0x000ea4000802007f */
[----:B--2---:R-:W-:Y:S05]  /*a010*/  @!P1 BRA `(.L_x_12731) ;  /* 0xfffffffc00f09947 */ /* 0x004fea000383ffff */
[----:B------:R-:W-:Y:S05]  /*a020*/  BRA `(.L_x_12730) ;  /* 0xffffff7000487947 */ /* 0x000fea000383ffff */
.L_x_12737:
[----:B-1----:R-:W-:-:S04]  /*a030*/  IMAD.U32 R3, RZ, RZ, UR6 ;  /* 0x00000006ff037e24 */ /* 0x002fc8000f8e00ff */
[----:B------:R1:W2:Y:S03]  /*a040*/  SYNCS.PHASECHK.TRANS64.TRYWAIT P1, [R3+URZ+0x16830], R0 ;  /* 0x01683000030075a7 */ /* 0x0002a6000802017f */
[----:B--2---:R-:W-:Y:S05]  /*a050*/  @!P1 NANOSLEEP.SYNCS 0x989680 ;  /* 0x009896800000995d */ /* 0x004fea0003900000 */
[----:B------:R-:W2:Y:S02]  /*a060*/  @!P1 SYNCS.PHASECHK.TRANS64 P1, [R3+URZ+0x16830], R0 ;  /* 0x01683000030095a7 */ /* 0x000ea4000802007f */
[----:B--2---:R-:W-:Y:S05]  /*a070*/  @!P1 BRA `(.L_x_12737) ;  /* 0xfffffffc00ec9947 */ /* 0x004fea000383ffff */
[----:B------:R-:W-:Y:S05]  /*a080*/  BRA `(.L_x_12734) ;  /* 0xffffff9000647947 */ /* 0x000fea000383ffff */
.L_x_12741:
[----:B-1----:R-:W-:-:S04]  /*a090*/  IMAD.U32 R3, RZ, RZ, UR6 ;  /* 0x00000006ff037e24 */ /* 0x002fc8000f8e00ff */
[----:B------:R1:W2:Y:S03]  /*a0a0*/  SYNCS.PHASECHK.TRANS64.TRYWAIT P1, [R3+URZ+0x16850], R0 ;  /* 0x01685000030075a7 */ /* 0x0002a6000802017f */
[----:B--2---:R-:W-:Y:S05]  /*a0b0*/  @!P1 NANOSLEEP.SYNCS 0x989680 ;  /* 0x009896800000995d */ /* 0x004fea0003900000 */
[----:B------:R-:W2:Y:S02]  /*a0c0*/  @!P1 SYNCS.PHASECHK.TRANS64 P1, [R3+URZ+0x16850], R0 ;  /* 0x01685000030095a7 */ /* 0x000ea4000802007f */
[----:B--2---:R-:W-:Y:S05]  /*a0d0*/  @!P1 BRA `(.L_x_12741) ;  /* 0xfffffffc00ec9947 */ /* 0x004fea000383ffff */
[----:B------:R-:W-:Y:S05]  /*a0e0*/  BRA `(.L_x_12738) ;  /* 0xffffff9000e07947 */ /* 0x000fea000383ffff */
.L_x_12748:
[----:B-1----:R-:W-:-:S04]  /*a0f0*/  MOV R11, UR4 ;  /* 0x00000004000b7c02 */ /* 0x002fc80008000f00 */
[----:B------:R1:W2:Y:S03]  /*a100*/  SYNCS.PHASECHK.TRANS64.TRYWAIT P1, [R11+URZ+0x16850], R4 ;  /* 0x016850040b0075a7 */ /* 0x0002a6000802017f */
[----:B--2---:R-:W-:Y:S05]  /*a110*/  @!P1 NANOSLEEP.SYNCS 0x989680 ;  /* 0x009896800000995d */ /* 0x004fea0003900000 */
[----:B------:R-:W2:Y:S02]  /*a120*/  @!P1 SYNCS.PHASECHK.TRANS64 P1, [R11+URZ+0x16850], R4 ;  /* 0x016850040b0095a7 */ /* 0x000ea4000802007f */
[----:B--2---:R-:W-:Y:S05]  /*a130*/  @!P1 BRA `(.L_x_12748) ;  /* 0xfffffffc00ec9947 */ /* 0x004fea000383ffff */
[----:B------:R-:W-:Y:S05]  /*a140*/  BRA `(.L_x_12747) ;  /* 0xffffffac00507947 */ /* 0x000fea000383ffff */
.L_x_12755:
        /* <DEDUP_REMOVED lines=11> */
.L_x_12802:
[----:B------:R-:W-:Y:S05]  /*a200*/  BSYNC B0 ;  /* 0x0000000000007941 */ /* 0x000fea0003800000 */
.L_x_12801:
[----:B------:R-:W-:Y:S05]  /*a210*/  BRA `(.L_x_12803) ;  /* 0xffffffcc00107947 */ /* 0x000fea000383ffff */
.L_x_12758:
[----:B0-----:R0:W1:Y:S02]  /*a220*/  SYNCS.PHASECHK.TRANS64.TRYWAIT P0, [R0+URZ+0x16840], R2 ;  /* 0x01684002000075a7 */ /* 0x001064000800017f */
[----:B-1----:R-:W-:Y:S05]  /*a230*/  @!P0 NANOSLEEP.SYNCS 0x989680 ;  /* 0x009896800000895d */ /* 0x002fea0003900000 */
[----:B------:R-:W1:Y:S02]  /*a240*/  @!P0 SYNCS.PHASECHK.TRANS64 P0, [R0+URZ+0x16840], R2 ;  /* 0x01684002000085a7 */ /* 0x000e64000800007f */
[----:B-1----:R-:W-:Y:S05]  /*a250*/  @!P0 BRA `(.L_x_12758) ;  /* 0xfffffffc00f08947 */ /* 0x002fea000383ffff */
[----:B------:R-:W-:Y:S05]  /*a260*/  BRA `(.L_x_12804) ;  /* 0xffffffcc006c7947 */ /* 0x000fea000383ffff */
.L_x_12759:
        /* <DEDUP_REMOVED lines=8> */
.L_x_12806:
[----:B------:R-:W-:Y:S05]  /*a2f0*/  BSYNC B0 ;  /* 0x0000000000007941 */ /* 0x000fea0003800000 */
.L_x_12805:
[----:B------:R-:W-:Y:S01]  /*a300*/  IMAD.MOV.U32 R13, RZ, RZ, R4 ;  /* 0x000000ffff0d7224 */ /* 0x000fe200078e0004 */
[----:B------:R-:W-:Y:S01]  /*a310*/  ISETP.GE.AND P1, PT, R9, 0x1, PT ;  /* 0x000000010900780c */ /* 0x000fe20003f26270 */
[----:B------:R-:W-:Y:S02]  /*a320*/  IMAD.MOV.U32 R12, RZ, RZ, RZ ;  /* 0x000000ffff0c7224 */ /* 0x000fe400078e00ff */
[----:B------:R-:W-:Y:S02]  /*a330*/  IMAD.MOV.U32 R11, RZ, RZ, 0x181f ;  /* 0x0000181fff0b7424 */ /* 0x000fe400078e00ff */
[----:B------:R-:W-:Y:S02]  /*a340*/  IMAD.MOV.U32 R15, RZ, RZ, -0x1 ;  /* 0xffffffffff0f7424 */ /* 0x000fe400078e00ff */
[----:B------:R-:W-:-:S07]  /*a350*/  IMAD.MOV.U32 R2, RZ, RZ, R14 ;  /* 0x000000ffff027224 */ /* 0x000fce00078e000e */
[----:B------:R-:W-:Y:S05]  /*a360*/  WARPSYNC.COLLECTIVE R15, `(.L_x_12807) ;  /* 0x000000000f087348 */ /* 0x000fea0003c00000 */
[----:B------:R0:W1:Y:S02]  /*a370*/  SHFL.IDX P6, R14, R13, R12, R11 ;  /* 0x0000000c0d0e7389 */ /* 0x00006400000c000b */
[----:B01----:R-:W-:Y:S01]  /*a380*/  ENDCOLLECTIVE ;  /* 0x000000000000791b */ /* 0x003fe20003800000 */
.L_x_12807:
[----:B------:R-:W-:Y:S02]  /*a390*/  @P1 LEA R7, R6, UR38, 0x1 ;  /* 0x0000002606071c11 */ /* 0x000fe4000f8e08ff */
[----:B------:R-:W-:Y:S01]  /*a3a0*/  MOV R13, R5 ;  /* 0x00000005000d7202 */ /* 0x000fe20000000f00 */
[----:B------:R-:W-:Y:S02]  /*a3b0*/  IMAD.MOV.U32 R12, RZ, RZ, 0x1 ;  /* 0x00000001ff0c7424 */ /* 0x000fe400078e00ff */
[----:B------:R-:W-:-:S07]  /*a3c0*/  IMAD.MOV.U32 R3, RZ, RZ, R14 ;  /* 0x000000ffff037224 */ /* 0x000fce00078e000e */
[----:B------:R-:W-:Y:S05]  /*a3d0*/  WARPSYNC.COLLECTIVE R15, `(.L_x_12808) ;  /* 0x000000000f087348 */ /* 0x000fea0003c00000 */
[----:B------:R0:W1:Y:S02]  /*a3e0*/  SHFL.IDX P6, R14, R13, R12, R11 ;  /* 0x0000000c0d0e7389 */ /* 0x00006400000c000b */
[----:B01----:R-:W-:Y:S01]  /*a3f0*/  ENDCOLLECTIVE ;  /* 0x000000000000791b */ /* 0x003fe20003800000 */
.L_x_12808:
        /* <DEDUP_REMOVED lines=9> */
[----:B------:R0:W-:Y:S01]  /*a490*/  @P1 LDGSTS.E.BYPASS.LTC128B.128 [R7+0xe400], desc[UR50][R2.64], !P2 ;  /* 0x0e40000002071fae */ /* 0x0001e2000d101d72 */
[----:B------:R-:W-:Y:S01]  /*a4a0*/  ISETP.GE.AND P1, PT, R9, 0x11, PT ;  /* 0x000000110900780c */ /* 0x000fe20003f26270 */
[----:B0-----:R-:W-:-:S12]  /*a4b0*/  IMAD.MOV.U32 R2, RZ, RZ, R14 ;  /* 0x000000ffff027224 */ /* 0x001fd800078e000e */
[----:B------:R-:W-:Y:S05]  /*a4c0*/  WARPSYNC.COLLECTIVE R15, `(.L_x_12809) ;  /* 0x000000000f087348 */ /* 0x000fea0003c00000 */
[----:B------:R0:W1:Y:S02]  /*a4d0*/  SHFL.IDX P6, R14, R13, R12, R11 ;  /* 0x0000000c0d0e7389 */ /* 0x00006400000c000b */
[----:B01----:R-:W-:Y:S01]  /*a4e0*/  ENDCOLLECTIVE ;  /* 0x000000000000791b */ /* 0x003fe20003800000 */
.L_x_12809:
[----:B------:R-:W-:Y:S01]  /*a4f0*/  @P1 LEA R7, R6, UR38, 0x1 ;  /* 0x0000002606071c11 */ /* 0x000fe2000f8e08ff */
[----:B------:R-:W-:Y:S02]  /*a500*/  IMAD.MOV.U32 R13, RZ, RZ, R5 ;  /* 0x000000ffff0d7224 */ /* 0x000fe400078e0005 */
[----:B------:R-:W-:Y:S02]  /*a510*/  IMAD.MOV.U32 R12, RZ, RZ, 0x2 ;  /* 0x00000002ff0c7424 */ /* 0x000fe400078e00ff */
[----:B------:R-:W-:-:S07]  /*a520*/  IMAD.MOV.U32 R3, RZ, RZ, R14 ;  /* 0x000000ffff037224 */ /* 0x000fce00078e000e */
[----:B------:R-:W-:Y:S05]  /*a530*/  WARPSYNC.COLLECTIVE R15, `(.L_x_12810) ;  /* 0x000000000f087348 */ /* 0x000fea0003c00000 */
[----:B------:R0:W1:Y:S02]  /*a540*/  SHFL.IDX P6, R14, R13, R12, R11 ;  /* 0x0000000c0d0e7389 */ /* 0x00006400000c000b */
[----:B01----:R-:W-:Y:S01]  /*a550*/  ENDCOLLECTIVE ;  /* 0x000000000000791b */ /* 0x003fe20003800000 */
.L_x_12810:
        /* <DEDUP_REMOVED lines=10> */
[----:B------:R-:W-:Y:S02]  /*a600*/  ISETP.GE.AND P1, PT, R9, 0x21, PT ;  /* 0x000000210900780c */ /* 0x000fe40003f26270 */
[----:B0-----:R-:W-:-:S11]  /*a610*/  MOV R2, R14 ;  /* 0x0000000e00027202 */ /* 0x001fd60000000f00 */
[----:B------:R-:W-:Y:S05]  /*a620*/  WARPSYNC.COLLECTIVE R15, `(.L_x_12811) ;  /* 0x000000000f087348 */ /* 0x000fea0003c00000 */
[----:B------:R0:W1:Y:S02]  /*a630*/  SHFL.IDX P6, R14, R13, R12, R11 ;  /* 0x0000000c0d0e7389 */ /* 0x00006400000c000b */
[----:B01----:R-:W-:Y:S01]  /*a640*/  ENDCOLLECTIVE ;  /* 0x000000000000791b */ /* 0x003fe20003800000 */
.L_x_12811:
[----:B------:R-:W-:Y:S01]  /*a650*/  @P1 LEA R7, R6, UR38, 0x1 ;  /* 0x0000002606071c11 */ /* 0x000fe2000f8e08ff */
[----:B------:R-:W-:Y:S02]  /*a660*/  IMAD.MOV.U32 R13, RZ, RZ, R5 ;  /* 0x000000ffff0d7224 */ /* 0x000fe400078e0005 */
[----:B------:R-:W-:Y:S02]  /*a670*/  IMAD.MOV.U32 R12, RZ, RZ, 0x3 ;  /* 0x00000003ff0c7424 */ /* 0x000fe400078e00ff */
[----:B------:R-:W-:-:S07]  /*a680*/  IMAD.MOV.U32 R3, RZ, RZ, R14 ;  /* 0x000000ffff037224 */ /* 0x000fce00078e000e */
[----:B------:R-:W-:Y:S05]  /*a690*/  WARPSYNC.COLLECTIVE R15, `(.L_x_12812) ;  /* 0x000000000f087348 */ /* 0x000fea0003c00000 */
[----:B------:R0:W1:Y:S02]  /*a6a0*/  SHFL.IDX P6, R14, R13, R12, R11 ;  /* 0x0000000c0d0e7389 */ /* 0x00006400000c000b */
[----:B01----:R-:W-:Y:S01]  /*a6b0*/  ENDCOLLECTIVE ;  /* 0x000000000000791b */ /* 0x003fe20003800000 */
.L_x_12812:
        /* <DEDUP_REMOVED lines=15> */
.L_x_12813:
[----:B------:R-:W-:Y:S01]  /*a7b0*/  @P1 LEA R7, R6, UR38, 0x1 ;  /* 0x0000002606071c11 */ /* 0x000fe2000f8e08ff */
[----:B------:R-:W-:Y:S02]  /*a7c0*/  IMAD.MOV.U32 R13, RZ, RZ, R5 ;  /* 0x000000ffff0d7224 */ /* 0x000fe400078e0005 */
[----:B------:R-:W-:Y:S01]  /*a7d0*/  IMAD.MOV.U32 R12, RZ, RZ, 0x4 ;  /* 0x00000004ff0c7424 */ /* 0x000fe200078e00ff */
[----:B------:R-:W-:-:S07]  /*a7e0*/  MOV R3, R14 ;  /* 0x0000000e00037202 */ /* 0x000fce0000000f00 */
[----:B------:R-:W-:Y:S05]  /*a7f0*/  WARPSYNC.COLLECTIVE R15, `(.L_x_12814) ;  /* 0x000000000f087348 */ /* 0x000fea0003c00000 */
[----:B------:R0:W1:Y:S02]  /*a800*/  SHFL.IDX P6, R14, R13, R12, R11 ;  /* 0x0000000c0d0e7389 */ /* 0x00006400000c000b */
[----:B01----:R-:W-:Y:S01]  /*a810*/  ENDCOLLECTIVE ;  /* 0x000000000000791b */ /* 0x003fe20003800000 */
.L_x_12814:
        /* <DEDUP_REMOVED lines=15> */
.L_x_12815:
[----:B------:R-:W-:Y:S02]  /*a910*/  @P1 LEA R7, R6, UR38, 0x1 ;  /* 0x0000002606071c11 */ /* 0x000fe4000f8e08ff */
[----:B------:R-:W-:Y:S01]  /*a920*/  MOV R13, R5 ;  /* 0x00000005000d7202 */ /* 0x000fe20000000f00 */
[----:B------:R-:W-:Y:S02]  /*a930*/  IMAD.MOV.U32 R12, RZ, RZ, 0x5 ;  /* 0x00000005ff0c7424 */ /* 0x000fe400078e00ff */
[----:B------:R-:W-:-:S07]  /*a940*/  IMAD.MOV.U32 R3, RZ, RZ, R14 ;  /* 0x000000ffff037224 */ /* 0x000fce00078e000e */
[----:B------:R-:W-:Y:S05]  /*a950*/  WARPSYNC.COLLECTIVE R15, `(.L_x_12816) ;  /* 0x000000000f087348 */ /* 0x000fea0003c00000 */
[----:B------:R0:W1:Y:S02]  /*a960*/  SHFL.IDX P6, R14, R13, R12, R11 ;  /* 0x0000000c0d0e7389 */ /* 0x00006400000c000b */
[----:B01----:R-:W-:Y:S01]  /*a970*/  ENDCOLLECTIVE ;  /* 0x000000000000791b */ /* 0x003fe20003800000 */
.L_x_12816:
        /* <DEDUP_REMOVED lines=15> */
.L_x_12817:
[----:B------:R-:W-:Y:S01]  /*aa70*/  @P1 LEA R7, R6, UR38, 0x1 ;  /* 0x0000002606071c11 */ /* 0x000fe2000f8e08ff */
[----:B------:R-:W-:Y:S02]  /*aa80*/  IMAD.MOV.U32 R13, RZ, RZ, R5 ;  /* 0x000000ffff0d7224 */ /* 0x000fe400078e0005 */
[----:B------:R-:W-:Y:S02]  /*aa90*/  IMAD.MOV.U32 R12, RZ, RZ, 0x6 ;  /* 0x00000006ff0c7424 */ /* 0x000fe400078e00ff */
[----:B------:R-:W-:-:S07]  /*aaa0*/  IMAD.MOV.U32 R3, RZ, RZ, R14 ;  /* 0x000000ffff037224 */ /* 0x000fce00078e000e */
[----:B------:R-:W-:Y:S05]  /*aab0*/  WARPSYNC.COLLECTIVE R15, `(.L_x_12818) ;  /* 0x000000000f087348 */ /* 0x000fea0003c00000 */
[----:B------:R0:W1:Y:S02]  /*aac0*/  SHFL.IDX P6, R14, R13, R12, R11 ;  /* 0x0000000c0d0e7389 */ /* 0x00006400000c000b */
[----:B01----:R-:W-:Y:S01]  /*aad0*/  ENDCOLLECTIVE ;  /* 0x000000000000791b */ /* 0x003fe20003800000 */
.L_x_12818:
        /* <DEDUP_REMOVED lines=15> */
.L_x_12819:
[----:B------:R-:W-:Y:S01]  /*abd0*/  @P1 LEA R7, R6, UR38, 0x1 ;  /* 0x0000002606071c11 */ /* 0x000fe2000f8e08ff */
[----:B------:R-:W-:Y:S02]  /*abe0*/  IMAD.MOV.U32 R13, RZ, RZ, R5 ;  /* 0x000000ffff0d7224 */ /* 0x000fe400078e0005 */
[----:B------:R-:W-:Y:S02]  /*abf0*/  IMAD.MOV.U32 R12, RZ, RZ, 0x7 ;  /* 0x00000007ff0c7424 */ /* 0x000fe400078e00ff */
[----:B------:R-:W-:-:S07]  /*ac00*/  IMAD.MOV.U32 R3, RZ, RZ, R14 ;  /* 0x000000ffff037224 */ /* 0x000fce00078e000e */
[----:B------:R-:W-:Y:S05]  /*ac10*/  WARPSYNC.COLLECTIVE R15, `(.L_x_12820) ;  /* 0x000000000f087348 */ /* 0x000fea0003c00000 */
[----:B------:R0:W1:Y:S02]  /*ac20*/  SHFL.IDX P6, R14, R13, R12, R11 ;  /* 0x0000000c0d0e7389 */ /* 0x00006400000c000b */
[----:B01----:R-:W-:Y:S01]  /*ac30*/  ENDCOLLECTIVE ;  /* 0x000000000000791b */ /* 0x003fe20003800000 */
.L_x_12820:
        /* <DEDUP_REMOVED lines=14> */
.L_x_12821:
[----:B------:R-:W-:Y:S05]  /*ad20*/  BRA `(.L_x_12822) ;  /* 0xffffffc800587947 */ /* 0x000fea000383ffff */
.L_x_12763:
        /* <DEDUP_REMOVED lines=8> */
.L_x_12823:
[C---:B------:R-:W-:Y:S02]  /*adb0*/  ISETP.GE.AND P1, PT, R0.reuse, UR37, PT ;  /* 0x0000002500007c0c */ /* 0x040fe4000bf26270 */
[----:B------:R-:W-:Y:S01]  /*adc0*/  IADD3 R8, R0, 0x10, RZ ;  /* 0x0000001000087810 */ /* 0x000fe20007ffe0ff */
[----:B------:R-:W-:Y:S02]  /*add0*/  IMAD.MOV.U32 R13, RZ, RZ, R5 ;  /* 0x000000ffff0d7224 */ /* 0x000fe400078e0005 */
[----:B------:R-:W-:-:S08]  /*ade0*/  IMAD.MOV.U32 R2, RZ, RZ, R14 ;  /* 0x000000ffff027224 */ /* 0x000fd000078e000e */
[----:B------:R-:W-:Y:S05]  /*adf0*/  WARPSYNC.COLLECTIVE R15, `(.L_x_12824) ;  /* 0x000000000f087348 */ /* 0x000fea0003c00000 */
[----:B------:R0:W1:Y:S02]  /*ae00*/  SHFL.IDX P6, R14, R13, R12, R11 ;  /* 0x0000000c0d0e7389 */ /* 0x00006400000c000b */
[----:B01----:R-:W-:Y:S01]  /*ae10*/  ENDCOLLECTIVE ;  /* 0x000000000000791b */ /* 0x003fe20003800000 */
.L_x_12824:
[----:B------:R-:W-:Y:S02]  /*ae20*/  IMAD.MOV.U32 R13, RZ, RZ, R4 ;  /* 0x000000ffff0d7224 */ /* 0x000fe400078e0004 */
[----:B------:R-:W-:Y:S02]  /*ae30*/  IMAD.MOV.U32 R12, RZ, RZ, 0x1 ;  /* 0x00000001ff0c7424 */ /* 0x000fe400078e00ff */
[----:B------:R-:W-:-:S07]  /*ae40*/  IMAD.MOV.U32 R3, RZ, RZ, R14 ;  /* 0x000000ffff037224 */ /* 0x000fce00078e000e */
[----:B------:R-:W-:Y:S05]  /*ae50*/  WARPSYNC.COLLECTIVE R15, `(.L_x_12825) ;  /* 0x000000000f087348 */ /* 0x000fea0003c00000 */
[----:B------:R0:W1:Y:S02]  /*ae60*/  SHFL.IDX P6, R14, R13, R12, R11 ;  /* 0x0000000c0d0e7389 */ /* 0x00006400000c000b */
[----:B01----:R-:W-:Y:S01]  /*ae70*/  ENDCOLLECTIVE ;  /* 0x000000000000791b */ /* 0x003fe20003800000 */
.L_x_12825:
[----:B------:R-:W-:-:S05]  /*ae80*/  @!P1 LEA R3, P0, R20, R3, 0x1 ;  /* 0x0000000314039211 */ /* 0x000fca00078008ff */
[----:B------:R-:W-:Y:S01]  /*ae90*/  @!P1 IMAD.X R2, RZ, RZ, R2, P0 ;  /* 0x000000ffff029224 */ /* 0x000fe200000e0602 */
[----:B------:R-:W-:Y:S01]  /*aea0*/  ISETP.GE.AND P0, PT, R8, UR37, PT ;  /* 0x0000002508007c0c */ /* 0x000fe2000bf06270 */
[----:B------:R-:W-:-:S03]  /*aeb0*/  VIADD R8, R0, 0x20 ;  /* 0x0000002000087836 */ /* 0x000fc60000000000 */
[----:B------:R-:W-:Y:S01]  /*aec0*/  @!P1 LOP3.LUT R3, R3, R2, RZ, 0x3c, !PT ;  /* 0x0000000203039212 */ /* 0x000fe200078e3cff */
[----:B------:R-:W-:-:S03]  /*aed0*/  IMAD.MOV.U32 R13, RZ, RZ, R5 ;  /* 0x000000ffff0d7224 */ /* 0x000fc600078e0005 */
[----:B------:R-:W-:-:S04]  /*aee0*/  @!P1 LOP3.LUT R2, R3, R2, RZ, 0x3c, !PT ;  /* 0x0000000203029212 */ /* 0x000fc800078e3cff */
[----:B------:R-:W-:-:S05]  /*aef0*/  @!P1 LOP3.LUT R3, R3, R2, RZ, 0x3c, !PT ;  /* 0x0000000203039212 */ /* 0x000fca00078e3cff */
[----:B------:R-:W-:Y:S01]  /*af00*/  @!PT LDS RZ, [RZ] ;  /* 0x00000000fffff984 */ /* 0x000fe20000000800 */
[----:B------:R-:W-:Y:S01]  /*af10*/  @!PT LDS RZ, [RZ] ;  /* 0x00000000fffff984 */ /* 0x000fe20000000800 */
[----:B------:R-:W-:Y:S01]  /*af20*/  @!PT LDS RZ, [RZ] ;  /* 0x00000000fffff984 */ /* 0x000fe20000000800 */
[----:B------:R0:W-:Y:S02]  /*af30*/  @!P1 LDGSTS.E.BYPASS.LTC128B.128 [R18+0x8400], desc[UR50][R2.64], !P5 ;  /* 0x0840000002129fae */ /* 0x0001e4000e901d72 */
[----:B0-----:R-:W-:-:S07]  /*af40*/  IMAD.MOV.U32 R2, RZ, RZ, R14 ;  /* 0x000000ffff027224 */ /* 0x001fce00078e000e */
[----:B------:R-:W-:Y:S05]  /*af50*/  WARPSYNC.COLLECTIVE R15, `(.L_x_12826) ;  /* 0x000000000f087348 */ /* 0x000fea0003c00000 */
[----:B------:R0:W1:Y:S02]  /*af60*/  SHFL.IDX P6, R14, R13, R12, R11 ;  /* 0x0000000c0d0e7389 */ /* 0x00006400000c000b */
[----:B01----:R-:W-:Y:S01]  /*af70*/  ENDCOLLECTIVE ;  /* 0x000000000000791b */ /* 0x003fe20003800000 */
.L_x_12826:
[----:B------:R-:W-:Y:S01]  /*af80*/  MOV R13, R4 ;  /* 0x00000004000d7202 */ /* 0x000fe20000000f00 */
[----:B------:R-:W-:Y:S02]  /*af90*/  IMAD.MOV.U32 R12, RZ, RZ, 0x2 ;  /* 0x00000002ff0c7424 */ /* 0x000fe400078e00ff */
[----:B------:R-:W-:-:S07]  /*afa0*/  IMAD.MOV.U32 R3, RZ, RZ, R14 ;  /* 0x000000ffff037224 */ /* 0x000fce00078e000e */
[----:B------:R-:W-:Y:S05]  /*afb0*/  WARPSYNC.COLLECTIVE R15, `(.L_x_12827) ;  /* 0x000000000f087348 */ /* 0x000fea0003c00000 */
[----:B------:R0:W1:Y:S02]  /*afc0*/  SHFL.IDX P6, R14, R13, R12, R11 ;  /* 0x0000000c0d0e7389 */ /* 0x00006400000c000b */
[----:B01----:R-:W-:Y:S01]  /*afd0*/  ENDCOLLECTIVE ;  /* 0x000000000000791b */ /* 0x003fe20003800000 */
.L_x_12827:
        /* <DEDUP_REMOVED lines=9> */
[----:B------:R0:W-:Y:S01]  /*b070*/  @!P0 LDGSTS.E.BYPASS.LTC128B.128 [R18+0x8c00], desc[UR50][R2.64], !P5 ;  /* 0x08c0000002128fae */ /* 0x0001e2000e901d72 */
[----:B------:R-:W-:Y:S01]  /*b080*/  ISETP.GE.AND P0, PT, R8, UR37, PT ;  /* 0x0000002508007c0c */ /* 0x000fe2000bf06270 */
[----:B------:R-:W-:Y:S02]  /*b090*/  VIADD R8, R0, 0x30 ;  /* 0x0000003000087836 */ /* 0x000fe40000000000 */
[----:B0-----:R-:W-:-:S10]  /*b0a0*/  IMAD.MOV.U32 R2, RZ, RZ, R14 ;  /* 0x000000ffff027224 */ /* 0x001fd400078e000e */
[----:B------:R-:W-:Y:S05]  /*b0b0*/  WARPSYNC.COLLECTIVE R15, `(.L_x_12828) ;  /* 0x000000000f087348 */ /* 0x000fea0003c00000 */
[----:B------:R0:W1:Y:S02]  /*b0c0*/  SHFL.IDX P6, R14, R13, R12, R11 ;  /* 0x0000000c0d0e7389 */ /* 0x00006400000c000b */
[----:B01----:R-:W-:Y:S01]  /*b0d0*/  ENDCOLLECTIVE ;  /* 0x000000000000791b */ /* 0x003fe20003800000 */
.L_x_12828:
[----:B------:R-:W-:Y:S01]  /*b0e0*/  IMAD.MOV.U32 R13, RZ, RZ, R4 ;  /* 0x000000ffff0d7224 */ /* 0x000fe200078e0004 */
[----:B------:R-:W-:Y:S01]  /*b0f0*/  MOV R12, 0x3 ;  /* 0x00000003000c7802 */ /* 0x000fe20000000f00 */
[----:B------:R-:W-:-:S07]  /*b100*/  IMAD.MOV.U32 R3, RZ, RZ, R14 ;  /* 0x000000ffff037224 */ /* 0x000fce00078e000e */
[----:B------:R-:W-:Y:S05]  /*b110*/  WARPSYNC.COLLECTIVE R15, `(.L_x_12829) ;  /* 0x000000000f087348 */ /* 0x000fea0003c00000 */
[----:B------:R0:W1:Y:S02]  /*b120*/  SHFL.IDX P6, R14, R13, R12, R11 ;  /* 0x0000000c0d0e7389 */ /* 0x00006400000c000b */
[----:B01----:R-:W-:Y:S01]  /*b130*/  ENDCOLLECTIVE ;  /* 0x000000000000791b */ /* 0x003fe20003800000 */
.L_x_12829:
        /* <DEDUP_REMOVED lines=16> */
.L_x_12830:
[----:B------:R-:W-:Y:S02]  /*b240*/  IMAD.MOV.U32 R13, RZ, RZ, R4 ;  /* 0x000000ffff0d7224 */ /* 0x000fe400078e0004 */
[----:B------:R-:W-:Y:S02]  /*b250*/  IMAD.MOV.U32 R12, RZ, RZ, 0x4 ;  /* 0x00000004ff0c7424 */ /* 0x000fe400078e00ff */
[----:B------:R-:W-:-:S07]  /*b260*/  IMAD.MOV.U32 R3, RZ, RZ, R14 ;  /* 0x000000ffff037224 */ /* 0x000fce00078e000e */
[----:B------:R-:W-:Y:S05]  /*b270*/  WARPSYNC.COLLECTIVE R15, `(.L_x_12831) ;  /* 0x000000000f087348 */ /* 0x000fea0003c00000 */
[----:B------:R0:W1:Y:S02]  /*b280*/  SHFL.IDX P6, R14, R13, R12, R11 ;  /* 0x0000000c0d0e7389 */ /* 0x00006400000c000b */
[----:B01----:R-:W-:Y:S01]  /*b290*/  ENDCOLLECTIVE ;  /* 0x000000000000791b */ /* 0x003fe20003800000 */
.L_x_12831:
        /* <DEDUP_REMOVED lines=11> */
[----:B------:R-:W-:Y:S01]  /*b350*/  VIADD R8, R0, 0x50 ;  /* 0x0000005000087836 */ /* 0x000fe20000000000 */
[----:B0-----:R-:W-:-:S11]  /*b360*/  MOV R2, R14 ;  /* 0x0000000e00027202 */ /* 0x001fd60000000f00 */
[----:B------:R-:W-:Y:S05]  /*b370*/  WARPSYNC.COLLECTIVE R15, `(.L_x_12832) ;  /* 0x000000000f087348 */ /* 0x000fea0003c00000 */
[----:B------:R0:W1:Y:S02]  /*b380*/  SHFL.IDX P6, R14, R13, R12, R11 ;  /* 0x0000000c0d0e7389 */ /* 0x00006400000c000b */
[----:B01----:R-:W-:Y:S01]  /*b390*/  ENDCOLLECTIVE ;  /* 0x000000000000791b */ /* 0x003fe20003800000 */
.L_x_12832:
[----:B------:R-:W-:Y:S02]  /*b3a0*/  IMAD.MOV.U32 R13, RZ, RZ, R4 ;  /* 0x000000ffff0d7224 */ /* 0x000fe400078e0004 */
[----:B------:R-:W-:Y:S02]  /*b3b0*/  IMAD.MOV.U32 R12, RZ, RZ, 0x5 ;  /* 0x00000005ff0c7424 */ /* 0x000fe400078e00ff */
[----:B------:R-:W-:-:S07]  /*b3c0*/  IMAD.MOV.U32 R3, RZ, RZ, R14 ;  /* 0x000000ffff037224 */ /* 0x000fce00078e000e */
[----:B------:R-:W-:Y:S05]  /*b3d0*/  WARPSYNC.COLLECTIVE R15, `(.L_x_12833) ;  /* 0x000000000f087348 */ /* 0x000fea0003c00000 */
[----:B------:R0:W1:Y:S02]  /*b3e0*/  SHFL.IDX P6, R14, R13, R12, R11 ;  /* 0x0000000c0d0e7389 */ /* 0x00006400000c000b */
[----:B01----:R-:W-:Y:S01]  /*b3f0*/  ENDCOLLECTIVE ;  /* 0x000000000000791b */ /* 0x003fe20003800000 */
.L_x_12833:
[----:B------:R-:W-:-:S05]  /*b400*/  @!P0 LEA R3, P1, R20, R3, 0x1 ;  /* 0x0000000314038211 */ /* 0x000fca00078208ff */
[----:B------:R-:W-:-:S05]  /*b410*/  @!P0 IMAD.X R2, RZ, RZ, R2, P1 ;  /* 0x000000ffff028224 */ /* 0x000fca00008e0602 */
[-C--:B------:R-:W-:Y:S02]  /*b420*/  @!P0 LOP3.LUT R3, R3, R2.reuse, RZ, 0x3c, !PT ;  /* 0x0000000203038212 */ /* 0x080fe400078e3cff */
[----:B------:R-:W-:Y:S02]  /*b430*/  MOV R13, R5 ;  /* 0x00000005000d7202 */ /* 0x000fe40000000f00 */
        /* <DEDUP_REMOVED lines=12> */
.L_x_12834:
[----:B------:R-:W-:Y:S02]  /*b500*/  IMAD.MOV.U32 R13, RZ, RZ, R4 ;  /* 0x000000ffff0d7224 */ /* 0x000fe400078e0004 */
[----:B------:R-:W-:Y:S02]  /*b510*/  IMAD.MOV.U32 R12, RZ, RZ, 0x6 ;  /* 0x00000006ff0c7424 */ /* 0x000fe400078e00ff */
[----:B------:R-:W-:-:S07]  /*b520*/  IMAD.MOV.U32 R3, RZ, RZ, R14 ;  /* 0x000000ffff037224 */ /* 0x000fce00078e000e */
[----:B------:R-:W-:Y:S05]  /*b530*/  WARPSYNC.COLLECTIVE R15, `(.L_x_12835) ;  /* 0x000000000f087348 */ /* 0x000fea0003c00000 */
[----:B------:R0:W1:Y:S02]  /*b540*/  SHFL.IDX P6, R14, R13, R12, R11 ;  /* 0x0000000c0d0e7389 */ /* 0x00006400000c000b */
[----:B01----:R-:W-:Y:S01]  /*b550*/  ENDCOLLECTIVE ;  /* 0x000000000000791b */ /* 0x003fe20003800000 */
.L_x_12835:
        /* <DEDUP_REMOVED lines=11> */
[----:B0-----:R-:W-:-:S12]  /*b610*/  IMAD.MOV.U32 R2, RZ, RZ, R14 ;  /* 0x000000ffff027224 */ /* 0x001fd800078e000e */
[----:B------:R-:W-:Y:S05]  /*b620*/  WARPSYNC.COLLECTIVE R15, `(.L_x_12836) ;  /* 0x000000000f087348 */ /* 0x000fea0003c00000 */
[----:B------:R0:W1:Y:S02]  /*b630*/  SHFL.IDX P6, R14, R13, R12, R11 ;  /* 0x0000000c0d0e7389 */ /* 0x00006400000c000b */
[----:B01----:R-:W-:Y:S01]  /*b640*/  ENDCOLLECTIVE ;  /* 0x000000000000791b */ /* 0x003fe20003800000 */
.L_x_12836:
[----:B------:R-:W-:Y:S02]  /*b650*/  IMAD.MOV.U32 R13, RZ, RZ, R4 ;  /* 0x000000ffff0d7224 */ /* 0x000fe400078e0004 */
[----:B------:R-:W-:Y:S01]  /*b660*/  IMAD.MOV.U32 R12, RZ, RZ, 0x7 ;  /* 0x00000007ff0c7424 */ /* 0x000fe200078e00ff */
[----:B------:R-:W-:-:S07]  /*b670*/  MOV R3, R14 ;  /* 0x0000000e00037202 */ /* 0x000fce0000000f00 */
[----:B------:R-:W-:Y:S05]  /*b680*/  WARPSYNC.COLLECTIVE R15, `(.L_x_12837) ;  /* 0x000000000f087348 */ /* 0x000fea0003c00000 */
[----:B------:R0:W1:Y:S02]  /*b690*/  SHFL.IDX P6, R14, R13, R12, R11 ;  /* 0x0000000c0d0e7389 */ /* 0x00006400000c000b */
[----:B01----:R-:W-:Y:S01]  /*b6a0*/  ENDCOLLECTIVE ;  /* 0x000000000000791b */ /* 0x003fe20003800000 */
.L_x_12837:
        /* <DEDUP_REMOVED lines=10> */
[----:B------:R0:W-:Y:S03]  /*b750*/  @!P0 LDGSTS.E.BYPASS.LTC128B.128 [R18+0xb400], desc[UR50][R2.64], !P5 ;  /* 0x0b40000002128fae */ /* 0x0001e6000e901d72 */
[----:B0-----:R-:W-:Y:S05]  /*b760*/  WARPSYNC.COLLECTIVE R15, `(.L_x_12838) ;  /* 0x000000000f087348 */ /* 0x001fea0003c00000 */
[----:B------:R1:W2:Y:S02]  /*b770*/  SHFL.IDX P6, R14, R13, R12, R11 ;  /* 0x0000000c0d0e7389 */ /* 0x0002a400000c000b */
[----:B012---:R-:W-:Y:S01]  /*b780*/  ENDCOLLECTIVE ;  /* 0x000000000000791b */ /* 0x007fe20003800000 */
.L_x_12838:
[----:B------:R-:W-:-:S05]  /*b790*/  VIADD R2, R0, 0x70 ;  /* 0x0000007000027836 */ /* 0x000fca0000000000 */
[----:B------:R-:W-:Y:S01]  /*b7a0*/  ISETP.GE.AND P0, PT, R2, UR37, PT ;  /* 0x0000002502007c0c */ /* 0x000fe2000bf06270 */
[----:B------:R-:W-:Y:S02]  /*b7b0*/  IMAD.MOV.U32 R13, RZ, RZ, R7 ;  /* 0x000000ffff0d7224 */ /* 0x000fe400078e0007 */
[----:B------:R-:W-:-:S10]  /*b7c0*/  IMAD.MOV.U32 R12, RZ, RZ, RZ ;  /* 0x000000ffff0c7224 */ /* 0x000fd400078e00ff */
[----:B------:R-:W-:-:S13]  /*b7d0*/  @!P0 LEA R3, P1, R20, R14, 0x1 ;  /* 0x0000000e14038211 */ /* 0x000fda00078208ff */
[----:B------:R-:W-:Y:S05]  /*b7e0*/  WARPSYNC.COLLECTIVE R15, `(.L_x_12839) ;  /* 0x000000000f087348 */ /* 0x000fea0003c00000 */
[----:B------:R0:W1:Y:S02]  /*b7f0*/  SHFL.IDX P6, R14, R13, R12, R11 ;  /* 0x0000000c0d0e7389 */ /* 0x00006400000c000b */
[----:B01----:R-:W-:Y:S01]  /*b800*/  ENDCOLLECTIVE ;  /* 0x000000000000791b */ /* 0x003fe20003800000 */
.L_x_12839:
[----:B------:R-:W-:Y:S01]  /*b810*/  @!P0 MOV R2, R3 ;  /* 0x0000000300028202 */ /* 0x000fe20000000f00 */
[----:B------:R-:W-:Y:S02]  /*b820*/  @!P0 IMAD.X R8, RZ, RZ, R4, P1 ;  /* 0x000000ffff088224 */ /* 0x000fe400008e0604 */
[----:B------:R-:W-:Y:S02]  /*b830*/  VIADD R4, R0, 0x80 ;  /* 0x0000008000047836 */ /* 0x000fe40000000000 */
[----:B------:R-:W-:-:S05]  /*b840*/  @!P0 IMAD.MOV.U32 R3, RZ, RZ, R8 ;  /* 0x000000ffff038224 */ /* 0x000fca00078e0008 */
[----:B------:R-:W-:Y:S01]  /*b850*/  @!PT LDS RZ, [RZ] ;  /* 0x00000000fffff984 */ /* 0x000fe20000000800 */
[----:B------:R-:W-:Y:S01]  /*b860*/  @!PT LDS RZ, [RZ] ;  /* 0x00000000fffff984 */ /* 0x000fe20000000800 */
[----:B------:R-:W-:Y:S01]  /*b870*/  @!PT LDS RZ, [RZ] ;  /* 0x00000000fffff984 */ /* 0x000fe20000000800 */
[----:B------:R0:W-:Y:S01]  /*b880*/  @!P0 LDGSTS.E.BYPASS.LTC128B.128 [R18+0xbc00], desc[UR50][R2.64], !P5 ;  /* 0x0bc0000002128fae */ /* 0x0001e2000e901d72 */
[----:B------:R-:W-:Y:S01]  /*b890*/  ISETP.GE.AND P0, PT, R4, UR37, PT ;  /* 0x0000002504007c0c */ /* 0x000fe2000bf06270 */
[----:B------:R-:W-:Y:S02]  /*b8a0*/  IMAD.MOV.U32 R13, RZ, RZ, R6 ;  /* 0x000000ffff0d7224 */ /* 0x000fe400078e0006 */
[----:B0-----:R-:W-:-:S10]  /*b8b0*/  IMAD.MOV.U32 R2, RZ, RZ, R14 ;  /* 0x000000ffff027224 */ /* 0x001fd400078e000e */
[----:B------:R-:W-:Y:S05]  /*b8c0*/  WARPSYNC.COLLECTIVE R15, `(.L_x_12840) ;  /* 0x000000000f087348 */ /* 0x000fea0003c00000 */
[----:B------:R0:W1:Y:S02]  /*b8d0*/  SHFL.IDX P6, R14, R13, R12, R11 ;  /* 0x0000000c0d0e7389 */ /* 0x00006400000c000b */
[----:B01----:R-:W-:Y:S01]  /*b8e0*/  ENDCOLLECTIVE ;  /* 0x000000000000791b */ /* 0x003fe20003800000 */
.L_x_12840:
[----:B------:R-:W-:Y:S02]  /*b8f0*/  IMAD.MOV.U32 R13, RZ, RZ, R7 ;  /* 0x000000ffff0d7224 */ /* 0x000fe400078e0007 */
[----:B------:R-:W-:Y:S02]  /*b900*/  IMAD.MOV.U32 R12, RZ, RZ, 0x1 ;  /* 0x00000001ff0c7424 */ /* 0x000fe400078e00ff */
[----:B------:R-:W-:-:S07]  /*b910*/  IMAD.MOV.U32 R4, RZ, RZ, R14 ;  /* 0x000000ffff047224 */ /* 0x000fce00078e000e */
[----:B------:R-:W-:Y:S05]  /*b920*/  WARPSYNC.COLLECTIVE R15, `(.L_x_12841) ;  /* 0x000000000f087348 */ /* 0x000fea0003c00000 */
[----:B------:R0:W1:Y:S02]  /*b930*/  SHFL.IDX P6, R14, R13, R12, R11 ;  /* 0x0000000c0d0e7389 */ /* 0x00006400000c000b */
[----:B01----:R-:W-:Y:S01]  /*b940*/  ENDCOLLECTIVE ;  /* 0x000000000000791b */ /* 0x003fe20003800000 */
.L_x_12841:
[----:B------:R-:W-:-:S04]  /*b950*/  @!P0 LEA R4, P2, R20, R4, 0x1 ;  /* 0x0000000414048211 */ /* 0x000fc800078408ff */
[----:B------:R-:W-:Y:S01]  /*b960*/  @!P0 IADD3.X R5, RZ, R2, RZ, P2, !PT ;  /* 0x00000002ff058210 */ /* 0x000fe200017fe4ff */
[----:B------:R-:W-:Y:S02]  /*b970*/  @!P0 IMAD.MOV.U32 R2, RZ, RZ, R4 ;  /* 0x000000ffff028224 */ /* 0x000fe400078e0004 */
[----:B------:R-:W-:Y:S02]  /*b980*/  VIADD R4, R0, 0x90 ;  /* 0x0000009000047836 */ /* 0x000fe40000000000 */
[----:B------:R-:W-:Y:S02]  /*b990*/  @!P0 IMAD.MOV.U32 R3, RZ, RZ, R5 ;  /* 0x000000ffff038224 */ /* 0x000fe400078e0005 */
[----:B------:R-:W-:-:S03]  /*b9a0*/  IMAD.MOV.U32 R13, RZ, RZ, R6 ;  /* 0x000000ffff0d7224 */ /* 0x000fc600078e0006 */
        /* <DEDUP_REMOVED lines=9> */
.L_x_12842:
        /* <DEDUP_REMOVED lines=8> */
.L_x_12843:
[----:B------:R-:W-:-:S05]  /*bac0*/  @!P0 IMAD.MOV.U32 R3, RZ, RZ, R5 ;  /* 0x000000ffff038224 */ /* 0x000fca00078e0005 */
[----:B------:R-:W-:Y:S01]  /*bad0*/  @!PT LDS RZ, [RZ] ;  /* 0x00000000fffff984 */ /* 0x000fe20000000800 */
[----:B------:R-:W-:Y:S01]  /*bae0*/  @!PT LDS RZ, [RZ] ;  /* 0x00000000fffff984 */ /* 0x000fe20000000800 */
[----:B------:R-:W-:Y:S01]  /*baf0*/  @!PT LDS RZ, [RZ] ;  /* 0x00000000fffff984 */ /* 0x000fe20000000800 */
[----:B------:R0:W-:Y:S01]  /*bb00*/  @!P0 LDGSTS.E.BYPASS.LTC128B.128 [R18+0xcc00], desc[UR50][R2.64], !P5 ;  /* 0x0cc0000002128fae */ /* 0x0001e2000e901d72 */
[----:B------:R-:W-:Y:S02]  /*bb10*/  IMAD.MOV.U32 R13, RZ, RZ, R6 ;  /* 0x000000ffff0d7224 */ /* 0x000fe400078e0006 */
[----:B0-----:R-:W-:Y:S02]  /*bb20*/  VIADD R3, R0, 0xa0 ;  /* 0x000000a000037836 */ /* 0x001fe40000000000 */
[----:B------:R-:W-:-:S03]  /*bb30*/  IMAD.MOV.U32 R2, RZ, RZ, R14 ;  /* 0x000000ffff027224 */ /* 0x000fc600078e000e */
[----:B------:R-:W-:-:S13]  /*bb40*/  ISETP.GE.AND P1, PT, R3, UR37, PT ;  /* 0x0000002503007c0c */ /* 0x000fda000bf26270 */
[----:B------:R-:W-:Y:S05]  /*bb50*/  WARPSYNC.COLLECTIVE R15, `(.L_x_12844) ;  /* 0x000000000f087348 */ /* 0x000fea0003c00000 */
[----:B------:R0:W1:Y:S02]  /*bb60*/  SHFL.IDX P6, R14, R13, R12, R11 ;  /* 0x0000000c0d0e7389 */ /* 0x00006400000c000b */
[----:B01----:R-:W-:Y:S01]  /*bb70*/  ENDCOLLECTIVE ;  /* 0x000000000000791b */ /* 0x003fe20003800000 */
.L_x_12844:
        /* <DEDUP_REMOVED lines=8> */
.L_x_12845:
[----:B------:R-:W-:Y:S01]  /*bc00*/  @!PT LDS RZ, [RZ] ;  /* 0x00000000fffff984 */ /* 0x000fe20000000800 */
[----:B------:R-:W-:Y:S01]  /*bc10*/  @!PT LDS RZ, [RZ] ;  /* 0x00000000fffff984 */ /* 0x000fe20000000800 */
[----:B------:R-:W-:Y:S01]  /*bc20*/  @!PT LDS RZ, [RZ] ;  /* 0x00000000fffff984 */ /* 0x000fe20000000800 */
[----:B------:R0:W-:Y:S01]  /*bc30*/  @!P1 LDGSTS.E.BYPASS.LTC128B.128 [R18+0xd400], desc[UR50][R2.64], !P5 ;  /* 0x0d40000002129fae */ /* 0x0001e2000e901d72 */
[----:B------:R-:W-:Y:S02]  /*bc40*/  IMAD.MOV.U32 R13, RZ, RZ, R6 ;  /* 0x000000ffff0d7224 */ /* 0x000fe400078e0006 */
[----:B------:R-:W-:-:S07]  /*bc50*/  IMAD.MOV.U32 R7, RZ, RZ, R14 ;  /* 0x000000ffff077224 */ /* 0x000fce00078e000e */
[----:B0-----:R-:W-:Y:S05]  /*bc60*/  WARPSYNC.COLLECTIVE R15, `(.L_x_12846) ;  /* 0x000000000f087348 */ /* 0x001fea0003c00000 */
[----:B------:R1:W2:Y:S02]  /*bc70*/  SHFL.IDX P6, R14, R13, R12, R11 ;  /* 0x0000000c0d0e7389 */ /* 0x0002a400000c000b */
[----:B012---:R-:W-:Y:S01]  /*bc80*/  ENDCOLLECTIVE ;  /* 0x000000000000791b */ /* 0x007fe20003800000 */
.L_x_12846:
[----:B------:R-:W-:Y:S05]  /*bc90*/  BRA `(.L_x_12847) ;  /* 0xffffffc800047947 */ /* 0x000fea000383ffff */
.L_x_12765:
[----:B0-----:R-:W-:-:S04]  /*bca0*/  IMAD.U32 R3, RZ, RZ, UR38 ;  /* 0x00000026ff037e24 */ /* 0x001fc8000f8e00ff */
[----:B------:R0:W1:Y:S03]  /*bcb0*/  SYNCS.PHASECHK.TRANS64.TRYWAIT P0, [R3+URZ+0x16820], R0 ;  /* 0x01682000030075a7 */ /* 0x000066000800017f */
[----:B-1----:R-:W-:Y:S05]  /*bcc0*/  @!P0 NANOSLEEP.SYNCS 0x989680 ;  /* 0x009896800000895d */ /* 0x002fea0003900000 */
[----:B------:R-:W1:Y:S02]  /*bcd0*/  @!P0 SYNCS.PHASECHK.TRANS64 P0, [R3+URZ+0x16820], R0 ;  /* 0x01682000030085a7 */ /* 0x000e64000800007f */
[----:B-1----:R-:W-:Y:S05]  /*bce0*/  @!P0 BRA `(.L_x_12765) ;  /* 0xfffffffc00ec8947 */ /* 0x002fea000383ffff */
[----:B------:R-:W-:Y:S05]  /*bcf0*/  BRA `(.L_x_12848) ;  /* 0xffffffc800387947 */ /* 0x000fea000383ffff */
.L_x_12769:
[----:B0-----:R0:W1:Y:S02]  /*bd00*/  SYNCS.PHASECHK.TRANS64.TRYWAIT P0, [R5+URZ+0x16840], R2 ;  /* 0x01684002050075a7 */ /* 0x001064000800017f */
[----:B-1----:R-:W-:Y:S05]  /*bd10*/  @!P0 NANOSLEEP.SYNCS 0x989680 ;  /* 0x009896800000895d */ /* 0x002fea0003900000 */
[----:B------:R-:W1:Y:S02]  /*bd20*/  @!P0 SYNCS.PHASECHK.TRANS64 P0, [R5+URZ+0x16840], R2 ;  /* 0x01684002050085a7 */ /* 0x000e64000800007f */
[----:B-1----:R-:W-:Y:S05]  /*bd30*/  @!P0 BRA `(.L_x_12769) ;  /* 0xfffffffc00f08947 */ /* 0x002fea000383ffff */
[----:B------:R-:W-:Y:S05]  /*bd40*/  BRA `(.L_x_12849) ;  /* 0xffffffcc00007947 */ /* 0x000fea000383ffff */
.L_x_12770:
        /* <DEDUP_REMOVED lines=8> */
.L_x_12851:
[----:B------:R-:W-:Y:S05]  /*bdd0*/  BSYNC B1 ;  /* 0x0000000000017941 */ /* 0x000fea0003800000 */
.L_x_12850:
        /* <DEDUP_REMOVED lines=10> */
.L_x_12852:
[----:B------:R-:W-:Y:S02]  /*be80*/  IMAD.MOV.U32 R13, RZ, RZ, R10 ;  /* 0x000000ffff0d7224 */ /* 0x000fe400078e000a */
[----:B------:R-:W-:Y:S01]  /*be90*/  IMAD.MOV.U32 R12, RZ, RZ, 0x1 ;  /* 0x00000001ff0c7424 */ /* 0x000fe200078e00ff */
[----:B------:R-:W-:Y:S01]  /*bea0*/  SHF.L.U32 R7, R7, 0x3, RZ ;  /* 0x0000000307077819 */ /* 0x000fe200000006ff */
[----:B------:R-:W-:-:S03]  /*beb0*/  IMAD.MOV.U32 R2, RZ, RZ, R14 ;  /* 0x000000ffff027224 */ /* 0x000fc600078e000e */
[----:B------:R-:W-:-:S07]  /*bec0*/  LOP3.LUT R7, R7, 0x38, RZ, 0xc0, !PT ;  /* 0x0000003807077812 */ /* 0x000fce00078ec0ff */
[----:B------:R-:W-:Y:S05]  /*bed0*/  WARPSYNC.COLLECTIVE R15, `(.L_x_12853) ;  /* 0x000000000f087348 */ /* 0x000fea0003c00000 */
[----:B------:R0:W1:Y:S02]  /*bee0*/  SHFL.IDX P6, R14, R13, R12, R11 ;  /* 0x0000000c0d0e7389 */ /* 0x00006400000c000b */
[----:B01----:R-:W-:Y:S01]  /*bef0*/  ENDCOLLECTIVE ;  /* 0x000000000000791b */ /* 0x003fe20003800000 */
.L_x_12853:
[----:B------:R-:W-:-:S05]  /*bf00*/  IMAD.SHL.U32 R7, R7, 0x2, RZ ;  /* 0x0000000207077824 */ /* 0x000fca00078e00ff */
[----:B------:R-:W-:-:S05]  /*bf10*/  IADD3 R2, P0, R2, R7, RZ ;  /* 0x0000000702027210 */ /* 0x000fca0007f1e0ff */
[----:B------:R-:W-:Y:S02]  /*bf20*/  IMAD.X R3, RZ, RZ, R3, P0 ;  /* 0x000000ffff037224 */ /* 0x000fe400000e0603 */
[----:B------:R-:W-:-:S03]  /*bf30*/  IMAD.MOV.U32 R13, RZ, RZ, R9 ;  /* 0x000000ffff0d7224 */ /* 0x000fc600078e0009 */
[----:B------:R-:W-:Y:S01]  /*bf40*/  @!PT LDS RZ, [RZ] ;  /* 0x00000000fffff984 */ /* 0x000fe20000000800 */
[----:B------:R-:W-:Y:S01]  /*bf50*/  @!PT LDS RZ, [RZ] ;  /* 0x00000000fffff984 */ /* 0x000fe20000000800 */
[----:B------:R-:W-:Y:S01]  /*bf60*/  @!PT LDS RZ, [RZ] ;  /* 0x00000000fffff984 */ /* 0x000fe20000000800 */
[----:B------:R0:W-:Y:S02]  /*bf70*/  LDGSTS.E.BYPASS.LTC128B.128 [R8+0xe400], desc[UR50][R2.64], !P1 ;  /* 0x0e40000002087fae */ /* 0x0001e4000c901d72 */
[----:B0-----:R-:W-:-:S07]  /*bf80*/  MOV R3, R14 ;  /* 0x0000000e00037202 */ /* 0x001fce0000000f00 */
[----:B------:R-:W-:Y:S05]  /*bf90*/  WARPSYNC.COLLECTIVE R15, `(.L_x_12854) ;  /* 0x000000000f087348 */ /* 0x000fea0003c00000 */
[----:B------:R0:W1:Y:S02]  /*bfa0*/  SHFL.IDX P6, R14, R13, R12, R11 ;  /* 0x0000000c0d0e7389 */ /* 0x00006400000c000b */
[----:B01----:R-:W-:Y:S01]  /*bfb0*/  ENDCOLLECTIVE ;  /* 0x000000000000791b */ /* 0x003fe20003800000 */
.L_x_12854:
[----:B------:R-:W-:Y:S02]  /*bfc0*/  IMAD.MOV.U32 R13, RZ, RZ, R10 ;  /* 0x000000ffff0d7224 */ /* 0x000fe400078e000a */
[----:B------:R-:W-:Y:S02]  /*bfd0*/  IMAD.MOV.U32 R12, RZ, RZ, 0x2 ;  /* 0x00000002ff0c7424 */ /* 0x000fe400078e00ff */
[----:B------:R-:W-:-:S07]  /*bfe0*/  IMAD.MOV.U32 R2, RZ, RZ, R14 ;  /* 0x000000ffff027224 */ /* 0x000fce00078e000e */
[----:B------:R-:W-:Y:S05]  /*bff0*/  WARPSYNC.COLLECTIVE R15, `(.L_x_12855) ;  /* 0x000000000f087348 */ /* 0x000fea0003c00000 */
[----:B------:R0:W1:Y:S02]  /*c000*/  SHFL.IDX P6, R14, R13, R12, R11 ;  /* 0x0000000c0d0e7389 */ /* 0x00006400000c000b */
[----:B01----:R-:W-:Y:S01]  /*c010*/  ENDCOLLECTIVE ;  /* 0x000000000000791b */ /* 0x003fe20003800000 */
.L_x_12855:
[----:B------:R-:W-:-:S05]  /*c020*/  IADD3 R2, P0, R2, R7, RZ ;  /* 0x0000000702027210 */ /* 0x000fca0007f1e0ff */
[----:B------:R-:W-:-:S05]  /*c030*/  IMAD.X R3, RZ, RZ, R3, P0 ;  /* 0x000000ffff037224 */ /* 0x000fca00000e0603 */
[----:B------:R-:W-:Y:S01]  /*c040*/  @!PT LDS RZ, [RZ] ;  /* 0x00000000fffff984 */ /* 0x000fe20000000800 */
[----:B------:R-:W-:Y:S01]  /*c050*/  @!PT LDS RZ, [RZ] ;  /* 0x00000000fffff984 */ /* 0x000fe20000000800 */
[----:B------:R-:W-:Y:S01]  /*c060*/  @!PT LDS RZ, [RZ] ;  /* 0x00000000fffff984 */ /* 0x000fe20000000800 */
[----:B------:R0:W-:Y:S01]  /*c070*/  LDGSTS.E.BYPASS.LTC128B.128 [R8+0xec00], desc[UR50][R2.64], !P1 ;  /* 0x0ec0000002087fae */ /* 0x0001e2000c901d72 */
[----:B------:R-:W-:Y:S01]  /*c080*/  MOV R13, R9 ;  /* 0x00000009000d7202 */ /* 0x000fe20000000f00 */
[----:B0-----:R-:W-:-:S07]  /*c090*/  IMAD.MOV.U32 R3, RZ, RZ, R14 ;  /* 0x000000ffff037224 */ /* 0x001fce00078e000e */
[----:B------:R-:W-:Y:S05]  /*c0a0*/  WARPSYNC.COLLECTIVE R15, `(.L_x_12856) ;  /* 0x000000000f087348 */ /* 0x000fea0003c00000 */
[----:B------:R0:W1:Y:S02]  /*c0b0*/  SHFL.IDX P6, R14, R13, R12, R11 ;  /* 0x0000000c0d0e7389 */ /* 0x00006400000c000b */
[----:B01----:R-:W-:Y:S01]  /*c0c0*/  ENDCOLLECTIVE ;  /* 0x000000000000791b */ /* 0x003fe20003800000 */
.L_x_12856:
[----:B------:R-:W-:Y:S02]  /*c0d0*/  IMAD.MOV.U32 R13, RZ, RZ, R10 ;  /* 0x000000ffff0d7224 */ /* 0x000fe400078e000a */
[----:B------:R-:W-:Y:S02]  /*c0e0*/  IMAD.MOV.U32 R12, RZ, RZ, 0x3 ;  /* 0x00000003ff0c7424 */ /* 0x000fe400078e00ff */
[----:B------:R-:W-:-:S07]  /*c0f0*/  IMAD.MOV.U32 R2, RZ, RZ, R14 ;  /* 0x000000ffff027224 */ /* 0x000fce00078e000e */
[----:B------:R-:W-:Y:S05]  /*c100*/  WARPSYNC.COLLECTIVE R15, `(.L_x_12857) ;  /* 0x000000000f087348 */ /* 0x000fea0003c00000 */
[----:B------:R0:W1:Y:S02]  /*c110*/  SHFL.IDX P6, R14, R13, R12, R11 ;  /* 0x0000000c0d0e7389 */ /* 0x00006400000c000b */
[----:B01----:R-:W-:Y:S01]  /*c120*/  ENDCOLLECTIVE ;  /* 0x000000000000791b */ /* 0x003fe20003800000 */
.L_x_12857:
[----:B------:R-:W-:-:S05]  /*c130*/  IADD3 R2, P0, R2, R7, RZ ;  /* 0x0000000702027210 */ /* 0x000fca0007f1e0ff */
[----:B------:R-:W-:-:S05]  /*c140*/  IMAD.X R3, RZ, RZ, R3, P0 ;  /* 0x000000ffff037224 */ /* 0x000fca00000e0603 */
[----:B------:R-:W-:Y:S01]  /*c150*/  @!PT LDS RZ, [RZ] ;  /* 0x00000000fffff984 */ /* 0x000fe20000000800 */
[----:B------:R-:W-:Y:S01]  /*c160*/  @!PT LDS RZ, [RZ] ;  /* 0x00000000fffff984 */ /* 0x000fe20000000800 */
[----:B------:R-:W-:Y:S01]  /*c170*/  @!PT LDS RZ, [RZ] ;  /* 0x00000000fffff984 */ /* 0x000fe20000000800 */
[----:B------:R0:W-:Y:S01]  /*c180*/  LDGSTS.E.BYPASS.LTC128B.128 [R8+0xf400], desc[UR50][R2.64], !P1 ;  /* 0x0f40000002087fae */ /* 0x0001e2000c901d72 */
[----:B------:R-:W-:Y:S02]  /*c190*/  IMAD.MOV.U32 R13, RZ, RZ, R9 ;  /* 0x000000ffff0d7224 */ /* 0x000fe400078e0009 */
[----:B0-----:R-:W-:-:S07]  /*c1a0*/  IMAD.MOV.U32 R3, RZ, RZ, R14 ;  /* 0x000000ffff037224 */ /* 0x001fce00078e000e */
[----:B------:R-:W-:Y:S05]  /*c1b0*/  WARPSYNC.COLLECTIVE R15, `(.L_x_12858) ;  /* 0x000000000f087348 */ /* 0x000fea0003c00000 */
[----:B------:R0:W1:Y:S02]  /*c1c0*/  SHFL.IDX P6, R14, R13, R12, R11 ;  /* 0x0000000c0d0e7389 */ /* 0x00006400000c000b */
[----:B01----:R-:W-:Y:S01]  /*c1d0*/  ENDCOLLECTIVE ;  /* 0x000000000000791b */ /* 0x003fe20003800000 */
.L_x_12858:
[----:B------:R-:W-:Y:S02]  /*c1e0*/  IMAD.MOV.U32 R13, RZ, RZ, R10 ;  /* 0x000000ffff0d7224 */ /* 0x000fe400078e000a */
[----:B------:R-:W-:Y:S01]  /*c1f0*/  IMAD.MOV.U32 R12, RZ, RZ, 0x4 ;  /* 0x00000004ff0c7424 */ /* 0x000fe200078e00ff */
[----:B------:R-:W-:-:S07]  /*c200*/  MOV R2, R14 ;  /* 0x0000000e00027202 */ /* 0x000fce0000000f00 */
[----:B------:R-:W-:Y:S05]  /*c210*/  WARPSYNC.COLLECTIVE R15, `(.L_x_12859) ;  /* 0x000000000f087348 */ /* 0x000fea0003c00000 */
[----:B------:R0:W1:Y:S02]  /*c220*/  SHFL.IDX P6, R14, R13, R12, R11 ;  /* 0x0000000c0d0e7389 */ /* 0x00006400000c000b */
[----:B01----:R-:W-:Y:S01]  /*c230*/  ENDCOLLECTIVE ;  /* 0x000000000000791b */ /* 0x003fe20003800000 */
.L_x_12859:
        /* <DEDUP_REMOVED lines=11> */
.L_x_12860:
[----:B------:R-:W-:Y:S02]  /*c2f0*/  IMAD.MOV.U32 R13, RZ, RZ, R10 ;  /* 0x000000ffff0d7224 */ /* 0x000fe400078e000a */
[----:B------:R-:W-:Y:S02]  /*c300*/  IMAD.MOV.U32 R12, RZ, RZ, 0x5 ;  /* 0x00000005ff0c7424 */ /* 0x000fe400078e00ff */
[----:B------:R-:W-:-:S07]  /*c310*/  IMAD.MOV.U32 R2, RZ, RZ, R14 ;  /* 0x000000ffff027224 */ /* 0x000fce00078e000e */
[----:B------:R-:W-:Y:S05]  /*c320*/  WARPSYNC.COLLECTIVE R15, `(.L_x_12861) ;  /* 0x000000000f087348 */ /* 0x000fea0003c00000 */
[----:B------:R0:W1:Y:S02]  /*c330*/  SHFL.IDX P6, R14, R13, R12, R11 ;  /* 0x0000000c0d0e7389 */ /* 0x00006400000c000b */
[----:B01----:R-:W-:Y:S01]  /*c340*/  ENDCOLLECTIVE ;  /* 0x000000000000791b */ /* 0x003fe20003800000 */
.L_x_12861:
[----:B------:R-:W-:-:S04]  /*c350*/  IADD3 R2, P0, R2, R7, RZ ;  /* 0x0000000702027210 */ /* 0x000fc80007f1e0ff */
[----:B------:R-:W-:-:S05]  /*c360*/  IADD3.X R3, RZ, R3, RZ, P0, !PT ;  /* 0x00000003ff037210 */ /* 0x000fca00007fe4ff */
        /* <DEDUP_REMOVED lines=9> */
.L_x_12862:
[----:B------:R-:W-:Y:S01]  /*c400*/  MOV R13, R10 ;  /* 0x0000000a000d7202 */ /* 0x000fe20000000f00 */
[----:B------:R-:W-:Y:S02]  /*c410*/  IMAD.MOV.U32 R12, RZ, RZ, 0x6 ;  /* 0x00000006ff0c7424 */ /* 0x000fe400078e00ff */
[----:B------:R-:W-:-:S07]  /*c420*/  IMAD.MOV.U32 R2, RZ, RZ, R14 ;  /* 0x000000ffff027224 */ /* 0x000fce00078e000e */
[----:B------:R-:W-:Y:S05]  /*c430*/  WARPSYNC.COLLECTIVE R15, `(.L_x_12863) ;  /* 0x000000000f087348 */ /* 0x000fea0003c00000 */
[----:B------:R0:W1:Y:S02]  /*c440*/  SHFL.IDX P6, R14, R13, R12, R11 ;  /* 0x0000000c0d0e7389 */ /* 0x00006400000c000b */
[----:B01----:R-:W-:Y:S01]  /*c450*/  ENDCOLLECTIVE ;  /* 0x000000000000791b */ /* 0x003fe20003800000 */
.L_x_12863:
        /* <DEDUP_REMOVED lines=11> */
.L_x_12864:
[----:B------:R-:W-:Y:S01]  /*c510*/  IMAD.MOV.U32 R13, RZ, RZ, R10 ;  /* 0x000000ffff0d7224 */ /* 0x000fe200078e000a */
[----:B------:R-:W-:Y:S01]  /*c520*/  MOV R12, 0x7 ;  /* 0x00000007000c7802 */ /* 0x000fe20000000f00 */
[----:B------:R-:W-:-:S07]  /*c530*/  IMAD.MOV.U32 R2, RZ, RZ, R14 ;  /* 0x000000ffff027224 */ /* 0x000fce00078e000e */
[----:B------:R-:W-:Y:S05]  /*c540*/  WARPSYNC.COLLECTIVE R15, `(.L_x_12865) ;  /* 0x000000000f087348 */ /* 0x000fea0003c00000 */
[----:B------:R0:W1:Y:S02]  /*c550*/  SHFL.IDX P6, R14, R13, R12, R11 ;  /* 0x0000000c0d0e7389 */ /* 0x00006400000c000b */
[----:B01----:R-:W-:Y:S01]  /*c560*/  ENDCOLLECTIVE ;  /* 0x000000000000791b */ /* 0x003fe20003800000 */
.L_x_12865:
[----:B------:R-:W-:-:S05]  /*c570*/  IADD3 R2, P0, R2, R7, RZ ;  /* 0x0000000702027210 */ /* 0x000fca0007f1e0ff */
[----:B------:R-:W-:-:S05]  /*c580*/  IMAD.X R3, RZ, RZ, R3, P0 ;  /* 0x000000ffff037224 */ /* 0x000fca00000e0603 */
        /* <DEDUP_REMOVED lines=9> */
.L_x_12866:
[----:B------:R-:W-:Y:S01]  /*c620*/  IMAD.MOV.U32 R2, RZ, RZ, R14 ;  /* 0x000000ffff027224 */ /* 0x000fe200078e000e */
[----:B------:R-:W-:Y:S06]  /*c630*/  BRA `(.L_x_12867) ;  /* 0xffffffc400d07947 */ /* 0x000fec000383ffff */
.L_x_12775:
[----:B-1----:R1:W2:Y:S02]  /*c640*/  SYNCS.PHASECHK.TRANS64.TRYWAIT P0, [R5+URZ+0x16860], R2 ;  /* 0x01686002050075a7 */ /* 0x0022a4000800017f */
[----:B--2---:R-:W-:Y:S05]  /*c650*/  @!P0 NANOSLEEP.SYNCS 0x989680 ;  /* 0x009896800000895d */ /* 0x004fea0003900000 */
[----:B------:R-:W2:Y:S02]  /*c660*/  @!P0 SYNCS.PHASECHK.TRANS64 P0, [R5+URZ+0x16860], R2 ;  /* 0x01686002050085a7 */ /* 0x000ea4000800007f */
[----:B--2---:R-:W-:Y:S05]  /*c670*/  @!P0 BRA `(.L_x_12775) ;  /* 0xfffffffc00f08947 */ /* 0x004fea000383ffff */
[----:B------:R-:W-:Y:S05]  /*c680*/  BRA `(.L_x_12868) ;  /* 0xffffffc800287947 */ /* 0x000fea000383ffff */
.L_x_12776:
        /* <DEDUP_REMOVED lines=8> */
.L_x_12870:
[----:B------:R-:W-:Y:S05]  /*c710*/  BSYNC B1 ;  /* 0x0000000000017941 */ /* 0x000fea0003800000 */
.L_x_12869:
[----:B------:R-:W-:Y:S01]  /*c720*/  IMAD.MOV.U32 R13, RZ, RZ, R16 ;  /* 0x000000ffff0d7224 */ /* 0x000fe200078e0010 */
[----:B------:R-:W-:Y:S01]  /*c730*/  ISETP.LT.OR P1, PT, R8, 0x1, P2 ;  /* 0x000000010800780c */ /* 0x000fe20001721670 */
        /* <DEDUP_REMOVED lines=8> */
.L_x_12871:
[----:B------:R-:W-:Y:S02]  /*c7c0*/  IMAD.MOV.U32 R13, RZ, RZ, R17 ;  /* 0x000000ffff0d7224 */ /* 0x000fe400078e0011 */
[----:B------:R-:W-:Y:S02]  /*c7d0*/  IMAD.MOV.U32 R12, RZ, RZ, 0x1 ;  /* 0x00000001ff0c7424 */ /* 0x000fe400078e00ff */
[----:B------:R-:W-:-:S07]  /*c7e0*/  IMAD.MOV.U32 R2, RZ, RZ, R14 ;  /* 0x000000ffff027224 */ /* 0x000fce00078e000e */
[----:B------:R-:W-:Y:S05]  /*c7f0*/  WARPSYNC.COLLECTIVE R15, `(.L_x_12872) ;  /* 0x000000000f087348 */ /* 0x000fea0003c00000 */
[----:B------:R0:W1:Y:S02]  /*c800*/  SHFL.IDX P6, R14, R13, R12, R11 ;  /* 0x0000000c0d0e7389 */ /* 0x00006400000c000b */
[----:B01----:R-:W-:Y:S01]  /*c810*/  ENDCOLLECTIVE ;  /* 0x000000000000791b */ /* 0x003fe20003800000 */
.L_x_12872:
[----:B------:R-:W-:-:S04]  /*c820*/  IADD3 R2, P0, R2, R7, RZ ;  /* 0x0000000702027210 */ /* 0x000fc80007f1e0ff */
[----:B------:R-:W-:-:S05]  /*c830*/  IADD3.X R3, RZ, R3, RZ, P0, !PT ;  /* 0x00000003ff037210 */ /* 0x000fca00007fe4ff */
[----:B------:R-:W-:Y:S01]  /*c840*/  @!PT LDS RZ, [RZ] ;  /* 0x00000000fffff984 */ /* 0x000fe20000000800 */
[----:B------:R-:W-:Y:S01]  /*c850*/  @!PT LDS RZ, [RZ] ;  /* 0x00000000fffff984 */ /* 0x000fe20000000800 */
[----:B------:R-:W-:Y:S01]  /*c860*/  @!PT LDS RZ, [RZ] ;  /* 0x00000000fffff984 */ /* 0x000fe20000000800 */
[----:B------:R0:W-:Y:S01]  /*c870*/  LDGSTS.E.BYPASS.LTC128B.128 [R6+0x400], desc[UR50][R2.64], !P1 ;  /* 0x0040000002067fae */ /* 0x0001e2000c901d72 */
[----:B------:R-:W-:Y:S01]  /*c880*/  ISETP.LT.OR P1, PT, R8, 0x11, P2 ;  /* 0x000000110800780c */ /* 0x000fe20001721670 */
[----:B------:R-:W-:Y:S02]  /*c890*/  IMAD.MOV.U32 R13, RZ, RZ, R16 ;  /* 0x000000ffff0d7224 */ /* 0x000fe400078e0010 */
[----:B0-----:R-:W-:-:S10]  /*c8a0*/  IMAD.MOV.U32 R3, RZ, RZ, R14 ;  /* 0x000000ffff037224 */ /* 0x001fd400078e000e */
[----:B------:R-:W-:Y:S05]  /*c8b0*/  WARPSYNC.COLLECTIVE R15, `(.L_x_12873) ;  /* 0x000000000f087348 */ /* 0x000fea0003c00000 */
[----:B------:R0:W1:Y:S02]  /*c8c0*/  SHFL.IDX P6, R14, R13, R12, R11 ;  /* 0x0000000c0d0e7389 */ /* 0x00006400000c000b */
[----:B01----:R-:W-:Y:S01]  /*c8d0*/  ENDCOLLECTIVE ;  /* 0x000000000000791b */ /* 0x003fe20003800000 */
.L_x_12873:
[----:B------:R-:W-:Y:S01]  /*c8e0*/  MOV R13, R17 ;  /* 0x00000011000d7202 */ /* 0x000fe20000000f00 */
[----:B------:R-:W-:Y:S02]  /*c8f0*/  IMAD.MOV.U32 R12, RZ, RZ, 0x2 ;  /* 0x00000002ff0c7424 */ /* 0x000fe400078e00ff */
[----:B------:R-:W-:-:S07]  /*c900*/  IMAD.MOV.U32 R2, RZ, RZ, R14 ;  /* 0x000000ffff027224 */ /* 0x000fce00078e000e */
[----:B------:R-:W-:Y:S05]  /*c910*/  WARPSYNC.COLLECTIVE R15, `(.L_x_12874) ;  /* 0x000000000f087348 */ /* 0x000fea0003c00000 */
[----:B------:R0:W1:Y:S02]  /*c920*/  SHFL.IDX P6, R14, R13, R12, R11 ;  /* 0x0000000c0d0e7389 */ /* 0x00006400000c000b */
[----:B01----:R-:W-:Y:S01]  /*c930*/  ENDCOLLECTIVE ;  /* 0x000000000000791b */ /* 0x003fe20003800000 */
.L_x_12874:
[----:B------:R-:W-:-:S05]  /*c940*/  IADD3 R2, P0, R2, R7, RZ ;  /* 0x0000000702027210 */ /* 0x000fca0007f1e0ff */
[----:B------:R-:W-:-:S05]  /*c950*/  IMAD.X R3, RZ, RZ, R3, P0 ;  /* 0x000000ffff037224 */ /* 0x000fca00000e0603 */
[----:B------:R-:W-:Y:S01]  /*c960*/  @!PT LDS RZ, [RZ] ;  /* 0x00000000fffff984 */ /* 0x000fe20000000800 */
[----:B------:R-:W-:Y:S01]  /*c970*/  @!PT LDS RZ, [RZ] ;  /* 0x00000000fffff984 */ /* 0x000fe20000000800 */
[----:B------:R-:W-:Y:S01]  /*c980*/  @!PT LDS RZ, [RZ] ;  /* 0x00000000fffff984 */ /* 0x000fe20000000800 */
[----:B------:R0:W-:Y:S01]  /*c990*/  LDGSTS.E.BYPASS.LTC128B.128 [R6+0xc00], desc[UR50][R2.64], !P1 ;  /* 0x00c0000002067fae */ /* 0x0001e2000c901d72 */
[----:B------:R-:W-:Y:S01]  /*c9a0*/  IMAD.MOV.U32 R13, RZ, RZ, R16 ;  /* 0x000000ffff0d7224 */ /* 0x000fe200078e0010 */
[----:B------:R-:W-:Y:S01]  /*c9b0*/  ISETP.LT.OR P1, PT, R8, 0x21, P2 ;  /* 0x000000210800780c */ /* 0x000fe20001721670 */
[----:B0-----:R-:W-:-:S12]  /*c9c0*/  IMAD.MOV.U32 R3, RZ, RZ, R14 ;  /* 0x000000ffff037224 */ /* 0x001fd800078e000e */
[----:B------:R-:W-:Y:S05]  /*c9d0*/  WARPSYNC.COLLECTIVE R15, `(.L_x_12875) ;  /* 0x000000000f087348 */ /* 0x000fea0003c00000 */
[----:B------:R0:W1:Y:S02]  /*c9e0*/  SHFL.IDX P6, R14, R13, R12, R11 ;  /* 0x0000000c0d0e7389 */ /* 0x00006400000c000b */
[----:B01----:R-:W-:Y:S01]  /*c9f0*/  ENDCOLLECTIVE ;  /* 0x000000000000791b */ /* 0x003fe20003800000 */
.L_x_12875:
[----:B------:R-:W-:Y:S01]  /*ca00*/  IMAD.MOV.U32 R13, RZ, RZ, R17 ;  /* 0x000000ffff0d7224 */ /* 0x000fe200078e0011 */
[----:B------:R-:W-:Y:S01]  /*ca10*/  MOV R12, 0x3 ;  /* 0x00000003000c7802 */ /* 0x000fe20000000f00 */
[----:B------:R-:W-:-:S07]  /*ca20*/  IMAD.MOV.U32 R2, RZ, RZ, R14 ;  /* 0x000000ffff027224 */ /* 0x000fce00078e000e */
[----:B------:R-:W-:Y:S05]  /*ca30*/  WARPSYNC.COLLECTIVE R15, `(.L_x_12876) ;  /* 0x000000000f087348 */ /* 0x000fea0003c00000 */
[----:B------:R0:W1:Y:S02]  /*ca40*/  SHFL.IDX P6, R14, R13, R12, R11 ;  /* 0x0000000c0d0e7389 */ /* 0x00006400000c000b */
[----:B01----:R-:W-:Y:S01]  /*ca50*/  ENDCOLLECTIVE ;  /* 0x000000000000791b */ /* 0x003fe20003800000 */
.L_x_12876:
        /* <DEDUP_REMOVED lines=12> */
.L_x_12877:
[----:B------:R-:W-:Y:S02]  /*cb20*/  IMAD.MOV.U32 R13, RZ, RZ, R17 ;  /* 0x000000ffff0d7224 */ /* 0x000fe400078e0011 */
[----:B------:R-:W-:Y:S02]  /*cb30*/  IMAD.MOV.U32 R12, RZ, RZ, 0x4 ;  /* 0x00000004ff0c7424 */ /* 0x000fe400078e00ff */
[----:B------:R-:W-:-:S07]  /*cb40*/  IMAD.MOV.U32 R2, RZ, RZ, R14 ;  /* 0x000000ffff027224 */ /* 0x000fce00078e000e */
[----:B------:R-:W-:Y:S05]  /*cb50*/  WARPSYNC.COLLECTIVE R15, `(.L_x_12878) ;  /* 0x000000000f087348 */ /* 0x000fea0003c00000 */
[----:B------:R0:W1:Y:S02]  /*cb60*/  SHFL.IDX P6, R14, R13, R12, R11 ;  /* 0x0000000c0d0e7389 */ /* 0x00006400000c000b */
[----:B01----:R-:W-:Y:S01]  /*cb70*/  ENDCOLLECTIVE ;  /* 0x000000000000791b */ /* 0x003fe20003800000 */
.L_x_12878:
[----:B------:R-:W-:-:S05]  /*cb80*/  IADD3 R2, P0, R2, R7, RZ ;  /* 0x0000000702027210 */ /* 0x000fca0007f1e0ff */
[----:B------:R-:W-:-:S05]  /*cb90*/  IMAD.X R3, RZ, RZ, R3, P0 ;  /* 0x000000ffff037224 */ /* 0x000fca00000e0603 */
[----:B------:R-:W-:Y:S01]  /*cba0*/  @!PT LDS RZ, [RZ] ;  /* 0x00000000fffff984 */ /* 0x000fe20000000800 */
[----:B------:R-:W-:Y:S01]  /*cbb0*/  @!PT LDS RZ, [RZ] ;  /* 0x00000000fffff984 */ /* 0x000fe20000000800 */
[----:B------:R-:W-:Y:S01]  /*cbc0*/  @!PT LDS RZ, [RZ] ;  /* 0x00000000fffff984 */ /* 0x000fe20000000800 */
[----:B------:R0:W-:Y:S01]  /*cbd0*/  LDGSTS.E.BYPASS.LTC128B.128 [R6+0x1c00], desc[UR50][R2.64], !P1 ;  /* 0x01c0000002067fae */ /* 0x0001e2000c901d72 */
[----:B------:R-:W-:Y:S01]  /*cbe0*/  IMAD.MOV.U32 R13, RZ, RZ, R16 ;  /* 0x000000ffff0d7224 */ /* 0x000fe200078e0010 */
[----:B------:R-:W-:Y:S02]  /*cbf0*/  ISETP.LT.OR P1, PT, R8, 0x41, P2 ;  /* 0x000000410800780c */ /* 0x000fe40001721670 */
[----:B0-----:R-:W-:-:S11]  /*cc00*/  MOV R3, R14 ;  /* 0x0000000e00037202 */ /* 0x001fd60000000f00 */
[----:B------:R-:W-:Y:S05]  /*cc10*/  WARPSYNC.COLLECTIVE R15, `(.L_x_12879) ;  /* 0x000000000f087348 */ /* 0x000fea0003c00000 */
[----:B------:R0:W1:Y:S02]  /*cc20*/  SHFL.IDX P6, R14, R13, R12, R11 ;  /* 0x0000000c0d0e7389 */ /* 0x00006400000c000b */
[----:B01----:R-:W-:Y:S01]  /*cc30*/  ENDCOLLECTIVE ;  /* 0x000000000000791b */ /* 0x003fe20003800000 */
.L_x_12879:
[----:B------:R-:W-:Y:S02]  /*cc40*/  IMAD.MOV.U32 R13, RZ, RZ, R17 ;  /* 0x000000ffff0d7224 */ /* 0x000fe400078e0011 */
[----:B------:R-:W-:Y:S02]  /*cc50*/  IMAD.MOV.U32 R12, RZ, RZ, 0x5 ;  /* 0x00000005ff0c7424 */ /* 0x000fe400078e00ff */
[----:B------:R-:W-:-:S07]  /*cc60*/  IMAD.MOV.U32 R2, RZ, RZ, R14 ;  /* 0x000000ffff027224 */ /* 0x000fce00078e000e */
[----:B------:R-:W-:Y:S05]  /*cc70*/  WARPSYNC.COLLECTIVE R15, `(.L_x_12880) ;  /* 0x000000000f087348 */ /* 0x000fea0003c00000 */
[----:B------:R0:W1:Y:S02]  /*cc80*/  SHFL.IDX P6, R14, R13, R12, R11 ;  /* 0x0000000c0d0e7389 */ /* 0x00006400000c000b */
[----:B01----:R-:W-:Y:S01]  /*cc90*/  ENDCOLLECTIVE ;  /* 0x000000000000791b */ /* 0x003fe20003800000 */
.L_x_12880:
[----:B------:R-:W-:-:S05]  /*cca0*/  IADD3 R2, P0, R2, R7, RZ ;  /* 0x0000000702027210 */ /* 0x000fca0007f1e0ff */
[----:B------:R-:W-:-:S05]  /*ccb0*/  IMAD.X R3, RZ, RZ, R3, P0 ;  /* 0x000000ffff037224 */ /* 0x000fca00000e0603 */
[----:B------:R-:W-:Y:S01]  /*ccc0*/  @!PT LDS RZ, [RZ] ;  /* 0x00000000fffff984 */ /* 0x000fe20000000800 */
[----:B------:R-:W-:Y:S01]  /*ccd0*/  @!PT LDS RZ, [RZ] ;  /* 0x00000000fffff984 */ /* 0x000fe20000000800 */
[----:B------:R-:W-:Y:S01]  /*cce0*/  @!PT LDS RZ, [RZ] ;  /* 0x00000000fffff984 */ /* 0x000fe20000000800 */
[----:B------:R0:W-:Y:S01]  /*ccf0*/  LDGSTS.E.BYPASS.LTC128B.128 [R6+0x2400], desc[UR50][R2.64], !P1 ;  /* 0x0240000002067fae */ /* 0x0001e2000c901d72 */
[----:B------:R-:W-:Y:S02]  /*cd00*/  MOV R13, R16 ;  /* 0x00000010000d7202 */ /* 0x000fe40000000f00 */
[----:B------:R-:W-:Y:S01]  /*cd10*/  ISETP.LT.OR P1, PT, R8, 0x51, P2 ;  /* 0x000000510800780c */ /* 0x000fe20001721670 */
[----:B0-----:R-:W-:-:S12]  /*cd20*/  IMAD.MOV.U32 R3, RZ, RZ, R14 ;  /* 0x000000ffff037224 */ /* 0x001fd800078e000e */
[----:B------:R-:W-:Y:S05]  /*cd30*/  WARPSYNC.COLLECTIVE R15, `(.L_x_12881) ;  /* 0x000000000f087348 */ /* 0x000fea0003c00000 */
[----:B------:R0:W1:Y:S02]  /*cd40*/  SHFL.IDX P6, R14, R13, R12, R11 ;  /* 0x0000000c0d0e7389 */ /* 0x00006400000c000b */
[----:B01----:R-:W-:Y:S01]  /*cd50*/  ENDCOLLECTIVE ;  /* 0x000000000000791b */ /* 0x003fe20003800000 */
.L_x_12881:
[----:B------:R-:W-:Y:S02]  /*cd60*/  IMAD.MOV.U32 R13, RZ, RZ, R17 ;  /* 0x000000ffff0d7224 */ /* 0x000fe400078e0011 */
[----:B------:R-:W-:Y:S02]  /*cd70*/  IMAD.MOV.U32 R12, RZ, RZ, 0x6 ;  /* 0x00000006ff0c7424 */ /* 0x000fe400078e00ff */
[----:B------:R-:W-:-:S07]  /*cd80*/  IMAD.MOV.U32 R2, RZ, RZ, R14 ;  /* 0x000000ffff027224 */ /* 0x000fce00078e000e */
[----:B------:R-:W-:Y:S05]  /*cd90*/  WARPSYNC.COLLECTIVE R15, `(.L_x_12882) ;  /* 0x000000000f087348 */ /* 0x000fea0003c00000 */
[----:B------:R0:W1:Y:S02]  /*cda0*/  SHFL.IDX P6, R14, R13, R12, R11 ;  /* 0x0000000c0d0e7389 */ /* 0x00006400000c000b */
[----:B01----:R-:W-:Y:S01]  /*cdb0*/  ENDCOLLECTIVE ;  /* 0x000000000000791b */ /* 0x003fe20003800000 */
.L_x_12882:
        /* <DEDUP_REMOVED lines=12> */
.L_x_12883:
[----:B------:R-:W-:Y:S02]  /*ce80*/  IMAD.MOV.U32 R13, RZ, RZ, R17 ;  /* 0x000000ffff0d7224 */ /* 0x000fe400078e0011 */
[----:B------:R-:W-:Y:S01]  /*ce90*/  IMAD.MOV.U32 R12, RZ, RZ, 0x7 ;  /* 0x00000007ff0c7424 */ /* 0x000fe200078e00ff */
[----:B------:R-:W-:-:S07]  /*cea0*/  MOV R2, R14 ;  /* 0x0000000e00027202 */ /* 0x000fce0000000f00 */
[----:B------:R-:W-:Y:S05]  /*ceb0*/  WARPSYNC.COLLECTIVE R15, `(.L_x_12884) ;  /* 0x000000000f087348 */ /* 0x000fea0003c00000 */
[----:B------:R0:W1:Y:S02]  /*cec0*/  SHFL.IDX P6, R14, R13, R12, R11 ;  /* 0x0000000c0d0e7389 */ /* 0x00006400000c000b */
[----:B01----:R-:W-:Y:S01]  /*ced0*/  ENDCOLLECTIVE ;  /* 0x000000000000791b */ /* 0x003fe20003800000 */
.L_x_12884:
        /* <DEDUP_REMOVED lines=11> */
.L_x_12885:
[----:B------:R-:W-:Y:S01]  /*cf90*/  IMAD.MOV.U32 R2, RZ, RZ, R14 ;  /* 0x000000ffff027224 */ /* 0x000fe200078e000e */
[----:B------:R-:W-:Y:S06]  /*cfa0*/  BRA `(.L_x_12886) ;  /* 0xffffffc000c47947 */ /* 0x000fec000383ffff */
.L_x_12782:
[----:B0-----:R0:W1:Y:S02]  /*cfb0*/  SYNCS.PHASECHK.TRANS64.TRYWAIT P0, [R4+URZ+0x16860], R3 ;  /* 0x01686003040075a7 */ /* 0x001064000800017f */
[----:B-1----:R-:W-:Y:S05]  /*cfc0*/  @!P0 NANOSLEEP.SYNCS 0x989680 ;  /* 0x009896800000895d */ /* 0x002fea0003900000 */
[----:B------:R-:W1:Y:S02]  /*cfd0*/  @!P0 SYNCS.PHASECHK.TRANS64 P0, [R4+URZ+0x16860], R3 ;  /* 0x01686003040085a7 */ /* 0x000e64000800007f */
[----:B-1----:R-:W-:Y:S05]  /*cfe0*/  @!P0 BRA `(.L_x_12782) ;  /* 0xfffffffc00f08947 */ /* 0x002fea000383ffff */
[----:B------:R-:W-:Y:S05]  /*cff0*/  BRA `(.L_x_12887) ;  /* 0xffffffc400947947 */ /* 0x000fea000383ffff */
.L_x_12783:
        /* <DEDUP_REMOVED lines=8> */
.L_x_12889:
[----:B------:R-:W-:Y:S05]  /*d080*/  BSYNC B0 ;  /* 0x0000000000007941 */ /* 0x000fea0003800000 */
.L_x_12888:
[----:B------:R-:W0:Y:S01]  /*d090*/  S2R R2, SR_TID.X ;  /* 0x0000000000027919 */ /* 0x000e220000002100 */
[----:B------:R-:W-:Y:S01]  /*d0a0*/  IMAD.MOV.U32 R13, RZ, RZ, R16 ;  /* 0x000000ffff0d7224 */ /* 0x000fe200078e0010 */
[----:B------:R-:W-:Y:S01]  /*d0b0*/  MOV R11, 0x181f ;  /* 0x0000181f000b7802 */ /* 0x000fe20000000f00 */
[----:B------:R-:W-:Y:S01]  /*d0c0*/  IMAD.MOV.U32 R12, RZ, RZ, RZ ;  /* 0x000000ffff0c7224 */ /* 0x000fe200078e00ff */
[----:B------:R-:W-:Y:S01]  /*d0d0*/  ISETP.LT.OR P1, PT, R6, 0x1, P2 ;  /* 0x000000010600780c */ /* 0x000fe20001721670 */
[----:B------:R-:W-:Y:S02]  /*d0e0*/  IMAD.MOV.U32 R15, RZ, RZ, -0x1 ;  /* 0xffffffffff0f7424 */ /* 0x000fe400078e00ff */
[----:B------:R-:W-:-:S10]  /*d0f0*/  IMAD.MOV.U32 R0, RZ, RZ, R14 ;  /* 0x000000ffff007224 */ /* 0x000fd400078e000e */
[----:B0-----:R-:W-:Y:S05]  /*d100*/  WARPSYNC.COLLECTIVE R15, `(.L_x_12890) ;  /* 0x000000000f087348 */ /* 0x001fea0003c00000 */
[----:B------:R1:W2:Y:S02]  /*d110*/  SHFL.IDX P6, R14, R13, R12, R11 ;  /* 0x0000000c0d0e7389 */ /* 0x0002a400000c000b */
[----:B012---:R-:W-:Y:S01]  /*d120*/  ENDCOLLECTIVE ;  /* 0x000000000000791b */ /* 0x007fe20003800000 */
.L_x_12890:
[----:B------:R-:W-:Y:S01]  /*d130*/  IMAD.MOV.U32 R13, RZ, RZ, R17 ;  /* 0x000000ffff0d7224 */ /* 0x000fe200078e0011 */
[----:B------:R-:W-:Y:S01]  /*d140*/  MOV R12, 0x1 ;  /* 0x00000001000c7802 */ /* 0x000fe20000000f00 */
[----:B------:R-:W-:Y:S02]  /*d150*/  IMAD.SHL.U32 R5, R2, 0x8, RZ ;  /* 0x0000000802057824 */ /* 0x000fe400078e00ff */
[----:B------:R-:W-:-:S07]  /*d160*/  IMAD.MOV.U32 R2, RZ, RZ, R14 ;  /* 0x000000ffff027224 */ /* 0x000fce00078e000e */
[----:B------:R-:W-:Y:S05]  /*d170*/  WARPSYNC.COLLECTIVE R15, `(.L_x_12891) ;  /* 0x000000000f087348 */ /* 0x000fea0003c00000 */
[----:B------:R0:W1:Y:S02]  /*d180*/  SHFL.IDX P6, R14, R13, R12, R11 ;  /* 0x0000000c0d0e7389 */ /* 0x00006400000c000b */
[----:B01----:R-:W-:Y:S01]  /*d190*/  ENDCOLLECTIVE ;  /* 0x000000000000791b */ /* 0x003fe20003800000 */
.L_x_12891:
[----:B------:R-:W-:-:S05]  /*d1a0*/  LOP3.LUT R5, R5, 0x38, RZ, 0xc0, !PT ;  /* 0x0000003805057812 */ /* 0x000fca00078ec0ff */
[----:B------:R-:W-:-:S05]  /*d1b0*/  IMAD.SHL.U32 R5, R5, 0x2, RZ ;  /* 0x0000000205057824 */ /* 0x000fca00078e00ff */
[----:B------:R-:W-:Y:S01]  /*d1c0*/  IADD3 R2, P0, R2, R5, RZ ;  /* 0x0000000502027210 */ /* 0x000fe20007f1e0ff */
[----:B------:R-:W-:-:S04]  /*d1d0*/  IMAD.MOV.U32 R13, RZ, RZ, R16 ;  /* 0x000000ffff0d7224 */ /* 0x000fc800078e0010 */
[----:B------:R-:W-:Y:S01]  /*d1e0*/  IMAD.X R3, RZ, RZ, R0, P0 ;  /* 0x000000ffff037224 */ /* 0x000fe200000e0600 */
[----:B------:R-:W-:-:S05]  /*d1f0*/  LEA R0, R8, UR38, 0x1 ;  /* 0x0000002608007c11 */ /* 0x000fca000f8e08ff */
        /* <DEDUP_REMOVED lines=9> */
.L_x_12892:
[----:B------:R-:W-:Y:S02]  /*d290*/  IMAD.MOV.U32 R13, RZ, RZ, R17 ;  /* 0x000000ffff0d7224 */ /* 0x000fe400078e0011 */
[----:B------:R-:W-:Y:S01]  /*d2a0*/  IMAD.MOV.U32 R12, RZ, RZ, 0x2 ;  /* 0x00000002ff0c7424 */ /* 0x000fe200078e00ff */
[----:B------:R-:W-:-:S13]  /*d2b0*/  IADD3 R2, P0, R14, R5, RZ ;  /* 0x000000050e027210 */ /* 0x000fda0007f1e0ff */
[----:B------:R-:W-:Y:S05]  /*d2c0*/  WARPSYNC.COLLECTIVE R15, `(.L_x_12893) ;  /* 0x000000000f087348 */ /* 0x000fea0003c00000 */
[----:B------:R0:W1:Y:S02]  /*d2d0*/  SHFL.IDX P6, R14, R13, R12, R11 ;  /* 0x0000000c0d0e7389 */ /* 0x00006400000c000b */
[----:B01----:R-:W-:Y:S01]  /*d2e0*/  ENDCOLLECTIVE ;  /* 0x000000000000791b */ /* 0x003fe20003800000 */
.L_x_12893:
[----:B------:R-:W-:-:S05]  /*d2f0*/  IMAD.X R3, RZ, RZ, R7, P0 ;  /* 0x000000ffff037224 */ /* 0x000fca00000e0607 */
[----:B------:R-:W-:Y:S01]  /*d300*/  @!PT LDS RZ, [RZ] ;  /* 0x00000000fffff984 */ /* 0x000fe20000000800 */
[----:B------:R-:W-:Y:S01]  /*d310*/  @!PT LDS RZ, [RZ] ;  /* 0x00000000fffff984 */ /* 0x000fe20000000800 */
[----:B------:R-:W-:Y:S01]  /*d320*/  @!PT LDS RZ, [RZ] ;  /* 0x00000000fffff984 */ /* 0x000fe20000000800 */
[----:B------:R0:W-:Y:S01]  /*d330*/  LDGSTS.E.BYPASS.LTC128B.128 [R0+0xc00], desc[UR50][R2.64], !P1 ;  /* 0x00c0000002007fae */ /* 0x0001e2000c901d72 */
[----:B------:R-:W-:Y:S02]  /*d340*/  ISETP.LT.OR P1, PT, R6, 0x21, P2 ;  /* 0x000000210600780c */ /* 0x000fe40001721670 */
[----:B------:R-:W-:Y:S01]  /*d350*/  MOV R13, R16 ;  /* 0x00000010000d7202 */ /* 0x000fe20000000f00 */
[----:B------:R-:W-:-:S10]  /*d360*/  IMAD.MOV.U32 R8, RZ, RZ, R14 ;  /* 0x000000ffff087224 */ /* 0x000fd400078e000e */
[----:B0-----:R-:W-:Y:S05]  /*d370*/  WARPSYNC.COLLECTIVE R15, `(.L_x_12894) ;  /* 0x000000000f087348 */ /* 0x001fea0003c00000 */
[----:B------:R1:W2:Y:S02]  /*d380*/  SHFL.IDX P6, R14, R13, R12, R11 ;  /* 0x0000000c0d0e7389 */ /* 0x0002a400000c000b */
[----:B012---:R-:W-:Y:S01]  /*d390*/  ENDCOLLECTIVE ;  /* 0x000000000000791b */ /* 0x007fe20003800000 */
.L_x_12894:
[----:B------:R-:W-:Y:S02]  /*d3a0*/  IMAD.MOV.U32 R13, RZ, RZ, R17 ;  /* 0x000000ffff0d7224 */ /* 0x000fe400078e0011 */
[----:B------:R-:W-:Y:S02]  /*d3b0*/  IMAD.MOV.U32 R12, RZ, RZ, 0x3 ;  /* 0x00000003ff0c7424 */ /* 0x000fe400078e00ff */
[----:B------:R-:W-:-:S07]  /*d3c0*/  IMAD.MOV.U32 R10, RZ, RZ, R14 ;  /* 0x000000ffff0a7224 */ /* 0x000fce00078e000e */
[----:B------:R-:W-:Y:S05]  /*d3d0*/  WARPSYNC.COLLECTIVE R15, `(.L_x_12895) ;  /* 0x000000000f087348 */ /* 0x000fea0003c00000 */
[----:B------:R0:W1:Y:S02]  /*d3e0*/  SHFL.IDX P6, R14, R13, R12, R11 ;  /* 0x0000000c0d0e7389 */ /* 0x00006400000c000b */
[----:B01----:R-:W-:Y:S01]  /*d3f0*/  ENDCOLLECTIVE ;  /* 0x000000000000791b */ /* 0x003fe20003800000 */
.L_x_12895:
        /* <DEDUP_REMOVED lines=8> */
[----:B------:R-:W-:-:S12]  /*d480*/  IMAD.MOV.U32 R7, RZ, RZ, R14 ;  /* 0x000000ffff077224 */ /* 0x000fd800078e000e */
[----:B0-----:R-:W-:Y:S05]  /*d490*/  WARPSYNC.COLLECTIVE R15, `(.L_x_12896) ;  /* 0x000000000f087348 */ /* 0x001fea0003c00000 */
[----:B------:R1:W2:Y:S02]  /*d4a0*/  SHFL.IDX P6, R14, R13, R12, R11 ;  /* 0x0000000c0d0e7389 */ /* 0x0002a400000c000b */
[----:B012---:R-:W-:Y:S01]  /*d4b0*/  ENDCOLLECTIVE ;  /* 0x000000000000791b */ /* 0x007fe20003800000 */
.L_x_12896:
[----:B------:R-:W-:Y:S02]  /*d4c0*/  IMAD.MOV.U32 R13, RZ, RZ, R17 ;  /* 0x000000ffff0d7224 */ /* 0x000fe400078e0011 */
[----:B------:R-:W-:Y:S01]  /*d4d0*/  IMAD.MOV.U32 R12, RZ, RZ, 0x4 ;  /* 0x00000004ff0c7424 */ /* 0x000fe200078e00ff */
[----:B------:R-:W-:-:S13]  /*d4e0*/  IADD3 R2, P0, R14, R5, RZ ;  /* 0x000000050e027210 */ /* 0x000fda0007f1e0ff */
[----:B------:R-:W-:Y:S05]  /*d4f0*/  WARPSYNC.COLLECTIVE R15, `(.L_x_12897) ;  /* 0x000000000f087348 */ /* 0x000fea0003c00000 */
[----:B------:R0:W1:Y:S02]  /*d500*/  SHFL.IDX P6, R14, R13, R12, R11 ;  /* 0x0000000c0d0e7389 */ /* 0x00006400000c000b */
[----:B01----:R-:W-:Y:S01]  /*d510*/  ENDCOLLECTIVE ;  /* 0x000000000000791b */ /* 0x003fe20003800000 */
.L_x_12897:
[----:B------:R-:W-:-:S05]  /*d520*/  IADD3.X R3, RZ, R7, RZ, P0, !PT ;  /* 0x00000007ff037210 */ /* 0x000fca00007fe4ff */
[----:B------:R-:W-:Y:S01]  /*d530*/  @!PT LDS RZ, [RZ] ;  /* 0x00000000fffff984 */ /* 0x000fe20000000800 */
[----:B------:R-:W-:Y:S01]  /*d540*/  @!PT LDS RZ, [RZ] ;  /* 0x00000000fffff984 */ /* 0x000fe20000000800 */
[----:B------:R-:W-:Y:S01]  /*d550*/  @!PT LDS RZ, [RZ] ;  /* 0x00000000fffff984 */ /* 0x000fe20000000800 */
[----:B------:R0:W-:Y:S01]  /*d560*/  LDGSTS.E.BYPASS.LTC128B.128 [R0+0x1c00], desc[UR50][R2.64], !P1 ;  /* 0x01c0000002007fae */ /* 0x0001e2000c901d72 */
[----:B------:R-:W-:Y:S01]  /*d570*/  ISETP.LT.OR P1, PT, R6, 0x41, P2 ;  /* 0x000000410600780c */ /* 0x000fe20001721670 */
[----:B------:R-:W-:Y:S02]  /*d580*/  IMAD.MOV.U32 R13, RZ, RZ, R16 ;  /* 0x000000ffff0d7224 */ /* 0x000fe400078e0010 */
[----:B------:R-:W-:-:S10]  /*d590*/  IMAD.MOV.U32 R8, RZ, RZ, R14 ;  /* 0x000000ffff087224 */ /* 0x000fd400078e000e */
[----:B0-----:R-:W-:Y:S05]  /*d5a0*/  WARPSYNC.COLLECTIVE R15, `(.L_x_12898) ;  /* 0x000000000f087348 */ /* 0x001fea0003c00000 */
[----:B------:R1:W2:Y:S02]  /*d5b0*/  SHFL.IDX P6, R14, R13, R12, R11 ;  /* 0x0000000c0d0e7389 */ /* 0x0002a400000c000b */
[----:B012---:R-:W-:Y:S01]  /*d5c0*/  ENDCOLLECTIVE ;  /* 0x000000000000791b */ /* 0x007fe20003800000 */
.L_x_12898:
[----:B------:R-:W-:Y:S01]  /*d5d0*/  MOV R13, R17 ;  /* 0x00000011000d7202 */ /* 0x000fe20000000f00 */
[----:B------:R-:W-:Y:S02]  /*d5e0*/  IMAD.MOV.U32 R12, RZ, RZ, 0x5 ;  /* 0x00000005ff0c7424 */ /* 0x000fe400078e00ff */
[----:B------:R-:W-:-:S07]  /*d5f0*/  IMAD.MOV.U32 R10, RZ, RZ, R14 ;  /* 0x000000ffff0a7224 */ /* 0x000fce00078e000e */
[----:B------:R-:W-:Y:S05]  /*d600*/  WARPSYNC.COLLECTIVE R15, `(.L_x_12899) ;  /* 0x000000000f087348 */ /* 0x000fea0003c00000 */
[----:B------:R0:W1:Y:S02]  /*d610*/  SHFL.IDX P6, R14, R13, R12, R11 ;  /* 0x0000000c0d0e7389 */ /* 0x00006400000c000b */
[----:B01----:R-:W-:Y:S01]  /*d620*/  ENDCOLLECTIVE ;  /* 0x000000000000791b */ /* 0x003fe20003800000 */
.L_x_12899:
        /* <DEDUP_REMOVED lines=12> */
.L_x_12900:
[----:B------:R-:W-:Y:S02]  /*d6f0*/  IMAD.MOV.U32 R13, RZ, RZ, R17 ;  /* 0x000000ffff0d7224 */ /* 0x000fe400078e0011 */
[----:B------:R-:W-:Y:S01]  /*d700*/  IMAD.MOV.U32 R12, RZ, RZ, 0x6 ;  /* 0x00000006ff0c7424 */ /* 0x000fe200078e00ff */
[----:B------:R-:W-:-:S13]  /*d710*/  IADD3 R2, P0, R14, R5, RZ ;  /* 0x000000050e027210 */ /* 0x000fda0007f1e0ff */
[----:B------:R-:W-:Y:S05]  /*d720*/  WARPSYNC.COLLECTIVE R15, `(.L_x_12901) ;  /* 0x000000000f087348 */ /* 0x000fea0003c00000 */
[----:B------:R0:W1:Y:S02]  /*d730*/  SHFL.IDX P6, R14, R13, R12, R11 ;  /* 0x0000000c0d0e7389 */ /* 0x00006400000c000b */
[----:B01----:R-:W-:Y:S01]  /*d740*/  ENDCOLLECTIVE ;  /* 0x000000000000791b */ /* 0x003fe20003800000 */
.L_x_12901:
[----:B------:R-:W-:-:S05]  /*d750*/  IMAD.X R3, RZ, RZ, R7, P0 ;  /* 0x000000ffff037224 */ /* 0x000fca00000e0607 */
[----:B------:R-:W-:Y:S01]  /*d760*/  @!PT LDS RZ, [RZ] ;  /* 0x00000000fffff984 */ /* 0x000fe20000000800 */
[----:B------:R-:W-:Y:S01]  /*d770*/  @!PT LDS RZ, [RZ] ;  /* 0x00000000fffff984 */ /* 0x000fe20000000800 */
[----:B------:R-:W-:Y:S01]  /*d780*/  @!PT LDS RZ, [RZ] ;  /* 0x00000000fffff984 */ /* 0x000fe20000000800 */
[----:B------:R0:W-:Y:S01]  /*d790*/  LDGSTS.E.BYPASS.LTC128B.128 [R0+0x2c00], desc[UR50][R2.64], !P1 ;  /* 0x02c0000002007fae */ /* 0x0001e2000c901d72 */
[----:B------:R-:W-:Y:S01]  /*d7a0*/  ISETP.LT.OR P1, PT, R6, 0x61, P2 ;  /* 0x000000610600780c */ /* 0x000fe20001721670 */
[----:B------:R-:W-:Y:S01]  /*d7b0*/  IMAD.MOV.U32 R13, RZ, RZ, R16 ;  /* 0x000000ffff0d7224 */ /* 0x000fe200078e0010 */
[----:B------:R-:W-:-:S11]  /*d7c0*/  MOV R8, R14 ;  /* 0x0000000e00087202 */ /* 0x000fd60000000f00 */
[----:B0-----:R-:W-:Y:S05]  /*d7d0*/  WARPSYNC.COLLECTIVE R15, `(.L_x_12902) ;  /* 0x000000000f087348 */ /* 0x001fea0003c00000 */
[----:B------:R1:W2:Y:S02]  /*d7e0*/  SHFL.IDX P6, R14, R13, R12, R11 ;  /* 0x0000000c0d0e7389 */ /* 0x0002a400000c000b */
[----:B012---:R-:W-:Y:S01]  /*d7f0*/  ENDCOLLECTIVE ;  /* 0x000000000000791b */ /* 0x007fe20003800000 */
.L_x_12902:
[----:B------:R-:W-:Y:S02]  /*d800*/  IMAD.MOV.U32 R13, RZ, RZ, R17 ;  /* 0x000000ffff0d7224 */ /* 0x000fe400078e0011 */
[----:B------:R-:W-:Y:S02]  /*d810*/  IMAD.MOV.U32 R12, RZ, RZ, 0x7 ;  /* 0x00000007ff0c7424 */ /* 0x000fe400078e00ff */
[----:B------:R-:W-:-:S07]  /*d820*/  IMAD.MOV.U32 R10, RZ, RZ, R14 ;  /* 0x000000ffff0a7224 */ /* 0x000fce00078e000e */
[----:B------:R-:W-:Y:S05]  /*d830*/  WARPSYNC.COLLECTIVE R15, `(.L_x_12903) ;  /* 0x000000000f087348 */ /* 0x000fea0003c00000 */
[----:B------:R0:W1:Y:S02]  /*d840*/  SHFL.IDX P6, R14, R13, R12, R11 ;  /* 0x0000000c0d0e7389 */ /* 0x00006400000c000b */
[----:B01----:R-:W-:Y:S01]  /*d850*/  ENDCOLLECTIVE ;  /* 0x000000000000791b */ /* 0x003fe20003800000 */
.L_x_12903:
[----:B------:R-:W-:-:S05]  /*d860*/  IADD3 R2, P0, R10, R5, RZ ;  /* 0x000000050a027210 */ /* 0x000fca0007f1e0ff */
[----:B------:R-:W-:-:S05]  /*d870*/  IMAD.X R3, RZ, RZ, R8, P0 ;  /* 0x000000ffff037224 */ /* 0x000fca00000e0608 */
[----:B------:R-:W-:Y:S01]  /*d880*/  @!PT LDS RZ, [RZ] ;  /* 0x00000000fffff984 */ /* 0x000fe20000000800 */
[----:B------:R-:W-:Y:S01]  /*d890*/  @!PT LDS RZ, [RZ] ;  /* 0x00000000fffff984 */ /* 0x000fe20000000800 */
[----:B------:R-:W-:Y:S01]  /*d8a0*/  @!PT LDS RZ, [RZ] ;  /* 0x00000000fffff984 */ /* 0x000fe20000000800 */
[----:B------:R0:W-:Y:S01]  /*d8b0*/  LDGSTS.E.BYPASS.LTC128B.128 [R0+0x3400], desc[UR50][R2.64], !P1 ;  /* 0x0340000002007fae */ /* 0x0001e2000c901d72 */
[----:B------:R-:W-:Y:S01]  /*d8c0*/  MOV R13, R16 ;  /* 0x00000010000d7202 */ /* 0x000fe20000000f00 */
[----:B------:R-:W-:-:S07]  /*d8d0*/  IMAD.MOV.U32 R7, RZ, RZ, R14 ;  /* 0x000000ffff077224 */ /* 0x000fce00078e000e */
[----:B0-----:R-:W-:Y:S05]  /*d8e0*/  WARPSYNC.COLLECTIVE R15, `(.L_x_12904) ;  /* 0x000000000f087348 */ /* 0x001fea0003c00000 */
[----:B------:R1:W2:Y:S02]  /*d8f0*/  SHFL.IDX P6, R14, R13, R12, R11 ;  /* 0x0000000c0d0e7389 */ /* 0x0002a400000c000b */
[----:B012---:R-:W-:Y:S01]  /*d900*/  ENDCOLLECTIVE ;  /* 0x000000000000791b */ /* 0x007fe20003800000 */
.L_x_12904:
[----:B------:R-:W-:Y:S05]  /*d910*/  BRA `(.L_x_12905) ;  /* 0xffffffc000347947 */ /* 0x000fea000383ffff */
.L_x_12788:
[----:B0-----:R0:W2:Y:S02]  /*d920*/  SYNCS.PHASECHK.TRANS64.TRYWAIT P0, [R7+URZ+0x16820], R0 ;  /* 0x01682000070075a7 */ /* 0x0010a4000800017f */
[----:B--2---:R-:W-:Y:S05]  /*d930*/  @!P0 NANOSLEEP.SYNCS 0x989680 ;  /* 0x009896800000895d */ /* 0x004fea0003900000 */
[----:B------:R-:W2:Y:S02]  /*d940*/  @!P0 SYNCS.PHASECHK.TRANS64 P0, [R7+URZ+0x16820], R0 ;  /* 0x01682000070085a7 */ /* 0x000ea4000800007f */
[----:B--2---:R-:W-:Y:S05]  /*d950*/  @!P0 BRA `(.L_x_12788) ;  /* 0xfffffffc00f08947 */ /* 0x004fea000383ffff */
[----:B------:R-:W-:Y:S05]  /*d960*/  BRA `(.L_x_12906) ;  /* 0xffffffc000cc7947 */ /* 0x000fea000383ffff */
.L_x_12789:
        /* <DEDUP_REMOVED lines=11> */
.L_x_12908:
[----:B------:R-:W-:Y:S05]  /*da20*/  BSYNC B0 ;  /* 0x0000000000007941 */ /* 0x000fea0003800000 */
.L_x_12907:
[----:B------:R-:W-:Y:S05]  /*da30*/  BRA `(.L_x_12909) ;  /* 0xffffffc000b47947 */ /* 0x000fea000383ffff */
.L_x_12792:
[----:B------:R-:W-:Y:S01]  /*da40*/  BSSY B1, `(.L_x_12910) ;  /* 0x0000006000017945 */ /* 0x000fe20003800000 */
[----:B------:R-:W-:-:S07]  /*da50*/  IMAD.MOV.U32 R15, RZ, RZ, -0x1 ;  /* 0xffffffffff0f7424 */ /* 0x000fce00078e00ff */
[----:B0-----:R-:W-:Y:S05]  /*da60*/  WARPSYNC.COLLECTIVE R15, `(.L_x_12911) ;  /* 0x000000000f0c7348 */ /* 0x001fea0003c00000 */
[----:B------:R-:W-:Y:S02]  /*da70*/  ELECT P6, UR62, PT ;  /* 0x00000000003e782f */ /* 0x000fe400038c0000 */
[----:B------:R-:W-:Y:S01]  /*da80*/  MOV R14, UR62 ;  /* 0x0000003e000e7c02 */ /* 0x000fe20008000f00 */
[----:B0-----:R-:W-:Y:S10]  /*da90*/  ENDCOLLECTIVE ;  /* 0x000000000000791b */ /* 0x001ff40003800000 */
.L_x_12911:
[----:B------:R-:W-:Y:S05]  /*daa0*/  BSYNC B1 ;  /* 0x0000000000017941 */ /* 0x000fea0003800000 */
.L_x_12910:
[----:B------:R-:W-:Y:S05]  /*dab0*/  BRA `(.L_x_12912) ;  /* 0xffffffc000ac7947 */ /* 0x000fea000383ffff */
.L_x_12794:
[----:B0-----:R0:W1:Y:S02]  /*dac0*/  SYNCS.PHASECHK.TRANS64.TRYWAIT P1, [R5+URZ+0x16840], R0 ;  /* 0x01684000050075a7 */ /* 0x001064000802017f */
[----:B-1----:R-:W-:Y:S05]  /*dad0*/  @!P1 NANOSLEEP.SYNCS 0x989680 ;  /* 0x009896800000995d */ /* 0x002fea0003900000 */
[----:B------:R-:W1:Y:S02]  /*dae0*/  @!P1 SYNCS.PHASECHK.TRANS64 P1, [R5+URZ+0x16840], R0 ;  /* 0x01684000050095a7 */ /* 0x000e64000802007f */
[----:B-1----:R-:W-:Y:S05]  /*daf0*/  @!P1 BRA `(.L_x_12794) ;  /* 0xfffffffc00f09947 */ /* 0x002fea000383ffff */
[----:B------:R-:W-:Y:S05]  /*db00*/  BRA `(.L_x_12913) ;  /* 0xffffffc000cc7947 */ /* 0x000fea000383ffff */
.L_x_12796:
[----:B-1----:R1:W2:Y:S02]  /*db10*/  SYNCS.PHASECHK.TRANS64.TRYWAIT P1, [R3+URZ+0x16840], R2 ;  /* 0x01684002030075a7 */ /* 0x0022a4000802017f */
[----:B--2---:R-:W-:Y:S05]  /*db20*/  @!P1 NANOSLEEP.SYNCS 0x989680 ;  /* 0x009896800000995d */ /* 0x004fea0003900000 */
[----:B------:R-:W2:Y:S02]  /*db30*/  @!P1 SYNCS.PHASECHK.TRANS64 P1, [R3+URZ+0x16840], R2 ;  /* 0x01684002030095a7 */ /* 0x000ea4000802007f */
[----:B--2---:R-:W-:Y:S05]  /*db40*/  @!P1 BRA `(.L_x_12796) ;  /* 0xfffffffc00f09947 */ /* 0x004fea000383ffff */
[----:B------:R-:W-:Y:S05]  /*db50*/  BRA `(.L_x_12914) ;  /* 0xffffffc000d87947 */ /* 0x000fea000383ffff */
.L_x_12798:
[----:B--2---:R2:W3:Y:S02]  /*db60*/  SYNCS.PHASECHK.TRANS64.TRYWAIT P1, [R5+URZ+0x16860], R0 ;  /* 0x01686000050075a7 */ /* 0x0044e4000802017f */
[----:B---3--:R-:W-:Y:S05]  /*db70*/  @!P1 NANOSLEEP.SYNCS 0x989680 ;  /* 0x009896800000995d */ /* 0x008fea0003900000 */
[----:B------:R-:W3:Y:S02]  /*db80*/  @!P1 SYNCS.PHASECHK.TRANS64 P1, [R5+URZ+0x16860], R0 ;  /* 0x01686000050095a7 */ /* 0x000ee4000802007f */
[----:B---3--:R-:W-:Y:S05]  /*db90*/  @!P1 BRA `(.L_x_12798) ;  /* 0xfffffffc00f09947 */ /* 0x008fea000383ffff */
[----:B------:R-:W-:Y:S05]  /*dba0*/  BRA `(.L_x_12915) ;  /* 0xffffffc000d47947 */ /* 0x000fea000383ffff */
.L_x_12916:
        /* <DEDUP_REMOVED lines=13> */
.L_x_15861:


//--------------------- .text._ZN7cutlass13device_kernelIN5flash11enable_sm90INS1_16FlashAttnFwdSm90INS1_25CollectiveMainloopFwdSm90ILi2EN4cute5tupleIJNS5_1CILi1EEES8_S8_EEENS6_IJNS7_ILi192EEENS7_ILi128EEENS7_ILi64EEEEEELi64ENS_10bfloat16_tEfNS_4arch4Sm90ELb0ELb0ELb0ELb1ELb1ELb0ELb0ELb1ELb1ELb1ELb0ELb0EEENS1_21CollectiveEpilogueFwdINS6_IJSA_SC_SB_EEES9_SE_SG_Li384ELb1ELb1ELb0ELb0EEENS1_36VarlenDynamicPersistentTileSchedulerILi192ELi128ELi384ELi128ELb0ELb1ELb1ELb0ELb1ELb1EEEEEEEEEvNT_6ParamsE --------------------------
	.section	.text._ZN7cutlass13device_kernelIN5flash11enable_sm90INS1_16FlashAttnFwdSm90INS1_25CollectiveMainloopFwdSm90ILi2EN4cute5tupleIJNS5_1CILi1EEES8_S8_EEENS6_IJNS7_ILi192EEENS7_ILi128EEENS7_ILi64EEEEEELi64ENS_10bfloat16_tEfNS_4arch4Sm90ELb0ELb0ELb0ELb1ELb1ELb0ELb0ELb1ELb1ELb1ELb0ELb0EEENS1_21CollectiveEpilogueFwdINS6_IJSA_SC_SB_EEES9_SE_SG_Li384ELb1ELb1ELb0ELb0EEENS1_36VarlenDynamicPersistentTileSchedulerILi192ELi128ELi384ELi128ELb0ELb1ELb1ELb0ELb1ELb1EEEEEEEEEvNT_6ParamsE,"ax",@progbits
	.align	128
.text._ZN7cutlass13device_kernelIN5flash11enable_sm90INS1_16FlashAttnFwdSm90INS1_25CollectiveMainloopFwdSm90ILi2EN4cute5tupleIJNS5_1CILi1EEES8_S8_EEENS6_IJNS7_ILi192EEENS7_ILi128EEENS7_ILi64EEEEEELi64ENS_10bfloat16_tEfNS_4arch4Sm90ELb0ELb0ELb0ELb1ELb1ELb0ELb0ELb1ELb1ELb1ELb0ELb0EEENS1_21CollectiveEpilogueFwdINS6_IJSA_SC_SB_EEES9_SE_SG_Li384ELb1ELb1ELb0ELb0EEENS1_36VarlenDynamicPersistentTileSchedulerILi192ELi128ELi384ELi128ELb0ELb1ELb1ELb0ELb1ELb1EEEEEEEEEvNT_6ParamsE:
        .type           _ZN7cutlass13device_kernelIN5flash11enable_sm90INS1_16FlashAttnFwdSm90INS1_25CollectiveMainloopFwdSm90ILi2EN4cute5tupleIJNS5_1CILi1EEES8_S8_EEENS6_IJNS7_ILi192EEENS7_ILi128EEENS7_ILi64EEEEEELi64ENS_10bfloat16_tEfNS_4arch4Sm90ELb0ELb0ELb0ELb1ELb1ELb0ELb0ELb1ELb1ELb1ELb0ELb0EEENS1_21CollectiveEpilogueFwdINS6_IJSA_SC_SB_EEES9_SE_SG_Li384ELb1ELb1ELb0ELb0EEENS1_36VarlenDynamicPersistentTileSchedulerILi192ELi128ELi384ELi128ELb0ELb1ELb1ELb0ELb1ELb1EEEEEEEEEvNT_6ParamsE,@function
        .size           _ZN7cutlass13device_kernelIN5flash11enable_sm90INS1_16FlashAttnFwdSm90INS1_25CollectiveMainloopFwdSm90ILi2EN4cute5tupleIJNS5_1CILi1EEES8_S8_EEENS6_IJNS7_ILi192EEENS7_ILi128EEENS7_ILi64EEEEEELi64ENS_10bfloat16_tEfNS_4arch4Sm90ELb0ELb0ELb0ELb1ELb1ELb0ELb0ELb1ELb1ELb1ELb0ELb0EEENS1_21CollectiveEpilogueFwdINS6_IJSA_SC_SB_EEES9_SE_SG_Li384ELb1ELb1ELb0ELb0EEENS1_36VarlenDynamicPersistentTileSchedulerILi192ELi128ELi384ELi128ELb0ELb1ELb1ELb0ELb1ELb1EEEEEEEEEvNT_6ParamsE,(.L_x_15862 - _ZN7cutlass13device_kernelIN5flash11enable_sm90INS1_16FlashAttnFwdSm90INS1_25CollectiveMainloopFwdSm90ILi2EN4cute5tupleIJNS5_1CILi1EEES8_S8_EEENS6_IJNS7_ILi192EEENS7_ILi128EEENS7_ILi64EEEEEELi64ENS_10bfloat16_tEfNS_4arch4Sm90ELb0ELb0ELb0ELb1ELb1ELb0ELb0ELb1ELb1ELb1ELb0ELb0EEENS1_21CollectiveEpilogueFwdINS6_IJSA_SC_SB_EEES9_SE_SG_Li384ELb1ELb1ELb0ELb0EEENS1_36VarlenDynamicPersistentTileSchedulerILi192ELi128ELi384ELi128ELb0ELb1ELb1ELb0ELb1ELb1EEEEEEEEEvNT_6ParamsE)
        .other          _ZN7cutlass13device_kernelIN5flash11enable_sm90INS1_16FlashAttnFwdSm90INS1_25CollectiveMainloopFwdSm90ILi2EN4cute5tupleIJNS5_1CILi1EEES8_S8_EEENS6_IJNS7_ILi192EEENS7_ILi128EEENS7_ILi64EEEEEELi64ENS_10bfloat16_tEfNS_4arch4Sm90ELb0ELb0ELb0ELb1ELb1ELb0ELb0ELb1ELb1ELb1ELb0ELb0EEENS1_21CollectiveEpilogueFwdINS6_IJSA_SC_SB_EEES9_SE_SG_Li384ELb1ELb1ELb0ELb0EEENS1_36VarlenDynamicPersistentTileSchedulerILi192ELi128ELi384ELi128ELb0ELb1ELb1ELb0ELb1ELb1EEEEEEEEEvNT_6ParamsE,@"STO_CUDA_ENTRY STV_DEFAULT"
_ZN7cutlass13device_kernelIN5flash11enable_sm90INS1_16FlashAttnFwdSm90INS1_25CollectiveMainloopFwdSm90ILi2EN4cute5tupleIJNS5_1CILi1EEES8_S8_EEENS6_IJNS7_ILi192EEENS7_ILi128EEENS7_ILi64EEEEEELi64ENS_10bfloat16_tEfNS_4arch4Sm90ELb0ELb0ELb0ELb1ELb1ELb0ELb0ELb1ELb1ELb1ELb0ELb0EEENS1_21CollectiveEpilogueFwdINS6_IJSA_SC_SB_EEES9_SE_SG_Li384ELb1ELb1ELb0ELb0EEENS1_36VarlenDynamicPersistentTileSchedulerILi192ELi128ELi384ELi128ELb0ELb1ELb1ELb0ELb1ELb1EEEEEEEEEvNT_6ParamsE:
        /* <DEDUP_REMOVED lines=45> */
.L_x_12917:
        /* <DEDUP_REMOVED lines=22> */
.L_x_12918:
        /* <DEDUP_REMOVED lines=18> */
.L_x_12919:
        /* <DEDUP_REMOVED lines=22> */
.L_x_12920:
        /* <DEDUP_REMOVED lines=23> */
.L_x_12921:
        /* <DEDUP_REMOVED lines=8> */
.L_x_12923:
        /* <DEDUP_REMOVED lines=30> */
[----:B------:R-:W-:Y:S02]  /*0a80*/  LEA.HI R2, R3, R156, RZ, 0x5 ;  /* 0x0000009c03027211 */ /* 0x000fe400078f28ff */
[----:B------:R-:W-:Y:S01]  /*0a90*/  SHF.R.S32.HI R7, RZ, 0x4, R0 ;  /* 0x00000004ff077819 */ /* 0x000fe20000011400 */
[----:B------:R-:W-:Y:S01]  /*0aa0*/  IMAD.IADD R18, R156, 0x1, -R5 ;  /* 0x000000019c127824 */ /* 0x000fe200078e0a05 */
[----:B------:R-:W-:Y:S01]  /*0ab0*/  LOP3.LUT R5, R0, 0x3fffff0, RZ, 0xc0, !PT ;  /* 0x03fffff000057812 */ /* 0x000fe200078ec0ff */
[----:B------:R-:W-:Y:S01]  /*0ac0*/  IMAD.SHL.U32 R2, R2, 0x20, RZ ;  /* 0x0000002002027824 */ /* 0x000fe200078e00ff */
[----:B------:R-:W-:Y:S02]  /*0ad0*/  LEA.HI R0, R0, R7, RZ, 0x1 ;  /* 0x0000000700007211 */ /* 0x000fe400078f08ff */
[----:B------:R-:W-:Y:S01]  /*0ae0*/  SHF.R.S32.HI R9, RZ, 0x1f, R18 ;  /* 0x0000001fff097819 */ /* 0x000fe20000011412 */
[----:B------:R-:W-:Y:S01]  /*0af0*/  IMAD.IADD R5, R156, 0x1, -R5 ;  /* 0x000000019c057824 */ /* 0x000fe200078e0a05 */
[----:B------:R-:W-:-:S02]  /*0b00*/  LOP3.LUT R2, R2, 0xfffffc00, RZ, 0xc0, !PT ;  /* 0xfffffc0002027812 */ /* 0x000fc400078ec0ff */
[----:B------:R-:W-:Y:S02]  /*0b10*/  LOP3.LUT R0, R0, 0x1ffffffe, RZ, 0xc0, !PT ;  /* 0x1ffffffe00007812 */ /* 0x000fe400078ec0ff */
[----:B------:R-:W-:Y:S01]  /*0b20*/  LEA.HI R4, R9, R18, RZ, 0x2 ;  /* 0x0000001209047211 */ /* 0x000fe200078f10ff */
[----:B------:R-:W-:Y:S01]  /*0b30*/  IMAD R5, R5, 0x40, R2 ;  /* 0x0000004005057824 */ /* 0x000fe200078e0202 */
[----:B------:R-:W-:Y:S01]  /*0b40*/  LEA.HI R2, R3, R156, RZ, 0x2 ;  /* 0x0000009c03027211 */ /* 0x000fe200078f10ff */
[----:B------:R-:W-:Y:S01]  /*0b50*/  IMAD.IADD R0, R7, 0x1, -R0 ;  /* 0x0000000107007824 */ /* 0x000fe200078e0a00 */
[----:B------:R-:W-:Y:S02]  /*0b60*/  SHF.R.S32.HI R22, RZ, 0x7, R22 ;  /* 0x00000007ff167819 */ /* 0x000fe40000011416 */
[--C-:B------:R-:W-:Y:S02]  /*0b70*/  SHF.R.S32.HI R6, RZ, 0x2, R4.reuse ;  /* 0x00000002ff067819 */ /* 0x100fe40000011404 */
[----:B------:R-:W-:Y:S01]  /*0b80*/  LEA R154, R0, R5, 0x3 ;  /* 0x00000005009a7211 */ /* 0x000fe200078e18ff */
[----:B------:R-:W-:Y:S01]  /*0b90*/  IMAD.HI R0, R22, 0x55555556, RZ ;  /* 0x5555555616007827 */ /* 0x000fe200078e02ff */
[----:B------:R-:W-:-:S02]  /*0ba0*/  SHF.R.S32.HI R11, RZ, 0x1f, R4 ;  /* 0x0000001fff0b7819 */ /* 0x000fc40000011404 */
[----:B------:R-:W-:Y:S02]  /*0bb0*/  LOP3.LUT R5, R2, 0xfffffffc, RZ, 0xc0, !PT ;  /* 0xfffffffc02057812 */ /* 0x000fe400078ec0ff */
[----:B------:R-:W-:Y:S02]  /*0bc0*/  LEA.HI R11, R11, R6, RZ, 0x3 ;  /* 0x000000060b0b7211 */ /* 0x000fe400078f18ff */
[----:B------:R-:W-:Y:S01]  /*0bd0*/  LEA.HI R7, R0, R0, RZ, 0x1 ;  /* 0x0000000000077211 */ /* 0x000fe200078f08ff */
[----:B------:R-:W-:Y:S01]  /*0be0*/  IMAD.IADD R2, R156, 0x1, -R5 ;  /* 0x000000019c027824 */ /* 0x000fe200078e0a05 */
[----:B------:R-:W-:Y:S02]  /*0bf0*/  LOP3.LUT R11, R11, 0xfffffff8, RZ, 0xc0, !PT ;  /* 0xfffffff80b0b7812 */ /* 0x000fe400078ec0ff */
[----:B------:R-:W-:Y:S01]  /*0c00*/  LEA.HI R9, R9, R18, RZ, 0x5 ;  /* 0x0000001209097211 */ /* 0x000fe200078f28ff */
[----:B------:R-:W-:Y:S01]  /*0c10*/  IMAD R7, R7, -0x3, R22 ;  /* 0xfffffffd07077824 */ /* 0x000fe200078e0216 */
[----:B------:R-:W-:Y:S01]  /*0c20*/  LEA.HI R0, R2, R2, RZ, 0x1 ;  /* 0x0000000202007211 */ /* 0x000fe200078f08ff */
[----:B------:R-:W-:Y:S01]  /*0c30*/  IMAD.IADD R6, R6, 0x1, -R11 ;  /* 0x0000000106067824 */ /* 0x000fe200078e0a0b */
[----:B------:R-:W-:-:S02]  /*0c40*/  LEA.HI R3, R3, R156, RZ, 0x3 ;  /* 0x0000009c03037211 */ /* 0x000fc400078f18ff */
[----:B------:R-:W-:Y:S02]  /*0c50*/  SHF.R.S32.HI R9, RZ, 0x5, R9 ;  /* 0x00000005ff097819 */ /* 0x000fe40000011409 */
[----:B------:R-:W-:Y:S02]  /*0c60*/  LOP3.LUT R11, R0, 0x1ffffffe, RZ, 0xc0, !PT ;  /* 0x1ffffffe000b7812 */ /* 0x000fe400078ec0ff */
[----:B------:R-:W-:Y:S01]  /*0c70*/  LOP3.LUT R5, R3, 0xfffffff8, RZ, 0xc0, !PT ;  /* 0xfffffff803057812 */ /* 0x000fe200078ec0ff */
[----:B------:R-:W-:Y:S01]  /*0c80*/  IMAD R6, R9, 0x10, R6 ;  /* 0x0000001009067824 */ /* 0x000fe200078e0206 */
[----:B------:R-:W-:Y:S01]  /*0c90*/  LOP3.LUT R13, R4, 0x7ffffffc, RZ, 0xc0, !PT ;  /* 0x7ffffffc040d7812 */ /* 0x000fe200078ec0ff */
[----:B------:R-:W-:Y:S01]  /*0ca0*/  IMAD.IADD R0, R2, 0x1, -R11 ;  /* 0x0000000102007824 */ /* 0x000fe200078e0a0b */
[----:B------:R-:W-:Y:S01]  /*0cb0*/  SHF.R.S32.HI R17, RZ, 0x3, R3 ;  /* 0x00000003ff117819 */ /* 0x000fe20000011403 */
[----:B------:R-:W-:Y:S01]  /*0cc0*/  IMAD.IADD R2, R156, 0x1, -R5 ;  /* 0x000000019c027824 */ /* 0x000fe200078e0a05 */
[----:B------:R-:W-:Y:S01]  /*0cd0*/  LEA R23, R7, R6, 0x6 ;  /* 0x0000000607177211 */ /* 0x000fe200078e30ff */
[----:B------:R-:W-:-:S02]  /*0ce0*/  IMAD.IADD R13, R18, 0x1, -R13 ;  /* 0x00000001120d7824 */ /* 0x000fc400078e0a0d */
[----:B------:R-:W-:Y:S02]  /*0cf0*/  IMAD.SHL.U32 R16, R2, 0x8, RZ ;  /* 0x0000000802107824 */ /* 0x000fe400078e00ff */
[----:B------:R-:W-:Y:S02]  /*0d00*/  IMAD R152, R13, R152, 0x80 ;  /* 0x000000800d987424 */ /* 0x000fe400078e0298 */
[----:B------:R-:W-:Y:S01]  /*0d10*/  IMAD R153, R0, 0x8, R23 ;  /* 0x0000000800997824 */ /* 0x000fe200078e0217 */
[----:B------:R-:W-:-:S07]  /*0d20*/  SHF.R.S32.HI R155, RZ, 0x1f, R16 ;  /* 0x0000001fff9b7819 */ /* 0x000fce0000011410 */
.L_x_12957:
        /* <DEDUP_REMOVED lines=24> */
[----:B------:R-:W3:Y:S01]  /*0eb0*/  @P1 LDG.E R6, desc[UR50][R6.64] ;  /* 0x0000003206061981 */ /* 0x000ee2000c1e1900 */
        /* <DEDUP_REMOVED lines=9> */
[----:B------:R-:W-:-:S02]  /*0f50*/  CS2R R24, SRZ ;  /* 0x0000000000187805 */ /* 0x000fc4000001ff00 */
[----:B------:R-:W-:Y:S02]  /*0f60*/  MOV R3, RZ ;  /* 0x000000ff00037202 */ /* 0x000fe40000000f00 */
[----:B------:R-:W-:Y:S01]  /*0f70*/  CS2R R26, SRZ ;  /* 0x00000000001a7805 */ /* 0x000fe2000001ff00 */
[----:B------:R-:W-:Y:S01]  /*0f80*/  UIMAD UR4, UR4, UR6, URZ ;  /* 0x00000006040472a4 */ /* 0x000fe2000f8e023f */
[----:B------:R-:W-:Y:S02]  /*0f90*/  CS2R R30, SRZ ;  /* 0x00000000001e7805 */ /* 0x000fe4000001ff00 */
[----:B------:R-:W-:Y:S02]  /*0fa0*/  CS2R R36, SRZ ;  /* 0x0000000000247805 */ /* 0x000fe4000001ff00 */
[----:B-----5:R-:W-:Y:S02]  /*0fb0*/  CS2R R14, SRZ ;  /* 0x00000000000e7805 */ /* 0x020fe4000001ff00 */
[----:B------:R-:W-:-:S02]  /*0fc0*/  CS2R R38, SRZ ;  /* 0x0000000000267805 */ /* 0x000fc4000001ff00 */
[----:B------:R-:W-:Y:S02]  /*0fd0*/  CS2R R12, SRZ ;  /* 0x00000000000c7805 */ /* 0x000fe4000001ff00 */
[----:B------:R-:W-:Y:S01]  /*0fe0*/  CS2R R40, SRZ ;  /* 0x0000000000287805 */ /* 0x000fe2000001ff00 */
[----:B------:R-:W-:Y:S01]  /*0ff0*/  IMAD.MOV.U32 R42, RZ, RZ, RZ ;  /* 0x000000ffff2a7224 */ /* 0x000fe200078e00ff */
[----:B--2---:R-:W-:Y:S02]  /*1000*/  @P0 R2UR UR42, R4 ;  /* 0x00000000042a02ca */ /* 0x004fe400000e0000 */
[----:B------:R-:W-:Y:S02]  /*1010*/  PLOP3.LUT P0, PT, PT, PT, PT, 0x80, 0x0 ;  /* 0x000000000000781c */ /* 0x000fe40003f0f070 */
[----:B---3--:R-:W-:Y:S01]  /*1020*/  @P1 R2UR UR4, R6 ;  /* 0x00000000060412ca */ /* 0x008fe200000e0000 */
[----:B------:R-:W-:-:S14]  /*1030*/  @P1 BRA `(.L_x_12924) ;  /* 0x0000000000341947 */ /* 0x000fdc0003800000 */
        /* <DEDUP_REMOVED lines=13> */
.L_x_12924:
[----:B------:R-:W-:Y:S01]  /*1110*/  UIADD3 UR42, -UR42, UR4, URZ ;  /* 0x000000042a2a7290 */ /* 0x000fe2000fffe13f */
[----:B------:R-:W-:Y:S01]  /*1120*/  CS2R R44, SRZ ;  /* 0x00000000002c7805 */ /* 0x000fe2000001ff00 */
[----:B------:R-:W-:Y:S01]  /*1130*/  IMAD.MOV.U32 R43, RZ, RZ, RZ ;  /* 0x000000ffff2b7224 */ /* 0x000fe200078e00ff */
[----:B------:R-:W-:Y:S01]  /*1140*/  CS2R R46, SRZ ;  /* 0x00000000002e7805 */ /* 0x000fe2000001ff00 */
[----:B------:R-:W-:Y:S01]  /*1150*/  UISETP.GE.AND UP0, UPT, UR42, 0x1, UPT ;  /* 0x000000012a00788c */ /* 0x000fe2000bf06270 */
[----:B------:R-:W-:Y:S01]  /*1160*/  CS2R R48, SRZ ;  /* 0x0000000000307805 */ /* 0x000fe2000001ff00 */
[----:B------:R-:W-:Y:S01]  /*1170*/  UIADD3 UR4, UR42, 0x7f, URZ ;  /* 0x0000007f2a047890 */ /* 0x000fe2000fffe03f */
[----:B------:R-:W-:Y:S02]  /*1180*/  CS2R R50, SRZ ;  /* 0x0000000000327805 */ /* 0x000fe4000001ff00 */
[----:B------:R-:W-:Y:S01]  /*1190*/  CS2R R52, SRZ ;  /* 0x0000000000347805 */ /* 0x000fe2000001ff00 */
[----:B------:R-:W-:Y:S01]  /*11a0*/  IMAD.MOV.U32 R54, RZ, RZ, RZ ;  /* 0x000000ffff367224 */ /* 0x000fe200078e00ff */
[----:B------:R-:W-:Y:S01]  /*11b0*/  PLOP3.LUT P1, PT, PT, PT, UP0, 0x80, 0x0 ;  /* 0x000000000000781c */ /* 0x000fe20003f2f008 */
[----:B------:R-:W-:Y:S01]  /*11c0*/  USHF.R.S32.HI UR5, URZ, 0x1f, UR4 ;  /* 0x0000001f3f057899 */ /* 0x000fe20008011404 */
[----:B------:R-:W-:-:S03]  /*11d0*/  IMAD.MOV.U32 R56, RZ, RZ, RZ ;  /* 0x000000ffff387224 */ /* 0x000fc600078e00ff */
[----:B------:R-:W-:-:S08]  /*11e0*/  ULEA.HI UR45, UR5, UR4, URZ, 0x7 ;  /* 0x00000004052d7291 */ /* 0x000fd0000f8f383f */
[----:B------:R-:W-:Y:S05]  /*11f0*/  @!P1 BRA `(.L_x_12925) ;  /* 0x0000004800309947 */ /* 0x000fea0003800000 */
[----:B------:R-:W0:Y:S01]  /*1200*/  SHFL.IDX PT, R0, R22, RZ, 0x1f ;  /* 0x00001fff16007589 */ /* 0x000e2200000e0000 */
[----:B------:R-:W1:Y:S01]  /*1210*/  S2UR UR43, SR_CgaCtaId ;  /* 0x00000000002b79c3 */ /* 0x000e620000008800 */
[----:B------:R-:W-:Y:S01]  /*1220*/  UMOV UR49, 0x400 ;  /* 0x0000040000317882 */ /* 0x000fe20000000000 */
[----:B------:R-:W-:Y:S01]  /*1230*/  USHF.R.S32.HI UR45, URZ, 0x7, UR45 ;  /* 0x000000073f2d7899 */ /* 0x000fe2000801142d */
[----:B0-----:R-:W-:Y:S01]  /*1240*/  R2UR UR44, R0 ;  /* 0x00000000002c72ca */ /* 0x001fe200000e0000 */
[----:B-1----:R-:W-:-:S12]  /*1250*/  ULEA UR49, UR43, UR49, 0x18 ;  /* 0x000000312b317291 */ /* 0x002fd8000f8ec03f */
[----:B------:R-:W-:Y:S02]  /*1260*/  UIMAD.WIDE UR4, UR44, 0x55555556, URZ ;  /* 0x555555562c0478a5 */ /* 0x000fe4000f8e023f */
[----:B------:R-:W-:Y:S02]  /*1270*/  UIADD3 UR4, UR49, 0x8400, URZ ;  /* 0x0000840031047890 */ /* 0x000fe4000fffe03f */
[----:B------:R-:W-:Y:S02]  /*1280*/  ULEA.HI UR5, UR5, UR5, URZ, 0x1 ;  /* 0x0000000505057291 */ /* 0x000fe4000f8f083f */
[----:B------:R-:W-:Y:S02]  /*1290*/  ULOP3.LUT UP0, URZ, UR4, 0x3ff, URZ, 0xc0, !UPT ;  /* 0x000003ff043f7892 */ /* 0x000fe4000f80c03f */
[----:B------:R-:W-:-:S04]  /*12a0*/  UIMAD UR5, UR5, -0x3, UR44 ;  /* 0xfffffffd050578a4 */ /* 0x000fc8000f8e022c */
[----:B------:R-:W-:Y:S01]  /*12b0*/  PLOP3.LUT P0, PT, PT, PT, UP0, 0x80, 0x0 ;  /* 0x000000000000781c */ /* 0x000fe20003f0f008 */
[----:B------:R-:W-:-:S04]  /*12c0*/  ULEA UR5, UR5, UR4, 0xd ;  /* 0x0000000405057291 */ /* 0x000fc8000f8e683f */
[----:B------:R-:W-:-:S04]  /*12d0*/  USHF.R.U32.HI UR5, URZ, 0x4, UR5 ;  /* 0x000000043f057899 */ /* 0x000fc80008011605 */
[----:B------:R-:W-:-:S04]  /*12e0*/  ULOP3.LUT UR52, UR5, 0x3fff, URZ, 0xc0, !UPT ;  /* 0x00003fff05347892 */ /* 0x000fc8000f8ec03f */
[----:B------:R-:W-:Y:S08]  /*12f0*/  @!P0 BRA `(.L_x_12926) ;  /* 0x0000000000408947 */ /* 0x000ff00003800000 */
        /* <DEDUP_REMOVED lines=16> */
.L_x_12926:
[----:B------:R-:W-:Y:S01]  /*1400*/  ULEA.HI UR4, UR47, UR47, URZ, 0x1 ;  /* 0x0000002f2f047291 */ /* 0x000fe2000f8f083f */
[----:B------:R-:W-:-:S03]  /*1410*/  IMAD.U32 R3, RZ, RZ, UR48 ;  /* 0x00000030ff037e24 */ /* 0x000fc6000f8e00ff */
[----:B------:R-:W-:Y:S02]  /*1420*/  ULOP3.LUT UR4, UR4, 0xfffffffe, URZ, 0xc0, !UPT ;  /* 0xfffffffe04047892 */ /* 0x000fe4000f8ec03f */
[----:B------:R-:W-:Y:S02]  /*1430*/  ISETP.NE.AND P0, PT, R3, 0x3, PT ;  /* 0x000000030300780c */ /* 0x000fe40003f05270 */
[----:B------:R-:W-:-:S06]  /*1440*/  UIADD3 UR4, UR47, -UR4, URZ ;  /* 0x800000042f047290 */ /* 0x000fcc000fffe03f */
[----:B------:R-:W-:-:S04]  /*1450*/  MOV R0, UR4 ;  /* 0x0000000400007c02 */ /* 0x000fc80008000f00 */
[----:B------:R-:W-:-:S04]  /*1460*/  SHF.L.U32 R0, R0, 0x1f, RZ ;  /* 0x0000001f00007819 */ /* 0x000fc800000006ff */
[----:B------:R-:W0:Y:S02]  /*1470*/  SYNCS.PHASECHK.TRANS64.TRYWAIT P1, [UR49+0x16800], R0 ;  /* 0x01680000ff0075a7 */ /* 0x000e240008020171 */
[----:B0-----:R-:W-:Y:S05]  /*1480*/  @!P1 BRA `(.L_x_12927) ;  /* 0x000000b400b89947 */ /* 0x001fea0003800000 */
.L_x_13042:
[----:B------:R-:W-:Y:S05]  /*1490*/  @!P0 BRA `(.L_x_12928) ;  /* 0x0000000000048947 */ /* 0x000fea0003800000 */
[----:B------:R-:W-:Y:S01]  /*14a0*/  BPT.TRAP 0x1 ;  /* 0x000000040000795c */ /* 0x000fe20000300000 */
.L_x_12928:
[----:B------:R-:W-:Y:S02]  /*14b0*/  IMAD.U32 R4, RZ, RZ, UR36 ;  /* 0x00000024ff047e24 */ /* 0x000fe4000f8e00ff */
[----:B0-----:R-:W-:-:S03]  /*14c0*/  IMAD.U32 R3, RZ, RZ, UR46 ;  /* 0x0000002eff037e24 */ /* 0x001fc6000f8e00ff */
[----:B------:R-:W-:Y:S02]  /*14d0*/  LEA R4, R4, UR49, 0x3 ;  /* 0x0000003104047c11 */ /* 0x000fe4000f8e18ff */
[----:B------:R-:W-:-:S04]  /*14e0*/  SHF.L.U32 R3, R3, 0x1f, RZ ;  /* 0x0000001f03037819 */ /* 0x000fc800000006ff */
[----:B------:R0:W1:Y:S01]  /*14f0*/  SYNCS.PHASECHK.TRANS64.TRYWAIT P1, [R4+URZ+0x16830], R3 ;  /* 0x01683003040075a7 */ /* 0x000062000802017f */
[----:B------:R-:W-:Y:S05]  /*1500*/  @!P0 BRA `(.L_x_12929) ;  /* 0x0000000000048947 */ /* 0x000fea0003800000 */
[----:B------:R-:W-:Y:S01]  /*1510*/  BPT.TRAP 0x1 ;  /* 0x000000040000795c */ /* 0x000fe20000300000 */
.L_x_12929:
[----:B------:R-:W-:Y:S01]  /*1520*/  IMAD.MOV.U32 R119, RZ, RZ, RZ ;  /* 0x000000ffff777224 */ /* 0x000fe200078e00ff */
[----:B-1----:R-:W-:Y:S06]  /*1530*/  @P1 BRA `(.L_x_12930) ;  /* 0x0000000000081947 */ /* 0x002fec0003800000 */
[----:B------:R-:W1:Y:S02]  /*1540*/  SYNCS.PHASECHK.TRANS64.TRYWAIT P1, [R4+URZ+0x16830], R3 ;  /* 0x01683003040075a7 */ /* 0x000e64000802017f */
[----:B-1----:R-:W-:Y:S05]  /*1550*/  @!P1 BRA `(.L_x_12931) ;  /* 0x000000b4009c9947 */ /* 0x002fea0003800000 */
.L_x_12930:
        /* <DEDUP_REMOVED lines=35> */
.L_x_12932:
[----:B------:R-:W-:Y:S01]  /*1790*/  VIADD R8, R152, UR42 ;  /* 0x0000002a98087c36 */ /* 0x000fe20008000000 */
[----:B------:R-:W-:Y:S01]  /*17a0*/  P2R R10, PR, RZ, 0x1 ;  /* 0x00000001ff0a7803 */ /* 0x000fe20000000000 */
[----:B01----:R-:W-:Y:S01]  /*17b0*/  IMAD.U32 R3, RZ, RZ, UR45 ;  /* 0x0000002dff037e24 */ /* 0x003fe2000f8e00ff */
[----:B------:R-:W-:Y:S01]  /*17c0*/  ULDC UR6, c[0x0][0x988] ;  /* 0x0002620000067ab9 */ /* 0x000fe20000000800 */
[----:B------:R-:W-:Y:S01]  /*17d0*/  UISETP.GE.AND UP0, UPT, UR42, 0x81, UPT ;  /* 0x000000812a00788c */ /* 0x000fe2000bf06270 */
        /* <DEDUP_REMOVED lines=25> */
[----:B------:R-:W-:Y:S01]  /*1970*/  IMAD.MOV.U32 R88, RZ, RZ, R119 ;  /* 0x000000ffff587224 */ /* 0x000fe200078e0077 */
        /* <DEDUP_REMOVED lines=69> */
[C---:B------:R-:W-:Y:S02]  /*1dd0*/  ISETP.GT.AND P6, PT, R8.reuse, 0x58, PT ;  /* 0x000000580800780c */ /* 0x040fe40003fc4270 */
        /* <DEDUP_REMOVED lines=27> */
[C---:B------:R-:W-:Y:S02]  /*1f90*/  ISETP.GT.AND P4, PT, R8.reuse, 0x71, PT ;  /* 0x000000710800780c */ /* 0x040fe40003f84270 */
        /* <DEDUP_REMOVED lines=9> */
[----:B------:R-:W-:Y:S01]  /*2030*/  FMNMX.FTZ R12, R85, R0, !PT ;  /* 0x00000000550c7209 */ /* 0x000fe20007810000 */
[----:B------:R-:W-:Y:S01]  /*2040*/  IMAD.U32 R0, RZ, RZ, UR6 ;  /* 0x00000006ff007e24 */ /* 0x000fe2000f8e00ff */
[----:B------:R-:W-:-:S02]  /*2050*/  P2R R30, PR, RZ, 0x1 ;  /* 0x00000001ff1e7803 */ /* 0x000fc40000000000 */
[----:B------:R-:W-:Y:S01]  /*2060*/  P2R R28, PR, RZ, 0x2 ;  /* 0x00000002ff1c7803 */ /* 0x000fe20000000000 */
[----:B------:R-:W0:Y:S01]  /*2070*/  SHFL.BFLY PT, R3, R12, 0x2, 0x1f ;  /* 0x0c401f000c037f89 */ /* 0x000e2200000e0000 */
[----:B------:R-:W-:Y:S02]  /*2080*/  P2R R26, PR, RZ, 0x4 ;  /* 0x00000004ff1a7803 */ /* 0x000fe40000000000 */
[C---:B------:R-:W-:Y:S02]  /*2090*/  ISETP.GT.AND P2, PT, R8.reuse, 0x58, PT ;  /* 0x000000580800780c */ /* 0x040fe40003f44270 */
[C---:B------:R-:W-:Y:S02]  /*20a0*/  ISETP.GT.AND P1, PT, R8.reuse, 0x59, PT ;  /* 0x000000590800780c */ /* 0x040fe40003f24270 */
[----:B------:R-:W-:Y:S02]  /*20b0*/  ISETP.GT.AND P0, PT, R8, 0x60, PT ;  /* 0x000000600800780c */ /* 0x000fe40003f04270 */
[----:B------:R-:W-:-:S02]  /*20c0*/  FSEL R45, R70, -INF , P2 ;  /* 0xff800000462d7808 */ /* 0x000fc40001000000 */
[----:B------:R-:W-:Y:S02]  /*20d0*/  FSEL R71, R71, -INF , P1 ;  /* 0xff80000047477808 */ /* 0x000fe40000800000 */
[----:B------:R-:W-:Y:S02]  /*20e0*/  FSEL R49, R74, -INF , P0 ;  /* 0xff8000004a317808 */ /* 0x000fe40000000000 */
[----:B------:R-:W-:Y:S02]  /*20f0*/  ISETP.NE.AND P0, PT, R30, RZ, PT ;  /* 0x000000ff1e00720c */ /* 0x000fe40003f05270 */
[----:B------:R-:W-:Y:S02]  /*2100*/  ISETP.NE.AND P1, PT, R28, RZ, PT ;  /* 0x000000ff1c00720c */ /* 0x000fe40003f25270 */
[----:B------:R-:W-:Y:S02]  /*2110*/  FSEL R75, R75, -INF , P0 ;  /* 0xff8000004b4b7808 */ /* 0x000fe40000000000 */
[----:B------:R-:W-:-:S02]  /*2120*/  ISETP.NE.AND P2, PT, R26, RZ, PT ;  /* 0x000000ff1a00720c */ /* 0x000fc40003f45270 */
[----:B------:R-:W-:Y:S02]  /*2130*/  ISETP.NE.AND P0, PT, R10, RZ, PT ;  /* 0x000000ff0a00720c */ /* 0x000fe40003f05270 */
[----:B0-----:R-:W-:Y:S02]  /*2140*/  FMNMX.FTZ R14, R12, R3, !PT ;  /* 0x000000030c0e7209 */ /* 0x001fe40007810000 */
[----:B------:R-:W-:Y:S02]  /*2150*/  R2UR UR6, R4 ;  /* 0x00000000040672ca */ /* 0x000fe400000e0000 */
[----:B------:R-:W-:Y:S01]  /*2160*/  MOV R94, R119 ;  /* 0x00000077005e7202 */ /* 0x000fe20000000f00 */
[----:B------:R-:W0:Y:S10]  /*2170*/  SHFL.BFLY PT, R3, R14, 0x1, 0x1f ;  /* 0x0c201f000e037f89 */ /* 0x000e3400000e0000 */
[----:B------:R-:W-:-:S04]  /*2180*/  UIADD3 UR6, UR6, 0x16840, URZ ;  /* 0x0001684006067890 */ /* 0x000fc8000fffe03f */
[----:B------:R-:W-:-:S09]  /*2190*/  UPRMT UR6, UR43, 0x654, UR6 ;  /* 0x000006542b067896 */ /* 0x000fd20008000006 */
[----:B------:R-:W-:Y:S01]  /*21a0*/  SYNCS.ARRIVE.TRANS64.RED.A1T0 RZ, [UR6], RZ ;  /* 0x000000ffffff79a7 */ /* 0x000fe20008100406 */
[----:B0-----:R-:W-:-:S04]  /*21b0*/  FMNMX.FTZ R3, R14, R3, !PT ;  /* 0x000000030e037209 */ /* 0x001fc80007810000 */
        /* <DEDUP_REMOVED lines=60> */
[----:B------:R-:W-:Y:S01]  /*2580*/  FFMA.FTZ R81, R85, R0, -R8 ;  /* 0x0000000055517223 */ /* 0x000fe20000010808 */
[----:B------:R-:W-:Y:S01]  /*2590*/  FMNMX.FTZ R6, R55, R6, !PT ;  /* 0x0000000637067209 */ /* 0x000fe20007810000 */
[----:B------:R-:W-:-:S02]  /*25a0*/  IMAD.MOV.U32 R117, RZ, RZ, R119 ;  /* 0x000000ffff757224 */ /* 0x000fc400078e0077 */
[----:B------:R-:W4:Y:S01]  /*25b0*/  MUFU.EX2 R124, R124 ;  /* 0x0000007c007c7308 */ /* 0x000f220000000800 */
[----:B------:R-:W-:Y:S01]  /*25c0*/  FMNMX.FTZ R6, R33, R6, !PT ;  /* 0x0000000621067209 */ /* 0x000fe20007810000 */
[--C-:B------:R-:W-:Y:S02]  /*25d0*/  IMAD.MOV.U32 R115, RZ, RZ, R119.reuse ;  /* 0x000000ffff737224 */ /* 0x100fe400078e0077 */
[--C-:B------:R-:W-:Y:S01]  /*25e0*/  IMAD.MOV.U32 R113, RZ, RZ, R119.reuse ;  /* 0x000000ffff717224 */ /* 0x100fe200078e0077 */
[----:B------:R-:W-:Y:S01]  /*25f0*/  FMNMX.FTZ R6, R59, R6, !PT ;  /* 0x000000063b067209 */ /* 0x000fe20007810000 */
[----:B------:R-:W-:Y:S02]  /*2600*/  IMAD.MOV.U32 R111, RZ, RZ, R119 ;  /* 0x000000ffff6f7224 */ /* 0x000fe400078e0077 */
        /* <DEDUP_REMOVED lines=93> */
[----:B------:R-:W-:Y:S01]  /*2be0*/  F2FP.BF16.F32.PACK_AB R130, R91, R130 ;  /* 0x000000825b82723e */ /* 0x000fe200000010ff */
[----:B------:R-:W-:Y:S01]  /*2bf0*/  IMAD.MOV.U32 R89, RZ, RZ, R119 ;  /* 0x000000ffff597224 */ /* 0x000fe200078e0077 */
[----:B------:R-:W-:Y:S01]  /*2c00*/  F2FP.BF16.F32.PACK_AB R120, R53, R120 ;  /* 0x000000783578723e */ /* 0x000fe200000010ff */
[----:B------:R-:W-:Y:S01]  /*2c10*/  FADD.FTZ R9, R91, R34 ;  /* 0x000000225b097221 */ /* 0x000fe20000010000 */
[----:B------:R-:W-:Y:S01]  /*2c20*/  FFMA.FTZ R34, R67, R0, -R26 ;  /* 0x0000000043227223 */ /* 0x000fe2000001081a */
[----:B------:R-:W0:Y:S01]  /*2c30*/  MUFU.EX2 R12, R12 ;  /* 0x0000000c000c7308 */ /* 0x000e220000000800 */
[----:B-1----:R-:W-:Y:S01]  /*2c40*/  FADD.FTZ R36, R10, R7 ;  /* 0x000000070a247221 */ /* 0x002fe20000010000 */
[----:B------:R-:W-:Y:S01]  /*2c50*/  FADD.FTZ R38, R132, R9 ;  /* 0x0000000984267221 */ /* 0x000fe20000010000 */
[----:B------:R-:W-:Y:S01]  /*2c60*/  F2FP.BF16.F32.PACK_AB R132, R93, R132 ;  /* 0x000000845d84723e */ /* 0x000fe200000010ff */
[----:B------:R-:W-:Y:S01]  /*2c70*/  IMAD.MOV.U32 R91, RZ, RZ, R119 ;  /* 0x000000ffff5b7224 */ /* 0x000fe200078e0077 */
[----:B------:R-:W-:Y:S01]  /*2c80*/  F2FP.BF16.F32.PACK_AB R122, R57, R122 ;  /* 0x0000007a397a723e */ /* 0x000fe200000010ff */
[----:B------:R-:W-:Y:S01]  /*2c90*/  FADD.FTZ R9, R93, R38 ;  /* 0x000000265d097221 */ /* 0x000fe20000010000 */
[----:B------:R-:W-:Y:S01]  /*2ca0*/  F2FP.BF16.F32.PACK_AB R124, R61, R124 ;  /* 0x0000007c3d7c723e */ /* 0x000fe200000010ff */
[----:B------:R-:W1:Y:S01]  /*2cb0*/  MUFU.EX2 R129, R129 ;  /* 0x0000008100817308 */ /* 0x000e620000000800 */
[----:B--2---:R-:W-:Y:S01]  /*2cc0*/  FADD.FTZ R7, R127, R36 ;  /* 0x000000247f077221 */ /* 0x004fe20000010000 */
[----:B------:R-:W-:Y:S01]  /*2cd0*/  FADD.FTZ R38, R134, R9 ;  /* 0x0000000986267221 */ /* 0x000fe20000010000 */
[----:B------:R-:W-:Y:S01]  /*2ce0*/  F2FP.BF16.F32.PACK_AB R126, R69, R126 ;  /* 0x0000007e457e723e */ /* 0x000fe200000010ff */
[----:B------:R-:W-:Y:S01]  /*2cf0*/  IMAD.MOV.U32 R93, RZ, RZ, R119 ;  /* 0x000000ffff5d7224 */ /* 0x000fe200078e0077 */
[C---:B------:R-:W-:Y:S01]  /*2d00*/  F2FP.BF16.F32.PACK_AB R134, R79.reuse, R134 ;  /* 0x000000864f86723e */ /* 0x040fe200000010ff */
[----:B------:R-:W-:Y:S01]  /*2d10*/  FADD.FTZ R9, R79, R38 ;  /* 0x000000264f097221 */ /* 0x000fe20000010000 */
[----:B------:R-:W-:Y:S01]  /*2d20*/  F2FP.BF16.F32.PACK_AB R125, R10, R125 ;  /* 0x0000007d0a7d723e */ /* 0x000fe200000010ff */
[----:B------:R-:W2:Y:S01]  /*2d30*/  MUFU.EX2 R14, R14 ;  /* 0x0000000e000e7308 */ /* 0x000ea20000000800 */
[----:B0-----:R-:W-:Y:S01]  /*2d40*/  FADD.FTZ R36, R12, R7 ;  /* 0x000000070c247221 */ /* 0x001fe20000010000 */
[----:B------:R-:W-:Y:S01]  /*2d50*/  FADD.FTZ R38, R136, R9 ;  /* 0x0000000988267221 */ /* 0x000fe20000010000 */
[----:B------:R-:W-:-:S02]  /*2d60*/  F2FP.BF16.F32.PACK_AB R136, R83, R136 ;  /* 0x000000885388723e */ /* 0x000fc400000010ff */
        /* <DEDUP_REMOVED lines=39> */
[----:B------:R-:W-:Y:S01]  /*2fe0*/  F2FP.BF16.F32.PACK_AB R142, R107, R142 ;  /* 0x0000008e6b8e723e */ /* 0x000fe200000010ff */
[----:B------:R-:W-:-:S05]  /*2ff0*/  IMAD.MOV.U32 R107, RZ, RZ, R119 ;  /* 0x000000ffff6b7224 */ /* 0x000fca00078e0077 */
        /* <DEDUP_REMOVED lines=30> */
[----:B--2---:R-:W-:-:S06]  /*31e0*/  IMAD.MOV.U32 R97, RZ, RZ, R119 ;  /* 0x000000ffff617224 */ /* 0x004fcc00078e0077 */
        /* <DEDUP_REMOVED lines=17> */
[----:B------:R2:W3:Y:S01]  /*3300*/  MUFU.EX2 R6, R105 ;  /* 0x0000006900067308 */ /* 0x0004e20000000800 */
[----:B-1----:R-:W-:-:S07]  /*3310*/  FADD.FTZ R42, R150, R9 ;  /* 0x00000009962a7221 */ /* 0x002fce0000010000 */
[----:B------:R-:W1:Y:S01]  /*3320*/  MUFU.EX2 R81, R81 ;  /* 0x0000005100517308 */ /* 0x000e620000000800 */
[----:B0-----:R-:W-:Y:S01]  /*3330*/  FADD.FTZ R7, R103, R8 ;  /* 0x0000000867077221 */ /* 0x001fe20000010000 */
[----:B--2---:R-:W-:Y:S01]  /*3340*/  IMAD.MOV.U32 R105, RZ, RZ, R119 ;  /* 0x000000ffff697224 */ /* 0x004fe200078e0077 */
[C---:B---3--:R-:W-:Y:S02]  /*3350*/  F2FP.BF16.F32.PACK_AB R151, R6.reuse, R103 ;  /* 0x000000670697723e */ /* 0x048fe400000010ff */
[----:B------:R-:W-:Y:S01]  /*3360*/  FADD.FTZ R7, R6, R7 ;  /* 0x0000000706077221 */ /* 0x000fe20000010000 */
[----:B------:R-:W-:Y:S02]  /*3370*/  IMAD.MOV.U32 R103, RZ, RZ, R119 ;  /* 0x000000ffff677224 */ /* 0x000fe400078e0077 */
[C---:B-1----:R-:W-:Y:S01]  /*3380*/  FADD.FTZ R9, R81.reuse, R42 ;  /* 0x0000002a51097221 */ /* 0x042fe20000010000 */
[----:B------:R-:W-:Y:S01]  /*3390*/  F2FP.BF16.F32.PACK_AB R150, R81, R150 ;  /* 0x000000965196723e */ /* 0x000fe200000010ff */
[----:B------:R-:W-:Y:S06]  /*33a0*/  @!P1 BRA `(.L_x_12933) ;  /* 0x0000001c00b09947 */ /* 0x000fec0003800000 */
[----:B------:R-:W-:Y:S01]  /*33b0*/  IMAD.MOV.U32 R6, RZ, RZ, R5 ;  /* 0x000000ffff067224 */ /* 0x000fe200078e0005 */
[----:B------:R-:W-:Y:S02]  /*33c0*/  MOV R4, R3 ;  /* 0x0000000300047202 */ /* 0x000fe40000000f00 */
        /* <DEDUP_REMOVED lines=19> */
.L_x_12944:
[----:B------:R-:W-:Y:S01]  /*3500*/  ISETP.NE.AND P2, PT, RZ, UR44, PT ;  /* 0x0000002cff007c0c */ /* 0x000fe2000bf45270 */
[----:B------:R-:W-:-:S04]  /*3510*/  UISETP.NE.AND UP0, UPT, UR21, 0x1, UPT ;  /* 0x000000011500788c */ /* 0x000fc8000bf05270 */
[----:B------:R-:W-:-:S04]  /*3520*/  USEL UR46, URZ, 0x1, UP0 ;  /* 0x000000013f2e7887 */ /* 0x000fc80008000000 */
[----:B------:R-:W-:-:S04]  /*3530*/  ULOP3.LUT UR46, UR22, UR46, URZ, 0x3c, !UPT ;  /* 0x0000002e162e7292 */ /* 0x000fc8000f8e3c3f */
[----:B------:R-:W-:Y:S08]  /*3540*/  @P2 BRA `(.L_x_12934) ;  /* 0x0000000000442947 */ /* 0x000ff00003800000 */
[----:B------:R-:W-:Y:S05]  /*3550*/  @!P0 BRA `(.L_x_12935) ;  /* 0x0000000000048947 */ /* 0x000fea0003800000 */
[----:B------:R-:W-:Y:S01]  /*3560*/  BPT.TRAP 0x1 ;  /* 0x000000040000795c */ /* 0x000fe20000300000 */
.L_x_12935:
        /* <DEDUP_REMOVED lines=12> */
.L_x_12936:
[----:B-1----:R-:W-:Y:S05]  /*3630*/  @P1 BRA `(.L_x_12934) ;  /* 0x0000000000081947 */ /* 0x002fea0003800000 */
[----:B------:R-:W1:Y:S02]  /*3640*/  SYNCS.PHASECHK.TRANS64.TRYWAIT P1, [UR6+0x16830], R0 ;  /* 0x01683000ff0075a7 */ /* 0x000e640008020146 */
[----:B-1----:R-:W-:Y:S05]  /*3650*/  @!P1 BRA `(.L_x_12937) ;  /* 0x0000009400709947 */ /* 0x002fea0003800000 */
.L_x_12934:
        /* <DEDUP_REMOVED lines=28> */
.L_x_12939:
        /* <DEDUP_REMOVED lines=9> */
.L_x_12940:
[----:B-1----:R-:W-:Y:S05]  /*38b0*/  @P1 BRA `(.L_x_12938) ;  /* 0x0000000000081947 */ /* 0x002fea0003800000 */
[----:B------:R-:W1:Y:S02]  /*38c0*/  SYNCS.PHASECHK.TRANS64.TRYWAIT P1, [UR6+0x16850], R0 ;  /* 0x01685000ff0075a7 */ /* 0x000e640008020146 */
[----:B-1----:R-:W-:Y:S05]  /*38d0*/  @!P1 BRA `(.L_x_12941) ;  /* 0x0000009000e89947 */ /* 0x002fea0003800000 */
.L_x_12938:
[----:B------:R-:W2:Y:S01]  /*38e0*/  S2UR UR11, SR_CgaCtaId ;  /* 0x00000000000b79c3 */ /* 0x000ea20000008800 */
[----:B------:R-:W-:Y:S01]  /*38f0*/  UMOV UR6, 0x400 ;  /* 0x0000040000067882 */ /* 0x000fe20000000000 */
[----:B------:R-:W-:Y:S01]  /*3900*/  WARPGROUP.ARRIVE ;  /* 0x00000000000079c5 */ /* 0x000fe20000000000 */
[----:B------:R-:W-:-:S05]  /*3910*/  UMOV UR7, 0x40000040 ;  /* 0x4000004000077882 */ /* 0x000fca0000000000 */
[----:B-1----:R-:W1:Y:S01]  /*3920*/  S2R R3, SR_TID.X ;  /* 0x0000000000037919 */ /* 0x002e620000002100 */
[----:B0-----:R-:W-:Y:S01]  /*3930*/  VIADD R0, R19, 0x9 ;  /* 0x0000000913007836 */ /* 0x001fe20000000000 */
[----:B--2---:R-:W-:-:S04]  /*3940*/  ULEA UR14, UR11, UR6, 0x18 ;  /* 0x000000060b0e7291 */ /* 0x004fc8000f8ec03f */
[----:B------:R-:W-:-:S04]  /*3950*/  UIADD3 UR6, UR14, 0x400, URZ ;  /* 0x000004000e067890 */ /* 0x000fc8000fffe03f */
[----:B------:R-:W-:-:S04]  /*3960*/  USHF.R.U32.HI UR6, URZ, 0x4, UR6 ;  /* 0x000000043f067899 */ /* 0x000fc80008011606 */
[----:B------:R-:W-:Y:S01]  /*3970*/  ULOP3.LUT UR6, UR6, 0x3fff, URZ, 0xc0, !UPT ;  /* 0x00003fff06067892 */ /* 0x000fe2000f8ec03f */
[----:B-1----:R-:W-:-:S03]  /*3980*/  ISETP.GE.U32.AND P1, PT, R3, 0x180, PT ;  /* 0x000001800300780c */ /* 0x002fc60003f26070 */
[----:B------:R-:W-:Y:S01]  /*3990*/  ULEA UR10, UR21, UR6, 0xa ;  /* 0x00000006150a7291 */ /* 0x000fe2000f8e503f */
[----:B------:R-:W-:-:S06]  /*39a0*/  SEL R0, R0, 0x9, !P1 ;  /* 0x0000000900007807 */ /* 0x000fcc0004800000 */
[----:B------:R-:W-:Y:S02]  /*39b0*/  UMOV UR6, UR10 ;  /* 0x0000000a00067c82 */ /* 0x000fe40008000000 */
        /* <DEDUP_REMOVED lines=40> */
.L_x_12942:
        /* <DEDUP_REMOVED lines=279> */
.L_x_12943:
        /* <DEDUP_REMOVED lines=76> */
.L_x_12933:
[----:B------:R-:W-:Y:S06]  /*5270*/  BAR.ARV 0x8, 0x200 ;  /* 0x0208000000007b1d */ /* 0x000fec0000002000 */
[----:B------:R-:W-:Y:S05]  /*5280*/  @!P0 BRA `(.L_x_12945) ;  /* 0x0000000000048947 */ /* 0x000fea0003800000 */
[----:B------:R-:W-:Y:S01]  /*5290*/  BPT.TRAP 0x1 ;  /* 0x000000040000795c */ /* 0x000fe20000300000 */
.L_x_12945:
        /* <DEDUP_REMOVED lines=9> */
.L_x_12946:
[----:B-1----:R-:W-:Y:S05]  /*5330*/  @P1 BRA `(.L_x_12947) ;  /* 0x0000000000081947 */ /* 0x002fea0003800000 */
[----:B------:R-:W1:Y:S02]  /*5340*/  SYNCS.PHASECHK.TRANS64.TRYWAIT P1, [UR5+0x16850], R4 ;  /* 0x01685004ff0075a7 */ /* 0x000e640008020145 */
[----:B-1----:R-:W-:Y:S05]  /*5350*/  @!P1 BRA `(.L_x_12948) ;  /* 0x0000007800609947 */ /* 0x002fea0003800000 */
.L_x_12947:
[----:B------:R-:W-:Y:S01]  /*5360*/  UIADD3 UR4, UR4, 0x400, URZ ;  /* 0x0000040004047890 */ /* 0x000fe2000fffe03f */
[----:B------:R-:W-:Y:S01]  /*5370*/  WARPGROUP.ARRIVE ;  /* 0x00000000000079c5 */ /* 0x000fe20000000000 */
[----:B------:R-:W-:Y:S01]  /*5380*/  UMOV UR11, 0x40000040 ;  /* 0x40000040000b7882 */ /* 0x000fe20000000000 */
[----:B01----:R-:W0:Y:S01]  /*5390*/  SHFL.BFLY PT, R4, R9, 0x2, 0x1f ;  /* 0x0c401f0009047f89 */ /* 0x003e2200000e0000 */
[----:B------:R-:W-:Y:S01]  /*53a0*/  USHF.R.U32.HI UR4, URZ, 0x4, UR4 ;  /* 0x000000043f047899 */ /* 0x000fe20008011604 */
[----:B------:R-:W-:Y:S01]  /*53b0*/  MOV R29, 0xff800000 ;  /* 0xff800000001d7802 */ /* 0x000fe20000000f00 */
[----:B------:R-:W-:Y:S01]  /*53c0*/  IMAD.MOV.U32 R28, RZ, RZ, -0x800000 ;  /* 0xff800000ff1c7424 */ /* 0x000fe200078e00ff */
[----:B------:R-:W1:Y:S01]  /*53d0*/  SHFL.BFLY PT, R6, R7, 0x2, 0x1f ;  /* 0x0c401f0007067f89 */ /* 0x000e6200000e0000 */
[----:B------:R-:W-:-:S04]  /*53e0*/  ULOP3.LUT UR4, UR4, 0x3fff, URZ, 0xc0, !UPT ;  /* 0x00003fff04047892 */ /* 0x000fc8000f8ec03f */
[----:B------:R-:W-:-:S04]  /*53f0*/  ULEA UR4, UR36, UR4, 0xa ;  /* 0x0000000424047291 */ /* 0x000fc8000f8e503f */
[----:B------:R-:W-:-:S03]  /*5400*/  UIADD3 UR6, UR4, 0x80, URZ ;  /* 0x0000008004067890 */ /* 0x000fc6000fffe03f */
[----:B------:R-:W-:Y:S02]  /*5410*/  UMOV UR10, UR4 ;  /* 0x00000004000a7c82 */ /* 0x000fe40008000000 */
        /* <DEDUP_REMOVED lines=10> */
[----:B------:R-:W-:Y:S02]  /*54c0*/  FSETP.NE.FTZ.AND P1, PT, R11, RZ, PT ;  /* 0x000000ff0b00720b */ /* 0x000fe40003f35000 */
[----:B------:R-:W-:Y:S02]  /*54d0*/  CS2R R6, SRZ ;  /* 0x0000000000067805 */ /* 0x000fe4000001ff00 */
        /* <DEDUP_REMOVED lines=9> */
[----:B------:R-:W-:Y:S02]  /*5570*/  WARPGROUP.DEPBAR.LE gsb0, 0x0 ;  /* 0x00008000000079c5 */ /* 0x000fe40000010000 */
[----:B------:R-:W-:Y:S01]  /*5580*/  WARPGROUP.ARRIVE ;  /* 0x00000000000079c5 */ /* 0x000fe20000000000 */
[----:B-1----:R-:W-:-:S04]  /*5590*/  @P2 FMUL.FTZ R10, R10, 0.69314718246459960938 ;  /* 0x3f3172180a0a2820 */ /* 0x002fc80000410000 */
[----:B------:R-:W-:Y:S01]  /*55a0*/  @P2 FFMA.FTZ R28, R15, R5, R10 ;  /* 0x000000050f1c2223 */ /* 0x000fe2000001000a */
        /* <DEDUP_REMOVED lines=37> */
[----:B0-23--:R-:W-:Y:S05]  /*5800*/  @!P0 BRA `(.L_x_12949) ;  /* 0x0000000000048947 */ /* 0x00dfea0003800000 */
[----:B------:R-:W-:Y:S01]  /*5810*/  BPT.TRAP 0x1 ;  /* 0x000000040000795c */ /* 0x000fe20000300000 */
.L_x_12949:
        /* <DEDUP_REMOVED lines=42> */
.L_x_12925:
        /* <DEDUP_REMOVED lines=18> */
[----:B------:R-:W-:Y:S01]  /*5be0*/  F2FP.BF16.F32.PACK_AB R36, R27, R36 ;  /* 0x000000241b24723e */ /* 0x000fe200000010ff */
[----:B------:R-:W-:Y:S01]  /*5bf0*/  BAR.SYNC.DEFER_BLOCKING 0x1, 0x180 ;  /* 0x0046000000007b1d */ /* 0x000fe20000010000 */
[----:B------:R-:W-:-:S02]  /*5c00*/  F2FP.BF16.F32.PACK_AB R37, R25, R30 ;  /* 0x0000001e1925723e */ /* 0x000fc400000010ff */
[----:B------:R-:W-:-:S03]  /*5c10*/  F2FP.BF16.F32.PACK_AB R38, R3, R26 ;  /* 0x0000001a0326723e */ /* 0x000fc600000010ff */
[----:B------:R-:W-:Y:S02]  /*5c20*/  ULDC.64 UR8, c[0x0][0xc00] ;  /* 0x0003000000087ab9 */ /* 0x000fe40000000a00 */
[----:B------:R-:W1:Y:S01]  /*5c30*/  LDC R30, c[0x0][0xbe8] ;  /* 0x0002fa00ff1e7b82 */ /* 0x000e620000000800 */
[----:B------:R-:W-:Y:S01]  /*5c40*/  UIMAD.WIDE UR8, UR38, 0x4, UR8 ;  /* 0x00000004260878a5 */ /* 0x000fe2000f8e0208 */
[----:B------:R-:W-:Y:S01]  /*5c50*/  UMOV UR4, URZ ;  /* 0x0000003f00047c82 */ /* 0x000fe20008000000 */
[----:B------:R-:W-:Y:S01]  /*5c60*/  USHF.R.S32.HI UR18, URZ, 0x1f, UR41 ;  /* 0x0000001f3f127899 */ /* 0x000fe20008011429 */
[----:B------:R-:W-:-:S03]  /*5c70*/  ULDC.64 UR10, c[0x0][0xb90] ;  /* 0x0002e400000a7ab9 */ /* 0x000fc60000000a00 */
[----:B------:R-:W-:Y:S01]  /*5c80*/  IMAD.U32 R25, RZ, RZ, UR9 ;  /* 0x00000009ff197e24 */ /* 0x000fe2000f8e00ff */
[----:B------:R-:W-:Y:S01]  /*5c90*/  ULDC.64 UR14, c[0x0][0xc08] ;  /* 0x00030200000e7ab9 */ /* 0x000fe20000000a00 */
[----:B------:R-:W-:Y:S01]  /*5ca0*/  ULDC.64 UR16, c[0x0][0xb98] ;  /* 0x0002e60000107ab9 */ /* 0x000fe20000000a00 */
[----:B------:R-:W-:Y:S02]  /*5cb0*/  MOV R20, R0 ;  /* 0x0000000000147202 */ /* 0x000fe40000000f00 */
[----:B0-----:R-:W-:-:S03]  /*5cc0*/  MOV R21, R5 ;  /* 0x0000000500157202 */ /* 0x001fc60000000f00 */
[----:B------:R-:W-:-:S03]  /*5cd0*/  IMAD.WIDE R4, R154, 0x2, R20 ;  /* 0x000000029a047825 */ /* 0x000fc600078e0214 */
[C---:B------:R-:W-:Y:S02]  /*5ce0*/  IADD3 R9, P1, R4.reuse, 0x40, RZ ;  /* 0x0000004004097810 */ /* 0x040fe40007f3e0ff */
[C---:B------:R-:W-:Y:S02]  /*5cf0*/  IADD3 R11, P2, R4.reuse, 0x20, RZ ;  /* 0x00000020040b7810 */ /* 0x040fe40007f5e0ff */
[C---:B------:R-:W-:Y:S02]  /*5d00*/  IADD3 R33, P0, R4.reuse, 0x60, RZ ;  /* 0x0000006004217810 */ /* 0x040fe40007f1e0ff */
[----:B------:R-:W-:Y:S02]  /*5d10*/  LOP3.LUT R8, R9, 0x380, RZ, 0xc0, !PT ;  /* 0x0000038009087812 */ /* 0x000fe400078ec0ff */
[----:B------:R-:W-:Y:S02]  /*5d20*/  LOP3.LUT R10, R11, 0x380, RZ, 0xc0, !PT ;  /* 0x000003800b0a7812 */ /* 0x000fe400078ec0ff */
[----:B------:R-:W-:-:S02]  /*5d30*/  LOP3.LUT R7, R4, 0x380, RZ, 0xc0, !PT ;  /* 0x0000038004077812 */ /* 0x000fc400078ec0ff */
[----:B------:R-:W-:Y:S02]  /*5d40*/  LOP3.LUT R6, R33, 0x380, RZ, 0xc0, !PT ;  /* 0x0000038021067812 */ /* 0x000fe400078ec0ff */
        /* <DEDUP_REMOVED lines=11> */
[----:B------:R-:W-:Y:S02]  /*5e00*/  MOV R33, R8 ;  /* 0x0000000800217202 */ /* 0x000fe40000000f00 */
        /* <DEDUP_REMOVED lines=8> */
[----:B------:R-:W-:Y:S01]  /*5e90*/  F2FP.BF16.F32.PACK_AB R5, R43, R46 ;  /* 0x0000002e2b05723e */ /* 0x000fe200000010ff */
[----:B------:R-:W-:Y:S01]  /*5ea0*/  STSM.16.M88.4 [R55], R8 ;  /* 0x0000000837007844 */ /* 0x000fe20000000200 */
[----:B------:R-:W-:Y:S02]  /*5eb0*/  F2FP.BF16.F32.PACK_AB R6, R41, R44 ;  /* 0x0000002c2906723e */ /* 0x000fe400000010ff */
[----:B------:R-:W-:-:S02]  /*5ec0*/  F2FP.BF16.F32.PACK_AB R7, R39, R42 ;  /* 0x0000002a2707723e */ /* 0x000fc400000010ff */
[----:B------:R-:W-:Y:S01]  /*5ed0*/  F2FP.BF16.F32.PACK_AB R39, R119, R24 ;  /* 0x000000187727723e */ /* 0x000fe200000010ff */
[----:B------:R-:W-:Y:S01]  /*5ee0*/  IMAD.U32 R24, RZ, RZ, UR8 ;  /* 0x00000008ff187e24 */ /* 0x000fe2000f8e00ff */
[----:B------:R-:W-:Y:S01]  /*5ef0*/  PLOP3.LUT P2, PT, PT, PT, UP0, 0x80, 0x0 ;  /* 0x000000000000781c */ /* 0x000fe20003f4f008 */
[----:B------:R0:W-:Y:S04]  /*5f00*/  STSM.16.M88.4 [R34], R4 ;  /* 0x0000000422007844 */ /* 0x0001e80000000200 */
[----:B------:R2:W-:Y:S04]  /*5f10*/  STSM.16.M88.4 [R33], R12 ;  /* 0x0000000c21007844 */ /* 0x0005e80000000200 */
[----:B------:R2:W-:Y:S01]  /*5f20*/  STSM.16.M88.4 [R32], R36 ;  /* 0x0000002420007844 */ /* 0x0005e20000000200 */
[----:B------:R-:W-:Y:S06]  /*5f30*/  BAR.SYNC.DEFER_BLOCKING 0x1, 0x180 ;  /* 0x0046000000007b1d */ /* 0x000fec0000010000 */
[----:B------:R-:W3:Y:S01]  /*5f40*/  @P2 LDG.E R3, desc[UR50][R24.64] ;  /* 0x0000003218032981 */ /* 0x000ee2000c1e1900 */
[----:B-1----:R-:W-:Y:S01]  /*5f50*/  ISETP.NE.AND P1, PT, R30, 0x1, PT ;  /* 0x000000011e00780c */ /* 0x002fe20003f25270 */
[----:B0-----:R-:W-:Y:S01]  /*5f60*/  IMAD.U32 R4, RZ, RZ, UR40 ;  /* 0x00000028ff047e24 */ /* 0x001fe2000f8e00ff */
[----:B------:R-:W-:Y:S01]  /*5f70*/  UIMAD UR7, UR18, UR10, URZ ;  /* 0x0000000a120772a4 */ /* 0x000fe2000f8e023f */
[----:B------:R-:W-:Y:S01]  /*5f80*/  IMAD.U32 R10, RZ, RZ, UR40 ;  /* 0x00000028ff0a7e24 */ /* 0x000fe2000f8e00ff */
[----:B------:R-:W-:Y:S01]  /*5f90*/  USEL UR19, UR39, URZ, !UP0 ;  /* 0x0000003f27137287 */ /* 0x000fe2000c000000 */
[----:B------:R-:W-:Y:S01]  /*5fa0*/  IMAD R5, R4, 0xc0, R153 ;  /* 0x000000c004057824 */ /* 0x000fe200078e0299 */
[----:B------:R-:W-:-:S02]  /*5fb0*/  UIMAD UR12, UR41, UR11, UR7 ;  /* 0x0000000b290c72a4 */ /* 0x000fc4000f8e0207 */
[----:B------:R-:W-:Y:S02]  /*5fc0*/  UISETP.NE.U32.AND UP1, UPT, UR14, URZ, UPT ;  /* 0x0000003f0e00728c */ /* 0x000fe4000bf25070 */
[----:B------:R-:W-:Y:S01]  /*5fd0*/  MOV R4, R5 ;  /* 0x0000000500047202 */ /* 0x000fe20000000f00 */
[----:B------:R-:W-:Y:S02]  /*5fe0*/  USEL UR7, UR38, URZ, !UP0 ;  /* 0x0000003f26077287 */ /* 0x000fe4000c000000 */
[----:B------:R-:W0:Y:S01]  /*5ff0*/  @P1 LDC R26, c[0x0][0xbec] ;  /* 0x0002fb00ff1a1b82 */ /* 0x000e220000000800 */
[----:B------:R-:W-:-:S06]  /*6000*/  UISETP.NE.AND.EX UP0, UPT, UR15, URZ, UPT, UP1 ;  /* 0x0000003f0f00728c */ /* 0x000fcc000bf05310 */
[----:B------:R-:W-:Y:S01]  /*6010*/  PLOP3.LUT P3, PT, PT, PT, UP0, 0x80, 0x0 ;  /* 0x000000000000781c */ /* 0x000fe20003f6f008 */
[----:B------:R-:W1:Y:S01]  /*6020*/  @P1 LDC R8, c[0x0][0xbf0] ;  /* 0x0002fc00ff081b82 */ /* 0x000e620000000800 */
[----:B---3--:R-:W-:Y:S01]  /*6030*/  @P2 R2UR UR4, R3 ;  /* 0x00000000030422ca */ /* 0x008fe200000e0000 */
[----:B0-----:R-:W-:-:S05]  /*6040*/  @P1 IMAD.HI.U32 R3, R5, R26, RZ ;  /* 0x0000001a05031227 */ /* 0x001fca00078e00ff */
[----:B-1----:R-:W-:-:S04]  /*6050*/  @P1 SHF.R.U32.HI R4, RZ, R8, R3 ;  /* 0x00000008ff041219 */ /* 0x002fc80000011603 */
[--C-:B------:R-:W-:Y:S01]  /*6060*/  SHF.R.S32.HI R6, RZ, 0x1f, R4.reuse ;  /* 0x0000001fff067819 */ /* 0x100fe20000011404 */
[----:B------:R-:W-:Y:S02]  /*6070*/  IMAD.MOV R3, RZ, RZ, -R4 ;  /* 0x000000ffff037224 */ /* 0x000fe400078e0a04 */
[----:B------:R-:W-:Y:S02]  /*6080*/  USHF.R.S32.HI UR9, URZ, 0x1f, UR4 ;  /* 0x0000001f3f097899 */ /* 0x000fe40008011404 */
[----:B------:R-:W-:Y:S01]  /*6090*/  UMOV UR8, UR4 ;  /* 0x0000000400087c82 */ /* 0x000fe20008000000 */
[----:B------:R-:W-:Y:S01]  /*60a0*/  IMAD R3, R30, R3, R5 ;  /* 0x000000031e037224 */ /* 0x000fe200078e0205 */
[----:B------:R-:W-:-:S04]  /*60b0*/  UIMAD.WIDE.U32 UR10, UR41, UR10, UR8 ;  /* 0x0000000a290a72a5 */ /* 0x000fc8000f8e0008 */
[----:B------:R-:W-:Y:S01]  /*60c0*/  UIADD3 UR11, UR11, UR12, URZ ;  /* 0x0000000c0b0b7290 */ /* 0x000fe2000fffe03f */
[----:B------:R-:W-:Y:S01]  /*60d0*/  SHF.R.S32.HI R5, RZ, 0x1f, R3 ;  /* 0x0000001fff057819 */ /* 0x000fe20000011403 */
[----:B------:R-:W-:Y:S02]  /*60e0*/  UIMAD UR12, UR19, UR16, URZ ;  /* 0x00000010130c72a4 */ /* 0x000fe4000f8e023f */
[----:B------:R-:W-:Y:S02]  /*60f0*/  UIMAD.WIDE.U32 UR10, UR7, UR16, UR10 ;  /* 0x00000010070a72a5 */ /* 0x000fe4000f8e000a */
[----:B------:R-:W-:-:S03]  /*6100*/  UIMAD UR12, UR7, UR17, UR12 ;  /* 0x00000011070c72a4 */ /* 0x000fc6000f8e020c */
[----:B------:R-:W-:Y:S01]  /*6110*/  ULDC.64 UR16, c[0x0][0xb88] ;  /* 0x0002e20000107ab9 */ /* 0x000fe20000000a00 */
[----:B------:R-:W-:Y:S01]  /*6120*/  IADD3 R4, P0, R4, UR10, RZ ;  /* 0x0000000a04047c10 */ /* 0x000fe2000ff1e0ff */
[----:B------:R-:W-:Y:S01]  /*6130*/  @UP0 ULEA UR10, UP1, UR38, UR14, 0x2 ;  /* 0x0000000e260a0291 */ /* 0x000fe2000f82103f */
[----:B------:R-:W-:Y:S01]  /*6140*/  IMAD.U32 R7, RZ, RZ, UR12 ;  /* 0x0000000cff077e24 */ /* 0x000fe2000f8e00ff */
[----:B------:R-:W-:Y:S01]  /*6150*/  ULDC.64 UR12, c[0x0][0xb50] ;  /* 0x0002d400000c7ab9 */ /* 0x000fe20000000a00 */
[----:B------:R-:W-:Y:S01]  /*6160*/  IMAD R8, R5, UR16, RZ ;  /* 0x0000001005087c24 */ /* 0x000fe2000f8e02ff */
[----:B------:R-:W-:Y:S02]  /*6170*/  ULDC UR14, c[0x0][0xa88] ;  /* 0x0002a200000e7ab9 */ /* 0x000fe40000000800 */
[----:B------:R-:W-:Y:S01]  /*6180*/  IADD3.X R5, R6, UR11, R7, P0, !PT ;  /* 0x0000000b06057c10 */ /* 0x000fe200087fe407 */
[----:B------:R-:W-:Y:S01]  /*6190*/  @UP0 ULEA.HI.X UR11, UR38, UR15, UR39, 0x2, UP1 ;  /* 0x0000000f260b0291 */ /* 0x000fe200088f1427 */
[----:B------:R-:W-:-:S02]  /*61a0*/  IMAD R7, R3, UR17, R8 ;  /* 0x0000001103077c24 */ /* 0x000fc4000f8e0208 */
[----:B------:R-:W-:Y:S02]  /*61b0*/  IMAD.U32 R8, RZ, RZ, UR10 ;  /* 0x0000000aff087e24 */ /* 0x000fe4000f8e00ff */
[----:B------:R-:W-:-:S04]  /*61c0*/  IMAD.WIDE.U32 R4, R3, UR16, R4 ;  /* 0x0000001003047c25 */ /* 0x000fc8000f8e0004 */
[----:B------:R-:W-:Y:S01]  /*61d0*/  IMAD.U32 R3, RZ, RZ, UR14 ;  /* 0x0000000eff037e24 */ /* 0x000fe2000f8e00ff */
[----:B------:R-:W-:Y:S01]  /*61e0*/  LEA R6, P0, R4, UR12, 0x2 ;  /* 0x0000000c04067c11 */ /* 0x000fe2000f8010ff */
[----:B------:R-:W-:Y:S02]  /*61f0*/  IMAD.U32 R9, RZ, RZ, UR11 ;  /* 0x0000000bff097e24 */ /* 0x000fe4000f8e00ff */
[----:B------:R-:W-:-:S03]  /*6200*/  IMAD.IADD R5, R5, 0x1, R7 ;  /* 0x0000000105057824 */ /* 0x000fc600078e0207 */
[----:B------:R2:W5:Y:S02]  /*6210*/  @P3 LDG.E R3, desc[UR50][R8.64] ;  /* 0x0000003208033981 */ /* 0x000564000c1e1900 */
[----:B------:R-:W-:Y:S01]  /*6220*/  LEA.HI.X R4, R4, UR13, R5, 0x2, P0 ;  /* 0x0000000d04047c11 */ /* 0x000fe200080f1405 */
[----:B------:R-:W-:Y:S06]  /*6230*/  @P3 BRA `(.L_x_12952) ;  /* 0x0000000000103947 */ /* 0x000fec0003800000 */
[----:B------:R-:W-:Y:S05]  /*6240*/  @!P2 BRA `(.L_x_12952) ;  /* 0x00000000000ca947 */ /* 0x000fea0003800000 */
[----:B--2---:R-:W2:Y:S04]  /*6250*/  LDG.E R8, desc[UR50][R24.64] ;  /* 0x0000003218087981 */ /* 0x004ea8000c1e1900 */
[----:B-----5:R-:W2:Y:S02]  /*6260*/  LDG.E R3, desc[UR50][R24.64+0x4] ;  /* 0x0000043218037981 */ /* 0x020ea4000c1e1900 */
[----:B--2---:R-:W-:-:S07]  /*6270*/  IADD3 R3, -R8, R3, RZ ;  /* 0x0000000308037210 */ /* 0x004fce0007ffe1ff */
.L_x_12952:
[----:B------:R-:W-:Y:S01]  /*6280*/  IMAD R5, R17, 0x40, R16 ;  /* 0x0000004011057824 */ /* 0x000fe200078e0210 */
[----:B--2---:R-:W-:Y:S01]  /*6290*/  SHFL.IDX PT, R12, R6, RZ, 0x1c1f ;  /* 0x001c1fff060c7589 */ /* 0x004fe200000e0000 */
[----:B-----5:R-:W-:Y:S01]  /*62a0*/  IMAD R32, R3, R30, RZ ;  /* 0x0000001e03207224 */ /* 0x020fe200078e02ff */
[----:B------:R-:W-:Y:S01]  /*62b0*/  LOP3.LUT P0, RZ, R18, 0x3, RZ, 0xc0, !PT ;  /* 0x0000000312ff7812 */ /* 0x000fe2000780c0ff */
[----:B------:R-:W-:Y:S01]  /*62c0*/  IMAD.WIDE R20, R5, 0x2, R20 ;  /* 0x0000000205147825 */ /* 0x000fe200078e0214 */
[----:B------:R-:W0:Y:S01]  /*62d0*/  SHFL.IDX PT, R13, R4, RZ, 0x1c1f ;  /* 0x001c1fff040d7589 */ /* 0x000e2200000e0000 */
[----:B------:R-:W-:Y:S02]  /*62e0*/  ULDC.64 UR12, c[0x0][0xaa0] ;  /* 0x0002a800000c7ab9 */ /* 0x000fe40000000a00 */
[----:B------:R-:W-:Y:S01]  /*62f0*/  IMAD R5, R10, 0xc0, R23 ;  /* 0x000000c00a057824 */ /* 0x000fe200078e0217 */
[----:B------:R-:W-:Y:S01]  /*6300*/  SHFL.IDX PT, R14, R6, 0x1, 0x1c1f ;  /* 0x003c1f00060e7f89 */ /* 0x000fe200000e0000 */
[----:B------:R-:W-:-:S02]  /*6310*/  IADD3 R9, P3, R20, 0x1800, RZ ;  /* 0x0000180014097810 */ /* 0x000fc40007f7e0ff */
[C---:B------:R-:W-:Y:S01]  /*6320*/  VIADD R3, R5.reuse, 0x8 ;  /* 0x0000000805037836 */ /* 0x040fe20000000000 */
[----:B------:R1:W2:Y:S01]  /*6330*/  SHFL.IDX PT, R15, R4, 0x1, 0x1c1f ;  /* 0x003c1f00040f7f89 */ /* 0x0002a200000e0000 */
[C---:B------:R-:W-:Y:S02]  /*6340*/  IADD3 R25, P4, R20.reuse, 0x3000, RZ ;  /* 0x0000300014197810 */ /* 0x040fe40007f9e0ff */
[-C--:B------:R-:W-:Y:S02]  /*6350*/  ISETP.GE.OR P2, PT, R5, R32.reuse, P0 ;  /* 0x000000200500720c */ /* 0x080fe40000746670 */
[----:B------:R-:W-:Y:S02]  /*6360*/  LOP3.LUT R5, R20, 0x380, RZ, 0xc0, !PT ;  /* 0x0000038014057812 */ /* 0x000fe400078ec0ff */
[----:B------:R-:W-:Y:S02]  /*6370*/  LOP3.LUT R8, R9, 0x380, RZ, 0xc0, !PT ;  /* 0x0000038009087812 */ /* 0x000fe400078ec0ff */
[----:B------:R-:W-:-:S02]  /*6380*/  ISETP.GE.OR P0, PT, R3, R32, P0 ;  /* 0x000000200300720c */ /* 0x000fc40000706670 */
[----:B------:R-:W-:Y:S02]  /*6390*/  LOP3.LUT R24, R25, 0x380, RZ, 0xc0, !PT ;  /* 0x0000038019187812 */ /* 0x000fe400078ec0ff */
[----:B------:R-:W-:Y:S02]  /*63a0*/  SHF.R.U64 R5, R5, 0x3, RZ ;  /* 0x0000000305057819 */ /* 0x000fe400000012ff */
[----:B------:R-:W-:Y:S01]  /*63b0*/  SHF.R.U64 R8, R8, 0x3, RZ ;  /* 0x0000000308087819 */ /* 0x000fe200000012ff */
[----:B0-----:R0:W-:Y:S01]  /*63c0*/  @!P2 ST.E desc[UR50][R12.64], R29 ;  /* 0x0000001d0c00a985 */ /* 0x0011e2000c101932 */
[----:B------:R-:W-:Y:S02]  /*63d0*/  SHF.R.U64 R24, R24, 0x3, RZ ;  /* 0x0000000318187819 */ /* 0x000fe400000012ff */
[----:B-1----:R-:W-:Y:S01]  /*63e0*/  LOP3.LUT R4, R5, R20, RZ, 0x3c, !PT ;  /* 0x0000001405047212 */ /* 0x002fe200078e3cff */
[--C-:B------:R-:W-:Y:S01]  /*63f0*/  IMAD.MOV.U32 R5, RZ, RZ, R21.reuse ;  /* 0x000000ffff057224 */ /* 0x100fe200078e0015 */
[----:B------:R-:W-:Y:S01]  /*6400*/  LOP3.LUT R8, R8, R9, RZ, 0x3c, !PT ;  /* 0x0000000908087212 */ /* 0x000fe200078e3cff */
[--C-:B------:R-:W-:Y:S01]  /*6410*/  IMAD.X R9, RZ, RZ, R21.reuse, P3 ;  /* 0x000000ffff097224 */ /* 0x100fe200018e0615 */
[----:B------:R-:W-:Y:S01]  /*6420*/  LOP3.LUT R24, R24, R25, RZ, 0x3c, !PT ;  /* 0x0000001918187212 */ /* 0x000fe200078e3cff */
[----:B------:R-:W-:Y:S01]  /*6430*/  IMAD.X R25, RZ, RZ, R21, P4 ;  /* 0x000000ffff197224 */ /* 0x000fe200020e0615 */
[----:B--2---:R1:W-:Y:S04]  /*6440*/  @!P0 ST.E desc[UR50][R14.64], R28 ;  /* 0x0000001c0e008985 */ /* 0x0043e8000c101932 */
[----:B------:R-:W2:Y:S04]  /*6450*/  LD.E.128 R4, desc[UR50][R4.64] ;  /* 0x0000003204047980 */ /* 0x000ea8000c101d00 */
[----:B------:R-:W3:Y:S04]  /*6460*/  LD.E.128 R8, desc[UR50][R8.64] ;  /* 0x0000003208087980 */ /* 0x000ee8000c101d00 */
[----:B------:R-:W4:Y:S01]  /*6470*/  LD.E.128 R24, desc[UR50][R24.64] ;  /* 0x0000003218187980 */ /* 0x000f22000c101d00 */
[----:B------:R-:W-:-:S04]  /*6480*/  IADD3 R20, P0, R20, 0x4800, RZ ;  /* 0x0000480014147810 */ /* 0x000fc80007f1e0ff */
[----:B------:R-:W-:Y:S01]  /*6490*/  LOP3.LUT R3, R20, 0x380, RZ, 0xc0, !PT ;  /* 0x0000038014037812 */ /* 0x000fe200078ec0ff */
[----:B0-----:R-:W-:Y:S02]  /*64a0*/  IMAD.X R13, RZ, RZ, R21, P0 ;  /* 0x000000ffff0d7224 */ /* 0x001fe400000e0615 */
[----:B------:R-:W0:Y:S01]  /*64b0*/  @P1 LDC R21, c[0x0][0xbf0] ;  /* 0x0002fc00ff151b82 */ /* 0x000e220000000800 */
[----:B------:R-:W-:-:S04]  /*64c0*/  SHF.R.U64 R3, R3, 0x3, RZ ;  /* 0x0000000303037819 */ /* 0x000fc800000012ff */
[----:B------:R-:W-:-:S03]  /*64d0*/  LOP3.LUT R12, R3, R20, RZ, 0x3c, !PT ;  /* 0x00000014030c7212 */ /* 0x000fc600078e3cff */
[----:B------:R-:W0:Y:S01]  /*64e0*/  @P1 LDC R20, c[0x0][0xbec] ;  /* 0x0002fb00ff141b82 */ /* 0x000e220000000800 */
[----:B------:R-:W-:Y:S02]  /*64f0*/  UIMAD UR10, UR9, UR12, URZ ;  /* 0x0000000c090a72a4 */ /* 0x000fe4000f8e023f */
[----:B------:R-:W-:Y:S01]  /*6500*/  UIMAD.WIDE.U32 UR8, UR4, UR12, URZ ;  /* 0x0000000c040872a5 */ /* 0x000fe2000f8e003f */
[----:B------:R-:W-:Y:S01]  /*6510*/  IMAD R3, R2, 0x30, R17 ;  /* 0x0000003002037824 */ /* 0x000fe200078e0211 */
[----:B------:R-:W-:Y:S01]  /*6520*/  UIMAD UR10, UR4, UR13, UR10 ;  /* 0x0000000d040a72a4 */ /* 0x000fe2000f8e020a */
[----:B-1----:R-:W-:Y:S01]  /*6530*/  IMAD.U32 R28, RZ, RZ, UR40 ;  /* 0x00000028ff1c7e24 */ /* 0x002fe2000f8e00ff */
[----:B------:R-:W5:Y:S01]  /*6540*/  LD.E.128 R12, desc[UR50][R12.64] ;  /* 0x000000320c0c7980 */ /* 0x000f62000c101d00 */
[----:B------:R-:W-:Y:S01]  /*6550*/  ULDC.64 UR12, c[0x0][0xae8] ;  /* 0x0002ba00000c7ab9 */ /* 0x000fe20000000a00 */
[----:B------:R-:W-:Y:S01]  /*6560*/  UIADD3 UR9, UR9, UR10, URZ ;  /* 0x0000000a09097290 */ /* 0x000fe2000fffe03f */
[----:B------:R-:W-:Y:S01]  /*6570*/  IMAD R31, R28, 0xc0, R3 ;  /* 0x000000c01c1f7824 */ /* 0x000fe200078e0203 */
[----:B------:R-:W-:Y:S01]  /*6580*/  UIMAD UR4, UR18, UR12, URZ ;  /* 0x0000000c120472a4 */ /* 0x000fe2000f8e023f */
[----:B------:R-:W-:Y:S01]  /*6590*/  @!PT LDS RZ, [RZ] ;  /* 0x00000000fffff984 */ /* 0x000fe20000000800 */
[----:B------:R-:W-:Y:S01]  /*65a0*/  @!PT LDS RZ, [RZ] ;  /* 0x00000000fffff984 */ /* 0x000fe20000000800 */
[----:B------:R-:W-:Y:S01]  /*65b0*/  @!PT LDS RZ, [RZ] ;  /* 0x00000000fffff984 */ /* 0x000fe20000000800 */
[----:B------:R-:W-:Y:S01]  /*65c0*/  @!PT LDS RZ, [RZ] ;  /* 0x00000000fffff984 */ /* 0x000fe20000000800 */
[----:B------:R1:W-:Y:S06]  /*65d0*/  MEMBAR.ALL.CTA ;  /* 0x0000000000007992 */ /* 0x0003ec0000008000 */
[----:B-1----:R-:W1:Y:S01]  /*65e0*/  FENCE.VIEW.ASYNC.S ;  /* 0x00000000000073c6 */ /* 0x002e620000000000 */
[----:B------:R-:W-:Y:S01]  /*65f0*/  UIMAD.WIDE.U32 UR8, UR41, UR12, UR8 ;  /* 0x0000000c290872a5 */ /* 0x000fe2000f8e0008 */
[----:B------:R-:W-:Y:S01]  /*6600*/  VIADD R0, R0, 0x16820 ;  /* 0x0001682000007836 */ /* 0x000fe20000000000 */
[----:B------:R-:W-:Y:S01]  /*6610*/  UIMAD UR4, UR41, UR13, UR4 ;  /* 0x0000000d290472a4 */ /* 0x000fe2000f8e0204 */
[----:B------:R-:W-:Y:S01]  /*6620*/  MOV R3, R31 ;  /* 0x0000001f00037202 */ /* 0x000fe20000000f00 */
[----:B------:R-:W-:-:S02]  /*6630*/  ULDC.64 UR10, c[0x0][0xaf0] ;  /* 0x0002bc00000a7ab9 */ /* 0x000fc40000000a00 */
[----:B------:R-:W-:Y:S01]  /*6640*/  UIADD3 UR9, UR9, UR4, URZ ;  /* 0x0000000409097290 */ /* 0x000fe2000fffe03f */
[----:B------:R-:W-:Y:S01]  /*6650*/  PRMT R0, RZ, 0x654, R0 ;  /* 0x00000654ff007816 */ /* 0x000fe20000000000 */
[----:B------:R-:W-:Y:S02]  /*6660*/  UIMAD UR4, UR19, UR10, URZ ;  /* 0x0000000a130472a4 */ /* 0x000fe4000f8e023f */
[----:B------:R-:W-:Y:S01]  /*6670*/  UIMAD.WIDE.U32 UR8, UR7, UR10, UR8 ;  /* 0x0000000a070872a5 */ /* 0x000fe2000f8e0008 */
[----:B0-----:R-:W-:Y:S01]  /*6680*/  @P1 IMAD.HI.U32 R20, R31, R20, RZ ;  /* 0x000000141f141227 */ /* 0x001fe200078e00ff */
[----:B------:R-:W-:-:S03]  /*6690*/  UIMAD UR4, UR7, UR11, UR4 ;  /* 0x0000000b070472a4 */ /* 0x000fc6000f8e0204 */
[----:B------:R-:W-:Y:S01]  /*66a0*/  ULDC.64 UR10, c[0x0][0xae0] ;  /* 0x0002b800000a7ab9 */ /* 0x000fe20000000a00 */
[----:B------:R-:W-:Y:S01]  /*66b0*/  @P1 SHF.R.U32.HI R3, RZ, R21, R20 ;  /* 0x00000015ff031219 */ /* 0x000fe20000011614 */
[----:B------:R-:W-:Y:S02]  /*66c0*/  UIADD3 UR4, UR9, UR4, URZ ;  /* 0x0000000409047290 */ /* 0x000fe4000fffe03f */
[----:B------:R-:W-:Y:S01]  /*66d0*/  IMAD.U32 R21, RZ, RZ, UR9 ;  /* 0x00000009ff157e24 */ /* 0x000fe2000f8e00ff */
[--C-:B------:R-:W-:Y:S01]  /*66e0*/  SHF.R.S32.HI R28, RZ, 0x1f, R3.reuse ;  /* 0x0000001fff1c7819 */ /* 0x100fe20000011403 */
[----:B------:R-:W-:Y:S02]  /*66f0*/  IMAD.MOV R29, RZ, RZ, -R3 ;  /* 0x000000ffff1d7224 */ /* 0x000fe400078e0a03 */
[----:B------:R-:W-:Y:S01]  /*6700*/  IMAD.U32 R20, RZ, RZ, UR8 ;  /* 0x00000008ff147e24 */ /* 0x000fe2000f8e00ff */
[----:B------:R-:W-:Y:S01]  /*6710*/  ULDC.64 UR8, c[0x0][0xad8] ;  /* 0x0002b60000087ab9 */ /* 0x000fe20000000a00 */
[----:B------:R-:W-:Y:S01]  /*6720*/  IMAD.U32 R21, RZ, RZ, UR4 ;  /* 0x00000004ff157e24 */ /* 0x000fe2000f8e00ff */
[----:B------:R-:W-:Y:S01]  /*6730*/  ULDC UR4, c[0x0][0xac8] ;  /* 0x0002b20000047ab9 */ /* 0x000fe20000000800 */
[----:B------:R-:W-:Y:S01]  /*6740*/  IMAD R28, R28, UR10, RZ ;  /* 0x0000000a1c1c7c24 */ /* 0x000fe2000f8e02ff */
[----:B-1----:R0:W-:Y:S01]  /*6750*/  SYNCS.ARRIVE.TRANS64.RED.A1T0 RZ, [R0+URZ], RZ ;  /* 0x000000ff00ff79a7 */ /* 0x0021e2000810043f */
[----:B------:R-:W-:-:S02]  /*6760*/  IMAD R29, R30, R29, R31 ;  /* 0x0000001d1e1d7224 */ /* 0x000fc400078e021f */
[C---:B------:R-:W-:Y:S02]  /*6770*/  IMAD R31, R3.reuse, UR11, R28 ;  /* 0x0000000b031f7c24 */ /* 0x040fe4000f8e021c */
[----:B------:R-:W-:Y:S01]  /*6780*/  IMAD.WIDE.U32 R20, R3, UR10, R20 ;  /* 0x0000000a03147c25 */ /* 0x000fe2000f8e0014 */
[----:B------:R-:W-:-:S03]  /*6790*/  SHF.R.S32.HI R3, RZ, 0x1f, R29 ;  /* 0x0000001fff037819 */ /* 0x000fc6000001141d */
[----:B------:R-:W-:Y:S02]  /*67a0*/  IMAD.IADD R21, R21, 0x1, R31 ;  /* 0x0000000115157824 */ /* 0x000fe400078e021f */
[----:B------:R-:W-:Y:S02]  /*67b0*/  IMAD R28, R3, UR8, RZ ;  /* 0x00000008031c7c24 */ /* 0x000fe4000f8e02ff */
[----:B------:R-:W-:-:S04]  /*67c0*/  IMAD.WIDE.U32 R20, R29, UR8, R20 ;  /* 0x000000081d147c25 */ /* 0x000fc8000f8e0014 */
[----:B------:R-:W-:Y:S01]  /*67d0*/  IMAD R3, R29, UR9, R28 ;  /* 0x000000091d037c24 */ /* 0x000fe2000f8e021c */
[----:B------:R-:W-:Y:S01]  /*67e0*/  ULDC.64 UR8, c[0x0][0xa80] ;  /* 0x0002a00000087ab9 */ /* 0x000fe20000000a00 */
[----:B------:R-:W-:Y:S01]  /*67f0*/  IMAD.U32 R28, RZ, RZ, UR40 ;  /* 0x00000028ff1c7e24 */ /* 0x000fe2000f8e00ff */
[----:B------:R-:W-:Y:S01]  /*6800*/  LEA R33, P0, R20, UR8, 0x1 ;  /* 0x0000000814217c11 */ /* 0x000fe2000f8008ff */
[----:B------:R-:W-:Y:S02]  /*6810*/  IMAD.IADD R3, R21, 0x1, R3 ;  /* 0x0000000115037824 */ /* 0x000fe400078e0203 */
[----:B------:R-:W-:Y:S02]  /*6820*/  IMAD R37, R28, 0xc0, R17 ;  /* 0x000000c01c257824 */ /* 0x000fe400078e0211 */
[----:B------:R-:W1:Y:S01]  /*6830*/  SHFL.IDX PT, R29, R33, RZ, 0x181f ;  /* 0x00181fff211d7589 */ /* 0x000e6200000e0000 */
[----:B------:R-:W-:Y:S01]  /*6840*/  LEA.HI.X R34, R20, UR9, R3, 0x1, P0 ;  /* 0x0000000914227c11 */ /* 0x000fe200080f0c03 */
[C---:B------:R-:W-:Y:S01]  /*6850*/  VIADD R20, R37.reuse, 0x60 ;  /* 0x0000006025147836 */ /* 0x040fe20000000000 */
[----:B------:R-:W-:Y:S01]  /*6860*/  ISETP.GE.AND P0, PT, R16, UR4, PT ;  /* 0x0000000410007c0c */ /* 0x000fe2000bf06270 */
[----:B------:R-:W1:Y:S01]  /*6870*/  SHFL.IDX PT, R39, R33, 0x1, 0x181f ;  /* 0x00381f0021277f89 */ /* 0x000e6200000e0000 */
[C---:B------:R-:W-:Y:S01]  /*6880*/  IADD3 R3, R37.reuse, 0x30, RZ ;  /* 0x0000003025037810 */ /* 0x040fe20007ffe0ff */
[C---:B0-----:R-:W-:Y:S01]  /*6890*/  VIADD R0, R37.reuse, 0x90 ;  /* 0x0000009025007836 */ /* 0x041fe20000000000 */
[-C--:B------:R-:W-:Y:S01]  /*68a0*/  ISETP.GE.OR P1, PT, R37, R32.reuse, P0 ;  /* 0x000000202500720c */ /* 0x080fe20000726670 */
[----:B------:R-:W0:Y:S01]  /*68b0*/  SHFL.IDX PT, R41, R33, 0x2, 0x181f ;  /* 0x00581f0021297f89 */ /* 0x000e2200000e0000 */
[----:B------:R-:W-:-:S02]  /*68c0*/  ISETP.GE.OR P2, PT, R3, R32, P0 ;  /* 0x000000200300720c */ /* 0x000fc40000746670 */
[-C--:B------:R-:W-:Y:S01]  /*68d0*/  ISETP.GE.OR P3, PT, R20, R32.reuse, P0 ;  /* 0x000000201400720c */ /* 0x080fe20000766670 */
[----:B------:R-:W0:Y:S01]  /*68e0*/  SHFL.IDX PT, R21, R34, RZ, 0x181f ;  /* 0x00181fff22157589 */ /* 0x000e2200000e0000 */
[----:B------:R-:W-:-:S03]  /*68f0*/  ISETP.GE.OR P0, PT, R0, R32, P0 ;  /* 0x000000200000720c */ /* 0x000fc60000706670 */
[----:B------:R-:W0:Y:S04]  /*6900*/  SHFL.IDX PT, R31, R34, 0x1, 0x181f ;  /* 0x00381f00221f7f89 */ /* 0x000e2800000e0000 */
[----:B------:R-:W0:Y:S01]  /*6910*/  SHFL.IDX PT, R36, R34, 0x2, 0x181f ;  /* 0x00581f0022247f89 */ /* 0x000e2200000e0000 */
[----:B-1----:R-:W-:-:S03]  /*6920*/  @!P1 LEA R20, P4, R16, R29, 0x1 ;  /* 0x0000001d10149211 */ /* 0x002fc600078808ff */
[----:B------:R-:W1:Y:S01]  /*6930*/  SHFL.IDX PT, R33, R33, 0x3, 0x181f ;  /* 0x00781f0021217f89 */ /* 0x000e6200000e0000 */
[----:B------:R-:W-:-:S03]  /*6940*/  @!P2 LEA R28, P5, R16, R39, 0x1 ;  /* 0x00000027101ca211 */ /* 0x000fc600078a08ff */
[----:B------:R-:W1:Y:S01]  /*6950*/  SHFL.IDX PT, R34, R34, 0x3, 0x181f ;  /* 0x00781f0022227f89 */ /* 0x000e6200000e0000 */
[C---:B0-----:R-:W-:Y:S02]  /*6960*/  @!P3 LEA R30, P6, R16.reuse, R41, 0x1 ;  /* 0x00000029101eb211 */ /* 0x041fe400078c08ff */
[C-C-:B------:R-:W-:Y:S02]  /*6970*/  @!P1 LEA.HI.X R21, R16.reuse, R21, R155.reuse, 0x1, P4 ;  /* 0x0000001510159211 */ /* 0x140fe400020f0c9b */
[C-C-:B------:R-:W-:Y:S02]  /*6980*/  @!P2 LEA.HI.X R29, R16.reuse, R31, R155.reuse, 0x1, P5 ;  /* 0x0000001f101da211 */ /* 0x140fe400028f0c9b */
[----:B------:R-:W-:Y:S01]  /*6990*/  @!P3 LEA.HI.X R31, R16, R36, R155, 0x1, P6 ;  /* 0x00000024101fb211 */ /* 0x000fe200030f0c9b */
[----:B--2---:R0:W-:Y:S04]  /*69a0*/  @!P1 ST.E.128 desc[UR50][R20.64], R4 ;  /* 0x0000000414009985 */ /* 0x0041e8000c101d32 */
[----:B---3--:R0:W-:Y:S04]  /*69b0*/  @!P2 ST.E.128 desc[UR50][R28.64], R8 ;  /* 0x000000081c00a985 */ /* 0x0081e8000c101d32 */
[----:B----4-:R0:W-:Y:S01]  /*69c0*/  @!P3 ST.E.128 desc[UR50][R30.64], R24 ;  /* 0x000000181e00b985 */ /* 0x0101e2000c101d32 */
[----:B-1----:R-:W-:Y:S05]  /*69d0*/  @P0 BRA `(.L_x_12953) ;  /* 0x0000000800780947 */ /* 0x002fea0003800000 */
[----:B0-----:R-:W-:-:S04]  /*69e0*/  LEA R4, P0, R16, R33, 0x1 ;  /* 0x0000002110047211 */ /* 0x001fc800078008ff */
[----:B------:R-:W-:-:S05]  /*69f0*/  LEA.HI.X R5, R16, R34, R155, 0x1, P0 ;  /* 0x0000002210057211 */ /* 0x000fca00000f0c9b */
[----:B-----5:R2:W-:Y:S01]  /*6a00*/  ST.E.128 desc[UR50][R4.64], R12 ;  /* 0x0000000c04007985 */ /* 0x0205e2000c101d32 */
[----:B------:R-:W-:Y:S05]  /*6a10*/  BRA `(.L_x_12953) ;  /* 0x0000000800687947 */ /* 0x000fea0003800000 */
.L_x_12951:
        /* <DEDUP_REMOVED lines=11> */
[----:B------:R-:W-:-:S03]  /*6ad0*/  UISETP.NE.U32.AND UP1, UPT, UR8, URZ, UPT ;  /* 0x0000003f0800728c */ /* 0x000fc6000bf25070 */
[----:B------:R-:W2:Y:S01]  /*6ae0*/  @P2 LDG.E R3, desc[UR50][R4.64] ;  /* 0x0000003204032981 */ /* 0x000ea2000c1e1900 */
[----:B------:R-:W-:Y:S01]  /*6af0*/  UISETP.NE.AND.EX UP1, UPT, UR9, URZ, UPT, UP1 ;  /* 0x0000003f0900728c */ /* 0x000fe2000bf25310 */
[----:B------:R-:W-:-:S05]  /*6b00*/  IMAD.U32 R0, RZ, RZ, UR4 ;  /* 0x00000004ff007e24 */ /* 0x000fca000f8e00ff */
[----:B------:R-:W-:-:S05]  /*6b10*/  PLOP3.LUT P3, PT, PT, PT, UP1, 0x80, 0x0 ;  /* 0x000000000000781c */ /* 0x000fca0003f6f018 */
[----:B------:R-:W-:-:S04]  /*6b20*/  @UP1 ULEA UR8, UP2, UR38, UR8, 0x2 ;  /* 0x0000000826081291 */ /* 0x000fc8000f84103f */
[----:B------:R-:W-:Y:S02]  /*6b30*/  @UP1 ULEA.HI.X UR9, UR38, UR9, UR39, 0x2, UP2 ;  /* 0x0000000926091291 */ /* 0x000fe400090f1427 */
[----:B------:R-:W-:-:S04]  /*6b40*/  IMAD.U32 R6, RZ, RZ, UR8 ;  /* 0x00000008ff067e24 */ /* 0x000fc8000f8e00ff */
[----:B------:R-:W-:-:S05]  /*6b50*/  MOV R7, UR9 ;  /* 0x0000000900077c02 */ /* 0x000fca0008000f00 */
        /* <DEDUP_REMOVED lines=13> */
.L_x_12954:
[----:B------:R-:W-:Y:S01]  /*6c30*/  USEL UR38, UR38, URZ, !UP0 ;  /* 0x0000003f26267287 */ /* 0x000fe2000c000000 */
[----:B------:R-:W-:Y:S01]  /*6c40*/  BSSY B1, `(.L_x_12955) ;  /* 0x000002d000017945 */ /* 0x000fe20003800000 */
[----:B------:R-:W-:-:S03]  /*6c50*/  USEL UR39, UR39, URZ, !UP0 ;  /* 0x0000003f27277287 */ /* 0x000fc6000c000000 */
[----:B------:R-:W-:Y:S09]  /*6c60*/  @P1 BRA `(.L_x_12956) ;  /* 0x0000000000a81947 */ /* 0x000ff20003800000 */
[----:B------:R-:W0:Y:S01]  /*6c70*/  S2R R4, SR_TID.X ;  /* 0x0000000000047919 */ /* 0x000e220000002100 */
[----:B------:R-:W1:Y:S01]  /*6c80*/  LDC R6, c[0x0][0xbe8] ;  /* 0x0002fa00ff067b82 */ /* 0x000e620000000800 */
        /* <DEDUP_REMOVED lines=37> */
[----:B------:R-:W-:Y:S02]  /*6ee0*/  LEA.HI.X R7, R4, UR9, R3, 0x2, P1 ;  /* 0x0000000904077c11 */ /* 0x000fe400088f1403 */
[----:B------:R-:W-:-:S05]  /*6ef0*/  MOV R3, 0xff800000 ;  /* 0xff80000000037802 */ /* 0x000fca0000000f00 */
[----:B------:R0:W-:Y:S02]  /*6f00*/  STG.E desc[UR50][R6.64], R3 ;  /* 0x0000000306007986 */ /* 0x0001e4000c101932 */
.L_x_12956:
[----:B------:R-:W-:Y:S05]  /*6f10*/  BSYNC B1 ;  /* 0x0000000000017941 */ /* 0x000fea0003800000 */
.L_x_12955:
[----:B------:R-:W1:Y:S01]  /*6f20*/  @P0 LDC R5, c[0x0][0xbf0] ;  /* 0x0002fc00ff050b82 */ /* 0x000e620000000800 */
[----:B------:R-:W-:Y:S01]  /*6f30*/  ULDC.64 UR12, c[0x0][0xaa0] ;  /* 0x0002a800000c7ab9 */ /* 0x000fe20000000a00 */
[----:B0-----:R-:W-:Y:S01]  /*6f40*/  IMAD.U32 R6, RZ, RZ, UR40 ;  /* 0x00000028ff067e24 */ /* 0x001fe2000f8e00ff */
[----:B------:R-:W-:Y:S01]  /*6f50*/  UIMAD UR7, UR10, UR12, URZ ;  /* 0x0000000c0a0772a4 */ /* 0x000fe2000f8e023f */
[----:B------:R-:W-:Y:S01]  /*6f60*/  IMAD R3, R2, 0x30, R17 ;  /* 0x0000003002037824 */ /* 0x000fe200078e0211 */
[----:B------:R-:W-:Y:S01]  /*6f70*/  UIMAD.WIDE.U32 UR8, UR4, UR12, URZ ;  /* 0x0000000c040872a5 */ /* 0x000fe2000f8e003f */
[----:B-----5:R-:W-:Y:S01]  /*6f80*/  IMAD R25, R0, R11, RZ ;  /* 0x0000000b00197224 */ /* 0x020fe200078e02ff */
[----:B------:R-:W-:Y:S01]  /*6f90*/  UIMAD UR7, UR4, UR13, UR7 ;  /* 0x0000000d040772a4 */ /* 0x000fe2000f8e0207 */
[----:B------:R-:W-:Y:S02]  /*6fa0*/  IMAD R6, R6, 0xc0, R3 ;  /* 0x000000c006067824 */ /* 0x000fe400078e0203 */
        /* <DEDUP_REMOVED lines=21> */
[----:B------:R-:W-:Y:S01]  /*7100*/  SHF.R.S32.HI R6, RZ, 0x1f, R7 ;  /* 0x0000001fff067819 */ /* 0x000fe20000011407 */
[----:B------:R-:W-:Y:S01]  /*7110*/  IMAD.U32 R5, RZ, RZ, UR4 ;  /* 0x00000004ff057e24 */ /* 0x000fe2000f8e00ff */
[----:B------:R-:W-:Y:S01]  /*7120*/  ULDC.64 UR8, c[0x0][0xad8] ;  /* 0x0002b60000087ab9 */ /* 0x000fe20000000a00 */
[C---:B------:R-:W-:Y:S01]  /*7130*/  IMAD R9, R3.reuse, UR11, R8 ;  /* 0x0000000b03097c24 */ /* 0x040fe2000f8e0208 */
[----:B------:R-:W-:Y:S01]  /*7140*/  MOV R8, UR40 ;  /* 0x0000002800087c02 */ /* 0x000fe20008000f00 */
[----:B------:R-:W-:Y:S01]  /*7150*/  IMAD.WIDE.U32 R4, R3, UR10, R4 ;  /* 0x0000000a03047c25 */ /* 0x000fe2000f8e0004 */
[----:B------:R-:W-:-:S03]  /*7160*/  ULDC UR4, c[0x0][0xac8] ;  /* 0x0002b20000047ab9 */ /* 0x000fc60000000800 */
[----:B------:R-:W-:Y:S02]  /*7170*/  IMAD R6, R6, UR8, RZ ;  /* 0x0000000806067c24 */ /* 0x000fe4000f8e02ff */
[----:B------:R-:W-:Y:S02]  /*7180*/  IMAD.IADD R5, R5, 0x1, R9 ;  /* 0x0000000105057824 */ /* 0x000fe400078e0209 */
[C---:B------:R-:W-:Y:S02]  /*7190*/  IMAD R3, R7.reuse, UR9, R6 ;  /* 0x0000000907037c24 */ /* 0x040fe4000f8e0206 */
[----:B------:R-:W-:Y:S01]  /*71a0*/  IMAD.WIDE.U32 R4, R7, UR8, R4 ;  /* 0x0000000807047c25 */ /* 0x000fe2000f8e0004 */
[----:B------:R-:W-:-:S03]  /*71b0*/  ULDC.64 UR8, c[0x0][0xa80] ;  /* 0x0002a00000087ab9 */ /* 0x000fc60000000a00 */
[----:B------:R-:W-:Y:S01]  /*71c0*/  IMAD.IADD R3, R5, 0x1, R3 ;  /* 0x0000000105037824 */ /* 0x000fe200078e0203 */
[----:B------:R-:W-:Y:S01]  /*71d0*/  LEA R5, P0, R4, UR8, 0x1 ;  /* 0x0000000804057c11 */ /* 0x000fe2000f8008ff */
[----:B------:R-:W-:-:S03]  /*71e0*/  IMAD R6, R8, 0xc0, R17 ;  /* 0x000000c008067824 */ /* 0x000fc600078e0211 */
[----:B------:R-:W-:Y:S01]  /*71f0*/  LEA.HI.X R10, R4, UR9, R3, 0x1, P0 ;  /* 0x00000009040a7c11 */ /* 0x000fe200080f0c03 */
[----:B------:R-:W0:Y:S01]  /*7200*/  SHFL.IDX PT, R9, R5, RZ, 0x181f ;  /* 0x00181fff05097589 */ /* 0x000e2200000e0000 */
[----:B------:R-:W-:Y:S01]  /*7210*/  ISETP.GE.AND P0, PT, R16, UR4, PT ;  /* 0x0000000410007c0c */ /* 0x000fe2000bf06270 */
[C---:B------:R-:W-:Y:S02]  /*7220*/  VIADD R0, R6.reuse, 0x30 ;  /* 0x0000003006007836 */ /* 0x040fe40000000000 */
[----:B------:R-:W1:Y:S01]  /*7230*/  SHFL.IDX PT, R13, R5, 0x1, 0x181f ;  /* 0x00381f00050d7f89 */ /* 0x000e6200000e0000 */
[C---:B------:R-:W-:Y:S01]  /*7240*/  VIADD R3, R6.reuse, 0x60 ;  /* 0x0000006006037836 */ /* 0x040fe20000000000 */
[CC--:B------:R-:W-:Y:S01]  /*7250*/  ISETP.GE.OR P3, PT, R6.reuse, R25.reuse, P0 ;  /* 0x000000190600720c */ /* 0x0c0fe20000766670 */
[----:B------:R-:W-:Y:S01]  /*7260*/  VIADD R4, R6, 0x90 ;  /* 0x0000009006047836 */ /* 0x000fe20000000000 */
[----:B------:R-:W2:Y:S01]  /*7270*/  SHFL.IDX PT, R15, R5, 0x2, 0x181f ;  /* 0x00581f00050f7f89 */ /* 0x000ea200000e0000 */
[----:B------:R-:W-:-:S02]  /*7280*/  ISETP.GE.OR P2, PT, R0, R25, P0 ;  /* 0x000000190000720c */ /* 0x000fc40000746670 */
[-C--:B------:R-:W-:Y:S01]  /*7290*/  ISETP.GE.OR P1, PT, R3, R25.reuse, P0 ;  /* 0x000000190300720c */ /* 0x080fe20000726670 */
[----:B------:R-:W3:Y:S01]  /*72a0*/  SHFL.IDX PT, R7, R10, RZ, 0x181f ;  /* 0x00181fff0a077589 */ /* 0x000ee200000e0000 */
[----:B------:R-:W-:-:S03]  /*72b0*/  ISETP.GE.OR P0, PT, R4, R25, P0 ;  /* 0x000000190400720c */ /* 0x000fc60000706670 */
[----:B------:R3:W4:Y:S04]  /*72c0*/  SHFL.IDX PT, R21, R5, 0x3, 0x181f ;  /* 0x00781f0005157f89 */ /* 0x00072800000e0000 */
[----:B------:R-:W4:Y:S04]  /*72d0*/  SHFL.IDX PT, R11, R10, 0x1, 0x181f ;  /* 0x00381f000a0b7f89 */ /* 0x000f2800000e0000 */
[----:B------:R-:W4:Y:S01]  /*72e0*/  SHFL.IDX PT, R12, R10, 0x2, 0x181f ;  /* 0x00581f000a0c7f89 */ /* 0x000f2200000e0000 */
[----:B0-----:R-:W-:-:S03]  /*72f0*/  @!P3 LEA R4, P6, R16, R9, 0x1 ;  /* 0x000000091004b211 */ /* 0x001fc600078c08ff */
[----:B------:R4:W0:Y:S01]  /*7300*/  SHFL.IDX PT, R14, R10, 0x3, 0x181f ;  /* 0x00781f000a0e7f89 */ /* 0x00082200000e0000 */
[C---:B-1----:R-:W-:Y:S02]  /*7310*/  @!P2 LEA R6, P5, R16.reuse, R13, 0x1 ;  /* 0x0000000d1006a211 */ /* 0x042fe400078a08ff */
[C---:B--2---:R-:W-:Y:S02]  /*7320*/  @!P1 LEA R8, P4, R16.reuse, R15, 0x1 ;  /* 0x0000000f10089211 */ /* 0x044fe400078808ff */
[C---:B---3--:R-:W-:Y:S02]  /*7330*/  @!P3 LEA.HI.X R5, R16.reuse, R7, R155, 0x1, P6 ;  /* 0x000000071005b211 */ /* 0x048fe400030f0c9b */
[----:B----4-:R-:W-:-:S03]  /*7340*/  @!P0 LEA R10, P6, R16, R21, 0x1 ;  /* 0x00000015100a8211 */ /* 0x010fc600078c08ff */
[----:B------:R1:W-:Y:S01]  /*7350*/  @!P3 ST.E.128 desc[UR50][R4.64], RZ ;  /* 0x000000ff0400b985 */ /* 0x0003e2000c101d32 */
[C-C-:B------:R-:W-:Y:S02]  /*7360*/  @!P2 LEA.HI.X R7, R16.reuse, R11, R155.reuse, 0x1, P5 ;  /* 0x0000000b1007a211 */ /* 0x140fe400028f0c9b */
[----:B------:R-:W-:-:S03]  /*7370*/  @!P1 LEA.HI.X R9, R16, R12, R155, 0x1, P4 ;  /* 0x0000000c10099211 */ /* 0x000fc600020f0c9b */
[----:B------:R1:W-:Y:S01]  /*7380*/  @!P2 ST.E.128 desc[UR50][R6.64], RZ ;  /* 0x000000ff0600a985 */ /* 0x0003e2000c101d32 */
[----:B0-----:R-:W-:-:S03]  /*7390*/  @!P0 LEA.HI.X R11, R16, R14, R155, 0x1, P6 ;  /* 0x0000000e100b8211 */ /* 0x001fc600030f0c9b */
[----:B------:R1:W-:Y:S04]  /*73a0*/  @!P1 ST.E.128 desc[UR50][R8.64], RZ ;  /* 0x000000ff08009985 */ /* 0x0003e8000c101d32 */
[----:B------:R1:W-:Y:S02]  /*73b0*/  @!P0 ST.E.128 desc[UR50][R10.64], RZ ;  /* 0x000000ff0a008985 */ /* 0x0003e4000c101d32 */
.L_x_12953:
[----:B------:R-:W-:Y:S05]  /*73c0*/  BSYNC B0 ;  /* 0x0000000000007941 */ /* 0x000fea0003800000 */
.L_x_12950:
[----:B------:R-:W-:Y:S02]  /*73d0*/  ULDC UR4, c[0x0][0xc3c] ;  /* 0x00030f0000047ab9 */ /* 0x000fe40000000800 */
[----:B------:R-:W-:-:S13]  /*73e0*/  ISETP.GE.AND P0, PT, R35, UR4, PT ;  /* 0x0000000423007c0c */ /* 0x000fda000bf06270 */
[----:B------:R-:W-:Y:S05]  /*73f0*/  @!P0 BRA `(.L_x_12957) ;  /* 0xffffff98004c8947 */ /* 0x000fea000383ffff */
[----:B------:R-:W-:Y:S05]  /*7400*/  EXIT ;  /* 0x000000000000794d */ /* 0x000fea0003800000 */
.L_x_12922:
[----:B------:R-:W-:-:S08]  /*7410*/  NOP ;  /* 0x0000000000007918 */ /* 0x000fd00000000000 */
[----:B------:R-:W0:-:S00]  /*7420*/  USETMAXREG.DEALLOC.CTAPOOL 0x20 ;  /* 0x00000020000079c8 */ /* 0x000e0000080e0500 */
[----:B0-----:R-:W2:Y:S01]  /*7430*/  LDL.LU R2, [R1+0x8] ;  /* 0x0000080001027983 */ /* 0x001ea20000300800 */
[----:B------:R-:W-:-:S06]  /*7440*/  LOP3.LUT R0, R0, 0x3, RZ, 0xc0, !PT ;  /* 0x0000000300007812 */ /* 0x000fcc00078ec0ff */
[----:B------:R-:W0:Y:S02]  /*7450*/  SHFL.IDX PT, R0, R0, RZ, 0x1f ;  /* 0x00001fff00007589 */ /* 0x000e2400000e0000 */
[----:B0-----:R-:W-:Y:S01]  /*7460*/  ISETP.NE.AND P0, PT, R0, RZ, PT ;  /* 0x000000ff0000720c */ /* 0x001fe20003f05270 */
[----:B------:R-:W-:Y:S01]  /*7470*/  IMAD.MOV.U32 R0, RZ, RZ, RZ ;  /* 0x000000ffff007224 */ /* 0x000fe200078e00ff */
[----:B--2---:R-:W-:-:S11]  /*7480*/  LOP3.LUT R2, R2, 0xffffffef, RZ, 0xc0, !PT ;  /* 0xffffffef02027812 */ /* 0x004fd600078ec0ff */
[----:B------:R-:W-:-:S05]  /*7490*/  @P0 LOP3.LUT R2, R2, 0x10, RZ, 0xfc, !PT ;  /* 0x0000001002020812 */ /* 0x000fca00078efcff */
[----:B------:R0:W-:Y:S01]  /*74a0*/  STL [R1+0x8], R2 ;  /* 0x0000080201007387 */ /* 0x0001e20000100800 */
[----:B------:R-:W-:Y:S05]  /*74b0*/  @!P0 BRA `(.L_x_12958) ;  /* 0x00000000001c8947 */ /* 0x000fea0003800000 */
[----:B-1----:R-:W1:Y:S08]  /*74c0*/  S2UR UR5, SR_CgaCtaId ;  /* 0x00000000000579c3 */ /* 0x002e700000008800 */
[----:B------:R-:W-:Y:S06]  /*74d0*/  BAR.SYNC.DEFER_BLOCKING 0x5, 0x200 ;  /* 0x0148000000007b1d */ /* 0x000fec0000010000 */
[----:B------:R-:W-:-:S02]  /*74e0*/  UMOV UR4, 0x400 ;  /* 0x0000040000047882 */ /* 0x000fc40000000000 */
[----:B-1----:R-:W-:-:S09]  /*74f0*/  ULEA UR4, UR5, UR4, 0x18 ;  /* 0x0000000405047291 */ /* 0x002fd2000f8ec03f */
[----:B------:R-:W1:Y:S01]  /*7500*/  LDS.128 R16, [UR4+0x168d0] ;  /* 0x0168d004ff107984 */ /* 0x000e620008000c00 */
[----:B------:R-:W-:Y:S06]  /*7510*/  BAR.ARV 0x4, 0x200 ;  /* 0x0108000000007b1d */ /* 0x000fec0000002000 */
[----:B------:R-:W-:Y:S05]  /*7520*/  BRA `(.L_x_12959) ;  /* 0x0000000800007947 */ /* 0x000fea0003800000 */
.L_x_12958:
[----:B0-----:R-:W0:Y:S01]  /*7530*/  S2R R2, SR_TID.X ;  /* 0x0000000000027919 */ /* 0x001e220000002100 */
        /* <DEDUP_REMOVED lines=39> */
.L_x_12964:
        /* <DEDUP_REMOVED lines=12> */
.L_x_12963:
[----:B------:R-:W-:Y:S05]  /*7870*/  BSYNC B0 ;  /* 0x0000000000007941 */ /* 0x000fea0003800000 */
.L_x_12962:
        /* <DEDUP_REMOVED lines=21> */
.L_x_12960:
        /* <DEDUP_REMOVED lines=10> */
[----:B0-----:R-:W-:-:S06]  /*7a70*/  IADD3 R2, R8, 0xffffffe, RZ ;  /* 0x0ffffffe08027810 */ /* 0x001fcc0007ffe0ff */
[----:B------:R0:W1:Y:S01]  /*7a80*/  F2I.FTZ.U32.TRUNC.NTZ R3, R2 ;  /* 0x0000000200037305 */ /* 0x000062000021f000 */
[----:B------:R-:W-:Y:S05]  /*7a90*/  @!P0 BRA `(.L_x_12965) ;  /* 0x0000000000088947 */ /* 0x000fea0003800000 */
[----:B------:R-:W-:-:S06]  /*7aa0*/  VIADD R16, R19, 0xffffffff ;  /* 0xffffffff13107836 */ /* 0x000fcc0000000000 */
[----:B------:R2:W3:Y:S02]  /*7ab0*/  SHFL.IDX PT, R16, R7, R16, 0x1f ;  /* 0x00001f1007107589 */ /* 0x0004e400000e0000 */
.L_x_12965:
        /* <DEDUP_REMOVED lines=28> */
.L_x_12961:
[----:B------:R-:W-:Y:S01]  /*7c80*/  ULDC UR4, c[0x0][0xc3c] ;  /* 0x00030f0000047ab9 */ /* 0x000fe20000000800 */
[----:B------:R-:W-:Y:S01]  /*7c90*/  IMAD.MOV.U32 R17, RZ, RZ, RZ ;  /* 0x000000ffff117224 */ /* 0x000fe200078e00ff */
[----:B------:R-:W-:Y:S01]  /*7ca0*/  MOV R18, RZ ;  /* 0x000000ff00127202 */ /* 0x000fe20000000f00 */
[----:B------:R-:W-:Y:S02]  /*7cb0*/  IMAD.U32 R16, RZ, RZ, UR6 ;  /* 0x00000006ff107e24 */ /* 0x000fe4000f8e00ff */
[----:B------:R-:W-:-:S07]  /*7cc0*/  IMAD.U32 R19, RZ, RZ, UR4 ;  /* 0x00000004ff137e24 */ /* 0x000fce000f8e00ff */
.L_x_12966:
[----:B------:R-:W-:-:S13]  /*7cd0*/  ISETP.NE.AND P0, PT, R5, RZ, PT ;  /* 0x000000ff0500720c */ /* 0x000fda0003f05270 */
[----:B------:R-:W0:Y:S01]  /*7ce0*/  @!P0 S2R R3, SR_CgaCtaId ;  /* 0x0000000000038919 */ /* 0x000e220000008800 */
[----:B------:R-:W-:-:S04]  /*7cf0*/  @!P0 MOV R0, 0x400 ;  /* 0x0000040000008802 */ /* 0x000fc80000000f00 */
[----:B0-----:R-:W-:-:S05]  /*7d00*/  @!P0 LEA R0, R3, R0, 0x18 ;  /* 0x0000000003008211 */ /* 0x001fca00078ec0ff */
[----:B------:R0:W-:Y:S01]  /*7d10*/  @!P0 STS.128 [R0+0x168d0], R16 ;  /* 0x0168d01000008388 */ /* 0x0001e20000000c00 */
[----:B------:R-:W-:Y:S06]  /*7d20*/  BAR.ARV 0x5, 0x200 ;  /* 0x0148000000007b1d */ /* 0x000fec0000002000 */
.L_x_12959:
        /* <DEDUP_REMOVED lines=16> */
[----:B------:R-:W-:Y:S01]  /*7e30*/  IMAD.U32 R22, RZ, RZ, UR4 ;  /* 0x00000004ff167e24 */ /* 0x000fe2000f8e00ff */
[C---:B-1----:R-:W-:Y:S01]  /*7e40*/  LOP3.LUT R4, R3.reuse, 0x7f, RZ, 0xc0, !PT ;  /* 0x0000007f03047812 */ /* 0x042fe200078ec0ff */
[C---:B------:R-:W-:Y:S02]  /*7e50*/  IMAD.SHL.U32 R28, R3.reuse, 0x8, RZ ;  /* 0x00000008031c7824 */ /* 0x040fe400078e00ff */
[----:B0-----:R-:W-:Y:S01]  /*7e60*/  IMAD.SHL.U32 R2, R3, 0x10, RZ ;  /* 0x0000001003027824 */ /* 0x001fe200078e00ff */
[----:B------:R-:W-:Y:S02]  /*7e70*/  SHF.R.U32.HI R4, RZ, 0x3, R4 ;  /* 0x00000003ff047819 */ /* 0x000fe40000011604 */
[----:B------:R-:W-:Y:S02]  /*7e80*/  LOP3.LUT R0, R28, 0x1f8, RZ, 0xc0, !PT ;  /* 0x000001f81c007812 */ /* 0x000fe400078ec0ff */
[----:B------:R-:W-:Y:S02]  /*7e90*/  LOP3.LUT R2, R2, 0x70, RZ, 0xc0, !PT ;  /* 0x0000007002027812 */ /* 0x000fe400078ec0ff */
[----:B------:R-:W-:-:S02]  /*7ea0*/  LOP3.LUT R3, R0, 0x38, R3, 0x78, !PT ;  /* 0x0000003800037812 */ /* 0x000fc400078e7803 */
[----:B------:R-:W-:Y:S02]  /*7eb0*/  LOP3.LUT R2, R4, R2, RZ, 0xfc, !PT ;  /* 0x0000000204027212 */ /* 0x000fe400078efcff */
[----:B------:R-:W-:Y:S02]  /*7ec0*/  LOP3.LUT R0, R3, 0x200, R28, 0xf8, !PT ;  /* 0x0000020003007812 */ /* 0x000fe400078ef81c */
[----:B------:R-:W-:-:S03]  /*7ed0*/  LOP3.LUT R28, R28, 0x38, RZ, 0xc0, !PT ;  /* 0x000000381c1c7812 */ /* 0x000fc600078ec0ff */
[----:B------:R-:W-:-:S05]  /*7ee0*/  IMAD R0, R0, 0x2, R22 ;  /* 0x0000000200007824 */ /* 0x000fca00078e0216 */
[----:B------:R3:W-:Y:S02]  /*7ef0*/  STL [R1+0x1c], R0 ;  /* 0x00001c0001007387 */ /* 0x0007e40000100800 */
.L_x_13028:
[----:B0-----:R-:W0:Y:S01]  /*7f00*/  LDC.64 R2, c[0x0][0xc88] ;  /* 0x00032200ff027b82 */ /* 0x001e220000000a00 */
[----:B--23--:R-:W2:Y:S01]  /*7f10*/  LDL.LU R0, [R1+0x8] ;  /* 0x0000080001007983 */ /* 0x00cea20000300800 */
        /* <DEDUP_REMOVED lines=8> */
[----:B--2---:R-:W-:Y:S02]  /*7fa0*/  LOP3.LUT R0, R0, 0xfffffff7, RZ, 0xc0, !PT ;  /* 0xfffffff700007812 */ /* 0x004fe400078ec0ff */
[----:B-1-3--:R-:W-:-:S09]  /*7fb0*/  SHF.R.S32.HI R4, RZ, 0x1f, R29 ;  /* 0x0000001fff047819 */ /* 0x00afd2000001141d */
[C---:B------:R-:W-:Y:S01]  /*7fc0*/  @P0 LEA R2, P1, R29.reuse, UR4, 0x2 ;  /* 0x000000041d020c11 */ /* 0x040fe2000f8210ff */
[C---:B------:R-:W-:Y:S01]  /*7fd0*/  IMAD.SHL.U32 R23, R29.reuse, 0x4, RZ ;  /* 0x000000041d177824 */ /* 0x040fe200078e00ff */
[C-C-:B------:R-:W-:Y:S01]  /*7fe0*/  SHF.L.U64.HI R24, R29.reuse, 0x2, R4.reuse ;  /* 0x000000021d187819 */ /* 0x140fe20000010204 */
[----:B------:R0:W-:Y:S01]  /*7ff0*/  STL [R1+0x28], R4 ;  /* 0x0000280401007387 */ /* 0x0001e20000100800 */
[----:B------:R-:W-:Y:S01]  /*8000*/  @P0 LEA.HI.X R3, R29, UR5, R4, 0x2, P1 ;  /* 0x000000051d030c11 */ /* 0x000fe200088f1404 */
[----:B------:R-:W-:-:S04]  /*8010*/  ULDC.64 UR4, c[0x0][0xa00] ;  /* 0x0002800000047ab9 */ /* 0x000fc80000000a00 */
[----:B------:R1:W2:Y:S01]  /*8020*/  @P0 LDG.E R6, desc[UR50][R2.64] ;  /* 0x0000003202060981 */ /* 0x0002a2000c1e1900 */
[----:B------:R-:W-:-:S04]  /*8030*/  ISETP.NE.U32.AND P0, PT, RZ, UR4, PT ;  /* 0x00000004ff007c0c */ /* 0x000fc8000bf05070 */
[----:B------:R-:W-:Y:S02]  /*8040*/  ISETP.NE.AND.EX P2, PT, RZ, UR5, PT, P0 ;  /* 0x00000005ff007c0c */ /* 0x000fe4000bf45300 */
[----:B------:R-:W-:Y:S02]  /*8050*/  ISETP.NE.U32.AND P0, PT, RZ, UR6, PT ;  /* 0x00000006ff007c0c */ /* 0x000fe4000bf05070 */
[----:B-1----:R-:W-:Y:S02]  /*8060*/  IADD3 R2, P1, R23, UR4, RZ ;  /* 0x0000000417027c10 */ /* 0x002fe4000ff3e0ff */
[----:B------:R-:W-:Y:S02]  /*8070*/  ISETP.NE.AND.EX P0, PT, RZ, UR7, PT, P0 ;  /* 0x00000007ff007c0c */ /* 0x000fe4000bf05300 */
[----:B------:R-:W-:Y:S01]  /*8080*/  IADD3.X R3, R24, UR5, RZ, P1, !PT ;  /* 0x0000000518037c10 */ /* 0x000fe20008ffe4ff */
[----:B------:R-:W-:-:S04]  /*8090*/  ULDC.64 UR4, c[0x0][0x418] ;  /* 0x0001060000047ab9 */ /* 0x000fc80000000a00 */
[----:B------:R-:W-:-:S05]  /*80a0*/  @P2 LOP3.LUT R0, R0, 0x8, RZ, 0xfc, !PT ;  /* 0x0000000800002812 */ /* 0x000fca00078efcff */
[----:B------:R1:W-:Y:S01]  /*80b0*/  STL [R1+0x8], R0 ;  /* 0x0000080001007387 */ /* 0x0003e20000100800 */
[----:B0-----:R-:W-:-:S04]  /*80c0*/  @P0 IADD3 R4, P1, R23, UR6, RZ ;  /* 0x0000000617040c10 */ /* 0x001fc8000ff3e0ff */
[----:B------:R-:W-:Y:S01]  /*80d0*/  @P0 IADD3.X R5, R24, UR7, RZ, P1, !PT ;  /* 0x0000000718050c10 */ /* 0x000fe20008ffe4ff */
[----:B-1----:R-:W-:-:S04]  /*80e0*/  IMAD.MOV.U32 R0, RZ, RZ, RZ ;  /* 0x000000ffff007224 */ /* 0x002fc800078e00ff */
[----:B------:R-:W3:Y:S04]  /*80f0*/  @P0 LDG.E R4, desc[UR50][R4.64] ;  /* 0x0000003204040981 */ /* 0x000ee8000c1e1900 */
[----:B------:R-:W4:Y:S01]  /*8100*/  @P2 LDG.E R0, desc[UR50][R2.64] ;  /* 0x0000003202002981 */ /* 0x000f22000c1e1900 */
[----:B------:R-:W-:-:S03]  /*8110*/  UISETP.NE.U32.AND UP0, UPT, UR4, URZ, UPT ;  /* 0x0000003f0400728c */ /* 0x000fc6000bf05070 */
[----:B------:R-:W-:Y:S01]  /*8120*/  ULDC UR4, c[0x0][0x424] ;  /* 0x0001090000047ab9 */ /* 0x000fe20000000800 */
[----:B------:R-:W-:-:S03]  /*8130*/  UISETP.NE.AND.EX UP0, UPT, UR5, URZ, UPT, UP0 ;  /* 0x0000003f0500728c */ /* 0x000fc6000bf05300 */
[----:B------:R-:W-:Y:S01]  /*8140*/  ULDC UR5, c[0x0][0x2f0] ;  /* 0x0000bc0000057ab9 */ /* 0x000fe20000000800 */
[----:B------:R-:W-:-:S04]  /*8150*/  USEL UR4, UR4, 0x1, UP0 ;  /* 0x0000000104047887 */ /* 0x000fc80008000000 */
[----:B------:R-:W-:Y:S01]  /*8160*/  UIMAD UR4, UR4, UR5, URZ ;  /* 0x00000005040472a4 */ /* 0x000fe2000f8e023f */
[----:B----4-:R0:W-:Y:S04]  /*8170*/  STL [R1+0x20], R0 ;  /* 0x0000200001007387 */ /* 0x0101e80000100800 */
[----:B--2---:R1:W-:Y:S04]  /*8180*/  STL [R1+0x14], R6 ;  /* 0x0000140601007387 */ /* 0x0043e80000100800 */
[----:B---3--:R1:W-:Y:S01]  /*8190*/  @P0 STL [R1+0x2c], R4 ;  /* 0x00002c0401000387 */ /* 0x0083e20000100800 */
[----:B0-----:R-:W-:Y:S01]  /*81a0*/  IMAD.U32 R0, RZ, RZ, UR4 ;  /* 0x00000004ff007e24 */ /* 0x001fe2000f8e00ff */
[----:B------:R-:W-:Y:S06]  /*81b0*/  @P0 BRA `(.L_x_12968) ;  /* 0x0000000000200947 */ /* 0x000fec0003800000 */
        /* <DEDUP_REMOVED lines=8> */
.L_x_12968:
[----:B01----:R-:W-:Y:S01]  /*8240*/  MOV R4, R29 ;  /* 0x0000001d00047202 */ /* 0x003fe20000000f00 */
        /* <DEDUP_REMOVED lines=9> */
.L_x_12969:
        /* <DEDUP_REMOVED lines=9> */
.L_x_12970:
[----:B0-2--5:R-:W-:Y:S01]  /*8370*/  IMAD.IADD R2, R0, 0x1, -R6 ;  /* 0x0000000100027824 */ /* 0x025fe200078e0a06 */
[----:B------:R-:W-:Y:S03]  /*8380*/  BSSY B7, `(.L_x_12971) ;  /* 0x00003a4000077945 */ /* 0x000fe60003800000 */
[C---:B------:R-:W-:Y:S01]  /*8390*/  VIADD R0, R2.reuse, 0x7f ;  /* 0x0000007f02007836 */ /* 0x040fe20000000000 */
[----:B------:R0:W-:Y:S01]  /*83a0*/  STL [R1+0x10], R2 ;  /* 0x0000100201007387 */ /* 0x0001e20000100800 */
[----:B------:R-:W-:-:S03]  /*83b0*/  ISETP.GT.AND P0, PT, R2, RZ, PT ;  /* 0x000000ff0200720c */ /* 0x000fc60003f04270 */
[----:B------:R-:W-:-:S04]  /*83c0*/  SHF.R.S32.HI R3, RZ, 0x1f, R0 ;  /* 0x0000001fff037819 */ /* 0x000fc80000011400 */
[----:B------:R-:W-:-:S05]  /*83d0*/  LEA.HI R0, R3, R0, RZ, 0x7 ;  /* 0x0000000003007211 */ /* 0x000fca00078f38ff */
[----:B------:R0:W-:Y:S01]  /*83e0*/  STL [R1+0x34], R0 ;  /* 0x0000340001007387 */ /* 0x0001e20000100800 */
[----:B------:R-:W-:Y:S05]  /*83f0*/  @P0 BRA `(.L_x_12972) ;  /* 0x0000000000440947 */ /* 0x000fea0003800000 */
[----:B0-----:R-:W0:Y:S02]  /*8400*/  S2R R2, SR_TID.X ;  /* 0x0000000000027919 */ /* 0x001e240000002100 */
        /* <DEDUP_REMOVED lines=16> */
.L_x_12972:
        /* <DEDUP_REMOVED lines=20> */
.L_x_12975:
[----:B------:R-:W-:Y:S05]  /*8650*/  BSYNC B6 ;  /* 0x0000000000067941 */ /* 0x000fea0003800000 */
.L_x_12974:
        /* <DEDUP_REMOVED lines=20> */
.L_x_12978:
[----:B------:R0:W1:Y:S01]  /*87a0*/  LDC.64 R2, c[0x4][R26] ;  /* 0x010000001a027b82 */ /* 0x0000620000000a00 */
[----:B------:R-:W-:Y:S01]  /*87b0*/  ULDC.64 UR6, c[0x4][0x138] ;  /* 0x01004e0000067ab9 */ /* 0x000fe20000000a00 */
[----:B------:R-:W-:Y:S01]  /*87c0*/  ULDC.64 UR8, c[0x4][0x140] ;  /* 0x0100500000087ab9 */ /* 0x000fe20000000a00 */
[----:B------:R-:W-:Y:S01]  /*87d0*/  ULDC.64 UR4, c[0x4][0x18] ;  /* 0x0100060000047ab9 */ /* 0x000fe20000000a00 */
[----:B------:R-:W-:Y:S01]  /*87e0*/  MOV R4, UR6 ;  /* 0x0000000600047c02 */ /* 0x000fe20008000f00 */
[----:B------:R-:W-:Y:S01]  /*87f0*/  IMAD.U32 R5, RZ, RZ, UR7 ;  /* 0x00000007ff057e24 */ /* 0x000fe2000f8e00ff */
[----:B------:R-:W-:Y:S01]  /*8800*/  MOV R13, RZ ;  /* 0x000000ff000d7202 */ /* 0x000fe20000000f00 */
        /* <DEDUP_REMOVED lines=8> */
.L_x_12977:
[----:B------:R-:W-:Y:S05]  /*8890*/  BSYNC B6 ;  /* 0x0000000000067941 */ /* 0x000fea0003800000 */
.L_x_12976:
[----:B------:R0:W2:Y:S01]  /*88a0*/  LDL R21, [R1+0x4] ;  /* 0x0000040001157983 */ /* 0x0000a20000100800 */
[----:B------:R-:W-:Y:S01]  /*88b0*/  ULDC.64 UR4, c[0x0][0x9f8] ;  /* 0x00027e0000047ab9 */ /* 0x000fe20000000a00 */
[----:B------:R-:W1:Y:S01]  /*88c0*/  LDC R7, c[0x0][0x430] ;  /* 0x00010c00ff077b82 */ /* 0x000e620000000800 */
[----:B------:R-:W-:Y:S01]  /*88d0*/  ISETP.NE.U32.AND P0, PT, RZ, UR4, PT ;  /* 0x00000004ff007c0c */ /* 0x000fe2000bf05070 */
[----:B------:R-:W3:Y:S03]  /*88e0*/  LDL R26, [R1+0x34] ;  /* 0x00003400011a7983 */ /* 0x000ee60000100800 */
[----:B------:R-:W-:Y:S01]  /*88f0*/  ISETP.NE.AND.EX P0, PT, RZ, UR5, PT, P0 ;  /* 0x00000005ff007c0c */ /* 0x000fe2000bf05300 */
[----:B------:R-:W4:Y:S04]  /*8900*/  LDL R9, [R1+0x10] ;  /* 0x0000100001097983 */ /* 0x000f280000100800 */
[----:B------:R-:W4:Y:S01]  /*8910*/  LDL R4, [R1+0x14] ;  /* 0x0000140001047983 */ /* 0x000f220000100800 */
[----:B------:R-:W0:Y:S07]  /*8920*/  S2R R5, SR_TID.X ;  /* 0x0000000000057919 */ /* 0x000e2e0000002100 */
[----:B------:R-:W-:Y:S01]  /*8930*/  @P0 IADD3 R2, P1, R23, UR4, RZ ;  /* 0x0000000417020c10 */ /* 0x000fe2000ff3e0ff */
[----:B------:R-:W3:Y:S03]  /*8940*/  S2R R0, SR_TID.X ;  /* 0x0000000000007919 */ /* 0x000ee60000002100 */
[----:B------:R-:W-:Y:S01]  /*8950*/  @P0 IADD3.X R3, R24, UR5, RZ, P1, !PT ;  /* 0x0000000518030c10 */ /* 0x000fe20008ffe4ff */
[----:B------:R-:W4:Y:S04]  /*8960*/  LDL.LU R20, [R1+0x8] ;  /* 0x0000080001147983 */ /* 0x000f280000300800 */
[----:B--2---:R-:W2:Y:S01]  /*8970*/  @P0 LDG.E R21, desc[UR50][R2.64] ;  /* 0x0000003202150981 */ /* 0x004ea2000c1e1900 */
[----:B-1----:R-:W-:Y:S01]  /*8980*/  ISETP.NE.AND P2, PT, R7, 0x1, PT ;  /* 0x000000010700780c */ /* 0x002fe20003f45270 */
[----:B0-----:R-:W-:Y:S01]  /*8990*/  IMAD.SHL.U32 R5, R5, 0x10, RZ ;  /* 0x0000001005057824 */ /* 0x001fe200078e00ff */
[----:B---3--:R-:W-:-:S02]  /*89a0*/  LEA.HI.SX32 R26, R26, 0xffffffff, 0x19 ;  /* 0xffffffff1a1a7811 */ /* 0x008fc400078fcaff */
[----:B------:R-:W-:Y:S02]  /*89b0*/  LOP3.LUT R0, R0, 0x7f, RZ, 0xc0, !PT ;  /* 0x0000007f00007812 */ /* 0x000fe400078ec0ff */
[----:B------:R-:W-:Y:S01]  /*89c0*/  LOP3.LUT R5, R5, 0x70, RZ, 0xc0, !PT ;  /* 0x0000007005057812 */ /* 0x000fe200078ec0ff */
[----:B------:R-:W-:Y:S01]  /*89d0*/  IMAD.SHL.U32 R8, R26, 0x80, RZ ;  /* 0x000000801a087824 */ /* 0x000fe200078e00ff */
[----:B------:R-:W-:-:S04]  /*89e0*/  SHF.R.U32.HI R0, RZ, 0x3, R0 ;  /* 0x00000003ff007819 */ /* 0x000fc80000011600 */
[----:B------:R-:W-:Y:S01]  /*89f0*/  LOP3.LUT R5, R8, R0, R5, 0xfe, !PT ;  /* 0x0000000008057212 */ /* 0x000fe200078efe05 */
[----:B------:R-:W0:Y:S08]  /*8a00*/  @P2 LDC R6, c[0x0][0x434] ;  /* 0x00010d00ff062b82 */ /* 0x000e300000000800 */
[----:B------:R-:W1:Y:S01]  /*8a10*/  @P2 LDC R0, c[0x0][0x438] ;  /* 0x00010e00ff002b82 */ /* 0x000e620000000800 */
[----:B--2---:R-:W-:Y:S01]  /*8a20*/  @P0 STL [R1+0x4], R21 ;  /* 0x0000041501000387 */ /* 0x004fe20000100800 */
[C---:B----4-:R-:W-:Y:S01]  /*8a30*/  ISETP.GE.AND P0, PT, R5.reuse, R9, PT ;  /* 0x000000090500720c */ /* 0x050fe20003f06270 */
[----:B------:R-:W-:-:S04]  /*8a40*/  IMAD.IADD R5, R5, 0x1, R4 ;  /* 0x0000000105057824 */ /* 0x000fc800078e0204 */
[----:B0-----:R-:W-:-:S08]  /*8a50*/  @P2 IMAD.HI.U32 R6, R5, R6, RZ ;  /* 0x0000000605062227 */ /* 0x001fd000078e00ff */
[----:B------:R-:W0:Y:S01]  /*8a60*/  @!P0 LDC.64 R2, c[0x0][0x428] ;  /* 0x00010a00ff028b82 */ /* 0x000e220000000a00 */
[----:B------:R-:W-:Y:S01]  /*8a70*/  IMAD.MOV.U32 R4, RZ, RZ, R5 ;  /* 0x000000ffff047224 */ /* 0x000fe200078e0005 */
[----:B-1----:R-:W-:Y:S02]  /*8a80*/  @P2 SHF.R.U32.HI R4, RZ, R0, R6 ;  /* 0x00000000ff042219 */ /* 0x002fe40000011606 */
[----:B------:R-:W-:-:S03]  /*8a90*/  SHF.R.S32.HI R6, RZ, 0x1f, R21 ;  /* 0x0000001fff067819 */ /* 0x000fc60000011415 */
[--C-:B------:R-:W-:Y:S02]  /*8aa0*/  IMAD.MOV R0, RZ, RZ, -R4.reuse ;  /* 0x000000ffff007224 */ /* 0x100fe400078e0a04 */
[----:B------:R0:W-:Y:S02]  /*8ab0*/  STL [R1+0x18], R6 ;  /* 0x0000180601007387 */ /* 0x0001e40000100800 */
[----:B------:R-:W-:Y:S01]  /*8ac0*/  IMAD R0, R7, R0, R5 ;  /* 0x0000000007007224 */ /* 0x000fe200078e0205 */
[--C-:B------:R-:W-:Y:S01]  /*8ad0*/  @!P0 SHF.R.S32.HI R5, RZ, 0x1f, R4.reuse ;  /* 0x0000001fff058819 */ /* 0x100fe20000011404 */
[-C--:B0-----:R-:W-:Y:S02]  /*8ae0*/  @!P0 IMAD R6, R6, R2.reuse, RZ ;  /* 0x0000000206068224 */ /* 0x081fe400078e02ff */
[----:B------:R-:W-:-:S04]  /*8af0*/  @!P0 IMAD.WIDE.U32 R4, R21, R2, R4 ;  /* 0x0000000215048225 */ /* 0x000fc800078e0004 */
[----:B------:R-:W-:Y:S02]  /*8b00*/  @!P0 IMAD R7, R21, R3, R6 ;  /* 0x0000000315078224 */ /* 0x000fe400078e0206 */
[----:B------:R-:W0:Y:S02]  /*8b10*/  @!P0 LDC.64 R2, c[0x0][0x418] ;  /* 0x00010600ff028b82 */ /* 0x000e240000000a00 */
[----:B------:R-:W-:Y:S01]  /*8b20*/  @!P0 IMAD.IADD R7, R5, 0x1, R7 ;  /* 0x0000000105078824 */ /* 0x000fe200078e0207 */
[----:B0-----:R-:W-:Y:S01]  /*8b30*/  @!P0 LEA R6, P1, R4, R2, 0x2 ;  /* 0x0000000204068211 */ /* 0x001fe200078210ff */
[----:B------:R-:W-:-:S03]  /*8b40*/  IMAD.MOV.U32 R2, RZ, RZ, RZ ;  /* 0x000000ffff027224 */ /* 0x000fc600078e00ff */
[----:B------:R-:W-:-:S05]  /*8b50*/  @!P0 LEA.HI.X R7, R4, R3, R7, 0x2, P1 ;  /* 0x0000000304078211 */ /* 0x000fca00008f1407 */
[----:B------:R0:W5:Y:S01]  /*8b60*/  @!P0 LDG.E R2, desc[UR50][R6.64] ;  /* 0x0000003206028981 */ /* 0x000162000c1e1900 */
[----:B------:R-:W-:Y:S02]  /*8b70*/  LOP3.LUT R20, R20, 0xfffffffb, RZ, 0xc0, !PT ;  /* 0xfffffffb14147812 */ /* 0x000fe400078ec0ff */
[----:B------:R-:W-:Y:S02]  /*8b80*/  MOV R9, UR36 ;  /* 0x0000002400097c02 */ /* 0x000fe40008000f00 */
[----:B------:R-:W-:Y:S02]  /*8b90*/  @P2 LOP3.LUT R20, R20, 0x4, RZ, 0xfc, !PT ;  /* 0x0000000414142812 */ /* 0x000fe400078efcff */
[----:B------:R-:W-:Y:S02]  /*8ba0*/  ISETP.NE.AND P2, PT, R9, 0x3, PT ;  /* 0x000000030900780c */ /* 0x000fe40003f45270 */
[----:B------:R-:W-:-:S11]  /*8bb0*/  LOP3.LUT R20, R20, 0xfffffffd, RZ, 0xc0, !PT ;  /* 0xfffffffd14147812 */ /* 0x000fd600078ec0ff */
[----:B------:R-:W-:-:S05]  /*8bc0*/  @P2 LOP3.LUT R20, R20, 0x2, RZ, 0xfc, !PT ;  /* 0x0000000214142812 */ /* 0x000fca00078efcff */
[----:B------:R0:W-:Y:S01]  /*8bd0*/  STL [R1+0x8], R20 ;  /* 0x0000081401007387 */ /* 0x0001e20000100800 */
[----:B------:R-:W-:-:S03]  /*8be0*/  UMOV UR4, 0xffffffff ;  /* 0xffffffff00047882 */ /* 0x000fc60000000000 */
[----:B------:R-:W-:Y:S05]  /*8bf0*/  BRA.DIV UR4, `(.L_x_12979) ;  /* 0x0000004204507947 */ /* 0x000fea000b800000 */
.L_x_13045:
[----:B------:R-:W-:-:S05]  /*8c00*/  SHF.R.S32.HI R9, RZ, 0x1f, R18 ;  /* 0x0000001fff097819 */ /* 0x000fca0000011412 */
[----:B------:R1:W-:Y:S01]  /*8c10*/  STL [R1], R9 ;  /* 0x0000000901007387 */ /* 0x0003e20000100800 */
[----:B------:R-:W-:Y:S05]  /*8c20*/  @!P2 BRA `(.L_x_12980) ;  /* 0x000000000004a947 */ /* 0x000fea0003800000 */
[----:B------:R-:W-:Y:S01]  /*8c30*/  BPT.TRAP 0x1 ;  /* 0x000000040000795c */ /* 0x000fe20000300000 */
.L_x_12980:
[----:B0-----:R-:W-:Y:S01]  /*8c40*/  SHF.R.S32.HI R6, RZ, 0x1f, R0 ;  /* 0x0000001fff067819 */ /* 0x001fe20000011400 */
        /* <DEDUP_REMOVED lines=24> */
.L_x_13046:
[----:B------:R-:W-:Y:S05]  /*8dd0*/  BSYNC B0 ;  /* 0x0000000000007941 */ /* 0x000fea0003800000 */
.L_x_12981:
[----:B------:R-:W2:Y:S01]  /*8de0*/  LDL R12, [R1] ;  /* 0x00000000010c7983 */ /* 0x000ea20000100800 */
[----:B------:R-:W-:-:S03]  /*8df0*/  ULDC.64 UR4, c[0x0][0x300] ;  /* 0x0000c00000047ab9 */ /* 0x000fc60000000a00 */
[----:B------:R-:W3:Y:S04]  /*8e00*/  LDL R11, [R1+0x10] ;  /* 0x00001000010b7983 */ /* 0x000ee80000100800 */
[----:B-1----:R-:W4:Y:S01]  /*8e10*/  LDL.LU R9, [R1+0x8] ;  /* 0x0000080001097983 */ /* 0x002f220000300800 */
[----:B------:R-:W-:Y:S02]  /*8e20*/  IMAD R6, R6, UR4, RZ ;  /* 0x0000000406067c24 */ /* 0x000fe4000f8e02ff */
[C---:B0-----:R-:W-:Y:S01]  /*8e30*/  IMAD.WIDE.U32 R4, R0.reuse, UR4, RZ ;  /* 0x0000000400047c25 */ /* 0x041fe2000f8e00ff */
[----:B------:R-:W0:Y:S03]  /*8e40*/  S2R R10, SR_TID.X ;  /* 0x00000000000a7919 */ /* 0x000e260000002100 */
        /* <DEDUP_REMOVED lines=14> */
[----:B------:R-:W-:-:S03]  /*8f30*/  ULDC.64 UR4, c[0x0][0x2e8] ;  /* 0x0000ba0000047ab9 */ /* 0x000fc60000000a00 */
[----:B------:R-:W-:Y:S01]  /*8f40*/  IMAD.IADD R2, R5, 0x1, R0 ;  /* 0x0000000105027824 */ /* 0x000fe200078e0200 */
[----:B------:R-:W-:Y:S01]  /*8f50*/  LEA R0, P0, R4, UR4, 0x1 ;  /* 0x0000000404007c11 */ /* 0x000fe2000f8008ff */
[----:B------:R-:W-:Y:S01]  /*8f60*/  ULDC UR4, c[0x0][0x2f4] ;  /* 0x0000bd0000047ab9 */ /* 0x000fe20000000800 */
[----:B----4-:R-:W-:Y:S02]  /*8f70*/  LOP3.LUT R9, R9, 0xfffffffe, RZ, 0xc0, !PT ;  /* 0xfffffffe09097812 */ /* 0x010fe400078ec0ff */
[----:B------:R-:W-:Y:S01]  /*8f80*/  ISETP.GE.AND P2, PT, R28, UR4, PT ;  /* 0x000000041c007c0c */ /* 0x000fe2000bf46270 */
[----:B------:R-:W-:Y:S01]  /*8f90*/  UMOV UR4, 0xffffffff ;  /* 0xffffffff00047882 */ /* 0x000fe20000000000 */
[----:B------:R-:W-:Y:S02]  /*8fa0*/  LEA.HI.X R2, R4, UR5, R2, 0x1, P0 ;  /* 0x0000000504027c11 */ /* 0x000fe400080f0c02 */
[----:B---3--:R-:W-:-:S04]  /*8fb0*/  IADD3 R4, -R10, R11, -R8 ;  /* 0x0000000b0a047210 */ /* 0x008fc80007ffe908 */
[----:B------:R-:W-:-:S05]  /*8fc0*/  ISETP.GE.AND P0, PT, R4, 0x1, PT ;  /* 0x000000010400780c */ /* 0x000fca0003f06270 */
[----:B------:R-:W-:-:S05]  /*8fd0*/  @P2 LOP3.LUT R9, R9, 0x1, RZ, 0xfc, !PT ;  /* 0x0000000109092812 */ /* 0x000fca00078efcff */
[----:B------:R1:W-:Y:S01]  /*8fe0*/  STL [R1+0x8], R9 ;  /* 0x0000080901007387 */ /* 0x0003e20000100800 */
[C---:B0-----:R-:W-:Y:S01]  /*8ff0*/  IMAD.SHL.U32 R10, R12.reuse, 0x8, RZ ;  /* 0x000000080c0a7824 */ /* 0x041fe200078e00ff */
[----:B------:R-:W-:-:S04]  /*9000*/  SHF.L.U32 R11, R12, 0x3, RZ ;  /* 0x000000030c0b7819 */ /* 0x000fc800000006ff */
[----:B------:R-:W-:-:S04]  /*9010*/  LOP3.LUT R10, R10, 0x1f8, RZ, 0xc0, !PT ;  /* 0x000001f80a0a7812 */ /* 0x000fc800078ec0ff */
[----:B------:R-:W-:-:S04]  /*9020*/  LOP3.LUT R10, R10, 0x38, R12, 0x78, !PT ;  /* 0x000000380a0a7812 */ /* 0x000fc800078e780c */
[----:B------:R-:W-:-:S05]  /*9030*/  LOP3.LUT R10, R10, 0x200, R11, 0xf8, !PT ;  /* 0x000002000a0a7812 */ /* 0x000fca00078ef80b */
[----:B------:R-:W-:Y:S01]  /*9040*/  IMAD R5, R25, 0x2000, R10 ;  /* 0x0000200019057824 */ /* 0x000fe200078e020a */
[----:B-1----:R-:W-:Y:S06]  /*9050*/  BRA.DIV UR4, `(.L_x_12983) ;  /* 0x0000003e04807947 */ /* 0x002fec000b800000 */
        /* <DEDUP_REMOVED lines=71> */
[----:B--23--:R1:W-:Y:S02]  /*94d0*/  @P1 LDGSTS.E.BYPASS.LTC128B.128 [R8+0x11400], desc[UR50][R6.64], !P2 ;  /* 0x1140000006081fae */ /* 0x00c3e4000d101d72 */
.L_x_13064:
[----:B------:R-:W-:-:S13]  /*94e0*/  ISETP.GE.AND P0, PT, R4, 0x71, PT ;  /* 0x000000710400780c */ /* 0x000fda0003f06270 */
[----:B01----:R-:W-:Y:S01]  /*94f0*/  @P0 LEA R6, P1, R28, R0, 0x1 ;  /* 0x000000001c060211 */ /* 0x003fe200078208ff */
[----:B------:R-:W-:-:S04]  /*9500*/  @P0 IMAD R5, R5, 0x2, R22 ;  /* 0x0000000205050824 */ /* 0x000fc800078e0216 */
[----:B------:R-:W-:-:S05]  /*9510*/  @P0 IMAD.X R7, RZ, RZ, R2, P1 ;  /* 0x000000ffff070224 */ /* 0x000fca00008e0602 */
[----:B------:R-:W-:Y:S01]  /*9520*/  @!PT LDS RZ, [RZ] ;  /* 0x00000000fffff984 */ /* 0x000fe20000000800 */
[----:B------:R-:W-:Y:S01]  /*9530*/  @!PT LDS RZ, [RZ] ;  /* 0x00000000fffff984 */ /* 0x000fe20000000800 */
[----:B------:R-:W-:Y:S01]  /*9540*/  @!PT LDS RZ, [RZ] ;  /* 0x00000000fffff984 */ /* 0x000fe20000000800 */
[----:B------:R0:W-:Y:S01]  /*9550*/  @P0 LDGSTS.E.BYPASS.LTC128B.128 [R5+0x11c00], desc[UR50][R6.64], !P2 ;  /* 0x11c0000006050fae */ /* 0x0001e2000d101d72 */
[----:B------:R-:W-:Y:S01]  /*9560*/  PLOP3.LUT P0, PT, PT, PT, PT, 0x80, 0x0 ;  /* 0x000000000000781c */ /* 0x000fe20003f0f070 */
[----:B------:R-:W-:-:S12]  /*9570*/  NOP ;  /* 0x0000000000007918 */ /* 0x000fd80000000000 */
.L_x_12984:
        /* <DEDUP_REMOVED lines=11> */
.L_x_12985:
[----:B------:R1:W5:Y:S01]  /*9630*/  LDL R0, [R1+0x8] ;  /* 0x0000080001007983 */ /* 0x0003620000100800 */
[----:B------:R1:W-:Y:S03]  /*9640*/  SYNCS.ARRIVE.TRANS64.A1T0 RZ, [R3+URZ+0x16830], RZ ;  /* 0x016830ff03ff79a7 */ /* 0x0003e6000810003f */
[----:B0-----:R1:W5:Y:S04]  /*9650*/  LDL.LU R5, [R1+0x20] ;  /* 0x0000200001057983 */ /* 0x0013680000300800 */
[----:B------:R1:W5:Y:S02]  /*9660*/  LDL.LU R4, [R1+0x28] ;  /* 0x0000280001047983 */ /* 0x0003640000300800 */
[----:B------:R-:W-:Y:S05]  /*9670*/  WARPSYNC.ALL ;  /* 0x0000000000007948 */ /* 0x000fea0003800000 */
[----:B------:R-:W-:Y:S01]  /*9680*/  ULDC.64 UR4, c[0x0][0x298] ;  /* 0x0000a60000047ab9 */ /* 0x000fe20000000a00 */
[----:B------:R-:W-:Y:S01]  /*9690*/  VIADD R2, R22, 0x8400 ;  /* 0x0000840016027836 */ /* 0x000fe20000000000 */
[----:B------:R-:W-:Y:S01]  /*96a0*/  BSSY B6, `(.L_x_12986) ;  /* 0x000001f000067945 */ /* 0x000fe20003800000 */
[----:B------:R-:W-:Y:S03]  /*96b0*/  BAR.SYNC.DEFER_BLOCKING 0x8, 0x200 ;  /* 0x0208000000007b1d */ /* 0x000fe60000010000 */
[----:B------:R-:W-:-:S02]  /*96c0*/  LOP3.LUT P0, RZ, R2, 0x3ff, RZ, 0xc0, !PT ;  /* 0x000003ff02ff7812 */ /* 0x000fc4000780c0ff */
[----:B-----5:R-:W-:Y:S02]  /*96d0*/  LOP3.LUT P1, RZ, R0, 0x8, RZ, 0xc0, !PT ;  /* 0x0000000800ff7812 */ /* 0x020fe4000782c0ff */
[----:B------:R-:W-:Y:S01]  /*96e0*/  SHF.R.S32.HI R0, RZ, 0x1f, R5 ;  /* 0x0000001fff007819 */ /* 0x000fe20000011405 */
[----:B-1----:R-:W-:Y:S01]  /*96f0*/  IMAD.WIDE.U32 R2, R5, UR4, RZ ;  /* 0x0000000405027c25 */ /* 0x002fe2000f8e00ff */
[----:B------:R-:W-:Y:S02]  /*9700*/  SEL R29, R29, RZ, !P1 ;  /* 0x000000ff1d1d7207 */ /* 0x000fe40004800000 */
[----:B------:R-:W-:Y:S01]  /*9710*/  SEL R4, R4, RZ, !P1 ;  /* 0x000000ff04047207 */ /* 0x000fe20004800000 */
[----:B------:R-:W-:Y:S01]  /*9720*/  IMAD R0, R0, UR4, RZ ;  /* 0x0000000400007c24 */ /* 0x000fe2000f8e02ff */
[----:B------:R0:W-:Y:S03]  /*9730*/  STL.64 [R1+0x20], R2 ;  /* 0x0000200201007387 */ /* 0x0001e60000100a00 */
[----:B------:R-:W-:Y:S01]  /*9740*/  IMAD R0, R5, UR5, R0 ;  /* 0x0000000505007c24 */ /* 0x000fe2000f8e0200 */
[----:B------:R0:W-:Y:S03]  /*9750*/  STL [R1+0x30], R4 ;  /* 0x0000300401007387 */ /* 0x0001e60000100800 */
[----:B------:R-:W-:-:S05]  /*9760*/  IMAD.IADD R0, R3, 0x1, R0 ;  /* 0x0000000103007824 */ /* 0x000fca00078e0200 */
        /* <DEDUP_REMOVED lines=18> */
.L_x_12987:
[----:B------:R-:W-:Y:S05]  /*9890*/  BSYNC B6 ;  /* 0x0000000000067941 */ /* 0x000fea0003800000 */
.L_x_12986:
[----:B0-----:R-:W2:Y:S01]  /*98a0*/  LDL.LU R0, [R1+0x30] ;  /* 0x0000300001007983 */ /* 0x001ea20000300800 */
[----:B------:R-:W-:Y:S01]  /*98b0*/  ULDC.64 UR4, c[0x0][0x2d8] ;  /* 0x0000b60000047ab9 */ /* 0x000fe20000000a00 */
[----:B------:R-:W0:Y:S01]  /*98c0*/  LDC R9, c[0x0][0x448] ;  /* 0x00011200ff097b82 */ /* 0x000e220000000800 */
[----:B------:R-:W-:Y:S01]  /*98d0*/  ULDC.64 UR6, c[0x0][0x2c8] ;  /* 0x0000b20000067ab9 */ /* 0x000fe20000000a00 */
[----:B------:R-:W3:Y:S01]  /*98e0*/  LDL.LU R21, [R1+0x28] ;  /* 0x0000280001157983 */ /* 0x000ee20000300800 */
[----:B------:R-:W-:-:S03]  /*98f0*/  ULDC.64 UR8, c[0x0][0x280] ;  /* 0x0000a00000087ab9 */ /* 0x000fc60000000a00 */
[----:B------:R-:W3:Y:S04]  /*9900*/  LDL.LU.64 R2, [R1+0x20] ;  /* 0x0000200001027983 */ /* 0x000ee80000300a00 */
[----:B------:R-:W4:Y:S04]  /*9910*/  LDL R20, [R1] ;  /* 0x0000000001147983 */ /* 0x000f280000100800 */
[----:B------:R1:W5:Y:S01]  /*9920*/  LDL R10, [R1+0x1c] ;  /* 0x00001c00010a7983 */ /* 0x0003620000100800 */
[----:B0-----:R-:W-:-:S13]  /*9930*/  ISETP.NE.AND P0, PT, R9, 0x1, PT ;  /* 0x000000010900780c */ /* 0x001fda0003f05270 */
[----:B------:R-:W0:Y:S08]  /*9940*/  @P0 LDC R5, c[0x0][0x450] ;  /* 0x00011400ff050b82 */ /* 0x000e300000000800 */
[----:B------:R-:W1:Y:S01]  /*9950*/  @P0 LDC R8, c[0x0][0x450] ;  /* 0x00011400ff080b82 */ /* 0x000e620000000800 */
[----:B--2---:R-:W-:Y:S01]  /*9960*/  IMAD.MOV.U32 R4, RZ, RZ, R0 ;  /* 0x000000ffff047224 */ /* 0x004fe200078e0000 */
[----:B---3--:R-:W-:-:S02]  /*9970*/  MOV R3, R21 ;  /* 0x0000001500037202 */ /* 0x008fc40000000f00 */
        /* <DEDUP_REMOVED lines=8> */
[----:B------:R-:W4:Y:S01]  /*9a00*/  @P0 LDC R4, c[0x0][0x44c] ;  /* 0x00011300ff040b82 */ /* 0x000f220000000800 */
        /* <DEDUP_REMOVED lines=11> */
[----:B----4-:R-:W-:-:S04]  /*9ac0*/  @P0 IMAD.HI.U32 R0, R6, R4, RZ ;  /* 0x0000000406000227 */ /* 0x010fc800078e00ff */
[----:B------:R-:W-:Y:S01]  /*9ad0*/  IMAD.MOV.U32 R4, RZ, RZ, R6 ;  /* 0x000000ffff047224 */ /* 0x000fe200078e0006 */
[----:B0-----:R-:W-:-:S04]  /*9ae0*/  @P0 SHF.R.U32.HI R4, RZ, R5, R0 ;  /* 0x00000005ff040219 */ /* 0x001fc80000011600 */
[----:B------:R-:W-:-:S05]  /*9af0*/  SHF.R.S32.HI R0, RZ, 0x1f, R4 ;  /* 0x0000001fff007819 */ /* 0x000fca0000011404 */
[----:B------:R-:W-:-:S04]  /*9b00*/  IMAD R0, R0, UR4, RZ ;  /* 0x0000000400007c24 */ /* 0x000fc8000f8e02ff */
[C---:B------:R-:W-:Y:S02]  /*9b10*/  IMAD R7, R4.reuse, UR5, R0 ;  /* 0x0000000504077c24 */ /* 0x040fe4000f8e0200 */
[----:B------:R-:W-:Y:S02]  /*9b20*/  IMAD.MOV R0, RZ, RZ, -R4 ;  /* 0x000000ffff007224 */ /* 0x000fe400078e0a04 */
[----:B------:R-:W-:-:S04]  /*9b30*/  IMAD.WIDE.U32 R4, R4, UR4, R2 ;  /* 0x0000000404047c25 */ /* 0x000fc8000f8e0002 */
[----:B------:R-:W-:Y:S02]  /*9b40*/  IMAD R0, R9, R0, R6 ;  /* 0x0000000009007224 */ /* 0x000fe400078e0206 */
[----:B------:R-:W-:-:S03]  /*9b50*/  IMAD.IADD R5, R5, 0x1, R7 ;  /* 0x0000000105057824 */ /* 0x000fc600078e0207 */
[----:B------:R-:W-:-:S05]  /*9b60*/  SHF.R.S32.HI R7, RZ, 0x1f, R0 ;  /* 0x0000001fff077819 */ /* 0x000fca0000011400 */
[----:B------:R-:W-:Y:S02]  /*9b70*/  IMAD R7, R7, UR6, RZ ;  /* 0x0000000607077c24 */ /* 0x000fe4000f8e02ff */
[----:B------:R-:W-:-:S04]  /*9b80*/  IMAD.WIDE.U32 R4, R0, UR6, R4 ;  /* 0x0000000600047c25 */ /* 0x000fc8000f8e0004 */
[----:B------:R-:W-:-:S04]  /*9b90*/  IMAD R7, R0, UR7, R7 ;  /* 0x0000000700077c24 */ /* 0x000fc8000f8e0207 */
[----:B------:R-:W-:Y:S02]  /*9ba0*/  IMAD.IADD R5, R5, 0x1, R7 ;  /* 0x0000000105057824 */ /* 0x000fe400078e0207 */
[----:B------:R-:W0:Y:S01]  /*9bb0*/  @P0 LDC R7, c[0x0][0x44c] ;  /* 0x00011300ff070b82 */ /* 0x000e220000000800 */
[----:B------:R-:W-:-:S04]  /*9bc0*/  LEA R0, P1, R4, UR8, 0x1 ;  /* 0x0000000804007c11 */ /* 0x000fc8000f8208ff */
[----:B------:R-:W-:Y:S02]  /*9bd0*/  LEA.HI.X R4, R4, UR9, R5, 0x1, P1 ;  /* 0x0000000904047c11 */ /* 0x000fe400088f0c05 */
[----:B------:R-:W-:-:S05]  /*9be0*/  IADD3 R5, R6, 0x80, RZ ;  /* 0x0000008006057810 */ /* 0x000fca0007ffe0ff */
[----:B------:R-:W-:Y:S01]  /*9bf0*/  IMAD.MOV.U32 R6, RZ, RZ, R5 ;  /* 0x000000ffff067224 */ /* 0x000fe200078e0005 */
[----:B------:R-:W3:Y:S01]  /*9c00*/  S2R R20, SR_TID.X ;  /* 0x0000000000147919 */ /* 0x000ee20000002100 */
[----:B0-----:R-:W-:-:S05]  /*9c10*/  @P0 IMAD.HI.U32 R7, R5, R7, RZ ;  /* 0x0000000705070227 */ /* 0x001fca00078e00ff */
[----:B-1----:R-:W-:-:S05]  /*9c20*/  @P0 SHF.R.U32.HI R6, RZ, R8, R7 ;  /* 0x00000008ff060219 */ /* 0x002fca0000011607 */
[----:B------:R-:W-:-:S04]  /*9c30*/  IMAD.MOV R7, RZ, RZ, -R6 ;  /* 0x000000ffff077224 */ /* 0x000fc800078e0a06 */
[----:B------:R-:W-:Y:S01]  /*9c40*/  IMAD R5, R9, R7, R5 ;  /* 0x0000000709057224 */ /* 0x000fe200078e0205 */
[----:B------:R-:W-:Y:S01]  /*9c50*/  SHF.R.S32.HI R7, RZ, 0x1f, R6 ;  /* 0x0000001fff077819 */ /* 0x000fe20000011406 */
[----:B------:R-:W-:-:S04]  /*9c60*/  IMAD.WIDE.U32 R2, R6, UR4, R2 ;  /* 0x0000000406027c25 */ /* 0x000fc8000f8e0002 */
[----:B------:R-:W-:Y:S01]  /*9c70*/  IMAD R7, R7, UR4, RZ ;  /* 0x0000000407077c24 */ /* 0x000fe2000f8e02ff */
[----:B------:R-:W-:-:S03]  /*9c80*/  ULDC UR4, c[0x0][0x2b8] ;  /* 0x0000ae0000047ab9 */ /* 0x000fc60000000800 */
[----:B------:R-:W-:Y:S01]  /*9c90*/  IMAD R7, R6, UR5, R7 ;  /* 0x0000000506077c24 */ /* 0x000fe2000f8e0207 */
[----:B------:R-:W-:-:S03]  /*9ca0*/  SHF.R.S32.HI R6, RZ, 0x1f, R5 ;  /* 0x0000001fff067819 */ /* 0x000fc60000011405 */
[----:B------:R-:W-:Y:S02]  /*9cb0*/  IMAD.IADD R3, R3, 0x1, R7 ;  /* 0x0000000103037824 */ /* 0x000fe400078e0207 */
[----:B------:R-:W-:Y:S02]  /*9cc0*/  IMAD R6, R6, UR6, RZ ;  /* 0x0000000606067c24 */ /* 0x000fe4000f8e02ff */
[----:B------:R-:W-:-:S04]  /*9cd0*/  IMAD.WIDE.U32 R2, R5, UR6, R2 ;  /* 0x0000000605027c25 */ /* 0x000fc8000f8e0002 */
[----:B------:R-:W-:Y:S01]  /*9ce0*/  IMAD R6, R5, UR7, R6 ;  /* 0x0000000705067c24 */ /* 0x000fe2000f8e0206 */
[----:B------:R-:W-:-:S03]  /*9cf0*/  LEA R5, P1, R2, UR8, 0x1 ;  /* 0x0000000802057c11 */ /* 0x000fc6000f8208ff */
[----:B------:R-:W-:Y:S01]  /*9d00*/  IMAD.IADD R6, R3, 0x1, R6 ;  /* 0x0000000103067824 */ /* 0x000fe200078e0206 */
[----:B------:R-:W-:Y:S01]  /*9d10*/  ISETP.GE.AND P0, PT, R28, UR4, PT ;  /* 0x000000041c007c0c */ /* 0x000fe2000bf06270 */
[----:B------:R-:W-:Y:S01]  /*9d20*/  UMOV UR4, 0xffffffff ;  /* 0xffffffff00047882 */ /* 0x000fe20000000000 */
[----:B---3--:R-:W-:Y:S02]  /*9d30*/  LOP3.LUT R20, R20, 0x7f, RZ, 0xc0, !PT ;  /* 0x0000007f14147812 */ /* 0x008fe400078ec0ff */
[----:B------:R-:W-:Y:S02]  /*9d40*/  LEA.HI.X R2, R2, UR9, R6, 0x1, P1 ;  /* 0x0000000902027c11 */ /* 0x000fe400088f0c06 */
[----:B------:R-:W-:Y:S01]  /*9d50*/  SHF.R.U32.HI R20, RZ, 0x3, R20 ;  /* 0x00000003ff147819 */ /* 0x000fe20000011614 */
[----:B--2---:R-:W-:Y:S06]  /*9d60*/  BRA.DIV UR4, `(.L_x_12988) ;  /* 0x0000003a04ec7947 */ /* 0x004fec000b800000 */
[----:B------:R-:W0:Y:S01]  /*9d70*/  SHFL.IDX PT, R7, R0, RZ, 0x181f ;  /* 0x00181fff00077589 */ /* 0x000e2200000e0000 */
[----:B-----5:R-:W-:Y:S02]  /*9d80*/  IMAD R3, R21, R9, RZ ;  /* 0x0000000915037224 */ /* 0x020fe400078e02ff */
[----:B------:R-:W-:Y:S01]  /*9d90*/  IMAD R17, R17, 0xc0, R20 ;  /* 0x000000c011117824 */ /* 0x000fe200078e0214 */
[----:B------:R-:W1:Y:S04]  /*9da0*/  SHFL.IDX PT, R6, R4, RZ, 0x181f ;  /* 0x00181fff04067589 */ /* 0x000e6800000e0000 */
[----:B------:R-:W-:-:S13]  /*9db0*/  ISETP.GE.AND P2, PT, R17, R3, PT ;  /* 0x000000031100720c */ /* 0x000fda0003f46270 */
[----:B0-----:R-:W-:-:S05]  /*9dc0*/  @!P2 LEA R7, P1, R28, R7, 0x1 ;  /* 0x000000071c07a211 */ /* 0x001fca00078208ff */
[----:B-1----:R-:W-:-:S05]  /*9dd0*/  @!P2 IMAD.X R6, RZ, RZ, R6, P1 ;  /* 0x000000ffff06a224 */ /* 0x002fca00008e0606 */
[----:B------:R-:W-:-:S04]  /*9de0*/  @!P2 LOP3.LUT R7, R7, R6, RZ, 0x3c, !PT ;  /* 0x000000060707a212 */ /* 0x000fc800078e3cff */
[----:B------:R-:W-:-:S04]  /*9df0*/  @!P2 LOP3.LUT R6, R7, R6, RZ, 0x3c, !PT ;  /* 0x000000060706a212 */ /* 0x000fc800078e3cff */
[----:B------:R-:W-:-:S05]  /*9e00*/  @!P2 LOP3.LUT R7, R7, R6, RZ, 0x3c, !PT ;  /* 0x000000060707a212 */ /* 0x000fca00078e3cff */
[----:B------:R-:W-:Y:S01]  /*9e10*/  @!PT LDS RZ, [RZ] ;  /* 0x00000000fffff984 */ /* 0x000fe20000000800 */
[----:B------:R0:W-:Y:S02]  /*9e20*/  @!P2 LDGSTS.E.BYPASS.LTC128B.128 [R10+0x8400], desc[UR50][R6.64], !P0 ;  /* 0x08400000060aafae */ /* 0x0001e4000c101d72 */
[----:B0-----:R-:W-:Y:S02]  /*9e30*/  VIADD R6, R17, 0x10 ;  /* 0x0000001011067836 */ /* 0x001fe40000000000 */
        /* <DEDUP_REMOVED lines=8> */
[----:B------:R0:W-:Y:S02]  /*9ec0*/  @!P1 LDGSTS.E.BYPASS.LTC128B.128 [R10+0x8c00], desc[UR50][R6.64], !P0 ;  /* 0x08c00000060a9fae */ /* 0x0001e4000c101d72 */
[----:B0-----:R-:W-:Y:S02]  /*9ed0*/  IADD3 R6, R17, 0x20, RZ ;  /* 0x0000002011067810 */ /* 0x001fe40007ffe0ff */
[----:B------:R-:W0:Y:S02]  /*9ee0*/  SHFL.IDX PT, R7, R0, 0x2, 0x181f ;  /* 0x00581f0000077f89 */ /* 0x000e2400000e0000 */
        /* <DEDUP_REMOVED lines=41> */
[----:B------:R-:W1:Y:S04]  /*a180*/  SHFL.IDX PT, R6, R4, 0x6, 0x181f ;  /* 0x00d81f0004067f89 */ /* 0x000e6800000e0000 */
[----:B------:R-:W-:Y:S07]  /*a190*/  SHFL.IDX PT, R4, R4, 0x7, 0x181f ;  /* 0x00f81f0004047f89 */ /* 0x000fee00000e0000 */
[----:B0-----:R-:W-:-:S05]  /*a1a0*/  @!P1 LEA R7, P2, R28, R7, 0x1 ;  /* 0x000000071c079211 */ /* 0x001fca00078408ff */
[----:B-1----:R-:W-:-:S05]  /*a1b0*/  @!P1 IMAD.X R6, RZ, RZ, R6, P2 ;  /* 0x000000ffff069224 */ /* 0x002fca00010e0606 */
[----:B------:R-:W-:-:S04]  /*a1c0*/  @!P1 LOP3.LUT R7, R7, R6, RZ, 0x3c, !PT ;  /* 0x0000000607079212 */ /* 0x000fc800078e3cff */
[----:B------:R-:W-:-:S04]  /*a1d0*/  @!P1 LOP3.LUT R6, R7, R6, RZ, 0x3c, !PT ;  /* 0x0000000607069212 */ /* 0x000fc800078e3cff */
[----:B------:R-:W-:-:S05]  /*a1e0*/  @!P1 LOP3.LUT R7, R7, R6, RZ, 0x3c, !PT ;  /* 0x0000000607079212 */ /* 0x000fca00078e3cff */
[----:B------:R0:W-:Y:S04]  /*a1f0*/  @!P1 LDGSTS.E.BYPASS.LTC128B.128 [R10+0xb400], desc[UR50][R6.64], !P0 ;  /* 0x0b400000060a9fae */ /* 0x0001e8000c101d72 */
[----:B0-----:R0:W1:Y:S02]  /*a200*/  SHFL.IDX PT, R6, R0, 0x7, 0x181f ;  /* 0x00f81f0000067f89 */ /* 0x00106400000e0000 */
[----:B0-----:R-:W-:-:S05]  /*a210*/  VIADD R0, R17, 0x80 ;  /* 0x0000008011007836 */ /* 0x001fca0000000000 */
[----:B------:R-:W-:Y:S01]  /*a220*/  ISETP.GE.AND P1, PT, R0, R3, PT ;  /* 0x000000030000720c */ /* 0x000fe20003f26270 */
[----:B------:R-:W-:-:S05]  /*a230*/  VIADD R0, R17, 0x70 ;  /* 0x0000007011007836 */ /* 0x000fca0000000000 */
[----:B------:R-:W-:Y:S02]  /*a240*/  ISETP.GE.AND P2, PT, R0, R3, PT ;  /* 0x000000030000720c */ /* 0x000fe40003f46270 */
[----:B------:R-:W-:Y:S11]  /*a250*/  SHFL.IDX PT, R0, R2, RZ, 0x181f ;  /* 0x00181fff02007589 */ /* 0x000ff600000e0000 */
[----:B-1----:R-:W-:-:S05]  /*a260*/  @!P2 LEA R6, P3, R28, R6, 0x1 ;  /* 0x000000061c06a211 */ /* 0x002fca00078608ff */
[----:B------:R-:W-:Y:S02]  /*a270*/  @!P2 IMAD.X R7, RZ, RZ, R4, P3 ;  /* 0x000000ffff07a224 */ /* 0x000fe400018e0604 */
[----:B------:R-:W0:Y:S04]  /*a280*/  SHFL.IDX PT, R4, R5, RZ, 0x181f ;  /* 0x00181fff05047589 */ /* 0x000e2800000e0000 */
[----:B------:R1:W-:Y:S01]  /*a290*/  @!P2 LDGSTS.E.BYPASS.LTC128B.128 [R10+0xbc00], desc[UR50][R6.64], !P0 ;  /* 0x0bc00000060aafae */ /* 0x0003e2000c101d72 */
[----:B0-----:R-:W-:-:S05]  /*a2a0*/  @!P1 LEA R4, P3, R28, R4, 0x1 ;  /* 0x000000041c049211 */ /* 0x001fca00078608ff */
[----:B------:R-:W-:Y:S02]  /*a2b0*/  @!P1 IMAD.X R0, RZ, RZ, R0, P3 ;  /* 0x000000ffff009224 */ /* 0x000fe400018e0600 */
[----:B-1----:R-:W-:Y:S02]  /*a2c0*/  @!P1 IMAD.MOV.U32 R6, RZ, RZ, R4 ;  /* 0x000000ffff069224 */ /* 0x002fe400078e0004 */
[----:B------:R-:W-:Y:S01]  /*a2d0*/  @!P1 IMAD.MOV.U32 R7, RZ, RZ, R0 ;  /* 0x000000ffff079224 */ /* 0x000fe200078e0000 */
[----:B------:R-:W-:-:S04]  /*a2e0*/  IADD3 R0, R17, 0x90, RZ ;  /* 0x0000009011007810 */ /* 0x000fc80007ffe0ff */
[----:B------:R0:W-:Y:S01]  /*a2f0*/  @!P1 LDGSTS.E.BYPASS.LTC128B.128 [R10+0xc400], desc[UR50][R6.64], !P0 ;  /* 0x0c400000060a9fae */ /* 0x0001e2000c101d72 */
[----:B------:R-:W-:-:S03]  /*a300*/  ISETP.GE.AND P1, PT, R0, R3, PT ;  /* 0x000000030000720c */ /* 0x000fc60003f26270 */
[----:B------:R-:W-:Y:S04]  /*a310*/  SHFL.IDX PT, R0, R2, 0x1, 0x181f ;  /* 0x00381f0002007f89 */ /* 0x000fe800000e0000 */
[----:B0-----:R-:W0:Y:S06]  /*a320*/  SHFL.IDX PT, R6, R5, 0x1, 0x181f ;  /* 0x00381f0005067f89 */ /* 0x001e2c00000e0000 */
[----:B0-----:R-:W-:-:S05]  /*a330*/  @!P1 LEA R6, P2, R28, R6, 0x1 ;  /* 0x000000061c069211 */ /* 0x001fca00078408ff */
[----:B------:R-:W-:-:S04]  /*a340*/  @!P1 IMAD.X R0, RZ, RZ, R0, P2 ;  /* 0x000000ffff009224 */ /* 0x000fc800010e0600 */
[----:B------:R-:W-:Y:S02]  /*a350*/  @!P1 IMAD.MOV.U32 R7, RZ, RZ, R0 ;  /* 0x000000ffff079224 */ /* 0x000fe400078e0000 */
[----:B------:R-:W-:-:S03]  /*a360*/  VIADD R0, R17, 0xa0 ;  /* 0x000000a011007836 */ /* 0x000fc60000000000 */
[----:B------:R0:W-:Y:S02]  /*a370*/  @!P1 LDGSTS.E.BYPASS.LTC128B.128 [R10+0xcc00], desc[UR50][R6.64], !P0 ;  /* 0x0cc00000060a9fae */ /* 0x0001e4000c101d72 */
[----:B------:R-:W-:Y:S02]  /*a380*/  ISETP.GE.AND P2, PT, R0, R3, PT ;  /* 0x000000030000720c */ /* 0x000fe40003f46270 */
[----:B------:R-:W-:Y:S04]  /*a390*/  SHFL.IDX PT, R0, R2, 0x2, 0x181f ;  /* 0x00581f0002007f89 */ /* 0x000fe800000e0000 */
[----:B0-----:R-:W0:Y:S07]  /*a3a0*/  SHFL.IDX PT, R6, R5, 0x2, 0x181f ;  /* 0x00581f0005067f89 */ /* 0x001e2e00000e0000 */
[----:B0-----:R-:W-:-:S05]  /*a3b0*/  @!P2 LEA R6, P1, R28, R6, 0x1 ;  /* 0x000000061c06a211 */ /* 0x001fca00078208ff */
[----:B------:R-:W-:-:S04]  /*a3c0*/  @!P2 IMAD.X R0, RZ, RZ, R0, P1 ;  /* 0x000000ffff00a224 */ /* 0x000fc800008e0600 */
[----:B------:R-:W-:Y:S02]  /*a3d0*/  @!P2 IMAD.MOV.U32 R7, RZ, RZ, R0 ;  /* 0x000000ffff07a224 */ /* 0x000fe400078e0000 */
[----:B------:R0:W1:Y:S04]  /*a3e0*/  SHFL.IDX PT, R0, R2, 0x3, 0x181f ;  /* 0x00781f0002007f89 */ /* 0x00006800000e0000 */
[----:B------:R0:W-:Y:S04]  /*a3f0*/  @!P2 LDGSTS.E.BYPASS.LTC128B.128 [R10+0xd400], desc[UR50][R6.64], !P0 ;  /* 0x0d400000060aafae */ /* 0x0001e8000c101d72 */
[----:B------:R0:W2:Y:S02]  /*a400*/  SHFL.IDX PT, R2, R5, 0x3, 0x181f ;  /* 0x00781f0005027f89 */ /* 0x0000a400000e0000 */
.L_x_13089:
[----:B------:R-:W-:-:S05]  /*a410*/  VIADD R17, R17, 0xb0 ;  /* 0x000000b011117836 */ /* 0x000fca0000000000 */
[----:B------:R-:W-:-:S13]  /*a420*/  ISETP.GE.AND P1, PT, R17, R3, PT ;  /* 0x000000031100720c */ /* 0x000fda0003f26270 */
[----:B0-2---:R-:W-:-:S05]  /*a430*/  @!P1 LEA R2, P2, R28, R2, 0x1 ;  /* 0x000000021c029211 */ /* 0x005fca00078408ff */
[----:B-1----:R-:W-:-:S05]  /*a440*/  @!P1 IMAD.X R3, RZ, RZ, R0, P2 ;  /* 0x000000ffff039224 */ /* 0x002fca00010e0600 */
[----:B------:R-:W-:Y:S01]  /*a450*/  @!PT LDS RZ, [RZ] ;  /* 0x00000000fffff984 */ /* 0x000fe20000000800 */
[----:B------:R-:W-:Y:S01]  /*a460*/  @!PT LDS RZ, [RZ] ;  /* 0x00000000fffff984 */ /* 0x000fe20000000800 */
[----:B------:R-:W-:Y:S01]  /*a470*/  @!PT LDS RZ, [RZ] ;  /* 0x00000000fffff984 */ /* 0x000fe20000000800 */
[----:B------:R0:W-:Y:S01]  /*a480*/  @!P1 LDGSTS.E.BYPASS.LTC128B.128 [R10+0xdc00], desc[UR50][R2.64], !P0 ;  /* 0x0dc00000020a9fae */ /* 0x0001e2000c101d72 */
[----:B------:R-:W-:Y:S01]  /*a490*/  PLOP3.LUT P0, PT, PT, PT, PT, 0x80, 0x0 ;  /* 0x000000000000781c */ /* 0x000fe20003f0f070 */
[----:B------:R-:W-:-:S12]  /*a4a0*/  NOP ;  /* 0x0000000000007918 */ /* 0x000fd80000000000 */
.L_x_12989:
[----:B------:R-:W-:Y:S02]  /*a4b0*/  PLOP3.LUT P1, PT, P1, P0, PT, 0xa2, 0x0 ;  /* 0x000000000000781c */ /* 0x000fe40000f21472 */
[----:B------:R-:W-:-:S08]  /*a4c0*/  @P0 R2UR P1, UR4, R22 ;  /* 0x00000000160402ca */ /* 0x000fd00000020000 */
[----:B------:R-:W-:-:S05]  /*a4d0*/  @P0 PLOP3.LUT P0, PT, P1, PT, PT, 0x80, 0x0 ;  /* 0x000000000000081c */ /* 0x000fca0000f0f070 */
[----:B------:R-:W-:Y:S01]  /*a4e0*/  @!P1 SYNCS.ARRIVE.TRANS64.RED.A0T1 RZ, [UR4+0x16800], RZ ;  /* 0x016800ffffff99a7 */ /* 0x000fe20008200404 */
[----:B------:R-:W-:Y:S07]  /*a4f0*/  @!P1 ARRIVES.LDGSTSBAR.64.TRANSCNT [UR4+0x16800] ;  /* 0x01680000ff0099b0 */ /* 0x000fee0008000a84 */
[----:B------:R-:W-:Y:S05]  /*a500*/  @P0 BRA.U.ANY `(.L_x_12989) ;  /* 0xfffffffd00e80947 */ /* 0x000fea000393ffff */
[----:B0-----:R-:W2:Y:S02]  /*a510*/  LDL.LU R2, [R1+0x38] ;  /* 0x0000380001027983 */ /* 0x001ea40000300800 */
[----:B--2---:R-:W-:-:S04]  /*a520*/  IADD3 R2, R2, 0x1, RZ ;  /* 0x0000000102027810 */ /* 0x004fc80007ffe0ff */
[----:B------:R-:W-:Y:S01]  /*a530*/  LEA.HI R0, R2, R2, RZ, 0x1 ;  /* 0x0000000202007211 */ /* 0x000fe200078f08ff */
[----:B------:R0:W-:Y:S03]  /*a540*/  STL [R1+0x38], R2 ;  /* 0x0000380201007387 */ /* 0x0001e60000100800 */
[----:B------:R-:W-:-:S05]  /*a550*/  LOP3.LUT R0, R0, 0xfffffffe, RZ, 0xc0, !PT ;  /* 0xfffffffe00007812 */ /* 0x000fca00078ec0ff */
[----:B------:R-:W-:-:S05]  /*a560*/  IMAD.IADD R0, R2, 0x1, -R0 ;  /* 0x0000000102007824 */ /* 0x000fca00078e0a00 */
[----:B------:R-:W-:Y:S01]  /*a570*/  SHF.L.U32 R3, R0, 0x1f, RZ ;  /* 0x0000001f00037819 */ /* 0x000fe200000006ff */
[----:B------:R-:W-:Y:S01]  /*a580*/  NOP ;  /* 0x0000000000007918 */ /* 0x000fe20000000000 */
[----:B0-----:R-:W2:Y:S01]  /*a590*/  LDL R2, [R1+0x10] ;  /* 0x0000100001027983 */ /* 0x001ea20000100800 */
[----:B------:R0:W-:Y:S01]  /*a5a0*/  SYNCS.ARRIVE.TRANS64.A1T0 RZ, [R22+URZ+0x16800], RZ ;  /* 0x016800ff16ff79a7 */ /* 0x0001e2000810003f */
[----:B------:R-:W-:Y:S01]  /*a5b0*/  BSSY B0, `(.L_x_12990) ;  /* 0x0000004000007945 */ /* 0x000fe20003800000 */
[----:B------:R-:W1:Y:S01]  /*a5c0*/  SYNCS.PHASECHK.TRANS64.TRYWAIT P0, [R22+URZ+0x16820], R3 ;  /* 0x01682003160075a7 */ /* 0x000e62000800017f */
[----:B--2---:R-:W-:Y:S02]  /*a5d0*/  ISETP.GE.AND P1, PT, R2, 0x81, PT ;  /* 0x000000810200780c */ /* 0x004fe40003f26270 */
[----:B01----:R-:W-:Y:S11]  /*a5e0*/  @!P0 BRA `(.L_x_12991) ;  /* 0x0000004000b08947 */ /* 0x003ff60003800000 */
.L_x_13090:
[----:B------:R-:W-:Y:S05]  /*a5f0*/  BSYNC B0 ;  /* 0x0000000000007941 */ /* 0x000fea0003800000 */
.L_x_12990:
[----:B------:R-:W-:Y:S04]  /*a600*/  BSSY B0, `(.L_x_12992) ;  /* 0x0000106000007945 */ /* 0x000fe80003800000 */
[----:B------:R-:W-:Y:S05]  /*a610*/  @!P1 BRA `(.L_x_12993) ;  /* 0x0000001000109947 */ /* 0x000fea0003800000 */
[----:B------:R-:W2:Y:S01]  /*a620*/  LDL.LU R0, [R1+0x34] ;  /* 0x0000340001007983 */ /* 0x000ea20000300800 */
[----:B------:R-:W-:Y:S01]  /*a630*/  ULDC UR4, c[0x0][0x2f4] ;  /* 0x0000bd0000047ab9 */ /* 0x000fe20000000800 */
[----:B------:R-:W-:Y:S01]  /*a640*/  IMAD.MOV.U32 R17, RZ, RZ, R27 ;  /* 0x000000ffff117224 */ /* 0x000fe200078e001b */
[----:B------:R-:W-:Y:S01]  /*a650*/  ISETP.GE.AND P1, PT, R28, UR4, PT ;  /* 0x000000041c007c0c */ /* 0x000fe2000bf26270 */
[----:B------:R-:W-:Y:S02]  /*a660*/  IMAD.MOV.U32 R6, RZ, RZ, R25 ;  /* 0x000000ffff067224 */ /* 0x000fe400078e0019 */
[----:B------:R-:W-:Y:S01]  /*a670*/  IMAD.MOV.U32 R29, RZ, RZ, R26 ;  /* 0x000000ffff1d7224 */ /* 0x000fe200078e001a */
[----:B--2---:R-:W-:-:S09]  /*a680*/  LEA.HI.SX32 R7, R0, 0xfffffffe, 0x19 ;  /* 0xfffffffe00077811 */ /* 0x004fd200078fcaff */
.L_x_13006:
[----:B------:R-:W2:Y:S01]  /*a690*/  LDL R9, [R1+0x14] ;  /* 0x0000140001097983 */ /* 0x000ea20000100800 */
[----:B0-----:R-:W0:Y:S03]  /*a6a0*/  LDC R3, c[0x0][0x430] ;  /* 0x00010c00ff037b82 */ /* 0x001e260000000800 */
        /* <DEDUP_REMOVED lines=17> */
[----:B------:R-:W-:-:S05]  /*a7c0*/  IADD3 R0, -R2, RZ, RZ ;  /* 0x000000ff02007210 */ /* 0x000fca0007ffe1ff */
[----:B------:R-:W-:Y:S01]  /*a7d0*/  IMAD R0, R0, UR4, R3 ;  /* 0x0000000400007c24 */ /* 0x000fe2000f8e0203 */
[----:B------:R-:W-:Y:S01]  /*a7e0*/  ULDC.64 UR4, c[0x0][0x428] ;  /* 0x00010a0000047ab9 */ /* 0x000fe20000000a00 */
        /* <DEDUP_REMOVED lines=20> */
.L_x_12994:
[----:B------:R-:W-:Y:S01]  /*a930*/  IMAD R5, R25, 0x8, R22 ;  /* 0x0000000819057824 */ /* 0x000fe200078e0216 */
[----:B------:R-:W-:Y:S01]  /*a940*/  SHF.L.U32 R2, R27, 0x1f, RZ ;  /* 0x0000001f1b027819 */ /* 0x000fe200000006ff */
[----:B------:R-:W-:Y:S03]  /*a950*/  BSSY B1, `(.L_x_12995) ;  /* 0x0000003000017945 */ /* 0x000fe60003800000 */
[----:B------:R-:W0:Y:S02]  /*a960*/  SYNCS.PHASECHK.TRANS64.TRYWAIT P0, [R5+URZ+0x16840], R2 ;  /* 0x01684002050075a7 */ /* 0x000e24000800017f */
[----:B0-----:R-:W-:Y:S05]  /*a970*/  @!P0 BRA `(.L_x_12996) ;  /* 0x0000003c00e08947 */ /* 0x001fea0003800000 */
.L_x_13091:
[----:B------:R-:W-:Y:S05]  /*a980*/  BSYNC B1 ;  /* 0x0000000000017941 */ /* 0x000fea0003800000 */
.L_x_12995:
[----:B------:R-:W2:Y:S04]  /*a990*/  LDL R3, [R1+0x8] ;  /* 0x0000080001037983 */ /* 0x000ea80000100800 */
[----:B------:R-:W3:Y:S01]  /*a9a0*/  LDL R8, [R1] ;  /* 0x0000000001087983 */ /* 0x000ee20000100800 */
[----:B------:R-:W-:Y:S01]  /*a9b0*/  SHF.R.S32.HI R20, RZ, 0x1f, R0 ;  /* 0x0000001fff147819 */ /* 0x000fe20000011400 */
[----:B------:R-:W-:Y:S01]  /*a9c0*/  ULDC.64 UR4, c[0x0][0x300] ;  /* 0x0000c00000047ab9 */ /* 0x000fe20000000a00 */
[----:B------:R-:W1:Y:S03]  /*a9d0*/  S2R R9, SR_TID.X ;  /* 0x0000000000097919 */ /* 0x000e660000002100 */
[----:B------:R-:W-:-:S04]  /*a9e0*/  IMAD R7, R20, UR4, RZ ;  /* 0x0000000414077c24 */ /* 0x000fc8000f8e02ff */
[C---:B------:R-:W-:Y:S01]  /*a9f0*/  IMAD R7, R0.reuse, UR5, R7 ;  /* 0x0000000500077c24 */ /* 0x040fe2000f8e0207 */
[----:B-1----:R-:W-:Y:S02]  /*aa00*/  SHF.L.U32 R11, R9, 0x3, RZ ;  /* 0x00000003090b7819 */ /* 0x002fe400000006ff */
[----:B--2---:R-:W-:Y:S01]  /*aa10*/  LOP3.LUT P2, RZ, R3, 0x1, RZ, 0xc0, !PT ;  /* 0x0000000103ff7812 */ /* 0x004fe2000784c0ff */
        /* <DEDUP_REMOVED lines=8> */
[----:B---3--:R-:W-:Y:S02]  /*aaa0*/  IMAD R7, R8, UR4, RZ ;  /* 0x0000000408077c24 */ /* 0x008fe4000f8e02ff */
[----:B------:R-:W-:Y:S02]  /*aab0*/  IMAD.SHL.U32 R8, R9, 0x8, RZ ;  /* 0x0000000809087824 */ /* 0x000fe400078e00ff */
[C---:B------:R-:W-:Y:S02]  /*aac0*/  IMAD R7, R18.reuse, UR5, R7 ;  /* 0x0000000512077c24 */ /* 0x040fe4000f8e0207 */
[----:B------:R-:W-:Y:S01]  /*aad0*/  IMAD.WIDE.U32 R2, R18, UR4, R2 ;  /* 0x0000000412027c25 */ /* 0x000fe2000f8e0002 */
[----:B------:R-:W-:Y:S01]  /*aae0*/  LOP3.LUT R8, R8, 0x1f8, RZ, 0xc0, !PT ;  /* 0x000001f808087812 */ /* 0x000fe200078ec0ff */
[----:B------:R-:W-:-:S02]  /*aaf0*/  ULDC.64 UR4, c[0x0][0x2e8] ;  /* 0x0000ba0000047ab9 */ /* 0x000fc40000000a00 */
[----:B------:R-:W-:Y:S01]  /*ab00*/  IMAD.IADD R7, R7, 0x1, R3 ;  /* 0x0000000107077824 */ /* 0x000fe200078e0203 */
[----:B------:R-:W-:Y:S02]  /*ab10*/  LOP3.LUT R8, R8, 0x38, R9, 0x78, !PT ;  /* 0x0000003808087812 */ /* 0x000fe400078e7809 */
[----:B------:R-:W-:Y:S01]  /*ab20*/  LEA R9, P0, R2, UR4, 0x1 ;  /* 0x0000000402097c11 */ /* 0x000fe2000f8008ff */
[----:B------:R-:W-:Y:S01]  /*ab30*/  UMOV UR4, 0xffffffff ;  /* 0xffffffff00047882 */ /* 0x000fe20000000000 */
[----:B------:R-:W-:Y:S02]  /*ab40*/  LOP3.LUT R8, R8, 0x200, R11, 0xf8, !PT ;  /* 0x0000020008087812 */ /* 0x000fe400078ef80b */
[----:B------:R-:W-:-:S03]  /*ab50*/  LEA.HI.X R10, R2, UR5, R7, 0x1, P0 ;  /* 0x00000005020a7c11 */ /* 0x000fc600080f0c07 */
[----:B------:R-:W-:Y:S01]  /*ab60*/  IMAD R8, R25, 0x2000, R8 ;  /* 0x0000200019087824 */ /* 0x000fe200078e0208 */
        /* <DEDUP_REMOVED lines=41> */
.L_x_13109:
        /* <DEDUP_REMOVED lines=8> */
.L_x_12998:
        /* <DEDUP_REMOVED lines=11> */
.L_x_12999:
[----:B------:R1:W-:Y:S01]  /*af30*/  SYNCS.ARRIVE.TRANS64.A1T0 RZ, [R5+URZ+0x16830], RZ ;  /* 0x016830ff05ff79a7 */ /* 0x0003e2000810003f */
[----:B------:R-:W-:Y:S05]  /*af40*/  @!P3 BRA `(.L_x_13000) ;  /* 0x000000000004b947 */ /* 0x000fea0003800000 */
[----:B------:R-:W-:Y:S01]  /*af50*/  BPT.TRAP 0x1 ;  /* 0x000000040000795c */ /* 0x000fe20000300000 */
.L_x_13000:
[----:B------:R-:W-:Y:S01]  /*af60*/  SHF.L.U32 R2, R17, 0x1f, RZ ;  /* 0x0000001f11027819 */ /* 0x000fe200000006ff */
[----:B-1----:R-:W-:Y:S01]  /*af70*/  IMAD R5, R6, 0x8, R22 ;  /* 0x0000000806057824 */ /* 0x002fe200078e0216 */
[----:B------:R-:W-:Y:S03]  /*af80*/  BSSY B1, `(.L_x_13001) ;  /* 0x0000003000017945 */ /* 0x000fe60003800000 */
[----:B------:R-:W1:Y:S02]  /*af90*/  SYNCS.PHASECHK.TRANS64.TRYWAIT P0, [R5+URZ+0x16860], R2 ;  /* 0x01686002050075a7 */ /* 0x000e64000800017f */
[----:B-1----:R-:W-:Y:S05]  /*afa0*/  @!P0 BRA `(.L_x_13002) ;  /* 0x0000004000988947 */ /* 0x002fea0003800000 */
.L_x_13110:
[----:B------:R-:W-:Y:S05]  /*afb0*/  BSYNC B1 ;  /* 0x0000000000017941 */ /* 0x000fea0003800000 */
.L_x_13001:
[----:B------:R-:W2:Y:S01]  /*afc0*/  LDL R8, [R1+0x10] ;  /* 0x0000100001087983 */ /* 0x000ea20000100800 */
[----:B------:R-:W0:Y:S01]  /*afd0*/  S2R R11, SR_TID.X ;  /* 0x00000000000b7919 */ /* 0x000e220000002100 */
[----:B------:R-:W-:Y:S01]  /*afe0*/  UMOV UR4, 0xffffffff ;  /* 0xffffffff00047882 */ /* 0x000fe20000000000 */
[C---:B0-----:R-:W-:Y:S01]  /*aff0*/  IMAD.SHL.U32 R9, R11.reuse, 0x8, RZ ;  /* 0x000000080b097824 */ /* 0x041fe200078e00ff */
[----:B------:R-:W-:-:S04]  /*b000*/  SHF.L.U32 R10, R11, 0x3, RZ ;  /* 0x000000030b0a7819 */ /* 0x000fc800000006ff */
[----:B------:R-:W-:Y:S02]  /*b010*/  LOP3.LUT R9, R9, 0x1f8, RZ, 0xc0, !PT ;  /* 0x000001f809097812 */ /* 0x000fe400078ec0ff */
[----:B------:R-:W-:Y:S02]  /*b020*/  LOP3.LUT R3, R11, 0x7f, RZ, 0xc0, !PT ;  /* 0x0000007f0b037812 */ /* 0x000fe400078ec0ff */
        /* <DEDUP_REMOVED lines=8> */
[----:B------:R-:W-:Y:S01]  /*b0b0*/  ISETP.LT.OR P0, PT, R8, 0x1, P1 ;  /* 0x000000010800780c */ /* 0x000fe20000f01670 */
[----:B------:R-:W-:Y:S02]  /*b0c0*/  IMAD R6, R6, 0x2, R22 ;  /* 0x0000000206067824 */ /* 0x000fe400078e0216 */
[----:B------:R-:W1:Y:S01]  /*b0d0*/  SHFL.IDX PT, R3, R24, RZ, 0x181f ;  /* 0x00181fff18037589 */ /* 0x000e6200000e0000 */
[----:B0-----:R-:W-:-:S05]  /*b0e0*/  IADD3 R2, P2, R2, R7, RZ ;  /* 0x0000000702027210 */ /* 0x001fca0007f5e0ff */
[----:B-1----:R-:W-:-:S05]  /*b0f0*/  IMAD.X R3, RZ, RZ, R3, P2 ;  /* 0x000000ffff037224 */ /* 0x002fca00010e0603 */
[----:B------:R-:W-:Y:S01]  /*b100*/  @!PT LDS RZ, [RZ] ;  /* 0x00000000fffff984 */ /* 0x000fe20000000800 */
[----:B------:R0:W-:Y:S01]  /*b110*/  LDGSTS.E.BYPASS.LTC128B.128 [R6+0x400], desc[UR50][R2.64], !P0 ;  /* 0x0040000002067fae */ /* 0x0001e2000c101d72 */
[----:B------:R-:W-:-:S03]  /*b120*/  ISETP.LT.OR P0, PT, R8, 0x11, P1 ;  /* 0x000000110800780c */ /* 0x000fc60000f01670 */
[----:B0-----:R-:W0:Y:S04]  /*b130*/  SHFL.IDX PT, R2, R23, 0x1, 0x181f ;  /* 0x00381f0017027f89 */ /* 0x001e2800000e0000 */
[----:B------:R-:W1:Y:S01]  /*b140*/  SHFL.IDX PT, R3, R24, 0x1, 0x181f ;  /* 0x00381f0018037f89 */ /* 0x000e6200000e0000 */
[----:B0-----:R-:W-:-:S05]  /*b150*/  IADD3 R2, P2, R2, R7, RZ ;  /* 0x0000000702027210 */ /* 0x001fca0007f5e0ff */
[----:B-1----:R-:W-:-:S05]  /*b160*/  IMAD.X R3, RZ, RZ, R3, P2 ;  /* 0x000000ffff037224 */ /* 0x002fca00010e0603 */
        /* <DEDUP_REMOVED lines=10> */
[----:B0-----:R-:W-:-:S04]  /*b210*/  IADD3 R2, P2, R2, R7, RZ ;  /* 0x0000000702027210 */ /* 0x001fc80007f5e0ff */
[----:B-1----:R-:W-:-:S05]  /*b220*/  IADD3.X R3, RZ, R3, RZ, P2, !PT ;  /* 0x00000003ff037210 */ /* 0x002fca00017fe4ff */
        /* <DEDUP_REMOVED lines=15> */
[----:B------:R-:W1:Y:S04]  /*b320*/  SHFL.IDX PT, R3, R24, 0x6, 0x181f ;  /* 0x00d81f0018037f89 */ /* 0x000e6800000e0000 */
[----:B------:R-:W2:Y:S01]  /*b330*/  SHFL.IDX PT, R24, R24, 0x7, 0x181f ;  /* 0x00f81f0018187f89 */ /* 0x000ea200000e0000 */
[----:B0-----:R-:W-:-:S05]  /*b340*/  IADD3 R2, P2, R2, R7, RZ ;  /* 0x0000000702027210 */ /* 0x001fca0007f5e0ff */
[----:B-1----:R-:W-:-:S05]  /*b350*/  IMAD.X R3, RZ, RZ, R3, P2 ;  /* 0x000000ffff037224 */ /* 0x002fca00010e0603 */
[----:B------:R0:W-:Y:S04]  /*b360*/  LDGSTS.E.BYPASS.LTC128B.128 [R6+0x3400], desc[UR50][R2.64], !P0 ;  /* 0x0340000002067fae */ /* 0x0001e8000c101d72 */
[----:B0-2---:R0:W1:Y:S02]  /*b370*/  SHFL.IDX PT, R2, R23, 0x7, 0x181f ;  /* 0x00f81f0017027f89 */ /* 0x00506400000e0000 */
.L_x_13128:
[----:B------:R-:W2:Y:S01]  /*b380*/  LDL R9, [R1] ;  /* 0x0000000001097983 */ /* 0x000ea20000100800 */
[----:B------:R-:W-:Y:S01]  /*b390*/  ISETP.LT.OR P0, PT, R8, 0x71, P1 ;  /* 0x000000710800780c */ /* 0x000fe20000f01670 */
[----:B------:R-:W-:Y:S01]  /*b3a0*/  ULDC.64 UR4, c[0x0][0x328] ;  /* 0x0000ca0000047ab9 */ /* 0x000fe20000000a00 */
[----:B-1----:R-:W-:-:S05]  /*b3b0*/  IADD3 R2, P2, R2, R7, RZ ;  /* 0x0000000702027210 */ /* 0x002fca0007f5e0ff */
[----:B------:R-:W-:-:S06]  /*b3c0*/  IMAD.X R3, RZ, RZ, R24, P2 ;  /* 0x000000ffff037224 */ /* 0x000fcc00010e0618 */
[----:B------:R-:W-:Y:S01]  /*b3d0*/  @!PT LDS RZ, [RZ] ;  /* 0x00000000fffff984 */ /* 0x000fe20000000800 */
[----:B------:R-:W-:Y:S01]  /*b3e0*/  @!PT LDS RZ, [RZ] ;  /* 0x00000000fffff984 */ /* 0x000fe20000000800 */
[----:B------:R-:W-:Y:S01]  /*b3f0*/  @!PT LDS RZ, [RZ] ;  /* 0x00000000fffff984 */ /* 0x000fe20000000800 */
[----:B------:R1:W-:Y:S01]  /*b400*/  LDGSTS.E.BYPASS.LTC128B.128 [R6+0x3c00], desc[UR50][R2.64], !P0 ;  /* 0x03c0000002067fae */ /* 0x0003e2000c101d72 */
[----:B------:R-:W-:Y:S01]  /*b410*/  PLOP3.LUT P0, PT, PT, PT, PT, 0x80, 0x0 ;  /* 0x000000000000781c */ /* 0x000fe20003f0f070 */
[----:B-1----:R-:W-:Y:S02]  /*b420*/  IMAD R6, R20, UR4, RZ ;  /* 0x0000000414067c24 */ /* 0x002fe4000f8e02ff */
[----:B------:R-:W-:-:S04]  /*b430*/  IMAD.WIDE.U32 R2, R0, UR4, RZ ;  /* 0x0000000400027c25 */ /* 0x000fc8000f8e00ff */
[----:B------:R-:W-:Y:S01]  /*b440*/  IMAD R6, R0, UR5, R6 ;  /* 0x0000000500067c24 */ /* 0x000fe2000f8e0206 */
[----:B------:R-:W-:Y:S01]  /*b450*/  ULDC.64 UR4, c[0x0][0x338] ;  /* 0x0000ce0000047ab9 */ /* 0x000fe20000000a00 */
[----:B------:R-:W-:Y:S02]  /*b460*/  NOP ;  /* 0x0000000000007918 */ /* 0x000fe40000000000 */
[----:B------:R-:W-:Y:S02]  /*b470*/  IMAD.IADD R3, R3, 0x1, R6 ;  /* 0x0000000103037824 */ /* 0x000fe400078e0206 */
[----:B------:R-:W-:-:S04]  /*b480*/  IMAD.WIDE.U32 R2, R4, UR4, R2 ;  /* 0x0000000404027c25 */ /* 0x000fc8000f8e0002 */
[----:B------:R-:W-:-:S04]  /*b490*/  IMAD R0, R21, UR4, RZ ;  /* 0x0000000415007c24 */ /* 0x000fc8000f8e02ff */
        /* <DEDUP_REMOVED lines=9> */
[----:B------:R-:W-:-:S07]  /*b530*/  LEA.HI.X R24, R2, UR5, R0, 0x1, P2 ;  /* 0x0000000502187c11 */ /* 0x000fce00090f0c00 */
.L_x_13004:
[----:B------:R-:W-:Y:S02]  /*b540*/  PLOP3.LUT P2, PT, P2, P0, PT, 0xa2, 0x0 ;  /* 0x000000000000781c */ /* 0x000fe40001741472 */
[----:B------:R-:W-:-:S08]  /*b550*/  @P0 R2UR P2, UR4, R5 ;  /* 0x00000000050402ca */ /* 0x000fd00000040000 */
[----:B------:R-:W-:-:S05]  /*b560*/  @P0 PLOP3.LUT P0, PT, P2, PT, PT, 0x80, 0x0 ;  /* 0x000000000000081c */ /* 0x000fca000170f070 */
[----:B------:R-:W-:Y:S01]  /*b570*/  @!P2 SYNCS.ARRIVE.TRANS64.RED.A0T1 RZ, [UR4+0x16850], RZ ;  /* 0x016850ffffffa9a7 */ /* 0x000fe20008200404 */
[----:B------:R-:W-:Y:S07]  /*b580*/  @!P2 ARRIVES.LDGSTSBAR.64.TRANSCNT [UR4+0x16850] ;  /* 0x01685000ff00a9b0 */ /* 0x000fee0008000a84 */
[----:B------:R-:W-:Y:S05]  /*b590*/  @P0 BRA.U.ANY `(.L_x_13004) ;  /* 0xfffffffd00e80947 */ /* 0x000fea000393ffff */
[----:B------:R-:W-:Y:S01]  /*b5a0*/  NOP ;  /* 0x0000000000007918 */ /* 0x000fe20000000000 */
[----:B------:R-:W-:-:S04]  /*b5b0*/  MOV R0, UR36 ;  /* 0x0000002400007c02 */ /* 0x000fc80008000f00 */
[----:B------:R-:W-:-:S13]  /*b5c0*/  ISETP.NE.AND P3, PT, R0, 0x3, PT ;  /* 0x000000030000780c */ /* 0x000fda0003f65270 */
[----:B------:R-:W-:Y:S05]  /*b5d0*/  @!P3 BRA `(.L_x_13005) ;  /* 0x000000000004b947 */ /* 0x000fea0003800000 */
[----:B------:R-:W-:Y:S01]  /*b5e0*/  BPT.TRAP 0x1 ;  /* 0x000000040000795c */ /* 0x000fe20000300000 */
.L_x_13005:
[C---:B------:R-:W-:Y:S01]  /*b5f0*/  ISETP.GT.AND P0, PT, R26.reuse, RZ, PT ;  /* 0x000000ff1a00720c */ /* 0x040fe20003f04270 */
[----:B------:R1:W-:Y:S01]  /*b600*/  SYNCS.ARRIVE.TRANS64.A1T0 RZ, [R5+URZ+0x16850], RZ ;  /* 0x016850ff05ff79a7 */ /* 0x0003e2000810003f */
[----:B------:R-:W-:Y:S02]  /*b610*/  VIADD R7, R26, 0xffffffff ;  /* 0xffffffff1a077836 */ /* 0x000fe40000000000 */
[----:B------:R-:W-:Y:S02]  /*b620*/  IMAD.MOV.U32 R17, RZ, RZ, R27 ;  /* 0x000000ffff117224 */ /* 0x000fe400078e001b */
[----:B------:R-:W-:Y:S02]  /*b630*/  IMAD.MOV.U32 R6, RZ, RZ, R25 ;  /* 0x000000ffff067224 */ /* 0x000fe400078e0019 */
[----:B------:R-:W-:-:S05]  /*b640*/  IMAD.MOV.U32 R29, RZ, RZ, R26 ;  /* 0x000000ffff1d7224 */ /* 0x000fca00078e001a */
[----:B-1----:R-:W-:Y:S05]  /*b650*/  @P0 BRA `(.L_x_13006) ;  /* 0xfffffff0000c0947 */ /* 0x002fea000383ffff */
.L_x_12993:
[----:B------:R-:W-:Y:S05]  /*b660*/  BSYNC B0 ;  /* 0x0000000000007941 */ /* 0x000fea0003800000 */
.L_x_12992:
        /* <DEDUP_REMOVED lines=17> */
.L_x_13008:
[----:B------:R-:W-:Y:S05]  /*b780*/  BSYNC B0 ;  /* 0x0000000000007941 */ /* 0x000fea0003800000 */
.L_x_13007:
[----:B------:R-:W-:-:S05]  /*b790*/  IMAD.U32 R0, RZ, RZ, UR36 ;  /* 0x00000024ff007e24 */ /* 0x000fca000f8e00ff */
[----:B------:R-:W-:-:S13]  /*b7a0*/  ISETP.NE.AND P0, PT, R0, 0x3, PT ;  /* 0x000000030000780c */ /* 0x000fda0003f05270 */
[----:B------:R-:W-:Y:S05]  /*b7b0*/  @!P0 BRA `(.L_x_13009) ;  /* 0x0000000000048947 */ /* 0x000fea0003800000 */
[----:B------:R-:W-:Y:S01]  /*b7c0*/  BPT.TRAP 0x1 ;  /* 0x000000040000795c */ /* 0x000fe20000300000 */
.L_x_13009:
[----:B------:R-:W2:Y:S01]  /*b7d0*/  LDL.LU R2, [R1+0x10] ;  /* 0x0000100001027983 */ /* 0x000ea20000300800 */
[----:B------:R-:W-:Y:S01]  /*b7e0*/  IMAD R0, R25, 0x8, R22 ;  /* 0x0000000819007824 */ /* 0x000fe200078e0216 */
[----:B0-----:R-:W-:Y:S01]  /*b7f0*/  SHF.L.U32 R3, R27, 0x1f, RZ ;  /* 0x0000001f1b037819 */ /* 0x001fe200000006ff */
[----:B------:R-:W-:Y:S03]  /*b800*/  BSSY B0, `(.L_x_13010) ;  /* 0x0000004000007945 */ /* 0x000fe60003800000 */
[----:B------:R-:W0:Y:S01]  /*b810*/  SYNCS.PHASECHK.TRANS64.TRYWAIT P0, [R0+URZ+0x16860], R3 ;  /* 0x01686003000075a7 */ /* 0x000e22000800017f */
[----:B--2---:R-:W-:Y:S01]  /*b820*/  IMAD R6, R26, -0x80, R2 ;  /* 0xffffff801a067824 */ /* 0x004fe200078e0202 */
[----:B0-----:R-:W-:Y:S06]  /*b830*/  @!P0 BRA `(.L_x_13011) ;  /* 0x0000004000d08947 */ /* 0x001fec0003800000 */
.L_x_13129:
[----:B------:R-:W-:Y:S05]  /*b840*/  BSYNC B0 ;  /* 0x0000000000007941 */ /* 0x000fea0003800000 */
.L_x_13010:
[----:B------:R-:W1:Y:S01]  /*b850*/  S2R R2, SR_TID.X ;  /* 0x0000000000027919 */ /* 0x000e620000002100 */
[----:B------:R-:W-:Y:S01]  /*b860*/  UMOV UR4, 0xffffffff ;  /* 0xffffffff00047882 */ /* 0x000fe20000000000 */
[----:B------:R-:W2:Y:S01]  /*b870*/  S2R R7, SR_TID.X ;  /* 0x0000000000077919 */ /* 0x000ea20000002100 */
[----:B-1----:R-:W-:Y:S02]  /*b880*/  LOP3.LUT R5, R2, 0x7f, RZ, 0xc0, !PT ;  /* 0x0000007f02057812 */ /* 0x002fe400078ec0ff */
[C---:B--2---:R-:W-:Y:S01]  /*b890*/  SHF.L.U32 R2, R7.reuse, 0x3, RZ ;  /* 0x0000000307027819 */ /* 0x044fe200000006ff */
        /* <DEDUP_REMOVED lines=13> */
[----:B------:R-:W-:Y:S02]  /*b970*/  IMAD R4, R4, 0x2, R22 ;  /* 0x0000000204047824 */ /* 0x000fe400078e0216 */
[----:B------:R-:W-:Y:S01]  /*b980*/  ISETP.LT.OR P1, PT, R6, 0x1, P0 ;  /* 0x000000010600780c */ /* 0x000fe20000721670 */
[----:B------:R-:W2:Y:S04]  /*b990*/  SHFL.IDX PT, R9, R23, 0x1, 0x181f ;  /* 0x00381f0017097f89 */ /* 0x000ea800000e0000 */
[----:B------:R-:W3:Y:S04]  /*b9a0*/  SHFL.IDX PT, R7, R24, 0x1, 0x181f ;  /* 0x00381f0018077f89 */ /* 0x000ee800000e0000 */
[----:B------:R-:W4:Y:S04]  /*b9b0*/  SHFL.IDX PT, R10, R23, 0x2, 0x181f ;  /* 0x00581f00170a7f89 */ /* 0x000f2800000e0000 */
[----:B------:R-:W5:Y:S01]  /*b9c0*/  SHFL.IDX PT, R8, R24, 0x2, 0x181f ;  /* 0x00581f0018087f89 */ /* 0x000f6200000e0000 */
[----:B-1----:R-:W-:-:S03]  /*b9d0*/  IADD3 R2, P2, R14, R5, RZ ;  /* 0x000000050e027210 */ /* 0x002fc60007f5e0ff */
[----:B------:R-:W-:Y:S02]  /*b9e0*/  SHFL.IDX PT, R14, R23, 0x6, 0x181f ;  /* 0x00d81f00170e7f89 */ /* 0x000fe400000e0000 */
[----:B0-----:R-:W-:-:S05]  /*b9f0*/  IMAD.X R3, RZ, RZ, R3, P2 ;  /* 0x000000ffff037224 */ /* 0x001fca00010e0603 */
[----:B------:R2:W-:Y:S01]  /*ba00*/  LDGSTS.E.BYPASS.LTC128B.128 [R4+0x400], desc[UR50][R2.64], !P1 ;  /* 0x0040000002047fae */ /* 0x0005e2000c901d72 */
[C---:B------:R-:W-:Y:S02]  /*ba10*/  ISETP.LT.OR P1, PT, R6.reuse, 0x11, P0 ;  /* 0x000000110600780c */ /* 0x040fe40000721670 */
[----:B--2---:R-:W-:Y:S02]  /*ba20*/  IADD3 R2, P2, R9, R5, RZ ;  /* 0x0000000509027210 */ /* 0x004fe40007f5e0ff */
[----:B------:R-:W0:Y:S03]  /*ba30*/  SHFL.IDX PT, R9, R23, 0x3, 0x181f ;  /* 0x00781f0017097f89 */ /* 0x000e2600000e0000 */
[----:B---3--:R-:W-:Y:S02]  /*ba40*/  IMAD.X R3, RZ, RZ, R7, P2 ;  /* 0x000000ffff037224 */ /* 0x008fe400010e0607 */
[----:B------:R-:W1:Y:S04]  /*ba50*/  SHFL.IDX PT, R7, R24, 0x3, 0x181f ;  /* 0x00781f0018077f89 */ /* 0x000e6800000e0000 */
[----:B------:R4:W-:Y:S01]  /*ba60*/  LDGSTS.E.BYPASS.LTC128B.128 [R4+0xc00], desc[UR50][R2.64], !P1 ;  /* 0x00c0000002047fae */ /* 0x0009e2000c901d72 */
[----:B------:R-:W-:-:S02]  /*ba70*/  ISETP.LT.OR P1, PT, R6, 0x21, P0 ;  /* 0x000000210600780c */ /* 0x000fc40000721670 */
[----:B----4-:R-:W-:Y:S02]  /*ba80*/  IADD3 R2, P2, R10, R5, RZ ;  /* 0x000000050a027210 */ /* 0x010fe40007f5e0ff */
[----:B------:R-:W2:Y:S03]  /*ba90*/  SHFL.IDX PT, R10, R23, 0x4, 0x181f ;  /* 0x00981f00170a7f89 */ /* 0x000ea600000e0000 */
[----:B-----5:R-:W-:Y:S02]  /*baa0*/  IMAD.X R3, RZ, RZ, R8, P2 ;  /* 0x000000ffff037224 */ /* 0x020fe400010e0608 */
[----:B------:R-:W3:Y:S04]  /*bab0*/  SHFL.IDX PT, R8, R24, 0x4, 0x181f ;  /* 0x00981f0018087f89 */ /* 0x000ee800000e0000 */
[----:B------:R0:W-:Y:S01]  /*bac0*/  LDGSTS.E.BYPASS.LTC128B.128 [R4+0x1400], desc[UR50][R2.64], !P1 ;  /* 0x0140000002047fae */ /* 0x0001e2000c901d72 */
[----:B------:R-:W-:-:S02]  /*bad0*/  ISETP.LT.OR P1, PT, R6, 0x31, P0 ;  /* 0x000000310600780c */ /* 0x000fc40000721670 */
[----:B0-----:R-:W-:Y:S02]  /*bae0*/  IADD3 R2, P2, R9, R5, RZ ;  /* 0x0000000509027210 */ /* 0x001fe40007f5e0ff */
[----:B------:R-:W0:Y:S02]  /*baf0*/  SHFL.IDX PT, R9, R23, 0x5, 0x181f ;  /* 0x00b81f0017097f89 */ /* 0x000e2400000e0000 */
[----:B-1----:R-:W-:Y:S02]  /*bb00*/  IADD3.X R3, RZ, R7, RZ, P2, !PT ;  /* 0x00000007ff037210 */ /* 0x002fe400017fe4ff */
[----:B------:R-:W1:Y:S05]  /*bb10*/  SHFL.IDX PT, R7, R24, 0x5, 0x181f ;  /* 0x00b81f0018077f89 */ /* 0x000e6a00000e0000 */
[----:B------:R2:W-:Y:S01]  /*bb20*/  LDGSTS.E.BYPASS.LTC128B.128 [R4+0x1c00], desc[UR50][R2.64], !P1 ;  /* 0x01c0000002047fae */ /* 0x0005e2000c901d72 */
[----:B------:R-:W-:-:S02]  /*bb30*/  ISETP.LT.OR P1, PT, R6, 0x41, P0 ;  /* 0x000000410600780c */ /* 0x000fc40000721670 */
[----:B--2---:R-:W-:-:S05]  /*bb40*/  IADD3 R2, P2, R10, R5, RZ ;  /* 0x000000050a027210 */ /* 0x004fca0007f5e0ff */
[----:B---3--:R-:W-:Y:S02]  /*bb50*/  IMAD.X R3, RZ, RZ, R8, P2 ;  /* 0x000000ffff037224 */ /* 0x008fe400010e0608 */
[----:B------:R-:W2:Y:S04]  /*bb60*/  SHFL.IDX PT, R8, R24, 0x6, 0x181f ;  /* 0x00d81f0018087f89 */ /* 0x000ea800000e0000 */
[----:B------:R0:W-:Y:S01]  /*bb70*/  LDGSTS.E.BYPASS.LTC128B.128 [R4+0x2400], desc[UR50][R2.64], !P1 ;  /* 0x0240000002047fae */ /* 0x0001e2000c901d72 */
[----:B------:R-:W-:-:S03]  /*bb80*/  ISETP.LT.OR P1, PT, R6, 0x51, P0 ;  /* 0x000000510600780c */ /* 0x000fc60000721670 */
[----:B------:R-:W3:Y:S01]  /*bb90*/  SHFL.IDX PT, R24, R24, 0x7, 0x181f ;  /* 0x00f81f0018187f89 */ /* 0x000ee200000e0000 */
[----:B0-----:R-:W-:-:S05]  /*bba0*/  IADD3 R2, P2, R9, R5, RZ ;  /* 0x0000000509027210 */ /* 0x001fca0007f5e0ff */
[----:B-1----:R-:W-:-:S05]  /*bbb0*/  IMAD.X R3, RZ, RZ, R7, P2 ;  /* 0x000000ffff037224 */ /* 0x002fca00010e0607 */
[----:B------:R0:W-:Y:S01]  /*bbc0*/  LDGSTS.E.BYPASS.LTC128B.128 [R4+0x2c00], desc[UR50][R2.64], !P1 ;  /* 0x02c0000002047fae */ /* 0x0001e2000c901d72 */
[----:B------:R-:W-:Y:S02]  /*bbd0*/  ISETP.LT.OR P1, PT, R6, 0x61, P0 ;  /* 0x000000610600780c */ /* 0x000fe40000721670 */
[----:B0-----:R-:W-:Y:S02]  /*bbe0*/  IADD3 R2, P2, R14, R5, RZ ;  /* 0x000000050e027210 */ /* 0x001fe40007f5e0ff */
[----:B------:R0:W1:Y:S03]  /*bbf0*/  SHFL.IDX PT, R14, R23, 0x7, 0x181f ;  /* 0x00f81f00170e7f89 */ /* 0x00006600000e0000 */
[----:B--2---:R-:W-:-:S06]  /*bc00*/  IMAD.X R3, RZ, RZ, R8, P2 ;  /* 0x000000ffff037224 */ /* 0x004fcc00010e0608 */
[----:B---3--:R0:W-:Y:S02]  /*bc10*/  LDGSTS.E.BYPASS.LTC128B.128 [R4+0x3400], desc[UR50][R2.64], !P1 ;  /* 0x0340000002047fae */ /* 0x0081e4000c901d72 */
.L_x_13147:
[----:B------:R-:W-:Y:S02]  /*bc20*/  ISETP.LT.OR P0, PT, R6, 0x71, P0 ;  /* 0x000000710600780c */ /* 0x000fe40000701670 */
[----:B01----:R-:W-:-:S05]  /*bc30*/  IADD3 R2, P1, R14, R5, RZ ;  /* 0x000000050e027210 */ /* 0x003fca0007f3e0ff */
[----:B------:R-:W-:-:S06]  /*bc40*/  IMAD.X R3, RZ, RZ, R24, P1 ;  /* 0x000000ffff037224 */ /* 0x000fcc00008e0618 */
[----:B------:R-:W-:Y:S01]  /*bc50*/  @!PT LDS RZ, [RZ] ;  /* 0x00000000fffff984 */ /* 0x000fe20000000800 */
[----:B------:R-:W-:Y:S01]  /*bc60*/  @!PT LDS RZ, [RZ] ;  /* 0x00000000fffff984 */ /* 0x000fe20000000800 */
[----:B------:R-:W-:Y:S01]  /*bc70*/  @!PT LDS RZ, [RZ] ;  /* 0x00000000fffff984 */ /* 0x000fe20000000800 */
[----:B------:R0:W-:Y:S01]  /*bc80*/  LDGSTS.E.BYPASS.LTC128B.128 [R4+0x3c00], desc[UR50][R2.64], !P0 ;  /* 0x03c0000002047fae */ /* 0x0001e2000c101d72 */
[----:B------:R-:W-:Y:S01]  /*bc90*/  PLOP3.LUT P0, PT, PT, PT, PT, 0x80, 0x0 ;  /* 0x000000000000781c */ /* 0x000fe20003f0f070 */
[----:B------:R-:W-:-:S12]  /*bca0*/  NOP ;  /* 0x0000000000007918 */ /* 0x000fd80000000000 */
.L_x_13013:
        /* <DEDUP_REMOVED lines=11> */
.L_x_13014:
[----:B------:R-:W-:Y:S01]  /*bd60*/  VIADD R25, R25, 0x1 ;  /* 0x0000000119197836 */ /* 0x000fe20000000000 */
[----:B------:R0:W-:Y:S04]  /*bd70*/  SYNCS.ARRIVE.TRANS64.A1T0 RZ, [R0+URZ+0x16850], RZ ;  /* 0x016850ff00ff79a7 */ /* 0x0001e8000810003f */
[----:B------:R-:W-:-:S04]  /*bd80*/  ISETP.NE.AND P0, PT, R25, 0x2, PT ;  /* 0x000000021900780c */ /* 0x000fc80003f05270 */
[----:B0-----:R-:W-:Y:S02]  /*bd90*/  SEL R0, RZ, 0x1, P0 ;  /* 0x00000001ff007807 */ /* 0x001fe40000000000 */
[----:B------:R-:W-:Y:S02]  /*bda0*/  SEL R25, R25, RZ, P0 ;  /* 0x000000ff19197207 */ /* 0x000fe40000000000 */
[----:B------:R-:W-:-:S07]  /*bdb0*/  LOP3.LUT R27, R27, R0, RZ, 0x3c, !PT ;  /* 0x000000001b1b7212 */ /* 0x000fce00078e3cff */
.L_x_12973:
[----:B------:R-:W-:Y:S05]  /*bdc0*/  BSYNC B7 ;  /* 0x0000000000077941 */ /* 0x000fea0003800000 */
.L_x_12971:
[----:B------:R-:W2:Y:S02]  /*bdd0*/  LDL R0, [R1+0x8] ;  /* 0x0000080001007983 */ /* 0x000ea40000100800 */
[----:B--2---:R-:W-:-:S13]  /*bde0*/  LOP3.LUT P0, RZ, R0, 0x10, RZ, 0xc0, !PT ;  /* 0x0000001000ff7812 */ /* 0x004fda000780c0ff */
        /* <DEDUP_REMOVED lines=10> */
.L_x_13015:
[----:B------:R-:W0:Y:S01]  /*be90*/  S2R R0, SR_TID.X ;  /* 0x0000000000007919 */ /* 0x000e220000002100 */
[----:B------:R-:W-:Y:S01]  /*bea0*/  UMOV UR4, 0xffffffff ;  /* 0xffffffff00047882 */ /* 0x000fe20000000000 */
[----:B0-----:R-:W-:-:S04]  /*beb0*/  LOP3.LUT R8, R0, 0x1f, RZ, 0xc0, !PT ;  /* 0x0000001f00087812 */ /* 0x001fc800078ec0ff */
[----:B------:R-:W-:Y:S01]  /*bec0*/  ISETP.NE.AND P0, PT, R8, 0x1f, PT ;  /* 0x0000001f0800780c */ /* 0x000fe20003f05270 */
[----:B------:R-:W-:-:S12]  /*bed0*/  BRA.DIV UR4, `(.L_x_13017) ;  /* 0x0000004604847947 */ /* 0x000fd8000b800000 */
[----:B------:R-:W-:Y:S01]  /*bee0*/  IADD3 R5, R19, R8, RZ ;  /* 0x0000000813057210 */ /* 0x000fe20007ffe0ff */
        /* <DEDUP_REMOVED lines=30> */
.L_x_13157:
[----:B------:R-:W-:Y:S02]  /*c0d0*/  ULDC UR4, c[0x0][0xc38] ;  /* 0x00030e0000047ab9 */ /* 0x000fe40000000800 */
[----:B------:R-:W-:-:S05]  /*c0e0*/  MOV R7, UR4 ;  /* 0x0000000400077c02 */ /* 0x000fca0008000f00 */
[----:B-1----:R-:W-:-:S04]  /*c0f0*/  IMAD R14, R14, R7, RZ ;  /* 0x000000070e0e7224 */ /* 0x002fc800078e02ff */
[----:B------:R-:W-:-:S05]  /*c100*/  IMAD.IADD R9, R4, 0x1, R14 ;  /* 0x0000000104097824 */ /* 0x000fca00078e020e */
[----:B------:R-:W-:-:S13]  /*c110*/  ISETP.GT.AND P6, PT, R9, R0, PT ;  /* 0x000000000900720c */ /* 0x000fda0003fc4270 */
[----:B------:R-:W-:Y:S05]  /*c120*/  @P6 BRA `(.L_x_13018) ;  /* 0x00000000009c6947 */ /* 0x000fea0003800000 */
.L_x_13023:
        /* <DEDUP_REMOVED lines=14> */
.L_x_13021:
[----:B------:R-:W-:Y:S05]  /*c210*/  BSYNC B0 ;  /* 0x0000000000007941 */ /* 0x000fea0003800000 */
.L_x_13020:
[----:B------:R-:W-:-:S03]  /*c220*/  UMOV UR4, 0xffffffff ;  /* 0xffffffff00047882 */ /* 0x000fc60000000000 */
[----:B------:R-:W-:Y:S05]  /*c230*/  BRA.DIV UR4, `(.L_x_13022) ;  /* 0x0000004604d07947 */ /* 0x000fea000b800000 */
[----:B-----5:R-:W1:Y:S02]  /*c240*/  SHFL.UP PT, R14, R5, 0x1, RZ ;  /* 0x04200000050e7989 */ /* 0x020e6400000e00ff */
        /* <DEDUP_REMOVED lines=14> */
[----:B------:R0:W1:Y:S02]  /*c330*/  SHFL.IDX PT, R14, R2, 0x1f, 0x1f ;  /* 0x03e01f00020e7f89 */ /* 0x00006400000e0000 */
.L_x_13165:
[----:B------:R-:W-:Y:S02]  /*c340*/  ULDC UR4, c[0x0][0xc38] ;  /* 0x00030e0000047ab9 */ /* 0x000fe40000000800 */
[----:B------:R-:W-:-:S04]  /*c350*/  IMAD.U32 R7, RZ, RZ, UR4 ;  /* 0x00000004ff077e24 */ /* 0x000fc8000f8e00ff */
[----:B-1----:R-:W-:-:S04]  /*c360*/  IMAD R14, R14, R7, RZ ;  /* 0x000000070e0e7224 */ /* 0x002fc800078e02ff */
[----:B------:R-:W-:-:S05]  /*c370*/  IMAD.IADD R9, R14, 0x1, R9 ;  /* 0x000000010e097824 */ /* 0x000fca00078e0209 */
[----:B------:R-:W-:-:S13]  /*c380*/  ISETP.GT.AND P6, PT, R9, R0, PT ;  /* 0x000000000900720c */ /* 0x000fda0003fc4270 */
[----:B------:R-:W-:Y:S05]  /*c390*/  @!P6 BRA `(.L_x_13023) ;  /* 0xfffffffc0064e947 */ /* 0x000fea000383ffff */
.L_x_13018:
        /* <DEDUP_REMOVED lines=8> */
.L_x_13169:
[----:B------:R-:W-:Y:S01]  /*c420*/  ISETP.NE.AND P0, PT, R3, RZ, PT ;  /* 0x000000ff0300720c */ /* 0x000fe20003f05270 */
[----:B------:R-:W-:-:S12]  /*c430*/  IMAD.MOV.U32 R14, RZ, RZ, RZ ;  /* 0x000000ffff0e7224 */ /* 0x000fd800078e00ff */
[----:B------:R-:W-:Y:S05]  /*c440*/  @!P0 BRA `(.L_x_13025) ;  /* 0x0000000000108947 */ /* 0x000fea0003800000 */
[----:B------:R-:W-:Y:S01]  /*c450*/  UMOV UR4, 0xffffffff ;  /* 0xffffffff00047882 */ /* 0x000fe20000000000 */
[----:B------:R-:W-:Y:S02]  /*c460*/  VIADD R12, R4, 0xffffffff ;  /* 0xffffffff040c7836 */ /* 0x000fe40000000000 */
[----:B------:R-:W-:Y:S05]  /*c470*/  BRA.DIV UR4, `(.L_x_13026) ;  /* 0x0000004a04447947 */ /* 0x000fea000b800000 */
[----:B------:R3:W4:Y:S02]  /*c480*/  SHFL.IDX PT, R14, R2, R12, 0x1f ;  /* 0x00001f0c020e7589 */ /* 0x00072400000e0000 */
.L_x_13025:
[----:B--2---:R-:W-:Y:S01]  /*c490*/  IABS R6, R5 ;  /* 0x0000000500067213 */ /* 0x004fe20000000000 */
[----:B----4-:R-:W-:Y:S02]  /*c4a0*/  IMAD R16, R14, R7, R16 ;  /* 0x000000070e107224 */ /* 0x010fe400078e0210 */
[----:B------:R-:W-:Y:S01]  /*c4b0*/  IMAD.IADD R19, R4, 0x1, R19 ;  /* 0x0000000104137824 */ /* 0x000fe200078e0213 */
[----:B------:R-:W2:Y:S01]  /*c4c0*/  I2F.RP R8, R6 ;  /* 0x0000000600087306 */ /* 0x000ea20000209400 */
[----:B------:R-:W-:-:S07]  /*c4d0*/  IMAD.IADD R0, R0, 0x1, -R16 ;  /* 0x0000000100007824 */ /* 0x000fce00078e0a10 */
[----:B--2---:R-:W0:Y:S02]  /*c4e0*/  MUFU.RCP R8, R8 ;  /* 0x0000000800087308 */ /* 0x004e240000001000 */
[----:B0--3--:R-:W-:-:S06]  /*c4f0*/  VIADD R2, R8, 0xffffffe ;  /* 0x0ffffffe08027836 */ /* 0x009fcc0000000000 */
[----:B------:R0:W2:Y:S02]  /*c500*/  F2I.FTZ.U32.TRUNC.NTZ R3, R2 ;  /* 0x0000000200037305 */ /* 0x0000a4000021f000 */
[----:B0-----:R-:W-:Y:S01]  /*c510*/  IMAD.MOV.U32 R2, RZ, RZ, RZ ;  /* 0x000000ffff027224 */ /* 0x001fe200078e00ff */
[----:B--2---:R-:W-:-:S05]  /*c520*/  IADD3 R7, RZ, -R3, RZ ;  /* 0x80000003ff077210 */ /* 0x004fca0007ffe0ff */
[----:B------:R-:W-:-:S04]  /*c530*/  IMAD R7, R7, R6, RZ ;  /* 0x0000000607077224 */ /* 0x000fc800078e02ff */
[----:B------:R-:W-:Y:S01]  /*c540*/  IMAD.HI.U32 R3, R3, R7, R2 ;  /* 0x0000000703037227 */ /* 0x000fe200078e0002 */
[----:B------:R-:W-:Y:S02]  /*c550*/  IABS R7, R5 ;  /* 0x0000000500077213 */ /* 0x000fe40000000000 */
[----:B------:R-:W-:-:S03]  /*c560*/  IABS R2, R0 ;  /* 0x0000000000027213 */ /* 0x000fc60000000000 */
[----:B------:R-:W-:Y:S02]  /*c570*/  IMAD.MOV R7, RZ, RZ, -R7 ;  /* 0x000000ffff077224 */ /* 0x000fe400078e0a07 */
        /* <DEDUP_REMOVED lines=11> */
[----:B------:R-:W-:-:S04]  /*c630*/  @!P1 LOP3.LUT R3, RZ, R5, RZ, 0x33, !PT ;  /* 0x00000005ff039212 */ /* 0x000fc800078e33ff */
[----:B------:R-:W-:Y:S01]  /*c640*/  IADD3 R17, -R3, RZ, RZ ;  /* 0x000000ff03117210 */ /* 0x000fe20007ffe1ff */
[----:B------:R-:W-:-:S04]  /*c650*/  IMAD.MOV.U32 R18, RZ, RZ, R3 ;  /* 0x000000ffff127224 */ /* 0x000fc800078e0003 */
[----:B------:R-:W-:Y:S01]  /*c660*/  IMAD R17, R5, R17, R0 ;  /* 0x0000001105117224 */ /* 0x000fe200078e0200 */
[----:B------:R-:W-:Y:S06]  /*c670*/  BRA `(.L_x_13027) ;  /* 0x00000000001c7947 */ /* 0x000fec0003800000 */
.L_x_13019:
[----:B------:R-:W-:Y:S01]  /*c680*/  UMOV UR4, URZ ;  /* 0x0000003f00047c82 */ /* 0x000fe20008000000 */
[----:B------:R-:W-:Y:S01]  /*c690*/  UMOV UR5, URZ ;  /* 0x0000003f00057c82 */ /* 0x000fe20008000000 */
[----:B------:R-:W-:Y:S01]  /*c6a0*/  ULDC UR6, c[0x0][0xc3c] ;  /* 0x00030f0000067ab9 */ /* 0x000fe20000000800 */
[----:B------:R-:W-:Y:S02]  /*c6b0*/  IMAD.MOV.U32 R16, RZ, RZ, R0 ;  /* 0x000000ffff107224 */ /* 0x000fe400078e0000 */
[----:B------:R-:W-:Y:S02]  /*c6c0*/  IMAD.U32 R17, RZ, RZ, UR4 ;  /* 0x00000004ff117e24 */ /* 0x000fe4000f8e00ff */
[----:B------:R-:W-:Y:S02]  /*c6d0*/  IMAD.U32 R18, RZ, RZ, UR5 ;  /* 0x00000005ff127e24 */ /* 0x000fe4000f8e00ff */
[----:B------:R-:W-:-:S07]  /*c6e0*/  IMAD.U32 R19, RZ, RZ, UR6 ;  /* 0x00000006ff137e24 */ /* 0x000fce000f8e00ff */
.L_x_13027:
        /* <DEDUP_REMOVED lines=10> */
.L_x_13016:
[----:B------:R-:W-:Y:S02]  /*c790*/  ULDC UR4, c[0x0][0xc3c] ;  /* 0x00030f0000047ab9 */ /* 0x000fe40000000800 */
[----:B---3--:R-:W-:-:S13]  /*c7a0*/  ISETP.GE.AND P0, PT, R19, UR4, PT ;  /* 0x0000000413007c0c */ /* 0x008fda000bf06270 */
[----:B------:R-:W-:Y:S05]  /*c7b0*/  @!P0 BRA `(.L_x_13028) ;  /* 0xffffffb400d08947 */ /* 0x000fea000383ffff */
[----:B------:R-:W-:Y:S05]  /*c7c0*/  BSYNC B8 ;  /* 0x0000000000087941 */ /* 0x000fea0003800000 */
.L_x_12967:
[----:B0-----:R-:W3:Y:S01]  /*c7d0*/  LDL.LU R0, [R1+0x38] ;  /* 0x0000380001007983 */ /* 0x001ee20000300800 */
[----:B------:R-:W-:Y:S01]  /*c7e0*/  BSSY B0, `(.L_x_13029) ;  /* 0x000000b000007945 */ /* 0x000fe20003800000 */
[----:B------:R-:W0:Y:S01]  /*c7f0*/  S2R R5, SR_CgaCtaId ;  /* 0x0000000000057919 */ /* 0x000e220000008800 */
[----:B---3--:R-:W-:-:S05]  /*c800*/  VIADD R0, R0, 0x1 ;  /* 0x0000000100007836 */ /* 0x008fca0000000000 */
[----:B------:R-:W-:-:S04]  /*c810*/  LEA.HI R2, R0, R0, RZ, 0x1 ;  /* 0x0000000000027211 */ /* 0x000fc800078f08ff */
[----:B------:R-:W-:Y:S02]  /*c820*/  LOP3.LUT R3, R2, 0xfffffffe, RZ, 0xc0, !PT ;  /* 0xfffffffe02037812 */ /* 0x000fe400078ec0ff */
[----:B------:R-:W-:Y:S02]  /*c830*/  MOV R2, 0x400 ;  /* 0x0000040000027802 */ /* 0x000fe40000000f00 */
[----:B------:R-:W-:Y:S02]  /*c840*/  IADD3 R0, R0, -R3, RZ ;  /* 0x8000000300007210 */ /* 0x000fe40007ffe0ff */
[----:B0-----:R-:W-:Y:S02]  /*c850*/  LEA R5, R5, R2, 0x18 ;  /* 0x0000000205057211 */ /* 0x001fe400078ec0ff */
[----:B------:R-:W-:-:S04]  /*c860*/  SHF.L.U32 R0, R0, 0x1f, RZ ;  /* 0x0000001f00007819 */ /* 0x000fc800000006ff */
[----:B------:R-:W0:Y:S02]  /*c870*/  SYNCS.PHASECHK.TRANS64.TRYWAIT P0, [R5+URZ+0x16820], R0 ;  /* 0x01682000050075a7 */ /* 0x000e24000800017f */
[----:B0-----:R-:W-:Y:S05]  /*c880*/  @!P0 BRA `(.L_x_13030) ;  /* 0x0000004400648947 */ /* 0x001fea0003800000 */
.L_x_13172:
[----:B------:R-:W-:Y:S05]  /*c890*/  BSYNC B0 ;  /* 0x0000000000007941 */ /* 0x000fea0003800000 */
.L_x_13029:
[----:B------:R-:W-:-:S03]  /*c8a0*/  UMOV UR4, 0xffffffff ;  /* 0xffffffff00047882 */ /* 0x000fc60000000000 */
[----:B------:R-:W-:Y:S05]  /*c8b0*/  BRA.DIV UR4, `(.L_x_13031) ;  /* 0x00000046046c7947 */ /* 0x000fea000b800000 */
[----:B0-----:R-:W0:Y:S02]  /*c8c0*/  S2R R0, SR_TID.X ;  /* 0x0000000000007919 */ /* 0x001e240000002100 */
[----:B0-----:R-:W-:-:S04]  /*c8d0*/  SHF.R.U32.HI R0, RZ, 0x5, R0 ;  /* 0x00000005ff007819 */ /* 0x001fc80000011600 */
[----:B------:R-:W-:-:S05]  /*c8e0*/  LOP3.LUT R0, R0, 0x3, RZ, 0xc0, !PT ;  /* 0x0000000300007812 */ /* 0x000fca00078ec0ff */
[----:B------:R0:W3:Y:S02]  /*c8f0*/  SHFL.IDX PT, R14, R0, RZ, 0x1f ;  /* 0x00001fff000e7589 */ /* 0x0000e400000e0000 */
.L_x_13175:
[----:B---3--:R-:W-:Y:S01]  /*c900*/  ISETP.NE.AND P0, PT, R14, RZ, PT ;  /* 0x000000ff0e00720c */ /* 0x008fe20003f05270 */
[----:B------:R-:W-:-:S12]  /*c910*/  BSSY B0, `(.L_x_13032) ;  /* 0x0000024000007945 */ /* 0x000fd80003800000 */
[----:B------:R-:W-:Y:S05]  /*c920*/  @P0 BRA `(.L_x_13033) ;  /* 0x0000000000880947 */ /* 0x000fea0003800000 */
[----:B------:R-:W-:-:S03]  /*c930*/  UMOV UR4, 0xffffffff ;  /* 0xffffffff00047882 */ /* 0x000fc60000000000 */
[----:B------:R-:W-:Y:S05]  /*c940*/  BRA.DIV UR4, `(.L_x_13034) ;  /* 0x00000046047c7947 */ /* 0x000fea000b800000 */
[----:B------:R-:W-:-:S13]  /*c950*/  ELECT P6, URZ, PT ;  /* 0x00000000003f782f */ /* 0x000fda00038c0000 */
.L_x_13178:
[----:B------:R-:W-:Y:S05]  /*c960*/  @!P6 BRA `(.L_x_13033) ;  /* 0x000000000078e947 */ /* 0x000fea0003800000 */
[----:B------:R-:W-:-:S06]  /*c970*/  ULOP3.LUT UR4, UR37, 0x2, URZ, 0xfc, !UPT ;  /* 0x0000000225047892 */ /* 0x000fcc000f8efc3f */
[----:B0-----:R-:W-:-:S05]  /*c980*/  IMAD.U32 R0, RZ, RZ, UR4 ;  /* 0x00000004ff007e24 */ /* 0x001fca000f8e00ff */
[----:B------:R-:W-:-:S13]  /*c990*/  ISETP.NE.AND P0, PT, R0, 0x3, PT ;  /* 0x000000030000780c */ /* 0x000fda0003f05270 */
[----:B------:R-:W-:Y:S05]  /*c9a0*/  @!P0 BRA `(.L_x_13035) ;  /* 0x0000000000048947 */ /* 0x000fea0003800000 */
[----:B------:R-:W-:Y:S01]  /*c9b0*/  BPT.TRAP 0x1 ;  /* 0x000000040000795c */ /* 0x000fe20000300000 */
.L_x_13035:
[----:B------:R-:W-:Y:S01]  /*c9c0*/  IMAD R3, R25, 0x8, R5 ;  /* 0x0000000819037824 */ /* 0x000fe200078e0205 */
[----:B------:R-:W-:Y:S01]  /*c9d0*/  SHF.L.U32 R2, R27, 0x1f, RZ ;  /* 0x0000001f1b027819 */ /* 0x000fe200000006ff */
[----:B------:R-:W-:-:S03]  /*c9e0*/  VIADD R25, R25, 0x1 ;  /* 0x0000000119197836 */ /* 0x000fc60000000000 */
[----:B------:R-:W0:Y:S02]  /*c9f0*/  SYNCS.PHASECHK.TRANS64.TRYWAIT P1, [R3+URZ+0x16840], R2 ;  /* 0x01684002030075a7 */ /* 0x000e24000802017f */
[----:B------:R-:W-:-:S04]  /*ca00*/  ISETP.NE.AND P2, PT, R25, 0x2, PT ;  /* 0x000000021900780c */ /* 0x000fc80003f45270 */
[----:B------:R-:W-:Y:S01]  /*ca10*/  SEL R0, RZ, 0x1, P2 ;  /* 0x00000001ff007807 */ /* 0x000fe20001000000 */
[----:B0-----:R-:W-:Y:S08]  /*ca20*/  @!P1 BRA `(.L_x_13036) ;  /* 0x0000004400649947 */ /* 0x001ff00003800000 */
.L_x_13179:
[----:B------:R-:W-:Y:S02]  /*ca30*/  SEL R25, R25, RZ, P2 ;  /* 0x000000ff19197207 */ /* 0x000fe40001000000 */
[----:B------:R-:W-:Y:S01]  /*ca40*/  LOP3.LUT R0, R27, R0, RZ, 0x3c, !PT ;  /* 0x000000001b007212 */ /* 0x000fe200078e3cff */
[----:B------:R-:W-:Y:S06]  /*ca50*/  @!P0 BRA `(.L_x_13037) ;  /* 0x0000000000048947 */ /* 0x000fec0003800000 */
[----:B------:R-:W-:Y:S01]  /*ca60*/  BPT.TRAP 0x1 ;  /* 0x000000040000795c */ /* 0x000fe20000300000 */
.L_x_13037:
[----:B------:R-:W-:Y:S01]  /*ca70*/  IMAD R25, R25, 0x8, R5 ;  /* 0x0000000819197824 */ /* 0x000fe200078e0205 */
[----:B------:R-:W-:-:S04]  /*ca80*/  SHF.L.U32 R0, R0, 0x1f, RZ ;  /* 0x0000001f00007819 */ /* 0x000fc800000006ff */
[----:B------:R-:W3:Y:S02]  /*ca90*/  SYNCS.PHASECHK.TRANS64.TRYWAIT P1, [R25+URZ+0x16840], R0 ;  /* 0x01684000190075a7 */ /* 0x000ee4000802017f */
[----:B---3--:R-:W-:Y:S05]  /*caa0*/  @!P1 BRA `(.L_x_13038) ;  /* 0x0000004400589947 */ /* 0x008fea0003800000 */
.L_x_13180:
[----:B------:R-:W-:Y:S05]  /*cab0*/  @!P0 BRA `(.L_x_13039) ;  /* 0x0000000000048947 */ /* 0x000fea0003800000 */
[----:B------:R-:W-:Y:S01]  /*cac0*/  BPT.TRAP 0x1 ;  /* 0x000000040000795c */ /* 0x000fe20000300000 */
.L_x_13039:
[----:B------:R-:W4:Y:S02]  /*cad0*/  SYNCS.PHASECHK.TRANS64.TRYWAIT P1, [R3+URZ+0x16860], R2 ;  /* 0x01686002030075a7 */ /* 0x000f24000802017f */
[----:B----4-:R-:W-:Y:S05]  /*cae0*/  @!P1 BRA `(.L_x_13040) ;  /* 0x00000044005c9947 */ /* 0x010fea0003800000 */
.L_x_13181:
[----:B------:R-:W-:Y:S05]  /*caf0*/  @!P0 BRA `(.L_x_13041) ;  /* 0x0000000000048947 */ /* 0x000fea0003800000 */
[----:B------:R-:W-:Y:S01]  /*cb00*/  BPT.TRAP 0x1 ;  /* 0x000000040000795c */ /* 0x000fe20000300000 */
.L_x_13041:
[----:B------:R0:W0:Y:S02]  /*cb10*/  SYNCS.PHASECHK.TRANS64.TRYWAIT P0, [R25+URZ+0x16860], R0 ;  /* 0x01686000190075a7 */ /* 0x000024000800017f */
[----:B0-----:R-:W-:Y:S05]  /*cb20*/  @!P0 NANOSLEEP.SYNCS 0x989680 ;  /* 0x009896800000895d */ /* 0x001fea0003900000 */
[----:B------:R-:W0:Y:S02]  /*cb30*/  @!P0 SYNCS.PHASECHK.TRANS64 P0, [R25+URZ+0x16860], R0 ;  /* 0x01686000190085a7 */ /* 0x000e24000800007f */
[----:B0-----:R-:W-:Y:S05]  /*cb40*/  @!P0 BRA `(.L_x_13041) ;  /* 0xfffffffc00f08947 */ /* 0x001fea000383ffff */
.L_x_13033:
[----:B------:R-:W-:Y:S05]  /*cb50*/  BSYNC B0 ;  /* 0x0000000000007941 */ /* 0x000fea0003800000 */
.L_x_13032:
[----:B------:R-:W-:Y:S05]  /*cb60*/  EXIT ;  /* 0x000000000000794d */ /* 0x000fea0003800000 */
.L_x_12927:
[----:B0-----:R-:W-:-:S04]  /*cb70*/  IMAD.U32 R3, RZ, RZ, UR49 ;  /* 0x00000031ff037e24 */ /* 0x001fc8000f8e00ff */
[----:B------:R0:W1:Y:S03]  /*cb80*/  SYNCS.PHASECHK.TRANS64.TRYWAIT P1, [R3+URZ+0x16800], R0 ;  /* 0x01680000030075a7 */ /* 0x000066000802017f */
[----:B-1----:R-:W-:Y:S05]  /*cb90*/  @!P1 NANOSLEEP.SYNCS 0x989680 ;  /* 0x009896800000995d */ /* 0x002fea0003900000 */
[----:B------:R-:W1:Y:S02]  /*cba0*/  @!P1 SYNCS.PHASECHK.TRANS64 P1, [R3+URZ+0x16800], R0 ;  /* 0x01680000030095a7 */ /* 0x000e64000802007f */
[----:B-1----:R-:W-:Y:S05]  /*cbb0*/  @!P1 BRA `(.L_x_12927) ;  /* 0xfffffffc00ec9947 */ /* 0x002fea000383ffff */
[----:B------:R-:W-:Y:S05]  /*cbc0*/  BRA `(.L_x_13042) ;  /* 0xffffff4800307947 */ /* 0x000fea000383ffff */
.L_x_12931:
[----:B-1----:R1:W2:Y:S02]  /*cbd0*/  SYNCS.PHASECHK.TRANS64.TRYWAIT P1, [R4+URZ+0x16830], R3 ;  /* 0x01683003040075a7 */ /* 0x0022a4000802017f */
[----:B--2---:R-:W-:Y:S05]  /*cbe0*/  @!P1 NANOSLEEP.SYNCS 0x989680 ;  /* 0x009896800000995d */ /* 0x004fea0003900000 */
[----:B------:R-:W2:Y:S02]  /*cbf0*/  @!P1 SYNCS.PHASECHK.TRANS64 P1, [R4+URZ+0x16830], R3 ;  /* 0x01683003040095a7 */ /* 0x000ea4000802007f */
[----:B--2---:R-:W-:Y:S05]  /*cc00*/  @!P1 BRA `(.L_x_12931) ;  /* 0xfffffffc00f09947 */ /* 0x004fea000383ffff */
[----:B------:R-:W-:Y:S05]  /*cc10*/  BRA `(.L_x_12930) ;  /* 0xffffff4800507947 */ /* 0x000fea000383ffff */
.L_x_12937:
[----:B-1----:R-:W-:-:S04]  /*cc20*/  IMAD.U32 R3, RZ, RZ, UR6 ;  /* 0x00000006ff037e24 */ /* 0x002fc8000f8e00ff */
[----:B------:R1:W2:Y:S03]  /*cc30*/  SYNCS.PHASECHK.TRANS64.TRYWAIT P1, [R3+URZ+0x16830], R0 ;  /* 0x01683000030075a7 */ /* 0x0002a6000802017f */
[----:B--2---:R-:W-:Y:S05]  /*cc40*/  @!P1 NANOSLEEP.SYNCS 0x989680 ;  /* 0x009896800000995d */ /* 0x004fea0003900000 */
[----:B------:R-:W2:Y:S02]  /*cc50*/  @!P1 SYNCS.PHASECHK.TRANS64 P1, [R3+URZ+0x16830], R0 ;  /* 0x01683000030095a7 */ /* 0x000ea4000802007f */
[----:B--2---:R-:W-:Y:S05]  /*cc60*/  @!P1 BRA `(.L_x_12937) ;  /* 0xfffffffc00ec9947 */ /* 0x004fea000383ffff */
[----:B------:R-:W-:Y:S05]  /*cc70*/  BRA `(.L_x_12934) ;  /* 0xffffff6800787947 */ /* 0x000fea000383ffff */
.L_x_12941:
[----:B-1----:R-:W-:-:S04]  /*cc80*/  MOV R3, UR6 ;  /* 0x0000000600037c02 */ /* 0x002fc80008000f00 */
[----:B------:R1:W2:Y:S03]  /*cc90*/  SYNCS.PHASECHK.TRANS64.TRYWAIT P1, [R3+URZ+0x16850], R0 ;  /* 0x01685000030075a7 */ /* 0x0002a6000802017f */
[----:B--2---:R-:W-:Y:S05]  /*cca0*/  @!P1 NANOSLEEP.SYNCS 0x989680 ;  /* 0x009896800000995d */ /* 0x004fea0003900000 */
[----:B------:R-:W2:Y:S02]  /*ccb0*/  @!P1 SYNCS.PHASECHK.TRANS64 P1, [R3+URZ+0x16850], R0 ;  /* 0x01685000030095a7 */ /* 0x000ea4000802007f */
[----:B--2---:R-:W-:Y:S05]  /*ccc0*/  @!P1 BRA `(.L_x_12941) ;  /* 0xfffffffc00ec9947 */ /* 0x004fea000383ffff */
[----:B------:R-:W-:Y:S05]  /*ccd0*/  BRA `(.L_x_12938) ;  /* 0xffffff6c00007947 */ /* 0x000fea000383ffff */
.L_x_12948:
[----:B-1----:R-:W-:-:S04]  /*cce0*/  IMAD.U32 R11, RZ, RZ, UR5 ;  /* 0x00000005ff0b7e24 */ /* 0x002fc8000f8e00ff */
[----:B------:R1:W2:Y:S03]  /*ccf0*/  SYNCS.PHASECHK.TRANS64.TRYWAIT P1, [R11+URZ+0x16850], R4 ;  /* 0x016850040b0075a7 */ /* 0x0002a6000802017f */
[----:B--2---:R-:W-:Y:S05]  /*cd00*/  @!P1 NANOSLEEP.SYNCS 0x989680 ;  /* 0x009896800000995d */ /* 0x004fea0003900000 */
[----:B------:R-:W2:Y:S02]  /*cd10*/  @!P1 SYNCS.PHASECHK.TRANS64 P1, [R11+URZ+0x16850], R4 ;  /* 0x016850040b0095a7 */ /* 0x000ea4000802007f */
[----:B--2---:R-:W-:Y:S05]  /*cd20*/  @!P1 BRA `(.L_x_12948) ;  /* 0xfffffffc00ec9947 */ /* 0x004fea000383ffff */
[----:B------:R-:W-:Y:S05]  /*cd30*/  BRA `(.L_x_12947) ;  /* 0xffffff8400887947 */ /* 0x000fea000383ffff */
.L_x_12979:
        /* <DEDUP_REMOVED lines=11> */
.L_x_13044:
[----:B------:R-:W-:Y:S05]  /*cdf0*/  BSYNC B0 ;  /* 0x0000000000007941 */ /* 0x000fea0003800000 */
.L_x_13043:
[----:B------:R-:W-:Y:S05]  /*ce00*/  BRA `(.L_x_13045) ;  /* 0xffffffbc007c7947 */ /* 0x000fea000383ffff */
.L_x_12982:
[----:B0-----:R0:W2:Y:S02]  /*ce10*/  SYNCS.PHASECHK.TRANS64.TRYWAIT P0, [R3+URZ+0x16840], R4 ;  /* 0x01684004030075a7 */ /* 0x0010a4000800017f */
[----:B--2---:R-:W-:Y:S05]  /*ce20*/  @!P0 NANOSLEEP.SYNCS 0x989680 ;  /* 0x009896800000895d */ /* 0x004fea0003900000 */
[----:B------:R-:W2:Y:S02]  /*ce30*/  @!P0 SYNCS.PHASECHK.TRANS64 P0, [R3+URZ+0x16840], R4 ;  /* 0x01684004030085a7 */ /* 0x000ea4000800007f */
[----:B--2---:R-:W-:Y:S05]  /*ce40*/  @!P0 BRA `(.L_x_12982) ;  /* 0xfffffffc00f08947 */ /* 0x004fea000383ffff */
[----:B------:R-:W-:Y:S05]  /*ce50*/  BRA `(.L_x_13046) ;  /* 0xffffffbc00dc7947 */ /* 0x000fea000383ffff */
.L_x_12983:
        /* <DEDUP_REMOVED lines=8> */
.L_x_13048:
[----:B------:R-:W-:Y:S05]  /*cee0*/  BSYNC B0 ;  /* 0x0000000000007941 */ /* 0x000fea0003800000 */
.L_x_13047:
        /* <DEDUP_REMOVED lines=9> */
.L_x_13049:
[----:B------:R-:W-:Y:S02]  /*cf80*/  IMAD.MOV.U32 R13, RZ, RZ, R2 ;  /* 0x000000ffff0d7224 */ /* 0x000fe400078e0002 */
[----:B------:R-:W-:Y:S02]  /*cf90*/  IMAD.MOV.U32 R12, RZ, RZ, 0x1 ;  /* 0x00000001ff0c7424 */ /* 0x000fe400078e00ff */
[----:B------:R-:W-:-:S07]  /*cfa0*/  IMAD.MOV.U32 R7, RZ, RZ, R14 ;  /* 0x000000ffff077224 */ /* 0x000fce00078e000e */
[----:B------:R-:W-:Y:S05]  /*cfb0*/  WARPSYNC.COLLECTIVE R15, `(.L_x_13050) ;  /* 0x000000000f087348 */ /* 0x000fea0003c00000 */
[----:B------:R0:W1:Y:S02]  /*cfc0*/  SHFL.IDX P6, R14, R13, R12, R11 ;  /* 0x0000000c0d0e7389 */ /* 0x00006400000c000b */
[----:B01----:R-:W-:Y:S01]  /*cfd0*/  ENDCOLLECTIVE ;  /* 0x000000000000791b */ /* 0x003fe20003800000 */
.L_x_13050:
[----:B------:R-:W-:-:S05]  /*cfe0*/  @P0 LEA R7, P1, R28, R7, 0x1 ;  /* 0x000000071c070211 */ /* 0x000fca00078208ff */
[----:B------:R-:W-:Y:S01]  /*cff0*/  @P0 IMAD.X R6, RZ, RZ, R6, P1 ;  /* 0x000000ffff060224 */ /* 0x000fe200008e0606 */
[----:B------:R-:W-:-:S04]  /*d000*/  ISETP.GE.AND P1, PT, R4, 0x11, PT ;  /* 0x000000110400780c */ /* 0x000fc80003f26270 */
[----:B------:R-:W-:Y:S02]  /*d010*/  @P0 LOP3.LUT R7, R7, R6, RZ, 0x3c, !PT ;  /* 0x0000000607070212 */ /* 0x000fe400078e3cff */
[----:B------:R-:W-:Y:S02]  /*d020*/  MOV R13, R0 ;  /* 0x00000000000d7202 */ /* 0x000fe40000000f00 */
[----:B------:R-:W-:-:S04]  /*d030*/  @P0 LOP3.LUT R6, R7, R6, RZ, 0x3c, !PT ;  /* 0x0000000607060212 */ /* 0x000fc800078e3cff */
[----:B------:R-:W-:-:S05]  /*d040*/  @P0 LOP3.LUT R7, R7, R6, RZ, 0x3c, !PT ;  /* 0x0000000607070212 */ /* 0x000fca00078e3cff */
[----:B------:R-:W-:Y:S01]  /*d050*/  @!PT LDS RZ, [RZ] ;  /* 0x00000000fffff984 */ /* 0x000fe20000000800 */
[----:B------:R-:W-:Y:S01]  /*d060*/  @!PT LDS RZ, [RZ] ;  /* 0x00000000fffff984 */ /* 0x000fe20000000800 */
[----:B------:R-:W-:Y:S01]  /*d070*/  @!PT LDS RZ, [RZ] ;  /* 0x00000000fffff984 */ /* 0x000fe20000000800 */
[----:B------:R0:W-:Y:S02]  /*d080*/  @P0 LDGSTS.E.BYPASS.LTC128B.128 [R8+0xe400], desc[UR50][R6.64], !P2 ;  /* 0x0e40000006080fae */ /* 0x0001e4000d101d72 */
[----:B0-----:R-:W-:-:S07]  /*d090*/  IMAD.MOV.U32 R6, RZ, RZ, R14 ;  /* 0x000000ffff067224 */ /* 0x001fce00078e000e */
[----:B------:R-:W-:Y:S05]  /*d0a0*/  WARPSYNC.COLLECTIVE R15, `(.L_x_13051) ;  /* 0x000000000f087348 */ /* 0x000fea0003c00000 */
[----:B------:R0:W1:Y:S02]  /*d0b0*/  SHFL.IDX P6, R14, R13, R12, R11 ;  /* 0x0000000c0d0e7389 */ /* 0x00006400000c000b */
[----:B01----:R-:W-:Y:S01]  /*d0c0*/  ENDCOLLECTIVE ;  /* 0x000000000000791b */ /* 0x003fe20003800000 */
.L_x_13051:
[----:B------:R-:W-:Y:S02]  /*d0d0*/  @P1 IMAD R8, R5, 0x2, R22 ;  /* 0x0000000205081824 */ /* 0x000fe400078e0216 */
[----:B------:R-:W-:Y:S02]  /*d0e0*/  IMAD.MOV.U32 R13, RZ, RZ, R2 ;  /* 0x000000ffff0d7224 */ /* 0x000fe400078e0002 */
[----:B------:R-:W-:Y:S02]  /*d0f0*/  IMAD.MOV.U32 R12, RZ, RZ, 0x2 ;  /* 0x00000002ff0c7424 */ /* 0x000fe400078e00ff */
[----:B------:R-:W-:-:S07]  /*d100*/  IMAD.MOV.U32 R7, RZ, RZ, R14 ;  /* 0x000000ffff077224 */ /* 0x000fce00078e000e */
[----:B------:R-:W-:Y:S05]  /*d110*/  WARPSYNC.COLLECTIVE R15, `(.L_x_13052) ;  /* 0x000000000f087348 */ /* 0x000fea0003c00000 */
[----:B------:R0:W1:Y:S02]  /*d120*/  SHFL.IDX P6, R14, R13, R12, R11 ;  /* 0x0000000c0d0e7389 */ /* 0x00006400000c000b */
[----:B01----:R-:W-:Y:S01]  /*d130*/  ENDCOLLECTIVE ;  /* 0x000000000000791b */ /* 0x003fe20003800000 */
.L_x_13052:
        /* <DEDUP_REMOVED lines=15> */
.L_x_13053:
[----:B------:R-:W-:Y:S02]  /*d230*/  @P1 IMAD R8, R5, 0x2, R22 ;  /* 0x0000000205081824 */ /* 0x000fe400078e0216 */
[----:B------:R-:W-:Y:S02]  /*d240*/  IMAD.MOV.U32 R13, RZ, RZ, R2 ;  /* 0x000000ffff0d7224 */ /* 0x000fe400078e0002 */
[----:B------:R-:W-:Y:S02]  /*d250*/  IMAD.MOV.U32 R12, RZ, RZ, 0x3 ;  /* 0x00000003ff0c7424 */ /* 0x000fe400078e00ff */
[----:B------:R-:W-:-:S07]  /*d260*/  IMAD.MOV.U32 R7, RZ, RZ, R14 ;  /* 0x000000ffff077224 */ /* 0x000fce00078e000e */
[----:B------:R-:W-:Y:S05]  /*d270*/  WARPSYNC.COLLECTIVE R15, `(.L_x_13054) ;  /* 0x000000000f087348 */ /* 0x000fea0003c00000 */
[----:B------:R0:W1:Y:S02]  /*d280*/  SHFL.IDX P6, R14, R13, R12, R11 ;  /* 0x0000000c0d0e7389 */ /* 0x00006400000c000b */
[----:B01----:R-:W-:Y:S01]  /*d290*/  ENDCOLLECTIVE ;  /* 0x000000000000791b */ /* 0x003fe20003800000 */
.L_x_13054:
        /* <DEDUP_REMOVED lines=15> */
.L_x_13055:
[----:B------:R-:W-:Y:S02]  /*d390*/  @P1 IMAD R8, R5, 0x2, R22 ;  /* 0x0000000205081824 */ /* 0x000fe400078e0216 */
[----:B------:R-:W-:Y:S02]  /*d3a0*/  IMAD.MOV.U32 R13, RZ, RZ, R2 ;  /* 0x000000ffff0d7224 */ /* 0x000fe400078e0002 */
[----:B------:R-:W-:Y:S02]  /*d3b0*/  IMAD.MOV.U32 R12, RZ, RZ, 0x4 ;  /* 0x00000004ff0c7424 */ /* 0x000fe400078e00ff */
[----:B------:R-:W-:-:S07]  /*d3c0*/  IMAD.MOV.U32 R7, RZ, RZ, R14 ;  /* 0x000000ffff077224 */ /* 0x000fce00078e000e */
[----:B------:R-:W-:Y:S05]  /*d3d0*/  WARPSYNC.COLLECTIVE R15, `(.L_x_13056) ;  /* 0x000000000f087348 */ /* 0x000fea0003c00000 */
[----:B------:R0:W1:Y:S02]  /*d3e0*/  SHFL.IDX P6, R14, R13, R12, R11 ;  /* 0x0000000c0d0e7389 */ /* 0x00006400000c000b */
[----:B01----:R-:W-:Y:S01]  /*d3f0*/  ENDCOLLECTIVE ;  /* 0x000000000000791b */ /* 0x003fe20003800000 */
.L_x_13056:
        /* <DEDUP_REMOVED lines=15> */
.L_x_13057:
[----:B------:R-:W-:Y:S02]  /*d4f0*/  @P1 IMAD R8, R5, 0x2, R22 ;  /* 0x0000000205081824 */ /* 0x000fe400078e0216 */
[----:B------:R-:W-:Y:S02]  /*d500*/  IMAD.MOV.U32 R13, RZ, RZ, R2 ;  /* 0x000000ffff0d7224 */ /* 0x000fe400078e0002 */
[----:B------:R-:W-:Y:S02]  /*d510*/  IMAD.MOV.U32 R12, RZ, RZ, 0x5 ;  /* 0x00000005ff0c7424 */ /* 0x000fe400078e00ff */
[----:B------:R-:W-:-:S07]  /*d520*/  IMAD.MOV.U32 R7, RZ, RZ, R14 ;  /* 0x000000ffff077224 */ /* 0x000fce00078e000e */
[----:B------:R-:W-:Y:S05]  /*d530*/  WARPSYNC.COLLECTIVE R15, `(.L_x_13058) ;  /* 0x000000000f087348 */ /* 0x000fea0003c00000 */
[----:B------:R0:W1:Y:S02]  /*d540*/  SHFL.IDX P6, R14, R13, R12, R11 ;  /* 0x0000000c0d0e7389 */ /* 0x00006400000c000b */
[----:B01----:R-:W-:Y:S01]  /*d550*/  ENDCOLLECTIVE ;  /* 0x000000000000791b */ /* 0x003fe20003800000 */
.L_x_13058:
        /* <DEDUP_REMOVED lines=15> */
.L_x_13059:
[----:B------:R-:W-:Y:S02]  /*d650*/  @P1 IMAD R8, R5, 0x2, R22 ;  /* 0x0000000205081824 */ /* 0x000fe400078e0216 */
[----:B------:R-:W-:Y:S02]  /*d660*/  IMAD.MOV.U32 R13, RZ, RZ, R2 ;  /* 0x000000ffff0d7224 */ /* 0x000fe400078e0002 */
[----:B------:R-:W-:Y:S02]  /*d670*/  IMAD.MOV.U32 R12, RZ, RZ, 0x6 ;  /* 0x00000006ff0c7424 */ /* 0x000fe400078e00ff */
[----:B------:R-:W-:-:S07]  /*d680*/  IMAD.MOV.U32 R7, RZ, RZ, R14 ;  /* 0x000000ffff077224 */ /* 0x000fce00078e000e */
[----:B------:R-:W-:Y:S05]  /*d690*/  WARPSYNC.COLLECTIVE R15, `(.L_x_13060) ;  /* 0x000000000f087348 */ /* 0x000fea0003c00000 */
[----:B------:R0:W1:Y:S02]  /*d6a0*/  SHFL.IDX P6, R14, R13, R12, R11 ;  /* 0x0000000c0d0e7389 */ /* 0x00006400000c000b */
[----:B01----:R-:W-:Y:S01]  /*d6b0*/  ENDCOLLECTIVE ;  /* 0x000000000000791b */ /* 0x003fe20003800000 */
.L_x_13060:
        /* <DEDUP_REMOVED lines=15> */
.L_x_13061:
[----:B------:R-:W-:Y:S02]  /*d7b0*/  @P1 IMAD R8, R5, 0x2, R22 ;  /* 0x0000000205081824 */ /* 0x000fe400078e0216 */
[----:B------:R-:W-:Y:S02]  /*d7c0*/  IMAD.MOV.U32 R13, RZ, RZ, R2 ;  /* 0x000000ffff0d7224 */ /* 0x000fe400078e0002 */
[----:B------:R-:W-:Y:S02]  /*d7d0*/  IMAD.MOV.U32 R12, RZ, RZ, 0x7 ;  /* 0x00000007ff0c7424 */ /* 0x000fe400078e00ff */
[----:B------:R-:W-:-:S07]  /*d7e0*/  IMAD.MOV.U32 R7, RZ, RZ, R14 ;  /* 0x000000ffff077224 */ /* 0x000fce00078e000e */
[----:B------:R-:W-:Y:S05]  /*d7f0*/  WARPSYNC.COLLECTIVE R15, `(.L_x_13062) ;  /* 0x000000000f087348 */ /* 0x000fea0003c00000 */
[----:B------:R0:W1:Y:S02]  /*d800*/  SHFL.IDX P6, R14, R13, R12, R11 ;  /* 0x0000000c0d0e7389 */ /* 0x00006400000c000b */
[----:B01----:R-:W-:Y:S01]  /*d810*/  ENDCOLLECTIVE ;  /* 0x000000000000791b */ /* 0x003fe20003800000 */
.L_x_13062:
        /* <DEDUP_REMOVED lines=10> */
.L_x_13063:
[----:B------:R-:W-:Y:S01]  /*d8c0*/  @!PT LDS RZ, [RZ] ;  /* 0x00000000fffff984 */ /* 0x000fe20000000800 */
[----:B------:R-:W-:Y:S01]  /*d8d0*/  @!PT LDS RZ, [RZ] ;  /* 0x00000000fffff984 */ /* 0x000fe20000000800 */
[----:B------:R-:W-:Y:S01]  /*d8e0*/  @!PT LDS RZ, [RZ] ;  /* 0x00000000fffff984 */ /* 0x000fe20000000800 */
[----:B------:R0:W-:Y:S01]  /*d8f0*/  @P1 LDGSTS.E.BYPASS.LTC128B.128 [R8+0x11400], desc[UR50][R6.64], !P2 ;  /* 0x1140000006081fae */ /* 0x0001e2000d101d72 */
[----:B------:R-:W-:Y:S01]  /*d900*/  IMAD.MOV.U32 R0, RZ, RZ, R14 ;  /* 0x000000ffff007224 */ /* 0x000fe200078e000e */
[----:B------:R-:W-:Y:S06]  /*d910*/  BRA `(.L_x_13064) ;  /* 0xffffffb800f07947 */ /* 0x000fec000383ffff */
.L_x_12988:
        /* <DEDUP_REMOVED lines=9> */
.L_x_13065:
[C---:B------:R-:W-:Y:S01]  /*d9b0*/  VIADD R8, R17.reuse, 0x10 ;  /* 0x0000001011087836 */ /* 0x040fe20000000000 */
[----:B------:R-:W-:Y:S02]  /*d9c0*/  ISETP.GE.AND P2, PT, R17, R3, PT ;  /* 0x000000031100720c */ /* 0x000fe40003f46270 */
[----:B------:R-:W-:Y:S01]  /*d9d0*/  MOV R13, R0 ;  /* 0x00000000000d7202 */ /* 0x000fe20000000f00 */
[----:B------:R-:W-:-:S10]  /*d9e0*/  IMAD.MOV.U32 R6, RZ, RZ, R14 ;  /* 0x000000ffff067224 */ /* 0x000fd400078e000e */
[----:B------:R-:W-:Y:S05]  /*d9f0*/  WARPSYNC.COLLECTIVE R15, `(.L_x_13066) ;  /* 0x000000000f087348 */ /* 0x000fea0003c00000 */
[----:B------:R0:W1:Y:S02]  /*da00*/  SHFL.IDX P6, R14, R13, R12, R11 ;  /* 0x0000000c0d0e7389 */ /* 0x00006400000c000b */
[----:B01----:R-:W-:Y:S01]  /*da10*/  ENDCOLLECTIVE ;  /* 0x000000000000791b */ /* 0x003fe20003800000 */
.L_x_13066:
[----:B------:R-:W-:Y:S02]  /*da20*/  IMAD.MOV.U32 R13, RZ, RZ, R4 ;  /* 0x000000ffff0d7224 */ /* 0x000fe400078e0004 */
[----:B------:R-:W-:Y:S02]  /*da30*/  IMAD.MOV.U32 R12, RZ, RZ, 0x1 ;  /* 0x00000001ff0c7424 */ /* 0x000fe400078e00ff */
[----:B------:R-:W-:-:S07]  /*da40*/  IMAD.MOV.U32 R7, RZ, RZ, R14 ;  /* 0x000000ffff077224 */ /* 0x000fce00078e000e */
[----:B------:R-:W-:Y:S05]  /*da50*/  WARPSYNC.COLLECTIVE R15, `(.L_x_13067) ;  /* 0x000000000f087348 */ /* 0x000fea0003c00000 */
[----:B------:R0:W1:Y:S02]  /*da60*/  SHFL.IDX P6, R14, R13, R12, R11 ;  /* 0x0000000c0d0e7389 */ /* 0x00006400000c000b */
[----:B01----:R-:W-:Y:S01]  /*da70*/  ENDCOLLECTIVE ;  /* 0x000000000000791b */ /* 0x003fe20003800000 */
.L_x_13067:
[----:B------:R-:W-:-:S05]  /*da80*/  @!P2 LEA R7, P1, R28, R7, 0x1 ;  /* 0x000000071c07a211 */ /* 0x000fca00078208ff */
[----:B------:R-:W-:Y:S01]  /*da90*/  @!P2 IMAD.X R6, RZ, RZ, R6, P1 ;  /* 0x000000ffff06a224 */ /* 0x000fe200008e0606 */
[----:B------:R-:W-:-:S04]  /*daa0*/  ISETP.GE.AND P1, PT, R8, R3, PT ;  /* 0x000000030800720c */ /* 0x000fc80003f26270 */
[----:B------:R-:W-:Y:S02]  /*dab0*/  @!P2 LOP3.LUT R7, R7, R6, RZ, 0x3c, !PT ;  /* 0x000000060707a212 */ /* 0x000fe400078e3cff */
[----:B------:R-:W-:Y:S02]  /*dac0*/  MOV R13, R0 ;  /* 0x00000000000d7202 */ /* 0x000fe40000000f00 */
        /* <DEDUP_REMOVED lines=10> */
.L_x_13068:
[----:B------:R-:W-:Y:S02]  /*db70*/  IMAD.MOV.U32 R13, RZ, RZ, R4 ;  /* 0x000000ffff0d7224 */ /* 0x000fe400078e0004 */
[----:B------:R-:W-:Y:S02]  /*db80*/  IMAD.MOV.U32 R12, RZ, RZ, 0x2 ;  /* 0x00000002ff0c7424 */ /* 0x000fe400078e00ff */
[----:B------:R-:W-:-:S07]  /*db90*/  IMAD.MOV.U32 R7, RZ, RZ, R14 ;  /* 0x000000ffff077224 */ /* 0x000fce00078e000e */
[----:B------:R-:W-:Y:S05]  /*dba0*/  WARPSYNC.COLLECTIVE R15, `(.L_x_13069) ;  /* 0x000000000f087348 */ /* 0x000fea0003c00000 */
[----:B------:R0:W1:Y:S02]  /*dbb0*/  SHFL.IDX P6, R14, R13, R12, R11 ;  /* 0x0000000c0d0e7389 */ /* 0x00006400000c000b */
[----:B01----:R-:W-:Y:S01]  /*dbc0*/  ENDCOLLECTIVE ;  /* 0x000000000000791b */ /* 0x003fe20003800000 */
.L_x_13069:
[----:B------:R-:W-:-:S05]  /*dbd0*/  @!P1 LEA R7, P2, R28, R7, 0x1 ;  /* 0x000000071c079211 */ /* 0x000fca00078408ff */
[----:B------:R-:W-:-:S05]  /*dbe0*/  @!P1 IMAD.X R6, RZ, RZ, R6, P2 ;  /* 0x000000ffff069224 */ /* 0x000fca00010e0606 */
        /* <DEDUP_REMOVED lines=8> */
[----:B0-----:R-:W-:-:S05]  /*dc70*/  VIADD R6, R17, 0x20 ;  /* 0x0000002011067836 */ /* 0x001fca0000000000 */
[----:B------:R-:W-:Y:S01]  /*dc80*/  ISETP.GE.AND P1, PT, R6, R3, PT ;  /* 0x000000030600720c */ /* 0x000fe20003f26270 */
[----:B------:R-:W-:-:S12]  /*dc90*/  IMAD.MOV.U32 R6, RZ, RZ, R14 ;  /* 0x000000ffff067224 */ /* 0x000fd800078e000e */
[----:B------:R-:W-:Y:S05]  /*dca0*/  WARPSYNC.COLLECTIVE R15, `(.L_x_13070) ;  /* 0x000000000f087348 */ /* 0x000fea0003c00000 */
[----:B------:R0:W1:Y:S02]  /*dcb0*/  SHFL.IDX P6, R14, R13, R12, R11 ;  /* 0x0000000c0d0e7389 */ /* 0x00006400000c000b */
[----:B01----:R-:W-:Y:S01]  /*dcc0*/  ENDCOLLECTIVE ;  /* 0x000000000000791b */ /* 0x003fe20003800000 */
.L_x_13070:
[----:B------:R-:W-:Y:S02]  /*dcd0*/  IMAD.MOV.U32 R13, RZ, RZ, R4 ;  /* 0x000000ffff0d7224 */ /* 0x000fe400078e0004 */
[----:B------:R-:W-:Y:S02]  /*dce0*/  IMAD.MOV.U32 R12, RZ, RZ, 0x3 ;  /* 0x00000003ff0c7424 */ /* 0x000fe400078e00ff */
[----:B------:R-:W-:-:S07]  /*dcf0*/  IMAD.MOV.U32 R7, RZ, RZ, R14 ;  /* 0x000000ffff077224 */ /* 0x000fce00078e000e */
[----:B------:R-:W-:Y:S05]  /*dd00*/  WARPSYNC.COLLECTIVE R15, `(.L_x_13071) ;  /* 0x000000000f087348 */ /* 0x000fea0003c00000 */
[----:B------:R0:W1:Y:S02]  /*dd10*/  SHFL.IDX P6, R14, R13, R12, R11 ;  /* 0x0000000c0d0e7389 */ /* 0x00006400000c000b */
[----:B01----:R-:W-:Y:S01]  /*dd20*/  ENDCOLLECTIVE ;  /* 0x000000000000791b */ /* 0x003fe20003800000 */
.L_x_13071:
        /* <DEDUP_REMOVED lines=16> */
.L_x_13072:
[----:B------:R-:W-:Y:S02]  /*de30*/  IMAD.MOV.U32 R13, RZ, RZ, R4 ;  /* 0x000000ffff0d7224 */ /* 0x000fe400078e0004 */
[----:B------:R-:W-:Y:S02]  /*de40*/  IMAD.MOV.U32 R12, RZ, RZ, 0x4 ;  /* 0x00000004ff0c7424 */ /* 0x000fe400078e00ff */
[----:B------:R-:W-:-:S07]  /*de50*/  IMAD.MOV.U32 R7, RZ, RZ, R14 ;  /* 0x000000ffff077224 */ /* 0x000fce00078e000e */
[----:B------:R-:W-:Y:S05]  /*de60*/  WARPSYNC.COLLECTIVE R15, `(.L_x_13073) ;  /* 0x000000000f087348 */ /* 0x000fea0003c00000 */
[----:B------:R0:W1:Y:S02]  /*de70*/  SHFL.IDX P6, R14, R13, R12, R11 ;  /* 0x0000000c0d0e7389 */ /* 0x00006400000c000b */
[----:B01----:R-:W-:Y:S01]  /*de80*/  ENDCOLLECTIVE ;  /* 0x000000000000791b */ /* 0x003fe20003800000 */
.L_x_13073:
        /* <DEDUP_REMOVED lines=16> */
.L_x_13074:
[----:B------:R-:W-:Y:S02]  /*df90*/  IMAD.MOV.U32 R13, RZ, RZ, R4 ;  /* 0x000000ffff0d7224 */ /* 0x000fe400078e0004 */
[----:B------:R-:W-:Y:S02]  /*dfa0*/  IMAD.MOV.U32 R12, RZ, RZ, 0x5 ;  /* 0x00000005ff0c7424 */ /* 0x000fe400078e00ff */
[----:B------:R-:W-:-:S07]  /*dfb0*/  IMAD.MOV.U32 R7, RZ, RZ, R14 ;  /* 0x000000ffff077224 */ /* 0x000fce00078e000e */
[----:B------:R-:W-:Y:S05]  /*dfc0*/  WARPSYNC.COLLECTIVE R15, `(.L_x_13075) ;  /* 0x000000000f087348 */ /* 0x000fea0003c00000 */
[----:B------:R0:W1:Y:S02]  /*dfd0*/  SHFL.IDX P6, R14, R13, R12, R11 ;  /* 0x0000000c0d0e7389 */ /* 0x00006400000c000b */
[----:B01----:R-:W-:Y:S01]  /*dfe0*/  ENDCOLLECTIVE ;  /* 0x000000000000791b */ /* 0x003fe20003800000 */
.L_x_13075:
        /* <DEDUP_REMOVED lines=16> */
.L_x_13076:
[----:B------:R-:W-:Y:S02]  /*e0f0*/  IMAD.MOV.U32 R13, RZ, RZ, R4 ;  /* 0x000000ffff0d7224 */ /* 0x000fe400078e0004 */
[----:B------:R-:W-:Y:S02]  /*e100*/  IMAD.MOV.U32 R12, RZ, RZ, 0x6 ;  /* 0x00000006ff0c7424 */ /* 0x000fe400078e00ff */
[----:B------:R-:W-:-:S07]  /*e110*/  IMAD.MOV.U32 R7, RZ, RZ, R14 ;  /* 0x000000ffff077224 */ /* 0x000fce00078e000e */
[----:B------:R-:W-:Y:S05]  /*e120*/  WARPSYNC.COLLECTIVE R15, `(.L_x_13077) ;  /* 0x000000000f087348 */ /* 0x000fea0003c00000 */
[----:B------:R0:W1:Y:S02]  /*e130*/  SHFL.IDX P6, R14, R13, R12, R11 ;  /* 0x0000000c0d0e7389 */ /* 0x00006400000c000b */
[----:B01----:R-:W-:Y:S01]  /*e140*/  ENDCOLLECTIVE ;  /* 0x000000000000791b */ /* 0x003fe20003800000 */
.L_x_13077:
        /* <DEDUP_REMOVED lines=16> */
.L_x_13078:
[----:B------:R-:W-:Y:S02]  /*e250*/  IMAD.MOV.U32 R13, RZ, RZ, R4 ;  /* 0x000000ffff0d7224 */ /* 0x000fe400078e0004 */
[----:B------:R-:W-:Y:S02]  /*e260*/  IMAD.MOV.U32 R12, RZ, RZ, 0x7 ;  /* 0x00000007ff0c7424 */ /* 0x000fe400078e00ff */
[----:B------:R-:W-:-:S07]  /*e270*/  IMAD.MOV.U32 R7, RZ, RZ, R14 ;  /* 0x000000ffff077224 */ /* 0x000fce00078e000e */
[----:B------:R-:W-:Y:S05]  /*e280*/  WARPSYNC.COLLECTIVE R15, `(.L_x_13079) ;  /* 0x000000000f087348 */ /* 0x000fea0003c00000 */
[----:B------:R0:W1:Y:S02]  /*e290*/  SHFL.IDX P6, R14, R13, R12, R11 ;  /* 0x0000000c0d0e7389 */ /* 0x00006400000c000b */
[----:B01----:R-:W-:Y:S01]  /*e2a0*/  ENDCOLLECTIVE ;  /* 0x000000000000791b */ /* 0x003fe20003800000 */
.L_x_13079:
        /* <DEDUP_REMOVED lines=11> */
.L_x_13080:
[----:B------:R-:W-:Y:S01]  /*e360*/  @!PT LDS RZ, [RZ] ;  /* 0x00000000fffff984 */ /* 0x000fe20000000800 */
[----:B------:R-:W-:Y:S01]  /*e370*/  @!PT LDS RZ, [RZ] ;  /* 0x00000000fffff984 */ /* 0x000fe20000000800 */
[----:B------:R-:W-:Y:S01]  /*e380*/  @!PT LDS RZ, [RZ] ;  /* 0x00000000fffff984 */ /* 0x000fe20000000800 */
[----:B------:R0:W-:Y:S01]  /*e390*/  @!P1 LDGSTS.E.BYPASS.LTC128B.128 [R10+0xb400], desc[UR50][R6.64], !P0 ;  /* 0x0b400000060a9fae */ /* 0x0001e2000c101d72 */
[----:B------:R-:W-:Y:S01]  /*e3a0*/  ISETP.GE.AND P1, PT, R0, R3, PT ;  /* 0x000000030000720c */ /* 0x000fe20003f26270 */
[----:B------:R-:W-:Y:S02]  /*e3b0*/  VIADD R0, R17, 0x80 ;  /* 0x0000008011007836 */ /* 0x000fe40000000000 */
[----:B------:R-:W-:Y:S02]  /*e3c0*/  IMAD.MOV.U32 R13, RZ, RZ, R2 ;  /* 0x000000ffff0d7224 */ /* 0x000fe400078e0002 */
[----:B------:R-:W-:Y:S01]  /*e3d0*/  IMAD.MOV.U32 R12, RZ, RZ, RZ ;  /* 0x000000ffff0c7224 */ /* 0x000fe200078e00ff */
[----:B0-----:R-:W-:-:S07]  /*e3e0*/  MOV R6, R14 ;  /* 0x0000000e00067202 */ /* 0x001fce0000000f00 */
[----:B------:R-:W-:Y:S05]  /*e3f0*/  WARPSYNC.COLLECTIVE R15, `(.L_x_13081) ;  /* 0x000000000f087348 */ /* 0x000fea0003c00000 */
[----:B------:R0:W1:Y:S02]  /*e400*/  SHFL.IDX P6, R14, R13, R12, R11 ;  /* 0x0000000c0d0e7389 */ /* 0x00006400000c000b */
[----:B01----:R-:W-:Y:S01]  /*e410*/  ENDCOLLECTIVE ;  /* 0x000000000000791b */ /* 0x003fe20003800000 */
.L_x_13081:
[----:B------:R-:W-:-:S05]  /*e420*/  @!P1 LEA R6, P3, R28, R6, 0x1 ;  /* 0x000000061c069211 */ /* 0x000fca00078608ff */
[----:B------:R-:W-:-:S05]  /*e430*/  @!P1 IMAD.X R7, RZ, RZ, R4, P3 ;  /* 0x000000ffff079224 */ /* 0x000fca00018e0604 */
[----:B------:R-:W-:Y:S01]  /*e440*/  @!PT LDS RZ, [RZ] ;  /* 0x00000000fffff984 */ /* 0x000fe20000000800 */
[----:B------:R-:W-:Y:S01]  /*e450*/  @!PT LDS RZ, [RZ] ;  /* 0x00000000fffff984 */ /* 0x000fe20000000800 */
[----:B------:R-:W-:Y:S01]  /*e460*/  @!PT LDS RZ, [RZ] ;  /* 0x00000000fffff984 */ /* 0x000fe20000000800 */
[----:B------:R0:W-:Y:S01]  /*e470*/  @!P1 LDGSTS.E.BYPASS.LTC128B.128 [R10+0xbc00], desc[UR50][R6.64], !P0 ;  /* 0x0bc00000060a9fae */ /* 0x0001e2000c101d72 */
[----:B------:R-:W-:Y:S02]  /*e480*/  ISETP.GE.AND P1, PT, R0, R3, PT ;  /* 0x000000030000720c */ /* 0x000fe40003f26270 */
[----:B------:R-:W-:Y:S01]  /*e490*/  MOV R13, R5 ;  /* 0x00000005000d7202 */ /* 0x000fe20000000f00 */
[----:B------:R-:W-:-:S10]  /*e4a0*/  IMAD.MOV.U32 R0, RZ, RZ, R14 ;  /* 0x000000ffff007224 */ /* 0x000fd400078e000e */
[----:B0-----:R-:W-:Y:S05]  /*e4b0*/  WARPSYNC.COLLECTIVE R15, `(.L_x_13082) ;  /* 0x000000000f087348 */ /* 0x001fea0003c00000 */
[----:B------:R1:W2:Y:S02]  /*e4c0*/  SHFL.IDX P6, R14, R13, R12, R11 ;  /* 0x0000000c0d0e7389 */ /* 0x0002a400000c000b */
[----:B012---:R-:W-:Y:S01]  /*e4d0*/  ENDCOLLECTIVE ;  /* 0x000000000000791b */ /* 0x007fe20003800000 */
.L_x_13082:
[----:B------:R-:W-:Y:S01]  /*e4e0*/  IMAD.MOV.U32 R13, RZ, RZ, R2 ;  /* 0x000000ffff0d7224 */ /* 0x000fe200078e0002 */
[----:B------:R-:W-:Y:S01]  /*e4f0*/  MOV R12, 0x1 ;  /* 0x00000001000c7802 */ /* 0x000fe20000000f00 */
[----:B------:R-:W-:-:S07]  /*e500*/  IMAD.MOV.U32 R4, RZ, RZ, R14 ;  /* 0x000000ffff047224 */ /* 0x000fce00078e000e */
[----:B------:R-:W-:Y:S05]  /*e510*/  WARPSYNC.COLLECTIVE R15, `(.L_x_13083) ;  /* 0x000000000f087348 */ /* 0x000fea0003c00000 */
[----:B------:R0:W1:Y:S02]  /*e520*/  SHFL.IDX P6, R14, R13, R12, R11 ;  /* 0x0000000c0d0e7389 */ /* 0x00006400000c000b */
[----:B01----:R-:W-:Y:S01]  /*e530*/  ENDCOLLECTIVE ;  /* 0x000000000000791b */ /* 0x003fe20003800000 */
.L_x_13083:
[----:B------:R-:W-:-:S05]  /*e540*/  @!P1 LEA R4, P3, R28, R4, 0x1 ;  /* 0x000000041c049211 */ /* 0x000fca00078608ff */
[----:B------:R-:W-:Y:S02]  /*e550*/  @!P1 IMAD.X R0, RZ, RZ, R0, P3 ;  /* 0x000000ffff009224 */ /* 0x000fe400018e0600 */
[----:B------:R-:W-:Y:S02]  /*e560*/  @!P1 IMAD.MOV.U32 R6, RZ, RZ, R4 ;  /* 0x000000ffff069224 */ /* 0x000fe400078e0004 */
[----:B------:R-:W-:Y:S02]  /*e570*/  @!P1 IMAD.MOV.U32 R7, RZ, RZ, R0 ;  /* 0x000000ffff079224 */ /* 0x000fe400078e0000 */
[C---:B------:R-:W-:Y:S02]  /*e580*/  VIADD R0, R17.reuse, 0x90 ;  /* 0x0000009011007836 */ /* 0x040fe40000000000 */
[----:B------:R-:W-:Y:S01]  /*e590*/  IMAD.MOV.U32 R13, RZ, RZ, R5 ;  /* 0x000000ffff0d7224 */ /* 0x000fe200078e0005 */
[----:B------:R-:W-:Y:S01]  /*e5a0*/  @!PT LDS RZ, [RZ] ;  /* 0x00000000fffff984 */ /* 0x000fe20000000800 */
[----:B------:R-:W-:Y:S01]  /*e5b0*/  @!PT LDS RZ, [RZ] ;  /* 0x00000000fffff984 */ /* 0x000fe20000000800 */
[----:B------:R-:W-:Y:S01]  /*e5c0*/  @!PT LDS RZ, [RZ] ;  /* 0x00000000fffff984 */ /* 0x000fe20000000800 */
[----:B------:R0:W-:Y:S01]  /*e5d0*/  @!P1 LDGSTS.E.BYPASS.LTC128B.128 [R10+0xc400], desc[UR50][R6.64], !P0 ;  /* 0x0c400000060a9fae */ /* 0x0001e2000c101d72 */
[----:B------:R-:W-:Y:S01]  /*e5e0*/  VIADD R4, R17, 0xa0 ;  /* 0x000000a011047836 */ /* 0x000fe20000000000 */
[----:B------:R-:W-:Y:S01]  /*e5f0*/  ISETP.GE.AND P1, PT, R0, R3, PT ;  /* 0x000000030000720c */ /* 0x000fe20003f26270 */
[----:B------:R-:W-:-:S12]  /*e600*/  IMAD.MOV.U32 R0, RZ, RZ, R14 ;  /* 0x000000ffff007224 */ /* 0x000fd800078e000e */
[----:B0-----:R-:W-:Y:S05]  /*e610*/  WARPSYNC.COLLECTIVE R15, `(.L_x_13084) ;  /* 0x000000000f087348 */ /* 0x001fea0003c00000 */
[----:B------:R1:W2:Y:S02]  /*e620*/  SHFL.IDX P6, R14, R13, R12, R11 ;  /* 0x0000000c0d0e7389 */ /* 0x0002a400000c000b */
[----:B012---:R-:W-:Y:S01]  /*e630*/  ENDCOLLECTIVE ;  /* 0x000000000000791b */ /* 0x007fe20003800000 */
.L_x_13084:
[----:B------:R-:W-:Y:S01]  /*e640*/  IMAD.MOV.U32 R13, RZ, RZ, R2 ;  /* 0x000000ffff0d7224 */ /* 0x000fe200078e0002 */
[----:B------:R-:W-:Y:S01]  /*e650*/  MOV R12, 0x2 ;  /* 0x00000002000c7802 */ /* 0x000fe20000000f00 */
[----:B------:R-:W-:-:S07]  /*e660*/  IMAD.MOV.U32 R6, RZ, RZ, R14 ;  /* 0x000000ffff067224 */ /* 0x000fce00078e000e */
[----:B------:R-:W-:Y:S05]  /*e670*/  WARPSYNC.COLLECTIVE R15, `(.L_x_13085) ;  /* 0x000000000f087348 */ /* 0x000fea0003c00000 */
[----:B------:R0:W1:Y:S02]  /*e680*/  SHFL.IDX P6, R14, R13, R12, R11 ;  /* 0x0000000c0d0e7389 */ /* 0x00006400000c000b */
[----:B01----:R-:W-:Y:S01]  /*e690*/  ENDCOLLECTIVE ;  /* 0x000000000000791b */ /* 0x003fe20003800000 */
.L_x_13085:
[----:B------:R-:W-:-:S05]  /*e6a0*/  @!P1 LEA R6, P2, R28, R6, 0x1 ;  /* 0x000000061c069211 */ /* 0x000fca00078408ff */
[----:B------:R-:W-:Y:S01]  /*e6b0*/  @!P1 IMAD.X R0, RZ, RZ, R0, P2 ;  /* 0x000000ffff009224 */ /* 0x000fe200010e0600 */
[----:B------:R-:W-:-:S03]  /*e6c0*/  ISETP.GE.AND P2, PT, R4, R3, PT ;  /* 0x000000030400720c */ /* 0x000fc60003f46270 */
[----:B------:R-:W-:Y:S02]  /*e6d0*/  @!P1 IMAD.MOV.U32 R7, RZ, RZ, R0 ;  /* 0x000000ffff079224 */ /* 0x000fe400078e0000 */
[----:B------:R-:W-:-:S03]  /*e6e0*/  IMAD.MOV.U32 R13, RZ, RZ, R5 ;  /* 0x000000ffff0d7224 */ /* 0x000fc600078e0005 */
[----:B------:R-:W-:Y:S01]  /*e6f0*/  @!PT LDS RZ, [RZ] ;  /* 0x00000000fffff984 */ /* 0x000fe20000000800 */
[----:B------:R-:W-:Y:S01]  /*e700*/  @!PT LDS RZ, [RZ] ;  /* 0x00000000fffff984 */ /* 0x000fe20000000800 */
[----:B------:R-:W-:Y:S01]  /*e710*/  @!PT LDS RZ, [RZ] ;  /* 0x00000000fffff984 */ /* 0x000fe20000000800 */
[----:B------:R0:W-:Y:S01]  /*e720*/  @!P1 LDGSTS.E.BYPASS.LTC128B.128 [R10+0xcc00], desc[UR50][R6.64], !P0 ;  /* 0x0cc00000060a9fae */ /* 0x0001e2000c101d72 */
[----:B------:R-:W-:-:S07]  /*e730*/  IMAD.MOV.U32 R0, RZ, RZ, R14 ;  /* 0x000000ffff007224 */ /* 0x000fce00078e000e */
[----:B0-----:R-:W-:Y:S05]  /*e740*/  WARPSYNC.COLLECTIVE R15, `(.L_x_13086) ;  /* 0x000000000f087348 */ /* 0x001fea0003c00000 */
[----:B------:R1:W2:Y:S02]  /*e750*/  SHFL.IDX P6, R14, R13, R12, R11 ;  /* 0x0000000c0d0e7389 */ /* 0x0002a400000c000b */
[----:B012---:R-:W-:Y:S01]  /*e760*/  ENDCOLLECTIVE ;  /* 0x000000000000791b */ /* 0x007fe20003800000 */
.L_x_13086:
[----:B------:R-:W-:Y:S01]  /*e770*/  MOV R13, R2 ;  /* 0x00000002000d7202 */ /* 0x000fe20000000f00 */
[----:B------:R-:W-:Y:S02]  /*e780*/  IMAD.MOV.U32 R12, RZ, RZ, 0x3 ;  /* 0x00000003ff0c7424 */ /* 0x000fe400078e00ff */
[----:B------:R-:W-:-:S07]  /*e790*/  IMAD.MOV.U32 R6, RZ, RZ, R14 ;  /* 0x000000ffff067224 */ /* 0x000fce00078e000e */
[----:B------:R-:W-:Y:S05]  /*e7a0*/  WARPSYNC.COLLECTIVE R15, `(.L_x_13087) ;  /* 0x000000000f087348 */ /* 0x000fea0003c00000 */
[----:B------:R0:W1:Y:S02]  /*e7b0*/  SHFL.IDX P6, R14, R13, R12, R11 ;  /* 0x0000000c0d0e7389 */ /* 0x00006400000c000b */
[----:B01----:R-:W-:Y:S01]  /*e7c0*/  ENDCOLLECTIVE ;  /* 0x000000000000791b */ /* 0x003fe20003800000 */
.L_x_13087:
[----:B------:R-:W-:-:S05]  /*e7d0*/  @!P2 LEA R6, P1, R28, R6, 0x1 ;  /* 0x000000061c06a211 */ /* 0x000fca00078208ff */
[----:B------:R-:W-:-:S04]  /*e7e0*/  @!P2 IMAD.X R0, RZ, RZ, R0, P1 ;  /* 0x000000ffff00a224 */ /* 0x000fc800008e0600 */
        /* <DEDUP_REMOVED lines=10> */
.L_x_13088:
[----:B------:R-:W-:Y:S01]  /*e890*/  IMAD.MOV.U32 R2, RZ, RZ, R14 ;  /* 0x000000ffff027224 */ /* 0x000fe200078e000e */
[----:B------:R-:W-:Y:S06]  /*e8a0*/  BRA `(.L_x_13089) ;  /* 0xffffffb800d87947 */ /* 0x000fec000383ffff */
.L_x_12991:
[----:B0-----:R0:W1:Y:S02]  /*e8b0*/  SYNCS.PHASECHK.TRANS64.TRYWAIT P0, [R22+URZ+0x16820], R3 ;  /* 0x01682003160075a7 */ /* 0x001064000800017f */
[----:B-1----:R-:W-:Y:S05]  /*e8c0*/  @!P0 NANOSLEEP.SYNCS 0x989680 ;  /* 0x009896800000895d */ /* 0x002fea0003900000 */
[----:B------:R-:W1:Y:S02]  /*e8d0*/  @!P0 SYNCS.PHASECHK.TRANS64 P0, [R22+URZ+0x16820], R3 ;  /* 0x01682003160085a7 */ /* 0x000e64000800007f */
[----:B-1----:R-:W-:Y:S05]  /*e8e0*/  @!P0 BRA `(.L_x_12991) ;  /* 0xfffffffc00f08947 */ /* 0x002fea000383ffff */
[----:B------:R-:W-:Y:S05]  /*e8f0*/  BRA `(.L_x_13090) ;  /* 0xffffffbc003c7947 */ /* 0x000fea000383ffff */
.L_x_12996:
[----:B0-----:R0:W1:Y:S02]  /*e900*/  SYNCS.PHASECHK.TRANS64.TRYWAIT P0, [R5+URZ+0x16840], R2 ;  /* 0x01684002050075a7 */ /* 0x001064000800017f */
[----:B-1----:R-:W-:Y:S05]  /*e910*/  @!P0 NANOSLEEP.SYNCS 0x989680 ;  /* 0x009896800000895d */ /* 0x002fea0003900000 */
[----:B------:R-:W1:Y:S02]  /*e920*/  @!P0 SYNCS.PHASECHK.TRANS64 P0, [R5+URZ+0x16840], R2 ;  /* 0x01684002050085a7 */ /* 0x000e64000800007f */
[----:B-1----:R-:W-:Y:S05]  /*e930*/  @!P0 BRA `(.L_x_12996) ;  /* 0xfffffffc00f08947 */ /* 0x002fea000383ffff */
[----:B------:R-:W-:Y:S05]  /*e940*/  BRA `(.L_x_13091) ;  /* 0xffffffc0000c7947 */ /* 0x000fea000383ffff */
.L_x_12997:
        /* <DEDUP_REMOVED lines=8> */
.L_x_13093:
[----:B------:R-:W-:Y:S05]  /*e9d0*/  BSYNC B1 ;  /* 0x0000000000017941 */ /* 0x000fea0003800000 */
.L_x_13092:
        /* <DEDUP_REMOVED lines=9> */
.L_x_13094:
[----:B------:R-:W-:Y:S02]  /*ea70*/  IMAD R8, R8, 0x2, R22 ;  /* 0x0000000208087824 */ /* 0x000fe400078e0216 */
[----:B------:R-:W-:Y:S02]  /*ea80*/  IMAD.MOV.U32 R13, RZ, RZ, R10 ;  /* 0x000000ffff0d7224 */ /* 0x000fe400078e000a */
[----:B------:R-:W-:Y:S01]  /*ea90*/  IMAD.MOV.U32 R12, RZ, RZ, 0x1 ;  /* 0x00000001ff0c7424 */ /* 0x000fe200078e00ff */
[----:B------:R-:W-:-:S07]  /*eaa0*/  MOV R2, R14 ;  /* 0x0000000e00027202 */ /* 0x000fce0000000f00 */
[----:B------:R-:W-:Y:S05]  /*eab0*/  WARPSYNC.COLLECTIVE R15, `(.L_x_13095) ;  /* 0x000000000f087348 */ /* 0x000fea0003c00000 */
[----:B------:R0:W1:Y:S02]  /*eac0*/  SHFL.IDX P6, R14, R13, R12, R11 ;  /* 0x0000000c0d0e7389 */ /* 0x00006400000c000b */
[----:B01----:R-:W-:Y:S01]  /*ead0*/  ENDCOLLECTIVE ;  /* 0x000000000000791b */ /* 0x003fe20003800000 */
.L_x_13095:
        /* <DEDUP_REMOVED lines=11> */
.L_x_13096:
[----:B------:R-:W-:Y:S02]  /*eb90*/  IMAD.MOV.U32 R13, RZ, RZ, R10 ;  /* 0x000000ffff0d7224 */ /* 0x000fe400078e000a */
[----:B------:R-:W-:Y:S02]  /*eba0*/  IMAD.MOV.U32 R12, RZ, RZ, 0x2 ;  /* 0x00000002ff0c7424 */ /* 0x000fe400078e00ff */
[----:B------:R-:W-:-:S07]  /*ebb0*/  IMAD.MOV.U32 R2, RZ, RZ, R14 ;  /* 0x000000ffff027224 */ /* 0x000fce00078e000e */
[----:B------:R-:W-:Y:S05]  /*ebc0*/  WARPSYNC.COLLECTIVE R15, `(.L_x_13097) ;  /* 0x000000000f087348 */ /* 0x000fea0003c00000 */
[----:B------:R0:W1:Y:S02]  /*ebd0*/  SHFL.IDX P6, R14, R13, R12, R11 ;  /* 0x0000000c0d0e7389 */ /* 0x00006400000c000b */
[----:B01----:R-:W-:Y:S01]  /*ebe0*/  ENDCOLLECTIVE ;  /* 0x000000000000791b */ /* 0x003fe20003800000 */
.L_x_13097:
        /* <DEDUP_REMOVED lines=11> */
.L_x_13098:
[----:B------:R-:W-:Y:S02]  /*eca0*/  IMAD.MOV.U32 R13, RZ, RZ, R10 ;  /* 0x000000ffff0d7224 */ /* 0x000fe400078e000a */
[----:B------:R-:W-:Y:S01]  /*ecb0*/  IMAD.MOV.U32 R12, RZ, RZ, 0x3 ;  /* 0x00000003ff0c7424 */ /* 0x000fe200078e00ff */
[----:B------:R-:W-:-:S07]  /*ecc0*/  MOV R2, R14 ;  /* 0x0000000e00027202 */ /* 0x000fce0000000f00 */
[----:B------:R-:W-:Y:S05]  /*ecd0*/  WARPSYNC.COLLECTIVE R15, `(.L_x_13099) ;  /* 0x000000000f087348 */ /* 0x000fea0003c00000 */
[----:B------:R0:W1:Y:S02]  /*ece0*/  SHFL.IDX P6, R14, R13, R12, R11 ;  /* 0x0000000c0d0e7389 */ /* 0x00006400000c000b */
[----:B01----:R-:W-:Y:S01]  /*ecf0*/  ENDCOLLECTIVE ;  /* 0x000000000000791b */ /* 0x003fe20003800000 */
.L_x_13099:
        /* <DEDUP_REMOVED lines=11> */
.L_x_13100:
[----:B------:R-:W-:Y:S02]  /*edb0*/  IMAD.MOV.U32 R13, RZ, RZ, R10 ;  /* 0x000000ffff0d7224 */ /* 0x000fe400078e000a */
[----:B------:R-:W-:Y:S02]  /*edc0*/  IMAD.MOV.U32 R12, RZ, RZ, 0x4 ;  /* 0x00000004ff0c7424 */ /* 0x000fe400078e00ff */
[----:B------:R-:W-:-:S07]  /*edd0*/  IMAD.MOV.U32 R2, RZ, RZ, R14 ;  /* 0x000000ffff027224 */ /* 0x000fce00078e000e */
[----:B------:R-:W-:Y:S05]  /*ede0*/  WARPSYNC.COLLECTIVE R15, `(.L_x_13101) ;  /* 0x000000000f087348 */ /* 0x000fea0003c00000 */
[----:B------:R0:W1:Y:S02]  /*edf0*/  SHFL.IDX P6, R14, R13, R12, R11 ;  /* 0x0000000c0d0e7389 */ /* 0x00006400000c000b */
[----:B01----:R-:W-:Y:S01]  /*ee00*/  ENDCOLLECTIVE ;  /* 0x000000000000791b */ /* 0x003fe20003800000 */
.L_x_13101:
        /* <DEDUP_REMOVED lines=11> */
.L_x_13102:
[----:B------:R-:W-:Y:S01]  /*eec0*/  MOV R13, R10 ;  /* 0x0000000a000d7202 */ /* 0x000fe20000000f00 */
[----:B------:R-:W-:Y:S02]  /*eed0*/  IMAD.MOV.U32 R12, RZ, RZ, 0x5 ;  /* 0x00000005ff0c7424 */ /* 0x000fe400078e00ff */
[----:B------:R-:W-:-:S07]  /*eee0*/  IMAD.MOV.U32 R2, RZ, RZ, R14 ;  /* 0x000000ffff027224 */ /* 0x000fce00078e000e */
[----:B------:R-:W-:Y:S05]  /*eef0*/  WARPSYNC.COLLECTIVE R15, `(.L_x_13103) ;  /* 0x000000000f087348 */ /* 0x000fea0003c00000 */
[----:B------:R0:W1:Y:S02]  /*ef00*/  SHFL.IDX P6, R14, R13, R12, R11 ;  /* 0x0000000c0d0e7389 */ /* 0x00006400000c000b */
[----:B01----:R-:W-:Y:S01]  /*ef10*/  ENDCOLLECTIVE ;  /* 0x000000000000791b */ /* 0x003fe20003800000 */
.L_x_13103:
        /* <DEDUP_REMOVED lines=11> */
.L_x_13104:
[----:B------:R-:W-:Y:S01]  /*efd0*/  IMAD.MOV.U32 R13, RZ, RZ, R10 ;  /* 0x000000ffff0d7224 */ /* 0x000fe200078e000a */
[----:B------:R-:W-:Y:S01]  /*efe0*/  MOV R12, 0x6 ;  /* 0x00000006000c7802 */ /* 0x000fe20000000f00 */
[----:B------:R-:W-:-:S07]  /*eff0*/  IMAD.MOV.U32 R2, RZ, RZ, R14 ;  /* 0x000000ffff027224 */ /* 0x000fce00078e000e */
[----:B------:R-:W-:Y:S05]  /*f000*/  WARPSYNC.COLLECTIVE R15, `(.L_x_13105) ;  /* 0x000000000f087348 */ /* 0x000fea0003c00000 */
[----:B------:R0:W1:Y:S02]  /*f010*/  SHFL.IDX P6, R14, R13, R12, R11 ;  /* 0x0000000c0d0e7389 */ /* 0x00006400000c000b */
[----:B01----:R-:W-:Y:S01]  /*f020*/  ENDCOLLECTIVE ;  /* 0x000000000000791b */ /* 0x003fe20003800000 */
.L_x_13105:
        /* <DEDUP_REMOVED lines=11> */
.L_x_13106:
[----:B------:R-:W-:Y:S02]  /*f0e0*/  IMAD.MOV.U32 R13, RZ, RZ, R10 ;  /* 0x000000ffff0d7224 */ /* 0x000fe400078e000a */
[----:B------:R-:W-:Y:S02]  /*f0f0*/  IMAD.MOV.U32 R12, RZ, RZ, 0x7 ;  /* 0x00000007ff0c7424 */ /* 0x000fe400078e00ff */
[----:B------:R-:W-:-:S07]  /*f100*/  IMAD.MOV.U32 R2, RZ, RZ, R14 ;  /* 0x000000ffff027224 */ /* 0x000fce00078e000e */
[----:B------:R-:W-:Y:S05]  /*f110*/  WARPSYNC.COLLECTIVE R15, `(.L_x_13107) ;  /* 0x000000000f087348 */ /* 0x000fea0003c00000 */
[----:B------:R0:W1:Y:S02]  /*f120*/  SHFL.IDX P6, R14, R13, R12, R11 ;  /* 0x0000000c0d0e7389 */ /* 0x00006400000c000b */
[----:B01----:R-:W-:Y:S01]  /*f130*/  ENDCOLLECTIVE ;  /* 0x000000000000791b */ /* 0x003fe20003800000 */
.L_x_13107:
[----:B------:R-:W-:-:S05]  /*f140*/  IADD3 R2, P0, R2, R7, RZ ;  /* 0x0000000702027210 */ /* 0x000fca0007f1e0ff */
[----:B------:R-:W-:-:S05]  /*f150*/  IMAD.X R3, RZ, RZ, R3, P0 ;  /* 0x000000ffff037224 */ /* 0x000fca00000e0603 */
[----:B------:R-:W-:Y:S01]  /*f160*/  @!PT LDS RZ, [RZ] ;  /* 0x00000000fffff984 */ /* 0x000fe20000000800 */
[----:B------:R-:W-:Y:S01]  /*f170*/  @!PT LDS RZ, [RZ] ;  /* 0x00000000fffff984 */ /* 0x000fe20000000800 */
[----:B------:R-:W-:Y:S01]  /*f180*/  @!PT LDS RZ, [RZ] ;  /* 0x00000000fffff984 */ /* 0x000fe20000000800 */
[----:B------:R0:W-:Y:S01]  /*f190*/  LDGSTS.E.BYPASS.LTC128B.128 [R8+0x11400], desc[UR50][R2.64], !P2 ;  /* 0x1140000002087fae */ /* 0x0001e2000d101d72 */
[----:B------:R-:W-:Y:S01]  /*f1a0*/  IMAD.MOV.U32 R13, RZ, RZ, R9 ;  /* 0x000000ffff0d7224 */ /* 0x000fe200078e0009 */
[----:B------:R-:W-:-:S07]  /*f1b0*/  MOV R10, R14 ;  /* 0x0000000e000a7202 */ /* 0x000fce0000000f00 */
[----:B0-----:R-:W-:Y:S05]  /*f1c0*/  WARPSYNC.COLLECTIVE R15, `(.L_x_13108) ;  /* 0x000000000f087348 */ /* 0x001fea0003c00000 */
[----:B------:R1:W2:Y:S02]  /*f1d0*/  SHFL.IDX P6, R14, R13, R12, R11 ;  /* 0x0000000c0d0e7389 */ /* 0x0002a400000c000b */
[----:B012---:R-:W-:Y:S01]  /*f1e0*/  ENDCOLLECTIVE ;  /* 0x000000000000791b */ /* 0x007fe20003800000 */
.L_x_13108:
[----:B------:R-:W-:Y:S01]  /*f1f0*/  IMAD.MOV.U32 R2, RZ, RZ, R14 ;  /* 0x000000ffff027224 */ /* 0x000fe200078e000e */
[----:B------:R-:W-:Y:S06]  /*f200*/  BRA `(.L_x_13109) ;  /* 0xffffffb800fc7947 */ /* 0x000fec000383ffff */
.L_x_13002:
[----:B-1----:R1:W2:Y:S02]  /*f210*/  SYNCS.PHASECHK.TRANS64.TRYWAIT P0, [R5+URZ+0x16860], R2 ;  /* 0x01686002050075a7 */ /* 0x0022a4000800017f */
[----:B--2---:R-:W-:Y:S05]  /*f220*/  @!P0 NANOSLEEP.SYNCS 0x989680 ;  /* 0x009896800000895d */ /* 0x004fea0003900000 */
[----:B------:R-:W2:Y:S02]  /*f230*/  @!P0 SYNCS.PHASECHK.TRANS64 P0, [R5+URZ+0x16860], R2 ;  /* 0x01686002050085a7 */ /* 0x000ea4000800007f */
[----:B--2---:R-:W-:Y:S05]  /*f240*/  @!P0 BRA `(.L_x_13002) ;  /* 0xfffffffc00f08947 */ /* 0x004fea000383ffff */
[----:B------:R-:W-:Y:S05]  /*f250*/  BRA `(.L_x_13110) ;  /* 0xffffffbc00547947 */ /* 0x000fea000383ffff */
.L_x_13003:
        /* <DEDUP_REMOVED lines=8> */
.L_x_13112:
[----:B------:R-:W-:Y:S05]  /*f2e0*/  BSYNC B1 ;  /* 0x0000000000017941 */ /* 0x000fea0003800000 */
.L_x_13111:
[----:B------:R-:W-:Y:S01]  /*f2f0*/  IMAD.MOV.U32 R13, RZ, RZ, R23 ;  /* 0x000000ffff0d7224 */ /* 0x000fe200078e0017 */
[----:B------:R-:W-:Y:S01]  /*f300*/  MOV R3, R14 ;  /* 0x0000000e00037202 */ /* 0x000fe20000000f00 */
[----:B------:R-:W-:Y:S01]  /*f310*/  IMAD.MOV.U32 R12, RZ, RZ, RZ ;  /* 0x000000ffff0c7224 */ /* 0x000fe200078e00ff */
[----:B------:R-:W-:Y:S01]  /*f320*/  ISETP.LT.OR P2, PT, R8, 0x1, P1 ;  /* 0x000000010800780c */ /* 0x000fe20000f41670 */
[----:B------:R-:W-:Y:S01]  /*f330*/  IMAD.MOV.U32 R11, RZ, RZ, 0x181f ;  /* 0x0000181fff0b7424 */ /* 0x000fe200078e00ff */
[----:B------:R-:W-:Y:S01]  /*f340*/  LEA R6, R6, R22, 0x1 ;  /* 0x0000001606067211 */ /* 0x000fe200078e08ff */
[----:B------:R-:W-:-:S10]  /*f350*/  IMAD.MOV.U32 R15, RZ, RZ, -0x1 ;  /* 0xffffffffff0f7424 */ /* 0x000fd400078e00ff */
[----:B------:R-:W-:Y:S05]  /*f360*/  WARPSYNC.COLLECTIVE R15, `(.L_x_13113) ;  /* 0x000000000f087348 */ /* 0x000fea0003c00000 */
[----:B------:R0:W1:Y:S02]  /*f370*/  SHFL.IDX P6, R14, R13, R12, R11 ;  /* 0x0000000c0d0e7389 */ /* 0x00006400000c000b */
[----:B01----:R-:W-:Y:S01]  /*f380*/  ENDCOLLECTIVE ;  /* 0x000000000000791b */ /* 0x003fe20003800000 */
.L_x_13113:
[----:B------:R-:W-:Y:S02]  /*f390*/  IMAD.MOV.U32 R13, RZ, RZ, R24 ;  /* 0x000000ffff0d7224 */ /* 0x000fe400078e0018 */
[----:B------:R-:W-:Y:S02]  /*f3a0*/  IMAD.MOV.U32 R12, RZ, RZ, 0x1 ;  /* 0x00000001ff0c7424 */ /* 0x000fe400078e00ff */
[----:B------:R-:W-:-:S07]  /*f3b0*/  IMAD.MOV.U32 R2, RZ, RZ, R14 ;  /* 0x000000ffff027224 */ /* 0x000fce00078e000e */
[----:B------:R-:W-:Y:S05]  /*f3c0*/  WARPSYNC.COLLECTIVE R15, `(.L_x_13114) ;  /* 0x000000000f087348 */ /* 0x000fea0003c00000 */
[----:B------:R0:W1:Y:S02]  /*f3d0*/  SHFL.IDX P6, R14, R13, R12, R11 ;  /* 0x0000000c0d0e7389 */ /* 0x00006400000c000b */
[----:B01----:R-:W-:Y:S01]  /*f3e0*/  ENDCOLLECTIVE ;  /* 0x000000000000791b */ /* 0x003fe20003800000 */
.L_x_13114:
        /* <DEDUP_REMOVED lines=12> */
.L_x_13115:
[----:B------:R-:W-:Y:S01]  /*f4b0*/  MOV R13, R24 ;  /* 0x00000018000d7202 */ /* 0x000fe20000000f00 */
[----:B------:R-:W-:Y:S02]  /*f4c0*/  IMAD.MOV.U32 R12, RZ, RZ, 0x2 ;  /* 0x00000002ff0c7424 */ /* 0x000fe400078e00ff */
[----:B------:R-:W-:-:S07]  /*f4d0*/  IMAD.MOV.U32 R2, RZ, RZ, R14 ;  /* 0x000000ffff027224 */ /* 0x000fce00078e000e */
[----:B------:R-:W-:Y:S05]  /*f4e0*/  WARPSYNC.COLLECTIVE R15, `(.L_x_13116) ;  /* 0x000000000f087348 */ /* 0x000fea0003c00000 */
[----:B------:R0:W1:Y:S02]  /*f4f0*/  SHFL.IDX P6, R14, R13, R12, R11 ;  /* 0x0000000c0d0e7389 */ /* 0x00006400000c000b */
[----:B01----:R-:W-:Y:S01]  /*f500*/  ENDCOLLECTIVE ;  /* 0x000000000000791b */ /* 0x003fe20003800000 */
.L_x_13116:
        /* <DEDUP_REMOVED lines=12> */
.L_x_13117:
[----:B------:R-:W-:Y:S01]  /*f5d0*/  IMAD.MOV.U32 R13, RZ, RZ, R24 ;  /* 0x000000ffff0d7224 */ /* 0x000fe200078e0018 */
[----:B------:R-:W-:Y:S01]  /*f5e0*/  MOV R12, 0x3 ;  /* 0x00000003000c7802 */ /* 0x000fe20000000f00 */
[----:B------:R-:W-:-:S07]  /*f5f0*/  IMAD.MOV.U32 R2, RZ, RZ, R14 ;  /* 0x000000ffff027224 */ /* 0x000fce00078e000e */
[----:B------:R-:W-:Y:S05]  /*f600*/  WARPSYNC.COLLECTIVE R15, `(.L_x_13118) ;  /* 0x000000000f087348 */ /* 0x000fea0003c00000 */
[----:B------:R0:W1:Y:S02]  /*f610*/  SHFL.IDX P6, R14, R13, R12, R11 ;  /* 0x0000000c0d0e7389 */ /* 0x00006400000c000b */
[----:B01----:R-:W-:Y:S01]  /*f620*/  ENDCOLLECTIVE ;  /* 0x000000000000791b */ /* 0x003fe20003800000 */
.L_x_13118:
        /* <DEDUP_REMOVED lines=12> */
.L_x_13119:
[----:B------:R-:W-:Y:S02]  /*f6f0*/  IMAD.MOV.U32 R13, RZ, RZ, R24 ;  /* 0x000000ffff0d7224 */ /* 0x000fe400078e0018 */
[----:B------:R-:W-:Y:S02]  /*f700*/  IMAD.MOV.U32 R12, RZ, RZ, 0x4 ;  /* 0x00000004ff0c7424 */ /* 0x000fe400078e00ff */
[----:B------:R-:W-:-:S07]  /*f710*/  IMAD.MOV.U32 R2, RZ, RZ, R14 ;  /* 0x000000ffff027224 */ /* 0x000fce00078e000e */
[----:B------:R-:W-:Y:S05]  /*f720*/  WARPSYNC.COLLECTIVE R15, `(.L_x_13120) ;  /* 0x000000000f087348 */ /* 0x000fea0003c00000 */
[----:B------:R0:W1:Y:S02]  /*f730*/  SHFL.IDX P6, R14, R13, R12, R11 ;  /* 0x0000000c0d0e7389 */ /* 0x00006400000c000b */
[----:B01----:R-:W-:Y:S01]  /*f740*/  ENDCOLLECTIVE ;  /* 0x000000000000791b */ /* 0x003fe20003800000 */
.L_x_13120:
        /* <DEDUP_REMOVED lines=12> */
.L_x_13121:
[----:B------:R-:W-:Y:S02]  /*f810*/  IMAD.MOV.U32 R13, RZ, RZ, R24 ;  /* 0x000000ffff0d7224 */ /* 0x000fe400078e0018 */
[----:B------:R-:W-:Y:S02]  /*f820*/  IMAD.MOV.U32 R12, RZ, RZ, 0x5 ;  /* 0x00000005ff0c7424 */ /* 0x000fe400078e00ff */
[----:B------:R-:W-:-:S07]  /*f830*/  IMAD.MOV.U32 R2, RZ, RZ, R14 ;  /* 0x000000ffff027224 */ /* 0x000fce00078e000e */
[----:B------:R-:W-:Y:S05]  /*f840*/  WARPSYNC.COLLECTIVE R15, `(.L_x_13122) ;  /* 0x000000000f087348 */ /* 0x000fea0003c00000 */
[----:B------:R0:W1:Y:S02]  /*f850*/  SHFL.IDX P6, R14, R13, R12, R11 ;  /* 0x0000000c0d0e7389 */ /* 0x00006400000c000b */
[----:B01----:R-:W-:Y:S01]  /*f860*/  ENDCOLLECTIVE ;  /* 0x000000000000791b */ /* 0x003fe20003800000 */
.L_x_13122:
        /* <DEDUP_REMOVED lines=12> */
.L_x_13123:
[----:B------:R-:W-:Y:S02]  /*f930*/  IMAD.MOV.U32 R13, RZ, RZ, R24 ;  /* 0x000000ffff0d7224 */ /* 0x000fe400078e0018 */
[----:B------:R-:W-:Y:S02]  /*f940*/  IMAD.MOV.U32 R12, RZ, RZ, 0x6 ;  /* 0x00000006ff0c7424 */ /* 0x000fe400078e00ff */
[----:B------:R-:W-:-:S07]  /*f950*/  IMAD.MOV.U32 R2, RZ, RZ, R14 ;  /* 0x000000ffff027224 */ /* 0x000fce00078e000e */
[----:B------:R-:W-:Y:S05]  /*f960*/  WARPSYNC.COLLECTIVE R15, `(.L_x_13124) ;  /* 0x000000000f087348 */ /* 0x000fea0003c00000 */
[----:B------:R0:W1:Y:S02]  /*f970*/  SHFL.IDX P6, R14, R13, R12, R11 ;  /* 0x0000000c0d0e7389 */ /* 0x00006400000c000b */
[----:B01----:R-:W-:Y:S01]  /*f980*/  ENDCOLLECTIVE ;  /* 0x000000000000791b */ /* 0x003fe20003800000 */
.L_x_13124:
        /* <DEDUP_REMOVED lines=12> */
.L_x_13125:
[----:B------:R-:W-:Y:S02]  /*fa50*/  IMAD.MOV.U32 R13, RZ, RZ, R24 ;  /* 0x000000ffff0d7224 */ /* 0x000fe400078e0018 */
[----:B------:R-:W-:Y:S01]  /*fa60*/  IMAD.MOV.U32 R12, RZ, RZ, 0x7 ;  /* 0x00000007ff0c7424 */ /* 0x000fe200078e00ff */
[----:B------:R-:W-:-:S07]  /*fa70*/  MOV R2, R14 ;  /* 0x0000000e00027202 */ /* 0x000fce0000000f00 */
[----:B------:R-:W-:Y:S05]  /*fa80*/  WARPSYNC.COLLECTIVE R15, `(.L_x_13126) ;  /* 0x000000000f087348 */ /* 0x000fea0003c00000 */
[----:B------:R0:W1:Y:S02]  /*fa90*/  SHFL.IDX P6, R14, R13, R12, R11 ;  /* 0x0000000c0d0e7389 */ /* 0x00006400000c000b */
[----:B01----:R-:W-:Y:S01]  /*faa0*/  ENDCOLLECTIVE ;  /* 0x000000000000791b */ /* 0x003fe20003800000 */
.L_x_13126:
        /* <DEDUP_REMOVED lines=11> */
.L_x_13127:
[----:B------:R-:W-:Y:S01]  /*fb60*/  IMAD.MOV.U32 R2, RZ, RZ, R14 ;  /* 0x000000ffff027224 */ /* 0x000fe200078e000e */
[----:B------:R-:W-:Y:S06]  /*fb70*/  BRA `(.L_x_13128) ;  /* 0xffffffb800007947 */ /* 0x000fec000383ffff */
.L_x_13011:
[----:B0-----:R0:W1:Y:S02]  /*fb80*/  SYNCS.PHASECHK.TRANS64.TRYWAIT P0, [R0+URZ+0x16860], R3 ;  /* 0x01686003000075a7 */ /* 0x001064000800017f */
[----:B-1----:R-:W-:Y:S05]  /*fb90*/  @!P0 NANOSLEEP.SYNCS 0x989680 ;  /* 0x009896800000895d */ /* 0x002fea0003900000 */
[----:B------:R-:W1:Y:S02]  /*fba0*/  @!P0 SYNCS.PHASECHK.TRANS64 P0, [R0+URZ+0x16860], R3 ;  /* 0x01686003000085a7 */ /* 0x000e64000800007f */
[----:B-1----:R-:W-:Y:S05]  /*fbb0*/  @!P0 BRA `(.L_x_13011) ;  /* 0xfffffffc00f08947 */ /* 0x002fea000383ffff */
[----:B------:R-:W-:Y:S05]  /*fbc0*/  BRA `(.L_x_13129) ;  /* 0xffffffbc001c7947 */ /* 0x000fea000383ffff */
.L_x_13012:
        /* <DEDUP_REMOVED lines=8> */
.L_x_13131:
[----:B------:R-:W-:Y:S05]  /*fc50*/  BSYNC B0 ;  /* 0x0000000000007941 */ /* 0x000fea0003800000 */
.L_x_13130:
        /* <DEDUP_REMOVED lines=9> */
.L_x_13132:
[----:B------:R-:W-:Y:S01]  /*fcf0*/  ULDC UR4, c[0x0][0x2f4] ;  /* 0x0000bd0000047ab9 */ /* 0x000fe20000000800 */
[----:B------:R-:W-:Y:S01]  /*fd00*/  IMAD R4, R4, 0x2, R22 ;  /* 0x0000000204047824 */ /* 0x000fe200078e0216 */
[----:B------:R-:W-:-:S04]  /*fd10*/  ISETP.GE.AND P0, PT, R28, UR4, PT ;  /* 0x000000041c007c0c */ /* 0x000fc8000bf06270 */
[----:B------:R-:W-:Y:S01]  /*fd20*/  ISETP.LT.OR P2, PT, R6, 0x1, P0 ;  /* 0x000000010600780c */ /* 0x000fe20000741670 */
[----:B------:R-:W-:Y:S02]  /*fd30*/  IMAD.MOV.U32 R13, RZ, RZ, R24 ;  /* 0x000000ffff0d7224 */ /* 0x000fe400078e0018 */
[----:B------:R-:W-:Y:S01]  /*fd40*/  IMAD.MOV.U32 R12, RZ, RZ, 0x1 ;  /* 0x00000001ff0c7424 */ /* 0x000fe200078e00ff */
[----:B------:R-:W-:-:S13]  /*fd50*/  IADD3 R2, P1, R14, R5, RZ ;  /* 0x000000050e027210 */ /* 0x000fda0007f3e0ff */
[----:B------:R-:W-:Y:S05]  /*fd60*/  WARPSYNC.COLLECTIVE R15, `(.L_x_13133) ;  /* 0x000000000f087348 */ /* 0x000fea0003c00000 */
[----:B------:R0:W1:Y:S02]  /*fd70*/  SHFL.IDX P6, R14, R13, R12, R11 ;  /* 0x0000000c0d0e7389 */ /* 0x00006400000c000b */
[----:B01----:R-:W-:Y:S01]  /*fd80*/  ENDCOLLECTIVE ;  /* 0x000000000000791b */ /* 0x003fe20003800000 */
.L_x_13133:
        /* <DEDUP_REMOVED lines=11> */
.L_x_13134:
[----:B------:R-:W-:Y:S02]  /*fe40*/  IMAD.MOV.U32 R13, RZ, RZ, R24 ;  /* 0x000000ffff0d7224 */ /* 0x000fe400078e0018 */
[----:B------:R-:W-:Y:S02]  /*fe50*/  IMAD.MOV.U32 R12, RZ, RZ, 0x2 ;  /* 0x00000002ff0c7424 */ /* 0x000fe400078e00ff */
[----:B------:R-:W-:-:S07]  /*fe60*/  IMAD.MOV.U32 R9, RZ, RZ, R14 ;  /* 0x000000ffff097224 */ /* 0x000fce00078e000e */
[----:B------:R-:W-:Y:S05]  /*fe70*/  WARPSYNC.COLLECTIVE R15, `(.L_x_13135) ;  /* 0x000000000f087348 */ /* 0x000fea0003c00000 */
[----:B------:R0:W1:Y:S02]  /*fe80*/  SHFL.IDX P6, R14, R13, R12, R11 ;  /* 0x0000000c0d0e7389 */ /* 0x00006400000c000b */
[----:B01----:R-:W-:Y:S01]  /*fe90*/  ENDCOLLECTIVE ;  /* 0x000000000000791b */ /* 0x003fe20003800000 */
.L_x_13135:
        /* <DEDUP_REMOVED lines=8> */
[----:B------:R-:W-:-:S12]  /*ff20*/  IMAD.MOV.U32 R8, RZ, RZ, R14 ;  /* 0x000000ffff087224 */ /* 0x000fd800078e000e */
[----:B0-----:R-:W-:Y:S05]  /*ff30*/  WARPSYNC.COLLECTIVE R15, `(.L_x_13136) ;  /* 0x000000000f087348 */ /* 0x001fea0003c00000 */
[----:B------:R1:W2:Y:S02]  /*ff40*/  SHFL.IDX P6, R14, R13, R12, R11 ;  /* 0x0000000c0d0e7389 */ /* 0x0002a400000c000b */
[----:B012---:R-:W-:Y:S01]  /*ff50*/  ENDCOLLECTIVE ;  /* 0x000000000000791b */ /* 0x007fe20003800000 */
.L_x_13136:
[----:B------:R-:W-:Y:S02]  /*ff60*/  IMAD.MOV.U32 R13, RZ, RZ, R24 ;  /* 0x000000ffff0d7224 */ /* 0x000fe400078e0018 */
[----:B------:R-:W-:Y:S02]  /*ff70*/  IMAD.MOV.U32 R12, RZ, RZ, 0x3 ;  /* 0x00000003ff0c7424 */ /* 0x000fe400078e00ff */
[----:B------:R-:W-:-:S07]  /*ff80*/  IMAD.MOV.U32 R10, RZ, RZ, R14 ;  /* 0x000000ffff0a7224 */ /* 0x000fce00078e000e */
[----:B------:R-:W-:Y:S05]  /*ff90*/  WARPSYNC.COLLECTIVE R15, `(.L_x_13137) ;  /* 0x000000000f087348 */ /* 0x000fea0003c00000 */
[----:B------:R0:W1:Y:S02]  /*ffa0*/  SHFL.IDX P6, R14, R13, R12, R11 ;  /* 0x0000000c0d0e7389 */ /* 0x00006400000c000b */
[----:B01----:R-:W-:Y:S01]  /*ffb0*/  ENDCOLLECTIVE ;  /* 0x000000000000791b */ /* 0x003fe20003800000 */
.L_x_13137:
        /* <DEDUP_REMOVED lines=12> */
.L_x_13138:
[----:B------:R-:W-:Y:S02]  /*10080*/  IMAD.MOV.U32 R13, RZ, RZ, R24 ;  /* 0x000000ffff0d7224 */ /* 0x000fe400078e0018 */
[----:B------:R-:W-:Y:S01]  /*10090*/  IMAD.MOV.U32 R12, RZ, RZ, 0x4 ;  /* 0x00000004ff0c7424 */ /* 0x000fe200078e00ff */
[----:B------:R-:W-:-:S07]  /*100a0*/  MOV R9, R14 ;  /* 0x0000000e00097202 */ /* 0x000fce0000000f00 */
[----:B------:R-:W-:Y:S05]  /*100b0*/  WARPSYNC.COLLECTIVE R15, `(.L_x_13139) ;  /* 0x000000000f087348 */ /* 0x000fea0003c00000 */
[----:B------:R0:W1:Y:S02]  /*100c0*/  SHFL.IDX P6, R14, R13, R12, R11 ;  /* 0x0000000c0d0e7389 */ /* 0x00006400000c000b */
[----:B01----:R-:W-:Y:S01]  /*100d0*/  ENDCOLLECTIVE ;  /* 0x000000000000791b */ /* 0x003fe20003800000 */
.L_x_13139:
[----:B------:R-:W-:-:S05]  /*100e0*/  IADD3 R2, P1, R9, R5, RZ ;  /* 0x0000000509027210 */ /* 0x000fca0007f3e0ff */
[----:B------:R-:W-:-:S05]  /*100f0*/  IMAD.X R3, RZ, RZ, R7, P1 ;  /* 0x000000ffff037224 */ /* 0x000fca00008e0607 */
        /* <DEDUP_REMOVED lines=10> */
.L_x_13140:
[----:B------:R-:W-:Y:S02]  /*101a0*/  IMAD.MOV.U32 R13, RZ, RZ, R24 ;  /* 0x000000ffff0d7224 */ /* 0x000fe400078e0018 */
[----:B------:R-:W-:Y:S02]  /*101b0*/  IMAD.MOV.U32 R12, RZ, RZ, 0x5 ;  /* 0x00000005ff0c7424 */ /* 0x000fe400078e00ff */
[----:B------:R-:W-:-:S07]  /*101c0*/  IMAD.MOV.U32 R10, RZ, RZ, R14 ;  /* 0x000000ffff0a7224 */ /* 0x000fce00078e000e */
[----:B------:R-:W-:Y:S05]  /*101d0*/  WARPSYNC.COLLECTIVE R15, `(.L_x_13141) ;  /* 0x000000000f087348 */ /* 0x000fea0003c00000 */
[----:B------:R0:W1:Y:S02]  /*101e0*/  SHFL.IDX P6, R14, R13, R12, R11 ;  /* 0x0000000c0d0e7389 */ /* 0x00006400000c000b */
[----:B01----:R-:W-:Y:S01]  /*101f0*/  ENDCOLLECTIVE ;  /* 0x000000000000791b */ /* 0x003fe20003800000 */
.L_x_13141:
        /* <DEDUP_REMOVED lines=12> */
.L_x_13142:
[----:B------:R-:W-:Y:S01]  /*102c0*/  MOV R13, R24 ;  /* 0x00000018000d7202 */ /* 0x000fe20000000f00 */
[----:B------:R-:W-:Y:S02]  /*102d0*/  IMAD.MOV.U32 R12, RZ, RZ, 0x6 ;  /* 0x00000006ff0c7424 */ /* 0x000fe400078e00ff */
[----:B------:R-:W-:-:S07]  /*102e0*/  IMAD.MOV.U32 R9, RZ, RZ, R14 ;  /* 0x000000ffff097224 */ /* 0x000fce00078e000e */
[----:B------:R-:W-:Y:S05]  /*102f0*/  WARPSYNC.COLLECTIVE R15, `(.L_x_13143) ;  /* 0x000000000f087348 */ /* 0x000fea0003c00000 */
[----:B------:R0:W1:Y:S02]  /*10300*/  SHFL.IDX P6, R14, R13, R12, R11 ;  /* 0x0000000c0d0e7389 */ /* 0x00006400000c000b */
[----:B01----:R-:W-:Y:S01]  /*10310*/  ENDCOLLECTIVE ;  /* 0x000000000000791b */ /* 0x003fe20003800000 */
.L_x_13143:
        /* <DEDUP_REMOVED lines=12> */
.L_x_13144:
[----:B------:R-:W-:Y:S02]  /*103e0*/  IMAD.MOV.U32 R13, RZ, RZ, R24 ;  /* 0x000000ffff0d7224 */ /* 0x000fe400078e0018 */
[----:B------:R-:W-:Y:S01]  /*103f0*/  IMAD.MOV.U32 R12, RZ, RZ, 0x7 ;  /* 0x00000007ff0c7424 */ /* 0x000fe200078e00ff */
[----:B------:R-:W-:-:S13]  /*10400*/  IADD3 R2, P1, R14, R5, RZ ;  /* 0x000000050e027210 */ /* 0x000fda0007f3e0ff */
[----:B------:R-:W-:Y:S05]  /*10410*/  WARPSYNC.COLLECTIVE R15, `(.L_x_13145) ;  /* 0x000000000f087348 */ /* 0x000fea0003c00000 */
[----:B------:R0:W1:Y:S02]  /*10420*/  SHFL.IDX P6, R14, R13, R12, R11 ;  /* 0x0000000c0d0e7389 */ /* 0x00006400000c000b */
[----:B01----:R-:W-:Y:S01]  /*10430*/  ENDCOLLECTIVE ;  /* 0x000000000000791b */ /* 0x003fe20003800000 */
.L_x_13145:
        /* <DEDUP_REMOVED lines=10> */
.L_x_13146:
[----:B------:R-:W-:Y:S05]  /*104e0*/  BRA `(.L_x_13147) ;  /* 0xffffffb400cc7947 */ /* 0x000fea000383ffff */
.L_x_13017:
        /* <DEDUP_REMOVED lines=8> */
.L_x_13149:
[----:B------:R-:W-:Y:S05]  /*10570*/  BSYNC B0 ;  /* 0x0000000000007941 */ /* 0x000fea0003800000 */
.L_x_13148:
        /* <DEDUP_REMOVED lines=9> */
.L_x_13150:
        /* <DEDUP_REMOVED lines=11> */
[----:B------:R-:W-:Y:S02]  /*106c0*/  ISETP.GE.U32.AND P5, PT, R8, 0x10, PT ;  /* 0x000000100800780c */ /* 0x000fe40003fa6070 */
[----:B--2---:R-:W-:-:S02]  /*106d0*/  @!P1 MOV R5, R2 ;  /* 0x0000000200059202 */ /* 0x004fc40000000f00 */
[----:B------:R-:W-:-:S03]  /*106e0*/  ISETP.NE.AND P1, PT, R8, RZ, PT ;  /* 0x000000ff0800720c */ /* 0x000fc60003f25270 */
[----:B------:R-:W-:-:S10]  /*106f0*/  IMAD.MOV.U32 R13, RZ, RZ, R5 ;  /* 0x000000ffff0d7224 */ /* 0x000fd400078e0005 */
[----:B------:R-:W-:Y:S05]  /*10700*/  WARPSYNC.COLLECTIVE R15, `(.L_x_13151) ;  /* 0x000000000f087348 */ /* 0x000fea0003c00000 */
[----:B------:R0:W1:Y:S02]  /*10710*/  SHFL.UP P6, R14, R13, R12, R11 ;  /* 0x0400000c0d0e7389 */ /* 0x00006400000c000b */
[----:B01----:R-:W-:Y:S01]  /*10720*/  ENDCOLLECTIVE ;  /* 0x000000000000791b */ /* 0x003fe20003800000 */
.L_x_13151:
[----:B------:R-:W-:Y:S01]  /*10730*/  IMAD.MOV.U32 R12, RZ, RZ, 0x2 ;  /* 0x00000002ff0c7424 */ /* 0x000fe200078e00ff */
[----:B------:R-:W-:-:S05]  /*10740*/  SEL R6, R14, RZ, P1 ;  /* 0x000000ff0e067207 */ /* 0x000fca0000800000 */
[----:B------:R-:W-:-:S04]  /*10750*/  IMAD.IADD R6, R5, 0x1, R6 ;  /* 0x0000000105067824 */ /* 0x000fc800078e0206 */
[----:B------:R-:W-:-:S07]  /*10760*/  IMAD.MOV.U32 R13, RZ, RZ, R6 ;  /* 0x000000ffff0d7224 */ /* 0x000fce00078e0006 */
[----:B------:R-:W-:Y:S05]  /*10770*/  WARPSYNC.COLLECTIVE R15, `(.L_x_13152) ;  /* 0x000000000f087348 */ /* 0x000fea0003c00000 */
[----:B------:R0:W1:Y:S02]  /*10780*/  SHFL.UP P6, R14, R13, R12, R11 ;  /* 0x0400000c0d0e7389 */ /* 0x00006400000c000b */
[----:B01----:R-:W-:Y:S01]  /*10790*/  ENDCOLLECTIVE ;  /* 0x000000000000791b */ /* 0x003fe20003800000 */
.L_x_13152:
[----:B------:R-:W-:Y:S01]  /*107a0*/  IMAD.MOV.U32 R12, RZ, RZ, 0x4 ;  /* 0x00000004ff0c7424 */ /* 0x000fe200078e00ff */
[----:B------:R-:W-:-:S05]  /*107b0*/  SEL R7, R14, RZ, P2 ;  /* 0x000000ff0e077207 */ /* 0x000fca0001000000 */
[----:B------:R-:W-:-:S05]  /*107c0*/  IMAD.IADD R7, R6, 0x1, R7 ;  /* 0x0000000106077824 */ /* 0x000fca00078e0207 */
[----:B------:R-:W-:-:S07]  /*107d0*/  MOV R13, R7 ;  /* 0x00000007000d7202 */ /* 0x000fce0000000f00 */
[----:B------:R-:W-:Y:S05]  /*107e0*/  WARPSYNC.COLLECTIVE R15, `(.L_x_13153) ;  /* 0x000000000f087348 */ /* 0x000fea0003c00000 */
[----:B------:R0:W1:Y:S02]  /*107f0*/  SHFL.UP P6, R14, R13, R12, R11 ;  /* 0x0400000c0d0e7389 */ /* 0x00006400000c000b */
[----:B01----:R-:W-:Y:S01]  /*10800*/  ENDCOLLECTIVE ;  /* 0x000000000000791b */ /* 0x003fe20003800000 */
.L_x_13153:
[----:B------:R-:W-:Y:S01]  /*10810*/  IMAD.MOV.U32 R12, RZ, RZ, 0x8 ;  /* 0x00000008ff0c7424 */ /* 0x000fe200078e00ff */
[----:B------:R-:W-:-:S05]  /*10820*/  SEL R2, R14, RZ, P3 ;  /* 0x000000ff0e027207 */ /* 0x000fca0001800000 */
[----:B------:R-:W-:-:S04]  /*10830*/  IMAD.IADD R2, R7, 0x1, R2 ;  /* 0x0000000107027824 */ /* 0x000fc800078e0202 */
[----:B------:R-:W-:-:S07]  /*10840*/  IMAD.MOV.U32 R13, RZ, RZ, R2 ;  /* 0x000000ffff0d7224 */ /* 0x000fce00078e0002 */
[----:B------:R-:W-:Y:S05]  /*10850*/  WARPSYNC.COLLECTIVE R15, `(.L_x_13154) ;  /* 0x000000000f087348 */ /* 0x000fea0003c00000 */
[----:B------:R0:W1:Y:S02]  /*10860*/  SHFL.UP P6, R14, R13, R12, R11 ;  /* 0x0400000c0d0e7389 */ /* 0x00006400000c000b */
[----:B01----:R-:W-:Y:S01]  /*10870*/  ENDCOLLECTIVE ;  /* 0x000000000000791b */ /* 0x003fe20003800000 */
.L_x_13154:
[----:B------:R-:W-:Y:S02]  /*10880*/  MOV R12, 0x10 ;  /* 0x00000010000c7802 */ /* 0x000fe40000000f00 */
[----:B------:R-:W-:-:S05]  /*10890*/  SEL R3, R14, RZ, P4 ;  /* 0x000000ff0e037207 */ /* 0x000fca0002000000 */
[----:B------:R-:W-:-:S04]  /*108a0*/  IMAD.IADD R3, R2, 0x1, R3 ;  /* 0x0000000102037824 */ /* 0x000fc800078e0203 */
[----:B------:R-:W-:-:S07]  /*108b0*/  IMAD.MOV.U32 R13, RZ, RZ, R3 ;  /* 0x000000ffff0d7224 */ /* 0x000fce00078e0003 */
[----:B------:R-:W-:Y:S05]  /*108c0*/  WARPSYNC.COLLECTIVE R15, `(.L_x_13155) ;  /* 0x000000000f087348 */ /* 0x000fea0003c00000 */
[----:B------:R0:W1:Y:S02]  /*108d0*/  SHFL.UP P6, R14, R13, R12, R11 ;  /* 0x0400000c0d0e7389 */ /* 0x00006400000c000b */
[----:B01----:R-:W-:Y:S01]  /*108e0*/  ENDCOLLECTIVE ;  /* 0x000000000000791b */ /* 0x003fe20003800000 */
.L_x_13155:
        /* <DEDUP_REMOVED lines=8> */
.L_x_13156:
[----:B------:R-:W-:Y:S05]  /*10970*/  BRA `(.L_x_13157) ;  /* 0xffffffb400d47947 */ /* 0x000fea000383ffff */
.L_x_13022:
[----:B------:R-:W-:Y:S01]  /*10980*/  BSSY B0, `(.L_x_13158) ;  /* 0x0000008000007945 */ /* 0x000fe20003800000 */
[----:B-----5:R-:W-:Y:S01]  /*10990*/  IMAD.MOV.U32 R13, RZ, RZ, R5 ;  /* 0x000000ffff0d7224 */ /* 0x020fe200078e0005 */
[----:B------:R-:W-:Y:S01]  /*109a0*/  MOV R11, RZ ;  /* 0x000000ff000b7202 */ /* 0x000fe20000000f00 */
[----:B------:R-:W-:Y:S02]  /*109b0*/  IMAD.MOV.U32 R12, RZ, RZ, 0x1 ;  /* 0x00000001ff0c7424 */ /* 0x000fe400078e00ff */
[----:B------:R-:W-:-:S07]  /*109c0*/  IMAD.MOV.U32 R15, RZ, RZ, -0x1 ;  /* 0xffffffffff0f7424 */ /* 0x000fce00078e00ff */
[----:B0-----:R-:W-:Y:S05]  /*109d0*/  WARPSYNC.COLLECTIVE R15, `(.L_x_13159) ;  /* 0x000000000f087348 */ /* 0x001fea0003c00000 */
[----:B------:R1:W2:Y:S02]  /*109e0*/  SHFL.UP P6, R14, R13, R12, R11 ;  /* 0x0400000c0d0e7389 */ /* 0x0002a400000c000b */
[----:B012---:R-:W-:Y:S01]  /*109f0*/  ENDCOLLECTIVE ;  /* 0x000000000000791b */ /* 0x007fe20003800000 */
.L_x_13159:
[----:B------:R-:W-:Y:S05]  /*10a00*/  BSYNC B0 ;  /* 0x0000000000007941 */ /* 0x000fea0003800000 */
.L_x_13158:
        /* <DEDUP_REMOVED lines=8> */
.L_x_13160:
[----:B------:R-:W-:Y:S01]  /*10a90*/  IMAD.MOV.U32 R12, RZ, RZ, 0x4 ;  /* 0x00000004ff0c7424 */ /* 0x000fe200078e00ff */
[----:B------:R-:W-:-:S05]  /*10aa0*/  SEL R2, R14, RZ, P2 ;  /* 0x000000ff0e027207 */ /* 0x000fca0001000000 */
[----:B------:R-:W-:-:S05]  /*10ab0*/  IMAD.IADD R2, R13, 0x1, R2 ;  /* 0x000000010d027824 */ /* 0x000fca00078e0202 */
[----:B------:R-:W-:-:S07]  /*10ac0*/  MOV R13, R2 ;  /* 0x00000002000d7202 */ /* 0x000fce0000000f00 */
[----:B------:R-:W-:Y:S05]  /*10ad0*/  WARPSYNC.COLLECTIVE R15, `(.L_x_13161) ;  /* 0x000000000f087348 */ /* 0x000fea0003c00000 */
[----:B------:R0:W1:Y:S02]  /*10ae0*/  SHFL.UP P6, R14, R13, R12, R11 ;  /* 0x0400000c0d0e7389 */ /* 0x00006400000c000b */
[----:B01----:R-:W-:Y:S01]  /*10af0*/  ENDCOLLECTIVE ;  /* 0x000000000000791b */ /* 0x003fe20003800000 */
.L_x_13161:
[----:B------:R-:W-:Y:S01]  /*10b00*/  IMAD.MOV.U32 R12, RZ, RZ, 0x8 ;  /* 0x00000008ff0c7424 */ /* 0x000fe200078e00ff */
[----:B------:R-:W-:-:S05]  /*10b10*/  SEL R3, R14, RZ, P3 ;  /* 0x000000ff0e037207 */ /* 0x000fca0001800000 */
[----:B------:R-:W-:-:S04]  /*10b20*/  IMAD.IADD R3, R2, 0x1, R3 ;  /* 0x0000000102037824 */ /* 0x000fc800078e0203 */
[----:B------:R-:W-:-:S07]  /*10b30*/  IMAD.MOV.U32 R13, RZ, RZ, R3 ;  /* 0x000000ffff0d7224 */ /* 0x000fce00078e0003 */
[----:B------:R-:W-:Y:S05]  /*10b40*/  WARPSYNC.COLLECTIVE R15, `(.L_x_13162) ;  /* 0x000000000f087348 */ /* 0x000fea0003c00000 */
[----:B------:R0:W1:Y:S02]  /*10b50*/  SHFL.UP P6, R14, R13, R12, R11 ;  /* 0x0400000c0d0e7389 */ /* 0x00006400000c000b */
[----:B01----:R-:W-:Y:S01]  /*10b60*/  ENDCOLLECTIVE ;  /* 0x000000000000791b */ /* 0x003fe20003800000 */
.L_x_13162:
[----:B------:R-:W-:Y:S02]  /*10b70*/  MOV R12, 0x10 ;  /* 0x00000010000c7802 */ /* 0x000fe40000000f00 */
[----:B------:R-:W-:-:S05]  /*10b80*/  SEL R4, R14, RZ, P4 ;  /* 0x000000ff0e047207 */ /* 0x000fca0002000000 */
[----:B------:R-:W-:-:S04]  /*10b90*/  IMAD.IADD R4, R3, 0x1, R4 ;  /* 0x0000000103047824 */ /* 0x000fc800078e0204 */
[----:B------:R-:W-:-:S07]  /*10ba0*/  IMAD.MOV.U32 R13, RZ, RZ, R4 ;  /* 0x000000ffff0d7224 */ /* 0x000fce00078e0004 */
[----:B------:R-:W-:Y:S05]  /*10bb0*/  WARPSYNC.COLLECTIVE R15, `(.L_x_13163) ;  /* 0x000000000f087348 */ /* 0x000fea0003c00000 */
[----:B------:R0:W1:Y:S02]  /*10bc0*/  SHFL.UP P6, R14, R13, R12, R11 ;  /* 0x0400000c0d0e7389 */ /* 0x00006400000c000b */
[----:B01----:R-:W-:Y:S01]  /*10bd0*/  ENDCOLLECTIVE ;  /* 0x000000000000791b */ /* 0x003fe20003800000 */
.L_x_13163:
        /* <DEDUP_REMOVED lines=8> */
.L_x_13164:
[----:B------:R-:W-:Y:S05]  /*10c60*/  BRA `(.L_x_13165) ;  /* 0xffffffb400b47947 */ /* 0x000fea000383ffff */
.L_x_13024:
[----:B------:R-:W-:Y:S01]  /*10c70*/  BSSY B0, `(.L_x_13166) ;  /* 0x0000006000007945 */ /* 0x000fe20003800000 */
[----:B------:R-:W-:Y:S01]  /*10c80*/  PLOP3.LUT P6, PT, P6, PT, PT, 0x8, 0x0 ;  /* 0x000000000000781c */ /* 0x000fe200037ce170 */
[----:B------:R-:W-:-:S12]  /*10c90*/  IMAD.MOV.U32 R15, RZ, RZ, -0x1 ;  /* 0xffffffffff0f7424 */ /* 0x000fd800078e00ff */
[----:B0-----:R-:W-:Y:S05]  /*10ca0*/  WARPSYNC.COLLECTIVE R15, `(.L_x_13167) ;  /* 0x000000000f087348 */ /* 0x001fea0003c00000 */
[----:B------:R-:W-:Y:S01]  /*10cb0*/  VOTE.ANY R14, PT, P6 ;  /* 0x00000000000e7806 */ /* 0x000fe200030e0100 */
[----:B0-----:R-:W-:Y:S06]  /*10cc0*/  ENDCOLLECTIVE ;  /* 0x000000000000791b */ /* 0x001fec0003800000 */
.L_x_13167:
[----:B------:R-:W-:Y:S05]  /*10cd0*/  BSYNC B0 ;  /* 0x0000000000007941 */ /* 0x000fea0003800000 */
.L_x_13166:
        /* <DEDUP_REMOVED lines=9> */
.L_x_13168:
[----:B------:R-:W-:Y:S01]  /*10d70*/  IMAD.MOV.U32 R5, RZ, RZ, R14 ;  /* 0x000000ffff057224 */ /* 0x000fe200078e000e */
[----:B------:R-:W-:Y:S06]  /*10d80*/  BRA `(.L_x_13169) ;  /* 0xffffffb400a47947 */ /* 0x000fec000383ffff */
.L_x_13026:
[----:B------:R-:W-:Y:S01]  /*10d90*/  BSSY B0, `(.L_x_13170) ;  /* 0x0000007000007945 */ /* 0x000fe20003800000 */
[----:B------:R-:W-:Y:S01]  /*10da0*/  IMAD.MOV.U32 R13, RZ, RZ, R2 ;  /* 0x000000ffff0d7224 */ /* 0x000fe200078e0002 */
[----:B------:R-:W-:Y:S01]  /*10db0*/  MOV R15, 0xffffffff ;  /* 0xffffffff000f7802 */ /* 0x000fe20000000f00 */
[----:B------:R-:W-:-:S07]  /*10dc0*/  IMAD.MOV.U32 R11, RZ, RZ, 0x1f ;  /* 0x0000001fff0b7424 */ /* 0x000fce00078e00ff */
[----:B012---:R-:W-:Y:S05]  /*10dd0*/  WARPSYNC.COLLECTIVE R15, `(.L_x_13171) ;  /* 0x000000000f087348 */ /* 0x007fea0003c00000 */
[----:B------:R3:W4:Y:S02]  /*10de0*/  SHFL.IDX P6, R14, R13, R12, R11 ;  /* 0x0000000c0d0e7389 */ /* 0x00072400000c000b */
[----:B01234-:R-:W-:Y:S01]  /*10df0*/  ENDCOLLECTIVE ;  /* 0x000000000000791b */ /* 0x01ffe20003800000 */
.L_x_13171:
[----:B------:R-:W-:Y:S05]  /*10e00*/  BSYNC B0 ;  /* 0x0000000000007941 */ /* 0x000fea0003800000 */
.L_x_13170:
[----:B------:R-:W-:Y:S05]  /*10e10*/  BRA `(.L_x_13025) ;  /* 0xffffffb4009c7947 */ /* 0x000fea000383ffff */
.L_x_13030:
[----:B0-----:R0:W3:Y:S02]  /*10e20*/  SYNCS.PHASECHK.TRANS64.TRYWAIT P0, [R5+URZ+0x16820], R0 ;  /* 0x01682000050075a7 */ /* 0x0010e4000800017f */
[----:B---3--:R-:W-:Y:S05]  /*10e30*/  @!P0 NANOSLEEP.SYNCS 0x989680 ;  /* 0x009896800000895d */ /* 0x008fea0003900000 */
[----:B------:R-:W3:Y:S02]  /*10e40*/  @!P0 SYNCS.PHASECHK.TRANS64 P0, [R5+URZ+0x16820], R0 ;  /* 0x01682000050085a7 */ /* 0x000ee4000800007f */
[----:B---3--:R-:W-:Y:S05]  /*10e50*/  @!P0 BRA `(.L_x_13030) ;  /* 0xfffffffc00f08947 */ /* 0x008fea000383ffff */
[----:B------:R-:W-:Y:S05]  /*10e60*/  BRA `(.L_x_13172) ;  /* 0xffffffb800887947 */ /* 0x000fea000383ffff */
.L_x_13031:
        /* <DEDUP_REMOVED lines=11> */
.L_x_13174:
[----:B------:R-:W-:Y:S05]  /*10f20*/  BSYNC B0 ;  /* 0x0000000000007941 */ /* 0x000fea0003800000 */
.L_x_13173:
[----:B------:R-:W-:Y:S05]  /*10f30*/  BRA `(.L_x_13175) ;  /* 0xffffffb800707947 */ /* 0x000fea000383ffff */
.L_x_13034:
[----:B------:R-:W-:Y:S01]  /*10f40*/  BSSY B1, `(.L_x_13176) ;  /* 0x0000006000017945 */ /* 0x000fe20003800000 */
[----:B------:R-:W-:-:S07]  /*10f50*/  IMAD.MOV.U32 R15, RZ, RZ, -0x1 ;  /* 0xffffffffff0f7424 */ /* 0x000fce00078e00ff */
[----:B012---:R-:W-:Y:S05]  /*10f60*/  WARPSYNC.COLLECTIVE R15, `(.L_x_13177) ;  /* 0x000000000f0c7348 */ /* 0x007fea0003c00000 */
[----:B------:R-:W-:Y:S02]  /*10f70*/  ELECT P6, UR62, PT ;  /* 0x00000000003e782f */ /* 0x000fe400038c0000 */
[----:B------:R-:W-:Y:S01]  /*10f80*/  MOV R14, UR62 ;  /* 0x0000003e000e7c02 */ /* 0x000fe20008000f00 */
[----:B012---:R-:W-:Y:S10]  /*10f90*/  ENDCOLLECTIVE ;  /* 0x000000000000791b */ /* 0x007ff40003800000 */
.L_x_13177:
[----:B------:R-:W-:Y:S05]  /*10fa0*/  BSYNC B1 ;  /* 0x0000000000017941 */ /* 0x000fea0003800000 */
.L_x_13176:
[----:B------:R-:W-:Y:S05]  /*10fb0*/  BRA `(.L_x_13178) ;  /* 0xffffffb800687947 */ /* 0x000fea000383ffff */
.L_x_13036:
[----:B0-----:R0:W3:Y:S02]  /*10fc0*/  SYNCS.PHASECHK.TRANS64.TRYWAIT P1, [R3+URZ+0x16840], R2 ;  /* 0x01684002030075a7 */ /* 0x0010e4000802017f */
[----:B---3--:R-:W-:Y:S05]  /*10fd0*/  @!P1 NANOSLEEP.SYNCS 0x989680 ;  /* 0x009896800000995d */ /* 0x008fea0003900000 */
[----:B------:R-:W3:Y:S02]  /*10fe0*/  @!P1 SYNCS.PHASECHK.TRANS64 P1, [R3+URZ+0x16840], R2 ;  /* 0x01684002030095a7 */ /* 0x000ee4000802007f */
[----:B---3--:R-:W-:Y:S05]  /*10ff0*/  @!P1 BRA `(.L_x_13036) ;  /* 0xfffffffc00f09947 */ /* 0x008fea000383ffff */
[----:B------:R-:W-:Y:S05]  /*11000*/  BRA `(.L_x_13179) ;  /* 0xffffffb800887947 */ /* 0x000fea000383ffff */
.L_x_13038:
[----:B---3--:R3:W4:Y:S02]  /*11010*/  SYNCS.PHASECHK.TRANS64.TRYWAIT P1, [R25+URZ+0x16840], R0 ;  /* 0x01684000190075a7 */ /* 0x008724000802017f */
[----:B----4-:R-:W-:Y:S05]  /*11020*/  @!P1 NANOSLEEP.SYNCS 0x989680 ;  /* 0x009896800000995d */ /* 0x010fea0003900000 */
[----:B------:R-:W4:Y:S02]  /*11030*/  @!P1 SYNCS.PHASECHK.TRANS64 P1, [R25+URZ+0x16840], R0 ;  /* 0x01684000190095a7 */ /* 0x000f24000802007f */
[----:B----4-:R-:W-:Y:S05]  /*11040*/  @!P1 BRA `(.L_x_13038) ;  /* 0xfffffffc00f09947 */ /* 0x010fea000383ffff */
[----:B------:R-:W-:Y:S05]  /*11050*/  BRA `(.L_x_13180) ;  /* 0xffffffb800947947 */ /* 0x000fea000383ffff */
.L_x_13040:
[----:B----4-:R4:W0:Y:S02]  /*11060*/  SYNCS.PHASECHK.TRANS64.TRYWAIT P1, [R3+URZ+0x16860], R2 ;  /* 0x01686002030075a7 */ /* 0x010824000802017f */
[----:B0-----:R-:W-:Y:S05]  /*11070*/  @!P1 NANOSLEEP.SYNCS 0x989680 ;  /* 0x009896800000995d */ /* 0x001fea0003900000 */
[----:B------:R-:W0:Y:S02]  /*11080*/  @!P1 SYNCS.PHASECHK.TRANS64 P1, [R3+URZ+0x16860], R2 ;  /* 0x01686002030095a7 */ /* 0x000e24000802007f */
[----:B0-----:R-:W-:Y:S05]  /*11090*/  @!P1 BRA `(.L_x_13040) ;  /* 0xfffffffc00f09947 */ /* 0x001fea000383ffff */
[----:B------:R-:W-:Y:S05]  /*110a0*/  BRA `(.L_x_13181) ;  /* 0xffffffb800907947 */ /* 0x000fea000383ffff */
.L_x_13182:
        /* <DEDUP_REMOVED lines=13> */
.L_x_15862:


//--------------------- .text._ZN7cutlass13device_kernelIN5flash11enable_sm90INS1_16FlashAttnFwdSm90INS1_25CollectiveMainloopFwdSm90ILi2EN4cute5tupleIJNS5_1CILi1EEES8_S8_EEENS6_IJNS7_ILi192EEENS7_ILi128EEENS7_ILi64EEEEEELi64ENS_10bfloat16_tEfNS_4arch4Sm90ELb0ELb0ELb0ELb1ELb1ELb1ELb0ELb1ELb1ELb1ELb0ELb0EEENS1_21CollectiveEpilogueFwdINS6_IJSA_SC_SB_EEES9_SE_SG_Li384ELb1ELb1ELb0ELb0EEENS1_36VarlenDynamicPersistentTileSchedulerILi192ELi128ELi384ELi128ELb0ELb1ELb1ELb0ELb1ELb1EEEEEEEEEvNT_6ParamsE --------------------------
	.section	.text._ZN7cutlass13device_kernelIN5flash11enable_sm90INS1_16FlashAttnFwdSm90INS1_25CollectiveMainloopFwdSm90ILi2EN4cute5tupleIJNS5_1CILi1EEES8_S8_EEENS6_IJNS7_ILi192EEENS7_ILi128EEENS7_ILi64EEEEEELi64ENS_10bfloat16_tEfNS_4arch4Sm90ELb0ELb0ELb0ELb1ELb1ELb1ELb0ELb1ELb1ELb1ELb0ELb0EEENS1_21CollectiveEpilogueFwdINS6_IJSA_SC_SB_EEES9_SE_SG_Li384ELb1ELb1ELb0ELb0EEENS1_36VarlenDynamicPersistentTileSchedulerILi192ELi128ELi384ELi128ELb0ELb1ELb1ELb0ELb1ELb1EEEEEEEEEvNT_6ParamsE,"ax",@progbits
	.align	128
.text._ZN7cutlass13device_kernelIN5flash11enable_sm90INS1_16FlashAttnFwdSm90INS1_25CollectiveMainloopFwdSm90ILi2EN4cute5tupleIJNS5_1CILi1EEES8_S8_EEENS6_IJNS7_ILi192EEENS7_ILi128EEENS7_ILi64EEEEEELi64ENS_10bfloat16_tEfNS_4arch4Sm90ELb0ELb0ELb0ELb1ELb1ELb1ELb0ELb1ELb1ELb1ELb0ELb0EEENS1_21CollectiveEpilogueFwdINS6_IJSA_SC_SB_EEES9_SE_SG_Li384ELb1ELb1ELb0ELb0EEENS1_36VarlenDynamicPersistentTileSchedulerILi192ELi128ELi384ELi128ELb0ELb1ELb1ELb0ELb1ELb1EEEEEEEEEvNT_6ParamsE:
        .type           _ZN7cutlass13device_kernelIN5flash11enable_sm90INS1_16FlashAttnFwdSm90INS1_25CollectiveMainloopFwdSm90ILi2EN4cute5tupleIJNS5_1CILi1EEES8_S8_EEENS6_IJNS7_ILi192EEENS7_ILi128EEENS7_ILi64EEEEEELi64ENS_10bfloat16_tEfNS_4arch4Sm90ELb0ELb0ELb0ELb1ELb1ELb1ELb0ELb1ELb1ELb1ELb0ELb0EEENS1_21CollectiveEpilogueFwdINS6_IJSA_SC_SB_EEES9_SE_SG_Li384ELb1ELb1ELb0ELb0EEENS1_36VarlenDynamicPersistentTileSchedulerILi192ELi128ELi384ELi128ELb0ELb1ELb1ELb0ELb1ELb1EEEEEEEEEvNT_6ParamsE,@function
        .size           _ZN7cutlass13device_kernelIN5flash11enable_sm90INS1_16FlashAttnFwdSm90INS1_25CollectiveMainloopFwdSm90ILi2EN4cute5tupleIJNS5_1CILi1EEES8_S8_EEENS6_IJNS7_ILi192EEENS7_ILi128EEENS7_ILi64EEEEEELi64ENS_10bfloat16_tEfNS_4arch4Sm90ELb0ELb0ELb0ELb1ELb1ELb1ELb0ELb1ELb1ELb1ELb0ELb0EEENS1_21CollectiveEpilogueFwdINS6_IJSA_SC_SB_EEES9_SE_SG_Li384ELb1ELb1ELb0ELb0EEENS1_36VarlenDynamicPersistentTileSchedulerILi192ELi128ELi384ELi128ELb0ELb1ELb1ELb0ELb1ELb1EEEEEEEEEvNT_6ParamsE,(.L_x_15863 - _ZN7cutlass13device_kernelIN5flash11enable_sm90INS1_16FlashAttnFwdSm90INS1_25CollectiveMainloopFwdSm90ILi2EN4cute5tupleIJNS5_1CILi1EEES8_S8_EEENS6_IJNS7_ILi192EEENS7_ILi128EEENS7_ILi64EEEEEELi64ENS_10bfloat16_tEfNS_4arch4Sm90ELb0ELb0ELb0ELb1ELb1ELb1ELb0ELb1ELb1ELb1ELb0ELb0EEENS1_21CollectiveEpilogueFwdINS6_IJSA_SC_SB_EEES9_SE_SG_Li384ELb1ELb1ELb0ELb0EEENS1_36VarlenDynamicPersistentTileSchedulerILi192ELi128ELi384ELi128ELb0ELb1ELb1ELb0ELb1ELb1EEEEEEEEEvNT_6ParamsE)
        .other          _ZN7cutlass13device_kernelIN5flash11enable_sm90INS1_16FlashAttnFwdSm90INS1_25CollectiveMainloopFwdSm90ILi2EN4cute5tupleIJNS5_1CILi1EEES8_S8_EEENS6_IJNS7_ILi192EEENS7_ILi128EEENS7_ILi64EEEEEELi64ENS_10bfloat16_tEfNS_4arch4Sm90ELb0ELb0ELb0ELb1ELb1ELb1ELb0ELb1ELb1ELb1ELb0ELb0EEENS1_21CollectiveEpilogueFwdINS6_IJSA_SC_SB_EEES9_SE_SG_Li384ELb1ELb1ELb0ELb0EEENS1_36VarlenDynamicPersistentTileSchedulerILi192ELi128ELi384ELi128ELb0ELb1ELb1ELb0ELb1ELb1EEEEEEEEEvNT_6ParamsE,@"STO_CUDA_ENTRY STV_DEFAULT"
_ZN7cutlass13device_kernelIN5flash11enable_sm90INS1_16FlashAttnFwdSm90INS1_25CollectiveMainloopFwdSm90ILi2EN4cute5tupleIJNS5_1CILi1EEES8_S8_EEENS6_IJNS7_ILi192EEENS7_ILi128EEENS7_ILi64EEEEEELi64ENS_10bfloat16_tEfNS_4arch4Sm90ELb0ELb0ELb0ELb1ELb1ELb1ELb0ELb1ELb1ELb1ELb0ELb0EEENS1_21CollectiveEpilogueFwdINS6_IJSA_SC_SB_EEES9_SE_SG_Li384ELb1ELb1ELb0ELb0EEENS1_36VarlenDynamicPersistentTileSchedulerILi192ELi128ELi384ELi128ELb0ELb1ELb1ELb0ELb1ELb1EEEEEEEEEvNT_6ParamsE:
        /* <DEDUP_REMOVED lines=18> */
.L_x_13184:
[----:B------:R-:W-:Y:S05]  /*0120*/  BSYNC B0 ;  /* 0x0000000000007941 */ /* 0x000fea0003800000 */
.L_x_13183:
        /* <DEDUP_REMOVED lines=41> */
.L_x_13185:
        /* <DEDUP_REMOVED lines=22> */
.L_x_13186:
        /* <DEDUP_REMOVED lines=18> */
.L_x_13187:
        /* <DEDUP_REMOVED lines=22> */
.L_x_13188:
        /* <DEDUP_REMOVED lines=22> */
.L_x_13189:
        /* <DEDUP_REMOVED lines=8> */
.L_x_13192:
[----:B------:R-:W-:-:S08]  /*0980*/  NOP ;  /* 0x0000000000007918 */ /* 0x000fd00000000000 */
[----:B------:R-:W0:Y:S02]  /*0990*/  USETMAXREG.TRY_ALLOC.CTAPOOL UP0, 0xa0 ;  /* 0x000000a0000079c8 */ /* 0x000e240008000600 */
[----:B0-----:R-:W-:-:S13]  /*09a0*/  PLOP3.LUT P0, PT, PT, PT, UP0, 0x80, 0x0 ;  /* 0x000000000000781c */ /* 0x001fda0003f0f008 */
[----:B------:R-:W-:Y:S05]  /*09b0*/  @!P0 BRA `(.L_x_13192) ;  /* 0xfffffffc00f08947 */ /* 0x000fea000383ffff */
[----:B------:R-:W2:Y:S01]  /*09c0*/  LDL.LU R0, [R1] ;  /* 0x0000000001007983 */ /* 0x000ea20000300800 */
[----:B------:R-:W0:Y:S01]  /*09d0*/  S2R R2, SR_TID.X ;  /* 0x0000000000027919 */ /* 0x000e220000002100 */
[----:B------:R-:W1:Y:S01]  /*09e0*/  S2UR UR38, SR_CgaCtaId ;  /* 0x00000000002679c3 */ /* 0x000e620000008800 */
[----:B------:R-:W-:Y:S01]  /*09f0*/  UMOV UR4, 0x400 ;  /* 0x0000040000047882 */ /* 0x000fe20000000000 */
[----:B0-----:R-:W-:-:S06]  /*0a00*/  SHF.R.U32.HI R2, RZ, 0x7, R2 ;  /* 0x00000007ff027819 */ /* 0x001fcc0000011602 */
[----:B------:R-:W-:Y:S06]  /*0a10*/  BAR.ARV 0x8, 0x200 ;  /* 0x0208000000007b1d */ /* 0x000fec0000002000 */
[----:B------:R-:W-:-:S13]  /*0a20*/  ISETP.NE.AND P0, PT, R2, 0x1, PT ;  /* 0x000000010200780c */ /* 0x000fda0003f05270 */
[----:B------:R-:W-:Y:S08]  /*0a30*/  @!P0 BAR.ARV 0x9, 0x100 ;  /* 0x0244000000008b1d */ /* 0x000ff00000002000 */
[----:B------:R-:W-:Y:S01]  /*0a40*/  BAR.SYNC.DEFER_BLOCKING 0x5, 0x200 ;  /* 0x0148000000007b1d */ /* 0x000fe20000010000 */
[----:B-1----:R-:W-:-:S06]  /*0a50*/  ULEA UR4, UR38, UR4, 0x18 ;  /* 0x0000000426047291 */ /* 0x002fcc000f8ec03f */
[----:B------:R-:W-:Y:S01]  /*0a60*/  IMAD.U32 R18, RZ, RZ, UR4 ;  /* 0x00000004ff127e24 */ /* 0x000fe2000f8e00ff */
[----:B------:R-:W-:-:S04]  /*0a70*/  ULDC UR4, c[0x0][0xc3c] ;  /* 0x00030f0000047ab9 */ /* 0x000fc80000000800 */
[----:B------:R-:W0:Y:S01]  /*0a80*/  LDS.128 R32, [R18+0x168d0] ;  /* 0x0168d00012207984 */ /* 0x000e220000000c00 */
[----:B------:R-:W-:Y:S06]  /*0a90*/  BAR.ARV 0x4, 0x200 ;  /* 0x0108000000007b1d */ /* 0x000fec0000002000 */
[----:B--2---:R-:W-:-:S04]  /*0aa0*/  LOP3.LUT R0, R0, 0xffffffef, RZ, 0xc0, !PT ;  /* 0xffffffef00007812 */ /* 0x004fc800078ec0ff */
[----:B------:R-:W-:-:S05]  /*0ab0*/  @P0 LOP3.LUT R0, R0, 0x10, RZ, 0xfc, !PT ;  /* 0x0000001000000812 */ /* 0x000fca00078efcff */
[----:B------:R4:W-:Y:S01]  /*0ac0*/  STL [R1], R0 ;  /* 0x0000000001007387 */ /* 0x0009e20000100800 */
[----:B0-----:R-:W-:-:S13]  /*0ad0*/  ISETP.GE.AND P0, PT, R35, UR4, PT ;  /* 0x0000000423007c0c */ /* 0x001fda000bf06270 */
[----:B----4-:R-:W-:Y:S05]  /*0ae0*/  @P0 BRA `(.L_x_13193) ;  /* 0x0000014000e40947 */ /* 0x010fea0003800000 */
[----:B------:R-:W0:Y:S01]  /*0af0*/  S2R R0, SR_TID.X ;  /* 0x0000000000007919 */ /* 0x000e220000002100 */
[----:B------:R-:W-:Y:S01]  /*0b00*/  IMAD.MOV.U32 R19, RZ, RZ, RZ ;  /* 0x000000ffff137224 */ /* 0x000fe200078e00ff */
[----:B------:R-:W-:Y:S01]  /*0b10*/  CS2R R154, SRZ ;  /* 0x00000000009a7805 */ /* 0x000fe2000001ff00 */
[----:B------:R-:W-:Y:S01]  /*0b20*/  IMAD.MOV.U32 R157, RZ, RZ, RZ ;  /* 0x000000ffff9d7224 */ /* 0x000fe200078e00ff */
[----:B------:R-:W-:Y:S01]  /*0b30*/  ULOP3.LUT UR39, UR36, 0x1, URZ, 0xfc, !UPT ;  /* 0x0000000124277892 */ /* 0x000fe2000f8efc3f */
[----:B------:R-:W-:Y:S01]  /*0b40*/  UMOV UR37, URZ ;  /* 0x0000003f00257c82 */ /* 0x000fe20008000000 */
[----:B0-----:R-:W-:-:S05]  /*0b50*/  VIADD R10, R0, 0xffffff80 ;  /* 0xffffff80000a7836 */ /* 0x001fca0000000000 */
[----:B------:R-:W-:-:S04]  /*0b60*/  SHF.R.S32.HI R0, RZ, 0x1f, R10 ;  /* 0x0000001fff007819 */ /* 0x000fc8000001140a */
[----:B------:R-:W-:-:S04]  /*0b70*/  LEA.HI R2, R0, R10, RZ, 0x7 ;  /* 0x0000000a00027211 */ /* 0x000fc800078f38ff */
[----:B------:R-:W-:Y:S02]  /*0b80*/  LOP3.LUT R3, R2, 0xffffff80, RZ, 0xc0, !PT ;  /* 0xffffff8002037812 */ /* 0x000fe400078ec0ff */
[----:B------:R-:W-:Y:S02]  /*0b90*/  SHF.R.S32.HI R11, RZ, 0x7, R2 ;  /* 0x00000007ff0b7819 */ /* 0x000fe40000011402 */
[-C--:B------:R-:W-:Y:S01]  /*0ba0*/  LEA.HI R2, R0, R10.reuse, RZ, 0x5 ;  /* 0x0000000a00027211 */ /* 0x080fe200078f28ff */
[----:B------:R-:W-:Y:S01]  /*0bb0*/  IMAD.IADD R12, R10, 0x1, -R3 ;  /* 0x000000010a0c7824 */ /* 0x000fe200078e0a03 */
[----:B------:R-:W-:Y:S02]  /*0bc0*/  LEA.HI R3, R0, R10, RZ, 0x4 ;  /* 0x0000000a00037211 */ /* 0x000fe400078f20ff */
[----:B------:R-:W-:Y:S02]  /*0bd0*/  SHF.R.S32.HI R13, RZ, 0x5, R2 ;  /* 0x00000005ff0d7819 */ /* 0x000fe40000011402 */
[----:B------:R-:W-:-:S02]  /*0be0*/  SHF.R.S32.HI R6, RZ, 0x1f, R12 ;  /* 0x0000001fff067819 */ /* 0x000fc4000001140c */
[----:B------:R-:W-:Y:S02]  /*0bf0*/  SHF.R.S32.HI R4, RZ, 0x4, R3 ;  /* 0x00000004ff047819 */ /* 0x000fe40000011403 */
[----:B------:R-:W-:Y:S02]  /*0c00*/  LEA.HI R7, R6, R12, RZ, 0x2 ;  /* 0x0000000c06077211 */ /* 0x000fe400078f10ff */
[C---:B------:R-:W-:Y:S02]  /*0c10*/  LEA.HI R5, R3.reuse, R4, RZ, 0x1 ;  /* 0x0000000403057211 */ /* 0x040fe400078f08ff */
[--C-:B------:R-:W-:Y:S02]  /*0c20*/  SHF.R.S32.HI R8, RZ, 0x2, R7.reuse ;  /* 0x00000002ff087819 */ /* 0x100fe40000011407 */
[----:B------:R-:W-:Y:S02]  /*0c30*/  SHF.R.S32.HI R9, RZ, 0x1f, R7 ;  /* 0x0000001fff097819 */ /* 0x000fe40000011407 */
[----:B------:R-:W-:-:S02]  /*0c40*/  LOP3.LUT R3, R3, 0x3fffff0, RZ, 0xc0, !PT ;  /* 0x03fffff003037812 */ /* 0x000fc400078ec0ff */
[----:B------:R-:W-:Y:S02]  /*0c50*/  LEA.HI R9, R9, R8, RZ, 0x3 ;  /* 0x0000000809097211 */ /* 0x000fe400078f18ff */
[----:B------:R-:W-:Y:S01]  /*0c60*/  LOP3.LUT R5, R5, 0x1ffffffe, RZ, 0xc0, !PT ;  /* 0x1ffffffe05057812 */ /* 0x000fe200078ec0ff */
[----:B------:R-:W-:Y:S01]  /*0c70*/  IMAD.IADD R3, R10, 0x1, -R3 ;  /* 0x000000010a037824 */ /* 0x000fe200078e0a03 */
[----:B------:R-:W-:Y:S02]  /*0c80*/  LOP3.LUT R9, R9, 0xfffffff8, RZ, 0xc0, !PT ;  /* 0xfffffff809097812 */ /* 0x000fe400078ec0ff */
[----:B------:R-:W-:Y:S01]  /*0c90*/  LOP3.LUT R7, R7, 0x7ffffffc, RZ, 0xc0, !PT ;  /* 0x7ffffffc07077812 */ /* 0x000fe200078ec0ff */
[----:B------:R-:W-:Y:S01]  /*0ca0*/  IMAD.IADD R5, R4, 0x1, -R5 ;  /* 0x0000000104057824 */ /* 0x000fe200078e0a05 */
[----:B------:R-:W-:Y:S01]  /*0cb0*/  LEA.HI R6, R6, R12, RZ, 0x5 ;  /* 0x0000000c06067211 */ /* 0x000fe200078f28ff */
[----:B------:R-:W-:Y:S01]  /*0cc0*/  IMAD.IADD R9, R8, 0x1, -R9 ;  /* 0x0000000108097824 */ /* 0x000fe200078e0a09 */
[----:B------:R-:W-:Y:S01]  /*0cd0*/  IADD3 R7, R12, -R7, RZ ;  /* 0x800000070c077210 */ /* 0x000fe20007ffe0ff */
[----:B------:R-:W-:Y:S01]  /*0ce0*/  IMAD R2, R13, 0x10, R3 ;  /* 0x000000100d027824 */ /* 0x000fe200078e0203 */
[----:B------:R-:W-:Y:S01]  /*0cf0*/  SHF.R.S32.HI R6, RZ, 0x5, R6 ;  /* 0x00000005ff067819 */ /* 0x000fe20000011406 */
[----:B------:R-:W-:-:S02]  /*0d00*/  IMAD.MOV.U32 R8, RZ, RZ, -0x2 ;  /* 0xfffffffeff087424 */ /* 0x000fc400078e00ff */
[----:B------:R-:W-:-:S04]  /*0d10*/  IMAD.HI R4, R11, 0x55555556, RZ ;  /* 0x555555560b047827 */ /* 0x000fc800078e02ff */
[----:B------:R-:W-:Y:S01]  /*0d20*/  IMAD R5, R2, 0x8, R5 ;  /* 0x0000000802057824 */ /* 0x000fe200078e0205 */
[----:B------:R-:W-:Y:S01]  /*0d30*/  LEA.HI R4, R4, R4, RZ, 0x1 ;  /* 0x0000000404047211 */ /* 0x000fe200078f08ff */
[----:B------:R-:W-:Y:S02]  /*0d40*/  IMAD R2, R7, R8, 0x80 ;  /* 0x0000008007027424 */ /* 0x000fe400078e0208 */
[----:B------:R-:W-:Y:S02]  /*0d50*/  IMAD R9, R6, 0x10, R9 ;  /* 0x0000001006097824 */ /* 0x000fe400078e0209 */
[----:B------:R-:W-:Y:S01]  /*0d60*/  IMAD R4, R4, -0x3, R11 ;  /* 0xfffffffd04047824 */ /* 0x000fe200078e020b */
[----:B------:R0:W-:Y:S01]  /*0d70*/  STL [R1+0x5c], R2 ;  /* 0x00005c0201007387 */ /* 0x0001e20000100800 */
[----:B------:R-:W-:Y:S02]  /*0d80*/  IMAD.SHL.U32 R5, R5, 0x8, RZ ;  /* 0x0000000805057824 */ /* 0x000fe400078e00ff */
[----:B------:R-:W-:-:S05]  /*0d90*/  IMAD R6, R4, 0x40, R9 ;  /* 0x0000004004067824 */ /* 0x000fca00078e0209 */
[----:B------:R-:W-:Y:S01]  /*0da0*/  STL [R1+0x58], R6 ;  /* 0x0000580601007387 */ /* 0x000fe20000100800 */
[CC--:B0-----:R-:W-:Y:S02]  /*0db0*/  LEA.HI R2, R0.reuse, R10.reuse, RZ, 0x2 ;  /* 0x0000000a00027211 */ /* 0x0c1fe400078f10ff */
[----:B------:R-:W-:Y:S02]  /*0dc0*/  LEA.HI R0, R0, R10, RZ, 0x3 ;  /* 0x0000000a00007211 */ /* 0x000fe400078f18ff */
[--C-:B------:R-:W-:Y:S02]  /*0dd0*/  SHF.R.S32.HI R152, RZ, 0x2, R2.reuse ;  /* 0x00000002ff987819 */ /* 0x100fe40000011402 */
[----:B------:R-:W-:Y:S02]  /*0de0*/  SHF.R.S32.HI R3, RZ, 0x1f, R2 ;  /* 0x0000001fff037819 */ /* 0x000fe40000011402 */
[----:B------:R-:W-:Y:S01]  /*0df0*/  SHF.R.S32.HI R4, RZ, 0x3, R0 ;  /* 0x00000003ff047819 */ /* 0x000fe20000011400 */
[----:B------:R-:W-:Y:S01]  /*0e00*/  VIADD R9, R152, 0x60 ;  /* 0x0000006098097836 */ /* 0x000fe20000000000 */
[----:B------:R-:W-:-:S02]  /*0e10*/  LOP3.LUT R0, R0, 0xfffffff8, RZ, 0xc0, !PT ;  /* 0xfffffff800007812 */ /* 0x000fc400078ec0ff */
[----:B------:R-:W-:Y:S02]  /*0e20*/  LEA.HI R3, R3, R152, RZ, 0x3 ;  /* 0x0000009803037211 */ /* 0x000fe400078f18ff */
[----:B------:R-:W-:Y:S01]  /*0e30*/  LOP3.LUT R2, R2, 0xfffffffc, RZ, 0xc0, !PT ;  /* 0xfffffffc02027812 */ /* 0x000fe200078ec0ff */
[C---:B------:R-:W-:Y:S01]  /*0e40*/  IMAD.IADD R8, R10.reuse, 0x1, -R0 ;  /* 0x000000010a087824 */ /* 0x040fe200078e0a00 */
[----:B------:R-:W-:Y:S02]  /*0e50*/  LOP3.LUT R3, R3, 0xfffffff8, RZ, 0xc0, !PT ;  /* 0xfffffff803037812 */ /* 0x000fe400078ec0ff */
[----:B------:R-:W-:Y:S01]  /*0e60*/  SHF.R.S32.HI R4, RZ, 0x1f, R9 ;  /* 0x0000001fff047819 */ /* 0x000fe20000011409 */
[----:B------:R-:W-:Y:S02]  /*0e70*/  IMAD.IADD R7, R10, 0x1, -R2 ;  /* 0x000000010a077824 */ /* 0x000fe400078e0a02 */
[----:B------:R-:W-:Y:S01]  /*0e80*/  IMAD.SHL.U32 R8, R8, 0x8, RZ ;  /* 0x0000000808087824 */ /* 0x000fe200078e00ff */
[----:B------:R-:W-:Y:S01]  /*0e90*/  LEA.HI R4, R4, R9, RZ, 0x3 ;  /* 0x0000000904047211 */ /* 0x000fe200078f18ff */
[----:B------:R-:W-:Y:S01]  /*0ea0*/  IMAD.IADD R3, R152, 0x1, -R3 ;  /* 0x0000000198037824 */ /* 0x000fe200078e0a03 */
[----:B------:R-:W-:Y:S01]  /*0eb0*/  LEA.HI R0, R7, R7, RZ, 0x1 ;  /* 0x0000000707007211 */ /* 0x000fe200078f08ff */
[----:B------:R-:W-:Y:S01]  /*0ec0*/  IMAD.SHL.U32 R2, R9, 0x40, RZ ;  /* 0x0000004009027824 */ /* 0x000fe200078e00ff */
[----:B------:R-:W-:Y:S01]  /*0ed0*/  STL [R1+0x40], R8 ;  /* 0x0000400801007387 */ /* 0x000fe20000100800 */
[C---:B------:R-:W-:Y:S01]  /*0ee0*/  IMAD.SHL.U32 R22, R7.reuse, 0x4, RZ ;  /* 0x0000000407167824 */ /* 0x040fe200078e00ff */
[----:B------:R-:W-:Y:S01]  /*0ef0*/  SHF.L.U32 R16, R7, 0x3, RZ ;  /* 0x0000000307107819 */ /* 0x000fe200000006ff */
[----:B------:R-:W-:Y:S01]  /*0f00*/  IMAD.SHL.U32 R4, R4, 0x40, RZ ;  /* 0x0000004004047824 */ /* 0x000fe200078e00ff */
[----:B------:R0:W-:Y:S01]  /*0f10*/  STL [R1+0x1c], R3 ;  /* 0x00001c0301007387 */ /* 0x0001e20000100800 */
[----:B------:R-:W-:Y:S01]  /*0f20*/  LOP3.LUT R0, R0, 0x1ffffffe, RZ, 0xc0, !PT ;  /* 0x1ffffffe00007812 */ /* 0x000fe200078ec0ff */
[----:B------:R-:W-:Y:S01]  /*0f30*/  VIADD R156, R22, 0x10 ;  /* 0x00000010169c7836 */ /* 0x000fe20000000000 */
[----:B------:R-:W-:-:S02]  /*0f40*/  SHF.R.S32.HI R17, RZ, 0x1f, R16 ;  /* 0x0000001fff117819 */ /* 0x000fc40000011410 */
[----:B------:R-:W-:Y:S01]  /*0f50*/  LOP3.LUT R4, R4, 0xfffffe00, RZ, 0xc0, !PT ;  /* 0xfffffe0004047812 */ /* 0x000fe200078ec0ff */
[----:B------:R-:W-:Y:S01]  /*0f60*/  IMAD.IADD R0, R7, 0x1, -R0 ;  /* 0x0000000107007824 */ /* 0x000fe200078e0a00 */
[----:B------:R-:W-:Y:S02]  /*0f70*/  SHF.R.S32.HI R7, RZ, 0x1f, R156 ;  /* 0x0000001fff077819 */ /* 0x000fe4000001149c */
[----:B0-----:R-:W-:Y:S01]  /*0f80*/  LOP3.LUT R3, R2, 0x1c0, RZ, 0xc0, !PT ;  /* 0x000001c002037812 */ /* 0x001fe200078ec0ff */
[----:B------:R-:W-:Y:S01]  /*0f90*/  IMAD R0, R0, 0x8, R6 ;  /* 0x0000000800007824 */ /* 0x000fe200078e0206 */
[----:B------:R-:W-:Y:S02]  /*0fa0*/  SHF.R.S32.HI R2, RZ, 0x1f, R8 ;  /* 0x0000001fff027819 */ /* 0x000fe40000011408 */
[----:B------:R-:W-:Y:S02]  /*0fb0*/  SHF.R.U32.HI R8, RZ, 0x3, R3 ;  /* 0x00000003ff087819 */ /* 0x000fe40000011603 */
[----:B------:R-:W-:Y:S01]  /*0fc0*/  LOP3.LUT R3, R3, 0x38, R16, 0xf8, !PT ;  /* 0x0000003803037812 */ /* 0x000fe200078ef810 */
[----:B------:R0:W-:Y:S03]  /*0fd0*/  STL [R1+0x68], R2 ;  /* 0x0000680201007387 */ /* 0x0001e60000100800 */
[----:B------:R-:W-:Y:S01]  /*0fe0*/  LOP3.LUT R3, R4, R3, R8, 0xf6, !PT ;  /* 0x0000000304037212 */ /* 0x000fe200078ef608 */
[----:B------:R-:W-:Y:S01]  /*0ff0*/  IMAD.SHL.U32 R8, R156, 0x2, RZ ;  /* 0x000000029c087824 */ /* 0x000fe200078e00ff */
[----:B------:R1:W-:Y:S02]  /*1000*/  STL [R1+0x24], R4 ;  /* 0x0000240401007387 */ /* 0x0003e40000100800 */
[----:B------:R-:W-:-:S02]  /*1010*/  LEA R3, R3, R18, 0x1 ;  /* 0x0000001203037211 */ /* 0x000fc400078e08ff */
[----:B------:R2:W-:Y:S01]  /*1020*/  STL [R1+0x50], R8 ;  /* 0x0000500801007387 */ /* 0x0005e20000100800 */
[----:B0-----:R-:W-:-:S03]  /*1030*/  VIADD R2, R16, 0x20 ;  /* 0x0000002010027836 */ /* 0x001fc60000000000 */
[----:B------:R2:W-:Y:S01]  /*1040*/  STL [R1+0x64], R5 ;  /* 0x0000640501007387 */ /* 0x0005e20000100800 */
[----:B-1----:R-:W-:Y:S02]  /*1050*/  SHF.L.U64.HI R4, R156, 0x1, R7 ;  /* 0x000000019c047819 */ /* 0x002fe40000010207 */
[----:B------:R-:W-:-:S03]  /*1060*/  SHF.R.S32.HI R153, RZ, 0x1f, R2 ;  /* 0x0000001fff997819 */ /* 0x000fc60000011402 */
[----:B------:R2:W-:Y:S04]  /*1070*/  STL [R1+0x4c], R4 ;  /* 0x00004c0401007387 */ /* 0x0005e80000100800 */
[----:B------:R2:W-:Y:S04]  /*1080*/  STL [R1+0x54], R3 ;  /* 0x0000540301007387 */ /* 0x0005e80000100800 */
[----:B------:R2:W-:Y:S02]  /*1090*/  STL [R1+0x60], R0 ;  /* 0x0000600001007387 */ /* 0x0005e40000100800 */
.L_x_13322:
[----:B0-2--5:R-:W0:Y:S02]  /*10a0*/  LDC.64 R4, c[0x0][0xc88] ;  /* 0x00032200ff047b82 */ /* 0x025e240000000a00 */
[----:B0-----:R-:W-:-:S05]  /*10b0*/  IMAD.WIDE R4, R35, 0x4, R4 ;  /* 0x0000000423047825 */ /* 0x001fca00078e0204 */
[----:B------:R-:W2:Y:S01]  /*10c0*/  LDG.E R3, desc[UR42][R4.64] ;  /* 0x0000002a04037981 */ /* 0x000ea2000c1e1900 */
        /* <DEDUP_REMOVED lines=11> */
[C---:B------:R-:W-:Y:S01]  /*1180*/  @P1 LEA R6, P2, R3.reuse, UR4, 0x2 ;  /* 0x0000000403061c11 */ /* 0x040fe2000f8410ff */
[C---:B------:R-:W-:Y:S01]  /*1190*/  IMAD.SHL.U32 R36, R3.reuse, 0x4, RZ ;  /* 0x0000000403247824 */ /* 0x040fe200078e00ff */
[C-C-:B------:R-:W-:Y:S01]  /*11a0*/  SHF.L.U64.HI R32, R3.reuse, 0x2, R0.reuse ;  /* 0x0000000203207819 */ /* 0x140fe20000010200 */
[----:B------:R0:W-:Y:S01]  /*11b0*/  STL [R1+0x44], R0 ;  /* 0x0000440001007387 */ /* 0x0001e20000100800 */
[----:B------:R-:W-:-:S02]  /*11c0*/  @P1 LEA.HI.X R7, R3, UR5, R0, 0x2, P2 ;  /* 0x0000000503071c11 */ /* 0x000fc400090f1400 */
[----:B------:R-:W-:Y:S01]  /*11d0*/  ISETP.NE.U32.AND P2, PT, RZ, UR8, PT ;  /* 0x00000008ff007c0c */ /* 0x000fe2000bf45070 */
[----:B------:R-:W-:Y:S01]  /*11e0*/  ULDC UR4, c[0x0][0x288] ;  /* 0x0000a20000047ab9 */ /* 0x000fe20000000800 */
[----:B------:R-:W-:Y:S01]  /*11f0*/  IADD3 R8, P3, R36, UR6, RZ ;  /* 0x0000000624087c10 */ /* 0x000fe2000ff7e0ff */
[----:B-1----:R1:W-:Y:S01]  /*1200*/  STL [R1+0x2c], R36 ;  /* 0x00002c2401007387 */ /* 0x0023e20000100800 */
[----:B------:R-:W-:Y:S01]  /*1210*/  ISETP.NE.AND.EX P2, PT, RZ, UR9, PT, P2 ;  /* 0x00000009ff007c0c */ /* 0x000fe2000bf45320 */
[----:B0-----:R-:W-:Y:S01]  /*1220*/  IMAD.MOV.U32 R0, RZ, RZ, RZ ;  /* 0x000000ffff007224 */ /* 0x001fe200078e00ff */
[----:B------:R-:W-:Y:S01]  /*1230*/  IADD3.X R9, R32, UR7, RZ, P3, !PT ;  /* 0x0000000720097c10 */ /* 0x000fe20009ffe4ff */
        /* <DEDUP_REMOVED lines=27> */
[----:B--2---:R-:W-:-:S07]  /*13f0*/  IADD3 R25, -R25, R6, RZ ;  /* 0x0000000619197210 */ /* 0x004fce0007ffe1ff */
.L_x_13194:
        /* <DEDUP_REMOVED lines=10> */
.L_x_13195:
[----:B------:R-:W-:Y:S05]  /*14a0*/  @!P0 BRA `(.L_x_13196) ;  /* 0x00000000000c8947 */ /* 0x000fea0003800000 */
[----:B------:R-:W2:Y:S04]  /*14b0*/  LDG.E R4, desc[UR42][R8.64] ;  /* 0x0000002a08047981 */ /* 0x000ea8000c1e1900 */
[----:B------:R-:W2:Y:S02]  /*14c0*/  LDG.E R31, desc[UR42][R8.64+0x4] ;  /* 0x0000042a081f7981 */ /* 0x000ea4000c1e1900 */
[----:B--2---:R-:W-:-:S07]  /*14d0*/  IMAD.IADD R31, R31, 0x1, -R4 ;  /* 0x000000011f1f7824 */ /* 0x004fce00078e0a04 */
.L_x_13196:
        /* <DEDUP_REMOVED lines=25> */
[----:B------:R-:W-:-:S04]  /*1670*/  SHF.R.U32.HI R28, RZ, 0x7, R28 ;  /* 0x00000007ff1c7819 */ /* 0x000fc8000001161c */
[----:B------:R-:W-:-:S07]  /*1680*/  MOV R27, R28 ;  /* 0x0000001c001b7202 */ /* 0x000fce0000000f00 */
        /* <DEDUP_REMOVED lines=29> */
.L_x_13199:
[----:B------:R-:W-:Y:S05]  /*1860*/  BSYNC B6 ;  /* 0x0000000000067941 */ /* 0x000fea0003800000 */
.L_x_13198:
        /* <DEDUP_REMOVED lines=20> */
.L_x_13201:
[----:B------:R-:W-:Y:S05]  /*19b0*/  BSYNC B6 ;  /* 0x0000000000067941 */ /* 0x000fea0003800000 */
.L_x_13200:
[----:B------:R-:W-:Y:S01]  /*19c0*/  ULDC.64 UR4, c[0x0][0x9f8] ;  /* 0x00027e0000047ab9 */ /* 0x000fe20000000a00 */
[----:B------:R-:W2:Y:S01]  /*19d0*/  LDL R38, [R1+0x1c] ;  /* 0x00001c0001267983 */ /* 0x000ea20000100800 */
[----:B------:R-:W-:Y:S01]  /*19e0*/  ISETP.NE.U32.AND P0, PT, RZ, UR4, PT ;  /* 0x00000004ff007c0c */ /* 0x000fe2000bf05070 */
[----:B------:R-:W0:Y:S03]  /*19f0*/  LDC.64 R4, c[0x0][0x3f8] ;  /* 0x0000fe00ff047b82 */ /* 0x000e260000000a00 */
[----:B------:R-:W-:-:S05]  /*1a00*/  ISETP.NE.AND.EX P0, PT, RZ, UR5, PT, P0 ;  /* 0x00000005ff007c0c */ /* 0x000fca000bf05300 */
[----:B------:R-:W1:Y:S08]  /*1a10*/  LDC.64 R64, c[0x0][0x408] ;  /* 0x00010200ff407b82 */ /* 0x000e700000000a00 */
[----:B------:R-:W-:Y:S01]  /*1a20*/  @P0 IADD3 R6, P1, R36, UR4, RZ ;  /* 0x0000000424060c10 */ /* 0x000fe2000ff3e0ff */
[----:B------:R-:W3:Y:S03]  /*1a30*/  LDC R37, c[0x0][0x3f4] ;  /* 0x0000fd00ff257b82 */ /* 0x000ee60000000800 */
[----:B------:R-:W-:-:S02]  /*1a40*/  @P0 IADD3.X R7, R32, UR5, RZ, P1, !PT ;  /* 0x0000000520070c10 */ /* 0x000fc40008ffe4ff */
[----:B------:R-:W4:Y:S04]  /*1a50*/  LDL.LU R32, [R1] ;  /* 0x0000000001207983 */ /* 0x000f280000300800 */
[----:B------:R-:W4:Y:S04]  /*1a60*/  LDL R14, [R1+0x24] ;  /* 0x00002400010e7983 */ /* 0x000f280000100800 */
[----:B------:R1:W4:Y:S01]  /*1a70*/  @P0 LDG.E R29, desc[UR42][R6.64] ;  /* 0x0000002a061d0981 */ /* 0x000322000c1e1900 */
[----:B------:R-:W1:Y:S01]  /*1a80*/  S2R R36, SR_TID.X ;  /* 0x0000000000247919 */ /* 0x000e620000002100 */
[----:B------:R-:W-:-:S02]  /*1a90*/  SHF.R.S32.HI R3, RZ, 0x1f, R152 ;  /* 0x0000001fff037819 */ /* 0x000fc40000011498 */
[----:B------:R-:W-:-:S03]  /*1aa0*/  SHF.R.S32.HI R23, RZ, 0x1f, R22 ;  /* 0x0000001fff177819 */ /* 0x000fc60000011416 */
[-C--:B0-----:R-:W-:Y:S02]  /*1ab0*/  IMAD R0, R3, R4.reuse, RZ ;  /* 0x0000000403007224 */ /* 0x081fe400078e02ff */
[----:B------:R-:W-:-:S04]  /*1ac0*/  IMAD.WIDE.U32 R8, R152, R4, R22 ;  /* 0x0000000498087225 */ /* 0x000fc800078e0016 */
[C---:B------:R-:W-:Y:S02]  /*1ad0*/  IMAD R13, R152.reuse, R5, R0 ;  /* 0x00000005980d7224 */ /* 0x040fe400078e0200 */
[----:B------:R-:W-:Y:S01]  /*1ae0*/  IMAD.WIDE.U32 R10, R152, R4, R16 ;  /* 0x00000004980a7225 */ /* 0x000fe200078e0010 */
[----:B---3--:R-:W-:-:S03]  /*1af0*/  ISETP.GE.AND P0, PT, R16, R37, PT ;  /* 0x000000251000720c */ /* 0x008fc60003f06270 */
[----:B-1----:R-:W-:Y:S02]  /*1b00*/  IMAD R3, R3, R64, RZ ;  /* 0x0000004003037224 */ /* 0x002fe400078e02ff */
[----:B------:R-:W-:Y:S02]  /*1b10*/  IMAD.IADD R9, R9, 0x1, R13 ;  /* 0x0000000109097824 */ /* 0x000fe400078e020d */
[----:B------:R-:W-:Y:S01]  /*1b20*/  IMAD.IADD R11, R13, 0x1, R11 ;  /* 0x000000010d0b7824 */ /* 0x000fe200078e020b */
[----:B-----5:R-:W-:Y:S01]  /*1b30*/  SHF.R.S32.HI R13, RZ, 0x1f, R24 ;  /* 0x0000001fff0d7819 */ /* 0x020fe20000011418 */
[----:B------:R-:W-:Y:S01]  /*1b40*/  IMAD R15, R152, R65, R3 ;  /* 0x00000041980f7224 */ /* 0x000fe200078e0203 */
[----:B------:R-:W-:-:S03]  /*1b50*/  SEL R3, R37, RZ, P0 ;  /* 0x000000ff25037207 */ /* 0x000fc60000000000 */
[C---:B------:R-:W-:Y:S02]  /*1b60*/  IMAD R12, R13.reuse, R4, RZ ;  /* 0x000000040d0c7224 */ /* 0x040fe400078e02ff */
[----:B------:R-:W-:Y:S02]  /*1b70*/  VIADD R39, R36, 0xffffff80 ;  /* 0xffffff8024277836 */ /* 0x000fe40000000000 */
[----:B------:R-:W-:Y:S02]  /*1b80*/  IMAD R13, R13, R64, RZ ;  /* 0x000000400d0d7224 */ /* 0x000fe400078e02ff */
[----:B------:R-:W-:Y:S01]  /*1b90*/  IMAD.IADD R3, R16, 0x1, R3 ;  /* 0x0000000110037824 */ /* 0x000fe200078e0203 */
[----:B------:R-:W-:Y:S01]  /*1ba0*/  SHF.L.U64.HI R68, R4, 0x7, R5 ;  /* 0x0000000704447819 */ /* 0x000fe20000010205 */
[----:B------:R-:W-:Y:S01]  /*1bb0*/  IMAD.WIDE.U32 R20, R24, R4, R8 ;  /* 0x0000000418147225 */ /* 0x000fe200078e0008 */
[----:B------:R-:W-:-:S03]  /*1bc0*/  SHF.L.U64.HI R66, R64, 0x7, R65 ;  /* 0x0000000740427819 */ /* 0x000fc60000010241 */
[----:B------:R-:W-:Y:S01]  /*1bd0*/  IMAD.WIDE.U32 R52, R24, R4, R10 ;  /* 0x0000000418347225 */ /* 0x000fe200078e000a */
[----:B------:R-:W-:-:S03]  /*1be0*/  SHF.R.S32.HI R0, RZ, 0x1f, R3 ;  /* 0x0000001fff007819 */ /* 0x000fc60000011403 */
[----:B------:R-:W-:Y:S02]  /*1bf0*/  IMAD.SHL.U32 R67, R4, 0x80, RZ ;  /* 0x0000008004437824 */ /* 0x000fe400078e00ff */
[----:B------:R-:W-:Y:S02]  /*1c00*/  IMAD R13, R24, R65, R13 ;  /* 0x00000041180d7224 */ /* 0x000fe400078e020d */
[----:B------:R-:W-:Y:S01]  /*1c10*/  IMAD.WIDE.U32 R6, R152, R64, R16 ;  /* 0x0000004098067225 */ /* 0x000fe200078e0010 */
[----:B------:R-:W-:-:S03]  /*1c20*/  LEA.HI R0, R0, R3, RZ, 0x3 ;  /* 0x0000000300007211 */ /* 0x000fc600078f18ff */
[----:B------:R-:W-:Y:S02]  /*1c30*/  IMAD.IADD R7, R15, 0x1, R7 ;  /* 0x000000010f077824 */ /* 0x000fe400078e0207 */
[-C--:B------:R-:W-:Y:S01]  /*1c40*/  IMAD.WIDE.U32 R56, R24, R64.reuse, R6 ;  /* 0x0000004018387225 */ /* 0x080fe200078e0006 */
[----:B------:R-:W-:Y:S02]  /*1c50*/  SHF.R.S32.HI R7, RZ, 0x3, R0 ;  /* 0x00000003ff077819 */ /* 0x000fe40000011400 */
[----:B------:R-:W-:Y:S01]  /*1c60*/  LOP3.LUT R6, R0, 0xfffffff8, RZ, 0xc0, !PT ;  /* 0xfffffff800067812 */ /* 0x000fe200078ec0ff */
[----:B------:R-:W-:-:S04]  /*1c70*/  IMAD.WIDE.U32 R54, R152, R64, R22 ;  /* 0x0000004098367225 */ /* 0x000fc800078e0016 */
[----:B------:R-:W-:Y:S02]  /*1c80*/  IMAD.IADD R55, R55, 0x1, R15 ;  /* 0x0000000137377824 */ /* 0x000fe400078e020f */
[C---:B------:R-:W-:Y:S02]  /*1c90*/  IMAD R35, R24.reuse, R5, R12 ;  /* 0x0000000518237224 */ /* 0x040fe400078e020c */
[----:B------:R-:W-:Y:S01]  /*1ca0*/  IMAD.WIDE.U32 R54, R24, R64, R54 ;  /* 0x0000004018367225 */ /* 0x000fe200078e0036 */
[----:B------:R-:W-:-:S03]  /*1cb0*/  SHF.R.S32.HI R63, RZ, 0x1f, R34 ;  /* 0x0000001fff3f7819 */ /* 0x000fc60000011422 */
[----:B------:R-:W-:Y:S02]  /*1cc0*/  IMAD.IADD R70, R70, 0x1, R31 ;  /* 0x0000000146467824 */ /* 0x000fe400078e021f */
[----:B------:R-:W-:Y:S01]  /*1cd0*/  IMAD.IADD R58, R21, 0x1, R35 ;  /* 0x00000001153a7824 */ /* 0x000fe200078e0223 */
[----:B------:R-:W-:Y:S01]  /*1ce0*/  IADD3 R35, R35, R53, RZ ;  /* 0x0000003523237210 */ /* 0x000fe20007ffe0ff */
[----:B------:R-:W-:Y:S02]  /*1cf0*/  IMAD.SHL.U32 R64, R64, 0x80, RZ ;  /* 0x0000008040407824 */ /* 0x000fe400078e00ff */
[----:B------:R-:W-:Y:S02]  /*1d00*/  IMAD.SHL.U32 R60, R37, 0x2, RZ ;  /* 0x00000002253c7824 */ /* 0x000fe400078e00ff */
[----:B------:R-:W-:Y:S01]  /*1d10*/  IMAD.IADD R31, R13, 0x1, R57 ;  /* 0x000000010d1f7824 */ /* 0x000fe200078e0239 */
[C---:B--2---:R-:W-:Y:S02]  /*1d20*/  SHF.L.U32 R69, R38.reuse, 0x6, RZ ;  /* 0x0000000626457819 */ /* 0x044fe400000006ff */
[----:B------:R-:W-:-:S02]  /*1d30*/  LOP3.LUT P1, RZ, R38, 0x4, RZ, 0xc0, !PT ;  /* 0x0000000426ff7812 */ /* 0x000fc4000782c0ff */
[----:B------:R-:W-:Y:S02]  /*1d40*/  SHF.R.U32.HI R38, RZ, 0x7, R36 ;  /* 0x00000007ff267819 */ /* 0x000fe40000011624 */
[----:B------:R-:W-:Y:S02]  /*1d50*/  LOP3.LUT R69, R69, 0x1c0, RZ, 0xc0, !PT ;  /* 0x000001c045457812 */ /* 0x000fe400078ec0ff */
[----:B------:R-:W-:Y:S01]  /*1d60*/  SHF.R.S32.HI R36, RZ, 0x1f, R39 ;  /* 0x0000001fff247819 */ /* 0x000fe20000011427 */
[C---:B------:R-:W-:Y:S01]  /*1d70*/  VIADD R62, R38.reuse, 0x8 ;  /* 0x00000008263e7836 */ /* 0x040fe20000000000 */
[----:B------:R-:W-:Y:S01]  /*1d80*/  ISETP.NE.AND P6, PT, R38, 0x1, PT ;  /* 0x000000012600780c */ /* 0x000fe20003fc5270 */
[----:B------:R-:W-:Y:S01]  /*1d90*/  VIADD R38, R152, 0x60 ;  /* 0x0000006098267836 */ /* 0x000fe20000000000 */
[----:B------:R-:W-:Y:S02]  /*1da0*/  SHF.R.U32.HI R65, RZ, 0x3, R69 ;  /* 0x00000003ff417819 */ /* 0x000fe40000011645 */
[----:B------:R-:W-:-:S02]  /*1db0*/  LOP3.LUT R4, R69, 0x18, R16, 0xf8, !PT ;  /* 0x0000001845047812 */ /* 0x000fc400078ef810 */
[----:B------:R-:W-:Y:S01]  /*1dc0*/  LEA.HI R36, R36, R39, RZ, 0x5 ;  /* 0x0000002724247211 */ /* 0x000fe200078f28ff */
[----:B------:R-:W-:Y:S01]  /*1dd0*/  IMAD.SHL.U32 R38, R38, 0x40, RZ ;  /* 0x0000004026267824 */ /* 0x000fe200078e00ff */
[----:B------:R-:W-:Y:S02]  /*1de0*/  LOP3.LUT R4, R4, R65, RZ, 0x3c, !PT ;  /* 0x0000004104047212 */ /* 0x000fe400078e3cff */
[----:B------:R-:W-:Y:S02]  /*1df0*/  SHF.R.S32.HI R36, RZ, 0x5, R36 ;  /* 0x00000005ff247819 */ /* 0x000fe40000011424 */
[----:B------:R-:W-:Y:S02]  /*1e00*/  LOP3.LUT R38, R38, 0x1c0, RZ, 0xc0, !PT ;  /* 0x000001c026267812 */ /* 0x000fe400078ec0ff */
[----:B----4-:R-:W-:Y:S01]  /*1e10*/  LOP3.LUT R32, R32, 0xfffffffd, RZ, 0xc0, !PT ;  /* 0xfffffffd20207812 */ /* 0x010fe200078ec0ff */
[----:B------:R-:W-:Y:S01]  /*1e20*/  IMAD R59, R36, 0x200, R4 ;  /* 0x00000200243b7824 */ /* 0x000fe200078e0204 */
[----:B------:R-:W-:-:S02]  /*1e30*/  LOP3.LUT R4, R69, 0x38, R0, 0xf8, !PT ;  /* 0x0000003845047812 */ /* 0x000fc400078ef800 */
[----:B------:R-:W-:Y:S02]  /*1e40*/  @P1 LOP3.LUT R32, R32, 0x2, RZ, 0xfc, !PT ;  /* 0x0000000220201812 */ /* 0x000fe400078efcff */
[----:B------:R-:W-:Y:S01]  /*1e50*/  LOP3.LUT R0, R38, 0x38, R0, 0xf8, !PT ;  /* 0x0000003826007812 */ /* 0x000fe200078ef800 */
[----:B------:R-:W-:Y:S01]  /*1e60*/  VIADD R38, R152, 0x60 ;  /* 0x0000006098267836 */ /* 0x000fe20000000000 */
[----:B------:R-:W-:Y:S05]  /*1e70*/  @!P6 WARPSYNC.ALL ;  /* 0x000000000000e948 */ /* 0x000fea0003800000 */
[----:B------:R0:W-:Y:S01]  /*1e80*/  STL [R1], R32 ;  /* 0x0000002001007387 */ /* 0x0001e20000100800 */
[----:B------:R-:W-:Y:S01]  /*1e90*/  IMAD.SHL.U32 R38, R38, 0x40, RZ ;  /* 0x0000004026267824 */ /* 0x000fe200078e00ff */
[----:B------:R-:W-:Y:S01]  /*1ea0*/  LOP3.LUT R3, R4, R65, RZ, 0x3c, !PT ;  /* 0x0000004104037212 */ /* 0x000fe200078e3cff */
[----:B------:R-:W-:Y:S01]  /*1eb0*/  ULDC UR4, c[0x0][0x2f4] ;  /* 0x0000bd0000047ab9 */ /* 0x000fe20000000800 */
[----:B0-----:R-:W-:-:S02]  /*1ec0*/  SHF.R.S32.HI R32, RZ, 0x1f, R39 ;  /* 0x0000001fff207819 */ /* 0x001fc40000011427 */
[----:B------:R-:W-:Y:S02]  /*1ed0*/  LOP3.LUT R38, R38, 0x1c0, RZ, 0xc0, !PT ;  /* 0x000001c026267812 */ /* 0x000fe400078ec0ff */
[----:B------:R-:W-:Y:S02]  /*1ee0*/  LEA.HI R32, R32, R39, RZ, 0x2 ;  /* 0x0000002720207211 */ /* 0x000fe400078f10ff */
[----:B------:R-:W-:Y:S02]  /*1ef0*/  SHF.R.U32.HI R38, RZ, 0x3, R38 ;  /* 0x00000003ff267819 */ /* 0x000fe40000011626 */
[----:B------:R-:W-:Y:S02]  /*1f00*/  LOP3.LUT R32, R32, 0xfffffffc, RZ, 0xc0, !PT ;  /* 0xfffffffc20207812 */ /* 0x000fe400078ec0ff */
[----:B------:R-:W-:-:S03]  /*1f10*/  LOP3.LUT R0, R0, R38, RZ, 0x3c, !PT ;  /* 0x0000002600007212 */ /* 0x000fc600078e3cff */
[----:B------:R-:W-:Y:S01]  /*1f20*/  IMAD.IADD R32, R39, 0x1, -R32 ;  /* 0x0000000127207824 */ /* 0x000fe200078e0a20 */
[----:B------:R-:W-:Y:S01]  /*1f30*/  @!P6 BAR.SYNC.DEFER_BLOCKING 0x9, 0x100 ;  /* 0x024400000000eb1d */ /* 0x000fe20000010000 */
[----:B------:R-:W-:Y:S01]  /*1f40*/  ISETP.GE.AND P1, PT, R16, UR4, PT ;  /* 0x0000000410007c0c */ /* 0x000fe2000bf26270 */
[----:B------:R-:W-:Y:S01]  /*1f50*/  IMAD R3, R36, 0x200, R3 ;  /* 0x0000020024037824 */ /* 0x000fe200078e0203 */
[----:B------:R-:W-:Y:S01]  /*1f60*/  ISETP.GE.AND P2, PT, R2, UR4, PT ;  /* 0x0000000402007c0c */ /* 0x000fe2000bf46270 */
[----:B------:R-:W-:Y:S01]  /*1f70*/  IMAD R61, R32, 0x60, R152 ;  /* 0x00000060203d7824 */ /* 0x000fe200078e0298 */
[----:B------:R-:W-:Y:S01]  /*1f80*/  SHF.R.S32.HI R5, RZ, 0x1f, R29 ;  /* 0x0000001fff057819 */ /* 0x000fe2000001141d */
[----:B------:R-:W-:Y:S01]  /*1f90*/  IMAD.IADD R32, R55, 0x1, R13 ;  /* 0x0000000137207824 */ /* 0x000fe200078e020d */
[----:B------:R-:W-:Y:S01]  /*1fa0*/  SHF.R.S32.HI R4, RZ, 0x1f, R6 ;  /* 0x0000001fff047819 */ /* 0x000fe20000011406 */
[----:B------:R-:W-:-:S08]  /*1fb0*/  IMAD.IADD R0, R14, 0x1, R0 ;  /* 0x000000010e007824 */ /* 0x000fd000078e0200 */
.L_x_13257:
[----:B--2---:R-:W2:Y:S01]  /*1fc0*/  LDL R38, [R1+0x1c] ;  /* 0x00001c0001267983 */ /* 0x004ea20000100800 */
[----:B------:R-:W0:Y:S03]  /*1fd0*/  LDC R75, c[0x0][0x430] ;  /* 0x00010c00ff4b7b82 */ /* 0x000e260000000800 */
[----:B----4-:R-:W3:Y:S01]  /*1fe0*/  LDL.LU R37, [R1] ;  /* 0x0000000001257983 */ /* 0x010ee20000300800 */
[----:B------:R-:W-:Y:S01]  /*1ff0*/  IADD3 R27, R27, -0x1, RZ ;  /* 0xffffffff1b1b7810 */ /* 0x000fe20007ffe0ff */
[----:B------:R-:W-:-:S03]  /*2000*/  IMAD.MOV.U32 R74, RZ, RZ, RZ ;  /* 0x000000ffff4a7224 */ /* 0x000fc600078e00ff */
[----:B------:R-:W1:Y:S01]  /*2010*/  LDC R80, c[0x0][0x3f4] ;  /* 0x0000fd00ff507b82 */ /* 0x000e620000000800 */
[----:B------:R-:W-:-:S04]  /*2020*/  IMAD R9, R27, 0x80, R61 ;  /* 0x000000801b097824 */ /* 0x000fc800078e023d */
[----:B------:R-:W-:Y:S01]  /*2030*/  IMAD.IADD R36, R70, 0x1, R9 ;  /* 0x0000000146247824 */ /* 0x000fe200078e0209 */
[----:B------:R-:W-:-:S03]  /*2040*/  ISETP.GE.AND P3, PT, R9, R30, PT ;  /* 0x0000001e0900720c */ /* 0x000fc60003f66270 */
[----:B------:R-:W-:Y:S01]  /*2050*/  IMAD.MOV.U32 R12, RZ, RZ, R36 ;  /* 0x000000ffff0c7224 */ /* 0x000fe200078e0024 */
[----:B------:R-:W-:Y:S02]  /*2060*/  ISETP.GT.OR P3, PT, R61, 0x7f, P3 ;  /* 0x0000007f3d00780c */ /* 0x000fe40001f64670 */
[----:B0-----:R-:W-:-:S11]  /*2070*/  ISETP.NE.AND P4, PT, R75, 0x1, PT ;  /* 0x000000014b00780c */ /* 0x001fd60003f85270 */
[----:B------:R-:W0:Y:S08]  /*2080*/  @!P3 LDC.64 R10, c[0x0][0x428] ;  /* 0x00010a00ff0abb82 */ /* 0x000e300000000a00 */
[----:B------:R-:W4:Y:S08]  /*2090*/  @P4 LDC R13, c[0x0][0x434] ;  /* 0x00010d00ff0d4b82 */ /* 0x000f300000000800 */
[----:B------:R-:W1:Y:S08]  /*20a0*/  @P4 LDC R14, c[0x0][0x438] ;  /* 0x00010e00ff0e4b82 */ /* 0x000e700000000800 */
[----:B------:R-:W0:Y:S01]  /*20b0*/  @!P3 LDC.64 R8, c[0x0][0x418] ;  /* 0x00010600ff08bb82 */ /* 0x000e220000000a00 */
[----:B----4-:R-:W-:-:S05]  /*20c0*/  @P4 IMAD.HI.U32 R13, R36, R13, RZ ;  /* 0x0000000d240d4227 */ /* 0x010fca00078e00ff */
[----:B-1----:R-:W-:Y:S01]  /*20d0*/  @P4 SHF.R.U32.HI R12, RZ, R14, R13 ;  /* 0x0000000eff0c4219 */ /* 0x002fe2000001160d */
[----:B0-----:R-:W-:-:S03]  /*20e0*/  @!P3 IMAD R14, R5, R10, RZ ;  /* 0x0000000a050eb224 */ /* 0x001fc600078e02ff */
[----:B------:R-:W-:Y:S01]  /*20f0*/  @!P3 SHF.R.S32.HI R13, RZ, 0x1f, R12 ;  /* 0x0000001fff0db819 */ /* 0x000fe2000001140c */
[C---:B------:R-:W-:Y:S02]  /*2100*/  @!P3 IMAD R15, R29.reuse, R11, R14 ;  /* 0x0000000b1d0fb224 */ /* 0x040fe400078e020e */
[----:B------:R-:W-:-:S04]  /*2110*/  @!P3 IMAD.WIDE.U32 R10, R29, R10, R12 ;  /* 0x0000000a1d0ab225 */ /* 0x000fc800078e000c */
[----:B------:R-:W-:Y:S01]  /*2120*/  @!P3 IMAD.IADD R11, R11, 0x1, R15 ;  /* 0x000000010b0bb824 */ /* 0x000fe200078e020f */
[----:B------:R-:W-:-:S04]  /*2130*/  @!P3 LEA R8, P4, R10, R8, 0x2 ;  /* 0x000000080a08b211 */ /* 0x000fc800078810ff */
[----:B------:R-:W-:-:S05]  /*2140*/  @!P3 LEA.HI.X R9, R10, R9, R11, 0x2, P4 ;  /* 0x000000090a09b211 */ /* 0x000fca00020f140b */
[----:B------:R0:W5:Y:S01]  /*2150*/  @!P3 LDG.E R74, desc[UR42][R8.64] ;  /* 0x0000002a084ab981 */ /* 0x000162000c1e1900 */
[----:B------:R-:W-:Y:S01]  /*2160*/  ISETP.GT.AND P3, PT, R27, R28, PT ;  /* 0x0000001c1b00720c */ /* 0x000fe20003f64270 */
[----:B------:R-:W-:Y:S01]  /*2170*/  IMAD R73, R19, 0x2000, R59 ;  /* 0x0000200013497824 */ /* 0x000fe200078e023b */
[----:B------:R-:W-:Y:S05]  /*2180*/  YIELD ;  /* 0x0000000000007946 */ /* 0x000fea0003800000 */
[----:B------:R-:W-:Y:S01]  /*2190*/  VIADD R11, R73, 0x20 ;  /* 0x00000020490b7836 */ /* 0x000fe20000000000 */
[----:B------:R-:W-:Y:S01]  /*21a0*/  BSSY B0, `(.L_x_13202) ;  /* 0x000032f000007945 */ /* 0x000fe20003800000 */
[----:B------:R-:W-:-:S04]  /*21b0*/  IMAD.MOV R10, RZ, RZ, -R12 ;  /* 0x000000ffff0a7224 */ /* 0x000fc800078e0a0c */
[----:B------:R-:W-:Y:S01]  /*21c0*/  IMAD R75, R75, R10, R36 ;  /* 0x0000000a4b4b7224 */ /* 0x000fe200078e0224 */
[----:B--2---:R-:W-:Y:S02]  /*21d0*/  LOP3.LUT P5, RZ, R38, 0x4, RZ, 0xc0, !PT ;  /* 0x0000000426ff7812 */ /* 0x004fe400078ac0ff */
[----:B---3--:R-:W-:-:S04]  /*21e0*/  LOP3.LUT R37, R37, 0xfffffffe, RZ, 0xc0, !PT ;  /* 0xfffffffe25257812 */ /* 0x008fc800078ec0ff */
[----:B------:R-:W-:Y:S02]  /*21f0*/  @P3 LOP3.LUT R37, R37, 0x1, RZ, 0xfc, !PT ;  /* 0x0000000125253812 */ /* 0x000fe400078efcff */
[----:B------:R-:W-:-:S03]  /*2200*/  ISETP.GE.AND P3, PT, R80, 0x1, PT ;  /* 0x000000015000780c */ /* 0x000fc60003f66270 */
[----:B------:R0:W-:Y:S02]  /*2210*/  STL [R1], R37 ;  /* 0x0000002501007387 */ /* 0x0001e40000100800 */
[C---:B------:R-:W-:Y:S01]  /*2220*/  @P5 IADD3 R11, R73.reuse, -0x20, RZ ;  /* 0xffffffe0490b5810 */ /* 0x040fe20007ffe0ff */
[----:B------:R-:W-:-:S04]  /*2230*/  IMAD R73, R73, 0x2, R26 ;  /* 0x0000000249497824 */ /* 0x000fc800078e021a */
[----:B------:R-:W-:-:S03]  /*2240*/  IMAD R72, R11, 0x2, R26 ;  /* 0x000000020b487824 */ /* 0x000fc600078e021a */
[----:B0-----:R-:W-:Y:S05]  /*2250*/  @!P3 BRA `(.L_x_13203) ;  /* 0x0000002c0078b947 */ /* 0x001fea0003800000 */
        /* <DEDUP_REMOVED lines=8> */
[----:B------:R-:W-:Y:S01]  /*22e0*/  SHF.R.S32.HI R10, RZ, 0x1f, R27 ;  /* 0x0000001fff0a7819 */ /* 0x000fe2000001141b */
[----:B------:R-:W-:Y:S02]  /*22f0*/  IMAD R13, R77, UR4, RZ ;  /* 0x000000044d0d7c24 */ /* 0x000fe4000f8e02ff */
[----:B------:R-:W-:Y:S02]  /*2300*/  IMAD.IADD R9, R9, 0x1, R11 ;  /* 0x0000000109097824 */ /* 0x000fe400078e020b */
[----:B------:R-:W-:-:S02]  /*2310*/  IMAD R13, R74, UR5, R13 ;  /* 0x000000054a0d7c24 */ /* 0x000fc4000f8e020d */
        /* <DEDUP_REMOVED lines=15> */
[----:B------:R-:W-:-:S02]  /*2410*/  IMAD R78, R27, -0x80, R30 ;  /* 0xffffff801b4e7824 */ /* 0x000fc400078e021e */
[----:B------:R-:W-:-:S03]  /*2420*/  IMAD.WIDE.U32 R10, R67, R27, RZ ;  /* 0x0000001b430a7225 */ /* 0x000fc600078e00ff */
[----:B------:R-:W-:Y:S01]  /*2430*/  VIMNMX R78, R78, 0x80, PT ;  /* 0x000000804e4e7848 */ /* 0x000fe20003fe0100 */
        /* <DEDUP_REMOVED lines=20> */
[----:B------:R-:W-:-:S04]  /*2580*/  IADD3 R15, P4, R54, R8, RZ ;  /* 0x00000008360f7210 */ /* 0x000fc80007f9e0ff */
[----:B------:R-:W-:Y:S02]  /*2590*/  IADD3.X R44, R71, R32, RZ, P4, !PT ;  /* 0x00000020472c7210 */ /* 0x000fe400027fe4ff */
        /* <DEDUP_REMOVED lines=13> */
.L_x_13206:
[----:B------:R-:W-:Y:S05]  /*2670*/  BSYNC B1 ;  /* 0x0000000000017941 */ /* 0x000fea0003800000 */
.L_x_13205:
[----:B0-----:R-:W-:Y:S01]  /*2680*/  VIADD R12, R152, 0x60 ;  /* 0x00000060980c7836 */ /* 0x001fe20000000000 */
[----:B------:R-:W-:Y:S01]  /*2690*/  BSSY B1, `(.L_x_13207) ;  /* 0x0000021000017945 */ /* 0x000fe20003800000 */
[----:B-----5:R-:W-:Y:S02]  /*26a0*/  IMAD.MOV.U32 R81, RZ, RZ, R44 ;  /* 0x000000ffff517224 */ /* 0x020fe400078e002c */
[----:B------:R-:W-:Y:S01]  /*26b0*/  IMAD.MOV.U32 R82, RZ, RZ, R45 ;  /* 0x000000ffff527224 */ /* 0x000fe200078e002d */
[----:B------:R-:W-:-:S13]  /*26c0*/  ISETP.GE.AND P4, PT, R12, R78, PT ;  /* 0x0000004e0c00720c */ /* 0x000fda0003f86270 */
[----:B------:R-:W-:Y:S05]  /*26d0*/  @P4 BRA `(.L_x_13208) ;  /* 0x0000000000704947 */ /* 0x000fea0003800000 */
[----:B------:R-:W0:Y:S01]  /*26e0*/  LDC.64 R12, c[0x0][0x3f8] ;  /* 0x0000fe00ff0c7b82 */ /* 0x000e220000000a00 */
[----:B------:R-:W-:Y:S01]  /*26f0*/  IMAD.MOV.U32 R11, RZ, RZ, R79 ;  /* 0x000000ffff0b7224 */ /* 0x000fe200078e004f */
[----:B------:R-:W-:Y:S01]  /*2700*/  ULDC.64 UR4, c[0x0][0x3e8] ;  /* 0x0000fa0000047ab9 */ /* 0x000fe20000000a00 */
[----:B------:R-:W-:Y:S02]  /*2710*/  CS2R R40, SRZ ;  /* 0x0000000000287805 */ /* 0x000fe4000001ff00 */
[----:B------:R-:W-:Y:S01]  /*2720*/  CS2R R42, SRZ ;  /* 0x00000000002a7805 */ /* 0x000fe2000001ff00 */
[----:B0-----:R-:W-:-:S04]  /*2730*/  IMAD.WIDE.U32 R10, R12, 0x60, R10 ;  /* 0x000000600c0a7825 */ /* 0x001fc800078e000a */
[----:B------:R-:W-:Y:S01]  /*2740*/  IMAD R9, R13, 0x60, RZ ;  /* 0x000000600d097824 */ /* 0x000fe200078e02ff */
[----:B------:R-:W-:-:S04]  /*2750*/  IADD3 R13, P5, R20, R10, RZ ;  /* 0x0000000a140d7210 */ /* 0x000fc80007fbe0ff */
[----:B------:R-:W-:Y:S01]  /*2760*/  IADD3.X R14, R58, R11, R9, P5, !PT ;  /* 0x0000000b3a0e7210 */ /* 0x000fe20002ffe409 */
[----:B------:R-:W-:Y:S01]  /*2770*/  IMAD.MOV.U32 R9, RZ, RZ, R71 ;  /* 0x000000ffff097224 */ /* 0x000fe200078e0047 */
[----:B------:R-:W0:Y:S02]  /*2780*/  LDC.64 R10, c[0x0][0x408] ;  /* 0x00010200ff0a7b82 */ /* 0x000e240000000a00 */
[----:B0-----:R-:W-:-:S04]  /*2790*/  IMAD.WIDE.U32 R8, R10, 0x60, R8 ;  /* 0x000000600a087825 */ /* 0x001fc800078e0008 */
        /* <DEDUP_REMOVED lines=16> */
.L_x_13208:
[----:B------:R-:W-:Y:S05]  /*28a0*/  BSYNC B1 ;  /* 0x0000000000017941 */ /* 0x000fea0003800000 */
.L_x_13207:
[----:B0-----:R-:W-:Y:S01]  /*28b0*/  IMAD.MOV.U32 R8, RZ, RZ, R48 ;  /* 0x000000ffff087224 */ /* 0x001fe200078e0030 */
        /* <DEDUP_REMOVED lines=8> */
[----:B------:R-:W-:Y:S02]  /*2940*/  MOV R9, R47 ;  /* 0x0000002f00097202 */ /* 0x000fe40000000f00 */
[----:B------:R-:W-:-:S02]  /*2950*/  PLOP3.LUT P5, PT, PT, PT, UP0, 0x80, 0x0 ;  /* 0x000000000000781c */ /* 0x000fc40003faf008 */
        /* <DEDUP_REMOVED lines=23> */
.L_x_13209:
[----:B------:R-:W-:Y:S01]  /*2ad0*/  IMAD R71, R19, 0x8, R18 ;  /* 0x0000000813477824 */ /* 0x000fe200078e0212 */
[----:B------:R-:W-:Y:S01]  /*2ae0*/  SHF.L.U32 R79, R154, 0x1f, RZ ;  /* 0x0000001f9a4f7819 */ /* 0x000fe200000006ff */
[----:B------:R-:W-:Y:S03]  /*2af0*/  BSSY B1, `(.L_x_13210) ;  /* 0x0000003000017945 */ /* 0x000fe60003800000 */
[----:B------:R-:W0:Y:S02]  /*2b00*/  SYNCS.PHASECHK.TRANS64.TRYWAIT P6, [R71+URZ+0x16890], R79 ;  /* 0x0168904f470075a7 */ /* 0x000e2400080c017f */
[----:B0-----:R-:W-:Y:S05]  /*2b10*/  @!P6 BRA `(.L_x_13211) ;  /* 0x0000012000e0e947 */ /* 0x001fea0003800000 */
.L_x_13437:
[----:B------:R-:W-:Y:S05]  /*2b20*/  BSYNC B1 ;  /* 0x0000000000017941 */ /* 0x000fea0003800000 */
.L_x_13210:
[----:B------:R-:W-:-:S03]  /*2b30*/  UMOV UR4, 0xffffffff ;  /* 0xffffffff00047882 */ /* 0x000fc60000000000 */
[----:B------:R-:W-:Y:S05]  /*2b40*/  BRA.DIV UR4, `(.L_x_13212) ;  /* 0x0000012204e87947 */ /* 0x000fea000b800000 */
[----:B------:R1:W2:Y:S04]  /*2b50*/  SHFL.IDX PT, R81, R85, RZ, 0x1c1f ;  /* 0x001c1fff55517589 */ /* 0x0002a800000e0000 */
[----:B------:R1:W3:Y:S02]  /*2b60*/  SHFL.IDX PT, R14, R84, RZ, 0x1c1f ;  /* 0x001c1fff540e7589 */ /* 0x0002e400000e0000 */
.L_x_13441:
[----:B------:R-:W-:Y:S04]  /*2b70*/  BSSY B1, `(.L_x_13213) ;  /* 0x0000070000017945 */ /* 0x000fe80003800000 */
        /* <DEDUP_REMOVED lines=9> */
[----:B------:R-:W-:Y:S02]  /*2c10*/  SHF.R.U64 R100, R50, 0x10, R51 ;  /* 0x0000001032647819 */ /* 0x000fe40000001233 */
[----:B------:R-:W-:Y:S01]  /*2c20*/  SHF.R.U64 R97, R48, 0x10, R49 ;  /* 0x0000001030617819 */ /* 0x000fe20000001231 */
[C---:B0-----:R-:W-:Y:S01]  /*2c30*/  IMAD.U32 R48, R10.reuse, 0x10000, RZ ;  /* 0x000100000a307824 */ /* 0x041fe200078e00ff */
[----:B------:R-:W-:Y:S02]  /*2c40*/  SHF.R.U32.HI R102, RZ, 0x10, R51 ;  /* 0x00000010ff667819 */ /* 0x000fe40000011633 */
[----:B------:R-:W-:Y:S01]  /*2c50*/  SHF.R.U32.HI R98, RZ, 0x10, R49 ;  /* 0x00000010ff627819 */ /* 0x000fe20000011631 */
[----:B------:R-:W-:Y:S01]  /*2c60*/  IMAD.U32 R49, R9, 0x10000, RZ ;  /* 0x0001000009317824 */ /* 0x000fe200078e00ff */
[----:B------:R-:W-:Y:S01]  /*2c70*/  LOP3.LUT R51, R10, 0xffff0000, RZ, 0xc0, !PT ;  /* 0xffff00000a337812 */ /* 0x000fe200078ec0ff */
[C---:B------:R-:W-:Y:S01]  /*2c80*/  IMAD.U32 R10, R11.reuse, 0x10000, RZ ;  /* 0x000100000b0a7824 */ /* 0x040fe200078e00ff */
[----:B------:R-:W-:-:S02]  /*2c90*/  LOP3.LUT R15, R11, 0xffff0000, RZ, 0xc0, !PT ;  /* 0xffff00000b0f7812 */ /* 0x000fc400078ec0ff */
[----:B------:R-:W-:Y:S02]  /*2ca0*/  PRMT R100, R83, 0x5432, R100 ;  /* 0x0000543253647816 */ /* 0x000fe40000000064 */
[----:B------:R-:W-:Y:S02]  /*2cb0*/  PRMT R11, R99, 0x5410, R97 ;  /* 0x00005410630b7816 */ /* 0x000fe40000000061 */
[----:B------:R-:W-:Y:S02]  /*2cc0*/  PRMT R102, R86, 0x5432, R102 ;  /* 0x0000543256667816 */ /* 0x000fe40000000066 */
[----:B------:R-:W-:Y:S02]  /*2cd0*/  PRMT R98, R82, 0x5432, R98 ;  /* 0x0000543252627816 */ /* 0x000fe40000000062 */
[----:B------:R-:W-:Y:S01]  /*2ce0*/  LOP3.LUT R50, R9, 0xffff0000, RZ, 0xc0, !PT ;  /* 0xffff000009327812 */ /* 0x000fe200078ec0ff */
[----:B------:R-:W-:Y:S01]  /*2cf0*/  IMAD.U32 R103, R102, 0x10000, RZ ;  /* 0x0001000066677824 */ /* 0x000fe200078e00ff */
[----:B------:R-:W-:Y:S01]  /*2d00*/  LOP3.LUT R101, R100, 0xffff0000, RZ, 0xc0, !PT ;  /* 0xffff000064657812 */ /* 0x000fe200078ec0ff */
[----:B------:R-:W-:Y:S01]  /*2d10*/  IMAD.U32 R99, R98, 0x10000, RZ ;  /* 0x0001000062637824 */ /* 0x000fe200078e00ff */
[----:B------:R-:W-:Y:S01]  /*2d20*/  LOP3.LUT R97, R11, 0xffff0000, RZ, 0xc0, !PT ;  /* 0xffff00000b617812 */ /* 0x000fe200078ec0ff */
[C---:B------:R-:W-:Y:S01]  /*2d30*/  FMUL.FTZ R105, R51.reuse, R103 ;  /* 0x0000006733697220 */ /* 0x040fe20000410000 */
[----:B------:R-:W-:Y:S01]  /*2d40*/  LOP3.LUT R102, R102, 0xffff0000, RZ, 0xc0, !PT ;  /* 0xffff000066667812 */ /* 0x000fe200078ec0ff */
[C---:B------:R-:W-:Y:S01]  /*2d50*/  FMUL.FTZ R104, R50.reuse, R101 ;  /* 0x0000006532687220 */ /* 0x040fe20000410000 */
[----:B------:R-:W-:Y:S01]  /*2d60*/  FMUL.FTZ R51, R51, R99 ;  /* 0x0000006333337220 */ /* 0x000fe20000410000 */
[-C--:B------:R-:W-:Y:S01]  /*2d70*/  FMUL.FTZ R50, R50, R97.reuse ;  /* 0x0000006132327220 */ /* 0x080fe20000410000 */
[----:B------:R-:W-:Y:S01]  /*2d80*/  IMAD.U32 R9, R8, 0x10000, RZ ;  /* 0x0001000008097824 */ /* 0x000fe200078e00ff */
[----:B------:R-:W-:Y:S01]  /*2d90*/  LOP3.LUT R98, R98, 0xffff0000, RZ, 0xc0, !PT ;  /* 0xffff000062627812 */ /* 0x000fe200078ec0ff */
[C---:B------:R-:W-:Y:S01]  /*2da0*/  FFMA.FTZ R104, R49.reuse, R97, -R104 ;  /* 0x0000006131687223 */ /* 0x040fe20000010868 */
[----:B------:R-:W-:Y:S01]  /*2db0*/  LOP3.LUT R8, R8, 0xffff0000, RZ, 0xc0, !PT ;  /* 0xffff000008087812 */ /* 0x000fe200078ec0ff */
[----:B------:R-:W-:Y:S01]  /*2dc0*/  FFMA.FTZ R49, R49, R101, R50 ;  /* 0x0000006531317223 */ /* 0x000fe20000010032 */
[----:B------:R-:W-:Y:S01]  /*2dd0*/  SHF.L.U32 R100, R100, 0x10, RZ ;  /* 0x0000001064647819 */ /* 0x000fe200000006ff */
[----:B------:R-:W-:-:S02]  /*2de0*/  IMAD.U32 R11, R11, 0x10000, RZ ;  /* 0x000100000b0b7824 */ /* 0x000fc400078e00ff */
[C---:B------:R-:W-:Y:S01]  /*2df0*/  FFMA.FTZ R50, R48.reuse, R103, R51 ;  /* 0x0000006730327223 */ /* 0x040fe20000010033 */
[C---:B------:R-:W-:Y:S01]  /*2e00*/  FMUL.FTZ R51, R15.reuse, R102 ;  /* 0x000000660f337220 */ /* 0x040fe20000410000 */
[----:B------:R-:W-:Y:S01]  /*2e10*/  FFMA.FTZ R105, R48, R99, -R105 ;  /* 0x0000006330697223 */ /* 0x000fe20000010869 */
        /* <DEDUP_REMOVED lines=11> */
.L_x_13218:
[----:B------:R-:W-:Y:S05]  /*2ed0*/  BSYNC B3 ;  /* 0x0000000000037941 */ /* 0x000fea0003800000 */
.L_x_13217:
[----:B0-----:R4:W-:Y:S02]  /*2ee0*/  ST.E.128 desc[UR42][R12.64], R8 ;  /* 0x000000080c007985 */ /* 0x0019e4000c101d2a */
.L_x_13216:
[----:B------:R-:W-:Y:S05]  /*2ef0*/  BSYNC B2 ;  /* 0x0000000000027941 */ /* 0x000fea0003800000 */
.L_x_13215:
[----:B------:R-:W-:Y:S05]  /*2f00*/  @P2 BRA `(.L_x_13214) ;  /* 0x0000000000d82947 */ /* 0x000fea0003800000 */
        /* <DEDUP_REMOVED lines=9> */
[--C-:B------:R-:W-:Y:S02]  /*2fa0*/  SHF.R.U32.HI R48, RZ, 0x10, R45.reuse ;  /* 0x00000010ff307819 */ /* 0x100fe4000001162d */
[----:B------:R-:W-:Y:S02]  /*2fb0*/  PRMT R93, R93, 0x5410, R46 ;  /* 0x000054105d5d7816 */ /* 0x000fe4000000002e */
[----:B------:R-:W-:Y:S01]  /*2fc0*/  SHF.R.U64 R51, R44, 0x10, R45 ;  /* 0x000000102c337819 */ /* 0x000fe2000000122d */
[----:B------:R-:W-:Y:S01]  /*2fd0*/  IMAD.U32 R44, R11, 0x10000, RZ ;  /* 0x000100000b2c7824 */ /* 0x000fe200078e00ff */
        /* <DEDUP_REMOVED lines=21> */
[----:B------:R-:W-:Y:S01]  /*3130*/  SHF.L.U32 R96, R96, 0x10, RZ ;  /* 0x0000001060607819 */ /* 0x000fe200000006ff */
[----:B------:R-:W-:Y:S01]  /*3140*/  FFMA.FTZ R14, R14, R49, R15 ;  /* 0x000000310e0e7223 */ /* 0x000fe2000001000f */
[----:B------:R-:W-:-:S02]  /*3150*/  IMAD.U32 R94, R94, 0x10000, RZ ;  /* 0x000100005e5e7824 */ /* 0x000fc400078e00ff */
[C---:B------:R-:W-:Y:S01]  /*3160*/  FMUL.FTZ R15, R45.reuse, R93 ;  /* 0x0000005d2d0f7220 */ /* 0x040fe20000410000 */
        /* <DEDUP_REMOVED lines=12> */
[----:B------:R-:W-:Y:S01]  /*3230*/  F2FP.BF16.F32.PACK_AB R9, R48, R51 ;  /* 0x000000333009723e */ /* 0x000fe200000010ff */
[----:B------:R-:W-:-:S07]  /*3240*/  IMAD.MOV.U32 R11, RZ, RZ, R15 ;  /* 0x000000ffff0b7224 */ /* 0x000fce00078e000f */
.L_x_13220:
[----:B------:R-:W-:Y:S05]  /*3250*/  BSYNC B2 ;  /* 0x0000000000027941 */ /* 0x000fea0003800000 */
.L_x_13219:
[----:B0-----:R0:W-:Y:S02]  /*3260*/  ST.E.128 desc[UR42][R12.64], R8 ;  /* 0x000000080c007985 */ /* 0x0011e4000c101d2a */
.L_x_13214:
[----:B------:R-:W-:Y:S05]  /*3270*/  BSYNC B1 ;  /* 0x0000000000017941 */ /* 0x000fea0003800000 */
.L_x_13213:
[----:B------:R-:W-:-:S03]  /*3280*/  UMOV UR4, 0xffffffff ;  /* 0xffffffff00047882 */ /* 0x000fc60000000000 */
[----:B------:R-:W-:Y:S05]  /*3290*/  BRA.DIV UR4, `(.L_x_13221) ;  /* 0x0000011e045c7947 */ /* 0x000fea000b800000 */
[----:B-1----:R-:W1:Y:S04]  /*32a0*/  SHFL.IDX PT, R85, R85, 0x1, 0x1c1f ;  /* 0x003c1f0055557f89 */ /* 0x002e6800000e0000 */
[----:B---3--:R3:W0:Y:S02]  /*32b0*/  SHFL.IDX PT, R14, R84, 0x1, 0x1c1f ;  /* 0x003c1f00540e7f89 */ /* 0x00862400000e0000 */
.L_x_13445:
        /* <DEDUP_REMOVED lines=23> */
[----:B------:R-:W-:Y:S02]  /*3430*/  LOP3.LUT R45, R91, 0xffff0000, RZ, 0xc0, !PT ;  /* 0xffff00005b2d7812 */ /* 0x000fe400078ec0ff */
[C---:B------:R-:W-:Y:S01]  /*3440*/  LOP3.LUT R43, R89.reuse, 0xffff0000, RZ, 0xc0, !PT ;  /* 0xffff0000592b7812 */ /* 0x040fe200078ec0ff */
        /* <DEDUP_REMOVED lines=8> */
[----:B------:R-:W-:Y:S01]  /*34d0*/  SHF.L.U32 R91, R91, 0x10, RZ ;  /* 0x000000105b5b7819 */ /* 0x000fe200000006ff */
[-C--:B------:R-:W-:Y:S01]  /*34e0*/  FMUL.FTZ R40, R40, R44.reuse ;  /* 0x0000002c28287220 */ /* 0x080fe20000410000 */
[----:B------:R-:W-:Y:S01]  /*34f0*/  LOP3.LUT R92, R92, 0xffff0000, RZ, 0xc0, !PT ;  /* 0xffff00005c5c7812 */ /* 0x000fe200078ec0ff */
[----:B------:R-:W-:Y:S01]  /*3500*/  FFMA.FTZ R47, R10, R43, -R47 ;  /* 0x0000002b0a2f7223 */ /* 0x000fe2000001082f */
[----:B------:R-:W-:Y:S01]  /*3510*/  LOP3.LUT R90, R90, 0xffff0000, RZ, 0xc0, !PT ;  /* 0xffff00005a5a7812 */ /* 0x000fe200078ec0ff */
[----:B------:R-:W-:Y:S01]  /*3520*/  FFMA.FTZ R48, R10, R45, R48 ;  /* 0x0000002d0a307223 */ /* 0x000fe20000010030 */
[C---:B------:R-:W-:Y:S01]  /*3530*/  FFMA.FTZ R50, R15.reuse, R44, -R50 ;  /* 0x0000002c0f327223 */ /* 0x040fe20000010832 */
[C---:B------:R-:W-:Y:S01]  /*3540*/  FMUL.FTZ R10, R8.reuse, R91 ;  /* 0x0000005b080a7220 */ /* 0x040fe20000410000 */
[----:B------:R-:W-:Y:S01]  /*3550*/  FFMA.FTZ R15, R15, R46, R40 ;  /* 0x0000002e0f0f7223 */ /* 0x000fe20000010028 */
        /* <DEDUP_REMOVED lines=13> */
.L_x_13226:
[----:B------:R-:W-:Y:S05]  /*3630*/  BSYNC B2 ;  /* 0x0000000000027941 */ /* 0x000fea0003800000 */
.L_x_13225:
[----:B----4-:R0:W-:Y:S02]  /*3640*/  ST.E.128 desc[UR42][R12.64], R8 ;  /* 0x000000080c007985 */ /* 0x0101e4000c101d2a */
.L_x_13224:
[----:B------:R-:W-:Y:S05]  /*3650*/  BSYNC B1 ;  /* 0x0000000000017941 */ /* 0x000fea0003800000 */
.L_x_13223:
[----:B------:R-:W-:Y:S05]  /*3660*/  @P2 BRA `(.L_x_13222) ;  /* 0x0000001c00882947 */ /* 0x000fea0003800000 */
[----:B0---4-:R0:W4:Y:S01]  /*3670*/  LDS.128 R8, [R72+0x11000] ;  /* 0x0110000048087984 */ /* 0x0111220000000c00 */
[C---:B------:R-:W-:Y:S01]  /*3680*/  LEA R12, P3, R2.reuse, R14, 0x1 ;  /* 0x0000000e020c7211 */ /* 0x040fe200078608ff */
[----:B------:R-:W-:Y:S03]  /*3690*/  BSSY B1, `(.L_x_13227) ;  /* 0x0000032000017945 */ /* 0x000fe60003800000 */
[----:B-1----:R-:W-:Y:S02]  /*36a0*/  LEA.HI.X R13, R2, R85, R153, 0x1, P3 ;  /* 0x00000055020d7211 */ /* 0x002fe400018f0c99 */
[----:B------:R-:W-:-:S13]  /*36b0*/  ISETP.GE.AND P3, PT, R156, R80, PT ;  /* 0x000000509c00720c */ /* 0x000fda0003f66270 */
[----:B0-----:R-:W-:Y:S05]  /*36c0*/  @P3 BRA `(.L_x_13228) ;  /* 0x0000000000b83947 */ /* 0x001fea0003800000 */
[--C-:B------:R-:W-:Y:S01]  /*36d0*/  SHF.R.U64 R41, R38, 0x10, R39.reuse ;  /* 0x0000001026297819 */ /* 0x100fe20000001227 */
[----:B----4-:R-:W-:Y:S01]  /*36e0*/  IMAD.U32 R14, R10, 0x10000, RZ ;  /* 0x000100000a0e7824 */ /* 0x010fe200078e00ff */
        /* <DEDUP_REMOVED lines=10> */
[----:B------:R-:W-:Y:S02]  /*3790*/  LOP3.LUT R37, R11, 0xffff0000, RZ, 0xc0, !PT ;  /* 0xffff00000b257812 */ /* 0x000fe400078ec0ff */
[----:B------:R-:W-:Y:S01]  /*37a0*/  PRMT R82, R82, 0x5410, R43 ;  /* 0x0000541052527816 */ /* 0x000fe2000000002b */
[----:B------:R-:W-:Y:S01]  /*37b0*/  FMUL.FTZ R45, R15, R41 ;  /* 0x000000290f2d7220 */ /* 0x000fe20000410000 */
[----:B------:R-:W-:Y:S01]  /*37c0*/  LOP3.LUT R11, R9, 0xffff0000, RZ, 0xc0, !PT ;  /* 0xffff0000090b7812 */ /* 0x000fe200078ec0ff */
[----:B------:R-:W-:Y:S01]  /*37d0*/  IMAD.U32 R9, R8, 0x10000, RZ ;  /* 0x0001000008097824 */ /* 0x000fe200078e00ff */
[C---:B------:R-:W-:Y:S01]  /*37e0*/  LOP3.LUT R40, R86.reuse, 0xffff0000, RZ, 0xc0, !PT ;  /* 0xffff000056287812 */ /* 0x040fe200078ec0ff */
[----:B------:R-:W-:Y:S01]  /*37f0*/  IMAD.U32 R86, R86, 0x10000, RZ ;  /* 0x0001000056567824 */ /* 0x000fe200078e00ff */
[----:B------:R-:W-:-:S02]  /*3800*/  SHF.L.U32 R39, R83, 0x10, RZ ;  /* 0x0000001053277819 */ /* 0x000fc400000006ff */
        /* <DEDUP_REMOVED lines=26> */
.L_x_13228:
[----:B------:R-:W-:Y:S05]  /*39b0*/  BSYNC B1 ;  /* 0x0000000000017941 */ /* 0x000fea0003800000 */
.L_x_13227:
[----:B----4-:R0:W-:Y:S01]  /*39c0*/  ST.E.128 desc[UR42][R12.64], R8 ;  /* 0x000000080c007985 */ /* 0x0101e2000c101d2a */
[----:B------:R-:W-:Y:S05]  /*39d0*/  BRA `(.L_x_13222) ;  /* 0x0000001800ac7947 */ /* 0x000fea0003800000 */
.L_x_13204:
[C---:B------:R-:W-:Y:S01]  /*39e0*/  ISETP.GE.AND P3, PT, R152.reuse, R78, PT ;  /* 0x0000004e9800720c */ /* 0x040fe20003f66270 */
[----:B------:R-:W-:Y:S01]  /*39f0*/  VIADD R44, R152, 0x60 ;  /* 0x00000060982c7836 */ /* 0x000fe20000000000 */
[----:B------:R-:W-:Y:S02]  /*3a00*/  CS2R R38, SRZ ;  /* 0x0000000000267805 */ /* 0x000fe4000001ff00 */
[----:B------:R-:W-:Y:S02]  /*3a10*/  CS2R R42, SRZ ;  /* 0x00000000002a7805 */ /* 0x000fe4000001ff00 */
[----:B------:R-:W-:Y:S02]  /*3a20*/  ISETP.GE.OR P3, PT, R16, R80, P3 ;  /* 0x000000501000720c */ /* 0x000fe40001f66670 */
[----:B------:R-:W-:-:S11]  /*3a30*/  CS2R R40, SRZ ;  /* 0x0000000000287805 */ /* 0x000fd6000001ff00 */
[----:B------:R-:W0:Y:S01]  /*3a40*/  @!P3 LDC.64 R12, c[0x0][0x3e8] ;  /* 0x0000fa00ff0cbb82 */ /* 0x000e220000000a00 */
[----:B------:R-:W-:-:S05]  /*3a50*/  @!P3 IADD3 R14, P4, R52, R10, RZ ;  /* 0x0000000a340eb210 */ /* 0x000fca0007f9e0ff */
[----:B------:R-:W-:Y:S01]  /*3a60*/  @!P3 IMAD.X R15, R79, 0x1, R35, P4 ;  /* 0x000000014f0fb824 */ /* 0x000fe200020e0623 */
[----:B------:R-:W-:-:S05]  /*3a70*/  @!P3 IADD3 R36, P4, R56, R8, RZ ;  /* 0x000000083824b210 */ /* 0x000fca0007f9e0ff */
[----:B------:R-:W-:Y:S01]  /*3a80*/  @!P3 IMAD.X R37, R71, 0x1, R31, P4 ;  /* 0x000000014725b824 */ /* 0x000fe200020e061f */
[----:B0-----:R-:W-:-:S04]  /*3a90*/  @!P3 LEA R12, P4, R14, R12, 0x1 ;  /* 0x0000000c0e0cb211 */ /* 0x001fc800078808ff */
[----:B------:R-:W-:Y:S02]  /*3aa0*/  @!P3 LEA.HI.X R13, R14, R13, R15, 0x1, P4 ;  /* 0x0000000d0e0db211 */ /* 0x000fe400020f0c0f */
[----:B------:R-:W0:Y:S01]  /*3ab0*/  @!P3 LDC.64 R14, c[0x0][0x400] ;  /* 0x00010000ff0ebb82 */ /* 0x000e220000000a00 */
[----:B------:R-:W-:Y:S01]  /*3ac0*/  BSSY B1, `(.L_x_13229) ;  /* 0x0000022000017945 */ /* 0x000fe20003800000 */
[----:B0-----:R-:W-:-:S04]  /*3ad0*/  @!P3 LEA R14, P4, R36, R14, 0x1 ;  /* 0x0000000e240eb211 */ /* 0x001fc800078808ff */
[----:B------:R-:W-:Y:S02]  /*3ae0*/  @!P3 LEA.HI.X R15, R36, R15, R37, 0x1, P4 ;  /* 0x0000000f240fb211 */ /* 0x000fe400020f0c25 */
[----:B------:R-:W-:Y:S02]  /*3af0*/  CS2R R36, SRZ ;  /* 0x0000000000247805 */ /* 0x000fe4000001ff00 */
[----:B------:R-:W-:Y:S02]  /*3b00*/  ISETP.GE.AND P4, PT, R44, R78, PT ;  /* 0x0000004e2c00720c */ /* 0x000fe40003f86270 */
[----:B------:R-:W-:Y:S02]  /*3b10*/  CS2R R46, SRZ ;  /* 0x00000000002e7805 */ /* 0x000fe4000001ff00 */
[----:B------:R-:W-:Y:S01]  /*3b20*/  CS2R R50, SRZ ;  /* 0x0000000000327805 */ /* 0x000fe2000001ff00 */
[----:B------:R0:W5:Y:S01]  /*3b30*/  @!P3 LDG.E.128 R40, desc[UR42][R14.64] ;  /* 0x0000002a0e28b981 */ /* 0x000162000c1e1d00 */
[----:B------:R-:W-:-:S02]  /*3b40*/  ISETP.GE.OR P4, PT, R16, R80, P4 ;  /* 0x000000501000720c */ /* 0x000fc40002786670 */
[----:B------:R-:W-:Y:S02]  /*3b50*/  CS2R R44, SRZ ;  /* 0x00000000002c7805 */ /* 0x000fe4000001ff00 */
[----:B------:R-:W-:Y:S01]  /*3b60*/  CS2R R48, SRZ ;  /* 0x0000000000307805 */ /* 0x000fe2000001ff00 */
[----:B------:R0:W5:Y:S01]  /*3b70*/  @!P3 LDG.E.128 R36, desc[UR42][R12.64] ;  /* 0x0000002a0c24b981 */ /* 0x000162000c1e1d00 */
[----:B------:R-:W-:-:S07]  /*3b80*/  ISETP.GE.AND P3, PT, R16, R80, PT ;  /* 0x000000501000720c */ /* 0x000fce0003f66270 */
[----:B------:R-:W-:Y:S06]  /*3b90*/  @P4 BRA `(.L_x_13230) ;  /* 0x0000000000504947 */ /* 0x000fec0003800000 */
[----:B0-----:R-:W0:Y:S01]  /*3ba0*/  LDC.64 R12, c[0x0][0x3f8] ;  /* 0x0000fe00ff0c7b82 */ /* 0x001e220000000a00 */
[----:B------:R-:W-:Y:S01]  /*3bb0*/  IMAD.MOV.U32 R11, RZ, RZ, R79 ;  /* 0x000000ffff0b7224 */ /* 0x000fe200078e004f */
[----:B------:R-:W-:Y:S01]  /*3bc0*/  MOV R9, R71 ;  /* 0x0000004700097202 */ /* 0x000fe20000000f00 */
[----:B------:R-:W-:Y:S01]  /*3bd0*/  ULDC.64 UR4, c[0x0][0x3e8] ;  /* 0x0000fa0000047ab9 */ /* 0x000fe20000000a00 */
[----:B0-----:R-:W-:-:S04]  /*3be0*/  IMAD.WIDE.U32 R10, R12, 0x60, R10 ;  /* 0x000000600c0a7825 */ /* 0x001fc800078e000a */
[----:B------:R-:W-:Y:S01]  /*3bf0*/  IMAD R13, R13, 0x60, RZ ;  /* 0x000000600d0d7824 */ /* 0x000fe200078e02ff */
[----:B------:R-:W-:-:S04]  /*3c00*/  IADD3 R12, P4, R52, R10, RZ ;  /* 0x0000000a340c7210 */ /* 0x000fc80007f9e0ff */
[----:B------:R-:W-:Y:S02]  /*3c10*/  IADD3.X R13, R35, R11, R13, P4, !PT ;  /* 0x0000000b230d7210 */ /* 0x000fe400027fe40d */
        /* <DEDUP_REMOVED lines=8> */
[----:B------:R-:W-:-:S03]  /*3ca0*/  LEA R48, P4, R8, UR4, 0x1 ;  /* 0x0000000408307c11 */ /* 0x000fc6000f8808ff */
[----:B------:R-:W5:Y:S01]  /*3cb0*/  LDG.E.128 R44, desc[UR42][R44.64] ;  /* 0x0000002a2c2c7981 */ /* 0x000f62000c1e1d00 */
[----:B------:R-:W-:-:S06]  /*3cc0*/  LEA.HI.X R49, R8, UR5, R9, 0x1, P4 ;  /* 0x0000000508317c11 */ /* 0x000fcc000a0f0c09 */
[----:B------:R-:W5:Y:S03]  /*3cd0*/  LDG.E.128 R48, desc[UR42][R48.64] ;  /* 0x0000002a30307981 */ /* 0x000f66000c1e1d00 */
.L_x_13230:
[----:B------:R-:W-:Y:S05]  /*3ce0*/  BSYNC B1 ;  /* 0x0000000000017941 */ /* 0x000fea0003800000 */
.L_x_13229:
        /* <DEDUP_REMOVED lines=36> */
.L_x_13231:
[----:B------:R-:W-:Y:S01]  /*3f30*/  IMAD R71, R19, 0x8, R18 ;  /* 0x0000000813477824 */ /* 0x000fe200078e0212 */
[----:B------:R-:W-:Y:S01]  /*3f40*/  SHF.L.U32 R79, R154, 0x1f, RZ ;  /* 0x0000001f9a4f7819 */ /* 0x000fe200000006ff */
[----:B------:R-:W1:Y:S01]  /*3f50*/  LDC R87, c[0x0][0x2f4] ;  /* 0x0000bd00ff577b82 */ /* 0x000e620000000800 */
[----:B------:R-:W-:Y:S02]  /*3f60*/  BSSY B1, `(.L_x_13232) ;  /* 0x0000003000017945 */ /* 0x000fe40003800000 */
[----:B------:R-:W2:Y:S02]  /*3f70*/  SYNCS.PHASECHK.TRANS64.TRYWAIT P4, [R71+URZ+0x16890], R79 ;  /* 0x0168904f470075a7 */ /* 0x000ea4000808017f */
[----:B--2---:R-:W-:Y:S05]  /*3f80*/  @!P4 BRA `(.L_x_13233) ;  /* 0x000001100068c947 */ /* 0x004fea0003800000 */
.L_x_13446:
[----:B------:R-:W-:Y:S05]  /*3f90*/  BSYNC B1 ;  /* 0x0000000000017941 */ /* 0x000fea0003800000 */
.L_x_13232:
[----:B------:R-:W-:Y:S01]  /*3fa0*/  UMOV UR4, 0xffffffff ;  /* 0xffffffff00047882 */ /* 0x000fe20000000000 */
[----:B-1----:R-:W-:Y:S02]  /*3fb0*/  IADD3 R89, -R60, R87, RZ ;  /* 0x000000573c597210 */ /* 0x002fe40007ffe1ff */
[----:B------:R-:W-:Y:S05]  /*3fc0*/  BRA.DIV UR4, `(.L_x_13234) ;  /* 0x00000112046c7947 */ /* 0x000fea000b800000 */
[----:B------:R1:W3:Y:S04]  /*3fd0*/  SHFL.IDX PT, R83, R85, RZ, 0x1c1f ;  /* 0x001c1fff55537589 */ /* 0x0002e800000e0000 */
[----:B------:R1:W4:Y:S02]  /*3fe0*/  SHFL.IDX PT, R82, R84, RZ, 0x1c1f ;  /* 0x001c1fff54527589 */ /* 0x00032400000e0000 */
.L_x_13450:
[----:B------:R-:W-:Y:S01]  /*3ff0*/  ISETP.GE.OR P4, PT, R152, R78, P1 ;  /* 0x0000004e9800720c */ /* 0x000fe20000f86670 */
[----:B------:R-:W-:-:S12]  /*4000*/  BSSY B1, `(.L_x_13235) ;  /* 0x000007c000017945 */ /* 0x000fd80003800000 */
[----:B------:R-:W-:Y:S05]  /*4010*/  @P4 BRA `(.L_x_13236) ;  /* 0x0000000400e84947 */ /* 0x000fea0003800000 */
[----:B------:R-:W5:Y:S01]  /*4020*/  S2R R9, SR_TID.X ;  /* 0x0000000000097919 */ /* 0x000f620000002100 */
[----:B------:R-:W-:Y:S01]  /*4030*/  SEL R8, R60, R89, !P0 ;  /* 0x000000593c087207 */ /* 0x000fe20004000000 */
[----:B------:R-:W-:Y:S01]  /*4040*/  BSSY B2, `(.L_x_13237) ;  /* 0x0000073000027945 */ /* 0x000fe20003800000 */
[----:B----4-:R-:W-:-:S04]  /*4050*/  LEA R80, P4, R6, R82, 0x1 ;  /* 0x0000005206507211 */ /* 0x010fc800078808ff */
[----:B---3--:R-:W-:Y:S01]  /*4060*/  LEA.HI.X R81, R6, R83, R4, 0x1, P4 ;  /* 0x0000005306517211 */ /* 0x008fe200020f0c04 */
[----:B-----5:R-:W-:Y:S01]  /*4070*/  VIADD R11, R9, 0xffffff80 ;  /* 0xffffff80090b7836 */ /* 0x020fe20000000000 */
[----:B------:R-:W-:-:S04]  /*4080*/  SHF.R.S32.HI R9, RZ, 0x1f, R8 ;  /* 0x0000001fff097819 */ /* 0x000fc80000011408 */
[----:B------:R-:W-:Y:S01]  /*4090*/  LEA.HI R8, R9, R8, RZ, 0x4 ;  /* 0x0000000809087211 */ /* 0x000fe200078f20ff */
[----:B------:R-:W-:Y:S01]  /*40a0*/  IMAD R9, R19, 0x2000, R3 ;  /* 0x0000200013097824 */ /* 0x000fe200078e0203 */
[----:B------:R-:W-:Y:S02]  /*40b0*/  SHF.R.S32.HI R10, RZ, 0x1f, R11 ;  /* 0x0000001fff0a7819 */ /* 0x000fe4000001140b */
[----:B------:R-:W-:Y:S01]  /*40c0*/  LEA.HI.SX32 R8, R8, R7, 0x1c ;  /* 0x0000000708087211 */ /* 0x000fe200078fe2ff */
[----:B------:R-:W-:Y:S01]  /*40d0*/  IMAD R9, R9, 0x2, R18 ;  /* 0x0000000209097824 */ /* 0x000fe200078e0212 */
[----:B------:R-:W-:-:S03]  /*40e0*/  LEA.HI R10, R10, R11, RZ, 0x5 ;  /* 0x0000000b0a0a7211 */ /* 0x000fc600078f28ff */
[----:B------:R-:W-:Y:S01]  /*40f0*/  IMAD.SHL.U32 R86, R8, 0x8, RZ ;  /* 0x0000000808567824 */ /* 0x000fe200078e00ff */
[----:B------:R-:W-:-:S04]  /*4100*/  SHF.R.S32.HI R10, RZ, 0x5, R10 ;  /* 0x00000005ff0a7819 */ /* 0x000fc8000001140a */
[----:B------:R-:W-:-:S04]  /*4110*/  LOP3.LUT R8, R69, 0x38, R86, 0xf8, !PT ;  /* 0x0000003845087812 */ /* 0x000fc800078ef856 */
[----:B------:R-:W-:-:S05]  /*4120*/  LOP3.LUT R8, R8, R65, RZ, 0x3c, !PT ;  /* 0x0000004108087212 */ /* 0x000fca00078e3cff */
[----:B------:R-:W-:-:S04]  /*4130*/  IMAD R8, R10, 0x200, R8 ;  /* 0x000002000a087824 */ /* 0x000fc800078e0208 */
[----:B------:R-:W-:-:S04]  /*4140*/  IMAD R11, R19, 0x2000, R8 ;  /* 0x00002000130b7824 */ /* 0x000fc800078e0208 */
[----:B0-----:R-:W-:Y:S02]  /*4150*/  IMAD R12, R11, 0x2, R18 ;  /* 0x000000020b0c7824 */ /* 0x001fe400078e0212 */
[----:B------:R-:W0:Y:S04]  /*4160*/  LDS.128 R8, [R9+0xe400] ;  /* 0x00e4000009087984 */ /* 0x000e280000000c00 */
[----:B------:R-:W3:Y:S01]  /*4170*/  LDS.128 R12, [R12+0xe400] ;  /* 0x00e400000c0c7984 */ /* 0x000ee20000000c00 */
[----:B------:R-:W-:Y:S05]  /*4180*/  @P3 BRA `(.L_x_13238) ;  /* 0x0000000400783947 */ /* 0x000fea0003800000 */
[----:B------:R-:W-:Y:S01]  /*4190*/  SHF.R.U32.HI R103, RZ, 0x10, R41 ;  /* 0x00000010ff677819 */ /* 0x000fe20000011629 */
[----:B---3--:R-:W-:Y:S01]  /*41a0*/  IMAD.U32 R104, R13, 0x10000, RZ ;  /* 0x000100000d687824 */ /* 0x008fe200078e00ff */
[----:B------:R-:W-:Y:S01]  /*41b0*/  SHF.R.U32.HI R100, RZ, 0x10, R37 ;  /* 0x00000010ff647819 */ /* 0x000fe20000011625 */
[----:B------:R-:W-:Y:S01]  /*41c0*/  IMAD.U32 R105, R15, 0x10000, RZ ;  /* 0x000100000f697824 */ /* 0x000fe200078e00ff */
[----:B------:R-:W-:Y:S02]  /*41d0*/  PRMT R109, R109, 0x5410, R103 ;  /* 0x000054106d6d7816 */ /* 0x000fe40000000067 */
[----:B------:R-:W-:Y:S02]  /*41e0*/  SHF.R.U32.HI R99, RZ, 0x10, R39 ;  /* 0x00000010ff637819 */ /* 0x000fe40000011627 */
[----:B------:R-:W-:Y:S01]  /*41f0*/  PRMT R106, R106, 0x5410, R100 ;  /* 0x000054106a6a7816 */ /* 0x000fe20000000064 */
[----:B------:R-:W-:Y:S01]  /*4200*/  IMAD.U32 R103, R109, 0x10000, RZ ;  /* 0x000100006d677824 */ /* 0x000fe200078e00ff */
[----:B------:R-:W-:-:S02]  /*4210*/  SHF.R.U32.HI R101, RZ, 0x10, R43 ;  /* 0x00000010ff657819 */ /* 0x000fc4000001162b */
[----:B------:R-:W-:Y:S01]  /*4220*/  PRMT R100, R108, 0x5410, R99 ;  /* 0x000054106c647816 */ /* 0x000fe20000000063 */
[----:B------:R-:W-:Y:S01]  /*4230*/  IMAD.U32 R99, R106, 0x10000, RZ ;  /* 0x000100006a637824 */ /* 0x000fe200078e00ff */
[----:B------:R-:W-:Y:S01]  /*4240*/  LOP3.LUT R102, R13, 0xffff0000, RZ, 0xc0, !PT ;  /* 0xffff00000d667812 */ /* 0x000fe200078ec0ff */
[----:B------:R-:W-:Y:S01]  /*4250*/  FMUL.FTZ R111, R104, R103 ;  /* 0x00000067686f7220 */ /* 0x000fe20000410000 */
[----:B------:R-:W-:Y:S01]  /*4260*/  LOP3.LUT R109, R109, 0xffff0000, RZ, 0xc0, !PT ;  /* 0xffff00006d6d7812 */ /* 0x000fe200078ec0ff */
[----:B------:R-:W-:Y:S01]  /*4270*/  IMAD.U32 R108, R100, 0x10000, RZ ;  /* 0x00010000646c7824 */ /* 0x000fe200078e00ff */
[----:B------:R-:W-:Y:S01]  /*4280*/  PRMT R107, R107, 0x5410, R101 ;  /* 0x000054106b6b7816 */ /* 0x000fe20000000065 */
[----:B------:R-:W-:Y:S01]  /*4290*/  FMUL.FTZ R101, R104, R99 ;  /* 0x0000006368657220 */ /* 0x000fe20000410000 */
[----:B------:R-:W-:Y:S01]  /*42a0*/  SHF.R.U64 R36, R36, 0x10, R37 ;  /* 0x0000001024247819 */ /* 0x000fe20000001225 */
[----:B------:R-:W-:Y:S01]  /*42b0*/  FMUL.FTZ R104, R102, R109 ;  /* 0x0000006d66687220 */ /* 0x000fe20000410000 */
[----:B------:R-:W-:Y:S01]  /*42c0*/  LOP3.LUT R106, R106, 0xffff0000, RZ, 0xc0, !PT ;  /* 0xffff00006a6a7812 */ /* 0x000fe200078ec0ff */
[----:B------:R-:W-:Y:S01]  /*42d0*/  IMAD.U32 R13, R12, 0x10000, RZ ;  /* 0x000100000c0d7824 */ /* 0x000fe200078e00ff */
[----:B0-----:R-:W-:-:S02]  /*42e0*/  LOP3.LUT R37, R9, 0xffff0000, RZ, 0xc0, !PT ;  /* 0xffff000009257812 */ /* 0x001fc400078ec0ff */
[----:B------:R-:W-:Y:S01]  /*42f0*/  SHF.R.U64 R98, R38, 0x10, R39 ;  /* 0x0000001026627819 */ /* 0x000fe20000001227 */
[-C--:B------:R-:W-:Y:S01]  /*4300*/  FMUL.FTZ R112, R102, R106.reuse ;  /* 0x0000006a66707220 */ /* 0x080fe20000410000 */
[----:B------:R-:W-:Y:S01]  /*4310*/  SHF.L.U32 R110, R107, 0x10, RZ ;  /* 0x000000106b6e7819 */ /* 0x000fe200000006ff */
[----:B------:R-:W-:Y:S01]  /*4320*/  FFMA.FTZ R102, R37, R106, -R104 ;  /* 0x0000006a25667223 */ /* 0x000fe20000010868 */
[----:B------:R-:W-:Y:S01]  /*4330*/  SHF.R.U64 R38, R40, 0x10, R41 ;  /* 0x0000001028267819 */ /* 0x000fe20000001229 */
[----:B------:R-:W-:Y:S01]  /*4340*/  IMAD.U32 R40, R9, 0x10000, RZ ;  /* 0x0001000009287824 */ /* 0x000fe200078e00ff */
[----:B------:R-:W-:Y:S01]  /*4350*/  PRMT R36, R93, 0x5432, R36 ;  /* 0x000054325d247816 */ /* 0x000fe20000000024 */
[----:B------:R-:W-:Y:S01]  /*4360*/  IMAD.U32 R41, R11, 0x10000, RZ ;  /* 0x000100000b297824 */ /* 0x000fe200078e00ff */
[----:B------:R-:W-:Y:S01]  /*4370*/  PRMT R38, R92, 0x5432, R38 ;  /* 0x000054325c267816 */ /* 0x000fe20000000026 */
[----:B------:R-:W-:Y:S01]  /*4380*/  FMUL.FTZ R106, R105, R110 ;  /* 0x0000006e696a7220 */ /* 0x000fe20000410000 */
[C---:B------:R-:W-:Y:S01]  /*4390*/  FFMA.FTZ R99, R40.reuse, R99, -R111 ;  /* 0x0000006328637223 */ /* 0x040fe2000001086f */
[----:B------:R-:W-:Y:S01]  /*43a0*/  LOP3.LUT R15, R15, 0xffff0000, RZ, 0xc0, !PT ;  /* 0xffff00000f0f7812 */ /* 0x000fe200078ec0ff */
[----:B------:R-:W-:Y:S01]  /*43b0*/  FFMA.FTZ R40, R40, R103, R101 ;  /* 0x0000006728287223 */ /* 0x000fe20000010065 */
[----:B------:R-:W-:Y:S01]  /*43c0*/  LOP3.LUT R104, R107, 0xffff0000, RZ, 0xc0, !PT ;  /* 0xffff00006b687812 */ /* 0x000fe200078ec0ff */
[-C--:B------:R-:W-:Y:S01]  /*43d0*/  FMUL.FTZ R105, R105, R108.reuse ;  /* 0x0000006c69697220 */ /* 0x080fe20000410000 */
[----:B------:R-:W-:Y:S01]  /*43e0*/  LOP3.LUT R100, R100, 0xffff0000, RZ, 0xc0, !PT ;  /* 0xffff000064647812 */ /* 0x000fe200078ec0ff */
[----:B------:R-:W-:Y:S01]  /*43f0*/  FFMA.FTZ R101, R41, R108, -R106 ;  /* 0x0000006c29657223 */ /* 0x000fe2000001086a */
[----:B------:R-:W-:Y:S01]  /*4400*/  IMAD.U32 R108, R38, 0x10000, RZ ;  /* 0x00010000266c7824 */ /* 0x000fe200078e00ff */
[----:B------:R-:W-:Y:S01]  /*4410*/  SHF.R.U64 R42, R42, 0x10, R43 ;  /* 0x000000102a2a7819 */ /* 0x000fe2000000122b */
[----:B------:R-:W-:Y:S01]  /*4420*/  IMAD.U32 R106, R36, 0x10000, RZ ;  /* 0x00010000246a7824 */ /* 0x000fe200078e00ff */
[----:B------:R-:W-:Y:S01]  /*4430*/  LOP3.LUT R11, R11, 0xffff0000, RZ, 0xc0, !PT ;  /* 0xffff00000b0b7812 */ /* 0x000fe200078ec0ff */
[----:B------:R-:W-:Y:S01]  /*4440*/  FFMA.FTZ R37, R37, R109, R112 ;  /* 0x0000006d25257223 */ /* 0x000fe20000010070 */
[----:B------:R-:W-:Y:S01]  /*4450*/  FFMA.FTZ R41, R41, R110, R105 ;  /* 0x0000006e29297223 */ /* 0x000fe20000010069 */
[----:B------:R-:W-:Y:S01]  /*4460*/  SHF.L.U32 R9, R8, 0x10, RZ ;  /* 0x0000001008097819 */ /* 0x000fe200000006ff */
[C---:B------:R-:W-:Y:S01]  /*4470*/  FMUL.FTZ R110, R15.reuse, R104 ;  /* 0x000000680f6e7220 */ /* 0x040fe20000410000 */
[----:B------:R-:W-:Y:S01]  /*4480*/  FMUL.FTZ R112, R15, R100 ;  /* 0x000000640f707220 */ /* 0x000fe20000410000 */
[----:B------:R-:W-:Y:S01]  /*4490*/  LOP3.LUT R103, R38, 0xffff0000, RZ, 0xc0, !PT ;  /* 0xffff000026677812 */ /* 0x000fe200078ec0ff */
[C---:B------:R-:W-:Y:S01]  /*44a0*/  FMUL.FTZ R38, R13.reuse, R108 ;  /* 0x0000006c0d267220 */ /* 0x040fe20000410000 */
[----:B------:R-:W-:Y:S01]  /*44b0*/  LOP3.LUT R12, R12, 0xffff0000, RZ, 0xc0, !PT ;  /* 0xffff00000c0c7812 */ /* 0x000fe200078ec0ff */
[----:B------:R-:W-:Y:S01]  /*44c0*/  FMUL.FTZ R13, R13, R106 ;  /* 0x0000006a0d0d7220 */ /* 0x000fe20000410000 */
[----:B------:R-:W-:Y:S01]  /*44d0*/  PRMT R42, R90, 0x5432, R42 ;  /* 0x000054325a2a7816 */ /* 0x000fe2000000002a */
[C---:B------:R-:W-:Y:S01]  /*44e0*/  FFMA.FTZ R100, R11.reuse, R100, -R110 ;  /* 0x000000640b647223 */ /* 0x040fe2000001086e */
[----:B------:R-:W-:Y:S01]  /*44f0*/  LOP3.LUT R15, R36, 0xffff0000, RZ, 0xc0, !PT ;  /* 0xffff0000240f7812 */ /* 0x000fe200078ec0ff */
[----:B------:R-:W-:Y:S01]  /*4500*/  FFMA.FTZ R36, R11, R104, R112 ;  /* 0x000000680b247223 */ /* 0x000fe20000010070 */
[----:B------:R-:W-:Y:S01]  /*4510*/  PRMT R98, R91, 0x5432, R98 ;  /* 0x000054325b627816 */ /* 0x000fe20000000062 */
[C---:B------:R-:W-:Y:S01]  /*4520*/  FFMA.FTZ R11, R9.reuse, R106, -R38 ;  /* 0x0000006a090b7223 */ /* 0x040fe20000010826 */
[C---:B------:R-:W-:Y:S01]  /*4530*/  IMAD.U32 R39, R10.reuse, 0x10000, RZ ;  /* 0x000100000a277824 */ /* 0x040fe200078e00ff */
[----:B------:R-:W-:Y:S01]  /*4540*/  LOP3.LUT R43, R10, 0xffff0000, RZ, 0xc0, !PT ;  /* 0xffff00000a2b7812 */ /* 0x000fe200078ec0ff */
[----:B------:R-:W-:Y:S01]  /*4550*/  FFMA.FTZ R9, R9, R108, R13 ;  /* 0x0000006c09097223 */ /* 0x000fe2000001000d */
[----:B------:R-:W-:-:S02]  /*4560*/  IMAD.U32 R10, R14, 0x10000, RZ ;  /* 0x000100000e0a7824 */ /* 0x000fc400078e00ff */
        /* <DEDUP_REMOVED lines=30> */
[----:B------:R-:W-:Y:S01]  /*4750*/  MOV R10, R37 ;  /* 0x00000025000a7202 */ /* 0x000fe20000000f00 */
[----:B------:R-:W-:-:S07]  /*4760*/  IMAD.MOV.U32 R15, RZ, RZ, R36 ;  /* 0x000000ffff0f7224 */ /* 0x000fce00078e0024 */
.L_x_13238:
[----:B------:R-:W-:Y:S05]  /*4770*/  BSYNC B2 ;  /* 0x0000000000027941 */ /* 0x000fea0003800000 */
.L_x_13237:
[----:B------:R-:W-:Y:S01]  /*4780*/  ISETP.GE.AND P4, PT, R86, R87, PT ;  /* 0x000000575600720c */ /* 0x000fe20003f86270 */
[----:B0-----:R0:W-:-:S12]  /*4790*/  ST.E.128 desc[UR42][R80.64], R8 ;  /* 0x0000000850007985 */ /* 0x0011d8000c101d2a */
[----:B------:R-:W-:-:S05]  /*47a0*/  @!P4 IMAD.WIDE R82, R86, 0x2, R82 ;  /* 0x000000025652c825 */ /* 0x000fca00078e0252 */
[----:B---3--:R0:W-:Y:S02]  /*47b0*/  @!P4 ST.E.128 desc[UR42][R82.64], R12 ;  /* 0x0000000c5200c985 */ /* 0x0081e4000c101d2a */
.L_x_13236:
[----:B------:R-:W-:Y:S05]  /*47c0*/  BSYNC B1 ;  /* 0x0000000000017941 */ /* 0x000fea0003800000 */
.L_x_13235:
[----:B------:R-:W-:-:S03]  /*47d0*/  UMOV UR4, 0xffffffff ;  /* 0xffffffff00047882 */ /* 0x000fc60000000000 */
[----:B------:R-:W-:Y:S05]  /*47e0*/  BRA.DIV UR4, `(.L_x_13239) ;  /* 0x0000010a04b07947 */ /* 0x000fea000b800000 */
[----:B-1----:R-:W1:Y:S04]  /*47f0*/  SHFL.IDX PT, R85, R85, 0x1, 0x1c1f ;  /* 0x003c1f0055557f89 */ /* 0x002e6800000e0000 */
[----:B------:R-:W0:Y:S02]  /*4800*/  SHFL.IDX PT, R84, R84, 0x1, 0x1c1f ;  /* 0x003c1f0054547f89 */ /* 0x000e2400000e0000 */
.L_x_13454:
[----:B0-----:R-:W-:-:S05]  /*4810*/  VIADD R8, R152, 0x60 ;  /* 0x0000006098087836 */ /* 0x001fca0000000000 */
[----:B------:R-:W-:-:S13]  /*4820*/  ISETP.GE.OR P4, PT, R8, R78, P1 ;  /* 0x0000004e0800720c */ /* 0x000fda0000f86670 */
[----:B------:R-:W-:Y:S05]  /*4830*/  @P4 BRA `(.L_x_13222) ;  /* 0x0000000c00144947 */ /* 0x000fea0003800000 */
[----:B------:R-:W5:Y:S01]  /*4840*/  LDL R9, [R1+0x24] ;  /* 0x0000240001097983 */ /* 0x000f620000100800 */
[----:B------:R-:W-:Y:S01]  /*4850*/  SEL R89, R60, R89, !P0 ;  /* 0x000000593c597207 */ /* 0x000fe20004000000 */
[----:B------:R-:W-:Y:S01]  /*4860*/  VIADD R10, R152, 0x60 ;  /* 0x00000060980a7836 */ /* 0x000fe20000000000 */
[----:B------:R-:W-:Y:S01]  /*4870*/  LEA R36, P4, R6, R84, 0x1 ;  /* 0x0000005406247211 */ /* 0x000fe200078808ff */
[----:B------:R-:W-:Y:S01]  /*4880*/  VIADD R11, R152, 0x60 ;  /* 0x00000060980b7836 */ /* 0x000fe20000000000 */
[----:B------:R-:W-:Y:S01]  /*4890*/  SHF.R.S32.HI R8, RZ, 0x1f, R89 ;  /* 0x0000001fff087819 */ /* 0x000fe20000011459 */
[----:B------:R-:W-:Y:S01]  /*48a0*/  IMAD.SHL.U32 R10, R10, 0x40, RZ ;  /* 0x000000400a0a7824 */ /* 0x000fe200078e00ff */
[----:B------:R-:W-:Y:S01]  /*48b0*/  BSSY B1, `(.L_x_13240) ;  /* 0x0000070000017945 */ /* 0x000fe20003800000 */
[----:B------:R-:W-:Y:S01]  /*48c0*/  IMAD.SHL.U32 R11, R11, 0x40, RZ ;  /* 0x000000400b0b7824 */ /* 0x000fe200078e00ff */
[----:B------:R-:W-:Y:S02]  /*48d0*/  LEA.HI R8, R8, R89, RZ, 0x4 ;  /* 0x0000005908087211 */ /* 0x000fe400078f20ff */
[----:B------:R-:W-:-:S02]  /*48e0*/  LOP3.LUT R10, R10, 0x1c0, RZ, 0xc0, !PT ;  /* 0x000001c00a0a7812 */ /* 0x000fc400078ec0ff */
[----:B------:R-:W-:Y:S02]  /*48f0*/  LEA.HI.SX32 R8, R8, R7, 0x1c ;  /* 0x0000000708087211 */ /* 0x000fe400078fe2ff */
[----:B------:R-:W-:Y:S02]  /*4900*/  LOP3.LUT R11, R11, 0x1c0, RZ, 0xc0, !PT ;  /* 0x000001c00b0b7812 */ /* 0x000fe400078ec0ff */
[----:B------:R-:W-:Y:S01]  /*4910*/  SHF.R.U32.HI R10, RZ, 0x3, R10 ;  /* 0x00000003ff0a7819 */ /* 0x000fe2000001160a */
[----:B------:R-:W-:Y:S01]  /*4920*/  IMAD.SHL.U32 R38, R8, 0x8, RZ ;  /* 0x0000000808267824 */ /* 0x000fe200078e00ff */
[----:B-1----:R-:W-:-:S04]  /*4930*/  LEA.HI.X R37, R6, R85, R4, 0x1, P4 ;  /* 0x0000005506257211 */ /* 0x002fc800020f0c04 */
[----:B------:R-:W-:-:S04]  /*4940*/  LOP3.LUT R8, R11, 0x38, R38, 0xf8, !PT ;  /* 0x000000380b087812 */ /* 0x000fc800078ef826 */
[----:B------:R-:W-:-:S04]  /*4950*/  LOP3.LUT R8, R8, R10, RZ, 0x3c, !PT ;  /* 0x0000000a08087212 */ /* 0x000fc800078e3cff */
[----:B-----5:R-:W-:Y:S01]  /*4960*/  IADD3 R8, R9, R8, RZ ;  /* 0x0000000809087210 */ /* 0x020fe20007ffe0ff */
[----:B------:R-:W-:-:S04]  /*4970*/  IMAD R9, R19, 0x2000, R0 ;  /* 0x0000200013097824 */ /* 0x000fc800078e0200 */
[----:B------:R-:W-:Y:S02]  /*4980*/  IMAD R11, R19, 0x2000, R8 ;  /* 0x00002000130b7824 */ /* 0x000fe400078e0208 */
[--C-:B------:R-:W-:Y:S02]  /*4990*/  IMAD R9, R9, 0x2, R18.reuse ;  /* 0x0000000209097824 */ /* 0x100fe400078e0212 */
[----:B------:R-:W-:-:S04]  /*49a0*/  IMAD R12, R11, 0x2, R18 ;  /* 0x000000020b0c7824 */ /* 0x000fc800078e0212 */
[----:B------:R-:W0:Y:S04]  /*49b0*/  LDS.128 R8, [R9+0xe400] ;  /* 0x00e4000009087984 */ /* 0x000e280000000c00 */
[----:B------:R-:W1:Y:S01]  /*49c0*/  LDS.128 R12, [R12+0xe400] ;  /* 0x00e400000c0c7984 */ /* 0x000e620000000c00 */
[----:B------:R-:W-:Y:S05]  /*49d0*/  @P3 BRA `(.L_x_13241) ;  /* 0x0000000400743947 */ /* 0x000fea0003800000 */
[--C-:B------:R-:W-:Y:S01]  /*49e0*/  SHF.R.U64 R81, R48, 0x10, R49.reuse ;  /* 0x0000001030517819 */ /* 0x100fe20000001231 */
[----:B-1----:R-:W-:Y:S01]  /*49f0*/  IMAD.U32 R42, R13, 0x10000, RZ ;  /* 0x000100000d2a7824 */ /* 0x002fe200078e00ff */
[----:B------:R-:W-:Y:S01]  /*4a00*/  SHF.R.U32.HI R48, RZ, 0x10, R49 ;  /* 0x00000010ff307819 */ /* 0x000fe20000011631 */
[----:B0-----:R-:W-:Y:S01]  /*4a10*/  IMAD.U32 R41, R9, 0x10000, RZ ;  /* 0x0001000009297824 */ /* 0x001fe200078e00ff */
[----:B------:R-:W-:Y:S01]  /*4a20*/  SHF.R.U32.HI R86, RZ, 0x10, R45 ;  /* 0x00000010ff567819 */ /* 0x000fe2000001162d */
[----:B------:R-:W-:Y:S01]  /*4a30*/  IMAD.U32 R39, R8, 0x10000, RZ ;  /* 0x0001000008277824 */ /* 0x000fe200078e00ff */
[----:B------:R-:W-:Y:S02]  /*4a40*/  PRMT R97, R97, 0x5410, R48 ;  /* 0x0000541061617816 */ /* 0x000fe40000000030 */
[----:B------:R-:W-:Y:S02]  /*4a50*/  PRMT R93, R93, 0x5410, R86 ;  /* 0x000054105d5d7816 */ /* 0x000fe40000000056 */
[--C-:B---3--:R-:W-:Y:S01]  /*4a60*/  SHF.R.U64 R83, R46, 0x10, R47.reuse ;  /* 0x000000102e537819 */ /* 0x108fe2000000122f */
[----:B------:R-:W-:Y:S01]  /*4a70*/  IMAD.U32 R48, R97, 0x10000, RZ ;  /* 0x0001000061307824 */ /* 0x000fe200078e00ff */
[----:B----4-:R-:W-:Y:S01]  /*4a80*/  SHF.R.U32.HI R82, RZ, 0x10, R47 ;  /* 0x00000010ff527819 */ /* 0x010fe2000001162f */
[----:B------:R-:W-:Y:S01]  /*4a90*/  IMAD.U32 R47, R15, 0x10000, RZ ;  /* 0x000100000f2f7824 */ /* 0x000fe200078e00ff */
[----:B------:R-:W-:-:S02]  /*4aa0*/  SHF.R.U32.HI R80, RZ, 0x10, R51 ;  /* 0x00000010ff507819 */ /* 0x000fc40000011633 */
[----:B------:R-:W-:Y:S01]  /*4ab0*/  LOP3.LUT R43, R15, 0xffff0000, RZ, 0xc0, !PT ;  /* 0xffff00000f2b7812 */ /* 0x000fe200078ec0ff */
[----:B------:R-:W-:Y:S01]  /*4ac0*/  IMAD.U32 R15, R93, 0x10000, RZ ;  /* 0x000100005d0f7824 */ /* 0x000fe200078e00ff */
[----:B------:R-:W-:Y:S01]  /*4ad0*/  SHF.R.U64 R49, R50, 0x10, R51 ;  /* 0x0000001032317819 */ /* 0x000fe20000001233 */
[CC--:B------:R-:W-:Y:S01]  /*4ae0*/  FMUL.FTZ R50, R42.reuse, R48.reuse ;  /* 0x000000302a327220 */ /* 0x0c0fe20000410000 */
[----:B------:R-:W-:Y:S01]  /*4af0*/  PRMT R95, R95, 0x5410, R80 ;  /* 0x000054105f5f7816 */ /* 0x000fe20000000050 */
[-C--:B------:R-:W-:Y:S01]  /*4b00*/  FMUL.FTZ R42, R42, R15.reuse ;  /* 0x0000000f2a2a7220 */ /* 0x080fe20000410000 */
[----:B------:R-:W-:Y:S01]  /*4b10*/  PRMT R91, R91, 0x5410, R82 ;  /* 0x000054105b5b7816 */ /* 0x000fe20000000052 */
[----:B------:R-:W-:Y:S01]  /*4b20*/  FFMA.FTZ R15, R41, R15, -R50 ;  /* 0x0000000f290f7223 */ /* 0x000fe20000010832 */
[----:B------:R-:W-:Y:S01]  /*4b30*/  LOP3.LUT R46, R13, 0xffff0000, RZ, 0xc0, !PT ;  /* 0xffff00000d2e7812 */ /* 0x000fe200078ec0ff */
[----:B------:R-:W-:Y:S01]  /*4b40*/  IMAD.U32 R50, R95, 0x10000, RZ ;  /* 0x000100005f327824 */ /* 0x000fe200078e00ff */
[----:B------:R-:W-:Y:S01]  /*4b50*/  LOP3.LUT R97, R97, 0xffff0000, RZ, 0xc0, !PT ;  /* 0xffff000061617812 */ /* 0x000fe200078ec0ff */
[----:B------:R-:W-:Y:S01]  /*4b60*/  FFMA.FTZ R41, R41, R48, R42 ;  /* 0x0000003029297223 */ /* 0x000fe2000001002a */
[----:B------:R-:W-:Y:S01]  /*4b70*/  LOP3.LUT R93, R93, 0xffff0000, RZ, 0xc0, !PT ;  /* 0xffff00005d5d7812 */ /* 0x000fe200078ec0ff */
[----:B------:R-:W-:Y:S01]  /*4b80*/  IMAD.U32 R48, R91, 0x10000, RZ ;  /* 0x000100005b307824 */ /* 0x000fe200078e00ff */
[----:B------:R-:W-:Y:S01]  /*4b90*/  SHF.R.U64 R89, R44, 0x10, R45 ;  /* 0x000000102c597819 */ /* 0x000fe2000000122d */
[----:B------:R-:W-:Y:S01]  /*4ba0*/  IMAD.U32 R13, R12, 0x10000, RZ ;  /* 0x000100000c0d7824 */ /* 0x000fe200078e00ff */
[----:B------:R-:W-:Y:S01]  /*4bb0*/  PRMT R94, R94, 0x5410, R49 ;  /* 0x000054105e5e7816 */ /* 0x000fe20000000031 */
[C---:B------:R-:W-:Y:S01]  /*4bc0*/  FMUL.FTZ R49, R46.reuse, R97 ;  /* 0x000000612e317220 */ /* 0x040fe20000410000 */
[----:B------:R-:W-:Y:S01]  /*4bd0*/  LOP3.LUT R44, R9, 0xffff0000, RZ, 0xc0, !PT ;  /* 0xffff0000092c7812 */ /* 0x000fe200078ec0ff */
[----:B------:R-:W-:Y:S01]  /*4be0*/  FMUL.FTZ R51, R46, R93 ;  /* 0x0000005d2e337220 */ /* 0x000fe20000410000 */
[----:B------:R-:W-:Y:S01]  /*4bf0*/  SHF.L.U32 R45, R11, 0x10, RZ ;  /* 0x000000100b2d7819 */ /* 0x000fe200000006ff */
[----:B------:R-:W-:Y:S01]  /*4c00*/  FMUL.FTZ R46, R47, R50 ;  /* 0x000000322f2e7220 */ /* 0x000fe20000410000 */
[----:B------:R-:W-:Y:S01]  /*4c10*/  LOP3.LUT R95, R95, 0xffff0000, RZ, 0xc0, !PT ;  /* 0xffff00005f5f7812 */ /* 0x000fe200078ec0ff */
[-C--:B------:R-:W-:Y:S01]  /*4c20*/  FMUL.FTZ R47, R47, R48.reuse ;  /* 0x000000302f2f7220 */ /* 0x080fe20000410000 */
[----:B------:R-:W-:Y:S01]  /*4c30*/  PRMT R96, R96, 0x5410, R81 ;  /* 0x0000541060607816 */ /* 0x000fe20000000051 */
[----:B------:R-:W-:Y:S01]  /*4c40*/  FFMA.FTZ R80, R44, R97, R51 ;  /* 0x000000612c507223 */ /* 0x000fe20000010033 */
[----:B------:R-:W-:Y:S01]  /*4c50*/  PRMT R92, R92, 0x5410, R89 ;  /* 0x000054105c5c7816 */ /* 0x000fe20000000059 */
[----:B------:R-:W-:Y:S01]  /*4c60*/  FFMA.FTZ R51, R45, R48, -R46 ;  /* 0x000000302d337223 */ /* 0x000fe2000001082e */
[----:B------:R-:W-:Y:S01]  /*4c70*/  LOP3.LUT R40, R11, 0xffff0000, RZ, 0xc0, !PT ;  /* 0xffff00000b287812 */ /* 0x000fe200078ec0ff */
[----:B------:R-:W-:Y:S01]  /*4c80*/  FFMA.FTZ R50, R45, R50, R47 ;  /* 0x000000322d327223 */ /* 0x000fe2000001002f */
[----:B------:R-:W-:Y:S01]  /*4c90*/  LOP3.LUT R91, R91, 0xffff0000, RZ, 0xc0, !PT ;  /* 0xffff00005b5b7812 */ /* 0x000fe200078ec0ff */
[----:B------:R-:W-:Y:S01]  /*4ca0*/  FMUL.FTZ R45, R43, R95 ;  /* 0x0000005f2b2d7220 */ /* 0x000fe20000410000 */
[----:B------:R-:W-:Y:S01]  /*4cb0*/  SHF.L.U32 R46, R96, 0x10, RZ ;  /* 0x00000010602e7819 */ /* 0x000fe200000006ff */
[----:B------:R-:W-:Y:S01]  /*4cc0*/  FFMA.FTZ R42, R44, R93, -R49 ;  /* 0x0000005d2c2a7223 */ /* 0x000fe20000010831 */
[----:B------:R-:W-:-:S02]  /*4cd0*/  IMAD.U32 R44, R92, 0x10000, RZ ;  /* 0x000100005c2c7824 */ /* 0x000fc400078e00ff */
[-C--:B------:R-:W-:Y:S01]  /*4ce0*/  FMUL.FTZ R47, R43, R91.reuse ;  /* 0x0000005b2b2f7220 */ /* 0x080fe20000410000 */
[----:B------:R-:W-:Y:S01]  /*4cf0*/  FFMA.FTZ R82, R40, R91, -R45 ;  /* 0x0000005b28527223 */ /* 0x000fe2000001082d */
[----:B------:R-:W-:Y:S01]  /*4d00*/  LOP3.LUT R12, R12, 0xffff0000, RZ, 0xc0, !PT ;  /* 0xffff00000c0c7812 */ /* 0x000fe200078ec0ff */
[C---:B------:R-:W-:Y:S01]  /*4d10*/  FMUL.FTZ R48, R13.reuse, R46 ;  /* 0x0000002e0d307220 */ /* 0x040fe20000410000 */
[----:B------:R-:W-:Y:S01]  /*4d20*/  LOP3.LUT R45, R96, 0xffff0000, RZ, 0xc0, !PT ;  /* 0xffff0000602d7812 */ /* 0x000fe200078ec0ff */
[-C--:B------:R-:W-:Y:S01]  /*4d30*/  FMUL.FTZ R13, R13, R44.reuse ;  /* 0x0000002c0d0d7220 */ /* 0x080fe20000410000 */
[----:B------:R-:W-:Y:S01]  /*4d40*/  LOP3.LUT R43, R92, 0xffff0000, RZ, 0xc0, !PT ;  /* 0xffff00005c2b7812 */ /* 0x000fe200078ec0ff */
[----:B------:R-:W-:Y:S01]  /*4d50*/  FFMA.FTZ R95, R40, R95, R47 ;  /* 0x0000005f285f7223 */ /* 0x000fe2000001002f */
[----:B------:R-:W-:Y:S01]  /*4d60*/  PRMT R90, R90, 0x5410, R83 ;  /* 0x000054105a5a7816 */ /* 0x000fe20000000053 */
[C---:B------:R-:W-:Y:S01]  /*4d70*/  FFMA.FTZ R48, R39.reuse, R44, -R48 ;  /* 0x0000002c27307223 */ /* 0x040fe20000010830 */
[C---:B------:R-:W-:Y:S01]  /*4d80*/  IMAD.U32 R9, R10.reuse, 0x10000, RZ ;  /* 0x000100000a097824 */ /* 0x040fe200078e00ff */
[----:B------:R-:W-:Y:S01]  /*4d90*/  LOP3.LUT R11, R10, 0xffff0000, RZ, 0xc0, !PT ;  /* 0xffff00000a0b7812 */ /* 0x000fe200078ec0ff */
[C---:B------:R-:W-:Y:S01]  /*4da0*/  FMUL.FTZ R47, R12.reuse, R45 ;  /* 0x0000002d0c2f7220 */ /* 0x040fe20000410000 */
[----:B------:R-:W-:Y:S01]  /*4db0*/  FFMA.FTZ R39, R39, R46, R13 ;  /* 0x0000002e27277223 */ /* 0x000fe2000001000d */
[----:B------:R-:W-:Y:S01]  /*4dc0*/  FMUL.FTZ R49, R12, R43 ;  /* 0x0000002b0c317220 */ /* 0x000fe20000410000 */
        /* <DEDUP_REMOVED lines=8> */
[----:B------:R-:W-:Y:S01]  /*4e50*/  FFMA.FTZ R47, R8, R43, -R47 ;  /* 0x0000002b082f7223 */ /* 0x000fe2000001082f */
[----:B------:R-:W-:Y:S01]  /*4e60*/  FMUL.FTZ R10, R10, R12 ;  /* 0x0000000c0a0a7220 */ /* 0x000fe20000410000 */
[C---:B------:R-:W-:Y:S01]  /*4e70*/  FMUL.FTZ R44, R14.reuse, R94 ;  /* 0x0000005e0e2c7220 */ /* 0x040fe20000410000 */
[----:B------:R-:W-:Y:S01]  /*4e80*/  FMUL.FTZ R43, R14, R90 ;  /* 0x0000005a0e2b7220 */ /* 0x000fe20000410000 */
[C---:B------:R-:W-:Y:S01]  /*4e90*/  FFMA.FTZ R40, R9.reuse, R12, -R40 ;  /* 0x0000000c09287223 */ /* 0x040fe20000010828 */
[----:B------:R-:W-:Y:S01]  /*4ea0*/  FFMA.FTZ R10, R9, R13, R10 ;  /* 0x0000000d090a7223 */ /* 0x000fe2000001000a */
        /* <DEDUP_REMOVED lines=16> */
.L_x_13241:
[----:B------:R-:W-:Y:S05]  /*4fb0*/  BSYNC B1 ;  /* 0x0000000000017941 */ /* 0x000fea0003800000 */
.L_x_13240:
[----:B------:R-:W-:Y:S01]  /*4fc0*/  ISETP.GE.AND P3, PT, R38, R87, PT ;  /* 0x000000572600720c */ /* 0x000fe20003f66270 */
[----:B0-----:R0:W-:Y:S02]  /*4fd0*/  ST.E.128 desc[UR42][R36.64], R8 ;  /* 0x0000000824007985 */ /* 0x0011e4000c101d2a */
[----:B0-----:R-:W-:Y:S01]  /*4fe0*/  IMAD.MOV.U32 R8, RZ, RZ, R84 ;  /* 0x000000ffff087224 */ /* 0x001fe200078e0054 */
[----:B------:R-:W-:-:S09]  /*4ff0*/  MOV R9, R85 ;  /* 0x0000005500097202 */ /* 0x000fd20000000f00 */
[----:B------:R-:W-:Y:S05]  /*5000*/  @P3 BRA `(.L_x_13222) ;  /* 0x0000000400203947 */ /* 0x000fea0003800000 */
[----:B------:R-:W-:-:S05]  /*5010*/  IMAD.WIDE R8, R38, 0x2, R8 ;  /* 0x0000000226087825 */ /* 0x000fca00078e0208 */
[----:B-1----:R0:W-:Y:S01]  /*5020*/  ST.E.128 desc[UR42][R8.64], R12 ;  /* 0x0000000c08007985 */ /* 0x0021e2000c101d2a */
[----:B------:R-:W-:Y:S05]  /*5030*/  BRA `(.L_x_13222) ;  /* 0x0000000400147947 */ /* 0x000fea0003800000 */
.L_x_13203:
[----:B------:R-:W-:-:S06]  /*5040*/  UISETP.NE.AND UP0, UPT, UR39, 0x3, UPT ;  /* 0x000000032700788c */ /* 0x000fcc000bf05270 */
[----:B------:R-:W-:-:S13]  /*5050*/  PLOP3.LUT P5, PT, PT, PT, UP0, 0x80, 0x0 ;  /* 0x000000000000781c */ /* 0x000fda0003faf008 */
[----:B------:R-:W-:Y:S05]  /*5060*/  @!P5 BRA `(.L_x_13242) ;  /* 0x000000000004d947 */ /* 0x000fea0003800000 */
[----:B------:R-:W-:Y:S01]  /*5070*/  BPT.TRAP 0x1 ;  /* 0x000000040000795c */ /* 0x000fe20000300000 */
.L_x_13242:
[----:B------:R-:W-:Y:S01]  /*5080*/  IMAD R71, R19, 0x8, R18 ;  /* 0x0000000813477824 */ /* 0x000fe200078e0212 */
[----:B------:R-:W-:Y:S01]  /*5090*/  SHF.L.U32 R79, R154, 0x1f, RZ ;  /* 0x0000001f9a4f7819 */ /* 0x000fe200000006ff */
[----:B------:R-:W-:Y:S01]  /*50a0*/  BSSY B1, `(.L_x_13243) ;  /* 0x0000004000017945 */ /* 0x000fe20003800000 */
[----:B------:R-:W-:Y:S02]  /*50b0*/  SHF.R.S32.HI R76, RZ, 0x1f, R75 ;  /* 0x0000001fff4c7819 */ /* 0x000fe4000001144b */
[----:B------:R-:W0:Y:S02]  /*50c0*/  SYNCS.PHASECHK.TRANS64.TRYWAIT P3, [R71+URZ+0x16890], R79 ;  /* 0x0168904f470075a7 */ /* 0x000e24000806017f */
[----:B0-----:R-:W-:Y:S05]  /*50d0*/  @!P3 BRA `(.L_x_13244) ;  /* 0x0000010000c0b947 */ /* 0x001fea0003800000 */
.L_x_13455:
[----:B------:R-:W-:Y:S05]  /*50e0*/  BSYNC B1 ;  /* 0x0000000000017941 */ /* 0x000fea0003800000 */
.L_x_13243:
        /* <DEDUP_REMOVED lines=27> */
.L_x_13459:
[----:B------:R-:W-:Y:S04]  /*52a0*/  BSSY B1, `(.L_x_13246) ;  /* 0x000000d000017945 */ /* 0x000fe80003800000 */
[----:B------:R-:W-:Y:S05]  /*52b0*/  @!P3 BRA `(.L_x_13247) ;  /* 0x00000000002cb947 */ /* 0x000fea0003800000 */
[----:B------:R-:W-:Y:S02]  /*52c0*/  ULDC UR4, c[0x0][0x2f4] ;  /* 0x0000bd0000047ab9 */ /* 0x000fe40000000800 */
[----:B------:R-:W-:-:S13]  /*52d0*/  ISETP.GE.AND P3, PT, R16, UR4, PT ;  /* 0x0000000410007c0c */ /* 0x000fda000bf66270 */
[----:B---3--:R-:W-:-:S04]  /*52e0*/  @!P3 LEA R14, P4, R16, R37, 0x1 ;  /* 0x00000025100eb211 */ /* 0x008fc800078808ff */
[----:B--2---:R-:W-:Y:S02]  /*52f0*/  @!P3 LEA.HI.X R15, R16, R9, R17, 0x1, P4 ;  /* 0x00000009100fb211 */ /* 0x004fe400020f0c11 */
[----:B------:R-:W-:-:S13]  /*5300*/  ISETP.GE.AND P4, PT, R2, UR4, PT ;  /* 0x0000000402007c0c */ /* 0x000fda000bf86270 */
[----:B------:R-:W-:-:S04]  /*5310*/  @!P4 LEA R12, P6, R2, R37, 0x1 ;  /* 0x00000025020cc211 */ /* 0x000fc800078c08ff */
[----:B------:R-:W-:Y:S02]  /*5320*/  @!P4 LEA.HI.X R13, R2, R9, R153, 0x1, P6 ;  /* 0x00000009020dc211 */ /* 0x000fe400030f0c99 */
[----:B------:R-:W2:Y:S04]  /*5330*/  @!P3 LDS.128 R8, [R73+0xe000] ;  /* 0x00e000004908b984 */ /* 0x000ea80000000c00 */
[----:B--2---:R-:W-:Y:S04]  /*5340*/  @!P3 ST.E.128 desc[UR42][R14.64], R8 ;  /* 0x000000080e00b985 */ /* 0x004fe8000c101d2a */
[----:B------:R-:W2:Y:S04]  /*5350*/  @!P4 LDS.128 R8, [R72+0xe000] ;  /* 0x00e000004808c984 */ /* 0x000ea80000000c00 */
[----:B--2---:R4:W-:Y:S02]  /*5360*/  @!P4 ST.E.128 desc[UR42][R12.64], R8 ;  /* 0x000000080c00c985 */ /* 0x0049e4000c101d2a */
.L_x_13247:
[----:B------:R-:W-:Y:S05]  /*5370*/  BSYNC B1 ;  /* 0x0000000000017941 */ /* 0x000fea0003800000 */
.L_x_13246:
[----:B------:R-:W-:-:S03]  /*5380*/  UMOV UR4, 0xffffffff ;  /* 0xffffffff00047882 */ /* 0x000fc60000000000 */
[----:B------:R-:W-:Y:S05]  /*5390*/  BRA.DIV UR4, `(.L_x_13248) ;  /* 0x0000010204707947 */ /* 0x000fea000b800000 */
[----:B--2-4-:R2:W4:Y:S04]  /*53a0*/  SHFL.IDX PT, R9, R38, 0x1, 0x1c1f ;  /* 0x003c1f0026097f89 */ /* 0x01452800000e0000 */
[----:B---3--:R2:W3:Y:S02]  /*53b0*/  SHFL.IDX PT, R37, R36, 0x1, 0x1c1f ;  /* 0x003c1f0024257f89 */ /* 0x0084e400000e0000 */
.L_x_13463:
[----:B------:R-:W-:-:S13]  /*53c0*/  ISETP.GE.AND P3, PT, R39, 0x61, PT ;  /* 0x000000612700780c */ /* 0x000fda0003f66270 */
[----:B------:R-:W-:Y:S05]  /*53d0*/  @!P3 BRA `(.L_x_13222) ;  /* 0x00000000002cb947 */ /* 0x000fea0003800000 */
[----:B------:R-:W-:Y:S02]  /*53e0*/  ULDC UR4, c[0x0][0x2f4] ;  /* 0x0000bd0000047ab9 */ /* 0x000fe40000000800 */
[----:B------:R-:W-:-:S13]  /*53f0*/  ISETP.GE.AND P3, PT, R16, UR4, PT ;  /* 0x0000000410007c0c */ /* 0x000fda000bf66270 */
[----:B---3--:R-:W-:-:S04]  /*5400*/  @!P3 LEA R14, P4, R16, R37, 0x1 ;  /* 0x00000025100eb211 */ /* 0x008fc800078808ff */
[----:B----4-:R-:W-:Y:S02]  /*5410*/  @!P3 LEA.HI.X R15, R16, R9, R17, 0x1, P4 ;  /* 0x00000009100fb211 */ /* 0x010fe400020f0c11 */
[----:B------:R-:W-:-:S13]  /*5420*/  ISETP.GE.AND P4, PT, R2, UR4, PT ;  /* 0x0000000402007c0c */ /* 0x000fda000bf86270 */
[----:B------:R-:W-:-:S04]  /*5430*/  @!P4 LEA R12, P6, R2, R37, 0x1 ;  /* 0x00000025020cc211 */ /* 0x000fc800078c08ff */
[----:B------:R-:W-:Y:S02]  /*5440*/  @!P4 LEA.HI.X R13, R2, R9, R153, 0x1, P6 ;  /* 0x00000009020dc211 */ /* 0x000fe400030f0c99 */
[----:B------:R-:W3:Y:S04]  /*5450*/  @!P3 LDS.128 R8, [R73+0x11000] ;  /* 0x011000004908b984 */ /* 0x000ee80000000c00 */
[----:B---3--:R-:W-:Y:S04]  /*5460*/  @!P3 ST.E.128 desc[UR42][R14.64], R8 ;  /* 0x000000080e00b985 */ /* 0x008fe8000c101d2a */
[----:B------:R-:W3:Y:S04]  /*5470*/  @!P4 LDS.128 R8, [R72+0x11000] ;  /* 0x011000004808c984 */ /* 0x000ee80000000c00 */
[----:B---3--:R3:W-:Y:S02]  /*5480*/  @!P4 ST.E.128 desc[UR42][R12.64], R8 ;  /* 0x000000080c00c985 */ /* 0x0087e4000c101d2a */
.L_x_13222:
[----:B------:R-:W-:Y:S05]  /*5490*/  BSYNC B0 ;  /* 0x0000000000007941 */ /* 0x000fea0003800000 */
.L_x_13202:
[----:B0--34-:R-:W0:Y:S01]  /*54a0*/  S2R R8, SR_TID.X ;  /* 0x0000000000087919 */ /* 0x019e220000002100 */
        /* <DEDUP_REMOVED lines=8> */
[----:B---3--:R3:W-:Y:S01]  /*5530*/  BAR.SYNC.DEFER_BLOCKING R62, 0x80 ;  /* 0x0002003e0000751d */ /* 0x0087e20000010000 */
[----:B0-----:R-:W-:-:S13]  /*5540*/  LOP3.LUT P3, RZ, R8, 0x7f, RZ, 0xc0, !PT ;  /* 0x0000007f08ff7812 */ /* 0x001fda000786c0ff */
[----:B------:R-:W-:-:S05]  /*5550*/  @!P3 VIADD R8, R71, 0x168a0 ;  /* 0x000168a04708b836 */ /* 0x000fca0000000000 */
[----:B------:R-:W-:-:S04]  /*5560*/  @!P3 PRMT R8, RZ, 0x654, R8 ;  /* 0x00000654ff08b816 */ /* 0x000fc80000000008 */
[----:B------:R3:W-:Y:S01]  /*5570*/  @!P3 SYNCS.ARRIVE.TRANS64.RED.A1T0 RZ, [R8+URZ], RZ ;  /* 0x000000ff08ffb9a7 */ /* 0x0007e2000810043f */
[----:B------:R-:W-:Y:S05]  /*5580*/  @!P5 BRA `(.L_x_13250) ;  /* 0x000000000004d947 */ /* 0x000fea0003800000 */
[----:B------:R-:W-:Y:S01]  /*5590*/  BPT.TRAP 0x1 ;  /* 0x000000040000795c */ /* 0x000fe20000300000 */
.L_x_13250:
[----:B------:R-:W-:Y:S05]  /*55a0*/  BSYNC B0 ;  /* 0x0000000000007941 */ /* 0x000fea0003800000 */
.L_x_13249:
[----:B------:R-:W0:Y:S01]  /*55b0*/  SYNCS.PHASECHK.TRANS64.TRYWAIT P4, [R71+URZ+0x168b0], R79 ;  /* 0x0168b04f470075a7 */ /* 0x000e22000808017f */
[----:B------:R-:W-:Y:S01]  /*55c0*/  ULDC UR40, c[0x0][0x2f4] ;  /* 0x0000bd0000287ab9 */ /* 0x000fe20000000800 */
[----:B------:R-:W-:Y:S04]  /*55d0*/  BSSY B0, `(.L_x_13251) ;  /* 0x0000002000007945 */ /* 0x000fe80003800000 */
[----:B0-----:R-:W-:Y:S05]  /*55e0*/  @!P4 BRA `(.L_x_13252) ;  /* 0x000001000028c947 */ /* 0x001fea0003800000 */
.L_x_13464:
[----:B------:R-:W-:Y:S05]  /*55f0*/  BSYNC B0 ;  /* 0x0000000000007941 */ /* 0x000fea0003800000 */
.L_x_13251:
[----:B------:R-:W-:Y:S01]  /*5600*/  ULDC.64 UR4, c[0x0][0x328] ;  /* 0x0000ca0000047ab9 */ /* 0x000fe20000000a00 */
[----:B------:R-:W-:Y:S01]  /*5610*/  IMAD.IADD R78, R78, 0x1, -R152 ;  /* 0x000000014e4e7824 */ /* 0x000fe200078e0a98 */
[----:B------:R-:W-:Y:S01]  /*5620*/  BSSY B0, `(.L_x_13253) ;  /* 0x0000020000007945 */ /* 0x000fe20003800000 */
[----:B------:R-:W-:Y:S02]  /*5630*/  IMAD R76, R76, UR4, RZ ;  /* 0x000000044c4c7c24 */ /* 0x000fe4000f8e02ff */
[----:B---3--:R-:W-:-:S04]  /*5640*/  IMAD.WIDE.U32 R8, R75, UR4, RZ ;  /* 0x000000044b087c25 */ /* 0x008fc8000f8e00ff */
        /* <DEDUP_REMOVED lines=13> */
[----:B-12---:R-:W-:-:S04]  /*5720*/  LEA R36, P4, R8, UR4, 0x1 ;  /* 0x0000000408247c11 */ /* 0x006fc8000f8808ff */
[----:B------:R-:W-:Y:S01]  /*5730*/  LEA.HI.X R37, R8, UR5, R9, 0x1, P4 ;  /* 0x0000000508257c11 */ /* 0x000fe2000a0f0c09 */
[----:B------:R1:W2:Y:S01]  /*5740*/  SHFL.IDX PT, R13, R36, RZ, 0x1c1f ;  /* 0x001c1fff240d7589 */ /* 0x0002a200000e0000 */
[----:B------:R-:W-:-:S03]  /*5750*/  ISETP.GE.AND P4, PT, R78, 0x1, PT ;  /* 0x000000014e00780c */ /* 0x000fc60003f86270 */
[----:B------:R1:W3:Y:S10]  /*5760*/  SHFL.IDX PT, R9, R37, RZ, 0x1c1f ;  /* 0x001c1fff25097589 */ /* 0x0002f400000e0000 */
[----:B-1----:R-:W-:Y:S05]  /*5770*/  @!P4 BRA `(.L_x_13254) ;  /* 0x000000000028c947 */ /* 0x002fea0003800000 */
[----:B------:R-:W-:-:S13]  /*5780*/  ISETP.GE.AND P4, PT, R16, UR40, PT ;  /* 0x0000002810007c0c */ /* 0x000fda000bf86270 */
[----:B--2---:R-:W-:-:S04]  /*5790*/  @!P4 LEA R14, P5, R16, R13, 0x1 ;  /* 0x0000000d100ec211 */ /* 0x004fc800078a08ff */
[----:B---3--:R-:W-:Y:S02]  /*57a0*/  @!P4 LEA.HI.X R15, R16, R9, R17, 0x1, P5 ;  /* 0x00000009100fc211 */ /* 0x008fe400028f0c11 */
[----:B------:R-:W-:-:S13]  /*57b0*/  ISETP.GE.AND P5, PT, R2, UR40, PT ;  /* 0x0000002802007c0c */ /* 0x000fda000bfa6270 */
[----:B------:R-:W-:-:S04]  /*57c0*/  @!P5 LEA R12, P6, R2, R13, 0x1 ;  /* 0x0000000d020cd211 */ /* 0x000fc800078c08ff */
[----:B------:R-:W-:Y:S02]  /*57d0*/  @!P5 LEA.HI.X R13, R2, R9, R153, 0x1, P6 ;  /* 0x00000009020dd211 */ /* 0x000fe400030f0c99 */
[----:B------:R-:W1:Y:S04]  /*57e0*/  @!P4 LDS.128 R8, [R73] ;  /* 0x000000004908c984 */ /* 0x000e680000000c00 */
[----:B-1----:R-:W-:Y:S04]  /*57f0*/  @!P4 ST.E.128 desc[UR42][R14.64], R8 ;  /* 0x000000080e00c985 */ /* 0x002fe8000c101d2a */
[----:B------:R-:W1:Y:S04]  /*5800*/  @!P5 LDS.128 R8, [R72] ;  /* 0x000000004808d984 */ /* 0x000e680000000c00 */
[----:B-1----:R1:W-:Y:S02]  /*5810*/  @!P5 ST.E.128 desc[UR42][R12.64], R8 ;  /* 0x000000080c00d985 */ /* 0x0023e4000c101d2a */
.L_x_13254:
[----:B------:R-:W-:Y:S05]  /*5820*/  BSYNC B0 ;  /* 0x0000000000007941 */ /* 0x000fea0003800000 */
.L_x_13253:
[----:B------:R-:W-:Y:S01]  /*5830*/  ISETP.GE.AND P4, PT, R78, 0x61, PT ;  /* 0x000000614e00780c */ /* 0x000fe20003f86270 */
[----:B------:R-:W4:Y:S01]  /*5840*/  SHFL.IDX PT, R37, R37, 0x1, 0x1c1f ;  /* 0x003c1f0025257f89 */ /* 0x000f2200000e0000 */
[----:B------:R-:W-:Y:S03]  /*5850*/  BSSY B0, `(.L_x_13255) ;  /* 0x000000d000007945 */ /* 0x000fe60003800000 */
[----:B-12---:R1:W2:Y:S08]  /*5860*/  SHFL.IDX PT, R13, R36, 0x1, 0x1c1f ;  /* 0x003c1f00240d7f89 */ /* 0x0062b000000e0000 */
[----:B-1----:R-:W-:Y:S05]  /*5870*/  @!P4 BRA `(.L_x_13256) ;  /* 0x000000000028c947 */ /* 0x002fea0003800000 */
[----:B------:R-:W-:-:S13]  /*5880*/  ISETP.GE.AND P4, PT, R16, UR40, PT ;  /* 0x0000002810007c0c */ /* 0x000fda000bf86270 */
[----:B---3--:R-:W1:Y:S01]  /*5890*/  @!P4 LDS.128 R8, [R73+0x3000] ;  /* 0x003000004908c984 */ /* 0x008e620000000c00 */
[----:B--2---:R-:W-:-:S04]  /*58a0*/  @!P4 LEA R14, P5, R16, R13, 0x1 ;  /* 0x0000000d100ec211 */ /* 0x004fc800078a08ff */
[----:B----4-:R-:W-:Y:S02]  /*58b0*/  @!P4 LEA.HI.X R15, R16, R37, R17, 0x1, P5 ;  /* 0x00000025100fc211 */ /* 0x010fe400028f0c11 */
[----:B------:R-:W-:-:S13]  /*58c0*/  ISETP.GE.AND P5, PT, R2, UR40, PT ;  /* 0x0000002802007c0c */ /* 0x000fda000bfa6270 */
[----:B------:R-:W-:-:S04]  /*58d0*/  @!P5 LEA R12, P6, R2, R13, 0x1 ;  /* 0x0000000d020cd211 */ /* 0x000fc800078c08ff */
[----:B------:R-:W-:Y:S01]  /*58e0*/  @!P5 LEA.HI.X R13, R2, R37, R153, 0x1, P6 ;  /* 0x00000025020dd211 */ /* 0x000fe200030f0c99 */
[----:B-1----:R-:W-:Y:S04]  /*58f0*/  @!P4 ST.E.128 desc[UR42][R14.64], R8 ;  /* 0x000000080e00c985 */ /* 0x002fe8000c101d2a */
[----:B------:R-:W1:Y:S04]  /*5900*/  @!P5 LDS.128 R8, [R72+0x3000] ;  /* 0x003000004808d984 */ /* 0x000e680000000c00 */
[----:B-1----:R1:W-:Y:S02]  /*5910*/  @!P5 ST.E.128 desc[UR42][R12.64], R8 ;  /* 0x000000080c00d985 */ /* 0x0023e4000c101d2a */
.L_x_13256:
[----:B------:R-:W-:Y:S05]  /*5920*/  BSYNC B0 ;  /* 0x0000000000007941 */ /* 0x000fea0003800000 */
.L_x_13255:
[----:B-1----:R-:W5:Y:S01]  /*5930*/  LDL R8, [R1] ;  /* 0x0000000001087983 */ /* 0x002f620000100800 */
[----:B0-----:R-:W-:Y:S02]  /*5940*/  @!P3 VIADD R71, R71, 0x168c0 ;  /* 0x000168c04747b836 */ /* 0x001fe40000000000 */
        /* <DEDUP_REMOVED lines=11> */
[----:B---3--:R-:W-:Y:S02]  /*5a00*/  SEL R9, RZ, 0x1, P3 ;  /* 0x00000001ff097807 */ /* 0x008fe40001800000 */
[----:B------:R-:W-:Y:S02]  /*5a10*/  SEL R19, R19, RZ, P3 ;  /* 0x000000ff13137207 */ /* 0x000fe40001800000 */
[----:B------:R-:W-:Y:S02]  /*5a20*/  LOP3.LUT R154, R154, R9, RZ, 0x3c, !PT ;  /* 0x000000099a9a7212 */ /* 0x000fe400078e3cff */
[----:B-----5:R-:W-:-:S13]  /*5a30*/  LOP3.LUT P4, RZ, R8, 0x1, RZ, 0xc0, !PT ;  /* 0x0000000108ff7812 */ /* 0x020fda000788c0ff */
[----:B0-----:R-:W-:Y:S05]  /*5a40*/  @P4 BRA `(.L_x_13257) ;  /* 0xffffffc4005c4947 */ /* 0x001fea000383ffff */
[----:B------:R-:W0:Y:S01]  /*5a50*/  S2R R8, SR_TID.X ;  /* 0x0000000000087919 */ /* 0x000e220000002100 */
[----:B------:R-:W-:Y:S02]  /*5a60*/  PLOP3.LUT P0, PT, PT, PT, PT, 0x8, 0x0 ;  /* 0x000000000000781c */ /* 0x000fe40003f0e170 */
[----:B0-----:R-:W-:-:S04]  /*5a70*/  SHF.R.U32.HI R8, RZ, 0x7, R8 ;  /* 0x00000007ff087819 */ /* 0x001fc80000011608 */
[----:B------:R-:W-:-:S13]  /*5a80*/  ISETP.NE.AND P4, PT, R8, 0x1, PT ;  /* 0x000000010800780c */ /* 0x000fda0003f85270 */
[----:B------:R-:W-:Y:S06]  /*5a90*/  @!P4 BAR.ARV 0x9, 0x100 ;  /* 0x024400000000cb1d */ /* 0x000fec0000002000 */
.L_x_13197:
[----:B------:R-:W-:Y:S01]  /*5aa0*/  ISETP.GE.AND P2, PT, R88, 0x1, PT ;  /* 0x000000015800780c */ /* 0x000fe20003f46270 */
[----:B------:R-:W-:Y:S01]  /*5ab0*/  IMAD.MOV.U32 R3, RZ, RZ, RZ ;  /* 0x000000ffff037224 */ /* 0x000fe200078e00ff */
[----:B------:R-:W-:Y:S02]  /*5ac0*/  PLOP3.LUT P1, PT, PT, PT, PT, 0x80, 0x0 ;  /* 0x000000000000781c */ /* 0x000fe40003f2f070 */
[----:B------:R-:W-:Y:S01]  /*5ad0*/  CS2R R28, SRZ ;  /* 0x00000000001c7805 */ /* 0x000fe2000001ff00 */
[----:B------:R-:W-:Y:S01]  /*5ae0*/  IMAD.MOV.U32 R119, RZ, RZ, RZ ;  /* 0x000000ffff777224 */ /* 0x000fe200078e00ff */
[----:B------:R-:W-:Y:S01]  /*5af0*/  CS2R R26, SRZ ;  /* 0x00000000001a7805 */ /* 0x000fe2000001ff00 */
[----:B------:R-:W-:Y:S01]  /*5b00*/  IMAD.MOV.U32 R0, RZ, RZ, RZ ;  /* 0x000000ffff007224 */ /* 0x000fe200078e00ff */
[----:B------:R-:W-:Y:S02]  /*5b10*/  CS2R R30, SRZ ;  /* 0x00000000001e7805 */ /* 0x000fe4000001ff00 */
[----:B----4-:R-:W-:-:S02]  /*5b20*/  CS2R R36, SRZ ;  /* 0x0000000000247805 */ /* 0x010fc4000001ff00 */
        /* <DEDUP_REMOVED lines=10> */
[----:B------:R-:W-:Y:S01]  /*5bd0*/  MOV R56, RZ ;  /* 0x000000ff00387202 */ /* 0x000fe20000000f00 */
[----:B--2---:R-:W-:Y:S01]  /*5be0*/  IMAD.MOV.U32 R13, RZ, RZ, RZ ;  /* 0x000000ffff0d7224 */ /* 0x004fe200078e00ff */
[----:B------:R-:W-:Y:S06]  /*5bf0*/  @P0 BRA `(.L_x_13258) ;  /* 0x00000000000c0947 */ /* 0x000fec0003800000 */
[----:B------:R-:W0:Y:S01]  /*5c00*/  FENCE.VIEW.ASYNC.G ;  /* 0x00000000000073c6 */ /* 0x000e220000000100 */
[----:B------:R-:W-:Y:S05]  /*5c10*/  WARPSYNC.ALL ;  /* 0x0000000000007948 */ /* 0x000fea0003800000 */
[----:B0-----:R-:W-:Y:S06]  /*5c20*/  BAR.ARV 0xc, 0x200 ;  /* 0x0308000000007b1d */ /* 0x001fec0000002000 */
.L_x_13258:
        /* <DEDUP_REMOVED lines=12> */
.L_x_13467:
[----:B------:R-:W0:Y:S01]  /*5cf0*/  LDL R3, [R1+0x20] ;  /* 0x0000200001037983 */ /* 0x000e220000100800 */
[----:B------:R-:W-:Y:S01]  /*5d00*/  BSSY B6, `(.L_x_13261) ;  /* 0x000001b000067945 */ /* 0x000fe20003800000 */
[----:B0-----:R-:W-:-:S05]  /*5d10*/  IMAD.HI R0, R3, 0x55555556, RZ ;  /* 0x5555555603007827 */ /* 0x001fca00078e02ff */
[----:B------:R-:W-:-:S05]  /*5d20*/  LEA.HI R0, R0, R0, RZ, 0x1 ;  /* 0x0000000000007211 */ /* 0x000fca00078f08ff */
[----:B------:R-:W-:Y:S02]  /*5d30*/  IMAD R0, R0, -0x3, R3 ;  /* 0xfffffffd00007824 */ /* 0x000fe400078e0203 */
[----:B------:R-:W-:-:S04]  /*5d40*/  VIADD R3, R18, 0x8400 ;  /* 0x0000840012037836 */ /* 0x000fc80000000000 */
[----:B------:R-:W-:Y:S01]  /*5d50*/  IMAD R0, R0, 0x2000, R3 ;  /* 0x0000200000007824 */ /* 0x000fe200078e0203 */
[----:B------:R-:W-:-:S04]  /*5d60*/  LOP3.LUT P0, RZ, R3, 0x3ff, RZ, 0xc0, !PT ;  /* 0x000003ff03ff7812 */ /* 0x000fc8000780c0ff */
[----:B------:R-:W-:Y:S02]  /*5d70*/  SHF.R.U32.HI R0, RZ, 0x4, R0 ;  /* 0x00000004ff007819 */ /* 0x000fe40000011600 */
[----:B------:R-:W-:Y:S02]  /*5d80*/  P2R R26, PR, RZ, 0x1 ;  /* 0x00000001ff1a7803 */ /* 0x000fe40000000000 */
[----:B------:R-:W-:-:S05]  /*5d90*/  LOP3.LUT R29, R0, 0x3fff, RZ, 0xc0, !PT ;  /* 0x00003fff001d7812 */ /* 0x000fca00078ec0ff */
[----:B------:R-:W-:Y:S05]  /*5da0*/  @!P0 BRA `(.L_x_13262) ;  /* 0x0000000000408947 */ /* 0x000fea0003800000 */
[----:B------:R-:W-:Y:S01]  /*5db0*/  MOV R0, 0x0 ;  /* 0x0000000000007802 */ /* 0x000fe20000000f00 */
[----:B------:R-:W-:Y:S01]  /*5dc0*/  ULDC.64 UR4, c[0x4][0x138] ;  /* 0x01004e0000047ab9 */ /* 0x000fe20000000a00 */
[----:B------:R-:W-:Y:S01]  /*5dd0*/  ULDC.64 UR6, c[0x4][0x140] ;  /* 0x0100500000067ab9 */ /* 0x000fe20000000a00 */
[----:B------:R-:W-:Y:S01]  /*5de0*/  IMAD.U32 R4, RZ, RZ, UR4 ;  /* 0x00000004ff047e24 */ /* 0x000fe2000f8e00ff */
[----:B-1----:R0:W1:Y:S01]  /*5df0*/  LDC.64 R14, c[0x4][R0] ;  /* 0x01000000000e7b82 */ /* 0x0020620000000a00 */
        /* <DEDUP_REMOVED lines=11> */
.L_x_13262:
[----:B------:R-:W-:Y:S05]  /*5eb0*/  BSYNC B6 ;  /* 0x0000000000067941 */ /* 0x000fea0003800000 */
.L_x_13261:
        /* <DEDUP_REMOVED lines=8> */
[----:B------:R0:W2:Y:S03]  /*5f40*/  SYNCS.PHASECHK.TRANS64.TRYWAIT P0, [R18+URZ+0x16800], R3 ;  /* 0x01680003120075a7 */ /* 0x0000a6000800017f */
[----:B--2---:R-:W-:Y:S05]  /*5f50*/  @!P0 NANOSLEEP.SYNCS 0x989680 ;  /* 0x009896800000895d */ /* 0x004fea0003900000 */
[----:B------:R-:W2:Y:S01]  /*5f60*/  @!P0 SYNCS.PHASECHK.TRANS64 P0, [R18+URZ+0x16800], R3 ;  /* 0x01680003120085a7 */ /* 0x000ea2000800007f */
[----:B------:R-:W-:Y:S04]  /*5f70*/  BSSY B0, `(.L_x_13264) ;  /* 0x0000006000007945 */ /* 0x000fe80003800000 */
[----:B--2---:R-:W-:Y:S05]  /*5f80*/  @P0 BRA `(.L_x_13265) ;  /* 0x0000000000100947 */ /* 0x004fea0003800000 */
.L_x_13266:
[----:B--2---:R2:W3:Y:S02]  /*5f90*/  SYNCS.PHASECHK.TRANS64.TRYWAIT P0, [R18+URZ+0x16800], R3 ;  /* 0x01680003120075a7 */ /* 0x0044e4000800017f */
[----:B---3--:R-:W-:Y:S05]  /*5fa0*/  @!P0 NANOSLEEP.SYNCS 0x989680 ;  /* 0x009896800000895d */ /* 0x008fea0003900000 */
[----:B------:R-:W3:Y:S02]  /*5fb0*/  @!P0 SYNCS.PHASECHK.TRANS64 P0, [R18+URZ+0x16800], R3 ;  /* 0x01680003120085a7 */ /* 0x000ee4000800007f */
[----:B---3--:R-:W-:Y:S05]  /*5fc0*/  @!P0 BRA `(.L_x_13266) ;  /* 0xfffffffc00f08947 */ /* 0x008fea000383ffff */
.L_x_13265:
[----:B------:R-:W-:Y:S05]  /*5fd0*/  BSYNC B0 ;  /* 0x0000000000007941 */ /* 0x000fea0003800000 */
.L_x_13264:
[----:B------:R-:W-:Y:S05]  /*5fe0*/  BRA `(.L_x_13267) ;  /* 0x0000002000ec7947 */ /* 0x000fea0003800000 */
.L_x_13263:
[----:B-----5:R-:W-:Y:S01]  /*5ff0*/  SHF.R.S32.HI R0, RZ, 0x1f, R24 ;  /* 0x0000001fff007819 */ /* 0x020fe20000011418 */
[----:B------:R-:W-:Y:S01]  /*6000*/  ULDC.64 UR4, c[0x0][0x3f8] ;  /* 0x0000fe0000047ab9 */ /* 0x000fe20000000a00 */
[----:B------:R-:W-:Y:S01]  /*6010*/  ULDC.64 UR6, c[0x0][0x408] ;  /* 0x0001020000067ab9 */ /* 0x000fe20000000a00 */
[----:B------:R-:W-:Y:S01]  /*6020*/  ISETP.NE.AND P2, PT, R26, RZ, PT ;  /* 0x000000ff1a00720c */ /* 0x000fe20003f45270 */
[----:B------:R-:W-:Y:S01]  /*6030*/  IMAD.WIDE.U32 R4, R24, UR4, RZ ;  /* 0x0000000418047c25 */ /* 0x000fe2000f8e00ff */
[----:B------:R-:W-:Y:S03]  /*6040*/  BSSY B6, `(.L_x_13268) ;  /* 0x000001f000067945 */ /* 0x000fe60003800000 */
[C---:B------:R-:W-:Y:S02]  /*6050*/  IMAD R3, R0.reuse, UR4, RZ ;  /* 0x0000000400037c24 */ /* 0x040fe4000f8e02ff */
[----:B------:R-:W-:-:S02]  /*6060*/  IMAD R9, R0, UR6, RZ ;  /* 0x0000000600097c24 */ /* 0x000fc4000f8e02ff */
        /* <DEDUP_REMOVED lines=16> */
[----:B-1----:R0:W1:Y:S01]  /*6170*/  LDC.64 R14, c[0x4][R0] ;  /* 0x01000000000e7b82 */ /* 0x0020620000000a00 */
        /* <DEDUP_REMOVED lines=11> */
.L_x_13269:
[----:B------:R-:W-:Y:S05]  /*6230*/  BSYNC B6 ;  /* 0x0000000000067941 */ /* 0x000fea0003800000 */
.L_x_13268:
        /* <DEDUP_REMOVED lines=10> */
[----:B-1----:R0:W1:Y:S02]  /*62e0*/  SHFL.IDX PT, R14, R27, RZ, 0x1c1f ;  /* 0x001c1fff1b0e7589 */ /* 0x00206400000e0000 */
.L_x_13473:
[----:B------:R-:W-:Y:S01]  /*62f0*/  ULDC UR4, c[0x0][0x448] ;  /* 0x0001120000047ab9 */ /* 0x000fe20000000800 */
[----:B------:R-:W-:Y:S01]  /*6300*/  BSSY B1, `(.L_x_13273) ;  /* 0x000001e000017945 */ /* 0x000fe20003800000 */
[----:B0-----:R-:W-:Y:S01]  /*6310*/  IMAD R26, R25, UR4, RZ ;  /* 0x00000004191a7c24 */ /* 0x001fe2000f8e02ff */
[----:B------:R-:W-:Y:S02]  /*6320*/  CS2R R8, SRZ ;  /* 0x0000000000087805 */ /* 0x000fe4000001ff00 */
[----:B------:R-:W-:Y:S02]  /*6330*/  CS2R R6, SRZ ;  /* 0x0000000000067805 */ /* 0x000fe4000001ff00 */
[----:B------:R-:W-:Y:S02]  /*6340*/  CS2R R10, SRZ ;  /* 0x00000000000a7805 */ /* 0x000fe4000001ff00 */
[----:B------:R-:W-:Y:S02]  /*6350*/  CS2R R12, SRZ ;  /* 0x00000000000c7805 */ /* 0x000fe4000001ff00 */
[----:B------:R-:W-:-:S13]  /*6360*/  ISETP.GE.AND P0, PT, R4, R26, PT ;  /* 0x0000001a0400720c */ /* 0x000fda0003f06270 */
[----:B------:R-:W-:Y:S05]  /*6370*/  @P0 BRA `(.L_x_13274) ;  /* 0x0000000000580947 */ /* 0x000fea0003800000 */
[----:B------:R-:W3:Y:S01]  /*6380*/  LDL R28, [R1+0x50] ;  /* 0x00005000011c7983 */ /* 0x000ee20000100800 */
[----:B------:R-:W-:-:S03]  /*6390*/  ULDC UR4, c[0x0][0x3f4] ;  /* 0x0000fd0000047ab9 */ /* 0x000fc60000000800 */
[----:B------:R-:W3:Y:S01]  /*63a0*/  LDL R27, [R1+0x4c] ;  /* 0x00004c00011b7983 */ /* 0x000ee20000100800 */
[----:B------:R-:W-:Y:S01]  /*63b0*/  ISETP.GE.AND P3, PT, R156, UR4, PT ;  /* 0x000000049c007c0c */ /* 0x000fe2000bf66270 */
[----:B--2---:R-:W-:Y:S01]  /*63c0*/  IMAD.MOV.U32 R7, RZ, RZ, R3 ;  /* 0x000000ffff077224 */ /* 0x004fe200078e0003 */
[----:B------:R-:W-:Y:S01]  /*63d0*/  ISETP.GE.AND P2, PT, R22, UR4, PT ;  /* 0x0000000416007c0c */ /* 0x000fe2000bf46270 */
[----:B----4-:R-:W-:Y:S01]  /*63e0*/  IMAD.MOV.U32 R15, RZ, RZ, R5 ;  /* 0x000000ffff0f7224 */ /* 0x010fe200078e0005 */
[----:B---3--:R-:W-:Y:S02]  /*63f0*/  MOV R6, R0 ;  /* 0x0000000000067202 */ /* 0x008fe40000000f00 */
[----:B------:R-:W-:Y:S02]  /*6400*/  CS2R R10, SRZ ;  /* 0x00000000000a7805 */ /* 0x000fe4000001ff00 */
[----:B------:R-:W-:Y:S02]  /*6410*/  CS2R R8, SRZ ;  /* 0x0000000000087805 */ /* 0x000fe4000001ff00 */
[----:B------:R-:W-:-:S05]  /*6420*/  CS2R R12, SRZ ;  /* 0x00000000000c7805 */ /* 0x000fca000001ff00 */
[----:B------:R-:W-:Y:S01]  /*6430*/  @!P2 IMAD.WIDE R20, R22, 0x2, R6 ;  /* 0x000000021614a825 */ /* 0x000fe200078e0206 */
[----:B------:R-:W-:-:S04]  /*6440*/  CS2R R6, SRZ ;  /* 0x0000000000067805 */ /* 0x000fc8000001ff00 */
[----:B------:R0:W5:Y:S01]  /*6450*/  @!P2 LD.E.64 R10, desc[UR42][R20.64] ;  /* 0x0000002a140aa980 */ /* 0x000162000c101b00 */
[-C--:B------:R-:W-:Y:S02]  /*6460*/  @!P3 IADD3 R24, P0, R0, R28.reuse, RZ ;  /* 0x0000001c0018b210 */ /* 0x080fe40007f1e0ff */
[----:B-1----:R-:W-:Y:S01]  /*6470*/  @!P3 IADD3 R4, P1, R14, R28, RZ ;  /* 0x0000001c0e04b210 */ /* 0x002fe20007f3e0ff */
[----:B------:R-:W-:-:S04]  /*6480*/  @!P2 IMAD.WIDE R14, R22, 0x2, R14 ;  /* 0x00000002160ea825 */ /* 0x000fc800078e020e */
[--C-:B------:R-:W-:Y:S01]  /*6490*/  @!P3 IMAD.X R25, R3, 0x1, R27.reuse, P0 ;  /* 0x000000010319b824 */ /* 0x100fe200000e061b */
[----:B------:R0:W5:Y:S01]  /*64a0*/  @!P2 LD.E.64 R8, desc[UR42][R14.64] ;  /* 0x0000002a0e08a980 */ /* 0x000162000c101b00 */
[----:B------:R-:W-:-:S03]  /*64b0*/  @!P3 IMAD.X R5, R5, 0x1, R27, P1 ;  /* 0x000000010505b824 */ /* 0x000fc600008e061b */
[----:B------:R0:W5:Y:S04]  /*64c0*/  @!P3 LD.E.64 R12, desc[UR42][R24.64] ;  /* 0x0000002a180cb980 */ /* 0x000168000c101b00 */
[----:B------:R0:W5:Y:S02]  /*64d0*/  @!P3 LD.E.64 R6, desc[UR42][R4.64] ;  /* 0x0000002a0406b980 */ /* 0x000164000c101b00 */
.L_x_13274:
[----:B------:R-:W-:Y:S05]  /*64e0*/  BSYNC B1 ;  /* 0x0000000000017941 */ /* 0x000fea0003800000 */
.L_x_13273:
[----:B------:R-:W3:Y:S01]  /*64f0*/  LDL R28, [R1+0x1c] ;  /* 0x00001c00011c7983 */ /* 0x000ee20000100800 */
[----:B------:R-:W-:Y:S01]  /*6500*/  ULEA.HI UR4, UR37, UR37, URZ, 0x1 ;  /* 0x0000002525047291 */ /* 0x000fe2000f8f083f */
[----:B0-----:R-:W-:Y:S01]  /*6510*/  IMAD R15, R33, -0xc0, R26 ;  /* 0xffffff40210f7824 */ /* 0x001fe200078e021a */
[--C-:B-----5:R-:W-:Y:S01]  /*6520*/  SHF.R.U64 R33, R10, 0x10, R11.reuse ;  /* 0x000000100a217819 */ /* 0x120fe2000000120b */
[----:B------:R-:W0:Y:S01]  /*6530*/  S2R R21, SR_TID.X ;  /* 0x0000000000157919 */ /* 0x000e220000002100 */
[----:B------:R-:W-:Y:S01]  /*6540*/  ULOP3.LUT UR4, UR4, 0xfffffffe, URZ, 0xc0, !UPT ;  /* 0xfffffffe04047892 */ /* 0x000fe2000f8ec03f */
[----:B------:R-:W-:Y:S01]  /*6550*/  SHF.R.U32.HI R31, RZ, 0x10, R11 ;  /* 0x00000010ff1f7819 */ /* 0x000fe2000001160b */
[--C-:B------:R-:W-:Y:S01]  /*6560*/  IMAD.MOV.U32 R4, RZ, RZ, R13.reuse ;  /* 0x000000ffff047224 */ /* 0x100fe200078e000d */
[--C-:B------:R-:W-:Y:S01]  /*6570*/  SHF.R.U32.HI R27, RZ, 0x10, R13.reuse ;  /* 0x00000010ff1b7819 */ /* 0x100fe2000001160d */
[----:B------:R-:W-:Y:S01]  /*6580*/  UIADD3 UR4, UR37, -UR4, URZ ;  /* 0x8000000425047290 */ /* 0x000fe2000fffe03f */
[----:B-1----:R-:W-:Y:S01]  /*6590*/  IMAD.MOV.U32 R14, RZ, RZ, R10 ;  /* 0x000000ffff0e7224 */ /* 0x002fe200078e000a */
[----:B------:R-:W-:Y:S01]  /*65a0*/  SHF.R.U64 R24, R12, 0x10, R13 ;  /* 0x000000100c187819 */ /* 0x000fe2000000120d */
[----:B------:R-:W-:Y:S01]  /*65b0*/  IMAD.MOV.U32 R20, RZ, RZ, R8 ;  /* 0x000000ffff147224 */ /* 0x000fe200078e0008 */
[----:B------:R-:W-:Y:S01]  /*65c0*/  SHF.R.U64 R25, R8, 0x10, R9 ;  /* 0x0000001008197819 */ /* 0x000fe20000001209 */
[----:B------:R-:W-:Y:S01]  /*65d0*/  BSSY B1, `(.L_x_13275) ;  /* 0x0000022000017945 */ /* 0x000fe20003800000 */
[----:B----4-:R-:W-:Y:S01]  /*65e0*/  IMAD.U32 R5, RZ, RZ, UR4 ;  /* 0x00000004ff057e24 */ /* 0x010fe2000f8e00ff */
[----:B------:R-:W-:Y:S01]  /*65f0*/  VIMNMX R15, R15, 0xc0, PT ;  /* 0x000000c00f0f7848 */ /* 0x000fe20003fe0100 */
[----:B------:R-:W-:Y:S01]  /*6600*/  IMAD.MOV.U32 R10, RZ, RZ, R7 ;  /* 0x000000ffff0a7224 */ /* 0x000fe200078e0007 */
[----:B------:R-:W-:-:S02]  /*6610*/  PRMT R8, R4, 0x5410, R27 ;  /* 0x0000541004087816 */ /* 0x000fc4000000001b */
[----:B------:R-:W-:Y:S02]  /*6620*/  SHF.L.U32 R5, R5, 0x1f, RZ ;  /* 0x0000001f05057819 */ /* 0x000fe400000006ff */
[----:B------:R-:W-:Y:S02]  /*6630*/  PRMT R14, R14, 0x5410, R33 ;  /* 0x000054100e0e7816 */ /* 0x000fe40000000021 */
[----:B------:R-:W1:Y:S01]  /*6640*/  SYNCS.PHASECHK.TRANS64.TRYWAIT P0, [R18+URZ+0x16800], R5 ;  /* 0x01680005120075a7 */ /* 0x000e62000800017f */
[----:B------:R-:W-:Y:S02]  /*6650*/  ISETP.GE.AND P1, PT, R152, R15, PT ;  /* 0x0000000f9800720c */ /* 0x000fe40003f26270 */
[----:B------:R-:W-:Y:S01]  /*6660*/  PRMT R20, R20, 0x5410, R25 ;  /* 0x0000541014147816 */ /* 0x000fe20000000019 */
[----:B0-----:R-:W-:Y:S01]  /*6670*/  VIADD R32, R21, 0xffffff80 ;  /* 0xffffff8015207836 */ /* 0x001fe20000000000 */
[----:B------:R-:W-:-:S04]  /*6680*/  SHF.R.U32.HI R21, RZ, 0x10, R9 ;  /* 0x00000010ff157819 */ /* 0x000fc80000011609 */
[----:B------:R-:W-:-:S04]  /*6690*/  SHF.R.S32.HI R30, RZ, 0x1f, R32 ;  /* 0x0000001fff1e7819 */ /* 0x000fc80000011420 */
[----:B------:R-:W-:-:S04]  /*66a0*/  LEA.HI R30, R30, R32, RZ, 0x5 ;  /* 0x000000201e1e7211 */ /* 0x000fc800078f28ff */
[----:B------:R-:W-:Y:S01]  /*66b0*/  SHF.R.S32.HI R30, RZ, 0x5, R30 ;  /* 0x00000005ff1e7819 */ /* 0x000fe2000001141e */
[C---:B---3--:R-:W-:Y:S01]  /*66c0*/  IMAD.SHL.U32 R0, R28.reuse, 0x40, RZ ;  /* 0x000000401c007824 */ /* 0x048fe200078e00ff */
[----:B------:R-:W-:-:S04]  /*66d0*/  LOP3.LUT P2, RZ, R28, 0x4, RZ, 0xc0, !PT ;  /* 0x000000041cff7812 */ /* 0x000fc8000784c0ff */
[----:B--2---:R-:W-:-:S04]  /*66e0*/  LOP3.LUT R3, R0, 0x1c0, RZ, 0xc0, !PT ;  /* 0x000001c000037812 */ /* 0x004fc800078ec0ff */
[----:B------:R-:W-:Y:S02]  /*66f0*/  LOP3.LUT R0, R3, 0x18, R16, 0xf8, !PT ;  /* 0x0000001803007812 */ /* 0x000fe400078ef810 */
[----:B------:R-:W-:-:S04]  /*6700*/  SHF.R.U32.HI R3, RZ, 0x3, R3 ;  /* 0x00000003ff037819 */ /* 0x000fc80000011603 */
[----:B------:R-:W-:Y:S01]  /*6710*/  LOP3.LUT R26, R0, R3, RZ, 0x3c, !PT ;  /* 0x00000003001a7212 */ /* 0x000fe200078e3cff */
[----:B------:R-:W-:Y:S01]  /*6720*/  IMAD.MOV.U32 R0, RZ, RZ, R11 ;  /* 0x000000ffff007224 */ /* 0x000fe200078e000b */
[----:B------:R-:W-:Y:S01]  /*6730*/  MOV R3, R12 ;  /* 0x0000000c00037202 */ /* 0x000fe20000000f00 */
[----:B------:R-:W-:Y:S02]  /*6740*/  IMAD.MOV.U32 R12, RZ, RZ, R9 ;  /* 0x000000ffff0c7224 */ /* 0x000fe400078e0009 */
[----:B------:R-:W-:Y:S01]  /*6750*/  IMAD R11, R30, 0x200, R26 ;  /* 0x000002001e0b7824 */ /* 0x000fe200078e021a */
[----:B------:R-:W-:Y:S01]  /*6760*/  PRMT R13, R0, 0x5410, R31 ;  /* 0x00005410000d7816 */ /* 0x000fe2000000001f */
[----:B------:R-:W-:Y:S01]  /*6770*/  IMAD.MOV.U32 R9, RZ, RZ, R6 ;  /* 0x000000ffff097224 */ /* 0x000fe200078e0006 */
[--C-:B------:R-:W-:Y:S01]  /*6780*/  SHF.R.U64 R6, R6, 0x10, R7.reuse ;  /* 0x0000001006067819 */ /* 0x100fe20000001207 */
[----:B------:R-:W-:Y:S01]  /*6790*/  IMAD R11, R11, 0x2, R18 ;  /* 0x000000020b0b7824 */ /* 0x000fe200078e0212 */
[----:B------:R-:W-:-:S02]  /*67a0*/  SHF.R.U32.HI R7, RZ, 0x10, R7 ;  /* 0x00000010ff077819 */ /* 0x000fc40000011607 */
[----:B------:R-:W-:Y:S01]  /*67b0*/  PRMT R3, R3, 0x5410, R24 ;  /* 0x0000541003037816 */ /* 0x000fe20000000018 */
[C---:B------:R-:W-:Y:S01]  /*67c0*/  VIADD R0, R11.reuse, 0x8440 ;  /* 0x000084400b007836 */ /* 0x040fe20000000000 */
[----:B------:R-:W-:Y:S01]  /*67d0*/  IADD3 R4, R11, 0x8400, RZ ;  /* 0x000084000b047810 */ /* 0x000fe20007ffe0ff */
[----:B-1----:R-:W-:Y:S06]  /*67e0*/  @!P0 BRA `(.L_x_13276) ;  /* 0x000000f0006c8947 */ /* 0x002fec0003800000 */
.L_x_13474:
[----:B------:R-:W-:Y:S05]  /*67f0*/  BSYNC B1 ;  /* 0x0000000000017941 */ /* 0x000fea0003800000 */
.L_x_13275:
[----:B------:R-:W-:Y:S01]  /*6800*/  BSSY B1, `(.L_x_13277) ;  /* 0x0000059000017945 */ /* 0x000fe20003800000 */
[----:B------:R-:W-:Y:S01]  /*6810*/  PRMT R12, R12, 0x5410, R21 ;  /* 0x000054100c0c7816 */ /* 0x000fe20000000015 */
[----:B------:R-:W-:Y:S01]  /*6820*/  @P2 VIADD R0, R4, 0xffffffc0 ;  /* 0xffffffc004002836 */ /* 0x000fe20000000000 */
        /* <DEDUP_REMOVED lines=8> */
[----:B------:R-:W0:Y:S01]  /*68b0*/  LDS.128 R4, [R11+0x8400] ;  /* 0x008400000b047984 */ /* 0x000e220000000c00 */
        /* <DEDUP_REMOVED lines=16> */
[-C--:B------:R-:W-:Y:S01]  /*69c0*/  FMUL.FTZ R37, R5, R28.reuse ;  /* 0x0000001c05257220 */ /* 0x080fe20000410000 */
[----:B------:R-:W-:Y:S01]  /*69d0*/  LOP3.LUT R7, R7, 0xffff0000, RZ, 0xc0, !PT ;  /* 0xffff000007077812 */ /* 0x000fe200078ec0ff */
[C---:B------:R-:W-:Y:S01]  /*69e0*/  IMAD.U32 R4, R13.reuse, 0x10000, RZ ;  /* 0x000100000d047824 */ /* 0x040fe200078e00ff */
[----:B------:R-:W-:Y:S01]  /*69f0*/  SHF.L.U32 R21, R12, 0x10, RZ ;  /* 0x000000100c157819 */ /* 0x000fe200000006ff */
        /* <DEDUP_REMOVED lines=17> */
.L_x_13280:
[----:B------:R-:W-:Y:S05]  /*6b10*/  BSYNC B2 ;  /* 0x0000000000027941 */ /* 0x000fea0003800000 */
.L_x_13279:
[----:B------:R-:W-:Y:S05]  /*6b20*/  @P1 BRA `(.L_x_13278) ;  /* 0x0000000000981947 */ /* 0x000fea0003800000 */
[----:B0-----:R-:W0:Y:S01]  /*6b30*/  LDS.128 R4, [R0] ;  /* 0x0000000000047984 */ /* 0x001e220000000c00 */
        /* <DEDUP_REMOVED lines=15> */
[----:B------:R-:W-:Y:S01]  /*6c30*/  FMUL.FTZ R37, R5, R28 ;  /* 0x0000001c05257220 */ /* 0x000fe20000410000 */
[----:B------:R-:W-:Y:S01]  /*6c40*/  LOP3.LUT R7, R7, 0xffff0000, RZ, 0xc0, !PT ;  /* 0xffff000007077812 */ /* 0x000fe200078ec0ff */
[----:B------:R-:W-:Y:S01]  /*6c50*/  FFMA.FTZ R33, R21, R30, R33 ;  /* 0x0000001e15217223 */ /* 0x000fe20000010021 */
[----:B------:R-:W-:Y:S01]  /*6c60*/  SHF.L.U32 R4, R8, 0x10, RZ ;  /* 0x0000001008047819 */ /* 0x000fe200000006ff */
[C---:B------:R-:W-:Y:S01]  /*6c70*/  IMAD.U32 R21, R10.reuse, 0x10000, RZ ;  /* 0x000100000a157824 */ /* 0x040fe200078e00ff */
        /* <DEDUP_REMOVED lines=17> */
.L_x_13278:
[----:B------:R-:W-:Y:S05]  /*6d90*/  BSYNC B1 ;  /* 0x0000000000017941 */ /* 0x000fea0003800000 */
.L_x_13277:
[----:B01----:R-:W-:-:S05]  /*6da0*/  VIADD R4, R152, 0x60 ;  /* 0x0000006098047836 */ /* 0x003fca0000000000 */
[----:B------:R-:W-:-:S13]  /*6db0*/  ISETP.GE.AND P0, PT, R4, R15, PT ;  /* 0x0000000f0400720c */ /* 0x000fda0003f06270 */
[----:B------:R-:W-:Y:S05]  /*6dc0*/  @P0 BRA `(.L_x_13281) ;  /* 0x0000001400500947 */ /* 0x000fea0003800000 */
[----:B------:R-:W0:Y:S01]  /*6dd0*/  LDC R5, c[0x0][0x3f4] ;  /* 0x0000fd00ff057b82 */ /* 0x000e220000000800 */
        /* <DEDUP_REMOVED lines=22> */
[----:B------:R-:W-:Y:S01]  /*6f40*/  FFMA.FTZ R5, R27, R21, -R28 ;  /* 0x000000151b057223 */ /* 0x000fe2000001081c */
[----:B------:R-:W-:Y:S01]  /*6f50*/  FFMA.FTZ R15, R31, R15, R26 ;  /* 0x0000000f1f0f7223 */ /* 0x000fe2000001001a */
[----:B------:R-:W-:Y:S01]  /*6f60*/  IMAD.U32 R28, R12, 0x10000, RZ ;  /* 0x000100000c1c7824 */ /* 0x000fe200078e00ff */
        /* <DEDUP_REMOVED lines=17> */
.L_x_13283:
[----:B------:R-:W-:Y:S05]  /*7080*/  BSYNC B1 ;  /* 0x0000000000017941 */ /* 0x000fea0003800000 */
.L_x_13282:
        /* <DEDUP_REMOVED lines=40> */
.L_x_13271:
[----:B------:R-:W-:-:S03]  /*7310*/  UMOV UR4, 0xffffffff ;  /* 0xffffffff00047882 */ /* 0x000fc60000000000 */
[----:B------:R-:W-:Y:S05]  /*7320*/  BRA.DIV UR4, `(.L_x_13284) ;  /* 0x000000e604b07947 */ /* 0x000fea000b800000 */
[----:B------:R0:W2:Y:S04]  /*7330*/  SHFL.IDX PT, R0, R26, RZ, 0x1c1f ;  /* 0x001c1fff1a007589 */ /* 0x0000a800000e0000 */
[----:B------:R0:W3:Y:S04]  /*7340*/  SHFL.IDX PT, R3, R24, RZ, 0x1c1f ;  /* 0x001c1fff18037589 */ /* 0x0000e800000e0000 */
[----:B------:R0:W4:Y:S04]  /*7350*/  SHFL.IDX PT, R20, R28, RZ, 0x1c1f ;  /* 0x001c1fff1c147589 */ /* 0x00012800000e0000 */
[----:B-1----:R0:W1:Y:S02]  /*7360*/  SHFL.IDX PT, R14, R27, RZ, 0x1c1f ;  /* 0x001c1fff1b0e7589 */ /* 0x00206400000e0000 */
.L_x_13480:
[----:B------:R-:W-:Y:S01]  /*7370*/  ULDC UR4, c[0x0][0x448] ;  /* 0x0001120000047ab9 */ /* 0x000fe20000000800 */
[----:B------:R-:W-:Y:S01]  /*7380*/  BSSY B1, `(.L_x_13285) ;  /* 0x0000014000017945 */ /* 0x000fe20003800000 */
[----:B------:R-:W-:Y:S01]  /*7390*/  IMAD R21, R25, UR4, RZ ;  /* 0x0000000419157c24 */ /* 0x000fe2000f8e02ff */
[----:B------:R-:W-:Y:S02]  /*73a0*/  CS2R R6, SRZ ;  /* 0x0000000000067805 */ /* 0x000fe4000001ff00 */
[----:B------:R-:W-:Y:S02]  /*73b0*/  CS2R R8, SRZ ;  /* 0x0000000000087805 */ /* 0x000fe4000001ff00 */
[----:B------:R-:W-:Y:S02]  /*73c0*/  CS2R R10, SRZ ;  /* 0x00000000000a7805 */ /* 0x000fe4000001ff00 */
[----:B------:R-:W-:Y:S02]  /*73d0*/  ISETP.GE.AND P0, PT, R4, R21, PT ;  /* 0x000000150400720c */ /* 0x000fe40003f06270 */
[----:B------:R-:W-:-:S11]  /*73e0*/  CS2R R4, SRZ ;  /* 0x0000000000047805 */ /* 0x000fd6000001ff00 */
[----:B------:R-:W-:Y:S05]  /*73f0*/  @P0 BRA `(.L_x_13286) ;  /* 0x0000000000300947 */ /* 0x000fea0003800000 */
[----:B------:R-:W-:Y:S01]  /*7400*/  ULDC UR4, c[0x0][0x3f4] ;  /* 0x0000fd0000047ab9 */ /* 0x000fe20000000800 */
[C---:B------:R-:W-:Y:S02]  /*7410*/  SHF.L.U32 R15, R16.reuse, 0x1, RZ ;  /* 0x00000001100f7819 */ /* 0x040fe400000006ff */
[C---:B------:R-:W-:Y:S02]  /*7420*/  ISETP.GE.AND P2, PT, R16.reuse, UR4, PT ;  /* 0x0000000410007c0c */ /* 0x040fe4000bf46270 */
[----:B------:R-:W-:Y:S02]  /*7430*/  SHF.L.U64.HI R5, R16, 0x1, R17 ;  /* 0x0000000110057819 */ /* 0x000fe40000010211 */
[-C--:B---3--:R-:W-:Y:S02]  /*7440*/  IADD3 R12, P0, R3, R15.reuse, RZ ;  /* 0x0000000f030c7210 */ /* 0x088fe40007f1e0ff */
[----:B-1----:R-:W-:-:S03]  /*7450*/  IADD3 R14, P1, R14, R15, RZ ;  /* 0x0000000f0e0e7210 */ /* 0x002fc60007f3e0ff */
[--C-:B--2---:R-:W-:Y:S02]  /*7460*/  IMAD.X R13, R0, 0x1, R5.reuse, P0 ;  /* 0x00000001000d7824 */ /* 0x104fe400000e0605 */
[----:B----4-:R-:W-:Y:S01]  /*7470*/  IMAD.X R15, R20, 0x1, R5, P1 ;  /* 0x00000001140f7824 */ /* 0x010fe200008e0605 */
[----:B------:R-:W-:Y:S01]  /*7480*/  CS2R R4, SRZ ;  /* 0x0000000000047805 */ /* 0x000fe2000001ff00 */
[----:B------:R-:W-:Y:S06]  /*7490*/  @P2 BRA `(.L_x_13286) ;  /* 0x0000000000082947 */ /* 0x000fec0003800000 */
[----:B------:R1:W5:Y:S04]  /*74a0*/  LD.E.128 R4, desc[UR42][R12.64] ;  /* 0x0000002a0c047980 */ /* 0x000368000c101d00 */
[----:B------:R1:W5:Y:S02]  /*74b0*/  LD.E.128 R8, desc[UR42][R14.64] ;  /* 0x0000002a0e087980 */ /* 0x000364000c101d00 */
.L_x_13286:
[----:B------:R-:W-:Y:S05]  /*74c0*/  BSYNC B1 ;  /* 0x0000000000017941 */ /* 0x000fea0003800000 */
.L_x_13285:
[----:B------:R-:W-:Y:S01]  /*74d0*/  ULEA.HI UR4, UR37, UR37, URZ, 0x1 ;  /* 0x0000002525047291 */ /* 0x000fe2000f8f083f */
[----:B------:R-:W4:Y:S01]  /*74e0*/  LDC R25, c[0x0][0x3f4] ;  /* 0x0000fd00ff197b82 */ /* 0x000f220000000800 */
[----:B--2---:R-:W-:Y:S01]  /*74f0*/  IMAD R0, R33, -0xc0, R21 ;  /* 0xffffff4021007824 */ /* 0x004fe200078e0215 */
[--C-:B0----5:R-:W-:Y:S01]  /*7500*/  SHF.R.U64 R26, R4, 0x10, R5.reuse ;  /* 0x00000010041a7819 */ /* 0x121fe20000001205 */
[----:B------:R-:W-:Y:S01]  /*7510*/  ULOP3.LUT UR4, UR4, 0xfffffffe, URZ, 0xc0, !UPT ;  /* 0xfffffffe04047892 */ /* 0x000fe2000f8ec03f */
[----:B------:R-:W-:Y:S01]  /*7520*/  IMAD.MOV.U32 R21, RZ, RZ, R4 ;  /* 0x000000ffff157224 */ /* 0x000fe200078e0004 */
[--C-:B------:R-:W-:Y:S01]  /*7530*/  SHF.R.U32.HI R24, RZ, 0x10, R5.reuse ;  /* 0x00000010ff187819 */ /* 0x100fe20000011605 */
[----:B---3--:R-:W-:Y:S01]  /*7540*/  IMAD.MOV.U32 R3, RZ, RZ, R6 ;  /* 0x000000ffff037224 */ /* 0x008fe200078e0006 */
[----:B------:R-:W-:Y:S01]  /*7550*/  UIADD3 UR4, UR37, -UR4, URZ ;  /* 0x8000000425047290 */ /* 0x000fe2000fffe03f */
[----:B------:R-:W-:Y:S01]  /*7560*/  VIMNMX R33, R0, 0xc0, PT ;  /* 0x000000c000217848 */ /* 0x000fe20003fe0100 */
[----:B-1----:R-:W-:Y:S01]  /*7570*/  IMAD.MOV.U32 R13, RZ, RZ, R5 ;  /* 0x000000ffff0d7224 */ /* 0x002fe200078e0005 */
[--C-:B------:R-:W-:Y:S01]  /*7580*/  SHF.R.U64 R6, R6, 0x10, R7.reuse ;  /* 0x0000001006067819 */ /* 0x100fe20000001207 */
[--C-:B------:R-:W-:Y:S01]  /*7590*/  IMAD.MOV.U32 R15, RZ, RZ, R7.reuse ;  /* 0x000000ffff0f7224 */ /* 0x100fe200078e0007 */
[----:B------:R-:W-:Y:S01]  /*75a0*/  SHF.R.U32.HI R4, RZ, 0x10, R7 ;  /* 0x00000010ff047819 */ /* 0x000fe20000011607 */
[----:B------:R-:W-:Y:S01]  /*75b0*/  IMAD.U32 R27, RZ, RZ, UR4 ;  /* 0x00000004ff1b7e24 */ /* 0x000fe2000f8e00ff */
[----:B------:R-:W-:Y:S01]  /*75c0*/  SHF.R.U64 R31, R8, 0x10, R9 ;  /* 0x00000010081f7819 */ /* 0x000fe20000001209 */
[----:B------:R-:W-:Y:S01]  /*75d0*/  IMAD.MOV.U32 R12, RZ, RZ, R8 ;  /* 0x000000ffff0c7224 */ /* 0x000fe200078e0008 */
[----:B------:R-:W-:Y:S01]  /*75e0*/  MOV R14, R9 ;  /* 0x00000009000e7202 */ /* 0x000fe20000000f00 */
[----:B----4-:R-:W-:Y:S01]  /*75f0*/  IMAD.MOV.U32 R20, RZ, RZ, R10 ;  /* 0x000000ffff147224 */ /* 0x010fe200078e000a */
[----:B------:R-:W-:Y:S01]  /*7600*/  SHF.L.U32 R27, R27, 0x1f, RZ ;  /* 0x0000001f1b1b7819 */ /* 0x000fe200000006ff */
[----:B------:R-:W-:Y:S01]  /*7610*/  IMAD.MOV.U32 R0, RZ, RZ, R11 ;  /* 0x000000ffff007224 */ /* 0x000fe200078e000b */
[----:B------:R-:W-:Y:S01]  /*7620*/  SHF.R.U32.HI R9, RZ, 0x10, R9 ;  /* 0x00000010ff097819 */ /* 0x000fe20000011609 */
[----:B------:R-:W-:Y:S01]  /*7630*/  VIADD R28, R152, 0x60 ;  /* 0x00000060981c7836 */ /* 0x000fe20000000000 */
[----:B------:R-:W0:Y:S01]  /*7640*/  SYNCS.PHASECHK.TRANS64.TRYWAIT P1, [R18+URZ+0x16800], R27 ;  /* 0x0168001b120075a7 */ /* 0x000e22000802017f */
[----:B------:R-:W-:Y:S01]  /*7650*/  SHF.R.U64 R7, R10, 0x10, R11 ;  /* 0x000000100a077819 */ /* 0x000fe2000000120b */
[----:B------:R-:W-:Y:S01]  /*7660*/  BSSY B1, `(.L_x_13287) ;  /* 0x000000e000017945 */ /* 0x000fe20003800000 */
[----:B------:R-:W-:-:S02]  /*7670*/  ISETP.GE.AND P0, PT, R16, R25, PT ;  /* 0x000000191000720c */ /* 0x000fc40003f06270 */
[----:B------:R-:W-:Y:S02]  /*7680*/  SHF.R.U32.HI R5, RZ, 0x10, R11 ;  /* 0x00000010ff057819 */ /* 0x000fe4000001160b */
[-C--:B------:R-:W-:Y:S02]  /*7690*/  ISETP.GE.OR P2, PT, R152, R33.reuse, P0 ;  /* 0x000000219800720c */ /* 0x080fe40000746670 */
[----:B------:R-:W-:Y:S02]  /*76a0*/  PRMT R21, R21, 0x5410, R26 ;  /* 0x0000541015157816 */ /* 0x000fe4000000001a */
[----:B------:R-:W-:Y:S02]  /*76b0*/  ISETP.GE.OR P0, PT, R28, R33, P0 ;  /* 0x000000211c00720c */ /* 0x000fe40000706670 */
[----:B------:R-:W-:Y:S02]  /*76c0*/  PRMT R13, R13, 0x5410, R24 ;  /* 0x000054100d0d7816 */ /* 0x000fe40000000018 */
[----:B------:R-:W-:-:S02]  /*76d0*/  PRMT R3, R3, 0x5410, R6 ;  /* 0x0000541003037816 */ /* 0x000fc40000000006 */
[----:B------:R-:W-:Y:S02]  /*76e0*/  PRMT R15, R15, 0x5410, R4 ;  /* 0x000054100f0f7816 */ /* 0x000fe40000000004 */
[----:B------:R-:W-:Y:S02]  /*76f0*/  PRMT R12, R12, 0x5410, R31 ;  /* 0x000054100c0c7816 */ /* 0x000fe4000000001f */
[----:B------:R-:W-:Y:S02]  /*7700*/  PRMT R14, R14, 0x5410, R9 ;  /* 0x000054100e0e7816 */ /* 0x000fe40000000009 */
[----:B------:R-:W-:Y:S02]  /*7710*/  PRMT R20, R20, 0x5410, R7 ;  /* 0x0000541014147816 */ /* 0x000fe40000000007 */
[----:B------:R-:W-:Y:S01]  /*7720*/  PRMT R0, R0, 0x5410, R5 ;  /* 0x0000541000007816 */ /* 0x000fe20000000005 */
[----:B0-----:R-:W-:Y:S06]  /*7730*/  @!P1 BRA `(.L_x_13288) ;  /* 0x000000e4001c9947 */ /* 0x001fec0003800000 */
.L_x_13481:
[----:B------:R-:W-:Y:S05]  /*7740*/  BSYNC B1 ;  /* 0x0000000000017941 */ /* 0x000fea0003800000 */
.L_x_13287:
[----:B------:R-:W-:Y:S04]  /*7750*/  BSSY B1, `(.L_x_13289) ;  /* 0x0000060000017945 */ /* 0x000fe80003800000 */
[----:B------:R-:W-:Y:S05]  /*7760*/  @P2 BRA `(.L_x_13290) ;  /* 0x0000000400782947 */ /* 0x000fea0003800000 */
[----:B------:R-:W2:Y:S01]  /*7770*/  LDL R4, [R1+0x1c] ;  /* 0x00001c0001047983 */ /* 0x000ea20000100800 */
[C---:B------:R-:W-:Y:S01]  /*7780*/  IMAD.U32 R37, R12.reuse, 0x10000, RZ ;  /* 0x000100000c257824 */ /* 0x040fe200078e00ff */
[----:B------:R-:W-:Y:S01]  /*7790*/  SHF.L.U32 R35, R21, 0x10, RZ ;  /* 0x0000001015237819 */ /* 0x000fe200000006ff */
[----:B------:R-:W1:Y:S01]  /*77a0*/  S2R R5, SR_TID.X ;  /* 0x0000000000057919 */ /* 0x000e620000002100 */
[----:B------:R-:W-:Y:S01]  /*77b0*/  LOP3.LUT R39, R12, 0xffff0000, RZ, 0xc0, !PT ;  /* 0xffff00000c277812 */ /* 0x000fe200078ec0ff */
[----:B-1----:R-:W-:-:S05]  /*77c0*/  VIADD R5, R5, 0xffffff80 ;  /* 0xffffff8005057836 */ /* 0x002fca0000000000 */
[----:B------:R-:W-:-:S04]  /*77d0*/  SHF.R.S32.HI R8, RZ, 0x1f, R5 ;  /* 0x0000001fff087819 */ /* 0x000fc80000011405 */
[----:B------:R-:W-:Y:S01]  /*77e0*/  LEA.HI R8, R8, R5, RZ, 0x5 ;  /* 0x0000000508087211 */ /* 0x000fe200078f28ff */
[----:B------:R-:W-:-:S03]  /*77f0*/  IMAD.IADD R5, R16, 0x1, R25 ;  /* 0x0000000110057824 */ /* 0x000fc600078e0219 */
[----:B------:R-:W-:Y:S01]  /*7800*/  SHF.R.S32.HI R8, RZ, 0x5, R8 ;  /* 0x00000005ff087819 */ /* 0x000fe20000011408 */
[----:B--2---:R-:W-:-:S05]  /*7810*/  IMAD.SHL.U32 R4, R4, 0x40, RZ ;  /* 0x0000004004047824 */ /* 0x004fca00078e00ff */
[----:B------:R-:W-:-:S04]  /*7820*/  LOP3.LUT R6, R4, 0x1c0, RZ, 0xc0, !PT ;  /* 0x000001c004067812 */ /* 0x000fc800078ec0ff */
[C---:B------:R-:W-:Y:S02]  /*7830*/  LOP3.LUT R4, R6.reuse, 0x38, R16, 0xf8, !PT ;  /* 0x0000003806047812 */ /* 0x040fe400078ef810 */
[----:B------:R-:W-:Y:S02]  /*7840*/  SHF.R.U32.HI R7, RZ, 0x3, R6 ;  /* 0x00000003ff077819 */ /* 0x000fe40000011606 */
[----:B------:R-:W-:Y:S02]  /*7850*/  LOP3.LUT R6, R6, 0x38, R5, 0xf8, !PT ;  /* 0x0000003806067812 */ /* 0x000fe400078ef805 */
[-C--:B------:R-:W-:Y:S02]  /*7860*/  LOP3.LUT R4, R4, R7.reuse, RZ, 0x3c, !PT ;  /* 0x0000000704047212 */ /* 0x080fe400078e3cff */
[----:B------:R-:W-:-:S03]  /*7870*/  LOP3.LUT R6, R6, R7, RZ, 0x3c, !PT ;  /* 0x0000000706067212 */ /* 0x000fc600078e3cff */
[C---:B------:R-:W-:Y:S01]  /*7880*/  IMAD R5, R8.reuse, 0x200, R4 ;  /* 0x0000020008057824 */ /* 0x040fe200078e0204 */
[----:B------:R-:W-:-:S03]  /*7890*/  LEA R9, R8, R6, 0x9 ;  /* 0x0000000608097211 */ /* 0x000fc600078e48ff */
[--C-:B------:R-:W-:Y:S02]  /*78a0*/  IMAD R40, R5, 0x2, R18.reuse ;  /* 0x0000000205287824 */ /* 0x100fe400078e0212 */
[----:B------:R-:W-:-:S03]  /*78b0*/  IMAD R42, R9, 0x2, R18 ;  /* 0x00000002092a7824 */ /* 0x000fc600078e0212 */
[----:B------:R-:W1:Y:S04]  /*78c0*/  LDS.128 R4, [R40+0x8400] ;  /* 0x0084000028047984 */ /* 0x000e680000000c00 */
[----:B------:R-:W2:Y:S01]  /*78d0*/  LDS.128 R8, [R42+0x8400] ;  /* 0x008400002a087984 */ /* 0x000ea20000000c00 */
[C---:B-1----:R-:W-:Y:S01]  /*78e0*/  IMAD.U32 R24, R4.reuse, 0x10000, RZ ;  /* 0x0001000004187824 */ /* 0x042fe200078e00ff */
[----:B------:R-:W-:Y:S01]  /*78f0*/  LOP3.LUT R4, R4, 0xffff0000, RZ, 0xc0, !PT ;  /* 0xffff000004047812 */ /* 0x000fe200078ec0ff */
[C---:B0-----:R-:W-:Y:S01]  /*7900*/  IMAD.U32 R27, R6.reuse, 0x10000, RZ ;  /* 0x00010000061b7824 */ /* 0x041fe200078e00ff */
[----:B------:R-:W-:Y:S01]  /*7910*/  LOP3.LUT R6, R6, 0xffff0000, RZ, 0xc0, !PT ;  /* 0xffff000006067812 */ /* 0x000fe200078ec0ff */
[C---:B--2---:R-:W-:Y:S01]  /*7920*/  IMAD.U32 R30, R8.reuse, 0x10000, RZ ;  /* 0x00010000081e7824 */ /* 0x044fe200078e00ff */
        /* <DEDUP_REMOVED lines=15> */
[C---:B------:R-:W-:Y:S01]  /*7a20*/  FMUL.FTZ R8, R32.reuse, R30 ;  /* 0x0000001e20087220 */ /* 0x040fe20000410000 */
[-C--:B------:R-:W-:Y:S01]  /*7a30*/  FMUL.FTZ R45, R32, R24.reuse ;  /* 0x00000018202d7220 */ /* 0x080fe20000410000 */
[----:B------:R-:W-:Y:S01]  /*7a40*/  LOP3.LUT R35, R3, 0xffff0000, RZ, 0xc0, !PT ;  /* 0xffff000003237812 */ /* 0x000fe200078ec0ff */
[----:B------:R-:W-:Y:S01]  /*7a50*/  FFMA.FTZ R32, R4, R39, R47 ;  /* 0x0000002704207223 */ /* 0x000fe2000001002f */
[C---:B------:R-:W-:Y:S01]  /*7a60*/  FFMA.FTZ R36, R27.reuse, R24, -R8 ;  /* 0x000000181b247223 */ /* 0x040fe20000010808 */
[----:B------:R-:W-:Y:S01]  /*7a70*/  FFMA.FTZ R45, R27, R30, R45 ;  /* 0x0000001e1b2d7223 */ /* 0x000fe2000001002d */
[----:B------:R-:W-:Y:S01]  /*7a80*/  FMUL.FTZ R27, R10, R37 ;  /* 0x000000250a1b7220 */ /* 0x000fe20000410000 */
[----:B------:R-:W-:-:S02]  /*7a90*/  IMAD.U32 R24, R14, 0x10000, RZ ;  /* 0x000100000e187824 */ /* 0x000fc400078e00ff */
[-C--:B------:R-:W-:Y:S01]  /*7aa0*/  FMUL.FTZ R39, R10, R35.reuse ;  /* 0x000000230a277220 */ /* 0x080fe20000410000 */
[----:B------:R-:W-:Y:S02]  /*7ab0*/  IMAD.U32 R33, R11, 0x10000, RZ ;  /* 0x000100000b217824 */ /* 0x000fe400078e00ff */
[----:B------:R-:W-:Y:S01]  /*7ac0*/  FFMA.FTZ R35, R6, R35, -R27 ;  /* 0x0000002306237223 */ /* 0x000fe2000001081b */
[----:B------:R-:W-:Y:S02]  /*7ad0*/  IMAD.U32 R4, R13, 0x10000, RZ ;  /* 0x000100000d047824 */ /* 0x000fe400078e00ff */
[----:B------:R-:W-:Y:S01]  /*7ae0*/  FMUL.FTZ R27, R31, R24 ;  /* 0x000000181f1b7220 */ /* 0x000fe20000410000 */
[----:B------:R-:W-:Y:S02]  /*7af0*/  IMAD.U32 R10, R0, 0x10000, RZ ;  /* 0x00010000000a7824 */ /* 0x000fe400078e00ff */
[----:B------:R-:W-:Y:S01]  /*7b00*/  FFMA.FTZ R30, R6, R37, R39 ;  /* 0x00000025061e7223 */ /* 0x000fe20000010027 */
[----:B------:R-:W-:-:S02]  /*7b10*/  IMAD.U32 R26, R5, 0x10000, RZ ;  /* 0x00010000051a7824 */ /* 0x000fc400078e00ff */
[----:B------:R-:W-:Y:S01]  /*7b20*/  FMUL.FTZ R31, R31, R4 ;  /* 0x000000041f1f7220 */ /* 0x000fe20000410000 */
[----:B------:R-:W-:Y:S02]  /*7b30*/  IMAD.U32 R28, R7, 0x10000, RZ ;  /* 0x00010000071c7824 */ /* 0x000fe400078e00ff */
[----:B------:R-:W-:Y:S01]  /*7b40*/  FMUL.FTZ R37, R33, R10 ;  /* 0x0000000a21257220 */ /* 0x000fe20000410000 */
[----:B------:R-:W-:Y:S02]  /*7b50*/  IMAD.U32 R8, R15, 0x10000, RZ ;  /* 0x000100000f087824 */ /* 0x000fe400078e00ff */
[C---:B------:R-:W-:Y:S01]  /*7b60*/  FFMA.FTZ R31, R26.reuse, R24, R31 ;  /* 0x000000181a1f7223 */ /* 0x040fe2000001001f */
[----:B------:R-:W-:Y:S01]  /*7b70*/  LOP3.LUT R9, R9, 0xffff0000, RZ, 0xc0, !PT ;  /* 0xffff000009097812 */ /* 0x000fe200078ec0ff */
[----:B------:R-:W-:Y:S01]  /*7b80*/  FFMA.FTZ R27, R26, R4, -R27 ;  /* 0x000000041a1b7223 */ /* 0x000fe2000001081b */
[-C--:B------:R-:W-:Y:S01]  /*7b90*/  FMUL.FTZ R33, R33, R8.reuse ;  /* 0x0000000821217220 */ /* 0x080fe20000410000 */
[----:B------:R-:W-:Y:S01]  /*7ba0*/  FFMA.FTZ R37, R28, R8, -R37 ;  /* 0x000000081c257223 */ /* 0x000fe20000010825 */
[----:B------:R-:W-:-:S02]  /*7bb0*/  LOP3.LUT R11, R11, 0xffff0000, RZ, 0xc0, !PT ;  /* 0xffff00000b0b7812 */ /* 0x000fc400078ec0ff */
[----:B------:R-:W-:Y:S01]  /*7bc0*/  LOP3.LUT R8, R14, 0xffff0000, RZ, 0xc0, !PT ;  /* 0xffff00000e087812 */ /* 0x000fe200078ec0ff */
[----:B------:R-:W-:Y:S01]  /*7bd0*/  FFMA.FTZ R33, R28, R10, R33 ;  /* 0x0000000a1c217223 */ /* 0x000fe20000010021 */
[----:B------:R-:W-:Y:S02]  /*7be0*/  LOP3.LUT R24, R0, 0xffff0000, RZ, 0xc0, !PT ;  /* 0xffff000000187812 */ /* 0x000fe400078ec0ff */
[----:B------:R-:W-:Y:S01]  /*7bf0*/  LOP3.LUT R4, R13, 0xffff0000, RZ, 0xc0, !PT ;  /* 0xffff00000d047812 */ /* 0x000fe200078ec0ff */
[----:B------:R-:W-:Y:S01]  /*7c00*/  FMUL.FTZ R10, R9, R8 ;  /* 0x00000008090a7220 */ /* 0x000fe20000410000 */
        /* <DEDUP_REMOVED lines=15> */
[----:B------:R-:W-:Y:S01]  /*7d00*/  F2FP.BF16.F32.PACK_AB R10, R30, R45 ;  /* 0x0000002d1e0a723e */ /* 0x000fe200000010ff */
[----:B------:R1:W-:Y:S01]  /*7d10*/  STS.128 [R40+0x8400], R4 ;  /* 0x0084000428007388 */ /* 0x0003e20000000c00 */
[----:B------:R-:W-:Y:S02]  /*7d20*/  F2FP.BF16.F32.PACK_AB R9, R28, R31 ;  /* 0x0000001f1c09723e */ /* 0x000fe400000010ff */
[----:B------:R-:W-:-:S05]  /*7d30*/  F2FP.BF16.F32.PACK_AB R11, R24, R33 ;  /* 0x00000021180b723e */ /* 0x000fca00000010ff */
[----:B------:R1:W-:Y:S02]  /*7d40*/  STS.128 [R42+0x8400], R8 ;  /* 0x008400082a007388 */ /* 0x0003e40000000c00 */
.L_x_13290:
[----:B------:R-:W-:Y:S05]  /*7d50*/  BSYNC B1 ;  /* 0x0000000000017941 */ /* 0x000fea0003800000 */
.L_x_13289:
[----:B------:R-:W-:Y:S05]  /*7d60*/  @P0 BRA `(.L_x_13281) ;  /* 0x0000000400680947 */ /* 0x000fea0003800000 */
[----:B-1----:R-:W2:Y:S01]  /*7d70*/  LDL R5, [R1+0x24] ;  /* 0x0000240001057983 */ /* 0x002ea20000100800 */
[C---:B------:R-:W-:Y:S01]  /*7d80*/  IADD3 R6, R152.reuse, 0x60, RZ ;  /* 0x0000006098067810 */ /* 0x040fe20007ffe0ff */
[----:B------:R-:W-:Y:S02]  /*7d90*/  VIADD R7, R152, 0x60 ;  /* 0x0000006098077836 */ /* 0x000fe40000000000 */
[----:B------:R-:W3:Y:S02]  /*7da0*/  LDL R42, [R1+0x54] ;  /* 0x00005400012a7983 */ /* 0x000ee40000100800 */
[----:B------:R-:W-:Y:S02]  /*7db0*/  IMAD.SHL.U32 R6, R6, 0x40, RZ ;  /* 0x0000004006067824 */ /* 0x000fe400078e00ff */
[----:B------:R-:W-:Y:S02]  /*7dc0*/  IMAD.SHL.U32 R7, R7, 0x40, RZ ;  /* 0x0000004007077824 */ /* 0x000fe400078e00ff */
[----:B------:R-:W-:Y:S01]  /*7dd0*/  IMAD.IADD R4, R16, 0x1, R25 ;  /* 0x0000000110047824 */ /* 0x000fe200078e0219 */
[----:B------:R-:W-:-:S02]  /*7de0*/  LOP3.LUT R6, R6, 0x1c0, RZ, 0xc0, !PT ;  /* 0x000001c006067812 */ /* 0x000fc400078ec0ff */
[----:B------:R-:W-:Y:S02]  /*7df0*/  LOP3.LUT R7, R7, 0x1c0, RZ, 0xc0, !PT ;  /* 0x000001c007077812 */ /* 0x000fe400078ec0ff */
[----:B------:R-:W-:Y:S02]  /*7e00*/  SHF.R.U32.HI R6, RZ, 0x3, R6 ;  /* 0x00000003ff067819 */ /* 0x000fe40000011606 */
[----:B------:R-:W-:-:S04]  /*7e10*/  LOP3.LUT R4, R7, 0x38, R4, 0xf8, !PT ;  /* 0x0000003807047812 */ /* 0x000fc800078ef804 */
[----:B------:R-:W-:Y:S01]  /*7e20*/  LOP3.LUT R4, R4, R6, RZ, 0x3c, !PT ;  /* 0x0000000604047212 */ /* 0x000fe200078e3cff */
[C---:B------:R-:W-:Y:S02]  /*7e30*/  IMAD.U32 R37, R12.reuse, 0x10000, RZ ;  /* 0x000100000c257824 */ /* 0x040fe400078e00ff */
[C---:B------:R-:W-:Y:S01]  /*7e40*/  IMAD.U32 R35, R21.reuse, 0x10000, RZ ;  /* 0x0001000015237824 */ /* 0x040fe200078e00ff */
[----:B------:R-:W-:Y:S02]  /*7e50*/  LOP3.LUT R38, R12, 0xffff0000, RZ, 0xc0, !PT ;  /* 0xffff00000c267812 */ /* 0x000fe400078ec0ff */
[----:B------:R-:W-:Y:S01]  /*7e60*/  LOP3.LUT R12, R21, 0xffff0000, RZ, 0xc0, !PT ;  /* 0xffff0000150c7812 */ /* 0x000fe200078ec0ff */
[C---:B------:R-:W-:Y:S01]  /*7e70*/  IMAD.U32 R41, R20.reuse, 0x10000, RZ ;  /* 0x0001000014297824 */ /* 0x040fe200078e00ff */
[----:B------:R-:W-:Y:S01]  /*7e80*/  LOP3.LUT R20, R20, 0xffff0000, RZ, 0xc0, !PT ;  /* 0xffff000014147812 */ /* 0x000fe200078ec0ff */
[----:B------:R-:W-:Y:S01]  /*7e90*/  IMAD.U32 R40, R14, 0x10000, RZ ;  /* 0x000100000e287824 */ /* 0x000fe200078e00ff */
[----:B------:R-:W-:-:S02]  /*7ea0*/  SHF.L.U32 R36, R13, 0x10, RZ ;  /* 0x000000100d247819 */ /* 0x000fc400000006ff */
[----:B------:R-:W-:Y:S01]  /*7eb0*/  LOP3.LUT R13, R13, 0xffff0000, RZ, 0xc0, !PT ;  /* 0xffff00000d0d7812 */ /* 0x000fe200078ec0ff */
[----:B--2---:R-:W-:-:S04]  /*7ec0*/  IMAD.IADD R9, R5, 0x1, R4 ;  /* 0x0000000105097824 */ /* 0x004fc800078e0204 */
[----:B------:R-:W-:Y:S01]  /*7ed0*/  IMAD R24, R9, 0x2, R18 ;  /* 0x0000000209187824 */ /* 0x000fe200078e0212 */
[----:B---3--:R-:W-:Y:S04]  /*7ee0*/  LDS.128 R4, [R42+0x8400] ;  /* 0x008400002a047984 */ /* 0x008fe80000000c00 */
[----:B------:R-:W1:Y:S02]  /*7ef0*/  LDS.128 R8, [R24+0x8400] ;  /* 0x0084000018087984 */ /* 0x000e640000000c00 */
[C---:B-1----:R-:W-:Y:S01]  /*7f00*/  IMAD.U32 R30, R8.reuse, 0x10000, RZ ;  /* 0x00010000081e7824 */ /* 0x042fe200078e00ff */
[----:B------:R-:W-:Y:S01]  /*7f10*/  LOP3.LUT R8, R8, 0xffff0000, RZ, 0xc0, !PT ;  /* 0xffff000008087812 */ /* 0x000fe200078ec0ff */
[C---:B------:R-:W-:Y:S02]  /*7f20*/  IMAD.U32 R25, R4.reuse, 0x10000, RZ ;  /* 0x0001000004197824 */ /* 0x040fe400078e00ff */
[-C--:B------:R-:W-:Y:S01]  /*7f30*/  FMUL.FTZ R34, R37, R30.reuse ;  /* 0x0000001e25227220 */ /* 0x080fe20000410000 */
[C---:B------:R-:W-:Y:S01]  /*7f40*/  FMUL.FTZ R30, R35.reuse, R30 ;  /* 0x0000001e231e7220 */ /* 0x040fe20000410000 */
[----:B------:R-:W-:Y:S01]  /*7f50*/  LOP3.LUT R4, R4, 0xffff0000, RZ, 0xc0, !PT ;  /* 0xffff000004047812 */ /* 0x000fe200078ec0ff */
[-C--:B------:R-:W-:Y:S01]  /*7f60*/  FMUL.FTZ R21, R38, R8.reuse ;  /* 0x0000000826157220 */ /* 0x080fe20000410000 */
[-C--:B------:R-:W-:Y:S01]  /*7f70*/  FFMA.FTZ R34, R35, R25.reuse, -R34 ;  /* 0x0000001923227223 */ /* 0x080fe20000010822 */
[----:B------:R-:W-:Y:S01]  /*7f80*/  FFMA.FTZ R30, R37, R25, R30 ;  /* 0x00000019251e7223 */ /* 0x000fe2000001001e */
[----:B------:R-:W-:Y:S01]  /*7f90*/  FMUL.FTZ R25, R12, R8 ;  /* 0x000000080c197220 */ /* 0x000fe20000410000 */
[----:B------:R-:W-:Y:S01]  /*7fa0*/  IMAD.U32 R32, R10, 0x10000, RZ ;  /* 0x000100000a207824 */ /* 0x000fe200078e00ff */
[----:B0-----:R-:W-:Y:S01]  /*7fb0*/  SHF.L.U32 R27, R6, 0x10, RZ ;  /* 0x00000010061b7819 */ /* 0x001fe200000006ff */
[-C--:B------:R-:W-:Y:S01]  /*7fc0*/  FFMA.FTZ R21, R12, R4.reuse, -R21 ;  /* 0x000000040c157223 */ /* 0x080fe20000010815 */
[----:B------:R-:W-:Y:S01]  /*7fd0*/  FFMA.FTZ R25, R38, R4, R25 ;  /* 0x0000000426197223 */ /* 0x000fe20000010019 */
[----:B------:R-:W-:Y:S01]  /*7fe0*/  LOP3.LUT R10, R10, 0xffff0000, RZ, 0xc0, !PT ;  /* 0xffff00000a0a7812 */ /* 0x000fe200078ec0ff */
[----:B------:R-:W-:-:S02]  /*7ff0*/  IMAD.U32 R37, R3, 0x10000, RZ ;  /* 0x0001000003257824 */ /* 0x000fc400078e00ff */
[-C--:B------:R-:W-:Y:S01]  /*8000*/  FMUL.FTZ R4, R41, R32.reuse ;  /* 0x0000002029047220 */ /* 0x080fe20000410000 */
[----:B------:R-:W-:Y:S02]  /*8010*/  LOP3.LUT R8, R3, 0xffff0000, RZ, 0xc0, !PT ;  /* 0xffff000003087812 */ /* 0x000fe400078ec0ff */
[----:B------:R-:W-:Y:S01]  /*8020*/  LOP3.LUT R6, R6, 0xffff0000, RZ, 0xc0, !PT ;  /* 0xffff000006067812 */ /* 0x000fe200078ec0ff */
[C---:B------:R-:W-:Y:S01]  /*8030*/  FMUL.FTZ R32, R37.reuse, R32 ;  /* 0x0000002025207220 */ /* 0x040fe20000410000 */
[----:B------:R-:W-:Y:S01]  /*8040*/  FFMA.FTZ R3, R37, R27, -R4 ;  /* 0x0000001b25037223 */ /* 0x000fe20000010804 */
[-C--:B------:R-:W-:Y:S01]  /*8050*/  FMUL.FTZ R37, R20, R10.reuse ;  /* 0x0000000a14257220 */ /* 0x080fe20000410000 */
[----:B------:R-:W-:Y:S02]  /*8060*/  IMAD.U32 R33, R11, 0x10000, RZ ;  /* 0x000100000b217824 */ /* 0x000fe400078e00ff */
[----:B------:R-:W-:Y:S01]  /*8070*/  FMUL.FTZ R39, R8, R10 ;  /* 0x0000000a08277220 */ /* 0x000fe20000410000 */
[----:B------:R-:W-:-:S02]  /*8080*/  IMAD.U32 R12, R0, 0x10000, RZ ;  /* 0x00010000000c7824 */ /* 0x000fc400078e00ff */
[----:B------:R-:W-:Y:S01]  /*8090*/  FFMA.FTZ R10, R41, R27, R32 ;  /* 0x0000001b290a7223 */ /* 0x000fe20000010020 */
[C---:B------:R-:W-:Y:S02]  /*80a0*/  IMAD.U32 R31, R9.reuse, 0x10000, RZ ;  /* 0x00010000091f7824 */ /* 0x040fe400078e00ff */
[----:B------:R-:W-:Y:S01]  /*80b0*/  FFMA.FTZ R8, R8, R6, -R37 ;  /* 0x0000000608087223 */ /* 0x000fe20000010825 */
[----:B------:R-:W-:Y:S01]  /*80c0*/  LOP3.LUT R9, R9, 0xffff0000, RZ, 0xc0, !PT ;  /* 0xffff000009097812 */ /* 0x000fe200078ec0ff */
[----:B------:R-:W-:Y:S01]  /*80d0*/  IMAD.U32 R4, R15, 0x10000, RZ ;  /* 0x000100000f047824 */ /* 0x000fe200078e00ff */
[----:B------:R-:W-:Y:S01]  /*80e0*/  LOP3.LUT R11, R11, 0xffff0000, RZ, 0xc0, !PT ;  /* 0xffff00000b0b7812 */ /* 0x000fe200078ec0ff */
[----:B------:R-:W-:Y:S01]  /*80f0*/  IMAD.U32 R28, R7, 0x10000, RZ ;  /* 0x00010000071c7824 */ /* 0x000fe200078e00ff */
[----:B------:R-:W-:Y:S01]  /*8100*/  LOP3.LUT R37, R14, 0xffff0000, RZ, 0xc0, !PT ;  /* 0xffff00000e257812 */ /* 0x000fe200078ec0ff */
[----:B------:R-:W-:Y:S01]  /*8110*/  FMUL.FTZ R27, R12, R33 ;  /* 0x000000210c1b7220 */ /* 0x000fe20000410000 */
[----:B------:R-:W-:-:S02]  /*8120*/  LOP3.LUT R41, R0, 0xffff0000, RZ, 0xc0, !PT ;  /* 0xffff000000297812 */ /* 0x000fc400078ec0ff */
[----:B------:R-:W-:Y:S01]  /*8130*/  LOP3.LUT R15, R15, 0xffff0000, RZ, 0xc0, !PT ;  /* 0xffff00000f0f7812 */ /* 0x000fe200078ec0ff */
[C---:B------:R-:W-:Y:S01]  /*8140*/  IMAD.U32 R26, R5.reuse, 0x10000, RZ ;  /* 0x00010000051a7824 */ /* 0x040fe200078e00ff */
[----:B------:R-:W-:Y:S01]  /*8150*/  LOP3.LUT R5, R5, 0xffff0000, RZ, 0xc0, !PT ;  /* 0xffff000005057812 */ /* 0x000fe200078ec0ff */
[----:B------:R-:W-:Y:S01]  /*8160*/  FFMA.FTZ R39, R20, R6, R39 ;  /* 0x0000000614277223 */ /* 0x000fe20000010027 */
[----:B------:R-:W-:Y:S01]  /*8170*/  LOP3.LUT R7, R7, 0xffff0000, RZ, 0xc0, !PT ;  /* 0xffff000007077812 */ /* 0x000fe200078ec0ff */
[----:B------:R-:W-:Y:S01]  /*8180*/  FMUL.FTZ R35, R40, R31 ;  /* 0x0000001f28237220 */ /* 0x000fe20000410000 */
[C---:B------:R-:W-:Y:S01]  /*8190*/  FMUL.FTZ R33, R4.reuse, R33 ;  /* 0x0000002104217220 */ /* 0x040fe20000410000 */
[----:B------:R-:W-:Y:S01]  /*81a0*/  FFMA.FTZ R27, R4, R28, -R27 ;  /* 0x0000001c041b7223 */ /* 0x000fe2000001081b */
[----:B------:R-:W-:Y:S01]  /*81b0*/  FMUL.FTZ R0, R37, R9 ;  /* 0x0000000925007220 */ /* 0x000fe20000410000 */
[----:B------:R-:W-:Y:S01]  /*81c0*/  FMUL.FTZ R6, R41, R11 ;  /* 0x0000000b29067220 */ /* 0x000fe20000410000 */
[C---:B------:R-:W-:Y:S01]  /*81d0*/  FMUL.FTZ R31, R36.reuse, R31 ;  /* 0x0000001f241f7220 */ /* 0x040fe20000410000 */
[----:B------:R-:W-:Y:S01]  /*81e0*/  FMUL.FTZ R4, R13, R9 ;  /* 0x000000090d047220 */ /* 0x000fe20000410000 */
[----:B------:R-:W-:Y:S01]  /*81f0*/  FMUL.FTZ R20, R15, R11 ;  /* 0x0000000b0f147220 */ /* 0x000fe20000410000 */
[----:B------:R-:W-:Y:S01]  /*8200*/  FFMA.FTZ R35, R36, R26, -R35 ;  /* 0x0000001a24237223 */ /* 0x000fe20000010823 */
[----:B------:R-:W-:Y:S01]  /*8210*/  FFMA.FTZ R33, R12, R28, R33 ;  /* 0x0000001c0c217223 */ /* 0x000fe20000010021 */
        /* <DEDUP_REMOVED lines=13> */
[----:B------:R2:W-:Y:S04]  /*82f0*/  STS.128 [R42+0x8400], R4 ;  /* 0x008400042a007388 */ /* 0x0005e80000000c00 */
[----:B------:R2:W-:Y:S02]  /*8300*/  STS.128 [R24+0x8400], R8 ;  /* 0x0084000818007388 */ /* 0x0005e40000000c00 */
.L_x_13281:
[----:B------:R-:W-:Y:S05]  /*8310*/  BSYNC B0 ;  /* 0x0000000000007941 */ /* 0x000fea0003800000 */
.L_x_13270:
[----:B------:R-:W-:Y:S01]  /*8320*/  @!PT LDS RZ, [RZ] ;  /* 0x00000000fffff984 */ /* 0x000fe20000000800 */
[----:B------:R-:W-:Y:S01]  /*8330*/  @!PT LDS RZ, [RZ] ;  /* 0x00000000fffff984 */ /* 0x000fe20000000800 */
[----:B------:R-:W-:Y:S01]  /*8340*/  @!PT LDS RZ, [RZ] ;  /* 0x00000000fffff984 */ /* 0x000fe20000000800 */
[----:B------:R-:W-:Y:S01]  /*8350*/  @!PT LDS RZ, [RZ] ;  /* 0x00000000fffff984 */ /* 0x000fe20000000800 */
[----:B------:R4:W-:Y:S06]  /*8360*/  MEMBAR.ALL.CTA ;  /* 0x0000000000007992 */ /* 0x0009ec0000008000 */
[----:B----4-:R-:W4:Y:S01]  /*8370*/  FENCE.VIEW.ASYNC.S ;  /* 0x00000000000073c6 */ /* 0x010f220000000000 */
[----:B------:R-:W-:Y:S05]  /*8380*/  WARPSYNC.ALL ;  /* 0x0000000000007948 */ /* 0x000fea0003800000 */
[----:B----4-:R-:W-:Y:S06]  /*8390*/  BAR.SYNC.DEFER_BLOCKING 0xd, 0x180 ;  /* 0x0346000000007b1d */ /* 0x010fec0000010000 */
.L_x_13267:
[----:B---3--:R-:W-:-:S05]  /*83a0*/  IMAD.U32 R0, RZ, RZ, UR39 ;  /* 0x00000027ff007e24 */ /* 0x008fca000f8e00ff */
[----:B------:R-:W-:-:S13]  /*83b0*/  ISETP.NE.AND P0, PT, R0, 0x3, PT ;  /* 0x000000030000780c */ /* 0x000fda0003f05270 */
[----:B------:R-:W-:Y:S05]  /*83c0*/  @!P0 BRA `(.L_x_13291) ;  /* 0x0000000000048947 */ /* 0x000fea0003800000 */
[----:B------:R-:W-:Y:S01]  /*83d0*/  BPT.TRAP 0x1 ;  /* 0x000000040000795c */ /* 0x000fe20000300000 */
.L_x_13291:
[----:B0-2---:R-:W-:Y:S01]  /*83e0*/  IMAD R3, R155, 0x8, R18 ;  /* 0x000000089b037824 */ /* 0x005fe200078e0212 */
[----:B-1----:R-:W-:-:S04]  /*83f0*/  SHF.L.U32 R4, R157, 0x1f, RZ ;  /* 0x0000001f9d047819 */ /* 0x002fc800000006ff */
[----:B------:R0:W1:Y:S01]  /*8400*/  SYNCS.PHASECHK.TRANS64.TRYWAIT P1, [R3+URZ+0x16830], R4 ;  /* 0x01683004030075a7 */ /* 0x000062000802017f */
[----:B------:R-:W-:Y:S05]  /*8410*/  @!P0 BRA `(.L_x_13292) ;  /* 0x0000000000048947 */ /* 0x000fea0003800000 */
[----:B------:R-:W-:Y:S01]  /*8420*/  BPT.TRAP 0x1 ;  /* 0x000000040000795c */ /* 0x000fe20000300000 */
.L_x_13292:
[----:B------:R-:W-:Y:S01]  /*8430*/  VIADD R0, R18, 0xe400 ;  /* 0x0000e40012007836 */ /* 0x000fe20000000000 */
[----:B------:R-:W-:Y:S01]  /*8440*/  LOP3.LUT R14, R29, 0x10000, RZ, 0xfc, !PT ;  /* 0x000100001d0e7812 */ /* 0x000fe200078efcff */
[----:B------:R-:W-:-:S03]  /*8450*/  IMAD.MOV.U32 R15, RZ, RZ, 0x40000040 ;  /* 0x40000040ff0f7424 */ /* 0x000fc600078e00ff */
[----:B------:R-:W-:-:S04]  /*8460*/  SHF.R.U32.HI R0, RZ, 0x4, R0 ;  /* 0x00000004ff007819 */ /* 0x000fc80000011600 */
[----:B------:R-:W-:-:S04]  /*8470*/  LOP3.LUT R0, R0, 0x3fff, RZ, 0xc0, !PT ;  /* 0x00003fff00007812 */ /* 0x000fc800078ec0ff */
[----:B------:R-:W-:Y:S01]  /*8480*/  LOP3.LUT R13, R0, 0x10000, RZ, 0xfc, !PT ;  /* 0x00010000000d7812 */ /* 0x000fe200078efcff */
[----:B-1----:R-:W-:Y:S06]  /*8490*/  @P1 BRA `(.L_x_13293) ;  /* 0x0000000000081947 */ /* 0x002fec0003800000 */
[----:B------:R-:W1:Y:S02]  /*84a0*/  SYNCS.PHASECHK.TRANS64.TRYWAIT P1, [R3+URZ+0x16830], R4 ;  /* 0x01683004030075a7 */ /* 0x000e64000802017f */
[----:B-1----:R-:W-:Y:S05]  /*84b0*/  @!P1 BRA `(.L_x_13294) ;  /* 0x000000d400d09947 */ /* 0x002fea0003800000 */
.L_x_13293:
[----:B------:R-:W-:Y:S01]  /*84c0*/  IMAD.MOV.U32 R5, RZ, RZ, 0x40000040 ;  /* 0x40000040ff057424 */ /* 0x000fe200078e00ff */
[----:B01----:R-:W-:Y:S01]  /*84d0*/  LEA R4, R155, R13, 0xa ;  /* 0x0000000d9b047211 */ /* 0x003fe200078e50ff */
[----:B------:R-:W-:Y:S05]  /*84e0*/  WARPSYNC.ALL ;  /* 0x0000000000007948 */ /* 0x000fea0003800000 */
[C---:B------:R-:W-:Y:S01]  /*84f0*/  R2UR UR4, R14.reuse ;  /* 0x000000000e0472ca */ /* 0x040fe200000e0000 */
[----:B-----5:R-:W-:Y:S01]  /*8500*/  WARPGROUP.ARRIVE ;  /* 0x00000000000079c5 */ /* 0x020fe20000000000 */
[----:B------:R-:W-:Y:S01]  /*8510*/  R2UR UR5, R15 ;  /* 0x000000000f0572ca */ /* 0x000fe200000e0000 */
[----:B------:R-:W-:Y:S01]  /*8520*/  VIADD R10, R14, 0x2 ;  /* 0x000000020e0a7836 */ /* 0x000fe20000000000 */
[C---:B------:R-:W-:Y:S01]  /*8530*/  R2UR UR6, R4.reuse ;  /* 0x00000000040672ca */ /* 0x040fe200000e0000 */
[----:B------:R-:W-:Y:S01]  /*8540*/  VIADD R6, R4, 0x2 ;  /* 0x0000000204067836 */ /* 0x000fe20000000000 */
[----:B------:R-:W-:Y:S01]  /*8550*/  R2UR UR7, R5 ;  /* 0x00000000050772ca */ /* 0x000fe200000e0000 */
[----:B------:R-:W-:-:S02]  /*8560*/  IMAD.MOV.U32 R11, RZ, RZ, 0x40000040 ;  /* 0x40000040ff0b7424 */ /* 0x000fc400078e00ff */
[----:B------:R-:W-:Y:S02]  /*8570*/  IMAD.MOV.U32 R7, RZ, RZ, 0x40000040 ;  /* 0x40000040ff077424 */ /* 0x000fe400078e00ff */
[C---:B------:R-:W-:Y:S01]  /*8580*/  VIADD R8, R14.reuse, 0x4 ;  /* 0x000000040e087836 */ /* 0x040fe20000000000 */
[----:B------:R0:W-:Y:S01]  /*8590*/  STL.64 [R1+0x10], R10 ;  /* 0x0000100a01007387 */ /* 0x0001e20000100a00 */
[----:B------:R-:W-:Y:S02]  /*85a0*/  IMAD.MOV.U32 R9, RZ, RZ, 0x40000040 ;  /* 0x40000040ff097424 */ /* 0x000fe400078e00ff */
[----:B------:R-:W-:Y:S02]  /*85b0*/  VIADD R20, R14, 0x6 ;  /* 0x000000060e147836 */ /* 0x000fe40000000000 */
[----:B------:R-:W-:Y:S01]  /*85c0*/  IMAD.MOV.U32 R21, RZ, RZ, 0x40000040 ;  /* 0x40000040ff157424 */ /* 0x000fe200078e00ff */
[----:B------:R0:W-:Y:S01]  /*85d0*/  STL.64 [R1+0x8], R8 ;  /* 0x0000080801007387 */ /* 0x0001e20000100a00 */
[----:B------:R-:W-:Y:S01]  /*85e0*/  HGMMA.64x128x16.F32.BF16 R24, gdesc[UR4], RZ, !UPT, gsb0 ;  /* 0x01e00000041879f0 */ /* 0x000fe2000c0018ff */
[----:B------:R-:W-:Y:S01]  /*85f0*/  R2UR UR4, R10 ;  /* 0x000000000a0472ca */ /* 0x000fe200000e0000 */
[----:B------:R-:W-:Y:S01]  /*8600*/  IMAD.MOV.U32 R5, RZ, RZ, 0x40000040 ;  /* 0x40000040ff057424 */ /* 0x000fe200078e00ff */
[----:B------:R-:W-:Y:S01]  /*8610*/  R2UR UR5, R11 ;  /* 0x000000000b0572ca */ /* 0x000fe200000e0000 */
[----:B------:R-:W-:Y:S01]  /*8620*/  IMAD.MOV.U32 R119, RZ, RZ, RZ ;  /* 0x000000ffff777224 */ /* 0x000fe200078e00ff */
[----:B------:R-:W-:Y:S01]  /*8630*/  R2UR UR6, R6 ;  /* 0x00000000060672ca */ /* 0x000fe200000e0000 */
[C---:B------:R-:W-:Y:S01]  /*8640*/  VIADD R6, R4.reuse, 0x4 ;  /* 0x0000000404067836 */ /* 0x040fe20000000000 */
[----:B------:R-:W-:Y:S01]  /*8650*/  R2UR UR7, R7 ;  /* 0x00000000070772ca */ /* 0x000fe200000e0000 */
[----:B------:R-:W-:Y:S01]  /*8660*/  VIADD R4, R4, 0x6 ;  /* 0x0000000604047836 */ /* 0x000fe20000000000 */
[----:B------:R-:W-:Y:S01]  /*8670*/  MOV R7, 0x40000040 ;  /* 0x4000004000077802 */ /* 0x000fe20000000f00 */
[----:B------:R-:W-:-:S02]  /*8680*/  WARPGROUP.DEPBAR.LE gsb0, 0x0 ;  /* 0x00008000000079c5 */ /* 0x000fc40000010000 */
[----:B------:R-:W-:-:S08]  /*8690*/  WARPGROUP.ARRIVE ;  /* 0x00000000000079c5 */ /* 0x000fd00000000000 */
        /* <DEDUP_REMOVED lines=16> */
[----:B0-----:R-:W-:Y:S05]  /*87a0*/  @!P0 BRA `(.L_x_13295) ;  /* 0x0000000000048947 */ /* 0x001fea0003800000 */
[----:B------:R-:W-:Y:S01]  /*87b0*/  BPT.TRAP 0x1 ;  /* 0x000000040000795c */ /* 0x000fe20000300000 */
.L_x_13295:
[----:B------:R-:W2:Y:S04]  /*87c0*/  LDL R4, [R1+0x5c] ;  /* 0x00005c0001047983 */ /* 0x000ea80000100800 */
[----:B------:R-:W3:Y:S01]  /*87d0*/  LDL R0, [R1+0x48] ;  /* 0x0000480001007983 */ /* 0x000ee20000100800 */
[----:B------:R-:W-:Y:S01]  /*87e0*/  P2R R5, PR, RZ, 0x1 ;  /* 0x00000001ff057803 */ /* 0x000fe20000000000 */
[----:B------:R-:W-:Y:S01]  /*87f0*/  ULDC UR4, c[0x0][0x988] ;  /* 0x0002620000047ab9 */ /* 0x000fe20000000800 */
[----:B------:R-:W-:Y:S01]  /*8800*/  VIADD R3, R3, 0x16840 ;  /* 0x0001684003037836 */ /* 0x000fe20000000000 */
[----:B------:R-:W-:Y:S01]  /*8810*/  ULDC UR5, c[0x0][0x988] ;  /* 0x0002620000057ab9 */ /* 0x000fe20000000800 */
[-C--:B------:R-:W-:Y:S01]  /*8820*/  MOV R118, R119.reuse ;  /* 0x0000007700767202 */ /* 0x080fe20000000f00 */
[--C-:B------:R-:W-:Y:S01]  /*8830*/  IMAD.MOV.U32 R117, RZ, RZ, R119.reuse ;  /* 0x000000ffff757224 */ /* 0x100fe200078e0077 */
        /* <DEDUP_REMOVED lines=27> */
[----:B------:R-:W-:Y:S02]  /*89f0*/  IMAD.MOV.U32 R89, RZ, RZ, R119 ;  /* 0x000000ffff597224 */ /* 0x000fe400078e0077 */
        /* <DEDUP_REMOVED lines=121> */
[----:B------:R-:W-:-:S02]  /*9190*/  P2R R11, PR, RZ, 0x2 ;  /* 0x00000002ff0b7803 */ /* 0x000fc40000000000 */
[C---:B------:R-:W-:Y:S01]  /*91a0*/  ISETP.GT.AND P1, PT, R4.reuse, 0x59, PT ;  /* 0x000000590400780c */ /* 0x040fe20003f24270 */
[----:B------:R-:W0:Y:S01]  /*91b0*/  SHFL.BFLY PT, R0, R7, 0x2, 0x1f ;  /* 0x0c401f0007007f89 */ /* 0x000e2200000e0000 */
[----:B------:R-:W-:Y:S02]  /*91c0*/  ISETP.GT.AND P0, PT, R4, 0x60, PT ;  /* 0x000000600400780c */ /* 0x000fe40003f04270 */
[----:B------:R-:W-:Y:S02]  /*91d0*/  FSEL R71, R71, -INF , P1 ;  /* 0xff80000047477808 */ /* 0x000fe40000800000 */
[----:B------:R-:W-:Y:S02]  /*91e0*/  ISETP.NE.AND P1, PT, R11, RZ, PT ;  /* 0x000000ff0b00720c */ /* 0x000fe40003f25270 */
[----:B------:R-:W-:Y:S02]  /*91f0*/  P2R R10, PR, RZ, 0x4 ;  /* 0x00000004ff0a7803 */ /* 0x000fe40000000000 */
[----:B------:R-:W-:-:S02]  /*9200*/  FSEL R74, R74, -INF , P0 ;  /* 0xff8000004a4a7808 */ /* 0x000fc40000000000 */
[----:B------:R-:W-:Y:S02]  /*9210*/  ISETP.NE.AND P0, PT, R12, RZ, PT ;  /* 0x000000ff0c00720c */ /* 0x000fe40003f05270 */
[----:B------:R-:W-:Y:S02]  /*9220*/  FSEL R78, R78, -INF , P1 ;  /* 0xff8000004e4e7808 */ /* 0x000fe40000800000 */
[----:B------:R-:W-:Y:S02]  /*9230*/  FSEL R75, R75, -INF , P0 ;  /* 0xff8000004b4b7808 */ /* 0x000fe40000000000 */
[----:B------:R-:W-:Y:S02]  /*9240*/  ISETP.NE.AND P0, PT, R5, RZ, PT ;  /* 0x000000ff0500720c */ /* 0x000fe40003f05270 */
[----:B------:R-:W-:Y:S02]  /*9250*/  FSEL R82, R82, -INF , P3 ;  /* 0xff80000052527808 */ /* 0x000fe40001800000 */
[----:B------:R-:W-:-:S02]  /*9260*/  FSEL R83, R83, -INF , P4 ;  /* 0xff80000053537808 */ /* 0x000fc40002000000 */
[----:B------:R-:W-:Y:S02]  /*9270*/  FSEL R86, R86, -INF , P5 ;  /* 0xff80000056567808 */ /* 0x000fe40002800000 */
[----:B0-----:R-:W-:Y:S02]  /*9280*/  FMNMX.FTZ R8, R7, R0, !PT ;  /* 0x0000000007087209 */ /* 0x001fe40007810000 */
[----:B------:R-:W-:-:S03]  /*9290*/  FSEL R87, R87, -INF , P6 ;  /* 0xff80000057577808 */ /* 0x000fc60003000000 */
[----:B------:R-:W0:Y:S02]  /*92a0*/  SHFL.BFLY PT, R9, R8, 0x1, 0x1f ;  /* 0x0c201f0008097f89 */ /* 0x000e2400000e0000 */
[----:B0-----:R-:W-:Y:S02]  /*92b0*/  FMNMX.FTZ R0, R8, R9, !PT ;  /* 0x0000000908007209 */ /* 0x001fe40007810000 */
[----:B------:R-:W-:Y:S02]  /*92c0*/  FMNMX.FTZ R9, R26, R27, !PT ;  /* 0x0000001b1a097209 */ /* 0x000fe40007810000 */
[C---:B------:R-:W-:Y:S01]  /*92d0*/  FSETP.NEU.FTZ.AND P2, PT, R0.reuse, -INF , PT ;  /* 0xff8000000000780b */ /* 0x040fe20003f5d000 */
[----:B------:R-:W-:Y:S01]  /*92e0*/  FMUL.FTZ R6, R0, UR4 ;  /* 0x0000000400067c20 */ /* 0x000fe20008410000 */
[----:B------:R-:W-:-:S04]  /*92f0*/  FMNMX.FTZ R4, R30, R9, !PT ;  /* 0x000000091e047209 */ /* 0x000fc80007810000 */
[----:B------:R-:W-:Y:S02]  /*9300*/  FMNMX.FTZ R9, R31, R4, !PT ;  /* 0x000000041f097209 */ /* 0x000fe40007810000 */
[----:B------:R-:W-:Y:S02]  /*9310*/  FSEL R6, R6, RZ, P2 ;  /* 0x000000ff06067208 */ /* 0x000fe40001000000 */
[----:B------:R-:W-:Y:S02]  /*9320*/  FMNMX.FTZ R4, R34, R9, !PT ;  /* 0x0000000922047209 */ /* 0x000fe40007810000 */
[----:B------:R-:W-:Y:S01]  /*9330*/  ISETP.NE.AND P2, PT, R10, RZ, PT ;  /* 0x000000ff0a00720c */ /* 0x000fe20003f45270 */
[--C-:B------:R-:W-:Y:S01]  /*9340*/  FFMA.FTZ R5, R25, UR4, -R6.reuse ;  /* 0x0000000419057c23 */ /* 0x100fe20008010806 */
[----:B------:R-:W-:Y:S01]  /*9350*/  FMNMX.FTZ R11, R35, R4, !PT ;  /* 0x00000004230b7209 */ /* 0x000fe20007810000 */
[--C-:B------:R-:W-:Y:S01]  /*9360*/  FFMA.FTZ R7, R29, UR4, -R6.reuse ;  /* 0x000000041d077c23 */ /* 0x100fe20008010806 */
[--C-:B------:R-:W-:Y:S01]  /*9370*/  FFMA.FTZ R9, R33, UR4, -R6.reuse ;  /* 0x0000000421097c23 */ /* 0x100fe20008010806 */
[----:B------:R-:W-:Y:S01]  /*9380*/  FSEL R79, R79, -INF , P2 ;  /* 0xff8000004f4f7808 */ /* 0x000fe20001000000 */
        /* <DEDUP_REMOVED lines=19> */
[----:B------:R-:W1:Y:S01]  /*94c0*/  MUFU.EX2 R150, R150 ;  /* 0x0000009600967308 */ /* 0x000e620000000800 */
[--C-:B------:R-:W-:Y:S01]  /*94d0*/  FFMA.FTZ R138, R68, UR4, -R6.reuse ;  /* 0x00000004448a7c23 */ /* 0x100fe20008010806 */
[----:B------:R-:W-:Y:S01]  /*94e0*/  FMNMX.FTZ R25, R47, R4, !PT ;  /* 0x000000042f197209 */ /* 0x000fe20007810000 */
[--C-:B------:R-:W-:Y:S01]  /*94f0*/  FFMA.FTZ R140, R72, UR4, -R6.reuse ;  /* 0x00000004488c7c23 */ /* 0x100fe20008010806 */
[--C-:B------:R-:W-:Y:S01]  /*9500*/  FFMA.FTZ R142, R76, UR4, -R6.reuse ;  /* 0x000000044c8e7c23 */ /* 0x100fe20008010806 */
[--C-:B------:R-:W-:Y:S01]  /*9510*/  FFMA.FTZ R144, R80, UR4, -R6.reuse ;  /* 0x0000000450907c23 */ /* 0x100fe20008010806 */
[----:B------:R-:W-:Y:S01]  /*9520*/  FMNMX.FTZ R4, R50, R25, !PT ;  /* 0x0000001932047209 */ /* 0x000fe20007810000 */
[--C-:B------:R-:W-:Y:S01]  /*9530*/  FFMA.FTZ R25, R41, UR4, -R6.reuse ;  /* 0x0000000429197c23 */ /* 0x100fe20008010806 */
[----:B------:R-:W2:Y:S01]  /*9540*/  MUFU.EX2 R7, R7 ;  /* 0x0000000700077308 */ /* 0x000ea20000000800 */
[--C-:B------:R-:W-:Y:S01]  /*9550*/  FFMA.FTZ R81, R81, UR4, -R6.reuse ;  /* 0x0000000451517c23 */ /* 0x100fe20008010806 */
[----:B------:R-:W-:Y:S01]  /*9560*/  FMNMX.FTZ R29, R51, R4, !PT ;  /* 0x00000004331d7209 */ /* 0x000fe20007810000 */
[----:B------:R-:W-:Y:S01]  /*9570*/  FFMA.FTZ R146, R84, UR4, -R6 ;  /* 0x0000000454927c23 */ /* 0x000fe20008010806 */
[----:B------:R-:W-:-:S02]  /*9580*/  IMAD.U32 R44, RZ, RZ, UR38 ;  /* 0x00000026ff2c7e24 */ /* 0x000fc4000f8e00ff */
[----:B------:R-:W-:Y:S02]  /*9590*/  FMNMX.FTZ R4, R54, R29, !PT ;  /* 0x0000001d36047209 */ /* 0x000fe40007810000 */
[----:B------:R-:W3:Y:S01]  /*95a0*/  MUFU.EX2 R120, R120 ;  /* 0x0000007800787308 */ /* 0x000ee20000000800 */
[----:B------:R-:W-:Y:S02]  /*95b0*/  PRMT R3, R44, 0x654, R3 ;  /* 0x000006542c037816 */ /* 0x000fe40000000003 */
[----:B------:R-:W-:Y:S02]  /*95c0*/  FMNMX.FTZ R29, R55, R4, !PT ;  /* 0x00000004371d7209 */ /* 0x000fe40007810000 */
[----:B------:R4:W-:Y:S02]  /*95d0*/  SYNCS.ARRIVE.TRANS64.RED.A1T0 RZ, [R3+URZ], RZ ;  /* 0x000000ff03ff79a7 */ /* 0x0009e4000810043f */
[----:B------:R-:W-:Y:S01]  /*95e0*/  FMNMX.FTZ R4, R58, R29, !PT ;  /* 0x0000001d3a047209 */ /* 0x000fe20007810000 */
[----:B------:R-:W-:Y:S01]  /*95f0*/  FFMA.FTZ R29, R45, UR4, -R6 ;  /* 0x000000042d1d7c23 */ /* 0x000fe20008010806 */
[----:B------:R-:W5:Y:S02]  /*9600*/  MUFU.EX2 R9, R9 ;  /* 0x0000000900097308 */ /* 0x000f640000000800 */
[----:B------:R-:W-:-:S04]  /*9610*/  FMNMX.FTZ R33, R59, R4, !PT ;  /* 0x000000043b217209 */ /* 0x000fc80007810000 */
[----:B------:R-:W-:Y:S02]  /*9620*/  FMNMX.FTZ R4, R62, R33, !PT ;  /* 0x000000213e047209 */ /* 0x000fe40007810000 */
[----:B------:R-:W4:Y:S02]  /*9630*/  MUFU.EX2 R122, R122 ;  /* 0x0000007a007a7308 */ /* 0x000f240000000800 */
[----:B------:R-:W-:-:S04]  /*9640*/  FMNMX.FTZ R33, R63, R4, !PT ;  /* 0x000000043f217209 */ /* 0x000fc80007810000 */
[----:B------:R-:W-:Y:S01]  /*9650*/  FMNMX.FTZ R4, R66, R33, !PT ;  /* 0x0000002142047209 */ /* 0x000fe20007810000 */
[--C-:B------:R-:W-:Y:S01]  /*9660*/  FFMA.FTZ R33, R49, UR4, -R6.reuse ;  /* 0x0000000431217c23 */ /* 0x100fe20008010806 */
[----:B------:R-:W-:Y:S01]  /*9670*/  FFMA.FTZ R49, R65, UR4, -R6 ;  /* 0x0000000441317c23 */ /* 0x000fe20008010806 */
[----:B------:R-:W4:Y:S01]  /*9680*/  MUFU.EX2 R11, R11 ;  /* 0x0000000b000b7308 */ /* 0x000f220000000800 */
[----:B------:R-:W-:-:S04]  /*9690*/  FMNMX.FTZ R37, R67, R4, !PT ;  /* 0x0000000443257209 */ /* 0x000fc80007810000 */
[----:B------:R-:W-:-:S03]  /*96a0*/  FMNMX.FTZ R4, R70, R37, !PT ;  /* 0x0000002546047209 */ /* 0x000fc60007810000 */
[----:B------:R-:W-:Y:S01]  /*96b0*/  MUFU.EX2 R124, R124 ;  /* 0x0000007c007c7308 */ /* 0x000fe20000000800 */
[----:B------:R-:W-:-:S04]  /*96c0*/  FMNMX.FTZ R37, R71, R4, !PT ;  /* 0x0000000447257209 */ /* 0x000fc80007810000 */
[----:B------:R-:W-:Y:S01]  /*96d0*/  FMNMX.FTZ R4, R74, R37, !PT ;  /* 0x000000254a047209 */ /* 0x000fe20007810000 */
[--C-:B------:R-:W-:Y:S01]  /*96e0*/  FFMA.FTZ R37, R53, UR4, -R6.reuse ;  /* 0x0000000435257c23 */ /* 0x100fe20008010806 */
[--C-:B------:R-:W-:Y:S01]  /*96f0*/  FFMA.FTZ R53, R69, UR4, -R6.reuse ;  /* 0x0000000445357c23 */ /* 0x100fe20008010806 */
[----:B------:R-:W-:Y:S01]  /*9700*/  FFMA.FTZ R69, R85, UR4, -R6 ;  /* 0x0000000455457c23 */ /* 0x000fe20008010806 */
        /* <DEDUP_REMOVED lines=9> */
[----:B------:R-:W-:Y:S01]  /*97a0*/  FMNMX.FTZ R4, R86, R45, !PT ;  /* 0x0000002d56047209 */ /* 0x000fe20007810000 */
[--C-:B------:R-:W-:Y:S01]  /*97b0*/  FFMA.FTZ R45, R61, UR4, -R6.reuse ;  /* 0x000000043d2d7c23 */ /* 0x100fe20008010806 */
[--C-:B------:R-:W-:Y:S02]  /*97c0*/  FFMA.FTZ R61, R77, UR4, -R6.reuse ;  /* 0x000000044d3d7c23 */ /* 0x100fe40008010806 */
[----:B------:R-:W-:Y:S01]  /*97d0*/  FMNMX.FTZ R4, R87, R4, !PT ;  /* 0x0000000457047209 */ /* 0x000fe20007810000 */
[----:B------:R-:W-:Y:S04]  /*97e0*/  MUFU.EX2 R128, R128 ;  /* 0x0000008000807308 */ /* 0x000fe80000000800 */
[----:B------:R-:W0:Y:S04]  /*97f0*/  SHFL.BFLY PT, R57, R4, 0x2, 0x1f ;  /* 0x0c401f0004397f89 */ /* 0x000e2800000e0000 */
[----:B------:R-:W-:Y:S08]  /*9800*/  MUFU.EX2 R33, R33 ;  /* 0x0000002100217308 */ /* 0x000ff00000000800 */
[----:B------:R-:W-:Y:S08]  /*9810*/  MUFU.EX2 R130, R130 ;  /* 0x0000008200827308 */ /* 0x000ff00000000800 */
[----:B------:R-:W-:Y:S01]  /*9820*/  MUFU.EX2 R37, R37 ;  /* 0x0000002500257308 */ /* 0x000fe20000000800 */
[----:B0-----:R-:W-:Y:S01]  /*9830*/  FMNMX.FTZ R8, R4, R57, !PT ;  /* 0x0000003904087209 */ /* 0x001fe20007810000 */
[----:B------:R-:W-:-:S06]  /*9840*/  FFMA.FTZ R57, R73, UR4, -R6 ;  /* 0x0000000449397c23 */ /* 0x000fcc0008010806 */
        /* <DEDUP_REMOVED lines=9> */
[----:B------:R-:W-:Y:S02]  /*98e0*/  FSEL R40, R40, RZ, P1 ;  /* 0x000000ff28287208 */ /* 0x000fe40000800000 */
[----:B------:R-:W-:Y:S01]  /*98f0*/  ISETP.GE.AND P1, PT, R88, 0x81, PT ;  /* 0x000000815800780c */ /* 0x000fe20003f26270 */
[----:B------:R-:W-:Y:S02]  /*9900*/  IMAD.MOV.U32 R88, RZ, RZ, R119 ;  /* 0x000000ffff587224 */ /* 0x000fe400078e0077 */
[--C-:B------:R-:W-:Y:S01]  /*9910*/  FFMA.FTZ R149, R26, UR4, -R40.reuse ;  /* 0x000000041a957c23 */ /* 0x100fe20008010828 */
[--C-:B------:R-:W-:Y:S01]  /*9920*/  FFMA.FTZ R6, R27, UR4, -R40.reuse ;  /* 0x000000041b067c23 */ /* 0x100fe20008010828 */
[--C-:B------:R-:W-:Y:S01]  /*9930*/  FFMA.FTZ R151, R30, UR4, -R40.reuse ;  /* 0x000000041e977c23 */ /* 0x100fe20008010828 */
[----:B------:R-:W-:Y:S01]  /*9940*/  FADD.FTZ R27, R148, R5 ;  /* 0x00000005941b7221 */ /* 0x000fe20000010000 */
[--C-:B------:R-:W-:Y:S01]  /*9950*/  FFMA.FTZ R8, R31, UR4, -R40.reuse ;  /* 0x000000041f087c23 */ /* 0x100fe20008010828 */
[--C-:B------:R-:W-:Y:S01]  /*9960*/  FFMA.FTZ R121, R34, UR4, -R40.reuse ;  /* 0x0000000422797c23 */ /* 0x100fe20008010828 */
[----:B------:R-:W-:Y:S01]  /*9970*/  MUFU.EX2 R149, R149 ;  /* 0x0000009500957308 */ /* 0x000fe20000000800 */
[----:B-1----:R-:W-:Y:S01]  /*9980*/  FADD.FTZ R32, R150, R27 ;  /* 0x0000001b96207221 */ /* 0x002fe20000010000 */
[--C-:B------:R-:W-:Y:S01]  /*9990*/  FFMA.FTZ R10, R35, UR4, -R40.reuse ;  /* 0x00000004230a7c23 */ /* 0x100fe20008010828 */
[--C-:B------:R-:W-:Y:S01]  /*99a0*/  FFMA.FTZ R123, R38, UR4, -R40.reuse ;  /* 0x00000004267b7c23 */ /* 0x100fe20008010828 */
[----:B------:R-:W-:Y:S01]  /*99b0*/  FFMA.FTZ R12, R39, UR4, -R40 ;  /* 0x00000004270c7c23 */ /* 0x000fe20008010828 */
[----:B--2---:R-:W-:Y:S01]  /*99c0*/  FADD.FTZ R27, R7, R32 ;  /* 0x00000020071b7221 */ /* 0x004fe20000010000 */
[--C-:B------:R-:W-:Y:S01]  /*99d0*/  FFMA.FTZ R125, R42, UR4, -R40.reuse ;  /* 0x000000042a7d7c23 */ /* 0x100fe20008010828 */
[--C-:B------:R-:W-:Y:S01]  /*99e0*/  FFMA.FTZ R24, R43, UR4, -R40.reuse ;  /* 0x000000042b187c23 */ /* 0x100fe20008010828 */
[----:B------:R-:W0:Y:S01]  /*99f0*/  MUFU.EX2 R6, R6 ;  /* 0x0000000600067308 */ /* 0x000e220000000800 */
[----:B---3--:R-:W-:Y:S01]  /*9a00*/  FADD.FTZ R34, R120, R27 ;  /* 0x0000001b78227221 */ /* 0x008fe20000010000 */
[--C-:B------:R-:W-:Y:S01]  /*9a10*/  FFMA.FTZ R127, R46, UR4, -R40.reuse ;  /* 0x000000042e7f7c23 */ /* 0x100fe20008010828 */
[--C-:B------:R-:W-:Y:S01]  /*9a20*/  FFMA.FTZ R26, R47, UR4, -R40.reuse ;  /* 0x000000042f1a7c23 */ /* 0x100fe20008010828 */
[----:B------:R-:W-:Y:S01]  /*9a30*/  FFMA.FTZ R129, R50, UR4, -R40 ;  /* 0x0000000432817c23 */ /* 0x000fe20008010828 */
[----:B-----5:R-:W-:Y:S01]  /*9a40*/  FADD.FTZ R27, R9, R34 ;  /* 0x00000022091b7221 */ /* 0x020fe20000010000 */
[--C-:B------:R-:W-:Y:S01]  /*9a50*/  FFMA.FTZ R28, R51, UR4, -R40.reuse ;  /* 0x00000004331c7c23 */ /* 0x100fe20008010828 */
[--C-:B------:R-:W-:Y:S01]  /*9a60*/  FFMA.FTZ R131, R54, UR4, -R40.reuse ;  /* 0x0000000436837c23 */ /* 0x100fe20008010828 */
[----:B------:R-:W1:Y:S01]  /*9a70*/  MUFU.EX2 R151, R151 ;  /* 0x0000009700977308 */ /* 0x000e620000000800 */
[----:B----4-:R-:W-:Y:S01]  /*9a80*/  FADD.FTZ R34, R122, R27 ;  /* 0x0000001b7a227221 */ /* 0x010fe20000010000 */
[--C-:B------:R-:W-:Y:S01]  /*9a90*/  FFMA.FTZ R30, R55, UR4, -R40.reuse ;  /* 0x00000004371e7c23 */ /* 0x100fe20008010828 */
[--C-:B------:R-:W-:Y:S01]  /*9aa0*/  FFMA.FTZ R133, R58, UR4, -R40.reuse ;  /* 0x000000043a857c23 */ /* 0x100fe20008010828 */
[----:B------:R-:W-:Y:S01]  /*9ab0*/  FFMA.FTZ R32, R59, UR4, -R40 ;  /* 0x000000043b207c23 */ /* 0x000fe20008010828 */
[----:B------:R-:W-:Y:S01]  /*9ac0*/  FADD.FTZ R31, R11, R34 ;  /* 0x000000220b1f7221 */ /* 0x000fe20000010000 */
[--C-:B------:R-:W-:Y:S01]  /*9ad0*/  FFMA.FTZ R135, R62, UR4, -R40.reuse ;  /* 0x000000043e877c23 */ /* 0x100fe20008010828 */
[----:B------:R-:W-:Y:S01]  /*9ae0*/  FFMA.FTZ R34, R63, UR4, -R40 ;  /* 0x000000043f227c23 */ /* 0x000fe20008010828 */
[----:B------:R-:W2:Y:S01]  /*9af0*/  MUFU.EX2 R8, R8 ;  /* 0x0000000800087308 */ /* 0x000ea20000000800 */
[----:B0-----:R-:W-:Y:S01]  /*9b00*/  FADD.FTZ R36, R149, R6 ;  /* 0x0000000695247221 */ /* 0x001fe20000010000 */
[----:B------:R-:W-:Y:S01]  /*9b10*/  FADD.FTZ R38, R124, R31 ;  /* 0x0000001f7c267221 */ /* 0x000fe20000010000 */
[--C-:B------:R-:W-:Y:S01]  /*9b20*/  FFMA.FTZ R137, R66, UR4, -R40.reuse ;  /* 0x0000000442897c23 */ /* 0x100fe20008010828 */
[--C-:B------:R-:W-:Y:S01]  /*9b30*/  FFMA.FTZ R139, R70, UR4, -R40.reuse ;  /* 0x00000004468b7c23 */ /* 0x100fe20008010828 */
[----:B------:R-:W-:Y:S01]  /*9b40*/  FFMA.FTZ R141, R74, UR4, -R40 ;  /* 0x000000044a8d7c23 */ /* 0x000fe20008010828 */
[----:B------:R-:W-:Y:S01]  /*9b50*/  FADD.FTZ R31, R25, R38 ;  /* 0x00000026191f7221 */ /* 0x000fe20000010000 */
[----:B------:R-:W-:Y:S01]  /*9b60*/  F2FP.BF16.F32.PACK_AB R148, R5, R148 ;  /* 0x000000940594723e */ /* 0x000fe200000010ff */
        /* <DEDUP_REMOVED lines=10> */
[----:B------:R-:W-:-:S02]  /*9c10*/  F2FP.BF16.F32.PACK_AB R149, R6, R149 ;  /* 0x000000950695723e */ /* 0x000fc400000010ff */
[----:B------:R-:W-:Y:S02]  /*9c20*/  F2FP.BF16.F32.PACK_AB R150, R7, R150 ;  /* 0x000000960796723e */ /* 0x000fe400000010ff */
[----:B------:R-:W-:Y:S02]  /*9c30*/  F2FP.BF16.F32.PACK_AB R120, R9, R120 ;  /* 0x000000780978723e */ /* 0x000fe400000010ff */
[----:B------:R-:W2:Y:S01]  /*9c40*/  MUFU.EX2 R123, R123 ;  /* 0x0000007b007b7308 */ /* 0x000ea20000000800 */
[----:B0-----:R-:W-:Y:S01]  /*9c50*/  FADD.FTZ R27, R121, R36 ;  /* 0x00000024791b7221 */ /* 0x001fe20000010000 */
[----:B------:R-:W-:Y:S01]  /*9c60*/  FADD.FTZ R36, R126, R31 ;  /* 0x0000001f7e247221 */ /* 0x000fe20000010000 */
[----:B------:R-:W-:Y:S02]  /*9c70*/  F2FP.BF16.F32.PACK_AB R122, R11, R122 ;  /* 0x0000007a0b7a723e */ /* 0x000fe400000010ff */
[----:B------:R-:W-:Y:S01]  /*9c80*/  F2FP.BF16.F32.PACK_AB R124, R25, R124 ;  /* 0x0000007c197c723e */ /* 0x000fe200000010ff */
[----:B------:R-:W-:Y:S01]  /*9c90*/  FADD.FTZ R31, R29, R36 ;  /* 0x000000241d1f7221 */ /* 0x000fe20000010000 */
[----:B------:R-:W-:Y:S01]  /*9ca0*/  FFMA.FTZ R36, R67, UR4, -R40 ;  /* 0x0000000443247c23 */ /* 0x000fe20008010828 */
[----:B------:R-:W0:Y:S01]  /*9cb0*/  MUFU.EX2 R12, R12 ;  /* 0x0000000c000c7308 */ /* 0x000e220000000800 */
[----:B-1----:R-:W-:Y:S01]  /*9cc0*/  FADD.FTZ R38, R10, R27 ;  /* 0x0000001b0a267221 */ /* 0x002fe20000010000 */
[----:B------:R-:W-:Y:S01]  /*9cd0*/  FADD.FTZ R42, R128, R31 ;  /* 0x0000001f802a7221 */ /* 0x000fe20000010000 */
[----:B------:R-:W-:-:S02]  /*9ce0*/  F2FP.BF16.F32.PACK_AB R126, R29, R126 ;  /* 0x0000007e1d7e723e */ /* 0x000fc400000010ff */
[C---:B------:R-:W-:Y:S01]  /*9cf0*/  F2FP.BF16.F32.PACK_AB R128, R33.reuse, R128 ;  /* 0x000000802180723e */ /* 0x040fe200000010ff */
[----:B------:R-:W-:Y:S01]  /*9d00*/  FADD.FTZ R31, R33, R42 ;  /* 0x0000002a211f7221 */ /* 0x000fe20000010000 */
[----:B------:R-:W-:Y:S01]  /*9d10*/  F2FP.BF16.F32.PACK_AB R151, R8, R151 ;  /* 0x000000970897723e */ /* 0x000fe200000010ff */
[----:B------:R-:W1:Y:S01]  /*9d20*/  MUFU.EX2 R125, R125 ;  /* 0x0000007d007d7308 */ /* 0x000e620000000800 */
[----:B--2---:R-:W-:Y:S01]  /*9d30*/  FADD.FTZ R27, R123, R38 ;  /* 0x000000267b1b7221 */ /* 0x004fe20000010000 */
[----:B------:R-:W-:-:S06]  /*9d40*/  F2FP.BF16.F32.PACK_AB R121, R10, R121 ;  /* 0x000000790a79723e */ /* 0x000fcc00000010ff */
[----:B------:R-:W2:Y:S01]  /*9d50*/  MUFU.EX2 R24, R24 ;  /* 0x0000001800187308 */ /* 0x000ea20000000800 */
[C---:B0-----:R-:W-:Y:S01]  /*9d60*/  FADD.FTZ R38, R12.reuse, R27 ;  /* 0x0000001b0c267221 */ /* 0x041fe20000010000 */
[----:B------:R-:W-:-:S06]  /*9d70*/  F2FP.BF16.F32.PACK_AB R123, R12, R123 ;  /* 0x0000007b0c7b723e */ /* 0x000fcc00000010ff */
[----:B------:R-:W0:Y:S01]  /*9d80*/  MUFU.EX2 R127, R127 ;  /* 0x0000007f007f7308 */ /* 0x000e220000000800 */
[----:B-1----:R-:W-:Y:S01]  /*9d90*/  FADD.FTZ R27, R125, R38 ;  /* 0x000000267d1b7221 */ /* 0x002fe20000010000 */
[----:B------:R-:W-:Y:S01]  /*9da0*/  FADD.FTZ R38, R130, R31 ;  /* 0x0000001f82267221 */ /* 0x000fe20000010000 */
[----:B------:R-:W-:-:S05]  /*9db0*/  F2FP.BF16.F32.PACK_AB R130, R37, R130 ;  /* 0x000000822582723e */ /* 0x000fca00000010ff */
[----:B------:R-:W1:Y:S01]  /*9dc0*/  MUFU.EX2 R26, R26 ;  /* 0x0000001a001a7308 */ /* 0x000e620000000800 */
[C---:B--2---:R-:W-:Y:S01]  /*9dd0*/  FADD.FTZ R42, R24.reuse, R27 ;  /* 0x0000001b182a7221 */ /* 0x044fe20000010000 */
[----:B------:R-:W-:Y:S01]  /*9de0*/  FADD.FTZ R27, R37, R38 ;  /* 0x00000026251b7221 */ /* 0x000fe20000010000 */
[----:B------:R-:W-:Y:S01]  /*9df0*/  FFMA.FTZ R38, R71, UR4, -R40 ;  /* 0x0000000447267c23 */ /* 0x000fe20008010828 */
[----:B------:R-:W-:-:S04]  /*9e00*/  F2FP.BF16.F32.PACK_AB R125, R24, R125 ;  /* 0x0000007d187d723e */ /* 0x000fc800000010ff */
[----:B------:R-:W2:Y:S01]  /*9e10*/  MUFU.EX2 R129, R129 ;  /* 0x0000008100817308 */ /* 0x000ea20000000800 */
[----:B0-----:R-:W-:Y:S01]  /*9e20*/  FADD.FTZ R3, R127, R42 ;  /* 0x0000002a7f037221 */ /* 0x001fe20000010000 */
[----:B------:R-:W-:Y:S01]  /*9e30*/  FADD.FTZ R42, R132, R27 ;  /* 0x0000001b842a7221 */ /* 0x000fe20000010000 */
[----:B------:R-:W-:-:S03]  /*9e40*/  F2FP.BF16.F32.PACK_AB R132, R41, R132 ;  /* 0x000000842984723e */ /* 0x000fc600000010ff */
[----:B------:R-:W-:Y:S01]  /*9e50*/  FADD.FTZ R27, R41, R42 ;  /* 0x0000002a291b7221 */ /* 0x000fe20000010000 */
[----:B------:R-:W-:Y:S01]  /*9e60*/  FFMA.FTZ R42, R79, UR4, -R40 ;  /* 0x000000044f2a7c23 */ /* 0x000fe20008010828 */
[----:B------:R-:W0:Y:S01]  /*9e70*/  MUFU.EX2 R28, R28 ;  /* 0x0000001c001c7308 */ /* 0x000e220000000800 */
[----:B-1----:R-:W-:Y:S01]  /*9e80*/  FADD.FTZ R44, R26, R3 ;  /* 0x000000031a2c7221 */ /* 0x002fe20000010000 */
[----:B------:R-:W-:Y:S01]  /*9e90*/  FADD.FTZ R46, R134, R27 ;  /* 0x0000001b862e7221 */ /* 0x000fe20000010000 */
[C---:B------:R-:W-:Y:S02]  /*9ea0*/  F2FP.BF16.F32.PACK_AB R134, R45.reuse, R134 ;  /* 0x000000862d86723e */ /* 0x040fe400000010ff */
[----:B------:R-:W-:Y:S01]  /*9eb0*/  F2FP.BF16.F32.PACK_AB R127, R26, R127 ;  /* 0x0000007f1a7f723e */ /* 0x000fe200000010ff */
[----:B------:R-:W-:Y:S02]  /*9ec0*/  FADD.FTZ R27, R45, R46 ;  /* 0x0000002e2d1b7221 */ /* 0x000fe40000010000 */
[----:B------:R-:W1:Y:S01]  /*9ed0*/  MUFU.EX2 R131, R131 ;  /* 0x0000008300837308 */ /* 0x000e620000000800 */
[----:B--2---:R-:W-:Y:S01]  /*9ee0*/  FADD.FTZ R3, R129, R44 ;  /* 0x0000002c81037221 */ /* 0x004fe20000010000 */
[----:B------:R-:W-:-:S06]  /*9ef0*/  FADD.FTZ R46, R136, R27 ;  /* 0x0000001b882e7221 */ /* 0x000fcc0000010000 */
        /* <DEDUP_REMOVED lines=70> */
[C---:B-1----:R-:W-:Y:S01]  /*a360*/  FADD.FTZ R3, R69.reuse, R46 ;  /* 0x0000002e45037221 */ /* 0x042fe20000010000 */
[----:B------:R-:W-:Y:S02]  /*a370*/  F2FP.BF16.F32.PACK_AB R146, R69, R146 ;  /* 0x000000924592723e */ /* 0x000fe400000010ff */
[C---:B--2---:R-:W-:Y:S01]  /*a380*/  FADD.FTZ R6, R87.reuse, R6 ;  /* 0x0000000657067221 */ /* 0x044fe20000010000 */
[----:B------:R-:W-:Y:S01]  /*a390*/  F2FP.BF16.F32.PACK_AB R147, R87, R86 ;  /* 0x000000565793723e */ /* 0x000fe200000010ff */
[----:B------:R-:W-:Y:S06]  /*a3a0*/  @!P1 BRA `(.L_x_13296) ;  /* 0x0000002000389947 */ /* 0x000fec0003800000 */
        /* <DEDUP_REMOVED lines=21> */
[----:B--2---:R-:W-:-:S07]  /*a500*/  VIADD R7, R48, 0xfffffffe ;  /* 0xfffffffe30077836 */ /* 0x004fce0000000000 */
.L_x_13308:
        /* <DEDUP_REMOVED lines=9> */
.L_x_13298:
[----:B------:R-:W-:-:S04]  /*a5a0*/  IADD3 R0, R12, 0x1, RZ ;  /* 0x000000010c007810 */ /* 0x000fc80007ffe0ff */
[----:B------:R-:W-:-:S04]  /*a5b0*/  ISETP.NE.AND P2, PT, R0, 0x2, PT ;  /* 0x000000020000780c */ /* 0x000fc80003f45270 */
[----:B------:R-:W-:Y:S02]  /*a5c0*/  SEL R9, R0, RZ, P2 ;  /* 0x000000ff00097207 */ /* 0x000fe40001000000 */
[----:B------:R-:W-:-:S03]  /*a5d0*/  SHF.L.U32 R0, R157, 0x1f, RZ ;  /* 0x0000001f9d007819 */ /* 0x000fc600000006ff */
[----:B------:R-:W-:-:S04]  /*a5e0*/  IMAD R9, R9, 0x8, R18 ;  /* 0x0000000809097824 */ /* 0x000fc800078e0212 */
[----:B------:R0:W1:Y:S01]  /*a5f0*/  SYNCS.PHASECHK.TRANS64.TRYWAIT P2, [R9+URZ+0x16830], R0 ;  /* 0x01683000090075a7 */ /* 0x000062000804017f */
[----:B------:R-:W-:Y:S05]  /*a600*/  @!P0 BRA `(.L_x_13299) ;  /* 0x0000000000048947 */ /* 0x000fea0003800000 */
[----:B------:R-:W-:Y:S01]  /*a610*/  BPT.TRAP 0x1 ;  /* 0x000000040000795c */ /* 0x000fe20000300000 */
.L_x_13299:
[----:B------:R-:W-:Y:S04]  /*a620*/  BSSY B0, `(.L_x_13297) ;  /* 0x0000004000007945 */ /* 0x000fe80003800000 */
[----:B-1----:R-:W-:Y:S05]  /*a630*/  @P2 BRA `(.L_x_13300) ;  /* 0x0000000000082947 */ /* 0x002fea0003800000 */
[----:B------:R-:W1:Y:S02]  /*a640*/  SYNCS.PHASECHK.TRANS64.TRYWAIT P2, [R9+URZ+0x16830], R0 ;  /* 0x01683000090075a7 */ /* 0x000e64000804017f */
[----:B-1----:R-:W-:Y:S05]  /*a650*/  @!P2 BRA `(.L_x_13301) ;  /* 0x000000b4007ca947 */ /* 0x002fea0003800000 */
.L_x_13300:
[----:B------:R-:W-:Y:S05]  /*a660*/  BSYNC B0 ;  /* 0x0000000000007941 */ /* 0x000fea0003800000 */
.L_x_13297:
[----:B------:R2:W-:Y:S01]  /*a670*/  STL.64 [R1+0x70], R2 ;  /* 0x0000700201007387 */ /* 0x0005e20000100a00 */
[----:B01----:R-:W0:Y:S03]  /*a680*/  S2R R0, SR_TID.X ;  /* 0x0000000000007919 */ /* 0x003e260000002100 */
[----:B--2---:R-:W2:Y:S01]  /*a690*/  LDL.64 R2, [R1+0x10] ;  /* 0x0000100001027983 */ /* 0x004ea20000100a00 */
[----:B------:R-:W-:Y:S01]  /*a6a0*/  VIADD R155, R12, 0x1 ;  /* 0x000000010c9b7836 */ /* 0x000fe20000000000 */
[----:B------:R-:W-:Y:S05]  /*a6b0*/  WARPSYNC.ALL ;  /* 0x0000000000007948 */ /* 0x000fea0003800000 */
[C---:B------:R-:W-:Y:S01]  /*a6c0*/  ISETP.NE.AND P2, PT, R155.reuse, 0x2, PT ;  /* 0x000000029b00780c */ /* 0x040fe20003f45270 */
[----:B------:R-:W-:Y:S01]  /*a6d0*/  IMAD.MOV.U32 R9, RZ, RZ, 0x40000040 ;  /* 0x40000040ff097424 */ /* 0x000fe200078e00ff */
[----:B------:R-:W-:Y:S01]  /*a6e0*/  R2UR UR8, R14 ;  /* 0x000000000e0872ca */ /* 0x000fe200000e0000 */
[----:B------:R-:W-:Y:S01]  /*a6f0*/  IMAD.MOV.U32 R27, RZ, RZ, 0x40000040 ;  /* 0x40000040ff1b7424 */ /* 0x000fe200078e00ff */
[----:B------:R-:W-:-:S02]  /*a700*/  SEL R155, R155, RZ, P2 ;  /* 0x000000ff9b9b7207 */ /* 0x000fc40001000000 */
[----:B------:R-:W-:Y:S02]  /*a710*/  R2UR UR19, R9 ;  /* 0x00000000091372ca */ /* 0x000fe400000e0000 */
[----:B------:R-:W-:Y:S01]  /*a720*/  R2UR UR9, R15 ;  /* 0x000000000f0972ca */ /* 0x000fe200000e0000 */
[----:B------:R-:W-:Y:S01]  /*a730*/  IMAD R26, R155, 0x400, R13 ;  /* 0x000004009b1a7824 */ /* 0x000fe200078e020d */
[----:B------:R-:W-:Y:S02]  /*a740*/  R2UR UR11, R27 ;  /* 0x000000001b0b72ca */ /* 0x000fe400000e0000 */
[----:B------:R-:W-:Y:S01]  /*a750*/  MOV R25, 0x40000040 ;  /* 0x4000004000197802 */ /* 0x000fe20000000f00 */
[C---:B------:R-:W-:Y:S01]  /*a760*/  VIADD R8, R26.reuse, 0x4 ;  /* 0x000000041a087836 */ /* 0x040fe20000000000 */
[C---:B------:R-:W-:Y:S01]  /*a770*/  R2UR UR10, R26.reuse ;  /* 0x000000001a0a72ca */ /* 0x040fe200000e0000 */
[C---:B------:R-:W-:Y:S01]  /*a780*/  VIADD R24, R26.reuse, 0x2 ;  /* 0x000000021a187836 */ /* 0x040fe20000000000 */
[----:B------:R-:W-:Y:S01]  /*a790*/  R2UR UR15, R25 ;  /* 0x00000000190f72ca */ /* 0x000fe200000e0000 */
[----:B------:R-:W-:Y:S01]  /*a7a0*/  VIADD R26, R26, 0x6 ;  /* 0x000000061a1a7836 */ /* 0x000fe20000000000 */
[----:B------:R-:W-:-:S02]  /*a7b0*/  R2UR UR18, R8 ;  /* 0x00000000081272ca */ /* 0x000fc400000e0000 */
[----:B------:R-:W3:Y:S01]  /*a7c0*/  LDL.64 R8, [R1+0x8] ;  /* 0x0000080001087983 */ /* 0x000ee20000100a00 */
[----:B0-----:R-:W-:Y:S02]  /*a7d0*/  SHF.R.U32.HI R0, RZ, 0x7, R0 ;  /* 0x00000007ff007819 */ /* 0x001fe40000011600 */
[----:B------:R-:W-:-:S03]  /*a7e0*/  R2UR UR14, R24 ;  /* 0x00000000180e72ca */ /* 0x000fc600000e0000 */
[----:B------:R-:W-:Y:S01]  /*a7f0*/  VIADD R0, R0, 0x8 ;  /* 0x0000000800007836 */ /* 0x000fe20000000000 */
[----:B------:R-:W-:Y:S02]  /*a800*/  R2UR UR22, R26 ;  /* 0x000000001a1672ca */ /* 0x000fe400000e0000 */
[----:B------:R-:W-:Y:S02]  /*a810*/  R2UR UR23, R27 ;  /* 0x000000001b1772ca */ /* 0x000fe400000e0000 */
[----:B------:R0:W-:Y:S06]  /*a820*/  BAR.SYNC.DEFER_BLOCKING R0, 0x100 ;  /* 0x000400000000751d */ /* 0x0001ec0000010000 */
[----:B------:R-:W-:-:S06]  /*a830*/  WARPGROUP.ARRIVE ;  /* 0x00000000000079c5 */ /* 0x000fcc0000000000 */
[----:B------:R-:W-:Y:S03]  /*a840*/  HGMMA.64x128x16.F32.BF16 R24, gdesc[UR8], RZ, !UPT, gsb0 ;  /* 0x01e00000081879f0 */ /* 0x000fe6000c0018ff */
[----:B------:R-:W-:Y:S02]  /*a850*/  WARPGROUP.DEPBAR.LE gsb0, 0x0 ;  /* 0x00008000000079c5 */ /* 0x000fe40000010000 */
[----:B------:R-:W-:Y:S01]  /*a860*/  WARPGROUP.ARRIVE ;  /* 0x00000000000079c5 */ /* 0x000fe20000000000 */
[----:B--2---:R-:W-:Y:S02]  /*a870*/  R2UR UR12, R2 ;  /* 0x00000000020c72ca */ /* 0x004fe400000e0000 */
[----:B------:R-:W-:Y:S02]  /*a880*/  R2UR UR13, R3 ;  /* 0x00000000030d72ca */ /* 0x000fe400000e0000 */
[----:B------:R0:W5:Y:S11]  /*a890*/  LDL.LU.64 R2, [R1+0x70] ;  /* 0x0000700001027983 */ /* 0x0001760000300a00 */
[----:B------:R-:W-:Y:S01]  /*a8a0*/  HGMMA.64x128x16.F32.BF16 R24, gdesc[UR12], R24, gsb0 ;  /* 0x01e000000c1879f0 */ /* 0x000fe20008001818 */
[----:B---3--:R-:W-:-:S02]  /*a8b0*/  R2UR UR16, R8 ;  /* 0x00000000081072ca */ /* 0x008fc400000e0000 */
        /* <DEDUP_REMOVED lines=13> */
.L_x_13303:
[----:B------:R-:W-:Y:S01]  /*a990*/  SHF.L.U32 R0, R5, 0x1f, RZ ;  /* 0x0000001f05007819 */ /* 0x000fe200000006ff */
[----:B------:R-:W-:-:S04]  /*a9a0*/  IMAD R4, R12, 0x8, R18 ;  /* 0x000000080c047824 */ /* 0x000fc800078e0212 */
[----:B------:R0:W1:Y:S01]  /*a9b0*/  SYNCS.PHASECHK.TRANS64.TRYWAIT P1, [R4+URZ+0x16850], R0 ;  /* 0x01685000040075a7 */ /* 0x000062000802017f */
[----:B------:R-:W-:Y:S05]  /*a9c0*/  @!P0 BRA `(.L_x_13304) ;  /* 0x0000000000048947 */ /* 0x000fea0003800000 */
[----:B------:R-:W-:Y:S01]  /*a9d0*/  BPT.TRAP 0x1 ;  /* 0x000000040000795c */ /* 0x000fe20000300000 */
.L_x_13304:
[----:B-1----:R-:W-:Y:S05]  /*a9e0*/  @P1 BRA `(.L_x_13302) ;  /* 0x0000000000081947 */ /* 0x002fea0003800000 */
[----:B------:R-:W1:Y:S02]  /*a9f0*/  SYNCS.PHASECHK.TRANS64.TRYWAIT P1, [R4+URZ+0x16850], R0 ;  /* 0x01685000040075a7 */ /* 0x000e64000802017f */
[----:B-1----:R-:W-:Y:S05]  /*aa00*/  @!P1 BRA `(.L_x_13305) ;  /* 0x000000b000a49947 */ /* 0x002fea0003800000 */
.L_x_13302:
[----:B01----:R-:W-:Y:S01]  /*aa10*/  VIADD R0, R18, 0x400 ;  /* 0x0000040012007836 */ /* 0x003fe20000000000 */
[----:B------:R-:W-:Y:S05]  /*aa20*/  WARPSYNC.ALL ;  /* 0x0000000000007948 */ /* 0x000fea0003800000 */
[----:B------:R-:W-:Y:S01]  /*aa30*/  SHF.R.U32.HI R0, RZ, 0x4, R0 ;  /* 0x00000004ff007819 */ /* 0x000fe20000011600 */
[----:B------:R-:W-:Y:S01]  /*aa40*/  IMAD.MOV.U32 R5, RZ, RZ, 0x40000040 ;  /* 0x40000040ff057424 */ /* 0x000fe200078e00ff */
[----:B------:R-:W-:Y:S01]  /*aa50*/  WARPGROUP.ARRIVE ;  /* 0x00000000000079c5 */ /* 0x000fe20000000000 */
[----:B------:R-:W-:Y:S01]  /*aa60*/  IMAD.MOV.U32 R9, RZ, RZ, 0x40000040 ;  /* 0x40000040ff097424 */ /* 0x000fe200078e00ff */
[----:B------:R-:W-:-:S02]  /*aa70*/  LOP3.LUT R0, R0, 0x3fff, RZ, 0xc0, !PT ;  /* 0x00003fff00007812 */ /* 0x000fc400078ec0ff */
[----:B------:R-:W-:Y:S01]  /*aa80*/  R2UR UR7, R5 ;  /* 0x00000000050772ca */ /* 0x000fe200000e0000 */
[----:B------:R-:W-:Y:S02]  /*aa90*/  IMAD.MOV.U32 R5, RZ, RZ, 0x40000040 ;  /* 0x40000040ff057424 */ /* 0x000fe400078e00ff */
[----:B------:R-:W-:-:S04]  /*aaa0*/  IMAD R4, R12, 0x400, R0 ;  /* 0x000004000c047824 */ /* 0x000fc800078e0200 */
[C---:B------:R-:W-:Y:S01]  /*aab0*/  VIADD R8, R4.reuse, 0x80 ;  /* 0x0000008004087836 */ /* 0x040fe20000000000 */
[----:B------:R-:W-:-:S13]  /*aac0*/  R2UR UR6, R4 ;  /* 0x00000000040672ca */ /* 0x000fda00000e0000 */
[----:B------:R-:W-:Y:S01]  /*aad0*/  HGMMA.64x64x16.F32.BF16 R88, R148, gdesc[UR4].tnspB, R88, gsb0 ;  /* 0x40e0000494587df0 */ /* 0x000fe20008001858 */
[----:B------:R-:W-:Y:S01]  /*aae0*/  R2UR UR6, R8 ;  /* 0x00000000080672ca */ /* 0x000fe200000e0000 */
[----:B------:R-:W-:Y:S01]  /*aaf0*/  VIADD R8, R4, 0x100 ;  /* 0x0000010004087836 */ /* 0x000fe20000000000 */
[----:B------:R-:W-:Y:S02]  /*ab00*/  R2UR UR7, R9 ;  /* 0x00000000090772ca */ /* 0x000fe400000e0000 */
[----:B------:R-:W-:Y:S01]  /*ab10*/  MOV R9, 0x40000040 ;  /* 0x4000004000097802 */ /* 0x000fe20000000f00 */
[----:B------:R-:W-:Y:S02]  /*ab20*/  WARPGROUP.DEPBAR.LE gsb0, 0x0 ;  /* 0x00008000000079c5 */ /* 0x000fe40000010000 */
[----:B------:R-:W-:-:S06]  /*ab30*/  WARPGROUP.ARRIVE ;  /* 0x00000000000079c5 */ /* 0x000fcc0000000000 */
[----:B------:R-:W0:Y:S02]  /*ab40*/  S2R R151, SR_TID.X ;  /* 0x0000000000977919 */ /* 0x000e240000002100 */
[----:B------:R-:W-:Y:S01]  /*ab50*/  HGMMA.64x64x16.F32.BF16 R88, R120, gdesc[UR4].tnspB, R88, gsb0 ;  /* 0x40e0000478587df0 */ /* 0x000fe20008001858 */
[----:B------:R-:W-:Y:S01]  /*ab60*/  R2UR UR6, R8 ;  /* 0x00000000080672ca */ /* 0x000fe200000e0000 */
[----:B------:R-:W-:Y:S01]  /*ab70*/  VIADD R8, R4, 0x180 ;  /* 0x0000018004087836 */ /* 0x000fe20000000000 */
[----:B------:R-:W-:Y:S01]  /*ab80*/  R2UR UR7, R9 ;  /* 0x00000000090772ca */ /* 0x000fe200000e0000 */
[----:B------:R-:W-:Y:S01]  /*ab90*/  IMAD.MOV.U32 R9, RZ, RZ, 0x40000040 ;  /* 0x40000040ff097424 */ /* 0x000fe200078e00ff */
[----:B0-----:R-:W-:Y:S02]  /*aba0*/  SHF.R.U32.HI R0, RZ, 0x7, R151 ;  /* 0x00000007ff007819 */ /* 0x001fe40000011697 */
[----:B------:R-:W-:-:S03]  /*abb0*/  ISETP.GE.U32.AND P1, PT, R151, 0x180, PT ;  /* 0x000001809700780c */ /* 0x000fc60003f26070 */
[----:B------:R-:W-:-:S05]  /*abc0*/  VIADD R0, R0, 0x9 ;  /* 0x0000000900007836 */ /* 0x000fca0000000000 */
[----:B------:R-:W-:Y:S01]  /*abd0*/  SEL R0, R0, 0x9, !P1 ;  /* 0x0000000900007807 */ /* 0x000fe20004800000 */
[----:B------:R-:W-:Y:S02]  /*abe0*/  WARPGROUP.DEPBAR.LE gsb0, 0x0 ;  /* 0x00008000000079c5 */ /* 0x000fe40000010000 */
[----:B------:R-:W-:-:S06]  /*abf0*/  WARPGROUP.ARRIVE ;  /* 0x00000000000079c5 */ /* 0x000fcc0000000000 */
[----:B------:R-:W-:Y:S01]  /*ac00*/  HGMMA.64x64x16.F32.BF16 R88, R124, gdesc[UR4].tnspB, R88, gsb0 ;  /* 0x40e000047c587df0 */ /* 0x000fe20008001858 */
[----:B------:R-:W-:Y:S01]  /*ac10*/  R2UR UR6, R8 ;  /* 0x00000000080672ca */ /* 0x000fe200000e0000 */
[----:B------:R-:W-:Y:S01]  /*ac20*/  VIADD R8, R4, 0x200 ;  /* 0x0000020004087836 */ /* 0x000fe20000000000 */
[----:B------:R-:W-:Y:S01]  /*ac30*/  R2UR UR7, R9 ;  /* 0x00000000090772ca */ /* 0x000fe200000e0000 */
[----:B------:R-:W-:Y:S01]  /*ac40*/  IMAD.MOV.U32 R9, RZ, RZ, 0x40000040 ;  /* 0x40000040ff097424 */ /* 0x000fe200078e00ff */
[----:B------:R-:W-:Y:S02]  /*ac50*/  WARPGROUP.DEPBAR.LE gsb0, 0x0 ;  /* 0x00008000000079c5 */ /* 0x000fe40000010000 */
[----:B------:R-:W-:-:S09]  /*ac60*/  WARPGROUP.ARRIVE ;  /* 0x00000000000079c5 */ /* 0x000fd20000000000 */
        /* <DEDUP_REMOVED lines=9> */
[C---:B------:R-:W-:Y:S01]  /*ad00*/  VIADD R8, R4.reuse, 0x300 ;  /* 0x0000030004087836 */ /* 0x040fe20000000000 */
[----:B------:R-:W-:Y:S01]  /*ad10*/  R2UR UR7, R9 ;  /* 0x00000000090772ca */ /* 0x000fe200000e0000 */
[----:B------:R-:W-:Y:S01]  /*ad20*/  IMAD.MOV.U32 R9, RZ, RZ, 0x40000040 ;  /* 0x40000040ff097424 */ /* 0x000fe200078e00ff */
[----:B------:R-:W-:Y:S01]  /*ad30*/  IADD3 R4, R4, 0x380, RZ ;  /* 0x0000038004047810 */ /* 0x000fe20007ffe0ff */
[----:B------:R-:W-:Y:S02]  /*ad40*/  WARPGROUP.DEPBAR.LE gsb0, 0x0 ;  /* 0x00008000000079c5 */ /* 0x000fe40000010000 */
[----:B------:R-:W-:-:S08]  /*ad50*/  WARPGROUP.ARRIVE ;  /* 0x00000000000079c5 */ /* 0x000fd00000000000 */
[----:B------:R-:W-:Y:S01]  /*ad60*/  HGMMA.64x64x16.F32.BF16 R88, R136, gdesc[UR4].tnspB, R88, gsb0 ;  /* 0x40e0000488587df0 */ /* 0x000fe20008001858 */
[----:B------:R-:W-:Y:S02]  /*ad70*/  R2UR UR6, R8 ;  /* 0x00000000080672ca */ /* 0x000fe400000e0000 */
[----:B------:R-:W-:Y:S01]  /*ad80*/  R2UR UR7, R9 ;  /* 0x00000000090772ca */ /* 0x000fe200000e0000 */
[----:B------:R-:W-:Y:S02]  /*ad90*/  WARPGROUP.DEPBAR.LE gsb0, 0x0 ;  /* 0x00008000000079c5 */ /* 0x000fe40000010000 */
[----:B------:R-:W-:-:S10]  /*ada0*/  WARPGROUP.ARRIVE ;  /* 0x00000000000079c5 */ /* 0x000fd40000000000 */
[----:B------:R-:W-:Y:S01]  /*adb0*/  HGMMA.64x64x16.F32.BF16 R88, R140, gdesc[UR4].tnspB, R88, gsb0 ;  /* 0x40e000048c587df0 */ /* 0x000fe20008001858 */
[----:B------:R-:W-:Y:S02]  /*adc0*/  R2UR UR6, R4 ;  /* 0x00000000040672ca */ /* 0x000fe400000e0000 */
[----:B------:R-:W-:Y:S01]  /*add0*/  R2UR UR7, R5 ;  /* 0x00000000050772ca */ /* 0x000fe200000e0000 */
[----:B------:R-:W-:Y:S02]  /*ade0*/  WARPGROUP.DEPBAR.LE gsb0, 0x0 ;  /* 0x00008000000079c5 */ /* 0x000fe40000010000 */
[----:B------:R-:W-:-:S10]  /*adf0*/  WARPGROUP.ARRIVE ;  /* 0x00000000000079c5 */ /* 0x000fd40000000000 */
[----:B------:R-:W-:Y:S03]  /*ae00*/  HGMMA.64x64x16.F32.BF16 R88, R144, gdesc[UR4].tnspB, R88, gsb0 ;  /* 0x40e0000490587df0 */ /* 0x000fe60008001858 */
[----:B------:R-:W-:Y:S02]  /*ae10*/  WARPGROUP.DEPBAR.LE gsb0, 0x0 ;  /* 0x00008000000079c5 */ /* 0x000fe40000010000 */
[----:B------:R0:W-:Y:S06]  /*ae20*/  BAR.ARV R0, 0x100 ;  /* 0x000400000000751d */ /* 0x0001ec0000002000 */
[----:B------:R-:W-:Y:S05]  /*ae30*/  @!P0 BRA `(.L_x_13306) ;  /* 0x0000000000048947 */ /* 0x000fea0003800000 */
[----:B------:R-:W-:Y:S01]  /*ae40*/  BPT.TRAP 0x1 ;  /* 0x000000040000795c */ /* 0x000fe20000300000 */
.L_x_13306:
[----:B0-----:R-:W-:Y:S01]  /*ae50*/  IMAD R0, R155, 0x8, R18 ;  /* 0x000000089b007824 */ /* 0x001fe200078e0212 */
[----:B------:R-:W-:Y:S01]  /*ae60*/  FMNMX.FTZ R4, R26, R10, !PT ;  /* 0x0000000a1a047209 */ /* 0x000fe20007810000 */
[----:B------:R-:W-:Y:S01]  /*ae70*/  IMAD.U32 R5, RZ, RZ, UR38 ;  /* 0x00000026ff057e24 */ /* 0x000fe2000f8e00ff */
[----:B------:R-:W-:Y:S01]  /*ae80*/  UMOV UR4, UR5 ;  /* 0x0000000500047c82 */ /* 0x000fe20008000000 */
        /* <DEDUP_REMOVED lines=47> */
[----:B------:R-:W-:Y:S01]  /*b180*/  FMUL.FTZ R9, R0, UR4 ;  /* 0x0000000400097c20 */ /* 0x000fe20008410000 */
[----:B------:R-:W-:-:S03]  /*b190*/  FMNMX.FTZ R5, R43, R4, !PT ;  /* 0x000000042b057209 */ /* 0x000fc60007810000 */
        /* <DEDUP_REMOVED lines=50> */
[----:B------:R-:W-:-:S03]  /*b4c0*/  FFMA.FTZ R9, R85, UR4, -R9 ;  /* 0x0000000455097c23 */ /* 0x000fc60008010809 */
        /* <DEDUP_REMOVED lines=25> */
[----:B------:R-:W-:-:S04]  /*b660*/  FADD.FTZ R5, -R0, R11 ;  /* 0x0000000b00057221 */ /* 0x000fc80000010100 */
        /* <DEDUP_REMOVED lines=28> */
[----:B0----5:R-:W-:Y:S01]  /*b830*/  FFMA.FTZ R3, R5, R3, R24 ;  /* 0x0000000305037223 */ /* 0x021fe20000010018 */
[--C-:B------:R-:W-:Y:S01]  /*b840*/  FFMA.FTZ R66, R66, UR4, -R10.reuse ;  /* 0x0000000442427c23 */ /* 0x100fe2000801080a */
[--C-:B------:R-:W-:Y:S01]  /*b850*/  FFMA.FTZ R67, R67, UR4, -R10.reuse ;  /* 0x0000000443437c23 */ /* 0x100fe2000801080a */
[--C-:B------:R-:W-:Y:S01]  /*b860*/  FFMA.FTZ R70, R70, UR4, -R10.reuse ;  /* 0x0000000446467c23 */ /* 0x100fe2000801080a */
[----:B------:R-:W-:Y:S01]  /*b870*/  FADD.FTZ R3, R25, R3 ;  /* 0x0000000319037221 */ /* 0x000fe20000010000 */
        /* <DEDUP_REMOVED lines=11> */
[----:B-1----:R-:W-:Y:S01]  /*b930*/  FFMA.FTZ R6, R8, R6, R26 ;  /* 0x0000000608067223 */ /* 0x002fe2000001001a */
[----:B------:R-:W-:Y:S01]  /*b940*/  FADD.FTZ R3, R32, R3 ;  /* 0x0000000320037221 */ /* 0x000fe20000010000 */
[--C-:B------:R-:W-:Y:S01]  /*b950*/  FFMA.FTZ R86, R86, UR4, -R10.reuse ;  /* 0x0000000456567c23 */ /* 0x100fe2000801080a */
[----:B------:R-:W-:-:S02]  /*b960*/  FFMA.FTZ R147, R87, UR4, -R10 ;  /* 0x0000000457937c23 */ /* 0x000fc4000801080a */
        /* <DEDUP_REMOVED lines=102> */
.L_x_13307:
[----:B------:R-:W-:Y:S01]  /*bfd0*/  IMAD R10, R12, 0x8, R18 ;  /* 0x000000080c0a7824 */ /* 0x000fe200078e0212 */
[----:B------:R-:W-:Y:S01]  /*bfe0*/  ISETP.GT.AND P1, PT, R7, RZ, PT ;  /* 0x000000ff0700720c */ /* 0x000fe20003f24270 */
[----:B------:R-:W-:Y:S02]  /*bff0*/  IMAD.U32 R11, RZ, RZ, UR38 ;  /* 0x00000026ff0b7e24 */ /* 0x000fe4000f8e00ff */
[-C--:B------:R-:W-:Y:S01]  /*c000*/  FMUL.FTZ R88, R88, R5.reuse ;  /* 0x0000000558587220 */ /* 0x080fe20000410000 */
        /* <DEDUP_REMOVED lines=51> */
[----:B0-----:R-:W-:Y:S01]  /*c340*/  IMAD.MOV.U32 R10, RZ, RZ, R4 ;  /* 0x000000ffff0a7224 */ /* 0x001fe200078e0004 */
[----:B------:R-:W-:Y:S01]  /*c350*/  F2FP.BF16.F32.PACK_AB R133, R59, R58 ;  /* 0x0000003a3b85723e */ /* 0x000fe200000010ff */
[----:B------:R-:W-:Y:S01]  /*c360*/  IMAD.MOV.U32 R11, RZ, RZ, R0 ;  /* 0x000000ffff0b7224 */ /* 0x000fe200078e0000 */
        /* <DEDUP_REMOVED lines=16> */
[----:B------:R-:W-:Y:S01]  /*c470*/  IADD3 R7, R7, -0x1, RZ ;  /* 0xffffffff07077810 */ /* 0x000fe20007ffe0ff */
[----:B------:R-:W-:Y:S06]  /*c480*/  @P1 BRA `(.L_x_13308) ;  /* 0xffffffe000201947 */ /* 0x000fec000383ffff */
.L_x_13296:
[----:B------:R-:W-:Y:S05]  /*c490*/  WARPSYNC.ALL ;  /* 0x0000000000007948 */ /* 0x000fea0003800000 */
[----:B------:R-:W-:Y:S06]  /*c4a0*/  BAR.ARV 0x8, 0x200 ;  /* 0x0208000000007b1d */ /* 0x000fec0000002000 */
[----:B------:R-:W-:Y:S05]  /*c4b0*/  @!P0 BRA `(.L_x_13309) ;  /* 0x0000000000048947 */ /* 0x000fea0003800000 */
[----:B------:R-:W-:Y:S01]  /*c4c0*/  BPT.TRAP 0x1 ;  /* 0x000000040000795c */ /* 0x000fe20000300000 */
.L_x_13309:
[----:B------:R-:W-:Y:S01]  /*c4d0*/  IMAD R12, R155, 0x8, R18 ;  /* 0x000000089b0c7824 */ /* 0x000fe200078e0212 */
[----:B------:R-:W-:-:S04]  /*c4e0*/  SHF.L.U32 R5, R157, 0x1f, RZ ;  /* 0x0000001f9d057819 */ /* 0x000fc800000006ff */
[----:B------:R0:W1:Y:S01]  /*c4f0*/  SYNCS.PHASECHK.TRANS64.TRYWAIT P1, [R12+URZ+0x16850], R5 ;  /* 0x016850050c0075a7 */ /* 0x000062000802017f */
[----:B------:R-:W-:Y:S05]  /*c500*/  @!P0 BRA `(.L_x_13310) ;  /* 0x0000000000048947 */ /* 0x000fea0003800000 */
[----:B------:R-:W-:Y:S01]  /*c510*/  BPT.TRAP 0x1 ;  /* 0x000000040000795c */ /* 0x000fe20000300000 */
.L_x_13310:
[----:B------:R-:W-:-:S05]  /*c520*/  VIADD R18, R18, 0x400 ;  /* 0x0000040012127836 */ /* 0x000fca0000000000 */
[----:B------:R-:W-:-:S04]  /*c530*/  SHF.R.U32.HI R18, RZ, 0x4, R18 ;  /* 0x00000004ff127819 */ /* 0x000fc80000011612 */
[----:B------:R-:W-:Y:S01]  /*c540*/  LOP3.LUT R18, R18, 0x3fff, RZ, 0xc0, !PT ;  /* 0x00003fff12127812 */ /* 0x000fe200078ec0ff */
[----:B-1----:R-:W-:Y:S06]  /*c550*/  @P1 BRA `(.L_x_13311) ;  /* 0x0000000000081947 */ /* 0x002fec0003800000 */
[----:B------:R-:W1:Y:S02]  /*c560*/  SYNCS.PHASECHK.TRANS64.TRYWAIT P1, [R12+URZ+0x16850], R5 ;  /* 0x016850050c0075a7 */ /* 0x000e64000802017f */
[----:B-1----:R-:W-:Y:S05]  /*c570*/  @!P1 BRA `(.L_x_13312) ;  /* 0x0000009400dc9947 */ /* 0x002fea0003800000 */
.L_x_13311:
[----:B------:R-:W-:Y:S01]  /*c580*/  IMAD R8, R155, 0x400, R18 ;  /* 0x000004009b087824 */ /* 0x000fe200078e0212 */
[----:B------:R-:W-:Y:S05]  /*c590*/  WARPSYNC.ALL ;  /* 0x0000000000007948 */ /* 0x000fea0003800000 */
[----:B------:R-:W-:Y:S01]  /*c5a0*/  IMAD.MOV.U32 R9, RZ, RZ, 0x40000040 ;  /* 0x40000040ff097424 */ /* 0x000fe200078e00ff */
[C---:B------:R-:W-:Y:S01]  /*c5b0*/  R2UR UR6, R8.reuse ;  /* 0x00000000080672ca */ /* 0x040fe200000e0000 */
[----:B------:R-:W-:Y:S01]  /*c5c0*/  WARPGROUP.ARRIVE ;  /* 0x00000000000079c5 */ /* 0x000fe20000000000 */
[----:B------:R-:W-:Y:S01]  /*c5d0*/  IMAD.MOV.U32 R11, RZ, RZ, 0x40000040 ;  /* 0x40000040ff0b7424 */ /* 0x000fe200078e00ff */
[----:B------:R-:W-:Y:S01]  /*c5e0*/  IADD3 R10, R8, 0x80, RZ ;  /* 0x00000080080a7810 */ /* 0x000fe20007ffe0ff */
[----:B01----:R-:W0:Y:S01]  /*c5f0*/  SHFL.BFLY PT, R5, R6, 0x2, 0x1f ;  /* 0x0c401f0006057f89 */ /* 0x003e2200000e0000 */
[----:B------:R-:W-:Y:S01]  /*c600*/  R2UR UR7, R9 ;  /* 0x00000000090772ca */ /* 0x000fe200000e0000 */
[----:B------:R-:W-:Y:S01]  /*c610*/  IMAD.MOV.U32 R9, RZ, RZ, 0x40000040 ;  /* 0x40000040ff097424 */ /* 0x000fe200078e00ff */
[----:B------:R-:W-:Y:S01]  /*c620*/  MOV R28, 0xff800000 ;  /* 0xff800000001c7802 */ /* 0x000fe20000000f00 */
[----:B------:R-:W-:-:S10]  /*c630*/  IMAD.MOV.U32 R26, RZ, RZ, RZ ;  /* 0x000000ffff1a7224 */ /* 0x000fd400078e00ff */
[----:B------:R-:W-:Y:S01]  /*c640*/  HGMMA.64x64x16.F32.BF16 R88, R148, gdesc[UR4].tnspB, R88, gsb0 ;  /* 0x40e0000494587df0 */ /* 0x000fe20008001858 */
[----:B------:R-:W-:Y:S01]  /*c650*/  R2UR UR6, R10 ;  /* 0x000000000a0672ca */ /* 0x000fe200000e0000 */
[----:B------:R-:W-:Y:S01]  /*c660*/  VIADD R10, R8, 0x100 ;  /* 0x00000100080a7836 */ /* 0x000fe20000000000 */
[----:B------:R-:W-:Y:S01]  /*c670*/  R2UR UR7, R11 ;  /* 0x000000000b0772ca */ /* 0x000fe200000e0000 */
[----:B------:R-:W-:Y:S02]  /*c680*/  IMAD.MOV.U32 R11, RZ, RZ, 0x40000040 ;  /* 0x40000040ff0b7424 */ /* 0x000fe400078e00ff */
[----:B0-----:R-:W-:Y:S01]  /*c690*/  FADD.FTZ R7, R5, R6 ;  /* 0x0000000605077221 */ /* 0x001fe20000010000 */
[----:B------:R-:W-:Y:S02]  /*c6a0*/  WARPGROUP.DEPBAR.LE gsb0, 0x0 ;  /* 0x00008000000079c5 */ /* 0x000fe40000010000 */
[----:B------:R-:W-:-:S07]  /*c6b0*/  WARPGROUP.ARRIVE ;  /* 0x00000000000079c5 */ /* 0x000fce0000000000 */
        /* <DEDUP_REMOVED lines=17> */
[----:B------:R-:W-:Y:S02]  /*c7d0*/  R2UR UR7, R11 ;  /* 0x000000000b0772ca */ /* 0x000fe400000e0000 */
[----:B------:R-:W-:Y:S01]  /*c7e0*/  MOV R11, 0x40000040 ;  /* 0x40000040000b7802 */ /* 0x000fe20000000f00 */
[----:B------:R-:W-:Y:S02]  /*c7f0*/  WARPGROUP.DEPBAR.LE gsb0, 0x0 ;  /* 0x00008000000079c5 */ /* 0x000fe40000010000 */
[----:B------:R-:W-:-:S08]  /*c800*/  WARPGROUP.ARRIVE ;  /* 0x00000000000079c5 */ /* 0x000fd00000000000 */
[----:B------:R-:W-:Y:S01]  /*c810*/  HGMMA.64x64x16.F32.BF16 R88, R132, gdesc[UR4].tnspB, R88, gsb0 ;  /* 0x40e0000484587df0 */ /* 0x000fe20008001858 */
[----:B------:R-:W-:Y:S01]  /*c820*/  R2UR UR6, R10 ;  /* 0x000000000a0672ca */ /* 0x000fe200000e0000 */
[C---:B------:R-:W-:Y:S01]  /*c830*/  VIADD R10, R8.reuse, 0x300 ;  /* 0x00000300080a7836 */ /* 0x040fe20000000000 */
[----:B------:R-:W-:Y:S01]  /*c840*/  R2UR UR7, R11 ;  /* 0x000000000b0772ca */ /* 0x000fe200000e0000 */
[----:B------:R-:W-:Y:S02]  /*c850*/  IMAD.MOV.U32 R11, RZ, RZ, 0x40000040 ;  /* 0x40000040ff0b7424 */ /* 0x000fe400078e00ff */
[----:B------:R-:W-:Y:S01]  /*c860*/  VIADD R8, R8, 0x380 ;  /* 0x0000038008087836 */ /* 0x000fe20000000000 */
[----:B------:R-:W-:Y:S02]  /*c870*/  WARPGROUP.DEPBAR.LE gsb0, 0x0 ;  /* 0x00008000000079c5 */ /* 0x000fe40000010000 */
[----:B------:R-:W-:-:S07]  /*c880*/  WARPGROUP.ARRIVE ;  /* 0x00000000000079c5 */ /* 0x000fce0000000000 */
[----:B------:R-:W-:Y:S01]  /*c890*/  HGMMA.64x64x16.F32.BF16 R88, R136, gdesc[UR4].tnspB, R88, gsb0 ;  /* 0x40e0000488587df0 */ /* 0x000fe20008001858 */
[----:B------:R-:W-:Y:S02]  /*c8a0*/  R2UR UR6, R10 ;  /* 0x000000000a0672ca */ /* 0x000fe400000e0000 */
[----:B------:R-:W-:Y:S01]  /*c8b0*/  R2UR UR7, R11 ;  /* 0x000000000b0772ca */ /* 0x000fe200000e0000 */
[----:B------:R-:W0:Y:S02]  /*c8c0*/  SHFL.BFLY PT, R10, R3, 0x2, 0x1f ;  /* 0x0c401f00030a7f89 */ /* 0x000e2400000e0000 */
[----:B0-----:R-:W-:Y:S01]  /*c8d0*/  FADD.FTZ R10, R10, R3 ;  /* 0x000000030a0a7221 */ /* 0x001fe20000010000 */
[----:B------:R-:W-:-:S04]  /*c8e0*/  IMAD.MOV.U32 R3, RZ, RZ, -0x800000 ;  /* 0xff800000ff037424 */ /* 0x000fc800078e00ff */
[----:B------:R-:W0:Y:S02]  /*c8f0*/  SHFL.BFLY PT, R5, R10, 0x1, 0x1f ;  /* 0x0c201f000a057f89 */ /* 0x000e2400000e0000 */
[----:B0-----:R-:W-:Y:S01]  /*c900*/  FADD.FTZ R11, R10, R5 ;  /* 0x000000050a0b7221 */ /* 0x001fe20000010000 */
[----:B------:R-:W-:Y:S02]  /*c910*/  IMAD.U32 R5, RZ, RZ, UR4 ;  /* 0x00000004ff057e24 */ /* 0x000fe4000f8e00ff */
[----:B------:R-:W-:Y:S02]  /*c920*/  IMAD.U32 R10, RZ, RZ, UR4 ;  /* 0x00000004ff0a7e24 */ /* 0x000fe4000f8e00ff */
[----:B------:R-:W-:-:S13]  /*c930*/  FSETP.NE.FTZ.AND P1, PT, R11, RZ, PT ;  /* 0x000000ff0b00720b */ /* 0x000fda0003f35000 */
[----:B------:R-:W0:Y:S01]  /*c940*/  @P1 MUFU.LG2 R6, R11 ;  /* 0x0000000b00061308 */ /* 0x000e220000000c00 */
[----:B------:R-:W-:Y:S01]  /*c950*/  @P1 FMUL.FTZ R5, R5, 0.69314718246459960938 ;  /* 0x3f31721805051820 */ /* 0x000fe20000410000 */
[----:B------:R-:W-:Y:S02]  /*c960*/  WARPGROUP.DEPBAR.LE gsb0, 0x0 ;  /* 0x00008000000079c5 */ /* 0x000fe40000010000 */
[----:B------:R-:W-:-:S04]  /*c970*/  WARPGROUP.ARRIVE ;  /* 0x00000000000079c5 */ /* 0x000fc80000000000 */
[----:B------:R-:W-:Y:S02]  /*c980*/  @P1 MUFU.RCP R26, R11 ;  /* 0x0000000b001a1308 */ /* 0x000fe40000001000 */
[----:B------:R-:W-:Y:S01]  /*c990*/  HGMMA.64x64x16.F32.BF16 R88, R140, gdesc[UR4].tnspB, R88, gsb0 ;  /* 0x40e000048c587df0 */ /* 0x000fe20008001858 */
[----:B------:R-:W-:Y:S02]  /*c9a0*/  R2UR UR6, R8 ;  /* 0x00000000080672ca */ /* 0x000fe400000e0000 */
[----:B------:R-:W-:Y:S01]  /*c9b0*/  R2UR UR7, R9 ;  /* 0x00000000090772ca */ /* 0x000fe200000e0000 */
[----:B------:R-:W1:Y:S01]  /*c9c0*/  SHFL.BFLY PT, R8, R7, 0x1, 0x1f ;  /* 0x0c201f0007087f89 */ /* 0x000e6200000e0000 */
[----:B0-----:R-:W-:-:S04]  /*c9d0*/  @P1 FMUL.FTZ R6, R6, 0.69314718246459960938 ;  /* 0x3f31721806061820 */ /* 0x001fc80000410000 */
[----:B------:R-:W-:Y:S01]  /*c9e0*/  @P1 FFMA.FTZ R28, R5, R0, R6 ;  /* 0x00000000051c1223 */ /* 0x000fe20000010006 */
[----:B-1----:R-:W-:Y:S01]  /*c9f0*/  FADD.FTZ R13, R7, R8 ;  /* 0x00000008070d7221 */ /* 0x002fe20000010000 */
[----:B------:R-:W-:-:S04]  /*ca00*/  IMAD.MOV.U32 R8, RZ, RZ, RZ ;  /* 0x000000ffff087224 */ /* 0x000fc800078e00ff */
[----:B------:R-:W-:-:S13]  /*ca10*/  FSETP.NE.FTZ.AND P2, PT, R13, RZ, PT ;  /* 0x000000ff0d00720b */ /* 0x000fda0003f55000 */
[----:B------:R-:W0:Y:S01]  /*ca20*/  @P2 MUFU.LG2 R9, R13 ;  /* 0x0000000d00092308 */ /* 0x000e220000000c00 */
[----:B------:R-:W-:-:S07]  /*ca30*/  @P2 FMUL.FTZ R10, R10, 0.69314718246459960938 ;  /* 0x3f3172180a0a2820 */ /* 0x000fce0000410000 */
[----:B------:R1:W2:Y:S01]  /*ca40*/  @P2 MUFU.RCP R8, R13 ;  /* 0x0000000d00082308 */ /* 0x0002a20000001000 */
[----:B0-----:R-:W-:-:S04]  /*ca50*/  @P2 FMUL.FTZ R9, R9, 0.69314718246459960938 ;  /* 0x3f31721809092820 */ /* 0x001fc80000410000 */
[----:B------:R-:W-:Y:S01]  /*ca60*/  @P2 FFMA.FTZ R3, R10, R4, R9 ;  /* 0x000000040a032223 */ /* 0x000fe20000010009 */
[----:B------:R-:W-:Y:S02]  /*ca70*/  WARPGROUP.DEPBAR.LE gsb0, 0x0 ;  /* 0x00008000000079c5 */ /* 0x000fe40000010000 */
[----:B------:R-:W-:-:S06]  /*ca80*/  WARPGROUP.ARRIVE ;  /* 0x00000000000079c5 */ /* 0x000fcc0000000000 */
[----:B------:R-:W-:Y:S03]  /*ca90*/  HGMMA.64x64x16.F32.BF16 R88, R144, gdesc[UR4].tnspB, R88, gsb0 ;  /* 0x40e0000490587df0 */ /* 0x000fe60008001858 */
[----:B------:R-:W-:Y:S02]  /*caa0*/  WARPGROUP.DEPBAR.LE gsb0, 0x0 ;  /* 0x00008000000079c5 */ /* 0x000fe40000010000 */
[----:B-12---:R-:W-:Y:S05]  /*cab0*/  @!P0 BRA `(.L_x_13313) ;  /* 0x0000000000048947 */ /* 0x006fea0003800000 */
[----:B------:R-:W-:Y:S01]  /*cac0*/  BPT.TRAP 0x1 ;  /* 0x000000040000795c */ /* 0x000fe20000300000 */
.L_x_13313:
[----:B------:R-:W-:Y:S02]  /*cad0*/  VIADD R155, R155, 0x1 ;  /* 0x000000019b9b7836 */ /* 0x000fe40000000000 */
[-C--:B------:R-:W-:Y:S01]  /*cae0*/  FMUL.FTZ R55, R88, R26.reuse ;  /* 0x0000001a58377220 */ /* 0x080fe20000410000 */
[----:B------:R-:W-:Y:S02]  /*caf0*/  VIADD R0, R12, 0x16860 ;  /* 0x000168600c007836 */ /* 0x000fe40000000000 */
[-C--:B------:R-:W-:Y:S01]  /*cb00*/  FMUL.FTZ R12, R89, R26.reuse ;  /* 0x0000001a590c7220 */ /* 0x080fe20000410000 */
[----:B------:R-:W-:Y:S01]  /*cb10*/  IMAD.U32 R5, RZ, RZ, UR38 ;  /* 0x00000026ff057e24 */ /* 0x000fe2000f8e00ff */
[----:B------:R-:W-:Y:S01]  /*cb20*/  ISETP.NE.AND P0, PT, R155, 0x2, PT ;  /* 0x000000029b00780c */ /* 0x000fe20003f05270 */
[-C--:B------:R-:W-:Y:S01]  /*cb30*/  FMUL.FTZ R53, R92, R26.reuse ;  /* 0x0000001a5c357220 */ /* 0x080fe20000410000 */
[-C--:B------:R-:W-:Y:S01]  /*cb40*/  FMUL.FTZ R14, R93, R26.reuse ;  /* 0x0000001a5d0e7220 */ /* 0x080fe20000410000 */
[-C--:B------:R-:W-:Y:S01]  /*cb50*/  FMUL.FTZ R52, R96, R26.reuse ;  /* 0x0000001a60347220 */ /* 0x080fe20000410000 */
[----:B------:R-:W-:Y:S01]  /*cb60*/  PRMT R0, R5, 0x654, R0 ;  /* 0x0000065405007816 */ /* 0x000fe20000000000 */
        /* <DEDUP_REMOVED lines=11> */
[----:B------:R0:W-:Y:S01]  /*cc20*/  SYNCS.ARRIVE.TRANS64.RED.A1T0 RZ, [R0+URZ], RZ ;  /* 0x000000ff00ff79a7 */ /* 0x0001e2000810043f */
        /* <DEDUP_REMOVED lines=16> */
[-C--:B0-----:R-:W-:Y:S01]  /*cd30*/  FMUL.FTZ R0, R118, R8.reuse ;  /* 0x0000000876007220 */ /* 0x081fe20000410000 */
[----:B------:R-:W-:Y:S01]  /*cd40*/  FMUL.FTZ R119, R119, R8 ;  /* 0x0000000877777220 */ /* 0x000fe20000410000 */
[----:B------:R-:W-:Y:S01]  /*cd50*/  LOP3.LUT R157, R157, R4, RZ, 0x3c, !PT ;  /* 0x000000049d9d7212 */ /* 0x000fe200078e3cff */
[----:B------:R-:W-:Y:S01]  /*cd60*/  UIADD3 UR37, UR37, 0x1, URZ ;  /* 0x0000000125257890 */ /* 0x000fe2000fffe03f */
[----:B------:R-:W-:-:S11]  /*cd70*/  SEL R155, R155, RZ, P0 ;  /* 0x000000ff9b9b7207 */ /* 0x000fd60000000000 */
.L_x_13259:
        /* <DEDUP_REMOVED lines=19> */
[----:B------:R-:W-:-:S02]  /*ceb0*/  F2FP.BF16.F32.PACK_AB R14, R14, R53 ;  /* 0x000000350e0e723e */ /* 0x000fc400000010ff */
[----:B------:R-:W-:Y:S01]  /*cec0*/  F2FP.BF16.F32.PACK_AB R15, R15, R54 ;  /* 0x000000360f0f723e */ /* 0x000fe200000010ff */
[----:B------:R-:W4:Y:S01]  /*ced0*/  LDL R58, [R1+0x3c] ;  /* 0x00003c00013a7983 */ /* 0x000f220000100800 */
[----:B------:R-:W-:Y:S02]  /*cee0*/  MOV R20, R18 ;  /* 0x0000001200147202 */ /* 0x000fe40000000f00 */
[----:B0-----:R-:W-:Y:S01]  /*cef0*/  MOV R21, R5 ;  /* 0x0000000500157202 */ /* 0x001fe20000000f00 */
[----:B------:R-:W-:Y:S02]  /*cf00*/  BAR.SYNC.DEFER_BLOCKING 0x1, 0x180 ;  /* 0x0046000000007b1d */ /* 0x000fe40000010000 */
[----:B--2---:R-:W-:-:S03]  /*cf10*/  IMAD.WIDE R10, R4, 0x2, R20 ;  /* 0x00000002040a7825 */ /* 0x004fc600078e0214 */
[C---:B------:R-:W-:Y:S02]  /*cf20*/  IADD3 R25, P2, R10.reuse, 0x20, RZ ;  /* 0x000000200a197810 */ /* 0x040fe40007f5e0ff */
[C---:B------:R-:W-:Y:S02]  /*cf30*/  LOP3.LUT R9, R10.reuse, 0x380, RZ, 0xc0, !PT ;  /* 0x000003800a097812 */ /* 0x040fe400078ec0ff */
[C---:B------:R-:W-:Y:S02]  /*cf40*/  IADD3 R59, P0, R10.reuse, 0x60, RZ ;  /* 0x000000600a3b7810 */ /* 0x040fe40007f1e0ff */
[----:B------:R-:W-:Y:S02]  /*cf50*/  IADD3 R57, P1, R10, 0x40, RZ ;  /* 0x000000400a397810 */ /* 0x000fe40007f3e0ff */
[----:B------:R-:W-:Y:S02]  /*cf60*/  LOP3.LUT R4, R25, 0x380, RZ, 0xc0, !PT ;  /* 0x0000038019047812 */ /* 0x000fe400078ec0ff */
[----:B------:R-:W-:-:S02]  /*cf70*/  SHF.R.U64 R9, R9, 0x3, RZ ;  /* 0x0000000309097819 */ /* 0x000fc400000012ff */
[----:B------:R-:W-:Y:S02]  /*cf80*/  LOP3.LUT R6, R57, 0x380, RZ, 0xc0, !PT ;  /* 0x0000038039067812 */ /* 0x000fe400078ec0ff */
[----:B-----5:R-:W-:Y:S02]  /*cf90*/  LOP3.LUT R24, R59, 0x380, RZ, 0xc0, !PT ;  /* 0x000003803b187812 */ /* 0x020fe400078ec0ff */
[----:B------:R-:W-:Y:S02]  /*cfa0*/  SHF.R.U64 R4, R4, 0x3, RZ ;  /* 0x0000000304047819 */ /* 0x000fe400000012ff */
[----:B------:R-:W-:Y:S02]  /*cfb0*/  LOP3.LUT R10, R9, R10, RZ, 0x3c, !PT ;  /* 0x0000000a090a7212 */ /* 0x000fe400078e3cff */
[----:B------:R-:W-:Y:S02]  /*cfc0*/  SHF.R.U64 R6, R6, 0x3, RZ ;  /* 0x0000000306067819 */ /* 0x000fe400000012ff */
[----:B------:R-:W-:Y:S01]  /*cfd0*/  SHF.R.U64 R24, R24, 0x3, RZ ;  /* 0x0000000318187819 */ /* 0x000fe200000012ff */
        /* <DEDUP_REMOVED lines=8> */
[----:B-1----:R-:W-:Y:S01]  /*d060*/  MOV R32, R4 ;  /* 0x0000000400207202 */ /* 0x002fe20000000f00 */
[----:B------:R0:W-:Y:S01]  /*d070*/  STSM.16.M88.4 [R10], R12 ;  /* 0x0000000c0a007844 */ /* 0x0001e20000000200 */
[----:B------:R-:W-:Y:S02]  /*d080*/  ISETP.NE.U32.AND P0, PT, RZ, UR4, PT ;  /* 0x00000004ff007c0c */ /* 0x000fe4000bf05070 */
[----:B---3--:R-:W-:Y:S02]  /*d090*/  IADD3 R24, P1, R62, UR4, RZ ;  /* 0x000000043e187c10 */ /* 0x008fe4000ff3e0ff */
[----:B------:R-:W-:-:S02]  /*d0a0*/  MOV R54, R8 ;  /* 0x0000000800367202 */ /* 0x000fc40000000f00 */
[----:B------:R-:W-:Y:S02]  /*d0b0*/  F2FP.BF16.F32.PACK_AB R4, R51, R52 ;  /* 0x000000343304723e */ /* 0x000fe400000010ff */
[----:B------:R-:W-:Y:S02]  /*d0c0*/  F2FP.BF16.F32.PACK_AB R5, R49, R50 ;  /* 0x000000323105723e */ /* 0x000fe400000010ff */
[----:B------:R-:W-:Y:S02]  /*d0d0*/  F2FP.BF16.F32.PACK_AB R6, R47, R48 ;  /* 0x000000302f06723e */ /* 0x000fe400000010ff */
[----:B------:R-:W-:Y:S02]  /*d0e0*/  F2FP.BF16.F32.PACK_AB R7, R45, R46 ;  /* 0x0000002e2d07723e */ /* 0x000fe400000010ff */
[----:B------:R-:W-:Y:S02]  /*d0f0*/  F2FP.BF16.F32.PACK_AB R8, R43, R44 ;  /* 0x0000002c2b08723e */ /* 0x000fe400000010ff */
[----:B------:R-:W-:-:S02]  /*d100*/  F2FP.BF16.F32.PACK_AB R9, R41, R42 ;  /* 0x0000002a2909723e */ /* 0x000fc400000010ff */
[----:B0-----:R-:W-:Y:S02]  /*d110*/  F2FP.BF16.F32.PACK_AB R10, R39, R40 ;  /* 0x00000028270a723e */ /* 0x001fe400000010ff */
[----:B------:R-:W-:Y:S02]  /*d120*/  F2FP.BF16.F32.PACK_AB R11, R37, R38 ;  /* 0x00000026250b723e */ /* 0x000fe400000010ff */
[----:B------:R-:W-:Y:S02]  /*d130*/  F2FP.BF16.F32.PACK_AB R12, R31, R36 ;  /* 0x000000241f0c723e */ /* 0x000fe400000010ff */
[----:B------:R-:W-:Y:S02]  /*d140*/  F2FP.BF16.F32.PACK_AB R13, R29, R30 ;  /* 0x0000001e1d0d723e */ /* 0x000fe400000010ff */
[----:B------:R-:W-:Y:S02]  /*d150*/  F2FP.BF16.F32.PACK_AB R14, R26, R27 ;  /* 0x0000001b1a0e723e */ /* 0x000fe400000010ff */
[----:B------:R-:W-:-:S02]  /*d160*/  F2FP.BF16.F32.PACK_AB R15, R119, R0 ;  /* 0x00000000770f723e */ /* 0x000fc400000010ff */
[----:B------:R-:W-:Y:S02]  /*d170*/  ISETP.NE.AND.EX P0, PT, RZ, UR5, PT, P0 ;  /* 0x00000005ff007c0c */ /* 0x000fe4000bf05300 */
[----:B----4-:R-:W-:Y:S01]  /*d180*/  IADD3.X R25, R61, UR5, RZ, P1, !PT ;  /* 0x000000053d197c10 */ /* 0x010fe20008ffe4ff */
[----:B------:R-:W-:Y:S01]  /*d190*/  ULDC.64 UR4, c[0x0][0xc08] ;  /* 0x0003020000047ab9 */ /* 0x000fe20000000a00 */
[----:B------:R0:W-:Y:S01]  /*d1a0*/  STSM.16.M88.4 [R54], R4 ;  /* 0x0000000436007844 */ /* 0x0001e20000000200 */
[----:B------:R-:W-:Y:S01]  /*d1b0*/  ISETP.NE.U32.AND P1, PT, RZ, UR4, PT ;  /* 0x00000004ff007c0c */ /* 0x000fe2000bf25070 */
[----:B------:R-:W1:Y:S02]  /*d1c0*/  LDC R0, c[0x0][0xbe8] ;  /* 0x0002fa00ff007b82 */ /* 0x000e640000000800 */
[----:B------:R2:W-:Y:S01]  /*d1d0*/  STSM.16.M88.4 [R53], R8 ;  /* 0x0000000835007844 */ /* 0x0005e20000000200 */
[----:B------:R-:W-:-:S03]  /*d1e0*/  ISETP.NE.AND.EX P1, PT, RZ, UR5, PT, P1 ;  /* 0x00000005ff007c0c */ /* 0x000fc6000bf25310 */
[----:B------:R3:W-:Y:S01]  /*d1f0*/  STSM.16.M88.4 [R32], R12 ;  /* 0x0000000c20007844 */ /* 0x0007e20000000200 */
[----:B------:R-:W-:Y:S01]  /*d200*/  MOV R30, RZ ;  /* 0x000000ff001e7202 */ /* 0x000fe20000000f00 */
[----:B------:R-:W-:Y:S08]  /*d210*/  BAR.SYNC.DEFER_BLOCKING 0x1, 0x180 ;  /* 0x0046000000007b1d */ /* 0x000ff00000010000 */
[----:B0-----:R-:W-:Y:S01]  /*d220*/  @P1 IADD3 R4, P3, R62, UR4, RZ ;  /* 0x000000043e041c10 */ /* 0x001fe2000ff7e0ff */
[----:B------:R-:W-:-:S02]  /*d230*/  ULDC UR4, c[0x0][0xa88] ;  /* 0x0002a20000047ab9 */ /* 0x000fc40000000800 */
[----:B--2---:R-:W-:Y:S01]  /*d240*/  IMAD.U32 R9, RZ, RZ, UR4 ;  /* 0x00000004ff097e24 */ /* 0x004fe2000f8e00ff */
[----:B------:R-:W-:Y:S01]  /*d250*/  @P1 IADD3.X R5, R61, UR5, RZ, P3, !PT ;  /* 0x000000053d051c10 */ /* 0x000fe20009ffe4ff */
[----:B------:R0:W5:Y:S04]  /*d260*/  @P0 LDG.E R30, desc[UR42][R24.64] ;  /* 0x0000002a181e0981 */ /* 0x000168000c1e1900 */
[----:B------:R0:W5:Y:S01]  /*d270*/  @P1 LDG.E R9, desc[UR42][R4.64] ;  /* 0x0000002a04091981 */ /* 0x000162000c1e1900 */
[----:B-1----:R-:W-:-:S13]  /*d280*/  ISETP.NE.AND P2, PT, R0, 0x1, PT ;  /* 0x000000010000780c */ /* 0x002fda0003f45270 */
[----:B------:R-:W1:Y:S08]  /*d290*/  @P2 LDC R6, c[0x0][0xbec] ;  /* 0x0002fb00ff062b82 */ /* 0x000e700000000800 */
[----:B------:R-:W2:Y:S01]  /*d2a0*/  @P2 LDC R27, c[0x0][0xbf0] ;  /* 0x0002fc00ff1b2b82 */ /* 0x000ea20000000800 */
[----:B---3--:R-:W-:Y:S01]  /*d2b0*/  IMAD R15, R58, 0xc0, R60 ;  /* 0x000000c03a0f7824 */ /* 0x008fe200078e023c */
[----:B0-----:R-:W-:Y:S06]  /*d2c0*/  @P1 BRA `(.L_x_13316) ;  /* 0x0000000000101947 */ /* 0x001fec0003800000 */
[----:B------:R-:W-:Y:S05]  /*d2d0*/  @!P0 BRA `(.L_x_13316) ;  /* 0x00000000000c8947 */ /* 0x000fea0003800000 */
[----:B------:R-:W3:Y:S04]  /*d2e0*/  LDG.E R4, desc[UR42][R24.64] ;  /* 0x0000002a18047981 */ /* 0x000ee8000c1e1900 */
[----:B-----5:R-:W3:Y:S02]  /*d2f0*/  LDG.E R9, desc[UR42][R24.64+0x4] ;  /* 0x0000042a18097981 */ /* 0x020ee4000c1e1900 */
[----:B---3--:R-:W-:-:S07]  /*d300*/  IMAD.IADD R9, R9, 0x1, -R4 ;  /* 0x0000000109097824 */ /* 0x008fce00078e0a04 */
.L_x_13316:
[----:B------:R-:W3:Y:S01]  /*d310*/  LDL.LU R10, [R1+0x44] ;  /* 0x00004400010a7983 */ /* 0x000ee20000300800 */
[----:B-1----:R-:W-:Y:S01]  /*d320*/  @P2 IMAD.HI.U32 R4, R15, R6, RZ ;  /* 0x000000060f042227 */ /* 0x002fe200078e00ff */
[----:B------:R-:W-:Y:S01]  /*d330*/  ULDC.64 UR4, c[0x0][0xb90] ;  /* 0x0002e40000047ab9 */ /* 0x000fe20000000a00 */
[----:B-----5:R-:W-:Y:S01]  /*d340*/  SHF.R.S32.HI R31, RZ, 0x1f, R30 ;  /* 0x0000001fff1f7819 */ /* 0x020fe2000001141e */
[----:B------:R-:W4:Y:S01]  /*d350*/  LDL.LU R8, [R1+0x38] ;  /* 0x0000380001087983 */ /* 0x000f220000300800 */
[----:B------:R-:W0:Y:S01]  /*d360*/  S2R R24, SR_TID.X ;  /* 0x0000000000187919 */ /* 0x000e220000002100 */
[----:B------:R-:W-:Y:S01]  /*d370*/  IMAD.MOV.U32 R7, RZ, RZ, R15 ;  /* 0x000000ffff077224 */ /* 0x000fe200078e000f */
[----:B------:R-:W1:Y:S01]  /*d380*/  @P2 LDC R41, c[0x0][0xbec] ;  /* 0x0002fb00ff292b82 */ /* 0x000e620000000800 */
[----:B------:R-:W4:Y:S04]  /*d390*/  LDL.LU R42, [R1+0x28] ;  /* 0x00002800012a7983 */ /* 0x000f280000300800 */
[----:B------:R-:W4:Y:S04]  /*d3a0*/  LDL R12, [R1+0x58] ;  /* 0x00005800010c7983 */ /* 0x000f280000100800 */
[----:B------:R-:W4:Y:S01]  /*d3b0*/  LDL R40, [R1+0x40] ;  /* 0x0000400001287983 */ /* 0x000f220000100800 */
[----:B--2---:R-:W-:-:S05]  /*d3c0*/  @P2 SHF.R.U32.HI R7, RZ, R27, R4 ;  /* 0x0000001bff072219 */ /* 0x004fca0000011604 */
[----:B------:R-:W-:Y:S01]  /*d3d0*/  IMAD.MOV R13, RZ, RZ, -R7 ;  /* 0x000000ffff0d7224 */ /* 0x000fe200078e0a07 */
[C---:B0-----:R-:W-:Y:S01]  /*d3e0*/  IADD3 R25, R24.reuse, -0x80, RZ ;  /* 0xffffff8018197810 */ /* 0x041fe20007ffe0ff */
[----:B------:R-:W-:-:S03]  /*d3f0*/  VIADD R44, R24, 0xffffff80 ;  /* 0xffffff80182c7836 */ /* 0x000fc60000000000 */
[----:B------:R-:W-:-:S04]  /*d400*/  SHF.R.S32.HI R24, RZ, 0x1f, R25 ;  /* 0x0000001fff187819 */ /* 0x000fc80000011419 */
[----:B------:R-:W-:Y:S02]  /*d410*/  LEA.HI R24, R24, R25, RZ, 0x7 ;  /* 0x0000001918187211 */ /* 0x000fe400078f38ff */
[----:B------:R-:W-:Y:S02]  /*d420*/  SHF.R.S32.HI R38, RZ, 0x1f, R44 ;  /* 0x0000001fff267819 */ /* 0x000fe4000001142c */
[----:B------:R-:W-:Y:S02]  /*d430*/  LOP3.LUT R24, R24, 0xffffff80, RZ, 0xc0, !PT ;  /* 0xffffff8018187812 */ /* 0x000fe400078ec0ff */
[----:B------:R-:W-:-:S03]  /*d440*/  LEA.HI R38, R38, R44, RZ, 0x3 ;  /* 0x0000002c26267211 */ /* 0x000fc600078f18ff */
[----:B------:R-:W-:Y:S01]  /*d450*/  IMAD.IADD R24, R25, 0x1, -R24 ;  /* 0x0000000119187824 */ /* 0x000fe200078e0a18 */
[----:B------:R-:W-:Y:S01]  /*d460*/  SHF.R.S32.HI R38, RZ, 0x3, R38 ;  /* 0x00000003ff267819 */ /* 0x000fe20000011426 */
[----:B------:R-:W-:Y:S01]  /*d470*/  IMAD R39, R9, R0, RZ ;  /* 0x0000000009277224 */ /* 0x000fe200078e02ff */
[----:B---3--:R-:W-:Y:S02]  /*d480*/  SEL R32, R10, RZ, !P0 ;  /* 0x000000ff0a207207 */ /* 0x008fe40004000000 */
[----:B----4-:R-:W-:Y:S02]  /*d490*/  SEL R37, R8, RZ, !P0 ;  /* 0x000000ff08257207 */ /* 0x010fe40004000000 */
[----:B------:R-:W-:Y:S01]  /*d4a0*/  SHF.R.S32.HI R36, RZ, 0x1f, R42 ;  /* 0x0000001fff247819 */ /* 0x000fe2000001142a */
[----:B------:R-:W-:-:S04]  /*d4b0*/  IMAD.WIDE.U32 R4, R42, UR4, R30 ;  /* 0x000000042a047c25 */ /* 0x000fc8000f8e001e */
[----:B------:R-:W-:-:S04]  /*d4c0*/  IMAD R6, R36, UR4, RZ ;  /* 0x0000000424067c24 */ /* 0x000fc8000f8e02ff */
[----:B------:R-:W-:Y:S01]  /*d4d0*/  IMAD R11, R42, UR5, R6 ;  /* 0x000000052a0b7c24 */ /* 0x000fe2000f8e0206 */
[----:B------:R-:W-:-:S03]  /*d4e0*/  ULDC.64 UR4, c[0x0][0xb98] ;  /* 0x0002e60000047ab9 */ /* 0x000fc60000000a00 */
[----:B------:R-:W-:Y:S02]  /*d4f0*/  IMAD.IADD R5, R5, 0x1, R11 ;  /* 0x0000000105057824 */ /* 0x000fe400078e020b */
[----:B------:R-:W-:Y:S02]  /*d500*/  IMAD R11, R0, R13, R15 ;  /* 0x0000000d000b7224 */ /* 0x000fe400078e020f */
[----:B------:R-:W-:Y:S02]  /*d510*/  IMAD R8, R32, UR4, RZ ;  /* 0x0000000420087c24 */ /* 0x000fe4000f8e02ff */
[C---:B------:R-:W-:Y:S01]  /*d520*/  IMAD.WIDE.U32 R4, R37.reuse, UR4, R4 ;  /* 0x0000000425047c25 */ /* 0x040fe2000f8e0004 */
[----:B------:R-:W-:Y:S02]  /*d530*/  SHF.R.S32.HI R6, RZ, 0x1f, R11 ;  /* 0x0000001fff067819 */ /* 0x000fe4000001140b */
[----:B------:R-:W-:Y:S01]  /*d540*/  SHF.R.S32.HI R13, RZ, 0x1f, R7 ;  /* 0x0000001fff0d7819 */ /* 0x000fe20000011407 */
[----:B------:R-:W-:Y:S01]  /*d550*/  IMAD R8, R37, UR5, R8 ;  /* 0x0000000525087c24 */ /* 0x000fe2000f8e0208 */
[----:B------:R-:W-:Y:S01]  /*d560*/  IADD3 R4, P0, R7, R4, RZ ;  /* 0x0000000407047210 */ /* 0x000fe20007f1e0ff */
[----:B------:R-:W-:-:S02]  /*d570*/  ULDC.64 UR4, c[0x0][0xb88] ;  /* 0x0002e20000047ab9 */ /* 0x000fc40000000a00 */
[----:B------:R-:W-:Y:S01]  /*d580*/  IMAD R6, R6, UR4, RZ ;  /* 0x0000000406067c24 */ /* 0x000fe2000f8e02ff */
[----:B------:R-:W-:-:S03]  /*d590*/  IADD3.X R5, R13, R5, R8, P0, !PT ;  /* 0x000000050d057210 */ /* 0x000fc600007fe408 */
[C---:B------:R-:W-:Y:S02]  /*d5a0*/  IMAD R7, R11.reuse, UR5, R6 ;  /* 0x000000050b077c24 */ /* 0x040fe4000f8e0206 */
[----:B------:R-:W-:Y:S01]  /*d5b0*/  IMAD.WIDE.U32 R4, R11, UR4, R4 ;  /* 0x000000040b047c25 */ /* 0x000fe2000f8e0004 */
[----:B------:R-:W-:-:S03]  /*d5c0*/  ULDC.64 UR4, c[0x0][0xb50] ;  /* 0x0002d40000047ab9 */ /* 0x000fc60000000a00 */
[----:B------:R-:W-:Y:S01]  /*d5d0*/  IMAD.IADD R5, R5, 0x1, R7 ;  /* 0x0000000105057824 */ /* 0x000fe200078e0207 */
[----:B------:R-:W-:-:S04]  /*d5e0*/  LEA R10, P0, R4, UR4, 0x2 ;  /* 0x00000004040a7c11 */ /* 0x000fc8000f8010ff */
[----:B------:R-:W-:Y:S01]  /*d5f0*/  LEA.HI.X R14, R4, UR5, R5, 0x2, P0 ;  /* 0x00000005040e7c11 */ /* 0x000fe200080f1405 */
[----:B------:R-:W-:Y:S01]  /*d600*/  SHFL.IDX PT, R6, R10, 0x1, 0x1c1f ;  /* 0x003c1f000a067f89 */ /* 0x000fe200000e0000 */
[----:B------:R-:W-:Y:S01]  /*d610*/  IMAD R12, R58, 0xc0, R12 ;  /* 0x000000c03a0c7824 */ /* 0x000fe200078e020c */
[----:B------:R-:W-:Y:S02]  /*d620*/  ULDC.64 UR4, c[0x0][0xaa0] ;  /* 0x0002a80000047ab9 */ /* 0x000fe40000000a00 */
[----:B------:R-:W-:Y:S04]  /*d630*/  SHFL.IDX PT, R4, R10, RZ, 0x1c1f ;  /* 0x001c1fff0a047589 */ /* 0x000fe800000e0000 */
[----:B------:R-:W0:Y:S04]  /*d640*/  SHFL.IDX PT, R5, R14, RZ, 0x1c1f ;  /* 0x001c1fff0e057589 */ /* 0x000e2800000e0000 */
[----:B------:R-:W2:Y:S01]  /*d650*/  SHFL.IDX PT, R7, R14, 0x1, 0x1c1f ;  /* 0x003c1f000e077f89 */ /* 0x000ea200000e0000 */
[----:B------:R-:W-:Y:S01]  /*d660*/  LOP3.LUT P0, RZ, R24, 0x3, RZ, 0xc0, !PT ;  /* 0x0000000318ff7812 */ /* 0x000fe2000780c0ff */
[----:B------:R-:W-:-:S02]  /*d670*/  VIADD R8, R12, 0x8 ;  /* 0x000000080c087836 */ /* 0x000fc40000000000 */
[----:B------:R-:W-:Y:S01]  /*d680*/  IMAD R11, R38, 0x40, R40 ;  /* 0x00000040260b7824 */ /* 0x000fe200078e0228 */
[-C--:B------:R-:W-:Y:S02]  /*d690*/  ISETP.GE.OR P1, PT, R12, R39.reuse, P0 ;  /* 0x000000270c00720c */ /* 0x080fe40000726670 */
[----:B------:R-:W-:Y:S01]  /*d6a0*/  ISETP.GE.OR P0, PT, R8, R39, P0 ;  /* 0x000000270800720c */ /* 0x000fe20000706670 */
[----:B------:R-:W-:-:S03]  /*d6b0*/  IMAD.WIDE R20, R11, 0x2, R20 ;  /* 0x000000020b147825 */ /* 0x000fc600078e0214 */
[C---:B------:R-:W-:Y:S02]  /*d6c0*/  IADD3 R13, P3, R20.reuse, 0x1800, RZ ;  /* 0x00001800140d7810 */ /* 0x040fe40007f7e0ff */
[C---:B------:R-:W-:Y:S02]  /*d6d0*/  IADD3 R25, P4, R20.reuse, 0x3000, RZ ;  /* 0x0000300014197810 */ /* 0x040fe40007f9e0ff */
[C---:B------:R-:W-:Y:S02]  /*d6e0*/  LOP3.LUT R9, R20.reuse, 0x380, RZ, 0xc0, !PT ;  /* 0x0000038014097812 */ /* 0x040fe400078ec0ff */
[----:B------:R-:W-:Y:S01]  /*d6f0*/  LOP3.LUT R12, R13, 0x380, RZ, 0xc0, !PT ;  /* 0x000003800d0c7812 */ /* 0x000fe200078ec0ff */
[----:B0-----:R-:W-:Y:S01]  /*d700*/  @!P1 ST.E desc[UR42][R4.64], R28 ;  /* 0x0000001c04009985 */ /* 0x001fe2000c10192a */
[----:B------:R-:W-:Y:S02]  /*d710*/  LOP3.LUT R24, R25, 0x380, RZ, 0xc0, !PT ;  /* 0x0000038019187812 */ /* 0x000fe400078ec0ff */
[----:B------:R-:W-:Y:S01]  /*d720*/  SHF.R.U64 R9, R9, 0x3, RZ ;  /* 0x0000000309097819 */ /* 0x000fe200000012ff */
[----:B--2---:R0:W-:Y:S01]  /*d730*/  @!P0 ST.E desc[UR42][R6.64], R3 ;  /* 0x0000000306008985 */ /* 0x0041e2000c10192a */
[----:B------:R-:W-:-:S02]  /*d740*/  IADD3 R29, P0, R20, 0x4800, RZ ;  /* 0x00004800141d7810 */ /* 0x000fc40007f1e0ff */
[----:B------:R-:W-:Y:S02]  /*d750*/  SHF.R.U64 R12, R12, 0x3, RZ ;  /* 0x000000030c0c7819 */ /* 0x000fe400000012ff */
[----:B------:R-:W-:Y:S02]  /*d760*/  SHF.R.U64 R24, R24, 0x3, RZ ;  /* 0x0000000318187819 */ /* 0x000fe400000012ff */
[----:B------:R-:W-:Y:S02]  /*d770*/  LOP3.LUT R8, R9, R20, RZ, 0x3c, !PT ;  /* 0x0000001409087212 */ /* 0x000fe400078e3cff */
[----:B------:R-:W-:Y:S01]  /*d780*/  LOP3.LUT R20, R29, 0x380, RZ, 0xc0, !PT ;  /* 0x000003801d147812 */ /* 0x000fe200078ec0ff */
[----:B0-----:R-:W-:Y:S01]  /*d790*/  IMAD R3, R31, UR4, RZ ;  /* 0x000000041f037c24 */ /* 0x001fe2000f8e02ff */
[----:B------:R-:W-:Y:S01]  /*d7a0*/  LOP3.LUT R12, R12, R13, RZ, 0x3c, !PT ;  /* 0x0000000d0c0c7212 */ /* 0x000fe200078e3cff */
[--C-:B------:R-:W-:Y:S01]  /*d7b0*/  IMAD.X R13, RZ, RZ, R21.reuse, P3 ;  /* 0x000000ffff0d7224 */ /* 0x100fe200018e0615 */
[----:B------:R-:W-:Y:S01]  /*d7c0*/  LOP3.LUT R24, R24, R25, RZ, 0x3c, !PT ;  /* 0x0000001918187212 */ /* 0x000fe200078e3cff */
[--C-:B------:R-:W-:Y:S01]  /*d7d0*/  IMAD.X R25, RZ, RZ, R21.reuse, P4 ;  /* 0x000000ffff197224 */ /* 0x100fe200020e0615 */
[----:B------:R-:W-:Y:S01]  /*d7e0*/  SHF.R.U64 R4, R20, 0x3, RZ ;  /* 0x0000000314047819 */ /* 0x000fe200000012ff */
[--C-:B------:R-:W-:Y:S01]  /*d7f0*/  IMAD.MOV.U32 R9, RZ, RZ, R21.reuse ;  /* 0x000000ffff097224 */ /* 0x100fe200078e0015 */
[----:B------:R-:W-:Y:S01]  /*d800*/  SHF.R.S32.HI R43, RZ, 0x1f, R44 ;  /* 0x0000001fff2b7819 */ /* 0x000fe2000001142c */
[----:B------:R-:W-:Y:S01]  /*d810*/  IMAD.X R5, RZ, RZ, R21, P0 ;  /* 0x000000ffff057224 */ /* 0x000fe200000e0615 */
[----:B------:R-:W2:Y:S01]  /*d820*/  LD.E.128 R12, desc[UR42][R12.64] ;  /* 0x0000002a0c0c7980 */ /* 0x000ea2000c101d00 */
[C---:B------:R-:W-:Y:S01]  /*d830*/  IMAD R3, R30.reuse, UR5, R3 ;  /* 0x000000051e037c24 */ /* 0x040fe2000f8e0203 */
[----:B------:R-:W0:Y:S01]  /*d840*/  @P2 LDC R31, c[0x0][0xbf0] ;  /* 0x0002fc00ff1f2b82 */ /* 0x000e220000000800 */
[----:B------:R-:W-:Y:S01]  /*d850*/  IMAD.WIDE.U32 R20, R30, UR4, RZ ;  /* 0x000000041e147c25 */ /* 0x000fe2000f8e00ff */
[----:B------:R-:W-:Y:S01]  /*d860*/  ULDC.64 UR4, c[0x0][0xae8] ;  /* 0x0002ba0000047ab9 */ /* 0x000fe20000000a00 */
[----:B------:R-:W-:Y:S01]  /*d870*/  LOP3.LUT R4, R4, R29, RZ, 0x3c, !PT ;  /* 0x0000001d04047212 */ /* 0x000fe200078e3cff */
[----:B------:R-:W3:Y:S01]  /*d880*/  LD.E.128 R8, desc[UR42][R8.64] ;  /* 0x0000002a08087980 */ /* 0x000ee2000c101d00 */
[----:B------:R-:W-:-:S02]  /*d890*/  IMAD.IADD R21, R21, 0x1, R3 ;  /* 0x0000000115157824 */ /* 0x000fc400078e0203 */
[----:B------:R-:W-:Y:S01]  /*d8a0*/  IMAD R28, R36, UR4, RZ ;  /* 0x00000004241c7c24 */ /* 0x000fe2000f8e02ff */
[----:B------:R-:W4:Y:S01]  /*d8b0*/  LD.E.128 R24, desc[UR42][R24.64] ;  /* 0x0000002a18187980 */ /* 0x000f22000c101d00 */
[C---:B------:R-:W-:Y:S01]  /*d8c0*/  IMAD.WIDE.U32 R20, R42.reuse, UR4, R20 ;  /* 0x000000042a147c25 */ /* 0x040fe2000f8e0014 */
[----:B------:R-:W-:Y:S02]  /*d8d0*/  LEA.HI R43, R43, R44, RZ, 0x3 ;  /* 0x0000002c2b2b7211 */ /* 0x000fe400078f18ff */
[----:B------:R-:W5:Y:S01]  /*d8e0*/  LD.E.128 R4, desc[UR42][R4.64] ;  /* 0x0000002a04047980 */ /* 0x000f62000c101d00 */
[----:B------:R-:W-:Y:S01]  /*d8f0*/  IMAD R29, R42, UR5, R28 ;  /* 0x000000052a1d7c24 */ /* 0x000fe2000f8e021c */
[----:B------:R-:W-:Y:S01]  /*d900*/  LOP3.LUT R43, R43, 0xfffffff8, RZ, 0xc0, !PT ;  /* 0xfffffff82b2b7812 */ /* 0x000fe200078ec0ff */
[----:B------:R-:W-:Y:S01]  /*d910*/  ULDC.64 UR4, c[0x0][0xaf0] ;  /* 0x0002bc0000047ab9 */ /* 0x000fe20000000a00 */
[----:B------:R-:W2:Y:S03]  /*d920*/  LDL R42, [R1+0x68] ;  /* 0x00006800012a7983 */ /* 0x000ea60000100800 */
[----:B------:R-:W-:Y:S01]  /*d930*/  IMAD.IADD R43, R44, 0x1, -R43 ;  /* 0x000000012c2b7824 */ /* 0x000fe200078e0a2b */
[----:B------:R-:W-:Y:S01]  /*d940*/  @!PT LDS RZ, [RZ] ;  /* 0x00000000fffff984 */ /* 0x000fe20000000800 */
[----:B------:R-:W-:Y:S01]  /*d950*/  @!PT LDS RZ, [RZ] ;  /* 0x00000000fffff984 */ /* 0x000fe20000000800 */
[----:B------:R-:W-:Y:S01]  /*d960*/  @!PT LDS RZ, [RZ] ;  /* 0x00000000fffff984 */ /* 0x000fe20000000800 */
[----:B------:R-:W-:Y:S01]  /*d970*/  @!PT LDS RZ, [RZ] ;  /* 0x00000000fffff984 */ /* 0x000fe20000000800 */
[----:B------:R1:W-:Y:S06]  /*d980*/  MEMBAR.ALL.CTA ;  /* 0x0000000000007992 */ /* 0x0003ec0000008000 */
[----:B-1----:R-:W1:Y:S01]  /*d990*/  FENCE.VIEW.ASYNC.S ;  /* 0x00000000000073c6 */ /* 0x002e620000000000 */
[----:B------:R-:W-:-:S04]  /*d9a0*/  IMAD R3, R43, 0x30, R38 ;  /* 0x000000302b037824 */ /* 0x000fc800078e0226 */
[----:B------:R-:W-:-:S04]  /*d9b0*/  IMAD R30, R58, 0xc0, R3 ;  /* 0x000000c03a1e7824 */ /* 0x000fc800078e0203 */
[----:B------:R-:W-:Y:S01]  /*d9c0*/  @P2 IMAD.HI.U32 R28, R30, R41, RZ ;  /* 0x000000291e1c2227 */ /* 0x000fe200078e00ff */
[----:B------:R-:W-:-:S03]  /*d9d0*/  IADD3 R21, R21, R29, RZ ;  /* 0x0000001d15157210 */ /* 0x000fc60007ffe0ff */
[----:B------:R-:W-:Y:S01]  /*d9e0*/  IMAD.MOV.U32 R3, RZ, RZ, R30 ;  /* 0x000000ffff037224 */ /* 0x000fe200078e001e */
[----:B0-----:R-:W-:Y:S01]  /*d9f0*/  @P2 SHF.R.U32.HI R3, RZ, R31, R28 ;  /* 0x0000001fff032219 */ /* 0x001fe2000001161c */
[----:B------:R-:W-:Y:S02]  /*da00*/  IMAD R29, R32, UR4, RZ ;  /* 0x00000004201d7c24 */ /* 0x000fe4000f8e02ff */
[----:B------:R-:W-:Y:S01]  /*da10*/  IMAD.WIDE.U32 R20, R37, UR4, R20 ;  /* 0x0000000425147c25 */ /* 0x000fe2000f8e0014 */
[----:B------:R-:W-:-:S03]  /*da20*/  SHF.R.S32.HI R28, RZ, 0x1f, R3 ;  /* 0x0000001fff1c7819 */ /* 0x000fc60000011403 */
[----:B------:R-:W-:Y:S01]  /*da30*/  IMAD R29, R37, UR5, R29 ;  /* 0x00000005251d7c24 */ /* 0x000fe2000f8e021d */
[----:B------:R-:W-:Y:S01]  /*da40*/  ULDC.64 UR4, c[0x0][0xae0] ;  /* 0x0002b80000047ab9 */ /* 0x000fe20000000a00 */
[----:B------:R-:W-:Y:S02]  /*da50*/  IMAD.MOV R31, RZ, RZ, -R3 ;  /* 0x000000ffff1f7224 */ /* 0x000fe400078e0a03 */
        /* <DEDUP_REMOVED lines=14> */
[----:B------:R-:W-:-:S03]  /*db40*/  ULDC UR4, c[0x0][0xac8] ;  /* 0x0002b20000047ab9 */ /* 0x000fc60000000800 */
[----:B------:R-:W-:Y:S02]  /*db50*/  LEA.HI.X R36, R20, UR5, R3, 0x1, P0 ;  /* 0x0000000514247c11 */ /* 0x000fe400080f0c03 */
[----:B-1----:R-:W0:Y:S01]  /*db60*/  SHFL.IDX PT, R20, R32, RZ, 0x181f ;  /* 0x00181fff20147589 */ /* 0x002e2200000e0000 */
[----:B------:R-:W-:-:S03]  /*db70*/  IMAD R38, R58, 0xc0, R38 ;  /* 0x000000c03a267824 */ /* 0x000fc600078e0226 */
[----:B------:R-:W1:Y:S01]  /*db80*/  SHFL.IDX PT, R28, R32, 0x1, 0x181f ;  /* 0x00381f00201c7f89 */ /* 0x000e6200000e0000 */
[----:B------:R-:W-:-:S03]  /*db90*/  ISETP.GE.AND P0, PT, R40, UR4, PT ;  /* 0x0000000428007c0c */ /* 0x000fc6000bf06270 */
[----:B------:R-:W2:Y:S04]  /*dba0*/  SHFL.IDX PT, R21, R36, RZ, 0x181f ;  /* 0x00181fff24157589 */ /* 0x000ea800000e0000 */
[----:B------:R-:W2:Y:S01]  /*dbb0*/  SHFL.IDX PT, R30, R32, 0x2, 0x181f ;  /* 0x00581f00201e7f89 */ /* 0x000ea200000e0000 */
[----:B------:R-:W-:-:S03]  /*dbc0*/  VIADD R0, R38, 0x30 ;  /* 0x0000003026007836 */ /* 0x000fc60000000000 */
[----:B------:R-:W2:Y:S01]  /*dbd0*/  SHFL.IDX PT, R29, R36, 0x1, 0x181f ;  /* 0x00381f00241d7f89 */ /* 0x000ea200000e0000 */
[CC--:B------:R-:W-:Y:S01]  /*dbe0*/  ISETP.GE.OR P3, PT, R38.reuse, R39.reuse, P0 ;  /* 0x000000272600720c */ /* 0x0c0fe20000766670 */
[----:B------:R-:W-:Y:S02]  /*dbf0*/  VIADD R3, R38, 0x60 ;  /* 0x0000006026037836 */ /* 0x000fe40000000000 */
[----:B------:R-:W2:Y:S01]  /*dc00*/  SHFL.IDX PT, R31, R36, 0x2, 0x181f ;  /* 0x00581f00241f7f89 */ /* 0x000ea200000e0000 */
[-C--:B------:R-:W-:Y:S02]  /*dc10*/  ISETP.GE.OR P2, PT, R0, R39.reuse, P0 ;  /* 0x000000270000720c */ /* 0x080fe40000746670 */
[----:B------:R-:W-:Y:S01]  /*dc20*/  ISETP.GE.OR P1, PT, R3, R39, P0 ;  /* 0x000000270300720c */ /* 0x000fe20000726670 */
[----:B------:R-:W-:-:S06]  /*dc30*/  VIADD R0, R18, 0x16820 ;  /* 0x0001682012007836 */ /* 0x000fcc0000000000 */
[----:B0-----:R-:W-:-:S04]  /*dc40*/  @!P3 LEA R20, P5, R40, R20, 0x1 ;  /* 0x000000142814b211 */ /* 0x001fc800078a08ff */
[----:B-1----:R-:W-:Y:S02]  /*dc50*/  @!P2 LEA R28, P4, R40, R28, 0x1 ;  /* 0x0000001c281ca211 */ /* 0x002fe400078808ff */
[----:B------:R-:W-:-:S04]  /*dc60*/  PRMT R0, RZ, 0x654, R0 ;  /* 0x00000654ff007816 */ /* 0x000fc80000000000 */
[----:B------:R0:W-:Y:S02]  /*dc70*/  SYNCS.ARRIVE.TRANS64.RED.A1T0 RZ, [R0+URZ], RZ ;  /* 0x000000ff00ff79a7 */ /* 0x0001e4000810043f */
[----:B0-----:R-:W-:-:S04]  /*dc80*/  IADD3 R0, R38, 0x90, RZ ;  /* 0x0000009026007810 */ /* 0x001fc80007ffe0ff */
[----:B------:R-:W-:Y:S01]  /*dc90*/  ISETP.GE.OR P0, PT, R0, R39, P0 ;  /* 0x000000270000720c */ /* 0x000fe20000706670 */
[----:B------:R-:W0:Y:S04]  /*dca0*/  SHFL.IDX PT, R32, R32, 0x3, 0x181f ;  /* 0x00781f0020207f89 */ /* 0x000e2800000e0000 */
[----:B------:R-:W1:Y:S01]  /*dcb0*/  SHFL.IDX PT, R36, R36, 0x3, 0x181f ;  /* 0x00781f0024247f89 */ /* 0x000e6200000e0000 */
[C-C-:B--2---:R-:W-:Y:S02]  /*dcc0*/  @!P3 LEA.HI.X R21, R40.reuse, R21, R42.reuse, 0x1, P5 ;  /* 0x000000152815b211 */ /* 0x144fe400028f0c2a */
[C---:B------:R-:W-:Y:S02]  /*dcd0*/  @!P1 LEA R30, P5, R40.reuse, R30, 0x1 ;  /* 0x0000001e281e9211 */ /* 0x040fe400078a08ff */
[----:B------:R-:W-:-:S02]  /*dce0*/  @!P2 LEA.HI.X R29, R40, R29, R42, 0x1, P4 ;  /* 0x0000001d281da211 */ /* 0x000fc400020f0c2a */
[----:B------:R-:W-:Y:S01]  /*dcf0*/  @!P1 LEA.HI.X R31, R40, R31, R42, 0x1, P5 ;  /* 0x0000001f281f9211 */ /* 0x000fe200028f0c2a */
[----:B---3--:R2:W-:Y:S04]  /*dd00*/  @!P3 ST.E.128 desc[UR42][R20.64], R8 ;  /* 0x000000081400b985 */ /* 0x0085e8000c101d2a */
[----:B------:R2:W-:Y:S04]  /*dd10*/  @!P2 ST.E.128 desc[UR42][R28.64], R12 ;  /* 0x0000000c1c00a985 */ /* 0x0005e8000c101d2a */
[----:B----4-:R2:W-:Y:S01]  /*dd20*/  @!P1 ST.E.128 desc[UR42][R30.64], R24 ;  /* 0x000000181e009985 */ /* 0x0105e2000c101d2a */
[----:B01----:R-:W-:Y:S05]  /*dd30*/  @P0 BRA `(.L_x_13317) ;  /* 0x0000000800980947 */ /* 0x003fea0003800000 */
[----:B--2---:R-:W-:-:S04]  /*dd40*/  LEA R8, P0, R40, R32, 0x1 ;  /* 0x0000002028087211 */ /* 0x004fc800078008ff */
[----:B------:R-:W-:-:S05]  /*dd50*/  LEA.HI.X R9, R40, R36, R42, 0x1, P0 ;  /* 0x0000002428097211 */ /* 0x000fca00000f0c2a */
[----:B-----5:R0:W-:Y:S01]  /*dd60*/  ST.E.128 desc[UR42][R8.64], R4 ;  /* 0x0000000408007985 */ /* 0x0201e2000c101d2a */
[----:B------:R-:W-:Y:S05]  /*dd70*/  BRA `(.L_x_13317) ;  /* 0x0000000800887947 */ /* 0x000fea0003800000 */
.L_x_13315:
        /* <DEDUP_REMOVED lines=29> */
.L_x_13318:
[----:B------:R-:W2:Y:S04]  /*df50*/  LDL.LU R4, [R1+0x38] ;  /* 0x0000380001047983 */ /* 0x000ea80000300800 */
[----:B------:R-:W3:Y:S04]  /*df60*/  LDL.LU R3, [R1+0x44] ;  /* 0x0000440001037983 */ /* 0x000ee80000300800 */
[----:B-----5:R-:W4:Y:S04]  /*df70*/  LDL R24, [R1+0x28] ;  /* 0x0000280001187983 */ /* 0x020f280000100800 */
[----:B------:R0:W5:Y:S01]  /*df80*/  LDL R28, [R1+0x3c] ;  /* 0x00003c00011c7983 */ /* 0x0001620000100800 */
[----:B------:R-:W-:Y:S01]  /*df90*/  BSSY B1, `(.L_x_13319) ;  /* 0x000002d000017945 */ /* 0x000fe20003800000 */
[----:B------:R-:W-:-:S02]  /*dfa0*/  SHF.R.S32.HI R11, RZ, 0x1f, R0 ;  /* 0x0000001fff0b7819 */ /* 0x000fc40000011400 */
[----:B--2---:R-:W-:Y:S02]  /*dfb0*/  SEL R13, R4, RZ, !P0 ;  /* 0x000000ff040d7207 */ /* 0x004fe40004000000 */
[----:B---3--:R-:W-:Y:S02]  /*dfc0*/  SEL R12, R3, RZ, !P0 ;  /* 0x000000ff030c7207 */ /* 0x008fe40004000000 */
[----:B----4-:R-:W-:Y:S01]  /*dfd0*/  SHF.R.S32.HI R10, RZ, 0x1f, R24 ;  /* 0x0000001fff0a7819 */ /* 0x010fe20000011418 */
[----:B0-----:R-:W-:Y:S06]  /*dfe0*/  @P3 BRA `(.L_x_13320) ;  /* 0x00000000009c3947 */ /* 0x001fec0003800000 */
[----:B------:R-:W0:Y:S01]  /*dff0*/  LDC R14, c[0x0][0xbe8] ;  /* 0x0002fa00ff0e7b82 */ /* 0x000e220000000800 */
[----:B-----5:R-:W-:-:S04]  /*e000*/  IMAD R3, R28, 0xc0, R9 ;  /* 0x000000c01c037824 */ /* 0x020fc800078e0209 */
        /* <DEDUP_REMOVED lines=9> */
[C---:B------:R-:W-:Y:S02]  /*e0a0*/  IMAD R7, R24.reuse, UR5, R7 ;  /* 0x0000000518077c24 */ /* 0x040fe4000f8e0207 */
[----:B------:R-:W-:Y:S01]  /*e0b0*/  IMAD.WIDE.U32 R4, R24, UR4, R4 ;  /* 0x0000000418047c25 */ /* 0x000fe2000f8e0004 */
[----:B------:R-:W-:-:S02]  /*e0c0*/  ULDC.64 UR4, c[0x0][0xb98] ;  /* 0x0002e60000047ab9 */ /* 0x000fc40000000a00 */
[----:B------:R-:W0:Y:S01]  /*e0d0*/  @P0 LDC R6, c[0x0][0xbec] ;  /* 0x0002fb00ff060b82 */ /* 0x000e220000000800 */
[----:B------:R-:W-:Y:S01]  /*e0e0*/  IMAD.MOV.U32 R3, RZ, RZ, R9 ;  /* 0x000000ffff037224 */ /* 0x000fe200078e0009 */
[----:B------:R-:W-:-:S03]  /*e0f0*/  IADD3 R5, R5, R7, RZ ;  /* 0x0000000705057210 */ /* 0x000fc60007ffe0ff */
[----:B------:R-:W-:-:S03]  /*e100*/  IMAD.WIDE.U32 R4, R13, UR4, R4 ;  /* 0x000000040d047c25 */ /* 0x000fc6000f8e0004 */
[----:B------:R-:W2:Y:S01]  /*e110*/  @P0 LDC R15, c[0x0][0xbf0] ;  /* 0x0002fc00ff0f0b82 */ /* 0x000ea20000000800 */
        /* <DEDUP_REMOVED lines=20> */
.L_x_13320:
[----:B------:R-:W-:Y:S05]  /*e260*/  BSYNC B1 ;  /* 0x0000000000017941 */ /* 0x000fea0003800000 */
.L_x_13319:
[----:B0-----:R-:W2:Y:S04]  /*e270*/  LDL R6, [R1+0x40] ;  /* 0x0000400001067983 */ /* 0x001ea80000100800 */
[----:B------:R-:W3:Y:S01]  /*e280*/  LDL R14, [R1+0x68] ;  /* 0x00006800010e7983 */ /* 0x000ee20000100800 */
[--C-:B------:R-:W-:Y:S01]  /*e290*/  SHF.R.S32.HI R7, RZ, 0x1f, R26.reuse ;  /* 0x0000001fff077819 */ /* 0x100fe2000001141a */
[----:B------:R-:W-:Y:S01]  /*e2a0*/  ULDC.64 UR4, c[0x0][0xaa0] ;  /* 0x0002a80000047ab9 */ /* 0x000fe20000000a00 */
[----:B------:R-:W-:Y:S01]  /*e2b0*/  SHF.R.S32.HI R29, RZ, 0x1f, R26 ;  /* 0x0000001fff1d7819 */ /* 0x000fe2000001141a */
[----:B------:R-:W-:Y:S01]  /*e2c0*/  IMAD R3, R11, UR4, RZ ;  /* 0x000000040b037c24 */ /* 0x000fe2000f8e02ff */
[-C--:B------:R-:W-:Y:S01]  /*e2d0*/  LEA.HI R7, R7, R26.reuse, RZ, 0x3 ;  /* 0x0000001a07077211 */ /* 0x080fe200078f18ff */
[C---:B------:R-:W-:Y:S01]  /*e2e0*/  IMAD.WIDE.U32 R4, R0.reuse, UR4, RZ ;  /* 0x0000000400047c25 */ /* 0x040fe2000f8e00ff */
[----:B------:R-:W-:Y:S01]  /*e2f0*/  LEA.HI R29, R29, R26, RZ, 0x3 ;  /* 0x0000001a1d1d7211 */ /* 0x000fe200078f18ff */
[----:B------:R-:W-:Y:S01]  /*e300*/  ULDC.64 UR6, c[0x0][0xa80] ;  /* 0x0002a00000067ab9 */ /* 0x000fe20000000a00 */
[----:B------:R-:W-:Y:S01]  /*e310*/  LOP3.LUT R7, R7, 0xfffffff8, RZ, 0xc0, !PT ;  /* 0xfffffff807077812 */ /* 0x000fe200078ec0ff */
[----:B------:R-:W-:Y:S01]  /*e320*/  IMAD R3, R0, UR5, R3 ;  /* 0x0000000500037c24 */ /* 0x000fe2000f8e0203 */
[----:B------:R-:W-:Y:S01]  /*e330*/  SHF.R.S32.HI R29, RZ, 0x3, R29 ;  /* 0x00000003ff1d7819 */ /* 0x000fe2000001141d */
[----:B------:R-:W-:-:S02]  /*e340*/  ULDC.64 UR4, c[0x0][0xae8] ;  /* 0x0002ba0000047ab9 */ /* 0x000fc40000000a00 */
[----:B------:R-:W-:Y:S02]  /*e350*/  IMAD.IADD R7, R26, 0x1, -R7 ;  /* 0x000000011a077824 */ /* 0x000fe400078e0a07 */
[----:B------:R-:W-:Y:S02]  /*e360*/  IMAD.IADD R5, R5, 0x1, R3 ;  /* 0x0000000105057824 */ /* 0x000fe400078e0203 */
[----:B------:R-:W-:Y:S02]  /*e370*/  IMAD R0, R7, 0x30, R29 ;  /* 0x0000003007007824 */ /* 0x000fe400078e021d */
[----:B------:R-:W-:-:S04]  /*e380*/  IMAD.WIDE.U32 R4, R24, UR4, R4 ;  /* 0x0000000418047c25 */ /* 0x000fc8000f8e0004 */
[----:B-----5:R-:W-:-:S04]  /*e390*/  IMAD R9, R28, 0xc0, R0 ;  /* 0x000000c01c097824 */ /* 0x020fc800078e0200 */
[----:B------:R-:W-:-:S04]  /*e3a0*/  @P2 IMAD.HI.U32 R0, R9, R20, RZ ;  /* 0x0000001409002227 */ /* 0x000fc800078e00ff */
[----:B------:R-:W-:Y:S01]  /*e3b0*/  IMAD.MOV.U32 R3, RZ, RZ, R9 ;  /* 0x000000ffff037224 */ /* 0x000fe200078e0009 */
[----:B------:R-:W-:-:S04]  /*e3c0*/  @P2 SHF.R.U32.HI R3, RZ, R21, R0 ;  /* 0x00000015ff032219 */ /* 0x000fc80000011600 */
[----:B------:R-:W-:Y:S01]  /*e3d0*/  SHF.R.S32.HI R0, RZ, 0x1f, R3 ;  /* 0x0000001fff007819 */ /* 0x000fe20000011403 */
[----:B--2---:R-:W-:Y:S02]  /*e3e0*/  IMAD.MOV.U32 R26, RZ, RZ, R6 ;  /* 0x000000ffff1a7224 */ /* 0x004fe400078e0006 */
[----:B------:R-:W-:Y:S02]  /*e3f0*/  IMAD R6, R10, UR4, RZ ;  /* 0x000000040a067c24 */ /* 0x000fe4000f8e02ff */
[----:B---3--:R-:W-:Y:S02]  /*e400*/  IMAD.MOV.U32 R27, RZ, RZ, R14 ;  /* 0x000000ffff1b7224 */ /* 0x008fe400078e000e */
[----:B------:R-:W-:Y:S01]  /*e410*/  IMAD R7, R24, UR5, R6 ;  /* 0x0000000518077c24 */ /* 0x000fe2000f8e0206 */
[----:B------:R-:W-:Y:S02]  /*e420*/  ULDC.64 UR4, c[0x0][0xaf0] ;  /* 0x0002bc0000047ab9 */ /* 0x000fe40000000a00 */
[----:B------:R-:W-:-:S02]  /*e430*/  IMAD R6, R12, UR4, RZ ;  /* 0x000000040c067c24 */ /* 0x000fc4000f8e02ff */
[----:B------:R-:W-:Y:S02]  /*e440*/  IADD3 R5, R5, R7, RZ ;  /* 0x0000000705057210 */ /* 0x000fe40007ffe0ff */
[C---:B------:R-:W-:Y:S02]  /*e450*/  IMAD R7, R13.reuse, UR5, R6 ;  /* 0x000000050d077c24 */ /* 0x040fe4000f8e0206 */
[----:B------:R-:W-:Y:S02]  /*e460*/  IMAD.MOV R6, RZ, RZ, -R3 ;  /* 0x000000ffff067224 */ /* 0x000fe400078e0a03 */
[----:B------:R-:W-:Y:S01]  /*e470*/  IMAD.WIDE.U32 R4, R13, UR4, R4 ;  /* 0x000000040d047c25 */ /* 0x000fe2000f8e0004 */
[----:B------:R-:W-:-:S03]  /*e480*/  ULDC.64 UR4, c[0x0][0xae0] ;  /* 0x0002b80000047ab9 */ /* 0x000fc60000000a00 */
        /* <DEDUP_REMOVED lines=9> */
[C---:B------:R-:W-:Y:S01]  /*e520*/  IMAD.WIDE.U32 R20, R7.reuse, UR4, R4 ;  /* 0x0000000407147c25 */ /* 0x040fe2000f8e0004 */
[----:B------:R-:W-:Y:S02]  /*e530*/  ULDC UR4, c[0x0][0xac8] ;  /* 0x0002b20000047ab9 */ /* 0x000fe40000000800 */
[----:B------:R-:W-:Y:S01]  /*e540*/  ISETP.GE.AND P0, PT, R26, UR4, PT ;  /* 0x000000041a007c0c */ /* 0x000fe2000bf06270 */
[----:B------:R-:W-:Y:S01]  /*e550*/  IMAD R3, R7, UR5, R0 ;  /* 0x0000000507037c24 */ /* 0x000fe2000f8e0200 */
[----:B------:R-:W-:Y:S01]  /*e560*/  LEA R7, P1, R20, UR6, 0x1 ;  /* 0x0000000614077c11 */ /* 0x000fe2000f8208ff */
[----:B------:R-:W-:-:S02]  /*e570*/  UMOV UR4, 0xffffffff ;  /* 0xffffffff00047882 */ /* 0x000fc40000000000 */
[----:B------:R-:W-:-:S05]  /*e580*/  IMAD.IADD R3, R21, 0x1, R3 ;  /* 0x0000000115037824 */ /* 0x000fca00078e0203 */
[----:B------:R-:W-:Y:S01]  /*e590*/  LEA.HI.X R20, R20, UR7, R3, 0x1, P1 ;  /* 0x0000000714147c11 */ /* 0x000fe200088f0c03 */
[----:B------:R-:W-:Y:S06]  /*e5a0*/  BRA.DIV UR4, `(.L_x_13321) ;  /* 0x0000007604e47947 */ /* 0x000fec000b800000 */
[----:B------:R-:W0:Y:S01]  /*e5b0*/  SHFL.IDX PT, R3, R7, RZ, 0x181f ;  /* 0x00181fff07037589 */ /* 0x000e2200000e0000 */
[----:B------:R-:W-:Y:S02]  /*e5c0*/  IMAD R21, R8, R25, RZ ;  /* 0x0000001908157224 */ /* 0x000fe400078e02ff */
[----:B------:R-:W-:Y:S01]  /*e5d0*/  IMAD R24, R28, 0xc0, R29 ;  /* 0x000000c01c187824 */ /* 0x000fe200078e021d */
[----:B------:R-:W2:Y:S03]  /*e5e0*/  SHFL.IDX PT, R0, R20, RZ, 0x181f ;  /* 0x00181fff14007589 */ /* 0x000ea600000e0000 */
[C---:B------:R-:W-:Y:S01]  /*e5f0*/  VIADD R8, R24.reuse, 0x30 ;  /* 0x0000003018087836 */ /* 0x040fe20000000000 */
[----:B------:R-:W3:Y:S01]  /*e600*/  SHFL.IDX PT, R5, R7, 0x1, 0x181f ;  /* 0x00381f0007057f89 */ /* 0x000ee200000e0000 */
[C---:B------:R-:W-:Y:S01]  /*e610*/  ISETP.GE.OR P2, PT, R24.reuse, R21, P0 ;  /* 0x000000151800720c */ /* 0x040fe20000746670 */
[----:B------:R-:W-:-:S02]  /*e620*/  VIADD R10, R24, 0x60 ;  /* 0x00000060180a7836 */ /* 0x000fc40000000000 */
[----:B------:R-:W4:Y:S01]  /*e630*/  SHFL.IDX PT, R14, R7, 0x2, 0x181f ;  /* 0x00581f00070e7f89 */ /* 0x000f2200000e0000 */
[-C--:B------:R-:W-:Y:S02]  /*e640*/  ISETP.GE.OR P3, PT, R8, R21.reuse, P0 ;  /* 0x000000150800720c */ /* 0x080fe40000766670 */
[----:B------:R-:W-:Y:S01]  /*e650*/  ISETP.GE.OR P4, PT, R10, R21, P0 ;  /* 0x000000150a00720c */ /* 0x000fe20000786670 */
[----:B------:R-:W5:Y:S04]  /*e660*/  SHFL.IDX PT, R4, R20, 0x1, 0x181f ;  /* 0x00381f0014047f89 */ /* 0x000f6800000e0000 */
[----:B------:R-:W1:Y:S02]  /*e670*/  SHFL.IDX PT, R6, R20, 0x2, 0x181f ;  /* 0x00581f0014067f89 */ /* 0x000e6400000e0000 */
[----:B0-----:R-:W-:-:S04]  /*e680*/  @!P2 LEA R10, P5, R26, R3, 0x1 ;  /* 0x000000031a0aa211 */ /* 0x001fc800078a08ff */
[C---:B--2---:R-:W-:Y:S02]  /*e690*/  @!P2 LEA.HI.X R3, R26.reuse, R0, R27, 0x1, P5 ;  /* 0x000000001a03a211 */ /* 0x044fe400028f0c1b */
[----:B------:R0:W2:Y:S01]  /*e6a0*/  SHFL.IDX PT, R0, R20, 0x3, 0x181f ;  /* 0x00781f0014007f89 */ /* 0x0000a200000e0000 */
[C---:B---3--:R-:W-:Y:S02]  /*e6b0*/  @!P3 LEA R8, P1, R26.reuse, R5, 0x1 ;  /* 0x000000051a08b211 */ /* 0x048fe400078208ff */
[----:B------:R-:W-:Y:S01]  /*e6c0*/  @!P2 IMAD.MOV.U32 R11, RZ, RZ, R3 ;  /* 0x000000ffff0ba224 */ /* 0x000fe200078e0003 */
[----:B----4-:R-:W-:-:S04]  /*e6d0*/  @!P4 LEA R25, P5, R26, R14, 0x1 ;  /* 0x0000000e1a19c211 */ /* 0x010fc800078a08ff */
[----:B------:R0:W-:Y:S01]  /*e6e0*/  @!P2 ST.E.128 desc[UR42][R10.64], RZ ;  /* 0x000000ff0a00a985 */ /* 0x0001e2000c101d2a */
[C---:B-----5:R-:W-:Y:S01]  /*e6f0*/  @!P3 LEA.HI.X R9, R26.reuse, R4, R27, 0x1, P1 ;  /* 0x000000041a09b211 */ /* 0x060fe200008f0c1b */
[----:B------:R-:W-:Y:S02]  /*e700*/  @!P4 IMAD.MOV.U32 R4, RZ, RZ, R25 ;  /* 0x000000ffff04c224 */ /* 0x000fe400078e0019 */
[----:B------:R0:W3:Y:S01]  /*e710*/  SHFL.IDX PT, R14, R7, 0x3, 0x181f ;  /* 0x00781f00070e7f89 */ /* 0x0000e200000e0000 */
[----:B-1----:R-:W-:-:S03]  /*e720*/  @!P4 LEA.HI.X R5, R26, R6, R27, 0x1, P5 ;  /* 0x000000061a05c211 */ /* 0x002fc600028f0c1b */
[----:B------:R0:W-:Y:S04]  /*e730*/  @!P3 ST.E.128 desc[UR42][R8.64], RZ ;  /* 0x000000ff0800b985 */ /* 0x0001e8000c101d2a */
[----:B------:R0:W-:Y:S02]  /*e740*/  @!P4 ST.E.128 desc[UR42][R4.64], RZ ;  /* 0x000000ff0400c985 */ /* 0x0001e4000c101d2a */
.L_x_13490:
[----:B------:R-:W-:-:S04]  /*e750*/  IADD3 R24, R24, 0x90, RZ ;  /* 0x0000009018187810 */ /* 0x000fc80007ffe0ff */
[----:B------:R-:W-:-:S13]  /*e760*/  ISETP.GE.OR P0, PT, R24, R21, P0 ;  /* 0x000000151800720c */ /* 0x000fda0000706670 */
[----:B---3--:R-:W-:-:S04]  /*e770*/  @!P0 LEA R14, P1, R26, R14, 0x1 ;  /* 0x0000000e1a0e8211 */ /* 0x008fc800078208ff */
[----:B--2---:R-:W-:-:S05]  /*e780*/  @!P0 LEA.HI.X R15, R26, R0, R27, 0x1, P1 ;  /* 0x000000001a0f8211 */ /* 0x004fca00008f0c1b */
[----:B------:R1:W-:Y:S04]  /*e790*/  @!P0 ST.E.128 desc[UR42][R14.64], RZ ;  /* 0x000000ff0e008985 */ /* 0x0003e8000c101d2a */
.L_x_13317:
[----:B------:R-:W-:Y:S05]  /*e7a0*/  BSYNC B0 ;  /* 0x0000000000007941 */ /* 0x000fea0003800000 */
.L_x_13314:
[----:B------:R-:W-:Y:S02]  /*e7b0*/  ULDC UR4, c[0x0][0xc3c] ;  /* 0x00030f0000047ab9 */ /* 0x000fe40000000800 */
[----:B------:R-:W-:-:S13]  /*e7c0*/  ISETP.GE.AND P0, PT, R35, UR4, PT ;  /* 0x0000000423007c0c */ /* 0x000fda000bf06270 */
[----:B------:R-:W-:Y:S05]  /*e7d0*/  @!P0 BRA `(.L_x_13322) ;  /* 0xffffff2800308947 */ /* 0x000fea000383ffff */
[----:B------:R-:W-:Y:S05]  /*e7e0*/  BRA `(.L_x_13193) ;  /* 0x0000006400a47947 */ /* 0x000fea0003800000 */
.L_x_13191:
[----:B------:R-:W-:-:S08]  /*e7f0*/  NOP ;  /* 0x0000000000007918 */ /* 0x000fd00000000000 */
[----:B------:R-:W0:-:S00]  /*e800*/  USETMAXREG.DEALLOC.CTAPOOL 0x20 ;  /* 0x00000020000079c8 */ /* 0x000e0000080e0500 */
[----:B0-----:R-:W2:Y:S01]  /*e810*/  LDL.LU R2, [R1] ;  /* 0x0000000001027983 */ /* 0x001ea20000300800 */
[----:B------:R-:W-:-:S06]  /*e820*/  LOP3.LUT R0, R0, 0x3, RZ, 0xc0, !PT ;  /* 0x0000000300007812 */ /* 0x000fcc00078ec0ff */
[----:B------:R-:W0:Y:S02]  /*e830*/  SHFL.IDX PT, R0, R0, RZ, 0x1f ;  /* 0x00001fff00007589 */ /* 0x000e2400000e0000 */
[----:B0-----:R-:W-:Y:S01]  /*e840*/  ISETP.NE.AND P0, PT, R0, RZ, PT ;  /* 0x000000ff0000720c */ /* 0x001fe20003f05270 */
[----:B------:R-:W-:Y:S01]  /*e850*/  IMAD.MOV.U32 R0, RZ, RZ, RZ ;  /* 0x000000ffff007224 */ /* 0x000fe200078e00ff */
        /* <DEDUP_REMOVED lines=11> */
.L_x_13323:
[----:B0-----:R-:W0:Y:S01]  /*e910*/  S2R R2, SR_TID.X ;  /* 0x0000000000027919 */ /* 0x001e220000002100 */
        /* <DEDUP_REMOVED lines=37> */
[----:B------:R-:W-:Y:S01]  /*eb70*/  MOV R4, R3 ;  /* 0x0000000300047202 */ /* 0x000fe20000000f00 */
[----:B------:R-:W-:Y:S01]  /*eb80*/  UMOV UR4, URZ ;  /* 0x0000003f00047c82 */ /* 0x000fe20008000000 */
[----:B------:R-:W-:Y:S01]  /*eb90*/  ULDC UR7, c[0x0][0xc3c] ;  /* 0x00030f0000077ab9 */ /* 0x000fe20000000800 */
[----:B------:R-:W-:-:S05]  /*eba0*/  ULDC UR5, c[0x0][0xc38] ;  /* 0x00030e0000057ab9 */ /* 0x000fca0000000800 */
.L_x_13329:
        /* <DEDUP_REMOVED lines=12> */
.L_x_13328:
[----:B------:R-:W-:Y:S05]  /*ec70*/  BSYNC B0 ;  /* 0x0000000000007941 */ /* 0x000fea0003800000 */
.L_x_13327:
        /* <DEDUP_REMOVED lines=21> */
.L_x_13325:
        /* <DEDUP_REMOVED lines=15> */
.L_x_13330:
        /* <DEDUP_REMOVED lines=10> */
[----:B------:R-:W-:Y:S01]  /*ef60*/  IMAD.MOV.U32 R3, RZ, RZ, R6 ;  /* 0x000000ffff037224 */ /* 0x000fe200078e0006 */
[----:B------:R-:W-:-:S03]  /*ef70*/  MOV R6, R8 ;  /* 0x0000000800067202 */ /* 0x000fc60000000f00 */
        /* <DEDUP_REMOVED lines=16> */
.L_x_13326:
[----:B------:R-:W-:Y:S01]  /*f080*/  IMAD.MOV.U32 R17, RZ, RZ, RZ ;  /* 0x000000ffff117224 */ /* 0x000fe200078e00ff */
[----:B------:R-:W-:Y:S01]  /*f090*/  MOV R16, UR6 ;  /* 0x0000000600107c02 */ /* 0x000fe20008000f00 */
[----:B------:R-:W-:-:S07]  /*f0a0*/  IMAD.MOV.U32 R18, RZ, RZ, RZ ;  /* 0x000000ffff127224 */ /* 0x000fce00078e00ff */
.L_x_13331:
[----:B------:R-:W-:-:S13]  /*f0b0*/  ISETP.NE.AND P0, PT, R5, RZ, PT ;  /* 0x000000ff0500720c */ /* 0x000fda0003f05270 */
[----:B------:R-:W0:Y:S01]  /*f0c0*/  @!P0 S2R R3, SR_CgaCtaId ;  /* 0x0000000000038919 */ /* 0x000e220000008800 */
[----:B------:R-:W-:-:S04]  /*f0d0*/  @!P0 MOV R0, 0x400 ;  /* 0x0000040000008802 */ /* 0x000fc80000000f00 */
[----:B0-----:R-:W-:-:S05]  /*f0e0*/  @!P0 LEA R0, R3, R0, 0x18 ;  /* 0x0000000003008211 */ /* 0x001fca00078ec0ff */
[----:B------:R2:W-:Y:S01]  /*f0f0*/  @!P0 STS.128 [R0+0x168d0], R16 ;  /* 0x0168d01000008388 */ /* 0x0005e20000000c00 */
[----:B------:R-:W-:Y:S06]  /*f100*/  BAR.ARV 0x5, 0x200 ;  /* 0x0148000000007b1d */ /* 0x000fec0000002000 */
.L_x_13324:
[----:B------:R3:W-:Y:S01]  /*f110*/  STL [R1+0x40], RZ ;  /* 0x000040ff01007387 */ /* 0x0007e20000100800 */
[----:B------:R-:W-:Y:S01]  /*f120*/  ULDC UR4, c[0x0][0xc3c] ;  /* 0x00030f0000047ab9 */ /* 0x000fe20000000800 */
[----:B------:R-:W-:Y:S01]  /*f130*/  IMAD.MOV.U32 R28, RZ, RZ, 0x1 ;  /* 0x00000001ff1c7424 */ /* 0x000fe200078e00ff */
[----:B-1----:R-:W-:Y:S01]  /*f140*/  ISETP.GE.AND P0, PT, R19, UR4, PT ;  /* 0x0000000413007c0c */ /* 0x002fe2000bf06270 */
[----:B------:R-:W-:-:S12]  /*f150*/  IMAD.MOV.U32 R25, RZ, RZ, RZ ;  /* 0x000000ffff197224 */ /* 0x000fd800078e00ff */
[----:B---3--:R-:W-:Y:S05]  /*f160*/  @P0 BRA `(.L_x_13332) ;  /* 0x0000005800680947 */ /* 0x008fea0003800000 */
[----:B------:R-:W1:Y:S01]  /*f170*/  S2R R6, SR_TID.X ;  /* 0x0000000000067919 */ /* 0x000e620000002100 */
[----:B------:R-:W3:Y:S01]  /*f180*/  S2UR UR5, SR_CgaCtaId ;  /* 0x00000000000579c3 */ /* 0x000ee20000008800 */
[----:B------:R-:W-:Y:S01]  /*f190*/  UMOV UR4, 0x400 ;  /* 0x0000040000047882 */ /* 0x000fe20000000000 */
[----:B------:R-:W-:Y:S01]  /*f1a0*/  BSSY B8, `(.L_x_13332) ;  /* 0x0000596000087945 */ /* 0x000fe20003800000 */
[----:B------:R4:W-:Y:S01]  /*f1b0*/  STL [R1+0x40], RZ ;  /* 0x000040ff01007387 */ /* 0x0009e20000100800 */
[----:B------:R-:W-:Y:S01]  /*f1c0*/  IMAD.MOV.U32 R29, RZ, RZ, 0x1 ;  /* 0x00000001ff1d7424 */ /* 0x000fe200078e00ff */
[----:B------:R-:W-:Y:S01]  /*f1d0*/  MOV R28, 0x1 ;  /* 0x00000001001c7802 */ /* 0x000fe20000000f00 */
[----:B------:R-:W-:Y:S01]  /*f1e0*/  IMAD.MOV.U32 R27, RZ, RZ, RZ ;  /* 0x000000ffff1b7224 */ /* 0x000fe200078e00ff */
[----:B------:R-:W-:Y:S01]  /*f1f0*/  ULDC.64 UR40, c[0x0][0x198] ;  /* 0x0000660000287ab9 */ /* 0x000fe20000000a00 */
[----:B------:R-:W-:Y:S01]  /*f200*/  IMAD.MOV.U32 R25, RZ, RZ, RZ ;  /* 0x000000ffff197224 */ /* 0x000fe200078e00ff */
[----:B------:R-:W-:Y:S01]  /*f210*/  ULOP3.LUT UR38, UR36, 0x2, URZ, 0xfc, !UPT ;  /* 0x0000000224267892 */ /* 0x000fe2000f8efc3f */
[----:B------:R-:W-:Y:S01]  /*f220*/  ULDC UR37, c[0x0][0xc] ;  /* 0x0000030000257ab9 */ /* 0x000fe20000000800 */
[----:B---3--:R-:W-:-:S06]  /*f230*/  ULEA UR4, UR5, UR4, 0x18 ;  /* 0x0000000405047291 */ /* 0x008fcc000f8ec03f */
[----:B------:R-:W-:Y:S01]  /*f240*/  IMAD.U32 R22, RZ, RZ, UR4 ;  /* 0x00000004ff167e24 */ /* 0x000fe2000f8e00ff */
[C---:B-1----:R-:W-:Y:S01]  /*f250*/  LOP3.LUT R5, R6.reuse, 0x7f, RZ, 0xc0, !PT ;  /* 0x0000007f06057812 */ /* 0x042fe200078ec0ff */
[----:B--2---:R-:W-:-:S04]  /*f260*/  IMAD.SHL.U32 R0, R6, 0x8, RZ ;  /* 0x0000000806007824 */ /* 0x004fc800078e00ff */
[----:B------:R-:W-:Y:S01]  /*f270*/  IMAD.SHL.U32 R3, R5, 0x8, RZ ;  /* 0x0000000805037824 */ /* 0x000fe200078e00ff */
[----:B0-----:R-:W-:-:S04]  /*f280*/  LOP3.LUT R2, R0, 0x1f8, RZ, 0xc0, !PT ;  /* 0x000001f800027812 */ /* 0x001fc800078ec0ff */
[----:B------:R-:W-:-:S04]  /*f290*/  LOP3.LUT R2, R2, 0x38, R6, 0x78, !PT ;  /* 0x0000003802027812 */ /* 0x000fc800078e7806 */
[----:B------:R-:W-:Y:S01]  /*f2a0*/  LOP3.LUT R4, R2, 0x200, R3, 0xf8, !PT ;  /* 0x0000020002047812 */ /* 0x000fe200078ef803 */
[----:B------:R-:W-:Y:S01]  /*f2b0*/  IMAD.SHL.U32 R2, R6, 0x10, RZ ;  /* 0x0000001006027824 */ /* 0x000fe200078e00ff */
[----:B------:R-:W-:-:S03]  /*f2c0*/  SHF.R.U32.HI R3, RZ, 0x3, R5 ;  /* 0x00000003ff037819 */ /* 0x000fc60000011605 */
[----:B------:R-:W-:Y:S01]  /*f2d0*/  IMAD R0, R4, 0x2, R22 ;  /* 0x0000000204007824 */ /* 0x000fe200078e0216 */
[----:B------:R-:W-:-:S04]  /*f2e0*/  LOP3.LUT R2, R2, 0x70, RZ, 0xc0, !PT ;  /* 0x0000007002027812 */ /* 0x000fc800078ec0ff */
[----:B------:R4:W-:Y:S01]  /*f2f0*/  STL [R1+0x24], R0 ;  /* 0x0000240001007387 */ /* 0x0009e20000100800 */
[----:B------:R-:W-:-:S07]  /*f300*/  LOP3.LUT R2, R3, R2, RZ, 0xfc, !PT ;  /* 0x0000000203027212 */ /* 0x000fce00078efcff */
.L_x_13425:
[----:B0-----:R-:W0:Y:S02]  /*f310*/  LDC.64 R2, c[0x0][0xc88] ;  /* 0x00032200ff027b82 */ /* 0x001e240000000a00 */
[----:B0-----:R-:W-:-:S05]  /*f320*/  IMAD.WIDE R2, R19, 0x4, R2 ;  /* 0x0000000413027825 */ /* 0x001fca00078e0202 */
[----:B------:R-:W4:Y:S01]  /*f330*/  LDG.E R10, desc[UR42][R2.64] ;  /* 0x0000002a020a7981 */ /* 0x000f22000c1e1900 */
        /* <DEDUP_REMOVED lines=8> */
[----:B----4-:R-:W-:Y:S01]  /*f3c0*/  SHF.R.S32.HI R0, RZ, 0x1f, R10 ;  /* 0x0000001fff007819 */ /* 0x010fe2000001140a */
[----:B------:R-:W-:-:S10]  /*f3d0*/  IMAD.SHL.U32 R23, R10, 0x4, RZ ;  /* 0x000000040a177824 */ /* 0x000fd400078e00ff */
[C---:B------:R-:W-:Y:S01]  /*f3e0*/  @P0 LEA R2, P1, R10.reuse, UR4, 0x2 ;  /* 0x000000040a020c11 */ /* 0x040fe2000f8210ff */
[----:B------:R-:W-:Y:S03]  /*f3f0*/  STL [R1+0x8], R10 ;  /* 0x0000080a01007387 */ /* 0x000fe60000100800 */
[C-C-:B------:R-:W-:Y:S01]  /*f400*/  @P0 LEA.HI.X R3, R10.reuse, UR5, R0.reuse, 0x2, P1 ;  /* 0x000000050a030c11 */ /* 0x140fe200088f1400 */
[----:B------:R-:W-:Y:S01]  /*f410*/  ULDC.64 UR4, c[0x0][0xa00] ;  /* 0x0002800000047ab9 */ /* 0x000fe20000000a00 */
[----:B------:R-:W-:Y:S01]  /*f420*/  SHF.L.U64.HI R24, R10, 0x2, R0 ;  /* 0x000000020a187819 */ /* 0x000fe20000010200 */
[----:B------:R0:W-:Y:S04]  /*f430*/  STL [R1+0x30], R0 ;  /* 0x0000300001007387 */ /* 0x0001e80000100800 */
[----:B--2---:R1:W2:Y:S01]  /*f440*/  @P0 LDG.E R9, desc[UR42][R2.64] ;  /* 0x0000002a02090981 */ /* 0x0042a2000c1e1900 */
[----:B------:R-:W-:-:S02]  /*f450*/  ISETP.NE.U32.AND P0, PT, RZ, UR4, PT ;  /* 0x00000004ff007c0c */ /* 0x000fc4000bf05070 */
[----:B------:R-:W-:Y:S02]  /*f460*/  ISETP.NE.U32.AND P2, PT, RZ, UR8, PT ;  /* 0x00000008ff007c0c */ /* 0x000fe4000bf45070 */
[----:B------:R-:W-:Y:S01]  /*f470*/  ISETP.NE.AND.EX P0, PT, RZ, UR5, PT, P0 ;  /* 0x00000005ff007c0c */ /* 0x000fe2000bf05300 */
[----:B0-----:R-:W-:Y:S01]  /*f480*/  IMAD.MOV.U32 R0, RZ, RZ, RZ ;  /* 0x000000ffff007224 */ /* 0x001fe200078e00ff */
[----:B------:R-:W-:Y:S02]  /*f490*/  ISETP.NE.AND.EX P2, PT, RZ, UR9, PT, P2 ;  /* 0x00000009ff007c0c */ /* 0x000fe4000bf45320 */
[----:B------:R-:W-:Y:S02]  /*f4a0*/  ISETP.NE.U32.AND P1, PT, RZ, UR6, PT ;  /* 0x00000006ff007c0c */ /* 0x000fe4000bf25070 */
[----:B-1----:R-:W-:Y:S02]  /*f4b0*/  IADD3 R2, P3, R23, UR4, RZ ;  /* 0x0000000417027c10 */ /* 0x002fe4000ff7e0ff */
[----:B------:R-:W-:-:S02]  /*f4c0*/  ISETP.NE.AND.EX P1, PT, RZ, UR7, PT, P1 ;  /* 0x00000007ff007c0c */ /* 0x000fc4000bf25310 */
        /* <DEDUP_REMOVED lines=20> */
[----:B0-----:R-:W-:Y:S01]  /*f610*/  MOV R6, UR5 ;  /* 0x0000000500067c02 */ /* 0x001fe20008000f00 */
[----:B------:R-:W-:Y:S01]  /*f620*/  IMAD.U32 R7, RZ, RZ, UR4 ;  /* 0x00000004ff077e24 */ /* 0x000fe2000f8e00ff */
[----:B---3--:R1:W-:Y:S01]  /*f630*/  STL [R1+0x34], R8 ;  /* 0x0000340801007387 */ /* 0x0083e20000100800 */
[----:B------:R-:W-:Y:S05]  /*f640*/  @P2 BRA `(.L_x_13333) ;  /* 0x0000000000142947 */ /* 0x000fea0003800000 */
[----:B------:R-:W-:Y:S05]  /*f650*/  @!P0 BRA `(.L_x_13333) ;  /* 0x0000000000108947 */ /* 0x000fea0003800000 */
[----:B-1----:R-:W2:Y:S04]  /*f660*/  LDG.E R8, desc[UR42][R2.64] ;  /* 0x0000002a02087981 */ /* 0x002ea8000c1e1900 */
[----:B------:R-:W2:Y:S02]  /*f670*/  LDG.E R2, desc[UR42][R2.64+0x4] ;  /* 0x0000042a02027981 */ /* 0x000ea4000c1e1900 */
[----:B--2---:R-:W-:-:S05]  /*f680*/  IMAD.IADD R2, R2, 0x1, -R8 ;  /* 0x0000000102027824 */ /* 0x004fca00078e0a08 */
[----:B------:R0:W-:Y:S02]  /*f690*/  STL [R1+0x34], R2 ;  /* 0x0000340201007387 */ /* 0x0001e40000100800 */
.L_x_13333:
        /* <DEDUP_REMOVED lines=10> */
.L_x_13334:
        /* <DEDUP_REMOVED lines=9> */
.L_x_13335:
[----:B01----:R-:W2:Y:S04]  /*f7d0*/  @P1 LDG.E R2, desc[UR42][R4.64] ;  /* 0x0000002a04021981 */ /* 0x003ea8000c1e1900 */
        /* <DEDUP_REMOVED lines=8> */
[----:B------:R-:W-:Y:S02]  /*f860*/  LEA.HI R4, R3, R2, RZ, 0x7 ;  /* 0x0000000203047211 */ /* 0x000fe400078f38ff */
[----:B------:R-:W-:Y:S02]  /*f870*/  IADD3 R3, -R7, RZ, RZ ;  /* 0x000000ff07037210 */ /* 0x000fe40007ffe1ff */
        /* <DEDUP_REMOVED lines=21> */
.L_x_13493:
[----:B-1----:R-:W-:Y:S02]  /*f9d0*/  ISETP.NE.AND P0, PT, R14, RZ, PT ;  /* 0x000000ff0e00720c */ /* 0x002fe40003f05270 */
[----:B------:R-:W-:-:S11]  /*f9e0*/  PLOP3.LUT P6, PT, PT, PT, PT, 0x8, 0x0 ;  /* 0x000000000000781c */ /* 0x000fd60003fce170 */
[----:B------:R-:W-:Y:S05]  /*f9f0*/  @P0 BRA `(.L_x_13339) ;  /* 0x00000000000c0947 */ /* 0x000fea0003800000 */
[----:B------:R-:W-:-:S03]  /*fa00*/  UMOV UR4, 0xffffffff ;  /* 0xffffffff00047882 */ /* 0x000fc60000000000 */
[----:B------:R-:W-:Y:S05]  /*fa10*/  BRA.DIV UR4, `(.L_x_13340) ;  /* 0x0000006604fc7947 */ /* 0x000fea000b800000 */
[----:B------:R-:W-:-:S13]  /*fa20*/  ELECT P6, URZ, PT ;  /* 0x00000000003f782f */ /* 0x000fda00038c0000 */
.L_x_13339:
        /* <DEDUP_REMOVED lines=9> */
.L_x_13496:
[----:B------:R-:W-:Y:S05]  /*fac0*/  BSYNC B1 ;  /* 0x0000000000017941 */ /* 0x000fea0003800000 */
.L_x_13341:
[----:B------:R-:W-:Y:S04]  /*fad0*/  BSSY B1, `(.L_x_13343) ;  /* 0x000004f000017945 */ /* 0x000fe80003800000 */
[----:B------:R-:W-:Y:S05]  /*fae0*/  @!P6 BRA `(.L_x_13344) ;  /* 0x000000040034e947 */ /* 0x000fea0003800000 */
[----:B------:R-:W1:Y:S01]  /*faf0*/  S2R R6, SR_TID.X ;  /* 0x0000000000067919 */ /* 0x000e620000002100 */
[----:B0-----:R-:W-:Y:S01]  /*fb00*/  IMAD R5, R27, 0x8, R22 ;  /* 0x000000081b057824 */ /* 0x001fe200078e0216 */
[----:B------:R-:W-:Y:S01]  /*fb10*/  BSSY B2, `(.L_x_13345) ;  /* 0x0000006000027945 */ /* 0x000fe20003800000 */
[----:B-1----:R-:W-:Y:S02]  /*fb20*/  LOP3.LUT R7, R6, 0x7f, RZ, 0xc0, !PT ;  /* 0x0000007f06077812 */ /* 0x002fe400078ec0ff */
[----:B------:R-:W-:Y:S02]  /*fb30*/  SHF.L.U32 R6, R29, 0x1f, RZ ;  /* 0x0000001f1d067819 */ /* 0x000fe400000006ff */
[----:B------:R-:W-:Y:S02]  /*fb40*/  ISETP.NE.AND P1, PT, R7, RZ, PT ;  /* 0x000000ff0700720c */ /* 0x000fe40003f25270 */
[----:B------:R-:W0:Y:S02]  /*fb50*/  SYNCS.PHASECHK.TRANS64.TRYWAIT P0, [R5+URZ+0x168a0], R6 ;  /* 0x0168a006050075a7 */ /* 0x000e24000800017f */
[----:B0-----:R-:W-:Y:S09]  /*fb60*/  @!P0 BRA `(.L_x_13346) ;  /* 0x0000006400dc8947 */ /* 0x001ff20003800000 */
.L_x_13497:
[----:B------:R-:W-:Y:S05]  /*fb70*/  BSYNC B2 ;  /* 0x0000000000027941 */ /* 0x000fea0003800000 */
.L_x_13345:
        /* <DEDUP_REMOVED lines=9> */
.L_x_13348:
[----:B------:R-:W-:Y:S05]  /*fc10*/  BSYNC B2 ;  /* 0x0000000000027941 */ /* 0x000fea0003800000 */
.L_x_13347:
[----:B------:R-:W-:Y:S01]  /*fc20*/  IMAD.MOV.U32 R11, RZ, RZ, RZ ;  /* 0x000000ffff0b7224 */ /* 0x000fe200078e00ff */
[C---:B------:R-:W-:Y:S01]  /*fc30*/  LEA R8, R27.reuse, R22, 0xe ;  /* 0x000000161b087211 */ /* 0x040fe200078e70ff */
[----:B------:R-:W-:Y:S01]  /*fc40*/  IMAD R7, R4, 0x80, R0 ;  /* 0x0000008004077824 */ /* 0x000fe200078e0200 */
        /* <DEDUP_REMOVED lines=10> */
.L_x_13349:
        /* <DEDUP_REMOVED lines=13> */
.L_x_13498:
[----:B------:R-:W-:Y:S05]  /*fdc0*/  BSYNC B2 ;  /* 0x0000000000027941 */ /* 0x000fea0003800000 */
.L_x_13350:
        /* <DEDUP_REMOVED lines=11> */
.L_x_13353:
[----:B------:R-:W-:Y:S05]  /*fe80*/  BSYNC B2 ;  /* 0x0000000000027941 */ /* 0x000fea0003800000 */
.L_x_13352:
[----:B------:R-:W-:Y:S01]  /*fe90*/  R2UR UR10, R11 ;  /* 0x000000000b0a72ca */ /* 0x000fe200000e0000 */
[----:B------:R-:W-:Y:S01]  /*fea0*/  IMAD R10, R10, 0x2, R22 ;  /* 0x000000020a0a7824 */ /* 0x000fe200078e0216 */
[----:B------:R-:W-:Y:S01]  /*feb0*/  R2UR UR6, R8 ;  /* 0x00000000080672ca */ /* 0x000fe200000e0000 */
[----:B------:R-:W-:Y:S01]  /*fec0*/  UIADD3 UR4, UP0, UR40, 0x670, URZ ;  /* 0x0000067028047890 */ /* 0x000fe2000ff1e03f */
[----:B------:R-:W-:Y:S01]  /*fed0*/  R2UR UR7, R9 ;  /* 0x00000000090772ca */ /* 0x000fe200000e0000 */
[----:B------:R-:W-:Y:S01]  /*fee0*/  VIADD R10, R10, 0x400 ;  /* 0x000004000a0a7836 */ /* 0x000fe20000000000 */
[----:B------:R-:W-:Y:S01]  /*fef0*/  PLOP3.LUT P0, PT, PT, PT, PT, 0x80, 0x0 ;  /* 0x000000000000781c */ /* 0x000fe20003f0f070 */
[----:B------:R-:W-:Y:S01]  /*ff00*/  UIADD3.X UR5, URZ, UR41, URZ, UP0, !UPT ;  /* 0x000000293f057290 */ /* 0x000fe200087fe43f */
[----:B01----:R-:W-:-:S11]  /*ff10*/  IADD3 R5, R5, 0x168b0, RZ ;  /* 0x000168b005057810 */ /* 0x003fd60007ffe0ff */
.L_x_13354:
        /* <DEDUP_REMOVED lines=10> */
.L_x_13344:
[----:B------:R-:W-:Y:S05]  /*ffc0*/  BSYNC B1 ;  /* 0x0000000000017941 */ /* 0x000fea0003800000 */
.L_x_13343:
[----:B------:R-:W-:Y:S01]  /*ffd0*/  VIADD R4, R4, 0xfffffffe ;  /* 0xfffffffe04047836 */ /* 0x000fe20000000000 */
[----:B------:R-:W-:Y:S01]  /*ffe0*/  PLOP3.LUT P0, PT, PT, PT, PT, 0x8, 0x0 ;  /* 0x000000000000781c */ /* 0x000fe20003f0e170 */
[----:B------:R-:W-:-:S03]  /*fff0*/  VIADD R27, R27, 0x1 ;  /* 0x000000011b1b7836 */ /* 0x000fc60000000000 */
[----:B------:R-:W-:Y:S02]  /*10000*/  ISETP.GE.AND P2, PT, R4, R3, PT ;  /* 0x000000030400720c */ /* 0x000fe40003f46270 */
[----:B------:R-:W-:-:S04]  /*10010*/  ISETP.NE.AND P1, PT, R27, 0x2, PT ;  /* 0x000000021b00780c */ /* 0x000fc80003f25270 */
[----:B0-----:R-:W-:Y:S02]  /*10020*/  SEL R5, RZ, 0x1, P1 ;  /* 0x00000001ff057807 */ /* 0x001fe40000800000 */
[----:B------:R-:W-:Y:S02]  /*10030*/  SEL R27, R27, RZ, P1 ;  /* 0x000000ff1b1b7207 */ /* 0x000fe40000800000 */
[----:B------:R-:W-:-:S03]  /*10040*/  LOP3.LUT R29, R29, R5, RZ, 0x3c, !PT ;  /* 0x000000051d1d7212 */ /* 0x000fc600078e3cff */
[----:B------:R-:W-:Y:S05]  /*10050*/  @!P2 BRA `(.L_x_13337) ;  /* 0x000000040058a947 */ /* 0x000fea0003800000 */
.L_x_13367:
[----:B------:R-:W-:Y:S05]  /*10060*/  YIELD ;  /* 0x0000000000007946 */ /* 0x000fea0003800000 */
[----:B------:R-:W-:Y:S04]  /*10070*/  BSSY B1, `(.L_x_13355) ;  /* 0x000004c000017945 */ /* 0x000fe80003800000 */
[----:B------:R-:W-:Y:S05]  /*10080*/  @!P6 BRA `(.L_x_13356) ;  /* 0x000000040028e947 */ /* 0x000fea0003800000 */
[----:B------:R-:W0:Y:S01]  /*10090*/  S2R R5, SR_TID.X ;  /* 0x0000000000057919 */ /* 0x000e220000002100 */
[----:B------:R-:W-:Y:S01]  /*100a0*/  SHF.L.U32 R6, R29, 0x1f, RZ ;  /* 0x0000001f1d067819 */ /* 0x000fe200000006ff */
[----:B------:R-:W-:Y:S01]  /*100b0*/  BSSY B2, `(.L_x_13357) ;  /* 0x0000006000027945 */ /* 0x000fe20003800000 */
[----:B0-----:R-:W-:Y:S01]  /*100c0*/  LOP3.LUT R7, R5, 0x7f, RZ, 0xc0, !PT ;  /* 0x0000007f05077812 */ /* 0x001fe200078ec0ff */
[----:B------:R-:W-:-:S03]  /*100d0*/  IMAD R5, R27, 0x8, R22 ;  /* 0x000000081b057824 */ /* 0x000fc600078e0216 */
[----:B------:R-:W-:Y:S01]  /*100e0*/  ISETP.NE.AND P2, PT, R7, RZ, PT ;  /* 0x000000ff0700720c */ /* 0x000fe20003f45270 */
[----:B------:R-:W0:Y:S02]  /*100f0*/  SYNCS.PHASECHK.TRANS64.TRYWAIT P1, [R5+URZ+0x168a0], R6 ;  /* 0x0168a006050075a7 */ /* 0x000e24000802017f */
[----:B0-----:R-:W-:Y:S10]  /*10100*/  @!P1 BRA `(.L_x_13358) ;  /* 0x00000060009c9947 */ /* 0x001ff40003800000 */
.L_x_13499:
[----:B------:R-:W-:Y:S05]  /*10110*/  BSYNC B2 ;  /* 0x0000000000027941 */ /* 0x000fea0003800000 */
.L_x_13357:
        /* <DEDUP_REMOVED lines=9> */
.L_x_13360:
[----:B------:R-:W-:Y:S05]  /*101b0*/  BSYNC B2 ;  /* 0x0000000000027941 */ /* 0x000fea0003800000 */
.L_x_13359:
[----:B------:R-:W-:Y:S01]  /*101c0*/  IMAD.MOV.U32 R11, RZ, RZ, RZ ;  /* 0x000000ffff0b7224 */ /* 0x000fe200078e00ff */
[----:B------:R-:W-:Y:S01]  /*101d0*/  UIADD3 UR4, UP0, UR40, 0x570, URZ ;  /* 0x0000057028047890 */ /* 0x000fe2000ff1e03f */
[----:B------:R-:W-:Y:S01]  /*101e0*/  IMAD R7, R27, 0x4000, R22 ;  /* 0x000040001b077824 */ /* 0x000fe200078e0216 */
[----:B------:R-:W-:Y:S01]  /*101f0*/  PLOP3.LUT P1, PT, PT, PT, PT, 0x80, 0x0 ;  /* 0x000000000000781c */ /* 0x000fe20003f2f070 */
[----:B------:R-:W-:Y:S01]  /*10200*/  IMAD R8, R4, 0x80, R0 ;  /* 0x0000008004087824 */ /* 0x000fe200078e0200 */
[----:B------:R-:W-:Y:S01]  /*10210*/  R2UR UR10, R11 ;  /* 0x000000000b0a72ca */ /* 0x000fe200000e0000 */
[----:B------:R-:W-:Y:S01]  /*10220*/  VIADD R10, R7, 0xe400 ;  /* 0x0000e400070a7836 */ /* 0x000fe20000000000 */
[----:B------:R-:W-:Y:S01]  /*10230*/  IADD3 R9, R5, 0x16890, RZ ;  /* 0x0001689005097810 */ /* 0x000fe20007ffe0ff */
[----:B------:R-:W-:Y:S01]  /*10240*/  UIADD3.X UR5, URZ, UR41, URZ, UP0, !UPT ;  /* 0x000000293f057290 */ /* 0x000fe200087fe43f */
[----:B------:R-:W-:Y:S01]  /*10250*/  UMOV UR6, 0x0 ;  /* 0x0000000000067882 */ /* 0x000fe20000000000 */
[----:B------:R-:W-:-:S10]  /*10260*/  UMOV UR7, 0x12f00000 ;  /* 0x12f0000000077882 */ /* 0x000fd40000000000 */
.L_x_13361:
        /* <DEDUP_REMOVED lines=13> */
.L_x_13500:
[----:B------:R-:W-:Y:S05]  /*10340*/  BSYNC B2 ;  /* 0x0000000000027941 */ /* 0x000fea0003800000 */
.L_x_13362:
        /* <DEDUP_REMOVED lines=11> */
.L_x_13365:
[----:B------:R-:W-:Y:S05]  /*10400*/  BSYNC B2 ;  /* 0x0000000000027941 */ /* 0x000fea0003800000 */
.L_x_13364:
[----:B------:R-:W-:Y:S01]  /*10410*/  R2UR UR10, R11 ;  /* 0x000000000b0a72ca */ /* 0x000fe200000e0000 */
[----:B------:R-:W-:Y:S01]  /*10420*/  UIADD3 UR4, UP0, UR40, 0x670, URZ ;  /* 0x0000067028047890 */ /* 0x000fe2000ff1e03f */
[----:B------:R-:W-:Y:S01]  /*10430*/  R2UR UR6, R12 ;  /* 0x000000000c0672ca */ /* 0x000fe200000e0000 */
[----:B------:R-:W-:Y:S01]  /*10440*/  VIADD R7, R7, 0x400 ;  /* 0x0000040007077836 */ /* 0x000fe20000000000 */
[----:B------:R-:W-:Y:S01]  /*10450*/  R2UR UR7, R13 ;  /* 0x000000000d0772ca */ /* 0x000fe200000e0000 */
[----:B01----:R-:W-:Y:S01]  /*10460*/  VIADD R5, R5, 0x168b0 ;  /* 0x000168b005057836 */ /* 0x003fe20000000000 */
[----:B------:R-:W-:Y:S01]  /*10470*/  PLOP3.LUT P1, PT, PT, PT, PT, 0x80, 0x0 ;  /* 0x000000000000781c */ /* 0x000fe20003f2f070 */
[----:B------:R-:W-:-:S12]  /*10480*/  UIADD3.X UR5, URZ, UR41, URZ, UP0, !UPT ;  /* 0x000000293f057290 */ /* 0x000fd800087fe43f */
.L_x_13366:
        /* <DEDUP_REMOVED lines=10> */
.L_x_13356:
[----:B------:R-:W-:Y:S05]  /*10530*/  BSYNC B1 ;  /* 0x0000000000017941 */ /* 0x000fea0003800000 */
.L_x_13355:
        /* <DEDUP_REMOVED lines=8> */
.L_x_13337:
[----:B------:R-:W-:Y:S05]  /*105c0*/  BSYNC B0 ;  /* 0x0000000000007941 */ /* 0x000fea0003800000 */
.L_x_13336:
[----:B------:R-:W2:Y:S01]  /*105d0*/  LDL R5, [R1+0x18] ;  /* 0x0000180001057983 */ /* 0x000ea20000100800 */
[----:B------:R-:W-:Y:S05]  /*105e0*/  @!P0 WARPSYNC.ALL ;  /* 0x0000000000008948 */ /* 0x000fea0003800000 */
[----:B------:R-:W-:Y:S06]  /*105f0*/  @!P0 BAR.SYNC.DEFER_BLOCKING 0xc, 0x200 ;  /* 0x0308000000008b1d */ /* 0x000fec0000010000 */
[----:B------:R-:W-:Y:S01]  /*10600*/  BSSY B7, `(.L_x_13368) ;  /* 0x00003b0000077945 */ /* 0x000fe20003800000 */
[----:B--2---:R-:W-:-:S13]  /*10610*/  ISETP.GT.AND P0, PT, R5, RZ, PT ;  /* 0x000000ff0500720c */ /* 0x004fda0003f04270 */
        /* <DEDUP_REMOVED lines=18> */
.L_x_13369:
        /* <DEDUP_REMOVED lines=20> */
.L_x_13372:
[----:B------:R-:W-:Y:S05]  /*10880*/  BSYNC B6 ;  /* 0x0000000000067941 */ /* 0x000fea0003800000 */
.L_x_13371:
        /* <DEDUP_REMOVED lines=20> */
.L_x_13375:
        /* <DEDUP_REMOVED lines=15> */
.L_x_13374:
[----:B------:R-:W-:Y:S05]  /*10ac0*/  BSYNC B6 ;  /* 0x0000000000067941 */ /* 0x000fea0003800000 */
.L_x_13373:
        /* <DEDUP_REMOVED lines=12> */
[----:B------:R-:W4:Y:S04]  /*10b90*/  LDL.LU R9, [R1] ;  /* 0x0000000001097983 */ /* 0x000f280000300800 */
        /* <DEDUP_REMOVED lines=30> */
[----:B------:R0:W5:Y:S04]  /*10d80*/  @!P0 LDG.E R2, desc[UR42][R6.64] ;  /* 0x0000002a06028981 */ /* 0x000168000c1e1900 */
[----:B------:R1:W-:Y:S02]  /*10d90*/  STL [R1+0x20], R10 ;  /* 0x0000200a01007387 */ /* 0x0003e40000100800 */
[----:B-1----:R-:W-:-:S04]  /*10da0*/  MOV R10, UR38 ;  /* 0x00000026000a7c02 */ /* 0x002fc80008000f00 */
[----:B------:R-:W-:Y:S02]  /*10db0*/  ISETP.NE.AND P2, PT, R10, 0x3, PT ;  /* 0x000000030a00780c */ /* 0x000fe40003f45270 */
[----:B------:R-:W-:-:S11]  /*10dc0*/  LOP3.LUT R9, R9, 0xfffffffd, RZ, 0xc0, !PT ;  /* 0xfffffffd09097812 */ /* 0x000fd600078ec0ff */
[----:B------:R-:W-:-:S05]  /*10dd0*/  @P2 LOP3.LUT R9, R9, 0x2, RZ, 0xfc, !PT ;  /* 0x0000000209092812 */ /* 0x000fca00078efcff */
[----:B------:R0:W-:Y:S01]  /*10de0*/  STL [R1], R9 ;  /* 0x0000000901007387 */ /* 0x0001e20000100800 */
[----:B------:R-:W-:-:S03]  /*10df0*/  UMOV UR4, 0xffffffff ;  /* 0xffffffff00047882 */ /* 0x000fc60000000000 */
[----:B------:R-:W-:Y:S05]  /*10e00*/  BRA.DIV UR4, `(.L_x_13376) ;  /* 0x0000005604847947 */ /* 0x000fea000b800000 */
.L_x_13503:
[----:B0-----:R-:W-:-:S05]  /*10e10*/  SHF.R.S32.HI R9, RZ, 0x1f, R18 ;  /* 0x0000001fff097819 */ /* 0x001fca0000011412 */
[----:B------:R0:W-:Y:S01]  /*10e20*/  STL [R1+0x10], R9 ;  /* 0x0000100901007387 */ /* 0x0001e20000100800 */
[----:B------:R-:W-:Y:S05]  /*10e30*/  @!P2 BRA `(.L_x_13377) ;  /* 0x000000000004a947 */ /* 0x000fea0003800000 */
[----:B------:R-:W-:Y:S01]  /*10e40*/  BPT.TRAP 0x1 ;  /* 0x000000040000795c */ /* 0x000fe20000300000 */
.L_x_13377:
        /* <DEDUP_REMOVED lines=23> */
[----:B------:R-:W1:Y:S02]  /*10fc0*/  SYNCS.PHASECHK.TRANS64.TRYWAIT P0, [R3+URZ+0x16840], R4 ;  /* 0x01684004030075a7 */ /* 0x000e64000800017f */
[----:B-1----:R-:W-:Y:S05]  /*10fd0*/  @!P0 BRA `(.L_x_13379) ;  /* 0x0000005400448947 */ /* 0x002fea0003800000 */
.L_x_13504:
[----:B------:R-:W-:Y:S05]  /*10fe0*/  BSYNC B0 ;  /* 0x0000000000007941 */ /* 0x000fea0003800000 */
.L_x_13378:
[----:B0-----:R-:W2:Y:S01]  /*10ff0*/  LDL R9, [R1+0x10] ;  /* 0x0000100001097983 */ /* 0x001ea20000100800 */
[----:B------:R-:W-:-:S03]  /*11000*/  ULDC.64 UR4, c[0x0][0x300] ;  /* 0x0000c00000047ab9 */ /* 0x000fc60000000a00 */
[----:B------:R-:W3:Y:S04]  /*11010*/  LDL R14, [R1+0x18] ;  /* 0x00001800010e7983 */ /* 0x000ee80000100800 */
[----:B------:R-:W4:Y:S01]  /*11020*/  LDL.LU R10, [R1] ;  /* 0x00000000010a7983 */ /* 0x000f220000300800 */
[----:B------:R-:W-:Y:S02]  /*11030*/  IMAD R6, R6, UR4, RZ ;  /* 0x0000000406067c24 */ /* 0x000fe4000f8e02ff */
[C---:B-1----:R-:W-:Y:S01]  /*11040*/  IMAD.WIDE.U32 R4, R0.reuse, UR4, RZ ;  /* 0x0000000400047c25 */ /* 0x042fe2000f8e00ff */
        /* <DEDUP_REMOVED lines=9> */
[----:B------:R-:W-:-:S04]  /*110e0*/  IMAD.WIDE.U32 R4, R18, UR4, R4 ;  /* 0x0000000412047c25 */ /* 0x000fc8000f8e0004 */
[----:B--2---:R-:W-:Y:S02]  /*110f0*/  IMAD R2, R9, UR4, RZ ;  /* 0x0000000409027c24 */ /* 0x004fe4000f8e02ff */
[----:B------:R-:W1:Y:S02]  /*11100*/  S2R R9, SR_TID.X ;  /* 0x0000000000097919 */ /* 0x000e640000002100 */
[----:B------:R-:W-:Y:S01]  /*11110*/  IMAD R2, R18, UR5, R2 ;  /* 0x0000000512027c24 */ /* 0x000fe2000f8e0202 */
[----:B------:R-:W-:Y:S02]  /*11120*/  ULDC.64 UR4, c[0x0][0x2e8] ;  /* 0x0000ba0000047ab9 */ /* 0x000fe40000000a00 */
[----:B------:R-:W-:Y:S01]  /*11130*/  LEA R0, P0, R4, UR4, 0x1 ;  /* 0x0000000404007c11 */ /* 0x000fe2000f8008ff */
[----:B------:R-:W-:Y:S01]  /*11140*/  ULDC UR4, c[0x0][0x2f4] ;  /* 0x0000bd0000047ab9 */ /* 0x000fe20000000800 */
[----:B----4-:R-:W-:Y:S01]  /*11150*/  LOP3.LUT R10, R10, 0xfffffffe, RZ, 0xc0, !PT ;  /* 0xfffffffe0a0a7812 */ /* 0x010fe200078ec0ff */
[----:B------:R-:W-:-:S05]  /*11160*/  IMAD.IADD R2, R5, 0x1, R2 ;  /* 0x0000000105027824 */ /* 0x000fca00078e0202 */
[----:B------:R-:W-:Y:S02]  /*11170*/  LEA.HI.X R2, R4, UR5, R2, 0x1, P0 ;  /* 0x0000000504027c11 */ /* 0x000fe400080f0c02 */
[----:B-1----:R-:W-:Y:S01]  /*11180*/  LOP3.LUT R11, R9, 0x7f, RZ, 0xc0, !PT ;  /* 0x0000007f090b7812 */ /* 0x002fe200078ec0ff */
[----:B0-----:R-:W-:-:S03]  /*11190*/  IMAD.SHL.U32 R9, R13, 0x8, RZ ;  /* 0x000000080d097824 */ /* 0x001fc600078e00ff */
[----:B------:R-:W-:Y:S02]  /*111a0*/  SHF.R.U32.HI R12, RZ, 0x3, R11 ;  /* 0x00000003ff0c7819 */ /* 0x000fe4000001160b */
[----:B------:R-:W-:Y:S02]  /*111b0*/  LOP3.LUT R9, R9, 0x38, RZ, 0xc0, !PT ;  /* 0x0000003809097812 */ /* 0x000fe400078ec0ff */
[----:B---3--:R-:W-:Y:S02]  /*111c0*/  IADD3 R4, -R12, R14, -R8 ;  /* 0x0000000e0c047210 */ /* 0x008fe40007ffe908 */
[----:B------:R-:W-:Y:S01]  /*111d0*/  ISETP.GE.AND P2, PT, R9, UR4, PT ;  /* 0x0000000409007c0c */ /* 0x000fe2000bf46270 */
[----:B------:R-:W-:Y:S01]  /*111e0*/  UMOV UR4, 0xffffffff ;  /* 0xffffffff00047882 */ /* 0x000fe20000000000 */
[----:B------:R-:W-:Y:S01]  /*111f0*/  SHF.L.U32 R12, R11, 0x3, RZ ;  /* 0x000000030b0c7819 */ /* 0x000fe200000006ff */
[----:B------:R-:W-:Y:S01]  /*11200*/  IMAD.SHL.U32 R11, R13, 0x8, RZ ;  /* 0x000000080d0b7824 */ /* 0x000fe200078e00ff */
[----:B------:R-:W-:-:S04]  /*11210*/  ISETP.GE.AND P0, PT, R4, 0x1, PT ;  /* 0x000000010400780c */ /* 0x000fc80003f06270 */
[----:B------:R-:W-:-:S04]  /*11220*/  LOP3.LUT R11, R11, 0x1f8, RZ, 0xc0, !PT ;  /* 0x000001f80b0b7812 */ /* 0x000fc800078ec0ff */
[----:B------:R-:W-:Y:S02]  /*11230*/  LOP3.LUT R11, R11, 0x38, R13, 0x78, !PT ;  /* 0x000000380b0b7812 */ /* 0x000fe400078e780d */
[----:B------:R-:W-:Y:S02]  /*11240*/  @P2 LOP3.LUT R10, R10, 0x1, RZ, 0xfc, !PT ;  /* 0x000000010a0a2812 */ /* 0x000fe400078efcff */
[----:B------:R-:W-:-:S03]  /*11250*/  LOP3.LUT R11, R11, 0x200, R12, 0xf8, !PT ;  /* 0x000002000b0b7812 */ /* 0x000fc600078ef80c */
[----:B------:R0:W-:Y:S02]  /*11260*/  STL [R1], R10 ;  /* 0x0000000a01007387 */ /* 0x0001e40000100800 */
[----:B------:R-:W-:Y:S01]  /*11270*/  IMAD R5, R25, 0x2000, R11 ;  /* 0x0000200019057824 */ /* 0x000fe200078e020b */
[----:B------:R-:W-:Y:S06]  /*11280*/  BRA.DIV UR4, `(.L_x_13380) ;  /* 0x0000005204ac7947 */ /* 0x000fec000b800000 */
[----:B------:R-:W1:Y:S01]  /*11290*/  SHFL.IDX PT, R7, R0, RZ, 0x181f ;  /* 0x00181fff00077589 */ /* 0x000e6200000e0000 */
[----:B------:R-:W-:-:S03]  /*112a0*/  @P0 IMAD R8, R5, 0x2, R22 ;  /* 0x0000000205080824 */ /* 0x000fc600078e0216 */
[----:B------:R-:W2:Y:S01]  /*112b0*/  SHFL.IDX PT, R6, R2, RZ, 0x181f ;  /* 0x00181fff02067589 */ /* 0x000ea200000e0000 */
[----:B-1----:R-:W-:-:S05]  /*112c0*/  @P0 LEA R7, P1, R9, R7, 0x1 ;  /* 0x0000000709070211 */ /* 0x002fca00078208ff */
[----:B--2---:R-:W-:-:S05]  /*112d0*/  @P0 IMAD.X R6, RZ, RZ, R6, P1 ;  /* 0x000000ffff060224 */ /* 0x004fca00008e0606 */
[----:B------:R-:W-:-:S04]  /*112e0*/  @P0 LOP3.LUT R7, R7, R6, RZ, 0x3c, !PT ;  /* 0x0000000607070212 */ /* 0x000fc800078e3cff */
[----:B------:R-:W-:-:S04]  /*112f0*/  @P0 LOP3.LUT R6, R7, R6, RZ, 0x3c, !PT ;  /* 0x0000000607060212 */ /* 0x000fc800078e3cff */
[----:B------:R-:W-:-:S05]  /*11300*/  @P0 LOP3.LUT R7, R7, R6, RZ, 0x3c, !PT ;  /* 0x0000000607070212 */ /* 0x000fca00078e3cff */
[----:B------:R-:W-:Y:S01]  /*11310*/  @!PT LDS RZ, [RZ] ;  /* 0x00000000fffff984 */ /* 0x000fe20000000800 */
[----:B------:R1:W-:Y:S01]  /*11320*/  @P0 LDGSTS.E.BYPASS.LTC128B.128 [R8+0xe400], desc[UR42][R6.64], !P2 ;  /* 0x0e40000006080fae */ /* 0x0003e2000d101d6a */
[----:B------:R-:W-:-:S03]  /*11330*/  ISETP.GE.AND P0, PT, R4, 0x11, PT ;  /* 0x000000110400780c */ /* 0x000fc60003f06270 */
[----:B-1----:R-:W1:Y:S10]  /*11340*/  SHFL.IDX PT, R7, R0, 0x1, 0x181f ;  /* 0x00381f0000077f89 */ /* 0x002e7400000e0000 */
[----:B------:R-:W-:Y:S01]  /*11350*/  @P0 IMAD R8, R5, 0x2, R22 ;  /* 0x0000000205080824 */ /* 0x000fe200078e0216 */
[----:B------:R-:W2:Y:S01]  /*11360*/  SHFL.IDX PT, R6, R2, 0x1, 0x181f ;  /* 0x00381f0002067f89 */ /* 0x000ea200000e0000 */
[----:B-1----:R-:W-:-:S05]  /*11370*/  @P0 LEA R7, P1, R9, R7, 0x1 ;  /* 0x0000000709070211 */ /* 0x002fca00078208ff */
[----:B--2---:R-:W-:-:S05]  /*11380*/  @P0 IMAD.X R6, RZ, RZ, R6, P1 ;  /* 0x000000ffff060224 */ /* 0x004fca00008e0606 */
[----:B------:R-:W-:-:S04]  /*11390*/  @P0 LOP3.LUT R7, R7, R6, RZ, 0x3c, !PT ;  /* 0x0000000607070212 */ /* 0x000fc800078e3cff */
[----:B------:R-:W-:-:S04]  /*113a0*/  @P0 LOP3.LUT R6, R7, R6, RZ, 0x3c, !PT ;  /* 0x0000000607060212 */ /* 0x000fc800078e3cff */
[----:B------:R-:W-:-:S05]  /*113b0*/  @P0 LOP3.LUT R7, R7, R6, RZ, 0x3c, !PT ;  /* 0x0000000607070212 */ /* 0x000fca00078e3cff */
        /* <DEDUP_REMOVED lines=15> */
[----:B-1----:R-:W-:-:S04]  /*114b0*/  @P0 LEA R7, P1, R9, R7, 0x1 ;  /* 0x0000000709070211 */ /* 0x002fc800078208ff */
[----:B--2---:R-:W-:-:S04]  /*114c0*/  @P0 IADD3.X R6, RZ, R6, RZ, P1, !PT ;  /* 0x00000006ff060210 */ /* 0x004fc80000ffe4ff */
        /* <DEDUP_REMOVED lines=27> */
[----:B------:R-:W2:Y:S04]  /*11680*/  SHFL.IDX PT, R6, R2, 0x6, 0x181f ;  /* 0x00d81f0002067f89 */ /* 0x000ea800000e0000 */
[----:B------:R-:W3:Y:S04]  /*11690*/  SHFL.IDX PT, R2, R2, 0x7, 0x181f ;  /* 0x00f81f0002027f89 */ /* 0x000ee800000e0000 */
[----:B------:R-:W4:Y:S01]  /*116a0*/  SHFL.IDX PT, R0, R0, 0x7, 0x181f ;  /* 0x00f81f0000007f89 */ /* 0x000f2200000e0000 */
[----:B-1----:R-:W-:-:S05]  /*116b0*/  @P0 LEA R7, P1, R9, R7, 0x1 ;  /* 0x0000000709070211 */ /* 0x002fca00078208ff */
[----:B--2---:R-:W-:-:S05]  /*116c0*/  @P0 IMAD.X R6, RZ, RZ, R6, P1 ;  /* 0x000000ffff060224 */ /* 0x004fca00008e0606 */
[----:B------:R-:W-:-:S04]  /*116d0*/  @P0 LOP3.LUT R7, R7, R6, RZ, 0x3c, !PT ;  /* 0x0000000607070212 */ /* 0x000fc800078e3cff */
[----:B------:R-:W-:-:S04]  /*116e0*/  @P0 LOP3.LUT R6, R7, R6, RZ, 0x3c, !PT ;  /* 0x0000000607060212 */ /* 0x000fc800078e3cff */
[----:B------:R-:W-:-:S05]  /*116f0*/  @P0 LOP3.LUT R7, R7, R6, RZ, 0x3c, !PT ;  /* 0x0000000607070212 */ /* 0x000fca00078e3cff */
[----:B---34-:R1:W-:Y:S02]  /*11700*/  @P0 LDGSTS.E.BYPASS.LTC128B.128 [R8+0x11400], desc[UR42][R6.64], !P2 ;  /* 0x1140000006080fae */ /* 0x0183e4000d101d6a */
.L_x_13522:
[----:B------:R-:W-:-:S13]  /*11710*/  ISETP.GE.AND P0, PT, R4, 0x71, PT ;  /* 0x000000710400780c */ /* 0x000fda0003f06270 */
[----:B-12---:R-:W-:Y:S02]  /*11720*/  @P0 LEA R6, P1, R9, R0, 0x1 ;  /* 0x0000000009060211 */ /* 0x006fe400078208ff */
[----:B------:R-:W-:-:S03]  /*11730*/  @P0 LEA R5, R5, R22, 0x1 ;  /* 0x0000001605050211 */ /* 0x000fc600078e08ff */
[----:B------:R-:W-:-:S05]  /*11740*/  @P0 IMAD.X R7, RZ, RZ, R2, P1 ;  /* 0x000000ffff070224 */ /* 0x000fca00008e0602 */
[----:B------:R-:W-:Y:S01]  /*11750*/  @!PT LDS RZ, [RZ] ;  /* 0x00000000fffff984 */ /* 0x000fe20000000800 */
[----:B------:R-:W-:Y:S01]  /*11760*/  @!PT LDS RZ, [RZ] ;  /* 0x00000000fffff984 */ /* 0x000fe20000000800 */
[----:B------:R-:W-:Y:S01]  /*11770*/  @!PT LDS RZ, [RZ] ;  /* 0x00000000fffff984 */ /* 0x000fe20000000800 */
[----:B------:R1:W-:Y:S01]  /*11780*/  @P0 LDGSTS.E.BYPASS.LTC128B.128 [R5+0x11c00], desc[UR42][R6.64], !P2 ;  /* 0x11c0000006050fae */ /* 0x0003e2000d101d6a */
[----:B------:R-:W-:Y:S01]  /*11790*/  PLOP3.LUT P0, PT, PT, PT, PT, 0x80, 0x0 ;  /* 0x000000000000781c */ /* 0x000fe20003f0f070 */
[----:B------:R-:W-:-:S12]  /*117a0*/  NOP ;  /* 0x0000000000007918 */ /* 0x000fd80000000000 */
.L_x_13381:
        /* <DEDUP_REMOVED lines=11> */
.L_x_13382:
[----:B------:R2:W5:Y:S01]  /*11860*/  LDL.LU R4, [R1+0x28] ;  /* 0x0000280001047983 */ /* 0x0005620000300800 */
[----:B------:R2:W-:Y:S03]  /*11870*/  SYNCS.ARRIVE.TRANS64.A1T0 RZ, [R3+URZ+0x16830], RZ ;  /* 0x016830ff03ff79a7 */ /* 0x0005e6000810003f */
[----:B-1----:R2:W5:Y:S04]  /*11880*/  LDL.LU R7, [R1+0x8] ;  /* 0x0000080001077983 */ /* 0x0025680000300800 */
[----:B------:R2:W5:Y:S02]  /*11890*/  LDL.LU R6, [R1+0x30] ;  /* 0x0000300001067983 */ /* 0x0005640000300800 */
        /* <DEDUP_REMOVED lines=9> */
[----:B-----5:R-:W-:Y:S02]  /*11930*/  SHF.R.S32.HI R2, RZ, 0x1f, R4 ;  /* 0x0000001fff027819 */ /* 0x020fe40000011404 */
[----:B--2---:R-:W-:-:S03]  /*11940*/  SEL R3, R7, RZ, !P0 ;  /* 0x000000ff07037207 */ /* 0x004fc60004000000 */
[----:B------:R-:W-:-:S04]  /*11950*/  IMAD R2, R2, UR4, RZ ;  /* 0x0000000402027c24 */ /* 0x000fc8000f8e02ff */
[----:B------:R-:W-:Y:S01]  /*11960*/  IMAD R0, R4, UR5, R2 ;  /* 0x0000000504007c24 */ /* 0x000fe2000f8e0202 */
[----:B------:R-:W-:Y:S01]  /*11970*/  SEL R2, R6, RZ, !P0 ;  /* 0x000000ff06027207 */ /* 0x000fe20004000000 */
[----:B------:R-:W-:-:S04]  /*11980*/  IMAD.WIDE.U32 R4, R4, UR4, RZ ;  /* 0x0000000404047c25 */ /* 0x000fc8000f8e00ff */
[----:B------:R-:W-:Y:S01]  /*11990*/  IMAD.IADD R0, R5, 0x1, R0 ;  /* 0x0000000105007824 */ /* 0x000fe200078e0200 */
[----:B------:R1:W-:Y:S04]  /*119a0*/  STL.64 [R1+0x28], R4 ;  /* 0x0000280401007387 */ /* 0x0003e80000100a00 */
[----:B------:R1:W-:Y:S04]  /*119b0*/  STL [R1+0x8], R3 ;  /* 0x0000080301007387 */ /* 0x0003e80000100800 */
[----:B------:R1:W-:Y:S04]  /*119c0*/  STL [R1+0x38], R2 ;  /* 0x0000380201007387 */ /* 0x0003e80000100800 */
[----:B------:R1:W-:Y:S01]  /*119d0*/  STL [R1+0x30], R0 ;  /* 0x0000300001007387 */ /* 0x0003e20000100800 */
[----:B------:R-:W-:Y:S05]  /*119e0*/  @!P1 BRA `(.L_x_13384) ;  /* 0x0000000000409947 */ /* 0x000fea0003800000 */
[----:B-1----:R-:W-:Y:S01]  /*119f0*/  MOV R2, 0x0 ;  /* 0x0000000000027802 */ /* 0x002fe20000000f00 */
        /* <DEDUP_REMOVED lines=9> */
[----:B0-----:R-:W-:Y:S02]  /*11a90*/  IMAD.U32 R10, RZ, RZ, UR8 ;  /* 0x00000008ff0a7e24 */ /* 0x001fe4000f8e00ff */
[----:B------:R-:W-:Y:S02]  /*11aa0*/  IMAD.MOV.U32 R8, RZ, RZ, 0x70 ;  /* 0x00000070ff087424 */ /* 0x000fe400078e00ff */
[----:B------:R-:W-:Y:S02]  /*11ab0*/  IMAD.MOV.U32 R12, RZ, RZ, 0x1 ;  /* 0x00000001ff0c7424 */ /* 0x000fe400078e00ff */
[----:B------:R-:W-:-:S07]  /*11ac0*/  IMAD.MOV.U32 R13, RZ, RZ, RZ ;  /* 0x000000ffff0d7224 */ /* 0x000fce00078e00ff */
[----:B------:R-:W-:-:S07]  /*11ad0*/  LEPC R20, `(.L_x_13384) ;  /* 0x000000001014794e */ /* 0x000fce0000000000 */
[----:B-1----:R-:W-:Y:S05]  /*11ae0*/  CALL.ABS.NOINC R2 ;  /* 0x0000000002007343 */ /* 0x002fea0003c00000 */
.L_x_13384:
[----:B------:R-:W-:Y:S05]  /*11af0*/  BSYNC B6 ;  /* 0x0000000000067941 */ /* 0x000fea0003800000 */
.L_x_13383:
[----:B------:R-:W2:Y:S01]  /*11b00*/  LDL.LU R21, [R1+0x30] ;  /* 0x0000300001157983 */ /* 0x000ea20000300800 */
[----:B------:R-:W-:Y:S01]  /*11b10*/  ULDC.64 UR4, c[0x0][0x2d8] ;  /* 0x0000b60000047ab9 */ /* 0x000fe20000000a00 */
[----:B0-----:R-:W0:Y:S01]  /*11b20*/  LDC R10, c[0x0][0x448] ;  /* 0x00011200ff0a7b82 */ /* 0x001e220000000800 */
[----:B------:R-:W-:Y:S01]  /*11b30*/  ULDC.64 UR6, c[0x0][0x2c8] ;  /* 0x0000b20000067ab9 */ /* 0x000fe20000000a00 */
[----:B-1----:R-:W2:Y:S01]  /*11b40*/  LDL.LU.64 R2, [R1+0x28] ;  /* 0x0000280001027983 */ /* 0x002ea20000300a00 */
[----:B------:R-:W-:-:S03]  /*11b50*/  ULDC.64 UR8, c[0x0][0x280] ;  /* 0x0000a00000087ab9 */ /* 0x000fc60000000a00 */
[----:B------:R-:W3:Y:S04]  /*11b60*/  LDL R20, [R1+0x10] ;  /* 0x0000100001147983 */ /* 0x000ee80000100800 */
[----:B------:R-:W4:Y:S04]  /*11b70*/  LDL.LU R6, [R1+0x38] ;  /* 0x0000380001067983 */ /* 0x000f280000300800 */
[----:B------:R-:W4:Y:S01]  /*11b80*/  LDL.LU R5, [R1+0x8] ;  /* 0x0000080001057983 */ /* 0x000f220000300800 */
[----:B0-----:R-:W-:-:S13]  /*11b90*/  ISETP.NE.AND P0, PT, R10, 0x1, PT ;  /* 0x000000010a00780c */ /* 0x001fda0003f05270 */
[----:B------:R-:W0:Y:S08]  /*11ba0*/  @P0 LDC R7, c[0x0][0x44c] ;  /* 0x00011300ff070b82 */ /* 0x000e300000000800 */
[----:B------:R-:W1:Y:S01]  /*11bb0*/  @P0 LDC R8, c[0x0][0x450] ;  /* 0x00011400ff080b82 */ /* 0x000e620000000800 */
[----:B--2---:R-:W-:Y:S02]  /*11bc0*/  IMAD.MOV.U32 R3, RZ, RZ, R21 ;  /* 0x000000ffff037224 */ /* 0x004fe400078e0015 */
[----:B------:R-:W2:Y:S01]  /*11bd0*/  S2R R21, SR_TID.X ;  /* 0x0000000000157919 */ /* 0x000ea20000002100 */
[----:B---3--:R-:W-:-:S02]  /*11be0*/  IMAD R0, R20, UR4, RZ ;  /* 0x0000000414007c24 */ /* 0x008fc4000f8e02ff */
[----:B------:R-:W3:Y:S01]  /*11bf0*/  S2R R20, SR_TID.X ;  /* 0x0000000000147919 */ /* 0x000ee20000002100 */
[----:B------:R-:W-:-:S04]  /*11c00*/  IMAD.WIDE.U32 R2, R18, UR4, R2 ;  /* 0x0000000412027c25 */ /* 0x000fc8000f8e0002 */
[----:B------:R-:W-:Y:S01]  /*11c10*/  IMAD R0, R18, UR5, R0 ;  /* 0x0000000512007c24 */ /* 0x000fe2000f8e0200 */
[----:B------:R-:W-:-:S03]  /*11c20*/  ULDC.64 UR4, c[0x0][0x2e0] ;  /* 0x0000b80000047ab9 */ /* 0x000fc60000000a00 */
[----:B------:R-:W-:Y:S02]  /*11c30*/  IMAD.IADD R3, R3, 0x1, R0 ;  /* 0x0000000103037824 */ /* 0x000fe400078e0200 */
[----:B----4-:R-:W-:Y:S02]  /*11c40*/  IMAD R0, R6, UR4, RZ ;  /* 0x0000000406007c24 */ /* 0x010fe4000f8e02ff */
[----:B------:R-:W-:-:S04]  /*11c50*/  IMAD.WIDE.U32 R2, R5, UR4, R2 ;  /* 0x0000000405027c25 */ /* 0x000fc8000f8e0002 */
[----:B------:R-:W-:Y:S02]  /*11c60*/  IMAD.MOV.U32 R4, RZ, RZ, R2 ;  /* 0x000000ffff047224 */ /* 0x000fe400078e0002 */
[----:B------:R-:W-:Y:S01]  /*11c70*/  IMAD R0, R5, UR5, R0 ;  /* 0x0000000505007c24 */ /* 0x000fe2000f8e0200 */
[----:B------:R-:W-:-:S03]  /*11c80*/  ULDC.64 UR4, c[0x0][0x2d0] ;  /* 0x0000b40000047ab9 */ /* 0x000fc60000000a00 */
[----:B------:R-:W-:Y:S02]  /*11c90*/  IMAD.IADD R5, R3, 0x1, R0 ;  /* 0x0000000103057824 */ /* 0x000fe400078e0200 */
[----:B--2---:R-:W-:Y:S01]  /*11ca0*/  IMAD.SHL.U32 R21, R21, 0x10, RZ ;  /* 0x0000001015157824 */ /* 0x004fe200078e00ff */
[----:B---3--:R-:W-:-:S04]  /*11cb0*/  LOP3.LUT R20, R20, 0x7f, RZ, 0xc0, !PT ;  /* 0x0000007f14147812 */ /* 0x008fc800078ec0ff */
[----:B------:R-:W-:Y:S02]  /*11cc0*/  LOP3.LUT R21, R21, 0x70, RZ, 0xc0, !PT ;  /* 0x0000007015157812 */ /* 0x000fe400078ec0ff */
[----:B------:R-:W-:-:S04]  /*11cd0*/  SHF.R.U32.HI R20, RZ, 0x3, R20 ;  /* 0x00000003ff147819 */ /* 0x000fc80000011614 */
[----:B------:R-:W-:-:S05]  /*11ce0*/  LOP3.LUT R20, R20, R21, RZ, 0xfc, !PT ;  /* 0x0000001514147212 */ /* 0x000fca00078efcff */
[----:B------:R-:W-:Y:S02]  /*11cf0*/  IMAD R6, R17, 0xc0, R20 ;  /* 0x000000c011067824 */ /* 0x000fe400078e0214 */
[----:B------:R2:W5:Y:S02]  /*11d00*/  LDL R20, [R1+0x24] ;  /* 0x0000240001147983 */ /* 0x0005640000100800 */
[----:B0-----:R-:W-:Y:S01]  /*11d10*/  @P0 IMAD.HI.U32 R7, R6, R7, RZ ;  /* 0x0000000706070227 */ /* 0x001fe200078e00ff */
[----:B------:R-:W-:Y:S01]  /*11d20*/  MOV R2, R6 ;  /* 0x0000000600027202 */ /* 0x000fe20000000f00 */
[----:B------:R-:W0:Y:S03]  /*11d30*/  S2R R11, SR_TID.X ;  /* 0x00000000000b7919 */ /* 0x000e260000002100 */
        /* <DEDUP_REMOVED lines=10> */
[----:B------:R-:W-:Y:S01]  /*11de0*/  IMAD R7, R7, UR6, RZ ;  /* 0x0000000607077c24 */ /* 0x000fe2000f8e02ff */
[----:B------:R-:W-:Y:S01]  /*11df0*/  LEA R2, P1, R8, UR8, 0x1 ;  /* 0x0000000808027c11 */ /* 0x000fe2000f8208ff */
[----:B------:R-:W-:Y:S02]  /*11e00*/  VIADD R3, R6, 0x80 ;  /* 0x0000008006037836 */ /* 0x000fe40000000000 */
[----:B------:R-:W-:Y:S02]  /*11e10*/  IMAD R0, R0, UR7, R7 ;  /* 0x0000000700007c24 */ /* 0x000fe4000f8e0207 */
[----:B------:R-:W1:Y:S01]  /*11e20*/  @P0 LDC R7, c[0x0][0x44c] ;  /* 0x00011300ff070b82 */ /* 0x000e620000000800 */
[----:B------:R-:W-:Y:S02]  /*11e30*/  IMAD.MOV.U32 R6, RZ, RZ, R3 ;  /* 0x000000ffff067224 */ /* 0x000fe400078e0003 */
[----:B------:R-:W-:Y:S02]  /*11e40*/  IMAD.IADD R0, R9, 0x1, R0 ;  /* 0x0000000109007824 */ /* 0x000fe400078e0200 */
[C---:B0-----:R-:W-:Y:S01]  /*11e50*/  IMAD.SHL.U32 R21, R11.reuse, 0x8, RZ ;  /* 0x000000080b157824 */ /* 0x041fe200078e00ff */
[----:B------:R-:W-:-:S02]  /*11e60*/  LOP3.LUT R11, R11, 0x7f, RZ, 0xc0, !PT ;  /* 0x0000007f0b0b7812 */ /* 0x000fc400078ec0ff */
[----:B------:R-:W-:Y:S02]  /*11e70*/  LEA.HI.X R0, R8, UR9, R0, 0x1, P1 ;  /* 0x0000000908007c11 */ /* 0x000fe400088f0c00 */
[----:B------:R-:W0:Y:S01]  /*11e80*/  @P0 LDC R8, c[0x0][0x450] ;  /* 0x00011400ff080b82 */ /* 0x000e220000000800 */
[----:B------:R-:W-:Y:S02]  /*11e90*/  LOP3.LUT R21, R21, 0x38, RZ, 0xc0, !PT ;  /* 0x0000003815157812 */ /* 0x000fe400078ec0ff */
[----:B------:R-:W-:Y:S01]  /*11ea0*/  SHF.R.U32.HI R9, RZ, 0x3, R11 ;  /* 0x00000003ff097819 */ /* 0x000fe2000001160b */
[----:B-1----:R-:W-:-:S05]  /*11eb0*/  @P0 IMAD.HI.U32 R7, R3, R7, RZ ;  /* 0x0000000703070227 */ /* 0x002fca00078e00ff */
[----:B0-----:R-:W-:-:S05]  /*11ec0*/  @P0 SHF.R.U32.HI R6, RZ, R8, R7 ;  /* 0x00000008ff060219 */ /* 0x001fca0000011607 */
[----:B------:R-:W-:Y:S02]  /*11ed0*/  IMAD.MOV R7, RZ, RZ, -R6 ;  /* 0x000000ffff077224 */ /* 0x000fe400078e0a06 */
[----:B------:R-:W-:-:S04]  /*11ee0*/  IMAD.WIDE.U32 R4, R6, UR4, R4 ;  /* 0x0000000406047c25 */ /* 0x000fc8000f8e0004 */
[----:B------:R-:W-:Y:S01]  /*11ef0*/  IMAD R3, R10, R7, R3 ;  /* 0x000000070a037224 */ /* 0x000fe200078e0203 */
[----:B------:R-:W-:-:S04]  /*11f00*/  SHF.R.S32.HI R7, RZ, 0x1f, R6 ;  /* 0x0000001fff077819 */ /* 0x000fc80000011406 */
[----:B------:R-:W-:Y:S01]  /*11f10*/  SHF.R.S32.HI R8, RZ, 0x1f, R3 ;  /* 0x0000001fff087819 */ /* 0x000fe20000011403 */
[----:B------:R-:W-:Y:S01]  /*11f20*/  IMAD R7, R7, UR4, RZ ;  /* 0x0000000407077c24 */ /* 0x000fe2000f8e02ff */
[----:B------:R-:W-:Y:S02]  /*11f30*/  ULDC UR4, c[0x0][0x2b8] ;  /* 0x0000ae0000047ab9 */ /* 0x000fe40000000800 */
[----:B------:R-:W-:Y:S01]  /*11f40*/  ISETP.GE.AND P0, PT, R21, UR4, PT ;  /* 0x0000000415007c0c */ /* 0x000fe2000bf06270 */
[----:B------:R-:W-:Y:S01]  /*11f50*/  IMAD R7, R6, UR5, R7 ;  /* 0x0000000506077c24 */ /* 0x000fe2000f8e0207 */
[----:B------:R-:W-:Y:S01]  /*11f60*/  UMOV UR4, 0xffffffff ;  /* 0xffffffff00047882 */ /* 0x000fe20000000000 */
[----:B------:R-:W-:Y:S02]  /*11f70*/  IMAD R8, R8, UR6, RZ ;  /* 0x0000000608087c24 */ /* 0x000fe4000f8e02ff */
[----:B------:R-:W-:Y:S02]  /*11f80*/  IMAD.IADD R5, R5, 0x1, R7 ;  /* 0x0000000105057824 */ /* 0x000fe400078e0207 */
[----:B------:R-:W-:-:S02]  /*11f90*/  IMAD R8, R3, UR7, R8 ;  /* 0x0000000703087c24 */ /* 0x000fc4000f8e0208 */
[----:B------:R-:W-:-:S03]  /*11fa0*/  IMAD.WIDE.U32 R6, R3, UR6, R4 ;  /* 0x0000000603067c25 */ /* 0x000fc6000f8e0004 */
[----:B------:R-:W-:Y:S02]  /*11fb0*/  LEA R5, P1, R6, UR8, 0x1 ;  /* 0x0000000806057c11 */ /* 0x000fe4000f8208ff */
[----:B------:R-:W-:-:S04]  /*11fc0*/  IADD3 R4, R7, R8, RZ ;  /* 0x0000000807047210 */ /* 0x000fc80007ffe0ff */
[----:B------:R-:W-:Y:S01]  /*11fd0*/  LEA.HI.X R4, R6, UR9, R4, 0x1, P1 ;  /* 0x0000000906047c11 */ /* 0x000fe200088f0c04 */
[----:B--2---:R-:W-:Y:S06]  /*11fe0*/  BRA.DIV UR4, `(.L_x_13385) ;  /* 0x0000005204047947 */ /* 0x004fec000b800000 */
[----:B------:R-:W2:Y:S01]  /*11ff0*/  LDL.LU R6, [R1+0x34] ;  /* 0x0000340001067983 */ /* 0x000ea20000300800 */
[----:B------:R-:W-:-:S03]  /*12000*/  IMAD R17, R17, 0xc0, R9 ;  /* 0x000000c011117824 */ /* 0x000fc600078e0209 */
[----:B------:R-:W0:Y:S04]  /*12010*/  SHFL.IDX PT, R7, R2, RZ, 0x181f ;  /* 0x00181fff02077589 */ /* 0x000e2800000e0000 */
[----:B------:R-:W-:Y:S01]  /*12020*/  SHFL.IDX PT, R8, R5, RZ, 0x181f ;  /* 0x00181fff05087589 */ /* 0x000fe200000e0000 */
[----:B--2---:R-:W-:-:S03]  /*12030*/  IMAD R3, R6, R10, RZ ;  /* 0x0000000a06037224 */ /* 0x004fc600078e02ff */
[----:B------:R-:W1:Y:S02]  /*12040*/  SHFL.IDX PT, R6, R0, RZ, 0x181f ;  /* 0x00181fff00067589 */ /* 0x000e6400000e0000 */
[----:B------:R-:W-:-:S13]  /*12050*/  ISETP.GE.AND P1, PT, R17, R3, PT ;  /* 0x000000031100720c */ /* 0x000fda0003f26270 */
[----:B0-----:R-:W-:-:S05]  /*12060*/  @!P1 LEA R7, P2, R21, R7, 0x1 ;  /* 0x0000000715079211 */ /* 0x001fca00078408ff */
[----:B-1----:R-:W-:-:S05]  /*12070*/  @!P1 IMAD.X R6, RZ, RZ, R6, P2 ;  /* 0x000000ffff069224 */ /* 0x002fca00010e0606 */
[----:B------:R-:W-:-:S04]  /*12080*/  @!P1 LOP3.LUT R7, R7, R6, RZ, 0x3c, !PT ;  /* 0x0000000607079212 */ /* 0x000fc800078e3cff */
[----:B------:R-:W-:-:S04]  /*12090*/  @!P1 LOP3.LUT R6, R7, R6, RZ, 0x3c, !PT ;  /* 0x0000000607069212 */ /* 0x000fc800078e3cff */
[----:B------:R-:W-:-:S05]  /*120a0*/  @!P1 LOP3.LUT R7, R7, R6, RZ, 0x3c, !PT ;  /* 0x0000000607079212 */ /* 0x000fca00078e3cff */
[----:B-----5:R0:W-:Y:S02]  /*120b0*/  @!P1 LDGSTS.E.BYPASS.LTC128B.128 [R20+0x8400], desc[UR42][R6.64], !P0 ;  /* 0x0840000006149fae */ /* 0x0201e4000c101d6a */
        /* <DEDUP_REMOVED lines=34> */
[----:B0-----:R-:W-:-:S04]  /*122e0*/  @!P1 LEA R7, P2, R21, R7, 0x1 ;  /* 0x0000000715079211 */ /* 0x001fc800078408ff */
[----:B-1----:R-:W-:-:S04]  /*122f0*/  @!P1 IADD3.X R6, RZ, R6, RZ, P2, !PT ;  /* 0x00000006ff069210 */ /* 0x002fc800017fe4ff */
        /* <DEDUP_REMOVED lines=30> */
[----:B------:R-:W0:Y:S11]  /*124e0*/  SHFL.IDX PT, R2, R4, RZ, 0x181f ;  /* 0x00181fff04027589 */ /* 0x000e3600000e0000 */
[----:B-1----:R-:W-:-:S05]  /*124f0*/  @!P3 LEA R6, P2, R21, R6, 0x1 ;  /* 0x000000061506b211 */ /* 0x002fca00078408ff */
[----:B------:R-:W-:-:S04]  /*12500*/  @!P3 IMAD.X R0, RZ, RZ, R0, P2 ;  /* 0x000000ffff00b224 */ /* 0x000fc800010e0600 */
[----:B------:R-:W-:Y:S02]  /*12510*/  @!P3 IMAD.MOV.U32 R7, RZ, RZ, R0 ;  /* 0x000000ffff07b224 */ /* 0x000fe400078e0000 */
[----:B------:R-:W-:-:S03]  /*12520*/  VIADD R0, R17, 0x90 ;  /* 0x0000009011007836 */ /* 0x000fc60000000000 */
[----:B------:R1:W-:Y:S02]  /*12530*/  @!P3 LDGSTS.E.BYPASS.LTC128B.128 [R20+0xbc00], desc[UR42][R6.64], !P0 ;  /* 0x0bc000000614bfae */ /* 0x0003e4000c101d6a */
[----:B-1----:R-:W-:-:S04]  /*12540*/  @!P1 LEA R6, P2, R21, R8, 0x1 ;  /* 0x0000000815069211 */ /* 0x002fc800078408ff */
[----:B0-----:R-:W-:-:S05]  /*12550*/  @!P1 IADD3.X R2, RZ, R2, RZ, P2, !PT ;  /* 0x00000002ff029210 */ /* 0x001fca00017fe4ff */
[----:B------:R-:W-:Y:S02]  /*12560*/  @!P1 IMAD.MOV.U32 R7, RZ, RZ, R2 ;  /* 0x000000ffff079224 */ /* 0x000fe400078e0002 */
[----:B------:R-:W-:Y:S04]  /*12570*/  SHFL.IDX PT, R2, R5, 0x3, 0x181f ;  /* 0x00781f0005027f89 */ /* 0x000fe800000e0000 */
        /* <DEDUP_REMOVED lines=11> */
[----:B------:R-:W-:Y:S04]  /*12630*/  SHFL.IDX PT, R4, R4, 0x3, 0x181f ;  /* 0x00781f0004047f89 */ /* 0x000fe800000e0000 */
[----:B0-----:R-:W0:Y:S03]  /*12640*/  SHFL.IDX PT, R6, R5, 0x2, 0x181f ;  /* 0x00581f0005067f89 */ /* 0x001e2600000e0000 */
[----:B0-----:R-:W-:-:S05]  /*12650*/  @!P1 LEA R6, P2, R21, R6, 0x1 ;  /* 0x0000000615069211 */ /* 0x001fca00078408ff */
[----:B------:R-:W-:-:S04]  /*12660*/  @!P1 IMAD.X R0, RZ, RZ, R0, P2 ;  /* 0x000000ffff009224 */ /* 0x000fc800010e0600 */
[----:B------:R-:W-:-:S05]  /*12670*/  @!P1 IMAD.MOV.U32 R7, RZ, RZ, R0 ;  /* 0x000000ffff079224 */ /* 0x000fca00078e0000 */
[----:B------:R0:W-:Y:S02]  /*12680*/  @!P1 LDGSTS.E.BYPASS.LTC128B.128 [R20+0xd400], desc[UR42][R6.64], !P0 ;  /* 0x0d40000006149fae */ /* 0x0001e4000c101d6a */
.L_x_13547:
[----:B------:R-:W-:-:S05]  /*12690*/  VIADD R17, R17, 0xb0 ;  /* 0x000000b011117836 */ /* 0x000fca0000000000 */
[----:B------:R-:W-:-:S13]  /*126a0*/  ISETP.GE.AND P1, PT, R17, R3, PT ;  /* 0x000000031100720c */ /* 0x000fda0003f26270 */
[----:B------:R-:W-:-:S04]  /*126b0*/  @!P1 LEA R2, P2, R21, R2, 0x1 ;  /* 0x0000000215029211 */ /* 0x000fc800078408ff */
[----:B------:R-:W-:-:S05]  /*126c0*/  @!P1 IADD3.X R3, RZ, R4, RZ, P2, !PT ;  /* 0x00000004ff039210 */ /* 0x000fca00017fe4ff */
[----:B------:R-:W-:Y:S01]  /*126d0*/  @!PT LDS RZ, [RZ] ;  /* 0x00000000fffff984 */ /* 0x000fe20000000800 */
[----:B------:R-:W-:Y:S01]  /*126e0*/  @!PT LDS RZ, [RZ] ;  /* 0x00000000fffff984 */ /* 0x000fe20000000800 */
[----:B------:R-:W-:Y:S01]  /*126f0*/  @!PT LDS RZ, [RZ] ;  /* 0x00000000fffff984 */ /* 0x000fe20000000800 */
[----:B------:R1:W-:Y:S01]  /*12700*/  @!P1 LDGSTS.E.BYPASS.LTC128B.128 [R20+0xdc00], desc[UR42][R2.64], !P0 ;  /* 0x0dc0000002149fae */ /* 0x0003e2000c101d6a */
[----:B------:R-:W-:Y:S01]  /*12710*/  PLOP3.LUT P0, PT, PT, PT, PT, 0x80, 0x0 ;  /* 0x000000000000781c */ /* 0x000fe20003f0f070 */
[----:B------:R-:W-:-:S12]  /*12720*/  NOP ;  /* 0x0000000000007918 */ /* 0x000fd80000000000 */
.L_x_13386:
        /* <DEDUP_REMOVED lines=18> */
.L_x_13548:
[----:B------:R-:W-:Y:S05]  /*12850*/  BSYNC B0 ;  /* 0x0000000000007941 */ /* 0x000fea0003800000 */
.L_x_13387:
[----:B------:R-:W2:Y:S01]  /*12860*/  LDL R2, [R1+0x18] ;  /* 0x0000180001027983 */ /* 0x000ea20000100800 */
[----:B------:R-:W-:Y:S01]  /*12870*/  BSSY B0, `(.L_x_13389) ;  /* 0x0000110000007945 */ /* 0x000fe20003800000 */
[----:B--2---:R-:W-:-:S13]  /*12880*/  ISETP.GE.AND P0, PT, R2, 0x81, PT ;  /* 0x000000810200780c */ /* 0x004fda0003f06270 */
[----:B------:R-:W-:Y:S05]  /*12890*/  @!P0 BRA `(.L_x_13390) ;  /* 0x0000001000348947 */ /* 0x000fea0003800000 */
[----:B------:R-:W2:Y:S01]  /*128a0*/  S2R R2, SR_TID.X ;  /* 0x0000000000027919 */ /* 0x000ea20000002100 */
[----:B------:R-:W-:Y:S01]  /*128b0*/  ULDC UR4, c[0x0][0x2f4] ;  /* 0x0000bd0000047ab9 */ /* 0x000fe20000000800 */
[----:B--2---:R-:W-:Y:S02]  /*128c0*/  IMAD.SHL.U32 R3, R2, 0x8, RZ ;  /* 0x0000000802037824 */ /* 0x004fe400078e00ff */
[----:B------:R-:W2:Y:S03]  /*128d0*/  LDL.LU R2, [R1+0x3c] ;  /* 0x00003c0001027983 */ /* 0x000ea60000300800 */
[----:B------:R-:W-:Y:S01]  /*128e0*/  LOP3.LUT R3, R3, 0x38, RZ, 0xc0, !PT ;  /* 0x0000003803037812 */ /* 0x000fe200078ec0ff */
[----:B------:R3:W-:Y:S01]  /*128f0*/  STL [R1+0x8], R26 ;  /* 0x0000081a01007387 */ /* 0x0007e20000100800 */
[----:B------:R-:W-:Y:S02]  /*12900*/  IMAD.MOV.U32 R17, RZ, RZ, R28 ;  /* 0x000000ffff117224 */ /* 0x000fe400078e001c */
[----:B------:R-:W-:Y:S01]  /*12910*/  ISETP.GE.AND P1, PT, R3, UR4, PT ;  /* 0x0000000403007c0c */ /* 0x000fe2000bf26270 */
[----:B0-----:R-:W-:Y:S01]  /*12920*/  IMAD.MOV.U32 R6, RZ, RZ, R25 ;  /* 0x000000ffff067224 */ /* 0x001fe200078e0019 */
[----:B--23--:R-:W-:-:S11]  /*12930*/  LEA.HI.SX32 R7, R2, 0xfffffffe, 0x19 ;  /* 0xfffffffe02077811 */ /* 0x00cfd600078fcaff */
.L_x_13403:
[----:B------:R-:W2:Y:S01]  /*12940*/  LDL R10, [R1+0x1c] ;  /* 0x00001c00010a7983 */ /* 0x000ea20000100800 */
[----:B-1----:R-:W0:Y:S03]  /*12950*/  LDC R0, c[0x0][0x430] ;  /* 0x00010c00ff007b82 */ /* 0x002e260000000800 */
        /* <DEDUP_REMOVED lines=16> */
[----:B-1----:R-:W-:-:S04]  /*12a60*/  @P0 SHF.R.U32.HI R2, RZ, R3, R5 ;  /* 0x00000003ff020219 */ /* 0x002fc80000011605 */
[----:B------:R-:W-:-:S05]  /*12a70*/  IADD3 R3, -R2, RZ, RZ ;  /* 0x000000ff02037210 */ /* 0x000fca0007ffe1ff */
        /* <DEDUP_REMOVED lines=21> */
.L_x_13391:
[----:B------:R-:W-:Y:S01]  /*12bd0*/  IMAD R5, R25, 0x8, R22 ;  /* 0x0000000819057824 */ /* 0x000fe200078e0216 */
[----:B------:R-:W-:Y:S01]  /*12be0*/  SHF.L.U32 R2, R28, 0x1f, RZ ;  /* 0x0000001f1c027819 */ /* 0x000fe200000006ff */
[----:B------:R-:W-:Y:S03]  /*12bf0*/  BSSY B1, `(.L_x_13392) ;  /* 0x0000003000017945 */ /* 0x000fe60003800000 */
[----:B------:R-:W0:Y:S02]  /*12c00*/  SYNCS.PHASECHK.TRANS64.TRYWAIT P0, [R5+URZ+0x16840], R2 ;  /* 0x01684002050075a7 */ /* 0x000e24000800017f */
[----:B0-----:R-:W-:Y:S05]  /*12c10*/  @!P0 BRA `(.L_x_13393) ;  /* 0x0000005000f48947 */ /* 0x001fea0003800000 */
.L_x_13549:
[----:B------:R-:W-:Y:S05]  /*12c20*/  BSYNC B1 ;  /* 0x0000000000017941 */ /* 0x000fea0003800000 */
.L_x_13392:
[----:B------:R-:W2:Y:S04]  /*12c30*/  LDL R3, [R1] ;  /* 0x0000000001037983 */ /* 0x000ea80000100800 */
[----:B------:R-:W3:Y:S01]  /*12c40*/  LDL R9, [R1+0x10] ;  /* 0x0000100001097983 */ /* 0x000ee20000100800 */
[----:B------:R-:W-:Y:S01]  /*12c50*/  SHF.R.S32.HI R20, RZ, 0x1f, R0 ;  /* 0x0000001fff147819 */ /* 0x000fe20000011400 */
[----:B------:R-:W-:Y:S01]  /*12c60*/  ULDC.64 UR4, c[0x0][0x300] ;  /* 0x0000c00000047ab9 */ /* 0x000fe20000000a00 */
[----:B------:R-:W1:Y:S03]  /*12c70*/  S2R R8, SR_TID.X ;  /* 0x0000000000087919 */ /* 0x000e660000002100 */
[----:B------:R-:W-:-:S04]  /*12c80*/  IMAD R7, R20, UR4, RZ ;  /* 0x0000000414077c24 */ /* 0x000fc8000f8e02ff */
[----:B------:R-:W-:Y:S01]  /*12c90*/  IMAD R7, R0, UR5, R7 ;  /* 0x0000000500077c24 */ /* 0x000fe2000f8e0207 */
[----:B-1----:R-:W-:-:S05]  /*12ca0*/  LOP3.LUT R8, R8, 0x7f, RZ, 0xc0, !PT ;  /* 0x0000007f08087812 */ /* 0x002fca00078ec0ff */
[----:B------:R-:W-:Y:S01]  /*12cb0*/  IMAD.SHL.U32 R11, R8, 0x8, RZ ;  /* 0x00000008080b7824 */ /* 0x000fe200078e00ff */
        /* <DEDUP_REMOVED lines=10> */
[----:B------:R-:W0:Y:S01]  /*12d60*/  S2R R9, SR_TID.X ;  /* 0x0000000000097919 */ /* 0x000e220000002100 */
[----:B------:R-:W-:-:S04]  /*12d70*/  IMAD.WIDE.U32 R2, R18, UR4, R2 ;  /* 0x0000000412027c25 */ /* 0x000fc8000f8e0002 */
[----:B------:R-:W-:Y:S01]  /*12d80*/  IMAD R7, R18, UR5, R7 ;  /* 0x0000000512077c24 */ /* 0x000fe2000f8e0207 */
[----:B------:R-:W-:-:S03]  /*12d90*/  ULDC.64 UR4, c[0x0][0x2e8] ;  /* 0x0000ba0000047ab9 */ /* 0x000fc60000000a00 */
[----:B------:R-:W-:Y:S01]  /*12da0*/  IMAD.IADD R7, R7, 0x1, R3 ;  /* 0x0000000107077824 */ /* 0x000fe200078e0203 */
[----:B0-----:R-:W-:-:S04]  /*12db0*/  SHF.L.U32 R8, R9, 0x3, RZ ;  /* 0x0000000309087819 */ /* 0x001fc800000006ff */
[----:B------:R-:W-:-:S04]  /*12dc0*/  LOP3.LUT R8, R8, 0x1f8, RZ, 0xc0, !PT ;  /* 0x000001f808087812 */ /* 0x000fc800078ec0ff */
        /* <DEDUP_REMOVED lines=50> */
.L_x_13567:
        /* <DEDUP_REMOVED lines=8> */
.L_x_13395:
        /* <DEDUP_REMOVED lines=11> */
.L_x_13396:
[----:B------:R1:W-:Y:S01]  /*13220*/  SYNCS.ARRIVE.TRANS64.A1T0 RZ, [R5+URZ+0x16830], RZ ;  /* 0x016830ff05ff79a7 */ /* 0x0003e2000810003f */
[----:B------:R-:W-:Y:S05]  /*13230*/  @!P3 BRA `(.L_x_13397) ;  /* 0x000000000004b947 */ /* 0x000fea0003800000 */
[----:B------:R-:W-:Y:S01]  /*13240*/  BPT.TRAP 0x1 ;  /* 0x000000040000795c */ /* 0x000fe20000300000 */
.L_x_13397:
[----:B------:R-:W-:Y:S01]  /*13250*/  SHF.L.U32 R2, R17, 0x1f, RZ ;  /* 0x0000001f11027819 */ /* 0x000fe200000006ff */
[----:B-1----:R-:W-:Y:S01]  /*13260*/  IMAD R5, R6, 0x8, R22 ;  /* 0x0000000806057824 */ /* 0x002fe200078e0216 */
[----:B------:R-:W-:Y:S03]  /*13270*/  BSSY B1, `(.L_x_13398) ;  /* 0x0000003000017945 */ /* 0x000fe60003800000 */
[----:B------:R-:W1:Y:S02]  /*13280*/  SYNCS.PHASECHK.TRANS64.TRYWAIT P0, [R5+URZ+0x16860], R2 ;  /* 0x01686002050075a7 */ /* 0x000e64000800017f */
[----:B-1----:R-:W-:Y:S05]  /*13290*/  @!P0 BRA `(.L_x_13399) ;  /* 0x0000005400a48947 */ /* 0x002fea0003800000 */
.L_x_13568:
[----:B------:R-:W-:Y:S05]  /*132a0*/  BSYNC B1 ;  /* 0x0000000000017941 */ /* 0x000fea0003800000 */
.L_x_13398:
[----:B------:R-:W2:Y:S04]  /*132b0*/  LDL R11, [R1+0x18] ;  /* 0x00001800010b7983 */ /* 0x000ea80000100800 */
[----:B------:R-:W2:Y:S01]  /*132c0*/  LDL.LU R8, [R1+0x8] ;  /* 0x0000080001087983 */ /* 0x000ea20000300800 */
[----:B------:R-:W0:Y:S01]  /*132d0*/  S2R R12, SR_TID.X ;  /* 0x00000000000c7919 */ /* 0x000e220000002100 */
[----:B------:R-:W-:Y:S01]  /*132e0*/  UMOV UR4, 0xffffffff ;  /* 0xffffffff00047882 */ /* 0x000fe20000000000 */
[C---:B0-----:R-:W-:Y:S01]  /*132f0*/  IMAD.SHL.U32 R9, R12.reuse, 0x8, RZ ;  /* 0x000000080c097824 */ /* 0x041fe200078e00ff */
[----:B------:R-:W-:-:S04]  /*13300*/  LOP3.LUT R3, R12, 0x7f, RZ, 0xc0, !PT ;  /* 0x0000007f0c037812 */ /* 0x000fc800078ec0ff */
[----:B------:R-:W-:Y:S01]  /*13310*/  LOP3.LUT R9, R9, 0x1f8, RZ, 0xc0, !PT ;  /* 0x000001f809097812 */ /* 0x000fe200078ec0ff */
[----:B------:R-:W-:-:S03]  /*13320*/  IMAD.SHL.U32 R10, R3, 0x8, RZ ;  /* 0x00000008030a7824 */ /* 0x000fc600078e00ff */
[----:B------:R-:W-:Y:S02]  /*13330*/  LOP3.LUT R9, R9, 0x38, R12, 0x78, !PT ;  /* 0x0000003809097812 */ /* 0x000fe400078e780c */
[----:B------:R-:W-:Y:S02]  /*13340*/  SHF.R.U32.HI R3, RZ, 0x3, R3 ;  /* 0x00000003ff037819 */ /* 0x000fe40000011603 */
[----:B------:R-:W-:-:S04]  /*13350*/  LOP3.LUT R9, R9, 0x200, R10, 0xf8, !PT ;  /* 0x0000020009097812 */ /* 0x000fc800078ef80a */
[----:B------:R-:W-:Y:S01]  /*13360*/  LEA R6, R6, R9, 0xd ;  /* 0x0000000906067211 */ /* 0x000fe200078e68ff */
        /* <DEDUP_REMOVED lines=45> */
[----:B0-----:R-:W-:-:S04]  /*13640*/  IADD3 R2, P2, R2, R7, RZ ;  /* 0x0000000702027210 */ /* 0x001fc80007f5e0ff */
[----:B-1----:R-:W-:-:S05]  /*13650*/  IADD3.X R3, RZ, R3, RZ, P2, !PT ;  /* 0x00000003ff037210 */ /* 0x002fca00017fe4ff */
[----:B------:R0:W-:Y:S04]  /*13660*/  LDGSTS.E.BYPASS.LTC128B.128 [R6+0x3400], desc[UR42][R2.64], !P0 ;  /* 0x0340000002067fae */ /* 0x0001e8000c101d6a */
[----:B0-2---:R0:W1:Y:S02]  /*13670*/  SHFL.IDX PT, R2, R23, 0x7, 0x181f ;  /* 0x00f81f0017027f89 */ /* 0x00506400000e0000 */
.L_x_13586:
[----:B------:R-:W2:Y:S01]  /*13680*/  LDL R9, [R1+0x10] ;  /* 0x0000100001097983 */ /* 0x000ea20000100800 */
        /* <DEDUP_REMOVED lines=27> */
.L_x_13401:
        /* <DEDUP_REMOVED lines=12> */
.L_x_13402:
[----:B------:R2:W-:Y:S01]  /*13900*/  STL [R1+0x8], R26 ;  /* 0x0000081a01007387 */ /* 0x0005e20000100800 */
[C---:B------:R-:W-:Y:S01]  /*13910*/  ISETP.GT.AND P0, PT, R26.reuse, RZ, PT ;  /* 0x000000ff1a00720c */ /* 0x040fe20003f04270 */
[----:B------:R2:W-:Y:S01]  /*13920*/  SYNCS.ARRIVE.TRANS64.A1T0 RZ, [R5+URZ+0x16850], RZ ;  /* 0x016850ff05ff79a7 */ /* 0x0005e2000810003f */
[----:B------:R-:W-:Y:S01]  /*13930*/  VIADD R7, R26, 0xffffffff ;  /* 0xffffffff1a077836 */ /* 0x000fe20000000000 */
[----:B------:R-:W-:Y:S01]  /*13940*/  MOV R6, R25 ;  /* 0x0000001900067202 */ /* 0x000fe20000000f00 */
[----:B------:R-:W-:-:S09]  /*13950*/  IMAD.MOV.U32 R17, RZ, RZ, R28 ;  /* 0x000000ffff117224 */ /* 0x000fd200078e001c */
[----:B--2---:R-:W-:Y:S05]  /*13960*/  @P0 BRA `(.L_x_13403) ;  /* 0xffffffec00f40947 */ /* 0x004fea000383ffff */
.L_x_13390:
[----:B------:R-:W-:Y:S05]  /*13970*/  BSYNC B0 ;  /* 0x0000000000007941 */ /* 0x000fea0003800000 */
.L_x_13389:
[----:B-1----:R-:W1:Y:S01]  /*13980*/  S2R R0, SR_TID.X ;  /* 0x0000000000007919 */ /* 0x002e620000002100 */
        /* <DEDUP_REMOVED lines=16> */
.L_x_13405:
[----:B------:R-:W-:Y:S05]  /*13a90*/  BSYNC B0 ;  /* 0x0000000000007941 */ /* 0x000fea0003800000 */
.L_x_13404:
[----:B------:R-:W-:-:S05]  /*13aa0*/  IMAD.U32 R0, RZ, RZ, UR38 ;  /* 0x00000026ff007e24 */ /* 0x000fca000f8e00ff */
[----:B------:R-:W-:-:S13]  /*13ab0*/  ISETP.NE.AND P0, PT, R0, 0x3, PT ;  /* 0x000000030000780c */ /* 0x000fda0003f05270 */
[----:B------:R-:W-:Y:S05]  /*13ac0*/  @!P0 BRA `(.L_x_13406) ;  /* 0x0000000000048947 */ /* 0x000fea0003800000 */
[----:B------:R-:W-:Y:S01]  /*13ad0*/  BPT.TRAP 0x1 ;  /* 0x000000040000795c */ /* 0x000fe20000300000 */
.L_x_13406:
[----:B------:R-:W0:Y:S01]  /*13ae0*/  LDL.LU R2, [R1+0x18] ;  /* 0x0000180001027983 */ /* 0x000e220000300800 */
[----:B------:R-:W-:Y:S01]  /*13af0*/  IMAD R0, R25, 0x8, R22 ;  /* 0x0000000819007824 */ /* 0x000fe200078e0216 */
[----:B------:R-:W-:Y:S01]  /*13b00*/  SHF.L.U32 R3, R28, 0x1f, RZ ;  /* 0x0000001f1c037819 */ /* 0x000fe200000006ff */
[----:B------:R-:W-:Y:S03]  /*13b10*/  BSSY B0, `(.L_x_13407) ;  /* 0x0000004000007945 */ /* 0x000fe60003800000 */
[----:B------:R-:W1:Y:S01]  /*13b20*/  SYNCS.PHASECHK.TRANS64.TRYWAIT P0, [R0+URZ+0x16860], R3 ;  /* 0x01686003000075a7 */ /* 0x000e62000800017f */
[----:B0-----:R-:W-:Y:S01]  /*13b30*/  IMAD R6, R26, -0x80, R2 ;  /* 0xffffff801a067824 */ /* 0x001fe200078e0202 */
[----:B-1----:R-:W-:Y:S06]  /*13b40*/  @!P0 BRA `(.L_x_13408) ;  /* 0x0000005400d48947 */ /* 0x002fec0003800000 */
.L_x_13587:
[----:B------:R-:W-:Y:S05]  /*13b50*/  BSYNC B0 ;  /* 0x0000000000007941 */ /* 0x000fea0003800000 */
.L_x_13407:
        /* <DEDUP_REMOVED lines=13> */
[----:B------:R-:W1:Y:S01]  /*13c30*/  S2R R2, SR_TID.X ;  /* 0x0000000000027919 */ /* 0x000e620000002100 */
[----:B------:R-:W-:Y:S01]  /*13c40*/  ULDC UR4, c[0x0][0x2f4] ;  /* 0x0000bd0000047ab9 */ /* 0x000fe20000000800 */
[----:B------:R-:W-:Y:S01]  /*13c50*/  IMAD R4, R4, 0x2, R22 ;  /* 0x0000000204047824 */ /* 0x000fe200078e0216 */
[----:B------:R-:W2:Y:S04]  /*13c60*/  SHFL.IDX PT, R14, R23, RZ, 0x181f ;  /* 0x00181fff170e7589 */ /* 0x000ea800000e0000 */
[----:B0-----:R-:W0:Y:S01]  /*13c70*/  SHFL.IDX PT, R3, R24, RZ, 0x181f ;  /* 0x00181fff18037589 */ /* 0x001e2200000e0000 */
[----:B-1----:R-:W-:-:S05]  /*13c80*/  IMAD.SHL.U32 R2, R2, 0x8, RZ ;  /* 0x0000000802027824 */ /* 0x002fca00078e00ff */
[----:B------:R-:W-:-:S04]  /*13c90*/  LOP3.LUT R2, R2, 0x38, RZ, 0xc0, !PT ;  /* 0x0000003802027812 */ /* 0x000fc800078ec0ff */
[C---:B------:R-:W-:Y:S01]  /*13ca0*/  ISETP.GE.AND P0, PT, R2.reuse, UR4, PT ;  /* 0x0000000402007c0c */ /* 0x040fe2000bf06270 */
[----:B------:R-:W-:-:S03]  /*13cb0*/  IMAD.SHL.U32 R5, R2, 0x2, RZ ;  /* 0x0000000202057824 */ /* 0x000fc600078e00ff */
[----:B------:R-:W-:Y:S02]  /*13cc0*/  ISETP.LT.OR P1, PT, R6, 0x1, P0 ;  /* 0x000000010600780c */ /* 0x000fe40000721670 */
[----:B--2---:R-:W-:Y:S02]  /*13cd0*/  IADD3 R2, P2, R14, R5, RZ ;  /* 0x000000050e027210 */ /* 0x004fe40007f5e0ff */
[----:B------:R-:W1:Y:S02]  /*13ce0*/  SHFL.IDX PT, R14, R23, 0x1, 0x181f ;  /* 0x00381f00170e7f89 */ /* 0x000e6400000e0000 */
[----:B0-----:R-:W-:-:S07]  /*13cf0*/  IADD3.X R3, RZ, R3, RZ, P2, !PT ;  /* 0x00000003ff037210 */ /* 0x001fce00017fe4ff */
[----:B------:R0:W-:Y:S01]  /*13d00*/  LDGSTS.E.BYPASS.LTC128B.128 [R4+0x400], desc[UR42][R2.64], !P1 ;  /* 0x0040000002047fae */ /* 0x0001e2000c901d6a */
[----:B------:R-:W-:-:S03]  /*13d10*/  ISETP.LT.OR P1, PT, R6, 0x11, P0 ;  /* 0x000000110600780c */ /* 0x000fc60000721670 */
[----:B0-----:R-:W0:Y:S01]  /*13d20*/  SHFL.IDX PT, R3, R24, 0x1, 0x181f ;  /* 0x00381f0018037f89 */ /* 0x001e2200000e0000 */
[----:B-1----:R-:W-:-:S03]  /*13d30*/  IADD3 R2, P2, R14, R5, RZ ;  /* 0x000000050e027210 */ /* 0x002fc60007f5e0ff */
[----:B------:R-:W1:Y:S02]  /*13d40*/  SHFL.IDX PT, R14, R23, 0x2, 0x181f ;  /* 0x00581f00170e7f89 */ /* 0x000e6400000e0000 */
[----:B0-----:R-:W-:-:S05]  /*13d50*/  IMAD.X R3, RZ, RZ, R3, P2 ;  /* 0x000000ffff037224 */ /* 0x001fca00010e0603 */
        /* <DEDUP_REMOVED lines=28> */
[----:B------:R-:W1:Y:S04]  /*13f20*/  SHFL.IDX PT, R24, R24, 0x7, 0x181f ;  /* 0x00f81f0018187f89 */ /* 0x000e6800000e0000 */
[----:B------:R2:W3:Y:S01]  /*13f30*/  SHFL.IDX PT, R14, R23, 0x7, 0x181f ;  /* 0x00f81f00170e7f89 */ /* 0x0004e200000e0000 */
[----:B0-----:R-:W-:-:S05]  /*13f40*/  IMAD.X R3, RZ, RZ, R3, P2 ;  /* 0x000000ffff037224 */ /* 0x001fca00010e0603 */
[----:B-1----:R2:W-:Y:S02]  /*13f50*/  LDGSTS.E.BYPASS.LTC128B.128 [R4+0x3400], desc[UR42][R2.64], !P1 ;  /* 0x0340000002047fae */ /* 0x0025e4000c901d6a */
.L_x_13605:
[----:B------:R-:W-:Y:S02]  /*13f60*/  ISETP.LT.OR P0, PT, R6, 0x71, P0 ;  /* 0x000000710600780c */ /* 0x000fe40000701670 */
[----:B--23--:R-:W-:-:S05]  /*13f70*/  IADD3 R2, P1, R14, R5, RZ ;  /* 0x000000050e027210 */ /* 0x00cfca0007f3e0ff */
[----:B------:R-:W-:-:S06]  /*13f80*/  IMAD.X R3, RZ, RZ, R24, P1 ;  /* 0x000000ffff037224 */ /* 0x000fcc00008e0618 */
[----:B------:R-:W-:Y:S01]  /*13f90*/  @!PT LDS RZ, [RZ] ;  /* 0x00000000fffff984 */ /* 0x000fe20000000800 */
[----:B------:R-:W-:Y:S01]  /*13fa0*/  @!PT LDS RZ, [RZ] ;  /* 0x00000000fffff984 */ /* 0x000fe20000000800 */
[----:B------:R-:W-:Y:S01]  /*13fb0*/  @!PT LDS RZ, [RZ] ;  /* 0x00000000fffff984 */ /* 0x000fe20000000800 */
[----:B------:R0:W-:Y:S01]  /*13fc0*/  LDGSTS.E.BYPASS.LTC128B.128 [R4+0x3c00], desc[UR42][R2.64], !P0 ;  /* 0x03c0000002047fae */ /* 0x0001e2000c101d6a */
[----:B------:R-:W-:Y:S01]  /*13fd0*/  PLOP3.LUT P0, PT, PT, PT, PT, 0x80, 0x0 ;  /* 0x000000000000781c */ /* 0x000fe20003f0f070 */
[----:B------:R-:W-:-:S12]  /*13fe0*/  NOP ;  /* 0x0000000000007918 */ /* 0x000fd80000000000 */
.L_x_13410:
        /* <DEDUP_REMOVED lines=11> */
.L_x_13411:
[----:B------:R0:W-:Y:S01]  /*140a0*/  SYNCS.ARRIVE.TRANS64.A1T0 RZ, [R0+URZ+0x16850], RZ ;  /* 0x016850ff00ff79a7 */ /* 0x0001e2000810003f */
[----:B------:R-:W-:-:S05]  /*140b0*/  VIADD R25, R25, 0x1 ;  /* 0x0000000119197836 */ /* 0x000fca0000000000 */
[----:B------:R-:W-:-:S04]  /*140c0*/  ISETP.NE.AND P0, PT, R25, 0x2, PT ;  /* 0x000000021900780c */ /* 0x000fc80003f05270 */
[----:B------:R-:W-:Y:S02]  /*140d0*/  SEL R3, RZ, 0x1, P0 ;  /* 0x00000001ff037807 */ /* 0x000fe40000000000 */
[----:B------:R-:W-:Y:S02]  /*140e0*/  SEL R25, R25, RZ, P0 ;  /* 0x000000ff19197207 */ /* 0x000fe40000000000 */
[----:B0-----:R-:W-:-:S07]  /*140f0*/  LOP3.LUT R28, R28, R3, RZ, 0x3c, !PT ;  /* 0x000000031c1c7212 */ /* 0x001fce00078e3cff */
.L_x_13370:
[----:B------:R-:W-:Y:S05]  /*14100*/  BSYNC B7 ;  /* 0x0000000000077941 */ /* 0x000fea0003800000 */
.L_x_13368:
[----:B------:R-:W2:Y:S02]  /*14110*/  LDL R0, [R1] ;  /* 0x0000000001007983 */ /* 0x000ea40000100800 */
        /* <DEDUP_REMOVED lines=11> */
.L_x_13412:
        /* <DEDUP_REMOVED lines=36> */
.L_x_13615:
[----:B------:R-:W-:Y:S02]  /*14410*/  ULDC UR4, c[0x0][0xc38] ;  /* 0x00030e0000047ab9 */ /* 0x000fe40000000800 */
[----:B------:R-:W-:-:S04]  /*14420*/  IMAD.U32 R16, RZ, RZ, UR4 ;  /* 0x00000004ff107e24 */ /* 0x000fc8000f8e00ff */
[----:B-1----:R-:W-:-:S04]  /*14430*/  IMAD R5, R14, R16, RZ ;  /* 0x000000100e057224 */ /* 0x002fc800078e02ff */
[----:B------:R-:W-:-:S05]  /*14440*/  IMAD.IADD R4, R4, 0x1, R5 ;  /* 0x0000000104047824 */ /* 0x000fca00078e0205 */
[----:B------:R-:W-:-:S13]  /*14450*/  ISETP.GT.AND P6, PT, R4, R0, PT ;  /* 0x000000000400720c */ /* 0x000fda0003fc4270 */
[----:B------:R-:W-:Y:S05]  /*14460*/  @P6 BRA `(.L_x_13415) ;  /* 0x00000000009c6947 */ /* 0x000fea0003800000 */
.L_x_13420:
        /* <DEDUP_REMOVED lines=14> */
.L_x_13418:
[----:B------:R-:W-:Y:S05]  /*14550*/  BSYNC B0 ;  /* 0x0000000000007941 */ /* 0x000fea0003800000 */
.L_x_13417:
        /* <DEDUP_REMOVED lines=18> */
.L_x_13623:
[----:B------:R-:W-:Y:S02]  /*14680*/  ULDC UR4, c[0x0][0xc38] ;  /* 0x00030e0000047ab9 */ /* 0x000fe40000000800 */
[----:B------:R-:W-:-:S04]  /*14690*/  IMAD.U32 R16, RZ, RZ, UR4 ;  /* 0x00000004ff107e24 */ /* 0x000fc8000f8e00ff */
[----:B-1----:R-:W-:-:S04]  /*146a0*/  IMAD R5, R14, R16, RZ ;  /* 0x000000100e057224 */ /* 0x002fc800078e02ff */
[----:B------:R-:W-:-:S05]  /*146b0*/  IMAD.IADD R4, R5, 0x1, R4 ;  /* 0x0000000105047824 */ /* 0x000fca00078e0204 */
[----:B------:R-:W-:-:S13]  /*146c0*/  ISETP.GT.AND P6, PT, R4, R0, PT ;  /* 0x000000000400720c */ /* 0x000fda0003fc4270 */
[----:B------:R-:W-:Y:S05]  /*146d0*/  @!P6 BRA `(.L_x_13420) ;  /* 0xfffffffc0064e947 */ /* 0x000fea000383ffff */
.L_x_13415:
        /* <DEDUP_REMOVED lines=8> */
.L_x_13627:
[----:B------:R-:W-:Y:S01]  /*14760*/  ISETP.NE.AND P0, PT, R6, RZ, PT ;  /* 0x000000ff0600720c */ /* 0x000fe20003f05270 */
[----:B------:R-:W-:-:S12]  /*14770*/  IMAD.MOV.U32 R14, RZ, RZ, RZ ;  /* 0x000000ffff0e7224 */ /* 0x000fd800078e00ff */
[----:B------:R-:W-:Y:S05]  /*14780*/  @!P0 BRA `(.L_x_13422) ;  /* 0x0000000000108947 */ /* 0x000fea0003800000 */
[----:B------:R-:W-:Y:S01]  /*14790*/  UMOV UR4, 0xffffffff ;  /* 0xffffffff00047882 */ /* 0x000fe20000000000 */
[----:B------:R-:W-:Y:S02]  /*147a0*/  VIADD R12, R4, 0xffffffff ;  /* 0xffffffff040c7836 */ /* 0x000fe40000000000 */
[----:B------:R-:W-:Y:S05]  /*147b0*/  BRA.DIV UR4, `(.L_x_13423) ;  /* 0x0000005e04347947 */ /* 0x000fea000b800000 */
[----:B------:R3:W4:Y:S02]  /*147c0*/  SHFL.IDX PT, R14, R3, R12, 0x1f ;  /* 0x00001f0c030e7589 */ /* 0x00072400000e0000 */
.L_x_13422:
[----:B--2---:R-:W-:Y:S01]  /*147d0*/  IABS R6, R17 ;  /* 0x0000001100067213 */ /* 0x004fe20000000000 */
[----:B----4-:R-:W-:Y:S01]  /*147e0*/  IMAD R16, R14, R16, R5 ;  /* 0x000000100e107224 */ /* 0x010fe200078e0205 */
[----:B------:R-:W-:Y:S02]  /*147f0*/  IADD3 R19, R4, R19, RZ ;  /* 0x0000001304137210 */ /* 0x000fe40007ffe0ff */
[----:B------:R-:W2:Y:S01]  /*14800*/  I2F.RP R7, R6 ;  /* 0x0000000600077306 */ /* 0x000ea20000209400 */
[----:B------:R-:W-:-:S07]  /*14810*/  IMAD.IADD R0, R0, 0x1, -R16 ;  /* 0x0000000100007824 */ /* 0x000fce00078e0a10 */
[----:B--2---:R-:W1:Y:S02]  /*14820*/  MUFU.RCP R7, R7 ;  /* 0x0000000700077308 */ /* 0x004e640000001000 */
[----:B-1----:R-:W-:-:S06]  /*14830*/  VIADD R2, R7, 0xffffffe ;  /* 0x0ffffffe07027836 */ /* 0x002fcc0000000000 */
[----:B0--3--:R0:W1:Y:S02]  /*14840*/  F2I.FTZ.U32.TRUNC.NTZ R3, R2 ;  /* 0x0000000200037305 */ /* 0x009064000021f000 */
[----:B0-----:R-:W-:Y:S01]  /*14850*/  IMAD.MOV.U32 R2, RZ, RZ, RZ ;  /* 0x000000ffff027224 */ /* 0x001fe200078e00ff */
[----:B-1----:R-:W-:-:S05]  /*14860*/  IADD3 R5, RZ, -R3, RZ ;  /* 0x80000003ff057210 */ /* 0x002fca0007ffe0ff */
        /* <DEDUP_REMOVED lines=21> */
.L_x_13416:
[----:B------:R-:W-:Y:S01]  /*149c0*/  UMOV UR4, URZ ;  /* 0x0000003f00047c82 */ /* 0x000fe20008000000 */
[----:B------:R-:W-:Y:S01]  /*149d0*/  UMOV UR5, URZ ;  /* 0x0000003f00057c82 */ /* 0x000fe20008000000 */
[----:B------:R-:W-:Y:S01]  /*149e0*/  ULDC UR6, c[0x0][0xc3c] ;  /* 0x00030f0000067ab9 */ /* 0x000fe20000000800 */
[----:B------:R-:W-:Y:S02]  /*149f0*/  IMAD.MOV.U32 R16, RZ, RZ, R0 ;  /* 0x000000ffff107224 */ /* 0x000fe400078e0000 */
[----:B------:R-:W-:Y:S02]  /*14a00*/  IMAD.U32 R17, RZ, RZ, UR4 ;  /* 0x00000004ff117e24 */ /* 0x000fe4000f8e00ff */
[----:B------:R-:W-:Y:S02]  /*14a10*/  IMAD.U32 R18, RZ, RZ, UR5 ;  /* 0x00000005ff127e24 */ /* 0x000fe4000f8e00ff */
[----:B------:R-:W-:-:S07]  /*14a20*/  IMAD.U32 R19, RZ, RZ, UR6 ;  /* 0x00000006ff137e24 */ /* 0x000fce000f8e00ff */
.L_x_13424:
        /* <DEDUP_REMOVED lines=10> */
.L_x_13413:
[----:B------:R-:W-:Y:S02]  /*14ad0*/  ULDC UR4, c[0x0][0xc3c] ;  /* 0x00030f0000047ab9 */ /* 0x000fe40000000800 */
[----:B-1----:R-:W-:-:S13]  /*14ae0*/  ISETP.GE.AND P0, PT, R19, UR4, PT ;  /* 0x0000000413007c0c */ /* 0x002fda000bf06270 */
[----:B------:R-:W-:Y:S05]  /*14af0*/  @!P0 BRA `(.L_x_13425) ;  /* 0xffffffa800048947 */ /* 0x000fea000383ffff */
[----:B------:R-:W-:Y:S05]  /*14b00*/  BSYNC B8 ;  /* 0x0000000000087941 */ /* 0x000fea0003800000 */
.L_x_13332:
[----:B--2---:R-:W2:Y:S01]  /*14b10*/  LDL.LU R0, [R1+0x40] ;  /* 0x0000400001007983 */ /* 0x004ea20000300800 */
[----:B------:R-:W-:Y:S01]  /*14b20*/  BSSY B0, `(.L_x_13426) ;  /* 0x000000b000007945 */ /* 0x000fe20003800000 */
[----:B------:R-:W1:Y:S01]  /*14b30*/  S2R R5, SR_CgaCtaId ;  /* 0x0000000000057919 */ /* 0x000e620000008800 */
[----:B--2---:R-:W-:-:S05]  /*14b40*/  VIADD R0, R0, 0x1 ;  /* 0x0000000100007836 */ /* 0x004fca0000000000 */
[----:B0-----:R-:W-:-:S04]  /*14b50*/  LEA.HI R2, R0, R0, RZ, 0x1 ;  /* 0x0000000000027211 */ /* 0x001fc800078f08ff */
[----:B------:R-:W-:Y:S02]  /*14b60*/  LOP3.LUT R3, R2, 0xfffffffe, RZ, 0xc0, !PT ;  /* 0xfffffffe02037812 */ /* 0x000fe400078ec0ff */
[----:B------:R-:W-:-:S03]  /*14b70*/  MOV R2, 0x400 ;  /* 0x0000040000027802 */ /* 0x000fc60000000f00 */
[----:B------:R-:W-:Y:S01]  /*14b80*/  IMAD.IADD R0, R0, 0x1, -R3 ;  /* 0x0000000100007824 */ /* 0x000fe200078e0a03 */
[----:B-1----:R-:W-:-:S04]  /*14b90*/  LEA R4, R5, R2, 0x18 ;  /* 0x0000000205047211 */ /* 0x002fc800078ec0ff */
[----:B------:R-:W-:-:S04]  /*14ba0*/  SHF.L.U32 R0, R0, 0x1f, RZ ;  /* 0x0000001f00007819 */ /* 0x000fc800000006ff */
[----:B------:R-:W0:Y:S02]  /*14bb0*/  SYNCS.PHASECHK.TRANS64.TRYWAIT P0, [R4+URZ+0x16820], R0 ;  /* 0x01682000040075a7 */ /* 0x000e24000800017f */
[----:B0-----:R-:W-:Y:S05]  /*14bc0*/  @!P0 BRA `(.L_x_13427) ;  /* 0x0000005800548947 */ /* 0x001fea0003800000 */
.L_x_13630:
[----:B------:R-:W-:Y:S05]  /*14bd0*/  BSYNC B0 ;  /* 0x0000000000007941 */ /* 0x000fea0003800000 */
.L_x_13426:
[----:B------:R-:W-:-:S03]  /*14be0*/  UMOV UR4, 0xffffffff ;  /* 0xffffffff00047882 */ /* 0x000fc60000000000 */
[----:B------:R-:W-:Y:S05]  /*14bf0*/  BRA.DIV UR4, `(.L_x_13428) ;  /* 0x0000005a045c7947 */ /* 0x000fea000b800000 */
[----:B0-----:R-:W0:Y:S02]  /*14c00*/  S2R R0, SR_TID.X ;  /* 0x0000000000007919 */ /* 0x001e240000002100 */
[----:B0-----:R-:W-:-:S04]  /*14c10*/  SHF.R.U32.HI R0, RZ, 0x5, R0 ;  /* 0x00000005ff007819 */ /* 0x001fc80000011600 */
[----:B------:R-:W-:-:S05]  /*14c20*/  LOP3.LUT R0, R0, 0x3, RZ, 0xc0, !PT ;  /* 0x0000000300007812 */ /* 0x000fca00078ec0ff */
[----:B------:R0:W1:Y:S02]  /*14c30*/  SHFL.IDX PT, R14, R0, RZ, 0x1f ;  /* 0x00001fff000e7589 */ /* 0x00006400000e0000 */
.L_x_13633:
[----:B-1----:R-:W-:-:S13]  /*14c40*/  ISETP.NE.AND P0, PT, R14, RZ, PT ;  /* 0x000000ff0e00720c */ /* 0x002fda0003f05270 */
[----:B------:R-:W-:Y:S05]  /*14c50*/  @P0 BRA `(.L_x_13193) ;  /* 0x0000000000880947 */ /* 0x000fea0003800000 */
[----:B------:R-:W-:-:S03]  /*14c60*/  UMOV UR4, 0xffffffff ;  /* 0xffffffff00047882 */ /* 0x000fc60000000000 */
[----:B------:R-:W-:Y:S05]  /*14c70*/  BRA.DIV UR4, `(.L_x_13429) ;  /* 0x0000005a04707947 */ /* 0x000fea000b800000 */
[----:B------:R-:W-:-:S13]  /*14c80*/  ELECT P6, URZ, PT ;  /* 0x00000000003f782f */ /* 0x000fda00038c0000 */
.L_x_13636:
[----:B------:R-:W-:Y:S05]  /*14c90*/  @!P6 BRA `(.L_x_13193) ;  /* 0x000000000078e947 */ /* 0x000fea0003800000 */
[----:B------:R-:W-:-:S06]  /*14ca0*/  ULOP3.LUT UR4, UR36, 0x2, URZ, 0xfc, !UPT ;  /* 0x0000000224047892 */ /* 0x000fcc000f8efc3f */
[----:B0-----:R-:W-:-:S05]  /*14cb0*/  IMAD.U32 R0, RZ, RZ, UR4 ;  /* 0x00000004ff007e24 */ /* 0x001fca000f8e00ff */
[----:B------:R-:W-:-:S13]  /*14cc0*/  ISETP.NE.AND P0, PT, R0, 0x3, PT ;  /* 0x000000030000780c */ /* 0x000fda0003f05270 */
[----:B------:R-:W-:Y:S05]  /*14cd0*/  @!P0 BRA `(.L_x_13430) ;  /* 0x0000000000048947 */ /* 0x000fea0003800000 */
[----:B------:R-:W-:Y:S01]  /*14ce0*/  BPT.TRAP 0x1 ;  /* 0x000000040000795c */ /* 0x000fe20000300000 */
.L_x_13430:
[C---:B------:R-:W-:Y:S01]  /*14cf0*/  LEA R5, R25.reuse, R4, 0x3 ;  /* 0x0000000419057211 */ /* 0x040fe200078e18ff */
[----:B------:R-:W-:Y:S01]  /*14d00*/  VIADD R25, R25, 0x1 ;  /* 0x0000000119197836 */ /* 0x000fe20000000000 */
[----:B------:R-:W-:-:S04]  /*14d10*/  SHF.L.U32 R0, R28, 0x1f, RZ ;  /* 0x0000001f1c007819 */ /* 0x000fc800000006ff */
[----:B------:R-:W0:Y:S01]  /*14d20*/  SYNCS.PHASECHK.TRANS64.TRYWAIT P1, [R5+URZ+0x16840], R0 ;  /* 0x01684000050075a7 */ /* 0x000e22000802017f */
[----:B------:R-:W-:-:S04]  /*14d30*/  ISETP.NE.AND P2, PT, R25, 0x2, PT ;  /* 0x000000021900780c */ /* 0x000fc80003f45270 */
[----:B------:R-:W-:Y:S01]  /*14d40*/  SEL R3, RZ, 0x1, P2 ;  /* 0x00000001ff037807 */ /* 0x000fe20001000000 */
[----:B0-----:R-:W-:Y:S08]  /*14d50*/  @!P1 BRA `(.L_x_13431) ;  /* 0x0000005800589947 */ /* 0x001ff00003800000 */
.L_x_13637:
[----:B------:R-:W-:Y:S02]  /*14d60*/  SEL R25, R25, RZ, P2 ;  /* 0x000000ff19197207 */ /* 0x000fe40001000000 */
[----:B------:R-:W-:Y:S01]  /*14d70*/  LOP3.LUT R2, R28, R3, RZ, 0x3c, !PT ;  /* 0x000000031c027212 */ /* 0x000fe200078e3cff */
[----:B------:R-:W-:Y:S06]  /*14d80*/  @!P0 BRA `(.L_x_13432) ;  /* 0x0000000000048947 */ /* 0x000fec0003800000 */
[----:B------:R-:W-:Y:S01]  /*14d90*/  BPT.TRAP 0x1 ;  /* 0x000000040000795c */ /* 0x000fe20000300000 */
.L_x_13432:
[----:B------:R-:W-:Y:S01]  /*14da0*/  IMAD R25, R25, 0x8, R4 ;  /* 0x0000000819197824 */ /* 0x000fe200078e0204 */
[----:B------:R-:W-:-:S04]  /*14db0*/  SHF.L.U32 R2, R2, 0x1f, RZ ;  /* 0x0000001f02027819 */ /* 0x000fc800000006ff */
[----:B------:R-:W1:Y:S02]  /*14dc0*/  SYNCS.PHASECHK.TRANS64.TRYWAIT P1, [R25+URZ+0x16840], R2 ;  /* 0x01684002190075a7 */ /* 0x000e64000802017f */
[----:B-1----:R-:W-:Y:S05]  /*14dd0*/  @!P1 BRA `(.L_x_13433) ;  /* 0x00000058004c9947 */ /* 0x002fea0003800000 */
.L_x_13638:
[----:B------:R-:W-:Y:S05]  /*14de0*/  @!P0 BRA `(.L_x_13434) ;  /* 0x0000000000048947 */ /* 0x000fea0003800000 */
[----:B------:R-:W-:Y:S01]  /*14df0*/  BPT.TRAP 0x1 ;  /* 0x000000040000795c */ /* 0x000fe20000300000 */
.L_x_13434:
[----:B------:R-:W2:Y:S02]  /*14e00*/  SYNCS.PHASECHK.TRANS64.TRYWAIT P1, [R5+URZ+0x16860], R0 ;  /* 0x01686000050075a7 */ /* 0x000ea4000802017f */
[----:B--2---:R-:W-:Y:S05]  /*14e10*/  @!P1 BRA `(.L_x_13435) ;  /* 0x0000005800509947 */ /* 0x004fea0003800000 */
.L_x_13639:
[----:B------:R-:W-:Y:S05]  /*14e20*/  @!P0 BRA `(.L_x_13436) ;  /* 0x0000000000048947 */ /* 0x000fea0003800000 */
[----:B------:R-:W-:Y:S01]  /*14e30*/  BPT.TRAP 0x1 ;  /* 0x000000040000795c */ /* 0x000fe20000300000 */
.L_x_13436:
[----:B---3--:R3:W4:Y:S02]  /*14e40*/  SYNCS.PHASECHK.TRANS64.TRYWAIT P0, [R25+URZ+0x16860], R2 ;  /* 0x01686002190075a7 */ /* 0x008724000800017f */
[----:B----4-:R-:W-:Y:S05]  /*14e50*/  @!P0 NANOSLEEP.SYNCS 0x989680 ;  /* 0x009896800000895d */ /* 0x010fea0003900000 */
[----:B------:R-:W4:Y:S02]  /*14e60*/  @!P0 SYNCS.PHASECHK.TRANS64 P0, [R25+URZ+0x16860], R2 ;  /* 0x01686002190085a7 */ /* 0x000f24000800007f */
[----:B----4-:R-:W-:Y:S05]  /*14e70*/  @!P0 BRA `(.L_x_13436) ;  /* 0xfffffffc00f08947 */ /* 0x010fea000383ffff */
.L_x_13193:
[----:B------:R-:W-:Y:S05]  /*14e80*/  BSYNC B9 ;  /* 0x0000000000097941 */ /* 0x000fea0003800000 */
.L_x_13190:
[----:B------:R-:W-:Y:S05]  /*14e90*/  EXIT ;  /* 0x000000000000794d */ /* 0x000fea0003800000 */
.L_x_13211:
[----:B0-----:R0:W1:Y:S02]  /*14ea0*/  SYNCS.PHASECHK.TRANS64.TRYWAIT P6, [R71+URZ+0x16890], R79 ;  /* 0x0168904f470075a7 */ /* 0x00106400080c017f */
[----:B-1----:R-:W-:Y:S05]  /*14eb0*/  @!P6 NANOSLEEP.SYNCS 0x989680 ;  /* 0x009896800000e95d */ /* 0x002fea0003900000 */
[----:B------:R-:W1:Y:S02]  /*14ec0*/  @!P6 SYNCS.PHASECHK.TRANS64 P6, [R71+URZ+0x16890], R79 ;  /* 0x0168904f4700e5a7 */ /* 0x000e6400080c007f */
[----:B-1----:R-:W-:Y:S05]  /*14ed0*/  @!P6 BRA `(.L_x_13211) ;  /* 0xfffffffc00f0e947 */ /* 0x002fea000383ffff */
[----:B------:R-:W-:Y:S05]  /*14ee0*/  BRA `(.L_x_13437) ;  /* 0xfffffedc000c7947 */ /* 0x000fea000383ffff */
.L_x_13212:
        /* <DEDUP_REMOVED lines=8> */
.L_x_13439:
[----:B------:R-:W-:Y:S05]  /*14f70*/  BSYNC B1 ;  /* 0x0000000000017941 */ /* 0x000fea0003800000 */
.L_x_13438:
        /* <DEDUP_REMOVED lines=8> */
.L_x_13440:
[----:B------:R-:W-:Y:S05]  /*15000*/  BRA `(.L_x_13441) ;  /* 0xfffffed800d87947 */ /* 0x000fea000383ffff */
.L_x_13221:
[----:B------:R-:W-:Y:S01]  /*15010*/  BSSY B1, `(.L_x_13442) ;  /* 0x0000008000017945 */ /* 0x000fe20003800000 */
[----:B0---4-:R-:W-:Y:S02]  /*15020*/  IMAD.MOV.U32 R13, RZ, RZ, R85 ;  /* 0x000000ffff0d7224 */ /* 0x011fe400078e0055 */
[----:B------:R-:W-:Y:S02]  /*15030*/  IMAD.MOV.U32 R12, RZ, RZ, 0x1 ;  /* 0x00000001ff0c7424 */ /* 0x000fe400078e00ff */
[----:B------:R-:W-:Y:S02]  /*15040*/  IMAD.MOV.U32 R11, RZ, RZ, 0x1c1f ;  /* 0x00001c1fff0b7424 */ /* 0x000fe400078e00ff */
[----:B------:R-:W-:-:S07]  /*15050*/  IMAD.MOV.U32 R15, RZ, RZ, -0x1 ;  /* 0xffffffffff0f7424 */ /* 0x000fce00078e00ff */
[----:B-123--:R-:W-:Y:S05]  /*15060*/  WARPSYNC.COLLECTIVE R15, `(.L_x_13443) ;  /* 0x000000000f087348 */ /* 0x00efea0003c00000 */
[----:B---3--:R0:W3:Y:S02]  /*15070*/  SHFL.IDX P6, R14, R13, R12, R11 ;  /* 0x0000000c0d0e7389 */ /* 0x0080e400000c000b */
[----:B0123--:R-:W-:Y:S01]  /*15080*/  ENDCOLLECTIVE ;  /* 0x000000000000791b */ /* 0x00ffe20003800000 */
.L_x_13443:
[----:B------:R-:W-:Y:S05]  /*15090*/  BSYNC B1 ;  /* 0x0000000000017941 */ /* 0x000fea0003800000 */
.L_x_13442:
        /* <DEDUP_REMOVED lines=8> */
.L_x_13444:
[----:B------:R-:W-:Y:S05]  /*15120*/  BRA `(.L_x_13445) ;  /* 0xfffffee000647947 */ /* 0x000fea000383ffff */
.L_x_13233:
[----:B--2---:R2:W3:Y:S02]  /*15130*/  SYNCS.PHASECHK.TRANS64.TRYWAIT P4, [R71+URZ+0x16890], R79 ;  /* 0x0168904f470075a7 */ /* 0x0044e4000808017f */
[----:B---3--:R-:W-:Y:S05]  /*15140*/  @!P4 NANOSLEEP.SYNCS 0x989680 ;  /* 0x009896800000c95d */ /* 0x008fea0003900000 */
[----:B------:R-:W3:Y:S02]  /*15150*/  @!P4 SYNCS.PHASECHK.TRANS64 P4, [R71+URZ+0x16890], R79 ;  /* 0x0168904f4700c5a7 */ /* 0x000ee4000808007f */
[----:B---3--:R-:W-:Y:S05]  /*15160*/  @!P4 BRA `(.L_x_13233) ;  /* 0xfffffffc00f0c947 */ /* 0x008fea000383ffff */
[----:B------:R-:W-:Y:S05]  /*15170*/  BRA `(.L_x_13446) ;  /* 0xfffffeec00847947 */ /* 0x000fea000383ffff */
.L_x_13234:
[----:B------:R-:W-:Y:S01]  /*15180*/  BSSY B1, `(.L_x_13447) ;  /* 0x0000008000017945 */ /* 0x000fe20003800000 */
[----:B0-----:R-:W-:Y:S02]  /*15190*/  IMAD.MOV.U32 R13, RZ, RZ, R85 ;  /* 0x000000ffff0d7224 */ /* 0x001fe400078e0055 */
[----:B------:R-:W-:Y:S02]  /*151a0*/  IMAD.MOV.U32 R12, RZ, RZ, RZ ;  /* 0x000000ffff0c7224 */ /* 0x000fe400078e00ff */
[----:B------:R-:W-:Y:S02]  /*151b0*/  IMAD.MOV.U32 R11, RZ, RZ, 0x1c1f ;  /* 0x00001c1fff0b7424 */ /* 0x000fe400078e00ff */
[----:B------:R-:W-:-:S07]  /*151c0*/  IMAD.MOV.U32 R15, RZ, RZ, -0x1 ;  /* 0xffffffffff0f7424 */ /* 0x000fce00078e00ff */
[----:B--2---:R-:W-:Y:S05]  /*151d0*/  WARPSYNC.COLLECTIVE R15, `(.L_x_13448) ;  /* 0x000000000f087348 */ /* 0x004fea0003c00000 */
[----:B------:R0:W1:Y:S02]  /*151e0*/  SHFL.IDX P6, R14, R13, R12, R11 ;  /* 0x0000000c0d0e7389 */ /* 0x00006400000c000b */
[----:B012---:R-:W-:Y:S01]  /*151f0*/  ENDCOLLECTIVE ;  /* 0x000000000000791b */ /* 0x007fe20003800000 */
.L_x_13448:
[----:B------:R-:W-:Y:S05]  /*15200*/  BSYNC B1 ;  /* 0x0000000000017941 */ /* 0x000fea0003800000 */
.L_x_13447:
        /* <DEDUP_REMOVED lines=8> */
.L_x_13449:
[----:B------:R-:W-:Y:S01]  /*15290*/  IMAD.MOV.U32 R82, RZ, RZ, R14 ;  /* 0x000000ffff527224 */ /* 0x000fe200078e000e */
[----:B------:R-:W-:Y:S06]  /*152a0*/  BRA `(.L_x_13450) ;  /* 0xfffffeec00507947 */ /* 0x000fec000383ffff */
.L_x_13239:
        /* <DEDUP_REMOVED lines=8> */
.L_x_13452:
[----:B------:R-:W-:Y:S05]  /*15330*/  BSYNC B1 ;  /* 0x0000000000017941 */ /* 0x000fea0003800000 */
.L_x_13451:
        /* <DEDUP_REMOVED lines=8> */
.L_x_13453:
[----:B------:R-:W-:Y:S01]  /*153c0*/  IMAD.MOV.U32 R84, RZ, RZ, R14 ;  /* 0x000000ffff547224 */ /* 0x000fe200078e000e */
[----:B------:R-:W-:Y:S06]  /*153d0*/  BRA `(.L_x_13454) ;  /* 0xfffffef4000c7947 */ /* 0x000fec000383ffff */
.L_x_13244:
[----:B0-----:R0:W1:Y:S02]  /*153e0*/  SYNCS.PHASECHK.TRANS64.TRYWAIT P3, [R71+URZ+0x16890], R79 ;  /* 0x0168904f470075a7 */ /* 0x001064000806017f */
[----:B-1----:R-:W-:Y:S05]  /*153f0*/  @!P3 NANOSLEEP.SYNCS 0x989680 ;  /* 0x009896800000b95d */ /* 0x002fea0003900000 */
[----:B------:R-:W1:Y:S02]  /*15400*/  @!P3 SYNCS.PHASECHK.TRANS64 P3, [R71+URZ+0x16890], R79 ;  /* 0x0168904f4700b5a7 */ /* 0x000e64000806007f */
[----:B-1----:R-:W-:Y:S05]  /*15410*/  @!P3 BRA `(.L_x_13244) ;  /* 0xfffffffc00f0b947 */ /* 0x002fea000383ffff */
[----:B------:R-:W-:Y:S05]  /*15420*/  BRA `(.L_x_13455) ;  /* 0xfffffefc002c7947 */ /* 0x000fea000383ffff */
.L_x_13245:
        /* <DEDUP_REMOVED lines=8> */
.L_x_13457:
[----:B------:R-:W-:Y:S05]  /*154b0*/  BSYNC B1 ;  /* 0x0000000000017941 */ /* 0x000fea0003800000 */
.L_x_13456:
        /* <DEDUP_REMOVED lines=8> */
.L_x_13458:
[----:B------:R-:W-:Y:S01]  /*15540*/  IMAD.MOV.U32 R37, RZ, RZ, R14 ;  /* 0x000000ffff257224 */ /* 0x000fe200078e000e */
[----:B------:R-:W-:Y:S06]  /*15550*/  BRA `(.L_x_13459) ;  /* 0xfffffefc00507947 */ /* 0x000fec000383ffff */
.L_x_13248:
[----:B------:R-:W-:Y:S01]  /*15560*/  BSSY B1, `(.L_x_13460) ;  /* 0x0000008000017945 */ /* 0x000fe20003800000 */
[----:B----4-:R-:W-:Y:S01]  /*15570*/  IMAD.MOV.U32 R13, RZ, RZ, R38 ;  /* 0x000000ffff0d7224 */ /* 0x010fe200078e0026 */
[----:B------:R-:W-:Y:S01]  /*15580*/  MOV R15, 0xffffffff ;  /* 0xffffffff000f7802 */ /* 0x000fe20000000f00 */
[----:B------:R-:W-:Y:S02]  /*15590*/  IMAD.MOV.U32 R12, RZ, RZ, 0x1 ;  /* 0x00000001ff0c7424 */ /* 0x000fe400078e00ff */
[----:B------:R-:W-:-:S07]  /*155a0*/  IMAD.MOV.U32 R11, RZ, RZ, 0x1c1f ;  /* 0x00001c1fff0b7424 */ /* 0x000fce00078e00ff */
[----:B0123--:R-:W-:Y:S05]  /*155b0*/  WARPSYNC.COLLECTIVE R15, `(.L_x_13461) ;  /* 0x000000000f087348 */ /* 0x00ffea0003c00000 */
[----:B------:R4:W0:Y:S02]  /*155c0*/  SHFL.IDX P6, R14, R13, R12, R11 ;  /* 0x0000000c0d0e7389 */ /* 0x00082400000c000b */
[----:B01234-:R-:W-:Y:S01]  /*155d0*/  ENDCOLLECTIVE ;  /* 0x000000000000791b */ /* 0x01ffe20003800000 */
.L_x_13461:
[----:B------:R-:W-:Y:S05]  /*155e0*/  BSYNC B1 ;  /* 0x0000000000017941 */ /* 0x000fea0003800000 */
.L_x_13460:
        /* <DEDUP_REMOVED lines=8> */
.L_x_13462:
[----:B------:R-:W-:Y:S01]  /*15670*/  IMAD.MOV.U32 R37, RZ, RZ, R14 ;  /* 0x000000ffff257224 */ /* 0x000fe200078e000e */
[----:B------:R-:W-:Y:S06]  /*15680*/  BRA `(.L_x_13463) ;  /* 0xfffffefc004c7947 */ /* 0x000fec000383ffff */
.L_x_13252:
[----:B0-----:R0:W4:Y:S02]  /*15690*/  SYNCS.PHASECHK.TRANS64.TRYWAIT P4, [R71+URZ+0x168b0], R79 ;  /* 0x0168b04f470075a7 */ /* 0x001124000808017f */
[----:B----4-:R-:W-:Y:S05]  /*156a0*/  @!P4 NANOSLEEP.SYNCS 0x989680 ;  /* 0x009896800000c95d */ /* 0x010fea0003900000 */
[----:B------:R-:W4:Y:S02]  /*156b0*/  @!P4 SYNCS.PHASECHK.TRANS64 P4, [R71+URZ+0x168b0], R79 ;  /* 0x0168b04f4700c5a7 */ /* 0x000f24000808007f */
[----:B----4-:R-:W-:Y:S05]  /*156c0*/  @!P4 BRA `(.L_x_13252) ;  /* 0xfffffffc00f0c947 */ /* 0x010fea000383ffff */
[----:B------:R-:W-:Y:S05]  /*156d0*/  BRA `(.L_x_13464) ;  /* 0xfffffefc00c47947 */ /* 0x000fea000383ffff */
.L_x_13260:
[----:B------:R-:W0:Y:S01]  /*156e0*/  S2R R4, SR_TID.X ;  /* 0x0000000000047919 */ /* 0x000e220000002100 */
[----:B------:R-:W-:Y:S01]  /*156f0*/  BSSY B0, `(.L_x_13465) ;  /* 0x000000c000007945 */ /* 0x000fe20003800000 */
[----:B------:R-:W-:Y:S01]  /*15700*/  MOV R12, RZ ;  /* 0x000000ff000c7202 */ /* 0x000fe20000000f00 */
        /* <DEDUP_REMOVED lines=10> */
.L_x_13466:
[----:B------:R-:W-:Y:S05]  /*157b0*/  BSYNC B0 ;  /* 0x0000000000007941 */ /* 0x000fea0003800000 */
.L_x_13465:
[----:B------:R1:W-:Y:S01]  /*157c0*/  STL [R1+0x20], R14 ;  /* 0x0000200e01007387 */ /* 0x0003e20000100800 */
[----:B------:R-:W-:Y:S05]  /*157d0*/  BRA `(.L_x_13467) ;  /* 0xffffff0400447947 */ /* 0x000fea000383ffff */
.L_x_13272:
[----:B------:R-:W-:Y:S01]  /*157e0*/  BSSY B1, `(.L_x_13468) ;  /* 0x0000008000017945 */ /* 0x000fe20003800000 */
[----:B------:R-:W-:Y:S02]  /*157f0*/  IMAD.MOV.U32 R13, RZ, RZ, R26 ;  /* 0x000000ffff0d7224 */ /* 0x000fe400078e001a */
[----:B------:R-:W-:Y:S02]  /*15800*/  IMAD.MOV.U32 R12, RZ, RZ, RZ ;  /* 0x000000ffff0c7224 */ /* 0x000fe400078e00ff */
[----:B------:R-:W-:Y:S02]  /*15810*/  IMAD.MOV.U32 R11, RZ, RZ, 0x1c1f ;  /* 0x00001c1fff0b7424 */ /* 0x000fe400078e00ff */
[----:B------:R-:W-:-:S07]  /*15820*/  IMAD.MOV.U32 R15, RZ, RZ, -0x1 ;  /* 0xffffffffff0f7424 */ /* 0x000fce00078e00ff */
[----:B-1----:R-:W-:Y:S05]  /*15830*/  WARPSYNC.COLLECTIVE R15, `(.L_x_13469) ;  /* 0x000000000f087348 */ /* 0x002fea0003c00000 */
[----:B-1----:R0:W1:Y:S02]  /*15840*/  SHFL.IDX P6, R14, R13, R12, R11 ;  /* 0x0000000c0d0e7389 */ /* 0x00206400000c000b */
[----:B01----:R-:W-:Y:S01]  /*15850*/  ENDCOLLECTIVE ;  /* 0x000000000000791b */ /* 0x003fe20003800000 */
.L_x_13469:
[----:B------:R-:W-:Y:S05]  /*15860*/  BSYNC B1 ;  /* 0x0000000000017941 */ /* 0x000fea0003800000 */
.L_x_13468:
        /* <DEDUP_REMOVED lines=8> */
.L_x_13470:
[----:B------:R-:W-:Y:S02]  /*158f0*/  IMAD.MOV.U32 R13, RZ, RZ, R28 ;  /* 0x000000ffff0d7224 */ /* 0x000fe400078e001c */
[----:B------:R-:W-:-:S07]  /*15900*/  IMAD.MOV.U32 R0, RZ, RZ, R14 ;  /* 0x000000ffff007224 */ /* 0x000fce00078e000e */
[----:B------:R-:W-:Y:S05]  /*15910*/  WARPSYNC.COLLECTIVE R15, `(.L_x_13471) ;  /* 0x000000000f087348 */ /* 0x000fea0003c00000 */
[----:B------:R0:W1:Y:S02]  /*15920*/  SHFL.IDX P6, R14, R13, R12, R11 ;  /* 0x0000000c0d0e7389 */ /* 0x00006400000c000b */
[----:B01----:R-:W-:Y:S01]  /*15930*/  ENDCOLLECTIVE ;  /* 0x000000000000791b */ /* 0x003fe20003800000 */
.L_x_13471:
[----:B------:R-:W-:Y:S02]  /*15940*/  IMAD.MOV.U32 R13, RZ, RZ, R27 ;  /* 0x000000ffff0d7224 */ /* 0x000fe400078e001b */
[----:B------:R-:W-:-:S07]  /*15950*/  IMAD.MOV.U32 R5, RZ, RZ, R14 ;  /* 0x000000ffff057224 */ /* 0x000fce00078e000e */
[----:B------:R-:W-:Y:S05]  /*15960*/  WARPSYNC.COLLECTIVE R15, `(.L_x_13472) ;  /* 0x000000000f087348 */ /* 0x000fea0003c00000 */
[----:B------:R0:W1:Y:S02]  /*15970*/  SHFL.IDX P6, R14, R13, R12, R11 ;  /* 0x0000000c0d0e7389 */ /* 0x00006400000c000b */
[----:B01----:R-:W-:Y:S01]  /*15980*/  ENDCOLLECTIVE ;  /* 0x000000000000791b */ /* 0x003fe20003800000 */
.L_x_13472:
[----:B------:R-:W-:Y:S05]  /*15990*/  BRA `(.L_x_13473) ;  /* 0xffffff0800547947 */ /* 0x000fea000383ffff */
.L_x_13276:
[----:B0-----:R0:W1:Y:S02]  /*159a0*/  SYNCS.PHASECHK.TRANS64.TRYWAIT P0, [R18+URZ+0x16800], R5 ;  /* 0x01680005120075a7 */ /* 0x001064000800017f */
[----:B-1----:R-:W-:Y:S05]  /*159b0*/  @!P0 NANOSLEEP.SYNCS 0x989680 ;  /* 0x009896800000895d */ /* 0x002fea0003900000 */
[----:B------:R-:W1:Y:S02]  /*159c0*/  @!P0 SYNCS.PHASECHK.TRANS64 P0, [R18+URZ+0x16800], R5 ;  /* 0x01680005120085a7 */ /* 0x000e64000800007f */
[----:B-1----:R-:W-:Y:S05]  /*159d0*/  @!P0 BRA `(.L_x_13276) ;  /* 0xfffffffc00f08947 */ /* 0x002fea000383ffff */
[----:B------:R-:W-:Y:S05]  /*159e0*/  BRA `(.L_x_13474) ;  /* 0xffffff0c00807947 */ /* 0x000fea000383ffff */
.L_x_13284:
[----:B------:R-:W-:Y:S01]  /*159f0*/  BSSY B1, `(.L_x_13475) ;  /* 0x0000008000017945 */ /* 0x000fe20003800000 */
[----:B------:R-:W-:Y:S01]  /*15a00*/  IMAD.MOV.U32 R13, RZ, RZ, R26 ;  /* 0x000000ffff0d7224 */ /* 0x000fe200078e001a */
[----:B------:R-:W-:Y:S01]  /*15a10*/  MOV R11, 0x1c1f ;  /* 0x00001c1f000b7802 */ /* 0x000fe20000000f00 */
[----:B------:R-:W-:Y:S02]  /*15a20*/  IMAD.MOV.U32 R12, RZ, RZ, RZ ;  /* 0x000000ffff0c7224 */ /* 0x000fe400078e00ff */
[----:B------:R-:W-:-:S07]  /*15a30*/  IMAD.MOV.U32 R15, RZ, RZ, -0x1 ;  /* 0xffffffffff0f7424 */ /* 0x000fce00078e00ff */
[----:B-1----:R-:W-:Y:S05]  /*15a40*/  WARPSYNC.COLLECTIVE R15, `(.L_x_13476) ;  /* 0x000000000f087348 */ /* 0x002fea0003c00000 */
[----:B-1----:R0:W1:Y:S02]  /*15a50*/  SHFL.IDX P6, R14, R13, R12, R11 ;  /* 0x0000000c0d0e7389 */ /* 0x00206400000c000b */
[----:B01----:R-:W-:Y:S01]  /*15a60*/  ENDCOLLECTIVE ;  /* 0x000000000000791b */ /* 0x003fe20003800000 */
.L_x_13476:
[----:B------:R-:W-:Y:S05]  /*15a70*/  BSYNC B1 ;  /* 0x0000000000017941 */ /* 0x000fea0003800000 */
.L_x_13475:
        /* <DEDUP_REMOVED lines=8> */
.L_x_13477:
[----:B------:R-:W-:Y:S02]  /*15b00*/  IMAD.MOV.U32 R13, RZ, RZ, R28 ;  /* 0x000000ffff0d7224 */ /* 0x000fe400078e001c */
[----:B------:R-:W-:-:S07]  /*15b10*/  IMAD.MOV.U32 R3, RZ, RZ, R14 ;  /* 0x000000ffff037224 */ /* 0x000fce00078e000e */
[----:B------:R-:W-:Y:S05]  /*15b20*/  WARPSYNC.COLLECTIVE R15, `(.L_x_13478) ;  /* 0x000000000f087348 */ /* 0x000fea0003c00000 */
[----:B------:R0:W1:Y:S02]  /*15b30*/  SHFL.IDX P6, R14, R13, R12, R11 ;  /* 0x0000000c0d0e7389 */ /* 0x00006400000c000b */
[----:B01----:R-:W-:Y:S01]  /*15b40*/  ENDCOLLECTIVE ;  /* 0x000000000000791b */ /* 0x003fe20003800000 */
.L_x_13478:
[----:B------:R-:W-:Y:S01]  /*15b50*/  IMAD.MOV.U32 R13, RZ, RZ, R27 ;  /* 0x000000ffff0d7224 */ /* 0x000fe200078e001b */
[----:B------:R-:W-:-:S07]  /*15b60*/  MOV R20, R14 ;  /* 0x0000000e00147202 */ /* 0x000fce0000000f00 */
[----:B------:R-:W-:Y:S05]  /*15b70*/  WARPSYNC.COLLECTIVE R15, `(.L_x_13479) ;  /* 0x000000000f087348 */ /* 0x000fea0003c00000 */
[----:B------:R0:W1:Y:S02]  /*15b80*/  SHFL.IDX P6, R14, R13, R12, R11 ;  /* 0x0000000c0d0e7389 */ /* 0x00006400000c000b */
[----:B01----:R-:W-:Y:S01]  /*15b90*/  ENDCOLLECTIVE ;  /* 0x000000000000791b */ /* 0x003fe20003800000 */
.L_x_13479:
[----:B------:R-:W-:Y:S05]  /*15ba0*/  BRA `(.L_x_13480) ;  /* 0xffffff1400f07947 */ /* 0x000fea000383ffff */
.L_x_13288:
[----:B0-----:R0:W1:Y:S02]  /*15bb0*/  SYNCS.PHASECHK.TRANS64.TRYWAIT P1, [R18+URZ+0x16800], R27 ;  /* 0x0168001b120075a7 */ /* 0x001064000802017f */
[----:B-1----:R-:W-:Y:S05]  /*15bc0*/  @!P1 NANOSLEEP.SYNCS 0x989680 ;  /* 0x009896800000995d */ /* 0x002fea0003900000 */
[----:B------:R-:W1:Y:S02]  /*15bd0*/  @!P1 SYNCS.PHASECHK.TRANS64 P1, [R18+URZ+0x16800], R27 ;  /* 0x0168001b120095a7 */ /* 0x000e64000802007f */
[----:B-1----:R-:W-:Y:S05]  /*15be0*/  @!P1 BRA `(.L_x_13288) ;  /* 0xfffffffc00f09947 */ /* 0x002fea000383ffff */
[----:B------:R-:W-:Y:S05]  /*15bf0*/  BRA `(.L_x_13481) ;  /* 0xffffff1800d07947 */ /* 0x000fea000383ffff */
.L_x_13294:
[----:B-1----:R1:W2:Y:S02]  /*15c00*/  SYNCS.PHASECHK.TRANS64.TRYWAIT P1, [R3+URZ+0x16830], R4 ;  /* 0x01683004030075a7 */ /* 0x0022a4000802017f */
[----:B--2---:R-:W-:Y:S05]  /*15c10*/  @!P1 NANOSLEEP.SYNCS 0x989680 ;  /* 0x009896800000995d */ /* 0x004fea0003900000 */
[----:B------:R-:W2:Y:S02]  /*15c20*/  @!P1 SYNCS.PHASECHK.TRANS64 P1, [R3+URZ+0x16830], R4 ;  /* 0x01683004030095a7 */ /* 0x000ea4000802007f */
[----:B--2---:R-:W-:Y:S05]  /*15c30*/  @!P1 BRA `(.L_x_13294) ;  /* 0xfffffffc00f09947 */ /* 0x004fea000383ffff */
[----:B------:R-:W-:Y:S05]  /*15c40*/  BRA `(.L_x_13293) ;  /* 0xffffff28001c7947 */ /* 0x000fea000383ffff */
.L_x_13301:
[----:B-1----:R1:W2:Y:S02]  /*15c50*/  SYNCS.PHASECHK.TRANS64.TRYWAIT P2, [R9+URZ+0x16830], R0 ;  /* 0x01683000090075a7 */ /* 0x0022a4000804017f */
[----:B--2---:R-:W-:Y:S05]  /*15c60*/  @!P2 NANOSLEEP.SYNCS 0x989680 ;  /* 0x009896800000a95d */ /* 0x004fea0003900000 */
[----:B------:R-:W2:Y:S02]  /*15c70*/  @!P2 SYNCS.PHASECHK.TRANS64 P2, [R9+URZ+0x16830], R0 ;  /* 0x016830000900a5a7 */ /* 0x000ea4000804007f */
[----:B--2---:R-:W-:Y:S05]  /*15c80*/  @!P2 BRA `(.L_x_13301) ;  /* 0xfffffffc00f0a947 */ /* 0x004fea000383ffff */
[----:B------:R-:W-:Y:S05]  /*15c90*/  BRA `(.L_x_13300) ;  /* 0xffffff4800707947 */ /* 0x000fea000383ffff */
.L_x_13305:
[----:B-1----:R1:W2:Y:S02]  /*15ca0*/  SYNCS.PHASECHK.TRANS64.TRYWAIT P1, [R4+URZ+0x16850], R0 ;  /* 0x01685000040075a7 */ /* 0x0022a4000802017f */
[----:B--2---:R-:W-:Y:S05]  /*15cb0*/  @!P1 NANOSLEEP.SYNCS 0x989680 ;  /* 0x009896800000995d */ /* 0x004fea0003900000 */
[----:B------:R-:W2:Y:S02]  /*15cc0*/  @!P1 SYNCS.PHASECHK.TRANS64 P1, [R4+URZ+0x16850], R0 ;  /* 0x01685000040095a7 */ /* 0x000ea4000802007f */
[----:B--2---:R-:W-:Y:S05]  /*15cd0*/  @!P1 BRA `(.L_x_13305) ;  /* 0xfffffffc00f09947 */ /* 0x004fea000383ffff */
[----:B------:R-:W-:Y:S05]  /*15ce0*/  BRA `(.L_x_13302) ;  /* 0xffffff4c00487947 */ /* 0x000fea000383ffff */
.L_x_13312:
[----:B-1----:R1:W2:Y:S02]  /*15cf0*/  SYNCS.PHASECHK.TRANS64.TRYWAIT P1, [R12+URZ+0x16850], R5 ;  /* 0x016850050c0075a7 */ /* 0x0022a4000802017f */
[----:B--2---:R-:W-:Y:S05]  /*15d00*/  @!P1 NANOSLEEP.SYNCS 0x989680 ;  /* 0x009896800000995d */ /* 0x004fea0003900000 */
[----:B------:R-:W2:Y:S02]  /*15d10*/  @!P1 SYNCS.PHASECHK.TRANS64 P1, [R12+URZ+0x16850], R5 ;  /* 0x016850050c0095a7 */ /* 0x000ea4000802007f */
[----:B--2---:R-:W-:Y:S05]  /*15d20*/  @!P1 BRA `(.L_x_13312) ;  /* 0xfffffffc00f09947 */ /* 0x004fea000383ffff */
[----:B------:R-:W-:Y:S05]  /*15d30*/  BRA `(.L_x_13311) ;  /* 0xffffff6800107947 */ /* 0x000fea000383ffff */
.L_x_13321:
[----:B------:R-:W-:Y:S02]  /*15d40*/  IMAD.MOV.U32 R13, RZ, RZ, R20 ;  /* 0x000000ffff0d7224 */ /* 0x000fe400078e0014 */
[----:B------:R-:W-:Y:S02]  /*15d50*/  IMAD.MOV.U32 R12, RZ, RZ, RZ ;  /* 0x000000ffff0c7224 */ /* 0x000fe400078e00ff */
[----:B------:R-:W-:Y:S02]  /*15d60*/  IMAD.MOV.U32 R11, RZ, RZ, 0x181f ;  /* 0x0000181fff0b7424 */ /* 0x000fe400078e00ff */
[----:B------:R-:W-:Y:S02]  /*15d70*/  IMAD.MOV.U32 R15, RZ, RZ, -0x1 ;  /* 0xffffffffff0f7424 */ /* 0x000fe400078e00ff */
[----:B------:R-:W-:Y:S02]  /*15d80*/  IMAD R24, R28, 0xc0, R29 ;  /* 0x000000c01c187824 */ /* 0x000fe400078e021d */
[----:B------:R-:W-:-:S07]  /*15d90*/  IMAD R21, R8, R25, RZ ;  /* 0x0000001908157224 */ /* 0x000fce00078e02ff */
[----:B-1----:R-:W-:Y:S05]  /*15da0*/  WARPSYNC.COLLECTIVE R15, `(.L_x_13482) ;  /* 0x000000000f087348 */ /* 0x002fea0003c00000 */
[----:B------:R0:W2:Y:S02]  /*15db0*/  SHFL.IDX P6, R14, R13, R12, R11 ;  /* 0x0000000c0d0e7389 */ /* 0x0000a400000c000b */
[----:B012---:R-:W-:Y:S01]  /*15dc0*/  ENDCOLLECTIVE ;  /* 0x000000000000791b */ /* 0x007fe20003800000 */
.L_x_13482:
[C---:B------:R-:W-:Y:S02]  /*15dd0*/  IADD3 R8, R24.reuse, 0x30, RZ ;  /* 0x0000003018087810 */ /* 0x040fe40007ffe0ff */
[-C--:B------:R-:W-:Y:S02]  /*15de0*/  ISETP.GE.OR P3, PT, R24, R21.reuse, P0 ;  /* 0x000000151800720c */ /* 0x080fe40000766670 */
[----:B------:R-:W-:Y:S01]  /*15df0*/  ISETP.GE.OR P4, PT, R8, R21, P0 ;  /* 0x000000150800720c */ /* 0x000fe20000786670 */
[----:B------:R-:W-:-:S05]  /*15e00*/  VIADD R8, R24, 0x60 ;  /* 0x0000006018087836 */ /* 0x000fca0000000000 */
[----:B------:R-:W-:Y:S01]  /*15e10*/  ISETP.GE.OR P2, PT, R8, R21, P0 ;  /* 0x000000150800720c */ /* 0x000fe20000746670 */
[----:B------:R-:W-:Y:S02]  /*15e20*/  IMAD.MOV.U32 R13, RZ, RZ, R7 ;  /* 0x000000ffff0d7224 */ /* 0x000fe400078e0007 */
[----:B------:R-:W-:-:S10]  /*15e30*/  IMAD.MOV.U32 R0, RZ, RZ, R14 ;  /* 0x000000ffff007224 */ /* 0x000fd400078e000e */
[----:B------:R-:W-:Y:S05]  /*15e40*/  WARPSYNC.COLLECTIVE R15, `(.L_x_13483) ;  /* 0x000000000f087348 */ /* 0x000fea0003c00000 */
[----:B------:R0:W1:Y:S02]  /*15e50*/  SHFL.IDX P6, R14, R13, R12, R11 ;  /* 0x0000000c0d0e7389 */ /* 0x00006400000c000b */
[----:B01----:R-:W-:Y:S01]  /*15e60*/  ENDCOLLECTIVE ;  /* 0x000000000000791b */ /* 0x003fe20003800000 */
.L_x_13483:
[----:B------:R-:W-:Y:S01]  /*15e70*/  MOV R13, R20 ;  /* 0x00000014000d7202 */ /* 0x000fe20000000f00 */
[----:B------:R-:W-:Y:S02]  /*15e80*/  IMAD.MOV.U32 R12, RZ, RZ, 0x1 ;  /* 0x00000001ff0c7424 */ /* 0x000fe400078e00ff */
[----:B------:R-:W-:-:S07]  /*15e90*/  IMAD.MOV.U32 R3, RZ, RZ, R14 ;  /* 0x000000ffff037224 */ /* 0x000fce00078e000e */
[----:B------:R-:W-:Y:S05]  /*15ea0*/  WARPSYNC.COLLECTIVE R15, `(.L_x_13484) ;  /* 0x000000000f087348 */ /* 0x000fea0003c00000 */
[----:B------:R0:W1:Y:S02]  /*15eb0*/  SHFL.IDX P6, R14, R13, R12, R11 ;  /* 0x0000000c0d0e7389 */ /* 0x00006400000c000b */
[----:B01----:R-:W-:Y:S01]  /*15ec0*/  ENDCOLLECTIVE ;  /* 0x000000000000791b */ /* 0x003fe20003800000 */
.L_x_13484:
[----:B------:R-:W-:-:S04]  /*15ed0*/  @!P3 LEA R10, P5, R26, R3, 0x1 ;  /* 0x000000031a0ab211 */ /* 0x000fc800078a08ff */
[----:B------:R-:W-:Y:S01]  /*15ee0*/  @!P3 LEA.HI.X R3, R26, R0, R27, 0x1, P5 ;  /* 0x000000001a03b211 */ /* 0x000fe200028f0c1b */
[----:B------:R-:W-:Y:S02]  /*15ef0*/  IMAD.MOV.U32 R13, RZ, RZ, R7 ;  /* 0x000000ffff0d7224 */ /* 0x000fe400078e0007 */
[----:B------:R-:W-:-:S07]  /*15f00*/  IMAD.MOV.U32 R4, RZ, RZ, R14 ;  /* 0x000000ffff047224 */ /* 0x000fce00078e000e */
[----:B------:R-:W-:Y:S05]  /*15f10*/  WARPSYNC.COLLECTIVE R15, `(.L_x_13485) ;  /* 0x000000000f087348 */ /* 0x000fea0003c00000 */
[----:B------:R0:W1:Y:S02]  /*15f20*/  SHFL.IDX P6, R14, R13, R12, R11 ;  /* 0x0000000c0d0e7389 */ /* 0x00006400000c000b */
[----:B01----:R-:W-:Y:S01]  /*15f30*/  ENDCOLLECTIVE ;  /* 0x000000000000791b */ /* 0x003fe20003800000 */
.L_x_13485:
[----:B------:R-:W-:Y:S02]  /*15f40*/  IMAD.MOV.U32 R13, RZ, RZ, R20 ;  /* 0x000000ffff0d7224 */ /* 0x000fe400078e0014 */
[----:B------:R-:W-:Y:S02]  /*15f50*/  IMAD.MOV.U32 R12, RZ, RZ, 0x2 ;  /* 0x00000002ff0c7424 */ /* 0x000fe400078e00ff */
[----:B------:R-:W-:-:S07]  /*15f60*/  IMAD.MOV.U32 R5, RZ, RZ, R14 ;  /* 0x000000ffff057224 */ /* 0x000fce00078e000e */
[----:B------:R-:W-:Y:S05]  /*15f70*/  WARPSYNC.COLLECTIVE R15, `(.L_x_13486) ;  /* 0x000000000f087348 */ /* 0x000fea0003c00000 */
[----:B------:R0:W1:Y:S02]  /*15f80*/  SHFL.IDX P6, R14, R13, R12, R11 ;  /* 0x0000000c0d0e7389 */ /* 0x00006400000c000b */
[----:B01----:R-:W-:Y:S01]  /*15f90*/  ENDCOLLECTIVE ;  /* 0x000000000000791b */ /* 0x003fe20003800000 */
.L_x_13486:
[----:B------:R-:W-:-:S04]  /*15fa0*/  @!P4 LEA R8, P1, R26, R5, 0x1 ;  /* 0x000000051a08c211 */ /* 0x000fc800078208ff */
[----:B------:R-:W-:Y:S01]  /*15fb0*/  @!P4 LEA.HI.X R9, R26, R4, R27, 0x1, P1 ;  /* 0x000000041a09c211 */ /* 0x000fe200008f0c1b */
[----:B------:R-:W-:Y:S02]  /*15fc0*/  IMAD.MOV.U32 R13, RZ, RZ, R7 ;  /* 0x000000ffff0d7224 */ /* 0x000fe400078e0007 */
[----:B------:R-:W-:-:S07]  /*15fd0*/  IMAD.MOV.U32 R6, RZ, RZ, R14 ;  /* 0x000000ffff067224 */ /* 0x000fce00078e000e */
[----:B------:R-:W-:Y:S05]  /*15fe0*/  WARPSYNC.COLLECTIVE R15, `(.L_x_13487) ;  /* 0x000000000f087348 */ /* 0x000fea0003c00000 */
[----:B------:R0:W1:Y:S02]  /*15ff0*/  SHFL.IDX P6, R14, R13, R12, R11 ;  /* 0x0000000c0d0e7389 */ /* 0x00006400000c000b */
[----:B01----:R-:W-:Y:S01]  /*16000*/  ENDCOLLECTIVE ;  /* 0x000000000000791b */ /* 0x003fe20003800000 */
.L_x_13487:
[----:B------:R-:W-:Y:S02]  /*16010*/  @!P3 IMAD.MOV.U32 R11, RZ, RZ, R3 ;  /* 0x000000ffff0bb224 */ /* 0x000fe400078e0003 */
[----:B------:R-:W-:Y:S02]  /*16020*/  IMAD.MOV.U32 R13, RZ, RZ, R20 ;  /* 0x000000ffff0d7224 */ /* 0x000fe400078e0014 */
[----:B------:R-:W-:Y:S01]  /*16030*/  IMAD.MOV.U32 R12, RZ, RZ, 0x3 ;  /* 0x00000003ff0c7424 */ /* 0x000fe200078e00ff */
[----:B------:R0:W-:Y:S04]  /*16040*/  @!P3 ST.E.128 desc[UR42][R10.64], RZ ;  /* 0x000000ff0a00b985 */ /* 0x0001e8000c101d2a */
[----:B------:R1:W-:Y:S01]  /*16050*/  @!P4 ST.E.128 desc[UR42][R8.64], RZ ;  /* 0x000000ff0800c985 */ /* 0x0003e2000c101d2a */
[----:B------:R-:W-:-:S04]  /*16060*/  @!P2 LEA R25, P5, R26, R14, 0x1 ;  /* 0x0000000e1a19a211 */ /* 0x000fc800078a08ff */
[----:B------:R-:W-:Y:S01]  /*16070*/  @!P2 LEA.HI.X R5, R26, R6, R27, 0x1, P5 ;  /* 0x000000061a05a211 */ /* 0x000fe200028f0c1b */
[----:B0-----:R-:W-:Y:S02]  /*16080*/  IMAD.MOV.U32 R11, RZ, RZ, 0x181f ;  /* 0x0000181fff0b7424 */ /* 0x001fe400078e00ff */
[----:B------:R-:W-:-:S07]  /*16090*/  @!P2 IMAD.MOV.U32 R4, RZ, RZ, R25 ;  /* 0x000000ffff04a224 */ /* 0x000fce00078e0019 */
[----:B-1----:R-:W-:Y:S05]  /*160a0*/  WARPSYNC.COLLECTIVE R15, `(.L_x_13488) ;  /* 0x000000000f087348 */ /* 0x002fea0003c00000 */
[----:B------:R0:W2:Y:S02]  /*160b0*/  SHFL.IDX P6, R14, R13, R12, R11 ;  /* 0x0000000c0d0e7389 */ /* 0x0000a400000c000b */
[----:B012---:R-:W-:Y:S01]  /*160c0*/  ENDCOLLECTIVE ;  /* 0x000000000000791b */ /* 0x007fe20003800000 */
.L_x_13488:
[----:B------:R0:W-:Y:S01]  /*160d0*/  @!P2 ST.E.128 desc[UR42][R4.64], RZ ;  /* 0x000000ff0400a985 */ /* 0x0001e2000c101d2a */
[----:B------:R-:W-:Y:S02]  /*160e0*/  IMAD.MOV.U32 R13, RZ, RZ, R7 ;  /* 0x000000ffff0d7224 */ /* 0x000fe400078e0007 */
[----:B------:R-:W-:-:S07]  /*160f0*/  IMAD.MOV.U32 R0, RZ, RZ, R14 ;  /* 0x000000ffff007224 */ /* 0x000fce00078e000e */
[----:B0-----:R-:W-:Y:S05]  /*16100*/  WARPSYNC.COLLECTIVE R15, `(.L_x_13489) ;  /* 0x000000000f087348 */ /* 0x001fea0003c00000 */
[----:B------:R1:W2:Y:S02]  /*16110*/  SHFL.IDX P6, R14, R13, R12, R11 ;  /* 0x0000000c0d0e7389 */ /* 0x0002a400000c000b */
[----:B012---:R-:W-:Y:S01]  /*16120*/  ENDCOLLECTIVE ;  /* 0x000000000000791b */ /* 0x007fe20003800000 */
.L_x_13489:
[----:B------:R-:W-:Y:S05]  /*16130*/  BRA `(.L_x_13490) ;  /* 0xffffff8400847947 */ /* 0x000fea000383ffff */
.L_x_13338:
[----:B------:R-:W0:Y:S01]  /*16140*/  S2R R8, SR_TID.X ;  /* 0x0000000000087919 */ /* 0x000e220000002100 */
[----:B------:R-:W-:Y:S01]  /*16150*/  BSSY B1, `(.L_x_13491) ;  /* 0x000000a000017945 */ /* 0x000fe20003800000 */
[----:B------:R-:W-:Y:S02]  /*16160*/  IMAD.MOV.U32 R12, RZ, RZ, RZ ;  /* 0x000000ffff0c7224 */ /* 0x000fe400078e00ff */
[----:B------:R-:W-:Y:S02]  /*16170*/  IMAD.MOV.U32 R11, RZ, RZ, 0x1f ;  /* 0x0000001fff0b7424 */ /* 0x000fe400078e00ff */
[----:B------:R-:W-:Y:S01]  /*16180*/  IMAD.MOV.U32 R15, RZ, RZ, -0x1 ;  /* 0xffffffffff0f7424 */ /* 0x000fe200078e00ff */
[----:B0-----:R-:W-:-:S04]  /*16190*/  SHF.R.U32.HI R8, RZ, 0x5, R8 ;  /* 0x00000005ff087819 */ /* 0x001fc80000011608 */
[----:B------:R-:W-:-:S04]  /*161a0*/  LOP3.LUT R8, R8, 0x3, RZ, 0xc0, !PT ;  /* 0x0000000308087812 */ /* 0x000fc800078ec0ff */
[----:B------:R-:W-:-:S07]  /*161b0*/  MOV R13, R8 ;  /* 0x00000008000d7202 */ /* 0x000fce0000000f00 */
[----:B------:R-:W-:Y:S05]  /*161c0*/  WARPSYNC.COLLECTIVE R15, `(.L_x_13492) ;  /* 0x000000000f087348 */ /* 0x000fea0003c00000 */
[----:B------:R0:W1:Y:S02]  /*161d0*/  SHFL.IDX P6, R14, R13, R12, R11 ;  /* 0x0000000c0d0e7389 */ /* 0x00006400000c000b */
[----:B01----:R-:W-:Y:S01]  /*161e0*/  ENDCOLLECTIVE ;  /* 0x000000000000791b */ /* 0x003fe20003800000 */
.L_x_13492:
[----:B------:R-:W-:Y:S05]  /*161f0*/  BSYNC B1 ;  /* 0x0000000000017941 */ /* 0x000fea0003800000 */
.L_x_13491:
[----:B------:R-:W-:Y:S05]  /*16200*/  BRA `(.L_x_13493) ;  /* 0xffffff9400f07947 */ /* 0x000fea000383ffff */
.L_x_13340:
[----:B------:R-:W-:Y:S01]  /*16210*/  BSSY B1, `(.L_x_13494) ;  /* 0x0000006000017945 */ /* 0x000fe20003800000 */
[----:B------:R-:W-:-:S07]  /*16220*/  IMAD.MOV.U32 R15, RZ, RZ, -0x1 ;  /* 0xffffffffff0f7424 */ /* 0x000fce00078e00ff */
[----:B0-----:R-:W-:Y:S05]  /*16230*/  WARPSYNC.COLLECTIVE R15, `(.L_x_13495) ;  /* 0x000000000f0c7348 */ /* 0x001fea0003c00000 */
[----:B------:R-:W-:Y:S02]  /*16240*/  ELECT P6, UR62, PT ;  /* 0x00000000003e782f */ /* 0x000fe400038c0000 */
[----:B------:R-:W-:Y:S01]  /*16250*/  MOV R14, UR62 ;  /* 0x0000003e000e7c02 */ /* 0x000fe20008000f00 */
[----:B0-----:R-:W-:Y:S10]  /*16260*/  ENDCOLLECTIVE ;  /* 0x000000000000791b */ /* 0x001ff40003800000 */
.L_x_13495:
[----:B------:R-:W-:Y:S05]  /*16270*/  BSYNC B1 ;  /* 0x0000000000017941 */ /* 0x000fea0003800000 */
.L_x_13494:
[----:B------:R-:W-:Y:S05]  /*16280*/  BRA `(.L_x_13339) ;  /* 0xffffff9400e87947 */ /* 0x000fea000383ffff */
.L_x_13342:
[----:B0-----:R0:W1:Y:S02]  /*16290*/  SYNCS.PHASECHK.TRANS64.TRYWAIT P0, [R22+URZ+0x16820], R5 ;  /* 0x01682005160075a7 */ /* 0x001064000800017f */
[----:B-1----:R-:W-:Y:S05]  /*162a0*/  @!P0 NANOSLEEP.SYNCS 0x989680 ;  /* 0x009896800000895d */ /* 0x002fea0003900000 */
[----:B------:R-:W1:Y:S02]  /*162b0*/  @!P0 SYNCS.PHASECHK.TRANS64 P0, [R22+URZ+0x16820], R5 ;  /* 0x01682005160085a7 */ /* 0x000e64000800007f */
[----:B-1----:R-:W-:Y:S05]  /*162c0*/  @!P0 BRA `(.L_x_13342) ;  /* 0xfffffffc00f08947 */ /* 0x002fea000383ffff */
[----:B------:R-:W-:Y:S05]  /*162d0*/  BRA `(.L_x_13496) ;  /* 0xffffff9400f87947 */ /* 0x000fea000383ffff */
.L_x_13346:
[----:B0-----:R0:W1:Y:S02]  /*162e0*/  SYNCS.PHASECHK.TRANS64.TRYWAIT P0, [R5+URZ+0x168a0], R6 ;  /* 0x0168a006050075a7 */ /* 0x001064000800017f */
[----:B-1----:R-:W-:Y:S05]  /*162f0*/  @!P0 NANOSLEEP.SYNCS 0x989680 ;  /* 0x009896800000895d */ /* 0x002fea0003900000 */
[----:B------:R-:W1:Y:S02]  /*16300*/  @!P0 SYNCS.PHASECHK.TRANS64 P0, [R5+URZ+0x168a0], R6 ;  /* 0x0168a006050085a7 */ /* 0x000e64000800007f */
[----:B-1----:R-:W-:Y:S05]  /*16310*/  @!P0 BRA `(.L_x_13346) ;  /* 0xfffffffc00f08947 */ /* 0x002fea000383ffff */
[----:B------:R-:W-:Y:S05]  /*16320*/  BRA `(.L_x_13497) ;  /* 0xffffff9800107947 */ /* 0x000fea000383ffff */
.L_x_13351:
[----:B-1----:R1:W2:Y:S02]  /*16330*/  SYNCS.PHASECHK.TRANS64.TRYWAIT P0, [R5+URZ+0x168c0], R6 ;  /* 0x0168c006050075a7 */ /* 0x0022a4000800017f */
[----:B--2---:R-:W-:Y:S05]  /*16340*/  @!P0 NANOSLEEP.SYNCS 0x989680 ;  /* 0x009896800000895d */ /* 0x004fea0003900000 */
[----:B------:R-:W2:Y:S02]  /*16350*/  @!P0 SYNCS.PHASECHK.TRANS64 P0, [R5+URZ+0x168c0], R6 ;  /* 0x0168c006050085a7 */ /* 0x000ea4000800007f */
[----:B--2---:R-:W-:Y:S05]  /*16360*/  @!P0 BRA `(.L_x_13351) ;  /* 0xfffffffc00f08947 */ /* 0x004fea000383ffff */
[----:B------:R-:W-:Y:S05]  /*16370*/  BRA `(.L_x_13498) ;  /* 0xffffff9800907947 */ /* 0x000fea000383ffff */
.L_x_13358:
[----:B0-----:R0:W1:Y:S02]  /*16380*/  SYNCS.PHASECHK.TRANS64.TRYWAIT P1, [R5+URZ+0x168a0], R6 ;  /* 0x0168a006050075a7 */ /* 0x001064000802017f */
[----:B-1----:R-:W-:Y:S05]  /*16390*/  @!P1 NANOSLEEP.SYNCS 0x989680 ;  /* 0x009896800000995d */ /* 0x002fea0003900000 */
[----:B------:R-:W1:Y:S02]  /*163a0*/  @!P1 SYNCS.PHASECHK.TRANS64 P1, [R5+URZ+0x168a0], R6 ;  /* 0x0168a006050095a7 */ /* 0x000e64000802007f */
[----:B-1----:R-:W-:Y:S05]  /*163b0*/  @!P1 BRA `(.L_x_13358) ;  /* 0xfffffffc00f09947 */ /* 0x002fea000383ffff */
[----:B------:R-:W-:Y:S05]  /*163c0*/  BRA `(.L_x_13499) ;  /* 0xffffff9c00507947 */ /* 0x000fea000383ffff */
.L_x_13363:
[----:B-1----:R1:W2:Y:S02]  /*163d0*/  SYNCS.PHASECHK.TRANS64.TRYWAIT P1, [R5+URZ+0x168c0], R6 ;  /* 0x0168c006050075a7 */ /* 0x0022a4000802017f */
[----:B--2---:R-:W-:Y:S05]  /*163e0*/  @!P1 NANOSLEEP.SYNCS 0x989680 ;  /* 0x009896800000995d */ /* 0x004fea0003900000 */
[----:B------:R-:W2:Y:S02]  /*163f0*/  @!P1 SYNCS.PHASECHK.TRANS64 P1, [R5+URZ+0x168c0], R6 ;  /* 0x0168c006050095a7 */ /* 0x000ea4000802007f */
[----:B--2---:R-:W-:Y:S05]  /*16400*/  @!P1 BRA `(.L_x_13363) ;  /* 0xfffffffc00f09947 */ /* 0x004fea000383ffff */
[----:B------:R-:W-:Y:S05]  /*16410*/  BRA `(.L_x_13500) ;  /* 0xffffff9c00c87947 */ /* 0x000fea000383ffff */
.L_x_13376:
        /* <DEDUP_REMOVED lines=11> */
.L_x_13502:
[----:B------:R-:W-:Y:S05]  /*164d0*/  BSYNC B0 ;  /* 0x0000000000007941 */ /* 0x000fea0003800000 */
.L_x_13501:
[----:B------:R-:W-:Y:S05]  /*164e0*/  BRA `(.L_x_13503) ;  /* 0xffffffa800487947 */ /* 0x000fea000383ffff */
.L_x_13379:
[----:B-1----:R1:W2:Y:S02]  /*164f0*/  SYNCS.PHASECHK.TRANS64.TRYWAIT P0, [R3+URZ+0x16840], R4 ;  /* 0x01684004030075a7 */ /* 0x0022a4000800017f */
[----:B--2---:R-:W-:Y:S05]  /*16500*/  @!P0 NANOSLEEP.SYNCS 0x989680 ;  /* 0x009896800000895d */ /* 0x004fea0003900000 */
[----:B------:R-:W2:Y:S02]  /*16510*/  @!P0 SYNCS.PHASECHK.TRANS64 P0, [R3+URZ+0x16840], R4 ;  /* 0x01684004030085a7 */ /* 0x000ea4000800007f */
[----:B--2---:R-:W-:Y:S05]  /*16520*/  @!P0 BRA `(.L_x_13379) ;  /* 0xfffffffc00f08947 */ /* 0x004fea000383ffff */
[----:B------:R-:W-:Y:S05]  /*16530*/  BRA `(.L_x_13504) ;  /* 0xffffffa800a87947 */ /* 0x000fea000383ffff */
.L_x_13380:
        /* <DEDUP_REMOVED lines=8> */
.L_x_13506:
[----:B------:R-:W-:Y:S05]  /*165c0*/  BSYNC B0 ;  /* 0x0000000000007941 */ /* 0x000fea0003800000 */
.L_x_13505:
        /* <DEDUP_REMOVED lines=9> */
.L_x_13507:
[----:B------:R-:W-:Y:S02]  /*16660*/  IMAD.MOV.U32 R13, RZ, RZ, R2 ;  /* 0x000000ffff0d7224 */ /* 0x000fe400078e0002 */
[----:B------:R-:W-:Y:S01]  /*16670*/  IMAD.MOV.U32 R12, RZ, RZ, 0x1 ;  /* 0x00000001ff0c7424 */ /* 0x000fe200078e00ff */
[----:B------:R-:W-:-:S07]  /*16680*/  MOV R7, R14 ;  /* 0x0000000e00077202 */ /* 0x000fce0000000f00 */
[----:B------:R-:W-:Y:S05]  /*16690*/  WARPSYNC.COLLECTIVE R15, `(.L_x_13508) ;  /* 0x000000000f087348 */ /* 0x000fea0003c00000 */
[----:B------:R0:W1:Y:S02]  /*166a0*/  SHFL.IDX P6, R14, R13, R12, R11 ;  /* 0x0000000c0d0e7389 */ /* 0x00006400000c000b */
[----:B01----:R-:W-:Y:S01]  /*166b0*/  ENDCOLLECTIVE ;  /* 0x000000000000791b */ /* 0x003fe20003800000 */
.L_x_13508:
        /* <DEDUP_REMOVED lines=15> */
.L_x_13509:
[----:B------:R-:W-:Y:S01]  /*167b0*/  @P0 LEA R8, R5, R22, 0x1 ;  /* 0x0000001605080211 */ /* 0x000fe200078e08ff */
[----:B------:R-:W-:Y:S02]  /*167c0*/  IMAD.MOV.U32 R13, RZ, RZ, R2 ;  /* 0x000000ffff0d7224 */ /* 0x000fe400078e0002 */
[----:B------:R-:W-:Y:S02]  /*167d0*/  IMAD.MOV.U32 R12, RZ, RZ, 0x2 ;  /* 0x00000002ff0c7424 */ /* 0x000fe400078e00ff */
[----:B------:R-:W-:-:S07]  /*167e0*/  IMAD.MOV.U32 R7, RZ, RZ, R14 ;  /* 0x000000ffff077224 */ /* 0x000fce00078e000e */
[----:B------:R-:W-:Y:S05]  /*167f0*/  WARPSYNC.COLLECTIVE R15, `(.L_x_13510) ;  /* 0x000000000f087348 */ /* 0x000fea0003c00000 */
[----:B------:R0:W1:Y:S02]  /*16800*/  SHFL.IDX P6, R14, R13, R12, R11 ;  /* 0x0000000c0d0e7389 */ /* 0x00006400000c000b */
[----:B01----:R-:W-:Y:S01]  /*16810*/  ENDCOLLECTIVE ;  /* 0x000000000000791b */ /* 0x003fe20003800000 */
.L_x_13510:
        /* <DEDUP_REMOVED lines=15> */
.L_x_13511:
[----:B------:R-:W-:Y:S02]  /*16910*/  @P0 IMAD R8, R5, 0x2, R22 ;  /* 0x0000000205080824 */ /* 0x000fe400078e0216 */
[----:B------:R-:W-:Y:S01]  /*16920*/  IMAD.MOV.U32 R13, RZ, RZ, R2 ;  /* 0x000000ffff0d7224 */ /* 0x000fe200078e0002 */
[----:B------:R-:W-:Y:S01]  /*16930*/  MOV R12, 0x3 ;  /* 0x00000003000c7802 */ /* 0x000fe20000000f00 */
[----:B------:R-:W-:-:S07]  /*16940*/  IMAD.MOV.U32 R7, RZ, RZ, R14 ;  /* 0x000000ffff077224 */ /* 0x000fce00078e000e */
[----:B------:R-:W-:Y:S05]  /*16950*/  WARPSYNC.COLLECTIVE R15, `(.L_x_13512) ;  /* 0x000000000f087348 */ /* 0x000fea0003c00000 */
[----:B------:R0:W1:Y:S02]  /*16960*/  SHFL.IDX P6, R14, R13, R12, R11 ;  /* 0x0000000c0d0e7389 */ /* 0x00006400000c000b */
[----:B01----:R-:W-:Y:S01]  /*16970*/  ENDCOLLECTIVE ;  /* 0x000000000000791b */ /* 0x003fe20003800000 */
.L_x_13512:
        /* <DEDUP_REMOVED lines=15> */
.L_x_13513:
[----:B------:R-:W-:Y:S02]  /*16a70*/  @P0 IMAD R8, R5, 0x2, R22 ;  /* 0x0000000205080824 */ /* 0x000fe400078e0216 */
[----:B------:R-:W-:Y:S02]  /*16a80*/  IMAD.MOV.U32 R13, RZ, RZ, R2 ;  /* 0x000000ffff0d7224 */ /* 0x000fe400078e0002 */
[----:B------:R-:W-:Y:S02]  /*16a90*/  IMAD.MOV.U32 R12, RZ, RZ, 0x4 ;  /* 0x00000004ff0c7424 */ /* 0x000fe400078e00ff */
[----:B------:R-:W-:-:S07]  /*16aa0*/  IMAD.MOV.U32 R7, RZ, RZ, R14 ;  /* 0x000000ffff077224 */ /* 0x000fce00078e000e */
[----:B------:R-:W-:Y:S05]  /*16ab0*/  WARPSYNC.COLLECTIVE R15, `(.L_x_13514) ;  /* 0x000000000f087348 */ /* 0x000fea0003c00000 */
[----:B------:R0:W1:Y:S02]  /*16ac0*/  SHFL.IDX P6, R14, R13, R12, R11 ;  /* 0x0000000c0d0e7389 */ /* 0x00006400000c000b */
[----:B01----:R-:W-:Y:S01]  /*16ad0*/  ENDCOLLECTIVE ;  /* 0x000000000000791b */ /* 0x003fe20003800000 */
.L_x_13514:
        /* <DEDUP_REMOVED lines=15> */
.L_x_13515:
[----:B------:R-:W-:Y:S02]  /*16bd0*/  @P0 IMAD R8, R5, 0x2, R22 ;  /* 0x0000000205080824 */ /* 0x000fe400078e0216 */
[----:B------:R-:W-:Y:S02]  /*16be0*/  IMAD.MOV.U32 R13, RZ, RZ, R2 ;  /* 0x000000ffff0d7224 */ /* 0x000fe400078e0002 */
[----:B------:R-:W-:Y:S02]  /*16bf0*/  IMAD.MOV.U32 R12, RZ, RZ, 0x5 ;  /* 0x00000005ff0c7424 */ /* 0x000fe400078e00ff */
[----:B------:R-:W-:-:S07]  /*16c00*/  IMAD.MOV.U32 R7, RZ, RZ, R14 ;  /* 0x000000ffff077224 */ /* 0x000fce00078e000e */
[----:B------:R-:W-:Y:S05]  /*16c10*/  WARPSYNC.COLLECTIVE R15, `(.L_x_13516) ;  /* 0x000000000f087348 */ /* 0x000fea0003c00000 */
[----:B------:R0:W1:Y:S02]  /*16c20*/  SHFL.IDX P6, R14, R13, R12, R11 ;  /* 0x0000000c0d0e7389 */ /* 0x00006400000c000b */
[----:B01----:R-:W-:Y:S01]  /*16c30*/  ENDCOLLECTIVE ;  /* 0x000000000000791b */ /* 0x003fe20003800000 */
.L_x_13516:
        /* <DEDUP_REMOVED lines=15> */
.L_x_13517:
[----:B------:R-:W-:Y:S02]  /*16d30*/  @P0 IMAD R8, R5, 0x2, R22 ;  /* 0x0000000205080824 */ /* 0x000fe400078e0216 */
[----:B------:R-:W-:Y:S02]  /*16d40*/  IMAD.MOV.U32 R13, RZ, RZ, R2 ;  /* 0x000000ffff0d7224 */ /* 0x000fe400078e0002 */
[----:B------:R-:W-:Y:S02]  /*16d50*/  IMAD.MOV.U32 R12, RZ, RZ, 0x6 ;  /* 0x00000006ff0c7424 */ /* 0x000fe400078e00ff */
[----:B------:R-:W-:-:S07]  /*16d60*/  IMAD.MOV.U32 R7, RZ, RZ, R14 ;  /* 0x000000ffff077224 */ /* 0x000fce00078e000e */
[----:B------:R-:W-:Y:S05]  /*16d70*/  WARPSYNC.COLLECTIVE R15, `(.L_x_13518) ;  /* 0x000000000f087348 */ /* 0x000fea0003c00000 */
[----:B------:R0:W1:Y:S02]  /*16d80*/  SHFL.IDX P6, R14, R13, R12, R11 ;  /* 0x0000000c0d0e7389 */ /* 0x00006400000c000b */
[----:B01----:R-:W-:Y:S01]  /*16d90*/  ENDCOLLECTIVE ;  /* 0x000000000000791b */ /* 0x003fe20003800000 */
.L_x_13518:
        /* <DEDUP_REMOVED lines=15> */
.L_x_13519:
[----:B------:R-:W-:Y:S01]  /*16e90*/  @P0 IMAD R8, R5, 0x2, R22 ;  /* 0x0000000205080824 */ /* 0x000fe200078e0216 */
[----:B------:R-:W-:Y:S01]  /*16ea0*/  MOV R13, R2 ;  /* 0x00000002000d7202 */ /* 0x000fe20000000f00 */
[----:B------:R-:W-:Y:S02]  /*16eb0*/  IMAD.MOV.U32 R12, RZ, RZ, 0x7 ;  /* 0x00000007ff0c7424 */ /* 0x000fe400078e00ff */
[----:B------:R-:W-:-:S07]  /*16ec0*/  IMAD.MOV.U32 R7, RZ, RZ, R14 ;  /* 0x000000ffff077224 */ /* 0x000fce00078e000e */
[----:B------:R-:W-:Y:S05]  /*16ed0*/  WARPSYNC.COLLECTIVE R15, `(.L_x_13520) ;  /* 0x000000000f087348 */ /* 0x000fea0003c00000 */
[----:B------:R0:W1:Y:S02]  /*16ee0*/  SHFL.IDX P6, R14, R13, R12, R11 ;  /* 0x0000000c0d0e7389 */ /* 0x00006400000c000b */
[----:B01----:R-:W-:Y:S01]  /*16ef0*/  ENDCOLLECTIVE ;  /* 0x000000000000791b */ /* 0x003fe20003800000 */
.L_x_13520:
        /* <DEDUP_REMOVED lines=10> */
.L_x_13521:
[----:B------:R-:W-:Y:S01]  /*16fa0*/  @!PT LDS RZ, [RZ] ;  /* 0x00000000fffff984 */ /* 0x000fe20000000800 */
[----:B------:R-:W-:Y:S01]  /*16fb0*/  @!PT LDS RZ, [RZ] ;  /* 0x00000000fffff984 */ /* 0x000fe20000000800 */
[----:B------:R-:W-:Y:S01]  /*16fc0*/  @!PT LDS RZ, [RZ] ;  /* 0x00000000fffff984 */ /* 0x000fe20000000800 */
[----:B------:R2:W-:Y:S01]  /*16fd0*/  @P0 LDGSTS.E.BYPASS.LTC128B.128 [R8+0x11400], desc[UR42][R6.64], !P2 ;  /* 0x1140000006080fae */ /* 0x0005e2000d101d6a */
[----:B------:R-:W-:Y:S01]  /*16fe0*/  IMAD.MOV.U32 R0, RZ, RZ, R14 ;  /* 0x000000ffff007224 */ /* 0x000fe200078e000e */
[----:B------:R-:W-:Y:S06]  /*16ff0*/  BRA `(.L_x_13522) ;  /* 0xffffffa400c47947 */ /* 0x000fec000383ffff */
.L_x_13385:
[----:B------:R-:W2:Y:S01]  /*17000*/  LDL.LU R11, [R1+0x34] ;  /* 0x00003400010b7983 */ /* 0x000ea20000300800 */
[----:B------:R-:W-:Y:S02]  /*17010*/  IMAD.MOV.U32 R13, RZ, RZ, R0 ;  /* 0x000000ffff0d7224 */ /* 0x000fe400078e0000 */
[----:B------:R-:W-:Y:S02]  /*17020*/  IMAD.MOV.U32 R12, RZ, RZ, RZ ;  /* 0x000000ffff0c7224 */ /* 0x000fe400078e00ff */
[----:B------:R-:W-:Y:S02]  /*17030*/  IMAD.MOV.U32 R15, RZ, RZ, -0x1 ;  /* 0xffffffffff0f7424 */ /* 0x000fe400078e00ff */
[----:B------:R-:W-:-:S04]  /*17040*/  IMAD R17, R17, 0xc0, R9 ;  /* 0x000000c011117824 */ /* 0x000fc800078e0209 */
[----:B------:R-:W-:Y:S02]  /*17050*/  VIADD R8, R17, 0x10 ;  /* 0x0000001011087836 */ /* 0x000fe40000000000 */
[----:B--2---:R-:W-:Y:S02]  /*17060*/  IMAD R3, R11, R10, RZ ;  /* 0x0000000a0b037224 */ /* 0x004fe400078e02ff */
[----:B------:R-:W-:-:S03]  /*17070*/  IMAD.MOV.U32 R11, RZ, RZ, 0x181f ;  /* 0x0000181fff0b7424 */ /* 0x000fc600078e00ff */
[----:B------:R-:W-:-:S13]  /*17080*/  ISETP.GE.AND P1, PT, R17, R3, PT ;  /* 0x000000031100720c */ /* 0x000fda0003f26270 */
[----:B-----5:R-:W-:Y:S05]  /*17090*/  WARPSYNC.COLLECTIVE R15, `(.L_x_13523) ;  /* 0x000000000f087348 */ /* 0x020fea0003c00000 */
[----:B------:R0:W1:Y:S02]  /*170a0*/  SHFL.IDX P6, R14, R13, R12, R11 ;  /* 0x0000000c0d0e7389 */ /* 0x00006400000c000b */
[----:B01---5:R-:W-:Y:S01]  /*170b0*/  ENDCOLLECTIVE ;  /* 0x000000000000791b */ /* 0x023fe20003800000 */
.L_x_13523:
[----:B------:R-:W-:Y:S01]  /*170c0*/  IMAD.MOV.U32 R13, RZ, RZ, R2 ;  /* 0x000000ffff0d7224 */ /* 0x000fe200078e0002 */
[----:B------:R-:W-:-:S07]  /*170d0*/  MOV R6, R14 ;  /* 0x0000000e00067202 */ /* 0x000fce0000000f00 */
[----:B------:R-:W-:Y:S05]  /*170e0*/  WARPSYNC.COLLECTIVE R15, `(.L_x_13524) ;  /* 0x000000000f087348 */ /* 0x000fea0003c00000 */
[----:B------:R0:W1:Y:S02]  /*170f0*/  SHFL.IDX P6, R14, R13, R12, R11 ;  /* 0x0000000c0d0e7389 */ /* 0x00006400000c000b */
[----:B01----:R-:W-:Y:S01]  /*17100*/  ENDCOLLECTIVE ;  /* 0x000000000000791b */ /* 0x003fe20003800000 */
.L_x_13524:
[----:B------:R-:W-:Y:S02]  /*17110*/  IMAD.MOV.U32 R13, RZ, RZ, R0 ;  /* 0x000000ffff0d7224 */ /* 0x000fe400078e0000 */
[----:B------:R-:W-:Y:S02]  /*17120*/  IMAD.MOV.U32 R12, RZ, RZ, 0x1 ;  /* 0x00000001ff0c7424 */ /* 0x000fe400078e00ff */
[----:B------:R-:W-:-:S07]  /*17130*/  IMAD.MOV.U32 R7, RZ, RZ, R14 ;  /* 0x000000ffff077224 */ /* 0x000fce00078e000e */
[----:B------:R-:W-:Y:S05]  /*17140*/  WARPSYNC.COLLECTIVE R15, `(.L_x_13525) ;  /* 0x000000000f087348 */ /* 0x000fea0003c00000 */
[----:B------:R0:W1:Y:S02]  /*17150*/  SHFL.IDX P6, R14, R13, R12, R11 ;  /* 0x0000000c0d0e7389 */ /* 0x00006400000c000b */
[----:B01----:R-:W-:Y:S01]  /*17160*/  ENDCOLLECTIVE ;  /* 0x000000000000791b */ /* 0x003fe20003800000 */
.L_x_13525:
        /* <DEDUP_REMOVED lines=10> */
[----:B------:R-:W-:Y:S01]  /*17210*/  ISETP.GE.AND P1, PT, R8, R3, PT ;  /* 0x000000030800720c */ /* 0x000fe20003f26270 */
[----:B0-----:R-:W-:-:S12]  /*17220*/  IMAD.MOV.U32 R6, RZ, RZ, R14 ;  /* 0x000000ffff067224 */ /* 0x001fd800078e000e */
[----:B------:R-:W-:Y:S05]  /*17230*/  WARPSYNC.COLLECTIVE R15, `(.L_x_13526) ;  /* 0x000000000f087348 */ /* 0x000fea0003c00000 */
[----:B------:R0:W1:Y:S02]  /*17240*/  SHFL.IDX P6, R14, R13, R12, R11 ;  /* 0x0000000c0d0e7389 */ /* 0x00006400000c000b */
[----:B01----:R-:W-:Y:S01]  /*17250*/  ENDCOLLECTIVE ;  /* 0x000000000000791b */ /* 0x003fe20003800000 */
.L_x_13526:
[----:B------:R-:W-:Y:S02]  /*17260*/  IMAD.MOV.U32 R13, RZ, RZ, R0 ;  /* 0x000000ffff0d7224 */ /* 0x000fe400078e0000 */
[----:B------:R-:W-:Y:S01]  /*17270*/  IMAD.MOV.U32 R12, RZ, RZ, 0x2 ;  /* 0x00000002ff0c7424 */ /* 0x000fe200078e00ff */
[----:B------:R-:W-:-:S07]  /*17280*/  MOV R7, R14 ;  /* 0x0000000e00077202 */ /* 0x000fce0000000f00 */
[----:B------:R-:W-:Y:S05]  /*17290*/  WARPSYNC.COLLECTIVE R15, `(.L_x_13527) ;  /* 0x000000000f087348 */ /* 0x000fea0003c00000 */
[----:B------:R0:W1:Y:S02]  /*172a0*/  SHFL.IDX P6, R14, R13, R12, R11 ;  /* 0x0000000c0d0e7389 */ /* 0x00006400000c000b */
[----:B01----:R-:W-:Y:S01]  /*172b0*/  ENDCOLLECTIVE ;  /* 0x000000000000791b */ /* 0x003fe20003800000 */
.L_x_13527:
        /* <DEDUP_REMOVED lines=16> */
.L_x_13528:
[----:B------:R-:W-:Y:S02]  /*173c0*/  IMAD.MOV.U32 R13, RZ, RZ, R0 ;  /* 0x000000ffff0d7224 */ /* 0x000fe400078e0000 */
[----:B------:R-:W-:Y:S02]  /*173d0*/  IMAD.MOV.U32 R12, RZ, RZ, 0x3 ;  /* 0x00000003ff0c7424 */ /* 0x000fe400078e00ff */
[----:B------:R-:W-:-:S07]  /*173e0*/  IMAD.MOV.U32 R7, RZ, RZ, R14 ;  /* 0x000000ffff077224 */ /* 0x000fce00078e000e */
[----:B------:R-:W-:Y:S05]  /*173f0*/  WARPSYNC.COLLECTIVE R15, `(.L_x_13529) ;  /* 0x000000000f087348 */ /* 0x000fea0003c00000 */
[----:B------:R0:W1:Y:S02]  /*17400*/  SHFL.IDX P6, R14, R13, R12, R11 ;  /* 0x0000000c0d0e7389 */ /* 0x00006400000c000b */
[----:B01----:R-:W-:Y:S01]  /*17410*/  ENDCOLLECTIVE ;  /* 0x000000000000791b */ /* 0x003fe20003800000 */
.L_x_13529:
        /* <DEDUP_REMOVED lines=10> */
[----:B0-----:R-:W-:-:S04]  /*174c0*/  IADD3 R6, R17, 0x30, RZ ;  /* 0x0000003011067810 */ /* 0x001fc80007ffe0ff */
[----:B------:R-:W-:Y:S01]  /*174d0*/  ISETP.GE.AND P1, PT, R6, R3, PT ;  /* 0x000000030600720c */ /* 0x000fe20003f26270 */
[----:B------:R-:W-:-:S12]  /*174e0*/  IMAD.MOV.U32 R6, RZ, RZ, R14 ;  /* 0x000000ffff067224 */ /* 0x000fd800078e000e */
[----:B------:R-:W-:Y:S05]  /*174f0*/  WARPSYNC.COLLECTIVE R15, `(.L_x_13530) ;  /* 0x000000000f087348 */ /* 0x000fea0003c00000 */
[----:B------:R0:W1:Y:S02]  /*17500*/  SHFL.IDX P6, R14, R13, R12, R11 ;  /* 0x0000000c0d0e7389 */ /* 0x00006400000c000b */
[----:B01----:R-:W-:Y:S01]  /*17510*/  ENDCOLLECTIVE ;  /* 0x000000000000791b */ /* 0x003fe20003800000 */
.L_x_13530:
[----:B------:R-:W-:Y:S01]  /*17520*/  IMAD.MOV.U32 R13, RZ, RZ, R0 ;  /* 0x000000ffff0d7224 */ /* 0x000fe200078e0000 */
[----:B------:R-:W-:Y:S01]  /*17530*/  MOV R12, 0x4 ;  /* 0x00000004000c7802 */ /* 0x000fe20000000f00 */
[----:B------:R-:W-:-:S07]  /*17540*/  IMAD.MOV.U32 R7, RZ, RZ, R14 ;  /* 0x000000ffff077224 */ /* 0x000fce00078e000e */
[----:B------:R-:W-:Y:S05]  /*17550*/  WARPSYNC.COLLECTIVE R15, `(.L_x_13531) ;  /* 0x000000000f087348 */ /* 0x000fea0003c00000 */
[----:B------:R0:W1:Y:S02]  /*17560*/  SHFL.IDX P6, R14, R13, R12, R11 ;  /* 0x0000000c0d0e7389 */ /* 0x00006400000c000b */
[----:B01----:R-:W-:Y:S01]  /*17570*/  ENDCOLLECTIVE ;  /* 0x000000000000791b */ /* 0x003fe20003800000 */
.L_x_13531:
        /* <DEDUP_REMOVED lines=16> */
.L_x_13532:
[----:B------:R-:W-:Y:S02]  /*17680*/  IMAD.MOV.U32 R13, RZ, RZ, R0 ;  /* 0x000000ffff0d7224 */ /* 0x000fe400078e0000 */
[----:B------:R-:W-:Y:S02]  /*17690*/  IMAD.MOV.U32 R12, RZ, RZ, 0x5 ;  /* 0x00000005ff0c7424 */ /* 0x000fe400078e00ff */
[----:B------:R-:W-:-:S07]  /*176a0*/  IMAD.MOV.U32 R7, RZ, RZ, R14 ;  /* 0x000000ffff077224 */ /* 0x000fce00078e000e */
[----:B------:R-:W-:Y:S05]  /*176b0*/  WARPSYNC.COLLECTIVE R15, `(.L_x_13533) ;  /* 0x000000000f087348 */ /* 0x000fea0003c00000 */
[----:B------:R0:W1:Y:S02]  /*176c0*/  SHFL.IDX P6, R14, R13, R12, R11 ;  /* 0x0000000c0d0e7389 */ /* 0x00006400000c000b */
[----:B01----:R-:W-:Y:S01]  /*176d0*/  ENDCOLLECTIVE ;  /* 0x000000000000791b */ /* 0x003fe20003800000 */
.L_x_13533:
        /* <DEDUP_REMOVED lines=16> */
.L_x_13534:
[----:B------:R-:W-:Y:S02]  /*177e0*/  IMAD.MOV.U32 R13, RZ, RZ, R0 ;  /* 0x000000ffff0d7224 */ /* 0x000fe400078e0000 */
[----:B------:R-:W-:Y:S02]  /*177f0*/  IMAD.MOV.U32 R12, RZ, RZ, 0x6 ;  /* 0x00000006ff0c7424 */ /* 0x000fe400078e00ff */
[----:B------:R-:W-:-:S07]  /*17800*/  IMAD.MOV.U32 R7, RZ, RZ, R14 ;  /* 0x000000ffff077224 */ /* 0x000fce00078e000e */
[----:B------:R-:W-:Y:S05]  /*17810*/  WARPSYNC.COLLECTIVE R15, `(.L_x_13535) ;  /* 0x000000000f087348 */ /* 0x000fea0003c00000 */
[----:B------:R0:W1:Y:S02]  /*17820*/  SHFL.IDX P6, R14, R13, R12, R11 ;  /* 0x0000000c0d0e7389 */ /* 0x00006400000c000b */
[----:B01----:R-:W-:Y:S01]  /*17830*/  ENDCOLLECTIVE ;  /* 0x000000000000791b */ /* 0x003fe20003800000 */
.L_x_13535:
        /* <DEDUP_REMOVED lines=16> */
.L_x_13536:
[----:B------:R-:W-:Y:S02]  /*17940*/  IMAD.MOV.U32 R13, RZ, RZ, R0 ;  /* 0x000000ffff0d7224 */ /* 0x000fe400078e0000 */
[----:B------:R-:W-:Y:S02]  /*17950*/  IMAD.MOV.U32 R12, RZ, RZ, 0x7 ;  /* 0x00000007ff0c7424 */ /* 0x000fe400078e00ff */
[----:B------:R-:W-:-:S07]  /*17960*/  IMAD.MOV.U32 R7, RZ, RZ, R14 ;  /* 0x000000ffff077224 */ /* 0x000fce00078e000e */
[----:B------:R-:W-:Y:S05]  /*17970*/  WARPSYNC.COLLECTIVE R15, `(.L_x_13537) ;  /* 0x000000000f087348 */ /* 0x000fea0003c00000 */
[----:B------:R0:W1:Y:S02]  /*17980*/  SHFL.IDX P6, R14, R13, R12, R11 ;  /* 0x0000000c0d0e7389 */ /* 0x00006400000c000b */
[----:B01----:R-:W-:Y:S01]  /*17990*/  ENDCOLLECTIVE ;  /* 0x000000000000791b */ /* 0x003fe20003800000 */
.L_x_13537:
[----:B------:R-:W-:-:S04]  /*179a0*/  @!P1 LEA R7, P2, R21, R7, 0x1 ;  /* 0x0000000715079211 */ /* 0x000fc800078408ff */
[----:B------:R-:W-:-:S04]  /*179b0*/  @!P1 IADD3.X R6, RZ, R6, RZ, P2, !PT ;  /* 0x00000006ff069210 */ /* 0x000fc800017fe4ff */
[----:B------:R-:W-:Y:S01]  /*179c0*/  @!P1 LOP3.LUT R7, R7, R6, RZ, 0x3c, !PT ;  /* 0x0000000607079212 */ /* 0x000fe200078e3cff */
[----:B------:R-:W-:-:S03]  /*179d0*/  IMAD.MOV.U32 R13, RZ, RZ, R2 ;  /* 0x000000ffff0d7224 */ /* 0x000fc600078e0002 */
[----:B------:R-:W-:Y:S01]  /*179e0*/  @!P1 LOP3.LUT R6, R7, R6, RZ, 0x3c, !PT ;  /* 0x0000000607069212 */ /* 0x000fe200078e3cff */
[----:B------:R-:W-:-:S03]  /*179f0*/  VIADD R2, R17, 0x70 ;  /* 0x0000007011027836 */ /* 0x000fc60000000000 */
[----:B------:R-:W-:Y:S01]  /*17a00*/  @!P1 LOP3.LUT R7, R7, R6, RZ, 0x3c, !PT ;  /* 0x0000000607079212 */ /* 0x000fe200078e3cff */
[----:B------:R-:W-:-:S04]  /*17a10*/  IMAD.MOV.U32 R0, RZ, RZ, R14 ;  /* 0x000000ffff007224 */ /* 0x000fc800078e000e */
[----:B------:R-:W-:Y:S01]  /*17a20*/  @!PT LDS RZ, [RZ] ;  /* 0x00000000fffff984 */ /* 0x000fe20000000800 */
[----:B------:R-:W-:Y:S01]  /*17a30*/  @!PT LDS RZ, [RZ] ;  /* 0x00000000fffff984 */ /* 0x000fe20000000800 */
[----:B------:R-:W-:Y:S01]  /*17a40*/  @!PT LDS RZ, [RZ] ;  /* 0x00000000fffff984 */ /* 0x000fe20000000800 */
[----:B------:R0:W-:Y:S01]  /*17a50*/  @!P1 LDGSTS.E.BYPASS.LTC128B.128 [R20+0xb400], desc[UR42][R6.64], !P0 ;  /* 0x0b40000006149fae */ /* 0x0001e2000c101d6a */
[----:B------:R-:W-:-:S13]  /*17a60*/  ISETP.GE.AND P1, PT, R2, R3, PT ;  /* 0x000000030200720c */ /* 0x000fda0003f26270 */
[----:B0-----:R-:W-:Y:S05]  /*17a70*/  WARPSYNC.COLLECTIVE R15, `(.L_x_13538) ;  /* 0x000000000f087348 */ /* 0x001fea0003c00000 */
[----:B------:R1:W2:Y:S02]  /*17a80*/  SHFL.IDX P6, R14, R13, R12, R11 ;  /* 0x0000000c0d0e7389 */ /* 0x0002a400000c000b */
[----:B012---:R-:W-:Y:S01]  /*17a90*/  ENDCOLLECTIVE ;  /* 0x000000000000791b */ /* 0x007fe20003800000 */
.L_x_13538:
[----:B------:R-:W-:Y:S02]  /*17aa0*/  IMAD.MOV.U32 R13, RZ, RZ, R4 ;  /* 0x000000ffff0d7224 */ /* 0x000fe400078e0004 */
[----:B------:R-:W-:Y:S02]  /*17ab0*/  IMAD.MOV.U32 R12, RZ, RZ, RZ ;  /* 0x000000ffff0c7224 */ /* 0x000fe400078e00ff */
[----:B------:R-:W-:-:S07]  /*17ac0*/  IMAD.MOV.U32 R6, RZ, RZ, R14 ;  /* 0x000000ffff067224 */ /* 0x000fce00078e000e */
[----:B------:R-:W-:Y:S05]  /*17ad0*/  WARPSYNC.COLLECTIVE R15, `(.L_x_13539) ;  /* 0x000000000f087348 */ /* 0x000fea0003c00000 */
[----:B------:R0:W1:Y:S02]  /*17ae0*/  SHFL.IDX P6, R14, R13, R12, R11 ;  /* 0x0000000c0d0e7389 */ /* 0x00006400000c000b */
[----:B01----:R-:W-:Y:S01]  /*17af0*/  ENDCOLLECTIVE ;  /* 0x000000000000791b */ /* 0x003fe20003800000 */
.L_x_13539:
[----:B------:R-:W-:-:S05]  /*17b00*/  @!P1 LEA R6, P2, R21, R6, 0x1 ;  /* 0x0000000615069211 */ /* 0x000fca00078408ff */
[----:B------:R-:W-:-:S04]  /*17b10*/  @!P1 IMAD.X R0, RZ, RZ, R0, P2 ;  /* 0x000000ffff009224 */ /* 0x000fc800010e0600 */
[----:B------:R-:W-:Y:S01]  /*17b20*/  @!P1 IMAD.MOV.U32 R7, RZ, RZ, R0 ;  /* 0x000000ffff079224 */ /* 0x000fe200078e0000 */
[----:B------:R-:W-:Y:S01]  /*17b30*/  IADD3 R0, R17, 0x80, RZ ;  /* 0x0000008011007810 */ /* 0x000fe20007ffe0ff */
[----:B------:R-:W-:-:S03]  /*17b40*/  IMAD.MOV.U32 R13, RZ, RZ, R5 ;  /* 0x000000ffff0d7224 */ /* 0x000fc600078e0005 */
[----:B------:R-:W-:Y:S01]  /*17b50*/  @!PT LDS RZ, [RZ] ;  /* 0x00000000fffff984 */ /* 0x000fe20000000800 */
[----:B------:R-:W-:Y:S01]  /*17b60*/  @!PT LDS RZ, [RZ] ;  /* 0x00000000fffff984 */ /* 0x000fe20000000800 */
[----:B------:R-:W-:Y:S01]  /*17b70*/  @!PT LDS RZ, [RZ] ;  /* 0x00000000fffff984 */ /* 0x000fe20000000800 */
[----:B------:R0:W-:Y:S01]  /*17b80*/  @!P1 LDGSTS.E.BYPASS.LTC128B.128 [R20+0xbc00], desc[UR42][R6.64], !P0 ;  /* 0x0bc0000006149fae */ /* 0x0001e2000c101d6a */
[----:B------:R-:W-:Y:S01]  /*17b90*/  ISETP.GE.AND P1, PT, R0, R3, PT ;  /* 0x000000030000720c */ /* 0x000fe20003f26270 */
[----:B------:R-:W-:Y:S02]  /*17ba0*/  VIADD R0, R17, 0x90 ;  /* 0x0000009011007836 */ /* 0x000fe40000000000 */
[----:B------:R-:W-:-:S10]  /*17bb0*/  IMAD.MOV.U32 R2, RZ, RZ, R14 ;  /* 0x000000ffff027224 */ /* 0x000fd400078e000e */
[----:B0-----:R-:W-:Y:S05]  /*17bc0*/  WARPSYNC.COLLECTIVE R15, `(.L_x_13540) ;  /* 0x000000000f087348 */ /* 0x001fea0003c00000 */
[----:B------:R1:W2:Y:S02]  /*17bd0*/  SHFL.IDX P6, R14, R13, R12, R11 ;  /* 0x0000000c0d0e7389 */ /* 0x0002a400000c000b */
[----:B012---:R-:W-:Y:S01]  /*17be0*/  ENDCOLLECTIVE ;  /* 0x000000000000791b */ /* 0x007fe20003800000 */
.L_x_13540:
[----:B------:R-:W-:Y:S01]  /*17bf0*/  MOV R13, R4 ;  /* 0x00000004000d7202 */ /* 0x000fe20000000f00 */
[----:B------:R-:W-:Y:S02]  /*17c00*/  IMAD.MOV.U32 R12, RZ, RZ, 0x1 ;  /* 0x00000001ff0c7424 */ /* 0x000fe400078e00ff */
[----:B------:R-:W-:-:S07]  /*17c10*/  IMAD.MOV.U32 R8, RZ, RZ, R14 ;  /* 0x000000ffff087224 */ /* 0x000fce00078e000e */
[----:B------:R-:W-:Y:S05]  /*17c20*/  WARPSYNC.COLLECTIVE R15, `(.L_x_13541) ;  /* 0x000000000f087348 */ /* 0x000fea0003c00000 */
[----:B------:R0:W1:Y:S02]  /*17c30*/  SHFL.IDX P6, R14, R13, R12, R11 ;  /* 0x0000000c0d0e7389 */ /* 0x00006400000c000b */
[----:B01----:R-:W-:Y:S01]  /*17c40*/  ENDCOLLECTIVE ;  /* 0x000000000000791b */ /* 0x003fe20003800000 */
.L_x_13541:
[----:B------:R-:W-:-:S05]  /*17c50*/  @!P1 LEA R6, P2, R21, R8, 0x1 ;  /* 0x0000000815069211 */ /* 0x000fca00078408ff */
[----:B------:R-:W-:-:S04]  /*17c60*/  @!P1 IMAD.X R2, RZ, RZ, R2, P2 ;  /* 0x000000ffff029224 */ /* 0x000fc800010e0602 */
[----:B------:R-:W-:Y:S02]  /*17c70*/  @!P1 IMAD.MOV.U32 R7, RZ, RZ, R2 ;  /* 0x000000ffff079224 */ /* 0x000fe400078e0002 */
[----:B------:R-:W-:Y:S02]  /*17c80*/  IMAD.MOV.U32 R13, RZ, RZ, R5 ;  /* 0x000000ffff0d7224 */ /* 0x000fe400078e0005 */
[----:B------:R-:W-:Y:S01]  /*17c90*/  VIADD R2, R17, 0xa0 ;  /* 0x000000a011027836 */ /* 0x000fe20000000000 */
[----:B------:R-:W-:Y:S01]  /*17ca0*/  @!PT LDS RZ, [RZ] ;  /* 0x00000000fffff984 */ /* 0x000fe20000000800 */
[----:B------:R-:W-:Y:S01]  /*17cb0*/  @!PT LDS RZ, [RZ] ;  /* 0x00000000fffff984 */ /* 0x000fe20000000800 */
[----:B------:R-:W-:Y:S01]  /*17cc0*/  @!PT LDS RZ, [RZ] ;  /* 0x00000000fffff984 */ /* 0x000fe20000000800 */
[----:B------:R0:W-:Y:S01]  /*17cd0*/  @!P1 LDGSTS.E.BYPASS.LTC128B.128 [R20+0xc400], desc[UR42][R6.64], !P0 ;  /* 0x0c40000006149fae */ /* 0x0001e2000c101d6a */
[----:B------:R-:W-:Y:S01]  /*17ce0*/  ISETP.GE.AND P1, PT, R0, R3, PT ;  /* 0x000000030000720c */ /* 0x000fe20003f26270 */
[----:B------:R-:W-:-:S12]  /*17cf0*/  IMAD.MOV.U32 R0, RZ, RZ, R14 ;  /* 0x000000ffff007224 */ /* 0x000fd800078e000e */
[----:B0-----:R-:W-:Y:S05]  /*17d00*/  WARPSYNC.COLLECTIVE R15, `(.L_x_13542) ;  /* 0x000000000f087348 */ /* 0x001fea0003c00000 */
[----:B------:R1:W2:Y:S02]  /*17d10*/  SHFL.IDX P6, R14, R13, R12, R11 ;  /* 0x0000000c0d0e7389 */ /* 0x0002a400000c000b */
[----:B012---:R-:W-:Y:S01]  /*17d20*/  ENDCOLLECTIVE ;  /* 0x000000000000791b */ /* 0x007fe20003800000 */
.L_x_13542:
[----:B------:R-:W-:Y:S02]  /*17d30*/  IMAD.MOV.U32 R13, RZ, RZ, R4 ;  /* 0x000000ffff0d7224 */ /* 0x000fe400078e0004 */
[----:B------:R-:W-:Y:S02]  /*17d40*/  IMAD.MOV.U32 R12, RZ, RZ, 0x2 ;  /* 0x00000002ff0c7424 */ /* 0x000fe400078e00ff */
[----:B------:R-:W-:-:S07]  /*17d50*/  IMAD.MOV.U32 R6, RZ, RZ, R14 ;  /* 0x000000ffff067224 */ /* 0x000fce00078e000e */
[----:B------:R-:W-:Y:S05]  /*17d60*/  WARPSYNC.COLLECTIVE R15, `(.L_x_13543) ;  /* 0x000000000f087348 */ /* 0x000fea0003c00000 */
[----:B------:R0:W1:Y:S02]  /*17d70*/  SHFL.IDX P6, R14, R13, R12, R11 ;  /* 0x0000000c0d0e7389 */ /* 0x00006400000c000b */
[----:B01----:R-:W-:Y:S01]  /*17d80*/  ENDCOLLECTIVE ;  /* 0x000000000000791b */ /* 0x003fe20003800000 */
.L_x_13543:
        /* <DEDUP_REMOVED lines=8> */
[----:B------:R-:W-:Y:S02]  /*17e10*/  ISETP.GE.AND P1, PT, R2, R3, PT ;  /* 0x000000030200720c */ /* 0x000fe40003f26270 */
[----:B------:R-:W-:-:S11]  /*17e20*/  MOV R0, R14 ;  /* 0x0000000e00007202 */ /* 0x000fd60000000f00 */
[----:B0-----:R-:W-:Y:S05]  /*17e30*/  WARPSYNC.COLLECTIVE R15, `(.L_x_13544) ;  /* 0x000000000f087348 */ /* 0x001fea0003c00000 */
[----:B------:R1:W2:Y:S02]  /*17e40*/  SHFL.IDX P6, R14, R13, R12, R11 ;  /* 0x0000000c0d0e7389 */ /* 0x0002a400000c000b */
[----:B012---:R-:W-:Y:S01]  /*17e50*/  ENDCOLLECTIVE ;  /* 0x000000000000791b */ /* 0x007fe20003800000 */
.L_x_13544:
[----:B------:R-:W-:Y:S02]  /*17e60*/  IMAD.MOV.U32 R13, RZ, RZ, R4 ;  /* 0x000000ffff0d7224 */ /* 0x000fe400078e0004 */
[----:B------:R-:W-:Y:S02]  /*17e70*/  IMAD.MOV.U32 R12, RZ, RZ, 0x3 ;  /* 0x00000003ff0c7424 */ /* 0x000fe400078e00ff */
[----:B------:R-:W-:-:S07]  /*17e80*/  IMAD.MOV.U32 R6, RZ, RZ, R14 ;  /* 0x000000ffff067224 */ /* 0x000fce00078e000e */
[----:B------:R-:W-:Y:S05]  /*17e90*/  WARPSYNC.COLLECTIVE R15, `(.L_x_13545) ;  /* 0x000000000f087348 */ /* 0x000fea0003c00000 */
[----:B------:R0:W1:Y:S02]  /*17ea0*/  SHFL.IDX P6, R14, R13, R12, R11 ;  /* 0x0000000c0d0e7389 */ /* 0x00006400000c000b */
[----:B01----:R-:W-:Y:S01]  /*17eb0*/  ENDCOLLECTIVE ;  /* 0x000000000000791b */ /* 0x003fe20003800000 */
.L_x_13545:
[----:B------:R-:W-:-:S05]  /*17ec0*/  @!P1 LEA R6, P2, R21, R6, 0x1 ;  /* 0x0000000615069211 */ /* 0x000fca00078408ff */
[----:B------:R-:W-:-:S04]  /*17ed0*/  @!P1 IMAD.X R0, RZ, RZ, R0, P2 ;  /* 0x000000ffff009224 */ /* 0x000fc800010e0600 */
[----:B------:R-:W-:Y:S01]  /*17ee0*/  @!P1 IMAD.MOV.U32 R7, RZ, RZ, R0 ;  /* 0x000000ffff079224 */ /* 0x000fe200078e0000 */
[----:B------:R-:W-:-:S04]  /*17ef0*/  MOV R13, R5 ;  /* 0x00000005000d7202 */ /* 0x000fc80000000f00 */
        /* <DEDUP_REMOVED lines=8> */
.L_x_13546:
[----:B------:R-:W-:Y:S01]  /*17f80*/  IMAD.MOV.U32 R2, RZ, RZ, R14 ;  /* 0x000000ffff027224 */ /* 0x000fe200078e000e */
[----:B------:R-:W-:Y:S06]  /*17f90*/  BRA `(.L_x_13547) ;  /* 0xffffffa400bc7947 */ /* 0x000fec000383ffff */
.L_x_13388:
[----:B-1----:R1:W2:Y:S02]  /*17fa0*/  SYNCS.PHASECHK.TRANS64.TRYWAIT P0, [R22+URZ+0x16820], R0 ;  /* 0x01682000160075a7 */ /* 0x0022a4000800017f */
[----:B--2---:R-:W-:Y:S05]  /*17fb0*/  @!P0 NANOSLEEP.SYNCS 0x989680 ;  /* 0x009896800000895d */ /* 0x004fea0003900000 */
[----:B------:R-:W2:Y:S02]  /*17fc0*/  @!P0 SYNCS.PHASECHK.TRANS64 P0, [R22+URZ+0x16820], R0 ;  /* 0x01682000160085a7 */ /* 0x000ea4000800007f */
[----:B--2---:R-:W-:Y:S05]  /*17fd0*/  @!P0 BRA `(.L_x_13388) ;  /* 0xfffffffc00f08947 */ /* 0x004fea000383ffff */
[----:B------:R-:W-:Y:S05]  /*17fe0*/  BRA `(.L_x_13548) ;  /* 0xffffffa800187947 */ /* 0x000fea000383ffff */
.L_x_13393:
[----:B0-----:R0:W1:Y:S02]  /*17ff0*/  SYNCS.PHASECHK.TRANS64.TRYWAIT P0, [R5+URZ+0x16840], R2 ;  /* 0x01684002050075a7 */ /* 0x001064000800017f */
[----:B-1----:R-:W-:Y:S05]  /*18000*/  @!P0 NANOSLEEP.SYNCS 0x989680 ;  /* 0x009896800000895d */ /* 0x002fea0003900000 */
[----:B------:R-:W1:Y:S02]  /*18010*/  @!P0 SYNCS.PHASECHK.TRANS64 P0, [R5+URZ+0x16840], R2 ;  /* 0x01684002050085a7 */ /* 0x000e64000800007f */
[----:B-1----:R-:W-:Y:S05]  /*18020*/  @!P0 BRA `(.L_x_13393) ;  /* 0xfffffffc00f08947 */ /* 0x002fea000383ffff */
[----:B------:R-:W-:Y:S05]  /*18030*/  BRA `(.L_x_13549) ;  /* 0xffffffa800f87947 */ /* 0x000fea000383ffff */
.L_x_13394:
        /* <DEDUP_REMOVED lines=8> */
.L_x_13551:
[----:B------:R-:W-:Y:S05]  /*180c0*/  BSYNC B1 ;  /* 0x0000000000017941 */ /* 0x000fea0003800000 */
.L_x_13550:
[----:B------:R-:W0:Y:S01]  /*180d0*/  S2R R7, SR_TID.X ;  /* 0x0000000000077919 */ /* 0x000e220000002100 */
[----:B------:R-:W-:Y:S01]  /*180e0*/  IMAD.MOV.U32 R13, RZ, RZ, R9 ;  /* 0x000000ffff0d7224 */ /* 0x000fe200078e0009 */
[----:B------:R-:W-:Y:S01]  /*180f0*/  MOV R11, 0x181f ;  /* 0x0000181f000b7802 */ /* 0x000fe20000000f00 */
[----:B------:R-:W-:Y:S02]  /*18100*/  IMAD.MOV.U32 R12, RZ, RZ, RZ ;  /* 0x000000ffff0c7224 */ /* 0x000fe400078e00ff */
[----:B------:R-:W-:Y:S02]  /*18110*/  IMAD.MOV.U32 R15, RZ, RZ, -0x1 ;  /* 0xffffffffff0f7424 */ /* 0x000fe400078e00ff */
[----:B------:R-:W-:Y:S02]  /*18120*/  IMAD.MOV.U32 R3, RZ, RZ, R14 ;  /* 0x000000ffff037224 */ /* 0x000fe400078e000e */
[----:B------:R-:W-:-:S07]  /*18130*/  IMAD R8, R8, 0x2, R22 ;  /* 0x0000000208087824 */ /* 0x000fce00078e0216 */
[----:B0-----:R-:W-:Y:S05]  /*18140*/  WARPSYNC.COLLECTIVE R15, `(.L_x_13552) ;  /* 0x000000000f087348 */ /* 0x001fea0003c00000 */
[----:B------:R1:W2:Y:S02]  /*18150*/  SHFL.IDX P6, R14, R13, R12, R11 ;  /* 0x0000000c0d0e7389 */ /* 0x0002a400000c000b */
[----:B012---:R-:W-:Y:S01]  /*18160*/  ENDCOLLECTIVE ;  /* 0x000000000000791b */ /* 0x007fe20003800000 */
.L_x_13552:
[----:B------:R-:W-:Y:S02]  /*18170*/  IMAD.MOV.U32 R13, RZ, RZ, R10 ;  /* 0x000000ffff0d7224 */ /* 0x000fe400078e000a */
[----:B------:R-:W-:Y:S02]  /*18180*/  IMAD.MOV.U32 R12, RZ, RZ, 0x1 ;  /* 0x00000001ff0c7424 */ /* 0x000fe400078e00ff */
[----:B------:R-:W-:Y:S02]  /*18190*/  IMAD.SHL.U32 R7, R7, 0x8, RZ ;  /* 0x0000000807077824 */ /* 0x000fe400078e00ff */
[----:B------:R-:W-:-:S07]  /*181a0*/  IMAD.MOV.U32 R2, RZ, RZ, R14 ;  /* 0x000000ffff027224 */ /* 0x000fce00078e000e */
[----:B------:R-:W-:Y:S05]  /*181b0*/  WARPSYNC.COLLECTIVE R15, `(.L_x_13553) ;  /* 0x000000000f087348 */ /* 0x000fea0003c00000 */
[----:B------:R0:W1:Y:S02]  /*181c0*/  SHFL.IDX P6, R14, R13, R12, R11 ;  /* 0x0000000c0d0e7389 */ /* 0x00006400000c000b */
[----:B01----:R-:W-:Y:S01]  /*181d0*/  ENDCOLLECTIVE ;  /* 0x000000000000791b */ /* 0x003fe20003800000 */
.L_x_13553:
[----:B------:R-:W-:-:S05]  /*181e0*/  LOP3.LUT R7, R7, 0x38, RZ, 0xc0, !PT ;  /* 0x0000003807077812 */ /* 0x000fca00078ec0ff */
[----:B------:R-:W-:-:S05]  /*181f0*/  IMAD.SHL.U32 R7, R7, 0x2, RZ ;  /* 0x0000000207077824 */ /* 0x000fca00078e00ff */
[----:B------:R-:W-:Y:S01]  /*18200*/  IADD3 R2, P0, R2, R7, RZ ;  /* 0x0000000702027210 */ /* 0x000fe20007f1e0ff */
[----:B------:R-:W-:-:S04]  /*18210*/  IMAD.MOV.U32 R13, RZ, RZ, R9 ;  /* 0x000000ffff0d7224 */ /* 0x000fc800078e0009 */
[----:B------:R-:W-:-:S05]  /*18220*/  IMAD.X R3, RZ, RZ, R3, P0 ;  /* 0x000000ffff037224 */ /* 0x000fca00000e0603 */
        /* <DEDUP_REMOVED lines=8> */
.L_x_13554:
[----:B------:R-:W-:Y:S02]  /*182b0*/  IMAD.MOV.U32 R13, RZ, RZ, R10 ;  /* 0x000000ffff0d7224 */ /* 0x000fe400078e000a */
[----:B------:R-:W-:Y:S02]  /*182c0*/  IMAD.MOV.U32 R12, RZ, RZ, 0x2 ;  /* 0x00000002ff0c7424 */ /* 0x000fe400078e00ff */
[----:B------:R-:W-:-:S07]  /*182d0*/  IMAD.MOV.U32 R2, RZ, RZ, R14 ;  /* 0x000000ffff027224 */ /* 0x000fce00078e000e */
[----:B------:R-:W-:Y:S05]  /*182e0*/  WARPSYNC.COLLECTIVE R15, `(.L_x_13555) ;  /* 0x000000000f087348 */ /* 0x000fea0003c00000 */
[----:B------:R0:W1:Y:S02]  /*182f0*/  SHFL.IDX P6, R14, R13, R12, R11 ;  /* 0x0000000c0d0e7389 */ /* 0x00006400000c000b */
[----:B01----:R-:W-:Y:S01]  /*18300*/  ENDCOLLECTIVE ;  /* 0x000000000000791b */ /* 0x003fe20003800000 */
.L_x_13555:
        /* <DEDUP_REMOVED lines=11> */
.L_x_13556:
[----:B------:R-:W-:Y:S02]  /*183c0*/  IMAD.MOV.U32 R13, RZ, RZ, R10 ;  /* 0x000000ffff0d7224 */ /* 0x000fe400078e000a */
[----:B------:R-:W-:Y:S02]  /*183d0*/  IMAD.MOV.U32 R12, RZ, RZ, 0x3 ;  /* 0x00000003ff0c7424 */ /* 0x000fe400078e00ff */
[----:B------:R-:W-:-:S07]  /*183e0*/  IMAD.MOV.U32 R2, RZ, RZ, R14 ;  /* 0x000000ffff027224 */ /* 0x000fce00078e000e */
[----:B------:R-:W-:Y:S05]  /*183f0*/  WARPSYNC.COLLECTIVE R15, `(.L_x_13557) ;  /* 0x000000000f087348 */ /* 0x000fea0003c00000 */
[----:B------:R0:W1:Y:S02]  /*18400*/  SHFL.IDX P6, R14, R13, R12, R11 ;  /* 0x0000000c0d0e7389 */ /* 0x00006400000c000b */
[----:B01----:R-:W-:Y:S01]  /*18410*/  ENDCOLLECTIVE ;  /* 0x000000000000791b */ /* 0x003fe20003800000 */
.L_x_13557:
        /* <DEDUP_REMOVED lines=11> */
.L_x_13558:
[----:B------:R-:W-:Y:S02]  /*184d0*/  IMAD.MOV.U32 R13, RZ, RZ, R10 ;  /* 0x000000ffff0d7224 */ /* 0x000fe400078e000a */
[----:B------:R-:W-:Y:S02]  /*184e0*/  IMAD.MOV.U32 R12, RZ, RZ, 0x4 ;  /* 0x00000004ff0c7424 */ /* 0x000fe400078e00ff */
[----:B------:R-:W-:-:S07]  /*184f0*/  IMAD.MOV.U32 R2, RZ, RZ, R14 ;  /* 0x000000ffff027224 */ /* 0x000fce00078e000e */
[----:B------:R-:W-:Y:S05]  /*18500*/  WARPSYNC.COLLECTIVE R15, `(.L_x_13559) ;  /* 0x000000000f087348 */ /* 0x000fea0003c00000 */
[----:B------:R0:W1:Y:S02]  /*18510*/  SHFL.IDX P6, R14, R13, R12, R11 ;  /* 0x0000000c0d0e7389 */ /* 0x00006400000c000b */
[----:B01----:R-:W-:Y:S01]  /*18520*/  ENDCOLLECTIVE ;  /* 0x000000000000791b */ /* 0x003fe20003800000 */
.L_x_13559:
[----:B------:R-:W-:-:S05]  /*18530*/  IADD3 R2, P0, R2, R7, RZ ;  /* 0x0000000702027210 */ /* 0x000fca0007f1e0ff */
[----:B------:R-:W-:-:S05]  /*18540*/  IMAD.X R3, RZ, RZ, R3, P0 ;  /* 0x000000ffff037224 */ /* 0x000fca00000e0603 */
[----:B------:R-:W-:Y:S01]  /*18550*/  @!PT LDS RZ, [RZ] ;  /* 0x00000000fffff984 */ /* 0x000fe20000000800 */
[----:B------:R-:W-:Y:S01]  /*18560*/  @!PT LDS RZ, [RZ] ;  /* 0x00000000fffff984 */ /* 0x000fe20000000800 */
[----:B------:R-:W-:Y:S01]  /*18570*/  @!PT LDS RZ, [RZ] ;  /* 0x00000000fffff984 */ /* 0x000fe20000000800 */
[----:B------:R0:W-:Y:S01]  /*18580*/  LDGSTS.E.BYPASS.LTC128B.128 [R8+0xfc00], desc[UR42][R2.64], !P2 ;  /* 0x0fc0000002087fae */ /* 0x0001e2000d101d6a */
[----:B------:R-:W-:Y:S01]  /*18590*/  IMAD.MOV.U32 R13, RZ, RZ, R9 ;  /* 0x000000ffff0d7224 */ /* 0x000fe200078e0009 */
[----:B0-----:R-:W-:-:S07]  /*185a0*/  MOV R3, R14 ;  /* 0x0000000e00037202 */ /* 0x001fce0000000f00 */
[----:B------:R-:W-:Y:S05]  /*185b0*/  WARPSYNC.COLLECTIVE R15, `(.L_x_13560) ;  /* 0x000000000f087348 */ /* 0x000fea0003c00000 */
[----:B------:R0:W1:Y:S02]  /*185c0*/  SHFL.IDX P6, R14, R13, R12, R11 ;  /* 0x0000000c0d0e7389 */ /* 0x00006400000c000b */
[----:B01----:R-:W-:Y:S01]  /*185d0*/  ENDCOLLECTIVE ;  /* 0x000000000000791b */ /* 0x003fe20003800000 */
.L_x_13560:
[----:B------:R-:W-:Y:S02]  /*185e0*/  IMAD.MOV.U32 R13, RZ, RZ, R10 ;  /* 0x000000ffff0d7224 */ /* 0x000fe400078e000a */
[----:B------:R-:W-:Y:S02]  /*185f0*/  IMAD.MOV.U32 R12, RZ, RZ, 0x5 ;  /* 0x00000005ff0c7424 */ /* 0x000fe400078e00ff */
[----:B------:R-:W-:-:S07]  /*18600*/  IMAD.MOV.U32 R2, RZ, RZ, R14 ;  /* 0x000000ffff027224 */ /* 0x000fce00078e000e */
[----:B------:R-:W-:Y:S05]  /*18610*/  WARPSYNC.COLLECTIVE R15, `(.L_x_13561) ;  /* 0x000000000f087348 */ /* 0x000fea0003c00000 */
[----:B------:R0:W1:Y:S02]  /*18620*/  SHFL.IDX P6, R14, R13, R12, R11 ;  /* 0x0000000c0d0e7389 */ /* 0x00006400000c000b */
[----:B01----:R-:W-:Y:S01]  /*18630*/  ENDCOLLECTIVE ;  /* 0x000000000000791b */ /* 0x003fe20003800000 */
.L_x_13561:
        /* <DEDUP_REMOVED lines=11> */
.L_x_13562:
[----:B------:R-:W-:Y:S02]  /*186f0*/  IMAD.MOV.U32 R13, RZ, RZ, R10 ;  /* 0x000000ffff0d7224 */ /* 0x000fe400078e000a */
[----:B------:R-:W-:Y:S02]  /*18700*/  IMAD.MOV.U32 R12, RZ, RZ, 0x6 ;  /* 0x00000006ff0c7424 */ /* 0x000fe400078e00ff */
[----:B------:R-:W-:-:S07]  /*18710*/  IMAD.MOV.U32 R2, RZ, RZ, R14 ;  /* 0x000000ffff027224 */ /* 0x000fce00078e000e */
[----:B------:R-:W-:Y:S05]  /*18720*/  WARPSYNC.COLLECTIVE R15, `(.L_x_13563) ;  /* 0x000000000f087348 */ /* 0x000fea0003c00000 */
[----:B------:R0:W1:Y:S02]  /*18730*/  SHFL.IDX P6, R14, R13, R12, R11 ;  /* 0x0000000c0d0e7389 */ /* 0x00006400000c000b */
[----:B01----:R-:W-:Y:S01]  /*18740*/  ENDCOLLECTIVE ;  /* 0x000000000000791b */ /* 0x003fe20003800000 */
.L_x_13563:
        /* <DEDUP_REMOVED lines=11> */
.L_x_13564:
[----:B------:R-:W-:Y:S02]  /*18800*/  IMAD.MOV.U32 R13, RZ, RZ, R10 ;  /* 0x000000ffff0d7224 */ /* 0x000fe400078e000a */
[----:B------:R-:W-:Y:S02]  /*18810*/  IMAD.MOV.U32 R12, RZ, RZ, 0x7 ;  /* 0x00000007ff0c7424 */ /* 0x000fe400078e00ff */
[----:B------:R-:W-:-:S07]  /*18820*/  IMAD.MOV.U32 R2, RZ, RZ, R14 ;  /* 0x000000ffff027224 */ /* 0x000fce00078e000e */
[----:B------:R-:W-:Y:S05]  /*18830*/  WARPSYNC.COLLECTIVE R15, `(.L_x_13565) ;  /* 0x000000000f087348 */ /* 0x000fea0003c00000 */
[----:B------:R0:W1:Y:S02]  /*18840*/  SHFL.IDX P6, R14, R13, R12, R11 ;  /* 0x0000000c0d0e7389 */ /* 0x00006400000c000b */
[----:B01----:R-:W-:Y:S01]  /*18850*/  ENDCOLLECTIVE ;  /* 0x000000000000791b */ /* 0x003fe20003800000 */
.L_x_13565:
        /* <DEDUP_REMOVED lines=11> */
.L_x_13566:
[----:B------:R-:W-:Y:S01]  /*18910*/  IMAD.MOV.U32 R2, RZ, RZ, R14 ;  /* 0x000000ffff027224 */ /* 0x000fe200078e000e */
[----:B------:R-:W-:Y:S06]  /*18920*/  BRA `(.L_x_13567) ;  /* 0xffffffa400f07947 */ /* 0x000fec000383ffff */
.L_x_13399:
[----:B-1----:R1:W2:Y:S02]  /*18930*/  SYNCS.PHASECHK.TRANS64.TRYWAIT P0, [R5+URZ+0x16860], R2 ;  /* 0x01686002050075a7 */ /* 0x0022a4000800017f */
[----:B--2---:R-:W-:Y:S05]  /*18940*/  @!P0 NANOSLEEP.SYNCS 0x989680 ;  /* 0x009896800000895d */ /* 0x004fea0003900000 */
[----:B------:R-:W2:Y:S02]  /*18950*/  @!P0 SYNCS.PHASECHK.TRANS64 P0, [R5+URZ+0x16860], R2 ;  /* 0x01686002050085a7 */ /* 0x000ea4000800007f */
[----:B--2---:R-:W-:Y:S05]  /*18960*/  @!P0 BRA `(.L_x_13399) ;  /* 0xfffffffc00f08947 */ /* 0x004fea000383ffff */
[----:B------:R-:W-:Y:S05]  /*18970*/  BRA `(.L_x_13568) ;  /* 0xffffffa800487947 */ /* 0x000fea000383ffff */
.L_x_13400:
        /* <DEDUP_REMOVED lines=8> */
.L_x_13570:
[----:B------:R-:W-:Y:S05]  /*18a00*/  BSYNC B1 ;  /* 0x0000000000017941 */ /* 0x000fea0003800000 */
.L_x_13569:
[----:B------:R-:W-:Y:S01]  /*18a10*/  IMAD.MOV.U32 R13, RZ, RZ, R23 ;  /* 0x000000ffff0d7224 */ /* 0x000fe200078e0017 */
[----:B------:R-:W-:Y:S01]  /*18a20*/  MOV R12, RZ ;  /* 0x000000ff000c7202 */ /* 0x000fe20000000f00 */
[----:B------:R-:W-:Y:S01]  /*18a30*/  IMAD.MOV.U32 R11, RZ, RZ, 0x181f ;  /* 0x0000181fff0b7424 */ /* 0x000fe200078e00ff */
[----:B------:R-:W-:Y:S01]  /*18a40*/  ISETP.LT.OR P2, PT, R8, 0x1, P1 ;  /* 0x000000010800780c */ /* 0x000fe20000f41670 */
[----:B------:R-:W-:Y:S02]  /*18a50*/  IMAD.MOV.U32 R15, RZ, RZ, -0x1 ;  /* 0xffffffffff0f7424 */ /* 0x000fe400078e00ff */
[----:B------:R-:W-:Y:S02]  /*18a60*/  IMAD.MOV.U32 R3, RZ, RZ, R14 ;  /* 0x000000ffff037224 */ /* 0x000fe400078e000e */
[----:B------:R-:W-:-:S08]  /*18a70*/  IMAD R6, R6, 0x2, R22 ;  /* 0x0000000206067824 */ /* 0x000fd000078e0216 */
[----:B------:R-:W-:Y:S05]  /*18a80*/  WARPSYNC.COLLECTIVE R15, `(.L_x_13571) ;  /* 0x000000000f087348 */ /* 0x000fea0003c00000 */
[----:B------:R0:W1:Y:S02]  /*18a90*/  SHFL.IDX P6, R14, R13, R12, R11 ;  /* 0x0000000c0d0e7389 */ /* 0x00006400000c000b */
[----:B01----:R-:W-:Y:S01]  /*18aa0*/  ENDCOLLECTIVE ;  /* 0x000000000000791b */ /* 0x003fe20003800000 */
.L_x_13571:
[----:B------:R-:W-:Y:S02]  /*18ab0*/  IMAD.MOV.U32 R13, RZ, RZ, R24 ;  /* 0x000000ffff0d7224 */ /* 0x000fe400078e0018 */
[----:B------:R-:W-:Y:S02]  /*18ac0*/  IMAD.MOV.U32 R12, RZ, RZ, 0x1 ;  /* 0x00000001ff0c7424 */ /* 0x000fe400078e00ff */
[----:B------:R-:W-:-:S07]  /*18ad0*/  IMAD.MOV.U32 R2, RZ, RZ, R14 ;  /* 0x000000ffff027224 */ /* 0x000fce00078e000e */
[----:B------:R-:W-:Y:S05]  /*18ae0*/  WARPSYNC.COLLECTIVE R15, `(.L_x_13572) ;  /* 0x000000000f087348 */ /* 0x000fea0003c00000 */
[----:B------:R0:W1:Y:S02]  /*18af0*/  SHFL.IDX P6, R14, R13, R12, R11 ;  /* 0x0000000c0d0e7389 */ /* 0x00006400000c000b */
[----:B01----:R-:W-:Y:S01]  /*18b00*/  ENDCOLLECTIVE ;  /* 0x000000000000791b */ /* 0x003fe20003800000 */
.L_x_13572:
        /* <DEDUP_REMOVED lines=12> */
.L_x_13573:
[----:B------:R-:W-:Y:S02]  /*18bd0*/  IMAD.MOV.U32 R13, RZ, RZ, R24 ;  /* 0x000000ffff0d7224 */ /* 0x000fe400078e0018 */
[----:B------:R-:W-:Y:S02]  /*18be0*/  IMAD.MOV.U32 R12, RZ, RZ, 0x2 ;  /* 0x00000002ff0c7424 */ /* 0x000fe400078e00ff */
[----:B------:R-:W-:-:S07]  /*18bf0*/  IMAD.MOV.U32 R2, RZ, RZ, R14 ;  /* 0x000000ffff027224 */ /* 0x000fce00078e000e */
[----:B------:R-:W-:Y:S05]  /*18c00*/  WARPSYNC.COLLECTIVE R15, `(.L_x_13574) ;  /* 0x000000000f087348 */ /* 0x000fea0003c00000 */
[----:B------:R0:W1:Y:S02]  /*18c10*/  SHFL.IDX P6, R14, R13, R12, R11 ;  /* 0x0000000c0d0e7389 */ /* 0x00006400000c000b */
[----:B01----:R-:W-:Y:S01]  /*18c20*/  ENDCOLLECTIVE ;  /* 0x000000000000791b */ /* 0x003fe20003800000 */
.L_x_13574:
        /* <DEDUP_REMOVED lines=12> */
.L_x_13575:
[----:B------:R-:W-:Y:S01]  /*18cf0*/  MOV R13, R24 ;  /* 0x00000018000d7202 */ /* 0x000fe20000000f00 */
[----:B------:R-:W-:Y:S02]  /*18d00*/  IMAD.MOV.U32 R12, RZ, RZ, 0x3 ;  /* 0x00000003ff0c7424 */ /* 0x000fe400078e00ff */
[----:B------:R-:W-:-:S07]  /*18d10*/  IMAD.MOV.U32 R2, RZ, RZ, R14 ;  /* 0x000000ffff027224 */ /* 0x000fce00078e000e */
[----:B------:R-:W-:Y:S05]  /*18d20*/  WARPSYNC.COLLECTIVE R15, `(.L_x_13576) ;  /* 0x000000000f087348 */ /* 0x000fea0003c00000 */
[----:B------:R0:W1:Y:S02]  /*18d30*/  SHFL.IDX P6, R14, R13, R12, R11 ;  /* 0x0000000c0d0e7389 */ /* 0x00006400000c000b */
[----:B01----:R-:W-:Y:S01]  /*18d40*/  ENDCOLLECTIVE ;  /* 0x000000000000791b */ /* 0x003fe20003800000 */
.L_x_13576:
        /* <DEDUP_REMOVED lines=12> */
.L_x_13577:
[----:B------:R-:W-:Y:S02]  /*18e10*/  IMAD.MOV.U32 R13, RZ, RZ, R24 ;  /* 0x000000ffff0d7224 */ /* 0x000fe400078e0018 */
[----:B------:R-:W-:Y:S02]  /*18e20*/  IMAD.MOV.U32 R12, RZ, RZ, 0x4 ;  /* 0x00000004ff0c7424 */ /* 0x000fe400078e00ff */
[----:B------:R-:W-:-:S07]  /*18e30*/  IMAD.MOV.U32 R2, RZ, RZ, R14 ;  /* 0x000000ffff027224 */ /* 0x000fce00078e000e */
[----:B------:R-:W-:Y:S05]  /*18e40*/  WARPSYNC.COLLECTIVE R15, `(.L_x_13578) ;  /* 0x000000000f087348 */ /* 0x000fea0003c00000 */
[----:B------:R0:W1:Y:S02]  /*18e50*/  SHFL.IDX P6, R14, R13, R12, R11 ;  /* 0x0000000c0d0e7389 */ /* 0x00006400000c000b */
[----:B01----:R-:W-:Y:S01]  /*18e60*/  ENDCOLLECTIVE ;  /* 0x000000000000791b */ /* 0x003fe20003800000 */
.L_x_13578:
        /* <DEDUP_REMOVED lines=12> */
.L_x_13579:
[----:B------:R-:W-:Y:S02]  /*18f30*/  IMAD.MOV.U32 R13, RZ, RZ, R24 ;  /* 0x000000ffff0d7224 */ /* 0x000fe400078e0018 */
[----:B------:R-:W-:Y:S02]  /*18f40*/  IMAD.MOV.U32 R12, RZ, RZ, 0x5 ;  /* 0x00000005ff0c7424 */ /* 0x000fe400078e00ff */
[----:B------:R-:W-:-:S07]  /*18f50*/  IMAD.MOV.U32 R2, RZ, RZ, R14 ;  /* 0x000000ffff027224 */ /* 0x000fce00078e000e */
[----:B------:R-:W-:Y:S05]  /*18f60*/  WARPSYNC.COLLECTIVE R15, `(.L_x_13580) ;  /* 0x000000000f087348 */ /* 0x000fea0003c00000 */
[----:B------:R0:W1:Y:S02]  /*18f70*/  SHFL.IDX P6, R14, R13, R12, R11 ;  /* 0x0000000c0d0e7389 */ /* 0x00006400000c000b */
[----:B01----:R-:W-:Y:S01]  /*18f80*/  ENDCOLLECTIVE ;  /* 0x000000000000791b */ /* 0x003fe20003800000 */
.L_x_13580:
        /* <DEDUP_REMOVED lines=12> */
.L_x_13581:
[----:B------:R-:W-:Y:S01]  /*19050*/  MOV R13, R24 ;  /* 0x00000018000d7202 */ /* 0x000fe20000000f00 */
[----:B------:R-:W-:Y:S02]  /*19060*/  IMAD.MOV.U32 R12, RZ, RZ, 0x6 ;  /* 0x00000006ff0c7424 */ /* 0x000fe400078e00ff */
[----:B------:R-:W-:-:S07]  /*19070*/  IMAD.MOV.U32 R2, RZ, RZ, R14 ;  /* 0x000000ffff027224 */ /* 0x000fce00078e000e */
[----:B------:R-:W-:Y:S05]  /*19080*/  WARPSYNC.COLLECTIVE R15, `(.L_x_13582) ;  /* 0x000000000f087348 */ /* 0x000fea0003c00000 */
[----:B------:R0:W1:Y:S02]  /*19090*/  SHFL.IDX P6, R14, R13, R12, R11 ;  /* 0x0000000c0d0e7389 */ /* 0x00006400000c000b */
[----:B01----:R-:W-:Y:S01]  /*190a0*/  ENDCOLLECTIVE ;  /* 0x000000000000791b */ /* 0x003fe20003800000 */
.L_x_13582:
        /* <DEDUP_REMOVED lines=12> */
.L_x_13583:
[----:B------:R-:W-:Y:S02]  /*19170*/  IMAD.MOV.U32 R13, RZ, RZ, R24 ;  /* 0x000000ffff0d7224 */ /* 0x000fe400078e0018 */
[----:B------:R-:W-:Y:S02]  /*19180*/  IMAD.MOV.U32 R12, RZ, RZ, 0x7 ;  /* 0x00000007ff0c7424 */ /* 0x000fe400078e00ff */
[----:B------:R-:W-:-:S07]  /*19190*/  IMAD.MOV.U32 R2, RZ, RZ, R14 ;  /* 0x000000ffff027224 */ /* 0x000fce00078e000e */
[----:B------:R-:W-:Y:S05]  /*191a0*/  WARPSYNC.COLLECTIVE R15, `(.L_x_13584) ;  /* 0x000000000f087348 */ /* 0x000fea0003c00000 */
[----:B------:R0:W1:Y:S02]  /*191b0*/  SHFL.IDX P6, R14, R13, R12, R11 ;  /* 0x0000000c0d0e7389 */ /* 0x00006400000c000b */
[----:B01----:R-:W-:Y:S01]  /*191c0*/  ENDCOLLECTIVE ;  /* 0x000000000000791b */ /* 0x003fe20003800000 */
.L_x_13584:
        /* <DEDUP_REMOVED lines=11> */
.L_x_13585:
[----:B------:R-:W-:Y:S01]  /*19280*/  IMAD.MOV.U32 R2, RZ, RZ, R14 ;  /* 0x000000ffff027224 */ /* 0x000fe200078e000e */
[----:B------:R-:W-:Y:S06]  /*19290*/  BRA `(.L_x_13586) ;  /* 0xffffffa000f87947 */ /* 0x000fec000383ffff */
.L_x_13408:
[----:B0-----:R0:W1:Y:S02]  /*192a0*/  SYNCS.PHASECHK.TRANS64.TRYWAIT P0, [R0+URZ+0x16860], R3 ;  /* 0x01686003000075a7 */ /* 0x001064000800017f */
[----:B-1----:R-:W-:Y:S05]  /*192b0*/  @!P0 NANOSLEEP.SYNCS 0x989680 ;  /* 0x009896800000895d */ /* 0x002fea0003900000 */
[----:B------:R-:W1:Y:S02]  /*192c0*/  @!P0 SYNCS.PHASECHK.TRANS64 P0, [R0+URZ+0x16860], R3 ;  /* 0x01686003000085a7 */ /* 0x000e64000800007f */
[----:B-1----:R-:W-:Y:S05]  /*192d0*/  @!P0 BRA `(.L_x_13408) ;  /* 0xfffffffc00f08947 */ /* 0x002fea000383ffff */
[----:B------:R-:W-:Y:S05]  /*192e0*/  BRA `(.L_x_13587) ;  /* 0xffffffa800187947 */ /* 0x000fea000383ffff */
.L_x_13409:
        /* <DEDUP_REMOVED lines=8> */
.L_x_13589:
[----:B------:R-:W-:Y:S05]  /*19370*/  BSYNC B0 ;  /* 0x0000000000007941 */ /* 0x000fea0003800000 */
.L_x_13588:
        /* <DEDUP_REMOVED lines=10> */
.L_x_13590:
[----:B------:R-:W-:Y:S01]  /*19420*/  ULDC UR4, c[0x0][0x2f4] ;  /* 0x0000bd0000047ab9 */ /* 0x000fe20000000800 */
[----:B------:R-:W-:Y:S02]  /*19430*/  IMAD.MOV.U32 R13, RZ, RZ, R24 ;  /* 0x000000ffff0d7224 */ /* 0x000fe400078e0018 */
[----:B------:R-:W-:Y:S02]  /*19440*/  IMAD.MOV.U32 R12, RZ, RZ, 0x1 ;  /* 0x00000001ff0c7424 */ /* 0x000fe400078e00ff */
[----:B------:R-:W-:-:S05]  /*19450*/  IMAD.SHL.U32 R2, R2, 0x8, RZ ;  /* 0x0000000802027824 */ /* 0x000fca00078e00ff */
[----:B------:R-:W-:-:S04]  /*19460*/  LOP3.LUT R2, R2, 0x38, RZ, 0xc0, !PT ;  /* 0x0000003802027812 */ /* 0x000fc800078ec0ff */
[C---:B------:R-:W-:Y:S01]  /*19470*/  ISETP.GE.AND P0, PT, R2.reuse, UR4, PT ;  /* 0x0000000402007c0c */ /* 0x040fe2000bf06270 */
[----:B------:R-:W-:-:S03]  /*19480*/  IMAD.SHL.U32 R5, R2, 0x2, RZ ;  /* 0x0000000202057824 */ /* 0x000fc600078e00ff */
[----:B------:R-:W-:Y:S02]  /*19490*/  ISETP.LT.OR P2, PT, R6, 0x1, P0 ;  /* 0x000000010600780c */ /* 0x000fe40000741670 */
[----:B------:R-:W-:-:S13]  /*194a0*/  IADD3 R2, P1, R14, R5, RZ ;  /* 0x000000050e027210 */ /* 0x000fda0007f3e0ff */
[----:B------:R-:W-:Y:S05]  /*194b0*/  WARPSYNC.COLLECTIVE R15, `(.L_x_13591) ;  /* 0x000000000f087348 */ /* 0x000fea0003c00000 */
[----:B------:R0:W1:Y:S02]  /*194c0*/  SHFL.IDX P6, R14, R13, R12, R11 ;  /* 0x0000000c0d0e7389 */ /* 0x00006400000c000b */
[----:B01----:R-:W-:Y:S01]  /*194d0*/  ENDCOLLECTIVE ;  /* 0x000000000000791b */ /* 0x003fe20003800000 */
.L_x_13591:
[----:B------:R-:W-:-:S05]  /*194e0*/  IMAD.X R3, RZ, RZ, R3, P1 ;  /* 0x000000ffff037224 */ /* 0x000fca00008e0603 */
[----:B------:R-:W-:Y:S01]  /*194f0*/  @!PT LDS RZ, [RZ] ;  /* 0x00000000fffff984 */ /* 0x000fe20000000800 */
[----:B------:R-:W-:Y:S01]  /*19500*/  @!PT LDS RZ, [RZ] ;  /* 0x00000000fffff984 */ /* 0x000fe20000000800 */
[----:B------:R-:W-:Y:S01]  /*19510*/  @!PT LDS RZ, [RZ] ;  /* 0x00000000fffff984 */ /* 0x000fe20000000800 */
[----:B------:R0:W-:Y:S01]  /*19520*/  LDGSTS.E.BYPASS.LTC128B.128 [R4+0x400], desc[UR42][R2.64], !P2 ;  /* 0x0040000002047fae */ /* 0x0001e2000d101d6a */
[----:B------:R-:W-:Y:S02]  /*19530*/  ISETP.LT.OR P2, PT, R6, 0x11, P0 ;  /* 0x000000110600780c */ /* 0x000fe40000741670 */
[----:B------:R-:W-:Y:S01]  /*19540*/  MOV R13, R23 ;  /* 0x00000017000d7202 */ /* 0x000fe20000000f00 */
[----:B0-----:R-:W-:-:S10]  /*19550*/  IMAD.MOV.U32 R3, RZ, RZ, R14 ;  /* 0x000000ffff037224 */ /* 0x001fd400078e000e */
[----:B------:R-:W-:Y:S05]  /*19560*/  WARPSYNC.COLLECTIVE R15, `(.L_x_13592) ;  /* 0x000000000f087348 */ /* 0x000fea0003c00000 */
[----:B------:R0:W1:Y:S02]  /*19570*/  SHFL.IDX P6, R14, R13, R12, R11 ;  /* 0x0000000c0d0e7389 */ /* 0x00006400000c000b */
[----:B01----:R-:W-:Y:S01]  /*19580*/  ENDCOLLECTIVE ;  /* 0x000000000000791b */ /* 0x003fe20003800000 */
.L_x_13592:
[----:B------:R-:W-:Y:S02]  /*19590*/  IMAD.MOV.U32 R13, RZ, RZ, R24 ;  /* 0x000000ffff0d7224 */ /* 0x000fe400078e0018 */
[----:B------:R-:W-:Y:S01]  /*195a0*/  IMAD.MOV.U32 R12, RZ, RZ, 0x2 ;  /* 0x00000002ff0c7424 */ /* 0x000fe200078e00ff */
[----:B------:R-:W-:-:S13]  /*195b0*/  IADD3 R2, P1, R14, R5, RZ ;  /* 0x000000050e027210 */ /* 0x000fda0007f3e0ff */
[----:B------:R-:W-:Y:S05]  /*195c0*/  WARPSYNC.COLLECTIVE R15, `(.L_x_13593) ;  /* 0x000000000f087348 */ /* 0x000fea0003c00000 */
[----:B------:R0:W1:Y:S02]  /*195d0*/  SHFL.IDX P6, R14, R13, R12, R11 ;  /* 0x0000000c0d0e7389 */ /* 0x00006400000c000b */
[----:B01----:R-:W-:Y:S01]  /*195e0*/  ENDCOLLECTIVE ;  /* 0x000000000000791b */ /* 0x003fe20003800000 */
.L_x_13593:
[----:B------:R-:W-:-:S05]  /*195f0*/  IMAD.X R3, RZ, RZ, R3, P1 ;  /* 0x000000ffff037224 */ /* 0x000fca00008e0603 */
        /* <DEDUP_REMOVED lines=10> */
.L_x_13594:
[----:B------:R-:W-:Y:S02]  /*196a0*/  IMAD.MOV.U32 R13, RZ, RZ, R24 ;  /* 0x000000ffff0d7224 */ /* 0x000fe400078e0018 */
[----:B------:R-:W-:Y:S01]  /*196b0*/  IMAD.MOV.U32 R12, RZ, RZ, 0x3 ;  /* 0x00000003ff0c7424 */ /* 0x000fe200078e00ff */
[----:B------:R-:W-:-:S13]  /*196c0*/  IADD3 R2, P1, R14, R5, RZ ;  /* 0x000000050e027210 */ /* 0x000fda0007f3e0ff */
[----:B------:R-:W-:Y:S05]  /*196d0*/  WARPSYNC.COLLECTIVE R15, `(.L_x_13595) ;  /* 0x000000000f087348 */ /* 0x000fea0003c00000 */
[----:B------:R0:W1:Y:S02]  /*196e0*/  SHFL.IDX P6, R14, R13, R12, R11 ;  /* 0x0000000c0d0e7389 */ /* 0x00006400000c000b */
[----:B01----:R-:W-:Y:S01]  /*196f0*/  ENDCOLLECTIVE ;  /* 0x000000000000791b */ /* 0x003fe20003800000 */
.L_x_13595:
[----:B------:R-:W-:-:S05]  /*19700*/  IMAD.X R3, RZ, RZ, R3, P1 ;  /* 0x000000ffff037224 */ /* 0x000fca00008e0603 */
[----:B------:R-:W-:Y:S01]  /*19710*/  @!PT LDS RZ, [RZ] ;  /* 0x00000000fffff984 */ /* 0x000fe20000000800 */
[----:B------:R-:W-:Y:S01]  /*19720*/  @!PT LDS RZ, [RZ] ;  /* 0x00000000fffff984 */ /* 0x000fe20000000800 */
[----:B------:R-:W-:Y:S01]  /*19730*/  @!PT LDS RZ, [RZ] ;  /* 0x00000000fffff984 */ /* 0x000fe20000000800 */
[----:B------:R0:W-:Y:S01]  /*19740*/  LDGSTS.E.BYPASS.LTC128B.128 [R4+0x1400], desc[UR42][R2.64], !P2 ;  /* 0x0140000002047fae */ /* 0x0001e2000d101d6a */
[----:B------:R-:W-:Y:S01]  /*19750*/  ISETP.LT.OR P2, PT, R6, 0x31, P0 ;  /* 0x000000310600780c */ /* 0x000fe20000741670 */
[----:B------:R-:W-:Y:S01]  /*19760*/  IMAD.MOV.U32 R13, RZ, RZ, R23 ;  /* 0x000000ffff0d7224 */ /* 0x000fe200078e0017 */
[----:B0-----:R-:W-:-:S11]  /*19770*/  MOV R3, R14 ;  /* 0x0000000e00037202 */ /* 0x001fd60000000f00 */
[----:B------:R-:W-:Y:S05]  /*19780*/  WARPSYNC.COLLECTIVE R15, `(.L_x_13596) ;  /* 0x000000000f087348 */ /* 0x000fea0003c00000 */
[----:B------:R0:W1:Y:S02]  /*19790*/  SHFL.IDX P6, R14, R13, R12, R11 ;  /* 0x0000000c0d0e7389 */ /* 0x00006400000c000b */
[----:B01----:R-:W-:Y:S01]  /*197a0*/  ENDCOLLECTIVE ;  /* 0x000000000000791b */ /* 0x003fe20003800000 */
.L_x_13596:
[----:B------:R-:W-:Y:S02]  /*197b0*/  IMAD.MOV.U32 R13, RZ, RZ, R24 ;  /* 0x000000ffff0d7224 */ /* 0x000fe400078e0018 */
[----:B------:R-:W-:Y:S01]  /*197c0*/  IMAD.MOV.U32 R12, RZ, RZ, 0x4 ;  /* 0x00000004ff0c7424 */ /* 0x000fe200078e00ff */
[----:B------:R-:W-:-:S13]  /*197d0*/  IADD3 R2, P1, R14, R5, RZ ;  /* 0x000000050e027210 */ /* 0x000fda0007f3e0ff */
[----:B------:R-:W-:Y:S05]  /*197e0*/  WARPSYNC.COLLECTIVE R15, `(.L_x_13597) ;  /* 0x000000000f087348 */ /* 0x000fea0003c00000 */
[----:B------:R0:W1:Y:S02]  /*197f0*/  SHFL.IDX P6, R14, R13, R12, R11 ;  /* 0x0000000c0d0e7389 */ /* 0x00006400000c000b */
[----:B01----:R-:W-:Y:S01]  /*19800*/  ENDCOLLECTIVE ;  /* 0x000000000000791b */ /* 0x003fe20003800000 */
.L_x_13597:
        /* <DEDUP_REMOVED lines=11> */
.L_x_13598:
[----:B------:R-:W-:Y:S01]  /*198c0*/  IMAD.MOV.U32 R13, RZ, RZ, R24 ;  /* 0x000000ffff0d7224 */ /* 0x000fe200078e0018 */
[----:B------:R-:W-:Y:S02]  /*198d0*/  MOV R12, 0x5 ;  /* 0x00000005000c7802 */ /* 0x000fe40000000f00 */
[----:B------:R-:W-:-:S13]  /*198e0*/  IADD3 R2, P1, R14, R5, RZ ;  /* 0x000000050e027210 */ /* 0x000fda0007f3e0ff */
[----:B------:R-:W-:Y:S05]  /*198f0*/  WARPSYNC.COLLECTIVE R15, `(.L_x_13599) ;  /* 0x000000000f087348 */ /* 0x000fea0003c00000 */
[----:B------:R0:W1:Y:S02]  /*19900*/  SHFL.IDX P6, R14, R13, R12, R11 ;  /* 0x0000000c0d0e7389 */ /* 0x00006400000c000b */
[----:B01----:R-:W-:Y:S01]  /*19910*/  ENDCOLLECTIVE ;  /* 0x000000000000791b */ /* 0x003fe20003800000 */
.L_x_13599:
        /* <DEDUP_REMOVED lines=11> */
.L_x_13600:
[----:B------:R-:W-:Y:S02]  /*199d0*/  IMAD.MOV.U32 R13, RZ, RZ, R24 ;  /* 0x000000ffff0d7224 */ /* 0x000fe400078e0018 */
[----:B------:R-:W-:Y:S01]  /*199e0*/  IMAD.MOV.U32 R12, RZ, RZ, 0x6 ;  /* 0x00000006ff0c7424 */ /* 0x000fe200078e00ff */
[----:B------:R-:W-:-:S13]  /*199f0*/  IADD3 R2, P1, R14, R5, RZ ;  /* 0x000000050e027210 */ /* 0x000fda0007f3e0ff */
[----:B------:R-:W-:Y:S05]  /*19a00*/  WARPSYNC.COLLECTIVE R15, `(.L_x_13601) ;  /* 0x000000000f087348 */ /* 0x000fea0003c00000 */
[----:B------:R0:W1:Y:S02]  /*19a10*/  SHFL.IDX P6, R14, R13, R12, R11 ;  /* 0x0000000c0d0e7389 */ /* 0x00006400000c000b */
[----:B01----:R-:W-:Y:S01]  /*19a20*/  ENDCOLLECTIVE ;  /* 0x000000000000791b */ /* 0x003fe20003800000 */
.L_x_13601:
        /* <DEDUP_REMOVED lines=11> */
.L_x_13602:
[----:B------:R-:W-:Y:S01]  /*19ae0*/  MOV R13, R24 ;  /* 0x00000018000d7202 */ /* 0x000fe20000000f00 */
[----:B------:R-:W-:Y:S01]  /*19af0*/  IMAD.MOV.U32 R12, RZ, RZ, 0x7 ;  /* 0x00000007ff0c7424 */ /* 0x000fe200078e00ff */
[----:B------:R-:W-:-:S13]  /*19b00*/  IADD3 R2, P1, R14, R5, RZ ;  /* 0x000000050e027210 */ /* 0x000fda0007f3e0ff */
[----:B------:R-:W-:Y:S05]  /*19b10*/  WARPSYNC.COLLECTIVE R15, `(.L_x_13603) ;  /* 0x000000000f087348 */ /* 0x000fea0003c00000 */
[----:B------:R0:W1:Y:S02]  /*19b20*/  SHFL.IDX P6, R14, R13, R12, R11 ;  /* 0x0000000c0d0e7389 */ /* 0x00006400000c000b */
[----:B01----:R-:W-:Y:S01]  /*19b30*/  ENDCOLLECTIVE ;  /* 0x000000000000791b */ /* 0x003fe20003800000 */
.L_x_13603:
        /* <DEDUP_REMOVED lines=10> */
.L_x_13604:
[----:B------:R-:W-:Y:S05]  /*19be0*/  BRA `(.L_x_13605) ;  /* 0xffffffa000dc7947 */ /* 0x000fea000383ffff */
.L_x_13414:
        /* <DEDUP_REMOVED lines=8> */
.L_x_13607:
[----:B------:R-:W-:Y:S05]  /*19c70*/  BSYNC B0 ;  /* 0x0000000000007941 */ /* 0x000fea0003800000 */
.L_x_13606:
        /* <DEDUP_REMOVED lines=9> */
.L_x_13608:
        /* <DEDUP_REMOVED lines=18> */
.L_x_13609:
[----:B------:R-:W-:Y:S01]  /*19e30*/  IMAD.MOV.U32 R12, RZ, RZ, 0x2 ;  /* 0x00000002ff0c7424 */ /* 0x000fe200078e00ff */
[----:B------:R-:W-:-:S05]  /*19e40*/  SEL R5, R14, RZ, P1 ;  /* 0x000000ff0e057207 */ /* 0x000fca0000800000 */
[----:B------:R-:W-:-:S04]  /*19e50*/  IMAD.IADD R5, R2, 0x1, R5 ;  /* 0x0000000102057824 */ /* 0x000fc800078e0205 */
[----:B------:R-:W-:-:S07]  /*19e60*/  IMAD.MOV.U32 R13, RZ, RZ, R5 ;  /* 0x000000ffff0d7224 */ /* 0x000fce00078e0005 */
[----:B------:R-:W-:Y:S05]  /*19e70*/  WARPSYNC.COLLECTIVE R15, `(.L_x_13610) ;  /* 0x000000000f087348 */ /* 0x000fea0003c00000 */
[----:B------:R0:W1:Y:S02]  /*19e80*/  SHFL.UP P6, R14, R13, R12, R11 ;  /* 0x0400000c0d0e7389 */ /* 0x00006400000c000b */
[----:B01----:R-:W-:Y:S01]  /*19e90*/  ENDCOLLECTIVE ;  /* 0x000000000000791b */ /* 0x003fe20003800000 */
.L_x_13610:
[----:B------:R-:W-:Y:S01]  /*19ea0*/  IMAD.MOV.U32 R12, RZ, RZ, 0x4 ;  /* 0x00000004ff0c7424 */ /* 0x000fe200078e00ff */
[----:B------:R-:W-:-:S05]  /*19eb0*/  SEL R6, R14, RZ, P2 ;  /* 0x000000ff0e067207 */ /* 0x000fca0001000000 */
[----:B------:R-:W-:-:S04]  /*19ec0*/  IMAD.IADD R6, R5, 0x1, R6 ;  /* 0x0000000105067824 */ /* 0x000fc800078e0206 */
[----:B------:R-:W-:-:S07]  /*19ed0*/  IMAD.MOV.U32 R13, RZ, RZ, R6 ;  /* 0x000000ffff0d7224 */ /* 0x000fce00078e0006 */
[----:B------:R-:W-:Y:S05]  /*19ee0*/  WARPSYNC.COLLECTIVE R15, `(.L_x_13611) ;  /* 0x000000000f087348 */ /* 0x000fea0003c00000 */
[----:B------:R0:W1:Y:S02]  /*19ef0*/  SHFL.UP P6, R14, R13, R12, R11 ;  /* 0x0400000c0d0e7389 */ /* 0x00006400000c000b */
[----:B01----:R-:W-:Y:S01]  /*19f00*/  ENDCOLLECTIVE ;  /* 0x000000000000791b */ /* 0x003fe20003800000 */
.L_x_13611:
[----:B------:R-:W-:Y:S02]  /*19f10*/  MOV R12, 0x8 ;  /* 0x00000008000c7802 */ /* 0x000fe40000000f00 */
[----:B------:R-:W-:-:S05]  /*19f20*/  SEL R7, R14, RZ, P3 ;  /* 0x000000ff0e077207 */ /* 0x000fca0001800000 */
[----:B------:R-:W-:-:S04]  /*19f30*/  IMAD.IADD R7, R6, 0x1, R7 ;  /* 0x0000000106077824 */ /* 0x000fc800078e0207 */
[----:B------:R-:W-:-:S07]  /*19f40*/  IMAD.MOV.U32 R13, RZ, RZ, R7 ;  /* 0x000000ffff0d7224 */ /* 0x000fce00078e0007 */
[----:B------:R-:W-:Y:S05]  /*19f50*/  WARPSYNC.COLLECTIVE R15, `(.L_x_13612) ;  /* 0x000000000f087348 */ /* 0x000fea0003c00000 */
[----:B------:R0:W1:Y:S02]  /*19f60*/  SHFL.UP P6, R14, R13, R12, R11 ;  /* 0x0400000c0d0e7389 */ /* 0x00006400000c000b */
[----:B01----:R-:W-:Y:S01]  /*19f70*/  ENDCOLLECTIVE ;  /* 0x000000000000791b */ /* 0x003fe20003800000 */
.L_x_13612:
[----:B------:R-:W-:Y:S01]  /*19f80*/  IMAD.MOV.U32 R12, RZ, RZ, 0x10 ;  /* 0x00000010ff0c7424 */ /* 0x000fe200078e00ff */
[----:B------:R-:W-:-:S05]  /*19f90*/  SEL R14, R14, RZ, P4 ;  /* 0x000000ff0e0e7207 */ /* 0x000fca0002000000 */
[----:B------:R-:W-:-:S04]  /*19fa0*/  IMAD.IADD R5, R7, 0x1, R14 ;  /* 0x0000000107057824 */ /* 0x000fc800078e020e */
[----:B------:R-:W-:-:S07]  /*19fb0*/  IMAD.MOV.U32 R13, RZ, RZ, R5 ;  /* 0x000000ffff0d7224 */ /* 0x000fce00078e0005 */
[----:B------:R-:W-:Y:S05]  /*19fc0*/  WARPSYNC.COLLECTIVE R15, `(.L_x_13613) ;  /* 0x000000000f087348 */ /* 0x000fea0003c00000 */
[----:B------:R0:W1:Y:S02]  /*19fd0*/  SHFL.UP P6, R14, R13, R12, R11 ;  /* 0x0400000c0d0e7389 */ /* 0x00006400000c000b */
[----:B01----:R-:W-:Y:S01]  /*19fe0*/  ENDCOLLECTIVE ;  /* 0x000000000000791b */ /* 0x003fe20003800000 */
.L_x_13613:
        /* <DEDUP_REMOVED lines=8> */
.L_x_13614:
[----:B------:R-:W-:Y:S05]  /*1a070*/  BRA `(.L_x_13615) ;  /* 0xffffffa000e47947 */ /* 0x000fea000383ffff */
.L_x_13419:
        /* <DEDUP_REMOVED lines=8> */
.L_x_13617:
[----:B------:R-:W-:Y:S05]  /*1a100*/  BSYNC B0 ;  /* 0x0000000000007941 */ /* 0x000fea0003800000 */
.L_x_13616:
        /* <DEDUP_REMOVED lines=8> */
.L_x_13618:
[----:B------:R-:W-:Y:S02]  /*1a190*/  MOV R12, 0x4 ;  /* 0x00000004000c7802 */ /* 0x000fe40000000f00 */
[----:B------:R-:W-:-:S05]  /*1a1a0*/  SEL R14, R14, RZ, P2 ;  /* 0x000000ff0e0e7207 */ /* 0x000fca0001000000 */
[----:B------:R-:W-:-:S04]  /*1a1b0*/  IMAD.IADD R3, R13, 0x1, R14 ;  /* 0x000000010d037824 */ /* 0x000fc800078e020e */
[----:B------:R-:W-:-:S07]  /*1a1c0*/  IMAD.MOV.U32 R13, RZ, RZ, R3 ;  /* 0x000000ffff0d7224 */ /* 0x000fce00078e0003 */
[----:B------:R-:W-:Y:S05]  /*1a1d0*/  WARPSYNC.COLLECTIVE R15, `(.L_x_13619) ;  /* 0x000000000f087348 */ /* 0x000fea0003c00000 */
[----:B------:R0:W1:Y:S02]  /*1a1e0*/  SHFL.UP P6, R14, R13, R12, R11 ;  /* 0x0400000c0d0e7389 */ /* 0x00006400000c000b */
[----:B01----:R-:W-:Y:S01]  /*1a1f0*/  ENDCOLLECTIVE ;  /* 0x000000000000791b */ /* 0x003fe20003800000 */
.L_x_13619:
[----:B------:R-:W-:Y:S01]  /*1a200*/  IMAD.MOV.U32 R12, RZ, RZ, 0x8 ;  /* 0x00000008ff0c7424 */ /* 0x000fe200078e00ff */
[----:B------:R-:W-:-:S05]  /*1a210*/  SEL R14, R14, RZ, P3 ;  /* 0x000000ff0e0e7207 */ /* 0x000fca0001800000 */
[----:B------:R-:W-:-:S04]  /*1a220*/  IMAD.IADD R5, R3, 0x1, R14 ;  /* 0x0000000103057824 */ /* 0x000fc800078e020e */
[----:B------:R-:W-:-:S07]  /*1a230*/  IMAD.MOV.U32 R13, RZ, RZ, R5 ;  /* 0x000000ffff0d7224 */ /* 0x000fce00078e0005 */
[----:B------:R-:W-:Y:S05]  /*1a240*/  WARPSYNC.COLLECTIVE R15, `(.L_x_13620) ;  /* 0x000000000f087348 */ /* 0x000fea0003c00000 */
[----:B------:R0:W1:Y:S02]  /*1a250*/  SHFL.UP P6, R14, R13, R12, R11 ;  /* 0x0400000c0d0e7389 */ /* 0x00006400000c000b */
[----:B01----:R-:W-:Y:S01]  /*1a260*/  ENDCOLLECTIVE ;  /* 0x000000000000791b */ /* 0x003fe20003800000 */
.L_x_13620:
[----:B------:R-:W-:Y:S01]  /*1a270*/  IMAD.MOV.U32 R12, RZ, RZ, 0x10 ;  /* 0x00000010ff0c7424 */ /* 0x000fe200078e00ff */
[----:B------:R-:W-:-:S05]  /*1a280*/  SEL R6, R14, RZ, P4 ;  /* 0x000000ff0e067207 */ /* 0x000fca0002000000 */
[----:B------:R-:W-:-:S04]  /*1a290*/  IMAD.IADD R6, R5, 0x1, R6 ;  /* 0x0000000105067824 */ /* 0x000fc800078e0206 */
[----:B------:R-:W-:-:S07]  /*1a2a0*/  IMAD.MOV.U32 R13, RZ, RZ, R6 ;  /* 0x000000ffff0d7224 */ /* 0x000fce00078e0006 */
[----:B------:R-:W-:Y:S05]  /*1a2b0*/  WARPSYNC.COLLECTIVE R15, `(.L_x_13621) ;  /* 0x000000000f087348 */ /* 0x000fea0003c00000 */
[----:B------:R0:W1:Y:S02]  /*1a2c0*/  SHFL.UP P6, R14, R13, R12, R11 ;  /* 0x0400000c0d0e7389 */ /* 0x00006400000c000b */
[----:B01----:R-:W-:Y:S01]  /*1a2d0*/  ENDCOLLECTIVE ;  /* 0x000000000000791b */ /* 0x003fe20003800000 */
.L_x_13621:
        /* <DEDUP_REMOVED lines=8> */
.L_x_13622:
[----:B------:R-:W-:Y:S05]  /*1a360*/  BRA `(.L_x_13623) ;  /* 0xffffffa000c47947 */ /* 0x000fea000383ffff */
.L_x_13421:
[----:B------:R-:W-:Y:S01]  /*1a370*/  BSSY B0, `(.L_x_13624) ;  /* 0x0000006000007945 */ /* 0x000fe20003800000 */
[----:B------:R-:W-:Y:S01]  /*1a380*/  PLOP3.LUT P6, PT, P6, PT, PT, 0x8, 0x0 ;  /* 0x000000000000781c */ /* 0x000fe200037ce170 */
[----:B------:R-:W-:-:S12]  /*1a390*/  IMAD.MOV.U32 R15, RZ, RZ, -0x1 ;  /* 0xffffffffff0f7424 */ /* 0x000fd800078e00ff */
[----:B0-----:R-:W-:Y:S05]  /*1a3a0*/  WARPSYNC.COLLECTIVE R15, `(.L_x_13625) ;  /* 0x000000000f087348 */ /* 0x001fea0003c00000 */
[----:B------:R-:W-:Y:S01]  /*1a3b0*/  VOTE.ANY R14, PT, P6 ;  /* 0x00000000000e7806 */ /* 0x000fe200030e0100 */
[----:B0-----:R-:W-:Y:S06]  /*1a3c0*/  ENDCOLLECTIVE ;  /* 0x000000000000791b */ /* 0x001fec0003800000 */
.L_x_13625:
[----:B------:R-:W-:Y:S05]  /*1a3d0*/  BSYNC B0 ;  /* 0x0000000000007941 */ /* 0x000fea0003800000 */
.L_x_13624:
        /* <DEDUP_REMOVED lines=9> */
.L_x_13626:
[----:B------:R-:W-:Y:S01]  /*1a470*/  IMAD.MOV.U32 R17, RZ, RZ, R14 ;  /* 0x000000ffff117224 */ /* 0x000fe200078e000e */
[----:B------:R-:W-:Y:S06]  /*1a480*/  BRA `(.L_x_13627) ;  /* 0xffffffa000b47947 */ /* 0x000fec000383ffff */
.L_x_13423:
[----:B------:R-:W-:Y:S01]  /*1a490*/  BSSY B0, `(.L_x_13628) ;  /* 0x0000007000007945 */ /* 0x000fe20003800000 */
[----:B------:R-:W-:Y:S01]  /*1a4a0*/  MOV R13, R3 ;  /* 0x00000003000d7202 */ /* 0x000fe20000000f00 */
[----:B------:R-:W-:Y:S02]  /*1a4b0*/  IMAD.MOV.U32 R11, RZ, RZ, 0x1f ;  /* 0x0000001fff0b7424 */ /* 0x000fe400078e00ff */
[----:B------:R-:W-:-:S07]  /*1a4c0*/  IMAD.MOV.U32 R15, RZ, RZ, -0x1 ;  /* 0xffffffffff0f7424 */ /* 0x000fce00078e00ff */
[----:B012---:R-:W-:Y:S05]  /*1a4d0*/  WARPSYNC.COLLECTIVE R15, `(.L_x_13629) ;  /* 0x000000000f087348 */ /* 0x007fea0003c00000 */
[----:B------:R3:W4:Y:S02]  /*1a4e0*/  SHFL.IDX P6, R14, R13, R12, R11 ;  /* 0x0000000c0d0e7389 */ /* 0x00072400000c000b */
[----:B01234-:R-:W-:Y:S01]  /*1a4f0*/  ENDCOLLECTIVE ;  /* 0x000000000000791b */ /* 0x01ffe20003800000 */
.L_x_13629:
[----:B------:R-:W-:Y:S05]  /*1a500*/  BSYNC B0 ;  /* 0x0000000000007941 */ /* 0x000fea0003800000 */
.L_x_13628:
[----:B------:R-:W-:Y:S05]  /*1a510*/  BRA `(.L_x_13422) ;  /* 0xffffffa000ac7947 */ /* 0x000fea000383ffff */
.L_x_13427:
[----:B0-----:R0:W1:Y:S02]  /*1a520*/  SYNCS.PHASECHK.TRANS64.TRYWAIT P0, [R4+URZ+0x16820], R0 ;  /* 0x01682000040075a7 */ /* 0x001064000800017f */
[----:B-1----:R-:W-:Y:S05]  /*1a530*/  @!P0 NANOSLEEP.SYNCS 0x989680 ;  /* 0x009896800000895d */ /* 0x002fea0003900000 */
[----:B------:R-:W1:Y:S02]  /*1a540*/  @!P0 SYNCS.PHASECHK.TRANS64 P0, [R4+URZ+0x16820], R0 ;  /* 0x01682000040085a7 */ /* 0x000e64000800007f */
[----:B-1----:R-:W-:Y:S05]  /*1a550*/  @!P0 BRA `(.L_x_13427) ;  /* 0xfffffffc00f08947 */ /* 0x002fea000383ffff */
[----:B------:R-:W-:Y:S05]  /*1a560*/  BRA `(.L_x_13630) ;  /* 0xffffffa400987947 */ /* 0x000fea000383ffff */
.L_x_13428:
        /* <DEDUP_REMOVED lines=11> */
.L_x_13632:
[----:B------:R-:W-:Y:S05]  /*1a620*/  BSYNC B0 ;  /* 0x0000000000007941 */ /* 0x000fea0003800000 */
.L_x_13631:
[----:B------:R-:W-:Y:S05]  /*1a630*/  BRA `(.L_x_13633) ;  /* 0xffffffa400807947 */ /* 0x000fea000383ffff */
.L_x_13429:
[----:B------:R-:W-:Y:S01]  /*1a640*/  BSSY B0, `(.L_x_13634) ;  /* 0x0000006000007945 */ /* 0x000fe20003800000 */
[----:B------:R-:W-:-:S07]  /*1a650*/  IMAD.MOV.U32 R15, RZ, RZ, -0x1 ;  /* 0xffffffffff0f7424 */ /* 0x000fce00078e00ff */
[----:B0-----:R-:W-:Y:S05]  /*1a660*/  WARPSYNC.COLLECTIVE R15, `(.L_x_13635) ;  /* 0x000000000f0c7348 */ /* 0x001fea0003c00000 */
[----:B------:R-:W-:Y:S02]  /*1a670*/  ELECT P6, UR62, PT ;  /* 0x00000000003e782f */ /* 0x000fe400038c0000 */
[----:B------:R-:W-:Y:S01]  /*1a680*/  MOV R14, UR62 ;  /* 0x0000003e000e7c02 */ /* 0x000fe20008000f00 */
[----:B0-----:R-:W-:Y:S10]  /*1a690*/  ENDCOLLECTIVE ;  /* 0x000000000000791b */ /* 0x001ff40003800000 */
.L_x_13635:
[----:B------:R-:W-:Y:S05]  /*1a6a0*/  BSYNC B0 ;  /* 0x0000000000007941 */ /* 0x000fea0003800000 */
.L_x_13634:
[----:B------:R-:W-:Y:S05]  /*1a6b0*/  BRA `(.L_x_13636) ;  /* 0xffffffa400747947 */ /* 0x000fea000383ffff */
.L_x_13431:
[----:B0-----:R0:W1:Y:S02]  /*1a6c0*/  SYNCS.PHASECHK.TRANS64.TRYWAIT P1, [R5+URZ+0x16840], R0 ;  /* 0x01684000050075a7 */ /* 0x001064000802017f */
[----:B-1----:R-:W-:Y:S05]  /*1a6d0*/  @!P1 NANOSLEEP.SYNCS 0x989680 ;  /* 0x009896800000995d */ /* 0x002fea0003900000 */
[----:B------:R-:W1:Y:S02]  /*1a6e0*/  @!P1 SYNCS.PHASECHK.TRANS64 P1, [R5+URZ+0x16840], R0 ;  /* 0x01684000050095a7 */ /* 0x000e64000802007f */
[----:B-1----:R-:W-:Y:S05]  /*1a6f0*/  @!P1 BRA `(.L_x_13431) ;  /* 0xfffffffc00f09947 */ /* 0x002fea000383ffff */
[----:B------:R-:W-:Y:S05]  /*1a700*/  BRA `(.L_x_13637) ;  /* 0xffffffa400947947 */ /* 0x000fea000383ffff */
.L_x_13433:
[----:B-1----:R1:W2:Y:S02]  /*1a710*/  SYNCS.PHASECHK.TRANS64.TRYWAIT P1, [R25+URZ+0x16840], R2 ;  /* 0x01684002190075a7 */ /* 0x0022a4000802017f */
[----:B--2---:R-:W-:Y:S05]  /*1a720*/  @!P1 NANOSLEEP.SYNCS 0x989680 ;  /* 0x009896800000995d */ /* 0x004fea0003900000 */
[----:B------:R-:W2:Y:S02]  /*1a730*/  @!P1 SYNCS.PHASECHK.TRANS64 P1, [R25+URZ+0x16840], R2 ;  /* 0x01684002190095a7 */ /* 0x000ea4000802007f */
[----:B--2---:R-:W-:Y:S05]  /*1a740*/  @!P1 BRA `(.L_x_13433) ;  /* 0xfffffffc00f09947 */ /* 0x004fea000383ffff */
[----:B------:R-:W-:Y:S05]  /*1a750*/  BRA `(.L_x_13638) ;  /* 0xffffffa400a07947 */ /* 0x000fea000383ffff */
.L_x_13435:
[----:B--2---:R2:W3:Y:S02]  /*1a760*/  SYNCS.PHASECHK.TRANS64.TRYWAIT P1, [R5+URZ+0x16860], R0 ;  /* 0x01686000050075a7 */ /* 0x0044e4000802017f */
[----:B---3--:R-:W-:Y:S05]  /*1a770*/  @!P1 NANOSLEEP.SYNCS 0x989680 ;  /* 0x009896800000995d */ /* 0x008fea0003900000 */
[----:B------:R-:W3:Y:S02]  /*1a780*/  @!P1 SYNCS.PHASECHK.TRANS64 P1, [R5+URZ+0x16860], R0 ;  /* 0x01686000050095a7 */ /* 0x000ee4000802007f */
[----:B---3--:R-:W-:Y:S05]  /*1a790*/  @!P1 BRA `(.L_x_13435) ;  /* 0xfffffffc00f09947 */ /* 0x008fea000383ffff */
[----:B------:R-:W-:Y:S05]  /*1a7a0*/  BRA `(.L_x_13639) ;  /* 0xffffffa4009c7947 */ /* 0x000fea000383ffff */
.L_x_13640:
        /* <DEDUP_REMOVED lines=13> */
.L_x_15863:


//--------------------- .text._ZN7cutlass13device_kernelIN5flash11enable_sm90INS1_16FlashAttnFwdSm90INS1_25CollectiveMainloopFwdSm90ILi2EN4cute5tupleIJNS5_1CILi1EEES8_S8_EEENS6_IJNS7_ILi192EEENS7_ILi128EEENS7_ILi64EEEEEELi64ENS_10bfloat16_tEfNS_4arch4Sm90ELb0ELb1ELb0ELb0ELb1ELb0ELb0ELb1ELb1ELb1ELb0ELb0EEENS1_21CollectiveEpilogueFwdINS6_IJSA_SC_SB_EEES9_SE_SG_Li384ELb0ELb1ELb0ELb0EEENS1_30DynamicPersistentTileSchedulerILi384ELi128ELb0ELb1ELb1EEEEEEEEEvNT_6ParamsE --------------------------
	.section	.text._ZN7cutlass13device_kernelIN5flash11enable_sm90INS1_16FlashAttnFwdSm90INS1_25CollectiveMainloopFwdSm90ILi2EN4cute5tupleIJNS5_1CILi1EEES8_S8_EEENS6_IJNS7_ILi192EEENS7_ILi128EEENS7_ILi64EEEEEELi64ENS_10bfloat16_tEfNS_4arch4Sm90ELb0ELb1ELb0ELb0ELb1ELb0ELb0ELb1ELb1ELb1ELb0ELb0EEENS1_21CollectiveEpilogueFwdINS6_IJSA_SC_SB_EEES9_SE_SG_Li384ELb0ELb1ELb0ELb0EEENS1_30DynamicPersistentTileSchedulerILi384ELi128ELb0ELb1ELb1EEEEEEEEEvNT_6ParamsE,"ax",@progbits
	.align	128
.text._ZN7cutlass13device_kernelIN5flash11enable_sm90INS1_16FlashAttnFwdSm90INS1_25CollectiveMainloopFwdSm90ILi2EN4cute5tupleIJNS5_1CILi1EEES8_S8_EEENS6_IJNS7_ILi192EEENS7_ILi128EEENS7_ILi64EEEEEELi64ENS_10bfloat16_tEfNS_4arch4Sm90ELb0ELb1ELb0ELb0ELb1ELb0ELb0ELb1ELb1ELb1ELb0ELb0EEENS1_21CollectiveEpilogueFwdINS6_IJSA_SC_SB_EEES9_SE_SG_Li384ELb0ELb1ELb0ELb0EEENS1_30DynamicPersistentTileSchedulerILi384ELi128ELb0ELb1ELb1EEEEEEEEEvNT_6ParamsE:
        .type           _ZN7cutlass13device_kernelIN5flash11enable_sm90INS1_16FlashAttnFwdSm90INS1_25CollectiveMainloopFwdSm90ILi2EN4cute5tupleIJNS5_1CILi1EEES8_S8_EEENS6_IJNS7_ILi192EEENS7_ILi128EEENS7_ILi64EEEEEELi64ENS_10bfloat16_tEfNS_4arch4Sm90ELb0ELb1ELb0ELb0ELb1ELb0ELb0ELb1ELb1ELb1ELb0ELb0EEENS1_21CollectiveEpilogueFwdINS6_IJSA_SC_SB_EEES9_SE_SG_Li384ELb0ELb1ELb0ELb0EEENS1_30DynamicPersistentTileSchedulerILi384ELi128ELb0ELb1ELb1EEEEEEEEEvNT_6ParamsE,@function
        .size           _ZN7cutlass13device_kernelIN5flash11enable_sm90INS1_16FlashAttnFwdSm90INS1_25CollectiveMainloopFwdSm90ILi2EN4cute5tupleIJNS5_1CILi1EEES8_S8_EEENS6_IJNS7_ILi192EEENS7_ILi128EEENS7_ILi64EEEEEELi64ENS_10bfloat16_tEfNS_4arch4Sm90ELb0ELb1ELb0ELb0ELb1ELb0ELb0ELb1ELb1ELb1ELb0ELb0EEENS1_21CollectiveEpilogueFwdINS6_IJSA_SC_SB_EEES9_SE_SG_Li384ELb0ELb1ELb0ELb0EEENS1_30DynamicPersistentTileSchedulerILi384ELi128ELb0ELb1ELb1EEEEEEEEEvNT_6ParamsE,(.L_x_15864 - _ZN7cutlass13device_kernelIN5flash11enable_sm90INS1_16FlashAttnFwdSm90INS1_25CollectiveMainloopFwdSm90ILi2EN4cute5tupleIJNS5_1CILi1EEES8_S8_EEENS6_IJNS7_ILi192EEENS7_ILi128EEENS7_ILi64EEEEEELi64ENS_10bfloat16_tEfNS_4arch4Sm90ELb0ELb1ELb0ELb0ELb1ELb0ELb0ELb1ELb1ELb1ELb0ELb0EEENS1_21CollectiveEpilogueFwdINS6_IJSA_SC_SB_EEES9_SE_SG_Li384ELb0ELb1ELb0ELb0EEENS1_30DynamicPersistentTileSchedulerILi384ELi128ELb0ELb1ELb1EEEEEEEEEvNT_6ParamsE)
        .other          _ZN7cutlass13device_kernelIN5flash11enable_sm90INS1_16FlashAttnFwdSm90INS1_25CollectiveMainloopFwdSm90ILi2EN4cute5tupleIJNS5_1CILi1EEES8_S8_EEENS6_IJNS7_ILi192EEENS7_ILi128EEENS7_ILi64EEEEEELi64ENS_10bfloat16_tEfNS_4arch4Sm90ELb0ELb1ELb0ELb0ELb1ELb0ELb0ELb1ELb1ELb1ELb0ELb0EEENS1_21CollectiveEpilogueFwdINS6_IJSA_SC_SB_EEES9_SE_SG_Li384ELb0ELb1ELb0ELb0EEENS1_30DynamicPersistentTileSchedulerILi384ELi128ELb0ELb1ELb1EEEEEEEEEvNT_6ParamsE,@"STO_CUDA_ENTRY STV_DEFAULT"
_ZN7cutlass13device_kernelIN5flash11enable_sm90INS1_16FlashAttnFwdSm90INS1_25CollectiveMainloopFwdSm90ILi2EN4cute5tupleIJNS5_1CILi1EEES8_S8_EEENS6_IJNS7_ILi192EEENS7_ILi128EEENS7_ILi64EEEEEELi64ENS_10bfloat16_tEfNS_4arch4Sm90ELb0ELb1ELb0ELb0ELb1ELb0ELb0ELb1ELb1ELb1ELb0ELb0EEENS1_21CollectiveEpilogueFwdINS6_IJSA_SC_SB_EEES9_SE_SG_Li384ELb0ELb1ELb0ELb0EEENS1_30DynamicPersistentTileSchedulerILi384ELi128ELb0ELb1ELb1EEEEEEEEEvNT_6ParamsE:
        /* <DEDUP_REMOVED lines=45> */
.L_x_13641:
        /* <DEDUP_REMOVED lines=22> */
.L_x_13642:
        /* <DEDUP_REMOVED lines=18> */
.L_x_13643:
        /* <DEDUP_REMOVED lines=22> */
.L_x_13644:
        /* <DEDUP_REMOVED lines=23> */
.L_x_13645:
        /* <DEDUP_REMOVED lines=8> */
.L_x_13647:
[----:B------:R-:W-:-:S08]  /*08a0*/  NOP ;  /* 0x0000000000007918 */ /* 0x000fd00000000000 */
[----:B------:R-:W0:Y:S02]  /*08b0*/  USETMAXREG.TRY_ALLOC.CTAPOOL UP0, 0xa0 ;  /* 0x000000a0000079c8 */ /* 0x000e240008000600 */
[----:B0-----:R-:W-:-:S13]  /*08c0*/  PLOP3.LUT P0, PT, PT, PT, UP0, 0x80, 0x0 ;  /* 0x000000000000781c */ /* 0x001fda0003f0f008 */
[----:B------:R-:W-:Y:S05]  /*08d0*/  @!P0 BRA `(.L_x_13647) ;  /* 0xfffffffc00f08947 */ /* 0x000fea000383ffff */
[----:B------:R-:W0:Y:S01]  /*08e0*/  S2R R2, SR_TID.X ;  /* 0x0000000000027919 */ /* 0x000e220000002100 */
[----:B-1----:R-:W1:Y:S08]  /*08f0*/  S2UR UR4, SR_CTAID.X ;  /* 0x00000000000479c3 */ /* 0x002e700000002500 */
        /* <DEDUP_REMOVED lines=16> */
[----:B------:R-:W-:Y:S02]  /*0a00*/  LEA.HI R2, R0, R10, RZ, 0x4 ;  /* 0x0000000a00027211 */ /* 0x000fe400078f20ff */
[----:B------:R-:W-:Y:S01]  /*0a10*/  LOP3.LUT R153, R154, 0xffffff80, RZ, 0xc0, !PT ;  /* 0xffffff809a997812 */ /* 0x000fe200078ec0ff */
[----:B------:R-:W-:Y:S01]  /*0a20*/  IMAD.SHL.U32 R4, R3, 0x20, RZ ;  /* 0x0000002003047824 */ /* 0x000fe200078e00ff */
[----:B------:R-:W-:Y:S02]  /*0a30*/  SHF.R.S32.HI R5, RZ, 0x4, R2 ;  /* 0x00000004ff057819 */ /* 0x000fe40000011402 */
[----:B------:R-:W-:Y:S01]  /*0a40*/  LOP3.LUT R3, R2, 0x3fffff0, RZ, 0xc0, !PT ;  /* 0x03fffff002037812 */ /* 0x000fe200078ec0ff */
[----:B------:R-:W-:Y:S01]  /*0a50*/  IMAD.IADD R153, R10, 0x1, -R153 ;  /* 0x000000010a997824 */ /* 0x000fe200078e0a99 */
[----:B------:R-:W-:-:S02]  /*0a60*/  LEA.HI R2, R2, R5, RZ, 0x1 ;  /* 0x0000000502027211 */ /* 0x000fc400078f08ff */
[----:B------:R-:W-:Y:S01]  /*0a70*/  LOP3.LUT R4, R4, 0xfffffc00, RZ, 0xc0, !PT ;  /* 0xfffffc0004047812 */ /* 0x000fe200078ec0ff */
[----:B------:R-:W-:Y:S01]  /*0a80*/  IMAD.IADD R3, R10, 0x1, -R3 ;  /* 0x000000010a037824 */ /* 0x000fe200078e0a03 */
[----:B------:R-:W-:Y:S02]  /*0a90*/  SHF.R.S32.HI R6, RZ, 0x1f, R153 ;  /* 0x0000001fff067819 */ /* 0x000fe40000011499 */
[----:B------:R-:W-:Y:S01]  /*0aa0*/  LOP3.LUT R2, R2, 0x1ffffffe, RZ, 0xc0, !PT ;  /* 0x1ffffffe02027812 */ /* 0x000fe200078ec0ff */
[----:B------:R-:W-:Y:S01]  /*0ab0*/  IMAD R3, R3, 0x40, R4 ;  /* 0x0000004003037824 */ /* 0x000fe200078e0204 */
[----:B------:R-:W-:Y:S02]  /*0ac0*/  LEA.HI R4, R6, R153, RZ, 0x2 ;  /* 0x0000009906047211 */ /* 0x000fe400078f10ff */
[----:B------:R-:W-:Y:S01]  /*0ad0*/  LEA.HI R7, R0, R10, RZ, 0x2 ;  /* 0x0000000a00077211 */ /* 0x000fe200078f10ff */
[----:B------:R-:W-:Y:S01]  /*0ae0*/  IMAD.IADD R2, R5, 0x1, -R2 ;  /* 0x0000000105027824 */ /* 0x000fe200078e0a02 */
[----:B------:R-:W-:-:S02]  /*0af0*/  SHF.R.S32.HI R5, RZ, 0x2, R4 ;  /* 0x00000002ff057819 */ /* 0x000fc40000011404 */
[----:B------:R-:W-:Y:S01]  /*0b00*/  SHF.R.S32.HI R8, RZ, 0x1f, R4 ;  /* 0x0000001fff087819 */ /* 0x000fe20000011404 */
[----:B------:R-:W-:Y:S01]  /*0b10*/  IMAD R156, R2, 0x8, R3 ;  /* 0x00000008029c7824 */ /* 0x000fe200078e0203 */
[----:B------:R-:W-:Y:S02]  /*0b20*/  SHF.R.S32.HI R154, RZ, 0x7, R154 ;  /* 0x00000007ff9a7819 */ /* 0x000fe4000001149a */
[----:B------:R-:W-:Y:S02]  /*0b30*/  LOP3.LUT R7, R7, 0xfffffffc, RZ, 0xc0, !PT ;  /* 0xfffffffc07077812 */ /* 0x000fe400078ec0ff */
[----:B------:R-:W-:Y:S01]  /*0b40*/  LEA.HI R8, R8, R5, RZ, 0x3 ;  /* 0x0000000508087211 */ /* 0x000fe200078f18ff */
[----:B------:R-:W-:Y:S01]  /*0b50*/  IMAD.HI R2, R154, 0x55555556, RZ ;  /* 0x555555569a027827 */ /* 0x000fe200078e02ff */
[----:B------:R-:W-:Y:S02]  /*0b60*/  LEA.HI R0, R0, R10, RZ, 0x3 ;  /* 0x0000000a00007211 */ /* 0x000fe400078f18ff */
[----:B------:R-:W-:Y:S01]  /*0b70*/  LOP3.LUT R8, R8, 0xfffffff8, RZ, 0xc0, !PT ;  /* 0xfffffff808087812 */ /* 0x000fe200078ec0ff */
[----:B------:R-:W-:Y:S01]  /*0b80*/  IMAD.IADD R7, R10, 0x1, -R7 ;  /* 0x000000010a077824 */ /* 0x000fe200078e0a07 */
[----:B------:R-:W-:-:S02]  /*0b90*/  LEA.HI R6, R6, R153, RZ, 0x5 ;  /* 0x0000009906067211 */ /* 0x000fc400078f28ff */
[----:B------:R-:W-:Y:S01]  /*0ba0*/  LOP3.LUT R18, R0, 0xfffffff8, RZ, 0xc0, !PT ;  /* 0xfffffff800127812 */ /* 0x000fe200078ec0ff */
[----:B------:R-:W-:Y:S01]  /*0bb0*/  IMAD.IADD R5, R5, 0x1, -R8 ;  /* 0x0000000105057824 */ /* 0x000fe200078e0a08 */
[----:B------:R-:W-:Y:S02]  /*0bc0*/  LEA.HI R9, R7, R7, RZ, 0x1 ;  /* 0x0000000707097211 */ /* 0x000fe400078f08ff */
[----:B------:R-:W-:Y:S01]  /*0bd0*/  LEA.HI R3, R2, R2, RZ, 0x1 ;  /* 0x0000000202037211 */ /* 0x000fe200078f08ff */
[----:B------:R-:W-:Y:S01]  /*0be0*/  IMAD.IADD R18, R10, 0x1, -R18 ;  /* 0x000000010a127824 */ /* 0x000fe200078e0a12 */
[----:B------:R-:W-:Y:S02]  /*0bf0*/  SHF.R.S32.HI R6, RZ, 0x5, R6 ;  /* 0x00000005ff067819 */ /* 0x000fe40000011406 */
[----:B------:R-:W-:Y:S01]  /*0c00*/  LOP3.LUT R2, R9, 0x1ffffffe, RZ, 0xc0, !PT ;  /* 0x1ffffffe09027812 */ /* 0x000fe200078ec0ff */
[----:B------:R-:W-:Y:S01]  /*0c10*/  IMAD R3, R3, -0x3, R154 ;  /* 0xfffffffd03037824 */ /* 0x000fe200078e029a */
[----:B------:R-:W-:Y:S01]  /*0c20*/  LOP3.LUT R16, R4, 0x7ffffffc, RZ, 0xc0, !PT ;  /* 0x7ffffffc04107812 */ /* 0x000fe200078ec0ff */
[----:B------:R-:W-:Y:S01]  /*0c30*/  IMAD R6, R6, 0x10, R5 ;  /* 0x0000001006067824 */ /* 0x000fe200078e0205 */
[----:B------:R-:W-:Y:S01]  /*0c40*/  SHF.R.S32.HI R152, RZ, 0x3, R0 ;  /* 0x00000003ff987819 */ /* 0x000fe20000011400 */
[----:B------:R-:W-:-:S02]  /*0c50*/  IMAD.SHL.U32 R22, R18, 0x8, RZ ;  /* 0x0000000812167824 */ /* 0x000fc400078e00ff */
[----:B------:R-:W-:Y:S02]  /*0c60*/  IMAD.IADD R2, R7, 0x1, -R2 ;  /* 0x0000000107027824 */ /* 0x000fe400078e0a02 */
[----:B------:R-:W-:Y:S01]  /*0c70*/  IMAD R155, R3, 0x40, R6 ;  /* 0x00000040039b7824 */ /* 0x000fe200078e0206 */
[----:B------:R-:W-:Y:S01]  /*0c80*/  SHF.R.S32.HI R157, RZ, 0x1f, R22 ;  /* 0x0000001fff9d7819 */ /* 0x000fe20000011416 */
[----:B------:R-:W-:Y:S02]  /*0c90*/  IMAD.IADD R16, R153, 0x1, -R16 ;  /* 0x0000000199107824 */ /* 0x000fe400078e0a10 */
[----:B------:R-:W-:-:S07]  /*0ca0*/  IMAD R17, R2, 0x8, R155 ;  /* 0x0000000802117824 */ /* 0x000fce00078e029b */
.L_x_13740:
        /* <DEDUP_REMOVED lines=12> */
[----:B01---5:R-:W-:Y:S05]  /*0d70*/  @!P0 BRA `(.L_x_13648) ;  /* 0x0000000000208947 */ /* 0x023fea0003800000 */
        /* <DEDUP_REMOVED lines=8> */
.L_x_13648:
[----:B------:R-:W-:Y:S01]  /*0e00*/  ULDC UR7, c[0x0][0xc54] ;  /* 0x0003150000077ab9 */ /* 0x000fe20000000800 */
[----:B------:R-:W-:Y:S01]  /*0e10*/  UMOV UR6, UR9 ;  /* 0x0000000900067c82 */ /* 0x000fe20008000000 */
[----:B------:R-:W-:-:S11]  /*0e20*/  UISETP.NE.AND UP0, UPT, UR7, 0x1, UPT ;  /* 0x000000010700788c */ /* 0x000fd6000bf05270 */
[----:B------:R-:W-:Y:S02]  /*0e30*/  @UP0 ULDC.64 UR10, c[0x0][0xc58] ;  /* 0x00031600000a0ab9 */ /* 0x000fe40000000a00 */
[----:B------:R-:W-:-:S04]  /*0e40*/  UIMAD.WIDE.U32 UR4, UR9, UR10, URZ ;  /* 0x0000000a090472a5 */ /* 0x000fc8000f8e003f */
[----:B------:R-:W-:-:S04]  /*0e50*/  @UP0 USHF.R.U32.HI UR6, URZ, UR11, UR5 ;  /* 0x0000000b3f060299 */ /* 0x000fc80008011605 */
[----:B------:R-:W-:-:S12]  /*0e60*/  UIMAD UR4, UR6, UR7, URZ ;  /* 0x00000007060472a4 */ /* 0x000fd8000f8e023f */
.L_x_13649:
        /* <DEDUP_REMOVED lines=51> */
.L_x_13651:
[----:B------:R-:W-:-:S11]  /*11a0*/  UISETP.NE.AND UP0, UPT, UR5, 0x1, UPT ;  /* 0x000000010500788c */ /* 0x000fd6000bf05270 */
[----:B------:R-:W-:Y:S02]  /*11b0*/  @UP0 ULDC.64 UR8, c[0x0][0x9e8] ;  /* 0x00027a0000080ab9 */ /* 0x000fe40000000a00 */
[----:B------:R-:W-:-:S04]  /*11c0*/  UIMAD.WIDE.U32 UR6, UR4, UR8, URZ ;  /* 0x00000008040672a5 */ /* 0x000fc8000f8e003f */
[----:B------:R-:W-:-:S12]  /*11d0*/  @UP0 USHF.R.U32.HI UR4, URZ, UR9, UR7 ;  /* 0x000000093f040299 */ /* 0x000fd80008011607 */
.L_x_13652:
[----:B------:R-:W-:-:S06]  /*11e0*/  UIMAD UR4, UR4, UR5, UR5 ;  /* 0x00000005040472a4 */ /* 0x000fcc000f8e0205 */
[----:B------:R-:W-:-:S07]  /*11f0*/  VIMNMX R0, R0, UR4, PT ;  /* 0x0000000400007c48 */ /* 0x000fce000bfe0100 */
.L_x_13650:
        /* <DEDUP_REMOVED lines=32> */
.L_x_13654:
[----:B------:R-:W-:-:S11]  /*1400*/  UISETP.NE.AND UP0, UPT, UR5, 0x1, UPT ;  /* 0x000000010500788c */ /* 0x000fd6000bf05270 */
[----:B------:R-:W-:Y:S02]  /*1410*/  @UP0 ULDC.64 UR10, c[0x0][0x9e8] ;  /* 0x00027a00000a0ab9 */ /* 0x000fe40000000a00 */
[----:B------:R-:W-:-:S04]  /*1420*/  UIMAD.WIDE.U32 UR6, UR4, UR10, URZ ;  /* 0x0000000a040672a5 */ /* 0x000fc8000f8e003f */
[----:B------:R-:W-:-:S12]  /*1430*/  @UP0 USHF.R.U32.HI UR4, URZ, UR11, UR7 ;  /* 0x0000000b3f040299 */ /* 0x000fd80008011607 */
.L_x_13655:
[----:B------:R-:W-:-:S04]  /*1440*/  UIMAD UR4, UR4, UR5, URZ ;  /* 0x00000005040472a4 */ /* 0x000fc8000f8e023f */
[----:B------:R-:W-:-:S04]  /*1450*/  UISETP.LT.AND UP0, UPT, UR9, UR4, UPT ;  /* 0x000000040900728c */ /* 0x000fc8000bf01270 */
[----:B------:R-:W-:-:S12]  /*1460*/  USEL UR9, UR9, UR4, !UP0 ;  /* 0x0000000409097287 */ /* 0x000fd8000c000000 */
.L_x_13653:
[----:B------:R-:W-:Y:S01]  /*1470*/  USHF.R.S32.HI UR4, URZ, 0x1f, UR9 ;  /* 0x0000001f3f047899 */ /* 0x000fe20008011409 */
[----:B------:R-:W-:Y:S02]  /*1480*/  PLOP3.LUT P0, PT, PT, PT, PT, 0x80, 0x0 ;  /* 0x000000000000781c */ /* 0x000fe40003f0f070 */
[----:B------:R-:W-:Y:S02]  /*1490*/  CS2R R24, SRZ ;  /* 0x0000000000187805 */ /* 0x000fe4000001ff00 */
[----:B------:R-:W-:Y:S01]  /*14a0*/  CS2R R34, SRZ ;  /* 0x0000000000227805 */ /* 0x000fe2000001ff00 */
[----:B------:R-:W-:Y:S01]  /*14b0*/  ULEA.HI UR4, UR4, UR9, URZ, 0x7 ;  /* 0x0000000904047291 */ /* 0x000fe2000f8f383f */
[----:B------:R-:W-:Y:S01]  /*14c0*/  IMAD.MOV.U32 R118, RZ, RZ, RZ ;  /* 0x000000ffff767224 */ /* 0x000fe200078e00ff */
[----:B------:R-:W-:Y:S01]  /*14d0*/  CS2R R32, SRZ ;  /* 0x0000000000207805 */ /* 0x000fe2000001ff00 */
[----:B------:R-:W-:Y:S01]  /*14e0*/  IMAD.MOV.U32 R21, RZ, RZ, RZ ;  /* 0x000000ffff157224 */ /* 0x000fe200078e00ff */
        /* <DEDUP_REMOVED lines=9> */
[----:B------:R-:W-:Y:S01]  /*1580*/  IMAD.MOV.U32 R106, RZ, RZ, RZ ;  /* 0x000000ffff6a7224 */ /* 0x000fe200078e00ff */
[----:B------:R-:W-:Y:S01]  /*1590*/  CS2R R102, SRZ ;  /* 0x0000000000667805 */ /* 0x000fe2000001ff00 */
[----:B------:R-:W-:Y:S01]  /*15a0*/  IMAD.MOV.U32 R41, RZ, RZ, RZ ;  /* 0x000000ffff297224 */ /* 0x000fe200078e00ff */
[----:B------:R-:W-:-:S02]  /*15b0*/  CS2R R100, SRZ ;  /* 0x0000000000647805 */ /* 0x000fc4000001ff00 */
[----:B------:R-:W-:Y:S02]  /*15c0*/  CS2R R98, SRZ ;  /* 0x0000000000627805 */ /* 0x000fe4000001ff00 */
[----:B------:R-:W-:Y:S02]  /*15d0*/  ISETP.GT.AND P1, PT, R88, UR42, PT ;  /* 0x0000002a58007c0c */ /* 0x000fe4000bf24270 */
[----:B------:R-:W-:Y:S02]  /*15e0*/  CS2R R96, SRZ ;  /* 0x0000000000607805 */ /* 0x000fe4000001ff00 */
[----:B------:R-:W-:Y:S02]  /*15f0*/  CS2R R94, SRZ ;  /* 0x00000000005e7805 */ /* 0x000fe4000001ff00 */
[----:B------:R-:W-:Y:S02]  /*1600*/  CS2R R92, SRZ ;  /* 0x00000000005c7805 */ /* 0x000fe4000001ff00 */
[----:B------:R-:W-:Y:S01]  /*1610*/  CS2R R90, SRZ ;  /* 0x00000000005a7805 */ /* 0x000fe2000001ff00 */
[----:B------:R-:W-:-:S02]  /*1620*/  IMAD.MOV.U32 R89, RZ, RZ, RZ ;  /* 0x000000ffff597224 */ /* 0x000fc400078e00ff */
[----:B------:R-:W-:Y:S02]  /*1630*/  IMAD.MOV.U32 R26, RZ, RZ, RZ ;  /* 0x000000ffff1a7224 */ /* 0x000fe400078e00ff */
[----:B------:R-:W-:Y:S05]  /*1640*/  @!P1 BRA `(.L_x_13656) ;  /* 0x000000b8000c9947 */ /* 0x000fea0003800000 */
[----:B------:R-:W0:Y:S01]  /*1650*/  SHFL.IDX PT, R0, R154, RZ, 0x1f ;  /* 0x00001fff9a007589 */ /* 0x000e2200000e0000 */
[----:B------:R-:W1:Y:S01]  /*1660*/  S2UR UR43, SR_CgaCtaId ;  /* 0x00000000002b79c3 */ /* 0x000e620000008800 */
[----:B------:R-:W-:Y:S01]  /*1670*/  UMOV UR45, 0x400 ;  /* 0x00000400002d7882 */ /* 0x000fe20000000000 */
        /* <DEDUP_REMOVED lines=28> */
.L_x_13657:
        /* <DEDUP_REMOVED lines=9> */
.L_x_13810:
[----:B------:R-:W-:Y:S05]  /*18d0*/  @!P0 BRA `(.L_x_13659) ;  /* 0x0000000000048947 */ /* 0x000fea0003800000 */
[----:B------:R-:W-:Y:S01]  /*18e0*/  BPT.TRAP 0x1 ;  /* 0x000000040000795c */ /* 0x000fe20000300000 */
.L_x_13659:
[----:B0-----:R-:W-:Y:S02]  /*18f0*/  IMAD.U32 R3, RZ, RZ, UR36 ;  /* 0x00000024ff037e24 */ /* 0x001fe4000f8e00ff */
[----:B------:R-:W-:-:S03]  /*1900*/  IMAD.U32 R0, RZ, RZ, UR46 ;  /* 0x0000002eff007e24 */ /* 0x000fc6000f8e00ff */
[----:B------:R-:W-:Y:S02]  /*1910*/  LEA R3, R3, UR45, 0x3 ;  /* 0x0000002d03037c11 */ /* 0x000fe4000f8e18ff */
[----:B------:R-:W-:-:S04]  /*1920*/  SHF.L.U32 R0, R0, 0x1f, RZ ;  /* 0x0000001f00007819 */ /* 0x000fc800000006ff */
[----:B------:R0:W1:Y:S01]  /*1930*/  SYNCS.PHASECHK.TRANS64.TRYWAIT P1, [R3+URZ+0x16830], R0 ;  /* 0x01683000030075a7 */ /* 0x000062000802017f */
[----:B------:R-:W-:Y:S05]  /*1940*/  @!P0 BRA `(.L_x_13660) ;  /* 0x0000000000048947 */ /* 0x000fea0003800000 */
[----:B------:R-:W-:Y:S01]  /*1950*/  BPT.TRAP 0x1 ;  /* 0x000000040000795c */ /* 0x000fe20000300000 */
.L_x_13660:
[----:B-1----:R-:W-:Y:S05]  /*1960*/  @P1 BRA `(.L_x_13661) ;  /* 0x0000000000081947 */ /* 0x002fea0003800000 */
[----:B------:R-:W1:Y:S02]  /*1970*/  SYNCS.PHASECHK.TRANS64.TRYWAIT P1, [R3+URZ+0x16830], R0 ;  /* 0x01683000030075a7 */ /* 0x000e64000802017f */
[----:B-1----:R-:W-:Y:S05]  /*1980*/  @!P1 BRA `(.L_x_13662) ;  /* 0x0000011400049947 */ /* 0x002fea0003800000 */
.L_x_13661:
        /* <DEDUP_REMOVED lines=35> */
.L_x_13663:
        /* <DEDUP_REMOVED lines=48> */
.L_x_13666:
[----:B------:R-:W-:Y:S02]  /*1ec0*/  ULDC UR6, c[0x0][0x9e4] ;  /* 0x0002790000067ab9 */ /* 0x000fe40000000800 */
[----:B------:R-:W-:-:S05]  /*1ed0*/  IMAD.U32 R7, RZ, RZ, UR6 ;  /* 0x00000006ff077e24 */ /* 0x000fca000f8e00ff */
[----:B------:R-:W-:-:S13]  /*1ee0*/  ISETP.NE.AND P1, PT, R7, 0x1, PT ;  /* 0x000000010700780c */ /* 0x000fda0003f25270 */
[----:B------:R-:W0:Y:S02]  /*1ef0*/  @P1 LDC.64 R8, c[0x0][0x9e8] ;  /* 0x00027a00ff081b82 */ /* 0x000e240000000a00 */
[----:B0-----:R-:W-:-:S05]  /*1f00*/  @P1 IMAD.HI.U32 R8, R3, R8, RZ ;  /* 0x0000000803081227 */ /* 0x001fca00078e00ff */
[----:B------:R-:W-:-:S07]  /*1f10*/  @P1 SHF.R.U32.HI R3, RZ, R9, R8 ;  /* 0x00000009ff031219 */ /* 0x000fce0000011608 */
.L_x_13667:
[----:B------:R-:W-:Y:S05]  /*1f20*/  BSYNC B0 ;  /* 0x0000000000007941 */ /* 0x000fea0003800000 */
.L_x_13665:
[----:B------:R-:W-:-:S04]  /*1f30*/  IMAD R3, R3, R7, -R10 ;  /* 0x0000000703037224 */ /* 0x000fc800078e0a0a */
[----:B------:R-:W-:-:S05]  /*1f40*/  IMAD R3, R16, -0x2, R3 ;  /* 0xfffffffe10037824 */ /* 0x000fca00078e0203 */
[----:B------:R-:W-:Y:S02]  /*1f50*/  VIADDMNMX R2, R3, R7, R2, PT ;  /* 0x0000000703027246 */ /* 0x000fe40003800102 */
[----:B------:R-:W-:-:S07]  /*1f60*/  VIMNMX R4, R4, R3, !PT ;  /* 0x0000000304047248 */ /* 0x000fce0007fe0100 */
.L_x_13664:
        /* <DEDUP_REMOVED lines=14> */
[----:B------:R-:W-:Y:S01]  /*2050*/  FSEL R121, R28, -INF , !P3 ;  /* 0xff8000001c797808 */ /* 0x000fe20005800000 */
[----:B0-----:R-:W-:Y:S01]  /*2060*/  IMAD.IADD R8, R20, 0x1, R0 ;  /* 0x0000000114087824 */ /* 0x001fe200078e0200 */
[C---:B------:R-:W-:Y:S02]  /*2070*/  ISETP.GT.AND P4, PT, R4.reuse, 0x9, !P6 ;  /* 0x000000090400780c */ /* 0x040fe40007784270 */
        /* <DEDUP_REMOVED lines=185> */
.L_x_13670:
[----:B------:R-:W-:Y:S02]  /*2c10*/  ULDC UR6, c[0x0][0x9e4] ;  /* 0x0002790000067ab9 */ /* 0x000fe40000000800 */
[----:B------:R-:W-:-:S05]  /*2c20*/  IMAD.U32 R2, RZ, RZ, UR6 ;  /* 0x00000006ff027e24 */ /* 0x000fca000f8e00ff */
[----:B------:R-:W-:-:S13]  /*2c30*/  ISETP.NE.AND P6, PT, R2, 0x1, PT ;  /* 0x000000010200780c */ /* 0x000fda0003fc5270 */
[----:B------:R-:W0:Y:S02]  /*2c40*/  @P6 LDC.64 R100, c[0x0][0x9e8] ;  /* 0x00027a00ff646b82 */ /* 0x000e240000000a00 */
[----:B0-----:R-:W-:-:S05]  /*2c50*/  @P6 IMAD.HI.U32 R0, R99, R100, RZ ;  /* 0x0000006463006227 */ /* 0x001fca00078e00ff */
[----:B------:R-:W-:-:S07]  /*2c60*/  @P6 SHF.R.U32.HI R99, RZ, R101, R0 ;  /* 0x00000065ff636219 */ /* 0x000fce0000011600 */
.L_x_13671:
[----:B------:R-:W-:Y:S05]  /*2c70*/  BSYNC B0 ;  /* 0x0000000000007941 */ /* 0x000fea0003800000 */
.L_x_13669:
[----:B------:R-:W-:-:S04]  /*2c80*/  IMAD R99, R99, R2, -R10 ;  /* 0x0000000263637224 */ /* 0x000fc800078e0a0a */
[----:B------:R-:W-:-:S05]  /*2c90*/  IMAD R99, R16, -0x2, R99 ;  /* 0xfffffffe10637824 */ /* 0x000fca00078e0263 */
[----:B------:R-:W-:Y:S02]  /*2ca0*/  VIADDMNMX R4, R99, R2, R4, PT ;  /* 0x0000000263047246 */ /* 0x000fe40003800104 */
[----:B------:R-:W-:-:S07]  /*2cb0*/  VIMNMX R8, R8, R99, !PT ;  /* 0x0000006308087248 */ /* 0x000fce0007fe0100 */
.L_x_13668:
        /* <DEDUP_REMOVED lines=15> */
[----:B------:R-:W-:Y:S02]  /*2db0*/  LOP3.LUT P1, RZ, R19, 0x8, RZ, 0xc0, !PT ;  /* 0x0000000813ff7812 */ /* 0x000fe4000782c0ff */
[----:B------:R-:W-:-:S02]  /*2dc0*/  FMNMX.FTZ R0, R97, R0, !PT ;  /* 0x0000000061007209 */ /* 0x000fc40007810000 */
[----:B------:R-:W-:Y:S02]  /*2dd0*/  ISETP.GT.AND P1, PT, R8, 0x10, !P1 ;  /* 0x000000100800780c */ /* 0x000fe40004f24270 */
[----:B------:R-:W-:Y:S02]  /*2de0*/  FMNMX.FTZ R0, R33, R0, !PT ;  /* 0x0000000021007209 */ /* 0x000fe40007810000 */
[----:B------:R-:W-:Y:S02]  /*2df0*/  ISETP.LT.OR P1, PT, R4, 0x11, P1 ;  /* 0x000000110400780c */ /* 0x000fe40000f21670 */
        /* <DEDUP_REMOVED lines=9> */
[C---:B------:R-:W-:Y:S02]  /*2e90*/  LOP3.LUT P1, RZ, R19.reuse, 0x2000000, RZ, 0xc0, !PT ;  /* 0x0200000013ff7812 */ /* 0x040fe4000782c0ff */
        /* <DEDUP_REMOVED lines=61> */
[----:B------:R-:W-:Y:S01]  /*3270*/  FMNMX.FTZ R12, R85, R0, !PT ;  /* 0x00000000550c7209 */ /* 0x000fe20007810000 */
[----:B------:R-:W-:Y:S01]  /*3280*/  IMAD.U32 R0, RZ, RZ, UR6 ;  /* 0x00000006ff007e24 */ /* 0x000fe2000f8e00ff */
[----:B------:R-:W-:Y:S01]  /*3290*/  ISETP.LT.OR P1, PT, R4, 0x3a, P1 ;  /* 0x0000003a0400780c */ /* 0x000fe20000f21670 */
[----:B------:R-:W-:Y:S01]  /*32a0*/  @UP1 ULDC UR6, c[0x0][0x44c] ;  /* 0x0001130000061ab9 */ /* 0x000fe20000000800 */
[----:B------:R-:W-:Y:S01]  /*32b0*/  LOP3.LUT P2, RZ, R19, 0x80, RZ, 0xc0, !PT ;  /* 0x0000008013ff7812 */ /* 0x000fe2000784c0ff */
[----:B------:R-:W0:Y:S01]  /*32c0*/  SHFL.BFLY PT, R131, R12, 0x2, 0x1f ;  /* 0x0c401f000c837f89 */ /* 0x000e2200000e0000 */
[----:B------:R-:W-:Y:S01]  /*32d0*/  FSEL R55, R55, -INF , !P1 ;  /* 0xff80000037377808 */ /* 0x000fe20004800000 */
[----:B------:R-:W-:Y:S01]  /*32e0*/  UIMAD.WIDE.U32 UR6, UR38, UR6, URZ ;  /* 0x00000006260672a5 */ /* 0x000fe2000f8e003f */
[----:B------:R-:W-:-:S02]  /*32f0*/  LOP3.LUT P1, RZ, R19, 0x8000, RZ, 0xc0, !PT ;  /* 0x0000800013ff7812 */ /* 0x000fc4000782c0ff */
[----:B------:R-:W-:Y:S01]  /*3300*/  LOP3.LUT P6, RZ, R19, 0x40, RZ, 0xc0, !PT ;  /* 0x0000004013ff7812 */ /* 0x000fe200078cc0ff */
        /* <DEDUP_REMOVED lines=8> */
[----:B------:R-:W-:Y:S02]  /*3390*/  LOP3.LUT P1, RZ, R19, 0x4000, RZ, 0xc0, !PT ;  /* 0x0000400013ff7812 */ /* 0x000fe4000782c0ff */
[----:B------:R-:W-:Y:S02]  /*33a0*/  ISETP.LT.OR P3, PT, R4, 0x71, P3 ;  /* 0x000000710400780c */ /* 0x000fe40001f61670 */
        /* <DEDUP_REMOVED lines=9> */
[C---:B------:R-:W-:Y:S02]  /*3440*/  ISETP.LT.OR P5, PT, R4.reuse, 0x79, P5 ;  /* 0x000000790400780c */ /* 0x040fe40002fa1670 */
[----:B------:R-:W-:-:S02]  /*3450*/  ISETP.LT.OR P1, PT, R4, 0x49, P1 ;  /* 0x000000490400780c */ /* 0x000fc40000f21670 */
[----:B------:R-:W-:Y:S02]  /*3460*/  FSEL R83, R83, -INF , !P4 ;  /* 0xff80000053537808 */ /* 0x000fe40006000000 */
[----:B------:R-:W-:Y:S02]  /*3470*/  FSEL R31, R62, -INF , !P1 ;  /* 0xff8000003e1f7808 */ /* 0x000fe40004800000 */
[----:B------:R-:W-:-:S04]  /*3480*/  LOP3.LUT P1, RZ, R19, 0x1000, RZ, 0xc0, !PT ;  /* 0x0000100013ff7812 */ /* 0x000fc8000782c0ff */
[----:B------:R-:W-:-:S04]  /*3490*/  ISETP.GT.AND P1, PT, R8, 0x49, !P1 ;  /* 0x000000490800780c */ /* 0x000fc80004f24270 */
[----:B------:R-:W-:Y:S02]  /*34a0*/  ISETP.LT.OR P1, PT, R4, 0x4a, P1 ;  /* 0x0000004a0400780c */ /* 0x000fe40000f21670 */
[----:B0-----:R-:W-:Y:S02]  /*34b0*/  FMNMX.FTZ R2, R131, R2, !PT ;  /* 0x0000000283027209 */ /* 0x001fe40007810000 */
[----:B------:R-:W-:Y:S02]  /*34c0*/  FSEL R63, R63, -INF , !P1 ;  /* 0xff8000003f3f7808 */ /* 0x000fe40004800000 */
[----:B------:R-:W-:Y:S01]  /*34d0*/  LOP3.LUT P1, RZ, R19, 0x800, RZ, 0xc0, !PT ;  /* 0x0000080013ff7812 */ /* 0x000fe2000782c0ff */
[----:B------:R-:W-:-:S03]  /*34e0*/  FMUL.FTZ R10, R2, R0 ;  /* 0x00000000020a7220 */ /* 0x000fc60000410000 */
        /* <DEDUP_REMOVED lines=30> */
[-CC-:B------:R-:W-:Y:S01]  /*36d0*/  FFMA.FTZ R138, R29, R0.reuse, -R10.reuse ;  /* 0x000000001d8a7223 */ /* 0x180fe2000001080a */
[----:B------:R-:W-:Y:S01]  /*36e0*/  ISETP.LT.OR P1, PT, R4, 0x1, P1 ;  /* 0x000000010400780c */ /* 0x000fe20000f21670 */
[-CC-:B------:R-:W-:Y:S01]  /*36f0*/  FFMA.FTZ R29, R53, R0.reuse, -R10.reuse ;  /* 0x00000000351d7223 */ /* 0x180fe2000001080a */
[-CC-:B------:R-:W-:Y:S01]  /*3700*/  FFMA.FTZ R136, R89, R0.reuse, -R10.reuse ;  /* 0x0000000059887223 */ /* 0x180fe2000001080a */
[----:B------:R-:W-:Y:S01]  /*3710*/  FSEL R89, R82, -INF , !P3 ;  /* 0xff80000052597808 */ /* 0x000fe20005800000 */
[-CC-:B------:R-:W-:Y:S01]  /*3720*/  FFMA.FTZ R132, R25, R0.reuse, -R10.reuse ;  /* 0x0000000019847223 */ /* 0x180fe2000001080a */
[----:B------:R-:W-:Y:S01]  /*3730*/  FSEL R26, R26, -INF , !P1 ;  /* 0xff8000001a1a7808 */ /* 0x000fe20004800000 */
[-CC-:B------:R-:W-:Y:S01]  /*3740*/  FFMA.FTZ R25, R57, R0.reuse, -R10.reuse ;  /* 0x0000000039197223 */ /* 0x180fe2000001080a */
[----:B------:R-:W-:Y:S01]  /*3750*/  LOP3.LUT P1, RZ, R19, 0x4000000, RZ, 0xc0, !PT ;  /* 0x0400000013ff7812 */ /* 0x000fe2000782c0ff */
        /* <DEDUP_REMOVED lines=48> */
[----:B------:R-:W4:Y:S01]  /*3a60*/  MUFU.EX2 R33, R33 ;  /* 0x0000002100217308 */ /* 0x000f220000000800 */
[----:B------:R-:W-:Y:S01]  /*3a70*/  FMNMX.FTZ R12, R105, R12, !PT ;  /* 0x0000000c690c7209 */ /* 0x000fe20007810000 */
[-CC-:B------:R-:W-:Y:S01]  /*3a80*/  FFMA.FTZ R15, R77, R0.reuse, -R10.reuse ;  /* 0x000000004d0f7223 */ /* 0x180fe2000001080a */
[-CC-:B------:R-:W-:Y:S01]  /*3a90*/  FFMA.FTZ R21, R81, R0.reuse, -R10.reuse ;  /* 0x0000000051157223 */ /* 0x180fe2000001080a */
[----:B------:R-:W-:Y:S01]  /*3aa0*/  FFMA.FTZ R3, R85, R0, -R10 ;  /* 0x0000000055037223 */ /* 0x000fe2000001080a */
        /* <DEDUP_REMOVED lines=42> */
[----:B------:R-:W-:-:S03]  /*3d50*/  PLOP3.LUT P1, PT, PT, PT, UP0, 0x40, 0x0 ;  /* 0x000000000000781c */ /* 0x000fc60003f2e808 */
[----:B------:R-:W-:Y:S01]  /*3d60*/  MUFU.EX2 R61, R61 ;  /* 0x0000003d003d7308 */ /* 0x000fe20000000800 */
[-CC-:B------:R-:W-:Y:S01]  /*3d70*/  FFMA.FTZ R141, R35, R0.reuse, -R4.reuse ;  /* 0x00000000238d7223 */ /* 0x180fe20000010804 */
[----:B------:R-:W-:Y:S01]  /*3d80*/  FADD.FTZ R35, R148, R123 ;  /* 0x0000007b94237221 */ /* 0x000fe20000010000 */
[-CC-:B------:R-:W-:Y:S01]  /*3d90*/  FFMA.FTZ R149, R26, R0.reuse, -R4.reuse ;  /* 0x000000001a957223 */ /* 0x180fe20000010804 */
[-CC-:B------:R-:W-:Y:S01]  /*3da0*/  FFMA.FTZ R8, R117, R0.reuse, -R4.reuse ;  /* 0x0000000075087223 */ /* 0x180fe20000010804 */
[-CC-:B------:R-:W-:Y:S01]  /*3db0*/  FFMA.FTZ R151, R103, R0.reuse, -R4.reuse ;  /* 0x0000000067977223 */ /* 0x180fe20000010804 */
[----:B-1----:R-:W-:Y:S01]  /*3dc0*/  FADD.FTZ R28, R150, R35 ;  /* 0x00000023961c7221 */ /* 0x002fe20000010000 */
[-CC-:B------:R-:W-:Y:S01]  /*3dd0*/  FFMA.FTZ R10, R115, R0.reuse, -R4.reuse ;  /* 0x00000000730a7223 */ /* 0x180fe20000010804 */
[-C--:B------:R-:W-:Y:S01]  /*3de0*/  FFMA.FTZ R145, R99, R0.reuse, -R4 ;  /* 0x0000000063917223 */ /* 0x080fe20000010804 */
[----:B------:R-:W-:Y:S01]  /*3df0*/  MUFU.EX2 R149, R149 ;  /* 0x0000009500957308 */ /* 0x000fe20000000800 */
[----:B--2---:R-:W-:Y:S01]  /*3e00*/  FADD.FTZ R35, R119, R28 ;  /* 0x0000001c77237221 */ /* 0x004fe20000010000 */
[-CC-:B------:R-:W-:Y:S01]  /*3e10*/  FFMA.FTZ R12, R113, R0.reuse, -R4.reuse ;  /* 0x00000000710c7223 */ /* 0x180fe20000010804 */
[-CC-:B------:R-:W-:Y:S01]  /*3e20*/  FFMA.FTZ R147, R101, R0.reuse, -R4.reuse ;  /* 0x0000000065937223 */ /* 0x180fe20000010804 */
[-CC-:B------:R-:W-:Y:S01]  /*3e30*/  FFMA.FTZ R14, R111, R0.reuse, -R4.reuse ;  /* 0x000000006f0e7223 */ /* 0x180fe20000010804 */
[----:B---3--:R-:W-:Y:S01]  /*3e40*/  FADD.FTZ R30, R144, R35 ;  /* 0x00000023901e7221 */ /* 0x008fe20000010000 */
[-CC-:B------:R-:W-:Y:S01]  /*3e50*/  FFMA.FTZ R135, R31, R0.reuse, -R4.reuse ;  /* 0x000000001f877223 */ /* 0x180fe20000010804 */
[-C--:B------:R-:W-:Y:S01]  /*3e60*/  FFMA.FTZ R20, R109, R0.reuse, -R4 ;  /* 0x000000006d147223 */ /* 0x080fe20000010804 */
[----:B------:R-:W0:Y:S01]  /*3e70*/  MUFU.EX2 R8, R8 ;  /* 0x0000000800087308 */ /* 0x000e220000000800 */
[----:B----4-:R-:W-:Y:S01]  /*3e80*/  FADD.FTZ R35, R33, R30 ;  /* 0x0000001e21237221 */ /* 0x010fe20000010000 */
[-CC-:B------:R-:W-:Y:S01]  /*3e90*/  FFMA.FTZ R129, R27, R0.reuse, -R4.reuse ;  /* 0x000000001b817223 */ /* 0x180fe20000010804 */
[-CC-:B------:R-:W-:Y:S01]  /*3ea0*/  FFMA.FTZ R143, R39, R0.reuse, -R4.reuse ;  /* 0x00000000278f7223 */ /* 0x180fe20000010804 */
[-CC-:B------:R-:W-:Y:S01]  /*3eb0*/  FFMA.FTZ R24, R107, R0.reuse, -R4.reuse ;  /* 0x000000006b187223 */ /* 0x180fe20000010804 */
[----:B-----5:R-:W-:Y:S01]  /*3ec0*/  FADD.FTZ R30, R146, R35 ;  /* 0x00000023921e7221 */ /* 0x020fe20000010000 */
[-CC-:B------:R-:W-:Y:S01]  /*3ed0*/  FFMA.FTZ R137, R43, R0.reuse, -R4.reuse ;  /* 0x000000002b897223 */ /* 0x180fe20000010804 */
[-C--:B------:R-:W-:Y:S01]  /*3ee0*/  FFMA.FTZ R26, R105, R0.reuse, -R4 ;  /* 0x00000000691a7223 */ /* 0x080fe20000010804 */
[----:B------:R-:W1:Y:S01]  /*3ef0*/  MUFU.EX2 R151, R151 ;  /* 0x0000009700977308 */ /* 0x000e620000000800 */
[----:B------:R-:W-:Y:S01]  /*3f00*/  FADD.FTZ R35, R37, R30 ;  /* 0x0000001e25237221 */ /* 0x000fe20000010000 */
[-CC-:B------:R-:W-:Y:S01]  /*3f10*/  FFMA.FTZ R139, R51, R0.reuse, -R4.reuse ;  /* 0x00000000338b7223 */ /* 0x180fe20000010804 */
[-CC-:B------:R-:W-:Y:S01]  /*3f20*/  FFMA.FTZ R28, R55, R0.reuse, -R4.reuse ;  /* 0x00000000371c7223 */ /* 0x180fe20000010804 */
[-CC-:B------:R-:W-:Y:S01]  /*3f30*/  FFMA.FTZ R133, R47, R0.reuse, -R4.reuse ;  /* 0x000000002f857223 */ /* 0x180fe20000010804 */
[----:B------:R-:W-:Y:S01]  /*3f40*/  FADD.FTZ R32, R140, R35 ;  /* 0x000000238c207221 */ /* 0x000fe20000010000 */
[-CC-:B------:R-:W-:Y:S01]  /*3f50*/  FFMA.FTZ R30, R59, R0.reuse, -R4.reuse ;  /* 0x000000003b1e7223 */ /* 0x180fe20000010804 */
[-C--:B------:R-:W-:Y:S01]  /*3f60*/  FFMA.FTZ R131, R67, R0.reuse, -R4 ;  /* 0x0000000043837223 */ /* 0x080fe20000010804 */
[----:B------:R-:W2:Y:S01]  /*3f70*/  MUFU.EX2 R10, R10 ;  /* 0x0000000a000a7308 */ /* 0x000ea20000000800 */
[----:B------:R-:W-:Y:S01]  /*3f80*/  FADD.FTZ R35, R41, R32 ;  /* 0x0000002029237221 */ /* 0x000fe20000010000 */
[----:B0-----:R-:W-:Y:S01]  /*3f90*/  FADD.FTZ R34, R149, R8 ;  /* 0x0000000895227221 */ /* 0x001fe20000010000 */
[-CC-:B------:R-:W-:Y:S01]  /*3fa0*/  FFMA.FTZ R71, R71, R0.reuse, -R4.reuse ;  /* 0x0000000047477223 */ /* 0x180fe20000010804 */
[-CC-:B------:R-:W-:Y:S01]  /*3fb0*/  FFMA.FTZ R127, R127, R0.reuse, -R4.reuse ;  /* 0x000000007f7f7223 */ /* 0x180fe20000010804 */
[----:B------:R-:W-:Y:S01]  /*3fc0*/  FADD.FTZ R32, R142, R35 ;  /* 0x000000238e207221 */ /* 0x000fe20000010000 */
[-CC-:B------:R-:W-:Y:S01]  /*3fd0*/  FFMA.FTZ R75, R75, R0.reuse, -R4.reuse ;  /* 0x000000004b4b7223 */ /* 0x180fe20000010804 */
[-C--:B------:R-:W-:Y:S01]  /*3fe0*/  FFMA.FTZ R53, R53, R0.reuse, -R4 ;  /* 0x0000000035357223 */ /* 0x080fe20000010804 */
[----:B------:R-:W0:Y:S01]  /*3ff0*/  MUFU.EX2 R145, R145 ;  /* 0x0000009100917308 */ /* 0x000e220000000800 */
[----:B------:R-:W-:Y:S01]  /*4000*/  FADD.FTZ R35, R45, R32 ;  /* 0x000000202d237221 */ /* 0x000fe20000010000 */
[----:B-1----:R-:W-:Y:S01]  /*4010*/  FADD.FTZ R31, R151, R34 ;  /* 0x00000022971f7221 */ /* 0x002fe20000010000 */
[-CC-:B------:R-:W-:Y:S01]  /*4020*/  FFMA.FTZ R32, R63, R0.reuse, -R4.reuse ;  /* 0x000000003f207223 */ /* 0x180fe20000010804 */
[-CC-:B------:R-:W-:Y:S01]  /*4030*/  FFMA.FTZ R79, R79, R0.reuse, -R4.reuse ;  /* 0x000000004f4f7223 */ /* 0x180fe20000010804 */
[----:B------:R-:W-:Y:S01]  /*4040*/  FADD.FTZ R36, R136, R35 ;  /* 0x0000002388247221 */ /* 0x000fe20000010000 */
[-CC-:B------:R-:W-:Y:S01]  /*4050*/  FFMA.FTZ R89, R89, R0.reuse, -R4.reuse ;  /* 0x0000000059597223 */ /* 0x180fe20000010804 */
[-C--:B------:R-:W-:Y:S01]  /*4060*/  FFMA.FTZ R83, R83, R0.reuse, -R4 ;  /* 0x0000000053537223 */ /* 0x080fe20000010804 */
[----:B------:R-:W1:Y:S01]  /*4070*/  MUFU.EX2 R12, R12 ;  /* 0x0000000c000c7308 */ /* 0x000e620000000800 */
[C---:B--2---:R-:W-:Y:S01]  /*4080*/  FADD.FTZ R34, R10.reuse, R31 ;  /* 0x0000001f0a227221 */ /* 0x044fe20000010000 */
[----:B------:R-:W-:Y:S01]  /*4090*/  FADD.FTZ R31, R49, R36 ;  /* 0x00000024311f7221 */ /* 0x000fe20000010000 */
[-CC-:B------:R-:W-:Y:S01]  /*40a0*/  FFMA.FTZ R57, R57, R0.reuse, -R4.reuse ;  /* 0x0000000039397223 */ /* 0x180fe20000010804 */
[-C--:B------:R-:W-:Y:S01]  /*40b0*/  FFMA.FTZ R87, R87, R0.reuse, -R4 ;  /* 0x0000000057577223 */ /* 0x080fe20000010804 */
[----:B------:R-:W-:Y:S01]  /*40c0*/  F2FP.BF16.F32.PACK_AB R151, R10, R151 ;  /* 0x000000970a97723e */ /* 0x000fe200000010ff */
[----:B------:R-:W-:Y:S01]  /*40d0*/  FADD.FTZ R38, R138, R31 ;  /* 0x0000001f8a267221 */ /* 0x000fe20000010000 */
[----:B------:R-:W-:Y:S01]  /*40e0*/  F2FP.BF16.F32.PACK_AB R149, R8, R149 ;  /* 0x000000950895723e */ /* 0x000fe200000010ff */
[----:B------:R-:W2:Y:S01]  /*40f0*/  MUFU.EX2 R147, R147 ;  /* 0x0000009300937308 */ /* 0x000ea20000000800 */
[----:B0-----:R-:W-:Y:S01]  /*4100*/  FADD.FTZ R27, R145, R34 ;  /* 0x00000022911b7221 */ /* 0x001fe20000010000 */
[----:B------:R-:W-:Y:S01]  /*4110*/  FADD.FTZ R31, R29, R38 ;  /* 0x000000261d1f7221 */ /* 0x000fe20000010000 */
[----:B------:R-:W-:Y:S01]  /*4120*/  FFMA.FTZ R34, R125, R0, -R4 ;  /* 0x000000007d227223 */ /* 0x000fe20000010804 */
[----:B------:R-:W-:-:S02]  /*4130*/  F2FP.BF16.F32.PACK_AB R148, R123, R148 ;  /* 0x000000947b94723e */ /* 0x000fc400000010ff */
[----:B------:R-:W-:Y:S01]  /*4140*/  FADD.FTZ R38, R132, R31 ;  /* 0x0000001f84267221 */ /* 0x000fe20000010000 */
[C---:B------:R-:W-:Y:S01]  /*4150*/  F2FP.BF16.F32.PACK_AB R132, R25.reuse, R132 ;  /* 0x000000841984723e */ /* 0x040fe200000010ff */
        /* <DEDUP_REMOVED lines=13> */
[C---:B------:R-:W-:Y:S01]  /*4230*/  F2FP.BF16.F32.PACK_AB R128, R9.reuse, R128 ;  /* 0x000000800980723e */ /* 0x040fe200000010ff */
[----:B------:R-:W2:Y:S01]  /*4240*/  MUFU.EX2 R20, R20 ;  /* 0x0000001400147308 */ /* 0x000ea20000000800 */
[----:B0-----:R-:W-:Y:S01]  /*4250*/  FADD.FTZ R36, R14, R27 ;  /* 0x0000001b0e247221 */ /* 0x001fe20000010000 */
[----:B------:R-:W-:Y:S01]  /*4260*/  FADD.FTZ R31, R9, R40 ;  /* 0x00000028091f7221 */ /* 0x000fe20000010000 */
[----:B------:R-:W-:Y:S02]  /*4270*/  F2FP.BF16.F32.PACK_AB R140, R41, R140 ;  /* 0x0000008c298c723e */ /* 0x000fe400000010ff */
[----:B------:R-:W-:Y:S02]  /*4280*/  F2FP.BF16.F32.PACK_AB R142, R45, R142 ;  /* 0x0000008e2d8e723e */ /* 0x000fe400000010ff */
        /* <DEDUP_REMOVED lines=55> */
[----:B------:R-:W-:-:S06]  /*4600*/  VIADD R9, R88, 0xfffffffe ;  /* 0xfffffffe58097836 */ /* 0x000fcc0000000000 */
        /* <DEDUP_REMOVED lines=41> */
.L_x_13673:
[----:B------:R-:W-:Y:S02]  /*48a0*/  ULDC UR14, c[0x0][0x9e4] ;  /* 0x00027900000e7ab9 */ /* 0x000fe40000000800 */
[----:B------:R-:W-:-:S11]  /*48b0*/  UISETP.NE.AND UP0, UPT, UR14, 0x1, UPT ;  /* 0x000000010e00788c */ /* 0x000fd6000bf05270 */
[----:B------:R-:W-:Y:S02]  /*48c0*/  @UP0 ULDC.64 UR18, c[0x0][0x9e8] ;  /* 0x00027a0000120ab9 */ /* 0x000fe40000000a00 */
[----:B------:R-:W-:-:S04]  /*48d0*/  UIMAD.WIDE.U32 UR6, UR11, UR18, URZ ;  /* 0x000000120b0672a5 */ /* 0x000fc8000f8e003f */
[----:B------:R-:W-:-:S12]  /*48e0*/  @UP0 USHF.R.U32.HI UR11, URZ, UR19, UR7 ;  /* 0x000000133f0b0299 */ /* 0x000fd80008011607 */
.L_x_13674:
[----:B------:R-:W-:-:S04]  /*48f0*/  UIMAD UR11, UR11, UR14, UR14 ;  /* 0x0000000e0b0b72a4 */ /* 0x000fc8000f8e020e */
[----:B------:R-:W-:-:S04]  /*4900*/  UISETP.LT.AND UP0, UPT, UR10, UR11, UPT ;  /* 0x0000000b0a00728c */ /* 0x000fc8000bf01270 */
[----:B------:R-:W-:-:S12]  /*4910*/  USEL UR10, UR10, UR11, UP0 ;  /* 0x0000000b0a0a7287 */ /* 0x000fd80008000000 */
.L_x_13672:
        /* <DEDUP_REMOVED lines=21> */
[----:B------:R-:W-:-:S13]  /*4a70*/  ISETP.GE.AND P1, PT, R9, UR24, PT ;  /* 0x0000001809007c0c */ /* 0x000fda000bf26270 */
[----:B------:R-:W-:Y:S05]  /*4a80*/  @!P1 BRA `(.L_x_13675) ;  /* 0x0000002c00a09947 */ /* 0x000fea0003800000 */
        /* <DEDUP_REMOVED lines=8> */
.L_x_13694:
[----:B------:R-:W-:Y:S01]  /*4b10*/  ISETP.NE.AND P2, PT, RZ, UR44, PT ;  /* 0x0000002cff007c0c */ /* 0x000fe2000bf45270 */
[----:B------:R-:W-:-:S04]  /*4b20*/  UISETP.NE.AND UP0, UPT, UR25, 0x1, UPT ;  /* 0x000000011900788c */ /* 0x000fc8000bf05270 */
[----:B------:R-:W-:-:S04]  /*4b30*/  USEL UR46, URZ, 0x1, UP0 ;  /* 0x000000013f2e7887 */ /* 0x000fc80008000000 */
[----:B------:R-:W-:-:S04]  /*4b40*/  ULOP3.LUT UR46, UR26, UR46, URZ, 0x3c, !UPT ;  /* 0x0000002e1a2e7292 */ /* 0x000fc8000f8e3c3f */
[----:B------:R-:W-:Y:S08]  /*4b50*/  @P2 BRA `(.L_x_13676) ;  /* 0x0000000000382947 */ /* 0x000ff00003800000 */
[----:B------:R-:W-:Y:S05]  /*4b60*/  @!P0 BRA `(.L_x_13677) ;  /* 0x0000000000048947 */ /* 0x000fea0003800000 */
[----:B------:R-:W-:Y:S01]  /*4b70*/  BPT.TRAP 0x1 ;  /* 0x000000040000795c */ /* 0x000fe20000300000 */
.L_x_13677:
        /* <DEDUP_REMOVED lines=9> */
.L_x_13678:
[----:B-1----:R-:W-:Y:S05]  /*4c10*/  @P1 BRA `(.L_x_13676) ;  /* 0x0000000000081947 */ /* 0x002fea0003800000 */
[----:B------:R-:W1:Y:S02]  /*4c20*/  SYNCS.PHASECHK.TRANS64.TRYWAIT P1, [UR6+0x16830], R0 ;  /* 0x01683000ff0075a7 */ /* 0x000e640008020146 */
[----:B-1----:R-:W-:Y:S05]  /*4c30*/  @!P1 BRA `(.L_x_13679) ;  /* 0x000000e0006c9947 */ /* 0x002fea0003800000 */
.L_x_13676:
        /* <DEDUP_REMOVED lines=28> */
.L_x_13681:
[----:B------:R-:W-:Y:S01]  /*4e00*/  ULEA UR6, UR25, UR45, 0x3 ;  /* 0x0000002d19067291 */ /* 0x000fe2000f8e183f */
[----:B------:R-:W-:-:S05]  /*4e10*/  IMAD.U32 R0, RZ, RZ, UR26 ;  /* 0x0000001aff007e24 */ /* 0x000fca000f8e00ff */
[----:B------:R-:W-:-:S04]  /*4e20*/  SHF.L.U32 R0, R0, 0x1f, RZ ;  /* 0x0000001f00007819 */ /* 0x000fc800000006ff */
[----:B------:R0:W1:Y:S01]  /*4e30*/  SYNCS.PHASECHK.TRANS64.TRYWAIT P1, [UR6+0x16850], R0 ;  /* 0x01685000ff0075a7 */ /* 0x0000620008020146 */
[----:B------:R-:W-:Y:S05]  /*4e40*/  @!P0 BRA `(.L_x_13682) ;  /* 0x0000000000048947 */ /* 0x000fea0003800000 */
[----:B------:R-:W-:Y:S01]  /*4e50*/  BPT.TRAP 0x1 ;  /* 0x000000040000795c */ /* 0x000fe20000300000 */
.L_x_13682:
[----:B-1----:R-:W-:Y:S05]  /*4e60*/  @P1 BRA `(.L_x_13680) ;  /* 0x0000000000081947 */ /* 0x002fea0003800000 */
[----:B------:R-:W1:Y:S02]  /*4e70*/  SYNCS.PHASECHK.TRANS64.TRYWAIT P1, [UR6+0x16850], R0 ;  /* 0x01685000ff0075a7 */ /* 0x000e640008020146 */
[----:B-1----:R-:W-:Y:S05]  /*4e80*/  @!P1 BRA `(.L_x_13683) ;  /* 0x000000dc00f09947 */ /* 0x002fea0003800000 */
.L_x_13680:
[----:B------:R-:W-:Y:S01]  /*4e90*/  UIADD3 UR6, UR45, 0x400, URZ ;  /* 0x000004002d067890 */ /* 0x000fe2000fffe03f */
[----:B------:R-:W-:Y:S01]  /*4ea0*/  WARPGROUP.ARRIVE ;  /* 0x00000000000079c5 */ /* 0x000fe20000000000 */
[----:B------:R-:W-:-:S05]  /*4eb0*/  UMOV UR7, 0x40000040 ;  /* 0x4000004000077882 */ /* 0x000fca0000000000 */
[----:B------:R-:W2:Y:S01]  /*4ec0*/  S2R R2, SR_TID.X ;  /* 0x0000000000027919 */ /* 0x000ea20000002100 */
[----:B------:R-:W-:Y:S01]  /*4ed0*/  USHF.R.U32.HI UR6, URZ, 0x4, UR6 ;  /* 0x000000043f067899 */ /* 0x000fe20008011606 */
[----:B01----:R-:W-:-:S03]  /*4ee0*/  VIADD R0, R23, 0x9 ;  /* 0x0000000917007836 */ /* 0x003fc60000000000 */
[----:B------:R-:W-:-:S04]  /*4ef0*/  ULOP3.LUT UR6, UR6, 0x3fff, URZ, 0xc0, !UPT ;  /* 0x00003fff06067892 */ /* 0x000fc8000f8ec03f */
[----:B------:R-:W-:-:S07]  /*4f00*/  ULEA UR10, UR25, UR6, 0xa ;  /* 0x00000006190a7291 */ /* 0x000fce000f8e503f */
[----:B------:R-:W-:Y:S02]  /*4f10*/  UMOV UR6, UR10 ;  /* 0x0000000a00067c82 */ /* 0x000fe40008000000 */
[----:B------:R-:W-:Y:S01]  /*4f20*/  HGMMA.64x64x16.F32.BF16 R88, R148, gdesc[UR4].tnspB, R88, gsb0 ;  /* 0x40e0000494587df0 */ /* 0x000fe20008001858 */
[----:B------:R-:W-:Y:S01]  /*4f30*/  UIADD3 UR6, UR10, 0x80, URZ ;  /* 0x000000800a067890 */ /* 0x000fe2000fffe03f */
[----:B------:R-:W-:Y:S01]  /*4f40*/  UMOV UR7, 0x40000040 ;  /* 0x4000004000077882 */ /* 0x000fe20000000000 */
[----:B--2---:R-:W-:-:S04]  /*4f50*/  ISETP.GE.U32.AND P1, PT, R2, 0x180, PT ;  /* 0x000001800200780c */ /* 0x004fc80003f26070 */
        /* <DEDUP_REMOVED lines=38> */
.L_x_13684:
        /* <DEDUP_REMOVED lines=41> */
.L_x_13687:
[----:B------:R-:W-:-:S05]  /*5450*/  IMAD.U32 R15, RZ, RZ, UR21 ;  /* 0x00000015ff0f7e24 */ /* 0x000fca000f8e00ff */
[----:B------:R-:W-:-:S13]  /*5460*/  ISETP.NE.AND P1, PT, R15, 0x1, PT ;  /* 0x000000010f00780c */ /* 0x000fda0003f25270 */
[----:B------:R-:W0:Y:S02]  /*5470*/  @P1 LDC.64 R20, c[0x0][0x9e8] ;  /* 0x00027a00ff141b82 */ /* 0x000e240000000a00 */
[----:B0-----:R-:W-:-:S05]  /*5480*/  @P1 IMAD.HI.U32 R20, R13, R20, RZ ;  /* 0x000000140d141227 */ /* 0x001fca00078e00ff */
[----:B------:R-:W-:-:S07]  /*5490*/  @P1 SHF.R.U32.HI R13, RZ, R21, R20 ;  /* 0x00000015ff0d1219 */ /* 0x000fce0000011614 */
.L_x_13688:
[----:B------:R-:W-:Y:S05]  /*54a0*/  BSYNC B0 ;  /* 0x0000000000007941 */ /* 0x000fea0003800000 */
.L_x_13686:
[----:B------:R-:W-:-:S04]  /*54b0*/  IMAD R13, R13, R15, -R0 ;  /* 0x0000000f0d0d7224 */ /* 0x000fc800078e0a00 */
[----:B------:R-:W-:-:S05]  /*54c0*/  IMAD R13, R16, -0x2, R13 ;  /* 0xfffffffe100d7824 */ /* 0x000fca00078e020d */
[----:B------:R-:W-:Y:S02]  /*54d0*/  VIADDMNMX R2, R13, R15, R2, PT ;  /* 0x0000000f0d027246 */ /* 0x000fe40003800102 */
[----:B------:R-:W-:-:S07]  /*54e0*/  VIMNMX R10, R10, R13, !PT ;  /* 0x0000000d0a0a7248 */ /* 0x000fce0007fe0100 */
.L_x_13685:
        /* <DEDUP_REMOVED lines=116> */
.L_x_13691:
[----:B------:R-:W-:-:S05]  /*5c30*/  IMAD.U32 R2, RZ, RZ, UR21 ;  /* 0x00000015ff027e24 */ /* 0x000fca000f8e00ff */
[----:B------:R-:W-:-:S13]  /*5c40*/  ISETP.NE.AND P2, PT, R2, 0x1, PT ;  /* 0x000000010200780c */ /* 0x000fda0003f45270 */
[----:B------:R-:W0:Y:S02]  /*5c50*/  @P2 LDC.64 R10, c[0x0][0x9e8] ;  /* 0x00027a00ff0a2b82 */ /* 0x000e240000000a00 */
[----:B0-----:R-:W-:-:S05]  /*5c60*/  @P2 IMAD.HI.U32 R10, R145, R10, RZ ;  /* 0x0000000a910a2227 */ /* 0x001fca00078e00ff */
[----:B------:R-:W-:-:S07]  /*5c70*/  @P2 SHF.R.U32.HI R145, RZ, R11, R10 ;  /* 0x0000000bff912219 */ /* 0x000fce000001160a */
.L_x_13692:
[----:B------:R-:W-:Y:S05]  /*5c80*/  BSYNC B0 ;  /* 0x0000000000007941 */ /* 0x000fea0003800000 */
.L_x_13690:
[----:B------:R-:W-:-:S04]  /*5c90*/  IMAD R145, R145, R2, -R0 ;  /* 0x0000000291917224 */ /* 0x000fc800078e0a00 */
[----:B------:R-:W-:-:S05]  /*5ca0*/  IMAD R145, R16, -0x2, R145 ;  /* 0xfffffffe10917824 */ /* 0x000fca00078e0291 */
[----:B------:R-:W-:Y:S02]  /*5cb0*/  VIADDMNMX R14, R145, R2, R14, PT ;  /* 0x00000002910e7246 */ /* 0x000fe4000380010e */
[----:B------:R-:W-:-:S07]  /*5cc0*/  VIMNMX R12, R12, R145, !PT ;  /* 0x000000910c0c7248 */ /* 0x000fce0007fe0100 */
.L_x_13689:
        /* <DEDUP_REMOVED lines=25> */
[----:B------:R-:W-:Y:S02]  /*5e60*/  FSEL R145, R30, -INF , !P3 ;  /* 0xff8000001e917808 */ /* 0x000fe40005800000 */
[----:B------:R-:W-:Y:S02]  /*5e70*/  FMNMX.FTZ R0, R49, R0, !PT ;  /* 0x0000000031007209 */ /* 0x000fe40007810000 */
[----:B------:R-:W-:Y:S02]  /*5e80*/  ISETP.GT.AND P2, PT, R12, 0x11, P1 ;  /* 0x000000110c00780c */ /* 0x000fe40000f44270 */
        /* <DEDUP_REMOVED lines=9> */
[C---:B------:R-:W-:Y:S02]  /*5f20*/  ISETP.LT.OR P3, PT, R14.reuse, 0x19, P3 ;  /* 0x000000190e00780c */ /* 0x040fe40001f61670 */
[----:B------:R-:W-:Y:S02]  /*5f30*/  FMNMX.FTZ R0, R61, R0, !PT ;  /* 0x000000003d007209 */ /* 0x000fe40007810000 */
[----:B------:R-:W-:Y:S02]  /*5f40*/  FSEL R149, R35, -INF , !P2 ;  /* 0xff80000023957808 */ /* 0x000fe40005000000 */
        /* <DEDUP_REMOVED lines=23> */
[----:B------:R-:W0:Y:S01]  /*60c0*/  LDC R0, c[0x0][0x988] ;  /* 0x00026200ff007b82 */ /* 0x000e220000000800 */
[----:B------:R-:W-:Y:S02]  /*60d0*/  ISETP.LT.OR P4, PT, R14, 0x2a, P4 ;  /* 0x0000002a0e00780c */ /* 0x000fe40002781670 */
[----:B------:R-:W1:Y:S01]  /*60e0*/  SHFL.BFLY PT, R11, R10, 0x2, 0x1f ;  /* 0x0c401f000a0b7f89 */ /* 0x000e6200000e0000 */
[----:B------:R-:W-:-:S02]  /*60f0*/  ISETP.GT.AND P3, PT, R12, 0x31, P1 ;  /* 0x000000310c00780c */ /* 0x000fc40000f64270 */
[----:B------:R-:W-:Y:S02]  /*6100*/  ISETP.LT.OR P2, PT, R14, 0x31, P2 ;  /* 0x000000310e00780c */ /* 0x000fe40001741670 */
[----:B------:R-:W-:Y:S02]  /*6110*/  FSEL R47, R47, -INF , !P4 ;  /* 0xff8000002f2f7808 */ /* 0x000fe40006000000 */
[----:B------:R-:W-:Y:S02]  /*6120*/  FSEL R50, R50, -INF , !P2 ;  /* 0xff80000032327808 */ /* 0x000fe40005000000 */
[----:B------:R-:W-:Y:S02]  /*6130*/  ISETP.LT.OR P3, PT, R14, 0x32, P3 ;  /* 0x000000320e00780c */ /* 0x000fe40001f61670 */
[----:B------:R-:W-:Y:S02]  /*6140*/  ISETP.GT.AND P4, PT, R12, 0x39, P1 ;  /* 0x000000390c00780c */ /* 0x000fe40000f84270 */
[----:B------:R-:W-:-:S02]  /*6150*/  FSEL R51, R51, -INF , !P3 ;  /* 0xff80000033337808 */ /* 0x000fc40005800000 */
[----:B------:R-:W-:Y:S02]  /*6160*/  ISETP.GT.AND P2, PT, R12, 0x40, P1 ;  /* 0x000000400c00780c */ /* 0x000fe40000f44270 */
[----:B------:R-:W-:Y:S02]  /*6170*/  ISETP.LT.OR P4, PT, R14, 0x3a, P4 ;  /* 0x0000003a0e00780c */ /* 0x000fe40002781670 */
[----:B------:R-:W-:Y:S02]  /*6180*/  ISETP.GT.AND P3, PT, R12, 0x41, P1 ;  /* 0x000000410c00780c */ /* 0x000fe40000f64270 */
[----:B------:R-:W-:Y:S02]  /*6190*/  ISETP.LT.OR P2, PT, R14, 0x41, P2 ;  /* 0x000000410e00780c */ /* 0x000fe40001741670 */
[----:B------:R-:W-:Y:S02]  /*61a0*/  FSEL R55, R55, -INF , !P4 ;  /* 0xff80000037377808 */ /* 0x000fe40006000000 */
[----:B-1----:R-:W-:-:S02]  /*61b0*/  FMNMX.FTZ R11, R10, R11, !PT ;  /* 0x0000000b0a0b7209 */ /* 0x002fc40007810000 */
[----:B------:R-:W-:Y:S02]  /*61c0*/  FSEL R58, R58, -INF , !P2 ;  /* 0xff8000003a3a7808 */ /* 0x000fe40005000000 */
[----:B------:R-:W-:Y:S01]  /*61d0*/  ISETP.LT.OR P3, PT, R14, 0x42, P3 ;  /* 0x000000420e00780c */ /* 0x000fe20001f61670 */
[----:B------:R-:W1:Y:S01]  /*61e0*/  SHFL.BFLY PT, R2, R11, 0x1, 0x1f ;  /* 0x0c201f000b027f89 */ /* 0x000e6200000e0000 */
[C---:B------:R-:W-:Y:S02]  /*61f0*/  ISETP.GT.AND P4, PT, R12.reuse, 0x49, P1 ;  /* 0x000000490c00780c */ /* 0x040fe40000f84270 */
[----:B------:R-:W-:Y:S02]  /*6200*/  FSEL R59, R59, -INF , !P3 ;  /* 0xff8000003b3b7808 */ /* 0x000fe40005800000 */
[----:B------:R-:W-:Y:S02]  /*6210*/  ISETP.GT.AND P2, PT, R12, 0x50, P1 ;  /* 0x000000500c00780c */ /* 0x000fe40000f44270 */
[----:B------:R-:W-:-:S02]  /*6220*/  ISETP.LT.OR P4, PT, R14, 0x4a, P4 ;  /* 0x0000004a0e00780c */ /* 0x000fc40002781670 */
[----:B------:R-:W-:Y:S02]  /*6230*/  ISETP.GT.AND P3, PT, R12, 0x51, P1 ;  /* 0x000000510c00780c */ /* 0x000fe40000f64270 */
[C---:B------:R-:W-:Y:S02]  /*6240*/  ISETP.LT.OR P2, PT, R14.reuse, 0x51, P2 ;  /* 0x000000510e00780c */ /* 0x040fe40001741670 */
[----:B------:R-:W-:Y:S02]  /*6250*/  FSEL R63, R63, -INF , !P4 ;  /* 0xff8000003f3f7808 */ /* 0x000fe40006000000 */
[----:B------:R-:W-:Y:S02]  /*6260*/  ISETP.LT.OR P3, PT, R14, 0x52, P3 ;  /* 0x000000520e00780c */ /* 0x000fe40001f61670 */
[----:B------:R-:W-:Y:S02]  /*6270*/  ISETP.GT.AND P4, PT, R12, 0x59, P1 ;  /* 0x000000590c00780c */ /* 0x000fe40000f84270 */
[----:B------:R-:W-:-:S02]  /*6280*/  FSEL R67, R67, -INF , !P3 ;  /* 0xff80000043437808 */ /* 0x000fc40005800000 */
[----:B------:R-:W-:Y:S02]  /*6290*/  ISETP.LT.OR P4, PT, R14, 0x5a, P4 ;  /* 0x0000005a0e00780c */ /* 0x000fe40002781670 */
[----:B------:R-:W-:Y:S02]  /*62a0*/  ISETP.GT.AND P3, PT, R12, 0x61, P1 ;  /* 0x000000610c00780c */ /* 0x000fe40000f64270 */
[----:B-1----:R-:W-:Y:S02]  /*62b0*/  FMNMX.FTZ R2, R11, R2, !PT ;  /* 0x000000020b027209 */ /* 0x002fe40007810000 */
[----:B------:R-:W-:Y:S02]  /*62c0*/  ISETP.LT.OR P3, PT, R14, 0x62, P3 ;  /* 0x000000620e00780c */ /* 0x000fe40001f61670 */
        /* <DEDUP_REMOVED lines=8> */
[-CC-:B------:R-:W-:Y:S01]  /*6350*/  FFMA.FTZ R140, R121, R0.reuse, -R10.reuse ;  /* 0x00000000798c7223 */ /* 0x180fe2000001080a */
[-CC-:B------:R-:W-:Y:S01]  /*6360*/  FFMA.FTZ R24, R24, R0.reuse, -R10.reuse ;  /* 0x0000000018187223 */ /* 0x180fe2000001080a */
[----:B------:R-:W-:Y:S01]  /*6370*/  ISETP.LT.OR P5, PT, R14, 0x1, P5 ;  /* 0x000000010e00780c */ /* 0x000fe20002fa1670 */
[-CC-:B------:R-:W-:Y:S01]  /*6380*/  FFMA.FTZ R142, R123, R0.reuse, -R10.reuse ;  /* 0x000000007b8e7223 */ /* 0x180fe2000001080a */
[----:B------:R-:W-:Y:S01]  /*6390*/  FSEL R123, R66, -INF , !P2 ;  /* 0xff800000427b7808 */ /* 0x000fe20005000000 */
[----:B------:R0:W-:Y:S01]  /*63a0*/  MUFU.EX2 R35, R24 ;  /* 0x0000001800237308 */ /* 0x0001e20000000800 */
[----:B------:R-:W-:Y:S01]  /*63b0*/  FSEL R29, R26, -INF , !P5 ;  /* 0xff8000001a1d7808 */ /* 0x000fe20006800000 */
        /* <DEDUP_REMOVED lines=37> */
[----:B------:R-:W-:Y:S01]  /*6610*/  FSEL R125, R70, -INF , !P5 ;  /* 0xff800000467d7808 */ /* 0x000fe20006800000 */
[--C-:B------:R-:W-:Y:S01]  /*6620*/  FFMA.FTZ R53, R81, R0, -R10.reuse ;  /* 0x0000000051357223 */ /* 0x100fe2000001080a */
[----:B------:R-:W-:Y:S01]  /*6630*/  FMNMX.FTZ R11, R43, R20, !PT ;  /* 0x000000142b0b7209 */ /* 0x000fe20007810000 */
[----:B------:R-:W-:Y:S01]  /*6640*/  FFMA.FTZ R122, R143, R0, -R10 ;  /* 0x000000008f7a7223 */ /* 0x000fe2000001080a */
[----:B------:R-:W-:Y:S01]  /*6650*/  ISETP.LT.OR P2, PT, R14, 0x61, P2 ;  /* 0x000000610e00780c */ /* 0x000fe20001741670 */
[----:B------:R-:W-:Y:S01]  /*6660*/  MUFU.EX2 R148, R148 ;  /* 0x0000009400947308 */ /* 0x000fe20000000800 */
[----:B------:R-:W-:-:S02]  /*6670*/  FMNMX.FTZ R20, R46, R11, !PT ;  /* 0x0000000b2e147209 */ /* 0x000fc40007810000 */
[----:B------:R-:W-:Y:S02]  /*6680*/  ISETP.GT.AND P5, PT, R12, 0x68, P1 ;  /* 0x000000680c00780c */ /* 0x000fe40000fa4270 */
[----:B------:R-:W-:Y:S02]  /*6690*/  FMNMX.FTZ R11, R47, R20, !PT ;  /* 0x000000142f0b7209 */ /* 0x000fe40007810000 */
[----:B------:R-:W-:Y:S01]  /*66a0*/  FSEL R74, R74, -INF , !P2 ;  /* 0xff8000004a4a7808 */ /* 0x000fe20005000000 */
[----:B------:R-:W-:Y:S01]  /*66b0*/  MUFU.EX2 R150, R150 ;  /* 0x0000009600967308 */ /* 0x000fe20000000800 */
[----:B------:R-:W-:Y:S02]  /*66c0*/  FMNMX.FTZ R20, R50, R11, !PT ;  /* 0x0000000b32147209 */ /* 0x000fe40007810000 */
[----:B------:R-:W-:Y:S02]  /*66d0*/  ISETP.LT.OR P5, PT, R14, 0x69, P5 ;  /* 0x000000690e00780c */ /* 0x000fe40002fa1670 */
[----:B------:R-:W-:-:S02]  /*66e0*/  FMNMX.FTZ R11, R51, R20, !PT ;  /* 0x00000014330b7209 */ /* 0x000fc40007810000 */
[----:B------:R-:W-:Y:S01]  /*66f0*/  FSEL R127, R75, -INF , !P3 ;  /* 0xff8000004b7f7808 */ /* 0x000fe20005800000 */
[-CC-:B------:R-:W-:Y:S01]  /*6700*/  FFMA.FTZ R75, R61, R0.reuse, -R10.reuse ;  /* 0x000000003d4b7223 */ /* 0x180fe2000001080a */
[----:B------:R-:W-:Y:S01]  /*6710*/  FMNMX.FTZ R20, R54, R11, !PT ;  /* 0x0000000b36147209 */ /* 0x000fe20007810000 */
[----:B------:R-:W-:Y:S01]  /*6720*/  FFMA.FTZ R61, R73, R0, -R10 ;  /* 0x00000000493d7223 */ /* 0x000fe2000001080a */
[----:B------:R-:W-:Y:S01]  /*6730*/  ISETP.GT.AND P2, PT, R12, 0x70, P1 ;  /* 0x000000700c00780c */ /* 0x000fe20000f44270 */
[----:B------:R-:W-:Y:S01]  /*6740*/  MUFU.EX2 R13, R13 ;  /* 0x0000000d000d7308 */ /* 0x000fe20000000800 */
[----:B------:R-:W-:Y:S02]  /*6750*/  FMNMX.FTZ R11, R55, R20, !PT ;  /* 0x00000014370b7209 */ /* 0x000fe40007810000 */
[----:B------:R-:W-:Y:S02]  /*6760*/  FSEL R78, R78, -INF , !P5 ;  /* 0xff8000004e4e7808 */ /* 0x000fe40006800000 */
[----:B------:R-:W-:-:S02]  /*6770*/  FMNMX.FTZ R20, R58, R11, !PT ;  /* 0x0000000b3a147209 */ /* 0x000fc40007810000 */
[C---:B------:R-:W-:Y:S01]  /*6780*/  ISETP.GT.AND P3, PT, R12.reuse, 0x71, P1 ;  /* 0x000000710c00780c */ /* 0x040fe20000f64270 */
[----:B------:R-:W-:Y:S01]  /*6790*/  MUFU.EX2 R144, R144 ;  /* 0x0000009000907308 */ /* 0x000fe20000000800 */
[----:B------:R-:W-:Y:S02]  /*67a0*/  FMNMX.FTZ R20, R59, R20, !PT ;  /* 0x000000143b147209 */ /* 0x000fe40007810000 */
[----:B------:R-:W-:Y:S02]  /*67b0*/  ISETP.GT.AND P5, PT, R12, 0x78, P1 ;  /* 0x000000780c00780c */ /* 0x000fe40000fa4270 */
[----:B------:R-:W-:Y:S02]  /*67c0*/  FMNMX.FTZ R20, R121, R20, !PT ;  /* 0x0000001479147209 */ /* 0x000fe40007810000 */
[----:B------:R-:W-:Y:S01]  /*67d0*/  ISETP.LT.OR P2, PT, R14, 0x71, P2 ;  /* 0x000000710e00780c */ /* 0x000fe20001741670 */
[----:B------:R-:W-:Y:S01]  /*67e0*/  MUFU.EX2 R15, R15 ;  /* 0x0000000f000f7308 */ /* 0x000fe20000000800 */
[----:B0-----:R-:W-:-:S02]  /*67f0*/  FMNMX.FTZ R24, R63, R20, !PT ;  /* 0x000000143f187209 */ /* 0x001fc40007810000 */
[----:B------:R-:W-:Y:S01]  /*6800*/  FSEL R20, R71, -INF , !P4 ;  /* 0xff80000047147808 */ /* 0x000fe20006000000 */
[--C-:B------:R-:W-:Y:S01]  /*6810*/  FFMA.FTZ R71, R65, R0, -R10.reuse ;  /* 0x0000000041477223 */ /* 0x100fe2000001080a */
[----:B------:R-:W-:Y:S01]  /*6820*/  FMNMX.FTZ R24, R123, R24, !PT ;  /* 0x000000187b187209 */ /* 0x000fe20007810000 */
[----:B------:R-:W-:Y:S01]  /*6830*/  FFMA.FTZ R65, R69, R0, -R10 ;  /* 0x0000000045417223 */ /* 0x000fe2000001080a */
[----:B------:R-:W-:Y:S01]  /*6840*/  ISETP.GT.AND P4, PT, R12, 0x69, P1 ;  /* 0x000000690c00780c */ /* 0x000fe20000f84270 */
[----:B------:R-:W-:Y:S01]  /*6850*/  MUFU.EX2 R146, R146 ;  /* 0x0000009200927308 */ /* 0x000fe20000000800 */
[----:B------:R-:W-:Y:S02]  /*6860*/  FMNMX.FTZ R24, R67, R24, !PT ;  /* 0x0000001843187209 */ /* 0x000fe40007810000 */
[----:B------:R-:W-:Y:S02]  /*6870*/  ISETP.LT.OR P4, PT, R14, 0x6a, P4 ;  /* 0x0000006a0e00780c */ /* 0x000fe40002781670 */
[----:B------:R-:W-:-:S02]  /*6880*/  FMNMX.FTZ R11, R125, R24, !PT ;  /* 0x000000187d0b7209 */ /* 0x000fc40007810000 */
[----:B------:R-:W-:Y:S01]  /*6890*/  ISETP.GT.AND P1, PT, R12, 0x79, P1 ;  /* 0x000000790c00780c */ /* 0x000fe20000f24270 */
[----:B------:R-:W-:Y:S01]  /*68a0*/  MUFU.EX2 R21, R21 ;  /* 0x0000001500157308 */ /* 0x000fe20000000800 */
[----:B------:R-:W-:Y:S02]  /*68b0*/  FMNMX.FTZ R11, R20, R11, !PT ;  /* 0x0000000b140b7209 */ /* 0x000fe40007810000 */
[----:B------:R-:W-:Y:S02]  /*68c0*/  FSEL R79, R79, -INF , !P4 ;  /* 0xff8000004f4f7808 */ /* 0x000fe40006000000 */
[----:B------:R-:W-:Y:S02]  /*68d0*/  FMNMX.FTZ R24, R74, R11, !PT ;  /* 0x0000000b4a187209 */ /* 0x000fe40007810000 */
[----:B------:R-:W-:Y:S01]  /*68e0*/  ISETP.LT.OR P3, PT, R14, 0x72, P3 ;  /* 0x000000720e00780c */ /* 0x000fe20001f61670 */
[----:B------:R-:W-:Y:S01]  /*68f0*/  MUFU.EX2 R140, R140 ;  /* 0x0000008c008c7308 */ /* 0x000fe20000000800 */
[----:B------:R-:W-:-:S02]  /*6900*/  FMNMX.FTZ R11, R127, R24, !PT ;  /* 0x000000187f0b7209 */ /* 0x000fc40007810000 */
[----:B------:R-:W-:Y:S02]  /*6910*/  FSEL R129, R82, -INF , !P2 ;  /* 0xff80000052817808 */ /* 0x000fe40005000000 */
[----:B------:R-:W-:Y:S02]  /*6920*/  FMNMX.FTZ R12, R78, R11, !PT ;  /* 0x0000000b4e0c7209 */ /* 0x000fe40007810000 */
[----:B------:R-:W-:Y:S01]  /*6930*/  ISETP.LT.OR P5, PT, R14, 0x79, P5 ;  /* 0x000000790e00780c */ /* 0x000fe20002fa1670 */
[----:B------:R-:W-:Y:S01]  /*6940*/  MUFU.EX2 R33, R33 ;  /* 0x0000002100217308 */ /* 0x000fe20000000800 */
[----:B------:R-:W-:Y:S02]  /*6950*/  FMNMX.FTZ R12, R79, R12, !PT ;  /* 0x0000000c4f0c7209 */ /* 0x000fe40007810000 */
[----:B------:R-:W-:Y:S02]  /*6960*/  FSEL R83, R83, -INF , !P3 ;  /* 0xff80000053537808 */ /* 0x000fe40005800000 */
[----:B------:R-:W-:-:S02]  /*6970*/  FMNMX.FTZ R12, R129, R12, !PT ;  /* 0x0000000c810c7209 */ /* 0x000fc40007810000 */
[----:B------:R-:W-:Y:S01]  /*6980*/  ISETP.LT.OR P1, PT, R14, 0x7a, P1 ;  /* 0x0000007a0e00780c */ /* 0x000fe20000f21670 */
[----:B------:R-:W-:Y:S01]  /*6990*/  MUFU.EX2 R142, R142 ;  /* 0x0000008e008e7308 */ /* 0x000fe20000000800 */
[----:B------:R-:W-:Y:S02]  /*69a0*/  FSEL R86, R86, -INF , !P5 ;  /* 0xff80000056567808 */ /* 0x000fe40006800000 */
[----:B------:R-:W-:Y:S02]  /*69b0*/  FMNMX.FTZ R11, R83, R12, !PT ;  /* 0x0000000c530b7209 */ /* 0x000fe40007810000 */
[----:B------:R-:W-:Y:S02]  /*69c0*/  FSEL R87, R87, -INF , !P1 ;  /* 0xff80000057577808 */ /* 0x000fe40004800000 */
[----:B------:R-:W-:Y:S01]  /*69d0*/  FMNMX.FTZ R12, R86, R11, !PT ;  /* 0x0000000b560c7209 */ /* 0x000fe20007810000 */
[----:B------:R-:W-:Y:S01]  /*69e0*/  MUFU.EX2 R37, R37 ;  /* 0x0000002500257308 */ /* 0x000fe20000000800 */
[----:B------:R-:W-:-:S02]  /*69f0*/  FSEL R14, R2, RZ, P6 ;  /* 0x000000ff020e7208 */ /* 0x000fc40003000000 */
[----:B------:R-:W-:-:S03]  /*6a00*/  FMNMX.FTZ R12, R87, R12, !PT ;  /* 0x0000000c570c7209 */ /* 0x000fc60007810000 */
[----:B------:R-:W-:Y:S01]  /*6a10*/  FADD.FTZ R69, -R14, R7 ;  /* 0x000000070e457221 */ /* 0x000fe20000010100 */
[-C--:B------:R-:W-:Y:S01]  /*6a20*/  FFMA.FTZ R7, R85, R0.reuse, -R10 ;  /* 0x0000000055077223 */ /* 0x080fe2000001080a */
[----:B------:R-:W0:Y:S01]  /*6a30*/  SHFL.BFLY PT, R11, R12, 0x2, 0x1f ;  /* 0x0c401f000c0b7f89 */ /* 0x000e2200000e0000 */
[----:B------:R-:W-:Y:S01]  /*6a40*/  MUFU.EX2 R136, R136 ;  /* 0x0000008800887308 */ /* 0x000fe20000000800 */
[----:B------:R-:W-:-:S07]  /*6a50*/  FMUL.FTZ R10, R69, R0 ;  /* 0x00000000450a7220 */ /* 0x000fce0000410000 */
        /* <DEDUP_REMOVED lines=13> */
[----:B------:R-:W-:Y:S01]  /*6b30*/  MUFU.EX2 R75, R75 ;  /* 0x0000004b004b7308 */ /* 0x000fe20000000800 */
[-CC-:B------:R-:W-:Y:S01]  /*6b40*/  FFMA.FTZ R141, R25, R0.reuse, -R12.reuse ;  /* 0x00000000198d7223 */ /* 0x180fe2000001080c */
[----:B------:R-:W-:Y:S01]  /*6b50*/  FSEL R25, R11, RZ, P1 ;  /* 0x000000ff0b197208 */ /* 0x000fe20000800000 */
[-CC-:B------:R-:W-:Y:S01]  /*6b60*/  FFMA.FTZ R29, R29, R0.reuse, -R12.reuse ;  /* 0x000000001d1d7223 */ /* 0x180fe2000001080c */
[-CC-:B------:R-:W-:Y:S01]  /*6b70*/  FFMA.FTZ R14, R27, R0.reuse, -R12.reuse ;  /* 0x000000001b0e7223 */ /* 0x180fe2000001080c */
[-CC-:B------:R-:W-:Y:S01]  /*6b80*/  FFMA.FTZ R24, R145, R0.reuse, -R12.reuse ;  /* 0x0000000091187223 */ /* 0x180fe2000001080c */
[-C--:B------:R-:W-:Y:S01]  /*6b90*/  FFMA.FTZ R27, R31, R0.reuse, -R12 ;  /* 0x000000001f1b7223 */ /* 0x080fe2000001080c */
[----:B------:R-:W-:Y:S01]  /*6ba0*/  FADD.FTZ R25, -R25, R8 ;  /* 0x0000000819197221 */ /* 0x000fe20000010100 */
[-CC-:B------:R-:W-:Y:S01]  /*6bb0*/  FFMA.FTZ R145, R147, R0.reuse, -R12.reuse ;  /* 0x0000000093917223 */ /* 0x180fe2000001080c */
[----:B------:R-:W-:Y:S01]  /*6bc0*/  MUFU.EX2 R29, R29 ;  /* 0x0000001d001d7308 */ /* 0x000fe20000000800 */
[-CC-:B------:R-:W-:Y:S01]  /*6bd0*/  FFMA.FTZ R26, R149, R0.reuse, -R12.reuse ;  /* 0x00000000951a7223 */ /* 0x180fe2000001080c */
[----:B------:R-:W-:Y:S01]  /*6be0*/  FMUL.FTZ R8, R25, R0 ;  /* 0x0000000019087220 */ /* 0x000fe20000410000 */
[----:B-1----:R-:W-:Y:S01]  /*6bf0*/  FFMA.FTZ R25, R10, R4, R35 ;  /* 0x000000040a197223 */ /* 0x002fe20000010023 */
[-CC-:B------:R-:W-:Y:S01]  /*6c00*/  FFMA.FTZ R147, R151, R0.reuse, -R12.reuse ;  /* 0x0000000097937223 */ /* 0x180fe2000001080c */
[-CC-:B------:R-:W-:Y:S01]  /*6c10*/  FFMA.FTZ R28, R39, R0.reuse, -R12.reuse ;  /* 0x00000000271c7223 */ /* 0x180fe2000001080c */
[-CC-:B------:R-:W-:Y:S01]  /*6c20*/  FFMA.FTZ R30, R43, R0.reuse, -R12.reuse ;  /* 0x000000002b1e7223 */ /* 0x180fe2000001080c */
[----:B------:R-:W-:Y:S01]  /*6c30*/  FADD.FTZ R25, R148, R25 ;  /* 0x0000001994197221 */ /* 0x000fe20000010000 */
[----:B------:R-:W0:Y:S01]  /*6c40*/  MUFU.EX2 R8, R8 ;  /* 0x0000000800087308 */ /* 0x000e220000000800 */
[-CC-:B------:R-:W-:Y:S01]  /*6c50*/  FFMA.FTZ R143, R46, R0.reuse, -R12.reuse ;  /* 0x000000002e8f7223 */ /* 0x180fe2000001080c */
[-CC-:B------:R-:W-:Y:S01]  /*6c60*/  FFMA.FTZ R32, R47, R0.reuse, -R12.reuse ;  /* 0x000000002f207223 */ /* 0x180fe2000001080c */
[----:B------:R-:W-:Y:S01]  /*6c70*/  FADD.FTZ R4, R150, R25 ;  /* 0x0000001996047221 */ /* 0x000fe20000010000 */
        /* <DEDUP_REMOVED lines=16> */
[----:B------:R-:W-:-:S04]  /*6d80*/  FFMA.FTZ R123, R86, R0, -R12 ;  /* 0x00000000567b7223 */ /* 0x000fc8000001080c */
        /* <DEDUP_REMOVED lines=26> */
[-CC-:B------:R-:W-:Y:S01]  /*6f30*/  FFMA.FTZ R44, R127, R0.reuse, -R12.reuse ;  /* 0x000000007f2c7223 */ /* 0x180fe2000001080c */
[----:B------:R-:W-:Y:S02]  /*6f40*/  FFMA.FTZ R127, R78, R0, -R12 ;  /* 0x000000004e7f7223 */ /* 0x000fe4000001080c */
        /* <DEDUP_REMOVED lines=81> */
.L_x_13693:
        /* <DEDUP_REMOVED lines=75> */
.L_x_13675:
        /* <DEDUP_REMOVED lines=23> */
.L_x_13696:
[----:B------:R-:W0:Y:S02]  /*7a80*/  LDC R10, c[0x0][0x9e4] ;  /* 0x00027900ff0a7b82 */ /* 0x000e240000000800 */
[----:B0-----:R-:W-:-:S13]  /*7a90*/  ISETP.NE.AND P1, PT, R10, 0x1, PT ;  /* 0x000000010a00780c */ /* 0x001fda0003f25270 */
[----:B------:R-:W0:Y:S02]  /*7aa0*/  @P1 LDC.64 R12, c[0x0][0x9e8] ;  /* 0x00027a00ff0c1b82 */ /* 0x000e240000000a00 */
[----:B0-----:R-:W-:-:S05]  /*7ab0*/  @P1 IMAD.HI.U32 R8, R5, R12, RZ ;  /* 0x0000000c05081227 */ /* 0x001fca00078e00ff */
[----:B------:R-:W-:-:S07]  /*7ac0*/  @P1 SHF.R.U32.HI R5, RZ, R13, R8 ;  /* 0x0000000dff051219 */ /* 0x000fce0000011608 */
.L_x_13697:
[----:B------:R-:W-:-:S05]  /*7ad0*/  IMAD R5, R5, R10, RZ ;  /* 0x0000000a05057224 */ /* 0x000fca00078e02ff */
[----:B------:R-:W-:-:S07]  /*7ae0*/  VIMNMX R6, R6, R5, !PT ;  /* 0x0000000506067248 */ /* 0x000fce0007fe0100 */
.L_x_13695:
        /* <DEDUP_REMOVED lines=10> */
[----:B------:R-:W-:-:S06]  /*7b90*/  UMOV UR21, UR36 ;  /* 0x0000002400157c82 */ /* 0x000fcc0008000000 */
.L_x_13709:
[----:B------:R-:W-:Y:S01]  /*7ba0*/  ISETP.NE.AND P2, PT, RZ, UR44, PT ;  /* 0x0000002cff007c0c */ /* 0x000fe2000bf45270 */
[----:B------:R-:W-:-:S04]  /*7bb0*/  UISETP.NE.AND UP0, UPT, UR21, 0x1, UPT ;  /* 0x000000011500788c */ /* 0x000fc8000bf05270 */
[----:B------:R-:W-:-:S04]  /*7bc0*/  USEL UR46, URZ, 0x1, UP0 ;  /* 0x000000013f2e7887 */ /* 0x000fc80008000000 */
[----:B------:R-:W-:-:S04]  /*7bd0*/  ULOP3.LUT UR46, UR22, UR46, URZ, 0x3c, !UPT ;  /* 0x0000002e162e7292 */ /* 0x000fc8000f8e3c3f */
[----:B------:R-:W-:Y:S08]  /*7be0*/  @P2 BRA `(.L_x_13699) ;  /* 0x0000000000382947 */ /* 0x000ff00003800000 */
[----:B------:R-:W-:Y:S05]  /*7bf0*/  @!P0 BRA `(.L_x_13700) ;  /* 0x0000000000048947 */ /* 0x000fea0003800000 */
[----:B------:R-:W-:Y:S01]  /*7c00*/  BPT.TRAP 0x1 ;  /* 0x000000040000795c */ /* 0x000fe20000300000 */
.L_x_13700:
        /* <DEDUP_REMOVED lines=9> */
.L_x_13701:
[----:B-1----:R-:W-:Y:S05]  /*7ca0*/  @P1 BRA `(.L_x_13699) ;  /* 0x0000000000081947 */ /* 0x002fea0003800000 */
[----:B------:R-:W1:Y:S02]  /*7cb0*/  SYNCS.PHASECHK.TRANS64.TRYWAIT P1, [UR6+0x16830], R0 ;  /* 0x01683000ff0075a7 */ /* 0x000e640008020146 */
[----:B-1----:R-:W-:Y:S05]  /*7cc0*/  @!P1 BRA `(.L_x_13702) ;  /* 0x000000b000789947 */ /* 0x002fea0003800000 */
.L_x_13699:
        /* <DEDUP_REMOVED lines=28> */
.L_x_13704:
[----:B------:R-:W-:Y:S01]  /*7e90*/  ULEA UR6, UR21, UR45, 0x3 ;  /* 0x0000002d15067291 */ /* 0x000fe2000f8e183f */
[----:B------:R-:W-:-:S05]  /*7ea0*/  IMAD.U32 R0, RZ, RZ, UR22 ;  /* 0x00000016ff007e24 */ /* 0x000fca000f8e00ff */
[----:B------:R-:W-:-:S04]  /*7eb0*/  SHF.L.U32 R0, R0, 0x1f, RZ ;  /* 0x0000001f00007819 */ /* 0x000fc800000006ff */
[----:B------:R0:W1:Y:S01]  /*7ec0*/  SYNCS.PHASECHK.TRANS64.TRYWAIT P1, [UR6+0x16850], R0 ;  /* 0x01685000ff0075a7 */ /* 0x0000620008020146 */
[----:B------:R-:W-:Y:S05]  /*7ed0*/  @!P0 BRA `(.L_x_13705) ;  /* 0x0000000000048947 */ /* 0x000fea0003800000 */
[----:B------:R-:W-:Y:S01]  /*7ee0*/  BPT.TRAP 0x1 ;  /* 0x000000040000795c */ /* 0x000fe20000300000 */
.L_x_13705:
[----:B-1----:R-:W-:Y:S05]  /*7ef0*/  @P1 BRA `(.L_x_13703) ;  /* 0x0000000000081947 */ /* 0x002fea0003800000 */
[----:B------:R-:W1:Y:S02]  /*7f00*/  SYNCS.PHASECHK.TRANS64.TRYWAIT P1, [UR6+0x16850], R0 ;  /* 0x01685000ff0075a7 */ /* 0x000e640008020146 */
[----:B-1----:R-:W-:Y:S05]  /*7f10*/  @!P1 BRA `(.L_x_13706) ;  /* 0x000000ac00fc9947 */ /* 0x002fea0003800000 */
.L_x_13703:
        /* <DEDUP_REMOVED lines=51> */
.L_x_13707:
        /* <DEDUP_REMOVED lines=80> */
[-C--:B------:R-:W-:Y:S01]  /*8750*/  FFMA.FTZ R37, R53, R0.reuse, -R131 ;  /* 0x0000000035257223 */ /* 0x080fe20000010883 */
[CC--:B------:R-:W-:Y:S01]  /*8760*/  FMUL.FTZ R53, R11.reuse, R0.reuse ;  /* 0x000000000b357220 */ /* 0x0c0fe20000410000 */
[----:B------:R-:W-:Y:S01]  /*8770*/  FADD.FTZ R7, -R11, R7 ;  /* 0x000000070b077221 */ /* 0x000fe20000010100 */
[-C--:B------:R-:W-:Y:S01]  /*8780*/  FMUL.FTZ R5, R5, R0.reuse ;  /* 0x0000000005057220 */ /* 0x080fe20000410000 */
[-C--:B------:R-:W-:Y:S01]  /*8790*/  FFMA.FTZ R148, R24, R0.reuse, -R131 ;  /* 0x0000000018947223 */ /* 0x080fe20000010883 */
[-C--:B------:R-:W-:Y:S01]  /*87a0*/  FFMA.FTZ R149, R26, R0.reuse, -R53 ;  /* 0x000000001a957223 */ /* 0x080fe20000010835 */
[-C--:B------:R-:W-:Y:S01]  /*87b0*/  FMUL.FTZ R7, R7, R0.reuse ;  /* 0x0000000007077220 */ /* 0x080fe20000410000 */
        /* <DEDUP_REMOVED lines=31> */
[-CC-:B------:R-:W-:Y:S01]  /*89b0*/  FFMA.FTZ R139, R54, R0.reuse, -R53.reuse ;  /* 0x00000000368b7223 */ /* 0x180fe20000010835 */
        /* <DEDUP_REMOVED lines=12> */
[-CC-:B------:R-:W-:Y:S01]  /*8a80*/  FFMA.FTZ R128, R64, R0.reuse, -R131.reuse ;  /* 0x0000000040807223 */ /* 0x180fe20000010883 */
[-CC-:B------:R-:W-:Y:S01]  /*8a90*/  FFMA.FTZ R25, R65, R0.reuse, -R131.reuse ;  /* 0x0000000041197223 */ /* 0x180fe20000010883 */
[-CC-:B------:R-:W-:Y:S01]  /*8aa0*/  FFMA.FTZ R130, R68, R0.reuse, -R131.reuse ;  /* 0x0000000044827223 */ /* 0x180fe20000010883 */
[-CC-:B------:R-:W-:Y:S01]  /*8ab0*/  FFMA.FTZ R21, R69, R0.reuse, -R131.reuse ;  /* 0x0000000045157223 */ /* 0x180fe20000010883 */
[-CC-:B------:R-:W-:Y:S01]  /*8ac0*/  FFMA.FTZ R124, R72, R0.reuse, -R131.reuse ;  /* 0x00000000487c7223 */ /* 0x180fe20000010883 */
[-CC-:B------:R-:W-:Y:S01]  /*8ad0*/  FFMA.FTZ R15, R73, R0.reuse, -R131.reuse ;  /* 0x00000000490f7223 */ /* 0x180fe20000010883 */
[----:B------:R-:W1:Y:S01]  /*8ae0*/  MUFU.EX2 R150, R150 ;  /* 0x0000009600967308 */ /* 0x000e620000000800 */
        /* <DEDUP_REMOVED lines=9> */
[----:B------:R-:W-:-:S06]  /*8b80*/  FFMA.FTZ R131, R70, R0, -R53 ;  /* 0x0000000046837223 */ /* 0x000fcc0000010835 */
        /* <DEDUP_REMOVED lines=131> */
.L_x_13708:
[----:B------:R-:W-:Y:S01]  /*93c0*/  ULEA UR6, UR21, UR45, 0x3 ;  /* 0x0000002d15067291 */ /* 0x000fe2000f8e183f */
[----:B------:R-:W-:Y:S01]  /*93d0*/  ISETP.GT.AND P1, PT, R9, R6, PT ;  /* 0x000000060900720c */ /* 0x000fe20003f24270 */
[----:B------:R-:W-:Y:S01]  /*93e0*/  UMOV UR22, UR46 ;  /* 0x0000002e00167c82 */ /* 0x000fe20008000000 */
[----:B------:R-:W-:Y:S01]  /*93f0*/  UMOV UR21, UR36 ;  /* 0x0000002400157c82 */ /* 0x000fe20008000000 */
[----:B------:R-:W-:Y:S01]  /*9400*/  UIADD3 UR6, UR6, 0x16860, URZ ;  /* 0x0001686006067890 */ /* 0x000fe2000fffe03f */
[----:B------:R-:W-:Y:S01]  /*9410*/  F2FP.BF16.F32.PACK_AB R148, R129, R148 ;  /* 0x000000948194723e */ /* 0x000fe200000010ff */
[-C--:B------:R-:W-:Y:S01]  /*9420*/  FMUL.FTZ R88, R88, R5.reuse ;  /* 0x0000000558587220 */ /* 0x080fe20000410000 */
        /* <DEDUP_REMOVED lines=68> */
.L_x_13698:
        /* <DEDUP_REMOVED lines=10> */
.L_x_13729:
        /* <DEDUP_REMOVED lines=9> */
.L_x_13712:
[----:B------:R-:W-:Y:S01]  /*99a0*/  ULEA UR6, UR36, UR45, 0x3 ;  /* 0x0000002d24067291 */ /* 0x000fe2000f8e183f */
[----:B------:R-:W-:-:S05]  /*99b0*/  IMAD.U32 R0, RZ, RZ, UR46 ;  /* 0x0000002eff007e24 */ /* 0x000fca000f8e00ff */
[----:B------:R-:W-:-:S04]  /*99c0*/  SHF.L.U32 R0, R0, 0x1f, RZ ;  /* 0x0000001f00007819 */ /* 0x000fc800000006ff */
[----:B------:R0:W1:Y:S01]  /*99d0*/  SYNCS.PHASECHK.TRANS64.TRYWAIT P1, [UR6+0x16830], R0 ;  /* 0x01683000ff0075a7 */ /* 0x0000620008020146 */
[----:B------:R-:W-:Y:S05]  /*99e0*/  @!P0 BRA `(.L_x_13713) ;  /* 0x0000000000048947 */ /* 0x000fea0003800000 */
[----:B------:R-:W-:Y:S01]  /*99f0*/  BPT.TRAP 0x1 ;  /* 0x000000040000795c */ /* 0x000fe20000300000 */
.L_x_13713:
[----:B-1----:R-:W-:Y:S05]  /*9a00*/  @P1 BRA `(.L_x_13711) ;  /* 0x0000000000081947 */ /* 0x002fea0003800000 */
[----:B------:R-:W1:Y:S02]  /*9a10*/  SYNCS.PHASECHK.TRANS64.TRYWAIT P1, [UR6+0x16830], R0 ;  /* 0x01683000ff0075a7 */ /* 0x000e640008020146 */
[----:B-1----:R-:W-:Y:S05]  /*9a20*/  @!P1 BRA `(.L_x_13714) ;  /* 0x0000009400509947 */ /* 0x002fea0003800000 */
.L_x_13711:
        /* <DEDUP_REMOVED lines=25> */
.L_x_13716:
[----:B------:R-:W-:Y:S01]  /*9bc0*/  ULEA UR6, UR25, UR45, 0x3 ;  /* 0x0000002d19067291 */ /* 0x000fe2000f8e183f */
[----:B------:R-:W-:-:S05]  /*9bd0*/  IMAD.U32 R0, RZ, RZ, UR26 ;  /* 0x0000001aff007e24 */ /* 0x000fca000f8e00ff */
[----:B------:R-:W-:-:S04]  /*9be0*/  SHF.L.U32 R0, R0, 0x1f, RZ ;  /* 0x0000001f00007819 */ /* 0x000fc800000006ff */
[----:B------:R0:W1:Y:S01]  /*9bf0*/  SYNCS.PHASECHK.TRANS64.TRYWAIT P1, [UR6+0x16850], R0 ;  /* 0x01685000ff0075a7 */ /* 0x0000620008020146 */
[----:B------:R-:W-:Y:S05]  /*9c00*/  @!P0 BRA `(.L_x_13717) ;  /* 0x0000000000048947 */ /* 0x000fea0003800000 */
[----:B------:R-:W-:Y:S01]  /*9c10*/  BPT.TRAP 0x1 ;  /* 0x000000040000795c */ /* 0x000fe20000300000 */
.L_x_13717:
[----:B-1----:R-:W-:Y:S05]  /*9c20*/  @P1 BRA `(.L_x_13715) ;  /* 0x0000000000081947 */ /* 0x002fea0003800000 */
[----:B------:R-:W1:Y:S02]  /*9c30*/  SYNCS.PHASECHK.TRANS64.TRYWAIT P1, [UR6+0x16850], R0 ;  /* 0x01685000ff0075a7 */ /* 0x000e640008020146 */
[----:B-1----:R-:W-:Y:S05]  /*9c40*/  @!P1 BRA `(.L_x_13718) ;  /* 0x0000009000e09947 */ /* 0x002fea0003800000 */
.L_x_13715:
        /* <DEDUP_REMOVED lines=51> */
.L_x_13719:
        /* <DEDUP_REMOVED lines=40> */
.L_x_13722:
[----:B------:R-:W-:-:S05]  /*a200*/  IMAD.U32 R20, RZ, RZ, UR21 ;  /* 0x00000015ff147e24 */ /* 0x000fca000f8e00ff */
[----:B------:R-:W-:-:S13]  /*a210*/  ISETP.NE.AND P1, PT, R20, 0x1, PT ;  /* 0x000000011400780c */ /* 0x000fda0003f25270 */
[----:B------:R-:W0:Y:S02]  /*a220*/  @P1 LDC.64 R14, c[0x0][0x9e8] ;  /* 0x00027a00ff0e1b82 */ /* 0x000e240000000a00 */
[----:B0-----:R-:W-:-:S05]  /*a230*/  @P1 IMAD.HI.U32 R14, R13, R14, RZ ;  /* 0x0000000e0d0e1227 */ /* 0x001fca00078e00ff */
[----:B------:R-:W-:-:S07]  /*a240*/  @P1 SHF.R.U32.HI R13, RZ, R15, R14 ;  /* 0x0000000fff0d1219 */ /* 0x000fce000001160e */
.L_x_13723:
[----:B------:R-:W-:Y:S05]  /*a250*/  BSYNC B0 ;  /* 0x0000000000007941 */ /* 0x000fea0003800000 */
.L_x_13721:
[----:B------:R-:W-:-:S04]  /*a260*/  IMAD R13, R13, R20, -R0 ;  /* 0x000000140d0d7224 */ /* 0x000fc800078e0a00 */
[----:B------:R-:W-:-:S05]  /*a270*/  IMAD R13, R16, -0x2, R13 ;  /* 0xfffffffe100d7824 */ /* 0x000fca00078e020d */
[----:B------:R-:W-:Y:S02]  /*a280*/  VIADDMNMX R10, R13, R20, R10, PT ;  /* 0x000000140d0a7246 */ /* 0x000fe4000380010a */
[----:B------:R-:W-:-:S07]  /*a290*/  VIMNMX R11, R11, R13, !PT ;  /* 0x0000000d0b0b7248 */ /* 0x000fce0007fe0100 */
.L_x_13720:
[----:B------:R-:W-:Y:S01]  /*a2a0*/  ISETP.GT.AND P1, PT, R9, -0x1, PT ;  /* 0xffffffff0900780c */ /* 0x000fe20003f24270 */
[----:B------:R0:W1:Y:S01]  /*a2b0*/  SHFL.IDX PT, R143, R7, 0x1, 0x1c1f ;  /* 0x003c1f00078f7f89 */ /* 0x00006200000e0000 */
[----:B------:R-:W-:Y:S02]  /*a2c0*/  UISETP.NE.AND UP0, UPT, UR49, URZ, UPT ;  /* 0x0000003f3100728c */ /* 0x000fe4000bf05270 */
[C---:B------:R-:W-:Y:S02]  /*a2d0*/  ISETP.GT.AND P3, PT, R11.reuse, 0x8, P1 ;  /* 0x000000080b00780c */ /* 0x040fe40000f64270 */
[C---:B------:R-:W-:Y:S02]  /*a2e0*/  ISETP.GT.AND P6, PT, R11.reuse, RZ, P1 ;  /* 0x000000ff0b00720c */ /* 0x040fe40000fc4270 */
[----:B------:R-:W-:Y:S02]  /*a2f0*/  ISETP.LT.OR P3, PT, R10, 0x9, P3 ;  /* 0x000000090a00780c */ /* 0x000fe40001f61670 */
[----:B------:R-:W-:-:S02]  /*a300*/  ISETP.GT.AND P2, PT, R11, 0x1, P1 ;  /* 0x000000010b00780c */ /* 0x000fc40000f44270 */
[----:B0-----:R-:W-:Y:S02]  /*a310*/  FSEL R7, R28, -INF , !P3 ;  /* 0xff8000001c077808 */ /* 0x001fe40005800000 */
[----:B------:R-:W-:Y:S02]  /*a320*/  ISETP.GT.AND P3, PT, R11, 0x19, P1 ;  /* 0x000000190b00780c */ /* 0x000fe40000f64270 */
[C---:B------:R-:W-:Y:S02]  /*a330*/  ISETP.LT.OR P6, PT, R10.reuse, 0x1, P6 ;  /* 0x000000010a00780c */ /* 0x040fe400037c1670 */
[C---:B------:R-:W-:Y:S02]  /*a340*/  ISETP.LT.OR P2, PT, R10.reuse, 0x2, P2 ;  /* 0x000000020a00780c */ /* 0x040fe40001741670 */
[----:B------:R-:W-:Y:S02]  /*a350*/  ISETP.LT.OR P3, PT, R10, 0x1a, P3 ;  /* 0x0000001a0a00780c */ /* 0x000fe40001f61670 */
[----:B------:R-:W-:-:S02]  /*a360*/  FSEL R24, R24, -INF , !P6 ;  /* 0xff80000018187808 */ /* 0x000fc40007000000 */
[----:B------:R-:W-:Y:S01]  /*a370*/  FSEL R25, R25, -INF , !P2 ;  /* 0xff80000019197808 */ /* 0x000fe20005000000 */
[--C-:B-1----:R-:W-:Y:S01]  /*a380*/  IMAD.IADD R8, R8, 0x1, R143.reuse ;  /* 0x0000000108087824 */ /* 0x102fe200078e028f */
[C---:B------:R-:W-:Y:S01]  /*a390*/  ISETP.GT.AND P5, PT, R11.reuse, 0x9, P1 ;  /* 0x000000090b00780c */ /* 0x040fe20000fa4270 */
        /* <DEDUP_REMOVED lines=18> */
[C---:B------:R-:W-:Y:S02]  /*a4c0*/  ISETP.GT.AND P2, PT, R11.reuse, 0x29, P1 ;  /* 0x000000290b00780c */ /* 0x040fe40000f44270 */
        /* <DEDUP_REMOVED lines=81> */
.L_x_13726:
[----:B------:R-:W-:-:S05]  /*a9e0*/  IMAD.U32 R2, RZ, RZ, UR21 ;  /* 0x00000015ff027e24 */ /* 0x000fca000f8e00ff */
[----:B------:R-:W-:-:S13]  /*a9f0*/  ISETP.NE.AND P2, PT, R2, 0x1, PT ;  /* 0x000000010200780c */ /* 0x000fda0003f45270 */
[----:B------:R-:W0:Y:S02]  /*aa00*/  @P2 LDC.64 R10, c[0x0][0x9e8] ;  /* 0x00027a00ff0a2b82 */ /* 0x000e240000000a00 */
[----:B0-----:R-:W-:-:S05]  /*aa10*/  @P2 IMAD.HI.U32 R10, R143, R10, RZ ;  /* 0x0000000a8f0a2227 */ /* 0x001fca00078e00ff */
[----:B------:R-:W-:-:S07]  /*aa20*/  @P2 SHF.R.U32.HI R143, RZ, R11, R10 ;  /* 0x0000000bff8f2219 */ /* 0x000fce000001160a */
.L_x_13727:
[----:B------:R-:W-:Y:S05]  /*aa30*/  BSYNC B0 ;  /* 0x0000000000007941 */ /* 0x000fea0003800000 */
.L_x_13725:
[----:B------:R-:W-:-:S04]  /*aa40*/  IMAD R143, R143, R2, -R0 ;  /* 0x000000028f8f7224 */ /* 0x000fc800078e0a00 */
[----:B------:R-:W-:-:S05]  /*aa50*/  IMAD R143, R16, -0x2, R143 ;  /* 0xfffffffe108f7824 */ /* 0x000fca00078e028f */
[----:B------:R-:W-:Y:S02]  /*aa60*/  VIADDMNMX R8, R143, R2, R8, PT ;  /* 0x000000028f087246 */ /* 0x000fe40003800108 */
[----:B------:R-:W-:-:S07]  /*aa70*/  VIMNMX R12, R12, R143, !PT ;  /* 0x0000008f0c0c7248 */ /* 0x000fce0007fe0100 */
.L_x_13724:
        /* <DEDUP_REMOVED lines=109> */
[-CC-:B------:R-:W-:Y:S01]  /*b150*/  FFMA.FTZ R136, R123, R0.reuse, -R10.reuse ;  /* 0x000000007b887223 */ /* 0x180fe2000001080a */
        /* <DEDUP_REMOVED lines=39> */
[----:B------:R-:W-:Y:S01]  /*b3d0*/  FFMA.FTZ R122, R141, R0, -R10 ;  /* 0x000000008d7a7223 */ /* 0x000fe2000001080a */
[----:B------:R-:W-:Y:S01]  /*b3e0*/  FMNMX.FTZ R14, R43, R14, !PT ;  /* 0x0000000e2b0e7209 */ /* 0x000fe20007810000 */
[----:B------:R0:W-:Y:S01]  /*b3f0*/  MUFU.EX2 R35, R24 ;  /* 0x0000001800237308 */ /* 0x0001e20000000800 */
[----:B------:R-:W-:-:S02]  /*b400*/  ISETP.LT.OR P2, PT, R8, 0x61, P2 ;  /* 0x000000610800780c */ /* 0x000fc40001741670 */
[----:B------:R-:W-:Y:S02]  /*b410*/  FMNMX.FTZ R14, R151, R14, !PT ;  /* 0x0000000e970e7209 */ /* 0x000fe40007810000 */
[----:B------:R-:W-:Y:S02]  /*b420*/  ISETP.GT.AND P5, PT, R12, 0x68, P1 ;  /* 0x000000680c00780c */ /* 0x000fe40000fa4270 */
[----:B------:R-:W-:Y:S01]  /*b430*/  FMNMX.FTZ R11, R47, R14, !PT ;  /* 0x0000000e2f0b7209 */ /* 0x000fe20007810000 */
[----:B------:R-:W-:Y:S01]  /*b440*/  MUFU.EX2 R148, R148 ;  /* 0x0000009400947308 */ /* 0x000fe20000000800 */
[----:B------:R-:W-:Y:S02]  /*b450*/  FSEL R74, R74, -INF , !P2 ;  /* 0xff8000004a4a7808 */ /* 0x000fe40005000000 */
[----:B------:R-:W-:Y:S02]  /*b460*/  FMNMX.FTZ R14, R50, R11, !PT ;  /* 0x0000000b320e7209 */ /* 0x000fe40007810000 */
[----:B------:R-:W-:-:S02]  /*b470*/  ISETP.LT.OR P5, PT, R8, 0x69, P5 ;  /* 0x000000690800780c */ /* 0x000fc40002fa1670 */
[----:B------:R-:W-:Y:S01]  /*b480*/  FMNMX.FTZ R14, R51, R14, !PT ;  /* 0x0000000e330e7209 */ /* 0x000fe20007810000 */
[----:B------:R-:W-:Y:S01]  /*b490*/  MUFU.EX2 R150, R150 ;  /* 0x0000009600967308 */ /* 0x000fe20000000800 */
[----:B------:R-:W-:Y:S01]  /*b4a0*/  FSEL R125, R75, -INF , !P3 ;  /* 0xff8000004b7d7808 */ /* 0x000fe20005800000 */
[--C-:B------:R-:W-:Y:S01]  /*b4b0*/  FFMA.FTZ R75, R61, R0, -R10.reuse ;  /* 0x000000003d4b7223 */ /* 0x100fe2000001080a */
[----:B------:R-:W-:Y:S01]  /*b4c0*/  FMNMX.FTZ R14, R33, R14, !PT ;  /* 0x0000000e210e7209 */ /* 0x000fe20007810000 */
[----:B------:R-:W-:Y:S01]  /*b4d0*/  FFMA.FTZ R61, R73, R0, -R10 ;  /* 0x00000000493d7223 */ /* 0x000fe2000001080a */
[----:B------:R-:W-:Y:S02]  /*b4e0*/  ISETP.GT.AND P2, PT, R12, 0x70, P1 ;  /* 0x000000700c00780c */ /* 0x000fe40000f44270 */
[----:B------:R-:W-:Y:S01]  /*b4f0*/  FMNMX.FTZ R11, R55, R14, !PT ;  /* 0x0000000e370b7209 */ /* 0x000fe20007810000 */
[----:B------:R-:W-:Y:S01]  /*b500*/  MUFU.EX2 R7, R7 ;  /* 0x0000000700077308 */ /* 0x000fe20000000800 */
[----:B------:R-:W-:-:S02]  /*b510*/  FSEL R78, R78, -INF , !P5 ;  /* 0xff8000004e4e7808 */ /* 0x000fc40006800000 */
[----:B------:R-:W-:Y:S02]  /*b520*/  FMNMX.FTZ R14, R58, R11, !PT ;  /* 0x0000000b3a0e7209 */ /* 0x000fe40007810000 */
[C---:B------:R-:W-:Y:S02]  /*b530*/  ISETP.GT.AND P3, PT, R12.reuse, 0x71, P1 ;  /* 0x000000710c00780c */ /* 0x040fe40000f64270 */
[----:B------:R-:W-:Y:S01]  /*b540*/  FMNMX.FTZ R11, R59, R14, !PT ;  /* 0x0000000e3b0b7209 */ /* 0x000fe20007810000 */
[----:B------:R-:W-:Y:S01]  /*b550*/  MUFU.EX2 R144, R144 ;  /* 0x0000009000907308 */ /* 0x000fe20000000800 */
[----:B------:R-:W-:Y:S02]  /*b560*/  ISETP.GT.AND P5, PT, R12, 0x78, P1 ;  /* 0x000000780c00780c */ /* 0x000fe40000fa4270 */
        /* <DEDUP_REMOVED lines=21> */
[----:B------:R-:W-:Y:S02]  /*b6c0*/  FSEL R127, R82, -INF , !P2 ;  /* 0xff800000527f7808 */ /* 0x000fe40005000000 */
[----:B------:R-:W-:Y:S02]  /*b6d0*/  FMNMX.FTZ R12, R78, R11, !PT ;  /* 0x0000000b4e0c7209 */ /* 0x000fe40007810000 */
[----:B------:R-:W-:Y:S02]  /*b6e0*/  ISETP.LT.OR P5, PT, R8, 0x79, P5 ;  /* 0x000000790800780c */ /* 0x000fe40002fa1670 */
[----:B------:R-:W-:Y:S01]  /*b6f0*/  FMNMX.FTZ R12, R79, R12, !PT ;  /* 0x0000000c4f0c7209 */ /* 0x000fe20007810000 */
[----:B------:R-:W-:Y:S01]  /*b700*/  MUFU.EX2 R21, R21 ;  /* 0x0000001500157308 */ /* 0x000fe20000000800 */
[----:B------:R-:W-:-:S02]  /*b710*/  FSEL R83, R83, -INF , !P3 ;  /* 0xff80000053537808 */ /* 0x000fc40005800000 */
[----:B------:R-:W-:Y:S02]  /*b720*/  FMNMX.FTZ R12, R127, R12, !PT ;  /* 0x0000000c7f0c7209 */ /* 0x000fe40007810000 */
[----:B------:R-:W-:Y:S02]  /*b730*/  ISETP.LT.OR P1, PT, R8, 0x7a, P1 ;  /* 0x0000007a0800780c */ /* 0x000fe40000f21670 */
[----:B------:R-:W-:Y:S01]  /*b740*/  FSEL R86, R86, -INF , !P5 ;  /* 0xff80000056567808 */ /* 0x000fe20006800000 */
[----:B------:R-:W-:Y:S01]  /*b750*/  MUFU.EX2 R142, R142 ;  /* 0x0000008e008e7308 */ /* 0x000fe20000000800 */
[----:B------:R-:W-:Y:S02]  /*b760*/  FMNMX.FTZ R11, R83, R12, !PT ;  /* 0x0000000c530b7209 */ /* 0x000fe40007810000 */
[----:B------:R-:W-:Y:S02]  /*b770*/  FSEL R87, R87, -INF , !P1 ;  /* 0xff80000057577808 */ /* 0x000fe40004800000 */
[----:B------:R-:W-:-:S02]  /*b780*/  FMNMX.FTZ R8, R86, R11, !PT ;  /* 0x0000000b56087209 */ /* 0x000fc40007810000 */
[----:B------:R-:W-:Y:S01]  /*b790*/  FSEL R12, R2, RZ, P6 ;  /* 0x000000ff020c7208 */ /* 0x000fe20003000000 */
[----:B------:R-:W-:Y:S01]  /*b7a0*/  MUFU.EX2 R37, R37 ;  /* 0x0000002500257308 */ /* 0x000fe20000000800 */
[----:B------:R-:W-:-:S03]  /*b7b0*/  FMNMX.FTZ R8, R87, R8, !PT ;  /* 0x0000000857087209 */ /* 0x000fc60007810000 */
[----:B------:R-:W-:Y:S01]  /*b7c0*/  FADD.FTZ R69, -R12, R5 ;  /* 0x000000050c457221 */ /* 0x000fe20000010100 */
[----:B------:R-:W-:Y:S01]  /*b7d0*/  FFMA.FTZ R5, R85, R0, -R10 ;  /* 0x0000000055057223 */ /* 0x000fe2000001080a */
[----:B------:R-:W1:Y:S02]  /*b7e0*/  SHFL.BFLY PT, R11, R8, 0x2, 0x1f ;  /* 0x0c401f00080b7f89 */ /* 0x000e6400000e0000 */
        /* <DEDUP_REMOVED lines=9> */
[----:B-1----:R-:W-:Y:S01]  /*b880*/  FMNMX.FTZ R11, R11, R8, !PT ;  /* 0x000000080b0b7209 */ /* 0x002fe20007810000 */
[----:B------:R-:W-:-:S03]  /*b890*/  FMUL.FTZ R8, R69, R0 ;  /* 0x0000000045087220 */ /* 0x000fc60000410000 */
[C---:B------:R-:W-:Y:S01]  /*b8a0*/  FSETP.NEU.FTZ.AND P1, PT, R11.reuse, -INF , PT ;  /* 0xff8000000b00780b */ /* 0x040fe20003f3d000 */
[----:B------:R-:W-:Y:S02]  /*b8b0*/  FMUL.FTZ R10, R11, R0 ;  /* 0x000000000b0a7220 */ /* 0x000fe40000410000 */
[----:B------:R-:W-:Y:S03]  /*b8c0*/  MUFU.EX2 R75, R75 ;  /* 0x0000004b004b7308 */ /* 0x000fe60000000800 */
[----:B------:R-:W-:-:S05]  /*b8d0*/  FSEL R10, R10, RZ, P1 ;  /* 0x000000ff0a0a7208 */ /* 0x000fca0000800000 */
[----:B------:R-:W1:Y:S01]  /*b8e0*/  MUFU.EX2 R8, R8 ;  /* 0x0000000800087308 */ /* 0x000e620000000800 */
        /* <DEDUP_REMOVED lines=9> */
[-CC-:B0-----:R-:W-:Y:S01]  /*b980*/  FFMA.FTZ R24, R147, R0.reuse, -R10.reuse ;  /* 0x0000000093187223 */ /* 0x181fe2000001080a */
[-C--:B------:R-:W-:Y:S01]  /*b990*/  FMUL.FTZ R6, R25, R0.reuse ;  /* 0x0000000019067220 */ /* 0x080fe20000410000 */
[-CC-:B------:R-:W-:Y:S01]  /*b9a0*/  FFMA.FTZ R147, R149, R0.reuse, -R10.reuse ;  /* 0x0000000095937223 */ /* 0x180fe2000001080a */
[-CC-:B------:R-:W-:Y:S01]  /*b9b0*/  FFMA.FTZ R26, R39, R0.reuse, -R10.reuse ;  /* 0x00000000271a7223 */ /* 0x180fe2000001080a */
[-CC-:B------:R-:W-:Y:S01]  /*b9c0*/  FFMA.FTZ R28, R43, R0.reuse, -R10.reuse ;  /* 0x000000002b1c7223 */ /* 0x180fe2000001080a */
[-CC-:B------:R-:W-:Y:S01]  /*b9d0*/  FFMA.FTZ R143, R151, R0.reuse, -R10.reuse ;  /* 0x00000000978f7223 */ /* 0x180fe2000001080a */
[--C-:B------:R-:W-:Y:S01]  /*b9e0*/  FFMA.FTZ R30, R47, R0, -R10.reuse ;  /* 0x000000002f1e7223 */ /* 0x100fe2000001080a */
[----:B------:R-:W0:Y:S01]  /*b9f0*/  MUFU.EX2 R6, R6 ;  /* 0x0000000600067308 */ /* 0x000e220000000800 */
[----:B-1----:R-:W-:Y:S01]  /*ba00*/  FFMA.FTZ R25, R8, R4, R35 ;  /* 0x0000000408197223 */ /* 0x002fe20000010023 */
[-CC-:B------:R-:W-:Y:S01]  /*ba10*/  FFMA.FTZ R137, R50, R0.reuse, -R10.reuse ;  /* 0x0000000032897223 */ /* 0x180fe2000001080a */
[-CC-:B------:R-:W-:Y:S01]  /*ba20*/  FFMA.FTZ R32, R51, R0.reuse, -R10.reuse ;  /* 0x0000000033207223 */ /* 0x180fe2000001080a */
[-CC-:B------:R-:W-:Y:S01]  /*ba30*/  FFMA.FTZ R139, R33, R0.reuse, -R10.reuse ;  /* 0x00000000218b7223 */ /* 0x180fe2000001080a */
[----:B------:R-:W-:Y:S01]  /*ba40*/  FADD.FTZ R25, R148, R25 ;  /* 0x0000001994197221 */ /* 0x000fe20000010000 */
[-CC-:B------:R-:W-:Y:S01]  /*ba50*/  FFMA.FTZ R34, R55, R0.reuse, -R10.reuse ;  /* 0x0000000037227223 */ /* 0x180fe2000001080a */
[-CC-:B------:R-:W-:Y:S01]  /*ba60*/  FFMA.FTZ R133, R58, R0.reuse, -R10.reuse ;  /* 0x000000003a857223 */ /* 0x180fe2000001080a */
[----:B------:R-:W1:Y:S01]  /*ba70*/  MUFU.EX2 R12, R12 ;  /* 0x0000000c000c7308 */ /* 0x000e620000000800 */
[----:B------:R-:W-:Y:S01]  /*ba80*/  FADD.FTZ R4, R150, R25 ;  /* 0x0000001996047221 */ /* 0x000fe20000010000 */
        /* <DEDUP_REMOVED lines=9> */
[----:B------:R-:W-:-:S05]  /*bb20*/  FFMA.FTZ R123, R86, R0, -R10 ;  /* 0x00000000567b7223 */ /* 0x000fca000001080a */
        /* <DEDUP_REMOVED lines=18> */
[----:B------:R-:W-:Y:S01]  /*bc50*/  FADD.FTZ R42, R142, R25 ;  /* 0x000000198e2a7221 */ /* 0x000fe20000010000 */
[----:B------:R-:W-:Y:S01]  /*bc60*/  FFMA.FTZ R25, R74, R0, -R10 ;  /* 0x000000004a197223 */ /* 0x000fe2000001080a */
        /* <DEDUP_REMOVED lines=8> */
[----:B------:R-:W-:Y:S01]  /*bcf0*/  FADD.FTZ R44, R138, R31 ;  /* 0x0000001f8a2c7221 */ /* 0x000fe20000010000 */
[----:B------:R-:W-:Y:S01]  /*bd00*/  FFMA.FTZ R31, R78, R0, -R10 ;  /* 0x000000004e1f7223 */ /* 0x000fe2000001080a */
        /* <DEDUP_REMOVED lines=80> */
.L_x_13728:
        /* <DEDUP_REMOVED lines=75> */
.L_x_13710:
[----:B------:R-:W-:Y:S06]  /*c6c0*/  BAR.ARV 0x8, 0x200 ;  /* 0x0208000000007b1d */ /* 0x000fec0000002000 */
[----:B------:R-:W-:Y:S05]  /*c6d0*/  @!P0 BRA `(.L_x_13730) ;  /* 0x0000000000048947 */ /* 0x000fea0003800000 */
[----:B------:R-:W-:Y:S01]  /*c6e0*/  BPT.TRAP 0x1 ;  /* 0x000000040000795c */ /* 0x000fe20000300000 */
.L_x_13730:
[----:B------:R-:W-:Y:S01]  /*c6f0*/  ULEA UR5, UR36, UR45, 0x3 ;  /* 0x0000002d24057291 */ /* 0x000fe2000f8e183f */
[----:B------:R-:W-:-:S05]  /*c700*/  IMAD.U32 R5, RZ, RZ, UR46 ;  /* 0x0000002eff057e24 */ /* 0x000fca000f8e00ff */
[----:B------:R-:W-:-:S04]  /*c710*/  SHF.L.U32 R5, R5, 0x1f, RZ ;  /* 0x0000001f05057819 */ /* 0x000fc800000006ff */
[----:B------:R0:W1:Y:S01]  /*c720*/  SYNCS.PHASECHK.TRANS64.TRYWAIT P1, [UR5+0x16850], R5 ;  /* 0x01685005ff0075a7 */ /* 0x0000620008020145 */
[----:B------:R-:W-:Y:S05]  /*c730*/  @!P0 BRA `(.L_x_13731) ;  /* 0x0000000000048947 */ /* 0x000fea0003800000 */
[----:B------:R-:W-:Y:S01]  /*c740*/  BPT.TRAP 0x1 ;  /* 0x000000040000795c */ /* 0x000fe20000300000 */
.L_x_13731:
[----:B-1----:R-:W-:Y:S05]  /*c750*/  @P1 BRA `(.L_x_13732) ;  /* 0x0000000000081947 */ /* 0x002fea0003800000 */
[----:B------:R-:W1:Y:S02]  /*c760*/  SYNCS.PHASECHK.TRANS64.TRYWAIT P1, [UR5+0x16850], R5 ;  /* 0x01685005ff0075a7 */ /* 0x000e640008020145 */
[----:B-1----:R-:W-:Y:S05]  /*c770*/  @!P1 BRA `(.L_x_13733) ;  /* 0x00000068002c9947 */ /* 0x002fea0003800000 */
.L_x_13732:
[----:B------:R-:W-:Y:S01]  /*c780*/  UIADD3 UR45, UR45, 0x400, URZ ;  /* 0x000004002d2d7890 */ /* 0x000fe2000fffe03f */
[----:B------:R-:W-:Y:S01]  /*c790*/  WARPGROUP.ARRIVE ;  /* 0x00000000000079c5 */ /* 0x000fe20000000000 */
[----:B------:R-:W-:Y:S01]  /*c7a0*/  UMOV UR7, 0x40000040 ;  /* 0x4000004000077882 */ /* 0x000fe20000000000 */
[----:B01----:R-:W0:Y:S01]  /*c7b0*/  SHFL.BFLY PT, R5, R4, 0x2, 0x1f ;  /* 0x0c401f0004057f89 */ /* 0x003e2200000e0000 */
[----:B------:R-:W-:Y:S01]  /*c7c0*/  USHF.R.U32.HI UR45, URZ, 0x4, UR45 ;  /* 0x000000043f2d7899 */ /* 0x000fe2000801162d */
[----:B------:R-:W-:Y:S01]  /*c7d0*/  CS2R R34, SRZ ;  /* 0x0000000000227805 */ /* 0x000fe2000001ff00 */
[----:B------:R-:W-:Y:S01]  /*c7e0*/  IMAD.MOV.U32 R25, RZ, RZ, -0x800000 ;  /* 0xff800000ff197424 */ /* 0x000fe200078e00ff */
[----:B------:R-:W1:Y:S01]  /*c7f0*/  SHFL.BFLY PT, R6, R3, 0x2, 0x1f ;  /* 0x0c401f0003067f89 */ /* 0x000e6200000e0000 */
[----:B------:R-:W-:Y:S01]  /*c800*/  ULOP3.LUT UR4, UR45, 0x3fff, URZ, 0xc0, !UPT ;  /* 0x00003fff2d047892 */ /* 0x000fe2000f8ec03f */
[----:B------:R-:W-:-:S03]  /*c810*/  IMAD.MOV.U32 R24, RZ, RZ, -0x800000 ;  /* 0xff800000ff187424 */ /* 0x000fc600078e00ff */
[----:B------:R-:W-:-:S07]  /*c820*/  ULEA UR4, UR36, UR4, 0xa ;  /* 0x0000000424047291 */ /* 0x000fce000f8e503f */
[----:B------:R-:W-:Y:S02]  /*c830*/  UMOV UR6, UR4 ;  /* 0x0000000400067c82 */ /* 0x000fe40008000000 */
[----:B------:R-:W-:Y:S01]  /*c840*/  HGMMA.64x64x16.F32.BF16 R88, R148, gdesc[UR4].tnspB, R88, gsb0 ;  /* 0x40e0000494587df0 */ /* 0x000fe20008001858 */
[----:B------:R-:W-:Y:S01]  /*c850*/  UIADD3 UR6, UR4, 0x80, URZ ;  /* 0x0000008004067890 */ /* 0x000fe2000fffe03f */
[----:B------:R-:W-:Y:S01]  /*c860*/  UMOV UR7, 0x40000040 ;  /* 0x4000004000077882 */ /* 0x000fe20000000000 */
[----:B0-----:R-:W-:Y:S01]  /*c870*/  FADD.FTZ R5, R5, R4 ;  /* 0x0000000405057221 */ /* 0x001fe20000010000 */
[----:B-1----:R-:W-:-:S04]  /*c880*/  FADD.FTZ R7, R6, R3 ;  /* 0x0000000306077221 */ /* 0x002fc80000010000 */
        /* <DEDUP_REMOVED lines=18> */
[----:B------:R-:W-:Y:S01]  /*c9b0*/  UIADD3 UR6, UR4, 0x100, URZ ;  /* 0x0000010004067890 */ /* 0x000fe2000fffe03f */
[----:B------:R-:W-:Y:S01]  /*c9c0*/  @P2 FFMA.FTZ R24, R5, R11, R6 ;  /* 0x0000000b05182223 */ /* 0x000fe20000010006 */
        /* <DEDUP_REMOVED lines=33> */
.L_x_13734:
        /* <DEDUP_REMOVED lines=42> */
.L_x_13656:
        /* <DEDUP_REMOVED lines=11> */
[----:B------:R-:W-:Y:S01]  /*cf30*/  USHF.R.S32.HI UR12, URZ, 0x1f, UR41 ;  /* 0x0000001f3f0c7899 */ /* 0x000fe20008011429 */
[----:B------:R-:W-:Y:S01]  /*cf40*/  VIADD R47, R17, UR38 ;  /* 0x00000026112f7c36 */ /* 0x000fe20008000000 */
        /* <DEDUP_REMOVED lines=20> */
[----:B------:R-:W-:Y:S01]  /*d090*/  BAR.SYNC.DEFER_BLOCKING 0x1, 0x180 ;  /* 0x0046000000007b1d */ /* 0x000fe20000010000 */
[----:B-1----:R-:W-:Y:S01]  /*d0a0*/  ISETP.NE.AND P1, PT, R30, 0x1, PT ;  /* 0x000000011e00780c */ /* 0x002fe20003f25270 */
[----:B------:R-:W-:-:S04]  /*d0b0*/  IMAD.U32 R36, RZ, RZ, UR8 ;  /* 0x00000008ff247e24 */ /* 0x000fc8000f8e00ff */
[----:B------:R-:W-:Y:S01]  /*d0c0*/  ULDC.64 UR8, c[0x0][0xae8] ;  /* 0x0002ba0000087ab9 */ /* 0x000fe20000000a00 */
[----:B------:R-:W-:Y:S02]  /*d0d0*/  MOV R2, R0 ;  /* 0x0000000000027202 */ /* 0x000fe40000000f00 */
[----:B0-----:R-:W-:Y:S01]  /*d0e0*/  MOV R3, R5 ;  /* 0x0000000500037202 */ /* 0x001fe20000000f00 */
[----:B------:R-:W-:Y:S02]  /*d0f0*/  IMAD R5, R152, 0x40, R22 ;  /* 0x0000004098057824 */ /* 0x000fe400078e0216 */
[--C-:B------:R-:W-:Y:S02]  /*d100*/  IMAD.WIDE R10, R156, 0x2, R2.reuse ;  /* 0x000000029c0a7825 */ /* 0x100fe400078e0202 */
[----:B------:R-:W0:Y:S02]  /*d110*/  @P1 LDC R20, c[0x0][0xbec] ;  /* 0x0002fb00ff141b82 */ /* 0x000e240000000800 */
[----:B------:R-:W-:Y:S01]  /*d120*/  IMAD.WIDE R2, R5, 0x2, R2 ;  /* 0x0000000205027825 */ /* 0x000fe200078e0202 */
[----:B------:R-:W-:-:S02]  /*d130*/  LOP3.LUT R4, R10, 0x380, RZ, 0xc0, !PT ;  /* 0x000003800a047812 */ /* 0x000fc400078ec0ff */
[----:B------:R-:W-:Y:S02]  /*d140*/  IADD3 R39, P0, R10, 0x60, RZ ;  /* 0x000000600a277810 */ /* 0x000fe40007f1e0ff */
[----:B------:R-:W-:Y:S01]  /*d150*/  SHF.R.U64 R5, R4, 0x3, RZ ;  /* 0x0000000304057819 */ /* 0x000fe200000012ff */
[----:B------:R-:W1:Y:S01]  /*d160*/  @P1 LDC R45, c[0x0][0xbf0] ;  /* 0x0002fc00ff2d1b82 */ /* 0x000e620000000800 */
[----:B------:R-:W-:Y:S01]  /*d170*/  LOP3.LUT R4, R39, 0x380, RZ, 0xc0, !PT ;  /* 0x0000038027047812 */ /* 0x000fe200078ec0ff */
[----:B------:R-:W-:Y:S01]  /*d180*/  IMAD.X R9, RZ, RZ, R11, P0 ;  /* 0x000000ffff097224 */ /* 0x000fe200000e060b */
[----:B------:R-:W-:Y:S02]  /*d190*/  IADD3 R27, P3, R10, 0x20, RZ ;  /* 0x000000200a1b7810 */ /* 0x000fe40007f7e0ff */
[----:B------:R-:W-:Y:S02]  /*d1a0*/  SHF.R.U64 R4, R4, 0x3, RZ ;  /* 0x0000000304047819 */ /* 0x000fe400000012ff */
[----:B------:R-:W-:-:S02]  /*d1b0*/  IADD3 R31, P2, R10, 0x40, RZ ;  /* 0x000000400a1f7810 */ /* 0x000fc40007f5e0ff */
[----:B------:R-:W-:Y:S02]  /*d1c0*/  LOP3.LUT R8, R4, R39, RZ, 0x3c, !PT ;  /* 0x0000002704087212 */ /* 0x000fe400078e3cff */
[----:B------:R-:W-:Y:S01]  /*d1d0*/  LOP3.LUT R4, R27, 0x380, RZ, 0xc0, !PT ;  /* 0x000003801b047812 */ /* 0x000fe200078ec0ff */
[----:B------:R-:W-:Y:S01]  /*d1e0*/  IMAD.X R7, RZ, RZ, R11, P2 ;  /* 0x000000ffff077224 */ /* 0x000fe200010e060b */
[----:B------:R-:W-:Y:S02]  /*d1f0*/  LOP3.LUT R6, R31, 0x380, RZ, 0xc0, !PT ;  /* 0x000003801f067812 */ /* 0x000fe400078ec0ff */
[----:B------:R-:W-:Y:S01]  /*d200*/  SHF.R.U64 R4, R4, 0x3, RZ ;  /* 0x0000000304047819 */ /* 0x000fe200000012ff */
[----:B0-----:R-:W-:Y:S01]  /*d210*/  @P1 IMAD.HI.U32 R20, R47, R20, RZ ;  /* 0x000000142f141227 */ /* 0x001fe200078e00ff */
[----:B------:R-:W-:Y:S02]  /*d220*/  SHF.R.U64 R6, R6, 0x3, RZ ;  /* 0x0000000306067819 */ /* 0x000fe400000012ff */
[----:B------:R-:W-:-:S02]  /*d230*/  IADD3 R39, P2, R2, 0x3000, RZ ;  /* 0x0000300002277810 */ /* 0x000fc40007f5e0ff */
[----:B------:R-:W-:Y:S01]  /*d240*/  LOP3.LUT R4, R4, R27, RZ, 0x3c, !PT ;  /* 0x0000001b04047212 */ /* 0x000fe200078e3cff */
[----:B------:R-:W-:Y:S01]  /*d250*/  IMAD.MOV.U32 R27, RZ, RZ, R47 ;  /* 0x000000ffff1b7224 */ /* 0x000fe200078e002f */
[----:B------:R-:W-:Y:S01]  /*d260*/  LOP3.LUT R6, R6, R31, RZ, 0x3c, !PT ;  /* 0x0000001f06067212 */ /* 0x000fe200078e3cff */
[----:B------:R-:W-:Y:S01]  /*d270*/  IMAD.X R21, RZ, RZ, R3, P2 ;  /* 0x000000ffff157224 */ /* 0x000fe200010e0603 */
[----:B------:R-:W-:Y:S02]  /*d280*/  LOP3.LUT R31, R39, 0x380, RZ, 0xc0, !PT ;  /* 0x00000380271f7812 */ /* 0x000fe400078ec0ff */
[----:B-1----:R-:W-:Y:S02]  /*d290*/  @P1 SHF.R.U32.HI R27, RZ, R45, R20 ;  /* 0x0000002dff1b1219 */ /* 0x002fe40000011614 */
[----:B------:R-:W-:Y:S02]  /*d2a0*/  SHF.R.U64 R20, R31, 0x3, RZ ;  /* 0x000000031f147819 */ /* 0x000fe400000012ff */
[----:B------:R-:W-:Y:S01]  /*d2b0*/  LOP3.LUT R10, R5, R10, RZ, 0x3c, !PT ;  /* 0x0000000a050a7212 */ /* 0x000fe200078e3cff */
[----:B------:R-:W-:Y:S01]  /*d2c0*/  IMAD.MOV R31, RZ, RZ, -R27 ;  /* 0x000000ffff1f7224 */ /* 0x000fe200078e0a1b */
[----:B------:R-:W-:Y:S01]  /*d2d0*/  MOV R40, R8 ;  /* 0x0000000800287202 */ /* 0x000fe20000000f00 */
[----:B------:R-:W-:Y:S01]  /*d2e0*/  IMAD.X R5, RZ, RZ, R11, P3 ;  /* 0x000000ffff057224 */ /* 0x000fe200018e060b */
[----:B------:R-:W-:Y:S01]  /*d2f0*/  MOV R44, R10 ;  /* 0x0000000a002c7202 */ /* 0x000fe20000000f00 */
[----:B------:R-:W-:Y:S01]  /*d300*/  IMAD R31, R30, R31, R47 ;  /* 0x0000001f1e1f7224 */ /* 0x000fe200078e022f */
[----:B------:R-:W-:-:S02]  /*d310*/  SHF.R.S32.HI R11, RZ, 0x1f, R27 ;  /* 0x0000001fff0b7819 */ /* 0x000fc4000001141b */
[----:B------:R-:W-:Y:S02]  /*d320*/  IADD3 R10, P0, R27, UR6, RZ ;  /* 0x000000061b0a7c10 */ /* 0x000fe4000ff1e0ff */
[----:B------:R-:W-:Y:S02]  /*d330*/  SHF.R.S32.HI R27, RZ, 0x1f, R31 ;  /* 0x0000001fff1b7819 */ /* 0x000fe4000001141f */
[----:B------:R-:W-:Y:S01]  /*d340*/  IADD3.X R11, R11, UR7, R36, P0, !PT ;  /* 0x000000070b0b7c10 */ /* 0x000fe200087fe424 */
[----:B------:R-:W-:Y:S01]  /*d350*/  ULDC.64 UR6, c[0x0][0xb88] ;  /* 0x0002e20000067ab9 */ /* 0x000fe20000000a00 */
[----:B------:R-:W-:Y:S01]  /*d360*/  IADD3 R43, P3, R2, 0x1800, RZ ;  /* 0x00001800022b7810 */ /* 0x000fe20007f7e0ff */
[----:B------:R-:W-:Y:S01]  /*d370*/  IMAD R8, R27, UR6, RZ ;  /* 0x000000061b087c24 */ /* 0x000fe2000f8e02ff */
[----:B------:R-:W-:Y:S01]  /*d380*/  MOV R42, R6 ;  /* 0x00000006002a7202 */ /* 0x000fe20000000f00 */
[----:B------:R-:W-:Y:S01]  /*d390*/  IMAD.WIDE.U32 R6, R31, UR6, R10 ;  /* 0x000000061f067c25 */ /* 0x000fe2000f8e000a */
[----:B------:R-:W-:-:S02]  /*d3a0*/  LOP3.LUT R28, R43, 0x380, RZ, 0xc0, !PT ;  /* 0x000003802b1c7812 */ /* 0x000fc400078ec0ff */
[----:B------:R-:W-:Y:S01]  /*d3b0*/  LOP3.LUT P0, RZ, R153, 0x3, RZ, 0xc0, !PT ;  /* 0x0000000399ff7812 */ /* 0x000fe2000780c0ff */
[----:B------:R-:W-:Y:S01]  /*d3c0*/  IMAD R9, R31, UR7, R8 ;  /* 0x000000071f097c24 */ /* 0x000fe2000f8e0208 */
[----:B------:R-:W-:Y:S01]  /*d3d0*/  ULDC.64 UR6, c[0x0][0xb50] ;  /* 0x0002d40000067ab9 */ /* 0x000fe20000000a00 */
[----:B------:R-:W-:Y:S01]  /*d3e0*/  VIADD R10, R155, UR38 ;  /* 0x000000269b0a7c36 */ /* 0x000fe20008000000 */
[----:B------:R-:W-:Y:S01]  /*d3f0*/  SHF.R.U64 R28, R28, 0x3, RZ ;  /* 0x000000031c1c7819 */ /* 0x000fe200000012ff */
[----:B------:R-:W-:Y:S01]  /*d400*/  IMAD R31, R30, UR5, RZ ;  /* 0x000000051e1f7c24 */ /* 0x000fe2000f8e02ff */
[----:B------:R-:W-:Y:S01]  /*d410*/  LEA R36, P5, R6, UR6, 0x2 ;  /* 0x0000000606247c11 */ /* 0x000fe2000f8a10ff */
[----:B------:R-:W-:Y:S01]  /*d420*/  IMAD.IADD R7, R7, 0x1, R9 ;  /* 0x0000000107077824 */ /* 0x000fe200078e0209 */
[----:B------:R-:W-:Y:S01]  /*d430*/  LOP3.LUT R28, R28, R43, RZ, 0x3c, !PT ;  /* 0x0000002b1c1c7212 */ /* 0x000fe200078e3cff */
[C---:B------:R-:W-:Y:S01]  /*d440*/  VIADD R8, R10.reuse, 0x8 ;  /* 0x000000080a087836 */ /* 0x040fe20000000000 */
[----:B------:R-:W-:Y:S01]  /*d450*/  MOV R43, R4 ;  /* 0x00000004002b7202 */ /* 0x000fe20000000f00 */
[----:B------:R-:W-:Y:S01]  /*d460*/  SHFL.IDX PT, R38, R36, 0x1, 0x1c1f ;  /* 0x003c1f0024267f89 */ /* 0x000fe200000e0000 */
[----:B------:R-:W-:Y:S01]  /*d470*/  ISETP.GE.OR P4, PT, R10, R31, P0 ;  /* 0x0000001f0a00720c */ /* 0x000fe20000786670 */
[----:B------:R-:W-:Y:S01]  /*d480*/  IMAD.X R29, RZ, RZ, R3, P3 ;  /* 0x000000ffff1d7224 */ /* 0x000fe200018e0603 */
[----:B------:R-:W-:-:S02]  /*d490*/  LEA.HI.X R45, R6, UR7, R7, 0x2, P5 ;  /* 0x00000007062d7c11 */ /* 0x000fc4000a8f1407 */
[----:B------:R-:W-:Y:S02]  /*d4a0*/  ISETP.GE.OR P0, PT, R8, R31, P0 ;  /* 0x0000001f0800720c */ /* 0x000fe40000706670 */
[----:B------:R-:W-:Y:S01]  /*d4b0*/  F2FP.BF16.F32.PACK_AB R4, R89, R26 ;  /* 0x0000001a5904723e */ /* 0x000fe200000010ff */
[----:B------:R-:W-:Y:S01]  /*d4c0*/  SHFL.IDX PT, R27, R45, RZ, 0x1c1f ;  /* 0x001c1fff2d1b7589 */ /* 0x000fe200000e0000 */
[----:B------:R-:W-:Y:S02]  /*d4d0*/  F2FP.BF16.F32.PACK_AB R5, R91, R90 ;  /* 0x0000005a5b05723e */ /* 0x000fe400000010ff */
[----:B------:R-:W-:Y:S01]  /*d4e0*/  F2FP.BF16.F32.PACK_AB R6, R93, R92 ;  /* 0x0000005c5d06723e */ /* 0x000fe200000010ff */
[----:B------:R0:W1:Y:S01]  /*d4f0*/  SHFL.IDX PT, R26, R36, RZ, 0x1c1f ;  /* 0x001c1fff241a7589 */ /* 0x00006200000e0000 */
[----:B------:R-:W-:Y:S02]  /*d500*/  F2FP.BF16.F32.PACK_AB R7, R95, R94 ;  /* 0x0000005e5f07723e */ /* 0x000fe400000010ff */
[----:B------:R-:W-:-:S02]  /*d510*/  F2FP.BF16.F32.PACK_AB R8, R97, R96 ;  /* 0x000000606108723e */ /* 0x000fc400000010ff */
[----:B------:R-:W-:Y:S01]  /*d520*/  F2FP.BF16.F32.PACK_AB R9, R99, R98 ;  /* 0x000000626309723e */ /* 0x000fe200000010ff */
[----:B------:R-:W-:Y:S01]  /*d530*/  STSM.16.M88.4 [R44], R4 ;  /* 0x000000042c007844 */ /* 0x000fe20000000200 */
[----:B------:R-:W-:Y:S02]  /*d540*/  F2FP.BF16.F32.PACK_AB R10, R101, R100 ;  /* 0x00000064650a723e */ /* 0x000fe400000010ff */
[----:B------:R-:W-:Y:S02]  /*d550*/  F2FP.BF16.F32.PACK_AB R11, R103, R102 ;  /* 0x00000066670b723e */ /* 0x000fe400000010ff */
[----:B------:R-:W-:Y:S02]  /*d560*/  LOP3.LUT R20, R20, R39, RZ, 0x3c, !PT ;  /* 0x0000002714147212 */ /* 0x000fe400078e3cff */
[----:B------:R-:W2:Y:S01]  /*d570*/  SHFL.IDX PT, R39, R45, 0x1, 0x1c1f ;  /* 0x003c1f002d277f89 */ /* 0x000ea200000e0000 */
[----:B------:R-:W-:-:S03]  /*d580*/  LOP3.LUT R37, R2, 0x380, RZ, 0xc0, !PT ;  /* 0x0000038002257812 */ /* 0x000fc600078ec0ff */
[----:B------:R3:W-:Y:S01]  /*d590*/  STSM.16.M88.4 [R43], R8 ;  /* 0x000000082b007844 */ /* 0x0007e20000000200 */
[----:B------:R-:W-:-:S03]  /*d5a0*/  SHF.R.U64 R37, R37, 0x3, RZ ;  /* 0x0000000325257819 */ /* 0x000fc600000012ff */
[----:B------:R4:W-:Y:S01]  /*d5b0*/  STSM.16.M88.4 [R42], R12 ;  /* 0x0000000c2a007844 */ /* 0x0009e20000000200 */
[----:B0-----:R-:W-:Y:S01]  /*d5c0*/  LOP3.LUT R36, R37, R2, RZ, 0x3c, !PT ;  /* 0x0000000225247212 */ /* 0x001fe200078e3cff */
[----:B------:R-:W-:Y:S02]  /*d5d0*/  IMAD.MOV.U32 R37, RZ, RZ, R3 ;  /* 0x000000ffff257224 */ /* 0x000fe400078e0003 */
[----:B------:R0:W-:Y:S01]  /*d5e0*/  STSM.16.M88.4 [R40], R32 ;  /* 0x0000002028007844 */ /* 0x0001e20000000200 */
[----:B------:R-:W-:Y:S06]  /*d5f0*/  BAR.SYNC.DEFER_BLOCKING 0x1, 0x180 ;  /* 0x0046000000007b1d */ /* 0x000fec0000010000 */
[----:B-1----:R1:W-:Y:S04]  /*d600*/  @!P4 ST.E desc[UR52][R26.64], R25 ;  /* 0x000000191a00c985 */ /* 0x0023e8000c101934 */
[----:B--2---:R2:W-:Y:S04]  /*d610*/  @!P0 ST.E desc[UR52][R38.64], R24 ;  /* 0x0000001826008985 */ /* 0x0045e8000c101934 */
[----:B------:R-:W2:Y:S04]  /*d620*/  LD.E.128 R4, desc[UR52][R36.64] ;  /* 0x0000003424047980 */ /* 0x000ea8000c101d00 */
[----:B---3--:R3:W2:Y:S04]  /*d630*/  LD.E.128 R8, desc[UR52][R28.64] ;  /* 0x000000341c087980 */ /* 0x0086a8000c101d00 */
[----:B----4-:R4:W4:Y:S01]  /*d640*/  LD.E.128 R12, desc[UR52][R20.64] ;  /* 0x00000034140c7980 */ /* 0x010922000c101d00 */
[----:B0-----:R-:W-:-:S04]  /*d650*/  IADD3 R33, P0, R2, 0x4800, RZ ;  /* 0x0000480002217810 */ /* 0x001fc80007f1e0ff */
[----:B------:R-:W-:Y:S01]  /*d660*/  LOP3.LUT R2, R33, 0x380, RZ, 0xc0, !PT ;  /* 0x0000038021027812 */ /* 0x000fe200078ec0ff */
[----:B-1----:R-:W-:Y:S02]  /*d670*/  IMAD.X R27, RZ, RZ, R3, P0 ;  /* 0x000000ffff1b7224 */ /* 0x002fe400000e0603 */
[----:B------:R-:W0:Y:S01]  /*d680*/  @P1 LDC R3, c[0x0][0xbec] ;  /* 0x0002fb00ff031b82 */ /* 0x000e220000000800 */
[----:B------:R-:W-:-:S04]  /*d690*/  SHF.R.U64 R2, R2, 0x3, RZ ;  /* 0x0000000302027819 */ /* 0x000fc800000012ff */
[----:B------:R-:W-:-:S03]  /*d6a0*/  LOP3.LUT R26, R2, R33, RZ, 0x3c, !PT ;  /* 0x00000021021a7212 */ /* 0x000fc600078e3cff */
[----:B------:R-:W1:Y:S01]  /*d6b0*/  @P1 LDC R33, c[0x0][0xbf0] ;  /* 0x0002fc00ff211b82 */ /* 0x000e620000000800 */
[----:B------:R-:W-:Y:S01]  /*d6c0*/  IMAD R2, R18, 0x30, R152 ;  /* 0x0000003012027824 */ /* 0x000fe200078e0298 */
[----:B------:R-:W-:Y:S02]  /*d6d0*/  UIMAD UR5, UR12, UR8, URZ ;  /* 0x000000080c0572a4 */ /* 0x000fe4000f8e023f */
[----:B------:R-:W-:Y:S01]  /*d6e0*/  UIMAD.WIDE.U32 UR6, UR41, UR8, URZ ;  /* 0x00000008290672a5 */ /* 0x000fe2000f8e003f */
[----:B---3--:R-:W-:Y:S01]  /*d6f0*/  VIADD R28, R2, UR38 ;  /* 0x00000026021c7c36 */ /* 0x008fe20008000000 */
[----:B------:R-:W-:Y:S01]  /*d700*/  UIMAD UR5, UR41, UR9, UR5 ;  /* 0x00000009290572a4 */ /* 0x000fe2000f8e0205 */
[----:B------:R-:W-:Y:S01]  /*d710*/  VIADD R34, R152, UR38 ;  /* 0x0000002698227c36 */ /* 0x000fe20008000000 */
[----:B------:R-:W-:Y:S01]  /*d720*/  UIMAD UR8, UR13, UR10, URZ ;  /* 0x0000000a0d0872a4 */ /* 0x000fe2000f8e023f */
[----:B--2---:R-:W5:Y:S01]  /*d730*/  LD.E.128 R24, desc[UR52][R26.64] ;  /* 0x000000341a187980 */ /* 0x004f62000c101d00 */
[----:B------:R-:W-:Y:S01]  /*d740*/  UIADD3 UR7, UR7, UR5, URZ ;  /* 0x0000000507077290 */ /* 0x000fe2000fffe03f */
[----:B----4-:R-:W-:Y:S01]  /*d750*/  IMAD.MOV.U32 R21, RZ, RZ, R28 ;  /* 0x000000ffff157224 */ /* 0x010fe200078e001c */
[----:B------:R-:W-:Y:S01]  /*d760*/  UIMAD UR5, UR39, UR11, UR8 ;  /* 0x0000000b270572a4 */ /* 0x000fe2000f8e0208 */
[----:B------:R-:W-:Y:S01]  /*d770*/  @!PT LDS RZ, [RZ] ;  /* 0x00000000fffff984 */ /* 0x000fe20000000800 */
[----:B------:R-:W-:Y:S01]  /*d780*/  @!PT LDS RZ, [RZ] ;  /* 0x00000000fffff984 */ /* 0x000fe20000000800 */
[----:B------:R-:W-:Y:S01]  /*d790*/  @!PT LDS RZ, [RZ] ;  /* 0x00000000fffff984 */ /* 0x000fe20000000800 */
[----:B------:R-:W-:Y:S01]  /*d7a0*/  @!PT LDS RZ, [RZ] ;  /* 0x00000000fffff984 */ /* 0x000fe20000000800 */
[----:B------:R2:W-:Y:S06]  /*d7b0*/  MEMBAR.ALL.CTA ;  /* 0x0000000000007992 */ /* 0x0005ec0000008000 */
[----:B--2---:R-:W2:Y:S01]  /*d7c0*/  FENCE.VIEW.ASYNC.S ;  /* 0x00000000000073c6 */ /* 0x004ea20000000000 */
[----:B------:R-:W-:Y:S01]  /*d7d0*/  UIMAD.WIDE.U32 UR6, UR39, UR10, UR6 ;  /* 0x0000000a270672a5 */ /* 0x000fe2000f8e0006 */
[----:B------:R-:W-:Y:S01]  /*d7e0*/  VIADD R0, R0, 0x16820 ;  /* 0x0001682000007836 */ /* 0x000fe20000000000 */
[----:B------:R-:W-:Y:S01]  /*d7f0*/  ULDC.64 UR8, c[0x0][0xae0] ;  /* 0x0002b80000087ab9 */ /* 0x000fe20000000a00 */
[----:B0-----:R-:W-:Y:S01]  /*d800*/  @P1 IMAD.HI.U32 R2, R28, R3, RZ ;  /* 0x000000031c021227 */ /* 0x001fe200078e00ff */
[----:B------:R-:W-:-:S02]  /*d810*/  UIADD3 UR5, UR7, UR5, URZ ;  /* 0x0000000507057290 */ /* 0x000fc4000fffe03f */
[----:B------:R-:W-:Y:S01]  /*d820*/  PRMT R0, RZ, 0x654, R0 ;  /* 0x00000654ff007816 */ /* 0x000fe20000000000 */
[----:B------:R-:W-:Y:S01]  /*d830*/  IMAD.U32 R3, RZ, RZ, UR7 ;  /* 0x00000007ff037e24 */ /* 0x000fe2000f8e00ff */
[----:B-1----:R-:W-:Y:S01]  /*d840*/  @P1 SHF.R.U32.HI R21, RZ, R33, R2 ;  /* 0x00000021ff151219 */ /* 0x002fe20000011602 */
[----:B------:R-:W-:Y:S01]  /*d850*/  IMAD.U32 R2, RZ, RZ, UR6 ;  /* 0x00000006ff027e24 */ /* 0x000fe2000f8e00ff */
[----:B------:R-:W-:Y:S01]  /*d860*/  ULDC.64 UR6, c[0x0][0xad8] ;  /* 0x0002b60000067ab9 */ /* 0x000fe20000000a00 */
[----:B------:R-:W-:Y:S01]  /*d870*/  IMAD.U32 R3, RZ, RZ, UR5 ;  /* 0x00000005ff037e24 */ /* 0x000fe2000f8e00ff */
[--C-:B------:R-:W-:Y:S01]  /*d880*/  SHF.R.S32.HI R20, RZ, 0x1f, R21.reuse ;  /* 0x0000001fff147819 */ /* 0x100fe20000011415 */
[----:B------:R-:W-:Y:S01]  /*d890*/  IMAD.MOV R29, RZ, RZ, -R21 ;  /* 0x000000ffff1d7224 */ /* 0x000fe200078e0a15 */
[----:B------:R-:W-:Y:S01]  /*d8a0*/  ULDC UR5, c[0x0][0xac8] ;  /* 0x0002b20000057ab9 */ /* 0x000fe20000000800 */
[----:B------:R-:W-:-:S04]  /*d8b0*/  IMAD.WIDE.U32 R2, R21, UR8, R2 ;  /* 0x0000000815027c25 */ /* 0x000fc8000f8e0002 */
[----:B------:R-:W-:Y:S02]  /*d8c0*/  IMAD R20, R20, UR8, RZ ;  /* 0x0000000814147c24 */ /* 0x000fe4000f8e02ff */
[----:B------:R-:W-:Y:S01]  /*d8d0*/  IMAD R29, R30, R29, R28 ;  /* 0x0000001d1e1d7224 */ /* 0x000fe200078e021c */
[----:B--2---:R0:W-:Y:S01]  /*d8e0*/  SYNCS.ARRIVE.TRANS64.RED.A1T0 RZ, [R0+URZ], RZ ;  /* 0x000000ff00ff79a7 */ /* 0x0041e2000810043f */
[----:B------:R-:W-:-:S03]  /*d8f0*/  IMAD R33, R21, UR9, R20 ;  /* 0x0000000915217c24 */ /* 0x000fc6000f8e0214 */
[----:B------:R-:W-:Y:S01]  /*d900*/  SHF.R.S32.HI R20, RZ, 0x1f, R29 ;  /* 0x0000001fff147819 */ /* 0x000fe2000001141d */
[----:B------:R-:W-:Y:S02]  /*d910*/  IMAD.IADD R3, R3, 0x1, R33 ;  /* 0x0000000103037824 */ /* 0x000fe400078e0221 */
[----:B0-----:R-:W-:Y:S02]  /*d920*/  VIADD R0, R34, 0x90 ;  /* 0x0000009022007836 */ /* 0x001fe40000000000 */
[----:B------:R-:W-:Y:S02]  /*d930*/  IMAD R20, R20, UR6, RZ ;  /* 0x0000000614147c24 */ /* 0x000fe4000f8e02ff */
[----:B------:R-:W-:-:S04]  /*d940*/  IMAD.WIDE.U32 R2, R29, UR6, R2 ;  /* 0x000000061d027c25 */ /* 0x000fc8000f8e0002 */
[----:B------:R-:W-:Y:S01]  /*d950*/  IMAD R21, R29, UR7, R20 ;  /* 0x000000071d157c24 */ /* 0x000fe2000f8e0214 */
[----:B------:R-:W-:Y:S01]  /*d960*/  ULDC.64 UR6, c[0x0][0xa80] ;  /* 0x0002a00000067ab9 */ /* 0x000fe20000000a00 */
[----:B------:R-:W-:Y:S01]  /*d970*/  VIADD R20, R34, 0x60 ;  /* 0x0000006022147836 */ /* 0x000fe20000000000 */
[----:B------:R-:W-:Y:S01]  /*d980*/  LEA R30, P0, R2, UR6, 0x1 ;  /* 0x00000006021e7c11 */ /* 0x000fe2000f8008ff */
[----:B------:R-:W-:-:S04]  /*d990*/  IMAD.IADD R3, R3, 0x1, R21 ;  /* 0x0000000103037824 */ /* 0x000fc800078e0215 */
[----:B------:R-:W0:Y:S01]  /*d9a0*/  SHFL.IDX PT, R21, R30, RZ, 0x181f ;  /* 0x00181fff1e157589 */ /* 0x000e2200000e0000 */
[----:B------:R-:W-:Y:S01]  /*d9b0*/  LEA.HI.X R32, R2, UR7, R3, 0x1, P0 ;  /* 0x0000000702207c11 */ /* 0x000fe200080f0c03 */
[----:B------:R-:W-:Y:S01]  /*d9c0*/  VIADD R2, R34, 0x30 ;  /* 0x0000003022027836 */ /* 0x000fe20000000000 */
[----:B------:R-:W-:Y:S01]  /*d9d0*/  ISETP.GE.AND P0, PT, R22, UR5, PT ;  /* 0x0000000516007c0c */ /* 0x000fe2000bf06270 */
[----:B------:R-:W1:Y:S03]  /*d9e0*/  SHFL.IDX PT, R33, R30, 0x1, 0x181f ;  /* 0x00381f001e217f89 */ /* 0x000e6600000e0000 */
[-C--:B------:R-:W-:Y:S01]  /*d9f0*/  ISETP.GE.OR P1, PT, R34, R31.reuse, P0 ;  /* 0x0000001f2200720c */ /* 0x080fe20000726670 */
[----:B------:R-:W2:Y:S01]  /*da00*/  SHFL.IDX PT, R37, R30, 0x2, 0x181f ;  /* 0x00581f001e257f89 */ /* 0x000ea200000e0000 */
[-C--:B------:R-:W-:Y:S02]  /*da10*/  ISETP.GE.OR P2, PT, R2, R31.reuse, P0 ;  /* 0x0000001f0200720c */ /* 0x080fe40000746670 */
[-C--:B------:R-:W-:Y:S01]  /*da20*/  ISETP.GE.OR P3, PT, R20, R31.reuse, P0 ;  /* 0x0000001f1400720c */ /* 0x080fe20000766670 */
[----:B------:R-:W3:Y:S01]  /*da30*/  SHFL.IDX PT, R3, R32, RZ, 0x181f ;  /* 0x00181fff20037589 */ /* 0x000ee200000e0000 */
[----:B------:R-:W-:-:S03]  /*da40*/  ISETP.GE.OR P0, PT, R0, R31, P0 ;  /* 0x0000001f0000720c */ /* 0x000fc60000706670 */
[----:B------:R-:W4:Y:S04]  /*da50*/  SHFL.IDX PT, R29, R32, 0x1, 0x181f ;  /* 0x00381f00201d7f89 */ /* 0x000f2800000e0000 */
[----:B------:R-:W4:Y:S01]  /*da60*/  SHFL.IDX PT, R35, R32, 0x2, 0x181f ;  /* 0x00581f0020237f89 */ /* 0x000f2200000e0000 */
[----:B0-----:R-:W-:-:S03]  /*da70*/  @!P1 LEA R2, P4, R22, R21, 0x1 ;  /* 0x0000001516029211 */ /* 0x001fc600078808ff */
[----:B------:R-:W0:Y:S01]  /*da80*/  SHFL.IDX PT, R32, R32, 0x3, 0x181f ;  /* 0x00781f0020207f89 */ /* 0x000e2200000e0000 */
[----:B-1----:R-:W-:-:S03]  /*da90*/  @!P2 LEA R20, P5, R22, R33, 0x1 ;  /* 0x000000211614a211 */ /* 0x002fc600078a08ff */
[----:B------:R1:W0:Y:S01]  /*daa0*/  SHFL.IDX PT, R33, R30, 0x3, 0x181f ;  /* 0x00781f001e217f89 */ /* 0x00022200000e0000 */
[C---:B--2---:R-:W-:Y:S02]  /*dab0*/  @!P3 LEA R28, P6, R22.reuse, R37, 0x1 ;  /* 0x00000025161cb211 */ /* 0x044fe400078c08ff */
[C-C-:B---3--:R-:W-:Y:S02]  /*dac0*/  @!P1 LEA.HI.X R3, R22.reuse, R3, R157.reuse, 0x1, P4 ;  /* 0x0000000316039211 */ /* 0x148fe400020f0c9d */
[C-C-:B----4-:R-:W-:Y:S02]  /*dad0*/  @!P2 LEA.HI.X R21, R22.reuse, R29, R157.reuse, 0x1, P5 ;  /* 0x0000001d1615a211 */ /* 0x150fe400028f0c9d */
[----:B------:R-:W-:Y:S01]  /*dae0*/  @!P3 LEA.HI.X R29, R22, R35, R157, 0x1, P6 ;  /* 0x00000023161db211 */ /* 0x000fe200030f0c9d */
[----:B------:R1:W-:Y:S04]  /*daf0*/  @!P1 ST.E.128 desc[UR52][R2.64], R4 ;  /* 0x0000000402009985 */ /* 0x0003e8000c101d34 */
[----:B------:R1:W-:Y:S04]  /*db00*/  @!P2 ST.E.128 desc[UR52][R20.64], R8 ;  /* 0x000000081400a985 */ /* 0x0003e8000c101d34 */
[----:B------:R1:W-:Y:S01]  /*db10*/  @!P3 ST.E.128 desc[UR52][R28.64], R12 ;  /* 0x0000000c1c00b985 */ /* 0x0003e2000c101d34 */
[----:B0-----:R-:W-:Y:S05]  /*db20*/  @P0 BRA `(.L_x_13737) ;  /* 0x0000000400ec0947 */ /* 0x001fea0003800000 */
[----:B-1----:R-:W-:-:S04]  /*db30*/  LEA R2, P0, R22, R33, 0x1 ;  /* 0x0000002116027211 */ /* 0x002fc800078008ff */
[----:B------:R-:W-:-:S05]  /*db40*/  LEA.HI.X R3, R22, R32, R157, 0x1, P0 ;  /* 0x0000002016037211 */ /* 0x000fca00000f0c9d */
[----:B-----5:R0:W-:Y:S01]  /*db50*/  ST.E.128 desc[UR52][R2.64], R24 ;  /* 0x0000001802007985 */ /* 0x0201e2000c101d34 */
[----:B------:R-:W-:Y:S05]  /*db60*/  BRA `(.L_x_13737) ;  /* 0x0000000400dc7947 */ /* 0x000fea0003800000 */
.L_x_13736:
[----:B------:R-:W0:Y:S01]  /*db70*/  LDC R10, c[0x0][0xbe8] ;  /* 0x0002fa00ff0a7b82 */ /* 0x000e220000000800 */
[----:B------:R-:W1:Y:S01]  /*db80*/  S2R R0, SR_TID.X ;  /* 0x0000000000007919 */ /* 0x000e620000002100 */
[----:B------:R-:W-:Y:S01]  /*db90*/  USHF.R.S32.HI UR8, URZ, 0x1f, UR41 ;  /* 0x0000001f3f087899 */ /* 0x000fe20008011429 */
[----:B------:R-:W-:Y:S01]  /*dba0*/  BSSY B1, `(.L_x_13738) ;  /* 0x0000031000017945 */ /* 0x000fe20003800000 */
[----:B------:R-:W-:Y:S01]  /*dbb0*/  USHF.R.S32.HI UR9, URZ, 0x1f, UR39 ;  /* 0x0000001f3f097899 */ /* 0x000fe20008011427 */
[----:B------:R-:W-:Y:S01]  /*dbc0*/  IMAD R6, R18, 0x30, R152 ;  /* 0x0000003012067824 */ /* 0x000fe200078e0298 */
        /* <DEDUP_REMOVED lines=46> */
.L_x_13739:
[----:B------:R-:W-:Y:S05]  /*deb0*/  BSYNC B1 ;  /* 0x0000000000017941 */ /* 0x000fea0003800000 */
.L_x_13738:
[----:B------:R-:W-:Y:S01]  /*dec0*/  ULDC.64 UR10, c[0x0][0xae8] ;  /* 0x0002ba00000a7ab9 */ /* 0x000fe20000000a00 */
[----:B------:R-:W-:Y:S01]  /*ded0*/  VIADD R6, R6, UR38 ;  /* 0x0000002606067c36 */ /* 0x000fe20008000000 */
[----:B------:R-:W-:Y:S02]  /*dee0*/  UIMAD UR5, UR8, UR10, URZ ;  /* 0x0000000a080572a4 */ /* 0x000fe4000f8e023f */
        /* <DEDUP_REMOVED lines=29> */
[----:B------:R-:W-:Y:S01]  /*e0c0*/  IMAD.IADD R3, R3, 0x1, R5 ;  /* 0x0000000103037824 */ /* 0x000fe200078e0205 */
[----:B------:R-:W-:Y:S01]  /*e0d0*/  LEA R8, P0, R2, UR6, 0x1 ;  /* 0x0000000602087c11 */ /* 0x000fe2000f8008ff */
[----:B------:R-:W-:Y:S01]  /*e0e0*/  ULDC UR6, c[0x0][0xa88] ;  /* 0x0002a20000067ab9 */ /* 0x000fe20000000800 */
[----:B------:R-:W-:Y:S02]  /*e0f0*/  VIADD R6, R152, UR38 ;  /* 0x0000002698067c36 */ /* 0x000fe40008000000 */
[----:B------:R-:W-:Y:S01]  /*e100*/  LEA.HI.X R12, R2, UR7, R3, 0x1, P0 ;  /* 0x00000007020c7c11 */ /* 0x000fe200080f0c03 */
[----:B------:R-:W0:Y:S01]  /*e110*/  SHFL.IDX PT, R7, R8, 0x1, 0x181f ;  /* 0x00381f0008077f89 */ /* 0x000e2200000e0000 */
[----:B------:R-:W-:Y:S01]  /*e120*/  IMAD R15, R10, UR6, RZ ;  /* 0x000000060a0f7c24 */ /* 0x000fe2000f8e02ff */
[----:B------:R-:W-:Y:S01]  /*e130*/  ISETP.GE.AND P0, PT, R22, UR5, PT ;  /* 0x0000000516007c0c */ /* 0x000fe2000bf06270 */
[C---:B------:R-:W-:Y:S01]  /*e140*/  VIADD R4, R6.reuse, 0x30 ;  /* 0x0000003006047836 */ /* 0x040fe20000000000 */
[----:B------:R-:W1:Y:S01]  /*e150*/  SHFL.IDX PT, R3, R8, RZ, 0x181f ;  /* 0x00181fff08037589 */ /* 0x000e6200000e0000 */
        /* <DEDUP_REMOVED lines=8> */
[----:B------:R-:W4:Y:S04]  /*e1e0*/  SHFL.IDX PT, R13, R8, 0x3, 0x181f ;  /* 0x00781f00080d7f89 */ /* 0x000f2800000e0000 */
[----:B------:R-:W5:Y:S04]  /*e1f0*/  SHFL.IDX PT, R5, R12, 0x1, 0x181f ;  /* 0x00381f000c057f89 */ /* 0x000f6800000e0000 */
[----:B------:R-:W5:Y:S01]  /*e200*/  SHFL.IDX PT, R9, R12, 0x2, 0x181f ;  /* 0x00581f000c097f89 */ /* 0x000f6200000e0000 */
[----:B0-----:R-:W-:-:S03]  /*e210*/  @!P2 LEA R4, P5, R22, R7, 0x1 ;  /* 0x000000071604a211 */ /* 0x001fc600078a08ff */
[----:B------:R-:W0:Y:S01]  /*e220*/  SHFL.IDX PT, R10, R12, 0x3, 0x181f ;  /* 0x00781f000c0a7f89 */ /* 0x000e2200000e0000 */
[C---:B-1----:R-:W-:Y:S02]  /*e230*/  @!P3 LEA R2, P6, R22.reuse, R3, 0x1 ;  /* 0x000000031602b211 */ /* 0x042fe400078c08ff */
[C---:B--2---:R-:W-:Y:S02]  /*e240*/  @!P1 LEA R6, P4, R22.reuse, R11, 0x1 ;  /* 0x0000000b16069211 */ /* 0x044fe400078808ff */
[C---:B---3--:R-:W-:Y:S02]  /*e250*/  @!P3 LEA.HI.X R3, R22.reuse, R0, R157, 0x1, P6 ;  /* 0x000000001603b211 */ /* 0x048fe400030f0c9d */
[----:B----4-:R-:W-:-:S03]  /*e260*/  @!P0 LEA R8, P6, R22, R13, 0x1 ;  /* 0x0000000d16088211 */ /* 0x010fc600078c08ff */
[----:B------:R1:W-:Y:S01]  /*e270*/  @!P3 ST.E.128 desc[UR52][R2.64], RZ ;  /* 0x000000ff0200b985 */ /* 0x0003e2000c101d34 */
[C-C-:B-----5:R-:W-:Y:S02]  /*e280*/  @!P2 LEA.HI.X R5, R22.reuse, R5, R157.reuse, 0x1, P5 ;  /* 0x000000051605a211 */ /* 0x160fe400028f0c9d */
[----:B------:R-:W-:-:S03]  /*e290*/  @!P1 LEA.HI.X R7, R22, R9, R157, 0x1, P4 ;  /* 0x0000000916079211 */ /* 0x000fc600020f0c9d */
[----:B------:R1:W-:Y:S01]  /*e2a0*/  @!P2 ST.E.128 desc[UR52][R4.64], RZ ;  /* 0x000000ff0400a985 */ /* 0x0003e2000c101d34 */
[----:B0-----:R-:W-:-:S03]  /*e2b0*/  @!P0 LEA.HI.X R9, R22, R10, R157, 0x1, P6 ;  /* 0x0000000a16098211 */ /* 0x001fc600030f0c9d */
[----:B------:R1:W-:Y:S04]  /*e2c0*/  @!P1 ST.E.128 desc[UR52][R6.64], RZ ;  /* 0x000000ff06009985 */ /* 0x0003e8000c101d34 */
[----:B------:R1:W-:Y:S02]  /*e2d0*/  @!P0 ST.E.128 desc[UR52][R8.64], RZ ;  /* 0x000000ff08008985 */ /* 0x0003e4000c101d34 */
.L_x_13737:
[----:B------:R-:W-:Y:S05]  /*e2e0*/  BSYNC B0 ;  /* 0x0000000000007941 */ /* 0x000fea0003800000 */
.L_x_13735:
[----:B------:R-:W-:Y:S02]  /*e2f0*/  ULDC UR5, c[0x0][0xc38] ;  /* 0x00030e0000057ab9 */ /* 0x000fe40000000800 */
[----:B------:R-:W-:-:S06]  /*e300*/  UISETP.GE.AND UP0, UPT, UR4, UR5, UPT ;  /* 0x000000050400728c */ /* 0x000fcc000bf06270 */
[----:B------:R-:W-:-:S13]  /*e310*/  PLOP3.LUT P0, PT, PT, PT, UP0, 0x80, 0x0 ;  /* 0x000000000000781c */ /* 0x000fda0003f0f008 */
[----:B------:R-:W-:Y:S05]  /*e320*/  @!P0 BRA `(.L_x_13740) ;  /* 0xffffff2800608947 */ /* 0x000fea000383ffff */
[----:B------:R-:W-:Y:S05]  /*e330*/  EXIT ;  /* 0x000000000000794d */ /* 0x000fea0003800000 */
.L_x_13646:
        /* <DEDUP_REMOVED lines=8> */
[----:B------:R2:W3:Y:S02]  /*e3c0*/  SHFL.IDX PT, R2, R0, RZ, 0x1f ;  /* 0x00001fff00027589 */ /* 0x0004e400000e0000 */
[----:B--2---:R-:W0:Y:S01]  /*e3d0*/  LDC R0, c[0x0][0xc38] ;  /* 0x00030e00ff007b82 */ /* 0x004e220000000800 */
[----:B---3--:R-:W-:-:S13]  /*e3e0*/  ISETP.NE.AND P0, PT, R2, RZ, PT ;  /* 0x000000ff0200720c */ /* 0x008fda0003f05270 */
[----:B------:R-:W-:Y:S01]  /*e3f0*/  @P0 LOP3.LUT R19, R19, 0x20, RZ, 0xfc, !PT ;  /* 0x0000002013130812 */ /* 0x000fe200078efcff */
[----:B------:R-:W-:Y:S06]  /*e400*/  @P0 BAR.ARV 0x4, 0x200 ;  /* 0x0108000000000b1d */ /* 0x000fec0000002000 */
[----:B0-----:R-:W-:-:S13]  /*e410*/  ISETP.LE.AND P0, PT, R0, UR10, PT ;  /* 0x0000000a00007c0c */ /* 0x001fda000bf03270 */
[----:B------:R-:W-:Y:S05]  /*e420*/  @P0 BRA `(.L_x_13741) ;  /* 0x00000044005c0947 */ /* 0x000fea0003800000 */
[----:B------:R-:W0:Y:S01]  /*e430*/  S2R R7, SR_TID.X ;  /* 0x0000000000077919 */ /* 0x000e220000002100 */
[----:B-1----:R-:W1:Y:S01]  /*e440*/  S2UR UR8, SR_CgaCtaId ;  /* 0x00000000000879c3 */ /* 0x002e620000008800 */
[----:B------:R-:W-:Y:S01]  /*e450*/  ULDC.64 UR4, c[0x0][0x418] ;  /* 0x0001060000047ab9 */ /* 0x000fe20000000a00 */
[----:B------:R-:W-:Y:S01]  /*e460*/  ULDC.64 UR6, c[0x0][0x2f0] ;  /* 0x0000bc0000067ab9 */ /* 0x000fe20000000a00 */
[----:B------:R-:W-:Y:S01]  /*e470*/  UISETP.NE.U32.AND UP0, UPT, UR4, URZ, UPT ;  /* 0x0000003f0400728c */ /* 0x000fe2000bf05070 */
[----:B------:R-:W-:Y:S01]  /*e480*/  LOP3.LUT R19, R19, 0xfffffffe, RZ, 0xc0, !PT ;  /* 0xfffffffe13137812 */ /* 0x000fe200078ec0ff */
[----:B------:R-:W-:Y:S01]  /*e490*/  ULDC UR9, c[0x0][0x2b8] ;  /* 0x0000ae0000097ab9 */ /* 0x000fe20000000800 */
[----:B------:R-:W-:Y:S01]  /*e4a0*/  ULDC UR4, c[0x0][0x424] ;  /* 0x0001090000047ab9 */ /* 0x000fe20000000800 */
[----:B------:R-:W-:Y:S01]  /*e4b0*/  UISETP.NE.AND.EX UP0, UPT, UR5, URZ, UPT, UP0 ;  /* 0x0000003f0500728c */ /* 0x000fe2000bf05300 */
[----:B------:R-:W-:Y:S01]  /*e4c0*/  IMAD.MOV.U32 R26, RZ, RZ, 0x1 ;  /* 0x00000001ff1a7424 */ /* 0x000fe200078e00ff */
[----:B------:R-:W-:Y:S01]  /*e4d0*/  ULDC UR39, c[0x0][0x288] ;  /* 0x0000a20000277ab9 */ /* 0x000fe20000000800 */
[----:B------:R-:W-:Y:S01]  /*e4e0*/  UMOV UR5, 0x400 ;  /* 0x0000040000057882 */ /* 0x000fe20000000000 */
[----:B------:R-:W-:Y:S01]  /*e4f0*/  USEL UR4, UR4, 0x1, UP0 ;  /* 0x0000000104047887 */ /* 0x000fe20008000000 */
[----:B------:R-:W-:Y:S01]  /*e500*/  IMAD.MOV.U32 R23, RZ, RZ, RZ ;  /* 0x000000ffff177224 */ /* 0x000fe200078e00ff */
[----:B------:R-:W-:Y:S01]  /*e510*/  ULDC UR38, c[0x0][0x448] ;  /* 0x0001120000267ab9 */ /* 0x000fe20000000800 */
[----:B------:R-:W-:-:S02]  /*e520*/  ULOP3.LUT UR46, UR37, 0x2, URZ, 0xfc, !UPT ;  /* 0x00000002252e7892 */ /* 0x000fc4000f8efc3f */
[----:B------:R-:W-:Y:S02]  /*e530*/  UIMAD UR36, UR4, UR6, URZ ;  /* 0x00000006042472a4 */ /* 0x000fe4000f8e023f */
[----:B------:R-:W-:Y:S02]  /*e540*/  UIMAD UR38, UR38, UR39, URZ ;  /* 0x00000027262672a4 */ /* 0x000fe4000f8e023f */
[----:B------:R-:W-:Y:S02]  /*e550*/  UIADD3 UR4, UR36, 0x7f, URZ ;  /* 0x0000007f24047890 */ /* 0x000fe4000fffe03f */
[----:B------:R-:W-:Y:S02]  /*e560*/  UIADD3 UR47, UR36, 0x1, -UR39 ;  /* 0x00000001242f7890 */ /* 0x000fe4000fffe827 */
[----:B-1----:R-:W-:Y:S02]  /*e570*/  ULEA UR8, UR8, UR5, 0x18 ;  /* 0x0000000508087291 */ /* 0x002fe4000f8ec03f */
[----:B------:R-:W-:-:S02]  /*e580*/  USHF.R.S32.HI UR5, URZ, 0x1f, UR4 ;  /* 0x0000001f3f057899 */ /* 0x000fc40008011404 */
[----:B------:R-:W-:Y:S02]  /*e590*/  UIADD3 UR39, UR36, -UR39, URZ ;  /* 0x8000002724277290 */ /* 0x000fe4000fffe03f */
[----:B------:R-:W-:Y:S01]  /*e5a0*/  IMAD.U32 R16, RZ, RZ, UR8 ;  /* 0x00000008ff107e24 */ /* 0x000fe2000f8e00ff */
[C---:B0-----:R-:W-:Y:S01]  /*e5b0*/  LOP3.LUT R6, R7.reuse, 0x7f, RZ, 0xc0, !PT ;  /* 0x0000007f07067812 */ /* 0x041fe200078ec0ff */
[----:B------:R-:W-:Y:S01]  /*e5c0*/  IMAD.SHL.U32 R0, R7, 0x8, RZ ;  /* 0x0000000807007824 */ /* 0x000fe200078e00ff */
[----:B------:R-:W-:Y:S01]  /*e5d0*/  ULEA.HI UR5, UR5, UR4, URZ, 0x7 ;  /* 0x0000000405057291 */ /* 0x000fe2000f8f383f */
[----:B------:R-:W-:-:S03]  /*e5e0*/  ULDC UR48, c[0x0][0xc] ;  /* 0x0000030000307ab9 */ /* 0x000fc60000000800 */
[C---:B------:R-:W-:Y:S01]  /*e5f0*/  LOP3.LUT R2, R0.reuse, 0x1f8, RZ, 0xc0, !PT ;  /* 0x000001f800027812 */ /* 0x040fe200078ec0ff */
[----:B------:R-:W-:Y:S01]  /*e600*/  USHF.R.S32.HI UR40, URZ, 0x7, UR5 ;  /* 0x000000073f287899 */ /* 0x000fe20008011405 */
[----:B------:R-:W-:Y:S02]  /*e610*/  LOP3.LUT R5, R0, 0x38, RZ, 0xc0, !PT ;  /* 0x0000003800057812 */ /* 0x000fe400078ec0ff */
[----:B------:R-:W-:Y:S01]  /*e620*/  LOP3.LUT R3, R2, 0x38, R7, 0x78, !PT ;  /* 0x0000003802037812 */ /* 0x000fe200078e7807 */
[----:B------:R-:W-:Y:S01]  /*e630*/  IMAD.U32 R2, RZ, RZ, UR10 ;  /* 0x0000000aff027e24 */ /* 0x000fe2000f8e00ff */
[----:B------:R-:W-:Y:S02]  /*e640*/  ISETP.GE.AND P1, PT, R5, UR7, PT ;  /* 0x0000000705007c0c */ /* 0x000fe4000bf26270 */
[----:B------:R-:W-:Y:S01]  /*e650*/  LOP3.LUT R4, R3, 0x200, R0, 0xf8, !PT ;  /* 0x0000020003047812 */ /* 0x000fe200078ef800 */
[----:B------:R-:W-:Y:S01]  /*e660*/  IMAD.SHL.U32 R0, R7, 0x10, RZ ;  /* 0x0000001007007824 */ /* 0x000fe200078e00ff */
[----:B------:R0:W-:Y:S01]  /*e670*/  STL [R1+0xc], R2 ;  /* 0x00000c0201007387 */ /* 0x0001e20000100800 */
[----:B------:R-:W-:-:S03]  /*e680*/  ISETP.GE.AND P0, PT, R5, UR7, PT ;  /* 0x0000000705007c0c */ /* 0x000fc6000bf06270 */
[----:B------:R-:W-:Y:S01]  /*e690*/  LOP3.LUT R0, R0, 0x70, RZ, 0xc0, !PT ;  /* 0x0000007000007812 */ /* 0x000fe200078ec0ff */
[----:B------:R1:W-:Y:S04]  /*e6a0*/  STL [R1+0x10], RZ ;  /* 0x000010ff01007387 */ /* 0x0003e80000100800 */
[----:B------:R-:W-:Y:S02]  /*e6b0*/  @P1 LOP3.LUT R19, R19, 0x1, RZ, 0xfc, !PT ;  /* 0x0000000113131812 */ /* 0x000fe400078efcff */
[----:B0-----:R-:W-:Y:S02]  /*e6c0*/  SHF.R.U32.HI R2, RZ, 0x3, R6 ;  /* 0x00000003ff027819 */ /* 0x001fe40000011606 */
[----:B------:R-:W-:Y:S02]  /*e6d0*/  LOP3.LUT R19, R19, 0xfffffffd, RZ, 0xc0, !PT ;  /* 0xfffffffd13137812 */ /* 0x000fe400078ec0ff */
[----:B------:R-:W-:Y:S01]  /*e6e0*/  LOP3.LUT R2, R2, R0, RZ, 0xfc, !PT ;  /* 0x0000000002027212 */ /* 0x000fe200078efcff */
[----:B------:R-:W-:Y:S01]  /*e6f0*/  IMAD R0, R4, 0x2, R16 ;  /* 0x0000000204007824 */ /* 0x000fe200078e0210 */
[----:B------:R-:W-:-:S02]  /*e700*/  @P0 LOP3.LUT R19, R19, 0x2, RZ, 0xfc, !PT ;  /* 0x0000000213130812 */ /* 0x000fc400078efcff */
[----:B------:R-:W-:Y:S02]  /*e710*/  ISETP.GE.AND P0, PT, R5, UR9, PT ;  /* 0x0000000905007c0c */ /* 0x000fe4000bf06270 */
[----:B------:R1:W-:Y:S01]  /*e720*/  STL [R1+0x8], R0 ;  /* 0x0000080001007387 */ /* 0x0003e20000100800 */
[----:B------:R-:W-:-:S10]  /*e730*/  LOP3.LUT R19, R19, 0xffffffef, RZ, 0xc0, !PT ;  /* 0xffffffef13137812 */ /* 0x000fd400078ec0ff */
[----:B-1----:R-:W-:-:S07]  /*e740*/  @P0 LOP3.LUT R19, R19, 0x10, RZ, 0xfc, !PT ;  /* 0x0000001013130812 */ /* 0x002fce00078efcff */
.L_x_13796:
        /* <DEDUP_REMOVED lines=14> */
[----:B0--3--:R-:W-:Y:S05]  /*e830*/  @!P0 BRA `(.L_x_13742) ;  /* 0x0000000000208947 */ /* 0x009fea0003800000 */
        /* <DEDUP_REMOVED lines=8> */
.L_x_13742:
[----:B------:R-:W-:Y:S01]  /*e8c0*/  ULDC UR8, c[0x0][0xc54] ;  /* 0x0003150000087ab9 */ /* 0x000fe20000000800 */
[----:B------:R-:W-:Y:S01]  /*e8d0*/  UMOV UR6, UR7 ;  /* 0x0000000700067c82 */ /* 0x000fe20008000000 */
[----:B------:R-:W-:-:S11]  /*e8e0*/  UISETP.NE.AND UP0, UPT, UR8, 0x1, UPT ;  /* 0x000000010800788c */ /* 0x000fd6000bf05270 */
[----:B------:R-:W-:Y:S02]  /*e8f0*/  @UP0 ULDC.64 UR10, c[0x0][0xc58] ;  /* 0x00031600000a0ab9 */ /* 0x000fe40000000a00 */
[----:B------:R-:W-:-:S04]  /*e900*/  UIMAD.WIDE.U32 UR4, UR7, UR10, URZ ;  /* 0x0000000a070472a5 */ /* 0x000fc8000f8e003f */
[----:B------:R-:W-:-:S04]  /*e910*/  @UP0 USHF.R.U32.HI UR6, URZ, UR11, UR5 ;  /* 0x0000000b3f060299 */ /* 0x000fc80008011605 */
[----:B------:R-:W-:-:S12]  /*e920*/  UIMAD UR4, UR6, UR8, URZ ;  /* 0x00000008060472a4 */ /* 0x000fd8000f8e023f */
.L_x_13743:
        /* <DEDUP_REMOVED lines=26> */
[----:B------:R-:W-:Y:S01]  /*ead0*/  UIMAD UR43, UR6, 0xc0, URZ ;  /* 0x000000c0062b78a4 */ /* 0x000fe2000f8e023f */
[----:B------:R-:W-:Y:S02]  /*eae0*/  ULDC.64 UR4, c[0x0][0x9e0] ;  /* 0x0002780000047ab9 */ /* 0x000fe40000000a00 */
[----:B------:R-:W-:-:S02]  /*eaf0*/  UISETP.GE.AND UP0, UPT, UR5, 0x1, UPT ;  /* 0x000000010500788c */ /* 0x000fc4000bf06270 */
[----:B------:R-:W-:Y:S01]  /*eb00*/  UIADD3 UR8, UR43, 0xbf, URZ ;  /* 0x000000bf2b087890 */ /* 0x000fe2000fffe03f */
[----:B------:R-:W-:Y:S01]  /*eb10*/  @UP2 ULDC UR6, c[0x0][0x44c] ;  /* 0x0001130000062ab9 */ /* 0x000fe20000000800 */
[----:B------:R-:W-:Y:S02]  /*eb20*/  @UP2 ULDC UR9, c[0x0][0x450] ;  /* 0x0001140000092ab9 */ /* 0x000fe40000000800 */
[----:B------:R-:W-:Y:S01]  /*eb30*/  UIMAD.WIDE.U32 UR6, UR8, UR6, URZ ;  /* 0x00000006080672a5 */ /* 0x000fe2000f8e003f */
[----:B------:R-:W-:-:S03]  /*eb40*/  PLOP3.LUT P1, PT, PT, PT, UP0, 0x80, 0x0 ;  /* 0x000000000000781c */ /* 0x000fc60003f2f008 */
[----:B------:R-:W-:-:S04]  /*eb50*/  @UP2 USHF.R.U32.HI UR8, URZ, UR9, UR7 ;  /* 0x000000093f082299 */ /* 0x000fc80008011607 */
[----:B------:R-:W-:-:S04]  /*eb60*/  UIADD3 UR6, UR47, UR8, URZ ;  /* 0x000000082f067290 */ /* 0x000fc8000fffe03f */
[----:B------:R-:W-:Y:S01]  /*eb70*/  UIADD3 UR4, UR6, UR4, URZ ;  /* 0x0000000406047290 */ /* 0x000fe2000fffe03f */
[----:B--2---:R0:W-:Y:S01]  /*eb80*/  STL [R1+0x4], R18 ;  /* 0x0000041201007387 */ /* 0x0041e20000100800 */
[----:B------:R-:W-:Y:S10]  /*eb90*/  @!P1 BRA `(.L_x_13744) ;  /* 0x0000000000449947 */ /* 0x000ff40003800000 */
        /* <DEDUP_REMOVED lines=10> */
.L_x_13745:
[----:B------:R-:W-:-:S11]  /*ec40*/  UISETP.NE.AND UP0, UPT, UR5, 0x1, UPT ;  /* 0x000000010500788c */ /* 0x000fd6000bf05270 */
[----:B------:R-:W-:Y:S02]  /*ec50*/  @UP0 ULDC.64 UR10, c[0x0][0x9e8] ;  /* 0x00027a00000a0ab9 */ /* 0x000fe40000000a00 */
[----:B------:R-:W-:-:S04]  /*ec60*/  UIMAD.WIDE.U32 UR6, UR8, UR10, URZ ;  /* 0x0000000a080672a5 */ /* 0x000fc8000f8e003f */
[----:B------:R-:W-:-:S12]  /*ec70*/  @UP0 USHF.R.U32.HI UR8, URZ, UR11, UR7 ;  /* 0x0000000b3f080299 */ /* 0x000fd80008011607 */
.L_x_13746:
[----:B------:R-:W-:-:S04]  /*ec80*/  UIMAD UR8, UR8, UR5, UR5 ;  /* 0x00000005080872a4 */ /* 0x000fc8000f8e0205 */
[----:B------:R-:W-:-:S04]  /*ec90*/  UISETP.LT.AND UP0, UPT, UR4, UR8, UPT ;  /* 0x000000080400728c */ /* 0x000fc8000bf01270 */
[----:B------:R-:W-:-:S12]  /*eca0*/  USEL UR4, UR4, UR8, UP0 ;  /* 0x0000000804047287 */ /* 0x000fd80008000000 */
.L_x_13744:
[----:B------:R-:W-:Y:S02]  /*ecb0*/  UISETP.NE.AND UP0, UPT, UR49, URZ, UPT ;  /* 0x0000003f3100728c */ /* 0x000fe4000bf05270 */
        /* <DEDUP_REMOVED lines=14> */
[----:B------:R-:W-:Y:S11]  /*eda0*/  @!P1 BRA `(.L_x_13747) ;  /* 0x0000000000449947 */ /* 0x000ff60003800000 */
        /* <DEDUP_REMOVED lines=10> */
.L_x_13748:
[----:B------:R-:W-:-:S11]  /*ee50*/  UISETP.NE.AND UP0, UPT, UR5, 0x1, UPT ;  /* 0x000000010500788c */ /* 0x000fd6000bf05270 */
[----:B------:R-:W-:Y:S02]  /*ee60*/  @UP0 ULDC.64 UR10, c[0x0][0x9e8] ;  /* 0x00027a00000a0ab9 */ /* 0x000fe40000000a00 */
[----:B------:R-:W-:-:S04]  /*ee70*/  UIMAD.WIDE.U32 UR6, UR4, UR10, URZ ;  /* 0x0000000a040672a5 */ /* 0x000fc8000f8e003f */
[----:B------:R-:W-:-:S12]  /*ee80*/  @UP0 USHF.R.U32.HI UR4, URZ, UR11, UR7 ;  /* 0x0000000b3f040299 */ /* 0x000fd80008011607 */
.L_x_13749:
[----:B------:R-:W-:-:S04]  /*ee90*/  UIMAD UR4, UR4, UR5, URZ ;  /* 0x00000005040472a4 */ /* 0x000fc8000f8e023f */
[----:B------:R-:W-:-:S04]  /*eea0*/  UISETP.LT.AND UP0, UPT, UR8, UR4, UPT ;  /* 0x000000040800728c */ /* 0x000fc8000bf01270 */
[----:B------:R-:W-:-:S12]  /*eeb0*/  USEL UR8, UR8, UR4, !UP0 ;  /* 0x0000000408087287 */ /* 0x000fd8000c000000 */
.L_x_13747:
        /* <DEDUP_REMOVED lines=27> */
.L_x_13751:
        /* <DEDUP_REMOVED lines=20> */
.L_x_13754:
[----:B------:R-:W-:Y:S05]  /*f1b0*/  BSYNC B6 ;  /* 0x0000000000067941 */ /* 0x000fea0003800000 */
.L_x_13753:
        /* <DEDUP_REMOVED lines=20> */
.L_x_13757:
        /* <DEDUP_REMOVED lines=15> */
.L_x_13756:
[----:B------:R-:W-:Y:S05]  /*f3f0*/  BSYNC B6 ;  /* 0x0000000000067941 */ /* 0x000fea0003800000 */
.L_x_13755:
        /* <DEDUP_REMOVED lines=15> */
.L_x_13812:
[----:B--2---:R-:W2:Y:S01]  /*f4f0*/  S2R R2, SR_TID.X ;  /* 0x0000000000027919 */ /* 0x004ea20000002100 */
[----:B------:R-:W-:Y:S01]  /*f500*/  UIADD3 UR4, UR44, -0x1, URZ ;  /* 0xffffffff2c047890 */ /* 0x000fe2000fffe03f */
[----:B-1----:R-:W-:Y:S01]  /*f510*/  ISETP.NE.AND P1, PT, R10, 0x1, PT ;  /* 0x000000010a00780c */ /* 0x002fe20003f25270 */
[----:B------:R-:W1:Y:S01]  /*f520*/  S2R R0, SR_TID.X ;  /* 0x0000000000007919 */ /* 0x000e620000002100 */
[----:B-----5:R-:W-:-:S03]  /*f530*/  SHF.R.S32.HI R6, RZ, 0x1f, R29 ;  /* 0x0000001fff067819 */ /* 0x020fc6000001141d */
[----:B------:R-:W-:Y:S01]  /*f540*/  IMAD.U32 R8, RZ, RZ, UR4 ;  /* 0x00000004ff087e24 */ /* 0x000fe2000f8e00ff */
[----:B------:R-:W-:Y:S01]  /*f550*/  LOP3.LUT R19, R19, 0xfffffff7, RZ, 0xc0, !PT ;  /* 0xfffffff713137812 */ /* 0x000fe200078ec0ff */
[----:B------:R3:W-:Y:S02]  /*f560*/  STL [R1], R6 ;  /* 0x0000000601007387 */ /* 0x0007e40000100800 */
[----:B------:R-:W-:-:S04]  /*f570*/  IMAD.SHL.U32 R8, R8, 0x80, RZ ;  /* 0x0000008008087824 */ /* 0x000fc800078e00ff */
[----:B------:R-:W4:Y:S01]  /*f580*/  @P1 LDC R3, c[0x0][0x434] ;  /* 0x00010d00ff031b82 */ /* 0x000f220000000800 */
[----:B------:R-:W-:-:S07]  /*f590*/  @P1 LOP3.LUT R19, R19, 0x8, RZ, 0xfc, !PT ;  /* 0x0000000813131812 */ /* 0x000fce00078efcff */
[----:B------:R-:W0:Y:S01]  /*f5a0*/  @P1 LDC R9, c[0x0][0x438] ;  /* 0x00010e00ff091b82 */ /* 0x000e220000000800 */
[----:B--2---:R-:W-:Y:S01]  /*f5b0*/  IMAD.SHL.U32 R2, R2, 0x10, RZ ;  /* 0x0000001002027824 */ /* 0x004fe200078e00ff */
[----:B-1----:R-:W-:-:S04]  /*f5c0*/  LOP3.LUT R0, R0, 0x7f, RZ, 0xc0, !PT ;  /* 0x0000007f00007812 */ /* 0x002fc800078ec0ff */
[----:B------:R-:W-:Y:S02]  /*f5d0*/  LOP3.LUT R2, R2, 0x70, RZ, 0xc0, !PT ;  /* 0x0000007002027812 */ /* 0x000fe400078ec0ff */
[----:B------:R-:W-:-:S04]  /*f5e0*/  SHF.R.U32.HI R0, RZ, 0x3, R0 ;  /* 0x00000003ff007819 */ /* 0x000fc80000011600 */
[----:B------:R-:W-:-:S04]  /*f5f0*/  LOP3.LUT R0, R8, R0, R2, 0xfe, !PT ;  /* 0x0000000008007212 */ /* 0x000fc800078efe02 */
[C---:B------:R-:W-:Y:S01]  /*f600*/  ISETP.GE.AND P0, PT, R0.reuse, UR36, PT ;  /* 0x0000002400007c0c */ /* 0x040fe2000bf06270 */
[----:B------:R-:W-:-:S04]  /*f610*/  IMAD.IADD R0, R0, 0x1, R18 ;  /* 0x0000000100007824 */ /* 0x000fc800078e0212 */
[----:B----4-:R-:W-:-:S04]  /*f620*/  @P1 IMAD.HI.U32 R2, R0, R3, RZ ;  /* 0x0000000300021227 */ /* 0x010fc800078e00ff */
[----:B------:R-:W-:Y:S01]  /*f630*/  IMAD.MOV.U32 R7, RZ, RZ, R0 ;  /* 0x000000ffff077224 */ /* 0x000fe200078e0000 */
[----:B0-----:R-:W-:Y:S01]  /*f640*/  @P1 SHF.R.U32.HI R7, RZ, R9, R2 ;  /* 0x00000009ff071219 */ /* 0x001fe20000011602 */
[----:B------:R-:W-:Y:S02]  /*f650*/  IMAD R3, RZ, RZ, -UR42 ;  /* 0x8000002aff037e24 */ /* 0x000fe4000f8e02ff */
[----:B------:R-:W3:Y:S02]  /*f660*/  @!P0 LDC.64 R4, c[0x0][0x428] ;  /* 0x00010a00ff048b82 */ /* 0x000ee40000000a00 */
[----:B------:R-:W-:Y:S01]  /*f670*/  IMAD R22, R22, R3, UR41 ;  /* 0x0000002916167e24 */ /* 0x000fe2000f8e0203 */
[--C-:B------:R-:W-:Y:S01]  /*f680*/  @!P0 SHF.R.S32.HI R3, RZ, 0x1f, R7.reuse ;  /* 0x0000001fff038819 */ /* 0x100fe20000011407 */
[----:B------:R-:W-:Y:S02]  /*f690*/  @!P0 IMAD.MOV.U32 R2, RZ, RZ, R7 ;  /* 0x000000ffff028224 */ /* 0x000fe400078e0007 */
[----:B---3--:R-:W-:-:S02]  /*f6a0*/  @!P0 IMAD R6, R6, R4, RZ ;  /* 0x0000000406068224 */ /* 0x008fc400078e02ff */
[----:B------:R-:W-:-:S04]  /*f6b0*/  @!P0 IMAD.WIDE.U32 R2, R29, R4, R2 ;  /* 0x000000041d028225 */ /* 0x000fc800078e0002 */
[----:B------:R-:W-:Y:S02]  /*f6c0*/  @!P0 IMAD R6, R29, R5, R6 ;  /* 0x000000051d068224 */ /* 0x000fe400078e0206 */
[----:B------:R-:W0:Y:S01]  /*f6d0*/  @!P0 LDC.64 R4, c[0x0][0x418] ;  /* 0x00010600ff048b82 */ /* 0x000e220000000a00 */
[----:B------:R-:W-:Y:S02]  /*f6e0*/  IMAD.U32 R9, RZ, RZ, UR46 ;  /* 0x0000002eff097e24 */ /* 0x000fe4000f8e00ff */
[----:B------:R-:W-:-:S03]  /*f6f0*/  @!P0 IMAD.IADD R6, R3, 0x1, R6 ;  /* 0x0000000103068824 */ /* 0x000fc600078e0206 */
[----:B------:R-:W-:Y:S01]  /*f700*/  ISETP.NE.AND P2, PT, R9, 0x3, PT ;  /* 0x000000030900780c */ /* 0x000fe20003f45270 */
[----:B------:R-:W-:Y:S01]  /*f710*/  IMAD.MOV R3, RZ, RZ, -R7 ;  /* 0x000000ffff037224 */ /* 0x000fe200078e0a07 */
[----:B------:R-:W-:Y:S01]  /*f720*/  LOP3.LUT R19, R19, 0xfffffffb, RZ, 0xc0, !PT ;  /* 0xfffffffb13137812 */ /* 0x000fe200078ec0ff */
[----:B------:R-:W-:Y:S01]  /*f730*/  IMAD.U32 R24, RZ, RZ, UR4 ;  /* 0x00000004ff187e24 */ /* 0x000fe2000f8e00ff */
[----:B------:R-:W-:Y:S02]  /*f740*/  SHF.R.S32.HI R28, RZ, 0x1f, R22 ;  /* 0x0000001fff1c7819 */ /* 0x000fe40000011416 */
[----:B0-----:R-:W-:-:S04]  /*f750*/  @!P0 LEA R4, P1, R2, R4, 0x2 ;  /* 0x0000000402048211 */ /* 0x001fc800078210ff */
[----:B------:R-:W-:Y:S01]  /*f760*/  @!P0 LEA.HI.X R5, R2, R5, R6, 0x2, P1 ;  /* 0x0000000502058211 */ /* 0x000fe200008f1406 */
[----:B------:R-:W-:Y:S02]  /*f770*/  IMAD.MOV.U32 R6, RZ, RZ, RZ ;  /* 0x000000ffff067224 */ /* 0x000fe400078e00ff */
[----:B------:R-:W-:-:S04]  /*f780*/  @P2 LOP3.LUT R19, R19, 0x4, RZ, 0xfc, !PT ;  /* 0x0000000413132812 */ /* 0x000fc800078efcff */
[----:B------:R0:W5:Y:S02]  /*f790*/  @!P0 LDG.E R6, desc[UR52][R4.64] ;  /* 0x0000003404068981 */ /* 0x000164000c1e1900 */
[----:B0-----:R-:W-:Y:S01]  /*f7a0*/  IMAD R5, R10, R3, R0 ;  /* 0x000000030a057224 */ /* 0x001fe200078e0200 */
[----:B------:R-:W-:Y:S06]  /*f7b0*/  @!P2 BRA `(.L_x_13759) ;  /* 0x000000000004a947 */ /* 0x000fec0003800000 */
[----:B------:R-:W-:Y:S01]  /*f7c0*/  BPT.TRAP 0x1 ;  /* 0x000000040000795c */ /* 0x000fe20000300000 */
.L_x_13759:
        /* <DEDUP_REMOVED lines=25> */
.L_x_13813:
[----:B------:R-:W-:Y:S05]  /*f960*/  BSYNC B0 ;  /* 0x0000000000007941 */ /* 0x000fea0003800000 */
.L_x_13760:
[----:B------:R-:W1:Y:S01]  /*f970*/  S2R R9, SR_TID.X ;  /* 0x0000000000097919 */ /* 0x000e620000002100 */
[----:B------:R-:W-:Y:S01]  /*f980*/  ULDC.64 UR4, c[0x0][0x300] ;  /* 0x0000c00000047ab9 */ /* 0x000fe20000000a00 */
[----:B------:R-:W-:Y:S01]  /*f990*/  LOP3.LUT P2, RZ, R19, 0x1, RZ, 0xc0, !PT ;  /* 0x0000000113ff7812 */ /* 0x000fe2000784c0ff */
[----:B------:R-:W-:Y:S02]  /*f9a0*/  IMAD R4, R4, UR4, RZ ;  /* 0x0000000404047c24 */ /* 0x000fe4000f8e02ff */
        /* <DEDUP_REMOVED lines=13> */
[----:B-1----:R-:W-:Y:S02]  /*fa80*/  LOP3.LUT R9, R9, 0x7f, RZ, 0xc0, !PT ;  /* 0x0000007f09097812 */ /* 0x002fe400078ec0ff */
[----:B------:R-:W-:Y:S01]  /*fa90*/  IMAD.IADD R5, R3, 0x1, R4 ;  /* 0x0000000103057824 */ /* 0x000fe200078e0204 */
[C---:B------:R-:W-:Y:S01]  /*faa0*/  LEA R4, P0, R2.reuse, UR4, 0x1 ;  /* 0x0000000402047c11 */ /* 0x040fe2000f8008ff */
[----:B------:R-:W-:Y:S01]  /*fab0*/  UMOV UR4, 0xffffffff ;  /* 0xffffffff00047882 */ /* 0x000fe20000000000 */
[----:B------:R-:W-:Y:S02]  /*fac0*/  SHF.R.U32.HI R10, RZ, 0x3, R9 ;  /* 0x00000003ff0a7819 */ /* 0x000fe40000011609 */
[----:B------:R-:W0:Y:S01]  /*fad0*/  S2R R9, SR_TID.X ;  /* 0x0000000000097919 */ /* 0x000e220000002100 */
[----:B------:R-:W-:-:S02]  /*fae0*/  LEA.HI.X R5, R2, UR5, R5, 0x1, P0 ;  /* 0x0000000502057c11 */ /* 0x000fc400080f0c05 */
        /* <DEDUP_REMOVED lines=16> */
[----:B-1----:R-:W-:Y:S01]  /*fbf0*/  @P0 IMAD.X R2, RZ, RZ, R2, P1 ;  /* 0x000000ffff020224 */ /* 0x002fe200008e0602 */
[----:B------:R-:W-:-:S04]  /*fc00*/  ISETP.GE.AND P1, PT, R7, 0x11, PT ;  /* 0x000000110700780c */ /* 0x000fc80003f26270 */
[----:B------:R-:W-:-:S04]  /*fc10*/  @P0 LOP3.LUT R3, R3, R2, RZ, 0x3c, !PT ;  /* 0x0000000203030212 */ /* 0x000fc800078e3cff */
[----:B------:R-:W-:-:S04]  /*fc20*/  @P0 LOP3.LUT R2, R3, R2, RZ, 0x3c, !PT ;  /* 0x0000000203020212 */ /* 0x000fc800078e3cff */
[----:B------:R-:W-:-:S05]  /*fc30*/  @P0 LOP3.LUT R3, R3, R2, RZ, 0x3c, !PT ;  /* 0x0000000203030212 */ /* 0x000fca00078e3cff */
        /* <DEDUP_REMOVED lines=60> */
[----:B--2---:R0:W-:Y:S02]  /*10000*/  @P1 LDGSTS.E.BYPASS.LTC128B.128 [R8+0x11400], desc[UR52][R2.64], !P2 ;  /* 0x1140000002081fae */ /* 0x0041e4000d101d74 */
.L_x_13831:
[----:B------:R-:W-:-:S13]  /*10010*/  ISETP.GE.AND P0, PT, R7, 0x71, PT ;  /* 0x000000710700780c */ /* 0x000fda0003f06270 */
[----:B0-----:R-:W-:-:S05]  /*10020*/  @P0 LEA R2, P1, R9, R14, 0x1 ;  /* 0x0000000e09020211 */ /* 0x001fca00078208ff */
[----:B------:R-:W-:Y:S02]  /*10030*/  @P0 IMAD.X R3, RZ, RZ, R5, P1 ;  /* 0x000000ffff030224 */ /* 0x000fe400008e0605 */
[----:B------:R-:W-:-:S05]  /*10040*/  @P0 IMAD R5, R6, 0x2, R16 ;  /* 0x0000000206050824 */ /* 0x000fca00078e0210 */
[----:B------:R-:W-:Y:S01]  /*10050*/  @!PT LDS RZ, [RZ] ;  /* 0x00000000fffff984 */ /* 0x000fe20000000800 */
[----:B------:R-:W-:Y:S01]  /*10060*/  @!PT LDS RZ, [RZ] ;  /* 0x00000000fffff984 */ /* 0x000fe20000000800 */
[----:B------:R-:W-:Y:S01]  /*10070*/  @!PT LDS RZ, [RZ] ;  /* 0x00000000fffff984 */ /* 0x000fe20000000800 */
[----:B------:R0:W-:Y:S01]  /*10080*/  @P0 LDGSTS.E.BYPASS.LTC128B.128 [R5+0x11c00], desc[UR52][R2.64], !P2 ;  /* 0x11c0000002050fae */ /* 0x0001e2000d101d74 */
[----:B------:R-:W-:Y:S01]  /*10090*/  PLOP3.LUT P0, PT, PT, PT, PT, 0x80, 0x0 ;  /* 0x000000000000781c */ /* 0x000fe20003f0f070 */
[----:B------:R-:W-:-:S12]  /*100a0*/  NOP ;  /* 0x0000000000007918 */ /* 0x000fd80000000000 */
.L_x_13763:
        /* <DEDUP_REMOVED lines=11> */
.L_x_13764:
[----:B------:R0:W-:Y:S02]  /*10160*/  SYNCS.ARRIVE.TRANS64.A1T0 RZ, [R0+URZ+0x16830], RZ ;  /* 0x016830ff00ff79a7 */ /* 0x0001e4000810003f */
[----:B------:R-:W-:Y:S05]  /*10170*/  WARPSYNC.ALL ;  /* 0x0000000000007948 */ /* 0x000fea0003800000 */
[----:B------:R-:W-:Y:S01]  /*10180*/  BSSY B6, `(.L_x_13765) ;  /* 0x0000015000067945 */ /* 0x000fe20003800000 */
[----:B0-----:R-:W-:Y:S01]  /*10190*/  VIADD R0, R16, 0x8400 ;  /* 0x0000840010007836 */ /* 0x001fe20000000000 */
[----:B------:R-:W-:Y:S04]  /*101a0*/  BAR.SYNC.DEFER_BLOCKING 0x8, 0x200 ;  /* 0x0208000000007b1d */ /* 0x000fe80000010000 */
        /* <DEDUP_REMOVED lines=18> */
.L_x_13766:
[----:B------:R-:W-:Y:S05]  /*102d0*/  BSYNC B6 ;  /* 0x0000000000067941 */ /* 0x000fea0003800000 */
.L_x_13765:
[----:B------:R0:W5:Y:S01]  /*102e0*/  LDL R9, [R1+0x8] ;  /* 0x0000080001097983 */ /* 0x0001620000100800 */
[----:B------:R-:W-:Y:S01]  /*102f0*/  UISETP.NE.AND UP0, UPT, UR49, URZ, UPT ;  /* 0x0000003f3100728c */ /* 0x000fe2000bf05270 */
[----:B------:R-:W-:Y:S01]  /*10300*/  R2UR UR7, R28 ;  /* 0x000000001c0772ca */ /* 0x000fe200000e0000 */
[----:B------:R-:W-:Y:S01]  /*10310*/  ULDC.64 UR8, c[0x0][0x2d8] ;  /* 0x0000b60000087ab9 */ /* 0x000fe20000000a00 */
[----:B------:R-:W1:Y:S01]  /*10320*/  S2R R20, SR_TID.X ;  /* 0x0000000000147919 */ /* 0x000e620000002100 */
[C---:B------:R-:W-:Y:S02]  /*10330*/  R2UR UR10, R22.reuse ;  /* 0x00000000160a72ca */ /* 0x040fe400000e0000 */
[----:B------:R-:W-:Y:S01]  /*10340*/  R2UR UR4, R22 ;  /* 0x00000000160472ca */ /* 0x000fe200000e0000 */
[----:B------:R-:W2:Y:S01]  /*10350*/  S2R R2, SR_TID.X ;  /* 0x0000000000027919 */ /* 0x000ea20000002100 */
[----:B------:R-:W-:Y:S01]  /*10360*/  PLOP3.LUT P0, PT, PT, PT, UP0, 0x80, 0x0 ;  /* 0x000000000000781c */ /* 0x000fe20003f0f008 */
[----:B------:R-:W-:Y:S01]  /*10370*/  USHF.R.S32.HI UR6, URZ, 0x1f, UR42 ;  /* 0x0000001f3f067899 */ /* 0x000fe2000801142a */
[----:B------:R-:W-:Y:S01]  /*10380*/  LOP3.LUT P5, RZ, R19, 0x10, RZ, 0xc0, !PT ;  /* 0x0000001013ff7812 */ /* 0x000fe200078ac0ff */
[----:B------:R-:W-:Y:S01]  /*10390*/  @UP0 ULDC UR5, c[0x0][0x44c] ;  /* 0x0001130000050ab9 */ /* 0x000fe20000000800 */
[----:B------:R-:W-:Y:S01]  /*103a0*/  ULDC UR12, c[0x0][0x448] ;  /* 0x00011200000c7ab9 */ /* 0x000fe20000000800 */
[----:B------:R-:W-:Y:S01]  /*103b0*/  @UP0 ULDC UR13, c[0x0][0x44c] ;  /* 0x00011300000d0ab9 */ /* 0x000fe20000000800 */
[----:B------:R-:W-:Y:S01]  /*103c0*/  UIMAD UR7, UR7, UR8, URZ ;  /* 0x00000008070772a4 */ /* 0x000fe2000f8e023f */
[----:B-1----:R-:W-:Y:S01]  /*103d0*/  IMAD.SHL.U32 R20, R20, 0x10, RZ ;  /* 0x0000001014147824 */ /* 0x002fe200078e00ff */
[----:B--2---:R-:W-:-:S04]  /*103e0*/  LOP3.LUT R2, R2, 0x7f, RZ, 0xc0, !PT ;  /* 0x0000007f02027812 */ /* 0x004fc800078ec0ff */
[----:B------:R-:W-:Y:S02]  /*103f0*/  LOP3.LUT R20, R20, 0x70, RZ, 0xc0, !PT ;  /* 0x0000007014147812 */ /* 0x000fe400078ec0ff */
[----:B------:R-:W-:-:S04]  /*10400*/  SHF.R.U32.HI R2, RZ, 0x3, R2 ;  /* 0x00000003ff027819 */ /* 0x000fc80000011602 */
[----:B------:R-:W-:-:S05]  /*10410*/  LOP3.LUT R2, R2, R20, RZ, 0xfc, !PT ;  /* 0x0000001402027212 */ /* 0x000fca00078efcff */
[----:B------:R-:W-:-:S04]  /*10420*/  VIADD R6, R2, UR43 ;  /* 0x0000002b02067c36 */ /* 0x000fc80008000000 */
[----:B------:R-:W-:Y:S01]  /*10430*/  @P0 IMAD.HI.U32 R0, R6, UR5, RZ ;  /* 0x0000000506000c27 */ /* 0x000fe2000f8e00ff */
[----:B------:R-:W-:Y:S01]  /*10440*/  PLOP3.LUT P0, PT, PT, PT, UP0, 0x80, 0x0 ;  /* 0x000000000000781c */ /* 0x000fe20003f0f008 */
[----:B------:R-:W-:Y:S02]  /*10450*/  UIMAD UR7, UR10, UR9, UR7 ;  /* 0x000000090a0772a4 */ /* 0x000fe4000f8e0207 */
[----:B------:R-:W-:Y:S01]  /*10460*/  UIMAD.WIDE.U32 UR4, UR4, UR8, URZ ;  /* 0x00000008040472a5 */ /* 0x000fe2000f8e003f */
[----:B------:R-:W-:Y:S01]  /*10470*/  IMAD.MOV.U32 R2, RZ, RZ, R6 ;  /* 0x000000ffff027224 */ /* 0x000fe200078e0006 */
[----:B------:R-:W-:Y:S01]  /*10480*/  ULDC.64 UR10, c[0x0][0x280] ;  /* 0x0000a000000a7ab9 */ /* 0x000fe20000000a00 */
[----:B------:R-:W-:Y:S01]  /*10490*/  ULDC.64 UR8, c[0x0][0x2e0] ;  /* 0x0000b80000087ab9 */ /* 0x000fe20000000a00 */
[----:B------:R-:W-:-:S03]  /*104a0*/  UIADD3 UR5, UR5, UR7, URZ ;  /* 0x0000000705057290 */ /* 0x000fc6000fffe03f */
[----:B------:R-:W-:Y:S01]  /*104b0*/  @UP0 ULDC UR7, c[0x0][0x450] ;  /* 0x0001140000070ab9 */ /* 0x000fe20000000800 */
[----:B------:R-:W-:Y:S02]  /*104c0*/  UIMAD UR6, UR6, UR8, URZ ;  /* 0x00000008060672a4 */ /* 0x000fe4000f8e023f */
[----:B------:R-:W-:Y:S01]  /*104d0*/  @P0 SHF.R.U32.HI R2, RZ, UR7, R0 ;  /* 0x00000007ff020c19 */ /* 0x000fe20008011600 */
[----:B------:R-:W-:Y:S02]  /*104e0*/  UIMAD.WIDE.U32 UR4, UR42, UR8, UR4 ;  /* 0x000000082a0472a5 */ /* 0x000fe4000f8e0004 */
[----:B------:R-:W-:Y:S01]  /*104f0*/  UIMAD UR6, UR42, UR9, UR6 ;  /* 0x000000092a0672a4 */ /* 0x000fe2000f8e0206 */
[----:B------:R-:W-:Y:S02]  /*10500*/  SHF.R.S32.HI R0, RZ, 0x1f, R2 ;  /* 0x0000001fff007819 */ /* 0x000fe40000011402 */
[----:B------:R-:W-:Y:S01]  /*10510*/  ULDC.64 UR8, c[0x0][0x2d0] ;  /* 0x0000b40000087ab9 */ /* 0x000fe20000000a00 */
[----:B------:R-:W-:Y:S01]  /*10520*/  UIADD3 UR5, UR5, UR6, URZ ;  /* 0x0000000605057290 */ /* 0x000fe2000fffe03f */
[----:B------:R-:W-:-:S02]  /*10530*/  IMAD.U32 R5, RZ, RZ, UR8 ;  /* 0x00000008ff057e24 */ /* 0x000fc4000f8e00ff */
[----:B------:R-:W-:Y:S01]  /*10540*/  IMAD R3, R0, UR8, RZ ;  /* 0x0000000800037c24 */ /* 0x000fe2000f8e02ff */
[----:B------:R-:W-:Y:S01]  /*10550*/  ULDC.64 UR6, c[0x0][0x2c8] ;  /* 0x0000b20000067ab9 */ /* 0x000fe20000000a00 */
[----:B------:R-:W-:Y:S02]  /*10560*/  IMAD.MOV R0, RZ, RZ, -R2 ;  /* 0x000000ffff007224 */ /* 0x000fe400078e0a02 */
[C---:B------:R-:W-:Y:S02]  /*10570*/  IMAD R4, R2.reuse, UR9, R3 ;  /* 0x0000000902047c24 */ /* 0x040fe4000f8e0203 */
        /* <DEDUP_REMOVED lines=16> */
[----:B------:R-:W1:Y:S09]  /*10680*/  S2R R21, SR_TID.X ;  /* 0x0000000000157919 */ /* 0x000e720000002100 */
        /* <DEDUP_REMOVED lines=12> */
[----:B------:R-:W-:-:S03]  /*10750*/  UMOV UR4, 0xffffffff ;  /* 0xffffffff00047882 */ /* 0x000fc60000000000 */
[----:B------:R-:W-:Y:S01]  /*10760*/  IMAD.IADD R7, R3, 0x1, R5 ;  /* 0x0000000103077824 */ /* 0x000fe200078e0205 */
[C---:B------:R-:W-:Y:S01]  /*10770*/  LEA R5, P0, R2.reuse, UR10, 0x1 ;  /* 0x0000000a02057c11 */ /* 0x040fe2000f8008ff */
[C---:B-1----:R-:W-:Y:S01]  /*10780*/  IMAD.SHL.U32 R10, R21.reuse, 0x8, RZ ;  /* 0x00000008150a7824 */ /* 0x042fe200078e00ff */
[----:B------:R-:W-:Y:S02]  /*10790*/  LOP3.LUT R20, R21, 0x7f, RZ, 0xc0, !PT ;  /* 0x0000007f15147812 */ /* 0x000fe400078ec0ff */
[----:B------:R-:W-:Y:S02]  /*107a0*/  LEA.HI.X R7, R2, UR11, R7, 0x1, P0 ;  /* 0x0000000b02077c11 */ /* 0x000fe400080f0c07 */
[----:B------:R-:W-:Y:S02]  /*107b0*/  LOP3.LUT R10, R10, 0x38, RZ, 0xc0, !PT ;  /* 0x000000380a0a7812 */ /* 0x000fe400078ec0ff */
[----:B------:R-:W-:Y:S01]  /*107c0*/  SHF.R.U32.HI R20, RZ, 0x3, R20 ;  /* 0x00000003ff147819 */ /* 0x000fe20000011614 */
[----:B0-----:R-:W-:Y:S06]  /*107d0*/  BRA.DIV UR4, `(.L_x_13767) ;  /* 0x0000003604187947 */ /* 0x001fec000b800000 */
[----:B------:R-:W0:Y:S01]  /*107e0*/  SHFL.IDX PT, R3, R0, RZ, 0x181f ;  /* 0x00181fff00037589 */ /* 0x000e2200000e0000 */
[----:B------:R-:W-:-:S03]  /*107f0*/  VIADD R6, R20, UR43 ;  /* 0x0000002b14067c36 */ /* 0x000fc60008000000 */
[----:B------:R-:W1:Y:S01]  /*10800*/  SHFL.IDX PT, R2, R4, RZ, 0x181f ;  /* 0x00181fff04027589 */ /* 0x000e6200000e0000 */
[C---:B------:R-:W-:Y:S01]  /*10810*/  VIADD R8, R6.reuse, 0x80 ;  /* 0x0000008006087836 */ /* 0x040fe20000000000 */
[----:B------:R-:W-:Y:S02]  /*10820*/  ISETP.GE.AND P1, PT, R6, UR38, PT ;  /* 0x0000002606007c0c */ /* 0x000fe4000bf26270 */
[----:B------:R-:W-:Y:S11]  /*10830*/  SHFL.IDX PT, R14, R5, RZ, 0x181f ;  /* 0x00181fff050e7589 */ /* 0x000ff600000e0000 */
        /* <DEDUP_REMOVED lines=8> */
[----:B------:R-:W-:Y:S02]  /*108c0*/  ISETP.GE.AND P1, PT, R2, UR38, PT ;  /* 0x0000002602007c0c */ /* 0x000fe4000bf26270 */
        /* <DEDUP_REMOVED lines=49> */
[----:B------:R-:W-:Y:S01]  /*10be0*/  ISETP.GE.AND P1, PT, R2, UR38, PT ;  /* 0x0000002602007c0c */ /* 0x000fe2000bf26270 */
        /* <DEDUP_REMOVED lines=8> */
[----:B------:R0:W-:Y:S02]  /*10c70*/  @!P1 LDGSTS.E.BYPASS.LTC128B.128 [R9+0xb400], desc[UR52][R2.64], !P5 ;  /* 0x0b40000002099fae */ /* 0x0001e4000e901d74 */
[----:B0-----:R-:W-:-:S05]  /*10c80*/  VIADD R2, R6, 0x70 ;  /* 0x0000007006027836 */ /* 0x001fca0000000000 */
[----:B------:R-:W-:-:S13]  /*10c90*/  ISETP.GE.AND P1, PT, R2, UR38, PT ;  /* 0x0000002602007c0c */ /* 0x000fda000bf26270 */
[----:B------:R-:W-:Y:S02]  /*10ca0*/  @!P1 LEA R2, P0, R10, R0, 0x1 ;  /* 0x000000000a029211 */ /* 0x000fe400078008ff */
[----:B------:R-:W0:Y:S03]  /*10cb0*/  SHFL.IDX PT, R0, R7, RZ, 0x181f ;  /* 0x00181fff07007589 */ /* 0x000e2600000e0000 */
[----:B--2---:R-:W-:-:S05]  /*10cc0*/  @!P1 IMAD.X R3, RZ, RZ, R4, P0 ;  /* 0x000000ffff039224 */ /* 0x004fca00000e0604 */
[----:B------:R1:W-:Y:S01]  /*10cd0*/  @!P1 LDGSTS.E.BYPASS.LTC128B.128 [R9+0xbc00], desc[UR52][R2.64], !P5 ;  /* 0x0bc0000002099fae */ /* 0x0003e2000e901d74 */
[----:B------:R-:W-:-:S13]  /*10ce0*/  ISETP.GE.AND P1, PT, R8, UR38, PT ;  /* 0x0000002608007c0c */ /* 0x000fda000bf26270 */
[----:B-1----:R-:W-:Y:S02]  /*10cf0*/  @!P1 LEA R2, P0, R10, R14, 0x1 ;  /* 0x0000000e0a029211 */ /* 0x002fe400078008ff */
[----:B------:R-:W-:Y:S03]  /*10d00*/  SHFL.IDX PT, R14, R5, 0x3, 0x181f ;  /* 0x00781f00050e7f89 */ /* 0x000fe600000e0000 */
[----:B0-----:R-:W-:Y:S02]  /*10d10*/  @!P1 IMAD.X R3, RZ, RZ, R0, P0 ;  /* 0x000000ffff039224 */ /* 0x001fe400000e0600 */
[----:B------:R-:W-:Y:S04]  /*10d20*/  SHFL.IDX PT, R0, R7, 0x1, 0x181f ;  /* 0x00381f0007007f89 */ /* 0x000fe800000e0000 */
[----:B------:R0:W-:Y:S04]  /*10d30*/  @!P1 LDGSTS.E.BYPASS.LTC128B.128 [R9+0xc400], desc[UR52][R2.64], !P5 ;  /* 0x0c40000002099fae */ /* 0x0001e8000e901d74 */
[----:B0-----:R-:W0:Y:S01]  /*10d40*/  SHFL.IDX PT, R2, R5, 0x1, 0x181f ;  /* 0x00381f0005027f89 */ /* 0x001e2200000e0000 */
[----:B------:R-:W-:-:S05]  /*10d50*/  VIADD R3, R6, 0x90 ;  /* 0x0000009006037836 */ /* 0x000fca0000000000 */
[----:B------:R-:W-:-:S13]  /*10d60*/  ISETP.GE.AND P1, PT, R3, UR38, PT ;  /* 0x0000002603007c0c */ /* 0x000fda000bf26270 */
[----:B0-----:R-:W-:-:S05]  /*10d70*/  @!P1 LEA R2, P0, R10, R2, 0x1 ;  /* 0x000000020a029211 */ /* 0x001fca00078008ff */
[----:B------:R-:W-:Y:S02]  /*10d80*/  @!P1 IMAD.X R3, RZ, RZ, R0, P0 ;  /* 0x000000ffff039224 */ /* 0x000fe400000e0600 */
[----:B------:R-:W-:Y:S04]  /*10d90*/  SHFL.IDX PT, R0, R7, 0x2, 0x181f ;  /* 0x00581f0007007f89 */ /* 0x000fe800000e0000 */
[----:B------:R0:W-:Y:S04]  /*10da0*/  @!P1 LDGSTS.E.BYPASS.LTC128B.128 [R9+0xcc00], desc[UR52][R2.64], !P5 ;  /* 0x0cc0000002099fae */ /* 0x0001e8000e901d74 */
[----:B------:R-:W-:Y:S04]  /*10db0*/  SHFL.IDX PT, R7, R7, 0x3, 0x181f ;  /* 0x00781f0007077f89 */ /* 0x000fe800000e0000 */
[----:B0-----:R-:W0:Y:S01]  /*10dc0*/  SHFL.IDX PT, R2, R5, 0x2, 0x181f ;  /* 0x00581f0005027f89 */ /* 0x001e2200000e0000 */
[----:B------:R-:W-:-:S05]  /*10dd0*/  VIADD R3, R6, 0xa0 ;  /* 0x000000a006037836 */ /* 0x000fca0000000000 */
[----:B------:R-:W-:-:S13]  /*10de0*/  ISETP.GE.AND P1, PT, R3, UR38, PT ;  /* 0x0000002603007c0c */ /* 0x000fda000bf26270 */
[----:B0-----:R-:W-:-:S05]  /*10df0*/  @!P1 LEA R2, P0, R10, R2, 0x1 ;  /* 0x000000020a029211 */ /* 0x001fca00078008ff */
[----:B------:R-:W-:-:S05]  /*10e00*/  @!P1 IMAD.X R3, RZ, RZ, R0, P0 ;  /* 0x000000ffff039224 */ /* 0x000fca00000e0600 */
[----:B------:R0:W-:Y:S03]  /*10e10*/  @!P1 LDGSTS.E.BYPASS.LTC128B.128 [R9+0xd400], desc[UR52][R2.64], !P5 ;  /* 0x0d40000002099fae */ /* 0x0001e6000e901d74 */
.L_x_13856:
[----:B------:R-:W-:-:S05]  /*10e20*/  VIADD R6, R6, 0xb0 ;  /* 0x000000b006067836 */ /* 0x000fca0000000000 */
[----:B------:R-:W-:-:S13]  /*10e30*/  ISETP.GE.AND P0, PT, R6, UR38, PT ;  /* 0x0000002606007c0c */ /* 0x000fda000bf06270 */
[----:B0-----:R-:W-:-:S05]  /*10e40*/  @!P0 LEA R2, P1, R10, R14, 0x1 ;  /* 0x0000000e0a028211 */ /* 0x001fca00078208ff */
[----:B------:R-:W-:-:S05]  /*10e50*/  @!P0 IMAD.X R3, RZ, RZ, R7, P1 ;  /* 0x000000ffff038224 */ /* 0x000fca00008e0607 */
[----:B------:R-:W-:Y:S01]  /*10e60*/  @!PT LDS RZ, [RZ] ;  /* 0x00000000fffff984 */ /* 0x000fe20000000800 */
[----:B------:R-:W-:Y:S01]  /*10e70*/  @!PT LDS RZ, [RZ] ;  /* 0x00000000fffff984 */ /* 0x000fe20000000800 */
[----:B------:R-:W-:Y:S01]  /*10e80*/  @!PT LDS RZ, [RZ] ;  /* 0x00000000fffff984 */ /* 0x000fe20000000800 */
[----:B------:R0:W-:Y:S01]  /*10e90*/  @!P0 LDGSTS.E.BYPASS.LTC128B.128 [R9+0xdc00], desc[UR52][R2.64], !P5 ;  /* 0x0dc0000002098fae */ /* 0x0001e2000e901d74 */
[----:B------:R-:W-:Y:S01]  /*10ea0*/  PLOP3.LUT P0, PT, PT, PT, PT, 0x80, 0x0 ;  /* 0x000000000000781c */ /* 0x000fe20003f0f070 */
[----:B------:R-:W-:-:S12]  /*10eb0*/  NOP ;  /* 0x0000000000007918 */ /* 0x000fd80000000000 */
.L_x_13768:
        /* <DEDUP_REMOVED lines=18> */
.L_x_13857:
[----:B------:R-:W-:Y:S05]  /*10fe0*/  BSYNC B0 ;  /* 0x0000000000007941 */ /* 0x000fea0003800000 */
.L_x_13769:
[----:B------:R-:W-:-:S04]  /*10ff0*/  UIADD3 UR4, UR44, -0x2, URZ ;  /* 0xfffffffe2c047890 */ /* 0x000fc8000fffe03f */
[----:B------:R-:W-:-:S06]  /*11000*/  UISETP.GE.AND UP0, UPT, UR4, UR45, UPT ;  /* 0x0000002d0400728c */ /* 0x000fcc000bf06270 */
[----:B------:R-:W-:-:S13]  /*11010*/  PLOP3.LUT P0, PT, PT, PT, UP0, 0x80, 0x0 ;  /* 0x000000000000781c */ /* 0x000fda0003f0f008 */
[----:B------:R-:W-:Y:S05]  /*11020*/  @!P0 BRA `(.L_x_13771) ;  /* 0x00000010000c8947 */ /* 0x000fea0003800000 */
[----:B------:R-:W-:Y:S01]  /*11030*/  BSSY B0, `(.L_x_13771) ;  /* 0x0000102000007945 */ /* 0x000fe20003800000 */
[----:B------:R-:W-:Y:S02]  /*11040*/  IMAD.MOV.U32 R20, RZ, RZ, R26 ;  /* 0x000000ffff147224 */ /* 0x000fe400078e001a */
[----:B------:R-:W-:Y:S02]  /*11050*/  IMAD.MOV.U32 R6, RZ, RZ, R23 ;  /* 0x000000ffff067224 */ /* 0x000fe400078e0017 */
[----:B------:R-:W-:Y:S02]  /*11060*/  IMAD.MOV.U32 R27, RZ, RZ, R24 ;  /* 0x000000ffff1b7224 */ /* 0x000fe400078e0018 */
[----:B------:R-:W-:-:S07]  /*11070*/  IMAD.U32 R7, RZ, RZ, UR4 ;  /* 0x00000004ff077e24 */ /* 0x000fce000f8e00ff */
.L_x_13784:
[----:B------:R-:W2:Y:S01]  /*11080*/  LDL R8, [R1+0x4] ;  /* 0x0000040001087983 */ /* 0x000ea20000100800 */
[----:B0-----:R-:W0:Y:S03]  /*11090*/  LDC R3, c[0x0][0x430] ;  /* 0x00010c00ff037b82 */ /* 0x001e260000000800 */
[----:B------:R-:W3:Y:S01]  /*110a0*/  LDL R4, [R1] ;  /* 0x0000000001047983 */ /* 0x000ee20000100800 */
[----:B------:R-:W1:Y:S01]  /*110b0*/  S2R R2, SR_TID.X ;  /* 0x0000000000027919 */ /* 0x000e620000002100 */
[----:B0-----:R-:W-:Y:S02]  /*110c0*/  ISETP.NE.AND P0, PT, R3, 0x1, PT ;  /* 0x000000010300780c */ /* 0x001fe40003f05270 */
[C---:B-1----:R-:W-:Y:S01]  /*110d0*/  LOP3.LUT R0, R2.reuse, 0x7f, RZ, 0xc0, !PT ;  /* 0x0000007f02007812 */ /* 0x042fe200078ec0ff */
[----:B------:R-:W-:-:S10]  /*110e0*/  IMAD.SHL.U32 R5, R2, 0x10, RZ ;  /* 0x0000001002057824 */ /* 0x000fd400078e00ff */
[----:B------:R-:W0:Y:S01]  /*110f0*/  @P0 LDC R2, c[0x0][0x434] ;  /* 0x00010d00ff020b82 */ /* 0x000e220000000800 */
[----:B------:R-:W-:-:S07]  /*11100*/  SHF.R.U32.HI R3, RZ, 0x3, R0 ;  /* 0x00000003ff037819 */ /* 0x000fce0000011600 */
[----:B------:R-:W1:Y:S01]  /*11110*/  @P0 LDC R0, c[0x0][0x438] ;  /* 0x00010e00ff000b82 */ /* 0x000e620000000800 */
[----:B------:R-:W-:Y:S01]  /*11120*/  IMAD R3, R7, 0x80, R3 ;  /* 0x0000008007037824 */ /* 0x000fe200078e0203 */
[----:B------:R-:W-:Y:S01]  /*11130*/  LOP3.LUT R5, R5, 0x70, RZ, 0xc0, !PT ;  /* 0x0000007005057812 */ /* 0x000fe200078ec0ff */
[----:B------:R-:W-:Y:S05]  /*11140*/  YIELD ;  /* 0x0000000000007946 */ /* 0x000fea0003800000 */
[----:B------:R-:W-:Y:S01]  /*11150*/  ULDC UR4, c[0x0][0x430] ;  /* 0x00010c0000047ab9 */ /* 0x000fe20000000800 */
[----:B--2---:R-:W-:-:S05]  /*11160*/  IADD3 R3, R5, R3, R8 ;  /* 0x0000000305037210 */ /* 0x004fca0007ffe008 */
[----:B0-----:R-:W-:-:S04]  /*11170*/  @P0 IMAD.HI.U32 R5, R3, R2, RZ ;  /* 0x0000000203050227 */ /* 0x001fc800078e00ff */
[----:B------:R-:W-:Y:S01]  /*11180*/  IMAD.MOV.U32 R2, RZ, RZ, R3 ;  /* 0x000000ffff027224 */ /* 0x000fe200078e0003 */
[----:B-1----:R-:W-:-:S05]  /*11190*/  @P0 SHF.R.U32.HI R2, RZ, R0, R5 ;  /* 0x00000000ff020219 */ /* 0x002fca0000011605 */
[----:B------:R-:W-:-:S04]  /*111a0*/  IMAD.MOV R0, RZ, RZ, -R2 ;  /* 0x000000ffff007224 */ /* 0x000fc800078e0a02 */
        /* <DEDUP_REMOVED lines=22> */
.L_x_13772:
[----:B------:R-:W-:Y:S01]  /*11310*/  IMAD R5, R23, 0x8, R16 ;  /* 0x0000000817057824 */ /* 0x000fe200078e0210 */
[----:B------:R-:W-:Y:S01]  /*11320*/  SHF.L.U32 R2, R26, 0x1f, RZ ;  /* 0x0000001f1a027819 */ /* 0x000fe200000006ff */
[----:B------:R-:W-:Y:S03]  /*11330*/  BSSY B1, `(.L_x_13773) ;  /* 0x0000003000017945 */ /* 0x000fe60003800000 */
[----:B------:R-:W0:Y:S02]  /*11340*/  SYNCS.PHASECHK.TRANS64.TRYWAIT P0, [R5+URZ+0x16840], R2 ;  /* 0x01684002050075a7 */ /* 0x000e24000800017f */
[----:B0-----:R-:W-:Y:S05]  /*11350*/  @!P0 BRA `(.L_x_13774) ;  /* 0x0000003800148947 */ /* 0x001fea0003800000 */
.L_x_13858:
[----:B------:R-:W-:Y:S05]  /*11360*/  BSYNC B1 ;  /* 0x0000000000017941 */ /* 0x000fea0003800000 */
.L_x_13773:
[----:B------:R-:W1:Y:S01]  /*11370*/  S2R R12, SR_TID.X ;  /* 0x00000000000c7919 */ /* 0x000e620000002100 */
[----:B------:R-:W-:Y:S01]  /*11380*/  SHF.R.S32.HI R21, RZ, 0x1f, R0 ;  /* 0x0000001fff157819 */ /* 0x000fe20000011400 */
[----:B------:R-:W-:Y:S01]  /*11390*/  ULDC.64 UR4, c[0x0][0x300] ;  /* 0x0000c00000047ab9 */ /* 0x000fe20000000a00 */
[----:B------:R-:W-:Y:S01]  /*113a0*/  LOP3.LUT P1, RZ, R19, 0x1, RZ, 0xc0, !PT ;  /* 0x0000000113ff7812 */ /* 0x000fe2000782c0ff */
[----:B0-----:R-:W-:-:S04]  /*113b0*/  IMAD.WIDE.U32 R2, R0, UR4, RZ ;  /* 0x0000000400027c25 */ /* 0x001fc8000f8e00ff */
        /* <DEDUP_REMOVED lines=18> */
[C---:B------:R-:W-:Y:S01]  /*114e0*/  LEA R8, P0, R2.reuse, UR4, 0x1 ;  /* 0x0000000402087c11 */ /* 0x040fe2000f8008ff */
        /* <DEDUP_REMOVED lines=48> */
.L_x_13876:
        /* <DEDUP_REMOVED lines=8> */
.L_x_13776:
        /* <DEDUP_REMOVED lines=11> */
.L_x_13777:
[----:B------:R1:W-:Y:S01]  /*11920*/  SYNCS.ARRIVE.TRANS64.A1T0 RZ, [R5+URZ+0x16830], RZ ;  /* 0x016830ff05ff79a7 */ /* 0x0003e2000810003f */
[----:B------:R-:W-:Y:S05]  /*11930*/  @!P2 BRA `(.L_x_13778) ;  /* 0x000000000004a947 */ /* 0x000fea0003800000 */
[----:B------:R-:W-:Y:S01]  /*11940*/  BPT.TRAP 0x1 ;  /* 0x000000040000795c */ /* 0x000fe20000300000 */
.L_x_13778:
[----:B------:R-:W-:Y:S01]  /*11950*/  SHF.L.U32 R2, R20, 0x1f, RZ ;  /* 0x0000001f14027819 */ /* 0x000fe200000006ff */
[----:B-1----:R-:W-:Y:S01]  /*11960*/  IMAD R5, R6, 0x8, R16 ;  /* 0x0000000806057824 */ /* 0x002fe200078e0210 */
[----:B------:R-:W-:Y:S03]  /*11970*/  BSSY B1, `(.L_x_13779) ;  /* 0x0000003000017945 */ /* 0x000fe60003800000 */
[----:B------:R-:W1:Y:S02]  /*11980*/  SYNCS.PHASECHK.TRANS64.TRYWAIT P0, [R5+URZ+0x16860], R2 ;  /* 0x01686002050075a7 */ /* 0x000e64000800017f */
[----:B-1----:R-:W-:Y:S05]  /*11990*/  @!P0 BRA `(.L_x_13780) ;  /* 0x0000003800d48947 */ /* 0x002fea0003800000 */
.L_x_13877:
[----:B------:R-:W-:Y:S05]  /*119a0*/  BSYNC B1 ;  /* 0x0000000000017941 */ /* 0x000fea0003800000 */
.L_x_13779:
[----:B------:R-:W0:Y:S01]  /*119b0*/  S2R R3, SR_TID.X ;  /* 0x0000000000037919 */ /* 0x000e220000002100 */
[----:B-1----:R-:W-:Y:S01]  /*119c0*/  IMAD.MOV.U32 R2, RZ, RZ, -0x80 ;  /* 0xffffff80ff027424 */ /* 0x002fe200078e00ff */
[----:B------:R-:W-:Y:S01]  /*119d0*/  UMOV UR4, 0xffffffff ;  /* 0xffffffff00047882 */ /* 0x000fe20000000000 */
[----:B------:R-:W-:Y:S02]  /*119e0*/  LOP3.LUT P1, RZ, R19, 0x2, RZ, 0xc0, !PT ;  /* 0x0000000213ff7812 */ /* 0x000fe4000782c0ff */
[----:B------:R-:W-:Y:S02]  /*119f0*/  IMAD R2, R27, R2, UR36 ;  /* 0x000000241b027e24 */ /* 0x000fe4000f8e0202 */
        /* <DEDUP_REMOVED lines=17> */
[----:B------:R0:W-:Y:S04]  /*11b10*/  LDGSTS.E.BYPASS.LTC128B.128 [R6+0x400], desc[UR52][R2.64], !P0 ;  /* 0x0040000002067fae */ /* 0x0001e8000c101d74 */
[----:B0-----:R-:W0:Y:S04]  /*11b20*/  SHFL.IDX PT, R2, R17, 0x1, 0x181f ;  /* 0x00381f0011027f89 */ /* 0x001e2800000e0000 */
[----:B------:R-:W1:Y:S01]  /*11b30*/  SHFL.IDX PT, R3, R18, 0x1, 0x181f ;  /* 0x00381f0012037f89 */ /* 0x000e6200000e0000 */
[----:B0-----:R-:W-:-:S05]  /*11b40*/  IADD3 R2, P0, R2, R7, RZ ;  /* 0x0000000702027210 */ /* 0x001fca0007f1e0ff */
[----:B-1----:R-:W-:Y:S01]  /*11b50*/  IMAD.X R3, RZ, RZ, R3, P0 ;  /* 0x000000ffff037224 */ /* 0x002fe200000e0603 */
[----:B------:R-:W-:-:S13]  /*11b60*/  ISETP.LT.OR P0, PT, R8, 0x11, P1 ;  /* 0x000000110800780c */ /* 0x000fda0000f01670 */
        /* <DEDUP_REMOVED lines=31> */
[----:B------:R0:W-:Y:S04]  /*11d60*/  LDGSTS.E.BYPASS.LTC128B.128 [R6+0x3400], desc[UR52][R2.64], !P0 ;  /* 0x0340000002067fae */ /* 0x0001e8000c101d74 */
[----:B0-2---:R0:W1:Y:S02]  /*11d70*/  SHFL.IDX PT, R2, R17, 0x7, 0x181f ;  /* 0x00f81f0011027f89 */ /* 0x00506400000e0000 */
.L_x_13895:
        /* <DEDUP_REMOVED lines=27> */
.L_x_13782:
        /* <DEDUP_REMOVED lines=11> */
.L_x_13783:
        /* <DEDUP_REMOVED lines=8> */
.L_x_13771:
        /* <DEDUP_REMOVED lines=16> */
[----:B0-----:R-:W-:-:S05]  /*12160*/  IADD3 R0, R0, UR48, R7 ;  /* 0x0000003000007c10 */ /* 0x001fca000fffe007 */
[----:B------:R1:W-:Y:S02]  /*12170*/  STL [R1+0xc], R0 ;  /* 0x00000c0001007387 */ /* 0x0003e40000100800 */
.L_x_13786:
[----:B------:R-:W-:Y:S05]  /*12180*/  BSYNC B0 ;  /* 0x0000000000007941 */ /* 0x000fea0003800000 */
.L_x_13785:
[----:B-1----:R-:W-:-:S05]  /*12190*/  IMAD.U32 R0, RZ, RZ, UR46 ;  /* 0x0000002eff007e24 */ /* 0x002fca000f8e00ff */
[----:B------:R-:W-:-:S13]  /*121a0*/  ISETP.NE.AND P0, PT, R0, 0x3, PT ;  /* 0x000000030000780c */ /* 0x000fda0003f05270 */
[----:B------:R-:W-:Y:S05]  /*121b0*/  @!P0 BRA `(.L_x_13787) ;  /* 0x0000000000048947 */ /* 0x000fea0003800000 */
[----:B------:R-:W-:Y:S01]  /*121c0*/  BPT.TRAP 0x1 ;  /* 0x000000040000795c */ /* 0x000fe20000300000 */
.L_x_13787:
[----:B------:R-:W-:Y:S01]  /*121d0*/  IMAD R4, R23, 0x8, R16 ;  /* 0x0000000817047824 */ /* 0x000fe200078e0210 */
[----:B0-----:R-:W-:Y:S01]  /*121e0*/  SHF.L.U32 R3, R26, 0x1f, RZ ;  /* 0x0000001f1a037819 */ /* 0x001fe200000006ff */
[----:B------:R-:W-:Y:S03]  /*121f0*/  BSSY B0, `(.L_x_13788) ;  /* 0x0000003000007945 */ /* 0x000fe60003800000 */
[----:B------:R-:W0:Y:S02]  /*12200*/  SYNCS.PHASECHK.TRANS64.TRYWAIT P0, [R4+URZ+0x16860], R3 ;  /* 0x01686003040075a7 */ /* 0x000e24000800017f */
[----:B0-----:R-:W-:Y:S05]  /*12210*/  @!P0 BRA `(.L_x_13789) ;  /* 0x0000003c00108947 */ /* 0x001fea0003800000 */
.L_x_13896:
[----:B------:R-:W-:Y:S05]  /*12220*/  BSYNC B0 ;  /* 0x0000000000007941 */ /* 0x000fea0003800000 */
.L_x_13788:
[----:B------:R-:W1:Y:S01]  /*12230*/  S2R R7, SR_TID.X ;  /* 0x0000000000077919 */ /* 0x000e620000002100 */
[----:B------:R-:W-:Y:S01]  /*12240*/  IMAD.MOV.U32 R5, RZ, RZ, -0x80 ;  /* 0xffffff80ff057424 */ /* 0x000fe200078e00ff */
[----:B------:R-:W-:Y:S01]  /*12250*/  UMOV UR4, 0xffffffff ;  /* 0xffffffff00047882 */ /* 0x000fe20000000000 */
[----:B------:R-:W-:Y:S02]  /*12260*/  LOP3.LUT P2, RZ, R19, 0x2, RZ, 0xc0, !PT ;  /* 0x0000000213ff7812 */ /* 0x000fe4000784c0ff */
[----:B------:R-:W-:Y:S02]  /*12270*/  IMAD R5, R24, R5, UR36 ;  /* 0x0000002418057e24 */ /* 0x000fe4000f8e0205 */
        /* <DEDUP_REMOVED lines=11> */
[----:B------:R-:W-:Y:S01]  /*12330*/  IMAD R0, R0, 0x2, R16 ;  /* 0x0000000200007824 */ /* 0x000fe200078e0210 */
[----:B------:R-:W2:Y:S04]  /*12340*/  SHFL.IDX PT, R14, R17, RZ, 0x181f ;  /* 0x00181fff110e7589 */ /* 0x000ea800000e0000 */
[----:B0-----:R-:W0:Y:S04]  /*12350*/  SHFL.IDX PT, R3, R18, RZ, 0x181f ;  /* 0x00181fff12037589 */ /* 0x001e2800000e0000 */
[----:B------:R-:W-:Y:S04]  /*12360*/  SHFL.IDX PT, R7, R18, 0x1, 0x181f ;  /* 0x00381f0012077f89 */ /* 0x000fe800000e0000 */
[----:B------:R-:W-:Y:S04]  /*12370*/  SHFL.IDX PT, R9, R17, 0x2, 0x181f ;  /* 0x00581f0011097f89 */ /* 0x000fe800000e0000 */
[----:B------:R-:W-:Y:S01]  /*12380*/  SHFL.IDX PT, R8, R18, 0x2, 0x181f ;  /* 0x00581f0012087f89 */ /* 0x000fe200000e0000 */
[----:B-1----:R-:W-:-:S05]  /*12390*/  IMAD.SHL.U32 R2, R2, 0x8, RZ ;  /* 0x0000000802027824 */ /* 0x002fca00078e00ff */
[----:B------:R-:W-:-:S05]  /*123a0*/  LOP3.LUT R2, R2, 0x38, RZ, 0xc0, !PT ;  /* 0x0000003802027812 */ /* 0x000fca00078ec0ff */
[----:B------:R-:W-:-:S05]  /*123b0*/  IMAD.SHL.U32 R6, R2, 0x2, RZ ;  /* 0x0000000202067824 */ /* 0x000fca00078e00ff */
[----:B--2---:R-:W-:Y:S02]  /*123c0*/  IADD3 R2, P0, R14, R6, RZ ;  /* 0x000000060e027210 */ /* 0x004fe40007f1e0ff */
[----:B------:R-:W1:Y:S03]  /*123d0*/  SHFL.IDX PT, R14, R17, 0x1, 0x181f ;  /* 0x00381f00110e7f89 */ /* 0x000e6600000e0000 */
[----:B0-----:R-:W-:Y:S01]  /*123e0*/  IMAD.X R3, RZ, RZ, R3, P0 ;  /* 0x000000ffff037224 */ /* 0x001fe200000e0603 */
[----:B------:R-:W-:-:S13]  /*123f0*/  ISETP.LT.OR P0, PT, R5, 0x1, P2 ;  /* 0x000000010500780c */ /* 0x000fda0001701670 */
[----:B------:R1:W-:Y:S02]  /*12400*/  LDGSTS.E.BYPASS.LTC128B.128 [R0+0x400], desc[UR52][R2.64], !P0 ;  /* 0x0040000002007fae */ /* 0x0003e4000c101d74 */
[----:B-1----:R-:W-:Y:S02]  /*12410*/  IADD3 R2, P0, R14, R6, RZ ;  /* 0x000000060e027210 */ /* 0x002fe40007f1e0ff */
[----:B------:R-:W0:Y:S03]  /*12420*/  SHFL.IDX PT, R14, R17, 0x3, 0x181f ;  /* 0x00781f00110e7f89 */ /* 0x000e2600000e0000 */
[----:B------:R-:W-:Y:S01]  /*12430*/  IMAD.X R3, RZ, RZ, R7, P0 ;  /* 0x000000ffff037224 */ /* 0x000fe200000e0607 */
[----:B------:R-:W-:Y:S01]  /*12440*/  ISETP.LT.OR P0, PT, R5, 0x11, P2 ;  /* 0x000000110500780c */ /* 0x000fe20001701670 */
[----:B------:R-:W1:-:S12]  /*12450*/  SHFL.IDX PT, R7, R18, 0x3, 0x181f ;  /* 0x00781f0012077f89 */ /* 0x000e5800000e0000 */
[----:B------:R2:W-:Y:S02]  /*12460*/  LDGSTS.E.BYPASS.LTC128B.128 [R0+0xc00], desc[UR52][R2.64], !P0 ;  /* 0x00c0000002007fae */ /* 0x0005e4000c101d74 */
[----:B--2---:R-:W-:Y:S02]  /*12470*/  IADD3 R2, P0, R9, R6, RZ ;  /* 0x0000000609027210 */ /* 0x004fe40007f1e0ff */
[----:B------:R-:W2:Y:S03]  /*12480*/  SHFL.IDX PT, R9, R17, 0x4, 0x181f ;  /* 0x00981f0011097f89 */ /* 0x000ea600000e0000 */
[----:B------:R-:W-:Y:S01]  /*12490*/  IMAD.X R3, RZ, RZ, R8, P0 ;  /* 0x000000ffff037224 */ /* 0x000fe200000e0608 */
[----:B------:R-:W-:Y:S01]  /*124a0*/  ISETP.LT.OR P0, PT, R5, 0x21, P2 ;  /* 0x000000210500780c */ /* 0x000fe20001701670 */
[----:B------:R-:W3:-:S12]  /*124b0*/  SHFL.IDX PT, R8, R18, 0x4, 0x181f ;  /* 0x00981f0012087f89 */ /* 0x000ed800000e0000 */
[----:B------:R0:W-:Y:S02]  /*124c0*/  LDGSTS.E.BYPASS.LTC128B.128 [R0+0x1400], desc[UR52][R2.64], !P0 ;  /* 0x0140000002007fae */ /* 0x0001e4000c101d74 */
[----:B0-----:R-:W-:Y:S02]  /*124d0*/  IADD3 R2, P0, R14, R6, RZ ;  /* 0x000000060e027210 */ /* 0x001fe40007f1e0ff */
[----:B------:R-:W0:Y:S03]  /*124e0*/  SHFL.IDX PT, R14, R17, 0x5, 0x181f ;  /* 0x00b81f00110e7f89 */ /* 0x000e2600000e0000 */
[----:B-1----:R-:W-:Y:S01]  /*124f0*/  IMAD.X R3, RZ, RZ, R7, P0 ;  /* 0x000000ffff037224 */ /* 0x002fe200000e0607 */
[----:B------:R-:W-:Y:S01]  /*12500*/  ISETP.LT.OR P0, PT, R5, 0x31, P2 ;  /* 0x000000310500780c */ /* 0x000fe20001701670 */
[----:B------:R-:W1:-:S12]  /*12510*/  SHFL.IDX PT, R7, R18, 0x5, 0x181f ;  /* 0x00b81f0012077f89 */ /* 0x000e5800000e0000 */
[----:B------:R2:W-:Y:S02]  /*12520*/  LDGSTS.E.BYPASS.LTC128B.128 [R0+0x1c00], desc[UR52][R2.64], !P0 ;  /* 0x01c0000002007fae */ /* 0x0005e4000c101d74 */
[----:B--2---:R-:W-:Y:S02]  /*12530*/  IADD3 R2, P0, R9, R6, RZ ;  /* 0x0000000609027210 */ /* 0x004fe40007f1e0ff */
[----:B------:R-:W2:Y:S03]  /*12540*/  SHFL.IDX PT, R9, R17, 0x6, 0x181f ;  /* 0x00d81f0011097f89 */ /* 0x000ea600000e0000 */
[----:B---3--:R-:W-:Y:S01]  /*12550*/  IMAD.X R3, RZ, RZ, R8, P0 ;  /* 0x000000ffff037224 */ /* 0x008fe200000e0608 */
[----:B------:R-:W-:Y:S01]  /*12560*/  ISETP.LT.OR P0, PT, R5, 0x41, P2 ;  /* 0x000000410500780c */ /* 0x000fe20001701670 */
[----:B------:R-:W3:-:S12]  /*12570*/  SHFL.IDX PT, R8, R18, 0x6, 0x181f ;  /* 0x00d81f0012087f89 */ /* 0x000ed800000e0000 */
[----:B------:R0:W-:Y:S02]  /*12580*/  LDGSTS.E.BYPASS.LTC128B.128 [R0+0x2400], desc[UR52][R2.64], !P0 ;  /* 0x0240000002007fae */ /* 0x0001e4000c101d74 */
[----:B0-----:R-:W-:Y:S02]  /*12590*/  IADD3 R2, P0, R14, R6, RZ ;  /* 0x000000060e027210 */ /* 0x001fe40007f1e0ff */
[----:B------:R0:W4:Y:S03]  /*125a0*/  SHFL.IDX PT, R14, R17, 0x7, 0x181f ;  /* 0x00f81f00110e7f89 */ /* 0x00012600000e0000 */
[----:B-1----:R-:W-:Y:S01]  /*125b0*/  IMAD.X R3, RZ, RZ, R7, P0 ;  /* 0x000000ffff037224 */ /* 0x002fe200000e0607 */
[----:B------:R-:W-:Y:S01]  /*125c0*/  ISETP.LT.OR P0, PT, R5, 0x51, P2 ;  /* 0x000000510500780c */ /* 0x000fe20001701670 */
[----:B------:R0:W1:-:S12]  /*125d0*/  SHFL.IDX PT, R7, R18, 0x7, 0x181f ;  /* 0x00f81f0012077f89 */ /* 0x00005800000e0000 */
[----:B------:R2:W-:Y:S02]  /*125e0*/  LDGSTS.E.BYPASS.LTC128B.128 [R0+0x2c00], desc[UR52][R2.64], !P0 ;  /* 0x02c0000002007fae */ /* 0x0005e4000c101d74 */
[----:B--2---:R-:W-:-:S05]  /*125f0*/  IADD3 R2, P0, R9, R6, RZ ;  /* 0x0000000609027210 */ /* 0x004fca0007f1e0ff */
[----:B---3--:R-:W-:Y:S01]  /*12600*/  IMAD.X R3, RZ, RZ, R8, P0 ;  /* 0x000000ffff037224 */ /* 0x008fe200000e0608 */
[----:B------:R-:W-:-:S13]  /*12610*/  ISETP.LT.OR P0, PT, R5, 0x61, P2 ;  /* 0x000000610500780c */ /* 0x000fda0001701670 */
[----:B-1--4-:R0:W-:Y:S02]  /*12620*/  LDGSTS.E.BYPASS.LTC128B.128 [R0+0x3400], desc[UR52][R2.64], !P0 ;  /* 0x0340000002007fae */ /* 0x0121e4000c101d74 */
.L_x_13914:
[----:B0-----:R-:W-:-:S05]  /*12630*/  IADD3 R2, P0, R14, R6, RZ ;  /* 0x000000060e027210 */ /* 0x001fca0007f1e0ff */
[----:B------:R-:W-:Y:S01]  /*12640*/  IMAD.X R3, RZ, RZ, R7, P0 ;  /* 0x000000ffff037224 */ /* 0x000fe200000e0607 */
[----:B------:R-:W-:-:S13]  /*12650*/  ISETP.LT.OR P0, PT, R5, 0x71, P2 ;  /* 0x000000710500780c */ /* 0x000fda0001701670 */
[----:B------:R-:W-:Y:S01]  /*12660*/  @!PT LDS RZ, [RZ] ;  /* 0x00000000fffff984 */ /* 0x000fe20000000800 */
[----:B------:R-:W-:Y:S01]  /*12670*/  @!PT LDS RZ, [RZ] ;  /* 0x00000000fffff984 */ /* 0x000fe20000000800 */
[----:B------:R-:W-:Y:S01]  /*12680*/  @!PT LDS RZ, [RZ] ;  /* 0x00000000fffff984 */ /* 0x000fe20000000800 */
[----:B------:R0:W-:Y:S01]  /*12690*/  LDGSTS.E.BYPASS.LTC128B.128 [R0+0x3c00], desc[UR52][R2.64], !P0 ;  /* 0x03c0000002007fae */ /* 0x0001e2000c101d74 */
[----:B------:R-:W-:Y:S01]  /*126a0*/  PLOP3.LUT P0, PT, PT, PT, PT, 0x80, 0x0 ;  /* 0x000000000000781c */ /* 0x000fe20003f0f070 */
[----:B------:R-:W-:-:S12]  /*126b0*/  NOP ;  /* 0x0000000000007918 */ /* 0x000fd80000000000 */
.L_x_13791:
        /* <DEDUP_REMOVED lines=11> */
.L_x_13792:
[----:B------:R2:W-:Y:S01]  /*12770*/  SYNCS.ARRIVE.TRANS64.A1T0 RZ, [R4+URZ+0x16850], RZ ;  /* 0x016850ff04ff79a7 */ /* 0x0005e2000810003f */
[----:B------:R-:W-:-:S05]  /*12780*/  VIADD R23, R23, 0x1 ;  /* 0x0000000117177836 */ /* 0x000fca0000000000 */
[----:B------:R-:W-:-:S04]  /*12790*/  ISETP.NE.AND P0, PT, R23, 0x2, PT ;  /* 0x000000021700780c */ /* 0x000fc80003f05270 */
[----:B------:R-:W-:Y:S02]  /*127a0*/  SEL R3, RZ, 0x1, P0 ;  /* 0x00000001ff037807 */ /* 0x000fe40000000000 */
[----:B------:R-:W-:Y:S02]  /*127b0*/  SEL R23, R23, RZ, P0 ;  /* 0x000000ff17177207 */ /* 0x000fe40000000000 */
[----:B--2---:R-:W-:-:S07]  /*127c0*/  LOP3.LUT R26, R26, R3, RZ, 0x3c, !PT ;  /* 0x000000031a1a7212 */ /* 0x004fce00078e3cff */
.L_x_13752:
[----:B------:R-:W-:Y:S05]  /*127d0*/  BSYNC B7 ;  /* 0x0000000000077941 */ /* 0x000fea0003800000 */
.L_x_13750:
        /* <DEDUP_REMOVED lines=13> */
.L_x_13793:
[----:B------:R-:W-:-:S03]  /*128b0*/  UMOV UR4, 0xffffffff ;  /* 0xffffffff00047882 */ /* 0x000fc60000000000 */
[----:B------:R-:W-:Y:S05]  /*128c0*/  BRA.DIV UR4, `(.L_x_13795) ;  /* 0x0000003e04bc7947 */ /* 0x000fea000b800000 */
[----:B-----5:R2:W3:Y:S02]  /*128d0*/  SHFL.IDX PT, R14, R2, RZ, 0x1f ;  /* 0x00001fff020e7589 */ /* 0x0204e400000e0000 */
.L_x_13917:
        /* <DEDUP_REMOVED lines=8> */
.L_x_13794:
[----:B-1----:R-:W4:Y:S01]  /*12960*/  LDL R0, [R1+0xc] ;  /* 0x00000c0001007983 */ /* 0x002f220000100800 */
[----:B------:R-:W-:Y:S02]  /*12970*/  ULDC UR4, c[0x0][0xc38] ;  /* 0x00030e0000047ab9 */ /* 0x000fe40000000800 */
[----:B----4-:R-:W-:-:S13]  /*12980*/  ISETP.GE.AND P0, PT, R0, UR4, PT ;  /* 0x0000000400007c0c */ /* 0x010fda000bf06270 */
[----:B------:R-:W-:Y:S05]  /*12990*/  @!P0 BRA `(.L_x_13796) ;  /* 0xffffffbc006c8947 */ /* 0x000fea000383ffff */
.L_x_13741:
[----:B------:R-:W4:Y:S01]  /*129a0*/  LDL.LU R0, [R1+0x10] ;  /* 0x0000100001007983 */ /* 0x000f220000300800 */
[----:B------:R-:W-:Y:S01]  /*129b0*/  BSSY B0, `(.L_x_13797) ;  /* 0x000000b000007945 */ /* 0x000fe20003800000 */
[----:B------:R-:W5:Y:S01]  /*129c0*/  S2R R5, SR_CgaCtaId ;  /* 0x0000000000057919 */ /* 0x000f620000008800 */
[----:B----4-:R-:W-:-:S05]  /*129d0*/  VIADD R0, R0, 0x1 ;  /* 0x0000000100007836 */ /* 0x010fca0000000000 */
[----:B--23--:R-:W-:-:S04]  /*129e0*/  LEA.HI R2, R0, R0, RZ, 0x1 ;  /* 0x0000000000027211 */ /* 0x00cfc800078f08ff */
[----:B------:R-:W-:Y:S02]  /*129f0*/  LOP3.LUT R3, R2, 0xfffffffe, RZ, 0xc0, !PT ;  /* 0xfffffffe02037812 */ /* 0x000fe400078ec0ff */
[----:B------:R-:W-:-:S03]  /*12a00*/  MOV R2, 0x400 ;  /* 0x0000040000027802 */ /* 0x000fc60000000f00 */
[----:B------:R-:W-:Y:S01]  /*12a10*/  IMAD.IADD R0, R0, 0x1, -R3 ;  /* 0x0000000100007824 */ /* 0x000fe200078e0a03 */
[----:B-----5:R-:W-:-:S04]  /*12a20*/  LEA R4, R5, R2, 0x18 ;  /* 0x0000000205047211 */ /* 0x020fc800078ec0ff */
[----:B------:R-:W-:-:S04]  /*12a30*/  SHF.L.U32 R0, R0, 0x1f, RZ ;  /* 0x0000001f00007819 */ /* 0x000fc800000006ff */
[----:B------:R-:W2:Y:S02]  /*12a40*/  SYNCS.PHASECHK.TRANS64.TRYWAIT P0, [R4+URZ+0x16820], R0 ;  /* 0x01682000040075a7 */ /* 0x000ea4000800017f */
[----:B--2---:R-:W-:Y:S05]  /*12a50*/  @!P0 BRA `(.L_x_13798) ;  /* 0x0000003c00808947 */ /* 0x004fea0003800000 */
.L_x_13918:
[----:B-1----:R-:W-:Y:S05]  /*12a60*/  BSYNC B0 ;  /* 0x0000000000007941 */ /* 0x002fea0003800000 */
.L_x_13797:
[----:B------:R-:W-:-:S03]  /*12a70*/  UMOV UR4, 0xffffffff ;  /* 0xffffffff00047882 */ /* 0x000fc60000000000 */
[----:B------:R-:W-:Y:S05]  /*12a80*/  BRA.DIV UR4, `(.L_x_13799) ;  /* 0x0000003e04887947 */ /* 0x000fea000b800000 */
[----:B--2---:R-:W1:Y:S02]  /*12a90*/  S2R R0, SR_TID.X ;  /* 0x0000000000007919 */ /* 0x004e640000002100 */
[----:B-1----:R-:W-:-:S04]  /*12aa0*/  SHF.R.U32.HI R0, RZ, 0x5, R0 ;  /* 0x00000005ff007819 */ /* 0x002fc80000011600 */
[----:B------:R-:W-:-:S05]  /*12ab0*/  LOP3.LUT R0, R0, 0x3, RZ, 0xc0, !PT ;  /* 0x0000000300007812 */ /* 0x000fca00078ec0ff */
[----:B------:R1:W2:Y:S02]  /*12ac0*/  SHFL.IDX PT, R14, R0, RZ, 0x1f ;  /* 0x00001fff000e7589 */ /* 0x0002a400000e0000 */
.L_x_13921:
[----:B--2---:R-:W-:Y:S01]  /*12ad0*/  ISETP.NE.AND P0, PT, R14, RZ, PT ;  /* 0x000000ff0e00720c */ /* 0x004fe20003f05270 */
[----:B------:R-:W-:-:S12]  /*12ae0*/  BSSY B0, `(.L_x_13800) ;  /* 0x0000024000007945 */ /* 0x000fd80003800000 */
[----:B------:R-:W-:Y:S05]  /*12af0*/  @P0 BRA `(.L_x_13801) ;  /* 0x0000000000880947 */ /* 0x000fea0003800000 */
[----:B------:R-:W-:-:S03]  /*12b00*/  UMOV UR4, 0xffffffff ;  /* 0xffffffff00047882 */ /* 0x000fc60000000000 */
[----:B------:R-:W-:Y:S05]  /*12b10*/  BRA.DIV UR4, `(.L_x_13802) ;  /* 0x0000003e04987947 */ /* 0x000fea000b800000 */
[----:B------:R-:W-:-:S13]  /*12b20*/  ELECT P6, URZ, PT ;  /* 0x00000000003f782f */ /* 0x000fda00038c0000 */
.L_x_13924:
[----:B------:R-:W-:Y:S05]  /*12b30*/  @!P6 BRA `(.L_x_13801) ;  /* 0x000000000078e947 */ /* 0x000fea0003800000 */
[----:B------:R-:W-:-:S06]  /*12b40*/  ULOP3.LUT UR4, UR37, 0x2, URZ, 0xfc, !UPT ;  /* 0x0000000225047892 */ /* 0x000fcc000f8efc3f */
[----:B-1----:R-:W-:-:S05]  /*12b50*/  IMAD.U32 R0, RZ, RZ, UR4 ;  /* 0x00000004ff007e24 */ /* 0x002fca000f8e00ff */
[----:B------:R-:W-:-:S13]  /*12b60*/  ISETP.NE.AND P0, PT, R0, 0x3, PT ;  /* 0x000000030000780c */ /* 0x000fda0003f05270 */
[----:B------:R-:W-:Y:S05]  /*12b70*/  @!P0 BRA `(.L_x_13803) ;  /* 0x0000000000048947 */ /* 0x000fea0003800000 */
[----:B------:R-:W-:Y:S01]  /*12b80*/  BPT.TRAP 0x1 ;  /* 0x000000040000795c */ /* 0x000fe20000300000 */
.L_x_13803:
[C---:B------:R-:W-:Y:S01]  /*12b90*/  IMAD R5, R23.reuse, 0x8, R4 ;  /* 0x0000000817057824 */ /* 0x040fe200078e0204 */
[----:B------:R-:W-:Y:S01]  /*12ba0*/  SHF.L.U32 R0, R26, 0x1f, RZ ;  /* 0x0000001f1a007819 */ /* 0x000fe200000006ff */
[----:B------:R-:W-:-:S03]  /*12bb0*/  VIADD R23, R23, 0x1 ;  /* 0x0000000117177836 */ /* 0x000fc60000000000 */
[----:B------:R-:W1:Y:S02]  /*12bc0*/  SYNCS.PHASECHK.TRANS64.TRYWAIT P1, [R5+URZ+0x16840], R0 ;  /* 0x01684000050075a7 */ /* 0x000e64000802017f */
[----:B------:R-:W-:-:S04]  /*12bd0*/  ISETP.NE.AND P2, PT, R23, 0x2, PT ;  /* 0x000000021700780c */ /* 0x000fc80003f45270 */
[----:B------:R-:W-:Y:S01]  /*12be0*/  SEL R3, RZ, 0x1, P2 ;  /* 0x00000001ff037807 */ /* 0x000fe20001000000 */
[----:B-1----:R-:W-:Y:S08]  /*12bf0*/  @!P1 BRA `(.L_x_13804) ;  /* 0x0000003c00809947 */ /* 0x002ff00003800000 */
.L_x_13925:
[----:B------:R-:W-:Y:S02]  /*12c00*/  SEL R23, R23, RZ, P2 ;  /* 0x000000ff17177207 */ /* 0x000fe40001000000 */
[----:B------:R-:W-:Y:S01]  /*12c10*/  LOP3.LUT R2, R26, R3, RZ, 0x3c, !PT ;  /* 0x000000031a027212 */ /* 0x000fe200078e3cff */
[----:B------:R-:W-:Y:S06]  /*12c20*/  @!P0 BRA `(.L_x_13805) ;  /* 0x0000000000048947 */ /* 0x000fec0003800000 */
[----:B------:R-:W-:Y:S01]  /*12c30*/  BPT.TRAP 0x1 ;  /* 0x000000040000795c */ /* 0x000fe20000300000 */
.L_x_13805:
[----:B------:R-:W-:Y:S01]  /*12c40*/  IMAD R23, R23, 0x8, R4 ;  /* 0x0000000817177824 */ /* 0x000fe200078e0204 */
[----:B------:R-:W-:-:S04]  /*12c50*/  SHF.L.U32 R2, R2, 0x1f, RZ ;  /* 0x0000001f02027819 */ /* 0x000fc800000006ff */
[----:B------:R-:W2:Y:S02]  /*12c60*/  SYNCS.PHASECHK.TRANS64.TRYWAIT P1, [R23+URZ+0x16840], R2 ;  /* 0x01684002170075a7 */ /* 0x000ea4000802017f */
[----:B--2---:R-:W-:Y:S05]  /*12c70*/  @!P1 BRA `(.L_x_13806) ;  /* 0x0000003c00749947 */ /* 0x004fea0003800000 */
.L_x_13926:
[----:B------:R-:W-:Y:S05]  /*12c80*/  @!P0 BRA `(.L_x_13807) ;  /* 0x0000000000048947 */ /* 0x000fea0003800000 */
[----:B------:R-:W-:Y:S01]  /*12c90*/  BPT.TRAP 0x1 ;  /* 0x000000040000795c */ /* 0x000fe20000300000 */
.L_x_13807:
[----:B------:R-:W3:Y:S02]  /*12ca0*/  SYNCS.PHASECHK.TRANS64.TRYWAIT P1, [R5+URZ+0x16860], R0 ;  /* 0x01686000050075a7 */ /* 0x000ee4000802017f */
[----:B---3--:R-:W-:Y:S05]  /*12cb0*/  @!P1 BRA `(.L_x_13808) ;  /* 0x0000003c00789947 */ /* 0x008fea0003800000 */
.L_x_13927:
[----:B------:R-:W-:Y:S05]  /*12cc0*/  @!P0 BRA `(.L_x_13809) ;  /* 0x0000000000048947 */ /* 0x000fea0003800000 */
[----:B------:R-:W-:Y:S01]  /*12cd0*/  BPT.TRAP 0x1 ;  /* 0x000000040000795c */ /* 0x000fe20000300000 */
.L_x_13809:
[----:B----4-:R4:W0:Y:S02]  /*12ce0*/  SYNCS.PHASECHK.TRANS64.TRYWAIT P0, [R23+URZ+0x16860], R2 ;  /* 0x01686002170075a7 */ /* 0x010824000800017f */
[----:B0-----:R-:W-:Y:S05]  /*12cf0*/  @!P0 NANOSLEEP.SYNCS 0x989680 ;  /* 0x009896800000895d */ /* 0x001fea0003900000 */
[----:B------:R-:W0:Y:S02]  /*12d00*/  @!P0 SYNCS.PHASECHK.TRANS64 P0, [R23+URZ+0x16860], R2 ;  /* 0x01686002170085a7 */ /* 0x000e24000800007f */
[----:B0-----:R-:W-:Y:S05]  /*12d10*/  @!P0 BRA `(.L_x_13809) ;  /* 0xfffffffc00f08947 */ /* 0x001fea000383ffff */
.L_x_13801:
[----:B------:R-:W-:Y:S05]  /*12d20*/  BSYNC B0 ;  /* 0x0000000000007941 */ /* 0x000fea0003800000 */
.L_x_13800:
[----:B------:R-:W-:Y:S05]  /*12d30*/  EXIT ;  /* 0x000000000000794d */ /* 0x000fea0003800000 */
.L_x_13658:
[----:B0-----:R-:W-:-:S04]  /*12d40*/  IMAD.U32 R3, RZ, RZ, UR45 ;  /* 0x0000002dff037e24 */ /* 0x001fc8000f8e00ff */
[----:B------:R0:W1:Y:S03]  /*12d50*/  SYNCS.PHASECHK.TRANS64.TRYWAIT P1, [R3+URZ+0x16800], R0 ;  /* 0x01680000030075a7 */ /* 0x000066000802017f */
[----:B-1----:R-:W-:Y:S05]  /*12d60*/  @!P1 NANOSLEEP.SYNCS 0x989680 ;  /* 0x009896800000995d */ /* 0x002fea0003900000 */
[----:B------:R-:W1:Y:S02]  /*12d70*/  @!P1 SYNCS.PHASECHK.TRANS64 P1, [R3+URZ+0x16800], R0 ;  /* 0x01680000030095a7 */ /* 0x000e64000802007f */
[----:B-1----:R-:W-:Y:S05]  /*12d80*/  @!P1 BRA `(.L_x_13658) ;  /* 0xfffffffc00ec9947 */ /* 0x002fea000383ffff */
[----:B------:R-:W-:Y:S05]  /*12d90*/  BRA `(.L_x_13810) ;  /* 0xfffffee800cc7947 */ /* 0x000fea000383ffff */
.L_x_13662:
[----:B-1----:R1:W2:Y:S02]  /*12da0*/  SYNCS.PHASECHK.TRANS64.TRYWAIT P1, [R3+URZ+0x16830], R0 ;  /* 0x01683000030075a7 */ /* 0x0022a4000802017f */
[----:B--2---:R-:W-:Y:S05]  /*12db0*/  @!P1 NANOSLEEP.SYNCS 0x989680 ;  /* 0x009896800000995d */ /* 0x004fea0003900000 */
[----:B------:R-:W2:Y:S02]  /*12dc0*/  @!P1 SYNCS.PHASECHK.TRANS64 P1, [R3+URZ+0x16830], R0 ;  /* 0x01683000030095a7 */ /* 0x000ea4000802007f */
[----:B--2---:R-:W-:Y:S05]  /*12dd0*/  @!P1 BRA `(.L_x_13662) ;  /* 0xfffffffc00f09947 */ /* 0x004fea000383ffff */
[----:B------:R-:W-:Y:S05]  /*12de0*/  BRA `(.L_x_13661) ;  /* 0xfffffee800e87947 */ /* 0x000fea000383ffff */
.L_x_13679:
[----:B-1----:R-:W-:-:S04]  /*12df0*/  IMAD.U32 R5, RZ, RZ, UR6 ;  /* 0x00000006ff057e24 */ /* 0x002fc8000f8e00ff */
[----:B------:R1:W2:Y:S03]  /*12e00*/  SYNCS.PHASECHK.TRANS64.TRYWAIT P1, [R5+URZ+0x16830], R0 ;  /* 0x01683000050075a7 */ /* 0x0002a6000802017f */
[----:B--2---:R-:W-:Y:S05]  /*12e10*/  @!P1 NANOSLEEP.SYNCS 0x989680 ;  /* 0x009896800000995d */ /* 0x004fea0003900000 */
[----:B------:R-:W2:Y:S02]  /*12e20*/  @!P1 SYNCS.PHASECHK.TRANS64 P1, [R5+URZ+0x16830], R0 ;  /* 0x01683000050095a7 */ /* 0x000ea4000802007f */
[----:B--2---:R-:W-:Y:S05]  /*12e30*/  @!P1 BRA `(.L_x_13679) ;  /* 0xfffffffc00ec9947 */ /* 0x004fea000383ffff */
[----:B------:R-:W-:Y:S05]  /*12e40*/  BRA `(.L_x_13676) ;  /* 0xffffff1c007c7947 */ /* 0x000fea000383ffff */
.L_x_13683:
[----:B-1----:R-:W-:-:S04]  /*12e50*/  IMAD.U32 R5, RZ, RZ, UR6 ;  /* 0x00000006ff057e24 */ /* 0x002fc8000f8e00ff */
[----:B------:R1:W2:Y:S03]  /*12e60*/  SYNCS.PHASECHK.TRANS64.TRYWAIT P1, [R5+URZ+0x16850], R0 ;  /* 0x01685000050075a7 */ /* 0x0002a6000802017f */
[----:B--2---:R-:W-:Y:S05]  /*12e70*/  @!P1 NANOSLEEP.SYNCS 0x989680 ;  /* 0x009896800000995d */ /* 0x004fea0003900000 */
[----:B------:R-:W2:Y:S02]  /*12e80*/  @!P1 SYNCS.PHASECHK.TRANS64 P1, [R5+URZ+0x16850], R0 ;  /* 0x01685000050095a7 */ /* 0x000ea4000802007f */
[----:B--2---:R-:W-:Y:S05]  /*12e90*/  @!P1 BRA `(.L_x_13683) ;  /* 0xfffffffc00ec9947 */ /* 0x004fea000383ffff */
[----:B------:R-:W-:Y:S05]  /*12ea0*/  BRA `(.L_x_13680) ;  /* 0xffffff1c00f87947 */ /* 0x000fea000383ffff */
.L_x_13702:
[----:B-1----:R-:W-:-:S04]  /*12eb0*/  IMAD.U32 R11, RZ, RZ, UR6 ;  /* 0x00000006ff0b7e24 */ /* 0x002fc8000f8e00ff */
[----:B------:R1:W2:Y:S03]  /*12ec0*/  SYNCS.PHASECHK.TRANS64.TRYWAIT P1, [R11+URZ+0x16830], R0 ;  /* 0x016830000b0075a7 */ /* 0x0002a6000802017f */
[----:B--2---:R-:W-:Y:S05]  /*12ed0*/  @!P1 NANOSLEEP.SYNCS 0x989680 ;  /* 0x009896800000995d */ /* 0x004fea0003900000 */
[----:B------:R-:W2:Y:S02]  /*12ee0*/  @!P1 SYNCS.PHASECHK.TRANS64 P1, [R11+URZ+0x16830], R0 ;  /* 0x016830000b0095a7 */ /* 0x000ea4000802007f */
[----:B--2---:R-:W-:Y:S05]  /*12ef0*/  @!P1 BRA `(.L_x_13702) ;  /* 0xfffffffc00ec9947 */ /* 0x004fea000383ffff */
[----:B------:R-:W-:Y:S05]  /*12f00*/  BRA `(.L_x_13699) ;  /* 0xffffff4c00707947 */ /* 0x000fea000383ffff */
.L_x_13706:
[----:B-1----:R-:W-:-:S04]  /*12f10*/  IMAD.U32 R11, RZ, RZ, UR6 ;  /* 0x00000006ff0b7e24 */ /* 0x002fc8000f8e00ff */
[----:B------:R1:W2:Y:S03]  /*12f20*/  SYNCS.PHASECHK.TRANS64.TRYWAIT P1, [R11+URZ+0x16850], R0 ;  /* 0x016850000b0075a7 */ /* 0x0002a6000802017f */
[----:B--2---:R-:W-:Y:S05]  /*12f30*/  @!P1 NANOSLEEP.SYNCS 0x989680 ;  /* 0x009896800000995d */ /* 0x004fea0003900000 */
[----:B------:R-:W2:Y:S02]  /*12f40*/  @!P1 SYNCS.PHASECHK.TRANS64 P1, [R11+URZ+0x16850], R0 ;  /* 0x016850000b0095a7 */ /* 0x000ea4000802007f */
[----:B--2---:R-:W-:Y:S05]  /*12f50*/  @!P1 BRA `(.L_x_13706) ;  /* 0xfffffffc00ec9947 */ /* 0x004fea000383ffff */
[----:B------:R-:W-:Y:S05]  /*12f60*/  BRA `(.L_x_13703) ;  /* 0xffffff4c00ec7947 */ /* 0x000fea000383ffff */
.L_x_13714:
[----:B-1----:R-:W-:-:S04]  /*12f70*/  IMAD.U32 R7, RZ, RZ, UR6 ;  /* 0x00000006ff077e24 */ /* 0x002fc8000f8e00ff */
[----:B------:R1:W2:Y:S03]  /*12f80*/  SYNCS.PHASECHK.TRANS64.TRYWAIT P1, [R7+URZ+0x16830], R0 ;  /* 0x01683000070075a7 */ /* 0x0002a6000802017f */
[----:B--2---:R-:W-:Y:S05]  /*12f90*/  @!P1 NANOSLEEP.SYNCS 0x989680 ;  /* 0x009896800000995d */ /* 0x004fea0003900000 */
[----:B------:R-:W2:Y:S02]  /*12fa0*/  @!P1 SYNCS.PHASECHK.TRANS64 P1, [R7+URZ+0x16830], R0 ;  /* 0x01683000070095a7 */ /* 0x000ea4000802007f */
[----:B--2---:R-:W-:Y:S05]  /*12fb0*/  @!P1 BRA `(.L_x_13714) ;  /* 0xfffffffc00ec9947 */ /* 0x004fea000383ffff */
[----:B------:R-:W-:Y:S05]  /*12fc0*/  BRA `(.L_x_13711) ;  /* 0xffffff6800987947 */ /* 0x000fea000383ffff */
.L_x_13718:
[----:B-1----:R-:W-:-:S04]  /*12fd0*/  IMAD.U32 R7, RZ, RZ, UR6 ;  /* 0x00000006ff077e24 */ /* 0x002fc8000f8e00ff */
[----:B------:R1:W2:Y:S03]  /*12fe0*/  SYNCS.PHASECHK.TRANS64.TRYWAIT P1, [R7+URZ+0x16850], R0 ;  /* 0x01685000070075a7 */ /* 0x0002a6000802017f */
[----:B--2---:R-:W-:Y:S05]  /*12ff0*/  @!P1 NANOSLEEP.SYNCS 0x989680 ;  /* 0x009896800000995d */ /* 0x004fea0003900000 */
[----:B------:R-:W2:Y:S02]  /*13000*/  @!P1 SYNCS.PHASECHK.TRANS64 P1, [R7+URZ+0x16850], R0 ;  /* 0x01685000070095a7 */ /* 0x000ea4000802007f */
[----:B--2---:R-:W-:Y:S05]  /*13010*/  @!P1 BRA `(.L_x_13718) ;  /* 0xfffffffc00ec9947 */ /* 0x004fea000383ffff */
[----:B------:R-:W-:Y:S05]  /*13020*/  BRA `(.L_x_13715) ;  /* 0xffffff6c00087947 */ /* 0x000fea000383ffff */
.L_x_13733:
[----:B-1----:R-:W-:-:S04]  /*13030*/  IMAD.U32 R6, RZ, RZ, UR5 ;  /* 0x00000005ff067e24 */ /* 0x002fc8000f8e00ff */
[----:B------:R1:W2:Y:S03]  /*13040*/  SYNCS.PHASECHK.TRANS64.TRYWAIT P1, [R6+URZ+0x16850], R5 ;  /* 0x01685005060075a7 */ /* 0x0002a6000802017f */
[----:B--2---:R-:W-:Y:S05]  /*13050*/  @!P1 NANOSLEEP.SYNCS 0x989680 ;  /* 0x009896800000995d */ /* 0x004fea0003900000 */
[----:B------:R-:W2:Y:S02]  /*13060*/  @!P1 SYNCS.PHASECHK.TRANS64 P1, [R6+URZ+0x16850], R5 ;  /* 0x01685005060095a7 */ /* 0x000ea4000802007f */
[----:B--2---:R-:W-:Y:S05]  /*13070*/  @!P1 BRA `(.L_x_13733) ;  /* 0xfffffffc00ec9947 */ /* 0x004fea000383ffff */
[----:B------:R-:W-:Y:S05]  /*13080*/  BRA `(.L_x_13732) ;  /* 0xffffff9400bc7947 */ /* 0x000fea000383ffff */
.L_x_13758:
[----:B------:R-:W3:Y:S01]  /*13090*/  S2R R17, SR_TID.X ;  /* 0x0000000000117919 */ /* 0x000ee20000002100 */
[----:B------:R-:W-:Y:S02]  /*130a0*/  IMAD.MOV.U32 R12, RZ, RZ, RZ ;  /* 0x000000ffff0c7224 */ /* 0x000fe400078e00ff */
[----:B------:R-:W-:Y:S02]  /*130b0*/  IMAD.MOV.U32 R11, RZ, RZ, 0x1f ;  /* 0x0000001fff0b7424 */ /* 0x000fe400078e00ff */
[----:B------:R-:W-:Y:S01]  /*130c0*/  IMAD.MOV.U32 R15, RZ, RZ, -0x1 ;  /* 0xffffffffff0f7424 */ /* 0x000fe200078e00ff */
[----:B---3--:R-:W-:-:S04]  /*130d0*/  SHF.R.U32.HI R17, RZ, 0x5, R17 ;  /* 0x00000005ff117819 */ /* 0x008fc80000011611 */
[----:B------:R-:W-:-:S05]  /*130e0*/  LOP3.LUT R17, R17, 0x3, RZ, 0xc0, !PT ;  /* 0x0000000311117812 */ /* 0x000fca00078ec0ff */
[----:B------:R-:W-:-:S07]  /*130f0*/  IMAD.MOV.U32 R13, RZ, RZ, R17 ;  /* 0x000000ffff0d7224 */ /* 0x000fce00078e0011 */
[----:B012--5:R-:W-:Y:S05]  /*13100*/  WARPSYNC.COLLECTIVE R15, `(.L_x_13811) ;  /* 0x000000000f087348 */ /* 0x027fea0003c00000 */
[----:B------:R3:W4:Y:S02]  /*13110*/  SHFL.IDX P6, R14, R13, R12, R11 ;  /* 0x0000000c0d0e7389 */ /* 0x00072400000c000b */
[----:B012345:R-:W-:Y:S01]  /*13120*/  ENDCOLLECTIVE ;  /* 0x000000000000791b */ /* 0x03ffe20003800000 */
.L_x_13811:
[----:B------:R-:W-:Y:S05]  /*13130*/  BRA `(.L_x_13812) ;  /* 0xffffffc000ec7947 */ /* 0x000fea000383ffff */
.L_x_13761:
[----:B0-----:R0:W1:Y:S02]  /*13140*/  SYNCS.PHASECHK.TRANS64.TRYWAIT P0, [R0+URZ+0x16840], R2 ;  /* 0x01684002000075a7 */ /* 0x001064000800017f */
[----:B-1----:R-:W-:Y:S05]  /*13150*/  @!P0 NANOSLEEP.SYNCS 0x989680 ;  /* 0x009896800000895d */ /* 0x002fea0003900000 */
[----:B------:R-:W1:Y:S02]  /*13160*/  @!P0 SYNCS.PHASECHK.TRANS64 P0, [R0+URZ+0x16840], R2 ;  /* 0x01684002000085a7 */ /* 0x000e64000800007f */
[----:B-1----:R-:W-:Y:S05]  /*13170*/  @!P0 BRA `(.L_x_13761) ;  /* 0xfffffffc00f08947 */ /* 0x002fea000383ffff */
[----:B------:R-:W-:Y:S05]  /*13180*/  BRA `(.L_x_13813) ;  /* 0xffffffc400f47947 */ /* 0x000fea000383ffff */
.L_x_13762:
        /* <DEDUP_REMOVED lines=8> */
.L_x_13815:
[----:B------:R-:W-:Y:S05]  /*13210*/  BSYNC B0 ;  /* 0x0000000000007941 */ /* 0x000fea0003800000 */
.L_x_13814:
        /* <DEDUP_REMOVED lines=9> */
.L_x_13816:
[----:B------:R-:W-:Y:S02]  /*132b0*/  IMAD.MOV.U32 R13, RZ, RZ, R5 ;  /* 0x000000ffff0d7224 */ /* 0x000fe400078e0005 */
[----:B------:R-:W-:Y:S02]  /*132c0*/  IMAD.MOV.U32 R12, RZ, RZ, 0x1 ;  /* 0x00000001ff0c7424 */ /* 0x000fe400078e00ff */
[----:B------:R-:W-:-:S07]  /*132d0*/  IMAD.MOV.U32 R3, RZ, RZ, R14 ;  /* 0x000000ffff037224 */ /* 0x000fce00078e000e */
[----:B------:R-:W-:Y:S05]  /*132e0*/  WARPSYNC.COLLECTIVE R15, `(.L_x_13817) ;  /* 0x000000000f087348 */ /* 0x000fea0003c00000 */
[----:B------:R0:W1:Y:S02]  /*132f0*/  SHFL.IDX P6, R14, R13, R12, R11 ;  /* 0x0000000c0d0e7389 */ /* 0x00006400000c000b */
[----:B01----:R-:W-:Y:S01]  /*13300*/  ENDCOLLECTIVE ;  /* 0x000000000000791b */ /* 0x003fe20003800000 */
.L_x_13817:
        /* <DEDUP_REMOVED lines=15> */
.L_x_13818:
[----:B------:R-:W-:Y:S02]  /*13400*/  @P1 IMAD R8, R6, 0x2, R16 ;  /* 0x0000000206081824 */ /* 0x000fe400078e0210 */
[----:B------:R-:W-:Y:S02]  /*13410*/  IMAD.MOV.U32 R13, RZ, RZ, R5 ;  /* 0x000000ffff0d7224 */ /* 0x000fe400078e0005 */
[----:B------:R-:W-:Y:S02]  /*13420*/  IMAD.MOV.U32 R12, RZ, RZ, 0x2 ;  /* 0x00000002ff0c7424 */ /* 0x000fe400078e00ff */
[----:B------:R-:W-:-:S07]  /*13430*/  IMAD.MOV.U32 R3, RZ, RZ, R14 ;  /* 0x000000ffff037224 */ /* 0x000fce00078e000e */
[----:B------:R-:W-:Y:S05]  /*13440*/  WARPSYNC.COLLECTIVE R15, `(.L_x_13819) ;  /* 0x000000000f087348 */ /* 0x000fea0003c00000 */
[----:B------:R0:W1:Y:S02]  /*13450*/  SHFL.IDX P6, R14, R13, R12, R11 ;  /* 0x0000000c0d0e7389 */ /* 0x00006400000c000b */
[----:B01----:R-:W-:Y:S01]  /*13460*/  ENDCOLLECTIVE ;  /* 0x000000000000791b */ /* 0x003fe20003800000 */
.L_x_13819:
        /* <DEDUP_REMOVED lines=15> */
.L_x_13820:
[----:B------:R-:W-:Y:S02]  /*13560*/  @P1 IMAD R8, R6, 0x2, R16 ;  /* 0x0000000206081824 */ /* 0x000fe400078e0210 */
[----:B------:R-:W-:Y:S02]  /*13570*/  IMAD.MOV.U32 R13, RZ, RZ, R5 ;  /* 0x000000ffff0d7224 */ /* 0x000fe400078e0005 */
[----:B------:R-:W-:Y:S02]  /*13580*/  IMAD.MOV.U32 R12, RZ, RZ, 0x3 ;  /* 0x00000003ff0c7424 */ /* 0x000fe400078e00ff */
[----:B------:R-:W-:-:S07]  /*13590*/  IMAD.MOV.U32 R3, RZ, RZ, R14 ;  /* 0x000000ffff037224 */ /* 0x000fce00078e000e */
[----:B------:R-:W-:Y:S05]  /*135a0*/  WARPSYNC.COLLECTIVE R15, `(.L_x_13821) ;  /* 0x000000000f087348 */ /* 0x000fea0003c00000 */
[----:B------:R0:W1:Y:S02]  /*135b0*/  SHFL.IDX P6, R14, R13, R12, R11 ;  /* 0x0000000c0d0e7389 */ /* 0x00006400000c000b */
[----:B01----:R-:W-:Y:S01]  /*135c0*/  ENDCOLLECTIVE ;  /* 0x000000000000791b */ /* 0x003fe20003800000 */
.L_x_13821:
        /* <DEDUP_REMOVED lines=15> */
.L_x_13822:
[----:B------:R-:W-:Y:S02]  /*136c0*/  @P1 IMAD R8, R6, 0x2, R16 ;  /* 0x0000000206081824 */ /* 0x000fe400078e0210 */
[----:B------:R-:W-:Y:S02]  /*136d0*/  IMAD.MOV.U32 R13, RZ, RZ, R5 ;  /* 0x000000ffff0d7224 */ /* 0x000fe400078e0005 */
[----:B------:R-:W-:Y:S02]  /*136e0*/  IMAD.MOV.U32 R12, RZ, RZ, 0x4 ;  /* 0x00000004ff0c7424 */ /* 0x000fe400078e00ff */
[----:B------:R-:W-:-:S07]  /*136f0*/  IMAD.MOV.U32 R3, RZ, RZ, R14 ;  /* 0x000000ffff037224 */ /* 0x000fce00078e000e */
[----:B------:R-:W-:Y:S05]  /*13700*/  WARPSYNC.COLLECTIVE R15, `(.L_x_13823) ;  /* 0x000000000f087348 */ /* 0x000fea0003c00000 */
[----:B------:R0:W1:Y:S02]  /*13710*/  SHFL.IDX P6, R14, R13, R12, R11 ;  /* 0x0000000c0d0e7389 */ /* 0x00006400000c000b */
[----:B01----:R-:W-:Y:S01]  /*13720*/  ENDCOLLECTIVE ;  /* 0x000000000000791b */ /* 0x003fe20003800000 */
.L_x_13823:
        /* <DEDUP_REMOVED lines=15> */
.L_x_13824:
[----:B------:R-:W-:Y:S02]  /*13820*/  @P1 IMAD R8, R6, 0x2, R16 ;  /* 0x0000000206081824 */ /* 0x000fe400078e0210 */
[----:B------:R-:W-:Y:S02]  /*13830*/  IMAD.MOV.U32 R13, RZ, RZ, R5 ;  /* 0x000000ffff0d7224 */ /* 0x000fe400078e0005 */
[----:B------:R-:W-:Y:S02]  /*13840*/  IMAD.MOV.U32 R12, RZ, RZ, 0x5 ;  /* 0x00000005ff0c7424 */ /* 0x000fe400078e00ff */
[----:B------:R-:W-:-:S07]  /*13850*/  IMAD.MOV.U32 R3, RZ, RZ, R14 ;  /* 0x000000ffff037224 */ /* 0x000fce00078e000e */
[----:B------:R-:W-:Y:S05]  /*13860*/  WARPSYNC.COLLECTIVE R15, `(.L_x_13825) ;  /* 0x000000000f087348 */ /* 0x000fea0003c00000 */
[----:B------:R0:W1:Y:S02]  /*13870*/  SHFL.IDX P6, R14, R13, R12, R11 ;  /* 0x0000000c0d0e7389 */ /* 0x00006400000c000b */
[----:B01----:R-:W-:Y:S01]  /*13880*/  ENDCOLLECTIVE ;  /* 0x000000000000791b */ /* 0x003fe20003800000 */
.L_x_13825:
        /* <DEDUP_REMOVED lines=15> */
.L_x_13826:
[----:B------:R-:W-:Y:S02]  /*13980*/  @P1 IMAD R8, R6, 0x2, R16 ;  /* 0x0000000206081824 */ /* 0x000fe400078e0210 */
[----:B------:R-:W-:Y:S02]  /*13990*/  IMAD.MOV.U32 R13, RZ, RZ, R5 ;  /* 0x000000ffff0d7224 */ /* 0x000fe400078e0005 */
[----:B------:R-:W-:Y:S02]  /*139a0*/  IMAD.MOV.U32 R12, RZ, RZ, 0x6 ;  /* 0x00000006ff0c7424 */ /* 0x000fe400078e00ff */
[----:B------:R-:W-:-:S07]  /*139b0*/  IMAD.MOV.U32 R3, RZ, RZ, R14 ;  /* 0x000000ffff037224 */ /* 0x000fce00078e000e */
[----:B------:R-:W-:Y:S05]  /*139c0*/  WARPSYNC.COLLECTIVE R15, `(.L_x_13827) ;  /* 0x000000000f087348 */ /* 0x000fea0003c00000 */
[----:B------:R0:W1:Y:S02]  /*139d0*/  SHFL.IDX P6, R14, R13, R12, R11 ;  /* 0x0000000c0d0e7389 */ /* 0x00006400000c000b */
[----:B01----:R-:W-:Y:S01]  /*139e0*/  ENDCOLLECTIVE ;  /* 0x000000000000791b */ /* 0x003fe20003800000 */
.L_x_13827:
        /* <DEDUP_REMOVED lines=15> */
.L_x_13828:
[----:B------:R-:W-:Y:S02]  /*13ae0*/  @P1 IMAD R8, R6, 0x2, R16 ;  /* 0x0000000206081824 */ /* 0x000fe400078e0210 */
[----:B------:R-:W-:Y:S02]  /*13af0*/  IMAD.MOV.U32 R13, RZ, RZ, R5 ;  /* 0x000000ffff0d7224 */ /* 0x000fe400078e0005 */
[----:B------:R-:W-:Y:S02]  /*13b00*/  IMAD.MOV.U32 R12, RZ, RZ, 0x7 ;  /* 0x00000007ff0c7424 */ /* 0x000fe400078e00ff */
[----:B------:R-:W-:-:S07]  /*13b10*/  IMAD.MOV.U32 R3, RZ, RZ, R14 ;  /* 0x000000ffff037224 */ /* 0x000fce00078e000e */
[----:B------:R-:W-:Y:S05]  /*13b20*/  WARPSYNC.COLLECTIVE R15, `(.L_x_13829) ;  /* 0x000000000f087348 */ /* 0x000fea0003c00000 */
[----:B------:R0:W1:Y:S02]  /*13b30*/  SHFL.IDX P6, R14, R13, R12, R11 ;  /* 0x0000000c0d0e7389 */ /* 0x00006400000c000b */
[----:B01----:R-:W-:Y:S01]  /*13b40*/  ENDCOLLECTIVE ;  /* 0x000000000000791b */ /* 0x003fe20003800000 */
.L_x_13829:
        /* <DEDUP_REMOVED lines=14> */
.L_x_13830:
[----:B------:R-:W-:Y:S05]  /*13c30*/  BRA `(.L_x_13831) ;  /* 0xffffffc000f47947 */ /* 0x000fea000383ffff */
.L_x_13767:
        /* <DEDUP_REMOVED lines=8> */
.L_x_13832:
[C---:B------:R-:W-:Y:S01]  /*13cc0*/  VIADD R8, R6.reuse, 0x10 ;  /* 0x0000001006087836 */ /* 0x040fe20000000000 */
[----:B------:R-:W-:Y:S01]  /*13cd0*/  ISETP.GE.AND P1, PT, R6, UR38, PT ;  /* 0x0000002606007c0c */ /* 0x000fe2000bf26270 */
[----:B------:R-:W-:Y:S02]  /*13ce0*/  IMAD.MOV.U32 R13, RZ, RZ, R0 ;  /* 0x000000ffff0d7224 */ /* 0x000fe400078e0000 */
[----:B------:R-:W-:-:S10]  /*13cf0*/  IMAD.MOV.U32 R2, RZ, RZ, R14 ;  /* 0x000000ffff027224 */ /* 0x000fd400078e000e */
[----:B------:R-:W-:Y:S05]  /*13d00*/  WARPSYNC.COLLECTIVE R15, `(.L_x_13833) ;  /* 0x000000000f087348 */ /* 0x000fea0003c00000 */
[----:B------:R0:W1:Y:S02]  /*13d10*/  SHFL.IDX P6, R14, R13, R12, R11 ;  /* 0x0000000c0d0e7389 */ /* 0x00006400000c000b */
[----:B01----:R-:W-:Y:S01]  /*13d20*/  ENDCOLLECTIVE ;  /* 0x000000000000791b */ /* 0x003fe20003800000 */
.L_x_13833:
[----:B------:R-:W-:Y:S02]  /*13d30*/  IMAD.MOV.U32 R13, RZ, RZ, R4 ;  /* 0x000000ffff0d7224 */ /* 0x000fe400078e0004 */
[----:B------:R-:W-:Y:S02]  /*13d40*/  IMAD.MOV.U32 R12, RZ, RZ, 0x1 ;  /* 0x00000001ff0c7424 */ /* 0x000fe400078e00ff */
[----:B------:R-:W-:-:S07]  /*13d50*/  IMAD.MOV.U32 R3, RZ, RZ, R14 ;  /* 0x000000ffff037224 */ /* 0x000fce00078e000e */
[----:B------:R-:W-:Y:S05]  /*13d60*/  WARPSYNC.COLLECTIVE R15, `(.L_x_13834) ;  /* 0x000000000f087348 */ /* 0x000fea0003c00000 */
[----:B------:R0:W1:Y:S02]  /*13d70*/  SHFL.IDX P6, R14, R13, R12, R11 ;  /* 0x0000000c0d0e7389 */ /* 0x00006400000c000b */
[----:B01----:R-:W-:Y:S01]  /*13d80*/  ENDCOLLECTIVE ;  /* 0x000000000000791b */ /* 0x003fe20003800000 */
.L_x_13834:
        /* <DEDUP_REMOVED lines=15> */
.L_x_13835:
[----:B------:R-:W-:Y:S02]  /*13e80*/  IMAD.MOV.U32 R13, RZ, RZ, R4 ;  /* 0x000000ffff0d7224 */ /* 0x000fe400078e0004 */
[----:B------:R-:W-:Y:S02]  /*13e90*/  IMAD.MOV.U32 R12, RZ, RZ, 0x2 ;  /* 0x00000002ff0c7424 */ /* 0x000fe400078e00ff */
[----:B------:R-:W-:-:S07]  /*13ea0*/  IMAD.MOV.U32 R3, RZ, RZ, R14 ;  /* 0x000000ffff037224 */ /* 0x000fce00078e000e */
[----:B------:R-:W-:Y:S05]  /*13eb0*/  WARPSYNC.COLLECTIVE R15, `(.L_x_13836) ;  /* 0x000000000f087348 */ /* 0x000fea0003c00000 */
[----:B------:R0:W1:Y:S02]  /*13ec0*/  SHFL.IDX P6, R14, R13, R12, R11 ;  /* 0x0000000c0d0e7389 */ /* 0x00006400000c000b */
[----:B01----:R-:W-:Y:S01]  /*13ed0*/  ENDCOLLECTIVE ;  /* 0x000000000000791b */ /* 0x003fe20003800000 */
.L_x_13836:
        /* <DEDUP_REMOVED lines=11> */
[----:B------:R-:W-:Y:S01]  /*13f90*/  ISETP.GE.AND P1, PT, R2, UR38, PT ;  /* 0x0000002602007c0c */ /* 0x000fe2000bf26270 */
[----:B------:R-:W-:-:S12]  /*13fa0*/  IMAD.MOV.U32 R2, RZ, RZ, R14 ;  /* 0x000000ffff027224 */ /* 0x000fd800078e000e */
[----:B------:R-:W-:Y:S05]  /*13fb0*/  WARPSYNC.COLLECTIVE R15, `(.L_x_13837) ;  /* 0x000000000f087348 */ /* 0x000fea0003c00000 */
[----:B------:R0:W1:Y:S02]  /*13fc0*/  SHFL.IDX P6, R14, R13, R12, R11 ;  /* 0x0000000c0d0e7389 */ /* 0x00006400000c000b */
[----:B01----:R-:W-:Y:S01]  /*13fd0*/  ENDCOLLECTIVE ;  /* 0x000000000000791b */ /* 0x003fe20003800000 */
.L_x_13837:
[----:B------:R-:W-:Y:S02]  /*13fe0*/  IMAD.MOV.U32 R13, RZ, RZ, R4 ;  /* 0x000000ffff0d7224 */ /* 0x000fe400078e0004 */
[----:B------:R-:W-:Y:S02]  /*13ff0*/  IMAD.MOV.U32 R12, RZ, RZ, 0x3 ;  /* 0x00000003ff0c7424 */ /* 0x000fe400078e00ff */
[----:B------:R-:W-:-:S07]  /*14000*/  IMAD.MOV.U32 R3, RZ, RZ, R14 ;  /* 0x000000ffff037224 */ /* 0x000fce00078e000e */
[----:B------:R-:W-:Y:S05]  /*14010*/  WARPSYNC.COLLECTIVE R15, `(.L_x_13838) ;  /* 0x000000000f087348 */ /* 0x000fea0003c00000 */
[----:B------:R0:W1:Y:S02]  /*14020*/  SHFL.IDX P6, R14, R13, R12, R11 ;  /* 0x0000000c0d0e7389 */ /* 0x00006400000c000b */
[----:B01----:R-:W-:Y:S01]  /*14030*/  ENDCOLLECTIVE ;  /* 0x000000000000791b */ /* 0x003fe20003800000 */
.L_x_13838:
        /* <DEDUP_REMOVED lines=16> */
.L_x_13839:
[----:B------:R-:W-:Y:S02]  /*14140*/  IMAD.MOV.U32 R13, RZ, RZ, R4 ;  /* 0x000000ffff0d7224 */ /* 0x000fe400078e0004 */
[----:B------:R-:W-:Y:S02]  /*14150*/  IMAD.MOV.U32 R12, RZ, RZ, 0x4 ;  /* 0x00000004ff0c7424 */ /* 0x000fe400078e00ff */
[----:B------:R-:W-:-:S07]  /*14160*/  IMAD.MOV.U32 R3, RZ, RZ, R14 ;  /* 0x000000ffff037224 */ /* 0x000fce00078e000e */
[----:B------:R-:W-:Y:S05]  /*14170*/  WARPSYNC.COLLECTIVE R15, `(.L_x_13840) ;  /* 0x000000000f087348 */ /* 0x000fea0003c00000 */
[----:B------:R0:W1:Y:S02]  /*14180*/  SHFL.IDX P6, R14, R13, R12, R11 ;  /* 0x0000000c0d0e7389 */ /* 0x00006400000c000b */
[----:B01----:R-:W-:Y:S01]  /*14190*/  ENDCOLLECTIVE ;  /* 0x000000000000791b */ /* 0x003fe20003800000 */
.L_x_13840:
        /* <DEDUP_REMOVED lines=16> */
.L_x_13841:
[----:B------:R-:W-:Y:S02]  /*142a0*/  IMAD.MOV.U32 R13, RZ, RZ, R4 ;  /* 0x000000ffff0d7224 */ /* 0x000fe400078e0004 */
[----:B------:R-:W-:Y:S02]  /*142b0*/  IMAD.MOV.U32 R12, RZ, RZ, 0x5 ;  /* 0x00000005ff0c7424 */ /* 0x000fe400078e00ff */
[----:B------:R-:W-:-:S07]  /*142c0*/  IMAD.MOV.U32 R3, RZ, RZ, R14 ;  /* 0x000000ffff037224 */ /* 0x000fce00078e000e */
[----:B------:R-:W-:Y:S05]  /*142d0*/  WARPSYNC.COLLECTIVE R15, `(.L_x_13842) ;  /* 0x000000000f087348 */ /* 0x000fea0003c00000 */
[----:B------:R0:W1:Y:S02]  /*142e0*/  SHFL.IDX P6, R14, R13, R12, R11 ;  /* 0x0000000c0d0e7389 */ /* 0x00006400000c000b */
[----:B01----:R-:W-:Y:S01]  /*142f0*/  ENDCOLLECTIVE ;  /* 0x000000000000791b */ /* 0x003fe20003800000 */
.L_x_13842:
        /* <DEDUP_REMOVED lines=16> */
.L_x_13843:
[----:B------:R-:W-:Y:S02]  /*14400*/  IMAD.MOV.U32 R13, RZ, RZ, R4 ;  /* 0x000000ffff0d7224 */ /* 0x000fe400078e0004 */
[----:B------:R-:W-:Y:S02]  /*14410*/  IMAD.MOV.U32 R12, RZ, RZ, 0x6 ;  /* 0x00000006ff0c7424 */ /* 0x000fe400078e00ff */
[----:B------:R-:W-:-:S07]  /*14420*/  IMAD.MOV.U32 R3, RZ, RZ, R14 ;  /* 0x000000ffff037224 */ /* 0x000fce00078e000e */
[----:B------:R-:W-:Y:S05]  /*14430*/  WARPSYNC.COLLECTIVE R15, `(.L_x_13844) ;  /* 0x000000000f087348 */ /* 0x000fea0003c00000 */
[----:B------:R0:W1:Y:S02]  /*14440*/  SHFL.IDX P6, R14, R13, R12, R11 ;  /* 0x0000000c0d0e7389 */ /* 0x00006400000c000b */
[----:B01----:R-:W-:Y:S01]  /*14450*/  ENDCOLLECTIVE ;  /* 0x000000000000791b */ /* 0x003fe20003800000 */
.L_x_13844:
        /* <DEDUP_REMOVED lines=16> */
.L_x_13845:
[----:B------:R-:W-:Y:S02]  /*14560*/  IMAD.MOV.U32 R13, RZ, RZ, R4 ;  /* 0x000000ffff0d7224 */ /* 0x000fe400078e0004 */
[----:B------:R-:W-:Y:S02]  /*14570*/  IMAD.MOV.U32 R12, RZ, RZ, 0x7 ;  /* 0x00000007ff0c7424 */ /* 0x000fe400078e00ff */
[----:B------:R-:W-:-:S07]  /*14580*/  IMAD.MOV.U32 R3, RZ, RZ, R14 ;  /* 0x000000ffff037224 */ /* 0x000fce00078e000e */
[----:B------:R-:W-:Y:S05]  /*14590*/  WARPSYNC.COLLECTIVE R15, `(.L_x_13846) ;  /* 0x000000000f087348 */ /* 0x000fea0003c00000 */
[----:B------:R0:W1:Y:S02]  /*145a0*/  SHFL.IDX P6, R14, R13, R12, R11 ;  /* 0x0000000c0d0e7389 */ /* 0x00006400000c000b */
[----:B01----:R-:W-:Y:S01]  /*145b0*/  ENDCOLLECTIVE ;  /* 0x000000000000791b */ /* 0x003fe20003800000 */
.L_x_13846:
        /* <DEDUP_REMOVED lines=10> */
.L_x_13847:
[----:B------:R-:W-:Y:S01]  /*14660*/  @!PT LDS RZ, [RZ] ;  /* 0x00000000fffff984 */ /* 0x000fe20000000800 */
[----:B------:R-:W-:Y:S01]  /*14670*/  @!PT LDS RZ, [RZ] ;  /* 0x00000000fffff984 */ /* 0x000fe20000000800 */
[----:B------:R-:W-:Y:S01]  /*14680*/  @!PT LDS RZ, [RZ] ;  /* 0x00000000fffff984 */ /* 0x000fe20000000800 */
[----:B------:R0:W-:Y:S01]  /*14690*/  @!P1 LDGSTS.E.BYPASS.LTC128B.128 [R9+0xb400], desc[UR52][R2.64], !P5 ;  /* 0x0b40000002099fae */ /* 0x0001e2000e901d74 */
[----:B------:R-:W-:Y:S02]  /*146a0*/  IMAD.MOV.U32 R13, RZ, RZ, R7 ;  /* 0x000000ffff0d7224 */ /* 0x000fe400078e0007 */
[----:B0-----:R-:W-:Y:S02]  /*146b0*/  VIADD R2, R6, 0x70 ;  /* 0x0000007006027836 */ /* 0x001fe40000000000 */
[----:B------:R-:W-:-:S03]  /*146c0*/  IMAD.MOV.U32 R12, RZ, RZ, RZ ;  /* 0x000000ffff0c7224 */ /* 0x000fc600078e00ff */
[----:B------:R-:W-:Y:S01]  /*146d0*/  ISETP.GE.AND P1, PT, R2, UR38, PT ;  /* 0x0000002602007c0c */ /* 0x000fe2000bf26270 */
[----:B------:R-:W-:-:S12]  /*146e0*/  IMAD.MOV.U32 R0, RZ, RZ, R14 ;  /* 0x000000ffff007224 */ /* 0x000fd800078e000e */
[----:B------:R-:W-:Y:S05]  /*146f0*/  WARPSYNC.COLLECTIVE R15, `(.L_x_13848) ;  /* 0x000000000f087348 */ /* 0x000fea0003c00000 */
[----:B------:R0:W1:Y:S02]  /*14700*/  SHFL.IDX P6, R14, R13, R12, R11 ;  /* 0x0000000c0d0e7389 */ /* 0x00006400000c000b */
[----:B01----:R-:W-:Y:S01]  /*14710*/  ENDCOLLECTIVE ;  /* 0x000000000000791b */ /* 0x003fe20003800000 */
.L_x_13848:
[----:B------:R-:W-:Y:S01]  /*14720*/  @!P1 LEA R2, P0, R10, R0, 0x1 ;  /* 0x000000000a029211 */ /* 0x000fe200078008ff */
[----:B------:R-:W-:-:S04]  /*14730*/  VIADD R0, R6, 0x80 ;  /* 0x0000008006007836 */ /* 0x000fc80000000000 */
[----:B------:R-:W-:Y:S02]  /*14740*/  @!P1 IMAD.X R3, RZ, RZ, R4, P0 ;  /* 0x000000ffff039224 */ /* 0x000fe400000e0604 */
[----:B------:R-:W-:-:S03]  /*14750*/  IMAD.MOV.U32 R13, RZ, RZ, R5 ;  /* 0x000000ffff0d7224 */ /* 0x000fc600078e0005 */
[----:B------:R-:W-:Y:S01]  /*14760*/  @!PT LDS RZ, [RZ] ;  /* 0x00000000fffff984 */ /* 0x000fe20000000800 */
[----:B------:R-:W-:Y:S01]  /*14770*/  @!PT LDS RZ, [RZ] ;  /* 0x00000000fffff984 */ /* 0x000fe20000000800 */
[----:B------:R-:W-:Y:S01]  /*14780*/  @!PT LDS RZ, [RZ] ;  /* 0x00000000fffff984 */ /* 0x000fe20000000800 */
[----:B------:R0:W-:Y:S01]  /*14790*/  @!P1 LDGSTS.E.BYPASS.LTC128B.128 [R9+0xbc00], desc[UR52][R2.64], !P5 ;  /* 0x0bc0000002099fae */ /* 0x0001e2000e901d74 */
[----:B------:R-:W-:Y:S01]  /*147a0*/  ISETP.GE.AND P1, PT, R0, UR38, PT ;  /* 0x0000002600007c0c */ /* 0x000fe2000bf26270 */
[----:B------:R-:W-:-:S12]  /*147b0*/  IMAD.MOV.U32 R0, RZ, RZ, R14 ;  /* 0x000000ffff007224 */ /* 0x000fd800078e000e */
[----:B0-----:R-:W-:Y:S05]  /*147c0*/  WARPSYNC.COLLECTIVE R15, `(.L_x_13849) ;  /* 0x000000000f087348 */ /* 0x001fea0003c00000 */
[----:B------:R1:W2:Y:S02]  /*147d0*/  SHFL.IDX P6, R14, R13, R12, R11 ;  /* 0x0000000c0d0e7389 */ /* 0x0002a400000c000b */
[----:B012---:R-:W-:Y:S01]  /*147e0*/  ENDCOLLECTIVE ;  /* 0x000000000000791b */ /* 0x007fe20003800000 */
.L_x_13849:
[----:B------:R-:W-:Y:S02]  /*147f0*/  IMAD.MOV.U32 R13, RZ, RZ, R7 ;  /* 0x000000ffff0d7224 */ /* 0x000fe400078e0007 */
[----:B------:R-:W-:Y:S01]  /*14800*/  IMAD.MOV.U32 R12, RZ, RZ, 0x1 ;  /* 0x00000001ff0c7424 */ /* 0x000fe200078e00ff */
[----:B------:R-:W-:-:S13]  /*14810*/  @!P1 LEA R2, P0, R10, R14, 0x1 ;  /* 0x0000000e0a029211 */ /* 0x000fda00078008ff */
[----:B------:R-:W-:Y:S05]  /*14820*/  WARPSYNC.COLLECTIVE R15, `(.L_x_13850) ;  /* 0x000000000f087348 */ /* 0x000fea0003c00000 */
[----:B------:R0:W1:Y:S02]  /*14830*/  SHFL.IDX P6, R14, R13, R12, R11 ;  /* 0x0000000c0d0e7389 */ /* 0x00006400000c000b */
[----:B01----:R-:W-:Y:S01]  /*14840*/  ENDCOLLECTIVE ;  /* 0x000000000000791b */ /* 0x003fe20003800000 */
.L_x_13850:
[----:B------:R-:W-:Y:S02]  /*14850*/  @!P1 IMAD.X R3, RZ, RZ, R0, P0 ;  /* 0x000000ffff039224 */ /* 0x000fe400000e0600 */
[----:B------:R-:W-:-:S03]  /*14860*/  VIADD R0, R6, 0x90 ;  /* 0x0000009006007836 */ /* 0x000fc60000000000 */
[----:B------:R-:W-:Y:S01]  /*14870*/  @!PT LDS RZ, [RZ] ;  /* 0x00000000fffff984 */ /* 0x000fe20000000800 */
[----:B------:R-:W-:Y:S01]  /*14880*/  @!PT LDS RZ, [RZ] ;  /* 0x00000000fffff984 */ /* 0x000fe20000000800 */
[----:B------:R-:W-:Y:S01]  /*14890*/  @!PT LDS RZ, [RZ] ;  /* 0x00000000fffff984 */ /* 0x000fe20000000800 */
[----:B------:R0:W-:Y:S02]  /*148a0*/  @!P1 LDGSTS.E.BYPASS.LTC128B.128 [R9+0xc400], desc[UR52][R2.64], !P5 ;  /* 0x0c40000002099fae */ /* 0x0001e4000e901d74 */
[----:B------:R-:W-:Y:S01]  /*148b0*/  ISETP.GE.AND P1, PT, R0, UR38, PT ;  /* 0x0000002600007c0c */ /* 0x000fe2000bf26270 */
[----:B------:R-:W-:Y:S02]  /*148c0*/  IMAD.MOV.U32 R13, RZ, RZ, R5 ;  /* 0x000000ffff0d7224 */ /* 0x000fe400078e0005 */
[----:B------:R-:W-:-:S10]  /*148d0*/  IMAD.MOV.U32 R0, RZ, RZ, R14 ;  /* 0x000000ffff007224 */ /* 0x000fd400078e000e */
[----:B0-----:R-:W-:Y:S05]  /*148e0*/  WARPSYNC.COLLECTIVE R15, `(.L_x_13851) ;  /* 0x000000000f087348 */ /* 0x001fea0003c00000 */
[----:B------:R1:W2:Y:S02]  /*148f0*/  SHFL.IDX P6, R14, R13, R12, R11 ;  /* 0x0000000c0d0e7389 */ /* 0x0002a400000c000b */
[----:B012---:R-:W-:Y:S01]  /*14900*/  ENDCOLLECTIVE ;  /* 0x000000000000791b */ /* 0x007fe20003800000 */
.L_x_13851:
[----:B------:R-:W-:Y:S02]  /*14910*/  IMAD.MOV.U32 R13, RZ, RZ, R7 ;  /* 0x000000ffff0d7224 */ /* 0x000fe400078e0007 */
[----:B------:R-:W-:Y:S02]  /*14920*/  IMAD.MOV.U32 R12, RZ, RZ, 0x2 ;  /* 0x00000002ff0c7424 */ /* 0x000fe400078e00ff */
[----:B------:R-:W-:-:S07]  /*14930*/  IMAD.MOV.U32 R2, RZ, RZ, R14 ;  /* 0x000000ffff027224 */ /* 0x000fce00078e000e */
[----:B------:R-:W-:Y:S05]  /*14940*/  WARPSYNC.COLLECTIVE R15, `(.L_x_13852) ;  /* 0x000000000f087348 */ /* 0x000fea0003c00000 */
[----:B------:R0:W1:Y:S02]  /*14950*/  SHFL.IDX P6, R14, R13, R12, R11 ;  /* 0x0000000c0d0e7389 */ /* 0x00006400000c000b */
[----:B01----:R-:W-:Y:S01]  /*14960*/  ENDCOLLECTIVE ;  /* 0x000000000000791b */ /* 0x003fe20003800000 */
.L_x_13852:
[----:B------:R-:W-:-:S05]  /*14970*/  @!P1 LEA R2, P0, R10, R2, 0x1 ;  /* 0x000000020a029211 */ /* 0x000fca00078008ff */
[----:B------:R-:W-:-:S05]  /*14980*/  @!P1 IMAD.X R3, RZ, RZ, R0, P0 ;  /* 0x000000ffff039224 */ /* 0x000fca00000e0600 */
        /* <DEDUP_REMOVED lines=9> */
.L_x_13853:
[----:B------:R-:W-:-:S05]  /*14a20*/  VIADD R3, R6, 0xa0 ;  /* 0x000000a006037836 */ /* 0x000fca0000000000 */
[----:B------:R-:W-:Y:S01]  /*14a30*/  ISETP.GE.AND P1, PT, R3, UR38, PT ;  /* 0x0000002603007c0c */ /* 0x000fe2000bf26270 */
[----:B------:R-:W-:Y:S02]  /*14a40*/  IMAD.MOV.U32 R13, RZ, RZ, R7 ;  /* 0x000000ffff0d7224 */ /* 0x000fe400078e0007 */
[----:B------:R-:W-:Y:S02]  /*14a50*/  IMAD.MOV.U32 R12, RZ, RZ, 0x3 ;  /* 0x00000003ff0c7424 */ /* 0x000fe400078e00ff */
[----:B------:R-:W-:-:S08]  /*14a60*/  IMAD.MOV.U32 R2, RZ, RZ, R14 ;  /* 0x000000ffff027224 */ /* 0x000fd000078e000e */
[----:B------:R-:W-:Y:S05]  /*14a70*/  WARPSYNC.COLLECTIVE R15, `(.L_x_13854) ;  /* 0x000000000f087348 */ /* 0x000fea0003c00000 */
[----:B------:R0:W1:Y:S02]  /*14a80*/  SHFL.IDX P6, R14, R13, R12, R11 ;  /* 0x0000000c0d0e7389 */ /* 0x00006400000c000b */
[----:B01----:R-:W-:Y:S01]  /*14a90*/  ENDCOLLECTIVE ;  /* 0x000000000000791b */ /* 0x003fe20003800000 */
.L_x_13854:
        /* <DEDUP_REMOVED lines=11> */
.L_x_13855:
[----:B------:R-:W-:Y:S05]  /*14b50*/  BRA `(.L_x_13856) ;  /* 0xffffffc000b07947 */ /* 0x000fea000383ffff */
.L_x_13770:
[----:B0-----:R0:W1:Y:S02]  /*14b60*/  SYNCS.PHASECHK.TRANS64.TRYWAIT P0, [R16+URZ+0x16820], R3 ;  /* 0x01682003100075a7 */ /* 0x001064000800017f */
[----:B-1----:R-:W-:Y:S05]  /*14b70*/  @!P0 NANOSLEEP.SYNCS 0x989680 ;  /* 0x009896800000895d */ /* 0x002fea0003900000 */
[----:B------:R-:W1:Y:S02]  /*14b80*/  @!P0 SYNCS.PHASECHK.TRANS64 P0, [R16+URZ+0x16820], R3 ;  /* 0x01682003100085a7 */ /* 0x000e64000800007f */
[----:B-1----:R-:W-:Y:S05]  /*14b90*/  @!P0 BRA `(.L_x_13770) ;  /* 0xfffffffc00f08947 */ /* 0x002fea000383ffff */
[----:B------:R-:W-:Y:S05]  /*14ba0*/  BRA `(.L_x_13857) ;  /* 0xffffffc4000c7947 */ /* 0x000fea000383ffff */
.L_x_13774:
[----:B0-----:R0:W1:Y:S02]  /*14bb0*/  SYNCS.PHASECHK.TRANS64.TRYWAIT P0, [R5+URZ+0x16840], R2 ;  /* 0x01684002050075a7 */ /* 0x001064000800017f */
[----:B-1----:R-:W-:Y:S05]  /*14bc0*/  @!P0 NANOSLEEP.SYNCS 0x989680 ;  /* 0x009896800000895d */ /* 0x002fea0003900000 */
[----:B------:R-:W1:Y:S02]  /*14bd0*/  @!P0 SYNCS.PHASECHK.TRANS64 P0, [R5+URZ+0x16840], R2 ;  /* 0x01684002050085a7 */ /* 0x000e64000800007f */
[----:B-1----:R-:W-:Y:S05]  /*14be0*/  @!P0 BRA `(.L_x_13774) ;  /* 0xfffffffc00f08947 */ /* 0x002fea000383ffff */
[----:B------:R-:W-:Y:S05]  /*14bf0*/  BRA `(.L_x_13858) ;  /* 0xffffffc400d87947 */ /* 0x000fea000383ffff */
.L_x_13775:
        /* <DEDUP_REMOVED lines=8> */
.L_x_13860:
[----:B------:R-:W-:Y:S05]  /*14c80*/  BSYNC B1 ;  /* 0x0000000000017941 */ /* 0x000fea0003800000 */
.L_x_13859:
        /* <DEDUP_REMOVED lines=10> */
.L_x_13861:
        /* <DEDUP_REMOVED lines=8> */
.L_x_13862:
        /* <DEDUP_REMOVED lines=8> */
[----:B0-----:R-:W-:-:S07]  /*14e30*/  IMAD.MOV.U32 R3, RZ, RZ, R14 ;  /* 0x000000ffff037224 */ /* 0x001fce00078e000e */
[----:B------:R-:W-:Y:S05]  /*14e40*/  WARPSYNC.COLLECTIVE R15, `(.L_x_13863) ;  /* 0x000000000f087348 */ /* 0x000fea0003c00000 */
[----:B------:R0:W1:Y:S02]  /*14e50*/  SHFL.IDX P6, R14, R13, R12, R11 ;  /* 0x0000000c0d0e7389 */ /* 0x00006400000c000b */
[----:B01----:R-:W-:Y:S01]  /*14e60*/  ENDCOLLECTIVE ;  /* 0x000000000000791b */ /* 0x003fe20003800000 */
.L_x_13863:
[----:B------:R-:W-:Y:S02]  /*14e70*/  IMAD.MOV.U32 R13, RZ, RZ, R10 ;  /* 0x000000ffff0d7224 */ /* 0x000fe400078e000a */
[----:B------:R-:W-:Y:S02]  /*14e80*/  IMAD.MOV.U32 R12, RZ, RZ, 0x2 ;  /* 0x00000002ff0c7424 */ /* 0x000fe400078e00ff */
[----:B------:R-:W-:-:S07]  /*14e90*/  IMAD.MOV.U32 R2, RZ, RZ, R14 ;  /* 0x000000ffff027224 */ /* 0x000fce00078e000e */
[----:B------:R-:W-:Y:S05]  /*14ea0*/  WARPSYNC.COLLECTIVE R15, `(.L_x_13864) ;  /* 0x000000000f087348 */ /* 0x000fea0003c00000 */
[----:B------:R0:W1:Y:S02]  /*14eb0*/  SHFL.IDX P6, R14, R13, R12, R11 ;  /* 0x0000000c0d0e7389 */ /* 0x00006400000c000b */
[----:B01----:R-:W-:Y:S01]  /*14ec0*/  ENDCOLLECTIVE ;  /* 0x000000000000791b */ /* 0x003fe20003800000 */
.L_x_13864:
        /* <DEDUP_REMOVED lines=11> */
.L_x_13865:
[----:B------:R-:W-:Y:S02]  /*14f80*/  IMAD.MOV.U32 R13, RZ, RZ, R10 ;  /* 0x000000ffff0d7224 */ /* 0x000fe400078e000a */
[----:B------:R-:W-:Y:S02]  /*14f90*/  IMAD.MOV.U32 R12, RZ, RZ, 0x3 ;  /* 0x00000003ff0c7424 */ /* 0x000fe400078e00ff */
[----:B------:R-:W-:-:S07]  /*14fa0*/  IMAD.MOV.U32 R2, RZ, RZ, R14 ;  /* 0x000000ffff027224 */ /* 0x000fce00078e000e */
[----:B------:R-:W-:Y:S05]  /*14fb0*/  WARPSYNC.COLLECTIVE R15, `(.L_x_13866) ;  /* 0x000000000f087348 */ /* 0x000fea0003c00000 */
[----:B------:R0:W1:Y:S02]  /*14fc0*/  SHFL.IDX P6, R14, R13, R12, R11 ;  /* 0x0000000c0d0e7389 */ /* 0x00006400000c000b */
[----:B01----:R-:W-:Y:S01]  /*14fd0*/  ENDCOLLECTIVE ;  /* 0x000000000000791b */ /* 0x003fe20003800000 */
.L_x_13866:
        /* <DEDUP_REMOVED lines=11> */
.L_x_13867:
[----:B------:R-:W-:Y:S02]  /*15090*/  IMAD.MOV.U32 R13, RZ, RZ, R10 ;  /* 0x000000ffff0d7224 */ /* 0x000fe400078e000a */
[----:B------:R-:W-:Y:S02]  /*150a0*/  IMAD.MOV.U32 R12, RZ, RZ, 0x4 ;  /* 0x00000004ff0c7424 */ /* 0x000fe400078e00ff */
[----:B------:R-:W-:-:S07]  /*150b0*/  IMAD.MOV.U32 R2, RZ, RZ, R14 ;  /* 0x000000ffff027224 */ /* 0x000fce00078e000e */
[----:B------:R-:W-:Y:S05]  /*150c0*/  WARPSYNC.COLLECTIVE R15, `(.L_x_13868) ;  /* 0x000000000f087348 */ /* 0x000fea0003c00000 */
[----:B------:R0:W1:Y:S02]  /*150d0*/  SHFL.IDX P6, R14, R13, R12, R11 ;  /* 0x0000000c0d0e7389 */ /* 0x00006400000c000b */
[----:B01----:R-:W-:Y:S01]  /*150e0*/  ENDCOLLECTIVE ;  /* 0x000000000000791b */ /* 0x003fe20003800000 */
.L_x_13868:
        /* <DEDUP_REMOVED lines=11> */
.L_x_13869:
[----:B------:R-:W-:Y:S02]  /*151a0*/  IMAD.MOV.U32 R13, RZ, RZ, R10 ;  /* 0x000000ffff0d7224 */ /* 0x000fe400078e000a */
[----:B------:R-:W-:Y:S02]  /*151b0*/  IMAD.MOV.U32 R12, RZ, RZ, 0x5 ;  /* 0x00000005ff0c7424 */ /* 0x000fe400078e00ff */
[----:B------:R-:W-:-:S07]  /*151c0*/  IMAD.MOV.U32 R2, RZ, RZ, R14 ;  /* 0x000000ffff027224 */ /* 0x000fce00078e000e */
[----:B------:R-:W-:Y:S05]  /*151d0*/  WARPSYNC.COLLECTIVE R15, `(.L_x_13870) ;  /* 0x000000000f087348 */ /* 0x000fea0003c00000 */
[----:B------:R0:W1:Y:S02]  /*151e0*/  SHFL.IDX P6, R14, R13, R12, R11 ;  /* 0x0000000c0d0e7389 */ /* 0x00006400000c000b */
[----:B01----:R-:W-:Y:S01]  /*151f0*/  ENDCOLLECTIVE ;  /* 0x000000000000791b */ /* 0x003fe20003800000 */
.L_x_13870:
        /* <DEDUP_REMOVED lines=11> */
.L_x_13871:
[----:B------:R-:W-:Y:S02]  /*152b0*/  IMAD.MOV.U32 R13, RZ, RZ, R10 ;  /* 0x000000ffff0d7224 */ /* 0x000fe400078e000a */
[----:B------:R-:W-:Y:S02]  /*152c0*/  IMAD.MOV.U32 R12, RZ, RZ, 0x6 ;  /* 0x00000006ff0c7424 */ /* 0x000fe400078e00ff */
[----:B------:R-:W-:-:S07]  /*152d0*/  IMAD.MOV.U32 R2, RZ, RZ, R14 ;  /* 0x000000ffff027224 */ /* 0x000fce00078e000e */
[----:B------:R-:W-:Y:S05]  /*152e0*/  WARPSYNC.COLLECTIVE R15, `(.L_x_13872) ;  /* 0x000000000f087348 */ /* 0x000fea0003c00000 */
[----:B------:R0:W1:Y:S02]  /*152f0*/  SHFL.IDX P6, R14, R13, R12, R11 ;  /* 0x0000000c0d0e7389 */ /* 0x00006400000c000b */
[----:B01----:R-:W-:Y:S01]  /*15300*/  ENDCOLLECTIVE ;  /* 0x000000000000791b */ /* 0x003fe20003800000 */
.L_x_13872:
        /* <DEDUP_REMOVED lines=11> */
.L_x_13873:
[----:B------:R-:W-:Y:S02]  /*153c0*/  IMAD.MOV.U32 R13, RZ, RZ, R10 ;  /* 0x000000ffff0d7224 */ /* 0x000fe400078e000a */
[----:B------:R-:W-:Y:S02]  /*153d0*/  IMAD.MOV.U32 R12, RZ, RZ, 0x7 ;  /* 0x00000007ff0c7424 */ /* 0x000fe400078e00ff */
[----:B------:R-:W-:-:S07]  /*153e0*/  IMAD.MOV.U32 R2, RZ, RZ, R14 ;  /* 0x000000ffff027224 */ /* 0x000fce00078e000e */
[----:B------:R-:W-:Y:S05]  /*153f0*/  WARPSYNC.COLLECTIVE R15, `(.L_x_13874) ;  /* 0x000000000f087348 */ /* 0x000fea0003c00000 */
[----:B------:R0:W1:Y:S02]  /*15400*/  SHFL.IDX P6, R14, R13, R12, R11 ;  /* 0x0000000c0d0e7389 */ /* 0x00006400000c000b */
[----:B01----:R-:W-:Y:S01]  /*15410*/  ENDCOLLECTIVE ;  /* 0x000000000000791b */ /* 0x003fe20003800000 */
.L_x_13874:
        /* <DEDUP_REMOVED lines=11> */
.L_x_13875:
[----:B------:R-:W-:Y:S01]  /*154d0*/  IMAD.MOV.U32 R2, RZ, RZ, R14 ;  /* 0x000000ffff027224 */ /* 0x000fe200078e000e */
[----:B------:R-:W-:Y:S06]  /*154e0*/  BRA `(.L_x_13876) ;  /* 0xffffffc000c07947 */ /* 0x000fec000383ffff */
.L_x_13780:
[----:B-1----:R1:W2:Y:S02]  /*154f0*/  SYNCS.PHASECHK.TRANS64.TRYWAIT P0, [R5+URZ+0x16860], R2 ;  /* 0x01686002050075a7 */ /* 0x0022a4000800017f */
[----:B--2---:R-:W-:Y:S05]  /*15500*/  @!P0 NANOSLEEP.SYNCS 0x989680 ;  /* 0x009896800000895d */ /* 0x004fea0003900000 */
[----:B------:R-:W2:Y:S02]  /*15510*/  @!P0 SYNCS.PHASECHK.TRANS64 P0, [R5+URZ+0x16860], R2 ;  /* 0x01686002050085a7 */ /* 0x000ea4000800007f */
[----:B--2---:R-:W-:Y:S05]  /*15520*/  @!P0 BRA `(.L_x_13780) ;  /* 0xfffffffc00f08947 */ /* 0x004fea000383ffff */
[----:B------:R-:W-:Y:S05]  /*15530*/  BRA `(.L_x_13877) ;  /* 0xffffffc400187947 */ /* 0x000fea000383ffff */
.L_x_13781:
        /* <DEDUP_REMOVED lines=8> */
.L_x_13879:
[----:B------:R-:W-:Y:S05]  /*155c0*/  BSYNC B1 ;  /* 0x0000000000017941 */ /* 0x000fea0003800000 */
.L_x_13878:
        /* <DEDUP_REMOVED lines=9> */
.L_x_13880:
[----:B------:R-:W-:Y:S02]  /*15660*/  IMAD.MOV.U32 R13, RZ, RZ, R18 ;  /* 0x000000ffff0d7224 */ /* 0x000fe400078e0012 */
[----:B------:R-:W-:Y:S02]  /*15670*/  IMAD.MOV.U32 R12, RZ, RZ, 0x1 ;  /* 0x00000001ff0c7424 */ /* 0x000fe400078e00ff */
[----:B------:R-:W-:-:S07]  /*15680*/  IMAD.MOV.U32 R2, RZ, RZ, R14 ;  /* 0x000000ffff027224 */ /* 0x000fce00078e000e */
[----:B------:R-:W-:Y:S05]  /*15690*/  WARPSYNC.COLLECTIVE R15, `(.L_x_13881) ;  /* 0x000000000f087348 */ /* 0x000fea0003c00000 */
[----:B------:R0:W1:Y:S02]  /*156a0*/  SHFL.IDX P6, R14, R13, R12, R11 ;  /* 0x0000000c0d0e7389 */ /* 0x00006400000c000b */
[----:B01----:R-:W-:Y:S01]  /*156b0*/  ENDCOLLECTIVE ;  /* 0x000000000000791b */ /* 0x003fe20003800000 */
.L_x_13881:
[----:B------:R-:W-:-:S05]  /*156c0*/  IADD3 R2, P0, R2, R7, RZ ;  /* 0x0000000702027210 */ /* 0x000fca0007f1e0ff */
[----:B------:R-:W-:Y:S01]  /*156d0*/  IMAD.X R3, RZ, RZ, R3, P0 ;  /* 0x000000ffff037224 */ /* 0x000fe200000e0603 */
[----:B------:R-:W-:Y:S01]  /*156e0*/  ISETP.LT.OR P0, PT, R8, 0x1, P1 ;  /* 0x000000010800780c */ /* 0x000fe20000f01670 */
[----:B------:R-:W-:-:S12]  /*156f0*/  IMAD.MOV.U32 R13, RZ, RZ, R17 ;  /* 0x000000ffff0d7224 */ /* 0x000fd800078e0011 */
        /* <DEDUP_REMOVED lines=8> */
.L_x_13882:
[----:B------:R-:W-:Y:S02]  /*15780*/  IMAD.MOV.U32 R13, RZ, RZ, R18 ;  /* 0x000000ffff0d7224 */ /* 0x000fe400078e0012 */
[----:B------:R-:W-:Y:S02]  /*15790*/  IMAD.MOV.U32 R12, RZ, RZ, 0x2 ;  /* 0x00000002ff0c7424 */ /* 0x000fe400078e00ff */
[----:B------:R-:W-:-:S07]  /*157a0*/  IMAD.MOV.U32 R2, RZ, RZ, R14 ;  /* 0x000000ffff027224 */ /* 0x000fce00078e000e */
[----:B------:R-:W-:Y:S05]  /*157b0*/  WARPSYNC.COLLECTIVE R15, `(.L_x_13883) ;  /* 0x000000000f087348 */ /* 0x000fea0003c00000 */
[----:B------:R0:W1:Y:S02]  /*157c0*/  SHFL.IDX P6, R14, R13, R12, R11 ;  /* 0x0000000c0d0e7389 */ /* 0x00006400000c000b */
[----:B01----:R-:W-:Y:S01]  /*157d0*/  ENDCOLLECTIVE ;  /* 0x000000000000791b */ /* 0x003fe20003800000 */
.L_x_13883:
        /* <DEDUP_REMOVED lines=12> */
.L_x_13884:
[----:B------:R-:W-:Y:S02]  /*158a0*/  IMAD.MOV.U32 R13, RZ, RZ, R18 ;  /* 0x000000ffff0d7224 */ /* 0x000fe400078e0012 */
[----:B------:R-:W-:Y:S02]  /*158b0*/  IMAD.MOV.U32 R12, RZ, RZ, 0x3 ;  /* 0x00000003ff0c7424 */ /* 0x000fe400078e00ff */
[----:B------:R-:W-:-:S07]  /*158c0*/  IMAD.MOV.U32 R2, RZ, RZ, R14 ;  /* 0x000000ffff027224 */ /* 0x000fce00078e000e */
[----:B------:R-:W-:Y:S05]  /*158d0*/  WARPSYNC.COLLECTIVE R15, `(.L_x_13885) ;  /* 0x000000000f087348 */ /* 0x000fea0003c00000 */
[----:B------:R0:W1:Y:S02]  /*158e0*/  SHFL.IDX P6, R14, R13, R12, R11 ;  /* 0x0000000c0d0e7389 */ /* 0x00006400000c000b */
[----:B01----:R-:W-:Y:S01]  /*158f0*/  ENDCOLLECTIVE ;  /* 0x000000000000791b */ /* 0x003fe20003800000 */
.L_x_13885:
        /* <DEDUP_REMOVED lines=12> */
.L_x_13886:
[----:B------:R-:W-:Y:S02]  /*159c0*/  IMAD.MOV.U32 R13, RZ, RZ, R18 ;  /* 0x000000ffff0d7224 */ /* 0x000fe400078e0012 */
[----:B------:R-:W-:Y:S02]  /*159d0*/  IMAD.MOV.U32 R12, RZ, RZ, 0x4 ;  /* 0x00000004ff0c7424 */ /* 0x000fe400078e00ff */
[----:B------:R-:W-:-:S07]  /*159e0*/  IMAD.MOV.U32 R2, RZ, RZ, R14 ;  /* 0x000000ffff027224 */ /* 0x000fce00078e000e */
[----:B------:R-:W-:Y:S05]  /*159f0*/  WARPSYNC.COLLECTIVE R15, `(.L_x_13887) ;  /* 0x000000000f087348 */ /* 0x000fea0003c00000 */
[----:B------:R0:W1:Y:S02]  /*15a00*/  SHFL.IDX P6, R14, R13, R12, R11 ;  /* 0x0000000c0d0e7389 */ /* 0x00006400000c000b */
[----:B01----:R-:W-:Y:S01]  /*15a10*/  ENDCOLLECTIVE ;  /* 0x000000000000791b */ /* 0x003fe20003800000 */
.L_x_13887:
        /* <DEDUP_REMOVED lines=12> */
.L_x_13888:
[----:B------:R-:W-:Y:S02]  /*15ae0*/  IMAD.MOV.U32 R13, RZ, RZ, R18 ;  /* 0x000000ffff0d7224 */ /* 0x000fe400078e0012 */
[----:B------:R-:W-:Y:S02]  /*15af0*/  IMAD.MOV.U32 R12, RZ, RZ, 0x5 ;  /* 0x00000005ff0c7424 */ /* 0x000fe400078e00ff */
[----:B------:R-:W-:-:S07]  /*15b00*/  IMAD.MOV.U32 R2, RZ, RZ, R14 ;  /* 0x000000ffff027224 */ /* 0x000fce00078e000e */
[----:B------:R-:W-:Y:S05]  /*15b10*/  WARPSYNC.COLLECTIVE R15, `(.L_x_13889) ;  /* 0x000000000f087348 */ /* 0x000fea0003c00000 */
[----:B------:R0:W1:Y:S02]  /*15b20*/  SHFL.IDX P6, R14, R13, R12, R11 ;  /* 0x0000000c0d0e7389 */ /* 0x00006400000c000b */
[----:B01----:R-:W-:Y:S01]  /*15b30*/  ENDCOLLECTIVE ;  /* 0x000000000000791b */ /* 0x003fe20003800000 */
.L_x_13889:
        /* <DEDUP_REMOVED lines=12> */
.L_x_13890:
[----:B------:R-:W-:Y:S02]  /*15c00*/  IMAD.MOV.U32 R13, RZ, RZ, R18 ;  /* 0x000000ffff0d7224 */ /* 0x000fe400078e0012 */
[----:B------:R-:W-:Y:S02]  /*15c10*/  IMAD.MOV.U32 R12, RZ, RZ, 0x6 ;  /* 0x00000006ff0c7424 */ /* 0x000fe400078e00ff */
[----:B------:R-:W-:-:S07]  /*15c20*/  IMAD.MOV.U32 R2, RZ, RZ, R14 ;  /* 0x000000ffff027224 */ /* 0x000fce00078e000e */
[----:B------:R-:W-:Y:S05]  /*15c30*/  WARPSYNC.COLLECTIVE R15, `(.L_x_13891) ;  /* 0x000000000f087348 */ /* 0x000fea0003c00000 */
[----:B------:R0:W1:Y:S02]  /*15c40*/  SHFL.IDX P6, R14, R13, R12, R11 ;  /* 0x0000000c0d0e7389 */ /* 0x00006400000c000b */
[----:B01----:R-:W-:Y:S01]  /*15c50*/  ENDCOLLECTIVE ;  /* 0x000000000000791b */ /* 0x003fe20003800000 */
.L_x_13891:
        /* <DEDUP_REMOVED lines=12> */
.L_x_13892:
[----:B------:R-:W-:Y:S02]  /*15d20*/  IMAD.MOV.U32 R13, RZ, RZ, R18 ;  /* 0x000000ffff0d7224 */ /* 0x000fe400078e0012 */
[----:B------:R-:W-:Y:S02]  /*15d30*/  IMAD.MOV.U32 R12, RZ, RZ, 0x7 ;  /* 0x00000007ff0c7424 */ /* 0x000fe400078e00ff */
[----:B------:R-:W-:-:S07]  /*15d40*/  IMAD.MOV.U32 R2, RZ, RZ, R14 ;  /* 0x000000ffff027224 */ /* 0x000fce00078e000e */
[----:B------:R-:W-:Y:S05]  /*15d50*/  WARPSYNC.COLLECTIVE R15, `(.L_x_13893) ;  /* 0x000000000f087348 */ /* 0x000fea0003c00000 */
[----:B------:R0:W1:Y:S02]  /*15d60*/  SHFL.IDX P6, R14, R13, R12, R11 ;  /* 0x0000000c0d0e7389 */ /* 0x00006400000c000b */
[----:B01----:R-:W-:Y:S01]  /*15d70*/  ENDCOLLECTIVE ;  /* 0x000000000000791b */ /* 0x003fe20003800000 */
.L_x_13893:
        /* <DEDUP_REMOVED lines=8> */
[----:B------:R-:W-:-:S07]  /*15e00*/  IMAD.MOV.U32 R18, RZ, RZ, R14 ;  /* 0x000000ffff127224 */ /* 0x000fce00078e000e */
[----:B0-----:R-:W-:Y:S05]  /*15e10*/  WARPSYNC.COLLECTIVE R15, `(.L_x_13894) ;  /* 0x000000000f087348 */ /* 0x001fea0003c00000 */
[----:B------:R1:W2:Y:S02]  /*15e20*/  SHFL.IDX P6, R14, R13, R12, R11 ;  /* 0x0000000c0d0e7389 */ /* 0x0002a400000c000b */
[----:B012---:R-:W-:Y:S01]  /*15e30*/  ENDCOLLECTIVE ;  /* 0x000000000000791b */ /* 0x007fe20003800000 */
.L_x_13894:
[----:B------:R-:W-:Y:S01]  /*15e40*/  IMAD.MOV.U32 R2, RZ, RZ, R14 ;  /* 0x000000ffff027224 */ /* 0x000fe200078e000e */
[----:B------:R-:W-:Y:S06]  /*15e50*/  BRA `(.L_x_13895) ;  /* 0xffffffbc00c87947 */ /* 0x000fec000383ffff */
.L_x_13789:
[----:B0-----:R0:W1:Y:S02]  /*15e60*/  SYNCS.PHASECHK.TRANS64.TRYWAIT P0, [R4+URZ+0x16860], R3 ;  /* 0x01686003040075a7 */ /* 0x001064000800017f */
[----:B-1----:R-:W-:Y:S05]  /*15e70*/  @!P0 NANOSLEEP.SYNCS 0x989680 ;  /* 0x009896800000895d */ /* 0x002fea0003900000 */
[----:B------:R-:W1:Y:S02]  /*15e80*/  @!P0 SYNCS.PHASECHK.TRANS64 P0, [R4+URZ+0x16860], R3 ;  /* 0x01686003040085a7 */ /* 0x000e64000800007f */
[----:B-1----:R-:W-:Y:S05]  /*15e90*/  @!P0 BRA `(.L_x_13789) ;  /* 0xfffffffc00f08947 */ /* 0x002fea000383ffff */
[----:B------:R-:W-:Y:S05]  /*15ea0*/  BRA `(.L_x_13896) ;  /* 0xffffffc000dc7947 */ /* 0x000fea000383ffff */
.L_x_13790:
        /* <DEDUP_REMOVED lines=8> */
.L_x_13898:
[----:B------:R-:W-:Y:S05]  /*15f30*/  BSYNC B0 ;  /* 0x0000000000007941 */ /* 0x000fea0003800000 */
.L_x_13897:
        /* <DEDUP_REMOVED lines=10> */
.L_x_13899:
        /* <DEDUP_REMOVED lines=9> */
.L_x_13900:
        /* <DEDUP_REMOVED lines=11> */
.L_x_13901:
[----:B------:R-:W-:Y:S02]  /*16120*/  IMAD.MOV.U32 R13, RZ, RZ, R18 ;  /* 0x000000ffff0d7224 */ /* 0x000fe400078e0012 */
[----:B------:R-:W-:Y:S01]  /*16130*/  IMAD.MOV.U32 R12, RZ, RZ, 0x2 ;  /* 0x00000002ff0c7424 */ /* 0x000fe200078e00ff */
[----:B------:R-:W-:-:S13]  /*16140*/  IADD3 R2, P0, R14, R6, RZ ;  /* 0x000000060e027210 */ /* 0x000fda0007f1e0ff */
[----:B------:R-:W-:Y:S05]  /*16150*/  WARPSYNC.COLLECTIVE R15, `(.L_x_13902) ;  /* 0x000000000f087348 */ /* 0x000fea0003c00000 */
[----:B------:R0:W1:Y:S02]  /*16160*/  SHFL.IDX P6, R14, R13, R12, R11 ;  /* 0x0000000c0d0e7389 */ /* 0x00006400000c000b */
[----:B01----:R-:W-:Y:S01]  /*16170*/  ENDCOLLECTIVE ;  /* 0x000000000000791b */ /* 0x003fe20003800000 */
.L_x_13902:
        /* <DEDUP_REMOVED lines=11> */
.L_x_13903:
[----:B------:R-:W-:Y:S02]  /*16230*/  IMAD.MOV.U32 R13, RZ, RZ, R18 ;  /* 0x000000ffff0d7224 */ /* 0x000fe400078e0012 */
[----:B------:R-:W-:Y:S02]  /*16240*/  IMAD.MOV.U32 R12, RZ, RZ, 0x3 ;  /* 0x00000003ff0c7424 */ /* 0x000fe400078e00ff */
[----:B------:R-:W-:-:S07]  /*16250*/  IMAD.MOV.U32 R9, RZ, RZ, R14 ;  /* 0x000000ffff097224 */ /* 0x000fce00078e000e */
[----:B------:R-:W-:Y:S05]  /*16260*/  WARPSYNC.COLLECTIVE R15, `(.L_x_13904) ;  /* 0x000000000f087348 */ /* 0x000fea0003c00000 */
[----:B------:R0:W1:Y:S02]  /*16270*/  SHFL.IDX P6, R14, R13, R12, R11 ;  /* 0x0000000c0d0e7389 */ /* 0x00006400000c000b */
[----:B01----:R-:W-:Y:S01]  /*16280*/  ENDCOLLECTIVE ;  /* 0x000000000000791b */ /* 0x003fe20003800000 */
.L_x_13904:
        /* <DEDUP_REMOVED lines=12> */
.L_x_13905:
[----:B------:R-:W-:Y:S02]  /*16350*/  IMAD.MOV.U32 R13, RZ, RZ, R18 ;  /* 0x000000ffff0d7224 */ /* 0x000fe400078e0012 */
[----:B------:R-:W-:Y:S01]  /*16360*/  IMAD.MOV.U32 R12, RZ, RZ, 0x4 ;  /* 0x00000004ff0c7424 */ /* 0x000fe200078e00ff */
[----:B------:R-:W-:-:S13]  /*16370*/  IADD3 R2, P0, R14, R6, RZ ;  /* 0x000000060e027210 */ /* 0x000fda0007f1e0ff */
[----:B------:R-:W-:Y:S05]  /*16380*/  WARPSYNC.COLLECTIVE R15, `(.L_x_13906) ;  /* 0x000000000f087348 */ /* 0x000fea0003c00000 */
[----:B------:R0:W1:Y:S02]  /*16390*/  SHFL.IDX P6, R14, R13, R12, R11 ;  /* 0x0000000c0d0e7389 */ /* 0x00006400000c000b */
[----:B01----:R-:W-:Y:S01]  /*163a0*/  ENDCOLLECTIVE ;  /* 0x000000000000791b */ /* 0x003fe20003800000 */
.L_x_13906:
        /* <DEDUP_REMOVED lines=11> */
.L_x_13907:
[----:B------:R-:W-:Y:S02]  /*16460*/  IMAD.MOV.U32 R13, RZ, RZ, R18 ;  /* 0x000000ffff0d7224 */ /* 0x000fe400078e0012 */
[----:B------:R-:W-:Y:S02]  /*16470*/  IMAD.MOV.U32 R12, RZ, RZ, 0x5 ;  /* 0x00000005ff0c7424 */ /* 0x000fe400078e00ff */
[----:B------:R-:W-:-:S07]  /*16480*/  IMAD.MOV.U32 R9, RZ, RZ, R14 ;  /* 0x000000ffff097224 */ /* 0x000fce00078e000e */
[----:B------:R-:W-:Y:S05]  /*16490*/  WARPSYNC.COLLECTIVE R15, `(.L_x_13908) ;  /* 0x000000000f087348 */ /* 0x000fea0003c00000 */
[----:B------:R0:W1:Y:S02]  /*164a0*/  SHFL.IDX P6, R14, R13, R12, R11 ;  /* 0x0000000c0d0e7389 */ /* 0x00006400000c000b */
[----:B01----:R-:W-:Y:S01]  /*164b0*/  ENDCOLLECTIVE ;  /* 0x000000000000791b */ /* 0x003fe20003800000 */
.L_x_13908:
        /* <DEDUP_REMOVED lines=12> */
.L_x_13909:
[----:B------:R-:W-:Y:S02]  /*16580*/  IMAD.MOV.U32 R13, RZ, RZ, R18 ;  /* 0x000000ffff0d7224 */ /* 0x000fe400078e0012 */
[----:B------:R-:W-:Y:S01]  /*16590*/  IMAD.MOV.U32 R12, RZ, RZ, 0x6 ;  /* 0x00000006ff0c7424 */ /* 0x000fe200078e00ff */
[----:B------:R-:W-:-:S13]  /*165a0*/  IADD3 R2, P0, R14, R6, RZ ;  /* 0x000000060e027210 */ /* 0x000fda0007f1e0ff */
[----:B------:R-:W-:Y:S05]  /*165b0*/  WARPSYNC.COLLECTIVE R15, `(.L_x_13910) ;  /* 0x000000000f087348 */ /* 0x000fea0003c00000 */
[----:B------:R0:W1:Y:S02]  /*165c0*/  SHFL.IDX P6, R14, R13, R12, R11 ;  /* 0x0000000c0d0e7389 */ /* 0x00006400000c000b */
[----:B01----:R-:W-:Y:S01]  /*165d0*/  ENDCOLLECTIVE ;  /* 0x000000000000791b */ /* 0x003fe20003800000 */
.L_x_13910:
        /* <DEDUP_REMOVED lines=11> */
.L_x_13911:
[----:B------:R-:W-:Y:S02]  /*16690*/  IMAD.MOV.U32 R13, RZ, RZ, R18 ;  /* 0x000000ffff0d7224 */ /* 0x000fe400078e0012 */
[----:B------:R-:W-:Y:S02]  /*166a0*/  IMAD.MOV.U32 R12, RZ, RZ, 0x7 ;  /* 0x00000007ff0c7424 */ /* 0x000fe400078e00ff */
[----:B------:R-:W-:-:S07]  /*166b0*/  IMAD.MOV.U32 R9, RZ, RZ, R14 ;  /* 0x000000ffff097224 */ /* 0x000fce00078e000e */
[----:B------:R-:W-:Y:S05]  /*166c0*/  WARPSYNC.COLLECTIVE R15, `(.L_x_13912) ;  /* 0x000000000f087348 */ /* 0x000fea0003c00000 */
[----:B------:R0:W1:Y:S02]  /*166d0*/  SHFL.IDX P6, R14, R13, R12, R11 ;  /* 0x0000000c0d0e7389 */ /* 0x00006400000c000b */
[----:B01----:R-:W-:Y:S01]  /*166e0*/  ENDCOLLECTIVE ;  /* 0x000000000000791b */ /* 0x003fe20003800000 */
.L_x_13912:
        /* <DEDUP_REMOVED lines=12> */
.L_x_13913:
[----:B------:R-:W-:Y:S05]  /*167b0*/  BRA `(.L_x_13914) ;  /* 0xffffffbc009c7947 */ /* 0x000fea000383ffff */
.L_x_13795:
        /* <DEDUP_REMOVED lines=8> */
.L_x_13916:
[----:B------:R-:W-:Y:S05]  /*16840*/  BSYNC B0 ;  /* 0x0000000000007941 */ /* 0x000fea0003800000 */
.L_x_13915:
[----:B------:R-:W-:Y:S05]  /*16850*/  BRA `(.L_x_13917) ;  /* 0xffffffc000207947 */ /* 0x000fea000383ffff */
.L_x_13798:
[----:B--2---:R2:W3:Y:S02]  /*16860*/  SYNCS.PHASECHK.TRANS64.TRYWAIT P0, [R4+URZ+0x16820], R0 ;  /* 0x01682000040075a7 */ /* 0x0044e4000800017f */
[----:B---3--:R-:W-:Y:S05]  /*16870*/  @!P0 NANOSLEEP.SYNCS 0x989680 ;  /* 0x009896800000895d */ /* 0x008fea0003900000 */
[----:B------:R-:W3:Y:S02]  /*16880*/  @!P0 SYNCS.PHASECHK.TRANS64 P0, [R4+URZ+0x16820], R0 ;  /* 0x01682000040085a7 */ /* 0x000ee4000800007f */
[----:B---3--:R-:W-:Y:S05]  /*16890*/  @!P0 BRA `(.L_x_13798) ;  /* 0xfffffffc00f08947 */ /* 0x008fea000383ffff */
[----:B------:R-:W-:Y:S05]  /*168a0*/  BRA `(.L_x_13918) ;  /* 0xffffffc0006c7947 */ /* 0x000fea000383ffff */
.L_x_13799:
        /* <DEDUP_REMOVED lines=11> */
.L_x_13920:
[----:B------:R-:W-:Y:S05]  /*16960*/  BSYNC B0 ;  /* 0x0000000000007941 */ /* 0x000fea0003800000 */
.L_x_13919:
[----:B------:R-:W-:Y:S05]  /*16970*/  BRA `(.L_x_13921) ;  /* 0xffffffc000547947 */ /* 0x000fea000383ffff */
.L_x_13802:
[----:B------:R-:W-:Y:S01]  /*16980*/  BSSY B1, `(.L_x_13922) ;  /* 0x0000006000017945 */ /* 0x000fe20003800000 */
[----:B------:R-:W-:-:S07]  /*16990*/  IMAD.MOV.U32 R15, RZ, RZ, -0x1 ;  /* 0xffffffffff0f7424 */ /* 0x000fce00078e00ff */
[----:B01----:R-:W-:Y:S05]  /*169a0*/  WARPSYNC.COLLECTIVE R15, `(.L_x_13923) ;  /* 0x000000000f0c7348 */ /* 0x003fea0003c00000 */
[----:B------:R-:W-:Y:S02]  /*169b0*/  ELECT P6, UR62, PT ;  /* 0x00000000003e782f */ /* 0x000fe400038c0000 */
[----:B------:R-:W-:Y:S01]  /*169c0*/  MOV R14, UR62 ;  /* 0x0000003e000e7c02 */ /* 0x000fe20008000f00 */
[----:B01----:R-:W-:Y:S10]  /*169d0*/  ENDCOLLECTIVE ;  /* 0x000000000000791b */ /* 0x003ff40003800000 */
.L_x_13923:
[----:B------:R-:W-:Y:S05]  /*169e0*/  BSYNC B1 ;  /* 0x0000000000017941 */ /* 0x000fea0003800000 */
.L_x_13922:
[----:B------:R-:W-:Y:S05]  /*169f0*/  BRA `(.L_x_13924) ;  /* 0xffffffc0004c7947 */ /* 0x000fea000383ffff */
.L_x_13804:
[----:B-1----:R1:W2:Y:S02]  /*16a00*/  SYNCS.PHASECHK.TRANS64.TRYWAIT P1, [R5+URZ+0x16840], R0 ;  /* 0x01684000050075a7 */ /* 0x0022a4000802017f */
[----:B--2---:R-:W-:Y:S05]  /*16a10*/  @!P1 NANOSLEEP.SYNCS 0x989680 ;  /* 0x009896800000995d */ /* 0x004fea0003900000 */
[----:B------:R-:W2:Y:S02]  /*16a20*/  @!P1 SYNCS.PHASECHK.TRANS64 P1, [R5+URZ+0x16840], R0 ;  /* 0x01684000050095a7 */ /* 0x000ea4000802007f */
[----:B--2---:R-:W-:Y:S05]  /*16a30*/  @!P1 BRA `(.L_x_13804) ;  /* 0xfffffffc00f09947 */ /* 0x004fea000383ffff */
[----:B------:R-:W-:Y:S05]  /*16a40*/  BRA `(.L_x_13925) ;  /* 0xffffffc0006c7947 */ /* 0x000fea000383ffff */
.L_x_13806:
[----:B--2---:R2:W3:Y:S02]  /*16a50*/  SYNCS.PHASECHK.TRANS64.TRYWAIT P1, [R23+URZ+0x16840], R2 ;  /* 0x01684002170075a7 */ /* 0x0044e4000802017f */
[----:B---3--:R-:W-:Y:S05]  /*16a60*/  @!P1 NANOSLEEP.SYNCS 0x989680 ;  /* 0x009896800000995d */ /* 0x008fea0003900000 */
[----:B------:R-:W3:Y:S02]  /*16a70*/  @!P1 SYNCS.PHASECHK.TRANS64 P1, [R23+URZ+0x16840], R2 ;  /* 0x01684002170095a7 */ /* 0x000ee4000802007f */
[----:B---3--:R-:W-:Y:S05]  /*16a80*/  @!P1 BRA `(.L_x_13806) ;  /* 0xfffffffc00f09947 */ /* 0x008fea000383ffff */
[----:B------:R-:W-:Y:S05]  /*16a90*/  BRA `(.L_x_13926) ;  /* 0xffffffc000787947 */ /* 0x000fea000383ffff */
.L_x_13808:
[----:B---3--:R3:W4:Y:S02]  /*16aa0*/  SYNCS.PHASECHK.TRANS64.TRYWAIT P1, [R5+URZ+0x16860], R0 ;  /* 0x01686000050075a7 */ /* 0x008724000802017f */
[----:B----4-:R-:W-:Y:S05]  /*16ab0*/  @!P1 NANOSLEEP.SYNCS 0x989680 ;  /* 0x009896800000995d */ /* 0x010fea0003900000 */
[----:B------:R-:W4:Y:S02]  /*16ac0*/  @!P1 SYNCS.PHASECHK.TRANS64 P1, [R5+URZ+0x16860], R0 ;  /* 0x01686000050095a7 */ /* 0x000f24000802007f */
[----:B----4-:R-:W-:Y:S05]  /*16ad0*/  @!P1 BRA `(.L_x_13808) ;  /* 0xfffffffc00f09947 */ /* 0x010fea000383ffff */
[----:B------:R-:W-:Y:S05]  /*16ae0*/  BRA `(.L_x_13927) ;  /* 0xffffffc000747947 */ /* 0x000fea000383ffff */
.L_x_13928:
        /* <DEDUP_REMOVED lines=9> */
.L_x_15864:


//--------------------- .text._ZN7cutlass13device_kernelIN5flash11enable_sm90INS1_16FlashAttnFwdSm90INS1_25CollectiveMainloopFwdSm90ILi2EN4cute5tupleIJNS5_1CILi1EEES8_S8_EEENS6_IJNS7_ILi192EEENS7_ILi128EEENS7_ILi64EEEEEELi64ENS_10bfloat16_tEfNS_4arch4Sm90ELb0ELb1ELb0ELb1ELb1ELb0ELb0ELb1ELb1ELb1ELb0ELb0EEENS1_21CollectiveEpilogueFwdINS6_IJSA_SC_SB_EEES9_SE_SG_Li384ELb1ELb1ELb0ELb0EEENS1_36VarlenDynamicPersistentTileSchedulerILi192ELi128ELi384ELi128ELb0ELb1ELb1ELb1ELb0ELb1EEEEEEEEEvNT_6ParamsE --------------------------
	.section	.text._ZN7cutlass13device_kernelIN5flash11enable_sm90INS1_16FlashAttnFwdSm90INS1_25CollectiveMainloopFwdSm90ILi2EN4cute5tupleIJNS5_1CILi1EEES8_S8_EEENS6_IJNS7_ILi192EEENS7_ILi128EEENS7_ILi64EEEEEELi64ENS_10bfloat16_tEfNS_4arch4Sm90ELb0ELb1ELb0ELb1ELb1ELb0ELb0ELb1ELb1ELb1ELb0ELb0EEENS1_21CollectiveEpilogueFwdINS6_IJSA_SC_SB_EEES9_SE_SG_Li384ELb1ELb1ELb0ELb0EEENS1_36VarlenDynamicPersistentTileSchedulerILi192ELi128ELi384ELi128ELb0ELb1ELb1ELb1ELb0ELb1EEEEEEEEEvNT_6ParamsE,"ax",@progbits
	.align	128
.text._ZN7cutlass13device_kernelIN5flash11enable_sm90INS1_16FlashAttnFwdSm90INS1_25CollectiveMainloopFwdSm90ILi2EN4cute5tupleIJNS5_1CILi1EEES8_S8_EEENS6_IJNS7_ILi192EEENS7_ILi128EEENS7_ILi64EEEEEELi64ENS_10bfloat16_tEfNS_4arch4Sm90ELb0ELb1ELb0ELb1ELb1ELb0ELb0ELb1ELb1ELb1ELb0ELb0EEENS1_21CollectiveEpilogueFwdINS6_IJSA_SC_SB_EEES9_SE_SG_Li384ELb1ELb1ELb0ELb0EEENS1_36VarlenDynamicPersistentTileSchedulerILi192ELi128ELi384ELi128ELb0ELb1ELb1ELb1ELb0ELb1EEEEEEEEEvNT_6ParamsE:
        .type           _ZN7cutlass13device_kernelIN5flash11enable_sm90INS1_16FlashAttnFwdSm90INS1_25CollectiveMainloopFwdSm90ILi2EN4cute5tupleIJNS5_1CILi1EEES8_S8_EEENS6_IJNS7_ILi192EEENS7_ILi128EEENS7_ILi64EEEEEELi64ENS_10bfloat16_tEfNS_4arch4Sm90ELb0ELb1ELb0ELb1ELb1ELb0ELb0ELb1ELb1ELb1ELb0ELb0EEENS1_21CollectiveEpilogueFwdINS6_IJSA_SC_SB_EEES9_SE_SG_Li384ELb1ELb1ELb0ELb0EEENS1_36VarlenDynamicPersistentTileSchedulerILi192ELi128ELi384ELi128ELb0ELb1ELb1ELb1ELb0ELb1EEEEEEEEEvNT_6ParamsE,@function
        .size           _ZN7cutlass13device_kernelIN5flash11enable_sm90INS1_16FlashAttnFwdSm90INS1_25CollectiveMainloopFwdSm90ILi2EN4cute5tupleIJNS5_1CILi1EEES8_S8_EEENS6_IJNS7_ILi192EEENS7_ILi128EEENS7_ILi64EEEEEELi64ENS_10bfloat16_tEfNS_4arch4Sm90ELb0ELb1ELb0ELb1ELb1ELb0ELb0ELb1ELb1ELb1ELb0ELb0EEENS1_21CollectiveEpilogueFwdINS6_IJSA_SC_SB_EEES9_SE_SG_Li384ELb1ELb1ELb0ELb0EEENS1_36VarlenDynamicPersistentTileSchedulerILi192ELi128ELi384ELi128ELb0ELb1ELb1ELb1ELb0ELb1EEEEEEEEEvNT_6ParamsE,(.L_x_15865 - _ZN7cutlass13device_kernelIN5flash11enable_sm90INS1_16FlashAttnFwdSm90INS1_25CollectiveMainloopFwdSm90ILi2EN4cute5tupleIJNS5_1CILi1EEES8_S8_EEENS6_IJNS7_ILi192EEENS7_ILi128EEENS7_ILi64EEEEEELi64ENS_10bfloat16_tEfNS_4arch4Sm90ELb0ELb1ELb0ELb1ELb1ELb0ELb0ELb1ELb1ELb1ELb0ELb0EEENS1_21CollectiveEpilogueFwdINS6_IJSA_SC_SB_EEES9_SE_SG_Li384ELb1ELb1ELb0ELb0EEENS1_36VarlenDynamicPersistentTileSchedulerILi192ELi128ELi384ELi128ELb0ELb1ELb1ELb1ELb0ELb1EEEEEEEEEvNT_6ParamsE)
        .other          _ZN7cutlass13device_kernelIN5flash11enable_sm90INS1_16FlashAttnFwdSm90INS1_25CollectiveMainloopFwdSm90ILi2EN4cute5tupleIJNS5_1CILi1EEES8_S8_EEENS6_IJNS7_ILi192EEENS7_ILi128EEENS7_ILi64EEEEEELi64ENS_10bfloat16_tEfNS_4arch4Sm90ELb0ELb1ELb0ELb1ELb1ELb0ELb0ELb1ELb1ELb1ELb0ELb0EEENS1_21CollectiveEpilogueFwdINS6_IJSA_SC_SB_EEES9_SE_SG_Li384ELb1ELb1ELb0ELb0EEENS1_36VarlenDynamicPersistentTileSchedulerILi192ELi128ELi384ELi128ELb0ELb1ELb1ELb1ELb0ELb1EEEEEEEEEvNT_6ParamsE,@"STO_CUDA_ENTRY STV_DEFAULT"
_ZN7cutlass13device_kernelIN5flash11enable_sm90INS1_16FlashAttnFwdSm90INS1_25CollectiveMainloopFwdSm90ILi2EN4cute5tupleIJNS5_1CILi1EEES8_S8_EEENS6_IJNS7_ILi192EEENS7_ILi128EEENS7_ILi64EEEEEELi64ENS_10bfloat16_tEfNS_4arch4Sm90ELb0ELb1ELb0ELb1ELb1ELb0ELb0ELb1ELb1ELb1ELb0ELb0EEENS1_21CollectiveEpilogueFwdINS6_IJSA_SC_SB_EEES9_SE_SG_Li384ELb1ELb1ELb0ELb0EEENS1_36VarlenDynamicPersistentTileSchedulerILi192ELi128ELi384ELi128ELb0ELb1ELb1ELb1ELb0ELb1EEEEEEEEEvNT_6ParamsE:
        /* <DEDUP_REMOVED lines=45> */
.L_x_13929:
        /* <DEDUP_REMOVED lines=22> */
.L_x_13930:
        /* <DEDUP_REMOVED lines=18> */
.L_x_13931:
        /* <DEDUP_REMOVED lines=22> */
.L_x_13932:
        /* <DEDUP_REMOVED lines=23> */
.L_x_13933:
        /* <DEDUP_REMOVED lines=8> */
.L_x_13935:
        /* <DEDUP_REMOVED lines=30> */
[CC--:B------:R-:W-:Y:S01]  /*0a80*/  LEA.HI R2, R0.reuse, R157.reuse, RZ, 0x4 ;  /* 0x0000009d00027211 */ /* 0x0c0fe200078f20ff */
[----:B------:R-:W-:Y:S01]  /*0a90*/  IMAD.SHL.U32 R3, R3, 0x20, RZ ;  /* 0x0000002003037824 */ /* 0x000fe200078e00ff */
[----:B------:R-:W-:Y:S01]  /*0aa0*/  LEA.HI R10, R0, R157, RZ, 0x2 ;  /* 0x0000009d000a7211 */ /* 0x000fe200078f10ff */
[C---:B------:R-:W-:Y:S01]  /*0ab0*/  IMAD.IADD R152, R157.reuse, 0x1, -R152 ;  /* 0x000000019d987824 */ /* 0x040fe200078e0a98 */
[----:B------:R-:W-:Y:S02]  /*0ac0*/  LOP3.LUT R4, R2, 0x3fffff0, RZ, 0xc0, !PT ;  /* 0x03fffff002047812 */ /* 0x000fe400078ec0ff */
[----:B------:R-:W-:Y:S02]  /*0ad0*/  SHF.R.S32.HI R5, RZ, 0x4, R2 ;  /* 0x00000004ff057819 */ /* 0x000fe40000011402 */
[----:B------:R-:W-:Y:S01]  /*0ae0*/  SHF.R.S32.HI R7, RZ, 0x1f, R152 ;  /* 0x0000001fff077819 */ /* 0x000fe20000011498 */
[----:B------:R-:W-:Y:S01]  /*0af0*/  IMAD.IADD R4, R157, 0x1, -R4 ;  /* 0x000000019d047824 */ /* 0x000fe200078e0a04 */
[----:B------:R-:W-:-:S02]  /*0b00*/  LOP3.LUT R3, R3, 0xfffffc00, RZ, 0xc0, !PT ;  /* 0xfffffc0003037812 */ /* 0x000fc400078ec0ff */
[----:B------:R-:W-:Y:S02]  /*0b10*/  LEA.HI R6, R7, R152, RZ, 0x2 ;  /* 0x0000009807067211 */ /* 0x000fe400078f10ff */
[----:B------:R-:W-:Y:S01]  /*0b20*/  LEA.HI R2, R2, R5, RZ, 0x1 ;  /* 0x0000000502027211 */ /* 0x000fe200078f08ff */
[----:B------:R-:W-:Y:S01]  /*0b30*/  IMAD R3, R4, 0x40, R3 ;  /* 0x0000004004037824 */ /* 0x000fe200078e0203 */
[--C-:B------:R-:W-:Y:S02]  /*0b40*/  SHF.R.S32.HI R8, RZ, 0x2, R6.reuse ;  /* 0x00000002ff087819 */ /* 0x100fe40000011406 */
[----:B------:R-:W-:Y:S02]  /*0b50*/  SHF.R.S32.HI R9, RZ, 0x1f, R6 ;  /* 0x0000001fff097819 */ /* 0x000fe40000011406 */
[----:B------:R-:W-:Y:S02]  /*0b60*/  SHF.R.S32.HI R153, RZ, 0x7, R153 ;  /* 0x00000007ff997819 */ /* 0x000fe40000011499 */
[----:B------:R-:W-:-:S02]  /*0b70*/  LOP3.LUT R10, R10, 0xfffffffc, RZ, 0xc0, !PT ;  /* 0xfffffffc0a0a7812 */ /* 0x000fc400078ec0ff */
[----:B------:R-:W-:Y:S01]  /*0b80*/  LEA.HI R9, R9, R8, RZ, 0x3 ;  /* 0x0000000809097211 */ /* 0x000fe200078f18ff */
[----:B------:R-:W-:Y:S01]  /*0b90*/  IMAD.HI R4, R153, 0x55555556, RZ ;  /* 0x5555555699047827 */ /* 0x000fe200078e02ff */
[----:B------:R-:W-:Y:S02]  /*0ba0*/  LOP3.LUT R2, R2, 0x1ffffffe, RZ, 0xc0, !PT ;  /* 0x1ffffffe02027812 */ /* 0x000fe400078ec0ff */
[----:B------:R-:W-:Y:S01]  /*0bb0*/  LEA.HI R0, R0, R157, RZ, 0x3 ;  /* 0x0000009d00007211 */ /* 0x000fe200078f18ff */
[----:B------:R-:W-:Y:S01]  /*0bc0*/  IMAD.IADD R10, R157, 0x1, -R10 ;  /* 0x000000019d0a7824 */ /* 0x000fe200078e0a0a */
[----:B------:R-:W-:Y:S01]  /*0bd0*/  LOP3.LUT R9, R9, 0xfffffff8, RZ, 0xc0, !PT ;  /* 0xfffffff809097812 */ /* 0x000fe200078ec0ff */
[----:B------:R-:W-:Y:S01]  /*0be0*/  IMAD.IADD R2, R5, 0x1, -R2 ;  /* 0x0000000105027824 */ /* 0x000fe200078e0a02 */
[----:B------:R-:W-:Y:S02]  /*0bf0*/  LEA.HI R7, R7, R152, RZ, 0x5 ;  /* 0x0000009807077211 */ /* 0x000fe400078f28ff */
[----:B------:R-:W-:Y:S01]  /*0c00*/  LOP3.LUT R18, R0, 0xfffffff8, RZ, 0xc0, !PT ;  /* 0xfffffff800127812 */ /* 0x000fe200078ec0ff */
[----:B------:R-:W-:Y:S01]  /*0c10*/  IMAD.IADD R8, R8, 0x1, -R9 ;  /* 0x0000000108087824 */ /* 0x000fe200078e0a09 */
[----:B------:R-:W-:Y:S01]  /*0c20*/  LEA.HI R4, R4, R4, RZ, 0x1 ;  /* 0x0000000404047211 */ /* 0x000fe200078f08ff */
[----:B------:R-:W-:Y:S01]  /*0c30*/  IMAD R155, R2, 0x8, R3 ;  /* 0x00000008029b7824 */ /* 0x000fe200078e0203 */
[----:B------:R-:W-:Y:S01]  /*0c40*/  LEA.HI R5, R10, R10, RZ, 0x1 ;  /* 0x0000000a0a057211 */ /* 0x000fe200078f08ff */
[----:B------:R-:W-:Y:S01]  /*0c50*/  IMAD.IADD R18, R157, 0x1, -R18 ;  /* 0x000000019d127824 */ /* 0x000fe200078e0a12 */
[----:B------:R-:W-:Y:S01]  /*0c60*/  SHF.R.S32.HI R7, RZ, 0x5, R7 ;  /* 0x00000005ff077819 */ /* 0x000fe20000011407 */
[----:B------:R-:W-:Y:S01]  /*0c70*/  IMAD R4, R4, -0x3, R153 ;  /* 0xfffffffd04047824 */ /* 0x000fe200078e0299 */
[----:B------:R-:W-:Y:S01]  /*0c80*/  LOP3.LUT R5, R5, 0x1ffffffe, RZ, 0xc0, !PT ;  /* 0x1ffffffe05057812 */ /* 0x000fe200078ec0ff */
[----:B------:R-:W-:Y:S01]  /*0c90*/  IMAD.SHL.U32 R19, R18, 0x8, RZ ;  /* 0x0000000812137824 */ /* 0x000fe200078e00ff */
[----:B------:R-:W-:Y:S01]  /*0ca0*/  LOP3.LUT R3, R6, 0x7ffffffc, RZ, 0xc0, !PT ;  /* 0x7ffffffc06037812 */ /* 0x000fe200078ec0ff */
[----:B------:R-:W-:Y:S01]  /*0cb0*/  IMAD R7, R7, 0x10, R8 ;  /* 0x0000001007077824 */ /* 0x000fe200078e0208 */
[----:B------:R-:W-:Y:S01]  /*0cc0*/  SHF.R.S32.HI R23, RZ, 0x3, R0 ;  /* 0x00000003ff177819 */ /* 0x000fe20000011400 */
[----:B------:R-:W-:Y:S01]  /*0cd0*/  IMAD.IADD R5, R10, 0x1, -R5 ;  /* 0x000000010a057824 */ /* 0x000fe200078e0a05 */
[----:B------:R-:W-:Y:S01]  /*0ce0*/  SHF.R.S32.HI R156, RZ, 0x1f, R19 ;  /* 0x0000001fff9c7819 */ /* 0x000fe20000011413 */
[----:B------:R-:W-:-:S02]  /*0cf0*/  IMAD R154, R4, 0x40, R7 ;  /* 0x00000040049a7824 */ /* 0x000fc400078e0207 */
[----:B------:R-:W-:Y:S02]  /*0d00*/  IMAD.IADD R16, R152, 0x1, -R3 ;  /* 0x0000000198107824 */ /* 0x000fe400078e0a03 */
[----:B------:R-:W-:-:S07]  /*0d10*/  IMAD R17, R5, 0x8, R154 ;  /* 0x0000000805117824 */ /* 0x000fce00078e029a */
.L_x_14031:
        /* <DEDUP_REMOVED lines=19> */
[----:B------:R-:W3:Y:S01]  /*0e50*/  @P2 LDG.E R4, desc[UR52][R4.64] ;  /* 0x0000003404042981 */ /* 0x000ee2000c1e1900 */
        /* <DEDUP_REMOVED lines=12> */
[----:B-----5:R-:W-:-:S14]  /*0f20*/  @P2 BRA `(.L_x_13936) ;  /* 0x0000000000382947 */ /* 0x020fdc0003800000 */
        /* <DEDUP_REMOVED lines=14> */
.L_x_13936:
        /* <DEDUP_REMOVED lines=9> */
.L_x_13937:
        /* <DEDUP_REMOVED lines=13> */
.L_x_13938:
        /* <DEDUP_REMOVED lines=29> */
.L_x_13940:
[----:B------:R-:W-:-:S11]  /*1340*/  UISETP.NE.AND UP0, UPT, UR5, 0x1, UPT ;  /* 0x000000010500788c */ /* 0x000fd6000bf05270 */
[----:B------:R-:W-:Y:S02]  /*1350*/  @UP0 ULDC.64 UR8, c[0x0][0x9e8] ;  /* 0x00027a0000080ab9 */ /* 0x000fe40000000a00 */
[----:B------:R-:W-:-:S04]  /*1360*/  UIMAD.WIDE.U32 UR6, UR4, UR8, URZ ;  /* 0x00000008040672a5 */ /* 0x000fc8000f8e003f */
[----:B------:R-:W-:-:S12]  /*1370*/  @UP0 USHF.R.U32.HI UR4, URZ, UR9, UR7 ;  /* 0x000000093f040299 */ /* 0x000fd80008011607 */
.L_x_13941:
[----:B------:R-:W-:-:S06]  /*1380*/  UIMAD UR4, UR4, UR5, UR5 ;  /* 0x00000005040472a4 */ /* 0x000fcc000f8e0205 */
[----:B------:R-:W-:-:S07]  /*1390*/  VIMNMX R0, R0, UR4, PT ;  /* 0x0000000400007c48 */ /* 0x000fce000bfe0100 */
.L_x_13939:
        /* <DEDUP_REMOVED lines=32> */
.L_x_13943:
[----:B------:R-:W-:-:S11]  /*15a0*/  UISETP.NE.AND UP0, UPT, UR5, 0x1, UPT ;  /* 0x000000010500788c */ /* 0x000fd6000bf05270 */
[----:B------:R-:W-:Y:S02]  /*15b0*/  @UP0 ULDC.64 UR10, c[0x0][0x9e8] ;  /* 0x00027a00000a0ab9 */ /* 0x000fe40000000a00 */
[----:B------:R-:W-:-:S04]  /*15c0*/  UIMAD.WIDE.U32 UR6, UR4, UR10, URZ ;  /* 0x0000000a040672a5 */ /* 0x000fc8000f8e003f */
[----:B------:R-:W-:-:S12]  /*15d0*/  @UP0 USHF.R.U32.HI UR4, URZ, UR11, UR7 ;  /* 0x0000000b3f040299 */ /* 0x000fd80008011607 */
.L_x_13944:
[----:B------:R-:W-:-:S04]  /*15e0*/  UIMAD UR4, UR4, UR5, URZ ;  /* 0x00000005040472a4 */ /* 0x000fc8000f8e023f */
[----:B------:R-:W-:-:S04]  /*15f0*/  UISETP.LT.AND UP0, UPT, UR9, UR4, UPT ;  /* 0x000000040900728c */ /* 0x000fc8000bf01270 */
[----:B------:R-:W-:-:S12]  /*1600*/  USEL UR9, UR9, UR4, !UP0 ;  /* 0x0000000409097287 */ /* 0x000fd8000c000000 */
.L_x_13942:
        /* <DEDUP_REMOVED lines=13> */
[----:B------:R-:W-:Y:S01]  /*16e0*/  CS2R R12, SRZ ;  /* 0x00000000000c7805 */ /* 0x000fe2000001ff00 */
[----:B------:R-:W-:Y:S01]  /*16f0*/  IMAD.MOV.U32 R106, RZ, RZ, RZ ;  /* 0x000000ffff6a7224 */ /* 0x000fe200078e00ff */
[----:B------:R-:W-:Y:S01]  /*1700*/  CS2R R102, SRZ ;  /* 0x0000000000667805 */ /* 0x000fe2000001ff00 */
[----:B------:R-:W-:Y:S01]  /*1710*/  USEL UR42, URZ, UR4, !UP0 ;  /* 0x000000043f2a7287 */ /* 0x000fe2000c000000 */
[----:B------:R-:W-:Y:S01]  /*1720*/  IMAD.MOV.U32 R27, RZ, RZ, RZ ;  /* 0x000000ffff1b7224 */ /* 0x000fe200078e00ff */
[----:B------:R-:W-:-:S02]  /*1730*/  CS2R R100, SRZ ;  /* 0x0000000000647805 */ /* 0x000fc4000001ff00 */
[----:B------:R-:W-:Y:S02]  /*1740*/  CS2R R98, SRZ ;  /* 0x0000000000627805 */ /* 0x000fe4000001ff00 */
[----:B------:R-:W-:Y:S02]  /*1750*/  CS2R R96, SRZ ;  /* 0x0000000000607805 */ /* 0x000fe4000001ff00 */
[----:B------:R-:W-:Y:S02]  /*1760*/  CS2R R94, SRZ ;  /* 0x00000000005e7805 */ /* 0x000fe4000001ff00 */
[----:B------:R-:W-:Y:S02]  /*1770*/  ISETP.GT.AND P1, PT, R88, UR42, PT ;  /* 0x0000002a58007c0c */ /* 0x000fe4000bf24270 */
[----:B------:R-:W-:Y:S02]  /*1780*/  CS2R R92, SRZ ;  /* 0x00000000005c7805 */ /* 0x000fe4000001ff00 */
[----:B------:R-:W-:Y:S01]  /*1790*/  CS2R R90, SRZ ;  /* 0x00000000005a7805 */ /* 0x000fe2000001ff00 */
[----:B------:R-:W-:-:S08]  /*17a0*/  IMAD.MOV.U32 R89, RZ, RZ, RZ ;  /* 0x000000ffff597224 */ /* 0x000fd000078e00ff */
        /* <DEDUP_REMOVED lines=32> */
.L_x_13946:
        /* <DEDUP_REMOVED lines=9> */
.L_x_14124:
[----:B------:R-:W-:Y:S05]  /*1a40*/  @!P0 BRA `(.L_x_13948) ;  /* 0x0000000000048947 */ /* 0x000fea0003800000 */
[----:B------:R-:W-:Y:S01]  /*1a50*/  BPT.TRAP 0x1 ;  /* 0x000000040000795c */ /* 0x000fe20000300000 */
.L_x_13948:
[----:B0-----:R-:W-:Y:S02]  /*1a60*/  IMAD.U32 R3, RZ, RZ, UR46 ;  /* 0x0000002eff037e24 */ /* 0x001fe4000f8e00ff */
[----:B------:R-:W-:-:S03]  /*1a70*/  IMAD.U32 R0, RZ, RZ, UR47 ;  /* 0x0000002fff007e24 */ /* 0x000fc6000f8e00ff */
[----:B------:R-:W-:Y:S02]  /*1a80*/  LEA R3, R3, UR45, 0x3 ;  /* 0x0000002d03037c11 */ /* 0x000fe4000f8e18ff */
[----:B------:R-:W-:-:S04]  /*1a90*/  SHF.L.U32 R0, R0, 0x1f, RZ ;  /* 0x0000001f00007819 */ /* 0x000fc800000006ff */
[----:B------:R0:W1:Y:S01]  /*1aa0*/  SYNCS.PHASECHK.TRANS64.TRYWAIT P1, [R3+URZ+0x16830], R0 ;  /* 0x01683000030075a7 */ /* 0x000062000802017f */
[----:B------:R-:W-:Y:S05]  /*1ab0*/  @!P0 BRA `(.L_x_13949) ;  /* 0x0000000000048947 */ /* 0x000fea0003800000 */
[----:B------:R-:W-:Y:S01]  /*1ac0*/  BPT.TRAP 0x1 ;  /* 0x000000040000795c */ /* 0x000fe20000300000 */
.L_x_13949:
[----:B-1----:R-:W-:Y:S05]  /*1ad0*/  @P1 BRA `(.L_x_13950) ;  /* 0x0000000000081947 */ /* 0x002fea0003800000 */
[----:B------:R-:W1:Y:S02]  /*1ae0*/  SYNCS.PHASECHK.TRANS64.TRYWAIT P1, [R3+URZ+0x16830], R0 ;  /* 0x01683000030075a7 */ /* 0x000e64000802017f */
[----:B-1----:R-:W-:Y:S05]  /*1af0*/  @!P1 BRA `(.L_x_13951) ;  /* 0x0000012c00789947 */ /* 0x002fea0003800000 */
.L_x_13950:
        /* <DEDUP_REMOVED lines=35> */
.L_x_13952:
        /* <DEDUP_REMOVED lines=46> */
.L_x_13955:
[----:B------:R-:W-:Y:S02]  /*2010*/  ULDC UR6, c[0x0][0x9e4] ;  /* 0x0002790000067ab9 */ /* 0x000fe40000000800 */
[----:B------:R-:W-:-:S05]  /*2020*/  IMAD.U32 R5, RZ, RZ, UR6 ;  /* 0x00000006ff057e24 */ /* 0x000fca000f8e00ff */
[----:B------:R-:W-:-:S13]  /*2030*/  ISETP.NE.AND P1, PT, R5, 0x1, PT ;  /* 0x000000010500780c */ /* 0x000fda0003f25270 */
[----:B------:R-:W0:Y:S02]  /*2040*/  @P1 LDC.64 R6, c[0x0][0x9e8] ;  /* 0x00027a00ff061b82 */ /* 0x000e240000000a00 */
[----:B0-----:R-:W-:-:S05]  /*2050*/  @P1 IMAD.HI.U32 R6, R3, R6, RZ ;  /* 0x0000000603061227 */ /* 0x001fca00078e00ff */
[----:B------:R-:W-:-:S07]  /*2060*/  @P1 SHF.R.U32.HI R3, RZ, R7, R6 ;  /* 0x00000007ff031219 */ /* 0x000fce0000011606 */
.L_x_13956:
[----:B------:R-:W-:Y:S05]  /*2070*/  BSYNC B0 ;  /* 0x0000000000007941 */ /* 0x000fea0003800000 */
.L_x_13954:
[----:B------:R-:W-:-:S04]  /*2080*/  IMAD R3, R3, R5, -R8 ;  /* 0x0000000503037224 */ /* 0x000fc800078e0a08 */
[----:B------:R-:W-:-:S05]  /*2090*/  IMAD R3, R16, -0x2, R3 ;  /* 0xfffffffe10037824 */ /* 0x000fca00078e0203 */
[----:B------:R-:W-:Y:S02]  /*20a0*/  VIADDMNMX R2, R3, R5, R2, PT ;  /* 0x0000000503027246 */ /* 0x000fe40003800102 */
[----:B------:R-:W-:-:S07]  /*20b0*/  VIMNMX R4, R4, R3, !PT ;  /* 0x0000000304047248 */ /* 0x000fce0007fe0100 */
.L_x_13953:
[----:B------:R-:W2:Y:S01]  /*20c0*/  LDL.LU R20, [R1] ;  /* 0x0000000001147983 */ /* 0x000ea20000300800 */
[C---:B------:R-:W-:Y:S01]  /*20d0*/  ISETP.GE.AND P6, PT, R10.reuse, 0xa, PT ;  /* 0x0000000a0a00780c */ /* 0x040fe20003fc6270 */
[----:B------:R-:W-:Y:S01]  /*20e0*/  UISETP.NE.AND UP0, UPT, UR50, URZ, UPT ;  /* 0x0000003f3200728c */ /* 0x000fe2000bf05270 */
[C---:B------:R-:W-:Y:S01]  /*20f0*/  ISETP.GE.AND P1, PT, R10.reuse, 0x2, PT ;  /* 0x000000020a00780c */ /* 0x040fe20003f26270 */
[----:B------:R-:W0:Y:S01]  /*2100*/  SHFL.IDX PT, R97, R0, 0x1, 0x1c1f ;  /* 0x003c1f0000617f89 */ /* 0x000e2200000e0000 */
[C---:B------:R-:W-:Y:S02]  /*2110*/  ISETP.GE.AND P2, PT, R10.reuse, 0x9, PT ;  /* 0x000000090a00780c */ /* 0x040fe40003f46270 */
[----:B------:R-:W-:Y:S02]  /*2120*/  ISETP.GE.AND P5, PT, R10, 0x11, PT ;  /* 0x000000110a00780c */ /* 0x000fe40003fa6270 */
[C---:B------:R-:W-:Y:S02]  /*2130*/  ISETP.GT.AND P4, PT, R4.reuse, 0x1, !P1 ;  /* 0x000000010400780c */ /* 0x040fe40004f84270 */
[----:B------:R-:W-:-:S02]  /*2140*/  ISETP.GT.AND P3, PT, R4, 0x8, !P2 ;  /* 0x000000080400780c */ /* 0x000fc40005764270 */
[C---:B------:R-:W-:Y:S02]  /*2150*/  ISETP.LT.OR P4, PT, R2.reuse, 0x2, P4 ;  /* 0x000000020200780c */ /* 0x040fe40002781670 */
[----:B------:R-:W-:Y:S02]  /*2160*/  ISETP.LT.OR P3, PT, R2, 0x9, P3 ;  /* 0x000000090200780c */ /* 0x000fe40001f61670 */
[----:B------:R-:W-:Y:S02]  /*2170*/  FSEL R125, R25, -INF , !P4 ;  /* 0xff800000197d7808 */ /* 0x000fe40006000000 */
[----:B------:R-:W-:Y:S02]  /*2180*/  FSEL R123, R28, -INF , !P3 ;  /* 0xff8000001c7b7808 */ /* 0x000fe40005800000 */
[C---:B------:R-:W-:Y:S02]  /*2190*/  ISETP.GT.AND P4, PT, R4.reuse, 0x9, !P6 ;  /* 0x000000090400780c */ /* 0x040fe40007784270 */
[----:B------:R-:W-:-:S02]  /*21a0*/  ISETP.GT.AND P3, PT, R4, 0x10, !P5 ;  /* 0x000000100400780c */ /* 0x000fc40006f64270 */
[C---:B------:R-:W-:Y:S02]  /*21b0*/  ISETP.LT.OR P4, PT, R2.reuse, 0xa, P4 ;  /* 0x0000000a0200780c */ /* 0x040fe40002781670 */
[----:B------:R-:W-:Y:S01]  /*21c0*/  ISETP.LT.OR P3, PT, R2, 0x11, P3 ;  /* 0x000000110200780c */ /* 0x000fe20001f61670 */
[----:B0-----:R-:W-:Y:S01]  /*21d0*/  IMAD.IADD R6, R14, 0x1, R97 ;  /* 0x000000010e067824 */ /* 0x001fe200078e0261 */
[----:B------:R-:W-:Y:S02]  /*21e0*/  FSEL R121, R29, -INF , !P4 ;  /* 0xff8000001d797808 */ /* 0x000fe40006000000 */
[----:B------:R-:W-:Y:S02]  /*21f0*/  ISETP.GE.AND P4, PT, R10, 0x19, PT ;  /* 0x000000190a00780c */ /* 0x000fe40003f86270 */
[----:B------:R-:W-:Y:S02]  /*2200*/  FSEL R119, R32, -INF , !P3 ;  /* 0xff80000020777808 */ /* 0x000fe40005800000 */
[----:B--2---:R-:W-:-:S04]  /*2210*/  LOP3.LUT R20, R20, 0xfffffffb, RZ, 0xc0, !PT ;  /* 0xfffffffb14147812 */ /* 0x004fc800078ec0ff */
[----:B------:R-:W-:-:S04]  /*2220*/  @P6 LOP3.LUT R20, R20, 0x4, RZ, 0xfc, !PT ;  /* 0x0000000414146812 */ /* 0x000fc800078efcff */
[----:B------:R-:W-:-:S04]  /*2230*/  LOP3.LUT R20, R20, 0xfffffff7, RZ, 0xc0, !PT ;  /* 0xfffffff714147812 */ /* 0x000fc800078ec0ff */
[----:B------:R-:W-:Y:S02]  /*2240*/  @P5 LOP3.LUT R20, R20, 0x8, RZ, 0xfc, !PT ;  /* 0x0000000814145812 */ /* 0x000fe400078efcff */
[----:B------:R-:W-:Y:S02]  /*2250*/  ISETP.GE.AND P5, PT, R10, 0x12, PT ;  /* 0x000000120a00780c */ /* 0x000fe40003fa6270 */
[----:B------:R-:W-:Y:S02]  /*2260*/  LOP3.LUT R20, R20, 0xffffffef, RZ, 0xc0, !PT ;  /* 0xffffffef14147812 */ /* 0x000fe400078ec0ff */
[----:B------:R-:W-:-:S04]  /*2270*/  ISETP.GT.AND P3, PT, R4, 0x11, !P5 ;  /* 0x000000110400780c */ /* 0x000fc80006f64270 */
[----:B------:R-:W-:-:S04]  /*2280*/  ISETP.LT.OR P3, PT, R2, 0x12, P3 ;  /* 0x000000120200780c */ /* 0x000fc80001f61670 */
[----:B------:R-:W-:Y:S02]  /*2290*/  FSEL R33, R33, -INF , !P3 ;  /* 0xff80000021217808 */ /* 0x000fe40005800000 */
[----:B------:R-:W-:Y:S02]  /*22a0*/  @P5 LOP3.LUT R20, R20, 0x10, RZ, 0xfc, !PT ;  /* 0x0000001014145812 */ /* 0x000fe400078efcff */
[----:B------:R-:W-:Y:S02]  /*22b0*/  ISETP.GT.AND P3, PT, R4, 0x18, !P4 ;  /* 0x000000180400780c */ /* 0x000fe40006764270 */
[----:B------:R-:W-:Y:S02]  /*22c0*/  LOP3.LUT R20, R20, 0xfdffffff, RZ, 0xc0, !PT ;  /* 0xfdffffff14147812 */ /* 0x000fe400078ec0ff */
[----:B------:R-:W-:Y:S02]  /*22d0*/  ISETP.LT.OR P3, PT, R2, 0x19, P3 ;  /* 0x000000190200780c */ /* 0x000fe40001f61670 */
[----:B------:R-:W-:-:S02]  /*22e0*/  @P4 LOP3.LUT R20, R20, 0x2000000, RZ, 0xfc, !PT ;  /* 0x0200000014144812 */ /* 0x000fc400078efcff */
        /* <DEDUP_REMOVED lines=149> */
[----:B------:R-:W-:Y:S01]  /*2c40*/  VIADDMNMX R4, R97, R95, R12, PT ;  /* 0x0000005f61047246 */ /* 0x000fe2000380010c */
[----:B------:R0:W-:Y:S01]  /*2c50*/  STL [R1], R20 ;  /* 0x0000001401007387 */ /* 0x0001e20000100800 */
[----:B------:R-:W-:-:S04]  /*2c60*/  ISETP.LT.OR P6, PT, R2, 0x7a, P6 ;  /* 0x0000007a0200780c */ /* 0x000fc800037c1670 */
[----:B------:R-:W-:Y:S02]  /*2c70*/  FSEL R85, R85, -INF , !P6 ;  /* 0xff80000055557808 */ /* 0x000fe40007000000 */
[----:B------:R-:W-:-:S13]  /*2c80*/  PLOP3.LUT P6, PT, PT, PT, UP0, 0x40, 0x0 ;  /* 0x000000000000781c */ /* 0x000fda0003fce808 */
[----:B0-----:R-:W-:Y:S05]  /*2c90*/  @P6 BRA `(.L_x_13957) ;  /* 0x0000000000646947 */ /* 0x001fea0003800000 */
        /* <DEDUP_REMOVED lines=14> */
.L_x_13959:
[----:B------:R-:W-:Y:S02]  /*2d80*/  ULDC UR6, c[0x0][0x9e4] ;  /* 0x0002790000067ab9 */ /* 0x000fe40000000800 */
[----:B------:R-:W-:-:S05]  /*2d90*/  IMAD.U32 R2, RZ, RZ, UR6 ;  /* 0x00000006ff027e24 */ /* 0x000fca000f8e00ff */
[----:B------:R-:W-:-:S13]  /*2da0*/  ISETP.NE.AND P6, PT, R2, 0x1, PT ;  /* 0x000000010200780c */ /* 0x000fda0003fc5270 */
[----:B------:R-:W0:Y:S02]  /*2db0*/  @P6 LDC.64 R96, c[0x0][0x9e8] ;  /* 0x00027a00ff606b82 */ /* 0x000e240000000a00 */
[----:B0-----:R-:W-:-:S05]  /*2dc0*/  @P6 IMAD.HI.U32 R0, R95, R96, RZ ;  /* 0x000000605f006227 */ /* 0x001fca00078e00ff */
[----:B------:R-:W-:-:S07]  /*2dd0*/  @P6 SHF.R.U32.HI R95, RZ, R97, R0 ;  /* 0x00000061ff5f6219 */ /* 0x000fce0000011600 */
.L_x_13960:
[----:B------:R-:W-:Y:S05]  /*2de0*/  BSYNC B0 ;  /* 0x0000000000007941 */ /* 0x000fea0003800000 */
.L_x_13958:
[----:B------:R-:W-:-:S04]  /*2df0*/  IMAD R95, R95, R2, -R8 ;  /* 0x000000025f5f7224 */ /* 0x000fc800078e0a08 */
[----:B------:R-:W-:-:S05]  /*2e00*/  IMAD R95, R16, -0x2, R95 ;  /* 0xfffffffe105f7824 */ /* 0x000fca00078e025f */
[----:B------:R-:W-:Y:S02]  /*2e10*/  VIADDMNMX R4, R95, R2, R4, PT ;  /* 0x000000025f047246 */ /* 0x000fe40003800104 */
[----:B------:R-:W-:-:S07]  /*2e20*/  VIMNMX R6, R6, R95, !PT ;  /* 0x0000005f06067248 */ /* 0x000fce0007fe0100 */
.L_x_13957:
        /* <DEDUP_REMOVED lines=95> */
[C---:B------:R-:W-:Y:S01]  /*3420*/  LOP3.LUT P2, RZ, R20.reuse, 0x80, RZ, 0xc0, !PT ;  /* 0x0000008014ff7812 */ /* 0x040fe2000784c0ff */
        /* <DEDUP_REMOVED lines=84> */
[----:B------:R-:W-:Y:S01]  /*3970*/  FSEL R49, R78, -INF , !P1 ;  /* 0xff8000004e317808 */ /* 0x000fe20004800000 */
[--C-:B------:R-:W-:Y:S01]  /*3980*/  FFMA.FTZ R128, R9, R0, -R8.reuse ;  /* 0x0000000009807223 */ /* 0x100fe20000010808 */
[----:B------:R-:W-:Y:S01]  /*3990*/  FMNMX.FTZ R10, R95, R10, !PT ;  /* 0x0000000a5f0a7209 */ /* 0x000fe20007810000 */
[-CC-:B------:R-:W-:Y:S01]  /*39a0*/  FFMA.FTZ R121, R121, R0.reuse, -R8.reuse ;  /* 0x0000000079797223 */ /* 0x180fe20000010808 */
[----:B------:R-:W-:Y:S01]  /*39b0*/  FSEL R53, R82, -INF , !P3 ;  /* 0xff80000052357808 */ /* 0x000fe20005800000 */
[--C-:B------:R-:W-:Y:S01]  /*39c0*/  FFMA.FTZ R144, R119, R0, -R8.reuse ;  /* 0x0000000077907223 */ /* 0x100fe20000010808 */
[----:B------:R-:W-:Y:S01]  /*39d0*/  FMNMX.FTZ R10, R109, R10, !PT ;  /* 0x0000000a6d0a7209 */ /* 0x000fe20007810000 */
[----:B------:R-:W0:Y:S01]  /*39e0*/  MUFU.EX2 R125, R125 ;  /* 0x0000007d007d7308 */ /* 0x000e220000000800 */
        /* <DEDUP_REMOVED lines=35> */
[----:B------:R-:W-:-:S03]  /*3c20*/  FFMA.FTZ R3, R85, R0, -R8 ;  /* 0x0000000055037223 */ /* 0x000fc60000010808 */
        /* <DEDUP_REMOVED lines=139> */
[----:B------:R-:W-:-:S06]  /*44e0*/  FADD.FTZ R36, R130, R31 ;  /* 0x0000001f82247221 */ /* 0x000fcc0000010000 */
        /* <DEDUP_REMOVED lines=25> */
[----:B------:R-:W-:Y:S01]  /*4680*/  F2FP.BF16.F32.PACK_AB R126, R7, R126 ;  /* 0x0000007e077e723e */ /* 0x000fe200000010ff */
[----:B------:R-:W-:-:S05]  /*4690*/  VIADD R7, R88, 0xfffffffe ;  /* 0xfffffffe58077836 */ /* 0x000fca0000000000 */
        /* <DEDUP_REMOVED lines=55> */
.L_x_13962:
[----:B------:R-:W-:Y:S02]  /*4a10*/  ULDC UR14, c[0x0][0x9e4] ;  /* 0x00027900000e7ab9 */ /* 0x000fe40000000800 */
[----:B------:R-:W-:-:S11]  /*4a20*/  UISETP.NE.AND UP0, UPT, UR14, 0x1, UPT ;  /* 0x000000010e00788c */ /* 0x000fd6000bf05270 */
[----:B------:R-:W-:Y:S02]  /*4a30*/  @UP0 ULDC.64 UR18, c[0x0][0x9e8] ;  /* 0x00027a0000120ab9 */ /* 0x000fe40000000a00 */
[----:B------:R-:W-:-:S04]  /*4a40*/  UIMAD.WIDE.U32 UR6, UR11, UR18, URZ ;  /* 0x000000120b0672a5 */ /* 0x000fc8000f8e003f */
[----:B------:R-:W-:-:S12]  /*4a50*/  @UP0 USHF.R.U32.HI UR11, URZ, UR19, UR7 ;  /* 0x000000133f0b0299 */ /* 0x000fd80008011607 */
.L_x_13963:
[----:B------:R-:W-:-:S04]  /*4a60*/  UIMAD UR11, UR11, UR14, UR14 ;  /* 0x0000000e0b0b72a4 */ /* 0x000fc8000f8e020e */
[----:B------:R-:W-:-:S04]  /*4a70*/  UISETP.LT.AND UP0, UPT, UR10, UR11, UPT ;  /* 0x0000000b0a00728c */ /* 0x000fc8000bf01270 */
[----:B------:R-:W-:-:S12]  /*4a80*/  USEL UR10, UR10, UR11, UP0 ;  /* 0x0000000b0a0a7287 */ /* 0x000fd80008000000 */
.L_x_13961:
        /* <DEDUP_REMOVED lines=31> */
.L_x_13983:
[----:B------:R-:W-:Y:S01]  /*4c80*/  ISETP.NE.AND P2, PT, RZ, UR44, PT ;  /* 0x0000002cff007c0c */ /* 0x000fe2000bf45270 */
[----:B------:R-:W-:-:S04]  /*4c90*/  UISETP.NE.AND UP0, UPT, UR25, 0x1, UPT ;  /* 0x000000011900788c */ /* 0x000fc8000bf05270 */
[----:B------:R-:W-:-:S04]  /*4ca0*/  USEL UR47, URZ, 0x1, UP0 ;  /* 0x000000013f2f7887 */ /* 0x000fc80008000000 */
[----:B------:R-:W-:-:S04]  /*4cb0*/  ULOP3.LUT UR47, UR26, UR47, URZ, 0x3c, !UPT ;  /* 0x0000002f1a2f7292 */ /* 0x000fc8000f8e3c3f */
[----:B------:R-:W-:Y:S08]  /*4cc0*/  @P2 BRA `(.L_x_13965) ;  /* 0x0000000000382947 */ /* 0x000ff00003800000 */
[----:B------:R-:W-:Y:S05]  /*4cd0*/  @!P0 BRA `(.L_x_13966) ;  /* 0x0000000000048947 */ /* 0x000fea0003800000 */
[----:B------:R-:W-:Y:S01]  /*4ce0*/  BPT.TRAP 0x1 ;  /* 0x000000040000795c */ /* 0x000fe20000300000 */
.L_x_13966:
        /* <DEDUP_REMOVED lines=9> */
.L_x_13967:
[----:B-1----:R-:W-:Y:S05]  /*4d80*/  @P1 BRA `(.L_x_13965) ;  /* 0x0000000000081947 */ /* 0x002fea0003800000 */
[----:B------:R-:W1:Y:S02]  /*4d90*/  SYNCS.PHASECHK.TRANS64.TRYWAIT P1, [UR6+0x16830], R0 ;  /* 0x01683000ff0075a7 */ /* 0x000e640008020146 */
[----:B-1----:R-:W-:Y:S05]  /*4da0*/  @!P1 BRA `(.L_x_13968) ;  /* 0x000000f800e09947 */ /* 0x002fea0003800000 */
.L_x_13965:
        /* <DEDUP_REMOVED lines=28> */
.L_x_13970:
[----:B------:R-:W-:Y:S01]  /*4f70*/  ULEA UR6, UR25, UR45, 0x3 ;  /* 0x0000002d19067291 */ /* 0x000fe2000f8e183f */
[----:B------:R-:W-:-:S05]  /*4f80*/  IMAD.U32 R0, RZ, RZ, UR26 ;  /* 0x0000001aff007e24 */ /* 0x000fca000f8e00ff */
[----:B------:R-:W-:-:S04]  /*4f90*/  SHF.L.U32 R0, R0, 0x1f, RZ ;  /* 0x0000001f00007819 */ /* 0x000fc800000006ff */
[----:B------:R0:W1:Y:S01]  /*4fa0*/  SYNCS.PHASECHK.TRANS64.TRYWAIT P1, [UR6+0x16850], R0 ;  /* 0x01685000ff0075a7 */ /* 0x0000620008020146 */
[----:B------:R-:W-:Y:S05]  /*4fb0*/  @!P0 BRA `(.L_x_13971) ;  /* 0x0000000000048947 */ /* 0x000fea0003800000 */
[----:B------:R-:W-:Y:S01]  /*4fc0*/  BPT.TRAP 0x1 ;  /* 0x000000040000795c */ /* 0x000fe20000300000 */
.L_x_13971:
[----:B-1----:R-:W-:Y:S05]  /*4fd0*/  @P1 BRA `(.L_x_13969) ;  /* 0x0000000000081947 */ /* 0x002fea0003800000 */
[----:B------:R-:W1:Y:S02]  /*4fe0*/  SYNCS.PHASECHK.TRANS64.TRYWAIT P1, [UR6+0x16850], R0 ;  /* 0x01685000ff0075a7 */ /* 0x000e640008020146 */
[----:B-1----:R-:W-:Y:S05]  /*4ff0*/  @!P1 BRA `(.L_x_13972) ;  /* 0x000000f800649947 */ /* 0x002fea0003800000 */
.L_x_13969:
        /* <DEDUP_REMOVED lines=51> */
.L_x_13973:
        /* <DEDUP_REMOVED lines=39> */
.L_x_13976:
[----:B------:R-:W-:-:S05]  /*55a0*/  IMAD.U32 R13, RZ, RZ, UR21 ;  /* 0x00000015ff0d7e24 */ /* 0x000fca000f8e00ff */
[----:B------:R-:W-:-:S13]  /*55b0*/  ISETP.NE.AND P1, PT, R13, 0x1, PT ;  /* 0x000000010d00780c */ /* 0x000fda0003f25270 */
[----:B------:R-:W0:Y:S02]  /*55c0*/  @P1 LDC.64 R14, c[0x0][0x9e8] ;  /* 0x00027a00ff0e1b82 */ /* 0x000e240000000a00 */
[----:B0-----:R-:W-:-:S05]  /*55d0*/  @P1 IMAD.HI.U32 R14, R11, R14, RZ ;  /* 0x0000000e0b0e1227 */ /* 0x001fca00078e00ff */
[----:B------:R-:W-:-:S07]  /*55e0*/  @P1 SHF.R.U32.HI R11, RZ, R15, R14 ;  /* 0x0000000fff0b1219 */ /* 0x000fce000001160e */
.L_x_13977:
[----:B------:R-:W-:Y:S05]  /*55f0*/  BSYNC B0 ;  /* 0x0000000000007941 */ /* 0x000fea0003800000 */
.L_x_13975:
[----:B------:R-:W-:-:S04]  /*5600*/  IMAD R11, R11, R13, -R0 ;  /* 0x0000000d0b0b7224 */ /* 0x000fc800078e0a00 */
[----:B------:R-:W-:-:S05]  /*5610*/  IMAD R11, R16, -0x2, R11 ;  /* 0xfffffffe100b7824 */ /* 0x000fca00078e020b */
[----:B------:R-:W-:Y:S02]  /*5620*/  VIADDMNMX R2, R11, R13, R2, PT ;  /* 0x0000000d0b027246 */ /* 0x000fe40003800102 */
[----:B------:R-:W-:-:S07]  /*5630*/  VIMNMX R8, R8, R11, !PT ;  /* 0x0000000b08087248 */ /* 0x000fce0007fe0100 */
.L_x_13974:
        /* <DEDUP_REMOVED lines=116> */
.L_x_13980:
[----:B------:R-:W-:-:S05]  /*5d80*/  IMAD.U32 R2, RZ, RZ, UR21 ;  /* 0x00000015ff027e24 */ /* 0x000fca000f8e00ff */
[----:B------:R-:W-:-:S13]  /*5d90*/  ISETP.NE.AND P2, PT, R2, 0x1, PT ;  /* 0x000000010200780c */ /* 0x000fda0003f45270 */
[----:B------:R-:W0:Y:S02]  /*5da0*/  @P2 LDC.64 R8, c[0x0][0x9e8] ;  /* 0x00027a00ff082b82 */ /* 0x000e240000000a00 */
[----:B0-----:R-:W-:-:S05]  /*5db0*/  @P2 IMAD.HI.U32 R8, R143, R8, RZ ;  /* 0x000000088f082227 */ /* 0x001fca00078e00ff */
[----:B------:R-:W-:-:S07]  /*5dc0*/  @P2 SHF.R.U32.HI R143, RZ, R9, R8 ;  /* 0x00000009ff8f2219 */ /* 0x000fce0000011608 */
.L_x_13981:
[----:B------:R-:W-:Y:S05]  /*5dd0*/  BSYNC B0 ;  /* 0x0000000000007941 */ /* 0x000fea0003800000 */
.L_x_13979:
[----:B------:R-:W-:-:S04]  /*5de0*/  IMAD R143, R143, R2, -R0 ;  /* 0x000000028f8f7224 */ /* 0x000fc800078e0a00 */
[----:B------:R-:W-:-:S05]  /*5df0*/  IMAD R143, R16, -0x2, R143 ;  /* 0xfffffffe108f7824 */ /* 0x000fca00078e028f */
[----:B------:R-:W-:Y:S02]  /*5e00*/  VIADDMNMX R10, R143, R2, R10, PT ;  /* 0x000000028f0a7246 */ /* 0x000fe4000380010a */
[----:B------:R-:W-:-:S07]  /*5e10*/  VIMNMX R12, R12, R143, !PT ;  /* 0x0000008f0c0c7248 */ /* 0x000fce0007fe0100 */
.L_x_13978:
        /* <DEDUP_REMOVED lines=213> */
[-C--:B------:R-:W-:Y:S01]  /*6b70*/  FFMA.FTZ R5, R85, R0.reuse, -R8 ;  /* 0x0000000055057223 */ /* 0x080fe20000010808 */
[----:B------:R-:W1:Y:S02]  /*6b80*/  SHFL.BFLY PT, R9, R10, 0x2, 0x1f ;  /* 0x0c401f000a097f89 */ /* 0x000e6400000e0000 */
[----:B------:R-:W-:Y:S01]  /*6b90*/  FMUL.FTZ R8, R69, R0 ;  /* 0x0000000045087220 */ /* 0x000fe20000410000 */
[----:B------:R-:W-:Y:S08]  /*6ba0*/  MUFU.EX2 R136, R136 ;  /* 0x0000008800887308 */ /* 0x000ff00000000800 */
[----:B------:R-:W2:Y:S08]  /*6bb0*/  MUFU.EX2 R8, R8 ;  /* 0x0000000800087308 */ /* 0x000eb00000000800 */
        /* <DEDUP_REMOVED lines=23> */
[----:B------:R-:W-:Y:S01]  /*6d30*/  FMUL.FTZ R6, R25, R0 ;  /* 0x0000000019067220 */ /* 0x000fe20000410000 */
[----:B--2---:R-:W-:Y:S01]  /*6d40*/  FFMA.FTZ R25, R8, R4, R35 ;  /* 0x0000000408197223 */ /* 0x004fe20000010023 */
        /* <DEDUP_REMOVED lines=134> */
.L_x_13982:
        /* <DEDUP_REMOVED lines=75> */
.L_x_13964:
        /* <DEDUP_REMOVED lines=23> */
.L_x_13985:
[----:B------:R-:W-:Y:S02]  /*7bd0*/  ULDC UR11, c[0x0][0x9e4] ;  /* 0x00027900000b7ab9 */ /* 0x000fe40000000800 */
[----:B------:R-:W-:-:S11]  /*7be0*/  UISETP.NE.AND UP0, UPT, UR11, 0x1, UPT ;  /* 0x000000010b00788c */ /* 0x000fd6000bf05270 */
[----:B------:R-:W-:Y:S02]  /*7bf0*/  @UP0 ULDC.64 UR14, c[0x0][0x9e8] ;  /* 0x00027a00000e0ab9 */ /* 0x000fe40000000a00 */
[----:B------:R-:W-:-:S04]  /*7c00*/  UIMAD.WIDE.U32 UR6, UR10, UR14, URZ ;  /* 0x0000000e0a0672a5 */ /* 0x000fc8000f8e003f */
[----:B------:R-:W-:-:S12]  /*7c10*/  @UP0 USHF.R.U32.HI UR10, URZ, UR15, UR7 ;  /* 0x0000000f3f0a0299 */ /* 0x000fd80008011607 */
.L_x_13986:
[----:B------:R-:W-:-:S04]  /*7c20*/  UIMAD UR10, UR10, UR11, URZ ;  /* 0x0000000b0a0a72a4 */ /* 0x000fc8000f8e023f */
[----:B------:R-:W-:-:S04]  /*7c30*/  UISETP.LT.AND UP0, UPT, UR22, UR10, UPT ;  /* 0x0000000a1600728c */ /* 0x000fc8000bf01270 */
[----:B------:R-:W-:-:S12]  /*7c40*/  USEL UR22, UR22, UR10, !UP0 ;  /* 0x0000000a16167287 */ /* 0x000fd8000c000000 */
.L_x_13984:
        /* <DEDUP_REMOVED lines=11> */
[----:B------:R-:W-:-:S06]  /*7d00*/  UMOV UR22, UR46 ;  /* 0x0000002e00167c82 */ /* 0x000fcc0008000000 */
.L_x_13998:
[----:B------:R-:W-:Y:S01]  /*7d10*/  ISETP.NE.AND P2, PT, RZ, UR44, PT ;  /* 0x0000002cff007c0c */ /* 0x000fe2000bf45270 */
[----:B------:R-:W-:-:S04]  /*7d20*/  UISETP.NE.AND UP0, UPT, UR22, 0x1, UPT ;  /* 0x000000011600788c */ /* 0x000fc8000bf05270 */
[----:B------:R-:W-:-:S04]  /*7d30*/  USEL UR47, URZ, 0x1, UP0 ;  /* 0x000000013f2f7887 */ /* 0x000fc80008000000 */
[----:B------:R-:W-:-:S04]  /*7d40*/  ULOP3.LUT UR47, UR23, UR47, URZ, 0x3c, !UPT ;  /* 0x0000002f172f7292 */ /* 0x000fc8000f8e3c3f */
[----:B------:R-:W-:Y:S08]  /*7d50*/  @P2 BRA `(.L_x_13988) ;  /* 0x0000000000382947 */ /* 0x000ff00003800000 */
[----:B------:R-:W-:Y:S05]  /*7d60*/  @!P0 BRA `(.L_x_13989) ;  /* 0x0000000000048947 */ /* 0x000fea0003800000 */
[----:B------:R-:W-:Y:S01]  /*7d70*/  BPT.TRAP 0x1 ;  /* 0x000000040000795c */ /* 0x000fe20000300000 */
.L_x_13989:
        /* <DEDUP_REMOVED lines=9> */
.L_x_13990:
[----:B-1----:R-:W-:Y:S05]  /*7e10*/  @P1 BRA `(.L_x_13988) ;  /* 0x0000000000081947 */ /* 0x002fea0003800000 */
[----:B------:R-:W1:Y:S02]  /*7e20*/  SYNCS.PHASECHK.TRANS64.TRYWAIT P1, [UR6+0x16830], R0 ;  /* 0x01683000ff0075a7 */ /* 0x000e640008020146 */
[----:B-1----:R-:W-:Y:S05]  /*7e30*/  @!P1 BRA `(.L_x_13991) ;  /* 0x000000c800ec9947 */ /* 0x002fea0003800000 */
.L_x_13988:
        /* <DEDUP_REMOVED lines=28> */
.L_x_13993:
[----:B------:R-:W-:Y:S01]  /*8000*/  ULEA UR6, UR22, UR45, 0x3 ;  /* 0x0000002d16067291 */ /* 0x000fe2000f8e183f */
[----:B------:R-:W-:-:S05]  /*8010*/  IMAD.U32 R0, RZ, RZ, UR23 ;  /* 0x00000017ff007e24 */ /* 0x000fca000f8e00ff */
[----:B------:R-:W-:-:S04]  /*8020*/  SHF.L.U32 R0, R0, 0x1f, RZ ;  /* 0x0000001f00007819 */ /* 0x000fc800000006ff */
[----:B------:R0:W1:Y:S01]  /*8030*/  SYNCS.PHASECHK.TRANS64.TRYWAIT P1, [UR6+0x16850], R0 ;  /* 0x01685000ff0075a7 */ /* 0x0000620008020146 */
[----:B------:R-:W-:Y:S05]  /*8040*/  @!P0 BRA `(.L_x_13994) ;  /* 0x0000000000048947 */ /* 0x000fea0003800000 */
[----:B------:R-:W-:Y:S01]  /*8050*/  BPT.TRAP 0x1 ;  /* 0x000000040000795c */ /* 0x000fe20000300000 */
.L_x_13994:
[----:B-1----:R-:W-:Y:S05]  /*8060*/  @P1 BRA `(.L_x_13992) ;  /* 0x0000000000081947 */ /* 0x002fea0003800000 */
[----:B------:R-:W1:Y:S02]  /*8070*/  SYNCS.PHASECHK.TRANS64.TRYWAIT P1, [UR6+0x16850], R0 ;  /* 0x01685000ff0075a7 */ /* 0x000e640008020146 */
[----:B-1----:R-:W-:Y:S05]  /*8080*/  @!P1 BRA `(.L_x_13995) ;  /* 0x000000c800709947 */ /* 0x002fea0003800000 */
.L_x_13992:
        /* <DEDUP_REMOVED lines=51> */
.L_x_13996:
        /* <DEDUP_REMOVED lines=279> */
.L_x_13997:
[----:B------:R-:W-:Y:S01]  /*9530*/  ULEA UR6, UR22, UR45, 0x3 ;  /* 0x0000002d16067291 */ /* 0x000fe2000f8e183f */
[----:B------:R-:W-:Y:S01]  /*9540*/  ISETP.GT.AND P1, PT, R7, UR21, PT ;  /* 0x0000001507007c0c */ /* 0x000fe2000bf24270 */
        /* <DEDUP_REMOVED lines=73> */
.L_x_13987:
        /* <DEDUP_REMOVED lines=9> */
.L_x_14018:
        /* <DEDUP_REMOVED lines=9> */
.L_x_14001:
[----:B------:R-:W-:Y:S01]  /*9b00*/  ULEA UR6, UR46, UR45, 0x3 ;  /* 0x0000002d2e067291 */ /* 0x000fe2000f8e183f */
[----:B------:R-:W-:-:S05]  /*9b10*/  IMAD.U32 R0, RZ, RZ, UR47 ;  /* 0x0000002fff007e24 */ /* 0x000fca000f8e00ff */
[----:B------:R-:W-:-:S04]  /*9b20*/  SHF.L.U32 R0, R0, 0x1f, RZ ;  /* 0x0000001f00007819 */ /* 0x000fc800000006ff */
[----:B------:R0:W1:Y:S01]  /*9b30*/  SYNCS.PHASECHK.TRANS64.TRYWAIT P1, [UR6+0x16830], R0 ;  /* 0x01683000ff0075a7 */ /* 0x0000620008020146 */
[----:B------:R-:W-:Y:S05]  /*9b40*/  @!P0 BRA `(.L_x_14002) ;  /* 0x0000000000048947 */ /* 0x000fea0003800000 */
[----:B------:R-:W-:Y:S01]  /*9b50*/  BPT.TRAP 0x1 ;  /* 0x000000040000795c */ /* 0x000fe20000300000 */
.L_x_14002:
[----:B-1----:R-:W-:Y:S05]  /*9b60*/  @P1 BRA `(.L_x_14000) ;  /* 0x0000000000081947 */ /* 0x002fea0003800000 */
[----:B------:R-:W1:Y:S02]  /*9b70*/  SYNCS.PHASECHK.TRANS64.TRYWAIT P1, [UR6+0x16830], R0 ;  /* 0x01683000ff0075a7 */ /* 0x000e640008020146 */
[----:B-1----:R-:W-:Y:S05]  /*9b80*/  @!P1 BRA `(.L_x_14003) ;  /* 0x000000ac00c89947 */ /* 0x002fea0003800000 */
.L_x_14000:
        /* <DEDUP_REMOVED lines=25> */
.L_x_14005:
[----:B------:R-:W-:Y:S01]  /*9d20*/  ULEA UR6, UR24, UR45, 0x3 ;  /* 0x0000002d18067291 */ /* 0x000fe2000f8e183f */
[----:B------:R-:W-:-:S05]  /*9d30*/  IMAD.U32 R0, RZ, RZ, UR25 ;  /* 0x00000019ff007e24 */ /* 0x000fca000f8e00ff */
[----:B------:R-:W-:-:S04]  /*9d40*/  SHF.L.U32 R0, R0, 0x1f, RZ ;  /* 0x0000001f00007819 */ /* 0x000fc800000006ff */
[----:B------:R0:W1:Y:S01]  /*9d50*/  SYNCS.PHASECHK.TRANS64.TRYWAIT P1, [UR6+0x16850], R0 ;  /* 0x01685000ff0075a7 */ /* 0x0000620008020146 */
[----:B------:R-:W-:Y:S05]  /*9d60*/  @!P0 BRA `(.L_x_14006) ;  /* 0x0000000000048947 */ /* 0x000fea0003800000 */
[----:B------:R-:W-:Y:S01]  /*9d70*/  BPT.TRAP 0x1 ;  /* 0x000000040000795c */ /* 0x000fe20000300000 */
.L_x_14006:
[----:B-1----:R-:W-:Y:S05]  /*9d80*/  @P1 BRA `(.L_x_14004) ;  /* 0x0000000000081947 */ /* 0x002fea0003800000 */
[----:B------:R-:W1:Y:S02]  /*9d90*/  SYNCS.PHASECHK.TRANS64.TRYWAIT P1, [UR6+0x16850], R0 ;  /* 0x01685000ff0075a7 */ /* 0x000e640008020146 */
[----:B-1----:R-:W-:Y:S05]  /*9da0*/  @!P1 BRA `(.L_x_14007) ;  /* 0x000000ac00589947 */ /* 0x002fea0003800000 */
.L_x_14004:
        /* <DEDUP_REMOVED lines=51> */
.L_x_14008:
        /* <DEDUP_REMOVED lines=39> */
.L_x_14011:
[----:B------:R-:W-:-:S05]  /*a350*/  IMAD.U32 R13, RZ, RZ, UR21 ;  /* 0x00000015ff0d7e24 */ /* 0x000fca000f8e00ff */
[----:B------:R-:W-:-:S13]  /*a360*/  ISETP.NE.AND P1, PT, R13, 0x1, PT ;  /* 0x000000010d00780c */ /* 0x000fda0003f25270 */
[----:B------:R-:W0:Y:S02]  /*a370*/  @P1 LDC.64 R14, c[0x0][0x9e8] ;  /* 0x00027a00ff0e1b82 */ /* 0x000e240000000a00 */
[----:B0-----:R-:W-:-:S05]  /*a380*/  @P1 IMAD.HI.U32 R14, R11, R14, RZ ;  /* 0x0000000e0b0e1227 */ /* 0x001fca00078e00ff */
[----:B------:R-:W-:-:S07]  /*a390*/  @P1 SHF.R.U32.HI R11, RZ, R15, R14 ;  /* 0x0000000fff0b1219 */ /* 0x000fce000001160e */
.L_x_14012:
[----:B------:R-:W-:Y:S05]  /*a3a0*/  BSYNC B0 ;  /* 0x0000000000007941 */ /* 0x000fea0003800000 */
.L_x_14010:
[----:B------:R-:W-:-:S04]  /*a3b0*/  IMAD R11, R11, R13, -R0 ;  /* 0x0000000d0b0b7224 */ /* 0x000fc800078e0a00 */
[----:B------:R-:W-:-:S05]  /*a3c0*/  IMAD R11, R16, -0x2, R11 ;  /* 0xfffffffe100b7824 */ /* 0x000fca00078e020b */
[----:B------:R-:W-:Y:S02]  /*a3d0*/  VIADDMNMX R2, R11, R13, R2, PT ;  /* 0x0000000d0b027246 */ /* 0x000fe40003800102 */
[----:B------:R-:W-:-:S07]  /*a3e0*/  VIMNMX R8, R8, R11, !PT ;  /* 0x0000000b08087248 */ /* 0x000fce0007fe0100 */
.L_x_14009:
        /* <DEDUP_REMOVED lines=116> */
.L_x_14015:
[----:B------:R-:W-:-:S05]  /*ab30*/  IMAD.U32 R2, RZ, RZ, UR21 ;  /* 0x00000015ff027e24 */ /* 0x000fca000f8e00ff */
[----:B------:R-:W-:-:S13]  /*ab40*/  ISETP.NE.AND P2, PT, R2, 0x1, PT ;  /* 0x000000010200780c */ /* 0x000fda0003f45270 */
[----:B------:R-:W0:Y:S02]  /*ab50*/  @P2 LDC.64 R8, c[0x0][0x9e8] ;  /* 0x00027a00ff082b82 */ /* 0x000e240000000a00 */
[----:B0-----:R-:W-:-:S05]  /*ab60*/  @P2 IMAD.HI.U32 R8, R143, R8, RZ ;  /* 0x000000088f082227 */ /* 0x001fca00078e00ff */
[----:B------:R-:W-:-:S07]  /*ab70*/  @P2 SHF.R.U32.HI R143, RZ, R9, R8 ;  /* 0x00000009ff8f2219 */ /* 0x000fce0000011608 */
.L_x_14016:
[----:B------:R-:W-:Y:S05]  /*ab80*/  BSYNC B0 ;  /* 0x0000000000007941 */ /* 0x000fea0003800000 */
.L_x_14014:
[----:B------:R-:W-:-:S04]  /*ab90*/  IMAD R143, R143, R2, -R0 ;  /* 0x000000028f8f7224 */ /* 0x000fc800078e0a00 */
[----:B------:R-:W-:-:S05]  /*aba0*/  IMAD R143, R16, -0x2, R143 ;  /* 0xfffffffe108f7824 */ /* 0x000fca00078e028f */
[----:B------:R-:W-:Y:S02]  /*abb0*/  VIADDMNMX R10, R143, R2, R10, PT ;  /* 0x000000028f0a7246 */ /* 0x000fe4000380010a */
[----:B------:R-:W-:-:S07]  /*abc0*/  VIMNMX R12, R12, R143, !PT ;  /* 0x0000008f0c0c7248 */ /* 0x000fce0007fe0100 */
.L_x_14013:
        /* <DEDUP_REMOVED lines=377> */
.L_x_14017:
        /* <DEDUP_REMOVED lines=75> */
.L_x_13999:
[----:B------:R-:W-:Y:S06]  /*c810*/  BAR.ARV 0x8, 0x200 ;  /* 0x0208000000007b1d */ /* 0x000fec0000002000 */
[----:B------:R-:W-:Y:S05]  /*c820*/  @!P0 BRA `(.L_x_14019) ;  /* 0x0000000000048947 */ /* 0x000fea0003800000 */
[----:B------:R-:W-:Y:S01]  /*c830*/  BPT.TRAP 0x1 ;  /* 0x000000040000795c */ /* 0x000fe20000300000 */
.L_x_14019:
[----:B------:R-:W-:Y:S01]  /*c840*/  ULEA UR5, UR46, UR45, 0x3 ;  /* 0x0000002d2e057291 */ /* 0x000fe2000f8e183f */
[----:B------:R-:W-:-:S05]  /*c850*/  IMAD.U32 R5, RZ, RZ, UR47 ;  /* 0x0000002fff057e24 */ /* 0x000fca000f8e00ff */
[----:B------:R-:W-:-:S04]  /*c860*/  SHF.L.U32 R5, R5, 0x1f, RZ ;  /* 0x0000001f05057819 */ /* 0x000fc800000006ff */
[----:B------:R0:W1:Y:S01]  /*c870*/  SYNCS.PHASECHK.TRANS64.TRYWAIT P1, [UR5+0x16850], R5 ;  /* 0x01685005ff0075a7 */ /* 0x0000620008020145 */
[----:B------:R-:W-:Y:S05]  /*c880*/  @!P0 BRA `(.L_x_14020) ;  /* 0x0000000000048947 */ /* 0x000fea0003800000 */
[----:B------:R-:W-:Y:S01]  /*c890*/  BPT.TRAP 0x1 ;  /* 0x000000040000795c */ /* 0x000fe20000300000 */
.L_x_14020:
[----:B-1----:R-:W-:Y:S05]  /*c8a0*/  @P1 BRA `(.L_x_14021) ;  /* 0x0000000000081947 */ /* 0x002fea0003800000 */
[----:B------:R-:W1:Y:S02]  /*c8b0*/  SYNCS.PHASECHK.TRANS64.TRYWAIT P1, [UR5+0x16850], R5 ;  /* 0x01685005ff0075a7 */ /* 0x000e640008020145 */
[----:B-1----:R-:W-:Y:S05]  /*c8c0*/  @!P1 BRA `(.L_x_14022) ;  /* 0x0000008000a89947 */ /* 0x002fea0003800000 */
.L_x_14021:
        /* <DEDUP_REMOVED lines=15> */
[----:B-1----:R-:W-:Y:S01]  /*c9c0*/  FADD.FTZ R7, R6, R3 ;  /* 0x0000000306077221 */ /* 0x002fe20000010000 */
[----:B------:R-:W-:-:S03]  /*c9d0*/  IMAD.MOV.U32 R3, RZ, RZ, RZ ;  /* 0x000000ffff037224 */ /* 0x000fc600078e00ff */
        /* <DEDUP_REMOVED lines=54> */
.L_x_14023:
        /* <DEDUP_REMOVED lines=42> */
.L_x_13945:
        /* <DEDUP_REMOVED lines=20> */
[----:B------:R-:W-:-:S05]  /*d120*/  F2FP.BF16.F32.PACK_AB R15, R15, R110 ;  /* 0x0000006e0f0f723e */ /* 0x000fca00000010ff */
[----:B------:R-:W-:Y:S01]  /*d130*/  BAR.SYNC.DEFER_BLOCKING 0x1, 0x180 ;  /* 0x0046000000007b1d */ /* 0x000fe20000010000 */
[----:B------:R-:W-:Y:S02]  /*d140*/  F2FP.BF16.F32.PACK_AB R113, R115, R114 ;  /* 0x000000727371723e */ /* 0x000fe400000010ff */
[----:B------:R-:W-:Y:S02]  /*d150*/  F2FP.BF16.F32.PACK_AB R114, R117, R116 ;  /* 0x000000747572723e */ /* 0x000fe400000010ff */
[----:B------:R-:W-:Y:S01]  /*d160*/  F2FP.BF16.F32.PACK_AB R115, R119, R118 ;  /* 0x000000767773723e */ /* 0x000fe200000010ff */
[----:B------:R-:W-:Y:S01]  /*d170*/  ULDC.64 UR8, c[0x0][0xc00] ;  /* 0x0003000000087ab9 */ /* 0x000fe20000000a00 */
[----:B------:R-:W-:Y:S01]  /*d180*/  UMOV UR4, URZ ;  /* 0x0000003f00047c82 */ /* 0x000fe20008000000 */
[----:B------:R-:W-:Y:S02]  /*d190*/  UIMAD.WIDE UR8, UR39, 0x4, UR8 ;  /* 0x00000004270878a5 */ /* 0x000fe4000f8e0208 */
[----:B------:R-:W-:Y:S01]  /*d1a0*/  USHF.R.S32.HI UR18, URZ, 0x1f, UR38 ;  /* 0x0000001f3f127899 */ /* 0x000fe20008011426 */
[----:B------:R-:W-:Y:S01]  /*d1b0*/  ULDC.64 UR12, c[0x0][0xb90] ;  /* 0x0002e400000c7ab9 */ /* 0x000fe20000000a00 */
[----:B------:R-:W-:-:S02]  /*d1c0*/  USHF.R.S32.HI UR11, URZ, 0x1f, UR39 ;  /* 0x0000001f3f0b7899 */ /* 0x000fc40008011427 */
        /* <DEDUP_REMOVED lines=28> */
[----:B------:R-:W-:Y:S01]  /*d390*/  F2FP.BF16.F32.PACK_AB R8, R89, R24 ;  /* 0x000000185908723e */ /* 0x000fe200000010ff */
[----:B------:R-:W-:Y:S01]  /*d3a0*/  IMAD.U32 R24, RZ, RZ, UR8 ;  /* 0x00000008ff187e24 */ /* 0x000fe2000f8e00ff */
        /* <DEDUP_REMOVED lines=8> */
[----:B------:R-:W-:-:S03]  /*d430*/  PLOP3.LUT P2, PT, PT, PT, UP0, 0x80, 0x0 ;  /* 0x000000000000781c */ /* 0x000fc60003f4f008 */
[----:B------:R2:W-:Y:S04]  /*d440*/  STSM.16.M88.4 [R30], R4 ;  /* 0x000000041e007844 */ /* 0x0005e80000000200 */
[----:B------:R3:W-:Y:S04]  /*d450*/  STSM.16.M88.4 [R29], R12 ;  /* 0x0000000c1d007844 */ /* 0x0007e80000000200 */
[----:B------:R3:W-:Y:S01]  /*d460*/  STSM.16.M88.4 [R28], R112 ;  /* 0x000000701c007844 */ /* 0x0007e20000000200 */
[----:B------:R-:W-:Y:S06]  /*d470*/  BAR.SYNC.DEFER_BLOCKING 0x1, 0x180 ;  /* 0x0046000000007b1d */ /* 0x000fec0000010000 */
[----:B------:R-:W4:Y:S01]  /*d480*/  @P2 LDG.E R26, desc[UR52][R24.64] ;  /* 0x00000034181a2981 */ /* 0x000f22000c1e1900 */
[----:B-1----:R-:W-:Y:S01]  /*d490*/  ISETP.NE.AND P1, PT, R33, 0x1, PT ;  /* 0x000000012100780c */ /* 0x002fe20003f25270 */
[----:B0-----:R-:W-:Y:S01]  /*d4a0*/  VIADD R8, R17, UR40 ;  /* 0x0000002811087c36 */ /* 0x001fe20008000000 */
[----:B------:R-:W-:-:S02]  /*d4b0*/  UIMAD UR8, UR18, UR12, URZ ;  /* 0x0000000c120872a4 */ /* 0x000fc4000f8e023f */
[----:B------:R-:W-:Y:S01]  /*d4c0*/  USEL UR11, UR11, URZ, !UP0 ;  /* 0x0000003f0b0b7287 */ /* 0x000fe2000c000000 */
[----:B--2---:R-:W-:Y:S01]  /*d4d0*/  IMAD.MOV.U32 R4, RZ, RZ, R8 ;  /* 0x000000ffff047224 */ /* 0x004fe200078e0008 */
[----:B------:R-:W-:Y:S02]  /*d4e0*/  UIMAD UR14, UR38, UR13, UR8 ;  /* 0x0000000d260e72a4 */ /* 0x000fe4000f8e0208 */
[----:B------:R-:W-:Y:S02]  /*d4f0*/  USEL UR10, UR39, URZ, !UP0 ;  /* 0x0000003f270a7287 */ /* 0x000fe4000c000000 */
[----:B------:R-:W-:-:S03]  /*d500*/  UISETP.NE.U32.AND UP0, UPT, UR20, URZ, UPT ;  /* 0x0000003f1400728c */ /* 0x000fc6000bf05070 */
[----:B------:R-:W0:Y:S01]  /*d510*/  @P1 LDC R27, c[0x0][0xbec] ;  /* 0x0002fb00ff1b1b82 */ /* 0x000e220000000800 */
[----:B------:R-:W-:-:S06]  /*d520*/  UISETP.NE.AND.EX UP0, UPT, UR21, URZ, UPT, UP0 ;  /* 0x0000003f1500728c */ /* 0x000fcc000bf05300 */
[----:B------:R-:W-:Y:S01]  /*d530*/  PLOP3.LUT P3, PT, PT, PT, UP0, 0x80, 0x0 ;  /* 0x000000000000781c */ /* 0x000fe20003f6f008 */
[----:B------:R-:W1:Y:S01]  /*d540*/  @P1 LDC R32, c[0x0][0xbf0] ;  /* 0x0002fc00ff201b82 */ /* 0x000e620000000800 */
[----:B0-----:R-:W-:-:S05]  /*d550*/  @P1 IMAD.HI.U32 R5, R8, R27, RZ ;  /* 0x0000001b08051227 */ /* 0x001fca00078e00ff */
[----:B-1----:R-:W-:-:S05]  /*d560*/  @P1 SHF.R.U32.HI R4, RZ, R32, R5 ;  /* 0x00000020ff041219 */ /* 0x002fca0000011605 */
[----:B------:R-:W-:-:S04]  /*d570*/  IMAD.MOV R6, RZ, RZ, -R4 ;  /* 0x000000ffff067224 */ /* 0x000fc800078e0a04 */
[----:B------:R-:W-:Y:S01]  /*d580*/  IMAD R7, R33, R6, R8 ;  /* 0x0000000621077224 */ /* 0x000fe200078e0208 */
[----:B------:R-:W-:-:S04]  /*d590*/  SHF.R.S32.HI R6, RZ, 0x1f, R4 ;  /* 0x0000001fff067819 */ /* 0x000fc80000011404 */
[----:B------:R-:W-:Y:S02]  /*d5a0*/  SHF.R.S32.HI R5, RZ, 0x1f, R7 ;  /* 0x0000001fff057819 */ /* 0x000fe40000011407 */
[----:B----4-:R-:W-:-:S13]  /*d5b0*/  @P2 R2UR UR4, R26 ;  /* 0x000000001a0422ca */ /* 0x010fda00000e0000 */
[----:B------:R-:W-:Y:S02]  /*d5c0*/  USHF.R.S32.HI UR9, URZ, 0x1f, UR4 ;  /* 0x0000001f3f097899 */ /* 0x000fe40008011404 */
[----:B------:R-:W-:Y:S02]  /*d5d0*/  UMOV UR8, UR4 ;  /* 0x0000000400087c82 */ /* 0x000fe40008000000 */
[----:B------:R-:W-:-:S04]  /*d5e0*/  UIMAD.WIDE.U32 UR12, UR38, UR12, UR8 ;  /* 0x0000000c260c72a5 */ /* 0x000fc8000f8e0008 */
[----:B------:R-:W-:Y:S02]  /*d5f0*/  UIADD3 UR13, UR13, UR14, URZ ;  /* 0x0000000e0d0d7290 */ /* 0x000fe4000fffe03f */
[----:B------:R-:W-:Y:S02]  /*d600*/  UIMAD UR14, UR11, UR16, URZ ;  /* 0x000000100b0e72a4 */ /* 0x000fe4000f8e023f */
[----:B------:R-:W-:Y:S02]  /*d610*/  UIMAD.WIDE.U32 UR12, UR10, UR16, UR12 ;  /* 0x000000100a0c72a5 */ /* 0x000fe4000f8e000c */
[----:B------:R-:W-:Y:S01]  /*d620*/  UIMAD UR14, UR10, UR17, UR14 ;  /* 0x000000110a0e72a4 */ /* 0x000fe2000f8e020e */
[----:B------:R-:W-:-:S03]  /*d630*/  ULDC UR16, c[0x0][0xa88] ;  /* 0x0002a20000107ab9 */ /* 0x000fc60000000800 */
[----:B------:R-:W-:Y:S02]  /*d640*/  IADD3 R4, P0, R4, UR12, RZ ;  /* 0x0000000c04047c10 */ /* 0x000fe4000ff1e0ff */
[----:B------:R-:W-:Y:S01]  /*d650*/  IMAD.U32 R9, RZ, RZ, UR14 ;  /* 0x0000000eff097e24 */ /* 0x000fe2000f8e00ff */
[----:B------:R-:W-:Y:S02]  /*d660*/  ULDC.64 UR14, c[0x0][0xb88] ;  /* 0x0002e200000e7ab9 */ /* 0x000fe40000000a00 */
[----:B------:R-:W-:Y:S02]  /*d670*/  IMAD R8, R5, UR14, RZ ;  /* 0x0000000e05087c24 */ /* 0x000fe4000f8e02ff */
[----:B------:R-:W-:Y:S01]  /*d680*/  IADD3.X R5, R6, UR13, R9, P0, !PT ;  /* 0x0000000d06057c10 */ /* 0x000fe200087fe409 */
[----:B------:R-:W-:Y:S01]  /*d690*/  @UP0 ULDC.64 UR12, c[0x0][0xc08] ;  /* 0x00030200000c0ab9 */ /* 0x000fe20000000a00 */
[----:B------:R-:W-:Y:S01]  /*d6a0*/  IMAD R9, R7, UR15, R8 ;  /* 0x0000000f07097c24 */ /* 0x000fe2000f8e0208 */
[----:B------:R-:W-:Y:S01]  /*d6b0*/  @UP0 UIMAD.WIDE UR12, UR39, 0x4, UR12 ;  /* 0x00000004270c08a5 */ /* 0x000fe2000f8e020c */
[----:B------:R-:W-:-:S02]  /*d6c0*/  IMAD.U32 R6, RZ, RZ, UR16 ;  /* 0x00000010ff067e24 */ /* 0x000fc4000f8e00ff */
[----:B------:R-:W-:Y:S01]  /*d6d0*/  IMAD.WIDE.U32 R4, R7, UR14, R4 ;  /* 0x0000000e07047c25 */ /* 0x000fe2000f8e0004 */
[----:B------:R-:W-:-:S03]  /*d6e0*/  ULDC.64 UR14, c[0x0][0xb50] ;  /* 0x0002d400000e7ab9 */ /* 0x000fc60000000a00 */
[----:B------:R-:W-:Y:S01]  /*d6f0*/  IMAD.IADD R5, R5, 0x1, R9 ;  /* 0x0000000105057824 */ /* 0x000fe200078e0209 */
[C---:B------:R-:W-:Y:S01]  /*d700*/  LEA R7, P0, R4.reuse, UR14, 0x2 ;  /* 0x0000000e04077c11 */ /* 0x040fe2000f8010ff */
[----:B------:R-:W-:Y:S02]  /*d710*/  IMAD.U32 R8, RZ, RZ, UR12 ;  /* 0x0000000cff087e24 */ /* 0x000fe4000f8e00ff */
[----:B------:R-:W-:Y:S01]  /*d720*/  IMAD.U32 R9, RZ, RZ, UR13 ;  /* 0x0000000dff097e24 */ /* 0x000fe2000f8e00ff */
[----:B------:R-:W-:Y:S01]  /*d730*/  LEA.HI.X R10, R4, UR15, R5, 0x2, P0 ;  /* 0x0000000f040a7c11 */ /* 0x000fe200080f1405 */
[----:B------:R-:W-:-:S03]  /*d740*/  IMAD R5, R23, 0x40, R19 ;  /* 0x0000004017057824 */ /* 0x000fc600078e0213 */
[----:B------:R3:W5:Y:S01]  /*d750*/  @P3 LDG.E R6, desc[UR52][R8.64] ;  /* 0x0000003408063981 */ /* 0x000762000c1e1900 */
[----:B------:R-:W-:Y:S05]  /*d760*/  @P3 BRA `(.L_x_14026) ;  /* 0x0000000000103947 */ /* 0x000fea0003800000 */
[----:B------:R-:W-:Y:S05]  /*d770*/  @!P2 BRA `(.L_x_14026) ;  /* 0x00000000000ca947 */ /* 0x000fea0003800000 */
[----:B---3--:R-:W2:Y:S04]  /*d780*/  LDG.E R9, desc[UR52][R24.64] ;  /* 0x0000003418097981 */ /* 0x008ea8000c1e1900 */
[----:B-----5:R-:W2:Y:S02]  /*d790*/  LDG.E R6, desc[UR52][R24.64+0x4] ;  /* 0x0000043418067981 */ /* 0x020ea4000c1e1900 */
[----:B--2---:R-:W-:-:S07]  /*d7a0*/  IMAD.IADD R6, R6, 0x1, -R9 ;  /* 0x0000000106067824 */ /* 0x004fce00078e0a09 */
.L_x_14026:
[----:B---3--:R-:W-:Y:S01]  /*d7b0*/  SHFL.IDX PT, R12, R7, RZ, 0x1c1f ;  /* 0x001c1fff070c7589 */ /* 0x008fe200000e0000 */
[----:B------:R-:W-:Y:S01]  /*d7c0*/  IMAD.WIDE R2, R5, 0x2, R2 ;  /* 0x0000000205027825 */ /* 0x000fe200078e0202 */
[----:B------:R-:W-:Y:S01]  /*d7d0*/  LOP3.LUT P0, RZ, R152, 0x3, RZ, 0xc0, !PT ;  /* 0x0000000398ff7812 */ /* 0x000fe2000780c0ff */
[----:B------:R-:W-:Y:S01]  /*d7e0*/  ULDC.64 UR14, c[0x0][0xaa0] ;  /* 0x0002a800000e7ab9 */ /* 0x000fe20000000a00 */
[----:B------:R-:W0:Y:S01]  /*d7f0*/  SHFL.IDX PT, R13, R10, RZ, 0x1c1f ;  /* 0x001c1fff0a0d7589 */ /* 0x000e2200000e0000 */
[----:B------:R-:W-:Y:S01]  /*d800*/  VIADD R8, R154, UR40 ;  /* 0x000000289a087c36 */ /* 0x000fe20008000000 */
[----:B------:R-:W-:Y:S01]  /*d810*/  IADD3 R9, P3, R2, 0x1800, RZ ;  /* 0x0000180002097810 */ /* 0x000fe20007f7e0ff */
[----:B-----5:R-:W-:Y:S01]  /*d820*/  IMAD R35, R6, R33, RZ ;  /* 0x0000002106237224 */ /* 0x020fe200078e02ff */
[----:B------:R-:W-:Y:S01]  /*d830*/  SHFL.IDX PT, R14, R7, 0x1, 0x1c1f ;  /* 0x003c1f00070e7f89 */ /* 0x000fe200000e0000 */
[----:B------:R-:W-:Y:S01]  /*d840*/  VIADD R4, R8, 0x8 ;  /* 0x0000000808047836 */ /* 0x000fe20000000000 */
[----:B------:R-:W-:-:S02]  /*d850*/  IADD3 R25, P4, R2, 0x3000, RZ ;  /* 0x0000300002197810 */ /* 0x000fc40007f9e0ff */
[----:B------:R-:W1:Y:S01]  /*d860*/  SHFL.IDX PT, R15, R10, 0x1, 0x1c1f ;  /* 0x003c1f000a0f7f89 */ /* 0x000e6200000e0000 */
[-C--:B------:R-:W-:Y:S02]  /*d870*/  ISETP.GE.OR P2, PT, R8, R35.reuse, P0 ;  /* 0x000000230800720c */ /* 0x080fe40000746670 */
[----:B------:R-:W-:Y:S02]  /*d880*/  LOP3.LUT R5, R2, 0x380, RZ, 0xc0, !PT ;  /* 0x0000038002057812 */ /* 0x000fe400078ec0ff */
[----:B------:R-:W-:Y:S02]  /*d890*/  LOP3.LUT R8, R9, 0x380, RZ, 0xc0, !PT ;  /* 0x0000038009087812 */ /* 0x000fe400078ec0ff */
[----:B------:R-:W-:Y:S02]  /*d8a0*/  ISETP.GE.OR P0, PT, R4, R35, P0 ;  /* 0x000000230400720c */ /* 0x000fe40000706670 */
[----:B------:R-:W-:Y:S02]  /*d8b0*/  LOP3.LUT R24, R25, 0x380, RZ, 0xc0, !PT ;  /* 0x0000038019187812 */ /* 0x000fe400078ec0ff */
[----:B------:R-:W-:-:S02]  /*d8c0*/  SHF.R.U64 R5, R5, 0x3, RZ ;  /* 0x0000000305057819 */ /* 0x000fc400000012ff */
[----:B------:R-:W-:Y:S02]  /*d8d0*/  SHF.R.U64 R8, R8, 0x3, RZ ;  /* 0x0000000308087819 */ /* 0x000fe400000012ff */
[----:B------:R-:W-:Y:S01]  /*d8e0*/  SHF.R.U64 R24, R24, 0x3, RZ ;  /* 0x0000000318187819 */ /* 0x000fe200000012ff */
[----:B0-----:R-:W-:Y:S01]  /*d8f0*/  @!P2 ST.E desc[UR52][R12.64], R21 ;  /* 0x000000150c00a985 */ /* 0x001fe2000c101934 */
[----:B------:R-:W-:Y:S01]  /*d900*/  LOP3.LUT R4, R5, R2, RZ, 0x3c, !PT ;  /* 0x0000000205047212 */ /* 0x000fe200078e3cff */
[--C-:B------:R-:W-:Y:S01]  /*d910*/  IMAD.MOV.U32 R5, RZ, RZ, R3.reuse ;  /* 0x000000ffff057224 */ /* 0x100fe200078e0003 */
[----:B------:R-:W-:Y:S01]  /*d920*/  LOP3.LUT R8, R8, R9, RZ, 0x3c, !PT ;  /* 0x0000000908087212 */ /* 0x000fe200078e3cff */
[--C-:B------:R-:W-:Y:S01]  /*d930*/  IMAD.X R9, RZ, RZ, R3.reuse, P3 ;  /* 0x000000ffff097224 */ /* 0x100fe200018e0603 */
[----:B------:R-:W-:Y:S01]  /*d940*/  LOP3.LUT R24, R24, R25, RZ, 0x3c, !PT ;  /* 0x0000001918187212 */ /* 0x000fe200078e3cff */
[--C-:B------:R-:W-:Y:S01]  /*d950*/  IMAD.X R25, RZ, RZ, R3.reuse, P4 ;  /* 0x000000ffff197224 */ /* 0x100fe200020e0603 */
[----:B-1----:R0:W-:Y:S04]  /*d960*/  @!P0 ST.E desc[UR52][R14.64], R20 ;  /* 0x000000140e008985 */ /* 0x0021e8000c101934 */
[----:B------:R-:W2:Y:S04]  /*d970*/  LD.E.128 R4, desc[UR52][R4.64] ;  /* 0x0000003404047980 */ /* 0x000ea8000c101d00 */
[----:B------:R-:W3:Y:S04]  /*d980*/  LD.E.128 R8, desc[UR52][R8.64] ;  /* 0x0000003408087980 */ /* 0x000ee8000c101d00 */
[----:B------:R-:W4:Y:S01]  /*d990*/  LD.E.128 R24, desc[UR52][R24.64] ;  /* 0x0000003418187980 */ /* 0x000f22000c101d00 */
[----:B------:R-:W-:Y:S01]  /*d9a0*/  IADD3 R29, P0, R2, 0x4800, RZ ;  /* 0x00004800021d7810 */ /* 0x000fe20007f1e0ff */
[----:B0-----:R-:W0:Y:S03]  /*d9b0*/  @P1 LDC R20, c[0x0][0xbec] ;  /* 0x0002fb00ff141b82 */ /* 0x001e260000000800 */
[----:B------:R-:W-:Y:S01]  /*d9c0*/  LOP3.LUT R2, R29, 0x380, RZ, 0xc0, !PT ;  /* 0x000003801d027812 */ /* 0x000fe200078ec0ff */
[----:B------:R-:W-:Y:S01]  /*d9d0*/  IMAD.X R13, RZ, RZ, R3, P0 ;  /* 0x000000ffff0d7224 */ /* 0x000fe200000e0603 */
[----:B------:R-:W-:-:S02]  /*d9e0*/  UIMAD UR12, UR9, UR14, URZ ;  /* 0x0000000e090c72a4 */ /* 0x000fc4000f8e023f */
[----:B------:R-:W-:Y:S01]  /*d9f0*/  SHF.R.U64 R2, R2, 0x3, RZ ;  /* 0x0000000302027819 */ /* 0x000fe200000012ff */
[----:B------:R-:W1:Y:S01]  /*da00*/  @P1 LDC R3, c[0x0][0xbf0] ;  /* 0x0002fc00ff031b82 */ /* 0x000e620000000800 */
[----:B------:R-:W-:Y:S02]  /*da10*/  UIMAD.WIDE.U32 UR8, UR4, UR14, URZ ;  /* 0x0000000e040872a5 */ /* 0x000fe4000f8e003f */
[----:B------:R-:W-:Y:S01]  /*da20*/  UIMAD UR12, UR4, UR15, UR12 ;  /* 0x0000000f040c72a4 */ /* 0x000fe2000f8e020c */
[----:B------:R-:W-:Y:S01]  /*da30*/  LOP3.LUT R12, R2, R29, RZ, 0x3c, !PT ;  /* 0x0000001d020c7212 */ /* 0x000fe200078e3cff */
[----:B------:R-:W-:Y:S01]  /*da40*/  IMAD R2, R18, 0x30, R23 ;  /* 0x0000003012027824 */ /* 0x000fe200078e0217 */
[----:B------:R-:W-:Y:S01]  /*da50*/  ULDC.64 UR14, c[0x0][0xae8] ;  /* 0x0002ba00000e7ab9 */ /* 0x000fe20000000a00 */
[----:B------:R-:W-:Y:S02]  /*da60*/  UIADD3 UR9, UR9, UR12, URZ ;  /* 0x0000000c09097290 */ /* 0x000fe4000fffe03f */
[----:B------:R-:W-:Y:S01]  /*da70*/  UIMAD UR4, UR18, UR14, URZ ;  /* 0x0000000e120472a4 */ /* 0x000fe2000f8e023f */
[----:B------:R-:W-:Y:S01]  /*da80*/  VIADD R29, R2, UR40 ;  /* 0x00000028021d7c36 */ /* 0x000fe20008000000 */
[----:B------:R-:W-:Y:S01]  /*da90*/  UIMAD.WIDE.U32 UR8, UR38, UR14, UR8 ;  /* 0x0000000e260872a5 */ /* 0x000fe2000f8e0008 */
[----:B------:R-:W-:Y:S01]  /*daa0*/  VIADD R32, R23, UR40 ;  /* 0x0000002817207c36 */ /* 0x000fe20008000000 */
[----:B------:R-:W-:Y:S01]  /*dab0*/  UIMAD UR4, UR38, UR15, UR4 ;  /* 0x0000000f260472a4 */ /* 0x000fe2000f8e0204 */
[----:B------:R-:W5:Y:S01]  /*dac0*/  LD.E.128 R12, desc[UR52][R12.64] ;  /* 0x000000340c0c7980 */ /* 0x000f62000c101d00 */
[----:B------:R-:W-:Y:S01]  /*dad0*/  ULDC.64 UR12, c[0x0][0xaf0] ;  /* 0x0002bc00000c7ab9 */ /* 0x000fe20000000a00 */
[----:B0-----:R-:W-:Y:S01]  /*dae0*/  @P1 IMAD.HI.U32 R2, R29, R20, RZ ;  /* 0x000000141d021227 */ /* 0x001fe200078e00ff */
[----:B------:R-:W-:Y:S01]  /*daf0*/  UIMAD UR11, UR11, UR12, URZ ;  /* 0x0000000c0b0b72a4 */ /* 0x000fe2000f8e023f */
[----:B------:R-:W-:Y:S01]  /*db00*/  @!PT LDS RZ, [RZ] ;  /* 0x00000000fffff984 */ /* 0x000fe20000000800 */
[----:B------:R-:W-:Y:S01]  /*db10*/  @!PT LDS RZ, [RZ] ;  /* 0x00000000fffff984 */ /* 0x000fe20000000800 */
[----:B------:R-:W-:Y:S01]  /*db20*/  @!PT LDS RZ, [RZ] ;  /* 0x00000000fffff984 */ /* 0x000fe20000000800 */
[----:B------:R-:W-:Y:S01]  /*db30*/  @!PT LDS RZ, [RZ] ;  /* 0x00000000fffff984 */ /* 0x000fe20000000800 */
[----:B------:R0:W-:Y:S06]  /*db40*/  MEMBAR.ALL.CTA ;  /* 0x0000000000007992 */ /* 0x0001ec0000008000 */
[----:B0-----:R-:W0:Y:S01]  /*db50*/  FENCE.VIEW.ASYNC.S ;  /* 0x00000000000073c6 */ /* 0x001e220000000000 */
[----:B------:R-:W-:Y:S01]  /*db60*/  UIADD3 UR9, UR9, UR4, URZ ;  /* 0x0000000409097290 */ /* 0x000fe2000fffe03f */
[----:B------:R-:W-:Y:S01]  /*db70*/  IMAD.MOV.U32 R21, RZ, RZ, R29 ;  /* 0x000000ffff157224 */ /* 0x000fe200078e001d */
[----:B------:R-:W-:Y:S01]  /*db80*/  UIMAD UR4, UR10, UR13, UR11 ;  /* 0x0000000d0a0472a4 */ /* 0x000fe2000f8e020b */
[----:B------:R-:W-:Y:S01]  /*db90*/  VIADD R0, R0, 0x16820 ;  /* 0x0001682000007836 */ /* 0x000fe20000000000 */
[----:B------:R-:W-:Y:S01]  /*dba0*/  UIMAD.WIDE.U32 UR10, UR10, UR12, UR8 ;  /* 0x0000000c0a0a72a5 */ /* 0x000fe2000f8e0008 */
[----:B-1----:R-:W-:-:S02]  /*dbb0*/  @P1 SHF.R.U32.HI R21, RZ, R3, R2 ;  /* 0x00000003ff151219 */ /* 0x002fc40000011602 */
[----:B------:R-:W-:Y:S01]  /*dbc0*/  ULDC.64 UR8, c[0x0][0xae0] ;  /* 0x0002b80000087ab9 */ /* 0x000fe20000000a00 */
[----:B------:R-:W-:Y:S01]  /*dbd0*/  UIADD3 UR4, UR11, UR4, URZ ;  /* 0x000000040b047290 */ /* 0x000fe2000fffe03f */
[--C-:B------:R-:W-:Y:S01]  /*dbe0*/  SHF.R.S32.HI R20, RZ, 0x1f, R21.reuse ;  /* 0x0000001fff147819 */ /* 0x100fe20000011415 */
[----:B------:R-:W-:Y:S01]  /*dbf0*/  IMAD.MOV R28, RZ, RZ, -R21 ;  /* 0x000000ffff1c7224 */ /* 0x000fe200078e0a15 */
[----:B------:R-:W-:Y:S01]  /*dc00*/  PRMT R0, RZ, 0x654, R0 ;  /* 0x00000654ff007816 */ /* 0x000fe20000000000 */
[----:B------:R-:W-:Y:S02]  /*dc10*/  IMAD.U32 R3, RZ, RZ, UR11 ;  /* 0x0000000bff037e24 */ /* 0x000fe4000f8e00ff */
[----:B------:R-:W-:Y:S02]  /*dc20*/  IMAD R20, R20, UR8, RZ ;  /* 0x0000000814147c24 */ /* 0x000fe4000f8e02ff */
[----:B------:R-:W-:Y:S02]  /*dc30*/  IMAD R29, R33, R28, R29 ;  /* 0x0000001c211d7224 */ /* 0x000fe400078e021d */
[----:B------:R-:W-:-:S02]  /*dc40*/  IMAD.U32 R2, RZ, RZ, UR10 ;  /* 0x0000000aff027e24 */ /* 0x000fc4000f8e00ff */
[----:B------:R-:W-:Y:S01]  /*dc50*/  IMAD.U32 R3, RZ, RZ, UR4 ;  /* 0x00000004ff037e24 */ /* 0x000fe2000f8e00ff */
[----:B------:R-:W-:Y:S01]  /*dc60*/  ULDC UR4, c[0x0][0xac8] ;  /* 0x0002b20000047ab9 */ /* 0x000fe20000000800 */
[C---:B------:R-:W-:Y:S01]  /*dc70*/  IMAD R31, R21.reuse, UR9, R20 ;  /* 0x00000009151f7c24 */ /* 0x040fe2000f8e0214 */
[----:B------:R-:W-:Y:S01]  /*dc80*/  SHF.R.S32.HI R20, RZ, 0x1f, R29 ;  /* 0x0000001fff147819 */ /* 0x000fe2000001141d */
[----:B------:R-:W-:Y:S01]  /*dc90*/  IMAD.WIDE.U32 R2, R21, UR8, R2 ;  /* 0x0000000815027c25 */ /* 0x000fe2000f8e0002 */
[----:B------:R-:W-:Y:S01]  /*dca0*/  ULDC.64 UR8, c[0x0][0xad8] ;  /* 0x0002b60000087ab9 */ /* 0x000fe20000000a00 */
[----:B0-----:R0:W-:Y:S02]  /*dcb0*/  SYNCS.ARRIVE.TRANS64.RED.A1T0 RZ, [R0+URZ], RZ ;  /* 0x000000ff00ff79a7 */ /* 0x0011e4000810043f */
[----:B------:R-:W-:Y:S02]  /*dcc0*/  IMAD.IADD R3, R3, 0x1, R31 ;  /* 0x0000000103037824 */ /* 0x000fe400078e021f */
[----:B------:R-:W-:-:S02]  /*dcd0*/  IMAD R20, R20, UR8, RZ ;  /* 0x0000000814147c24 */ /* 0x000fc4000f8e02ff */
[----:B------:R-:W-:-:S04]  /*dce0*/  IMAD.WIDE.U32 R2, R29, UR8, R2 ;  /* 0x000000081d027c25 */ /* 0x000fc8000f8e0002 */
[----:B------:R-:W-:Y:S01]  /*dcf0*/  IMAD R21, R29, UR9, R20 ;  /* 0x000000091d157c24 */ /* 0x000fe2000f8e0214 */
[----:B------:R-:W-:Y:S01]  /*dd00*/  ULDC.64 UR8, c[0x0][0xa80] ;  /* 0x0002a00000087ab9 */ /* 0x000fe20000000a00 */
[----:B0-----:R-:W-:Y:S01]  /*dd10*/  VIADD R0, R32, 0x90 ;  /* 0x0000009020007836 */ /* 0x001fe20000000000 */
[----:B------:R-:W-:Y:S01]  /*dd20*/  LEA R30, P0, R2, UR8, 0x1 ;  /* 0x00000008021e7c11 */ /* 0x000fe2000f8008ff */
[----:B------:R-:W-:-:S04]  /*dd30*/  IMAD.IADD R3, R3, 0x1, R21 ;  /* 0x0000000103037824 */ /* 0x000fc800078e0215 */
[----:B------:R-:W0:Y:S01]  /*dd40*/  SHFL.IDX PT, R20, R30, RZ, 0x181f ;  /* 0x00181fff1e147589 */ /* 0x000e2200000e0000 */
[----:B------:R-:W-:Y:S01]  /*dd50*/  LEA.HI.X R31, R2, UR9, R3, 0x1, P0 ;  /* 0x00000009021f7c11 */ /* 0x000fe200080f0c03 */
[C---:B------:R-:W-:Y:S01]  /*dd60*/  VIADD R2, R32.reuse, 0x30 ;  /* 0x0000003020027836 */ /* 0x040fe20000000000 */
[----:B------:R-:W-:Y:S01]  /*dd70*/  ISETP.GE.AND P0, PT, R19, UR4, PT ;  /* 0x0000000413007c0c */ /* 0x000fe2000bf06270 */
[----:B------:R-:W1:Y:S01]  /*dd80*/  SHFL.IDX PT, R28, R30, 0x1, 0x181f ;  /* 0x00381f001e1c7f89 */ /* 0x000e6200000e0000 */
[C---:B------:R-:W-:Y:S02]  /*dd90*/  VIADD R3, R32.reuse, 0x60 ;  /* 0x0000006020037836 */ /* 0x040fe40000000000 */
[-C--:B------:R-:W-:Y:S01]  /*dda0*/  ISETP.GE.OR P1, PT, R32, R35.reuse, P0 ;  /* 0x000000232000720c */ /* 0x080fe20000726670 */
[----:B------:R-:W1:Y:S01]  /*ddb0*/  SHFL.IDX PT, R34, R30, 0x2, 0x181f ;  /* 0x00581f001e227f89 */ /* 0x000e6200000e0000 */
[-C--:B------:R-:W-:Y:S02]  /*ddc0*/  ISETP.GE.OR P2, PT, R2, R35.reuse, P0 ;  /* 0x000000230200720c */ /* 0x080fe40000746670 */
[-C--:B------:R-:W-:Y:S01]  /*ddd0*/  ISETP.GE.OR P3, PT, R3, R35.reuse, P0 ;  /* 0x000000230300720c */ /* 0x080fe20000766670 */
[----:B------:R-:W1:Y:S01]  /*dde0*/  SHFL.IDX PT, R21, R31, RZ, 0x181f ;  /* 0x00181fff1f157589 */ /* 0x000e6200000e0000 */
[----:B------:R-:W-:-:S03]  /*ddf0*/  ISETP.GE.OR P0, PT, R0, R35, P0 ;  /* 0x000000230000720c */ /* 0x000fc60000706670 */
[----:B------:R-:W1:Y:S04]  /*de00*/  SHFL.IDX PT, R29, R31, 0x1, 0x181f ;  /* 0x00381f001f1d7f89 */ /* 0x000e6800000e0000 */
[----:B------:R-:W1:Y:S01]  /*de10*/  SHFL.IDX PT, R33, R31, 0x2, 0x181f ;  /* 0x00581f001f217f89 */ /* 0x000e6200000e0000 */
[----:B0-----:R-:W-:-:S03]  /*de20*/  @!P1 LEA R2, P4, R19, R20, 0x1 ;  /* 0x0000001413029211 */ /* 0x001fc600078808ff */
[----:B------:R-:W0:Y:S01]  /*de30*/  SHFL.IDX PT, R30, R30, 0x3, 0x181f ;  /* 0x00781f001e1e7f89 */ /* 0x000e2200000e0000 */
[----:B-1----:R-:W-:-:S03]  /*de40*/  @!P2 LEA R20, P5, R19, R28, 0x1 ;  /* 0x0000001c1314a211 */ /* 0x002fc600078a08ff */
[----:B------:R-:W1:Y:S01]  /*de50*/  SHFL.IDX PT, R31, R31, 0x3, 0x181f ;  /* 0x00781f001f1f7f89 */ /* 0x000e6200000e0000 */
[C---:B------:R-:W-:Y:S02]  /*de60*/  @!P3 LEA R28, P6, R19.reuse, R34, 0x1 ;  /* 0x00000022131cb211 */ /* 0x040fe400078c08ff */
[C-C-:B------:R-:W-:Y:S02]  /*de70*/  @!P1 LEA.HI.X R3, R19.reuse, R21, R156.reuse, 0x1, P4 ;  /* 0x0000001513039211 */ /* 0x140fe400020f0c9c */
[C-C-:B------:R-:W-:Y:S02]  /*de80*/  @!P2 LEA.HI.X R21, R19.reuse, R29, R156.reuse, 0x1, P5 ;  /* 0x0000001d1315a211 */ /* 0x140fe400028f0c9c */
[----:B------:R-:W-:Y:S01]  /*de90*/  @!P3 LEA.HI.X R29, R19, R33, R156, 0x1, P6 ;  /* 0x00000021131db211 */ /* 0x000fe200030f0c9c */
[----:B--2---:R2:W-:Y:S04]  /*dea0*/  @!P1 ST.E.128 desc[UR52][R2.64], R4 ;  /* 0x0000000402009985 */ /* 0x0045e8000c101d34 */
[----:B---3--:R2:W-:Y:S04]  /*deb0*/  @!P2 ST.E.128 desc[UR52][R20.64], R8 ;  /* 0x000000081400a985 */ /* 0x0085e8000c101d34 */
[----:B----4-:R2:W-:Y:S01]  /*dec0*/  @!P3 ST.E.128 desc[UR52][R28.64], R24 ;  /* 0x000000181c00b985 */ /* 0x0105e2000c101d34 */
[----:B01----:R-:W-:Y:S05]  /*ded0*/  @P0 BRA `(.L_x_14027) ;  /* 0x0000000800700947 */ /* 0x003fea0003800000 */
[----:B--2---:R-:W-:-:S04]  /*dee0*/  LEA R2, P0, R19, R30, 0x1 ;  /* 0x0000001e13027211 */ /* 0x004fc800078008ff */
[----:B------:R-:W-:-:S05]  /*def0*/  LEA.HI.X R3, R19, R31, R156, 0x1, P0 ;  /* 0x0000001f13037211 */ /* 0x000fca00000f0c9c */
[----:B-----5:R0:W-:Y:S01]  /*df00*/  ST.E.128 desc[UR52][R2.64], R12 ;  /* 0x0000000c02007985 */ /* 0x0201e2000c101d34 */
[----:B------:R-:W-:Y:S05]  /*df10*/  BRA `(.L_x_14027) ;  /* 0x0000000800607947 */ /* 0x000fea0003800000 */
.L_x_14025:
        /* <DEDUP_REMOVED lines=32> */
.L_x_14028:
        /* <DEDUP_REMOVED lines=47> */
.L_x_14030:
[----:B------:R-:W-:Y:S05]  /*e410*/  BSYNC B1 ;  /* 0x0000000000017941 */ /* 0x000fea0003800000 */
.L_x_14029:
[----:B0-----:R-:W0:Y:S01]  /*e420*/  @P0 LDC R3, c[0x0][0xbf0] ;  /* 0x0002fc00ff030b82 */ /* 0x001e220000000800 */
[----:B------:R-:W-:Y:S01]  /*e430*/  ULDC.64 UR16, c[0x0][0xaa0] ;  /* 0x0002a80000107ab9 */ /* 0x000fe20000000a00 */
[----:B------:R-:W-:Y:S01]  /*e440*/  IMAD R2, R18, 0x30, R23 ;  /* 0x0000003012027824 */ /* 0x000fe200078e0217 */
[----:B------:R-:W-:Y:S01]  /*e450*/  UIMAD UR10, UR11, UR16, URZ ;  /* 0x000000100b0a72a4 */ /* 0x000fe2000f8e023f */
[----:B------:R-:W-:Y:S01]  /*e460*/  VIADD R20, R23, UR40 ;  /* 0x0000002817147c36 */ /* 0x000fe20008000000 */
[----:B------:R-:W-:Y:S01]  /*e470*/  UIMAD.WIDE.U32 UR8, UR4, UR16, URZ ;  /* 0x00000010040872a5 */ /* 0x000fe2000f8e003f */
[----:B------:R-:W-:Y:S01]  /*e480*/  VIADD R4, R2, UR40 ;  /* 0x0000002802047c36 */ /* 0x000fe20008000000 */
[----:B------:R-:W-:Y:S01]  /*e490*/  UIMAD UR10, UR4, UR17, UR10 ;  /* 0x00000011040a72a4 */ /* 0x000fe2000f8e020a */
[----:B-----5:R-:W-:Y:S02]  /*e4a0*/  IMAD R13, R0, R11, RZ ;  /* 0x0000000b000d7224 */ /* 0x020fe400078e02ff */
[----:B------:R-:W-:Y:S01]  /*e4b0*/  ULDC.64 UR16, c[0x0][0xae8] ;  /* 0x0002ba0000107ab9 */ /* 0x000fe20000000a00 */
[----:B------:R-:W-:Y:S01]  /*e4c0*/  UIADD3 UR9, UR9, UR10, URZ ;  /* 0x0000000a09097290 */ /* 0x000fe2000fffe03f */
[----:B------:R-:W-:Y:S01]  /*e4d0*/  @P0 IMAD.HI.U32 R2, R4, R9, RZ ;  /* 0x0000000904020227 */ /* 0x000fe200078e00ff */
[----:B------:R-:W-:-:S02]  /*e4e0*/  UIMAD UR4, UR12, UR16, URZ ;  /* 0x000000100c0472a4 */ /* 0x000fc4000f8e023f */
[----:B------:R-:W-:Y:S01]  /*e4f0*/  UIMAD.WIDE.U32 UR8, UR38, UR16, UR8 ;  /* 0x00000010260872a5 */ /* 0x000fe2000f8e0008 */
[----:B------:R-:W-:Y:S01]  /*e500*/  IMAD.MOV.U32 R5, RZ, RZ, R4 ;  /* 0x000000ffff057224 */ /* 0x000fe200078e0004 */
[----:B------:R-:W-:Y:S01]  /*e510*/  UIMAD UR4, UR38, UR17, UR4 ;  /* 0x00000011260472a4 */ /* 0x000fe2000f8e0204 */
[----:B------:R-:W-:Y:S01]  /*e520*/  VIADD R0, R20, 0x30 ;  /* 0x0000003014007836 */ /* 0x000fe20000000000 */
        /* <DEDUP_REMOVED lines=11> */
[----:B------:R-:W-:Y:S02]  /*e5e0*/  IMAD R7, R11, R7, R4 ;  /* 0x000000070b077224 */ /* 0x000fe400078e0204 */
[----:B------:R-:W-:-:S02]  /*e5f0*/  IMAD R6, R2, UR10, RZ ;  /* 0x0000000a02067c24 */ /* 0x000fc4000f8e02ff */
[----:B------:R-:W-:Y:S01]  /*e600*/  IMAD.U32 R2, RZ, RZ, UR8 ;  /* 0x00000008ff027e24 */ /* 0x000fe2000f8e00ff */
[----:B------:R-:W-:Y:S01]  /*e610*/  SHF.R.S32.HI R4, RZ, 0x1f, R7 ;  /* 0x0000001fff047819 */ /* 0x000fe20000011407 */
[----:B------:R-:W-:Y:S01]  /*e620*/  IMAD.U32 R3, RZ, RZ, UR4 ;  /* 0x00000004ff037e24 */ /* 0x000fe2000f8e00ff */
[----:B------:R-:W-:Y:S01]  /*e630*/  ULDC.64 UR8, c[0x0][0xad8] ;  /* 0x0002b60000087ab9 */ /* 0x000fe20000000a00 */
[C---:B------:R-:W-:Y:S01]  /*e640*/  IMAD R9, R5.reuse, UR11, R6 ;  /* 0x0000000b05097c24 */ /* 0x040fe2000f8e0206 */
[----:B------:R-:W-:Y:S01]  /*e650*/  ULDC UR4, c[0x0][0xac8] ;  /* 0x0002b20000047ab9 */ /* 0x000fe20000000800 */
[----:B------:R-:W-:-:S04]  /*e660*/  IMAD.WIDE.U32 R2, R5, UR10, R2 ;  /* 0x0000000a05027c25 */ /* 0x000fc8000f8e0002 */
        /* <DEDUP_REMOVED lines=8> */
[----:B------:R-:W0:Y:S01]  /*e6f0*/  SHFL.IDX PT, R6, R4, RZ, 0x181f ;  /* 0x00181fff04067589 */ /* 0x000e2200000e0000 */
[----:B------:R-:W-:Y:S01]  /*e700*/  ISETP.GE.AND P0, PT, R19, UR4, PT ;  /* 0x0000000413007c0c */ /* 0x000fe2000bf06270 */
[C---:B------:R-:W-:Y:S02]  /*e710*/  VIADD R2, R20.reuse, 0x60 ;  /* 0x0000006014027836 */ /* 0x040fe40000000000 */
[----:B------:R-:W1:Y:S01]  /*e720*/  SHFL.IDX PT, R10, R4, 0x1, 0x181f ;  /* 0x00381f00040a7f89 */ /* 0x000e6200000e0000 */
[CC--:B------:R-:W-:Y:S01]  /*e730*/  ISETP.GE.OR P3, PT, R20.reuse, R13.reuse, P0 ;  /* 0x0000000d1400720c */ /* 0x0c0fe20000766670 */
[----:B------:R-:W-:Y:S01]  /*e740*/  VIADD R3, R20, 0x90 ;  /* 0x0000009014037836 */ /* 0x000fe20000000000 */
[-C--:B------:R-:W-:Y:S01]  /*e750*/  ISETP.GE.OR P2, PT, R0, R13.reuse, P0 ;  /* 0x0000000d0000720c */ /* 0x080fe20000746670 */
[----:B------:R-:W2:Y:S01]  /*e760*/  SHFL.IDX PT, R12, R4, 0x2, 0x181f ;  /* 0x00581f00040c7f89 */ /* 0x000ea200000e0000 */
[----:B------:R-:W-:-:S02]  /*e770*/  ISETP.GE.OR P1, PT, R2, R13, P0 ;  /* 0x0000000d0200720c */ /* 0x000fc40000726670 */
[----:B------:R-:W-:Y:S01]  /*e780*/  ISETP.GE.OR P0, PT, R3, R13, P0 ;  /* 0x0000000d0300720c */ /* 0x000fe20000706670 */
[----:B------:R-:W3:Y:S04]  /*e790*/  SHFL.IDX PT, R5, R8, RZ, 0x181f ;  /* 0x00181fff08057589 */ /* 0x000ee800000e0000 */
        /* <DEDUP_REMOVED lines=16> */
.L_x_14027:
[----:B------:R-:W-:Y:S05]  /*e8a0*/  BSYNC B0 ;  /* 0x0000000000007941 */ /* 0x000fea0003800000 */
.L_x_14024:
[----:B------:R-:W-:Y:S02]  /*e8b0*/  ULDC UR4, c[0x0][0xc3c] ;  /* 0x00030f0000047ab9 */ /* 0x000fe40000000800 */
[----:B------:R-:W-:-:S06]  /*e8c0*/  UISETP.GE.AND UP0, UPT, UR6, UR4, UPT ;  /* 0x000000040600728c */ /* 0x000fcc000bf06270 */
[----:B------:R-:W-:-:S13]  /*e8d0*/  PLOP3.LUT P0, PT, PT, PT, UP0, 0x80, 0x0 ;  /* 0x000000000000781c */ /* 0x000fda0003f0f008 */
[----:B------:R-:W-:Y:S05]  /*e8e0*/  @!P0 BRA `(.L_x_14031) ;  /* 0xffffff24000c8947 */ /* 0x000fea000383ffff */
[----:B------:R-:W-:Y:S05]  /*e8f0*/  EXIT ;  /* 0x000000000000794d */ /* 0x000fea0003800000 */
.L_x_13934:
        /* <DEDUP_REMOVED lines=18> */
.L_x_14032:
        /* <DEDUP_REMOVED lines=40> */
.L_x_14038:
        /* <DEDUP_REMOVED lines=12> */
.L_x_14037:
[----:B------:R-:W-:Y:S05]  /*ed60*/  BSYNC B0 ;  /* 0x0000000000007941 */ /* 0x000fea0003800000 */
.L_x_14036:
        /* <DEDUP_REMOVED lines=20> */
.L_x_14034:
        /* <DEDUP_REMOVED lines=20> */
.L_x_14039:
        /* <DEDUP_REMOVED lines=59> */
.L_x_14035:
[----:B------:R-:W-:Y:S01]  /*f3a0*/  ULDC UR4, c[0x0][0xc3c] ;  /* 0x00030f0000047ab9 */ /* 0x000fe20000000800 */
[----:B------:R-:W-:Y:S02]  /*f3b0*/  IMAD.MOV.U32 R17, RZ, RZ, RZ ;  /* 0x000000ffff117224 */ /* 0x000fe400078e00ff */
[----:B------:R-:W-:Y:S02]  /*f3c0*/  IMAD.U32 R16, RZ, RZ, UR6 ;  /* 0x00000006ff107e24 */ /* 0x000fe4000f8e00ff */
[----:B------:R-:W-:Y:S02]  /*f3d0*/  IMAD.MOV.U32 R18, RZ, RZ, RZ ;  /* 0x000000ffff127224 */ /* 0x000fe400078e00ff */
[----:B------:R-:W-:-:S07]  /*f3e0*/  IMAD.U32 R19, RZ, RZ, UR4 ;  /* 0x00000004ff137e24 */ /* 0x000fce000f8e00ff */
.L_x_14040:
[----:B------:R-:W-:-:S13]  /*f3f0*/  ISETP.NE.AND P0, PT, R5, RZ, PT ;  /* 0x000000ff0500720c */ /* 0x000fda0003f05270 */
[----:B------:R-:W0:Y:S01]  /*f400*/  @!P0 S2R R3, SR_CgaCtaId ;  /* 0x0000000000038919 */ /* 0x000e220000008800 */
[----:B------:R-:W-:-:S04]  /*f410*/  @!P0 MOV R0, 0x400 ;  /* 0x0000040000008802 */ /* 0x000fc80000000f00 */
[----:B0-----:R-:W-:-:S05]  /*f420*/  @!P0 LEA R0, R3, R0, 0x18 ;  /* 0x0000000003008211 */ /* 0x001fca00078ec0ff */
[----:B------:R0:W-:Y:S01]  /*f430*/  @!P0 STS.128 [R0+0x168d0], R16 ;  /* 0x0168d01000008388 */ /* 0x0001e20000000c00 */
[----:B------:R-:W-:Y:S06]  /*f440*/  BAR.ARV 0x5, 0x200 ;  /* 0x0148000000007b1d */ /* 0x000fec0000002000 */
.L_x_14033:
        /* <DEDUP_REMOVED lines=29> */
.L_x_14110:
[----:B------:R-:W-:Y:S05]  /*f620*/  YIELD ;  /* 0x0000000000007946 */ /* 0x000fea0003800000 */
[----:B------:R-:W-:Y:S01]  /*f630*/  ULDC.64 UR4, c[0x0][0xa28] ;  /* 0x00028a0000047ab9 */ /* 0x000fe20000000a00 */
[----:B--2---:R-:W2:Y:S01]  /*f640*/  LDL.LU R6, [R1] ;  /* 0x0000000001067983 */ /* 0x004ea20000300800 */
[----:B------:R-:W-:Y:S01]  /*f650*/  ISETP.NE.U32.AND P0, PT, RZ, UR4, PT ;  /* 0x00000004ff007c0c */ /* 0x000fe2000bf05070 */
[----:B------:R-:W-:-:S03]  /*f660*/  IMAD.MOV.U32 R23, RZ, RZ, RZ ;  /* 0x000000ffff177224 */ /* 0x000fc600078e00ff */
[----:B------:R-:W-:Y:S01]  /*f670*/  ISETP.NE.AND.EX P0, PT, RZ, UR5, PT, P0 ;  /* 0x00000005ff007c0c */ /* 0x000fe2000bf05300 */
[----:B------:R-:W-:-:S12]  /*f680*/  ULDC.64 UR4, c[0x0][0xa18] ;  /* 0x0002860000047ab9 */ /* 0x000fd80000000a00 */
[----:B0-----:R-:W0:Y:S02]  /*f690*/  @P0 LDC.64 R2, c[0x0][0xa28] ;  /* 0x00028a00ff020b82 */ /* 0x001e240000000a00 */
[----:B0-----:R-:W-:-:S05]  /*f6a0*/  @P0 IMAD.WIDE R2, R19, 0x4, R2 ;  /* 0x0000000413020825 */ /* 0x001fca00078e0202 */
[----:B------:R0:W4:Y:S01]  /*f6b0*/  @P0 LDG.E R23, desc[UR52][R2.64] ;  /* 0x0000003402170981 */ /* 0x000122000c1e1900 */
[----:B------:R-:W-:Y:S01]  /*f6c0*/  ISETP.NE.U32.AND P0, PT, RZ, UR4, PT ;  /* 0x00000004ff007c0c */ /* 0x000fe2000bf05070 */
[----:B---3--:R-:W-:-:S03]  /*f6d0*/  IMAD.MOV.U32 R0, RZ, RZ, RZ ;  /* 0x000000ffff007224 */ /* 0x008fc600078e00ff */
[----:B------:R-:W-:Y:S01]  /*f6e0*/  ISETP.NE.AND.EX P1, PT, RZ, UR5, PT, P0 ;  /* 0x00000005ff007c0c */ /* 0x000fe2000bf25300 */
[----:B------:R-:W-:Y:S02]  /*f6f0*/  ULDC.64 UR4, c[0x0][0xa00] ;  /* 0x0002800000047ab9 */ /* 0x000fe40000000a00 */
[----:B------:R-:W-:Y:S01]  /*f700*/  ISETP.NE.U32.AND P0, PT, RZ, UR4, PT ;  /* 0x00000004ff007c0c */ /* 0x000fe2000bf05070 */
[----:B0-----:R-:W0:Y:S03]  /*f710*/  LDC.64 R2, c[0x0][0xa00] ;  /* 0x00028000ff027b82 */ /* 0x001e260000000a00 */
[----:B------:R-:W-:Y:S01]  /*f720*/  ISETP.NE.AND.EX P2, PT, RZ, UR5, PT, P0 ;  /* 0x00000005ff007c0c */ /* 0x000fe2000bf45300 */
[----:B------:R-:W-:-:S05]  /*f730*/  ULDC.64 UR4, c[0x0][0x418] ;  /* 0x0001060000047ab9 */ /* 0x000fca0000000a00 */
[----:B-1----:R-:W1:Y:S01]  /*f740*/  @P1 LDC.64 R4, c[0x0][0xa18] ;  /* 0x00028600ff041b82 */ /* 0x002e620000000a00 */
[----:B0-----:R-:W-:-:S06]  /*f750*/  IMAD.WIDE R2, R19, 0x4, R2 ;  /* 0x0000000413027825 */ /* 0x001fcc00078e0202 */
        /* <DEDUP_REMOVED lines=9> */
[----:B--2---:R-:W-:-:S04]  /*f7f0*/  LOP3.LUT R6, R6, 0xffffffef, RZ, 0xc0, !PT ;  /* 0xffffffef06067812 */ /* 0x004fc800078ec0ff */
[----:B------:R-:W-:-:S05]  /*f800*/  @P2 LOP3.LUT R6, R6, 0x10, RZ, 0xfc, !PT ;  /* 0x0000001006062812 */ /* 0x000fca00078efcff */
[----:B------:R-:W-:Y:S04]  /*f810*/  STL [R1], R6 ;  /* 0x0000000601007387 */ /* 0x000fe80000100800 */
[----:B---3--:R1:W-:Y:S04]  /*f820*/  STL [R1+0x24], R0 ;  /* 0x0000240001007387 */ /* 0x0083e80000100800 */
[----:B----4-:R0:W-:Y:S01]  /*f830*/  STL [R1+0x18], R23 ;  /* 0x0000181701007387 */ /* 0x0101e20000100800 */
        /* <DEDUP_REMOVED lines=8> */
.L_x_14042:
        /* <DEDUP_REMOVED lines=8> */
.L_x_14043:
        /* <DEDUP_REMOVED lines=9> */
.L_x_14044:
[----:B-1----:R-:W1:Y:S01]  /*f9d0*/  LDC R3, c[0x0][0x448] ;  /* 0x00011200ff037b82 */ /* 0x002e620000000800 */
[----:B------:R-:W-:Y:S02]  /*f9e0*/  IMAD.MOV.U32 R2, RZ, RZ, R6 ;  /* 0x000000ffff027224 */ /* 0x000fe400078e0006 */
[----:B-----5:R-:W-:Y:S02]  /*f9f0*/  IMAD.IADD R8, R0, 0x1, -R23 ;  /* 0x0000000100087824 */ /* 0x020fe400078e0a17 */
[----:B------:R-:W-:Y:S01]  /*fa00*/  IMAD R26, R17, 0xc0, RZ ;  /* 0x000000c0111a7824 */ /* 0x000fe200078e02ff */
[----:B------:R-:W-:Y:S02]  /*fa10*/  LOP3.LUT R2, R2, 0xfffffff7, RZ, 0xc0, !PT ;  /* 0xfffffff702027812 */ /* 0x000fe400078ec0ff */
[----:B------:R-:W-:Y:S01]  /*fa20*/  IADD3 R0, R8, 0x1, -R29 ;  /* 0x0000000108007810 */ /* 0x000fe20007ffe81d */
[----:B------:R-:W-:Y:S01]  /*fa30*/  VIADD R7, R26, 0xbf ;  /* 0x000000bf1a077836 */ /* 0x000fe20000000000 */
[----:B-1----:R-:W-:-:S13]  /*fa40*/  ISETP.NE.AND P2, PT, R3, 0x1, PT ;  /* 0x000000010300780c */ /* 0x002fda0003f45270 */
[----:B------:R-:W-:Y:S01]  /*fa50*/  @P2 LOP3.LUT R2, R2, 0x8, RZ, 0xfc, !PT ;  /* 0x0000000802022812 */ /* 0x000fe200078efcff */
[----:B------:R-:W1:Y:S04]  /*fa60*/  @P2 LDC R6, c[0x0][0x44c] ;  /* 0x00011300ff062b82 */ /* 0x000e680000000800 */
[----:B------:R2:W-:Y:S04]  /*fa70*/  STL [R1], R2 ;  /* 0x0000000201007387 */ /* 0x0005e80000100800 */
[----:B0-----:R-:W0:Y:S01]  /*fa80*/  @P2 LDC R4, c[0x0][0x450] ;  /* 0x00011400ff042b82 */ /* 0x001e220000000800 */
[----:B------:R3:W-:Y:S07]  /*fa90*/  STL [R1+0x10], R8 ;  /* 0x0000100801007387 */ /* 0x0007ee0000100800 */
[----:B--2---:R-:W2:Y:S01]  /*faa0*/  LDC.64 R2, c[0x0][0x9e0] ;  /* 0x00027800ff027b82 */ /* 0x004ea20000000a00 */
[----:B-1----:R-:W-:-:S05]  /*fab0*/  @P2 IMAD.HI.U32 R5, R7, R6, RZ ;  /* 0x0000000607052227 */ /* 0x002fca00078e00ff */
[----:B0-----:R-:W-:-:S05]  /*fac0*/  @P2 SHF.R.U32.HI R7, RZ, R4, R5 ;  /* 0x00000004ff072219 */ /* 0x001fca0000011605 */
[----:B------:R-:W-:Y:S01]  /*fad0*/  IMAD.IADD R7, R0, 0x1, R7 ;  /* 0x0000000100077824 */ /* 0x000fe200078e0207 */
[----:B--2---:R-:W-:-:S03]  /*fae0*/  ISETP.GE.AND P1, PT, R3, 0x1, PT ;  /* 0x000000010300780c */ /* 0x004fc60003f26270 */
[----:B------:R-:W-:-:S10]  /*faf0*/  IMAD.IADD R2, R7, 0x1, R2 ;  /* 0x0000000107027824 */ /* 0x000fd400078e0202 */
[----:B---3--:R-:W-:Y:S05]  /*fb00*/  @!P1 BRA `(.L_x_14045) ;  /* 0x0000000000489947 */ /* 0x008fea0003800000 */
        /* <DEDUP_REMOVED lines=11> */
.L_x_14047:
[----:B------:R-:W-:-:S13]  /*fbc0*/  ISETP.NE.AND P0, PT, R3, 0x1, PT ;  /* 0x000000010300780c */ /* 0x000fda0003f05270 */
[----:B------:R-:W0:Y:S02]  /*fbd0*/  @P0 LDC.64 R4, c[0x0][0x9e8] ;  /* 0x00027a00ff040b82 */ /* 0x000e240000000a00 */
[----:B0-----:R-:W-:-:S05]  /*fbe0*/  @P0 IMAD.HI.U32 R4, R0, R4, RZ ;  /* 0x0000000400040227 */ /* 0x001fca00078e00ff */
[----:B------:R-:W-:-:S07]  /*fbf0*/  @P0 SHF.R.U32.HI R0, RZ, R5, R4 ;  /* 0x00000005ff000219 */ /* 0x000fce0000011604 */
.L_x_14048:
[----:B------:R-:W-:Y:S05]  /*fc00*/  BSYNC B0 ;  /* 0x0000000000007941 */ /* 0x000fea0003800000 */
.L_x_14046:
[----:B------:R-:W-:-:S05]  /*fc10*/  IMAD R5, R0, R3, R3 ;  /* 0x0000000300057224 */ /* 0x000fca00078e0203 */
[----:B------:R-:W-:-:S07]  /*fc20*/  VIMNMX R2, R2, R5, PT ;  /* 0x0000000502027248 */ /* 0x000fce0003fe0100 */
.L_x_14045:
[----:B------:R-:W0:Y:S01]  /*fc30*/  @P2 LDC R5, c[0x0][0x44c] ;  /* 0x00011300ff052b82 */ /* 0x000e220000000800 */
[----:B------:R-:W-:Y:S01]  /*fc40*/  VIADD R2, R2, 0x7f ;  /* 0x0000007f02027836 */ /* 0x000fe20000000000 */
[----:B------:R-:W-:Y:S01]  /*fc50*/  ULDC UR4, c[0x0][0x9dc] ;  /* 0x0002770000047ab9 */ /* 0x000fe20000000800 */
[----:B------:R-:W-:-:S05]  /*fc60*/  IMAD.MOV.U32 R0, RZ, RZ, R26 ;  /* 0x000000ffff007224 */ /* 0x000fca00078e001a */
[----:B------:R-:W1:Y:S01]  /*fc70*/  @P2 LDC R7, c[0x0][0x450] ;  /* 0x00011400ff072b82 */ /* 0x000e620000000800 */
[----:B0-----:R-:W-:Y:S01]  /*fc80*/  @P2 IMAD.HI.U32 R4, R26, R5, RZ ;  /* 0x000000051a042227 */ /* 0x001fe200078e00ff */
[----:B------:R-:W-:-:S04]  /*fc90*/  SHF.R.S32.HI R5, RZ, 0x1f, R2 ;  /* 0x0000001fff057819 */ /* 0x000fc80000011402 */
[----:B-1----:R-:W-:Y:S02]  /*fca0*/  @P2 SHF.R.U32.HI R0, RZ, R7, R4 ;  /* 0x00000007ff002219 */ /* 0x002fe40000011604 */
        /* <DEDUP_REMOVED lines=21> */
.L_x_14051:
[----:B------:R-:W-:-:S13]  /*fe00*/  ISETP.NE.AND P0, PT, R3, 0x1, PT ;  /* 0x000000010300780c */ /* 0x000fda0003f05270 */
[----:B------:R-:W1:Y:S02]  /*fe10*/  @P0 LDC.64 R4, c[0x0][0x9e8] ;  /* 0x00027a00ff040b82 */ /* 0x000e640000000a00 */
[----:B-1----:R-:W-:-:S05]  /*fe20*/  @P0 IMAD.HI.U32 R4, R2, R4, RZ ;  /* 0x0000000402040227 */ /* 0x002fca00078e00ff */
[----:B------:R-:W-:-:S07]  /*fe30*/  @P0 SHF.R.U32.HI R2, RZ, R5, R4 ;  /* 0x00000005ff020219 */ /* 0x000fce0000011604 */
.L_x_14052:
[----:B------:R-:W-:Y:S05]  /*fe40*/  BSYNC B0 ;  /* 0x0000000000007941 */ /* 0x000fea0003800000 */
.L_x_14050:
[----:B------:R-:W-:-:S05]  /*fe50*/  IMAD R3, R2, R3, RZ ;  /* 0x0000000302037224 */ /* 0x000fca00078e02ff */
[----:B------:R-:W-:-:S07]  /*fe60*/  VIMNMX R0, R0, R3, !PT ;  /* 0x0000000300007248 */ /* 0x000fce0007fe0100 */
.L_x_14049:
        /* <DEDUP_REMOVED lines=25> */
.L_x_14054:
        /* <DEDUP_REMOVED lines=20> */
.L_x_14057:
[----:B------:R-:W-:Y:S05]  /*10140*/  BSYNC B6 ;  /* 0x0000000000067941 */ /* 0x000fea0003800000 */
.L_x_14056:
        /* <DEDUP_REMOVED lines=20> */
.L_x_14060:
        /* <DEDUP_REMOVED lines=15> */
.L_x_14059:
[----:B------:R-:W-:Y:S05]  /*10380*/  BSYNC B6 ;  /* 0x0000000000067941 */ /* 0x000fea0003800000 */
.L_x_14058:
[----:B------:R-:W2:Y:S01]  /*10390*/  LDL.LU R2, [R1] ;  /* 0x0000000001027983 */ /* 0x000ea20000300800 */
[----:B------:R-:W-:Y:S01]  /*103a0*/  ULDC.64 UR4, c[0x0][0x9f8] ;  /* 0x00027e0000047ab9 */ /* 0x000fe20000000a00 */
[----:B------:R-:W-:Y:S01]  /*103b0*/  IMAD.MOV.U32 R7, RZ, RZ, R19 ;  /* 0x000000ffff077224 */ /* 0x000fe200078e0013 */
[----:B------:R-:W-:Y:S01]  /*103c0*/  ISETP.NE.U32.AND P0, PT, RZ, UR4, PT ;  /* 0x00000004ff007c0c */ /* 0x000fe2000bf05070 */
[----:B------:R-:W3:Y:S01]  /*103d0*/  LDL R20, [R1+0x10] ;  /* 0x0000100001147983 */ /* 0x000ee20000100800 */
[----:B------:R-:W1:Y:S02]  /*103e0*/  LDC R9, c[0x0][0x430] ;  /* 0x00010c00ff097b82 */ /* 0x000e640000000800 */
[----:B------:R-:W-:Y:S01]  /*103f0*/  ISETP.NE.AND.EX P0, PT, RZ, UR5, PT, P0 ;  /* 0x00000005ff007c0c */ /* 0x000fe2000bf05300 */
[----:B------:R-:W4:Y:S01]  /*10400*/  S2R R0, SR_TID.X ;  /* 0x0000000000007919 */ /* 0x000f220000002100 */
[----:B------:R-:W4:Y:S01]  /*10410*/  S2R R21, SR_TID.X ;  /* 0x0000000000157919 */ /* 0x000f220000002100 */
[----:B0-----:R-:W-:-:S02]  /*10420*/  VIADD R25, R25, 0xffffffff ;  /* 0xffffffff19197836 */ /* 0x001fc40000000000 */
[----:B--2---:R-:W-:-:S08]  /*10430*/  IMAD.MOV.U32 R17, RZ, RZ, R2 ;  /* 0x000000ffff117224 */ /* 0x004fd000078e0002 */
[----:B------:R-:W0:Y:S02]  /*10440*/  @P0 LDC.64 R2, c[0x0][0x9f8] ;  /* 0x00027e00ff020b82 */ /* 0x000e240000000a00 */
[----:B0-----:R-:W-:-:S05]  /*10450*/  @P0 IMAD.WIDE R2, R19, 0x4, R2 ;  /* 0x0000000413020825 */ /* 0x001fca00078e0202 */
[----:B------:R0:W2:Y:S01]  /*10460*/  @P0 LDG.E R7, desc[UR52][R2.64] ;  /* 0x0000003402070981 */ /* 0x0000a2000c1e1900 */
[----:B-1----:R-:W-:Y:S01]  /*10470*/  ISETP.NE.AND P1, PT, R9, 0x1, PT ;  /* 0x000000010900780c */ /* 0x002fe20003f25270 */
[----:B----4-:R-:W-:Y:S01]  /*10480*/  IMAD.SHL.U32 R0, R0, 0x10, RZ ;  /* 0x0000001000007824 */ /* 0x010fe200078e00ff */
[----:B------:R-:W-:Y:S01]  /*10490*/  LOP3.LUT R21, R21, 0x7f, RZ, 0xc0, !PT ;  /* 0x0000007f15157812 */ /* 0x000fe200078ec0ff */
[----:B------:R-:W-:Y:S01]  /*104a0*/  IMAD.SHL.U32 R8, R25, 0x80, RZ ;  /* 0x0000008019087824 */ /* 0x000fe200078e00ff */
[----:B------:R-:W-:Y:S02]  /*104b0*/  LOP3.LUT R17, R17, 0xfffffffb, RZ, 0xc0, !PT ;  /* 0xfffffffb11117812 */ /* 0x000fe400078ec0ff */
[----:B------:R-:W-:Y:S02]  /*104c0*/  SHF.R.U32.HI R21, RZ, 0x3, R21 ;  /* 0x00000003ff157819 */ /* 0x000fe40000011615 */
[----:B------:R-:W-:-:S04]  /*104d0*/  LOP3.LUT R0, R0, 0x70, RZ, 0xc0, !PT ;  /* 0x0000007000007812 */ /* 0x000fc800078ec0ff */
[----:B------:R-:W-:Y:S01]  /*104e0*/  LOP3.LUT R5, R8, R21, R0, 0xfe, !PT ;  /* 0x0000001508057212 */ /* 0x000fe200078efe00 */
[----:B------:R-:W1:Y:S01]  /*104f0*/  @P1 LDC R6, c[0x0][0x434] ;  /* 0x00010d00ff061b82 */ /* 0x000e620000000800 */
[----:B------:R-:W-:Y:S02]  /*10500*/  @P1 LOP3.LUT R17, R17, 0x4, RZ, 0xfc, !PT ;  /* 0x0000000411111812 */ /* 0x000fe400078efcff */
[C---:B---3--:R-:W-:Y:S01]  /*10510*/  ISETP.GE.AND P0, PT, R5.reuse, R20, PT ;  /* 0x000000140500720c */ /* 0x048fe20003f06270 */
[----:B------:R-:W-:-:S04]  /*10520*/  IMAD.IADD R5, R5, 0x1, R23 ;  /* 0x0000000105057824 */ /* 0x000fc800078e0217 */
[----:B------:R-:W3:Y:S01]  /*10530*/  @P1 LDC R0, c[0x0][0x438] ;  /* 0x00010e00ff001b82 */ /* 0x000ee20000000800 */
[----:B------:R-:W-:-:S07]  /*10540*/  IMAD.MOV.U32 R4, RZ, RZ, R5 ;  /* 0x000000ffff047224 */ /* 0x000fce00078e0005 */
[----:B0-----:R-:W0:Y:S01]  /*10550*/  @!P0 LDC.64 R2, c[0x0][0x428] ;  /* 0x00010a00ff028b82 */ /* 0x001e220000000a00 */
[----:B-1----:R-:W-:-:S05]  /*10560*/  @P1 IMAD.HI.U32 R6, R5, R6, RZ ;  /* 0x0000000605061227 */ /* 0x002fca00078e00ff */
[----:B---3--:R-:W-:-:S05]  /*10570*/  @P1 SHF.R.U32.HI R4, RZ, R0, R6 ;  /* 0x00000000ff041219 */ /* 0x008fca0000011606 */
[----:B------:R-:W-:-:S04]  /*10580*/  IMAD.MOV R0, RZ, RZ, -R4 ;  /* 0x000000ffff007224 */ /* 0x000fc800078e0a04 */
[----:B------:R-:W-:Y:S01]  /*10590*/  IMAD R0, R9, R0, R5 ;  /* 0x0000000009007224 */ /* 0x000fe200078e0205 */
[--C-:B------:R-:W-:Y:S02]  /*105a0*/  @!P0 SHF.R.S32.HI R5, RZ, 0x1f, R4.reuse ;  /* 0x0000001fff058819 */ /* 0x100fe40000011404 */
[----:B--2---:R-:W-:Y:S01]  /*105b0*/  SHF.R.S32.HI R6, RZ, 0x1f, R7 ;  /* 0x0000001fff067819 */ /* 0x004fe20000011407 */
[----:B------:R-:W-:Y:S01]  /*105c0*/  STL [R1+0x8], R7 ;  /* 0x0000080701007387 */ /* 0x000fe20000100800 */
[----:B0-----:R-:W-:-:S03]  /*105d0*/  @!P0 IMAD.WIDE.U32 R4, R7, R2, R4 ;  /* 0x0000000207048225 */ /* 0x001fc600078e0004 */
[----:B------:R0:W-:Y:S02]  /*105e0*/  STL [R1+0x1c], R6 ;  /* 0x00001c0601007387 */ /* 0x0001e40000100800 */
[----:B0-----:R-:W-:-:S04]  /*105f0*/  @!P0 IMAD R6, R6, R2, RZ ;  /* 0x0000000206068224 */ /* 0x001fc800078e02ff */
[----:B------:R-:W-:Y:S02]  /*10600*/  @!P0 IMAD R6, R7, R3, R6 ;  /* 0x0000000307068224 */ /* 0x000fe400078e0206 */
[----:B------:R-:W0:Y:S02]  /*10610*/  @!P0 LDC.64 R2, c[0x0][0x418] ;  /* 0x00010600ff028b82 */ /* 0x000e240000000a00 */
[----:B------:R-:W-:Y:S01]  /*10620*/  @!P0 IMAD.IADD R5, R5, 0x1, R6 ;  /* 0x0000000105058824 */ /* 0x000fe200078e0206 */
[----:B0-----:R-:W-:Y:S01]  /*10630*/  @!P0 LEA R6, P1, R4, R2, 0x2 ;  /* 0x0000000204068211 */ /* 0x001fe200078210ff */
[----:B------:R-:W-:-:S03]  /*10640*/  IMAD.MOV.U32 R2, RZ, RZ, RZ ;  /* 0x000000ffff027224 */ /* 0x000fc600078e00ff */
[----:B------:R-:W-:-:S05]  /*10650*/  @!P0 LEA.HI.X R7, R4, R3, R5, 0x2, P1 ;  /* 0x0000000304078211 */ /* 0x000fca00008f1405 */
[----:B------:R0:W5:Y:S01]  /*10660*/  @!P0 LDG.E R2, desc[UR52][R6.64] ;  /* 0x0000003406028981 */ /* 0x000162000c1e1900 */
[----:B------:R-:W-:Y:S01]  /*10670*/  IMAD.U32 R9, RZ, RZ, UR37 ;  /* 0x00000025ff097e24 */ /* 0x000fe2000f8e00ff */
[----:B------:R-:W-:Y:S01]  /*10680*/  LOP3.LUT R17, R17, 0xfffffffd, RZ, 0xc0, !PT ;  /* 0xfffffffd11117812 */ /* 0x000fe200078ec0ff */
[----:B------:R-:W-:-:S03]  /*10690*/  UMOV UR4, 0xffffffff ;  /* 0xffffffff00047882 */ /* 0x000fc60000000000 */
[----:B------:R-:W-:-:S13]  /*106a0*/  ISETP.NE.AND P2, PT, R9, 0x3, PT ;  /* 0x000000030900780c */ /* 0x000fda0003f45270 */
[----:B------:R-:W-:-:S05]  /*106b0*/  @P2 LOP3.LUT R17, R17, 0x2, RZ, 0xfc, !PT ;  /* 0x0000000211112812 */ /* 0x000fca00078efcff */
[----:B------:R0:W-:Y:S01]  /*106c0*/  STL [R1], R17 ;  /* 0x0000001101007387 */ /* 0x0001e20000100800 */
[----:B------:R-:W-:Y:S05]  /*106d0*/  BRA.DIV UR4, `(.L_x_14061) ;  /* 0x00000046043c7947 */ /* 0x000fea000b800000 */
.L_x_14127:
[----:B------:R-:W-:-:S05]  /*106e0*/  SHF.R.S32.HI R9, RZ, 0x1f, R18 ;  /* 0x0000001fff097819 */ /* 0x000fca0000011412 */
[----:B------:R1:W-:Y:S01]  /*106f0*/  STL [R1+0x4], R9 ;  /* 0x0000040901007387 */ /* 0x0003e20000100800 */
[----:B------:R-:W-:Y:S05]  /*10700*/  @!P2 BRA `(.L_x_14062) ;  /* 0x000000000004a947 */ /* 0x000fea0003800000 */
[----:B------:R-:W-:Y:S01]  /*10710*/  BPT.TRAP 0x1 ;  /* 0x000000040000795c */ /* 0x000fe20000300000 */
.L_x_14062:
        /* <DEDUP_REMOVED lines=25> */
.L_x_14128:
[----:B------:R-:W-:Y:S05]  /*108b0*/  BSYNC B0 ;  /* 0x0000000000007941 */ /* 0x000fea0003800000 */
.L_x_14063:
[----:B------:R-:W2:Y:S01]  /*108c0*/  LDL R12, [R1+0x4] ;  /* 0x00000400010c7983 */ /* 0x000ea20000100800 */
[----:B------:R-:W-:-:S03]  /*108d0*/  ULDC.64 UR4, c[0x0][0x300] ;  /* 0x0000c00000047ab9 */ /* 0x000fc60000000a00 */
[----:B------:R-:W3:Y:S04]  /*108e0*/  LDL R11, [R1+0x10] ;  /* 0x00001000010b7983 */ /* 0x000ee80000100800 */
[----:B-1----:R-:W4:Y:S01]  /*108f0*/  LDL.LU R9, [R1] ;  /* 0x0000000001097983 */ /* 0x002f220000300800 */
        /* <DEDUP_REMOVED lines=28> */
[----:B------:R1:W-:Y:S01]  /*10ac0*/  STL [R1], R9 ;  /* 0x0000000901007387 */ /* 0x0003e20000100800 */
[C---:B0-----:R-:W-:Y:S02]  /*10ad0*/  IMAD.SHL.U32 R10, R12.reuse, 0x8, RZ ;  /* 0x000000080c0a7824 */ /* 0x041fe400078e00ff */
[----:B------:R-:W-:-:S03]  /*10ae0*/  IMAD.SHL.U32 R11, R12, 0x8, RZ ;  /* 0x000000080c0b7824 */ /* 0x000fc600078e00ff */
        /* <DEDUP_REMOVED lines=77> */
.L_x_14146:
        /* <DEDUP_REMOVED lines=10> */
.L_x_14066:
        /* <DEDUP_REMOVED lines=11> */
.L_x_14067:
[----:B------:R1:W5:Y:S01]  /*11110*/  LDL.LU R4, [R1+0x24] ;  /* 0x0000240001047983 */ /* 0x0003620000300800 */
[----:B------:R1:W-:Y:S02]  /*11120*/  SYNCS.ARRIVE.TRANS64.A1T0 RZ, [R3+URZ+0x16830], RZ ;  /* 0x016830ff03ff79a7 */ /* 0x0003e4000810003f */
[----:B------:R-:W-:Y:S05]  /*11130*/  WARPSYNC.ALL ;  /* 0x0000000000007948 */ /* 0x000fea0003800000 */
[----:B------:R-:W-:Y:S01]  /*11140*/  ULDC.64 UR4, c[0x0][0x298] ;  /* 0x0000a60000047ab9 */ /* 0x000fe20000000a00 */
[----:B------:R-:W-:Y:S01]  /*11150*/  VIADD R2, R22, 0x8400 ;  /* 0x0000840016027836 */ /* 0x000fe20000000000 */
[----:B------:R-:W-:Y:S01]  /*11160*/  BSSY B6, `(.L_x_14068) ;  /* 0x000001b000067945 */ /* 0x000fe20003800000 */
[----:B------:R-:W-:Y:S03]  /*11170*/  BAR.SYNC.DEFER_BLOCKING 0x8, 0x200 ;  /* 0x0208000000007b1d */ /* 0x000fe60000010000 */
[----:B------:R-:W-:-:S02]  /*11180*/  LOP3.LUT P0, RZ, R2, 0x3ff, RZ, 0xc0, !PT ;  /* 0x000003ff02ff7812 */ /* 0x000fc4000780c0ff */
[----:B-----5:R-:W-:Y:S01]  /*11190*/  SHF.R.S32.HI R0, RZ, 0x1f, R4 ;  /* 0x0000001fff007819 */ /* 0x020fe20000011404 */
[----:B-1----:R-:W-:-:S04]  /*111a0*/  IMAD.WIDE.U32 R2, R4, UR4, RZ ;  /* 0x0000000404027c25 */ /* 0x002fc8000f8e00ff */
[----:B------:R-:W-:Y:S01]  /*111b0*/  IMAD R0, R0, UR4, RZ ;  /* 0x0000000400007c24 */ /* 0x000fe2000f8e02ff */
[----:B------:R1:W-:Y:S03]  /*111c0*/  STL.64 [R1+0x28], R2 ;  /* 0x0000280201007387 */ /* 0x0003e60000100a00 */
[----:B------:R-:W-:-:S04]  /*111d0*/  IMAD R0, R4, UR5, R0 ;  /* 0x0000000504007c24 */ /* 0x000fc8000f8e0200 */
[----:B------:R-:W-:-:S05]  /*111e0*/  IMAD.IADD R0, R3, 0x1, R0 ;  /* 0x0000000103007824 */ /* 0x000fca00078e0200 */
        /* <DEDUP_REMOVED lines=8> */
[----:B0-----:R-:W-:Y:S02]  /*11270*/  IMAD.U32 R5, RZ, RZ, UR7 ;  /* 0x00000007ff057e24 */ /* 0x001fe4000f8e00ff */
        /* <DEDUP_REMOVED lines=8> */
[----:B-1----:R-:W-:Y:S05]  /*11300*/  CALL.ABS.NOINC R2 ;  /* 0x0000000002007343 */ /* 0x002fea0003c00000 */
.L_x_14069:
[----:B------:R-:W-:Y:S05]  /*11310*/  BSYNC B6 ;  /* 0x0000000000067941 */ /* 0x000fea0003800000 */
.L_x_14068:
[----:B------:R-:W2:Y:S01]  /*11320*/  LDL.LU R20, [R1+0x24] ;  /* 0x0000240001147983 */ /* 0x000ea20000300800 */
[----:B------:R-:W-:Y:S01]  /*11330*/  ULDC.64 UR4, c[0x0][0x2d8] ;  /* 0x0000b60000047ab9 */ /* 0x000fe20000000a00 */
[----:B------:R-:W3:Y:S01]  /*11340*/  LDC R4, c[0x0][0x448] ;  /* 0x00011200ff047b82 */ /* 0x000ee20000000800 */
[----:B------:R-:W-:Y:S01]  /*11350*/  ULDC.64 UR6, c[0x0][0x2c8] ;  /* 0x0000b20000067ab9 */ /* 0x000fe20000000a00 */
[----:B-1----:R-:W4:Y:S01]  /*11360*/  LDL.LU.64 R2, [R1+0x28] ;  /* 0x0000280001027983 */ /* 0x002f220000300a00 */
[----:B------:R-:W-:-:S03]  /*11370*/  ULDC.64 UR8, c[0x0][0x280] ;  /* 0x0000a00000087ab9 */ /* 0x000fc60000000a00 */
[----:B------:R-:W4:Y:S02]  /*11380*/  LDL R0, [R1] ;  /* 0x0000000001007983 */ /* 0x000f240000100800 */
[----:B------:R-:W1:Y:S01]  /*11390*/  LDC R10, c[0x0][0x448] ;  /* 0x00011200ff0a7b82 */ /* 0x000e620000000800 */
[----:B--2---:R-:W-:Y:S02]  /*113a0*/  IMAD.MOV.U32 R21, RZ, RZ, R20 ;  /* 0x000000ffff157224 */ /* 0x004fe400078e0014 */
[----:B------:R-:W2:Y:S01]  /*113b0*/  LDL R20, [R1+0x4] ;  /* 0x0000040001147983 */ /* 0x000ea20000100800 */
[----:B---3--:R-:W-:Y:S01]  /*113c0*/  ISETP.NE.AND P6, PT, R4, 0x1, PT ;  /* 0x000000010400780c */ /* 0x008fe20003fc5270 */
[----:B----4-:R-:W-:Y:S02]  /*113d0*/  IMAD.MOV.U32 R3, RZ, RZ, R21 ;  /* 0x000000ffff037224 */ /* 0x010fe400078e0015 */
[----:B------:R-:W3:Y:S01]  /*113e0*/  S2R R21, SR_TID.X ;  /* 0x0000000000157919 */ /* 0x000ee20000002100 */
[----:B------:R-:W-:Y:S01]  /*113f0*/  LOP3.LUT P5, RZ, R0, 0x10, RZ, 0xc0, !PT ;  /* 0x0000001000ff7812 */ /* 0x000fe200078ac0ff */
[----:B------:R-:W-:-:S08]  /*11400*/  IMAD.WIDE.U32 R2, R18, UR4, R2 ;  /* 0x0000000412027c25 */ /* 0x000fd0000f8e0002 */
[----:B------:R-:W4:Y:S01]  /*11410*/  @P6 LDC R4, c[0x0][0x450] ;  /* 0x00011400ff046b82 */ /* 0x000f220000000800 */
[----:B---3--:R-:W-:-:S05]  /*11420*/  IMAD.SHL.U32 R21, R21, 0x10, RZ ;  /* 0x0000001015157824 */ /* 0x008fca00078e00ff */
[----:B------:R-:W-:Y:S01]  /*11430*/  LOP3.LUT R21, R21, 0x70, RZ, 0xc0, !PT ;  /* 0x0000007015157812 */ /* 0x000fe200078ec0ff */
[----:B--2---:R-:W-:Y:S02]  /*11440*/  IMAD R0, R20, UR4, RZ ;  /* 0x0000000414007c24 */ /* 0x004fe4000f8e02ff */
[----:B------:R-:W2:Y:S02]  /*11450*/  S2R R20, SR_TID.X ;  /* 0x0000000000147919 */ /* 0x000ea40000002100 */
[----:B------:R-:W-:Y:S01]  /*11460*/  IMAD R0, R18, UR5, R0 ;  /* 0x0000000512007c24 */ /* 0x000fe2000f8e0200 */
[----:B------:R-:W-:-:S03]  /*11470*/  ULDC.64 UR4, c[0x0][0x2e0] ;  /* 0x0000b80000047ab9 */ /* 0x000fc60000000a00 */
[----:B------:R-:W-:Y:S01]  /*11480*/  IMAD.IADD R3, R3, 0x1, R0 ;  /* 0x0000000103037824 */ /* 0x000fe200078e0200 */
[----:B------:R-:W-:-:S04]  /*11490*/  SHF.R.S32.HI R0, RZ, 0x1f, R19 ;  /* 0x0000001fff007819 */ /* 0x000fc80000011413 */
[----:B------:R-:W-:-:S05]  /*114a0*/  SEL R0, R0, RZ, !P5 ;  /* 0x000000ff00007207 */ /* 0x000fca0006800000 */
[----:B0-----:R-:W-:Y:S01]  /*114b0*/  IMAD R5, R0, UR4, RZ ;  /* 0x0000000400057c24 */ /* 0x001fe2000f8e02ff */
[----:B------:R-:W-:-:S05]  /*114c0*/  SEL R0, R19, RZ, !P5 ;  /* 0x000000ff13007207 */ /* 0x000fca0006800000 */
[C---:B------:R-:W-:Y:S02]  /*114d0*/  IMAD R5, R0.reuse, UR5, R5 ;  /* 0x0000000500057c24 */ /* 0x040fe4000f8e0205 */
[----:B------:R-:W-:Y:S01]  /*114e0*/  IMAD.WIDE.U32 R2, R0, UR4, R2 ;  /* 0x0000000400027c25 */ /* 0x000fe2000f8e0002 */
[----:B------:R-:W-:Y:S01]  /*114f0*/  ULDC.64 UR4, c[0x0][0x2d0] ;  /* 0x0000b40000047ab9 */ /* 0x000fe20000000a00 */
[----:B------:R-:W0:Y:S02]  /*11500*/  @P6 LDC R0, c[0x0][0x44c] ;  /* 0x00011300ff006b82 */ /* 0x000e240000000800 */
[----:B------:R-:W-:Y:S01]  /*11510*/  IMAD.IADD R3, R3, 0x1, R5 ;  /* 0x0000000103037824 */ /* 0x000fe200078e0205 */
[----:B--2---:R-:W-:-:S04]  /*11520*/  LOP3.LUT R20, R20, 0x7f, RZ, 0xc0, !PT ;  /* 0x0000007f14147812 */ /* 0x004fc800078ec0ff */
[----:B------:R-:W-:-:S04]  /*11530*/  SHF.R.U32.HI R20, RZ, 0x3, R20 ;  /* 0x00000003ff147819 */ /* 0x000fc80000011614 */
[----:B------:R-:W-:-:S05]  /*11540*/  LOP3.LUT R20, R20, R21, RZ, 0xfc, !PT ;  /* 0x0000001514147212 */ /* 0x000fca00078efcff */
[----:B------:R-:W-:Y:S02]  /*11550*/  IMAD.IADD R8, R20, 0x1, R26 ;  /* 0x0000000114087824 */ /* 0x000fe400078e021a */
[----:B------:R2:W5:Y:S02]  /*11560*/  LDL R20, [R1+0x20] ;  /* 0x0000200001147983 */ /* 0x0005640000100800 */
[----:B------:R-:W-:Y:S02]  /*11570*/  IMAD.MOV.U32 R5, RZ, RZ, R8 ;  /* 0x000000ffff057224 */ /* 0x000fe400078e0008 */
[----:B0-----:R-:W-:Y:S01]  /*11580*/  @P6 IMAD.HI.U32 R0, R8, R0, RZ ;  /* 0x0000000008006227 */ /* 0x001fe200078e00ff */
[----:B------:R-:W0:Y:S04]  /*11590*/  S2R R21, SR_TID.X ;  /* 0x0000000000157919 */ /* 0x000e280000002100 */
[----:B----4-:R-:W-:-:S04]  /*115a0*/  @P6 SHF.R.U32.HI R5, RZ, R4, R0 ;  /* 0x00000004ff056219 */ /* 0x010fc80000011600 */
[----:B------:R-:W-:-:S05]  /*115b0*/  SHF.R.S32.HI R0, RZ, 0x1f, R5 ;  /* 0x0000001fff007819 */ /* 0x000fca0000011405 */
[----:B------:R-:W-:-:S04]  /*115c0*/  IMAD R0, R0, UR4, RZ ;  /* 0x0000000400007c24 */ /* 0x000fc8000f8e02ff */
[C---:B------:R-:W-:Y:S02]  /*115d0*/  IMAD R6, R5.reuse, UR5, R0 ;  /* 0x0000000505067c24 */ /* 0x040fe4000f8e0200 */
[----:B------:R-:W-:Y:S02]  /*115e0*/  IMAD.MOV R0, RZ, RZ, -R5 ;  /* 0x000000ffff007224 */ /* 0x000fe400078e0a05 */
[----:B------:R-:W-:-:S04]  /*115f0*/  IMAD.WIDE.U32 R4, R5, UR4, R2 ;  /* 0x0000000405047c25 */ /* 0x000fc8000f8e0002 */
[----:B-1----:R-:W-:Y:S02]  /*11600*/  IMAD R0, R10, R0, R8 ;  /* 0x000000000a007224 */ /* 0x002fe400078e0208 */
[----:B------:R-:W-:Y:S02]  /*11610*/  IMAD.IADD R5, R5, 0x1, R6 ;  /* 0x0000000105057824 */ /* 0x000fe400078e0206 */
[----:B------:R-:W-:Y:S01]  /*11620*/  VIADD R8, R8, 0x80 ;  /* 0x0000008008087836 */ /* 0x000fe20000000000 */
[----:B------:R-:W-:Y:S01]  /*11630*/  SHF.R.S32.HI R9, RZ, 0x1f, R0 ;  /* 0x0000001fff097819 */ /* 0x000fe20000011400 */
[----:B------:R-:W-:Y:S01]  /*11640*/  IMAD.WIDE.U32 R6, R0, UR6, R4 ;  /* 0x0000000600067c25 */ /* 0x000fe2000f8e0004 */
[----:B0-----:R-:W-:Y:S01]  /*11650*/  LOP3.LUT R21, R21, 0x7f, RZ, 0xc0, !PT ;  /* 0x0000007f15157812 */ /* 0x001fe200078ec0ff */
[----:B------:R-:W0:Y:S02]  /*11660*/  @P6 LDC R5, c[0x0][0x450] ;  /* 0x00011400ff056b82 */ /* 0x000e240000000800 */
[----:B------:R-:W-:Y:S01]  /*11670*/  IMAD R9, R9, UR6, RZ ;  /* 0x0000000609097c24 */ /* 0x000fe2000f8e02ff */
[----:B------:R-:W-:-:S02]  /*11680*/  LEA R4, P0, R6, UR8, 0x1 ;  /* 0x0000000806047c11 */ /* 0x000fc4000f8008ff */
[----:B------:R-:W-:Y:S01]  /*11690*/  SHF.R.U32.HI R21, RZ, 0x3, R21 ;  /* 0x00000003ff157819 */ /* 0x000fe20000011615 */
[----:B------:R-:W-:-:S04]  /*116a0*/  IMAD R0, R0, UR7, R9 ;  /* 0x0000000700007c24 */ /* 0x000fc8000f8e0209 */
[----:B------:R-:W-:-:S05]  /*116b0*/  IMAD.IADD R0, R7, 0x1, R0 ;  /* 0x0000000107007824 */ /* 0x000fca00078e0200 */
[----:B------:R-:W-:Y:S02]  /*116c0*/  LEA.HI.X R0, R6, UR9, R0, 0x1, P0 ;  /* 0x0000000906007c11 */ /* 0x000fe400080f0c00 */
[----:B------:R-:W1:Y:S02]  /*116d0*/  @P6 LDC R6, c[0x0][0x44c] ;  /* 0x00011300ff066b82 */ /* 0x000e640000000800 */
[----:B-1----:R-:W-:-:S04]  /*116e0*/  @P6 IMAD.HI.U32 R7, R8, R6, RZ ;  /* 0x0000000608076227 */ /* 0x002fc800078e00ff */
[----:B------:R-:W-:Y:S01]  /*116f0*/  IMAD.MOV.U32 R6, RZ, RZ, R8 ;  /* 0x000000ffff067224 */ /* 0x000fe200078e0008 */
[----:B0-----:R-:W-:-:S04]  /*11700*/  @P6 SHF.R.U32.HI R6, RZ, R5, R7 ;  /* 0x00000005ff066219 */ /* 0x001fc80000011607 */
[--C-:B------:R-:W-:Y:S01]  /*11710*/  SHF.R.S32.HI R7, RZ, 0x1f, R6.reuse ;  /* 0x0000001fff077819 */ /* 0x100fe20000011406 */
[----:B------:R-:W-:Y:S02]  /*11720*/  IMAD.MOV R5, RZ, RZ, -R6 ;  /* 0x000000ffff057224 */ /* 0x000fe400078e0a06 */
[----:B------:R-:W-:-:S04]  /*11730*/  IMAD.WIDE.U32 R2, R6, UR4, R2 ;  /* 0x0000000406027c25 */ /* 0x000fc8000f8e0002 */
[----:B------:R-:W-:Y:S02]  /*11740*/  IMAD R5, R10, R5, R8 ;  /* 0x000000050a057224 */ /* 0x000fe400078e0208 */
[----:B------:R-:W-:Y:S01]  /*11750*/  IMAD R7, R7, UR4, RZ ;  /* 0x0000000407077c24 */ /* 0x000fe2000f8e02ff */
[----:B------:R-:W-:Y:S02]  /*11760*/  ULDC UR4, c[0x0][0x2b8] ;  /* 0x0000ae0000047ab9 */ /* 0x000fe40000000800 */
[----:B------:R-:W-:Y:S01]  /*11770*/  ISETP.GE.AND P0, PT, R28, UR4, PT ;  /* 0x000000041c007c0c */ /* 0x000fe2000bf06270 */
[----:B------:R-:W-:Y:S01]  /*11780*/  IMAD R7, R6, UR5, R7 ;  /* 0x0000000506077c24 */ /* 0x000fe2000f8e0207 */
[----:B------:R-:W-:Y:S01]  /*11790*/  SHF.R.S32.HI R6, RZ, 0x1f, R5 ;  /* 0x0000001fff067819 */ /* 0x000fe20000011405 */
[----:B------:R-:W-:Y:S02]  /*117a0*/  UMOV UR4, 0xffffffff ;  /* 0xffffffff00047882 */ /* 0x000fe40000000000 */
[----:B------:R-:W-:-:S02]  /*117b0*/  IMAD.IADD R3, R3, 0x1, R7 ;  /* 0x0000000103037824 */ /* 0x000fc400078e0207 */
[----:B------:R-:W-:Y:S02]  /*117c0*/  IMAD R6, R6, UR6, RZ ;  /* 0x0000000606067c24 */ /* 0x000fe4000f8e02ff */
[----:B------:R-:W-:-:S04]  /*117d0*/  IMAD.WIDE.U32 R2, R5, UR6, R2 ;  /* 0x0000000605027c25 */ /* 0x000fc8000f8e0002 */
[----:B------:R-:W-:Y:S01]  /*117e0*/  IMAD R6, R5, UR7, R6 ;  /* 0x0000000705067c24 */ /* 0x000fe2000f8e0206 */
[----:B------:R-:W-:-:S03]  /*117f0*/  LEA R5, P1, R2, UR8, 0x1 ;  /* 0x0000000802057c11 */ /* 0x000fc6000f8208ff */
[----:B------:R-:W-:-:S05]  /*11800*/  IMAD.IADD R6, R3, 0x1, R6 ;  /* 0x0000000103067824 */ /* 0x000fca00078e0206 */
[----:B------:R-:W-:Y:S01]  /*11810*/  LEA.HI.X R2, R2, UR9, R6, 0x1, P1 ;  /* 0x0000000902027c11 */ /* 0x000fe200088f0c06 */
[----:B--2---:R-:W-:Y:S06]  /*11820*/  BRA.DIV UR4, `(.L_x_14070) ;  /* 0x0000003e04e07947 */ /* 0x004fec000b800000 */
[----:B------:R-:W0:Y:S01]  /*11830*/  SHFL.IDX PT, R7, R4, RZ, 0x181f ;  /* 0x00181fff04077589 */ /* 0x000e2200000e0000 */
[----:B------:R-:W-:Y:S02]  /*11840*/  IMAD R3, R29, R10, RZ ;  /* 0x0000000a1d037224 */ /* 0x000fe400078e02ff */
[----:B------:R-:W-:Y:S01]  /*11850*/  IMAD.IADD R26, R21, 0x1, R26 ;  /* 0x00000001151a7824 */ /* 0x000fe200078e021a */
        /* <DEDUP_REMOVED lines=77> */
[----:B------:R-:W-:Y:S02]  /*11d30*/  @!P2 IMAD.X R7, RZ, RZ, R0, P3 ;  /* 0x000000ffff07a224 */ /* 0x000fe400018e0600 */
[----:B------:R-:W1:Y:S04]  /*11d40*/  SHFL.IDX PT, R0, R2, RZ, 0x181f ;  /* 0x00181fff02007589 */ /* 0x000e6800000e0000 */
[----:B------:R2:W-:Y:S01]  /*11d50*/  @!P2 LDGSTS.E.BYPASS.LTC128B.128 [R20+0xbc00], desc[UR52][R6.64], !P0 ;  /* 0x0bc000000614afae */ /* 0x0005e2000c101d74 */
[----:B0-----:R-:W-:-:S05]  /*11d60*/  @!P1 LEA R4, P3, R28, R4, 0x1 ;  /* 0x000000041c049211 */ /* 0x001fca00078608ff */
[----:B--2---:R-:W-:Y:S02]  /*11d70*/  @!P1 IMAD.MOV.U32 R6, RZ, RZ, R4 ;  /* 0x000000ffff069224 */ /* 0x004fe400078e0004 */
[----:B-1----:R-:W-:-:S04]  /*11d80*/  @!P1 IMAD.X R0, RZ, RZ, R0, P3 ;  /* 0x000000ffff009224 */ /* 0x002fc800018e0600 */
        /* <DEDUP_REMOVED lines=20> */
.L_x_14171:
        /* <DEDUP_REMOVED lines=10> */
.L_x_14071:
        /* <DEDUP_REMOVED lines=18> */
.L_x_14172:
[----:B------:R-:W-:Y:S05]  /*12090*/  BSYNC B0 ;  /* 0x0000000000007941 */ /* 0x000fea0003800000 */
.L_x_14072:
[----:B------:R-:W2:Y:S04]  /*120a0*/  LDL.LU R3, [R1+0x30] ;  /* 0x0000300001037983 */ /* 0x000ea80000300800 */
[----:B------:R-:W3:Y:S01]  /*120b0*/  LDL R2, [R1+0x14] ;  /* 0x0000140001027983 */ /* 0x000ee20000100800 */
[----:B------:R-:W-:Y:S01]  /*120c0*/  BSSY B0, `(.L_x_14074) ;  /* 0x0000108000007945 */ /* 0x000fe20003800000 */
[----:B--2---:R-:W-:-:S05]  /*120d0*/  VIADD R7, R3, 0xfffffffe ;  /* 0xfffffffe03077836 */ /* 0x004fca0000000000 */
[----:B---3--:R-:W-:-:S13]  /*120e0*/  ISETP.GE.AND P0, PT, R7, R2, PT ;  /* 0x000000020700720c */ /* 0x008fda0003f06270 */
[----:B------:R-:W-:Y:S05]  /*120f0*/  @!P0 BRA `(.L_x_14075) ;  /* 0x0000001000108947 */ /* 0x000fea0003800000 */
[----:B------:R-:W-:Y:S01]  /*12100*/  ULDC UR4, c[0x0][0x2f4] ;  /* 0x0000bd0000047ab9 */ /* 0x000fe20000000800 */
[----:B------:R-:W-:Y:S01]  /*12110*/  IMAD.MOV.U32 R20, RZ, RZ, R27 ;  /* 0x000000ffff147224 */ /* 0x000fe200078e001b */
[----:B------:R-:W-:Y:S01]  /*12120*/  ISETP.GE.AND P1, PT, R28, UR4, PT ;  /* 0x000000041c007c0c */ /* 0x000fe2000bf26270 */
[----:B------:R-:W-:Y:S02]  /*12130*/  IMAD.MOV.U32 R6, RZ, RZ, R24 ;  /* 0x000000ffff067224 */ /* 0x000fe400078e0018 */
[----:B------:R-:W-:-:S10]  /*12140*/  IMAD.MOV.U32 R29, RZ, RZ, R25 ;  /* 0x000000ffff1d7224 */ /* 0x000fd400078e0019 */
.L_x_14088:
[----:B------:R-:W2:Y:S01]  /*12150*/  LDL R9, [R1+0x18] ;  /* 0x0000180001097983 */ /* 0x000ea20000100800 */
[----:B------:R-:W1:Y:S03]  /*12160*/  LDC R3, c[0x0][0x430] ;  /* 0x00010c00ff037b82 */ /* 0x000e660000000800 */
[----:B------:R-:W3:Y:S04]  /*12170*/  LDL R8, [R1+0x1c] ;  /* 0x00001c0001087983 */ /* 0x000ee80000100800 */
        /* <DEDUP_REMOVED lines=11> */
[----:B------:R-:W-:Y:S01]  /*12230*/  ULDC UR4, c[0x0][0x430] ;  /* 0x00010c0000047ab9 */ /* 0x000fe20000000800 */
[----:B--2---:R-:W-:-:S05]  /*12240*/  IADD3 R3, R2, R3, R9 ;  /* 0x0000000302037210 */ /* 0x004fca0007ffe009 */
[----:B-1----:R-:W-:-:S04]  /*12250*/  @P0 IMAD.HI.U32 R4, R3, R4, RZ ;  /* 0x0000000403040227 */ /* 0x002fc800078e00ff */
[----:B------:R-:W-:Y:S01]  /*12260*/  IMAD.MOV.U32 R2, RZ, RZ, R3 ;  /* 0x000000ffff027224 */ /* 0x000fe200078e0003 */
[----:B0-----:R-:W-:-:S05]  /*12270*/  @P0 SHF.R.U32.HI R2, RZ, R0, R4 ;  /* 0x00000000ff020219 */ /* 0x001fca0000011604 */
[----:B------:R-:W-:-:S04]  /*12280*/  IMAD.MOV R0, RZ, RZ, -R2 ;  /* 0x000000ffff007224 */ /* 0x000fc800078e0a02 */
        /* <DEDUP_REMOVED lines=22> */
.L_x_14076:
[----:B------:R-:W-:Y:S01]  /*123f0*/  IMAD R5, R24, 0x8, R22 ;  /* 0x0000000818057824 */ /* 0x000fe200078e0216 */
[----:B------:R-:W-:Y:S01]  /*12400*/  SHF.L.U32 R2, R27, 0x1f, RZ ;  /* 0x0000001f1b027819 */ /* 0x000fe200000006ff */
[----:B------:R-:W-:Y:S03]  /*12410*/  BSSY B1, `(.L_x_14077) ;  /* 0x0000003000017945 */ /* 0x000fe60003800000 */
[----:B------:R-:W0:Y:S02]  /*12420*/  SYNCS.PHASECHK.TRANS64.TRYWAIT P0, [R5+URZ+0x16840], R2 ;  /* 0x01684002050075a7 */ /* 0x000e24000800017f */
[----:B0-----:R-:W-:Y:S05]  /*12430*/  @!P0 BRA `(.L_x_14078) ;  /* 0x0000004000d48947 */ /* 0x001fea0003800000 */
.L_x_14173:
[----:B------:R-:W-:Y:S05]  /*12440*/  BSYNC B1 ;  /* 0x0000000000017941 */ /* 0x000fea0003800000 */
.L_x_14077:
[----:B------:R-:W2:Y:S04]  /*12450*/  LDL R3, [R1] ;  /* 0x0000000001037983 */ /* 0x000ea80000100800 */
[----:B------:R-:W3:Y:S01]  /*12460*/  LDL R8, [R1+0x4] ;  /* 0x0000040001087983 */ /* 0x000ee20000100800 */
[----:B------:R-:W-:Y:S01]  /*12470*/  SHF.R.S32.HI R21, RZ, 0x1f, R0 ;  /* 0x0000001fff157819 */ /* 0x000fe20000011400 */
[----:B------:R-:W-:Y:S01]  /*12480*/  ULDC.64 UR4, c[0x0][0x300] ;  /* 0x0000c00000047ab9 */ /* 0x000fe20000000a00 */
[----:B------:R-:W1:Y:S03]  /*12490*/  S2R R9, SR_TID.X ;  /* 0x0000000000097919 */ /* 0x000e660000002100 */
[----:B------:R-:W-:-:S04]  /*124a0*/  IMAD R7, R21, UR4, RZ ;  /* 0x0000000415077c24 */ /* 0x000fc8000f8e02ff */
[C---:B------:R-:W-:Y:S02]  /*124b0*/  IMAD R7, R0.reuse, UR5, R7 ;  /* 0x0000000500077c24 */ /* 0x040fe4000f8e0207 */
[----:B-1----:R-:W-:Y:S01]  /*124c0*/  IMAD.SHL.U32 R11, R9, 0x8, RZ ;  /* 0x00000008090b7824 */ /* 0x002fe200078e00ff */
        /* <DEDUP_REMOVED lines=63> */
.L_x_14191:
        /* <DEDUP_REMOVED lines=8> */
.L_x_14080:
        /* <DEDUP_REMOVED lines=11> */
.L_x_14081:
[----:B------:R1:W-:Y:S01]  /*129f0*/  SYNCS.ARRIVE.TRANS64.A1T0 RZ, [R5+URZ+0x16830], RZ ;  /* 0x016830ff05ff79a7 */ /* 0x0003e2000810003f */
[----:B------:R-:W-:Y:S05]  /*12a00*/  @!P3 BRA `(.L_x_14082) ;  /* 0x000000000004b947 */ /* 0x000fea0003800000 */
[----:B------:R-:W-:Y:S01]  /*12a10*/  BPT.TRAP 0x1 ;  /* 0x000000040000795c */ /* 0x000fe20000300000 */
.L_x_14082:
[----:B------:R-:W-:Y:S01]  /*12a20*/  SHF.L.U32 R2, R20, 0x1f, RZ ;  /* 0x0000001f14027819 */ /* 0x000fe200000006ff */
[----:B-1----:R-:W-:Y:S01]  /*12a30*/  IMAD R5, R6, 0x8, R22 ;  /* 0x0000000806057824 */ /* 0x002fe200078e0216 */
[----:B------:R-:W-:Y:S03]  /*12a40*/  BSSY B1, `(.L_x_14083) ;  /* 0x0000003000017945 */ /* 0x000fe60003800000 */
[----:B------:R-:W1:Y:S02]  /*12a50*/  SYNCS.PHASECHK.TRANS64.TRYWAIT P0, [R5+URZ+0x16860], R2 ;  /* 0x01686002050075a7 */ /* 0x000e64000800017f */
[----:B-1----:R-:W-:Y:S05]  /*12a60*/  @!P0 BRA `(.L_x_14084) ;  /* 0x00000044008c8947 */ /* 0x002fea0003800000 */
.L_x_14192:
[----:B------:R-:W-:Y:S05]  /*12a70*/  BSYNC B1 ;  /* 0x0000000000017941 */ /* 0x000fea0003800000 */
.L_x_14083:
[----:B------:R-:W2:Y:S01]  /*12a80*/  LDL R8, [R1+0x10] ;  /* 0x0000100001087983 */ /* 0x000ea20000100800 */
        /* <DEDUP_REMOVED lines=59> */
.L_x_14210:
        /* <DEDUP_REMOVED lines=28> */
.L_x_14086:
        /* <DEDUP_REMOVED lines=12> */
.L_x_14087:
        /* <DEDUP_REMOVED lines=8> */
.L_x_14075:
[----:B------:R-:W-:Y:S05]  /*13140*/  BSYNC B0 ;  /* 0x0000000000007941 */ /* 0x000fea0003800000 */
.L_x_14074:
        /* <DEDUP_REMOVED lines=17> */
.L_x_14090:
[----:B------:R-:W-:Y:S05]  /*13260*/  BSYNC B0 ;  /* 0x0000000000007941 */ /* 0x000fea0003800000 */
.L_x_14089:
[----:B------:R-:W-:-:S05]  /*13270*/  IMAD.U32 R0, RZ, RZ, UR37 ;  /* 0x00000025ff007e24 */ /* 0x000fca000f8e00ff */
[----:B------:R-:W-:-:S13]  /*13280*/  ISETP.NE.AND P0, PT, R0, 0x3, PT ;  /* 0x000000030000780c */ /* 0x000fda0003f05270 */
[----:B------:R-:W-:Y:S05]  /*13290*/  @!P0 BRA `(.L_x_14091) ;  /* 0x0000000000048947 */ /* 0x000fea0003800000 */
[----:B------:R-:W-:Y:S01]  /*132a0*/  BPT.TRAP 0x1 ;  /* 0x000000040000795c */ /* 0x000fe20000300000 */
.L_x_14091:
[----:B------:R-:W2:Y:S01]  /*132b0*/  LDL.LU R2, [R1+0x10] ;  /* 0x0000100001027983 */ /* 0x000ea20000300800 */
[----:B------:R-:W-:Y:S01]  /*132c0*/  IMAD R0, R24, 0x8, R22 ;  /* 0x0000000818007824 */ /* 0x000fe200078e0216 */
[----:B------:R-:W-:Y:S01]  /*132d0*/  SHF.L.U32 R3, R27, 0x1f, RZ ;  /* 0x0000001f1b037819 */ /* 0x000fe200000006ff */
[----:B------:R-:W-:Y:S03]  /*132e0*/  BSSY B0, `(.L_x_14092) ;  /* 0x0000004000007945 */ /* 0x000fe60003800000 */
[----:B------:R-:W0:Y:S01]  /*132f0*/  SYNCS.PHASECHK.TRANS64.TRYWAIT P0, [R0+URZ+0x16860], R3 ;  /* 0x01686003000075a7 */ /* 0x000e22000800017f */
[----:B--2---:R-:W-:Y:S01]  /*13300*/  IMAD R6, R25, -0x80, R2 ;  /* 0xffffff8019067824 */ /* 0x004fe200078e0202 */
[----:B0-----:R-:W-:Y:S06]  /*13310*/  @!P0 BRA `(.L_x_14093) ;  /* 0x0000004400bc8947 */ /* 0x001fec0003800000 */
.L_x_14211:
[----:B------:R-:W-:Y:S05]  /*13320*/  BSYNC B0 ;  /* 0x0000000000007941 */ /* 0x000fea0003800000 */
.L_x_14092:
[----:B------:R-:W1:Y:S01]  /*13330*/  S2R R2, SR_TID.X ;  /* 0x0000000000027919 */ /* 0x000e620000002100 */
[----:B------:R-:W-:Y:S01]  /*13340*/  UMOV UR4, 0xffffffff ;  /* 0xffffffff00047882 */ /* 0x000fe20000000000 */
[----:B------:R-:W2:Y:S01]  /*13350*/  S2R R7, SR_TID.X ;  /* 0x0000000000077919 */ /* 0x000ea20000002100 */
[----:B-1----:R-:W-:Y:S01]  /*13360*/  LOP3.LUT R5, R2, 0x7f, RZ, 0xc0, !PT ;  /* 0x0000007f02057812 */ /* 0x002fe200078ec0ff */
        /* <DEDUP_REMOVED lines=38> */
[----:B------:R-:W0:Y:S03]  /*135d0*/  SHFL.IDX PT, R9, R17, 0x5, 0x181f ;  /* 0x00b81f0011097f89 */ /* 0x000e2600000e0000 */
[----:B-1----:R-:W-:Y:S02]  /*135e0*/  IMAD.X R3, RZ, RZ, R7, P2 ;  /* 0x000000ffff037224 */ /* 0x002fe400010e0607 */
[----:B------:R-:W1:Y:S04]  /*135f0*/  SHFL.IDX PT, R7, R23, 0x5, 0x181f ;  /* 0x00b81f0017077f89 */ /* 0x000e6800000e0000 */
        /* <DEDUP_REMOVED lines=16> */
.L_x_14229:
        /* <DEDUP_REMOVED lines=9> */
.L_x_14095:
        /* <DEDUP_REMOVED lines=11> */
.L_x_14096:
[----:B------:R-:W-:Y:S01]  /*13840*/  VIADD R24, R24, 0x1 ;  /* 0x0000000118187836 */ /* 0x000fe20000000000 */
[----:B------:R0:W-:Y:S04]  /*13850*/  SYNCS.ARRIVE.TRANS64.A1T0 RZ, [R0+URZ+0x16850], RZ ;  /* 0x016850ff00ff79a7 */ /* 0x0001e8000810003f */
[----:B------:R-:W-:-:S04]  /*13860*/  ISETP.NE.AND P0, PT, R24, 0x2, PT ;  /* 0x000000021800780c */ /* 0x000fc80003f05270 */
[----:B0-----:R-:W-:Y:S02]  /*13870*/  SEL R0, RZ, 0x1, P0 ;  /* 0x00000001ff007807 */ /* 0x001fe40000000000 */
[----:B------:R-:W-:Y:S02]  /*13880*/  SEL R24, R24, RZ, P0 ;  /* 0x000000ff18187207 */ /* 0x000fe40000000000 */
[----:B------:R-:W-:-:S07]  /*13890*/  LOP3.LUT R27, R27, R0, RZ, 0x3c, !PT ;  /* 0x000000001b1b7212 */ /* 0x000fce00078e3cff */
.L_x_14055:
[----:B------:R-:W-:Y:S05]  /*138a0*/  BSYNC B7 ;  /* 0x0000000000077941 */ /* 0x000fea0003800000 */
.L_x_14053:
        /* <DEDUP_REMOVED lines=12> */
.L_x_14097:
        /* <DEDUP_REMOVED lines=19> */
[----:B------:R-:W1:Y:S02]  /*13aa0*/  SHFL.UP PT, R14, R17, 0x1, RZ ;  /* 0x04200000110e7989 */ /* 0x000e6400000e00ff */
[----:B-1----:R-:W-:-:S05]  /*13ab0*/  SEL R4, R14, RZ, P1 ;  /* 0x000000ff0e047207 */ /* 0x002fca0000800000 */
[----:B------:R-:W-:-:S05]  /*13ac0*/  IMAD.IADD R4, R17, 0x1, R4 ;  /* 0x0000000111047824 */ /* 0x000fca00078e0204 */
[----:B------:R-:W1:Y:S02]  /*13ad0*/  SHFL.UP PT, R14, R4, 0x2, RZ ;  /* 0x04400000040e7989 */ /* 0x000e6400000e00ff */
[----:B-1----:R-:W-:-:S05]  /*13ae0*/  SEL R5, R14, RZ, P2 ;  /* 0x000000ff0e057207 */ /* 0x002fca0001000000 */
[----:B------:R-:W-:Y:S02]  /*13af0*/  IMAD.IADD R6, R4, 0x1, R5 ;  /* 0x0000000104067824 */ /* 0x000fe400078e0205 */
[----:B------:R-:W-:Y:S04]  /*13b00*/  SHFL.IDX PT, R5, R16, 0x1, 0x1f ;  /* 0x00201f0010057f89 */ /* 0x000fe800000e0000 */
        /* <DEDUP_REMOVED lines=10> */
.L_x_14239:
[----:B------:R-:W-:Y:S02]  /*13bb0*/  ULDC UR4, c[0x0][0xc38] ;  /* 0x00030e0000047ab9 */ /* 0x000fe40000000800 */
[----:B------:R-:W-:-:S04]  /*13bc0*/  IMAD.U32 R4, RZ, RZ, UR4 ;  /* 0x00000004ff047e24 */ /* 0x000fc8000f8e00ff */
[----:B--2---:R-:W-:-:S04]  /*13bd0*/  IMAD R14, R14, R4, RZ ;  /* 0x000000040e0e7224 */ /* 0x004fc800078e02ff */
[----:B------:R-:W-:-:S05]  /*13be0*/  IMAD.IADD R5, R5, 0x1, R14 ;  /* 0x0000000105057824 */ /* 0x000fca00078e020e */
[----:B------:R-:W-:-:S13]  /*13bf0*/  ISETP.GT.AND P6, PT, R5, R0, PT ;  /* 0x000000000500720c */ /* 0x000fda0003fc4270 */
[----:B------:R-:W-:Y:S05]  /*13c00*/  @P6 BRA `(.L_x_14100) ;  /* 0x00000000009c6947 */ /* 0x000fea0003800000 */
.L_x_14105:
[----:B------:R-:W2:Y:S01]  /*13c10*/  LDC R2, c[0x0][0xc3c] ;  /* 0x00030f00ff027b82 */ /* 0x000ea20000000800 */
[----:B------:R-:W-:-:S05]  /*13c20*/  VIADD R19, R19, 0x1f ;  /* 0x0000001f13137836 */ /* 0x000fca0000000000 */
[----:B--2---:R-:W-:-:S13]  /*13c30*/  ISETP.GE.AND P6, PT, R19, R2, PT ;  /* 0x000000021300720c */ /* 0x004fda0003fc6270 */
[----:B------:R-:W-:Y:S05]  /*13c40*/  @P6 BRA `(.L_x_14101) ;  /* 0x0000000400d06947 */ /* 0x000fea0003800000 */
[----:B-1----:R-:W1:Y:S01]  /*13c50*/  S2R R3, SR_TID.X ;  /* 0x0000000000037919 */ /* 0x002e620000002100 */
        /* <DEDUP_REMOVED lines=9> */
.L_x_14103:
[----:B------:R-:W-:Y:S05]  /*13cf0*/  BSYNC B0 ;  /* 0x0000000000007941 */ /* 0x000fea0003800000 */
.L_x_14102:
        /* <DEDUP_REMOVED lines=18> */
.L_x_14247:
[----:B------:R-:W-:Y:S02]  /*13e20*/  ULDC UR4, c[0x0][0xc38] ;  /* 0x00030e0000047ab9 */ /* 0x000fe40000000800 */
[----:B------:R-:W-:-:S04]  /*13e30*/  IMAD.U32 R4, RZ, RZ, UR4 ;  /* 0x00000004ff047e24 */ /* 0x000fc8000f8e00ff */
[----:B--2---:R-:W-:-:S04]  /*13e40*/  IMAD R14, R14, R4, RZ ;  /* 0x000000040e0e7224 */ /* 0x004fc800078e02ff */
[----:B------:R-:W-:-:S05]  /*13e50*/  IMAD.IADD R5, R14, 0x1, R5 ;  /* 0x000000010e057824 */ /* 0x000fca00078e0205 */
[----:B------:R-:W-:-:S13]  /*13e60*/  ISETP.GT.AND P6, PT, R5, R0, PT ;  /* 0x000000000500720c */ /* 0x000fda0003fc4270 */
[----:B------:R-:W-:Y:S05]  /*13e70*/  @!P6 BRA `(.L_x_14105) ;  /* 0xfffffffc0064e947 */ /* 0x000fea000383ffff */
.L_x_14100:
        /* <DEDUP_REMOVED lines=8> */
.L_x_14251:
[----:B------:R-:W-:Y:S01]  /*13f00*/  ISETP.NE.AND P0, PT, R2, RZ, PT ;  /* 0x000000ff0200720c */ /* 0x000fe20003f05270 */
[----:B------:R-:W-:-:S12]  /*13f10*/  IMAD.MOV.U32 R14, RZ, RZ, RZ ;  /* 0x000000ffff0e7224 */ /* 0x000fd800078e00ff */
[----:B------:R-:W-:Y:S05]  /*13f20*/  @!P0 BRA `(.L_x_14107) ;  /* 0x0000000000108947 */ /* 0x000fea0003800000 */
[----:B------:R-:W-:Y:S01]  /*13f30*/  UMOV UR4, 0xffffffff ;  /* 0xffffffff00047882 */ /* 0x000fe20000000000 */
[----:B------:R-:W-:Y:S02]  /*13f40*/  VIADD R12, R6, 0xffffffff ;  /* 0xffffffff060c7836 */ /* 0x000fe40000000000 */
[----:B------:R-:W-:Y:S05]  /*13f50*/  BRA.DIV UR4, `(.L_x_14108) ;  /* 0x0000004e04307947 */ /* 0x000fea000b800000 */
[----:B------:R4:W0:Y:S02]  /*13f60*/  SHFL.IDX PT, R14, R3, R12, 0x1f ;  /* 0x00001f0c030e7589 */ /* 0x00082400000e0000 */
.L_x_14107:
[----:B-1--4-:R-:W1:Y:S01]  /*13f70*/  LDC.64 R2, c[0x0][0xc90] ;  /* 0x00032400ff027b82 */ /* 0x012e620000000a00 */
[----:B------:R-:W-:-:S04]  /*13f80*/  IMAD.IADD R19, R6, 0x1, R19 ;  /* 0x0000000106137824 */ /* 0x000fc800078e0213 */
[----:B-1----:R-:W-:-:S05]  /*13f90*/  IMAD.WIDE R2, R19, 0x4, R2 ;  /* 0x0000000413027825 */ /* 0x002fca00078e0202 */
[----:B--2---:R1:W3:Y:S01]  /*13fa0*/  LDG.E R6, desc[UR52][R2.64] ;  /* 0x0000003402067981 */ /* 0x0042e2000c1e1900 */
[----:B0-----:R-:W-:-:S04]  /*13fb0*/  IMAD R16, R14, R4, R16 ;  /* 0x000000040e107224 */ /* 0x001fc800078e0210 */
[----:B------:R-:W-:Y:S02]  /*13fc0*/  IMAD.IADD R0, R0, 0x1, -R16 ;  /* 0x0000000100007824 */ /* 0x000fe400078e0a10 */
[----:B-1----:R-:W-:Y:S02]  /*13fd0*/  IMAD.MOV.U32 R2, RZ, RZ, RZ ;  /* 0x000000ffff027224 */ /* 0x002fe400078e00ff */
[----:B---3--:R-:W-:-:S05]  /*13fe0*/  IMAD R5, R17, R6, RZ ;  /* 0x0000000611057224 */ /* 0x008fca00078e02ff */
[----:B------:R-:W-:-:S04]  /*13ff0*/  IABS R7, R5 ;  /* 0x0000000500077213 */ /* 0x000fc80000000000 */
        /* <DEDUP_REMOVED lines=25> */
[----:B------:R-:W-:-:S03]  /*14190*/  IMAD R0, R5, R9, R0 ;  /* 0x0000000905007224 */ /* 0x000fc600078e0200 */
[----:B------:R-:W-:-:S04]  /*141a0*/  VIADDMNMX R4, R3, R4, R6, PT ;  /* 0x0000000403047246 */ /* 0x000fc80003800106 */
[----:B------:R-:W-:-:S04]  /*141b0*/  IABS R6, R4 ;  /* 0x0000000400067213 */ /* 0x000fc80000000000 */
[----:B------:R-:W0:Y:S08]  /*141c0*/  I2F.RP R8, R6 ;  /* 0x0000000600087306 */ /* 0x000e300000209400 */
[----:B0-----:R-:W0:Y:S02]  /*141d0*/  MUFU.RCP R8, R8 ;  /* 0x0000000800087308 */ /* 0x001e240000001000 */
[----:B0-----:R-:W-:Y:S01]  /*141e0*/  VIADD R2, R8, 0xffffffe ;  /* 0x0ffffffe08027836 */ /* 0x001fe20000000000 */
[----:B------:R-:W-:-:S05]  /*141f0*/  IABS R8, R0 ;  /* 0x0000000000087213 */ /* 0x000fca0000000000 */
[----:B------:R0:W1:Y:S02]  /*14200*/  F2I.FTZ.U32.TRUNC.NTZ R3, R2 ;  /* 0x0000000200037305 */ /* 0x000064000021f000 */
[----:B0-----:R-:W-:Y:S02]  /*14210*/  IMAD.MOV.U32 R2, RZ, RZ, RZ ;  /* 0x000000ffff027224 */ /* 0x001fe400078e00ff */
[----:B-1----:R-:W-:-:S04]  /*14220*/  IMAD.MOV R5, RZ, RZ, -R3 ;  /* 0x000000ffff057224 */ /* 0x002fc800078e0a03 */
[----:B------:R-:W-:-:S04]  /*14230*/  IMAD R5, R5, R6, RZ ;  /* 0x0000000605057224 */ /* 0x000fc800078e02ff */
[----:B------:R-:W-:Y:S01]  /*14240*/  IMAD.HI.U32 R3, R3, R5, R2 ;  /* 0x0000000503037227 */ /* 0x000fe200078e0002 */
[-C--:B------:R-:W-:Y:S02]  /*14250*/  IABS R5, R4.reuse ;  /* 0x0000000400057213 */ /* 0x080fe40000000000 */
[C---:B------:R-:W-:Y:S01]  /*14260*/  LOP3.LUT R2, R0.reuse, R4, RZ, 0x3c, !PT ;  /* 0x0000000400027212 */ /* 0x040fe200078e3cff */
[----:B------:R-:W-:Y:S02]  /*14270*/  IMAD.IADD R0, R0, 0x1, R7 ;  /* 0x0000000100007824 */ /* 0x000fe400078e0207 */
[----:B------:R-:W-:Y:S01]  /*14280*/  IMAD.MOV R5, RZ, RZ, -R5 ;  /* 0x000000ffff057224 */ /* 0x000fe200078e0a05 */
[----:B------:R-:W-:Y:S01]  /*14290*/  ISETP.GE.AND P2, PT, R2, RZ, PT ;  /* 0x000000ff0200720c */ /* 0x000fe20003f46270 */
[----:B------:R-:W-:-:S04]  /*142a0*/  IMAD.HI.U32 R3, R3, R8, RZ ;  /* 0x0000000803037227 */ /* 0x000fc800078e00ff */
        /* <DEDUP_REMOVED lines=14> */
.L_x_14101:
[----:B------:R-:W-:Y:S01]  /*14390*/  UMOV UR4, URZ ;  /* 0x0000003f00047c82 */ /* 0x000fe20008000000 */
[----:B------:R-:W-:Y:S01]  /*143a0*/  UMOV UR5, URZ ;  /* 0x0000003f00057c82 */ /* 0x000fe20008000000 */
[----:B------:R-:W-:Y:S01]  /*143b0*/  ULDC UR6, c[0x0][0xc3c] ;  /* 0x00030f0000067ab9 */ /* 0x000fe20000000800 */
[----:B------:R-:W-:Y:S02]  /*143c0*/  IMAD.MOV.U32 R16, RZ, RZ, R0 ;  /* 0x000000ffff107224 */ /* 0x000fe400078e0000 */
[----:B------:R-:W-:Y:S02]  /*143d0*/  IMAD.U32 R17, RZ, RZ, UR4 ;  /* 0x00000004ff117e24 */ /* 0x000fe4000f8e00ff */
[----:B------:R-:W-:Y:S02]  /*143e0*/  IMAD.U32 R18, RZ, RZ, UR5 ;  /* 0x00000005ff127e24 */ /* 0x000fe4000f8e00ff */
[----:B------:R-:W-:-:S07]  /*143f0*/  IMAD.U32 R19, RZ, RZ, UR6 ;  /* 0x00000006ff137e24 */ /* 0x000fce000f8e00ff */
.L_x_14109:
        /* <DEDUP_REMOVED lines=10> */
.L_x_14098:
[----:B------:R-:W-:Y:S02]  /*144a0*/  ULDC UR4, c[0x0][0xc3c] ;  /* 0x00030f0000047ab9 */ /* 0x000fe40000000800 */
[----:B---3--:R-:W-:-:S13]  /*144b0*/  ISETP.GE.AND P0, PT, R19, UR4, PT ;  /* 0x0000000413007c0c */ /* 0x008fda000bf06270 */
[----:B------:R-:W-:Y:S05]  /*144c0*/  @!P0 BRA `(.L_x_14110) ;  /* 0xffffffb000548947 */ /* 0x000fea000383ffff */
[----:B------:R-:W-:Y:S05]  /*144d0*/  BSYNC B8 ;  /* 0x0000000000087941 */ /* 0x000fea0003800000 */
.L_x_14041:
        /* <DEDUP_REMOVED lines=12> */
.L_x_14254:
[----:B------:R-:W-:Y:S05]  /*145a0*/  BSYNC B0 ;  /* 0x0000000000007941 */ /* 0x000fea0003800000 */
.L_x_14111:
[----:B------:R-:W-:-:S03]  /*145b0*/  UMOV UR4, 0xffffffff ;  /* 0xffffffff00047882 */ /* 0x000fc60000000000 */
[----:B------:R-:W-:Y:S05]  /*145c0*/  BRA.DIV UR4, `(.L_x_14113) ;  /* 0x0000004604cc7947 */ /* 0x000fea000b800000 */
[----:B0-----:R-:W0:Y:S02]  /*145d0*/  S2R R0, SR_TID.X ;  /* 0x0000000000007919 */ /* 0x001e240000002100 */
[----:B0-----:R-:W-:-:S04]  /*145e0*/  SHF.R.U32.HI R0, RZ, 0x5, R0 ;  /* 0x00000005ff007819 */ /* 0x001fc80000011600 */
[----:B------:R-:W-:-:S05]  /*145f0*/  LOP3.LUT R0, R0, 0x3, RZ, 0xc0, !PT ;  /* 0x0000000300007812 */ /* 0x000fca00078ec0ff */
[----:B------:R0:W3:Y:S02]  /*14600*/  SHFL.IDX PT, R14, R0, RZ, 0x1f ;  /* 0x00001fff000e7589 */ /* 0x0000e400000e0000 */
.L_x_14257:
[----:B---3--:R-:W-:Y:S01]  /*14610*/  ISETP.NE.AND P0, PT, R14, RZ, PT ;  /* 0x000000ff0e00720c */ /* 0x008fe20003f05270 */
[----:B------:R-:W-:-:S12]  /*14620*/  BSSY B0, `(.L_x_14114) ;  /* 0x0000024000007945 */ /* 0x000fd80003800000 */
[----:B------:R-:W-:Y:S05]  /*14630*/  @P0 BRA `(.L_x_14115) ;  /* 0x0000000000880947 */ /* 0x000fea0003800000 */
[----:B------:R-:W-:-:S03]  /*14640*/  UMOV UR4, 0xffffffff ;  /* 0xffffffff00047882 */ /* 0x000fc60000000000 */
[----:B------:R-:W-:Y:S05]  /*14650*/  BRA.DIV UR4, `(.L_x_14116) ;  /* 0x0000004604dc7947 */ /* 0x000fea000b800000 */
[----:B------:R-:W-:-:S13]  /*14660*/  ELECT P6, URZ, PT ;  /* 0x00000000003f782f */ /* 0x000fda00038c0000 */
.L_x_14260:
[----:B------:R-:W-:Y:S05]  /*14670*/  @!P6 BRA `(.L_x_14115) ;  /* 0x000000000078e947 */ /* 0x000fea0003800000 */
[----:B------:R-:W-:-:S06]  /*14680*/  ULOP3.LUT UR4, UR36, 0x2, URZ, 0xfc, !UPT ;  /* 0x0000000224047892 */ /* 0x000fcc000f8efc3f */
[----:B0-----:R-:W-:-:S05]  /*14690*/  IMAD.U32 R0, RZ, RZ, UR4 ;  /* 0x00000004ff007e24 */ /* 0x001fca000f8e00ff */
[----:B------:R-:W-:-:S13]  /*146a0*/  ISETP.NE.AND P0, PT, R0, 0x3, PT ;  /* 0x000000030000780c */ /* 0x000fda0003f05270 */
[----:B------:R-:W-:Y:S05]  /*146b0*/  @!P0 BRA `(.L_x_14117) ;  /* 0x0000000000048947 */ /* 0x000fea0003800000 */
[----:B------:R-:W-:Y:S01]  /*146c0*/  BPT.TRAP 0x1 ;  /* 0x000000040000795c */ /* 0x000fe20000300000 */
.L_x_14117:
[C---:B------:R-:W-:Y:S01]  /*146d0*/  IMAD R3, R24.reuse, 0x8, R5 ;  /* 0x0000000818037824 */ /* 0x040fe200078e0205 */
[----:B------:R-:W-:Y:S01]  /*146e0*/  SHF.L.U32 R2, R27, 0x1f, RZ ;  /* 0x0000001f1b027819 */ /* 0x000fe200000006ff */
[----:B------:R-:W-:-:S03]  /*146f0*/  VIADD R24, R24, 0x1 ;  /* 0x0000000118187836 */ /* 0x000fc60000000000 */
[----:B------:R-:W0:Y:S02]  /*14700*/  SYNCS.PHASECHK.TRANS64.TRYWAIT P1, [R3+URZ+0x16840], R2 ;  /* 0x01684002030075a7 */ /* 0x000e24000802017f */
[----:B------:R-:W-:-:S04]  /*14710*/  ISETP.NE.AND P2, PT, R24, 0x2, PT ;  /* 0x000000021800780c */ /* 0x000fc80003f45270 */
[----:B------:R-:W-:Y:S01]  /*14720*/  SEL R0, RZ, 0x1, P2 ;  /* 0x00000001ff007807 */ /* 0x000fe20001000000 */
[----:B0-----:R-:W-:Y:S08]  /*14730*/  @!P1 BRA `(.L_x_14118) ;  /* 0x0000004400c49947 */ /* 0x001ff00003800000 */
.L_x_14261:
[----:B------:R-:W-:Y:S02]  /*14740*/  SEL R24, R24, RZ, P2 ;  /* 0x000000ff18187207 */ /* 0x000fe40001000000 */
[----:B------:R-:W-:Y:S01]  /*14750*/  LOP3.LUT R0, R27, R0, RZ, 0x3c, !PT ;  /* 0x000000001b007212 */ /* 0x000fe200078e3cff */
[----:B------:R-:W-:Y:S06]  /*14760*/  @!P0 BRA `(.L_x_14119) ;  /* 0x0000000000048947 */ /* 0x000fec0003800000 */
[----:B------:R-:W-:Y:S01]  /*14770*/  BPT.TRAP 0x1 ;  /* 0x000000040000795c */ /* 0x000fe20000300000 */
.L_x_14119:
[----:B------:R-:W-:Y:S01]  /*14780*/  IMAD R5, R24, 0x8, R5 ;  /* 0x0000000818057824 */ /* 0x000fe200078e0205 */
[----:B------:R-:W-:-:S04]  /*14790*/  SHF.L.U32 R0, R0, 0x1f, RZ ;  /* 0x0000001f00007819 */ /* 0x000fc800000006ff */
[----:B------:R-:W3:Y:S02]  /*147a0*/  SYNCS.PHASECHK.TRANS64.TRYWAIT P1, [R5+URZ+0x16840], R0 ;  /* 0x01684000050075a7 */ /* 0x000ee4000802017f */
[----:B---3--:R-:W-:Y:S05]  /*147b0*/  @!P1 BRA `(.L_x_14120) ;  /* 0x0000004400b89947 */ /* 0x008fea0003800000 */
.L_x_14262:
[----:B------:R-:W-:Y:S05]  /*147c0*/  @!P0 BRA `(.L_x_14121) ;  /* 0x0000000000048947 */ /* 0x000fea0003800000 */
[----:B------:R-:W-:Y:S01]  /*147d0*/  BPT.TRAP 0x1 ;  /* 0x000000040000795c */ /* 0x000fe20000300000 */
.L_x_14121:
[----:B------:R-:W4:Y:S02]  /*147e0*/  SYNCS.PHASECHK.TRANS64.TRYWAIT P1, [R3+URZ+0x16860], R2 ;  /* 0x01686002030075a7 */ /* 0x000f24000802017f */
[----:B----4-:R-:W-:Y:S05]  /*147f0*/  @!P1 BRA `(.L_x_14122) ;  /* 0x0000004400bc9947 */ /* 0x010fea0003800000 */
.L_x_14263:
[----:B------:R-:W-:Y:S05]  /*14800*/  @!P0 BRA `(.L_x_14123) ;  /* 0x0000000000048947 */ /* 0x000fea0003800000 */
[----:B------:R-:W-:Y:S01]  /*14810*/  BPT.TRAP 0x1 ;  /* 0x000000040000795c */ /* 0x000fe20000300000 */
.L_x_14123:
[----:B------:R0:W0:Y:S02]  /*14820*/  SYNCS.PHASECHK.TRANS64.TRYWAIT P0, [R5+URZ+0x16860], R0 ;  /* 0x01686000050075a7 */ /* 0x000024000800017f */
[----:B0-----:R-:W-:Y:S05]  /*14830*/  @!P0 NANOSLEEP.SYNCS 0x989680 ;  /* 0x009896800000895d */ /* 0x001fea0003900000 */
[----:B------:R-:W0:Y:S02]  /*14840*/  @!P0 SYNCS.PHASECHK.TRANS64 P0, [R5+URZ+0x16860], R0 ;  /* 0x01686000050085a7 */ /* 0x000e24000800007f */
[----:B0-----:R-:W-:Y:S05]  /*14850*/  @!P0 BRA `(.L_x_14123) ;  /* 0xfffffffc00f08947 */ /* 0x001fea000383ffff */
.L_x_14115:
[----:B------:R-:W-:Y:S05]  /*14860*/  BSYNC B0 ;  /* 0x0000000000007941 */ /* 0x000fea0003800000 */
.L_x_14114:
[----:B------:R-:W-:Y:S05]  /*14870*/  EXIT ;  /* 0x000000000000794d */ /* 0x000fea0003800000 */
.L_x_13947:
[----:B0-----:R-:W-:-:S04]  /*14880*/  IMAD.U32 R3, RZ, RZ, UR45 ;  /* 0x0000002dff037e24 */ /* 0x001fc8000f8e00ff */
[----:B------:R0:W1:Y:S03]  /*14890*/  SYNCS.PHASECHK.TRANS64.TRYWAIT P1, [R3+URZ+0x16800], R0 ;  /* 0x01680000030075a7 */ /* 0x000066000802017f */
[----:B-1----:R-:W-:Y:S05]  /*148a0*/  @!P1 NANOSLEEP.SYNCS 0x989680 ;  /* 0x009896800000995d */ /* 0x002fea0003900000 */
[----:B------:R-:W1:Y:S02]  /*148b0*/  @!P1 SYNCS.PHASECHK.TRANS64 P1, [R3+URZ+0x16800], R0 ;  /* 0x01680000030095a7 */ /* 0x000e64000802007f */
[----:B-1----:R-:W-:Y:S05]  /*148c0*/  @!P1 BRA `(.L_x_13947) ;  /* 0xfffffffc00ec9947 */ /* 0x002fea000383ffff */
[----:B------:R-:W-:Y:S05]  /*148d0*/  BRA `(.L_x_14124) ;  /* 0xfffffed000587947 */ /* 0x000fea000383ffff */
.L_x_13951:
[----:B-1----:R1:W2:Y:S02]  /*148e0*/  SYNCS.PHASECHK.TRANS64.TRYWAIT P1, [R3+URZ+0x16830], R0 ;  /* 0x01683000030075a7 */ /* 0x0022a4000802017f */
[----:B--2---:R-:W-:Y:S05]  /*148f0*/  @!P1 NANOSLEEP.SYNCS 0x989680 ;  /* 0x009896800000995d */ /* 0x004fea0003900000 */
[----:B------:R-:W2:Y:S02]  /*14900*/  @!P1 SYNCS.PHASECHK.TRANS64 P1, [R3+URZ+0x16830], R0 ;  /* 0x01683000030095a7 */ /* 0x000ea4000802007f */
[----:B--2---:R-:W-:Y:S05]  /*14910*/  @!P1 BRA `(.L_x_13951) ;  /* 0xfffffffc00f09947 */ /* 0x004fea000383ffff */
[----:B------:R-:W-:Y:S05]  /*14920*/  BRA `(.L_x_13950) ;  /* 0xfffffed000747947 */ /* 0x000fea000383ffff */
.L_x_13968:
[----:B-1----:R-:W-:-:S04]  /*14930*/  IMAD.U32 R9, RZ, RZ, UR6 ;  /* 0x00000006ff097e24 */ /* 0x002fc8000f8e00ff */
[----:B------:R1:W2:Y:S03]  /*14940*/  SYNCS.PHASECHK.TRANS64.TRYWAIT P1, [R9+URZ+0x16830], R0 ;  /* 0x01683000090075a7 */ /* 0x0002a6000802017f */
[----:B--2---:R-:W-:Y:S05]  /*14950*/  @!P1 NANOSLEEP.SYNCS 0x989680 ;  /* 0x009896800000995d */ /* 0x004fea0003900000 */
[----:B------:R-:W2:Y:S02]  /*14960*/  @!P1 SYNCS.PHASECHK.TRANS64 P1, [R9+URZ+0x16830], R0 ;  /* 0x01683000090095a7 */ /* 0x000ea4000802007f */
[----:B--2---:R-:W-:Y:S05]  /*14970*/  @!P1 BRA `(.L_x_13968) ;  /* 0xfffffffc00ec9947 */ /* 0x004fea000383ffff */
[----:B------:R-:W-:Y:S05]  /*14980*/  BRA `(.L_x_13965) ;  /* 0xffffff0400087947 */ /* 0x000fea000383ffff */
.L_x_13972:
[----:B-1----:R-:W-:-:S04]  /*14990*/  IMAD.U32 R9, RZ, RZ, UR6 ;  /* 0x00000006ff097e24 */ /* 0x002fc8000f8e00ff */
[----:B------:R1:W2:Y:S03]  /*149a0*/  SYNCS.PHASECHK.TRANS64.TRYWAIT P1, [R9+URZ+0x16850], R0 ;  /* 0x01685000090075a7 */ /* 0x0002a6000802017f */
[----:B--2---:R-:W-:Y:S05]  /*149b0*/  @!P1 NANOSLEEP.SYNCS 0x989680 ;  /* 0x009896800000995d */ /* 0x004fea0003900000 */
[----:B------:R-:W2:Y:S02]  /*149c0*/  @!P1 SYNCS.PHASECHK.TRANS64 P1, [R9+URZ+0x16850], R0 ;  /* 0x01685000090095a7 */ /* 0x000ea4000802007f */
[----:B--2---:R-:W-:Y:S05]  /*149d0*/  @!P1 BRA `(.L_x_13972) ;  /* 0xfffffffc00ec9947 */ /* 0x004fea000383ffff */
[----:B------:R-:W-:Y:S05]  /*149e0*/  BRA `(.L_x_13969) ;  /* 0xffffff0400847947 */ /* 0x000fea000383ffff */
.L_x_13991:
[----:B-1----:R-:W-:-:S04]  /*149f0*/  IMAD.U32 R9, RZ, RZ, UR6 ;  /* 0x00000006ff097e24 */ /* 0x002fc8000f8e00ff */
[----:B------:R1:W2:Y:S03]  /*14a00*/  SYNCS.PHASECHK.TRANS64.TRYWAIT P1, [R9+URZ+0x16830], R0 ;  /* 0x01683000090075a7 */ /* 0x0002a6000802017f */
[----:B--2---:R-:W-:Y:S05]  /*14a10*/  @!P1 NANOSLEEP.SYNCS 0x989680 ;  /* 0x009896800000995d */ /* 0x004fea0003900000 */
[----:B------:R-:W2:Y:S02]  /*14a20*/  @!P1 SYNCS.PHASECHK.TRANS64 P1, [R9+URZ+0x16830], R0 ;  /* 0x01683000090095a7 */ /* 0x000ea4000802007f */
[----:B--2---:R-:W-:Y:S05]  /*14a30*/  @!P1 BRA `(.L_x_13991) ;  /* 0xfffffffc00ec9947 */ /* 0x004fea000383ffff */
[----:B------:R-:W-:Y:S05]  /*14a40*/  BRA `(.L_x_13988) ;  /* 0xffffff3000fc7947 */ /* 0x000fea000383ffff */
.L_x_13995:
[----:B-1----:R-:W-:-:S04]  /*14a50*/  IMAD.U32 R9, RZ, RZ, UR6 ;  /* 0x00000006ff097e24 */ /* 0x002fc8000f8e00ff */
[----:B------:R1:W2:Y:S03]  /*14a60*/  SYNCS.PHASECHK.TRANS64.TRYWAIT P1, [R9+URZ+0x16850], R0 ;  /* 0x01685000090075a7 */ /* 0x0002a6000802017f */
[----:B--2---:R-:W-:Y:S05]  /*14a70*/  @!P1 NANOSLEEP.SYNCS 0x989680 ;  /* 0x009896800000995d */ /* 0x004fea0003900000 */
[----:B------:R-:W2:Y:S02]  /*14a80*/  @!P1 SYNCS.PHASECHK.TRANS64 P1, [R9+URZ+0x16850], R0 ;  /* 0x01685000090095a7 */ /* 0x000ea4000802007f */
[----:B--2---:R-:W-:Y:S05]  /*14a90*/  @!P1 BRA `(.L_x_13995) ;  /* 0xfffffffc00ec9947 */ /* 0x004fea000383ffff */
[----:B------:R-:W-:Y:S05]  /*14aa0*/  BRA `(.L_x_13992) ;  /* 0xffffff3400787947 */ /* 0x000fea000383ffff */
.L_x_14003:
[----:B-1----:R-:W-:-:S04]  /*14ab0*/  IMAD.U32 R9, RZ, RZ, UR6 ;  /* 0x00000006ff097e24 */ /* 0x002fc8000f8e00ff */
[----:B------:R1:W2:Y:S03]  /*14ac0*/  SYNCS.PHASECHK.TRANS64.TRYWAIT P1, [R9+URZ+0x16830], R0 ;  /* 0x01683000090075a7 */ /* 0x0002a6000802017f */
[----:B--2---:R-:W-:Y:S05]  /*14ad0*/  @!P1 NANOSLEEP.SYNCS 0x989680 ;  /* 0x009896800000995d */ /* 0x004fea0003900000 */
[----:B------:R-:W2:Y:S02]  /*14ae0*/  @!P1 SYNCS.PHASECHK.TRANS64 P1, [R9+URZ+0x16830], R0 ;  /* 0x01683000090095a7 */ /* 0x000ea4000802007f */
[----:B--2---:R-:W-:Y:S05]  /*14af0*/  @!P1 BRA `(.L_x_14003) ;  /* 0xfffffffc00ec9947 */ /* 0x004fea000383ffff */
[----:B------:R-:W-:Y:S05]  /*14b00*/  BRA `(.L_x_14000) ;  /* 0xffffff5000207947 */ /* 0x000fea000383ffff */
.L_x_14007:
[----:B-1----:R-:W-:-:S04]  /*14b10*/  IMAD.U32 R9, RZ, RZ, UR6 ;  /* 0x00000006ff097e24 */ /* 0x002fc8000f8e00ff */
[----:B------:R1:W2:Y:S03]  /*14b20*/  SYNCS.PHASECHK.TRANS64.TRYWAIT P1, [R9+URZ+0x16850], R0 ;  /* 0x01685000090075a7 */ /* 0x0002a6000802017f */
[----:B--2---:R-:W-:Y:S05]  /*14b30*/  @!P1 NANOSLEEP.SYNCS 0x989680 ;  /* 0x009896800000995d */ /* 0x004fea0003900000 */
[----:B------:R-:W2:Y:S02]  /*14b40*/  @!P1 SYNCS.PHASECHK.TRANS64 P1, [R9+URZ+0x16850], R0 ;  /* 0x01685000090095a7 */ /* 0x000ea4000802007f */
[----:B--2---:R-:W-:Y:S05]  /*14b50*/  @!P1 BRA `(.L_x_14007) ;  /* 0xfffffffc00ec9947 */ /* 0x004fea000383ffff */
[----:B------:R-:W-:Y:S05]  /*14b60*/  BRA `(.L_x_14004) ;  /* 0xffffff5000907947 */ /* 0x000fea000383ffff */
.L_x_14022:
[----:B-1----:R-:W-:-:S04]  /*14b70*/  IMAD.U32 R6, RZ, RZ, UR5 ;  /* 0x00000005ff067e24 */ /* 0x002fc8000f8e00ff */
[----:B------:R1:W2:Y:S03]  /*14b80*/  SYNCS.PHASECHK.TRANS64.TRYWAIT P1, [R6+URZ+0x16850], R5 ;  /* 0x01685005060075a7 */ /* 0x0002a6000802017f */
[----:B--2---:R-:W-:Y:S05]  /*14b90*/  @!P1 NANOSLEEP.SYNCS 0x989680 ;  /* 0x009896800000995d */ /* 0x004fea0003900000 */
[----:B------:R-:W2:Y:S02]  /*14ba0*/  @!P1 SYNCS.PHASECHK.TRANS64 P1, [R6+URZ+0x16850], R5 ;  /* 0x01685005060095a7 */ /* 0x000ea4000802007f */
[----:B--2---:R-:W-:Y:S05]  /*14bb0*/  @!P1 BRA `(.L_x_14022) ;  /* 0xfffffffc00ec9947 */ /* 0x004fea000383ffff */
[----:B------:R-:W-:Y:S05]  /*14bc0*/  BRA `(.L_x_14021) ;  /* 0xffffff7c00407947 */ /* 0x000fea000383ffff */
.L_x_14061:
        /* <DEDUP_REMOVED lines=11> */
.L_x_14126:
[----:B------:R-:W-:Y:S05]  /*14c80*/  BSYNC B0 ;  /* 0x0000000000007941 */ /* 0x000fea0003800000 */
.L_x_14125:
[----:B------:R-:W-:Y:S05]  /*14c90*/  BRA `(.L_x_14127) ;  /* 0xffffffb800907947 */ /* 0x000fea000383ffff */
.L_x_14064:
[----:B0-----:R0:W2:Y:S02]  /*14ca0*/  SYNCS.PHASECHK.TRANS64.TRYWAIT P0, [R3+URZ+0x16840], R4 ;  /* 0x01684004030075a7 */ /* 0x0010a4000800017f */
[----:B--2---:R-:W-:Y:S05]  /*14cb0*/  @!P0 NANOSLEEP.SYNCS 0x989680 ;  /* 0x009896800000895d */ /* 0x004fea0003900000 */
[----:B------:R-:W2:Y:S02]  /*14cc0*/  @!P0 SYNCS.PHASECHK.TRANS64 P0, [R3+URZ+0x16840], R4 ;  /* 0x01684004030085a7 */ /* 0x000ea4000800007f */
[----:B--2---:R-:W-:Y:S05]  /*14cd0*/  @!P0 BRA `(.L_x_14064) ;  /* 0xfffffffc00f08947 */ /* 0x004fea000383ffff */
[----:B------:R-:W-:Y:S05]  /*14ce0*/  BRA `(.L_x_14128) ;  /* 0xffffffb800f07947 */ /* 0x000fea000383ffff */
.L_x_14065:
        /* <DEDUP_REMOVED lines=8> */
.L_x_14130:
[----:B------:R-:W-:Y:S05]  /*14d70*/  BSYNC B0 ;  /* 0x0000000000007941 */ /* 0x000fea0003800000 */
.L_x_14129:
        /* <DEDUP_REMOVED lines=9> */
.L_x_14131:
[----:B------:R-:W-:Y:S02]  /*14e10*/  IMAD.MOV.U32 R13, RZ, RZ, R2 ;  /* 0x000000ffff0d7224 */ /* 0x000fe400078e0002 */
[----:B------:R-:W-:Y:S02]  /*14e20*/  IMAD.MOV.U32 R12, RZ, RZ, 0x1 ;  /* 0x00000001ff0c7424 */ /* 0x000fe400078e00ff */
[----:B------:R-:W-:-:S07]  /*14e30*/  IMAD.MOV.U32 R7, RZ, RZ, R14 ;  /* 0x000000ffff077224 */ /* 0x000fce00078e000e */
[----:B------:R-:W-:Y:S05]  /*14e40*/  WARPSYNC.COLLECTIVE R15, `(.L_x_14132) ;  /* 0x000000000f087348 */ /* 0x000fea0003c00000 */
[----:B------:R0:W1:Y:S02]  /*14e50*/  SHFL.IDX P6, R14, R13, R12, R11 ;  /* 0x0000000c0d0e7389 */ /* 0x00006400000c000b */
[----:B01----:R-:W-:Y:S01]  /*14e60*/  ENDCOLLECTIVE ;  /* 0x000000000000791b */ /* 0x003fe20003800000 */
.L_x_14132:
        /* <DEDUP_REMOVED lines=15> */
.L_x_14133:
[----:B------:R-:W-:Y:S02]  /*14f60*/  @P1 IMAD R8, R5, 0x2, R22 ;  /* 0x0000000205081824 */ /* 0x000fe400078e0216 */
[----:B------:R-:W-:Y:S02]  /*14f70*/  IMAD.MOV.U32 R13, RZ, RZ, R2 ;  /* 0x000000ffff0d7224 */ /* 0x000fe400078e0002 */
[----:B------:R-:W-:Y:S02]  /*14f80*/  IMAD.MOV.U32 R12, RZ, RZ, 0x2 ;  /* 0x00000002ff0c7424 */ /* 0x000fe400078e00ff */
[----:B------:R-:W-:-:S07]  /*14f90*/  IMAD.MOV.U32 R7, RZ, RZ, R14 ;  /* 0x000000ffff077224 */ /* 0x000fce00078e000e */
[----:B------:R-:W-:Y:S05]  /*14fa0*/  WARPSYNC.COLLECTIVE R15, `(.L_x_14134) ;  /* 0x000000000f087348 */ /* 0x000fea0003c00000 */
[----:B------:R0:W1:Y:S02]  /*14fb0*/  SHFL.IDX P6, R14, R13, R12, R11 ;  /* 0x0000000c0d0e7389 */ /* 0x00006400000c000b */
[----:B01----:R-:W-:Y:S01]  /*14fc0*/  ENDCOLLECTIVE ;  /* 0x000000000000791b */ /* 0x003fe20003800000 */
.L_x_14134:
        /* <DEDUP_REMOVED lines=15> */
.L_x_14135:
[----:B------:R-:W-:Y:S02]  /*150c0*/  @P1 IMAD R8, R5, 0x2, R22 ;  /* 0x0000000205081824 */ /* 0x000fe400078e0216 */
[----:B------:R-:W-:Y:S02]  /*150d0*/  IMAD.MOV.U32 R13, RZ, RZ, R2 ;  /* 0x000000ffff0d7224 */ /* 0x000fe400078e0002 */
[----:B------:R-:W-:Y:S02]  /*150e0*/  IMAD.MOV.U32 R12, RZ, RZ, 0x3 ;  /* 0x00000003ff0c7424 */ /* 0x000fe400078e00ff */
[----:B------:R-:W-:-:S07]  /*150f0*/  IMAD.MOV.U32 R7, RZ, RZ, R14 ;  /* 0x000000ffff077224 */ /* 0x000fce00078e000e */
[----:B------:R-:W-:Y:S05]  /*15100*/  WARPSYNC.COLLECTIVE R15, `(.L_x_14136) ;  /* 0x000000000f087348 */ /* 0x000fea0003c00000 */
[----:B------:R0:W1:Y:S02]  /*15110*/  SHFL.IDX P6, R14, R13, R12, R11 ;  /* 0x0000000c0d0e7389 */ /* 0x00006400000c000b */
[----:B01----:R-:W-:Y:S01]  /*15120*/  ENDCOLLECTIVE ;  /* 0x000000000000791b */ /* 0x003fe20003800000 */
.L_x_14136:
        /* <DEDUP_REMOVED lines=15> */
.L_x_14137:
[----:B------:R-:W-:Y:S02]  /*15220*/  @P1 IMAD R8, R5, 0x2, R22 ;  /* 0x0000000205081824 */ /* 0x000fe400078e0216 */
[----:B------:R-:W-:Y:S02]  /*15230*/  IMAD.MOV.U32 R13, RZ, RZ, R2 ;  /* 0x000000ffff0d7224 */ /* 0x000fe400078e0002 */
[----:B------:R-:W-:Y:S02]  /*15240*/  IMAD.MOV.U32 R12, RZ, RZ, 0x4 ;  /* 0x00000004ff0c7424 */ /* 0x000fe400078e00ff */
[----:B------:R-:W-:-:S07]  /*15250*/  IMAD.MOV.U32 R7, RZ, RZ, R14 ;  /* 0x000000ffff077224 */ /* 0x000fce00078e000e */
[----:B------:R-:W-:Y:S05]  /*15260*/  WARPSYNC.COLLECTIVE R15, `(.L_x_14138) ;  /* 0x000000000f087348 */ /* 0x000fea0003c00000 */
[----:B------:R0:W1:Y:S02]  /*15270*/  SHFL.IDX P6, R14, R13, R12, R11 ;  /* 0x0000000c0d0e7389 */ /* 0x00006400000c000b */
[----:B01----:R-:W-:Y:S01]  /*15280*/  ENDCOLLECTIVE ;  /* 0x000000000000791b */ /* 0x003fe20003800000 */
.L_x_14138:
        /* <DEDUP_REMOVED lines=15> */
.L_x_14139:
[----:B------:R-:W-:Y:S02]  /*15380*/  @P1 IMAD R8, R5, 0x2, R22 ;  /* 0x0000000205081824 */ /* 0x000fe400078e0216 */
[----:B------:R-:W-:Y:S02]  /*15390*/  IMAD.MOV.U32 R13, RZ, RZ, R2 ;  /* 0x000000ffff0d7224 */ /* 0x000fe400078e0002 */
[----:B------:R-:W-:Y:S02]  /*153a0*/  IMAD.MOV.U32 R12, RZ, RZ, 0x5 ;  /* 0x00000005ff0c7424 */ /* 0x000fe400078e00ff */
[----:B------:R-:W-:-:S07]  /*153b0*/  IMAD.MOV.U32 R7, RZ, RZ, R14 ;  /* 0x000000ffff077224 */ /* 0x000fce00078e000e */
[----:B------:R-:W-:Y:S05]  /*153c0*/  WARPSYNC.COLLECTIVE R15, `(.L_x_14140) ;  /* 0x000000000f087348 */ /* 0x000fea0003c00000 */
[----:B------:R0:W1:Y:S02]  /*153d0*/  SHFL.IDX P6, R14, R13, R12, R11 ;  /* 0x0000000c0d0e7389 */ /* 0x00006400000c000b */
[----:B01----:R-:W-:Y:S01]  /*153e0*/  ENDCOLLECTIVE ;  /* 0x000000000000791b */ /* 0x003fe20003800000 */
.L_x_14140:
        /* <DEDUP_REMOVED lines=15> */
.L_x_14141:
[----:B------:R-:W-:Y:S02]  /*154e0*/  @P1 IMAD R8, R5, 0x2, R22 ;  /* 0x0000000205081824 */ /* 0x000fe400078e0216 */
[----:B------:R-:W-:Y:S02]  /*154f0*/  IMAD.MOV.U32 R13, RZ, RZ, R2 ;  /* 0x000000ffff0d7224 */ /* 0x000fe400078e0002 */
[----:B------:R-:W-:Y:S02]  /*15500*/  IMAD.MOV.U32 R12, RZ, RZ, 0x6 ;  /* 0x00000006ff0c7424 */ /* 0x000fe400078e00ff */
[----:B------:R-:W-:-:S07]  /*15510*/  IMAD.MOV.U32 R7, RZ, RZ, R14 ;  /* 0x000000ffff077224 */ /* 0x000fce00078e000e */
[----:B------:R-:W-:Y:S05]  /*15520*/  WARPSYNC.COLLECTIVE R15, `(.L_x_14142) ;  /* 0x000000000f087348 */ /* 0x000fea0003c00000 */
[----:B------:R0:W1:Y:S02]  /*15530*/  SHFL.IDX P6, R14, R13, R12, R11 ;  /* 0x0000000c0d0e7389 */ /* 0x00006400000c000b */
[----:B01----:R-:W-:Y:S01]  /*15540*/  ENDCOLLECTIVE ;  /* 0x000000000000791b */ /* 0x003fe20003800000 */
.L_x_14142:
        /* <DEDUP_REMOVED lines=15> */
.L_x_14143:
[----:B------:R-:W-:Y:S02]  /*15640*/  @P1 IMAD R8, R5, 0x2, R22 ;  /* 0x0000000205081824 */ /* 0x000fe400078e0216 */
[----:B------:R-:W-:Y:S02]  /*15650*/  IMAD.MOV.U32 R13, RZ, RZ, R2 ;  /* 0x000000ffff0d7224 */ /* 0x000fe400078e0002 */
[----:B------:R-:W-:Y:S02]  /*15660*/  IMAD.MOV.U32 R12, RZ, RZ, 0x7 ;  /* 0x00000007ff0c7424 */ /* 0x000fe400078e00ff */
[----:B------:R-:W-:-:S07]  /*15670*/  IMAD.MOV.U32 R7, RZ, RZ, R14 ;  /* 0x000000ffff077224 */ /* 0x000fce00078e000e */
[----:B------:R-:W-:Y:S05]  /*15680*/  WARPSYNC.COLLECTIVE R15, `(.L_x_14144) ;  /* 0x000000000f087348 */ /* 0x000fea0003c00000 */
[----:B------:R0:W1:Y:S02]  /*15690*/  SHFL.IDX P6, R14, R13, R12, R11 ;  /* 0x0000000c0d0e7389 */ /* 0x00006400000c000b */
[----:B01----:R-:W-:Y:S01]  /*156a0*/  ENDCOLLECTIVE ;  /* 0x000000000000791b */ /* 0x003fe20003800000 */
.L_x_14144:
        /* <DEDUP_REMOVED lines=10> */
.L_x_14145:
[----:B------:R-:W-:Y:S01]  /*15750*/  @!PT LDS RZ, [RZ] ;  /* 0x00000000fffff984 */ /* 0x000fe20000000800 */
[----:B------:R-:W-:Y:S01]  /*15760*/  @!PT LDS RZ, [RZ] ;  /* 0x00000000fffff984 */ /* 0x000fe20000000800 */
[----:B------:R-:W-:Y:S01]  /*15770*/  @!PT LDS RZ, [RZ] ;  /* 0x00000000fffff984 */ /* 0x000fe20000000800 */
[----:B------:R0:W-:Y:S01]  /*15780*/  @P1 LDGSTS.E.BYPASS.LTC128B.128 [R8+0x11400], desc[UR52][R6.64], !P2 ;  /* 0x1140000006081fae */ /* 0x0001e2000d101d74 */
[----:B------:R-:W-:Y:S01]  /*15790*/  IMAD.MOV.U32 R0, RZ, RZ, R14 ;  /* 0x000000ffff007224 */ /* 0x000fe200078e000e */
[----:B------:R-:W-:Y:S06]  /*157a0*/  BRA `(.L_x_14146) ;  /* 0xffffffb800047947 */ /* 0x000fec000383ffff */
.L_x_14070:
        /* <DEDUP_REMOVED lines=9> */
.L_x_14147:
[C---:B------:R-:W-:Y:S01]  /*15840*/  VIADD R8, R26.reuse, 0x10 ;  /* 0x000000101a087836 */ /* 0x040fe20000000000 */
[----:B------:R-:W-:Y:S01]  /*15850*/  ISETP.GE.AND P2, PT, R26, R3, PT ;  /* 0x000000031a00720c */ /* 0x000fe20003f46270 */
[----:B------:R-:W-:Y:S02]  /*15860*/  IMAD.MOV.U32 R13, RZ, RZ, R4 ;  /* 0x000000ffff0d7224 */ /* 0x000fe400078e0004 */
[----:B------:R-:W-:-:S10]  /*15870*/  IMAD.MOV.U32 R6, RZ, RZ, R14 ;  /* 0x000000ffff067224 */ /* 0x000fd400078e000e */
[----:B------:R-:W-:Y:S05]  /*15880*/  WARPSYNC.COLLECTIVE R15, `(.L_x_14148) ;  /* 0x000000000f087348 */ /* 0x000fea0003c00000 */
[----:B------:R0:W1:Y:S02]  /*15890*/  SHFL.IDX P6, R14, R13, R12, R11 ;  /* 0x0000000c0d0e7389 */ /* 0x00006400000c000b */
[----:B01----:R-:W-:Y:S01]  /*158a0*/  ENDCOLLECTIVE ;  /* 0x000000000000791b */ /* 0x003fe20003800000 */
.L_x_14148:
[----:B------:R-:W-:Y:S02]  /*158b0*/  IMAD.MOV.U32 R13, RZ, RZ, R0 ;  /* 0x000000ffff0d7224 */ /* 0x000fe400078e0000 */
[----:B------:R-:W-:Y:S02]  /*158c0*/  IMAD.MOV.U32 R12, RZ, RZ, 0x1 ;  /* 0x00000001ff0c7424 */ /* 0x000fe400078e00ff */
[----:B------:R-:W-:-:S07]  /*158d0*/  IMAD.MOV.U32 R7, RZ, RZ, R14 ;  /* 0x000000ffff077224 */ /* 0x000fce00078e000e */
[----:B------:R-:W-:Y:S05]  /*158e0*/  WARPSYNC.COLLECTIVE R15, `(.L_x_14149) ;  /* 0x000000000f087348 */ /* 0x000fea0003c00000 */
[----:B------:R0:W1:Y:S02]  /*158f0*/  SHFL.IDX P6, R14, R13, R12, R11 ;  /* 0x0000000c0d0e7389 */ /* 0x00006400000c000b */
[----:B01----:R-:W-:Y:S01]  /*15900*/  ENDCOLLECTIVE ;  /* 0x000000000000791b */ /* 0x003fe20003800000 */
.L_x_14149:
[----:B------:R-:W-:-:S05]  /*15910*/  @!P2 LEA R7, P1, R28, R7, 0x1 ;  /* 0x000000071c07a211 */ /* 0x000fca00078208ff */
[----:B------:R-:W-:Y:S01]  /*15920*/  @!P2 IMAD.X R6, RZ, RZ, R6, P1 ;  /* 0x000000ffff06a224 */ /* 0x000fe200008e0606 */
[----:B------:R-:W-:-:S04]  /*15930*/  ISETP.GE.AND P1, PT, R8, R3, PT ;  /* 0x000000030800720c */ /* 0x000fc80003f26270 */
        /* <DEDUP_REMOVED lines=12> */
.L_x_14150:
[----:B------:R-:W-:Y:S02]  /*15a00*/  IMAD.MOV.U32 R13, RZ, RZ, R0 ;  /* 0x000000ffff0d7224 */ /* 0x000fe400078e0000 */
[----:B------:R-:W-:Y:S02]  /*15a10*/  IMAD.MOV.U32 R12, RZ, RZ, 0x2 ;  /* 0x00000002ff0c7424 */ /* 0x000fe400078e00ff */
[----:B------:R-:W-:-:S07]  /*15a20*/  IMAD.MOV.U32 R7, RZ, RZ, R14 ;  /* 0x000000ffff077224 */ /* 0x000fce00078e000e */
[----:B------:R-:W-:Y:S05]  /*15a30*/  WARPSYNC.COLLECTIVE R15, `(.L_x_14151) ;  /* 0x000000000f087348 */ /* 0x000fea0003c00000 */
[----:B------:R0:W1:Y:S02]  /*15a40*/  SHFL.IDX P6, R14, R13, R12, R11 ;  /* 0x0000000c0d0e7389 */ /* 0x00006400000c000b */
[----:B01----:R-:W-:Y:S01]  /*15a50*/  ENDCOLLECTIVE ;  /* 0x000000000000791b */ /* 0x003fe20003800000 */
.L_x_14151:
        /* <DEDUP_REMOVED lines=16> */
.L_x_14152:
[----:B------:R-:W-:Y:S02]  /*15b60*/  IMAD.MOV.U32 R13, RZ, RZ, R0 ;  /* 0x000000ffff0d7224 */ /* 0x000fe400078e0000 */
[----:B------:R-:W-:Y:S02]  /*15b70*/  IMAD.MOV.U32 R12, RZ, RZ, 0x3 ;  /* 0x00000003ff0c7424 */ /* 0x000fe400078e00ff */
[----:B------:R-:W-:-:S07]  /*15b80*/  IMAD.MOV.U32 R7, RZ, RZ, R14 ;  /* 0x000000ffff077224 */ /* 0x000fce00078e000e */
[----:B------:R-:W-:Y:S05]  /*15b90*/  WARPSYNC.COLLECTIVE R15, `(.L_x_14153) ;  /* 0x000000000f087348 */ /* 0x000fea0003c00000 */
[----:B------:R0:W1:Y:S02]  /*15ba0*/  SHFL.IDX P6, R14, R13, R12, R11 ;  /* 0x0000000c0d0e7389 */ /* 0x00006400000c000b */
[----:B01----:R-:W-:Y:S01]  /*15bb0*/  ENDCOLLECTIVE ;  /* 0x000000000000791b */ /* 0x003fe20003800000 */
.L_x_14153:
        /* <DEDUP_REMOVED lines=16> */
.L_x_14154:
[----:B------:R-:W-:Y:S02]  /*15cc0*/  IMAD.MOV.U32 R13, RZ, RZ, R0 ;  /* 0x000000ffff0d7224 */ /* 0x000fe400078e0000 */
[----:B------:R-:W-:Y:S02]  /*15cd0*/  IMAD.MOV.U32 R12, RZ, RZ, 0x4 ;  /* 0x00000004ff0c7424 */ /* 0x000fe400078e00ff */
[----:B------:R-:W-:-:S07]  /*15ce0*/  IMAD.MOV.U32 R7, RZ, RZ, R14 ;  /* 0x000000ffff077224 */ /* 0x000fce00078e000e */
[----:B------:R-:W-:Y:S05]  /*15cf0*/  WARPSYNC.COLLECTIVE R15, `(.L_x_14155) ;  /* 0x000000000f087348 */ /* 0x000fea0003c00000 */
[----:B------:R0:W1:Y:S02]  /*15d00*/  SHFL.IDX P6, R14, R13, R12, R11 ;  /* 0x0000000c0d0e7389 */ /* 0x00006400000c000b */
[----:B01----:R-:W-:Y:S01]  /*15d10*/  ENDCOLLECTIVE ;  /* 0x000000000000791b */ /* 0x003fe20003800000 */
.L_x_14155:
        /* <DEDUP_REMOVED lines=16> */
.L_x_14156:
[----:B------:R-:W-:Y:S02]  /*15e20*/  IMAD.MOV.U32 R13, RZ, RZ, R0 ;  /* 0x000000ffff0d7224 */ /* 0x000fe400078e0000 */
[----:B------:R-:W-:Y:S02]  /*15e30*/  IMAD.MOV.U32 R12, RZ, RZ, 0x5 ;  /* 0x00000005ff0c7424 */ /* 0x000fe400078e00ff */
[----:B------:R-:W-:-:S07]  /*15e40*/  IMAD.MOV.U32 R7, RZ, RZ, R14 ;  /* 0x000000ffff077224 */ /* 0x000fce00078e000e */
[----:B------:R-:W-:Y:S05]  /*15e50*/  WARPSYNC.COLLECTIVE R15, `(.L_x_14157) ;  /* 0x000000000f087348 */ /* 0x000fea0003c00000 */
[----:B------:R0:W1:Y:S02]  /*15e60*/  SHFL.IDX P6, R14, R13, R12, R11 ;  /* 0x0000000c0d0e7389 */ /* 0x00006400000c000b */
[----:B01----:R-:W-:Y:S01]  /*15e70*/  ENDCOLLECTIVE ;  /* 0x000000000000791b */ /* 0x003fe20003800000 */
.L_x_14157:
        /* <DEDUP_REMOVED lines=16> */
.L_x_14158:
[----:B------:R-:W-:Y:S02]  /*15f80*/  IMAD.MOV.U32 R13, RZ, RZ, R0 ;  /* 0x000000ffff0d7224 */ /* 0x000fe400078e0000 */
[----:B------:R-:W-:Y:S02]  /*15f90*/  IMAD.MOV.U32 R12, RZ, RZ, 0x6 ;  /* 0x00000006ff0c7424 */ /* 0x000fe400078e00ff */
[----:B------:R-:W-:-:S07]  /*15fa0*/  IMAD.MOV.U32 R7, RZ, RZ, R14 ;  /* 0x000000ffff077224 */ /* 0x000fce00078e000e */
[----:B------:R-:W-:Y:S05]  /*15fb0*/  WARPSYNC.COLLECTIVE R15, `(.L_x_14159) ;  /* 0x000000000f087348 */ /* 0x000fea0003c00000 */
[----:B------:R0:W1:Y:S02]  /*15fc0*/  SHFL.IDX P6, R14, R13, R12, R11 ;  /* 0x0000000c0d0e7389 */ /* 0x00006400000c000b */
[----:B01----:R-:W-:Y:S01]  /*15fd0*/  ENDCOLLECTIVE ;  /* 0x000000000000791b */ /* 0x003fe20003800000 */
.L_x_14159:
        /* <DEDUP_REMOVED lines=16> */
.L_x_14160:
[----:B------:R-:W-:Y:S02]  /*160e0*/  IMAD.MOV.U32 R13, RZ, RZ, R0 ;  /* 0x000000ffff0d7224 */ /* 0x000fe400078e0000 */
[----:B------:R-:W-:Y:S02]  /*160f0*/  IMAD.MOV.U32 R12, RZ, RZ, 0x7 ;  /* 0x00000007ff0c7424 */ /* 0x000fe400078e00ff */
[----:B------:R-:W-:-:S07]  /*16100*/  IMAD.MOV.U32 R7, RZ, RZ, R14 ;  /* 0x000000ffff077224 */ /* 0x000fce00078e000e */
[----:B------:R-:W-:Y:S05]  /*16110*/  WARPSYNC.COLLECTIVE R15, `(.L_x_14161) ;  /* 0x000000000f087348 */ /* 0x000fea0003c00000 */
[----:B------:R0:W1:Y:S02]  /*16120*/  SHFL.IDX P6, R14, R13, R12, R11 ;  /* 0x0000000c0d0e7389 */ /* 0x00006400000c000b */
[----:B01----:R-:W-:Y:S01]  /*16130*/  ENDCOLLECTIVE ;  /* 0x000000000000791b */ /* 0x003fe20003800000 */
.L_x_14161:
        /* <DEDUP_REMOVED lines=11> */
.L_x_14162:
[----:B------:R-:W-:Y:S01]  /*161f0*/  @!PT LDS RZ, [RZ] ;  /* 0x00000000fffff984 */ /* 0x000fe20000000800 */
[----:B------:R-:W-:Y:S01]  /*16200*/  @!PT LDS RZ, [RZ] ;  /* 0x00000000fffff984 */ /* 0x000fe20000000800 */
[----:B------:R-:W-:Y:S01]  /*16210*/  @!PT LDS RZ, [RZ] ;  /* 0x00000000fffff984 */ /* 0x000fe20000000800 */
[----:B------:R0:W-:Y:S01]  /*16220*/  @!P1 LDGSTS.E.BYPASS.LTC128B.128 [R20+0xb400], desc[UR52][R6.64], !P0 ;  /* 0x0b40000006149fae */ /* 0x0001e2000c101d74 */
[----:B------:R-:W-:Y:S01]  /*16230*/  ISETP.GE.AND P1, PT, R4, R3, PT ;  /* 0x000000030400720c */ /* 0x000fe20003f26270 */
[----:B------:R-:W-:Y:S02]  /*16240*/  IMAD.MOV.U32 R13, RZ, RZ, R2 ;  /* 0x000000ffff0d7224 */ /* 0x000fe400078e0002 */
[----:B------:R-:W-:Y:S02]  /*16250*/  IMAD.MOV.U32 R12, RZ, RZ, RZ ;  /* 0x000000ffff0c7224 */ /* 0x000fe400078e00ff */
[----:B0-----:R-:W-:-:S08]  /*16260*/  IMAD.MOV.U32 R6, RZ, RZ, R14 ;  /* 0x000000ffff067224 */ /* 0x001fd000078e000e */
[----:B------:R-:W-:Y:S05]  /*16270*/  WARPSYNC.COLLECTIVE R15, `(.L_x_14163) ;  /* 0x000000000f087348 */ /* 0x000fea0003c00000 */
[----:B------:R0:W1:Y:S02]  /*16280*/  SHFL.IDX P6, R14, R13, R12, R11 ;  /* 0x0000000c0d0e7389 */ /* 0x00006400000c000b */
[----:B01----:R-:W-:Y:S01]  /*16290*/  ENDCOLLECTIVE ;  /* 0x000000000000791b */ /* 0x003fe20003800000 */
.L_x_14163:
[----:B------:R-:W-:-:S05]  /*162a0*/  @!P1 LEA R6, P3, R28, R6, 0x1 ;  /* 0x000000061c069211 */ /* 0x000fca00078608ff */
[----:B------:R-:W-:Y:S02]  /*162b0*/  @!P1 IMAD.X R7, RZ, RZ, R0, P3 ;  /* 0x000000ffff079224 */ /* 0x000fe400018e0600 */
[----:B------:R-:W-:-:S03]  /*162c0*/  VIADD R0, R26, 0x80 ;  /* 0x000000801a007836 */ /* 0x000fc60000000000 */
[----:B------:R-:W-:Y:S01]  /*162d0*/  @!PT LDS RZ, [RZ] ;  /* 0x00000000fffff984 */ /* 0x000fe20000000800 */
[----:B------:R-:W-:Y:S01]  /*162e0*/  @!PT LDS RZ, [RZ] ;  /* 0x00000000fffff984 */ /* 0x000fe20000000800 */
[----:B------:R-:W-:Y:S01]  /*162f0*/  @!PT LDS RZ, [RZ] ;  /* 0x00000000fffff984 */ /* 0x000fe20000000800 */
[----:B------:R0:W-:Y:S01]  /*16300*/  @!P1 LDGSTS.E.BYPASS.LTC128B.128 [R20+0xbc00], desc[UR52][R6.64], !P0 ;  /* 0x0bc0000006149fae */ /* 0x0001e2000c101d74 */
[----:B------:R-:W-:Y:S01]  /*16310*/  IMAD.MOV.U32 R13, RZ, RZ, R5 ;  /* 0x000000ffff0d7224 */ /* 0x000fe200078e0005 */
[----:B------:R-:W-:Y:S01]  /*16320*/  ISETP.GE.AND P1, PT, R0, R3, PT ;  /* 0x000000030000720c */ /* 0x000fe20003f26270 */
[----:B------:R-:W-:-:S12]  /*16330*/  IMAD.MOV.U32 R0, RZ, RZ, R14 ;  /* 0x000000ffff007224 */ /* 0x000fd800078e000e */
[----:B0-----:R-:W-:Y:S05]  /*16340*/  WARPSYNC.COLLECTIVE R15, `(.L_x_14164) ;  /* 0x000000000f087348 */ /* 0x001fea0003c00000 */
[----:B------:R1:W2:Y:S02]  /*16350*/  SHFL.IDX P6, R14, R13, R12, R11 ;  /* 0x0000000c0d0e7389 */ /* 0x0002a400000c000b */
[----:B012---:R-:W-:Y:S01]  /*16360*/  ENDCOLLECTIVE ;  /* 0x000000000000791b */ /* 0x007fe20003800000 */
.L_x_14164:
[----:B------:R-:W-:Y:S02]  /*16370*/  IMAD.MOV.U32 R13, RZ, RZ, R2 ;  /* 0x000000ffff0d7224 */ /* 0x000fe400078e0002 */
[----:B------:R-:W-:Y:S02]  /*16380*/  IMAD.MOV.U32 R12, RZ, RZ, 0x1 ;  /* 0x00000001ff0c7424 */ /* 0x000fe400078e00ff */
[----:B------:R-:W-:-:S07]  /*16390*/  IMAD.MOV.U32 R4, RZ, RZ, R14 ;  /* 0x000000ffff047224 */ /* 0x000fce00078e000e */
[----:B------:R-:W-:Y:S05]  /*163a0*/  WARPSYNC.COLLECTIVE R15, `(.L_x_14165) ;  /* 0x000000000f087348 */ /* 0x000fea0003c00000 */
[----:B------:R0:W1:Y:S02]  /*163b0*/  SHFL.IDX P6, R14, R13, R12, R11 ;  /* 0x0000000c0d0e7389 */ /* 0x00006400000c000b */
[----:B01----:R-:W-:Y:S01]  /*163c0*/  ENDCOLLECTIVE ;  /* 0x000000000000791b */ /* 0x003fe20003800000 */
.L_x_14165:
        /* <DEDUP_REMOVED lines=16> */
.L_x_14166:
[----:B------:R-:W-:Y:S02]  /*164d0*/  IMAD.MOV.U32 R13, RZ, RZ, R2 ;  /* 0x000000ffff0d7224 */ /* 0x000fe400078e0002 */
[----:B------:R-:W-:Y:S02]  /*164e0*/  IMAD.MOV.U32 R12, RZ, RZ, 0x2 ;  /* 0x00000002ff0c7424 */ /* 0x000fe400078e00ff */
[----:B------:R-:W-:-:S07]  /*164f0*/  IMAD.MOV.U32 R6, RZ, RZ, R14 ;  /* 0x000000ffff067224 */ /* 0x000fce00078e000e */
[----:B------:R-:W-:Y:S05]  /*16500*/  WARPSYNC.COLLECTIVE R15, `(.L_x_14167) ;  /* 0x000000000f087348 */ /* 0x000fea0003c00000 */
[----:B------:R0:W1:Y:S02]  /*16510*/  SHFL.IDX P6, R14, R13, R12, R11 ;  /* 0x0000000c0d0e7389 */ /* 0x00006400000c000b */
[----:B01----:R-:W-:Y:S01]  /*16520*/  ENDCOLLECTIVE ;  /* 0x000000000000791b */ /* 0x003fe20003800000 */
.L_x_14167:
        /* <DEDUP_REMOVED lines=13> */
.L_x_14168:
[----:B------:R-:W-:Y:S02]  /*16600*/  IMAD.MOV.U32 R13, RZ, RZ, R2 ;  /* 0x000000ffff0d7224 */ /* 0x000fe400078e0002 */
[----:B------:R-:W-:Y:S02]  /*16610*/  IMAD.MOV.U32 R12, RZ, RZ, 0x3 ;  /* 0x00000003ff0c7424 */ /* 0x000fe400078e00ff */
[----:B------:R-:W-:-:S07]  /*16620*/  IMAD.MOV.U32 R6, RZ, RZ, R14 ;  /* 0x000000ffff067224 */ /* 0x000fce00078e000e */
[----:B------:R-:W-:Y:S05]  /*16630*/  WARPSYNC.COLLECTIVE R15, `(.L_x_14169) ;  /* 0x000000000f087348 */ /* 0x000fea0003c00000 */
[----:B------:R0:W1:Y:S02]  /*16640*/  SHFL.IDX P6, R14, R13, R12, R11 ;  /* 0x0000000c0d0e7389 */ /* 0x00006400000c000b */
[----:B01----:R-:W-:Y:S01]  /*16650*/  ENDCOLLECTIVE ;  /* 0x000000000000791b */ /* 0x003fe20003800000 */
.L_x_14169:
        /* <DEDUP_REMOVED lines=12> */
.L_x_14170:
[----:B------:R-:W-:Y:S01]  /*16720*/  IMAD.MOV.U32 R2, RZ, RZ, R14 ;  /* 0x000000ffff027224 */ /* 0x000fe200078e000e */
[----:B------:R-:W-:Y:S06]  /*16730*/  BRA `(.L_x_14171) ;  /* 0xffffffb400e47947 */ /* 0x000fec000383ffff */
.L_x_14073:
[----:B0-----:R0:W1:Y:S02]  /*16740*/  SYNCS.PHASECHK.TRANS64.TRYWAIT P0, [R22+URZ+0x16820], R0 ;  /* 0x01682000160075a7 */ /* 0x001064000800017f */
[----:B-1----:R-:W-:Y:S05]  /*16750*/  @!P0 NANOSLEEP.SYNCS 0x989680 ;  /* 0x009896800000895d */ /* 0x002fea0003900000 */
[----:B------:R-:W1:Y:S02]  /*16760*/  @!P0 SYNCS.PHASECHK.TRANS64 P0, [R22+URZ+0x16820], R0 ;  /* 0x01682000160085a7 */ /* 0x000e64000800007f */
[----:B-1----:R-:W-:Y:S05]  /*16770*/  @!P0 BRA `(.L_x_14073) ;  /* 0xfffffffc00f08947 */ /* 0x002fea000383ffff */
[----:B------:R-:W-:Y:S05]  /*16780*/  BRA `(.L_x_14172) ;  /* 0xffffffb800407947 */ /* 0x000fea000383ffff */
.L_x_14078:
[----:B0-----:R0:W1:Y:S02]  /*16790*/  SYNCS.PHASECHK.TRANS64.TRYWAIT P0, [R5+URZ+0x16840], R2 ;  /* 0x01684002050075a7 */ /* 0x001064000800017f */
[----:B-1----:R-:W-:Y:S05]  /*167a0*/  @!P0 NANOSLEEP.SYNCS 0x989680 ;  /* 0x009896800000895d */ /* 0x002fea0003900000 */
[----:B------:R-:W1:Y:S02]  /*167b0*/  @!P0 SYNCS.PHASECHK.TRANS64 P0, [R5+URZ+0x16840], R2 ;  /* 0x01684002050085a7 */ /* 0x000e64000800007f */
[----:B-1----:R-:W-:Y:S05]  /*167c0*/  @!P0 BRA `(.L_x_14078) ;  /* 0xfffffffc00f08947 */ /* 0x002fea000383ffff */
[----:B------:R-:W-:Y:S05]  /*167d0*/  BRA `(.L_x_14173) ;  /* 0xffffffbc00187947 */ /* 0x000fea000383ffff */
.L_x_14079:
        /* <DEDUP_REMOVED lines=8> */
.L_x_14175:
[----:B------:R-:W-:Y:S05]  /*16860*/  BSYNC B1 ;  /* 0x0000000000017941 */ /* 0x000fea0003800000 */
.L_x_14174:
        /* <DEDUP_REMOVED lines=9> */
.L_x_14176:
[----:B------:R-:W-:Y:S02]  /*16900*/  IMAD R8, R8, 0x2, R22 ;  /* 0x0000000208087824 */ /* 0x000fe400078e0216 */
[----:B------:R-:W-:Y:S02]  /*16910*/  IMAD.MOV.U32 R13, RZ, RZ, R10 ;  /* 0x000000ffff0d7224 */ /* 0x000fe400078e000a */
[----:B------:R-:W-:Y:S02]  /*16920*/  IMAD.MOV.U32 R12, RZ, RZ, 0x1 ;  /* 0x00000001ff0c7424 */ /* 0x000fe400078e00ff */
[----:B------:R-:W-:-:S07]  /*16930*/  IMAD.MOV.U32 R2, RZ, RZ, R14 ;  /* 0x000000ffff027224 */ /* 0x000fce00078e000e */
[----:B------:R-:W-:Y:S05]  /*16940*/  WARPSYNC.COLLECTIVE R15, `(.L_x_14177) ;  /* 0x000000000f087348 */ /* 0x000fea0003c00000 */
[----:B------:R0:W1:Y:S02]  /*16950*/  SHFL.IDX P6, R14, R13, R12, R11 ;  /* 0x0000000c0d0e7389 */ /* 0x00006400000c000b */
[----:B01----:R-:W-:Y:S01]  /*16960*/  ENDCOLLECTIVE ;  /* 0x000000000000791b */ /* 0x003fe20003800000 */
.L_x_14177:
        /* <DEDUP_REMOVED lines=11> */
.L_x_14178:
[----:B------:R-:W-:Y:S02]  /*16a20*/  IMAD.MOV.U32 R13, RZ, RZ, R10 ;  /* 0x000000ffff0d7224 */ /* 0x000fe400078e000a */
[----:B------:R-:W-:Y:S02]  /*16a30*/  IMAD.MOV.U32 R12, RZ, RZ, 0x2 ;  /* 0x00000002ff0c7424 */ /* 0x000fe400078e00ff */
[----:B------:R-:W-:-:S07]  /*16a40*/  IMAD.MOV.U32 R2, RZ, RZ, R14 ;  /* 0x000000ffff027224 */ /* 0x000fce00078e000e */
[----:B------:R-:W-:Y:S05]  /*16a50*/  WARPSYNC.COLLECTIVE R15, `(.L_x_14179) ;  /* 0x000000000f087348 */ /* 0x000fea0003c00000 */
[----:B------:R0:W1:Y:S02]  /*16a60*/  SHFL.IDX P6, R14, R13, R12, R11 ;  /* 0x0000000c0d0e7389 */ /* 0x00006400000c000b */
[----:B01----:R-:W-:Y:S01]  /*16a70*/  ENDCOLLECTIVE ;  /* 0x000000000000791b */ /* 0x003fe20003800000 */
.L_x_14179:
        /* <DEDUP_REMOVED lines=11> */
.L_x_14180:
[----:B------:R-:W-:Y:S02]  /*16b30*/  IMAD.MOV.U32 R13, RZ, RZ, R10 ;  /* 0x000000ffff0d7224 */ /* 0x000fe400078e000a */
[----:B------:R-:W-:Y:S02]  /*16b40*/  IMAD.MOV.U32 R12, RZ, RZ, 0x3 ;  /* 0x00000003ff0c7424 */ /* 0x000fe400078e00ff */
[----:B------:R-:W-:-:S07]  /*16b50*/  IMAD.MOV.U32 R2, RZ, RZ, R14 ;  /* 0x000000ffff027224 */ /* 0x000fce00078e000e */
[----:B------:R-:W-:Y:S05]  /*16b60*/  WARPSYNC.COLLECTIVE R15, `(.L_x_14181) ;  /* 0x000000000f087348 */ /* 0x000fea0003c00000 */
[----:B------:R0:W1:Y:S02]  /*16b70*/  SHFL.IDX P6, R14, R13, R12, R11 ;  /* 0x0000000c0d0e7389 */ /* 0x00006400000c000b */
[----:B01----:R-:W-:Y:S01]  /*16b80*/  ENDCOLLECTIVE ;  /* 0x000000000000791b */ /* 0x003fe20003800000 */
.L_x_14181:
        /* <DEDUP_REMOVED lines=11> */
.L_x_14182:
[----:B------:R-:W-:Y:S02]  /*16c40*/  IMAD.MOV.U32 R13, RZ, RZ, R10 ;  /* 0x000000ffff0d7224 */ /* 0x000fe400078e000a */
[----:B------:R-:W-:Y:S02]  /*16c50*/  IMAD.MOV.U32 R12, RZ, RZ, 0x4 ;  /* 0x00000004ff0c7424 */ /* 0x000fe400078e00ff */
[----:B------:R-:W-:-:S07]  /*16c60*/  IMAD.MOV.U32 R2, RZ, RZ, R14 ;  /* 0x000000ffff027224 */ /* 0x000fce00078e000e */
[----:B------:R-:W-:Y:S05]  /*16c70*/  WARPSYNC.COLLECTIVE R15, `(.L_x_14183) ;  /* 0x000000000f087348 */ /* 0x000fea0003c00000 */
[----:B------:R0:W1:Y:S02]  /*16c80*/  SHFL.IDX P6, R14, R13, R12, R11 ;  /* 0x0000000c0d0e7389 */ /* 0x00006400000c000b */
[----:B01----:R-:W-:Y:S01]  /*16c90*/  ENDCOLLECTIVE ;  /* 0x000000000000791b */ /* 0x003fe20003800000 */
.L_x_14183:
        /* <DEDUP_REMOVED lines=11> */
.L_x_14184:
[----:B------:R-:W-:Y:S02]  /*16d50*/  IMAD.MOV.U32 R13, RZ, RZ, R10 ;  /* 0x000000ffff0d7224 */ /* 0x000fe400078e000a */
[----:B------:R-:W-:Y:S02]  /*16d60*/  IMAD.MOV.U32 R12, RZ, RZ, 0x5 ;  /* 0x00000005ff0c7424 */ /* 0x000fe400078e00ff */
[----:B------:R-:W-:-:S07]  /*16d70*/  IMAD.MOV.U32 R2, RZ, RZ, R14 ;  /* 0x000000ffff027224 */ /* 0x000fce00078e000e */
[----:B------:R-:W-:Y:S05]  /*16d80*/  WARPSYNC.COLLECTIVE R15, `(.L_x_14185) ;  /* 0x000000000f087348 */ /* 0x000fea0003c00000 */
[----:B------:R0:W1:Y:S02]  /*16d90*/  SHFL.IDX P6, R14, R13, R12, R11 ;  /* 0x0000000c0d0e7389 */ /* 0x00006400000c000b */
[----:B01----:R-:W-:Y:S01]  /*16da0*/  ENDCOLLECTIVE ;  /* 0x000000000000791b */ /* 0x003fe20003800000 */
.L_x_14185:
        /* <DEDUP_REMOVED lines=11> */
.L_x_14186:
[----:B------:R-:W-:Y:S02]  /*16e60*/  IMAD.MOV.U32 R13, RZ, RZ, R10 ;  /* 0x000000ffff0d7224 */ /* 0x000fe400078e000a */
[----:B------:R-:W-:Y:S02]  /*16e70*/  IMAD.MOV.U32 R12, RZ, RZ, 0x6 ;  /* 0x00000006ff0c7424 */ /* 0x000fe400078e00ff */
[----:B------:R-:W-:-:S07]  /*16e80*/  IMAD.MOV.U32 R2, RZ, RZ, R14 ;  /* 0x000000ffff027224 */ /* 0x000fce00078e000e */
[----:B------:R-:W-:Y:S05]  /*16e90*/  WARPSYNC.COLLECTIVE R15, `(.L_x_14187) ;  /* 0x000000000f087348 */ /* 0x000fea0003c00000 */
[----:B------:R0:W1:Y:S02]  /*16ea0*/  SHFL.IDX P6, R14, R13, R12, R11 ;  /* 0x0000000c0d0e7389 */ /* 0x00006400000c000b */
[----:B01----:R-:W-:Y:S01]  /*16eb0*/  ENDCOLLECTIVE ;  /* 0x000000000000791b */ /* 0x003fe20003800000 */
.L_x_14187:
        /* <DEDUP_REMOVED lines=11> */
.L_x_14188:
[----:B------:R-:W-:Y:S02]  /*16f70*/  IMAD.MOV.U32 R13, RZ, RZ, R10 ;  /* 0x000000ffff0d7224 */ /* 0x000fe400078e000a */
[----:B------:R-:W-:Y:S02]  /*16f80*/  IMAD.MOV.U32 R12, RZ, RZ, 0x7 ;  /* 0x00000007ff0c7424 */ /* 0x000fe400078e00ff */
[----:B------:R-:W-:-:S07]  /*16f90*/  IMAD.MOV.U32 R2, RZ, RZ, R14 ;  /* 0x000000ffff027224 */ /* 0x000fce00078e000e */
[----:B------:R-:W-:Y:S05]  /*16fa0*/  WARPSYNC.COLLECTIVE R15, `(.L_x_14189) ;  /* 0x000000000f087348 */ /* 0x000fea0003c00000 */
[----:B------:R0:W1:Y:S02]  /*16fb0*/  SHFL.IDX P6, R14, R13, R12, R11 ;  /* 0x0000000c0d0e7389 */ /* 0x00006400000c000b */
[----:B01----:R-:W-:Y:S01]  /*16fc0*/  ENDCOLLECTIVE ;  /* 0x000000000000791b */ /* 0x003fe20003800000 */
.L_x_14189:
        /* <DEDUP_REMOVED lines=11> */
.L_x_14190:
[----:B------:R-:W-:Y:S01]  /*17080*/  IMAD.MOV.U32 R2, RZ, RZ, R14 ;  /* 0x000000ffff027224 */ /* 0x000fe200078e000e */
[----:B------:R-:W-:Y:S06]  /*17090*/  BRA `(.L_x_14191) ;  /* 0xffffffb800087947 */ /* 0x000fec000383ffff */
.L_x_14084:
[----:B-1----:R1:W2:Y:S02]  /*170a0*/  SYNCS.PHASECHK.TRANS64.TRYWAIT P0, [R5+URZ+0x16860], R2 ;  /* 0x01686002050075a7 */ /* 0x0022a4000800017f */
[----:B--2---:R-:W-:Y:S05]  /*170b0*/  @!P0 NANOSLEEP.SYNCS 0x989680 ;  /* 0x009896800000895d */ /* 0x004fea0003900000 */
[----:B------:R-:W2:Y:S02]  /*170c0*/  @!P0 SYNCS.PHASECHK.TRANS64 P0, [R5+URZ+0x16860], R2 ;  /* 0x01686002050085a7 */ /* 0x000ea4000800007f */
[----:B--2---:R-:W-:Y:S05]  /*170d0*/  @!P0 BRA `(.L_x_14084) ;  /* 0xfffffffc00f08947 */ /* 0x004fea000383ffff */
[----:B------:R-:W-:Y:S05]  /*170e0*/  BRA `(.L_x_14192) ;  /* 0xffffffb800607947 */ /* 0x000fea000383ffff */
.L_x_14085:
        /* <DEDUP_REMOVED lines=8> */
.L_x_14194:
[----:B------:R-:W-:Y:S05]  /*17170*/  BSYNC B1 ;  /* 0x0000000000017941 */ /* 0x000fea0003800000 */
.L_x_14193:
[----:B------:R-:W-:Y:S01]  /*17180*/  IMAD.MOV.U32 R13, RZ, RZ, R17 ;  /* 0x000000ffff0d7224 */ /* 0x000fe200078e0011 */
[----:B------:R-:W-:Y:S01]  /*17190*/  ISETP.LT.OR P2, PT, R8, 0x1, P1 ;  /* 0x000000010800780c */ /* 0x000fe20000f41670 */
        /* <DEDUP_REMOVED lines=8> */
.L_x_14195:
[----:B------:R-:W-:Y:S02]  /*17220*/  IMAD.MOV.U32 R13, RZ, RZ, R23 ;  /* 0x000000ffff0d7224 */ /* 0x000fe400078e0017 */
[----:B------:R-:W-:Y:S02]  /*17230*/  IMAD.MOV.U32 R12, RZ, RZ, 0x1 ;  /* 0x00000001ff0c7424 */ /* 0x000fe400078e00ff */
[----:B------:R-:W-:-:S07]  /*17240*/  IMAD.MOV.U32 R2, RZ, RZ, R14 ;  /* 0x000000ffff027224 */ /* 0x000fce00078e000e */
[----:B------:R-:W-:Y:S05]  /*17250*/  WARPSYNC.COLLECTIVE R15, `(.L_x_14196) ;  /* 0x000000000f087348 */ /* 0x000fea0003c00000 */
[----:B------:R0:W1:Y:S02]  /*17260*/  SHFL.IDX P6, R14, R13, R12, R11 ;  /* 0x0000000c0d0e7389 */ /* 0x00006400000c000b */
[----:B01----:R-:W-:Y:S01]  /*17270*/  ENDCOLLECTIVE ;  /* 0x000000000000791b */ /* 0x003fe20003800000 */
.L_x_14196:
        /* <DEDUP_REMOVED lines=12> */
.L_x_14197:
[----:B------:R-:W-:Y:S02]  /*17340*/  IMAD.MOV.U32 R13, RZ, RZ, R23 ;  /* 0x000000ffff0d7224 */ /* 0x000fe400078e0017 */
[----:B------:R-:W-:Y:S02]  /*17350*/  IMAD.MOV.U32 R12, RZ, RZ, 0x2 ;  /* 0x00000002ff0c7424 */ /* 0x000fe400078e00ff */
[----:B------:R-:W-:-:S07]  /*17360*/  IMAD.MOV.U32 R2, RZ, RZ, R14 ;  /* 0x000000ffff027224 */ /* 0x000fce00078e000e */
[----:B------:R-:W-:Y:S05]  /*17370*/  WARPSYNC.COLLECTIVE R15, `(.L_x_14198) ;  /* 0x000000000f087348 */ /* 0x000fea0003c00000 */
[----:B------:R0:W1:Y:S02]  /*17380*/  SHFL.IDX P6, R14, R13, R12, R11 ;  /* 0x0000000c0d0e7389 */ /* 0x00006400000c000b */
[----:B01----:R-:W-:Y:S01]  /*17390*/  ENDCOLLECTIVE ;  /* 0x000000000000791b */ /* 0x003fe20003800000 */
.L_x_14198:
        /* <DEDUP_REMOVED lines=12> */
.L_x_14199:
[----:B------:R-:W-:Y:S02]  /*17460*/  IMAD.MOV.U32 R13, RZ, RZ, R23 ;  /* 0x000000ffff0d7224 */ /* 0x000fe400078e0017 */
[----:B------:R-:W-:Y:S02]  /*17470*/  IMAD.MOV.U32 R12, RZ, RZ, 0x3 ;  /* 0x00000003ff0c7424 */ /* 0x000fe400078e00ff */
[----:B------:R-:W-:-:S07]  /*17480*/  IMAD.MOV.U32 R2, RZ, RZ, R14 ;  /* 0x000000ffff027224 */ /* 0x000fce00078e000e */
[----:B------:R-:W-:Y:S05]  /*17490*/  WARPSYNC.COLLECTIVE R15, `(.L_x_14200) ;  /* 0x000000000f087348 */ /* 0x000fea0003c00000 */
[----:B------:R0:W1:Y:S02]  /*174a0*/  SHFL.IDX P6, R14, R13, R12, R11 ;  /* 0x0000000c0d0e7389 */ /* 0x00006400000c000b */
[----:B01----:R-:W-:Y:S01]  /*174b0*/  ENDCOLLECTIVE ;  /* 0x000000000000791b */ /* 0x003fe20003800000 */
.L_x_14200:
        /* <DEDUP_REMOVED lines=12> */
.L_x_14201:
[----:B------:R-:W-:Y:S02]  /*17580*/  IMAD.MOV.U32 R13, RZ, RZ, R23 ;  /* 0x000000ffff0d7224 */ /* 0x000fe400078e0017 */
[----:B------:R-:W-:Y:S02]  /*17590*/  IMAD.MOV.U32 R12, RZ, RZ, 0x4 ;  /* 0x00000004ff0c7424 */ /* 0x000fe400078e00ff */
[----:B------:R-:W-:-:S07]  /*175a0*/  IMAD.MOV.U32 R2, RZ, RZ, R14 ;  /* 0x000000ffff027224 */ /* 0x000fce00078e000e */
[----:B------:R-:W-:Y:S05]  /*175b0*/  WARPSYNC.COLLECTIVE R15, `(.L_x_14202) ;  /* 0x000000000f087348 */ /* 0x000fea0003c00000 */
[----:B------:R0:W1:Y:S02]  /*175c0*/  SHFL.IDX P6, R14, R13, R12, R11 ;  /* 0x0000000c0d0e7389 */ /* 0x00006400000c000b */
[----:B01----:R-:W-:Y:S01]  /*175d0*/  ENDCOLLECTIVE ;  /* 0x000000000000791b */ /* 0x003fe20003800000 */
.L_x_14202:
        /* <DEDUP_REMOVED lines=12> */
.L_x_14203:
[----:B------:R-:W-:Y:S02]  /*176a0*/  IMAD.MOV.U32 R13, RZ, RZ, R23 ;  /* 0x000000ffff0d7224 */ /* 0x000fe400078e0017 */
[----:B------:R-:W-:Y:S02]  /*176b0*/  IMAD.MOV.U32 R12, RZ, RZ, 0x5 ;  /* 0x00000005ff0c7424 */ /* 0x000fe400078e00ff */
[----:B------:R-:W-:-:S07]  /*176c0*/  IMAD.MOV.U32 R2, RZ, RZ, R14 ;  /* 0x000000ffff027224 */ /* 0x000fce00078e000e */
[----:B------:R-:W-:Y:S05]  /*176d0*/  WARPSYNC.COLLECTIVE R15, `(.L_x_14204) ;  /* 0x000000000f087348 */ /* 0x000fea0003c00000 */
[----:B------:R0:W1:Y:S02]  /*176e0*/  SHFL.IDX P6, R14, R13, R12, R11 ;  /* 0x0000000c0d0e7389 */ /* 0x00006400000c000b */
[----:B01----:R-:W-:Y:S01]  /*176f0*/  ENDCOLLECTIVE ;  /* 0x000000000000791b */ /* 0x003fe20003800000 */
.L_x_14204:
        /* <DEDUP_REMOVED lines=12> */
.L_x_14205:
[----:B------:R-:W-:Y:S02]  /*177c0*/  IMAD.MOV.U32 R13, RZ, RZ, R23 ;  /* 0x000000ffff0d7224 */ /* 0x000fe400078e0017 */
[----:B------:R-:W-:Y:S02]  /*177d0*/  IMAD.MOV.U32 R12, RZ, RZ, 0x6 ;  /* 0x00000006ff0c7424 */ /* 0x000fe400078e00ff */
[----:B------:R-:W-:-:S07]  /*177e0*/  IMAD.MOV.U32 R2, RZ, RZ, R14 ;  /* 0x000000ffff027224 */ /* 0x000fce00078e000e */
[----:B------:R-:W-:Y:S05]  /*177f0*/  WARPSYNC.COLLECTIVE R15, `(.L_x_14206) ;  /* 0x000000000f087348 */ /* 0x000fea0003c00000 */
[----:B------:R0:W1:Y:S02]  /*17800*/  SHFL.IDX P6, R14, R13, R12, R11 ;  /* 0x0000000c0d0e7389 */ /* 0x00006400000c000b */
[----:B01----:R-:W-:Y:S01]  /*17810*/  ENDCOLLECTIVE ;  /* 0x000000000000791b */ /* 0x003fe20003800000 */
.L_x_14206:
        /* <DEDUP_REMOVED lines=12> */
.L_x_14207:
[----:B------:R-:W-:Y:S02]  /*178e0*/  IMAD.MOV.U32 R13, RZ, RZ, R23 ;  /* 0x000000ffff0d7224 */ /* 0x000fe400078e0017 */
[----:B------:R-:W-:Y:S02]  /*178f0*/  IMAD.MOV.U32 R12, RZ, RZ, 0x7 ;  /* 0x00000007ff0c7424 */ /* 0x000fe400078e00ff */
[----:B------:R-:W-:-:S07]  /*17900*/  IMAD.MOV.U32 R2, RZ, RZ, R14 ;  /* 0x000000ffff027224 */ /* 0x000fce00078e000e */
[----:B------:R-:W-:Y:S05]  /*17910*/  WARPSYNC.COLLECTIVE R15, `(.L_x_14208) ;  /* 0x000000000f087348 */ /* 0x000fea0003c00000 */
[----:B------:R0:W1:Y:S02]  /*17920*/  SHFL.IDX P6, R14, R13, R12, R11 ;  /* 0x0000000c0d0e7389 */ /* 0x00006400000c000b */
[----:B01----:R-:W-:Y:S01]  /*17930*/  ENDCOLLECTIVE ;  /* 0x000000000000791b */ /* 0x003fe20003800000 */
.L_x_14208:
        /* <DEDUP_REMOVED lines=11> */
.L_x_14209:
[----:B------:R-:W-:Y:S01]  /*179f0*/  IMAD.MOV.U32 R2, RZ, RZ, R14 ;  /* 0x000000ffff027224 */ /* 0x000fe200078e000e */
[----:B------:R-:W-:Y:S06]  /*17a00*/  BRA `(.L_x_14210) ;  /* 0xffffffb4000c7947 */ /* 0x000fec000383ffff */
.L_x_14093:
[----:B0-----:R0:W1:Y:S02]  /*17a10*/  SYNCS.PHASECHK.TRANS64.TRYWAIT P0, [R0+URZ+0x16860], R3 ;  /* 0x01686003000075a7 */ /* 0x001064000800017f */
[----:B-1----:R-:W-:Y:S05]  /*17a20*/  @!P0 NANOSLEEP.SYNCS 0x989680 ;  /* 0x009896800000895d */ /* 0x002fea0003900000 */
[----:B------:R-:W1:Y:S02]  /*17a30*/  @!P0 SYNCS.PHASECHK.TRANS64 P0, [R0+URZ+0x16860], R3 ;  /* 0x01686003000085a7 */ /* 0x000e64000800007f */
[----:B-1----:R-:W-:Y:S05]  /*17a40*/  @!P0 BRA `(.L_x_14093) ;  /* 0xfffffffc00f08947 */ /* 0x002fea000383ffff */
[----:B------:R-:W-:Y:S05]  /*17a50*/  BRA `(.L_x_14211) ;  /* 0xffffffb800307947 */ /* 0x000fea000383ffff */
.L_x_14094:
        /* <DEDUP_REMOVED lines=8> */
.L_x_14213:
[----:B------:R-:W-:Y:S05]  /*17ae0*/  BSYNC B0 ;  /* 0x0000000000007941 */ /* 0x000fea0003800000 */
.L_x_14212:
        /* <DEDUP_REMOVED lines=9> */
.L_x_14214:
        /* <DEDUP_REMOVED lines=10> */
.L_x_14215:
        /* <DEDUP_REMOVED lines=11> */
.L_x_14216:
[----:B------:R-:W-:Y:S02]  /*17cd0*/  IMAD.MOV.U32 R13, RZ, RZ, R23 ;  /* 0x000000ffff0d7224 */ /* 0x000fe400078e0017 */
[----:B------:R-:W-:Y:S02]  /*17ce0*/  IMAD.MOV.U32 R12, RZ, RZ, 0x2 ;  /* 0x00000002ff0c7424 */ /* 0x000fe400078e00ff */
[----:B------:R-:W-:-:S07]  /*17cf0*/  IMAD.MOV.U32 R9, RZ, RZ, R14 ;  /* 0x000000ffff097224 */ /* 0x000fce00078e000e */
[----:B------:R-:W-:Y:S05]  /*17d00*/  WARPSYNC.COLLECTIVE R15, `(.L_x_14217) ;  /* 0x000000000f087348 */ /* 0x000fea0003c00000 */
[----:B------:R0:W1:Y:S02]  /*17d10*/  SHFL.IDX P6, R14, R13, R12, R11 ;  /* 0x0000000c0d0e7389 */ /* 0x00006400000c000b */
[----:B01----:R-:W-:Y:S01]  /*17d20*/  ENDCOLLECTIVE ;  /* 0x000000000000791b */ /* 0x003fe20003800000 */
.L_x_14217:
        /* <DEDUP_REMOVED lines=12> */
.L_x_14218:
[----:B------:R-:W-:Y:S02]  /*17df0*/  IMAD.MOV.U32 R13, RZ, RZ, R23 ;  /* 0x000000ffff0d7224 */ /* 0x000fe400078e0017 */
[----:B------:R-:W-:Y:S02]  /*17e00*/  IMAD.MOV.U32 R12, RZ, RZ, 0x3 ;  /* 0x00000003ff0c7424 */ /* 0x000fe400078e00ff */
[----:B------:R-:W-:-:S07]  /*17e10*/  IMAD.MOV.U32 R10, RZ, RZ, R14 ;  /* 0x000000ffff0a7224 */ /* 0x000fce00078e000e */
[----:B------:R-:W-:Y:S05]  /*17e20*/  WARPSYNC.COLLECTIVE R15, `(.L_x_14219) ;  /* 0x000000000f087348 */ /* 0x000fea0003c00000 */
[----:B------:R0:W1:Y:S02]  /*17e30*/  SHFL.IDX P6, R14, R13, R12, R11 ;  /* 0x0000000c0d0e7389 */ /* 0x00006400000c000b */
[----:B01----:R-:W-:Y:S01]  /*17e40*/  ENDCOLLECTIVE ;  /* 0x000000000000791b */ /* 0x003fe20003800000 */
.L_x_14219:
        /* <DEDUP_REMOVED lines=12> */
.L_x_14220:
[----:B------:R-:W-:Y:S02]  /*17f10*/  IMAD.MOV.U32 R13, RZ, RZ, R23 ;  /* 0x000000ffff0d7224 */ /* 0x000fe400078e0017 */
[----:B------:R-:W-:Y:S02]  /*17f20*/  IMAD.MOV.U32 R12, RZ, RZ, 0x4 ;  /* 0x00000004ff0c7424 */ /* 0x000fe400078e00ff */
[----:B------:R-:W-:-:S07]  /*17f30*/  IMAD.MOV.U32 R9, RZ, RZ, R14 ;  /* 0x000000ffff097224 */ /* 0x000fce00078e000e */
[----:B------:R-:W-:Y:S05]  /*17f40*/  WARPSYNC.COLLECTIVE R15, `(.L_x_14221) ;  /* 0x000000000f087348 */ /* 0x000fea0003c00000 */
[----:B------:R0:W1:Y:S02]  /*17f50*/  SHFL.IDX P6, R14, R13, R12, R11 ;  /* 0x0000000c0d0e7389 */ /* 0x00006400000c000b */
[----:B01----:R-:W-:Y:S01]  /*17f60*/  ENDCOLLECTIVE ;  /* 0x000000000000791b */ /* 0x003fe20003800000 */
.L_x_14221:
        /* <DEDUP_REMOVED lines=12> */
.L_x_14222:
[----:B------:R-:W-:Y:S02]  /*18030*/  IMAD.MOV.U32 R13, RZ, RZ, R23 ;  /* 0x000000ffff0d7224 */ /* 0x000fe400078e0017 */
[----:B------:R-:W-:Y:S02]  /*18040*/  IMAD.MOV.U32 R12, RZ, RZ, 0x5 ;  /* 0x00000005ff0c7424 */ /* 0x000fe400078e00ff */
[----:B------:R-:W-:-:S07]  /*18050*/  IMAD.MOV.U32 R10, RZ, RZ, R14 ;  /* 0x000000ffff0a7224 */ /* 0x000fce00078e000e */
[----:B------:R-:W-:Y:S05]  /*18060*/  WARPSYNC.COLLECTIVE R15, `(.L_x_14223) ;  /* 0x000000000f087348 */ /* 0x000fea0003c00000 */
[----:B------:R0:W1:Y:S02]  /*18070*/  SHFL.IDX P6, R14, R13, R12, R11 ;  /* 0x0000000c0d0e7389 */ /* 0x00006400000c000b */
[----:B01----:R-:W-:Y:S01]  /*18080*/  ENDCOLLECTIVE ;  /* 0x000000000000791b */ /* 0x003fe20003800000 */
.L_x_14223:
        /* <DEDUP_REMOVED lines=12> */
.L_x_14224:
[----:B------:R-:W-:Y:S02]  /*18150*/  IMAD.MOV.U32 R13, RZ, RZ, R23 ;  /* 0x000000ffff0d7224 */ /* 0x000fe400078e0017 */
[----:B------:R-:W-:Y:S02]  /*18160*/  IMAD.MOV.U32 R12, RZ, RZ, 0x6 ;  /* 0x00000006ff0c7424 */ /* 0x000fe400078e00ff */
[----:B------:R-:W-:-:S07]  /*18170*/  IMAD.MOV.U32 R9, RZ, RZ, R14 ;  /* 0x000000ffff097224 */ /* 0x000fce00078e000e */
[----:B------:R-:W-:Y:S05]  /*18180*/  WARPSYNC.COLLECTIVE R15, `(.L_x_14225) ;  /* 0x000000000f087348 */ /* 0x000fea0003c00000 */
[----:B------:R0:W1:Y:S02]  /*18190*/  SHFL.IDX P6, R14, R13, R12, R11 ;  /* 0x0000000c0d0e7389 */ /* 0x00006400000c000b */
[----:B01----:R-:W-:Y:S01]  /*181a0*/  ENDCOLLECTIVE ;  /* 0x000000000000791b */ /* 0x003fe20003800000 */
.L_x_14225:
        /* <DEDUP_REMOVED lines=12> */
.L_x_14226:
[----:B------:R-:W-:Y:S02]  /*18270*/  IMAD.MOV.U32 R13, RZ, RZ, R23 ;  /* 0x000000ffff0d7224 */ /* 0x000fe400078e0017 */
[----:B------:R-:W-:Y:S01]  /*18280*/  IMAD.MOV.U32 R12, RZ, RZ, 0x7 ;  /* 0x00000007ff0c7424 */ /* 0x000fe200078e00ff */
[----:B------:R-:W-:-:S13]  /*18290*/  IADD3 R2, P1, R14, R5, RZ ;  /* 0x000000050e027210 */ /* 0x000fda0007f3e0ff */
[----:B------:R-:W-:Y:S05]  /*182a0*/  WARPSYNC.COLLECTIVE R15, `(.L_x_14227) ;  /* 0x000000000f087348 */ /* 0x000fea0003c00000 */
[----:B------:R0:W1:Y:S02]  /*182b0*/  SHFL.IDX P6, R14, R13, R12, R11 ;  /* 0x0000000c0d0e7389 */ /* 0x00006400000c000b */
[----:B01----:R-:W-:Y:S01]  /*182c0*/  ENDCOLLECTIVE ;  /* 0x000000000000791b */ /* 0x003fe20003800000 */
.L_x_14227:
        /* <DEDUP_REMOVED lines=10> */
.L_x_14228:
[----:B------:R-:W-:Y:S05]  /*18370*/  BRA `(.L_x_14229) ;  /* 0xffffffb000e07947 */ /* 0x000fea000383ffff */
.L_x_14099:
        /* <DEDUP_REMOVED lines=8> */
.L_x_14231:
[----:B------:R-:W-:Y:S05]  /*18400*/  BSYNC B0 ;  /* 0x0000000000007941 */ /* 0x000fea0003800000 */
.L_x_14230:
        /* <DEDUP_REMOVED lines=9> */
.L_x_14232:
        /* <DEDUP_REMOVED lines=18> */
.L_x_14233:
[----:B------:R-:W-:Y:S01]  /*185c0*/  IMAD.MOV.U32 R12, RZ, RZ, 0x2 ;  /* 0x00000002ff0c7424 */ /* 0x000fe200078e00ff */
[----:B------:R-:W-:-:S05]  /*185d0*/  SEL R4, R14, RZ, P1 ;  /* 0x000000ff0e047207 */ /* 0x000fca0000800000 */
[----:B------:R-:W-:-:S04]  /*185e0*/  IMAD.IADD R4, R17, 0x1, R4 ;  /* 0x0000000111047824 */ /* 0x000fc800078e0204 */
[----:B------:R-:W-:-:S07]  /*185f0*/  IMAD.MOV.U32 R13, RZ, RZ, R4 ;  /* 0x000000ffff0d7224 */ /* 0x000fce00078e0004 */
[----:B------:R-:W-:Y:S05]  /*18600*/  WARPSYNC.COLLECTIVE R15, `(.L_x_14234) ;  /* 0x000000000f087348 */ /* 0x000fea0003c00000 */
[----:B------:R0:W1:Y:S02]  /*18610*/  SHFL.UP P6, R14, R13, R12, R11 ;  /* 0x0400000c0d0e7389 */ /* 0x00006400000c000b */
[----:B01----:R-:W-:Y:S01]  /*18620*/  ENDCOLLECTIVE ;  /* 0x000000000000791b */ /* 0x003fe20003800000 */
.L_x_14234:
[----:B------:R-:W-:Y:S01]  /*18630*/  IMAD.MOV.U32 R12, RZ, RZ, 0x4 ;  /* 0x00000004ff0c7424 */ /* 0x000fe200078e00ff */
[----:B------:R-:W-:-:S05]  /*18640*/  SEL R3, R14, RZ, P2 ;  /* 0x000000ff0e037207 */ /* 0x000fca0001000000 */
[----:B------:R-:W-:-:S04]  /*18650*/  IMAD.IADD R6, R4, 0x1, R3 ;  /* 0x0000000104067824 */ /* 0x000fc800078e0203 */
[----:B------:R-:W-:-:S07]  /*18660*/  IMAD.MOV.U32 R13, RZ, RZ, R6 ;  /* 0x000000ffff0d7224 */ /* 0x000fce00078e0006 */
[----:B------:R-:W-:Y:S05]  /*18670*/  WARPSYNC.COLLECTIVE R15, `(.L_x_14235) ;  /* 0x000000000f087348 */ /* 0x000fea0003c00000 */
[----:B------:R0:W1:Y:S02]  /*18680*/  SHFL.UP P6, R14, R13, R12, R11 ;  /* 0x0400000c0d0e7389 */ /* 0x00006400000c000b */
[----:B01----:R-:W-:Y:S01]  /*18690*/  ENDCOLLECTIVE ;  /* 0x000000000000791b */ /* 0x003fe20003800000 */
.L_x_14235:
[----:B------:R-:W-:Y:S01]  /*186a0*/  IMAD.MOV.U32 R12, RZ, RZ, 0x8 ;  /* 0x00000008ff0c7424 */ /* 0x000fe200078e00ff */
[----:B------:R-:W-:-:S05]  /*186b0*/  SEL R3, R14, RZ, P3 ;  /* 0x000000ff0e037207 */ /* 0x000fca0001800000 */
[----:B------:R-:W-:-:S04]  /*186c0*/  IMAD.IADD R2, R6, 0x1, R3 ;  /* 0x0000000106027824 */ /* 0x000fc800078e0203 */
[----:B------:R-:W-:-:S07]  /*186d0*/  IMAD.MOV.U32 R13, RZ, RZ, R2 ;  /* 0x000000ffff0d7224 */ /* 0x000fce00078e0002 */
[----:B------:R-:W-:Y:S05]  /*186e0*/  WARPSYNC.COLLECTIVE R15, `(.L_x_14236) ;  /* 0x000000000f087348 */ /* 0x000fea0003c00000 */
[----:B------:R0:W1:Y:S02]  /*186f0*/  SHFL.UP P6, R14, R13, R12, R11 ;  /* 0x0400000c0d0e7389 */ /* 0x00006400000c000b */
[----:B01----:R-:W-:Y:S01]  /*18700*/  ENDCOLLECTIVE ;  /* 0x000000000000791b */ /* 0x003fe20003800000 */
.L_x_14236:
[----:B------:R-:W-:Y:S01]  /*18710*/  IMAD.MOV.U32 R12, RZ, RZ, 0x10 ;  /* 0x00000010ff0c7424 */ /* 0x000fe200078e00ff */
[----:B------:R-:W-:-:S05]  /*18720*/  SEL R3, R14, RZ, P4 ;  /* 0x000000ff0e037207 */ /* 0x000fca0002000000 */
[----:B------:R-:W-:-:S04]  /*18730*/  IMAD.IADD R3, R2, 0x1, R3 ;  /* 0x0000000102037824 */ /* 0x000fc800078e0203 */
[----:B------:R-:W-:-:S07]  /*18740*/  IMAD.MOV.U32 R13, RZ, RZ, R3 ;  /* 0x000000ffff0d7224 */ /* 0x000fce00078e0003 */
[----:B------:R-:W-:Y:S05]  /*18750*/  WARPSYNC.COLLECTIVE R15, `(.L_x_14237) ;  /* 0x000000000f087348 */ /* 0x000fea0003c00000 */
[----:B------:R0:W1:Y:S02]  /*18760*/  SHFL.UP P6, R14, R13, R12, R11 ;  /* 0x0400000c0d0e7389 */ /* 0x00006400000c000b */
[----:B01----:R-:W-:Y:S01]  /*18770*/  ENDCOLLECTIVE ;  /* 0x000000000000791b */ /* 0x003fe20003800000 */
.L_x_14237:
        /* <DEDUP_REMOVED lines=8> */
.L_x_14238:
[----:B------:R-:W-:Y:S05]  /*18800*/  BRA `(.L_x_14239) ;  /* 0xffffffb000e87947 */ /* 0x000fea000383ffff */
.L_x_14104:
        /* <DEDUP_REMOVED lines=8> */
.L_x_14241:
[----:B------:R-:W-:Y:S05]  /*18890*/  BSYNC B0 ;  /* 0x0000000000007941 */ /* 0x000fea0003800000 */
.L_x_14240:
        /* <DEDUP_REMOVED lines=8> */
.L_x_14242:
[----:B------:R-:W-:Y:S01]  /*18920*/  IMAD.MOV.U32 R12, RZ, RZ, 0x4 ;  /* 0x00000004ff0c7424 */ /* 0x000fe200078e00ff */
[----:B------:R-:W-:-:S05]  /*18930*/  SEL R2, R14, RZ, P2 ;  /* 0x000000ff0e027207 */ /* 0x000fca0001000000 */
[----:B------:R-:W-:-:S04]  /*18940*/  IMAD.IADD R2, R13, 0x1, R2 ;  /* 0x000000010d027824 */ /* 0x000fc800078e0202 */
[----:B------:R-:W-:-:S07]  /*18950*/  IMAD.MOV.U32 R13, RZ, RZ, R2 ;  /* 0x000000ffff0d7224 */ /* 0x000fce00078e0002 */
[----:B------:R-:W-:Y:S05]  /*18960*/  WARPSYNC.COLLECTIVE R15, `(.L_x_14243) ;  /* 0x000000000f087348 */ /* 0x000fea0003c00000 */
[----:B------:R0:W1:Y:S02]  /*18970*/  SHFL.UP P6, R14, R13, R12, R11 ;  /* 0x0400000c0d0e7389 */ /* 0x00006400000c000b */
[----:B01----:R-:W-:Y:S01]  /*18980*/  ENDCOLLECTIVE ;  /* 0x000000000000791b */ /* 0x003fe20003800000 */
.L_x_14243:
[----:B------:R-:W-:Y:S01]  /*18990*/  IMAD.MOV.U32 R12, RZ, RZ, 0x8 ;  /* 0x00000008ff0c7424 */ /* 0x000fe200078e00ff */
[----:B------:R-:W-:-:S05]  /*189a0*/  SEL R3, R14, RZ, P3 ;  /* 0x000000ff0e037207 */ /* 0x000fca0001800000 */
[----:B------:R-:W-:-:S04]  /*189b0*/  IMAD.IADD R3, R2, 0x1, R3 ;  /* 0x0000000102037824 */ /* 0x000fc800078e0203 */
[----:B------:R-:W-:-:S07]  /*189c0*/  IMAD.MOV.U32 R13, RZ, RZ, R3 ;  /* 0x000000ffff0d7224 */ /* 0x000fce00078e0003 */
[----:B------:R-:W-:Y:S05]  /*189d0*/  WARPSYNC.COLLECTIVE R15, `(.L_x_14244) ;  /* 0x000000000f087348 */ /* 0x000fea0003c00000 */
[----:B------:R0:W1:Y:S02]  /*189e0*/  SHFL.UP P6, R14, R13, R12, R11 ;  /* 0x0400000c0d0e7389 */ /* 0x00006400000c000b */
[----:B01----:R-:W-:Y:S01]  /*189f0*/  ENDCOLLECTIVE ;  /* 0x000000000000791b */ /* 0x003fe20003800000 */
.L_x_14244:
[----:B------:R-:W-:Y:S01]  /*18a00*/  IMAD.MOV.U32 R12, RZ, RZ, 0x10 ;  /* 0x00000010ff0c7424 */ /* 0x000fe200078e00ff */
[----:B------:R-:W-:-:S05]  /*18a10*/  SEL R4, R14, RZ, P4 ;  /* 0x000000ff0e047207 */ /* 0x000fca0002000000 */
[----:B------:R-:W-:-:S04]  /*18a20*/  IMAD.IADD R4, R3, 0x1, R4 ;  /* 0x0000000103047824 */ /* 0x000fc800078e0204 */
[----:B------:R-:W-:-:S07]  /*18a30*/  IMAD.MOV.U32 R13, RZ, RZ, R4 ;  /* 0x000000ffff0d7224 */ /* 0x000fce00078e0004 */
[----:B------:R-:W-:Y:S05]  /*18a40*/  WARPSYNC.COLLECTIVE R15, `(.L_x_14245) ;  /* 0x000000000f087348 */ /* 0x000fea0003c00000 */
[----:B------:R0:W1:Y:S02]  /*18a50*/  SHFL.UP P6, R14, R13, R12, R11 ;  /* 0x0400000c0d0e7389 */ /* 0x00006400000c000b */
[----:B01----:R-:W-:Y:S01]  /*18a60*/  ENDCOLLECTIVE ;  /* 0x000000000000791b */ /* 0x003fe20003800000 */
.L_x_14245:
        /* <DEDUP_REMOVED lines=8> */
.L_x_14246:
[----:B------:R-:W-:Y:S05]  /*18af0*/  BRA `(.L_x_14247) ;  /* 0xffffffb000c87947 */ /* 0x000fea000383ffff */
.L_x_14106:
[----:B------:R-:W-:Y:S01]  /*18b00*/  BSSY B0, `(.L_x_14248) ;  /* 0x0000006000007945 */ /* 0x000fe20003800000 */
[----:B------:R-:W-:Y:S01]  /*18b10*/  PLOP3.LUT P6, PT, P6, PT, PT, 0x8, 0x0 ;  /* 0x000000000000781c */ /* 0x000fe200037ce170 */
[----:B------:R-:W-:-:S12]  /*18b20*/  IMAD.MOV.U32 R15, RZ, RZ, -0x1 ;  /* 0xffffffffff0f7424 */ /* 0x000fd800078e00ff */
[----:B01----:R-:W-:Y:S05]  /*18b30*/  WARPSYNC.COLLECTIVE R15, `(.L_x_14249) ;  /* 0x000000000f087348 */ /* 0x003fea0003c00000 */
[----:B------:R-:W-:Y:S01]  /*18b40*/  VOTE.ANY R14, PT, P6 ;  /* 0x00000000000e7806 */ /* 0x000fe200030e0100 */
[----:B01----:R-:W-:Y:S06]  /*18b50*/  ENDCOLLECTIVE ;  /* 0x000000000000791b */ /* 0x003fec0003800000 */
.L_x_14249:
[----:B------:R-:W-:Y:S05]  /*18b60*/  BSYNC B0 ;  /* 0x0000000000007941 */ /* 0x000fea0003800000 */
.L_x_14248:
        /* <DEDUP_REMOVED lines=9> */
.L_x_14250:
[----:B------:R-:W-:Y:S01]  /*18c00*/  IMAD.MOV.U32 R17, RZ, RZ, R14 ;  /* 0x000000ffff117224 */ /* 0x000fe200078e000e */
[----:B------:R-:W-:Y:S06]  /*18c10*/  BRA `(.L_x_14251) ;  /* 0xffffffb000b87947 */ /* 0x000fec000383ffff */
.L_x_14108:
[----:B------:R-:W-:Y:S01]  /*18c20*/  BSSY B0, `(.L_x_14252) ;  /* 0x0000007000007945 */ /* 0x000fe20003800000 */
[----:B------:R-:W-:Y:S02]  /*18c30*/  IMAD.MOV.U32 R13, RZ, RZ, R3 ;  /* 0x000000ffff0d7224 */ /* 0x000fe400078e0003 */
[----:B------:R-:W-:Y:S02]  /*18c40*/  IMAD.MOV.U32 R11, RZ, RZ, 0x1f ;  /* 0x0000001fff0b7424 */ /* 0x000fe400078e00ff */
[----:B------:R-:W-:-:S07]  /*18c50*/  IMAD.MOV.U32 R15, RZ, RZ, -0x1 ;  /* 0xffffffffff0f7424 */ /* 0x000fce00078e00ff */
[----:B0123--:R-:W-:Y:S05]  /*18c60*/  WARPSYNC.COLLECTIVE R15, `(.L_x_14253) ;  /* 0x000000000f087348 */ /* 0x00ffea0003c00000 */
[----:B------:R4:W0:Y:S02]  /*18c70*/  SHFL.IDX P6, R14, R13, R12, R11 ;  /* 0x0000000c0d0e7389 */ /* 0x00082400000c000b */
[----:B01234-:R-:W-:Y:S01]  /*18c80*/  ENDCOLLECTIVE ;  /* 0x000000000000791b */ /* 0x01ffe20003800000 */
.L_x_14253:
[----:B------:R-:W-:Y:S05]  /*18c90*/  BSYNC B0 ;  /* 0x0000000000007941 */ /* 0x000fea0003800000 */
.L_x_14252:
[----:B------:R-:W-:Y:S05]  /*18ca0*/  BRA `(.L_x_14107) ;  /* 0xffffffb000b07947 */ /* 0x000fea000383ffff */
.L_x_14112:
[----:B0-----:R0:W3:Y:S02]  /*18cb0*/  SYNCS.PHASECHK.TRANS64.TRYWAIT P0, [R5+URZ+0x16820], R0 ;  /* 0x01682000050075a7 */ /* 0x0010e4000800017f */
[----:B---3--:R-:W-:Y:S05]  /*18cc0*/  @!P0 NANOSLEEP.SYNCS 0x989680 ;  /* 0x009896800000895d */ /* 0x008fea0003900000 */
[----:B------:R-:W3:Y:S02]  /*18cd0*/  @!P0 SYNCS.PHASECHK.TRANS64 P0, [R5+URZ+0x16820], R0 ;  /* 0x01682000050085a7 */ /* 0x000ee4000800007f */
[----:B---3--:R-:W-:Y:S05]  /*18ce0*/  @!P0 BRA `(.L_x_14112) ;  /* 0xfffffffc00f08947 */ /* 0x008fea000383ffff */
[----:B------:R-:W-:Y:S05]  /*18cf0*/  BRA `(.L_x_14254) ;  /* 0xffffffb800287947 */ /* 0x000fea000383ffff */
.L_x_14113:
        /* <DEDUP_REMOVED lines=11> */
.L_x_14256:
[----:B------:R-:W-:Y:S05]  /*18db0*/  BSYNC B0 ;  /* 0x0000000000007941 */ /* 0x000fea0003800000 */
.L_x_14255:
[----:B------:R-:W-:Y:S05]  /*18dc0*/  BRA `(.L_x_14257) ;  /* 0xffffffb800107947 */ /* 0x000fea000383ffff */
.L_x_14116:
[----:B------:R-:W-:Y:S01]  /*18dd0*/  BSSY B1, `(.L_x_14258) ;  /* 0x0000006000017945 */ /* 0x000fe20003800000 */
[----:B------:R-:W-:-:S07]  /*18de0*/  IMAD.MOV.U32 R15, RZ, RZ, -0x1 ;  /* 0xffffffffff0f7424 */ /* 0x000fce00078e00ff */
[----:B012---:R-:W-:Y:S05]  /*18df0*/  WARPSYNC.COLLECTIVE R15, `(.L_x_14259) ;  /* 0x000000000f0c7348 */ /* 0x007fea0003c00000 */
[----:B------:R-:W-:Y:S02]  /*18e00*/  ELECT P6, UR62, PT ;  /* 0x00000000003e782f */ /* 0x000fe400038c0000 */
[----:B------:R-:W-:Y:S01]  /*18e10*/  MOV R14, UR62 ;  /* 0x0000003e000e7c02 */ /* 0x000fe20008000f00 */
[----:B012---:R-:W-:Y:S10]  /*18e20*/  ENDCOLLECTIVE ;  /* 0x000000000000791b */ /* 0x007ff40003800000 */
.L_x_14259:
[----:B------:R-:W-:Y:S05]  /*18e30*/  BSYNC B1 ;  /* 0x0000000000017941 */ /* 0x000fea0003800000 */
.L_x_14258:
[----:B------:R-:W-:Y:S05]  /*18e40*/  BRA `(.L_x_14260) ;  /* 0xffffffb800087947 */ /* 0x000fea000383ffff */
.L_x_14118:
[----:B0-----:R0:W3:Y:S02]  /*18e50*/  SYNCS.PHASECHK.TRANS64.TRYWAIT P1, [R3+URZ+0x16840], R2 ;  /* 0x01684002030075a7 */ /* 0x0010e4000802017f */
[----:B---3--:R-:W-:Y:S05]  /*18e60*/  @!P1 NANOSLEEP.SYNCS 0x989680 ;  /* 0x009896800000995d */ /* 0x008fea0003900000 */
[----:B------:R-:W3:Y:S02]  /*18e70*/  @!P1 SYNCS.PHASECHK.TRANS64 P1, [R3+URZ+0x16840], R2 ;  /* 0x01684002030095a7 */ /* 0x000ee4000802007f */
[----:B---3--:R-:W-:Y:S05]  /*18e80*/  @!P1 BRA `(.L_x_14118) ;  /* 0xfffffffc00f09947 */ /* 0x008fea000383ffff */
[----:B------:R-:W-:Y:S05]  /*18e90*/  BRA `(.L_x_14261) ;  /* 0xffffffb800287947 */ /* 0x000fea000383ffff */
.L_x_14120:
[----:B---3--:R3:W4:Y:S02]  /*18ea0*/  SYNCS.PHASECHK.TRANS64.TRYWAIT P1, [R5+URZ+0x16840], R0 ;  /* 0x01684000050075a7 */ /* 0x008724000802017f */
[----:B----4-:R-:W-:Y:S05]  /*18eb0*/  @!P1 NANOSLEEP.SYNCS 0x989680 ;  /* 0x009896800000995d */ /* 0x010fea0003900000 */
[----:B------:R-:W4:Y:S02]  /*18ec0*/  @!P1 SYNCS.PHASECHK.TRANS64 P1, [R5+URZ+0x16840], R0 ;  /* 0x01684000050095a7 */ /* 0x000f24000802007f */
[----:B----4-:R-:W-:Y:S05]  /*18ed0*/  @!P1 BRA `(.L_x_14120) ;  /* 0xfffffffc00f09947 */ /* 0x010fea000383ffff */
[----:B------:R-:W-:Y:S05]  /*18ee0*/  BRA `(.L_x_14262) ;  /* 0xffffffb800347947 */ /* 0x000fea000383ffff */
.L_x_14122:
[----:B----4-:R4:W0:Y:S02]  /*18ef0*/  SYNCS.PHASECHK.TRANS64.TRYWAIT P1, [R3+URZ+0x16860], R2 ;  /* 0x01686002030075a7 */ /* 0x010824000802017f */
[----:B0-----:R-:W-:Y:S05]  /*18f00*/  @!P1 NANOSLEEP.SYNCS 0x989680 ;  /* 0x009896800000995d */ /* 0x001fea0003900000 */
[----:B------:R-:W0:Y:S02]  /*18f10*/  @!P1 SYNCS.PHASECHK.TRANS64 P1, [R3+URZ+0x16860], R2 ;  /* 0x01686002030095a7 */ /* 0x000e24000802007f */
[----:B0-----:R-:W-:Y:S05]  /*18f20*/  @!P1 BRA `(.L_x_14122) ;  /* 0xfffffffc00f09947 */ /* 0x001fea000383ffff */
[----:B------:R-:W-:Y:S05]  /*18f30*/  BRA `(.L_x_14263) ;  /* 0xffffffb800307947 */ /* 0x000fea000383ffff */
.L_x_14264:
        /* <DEDUP_REMOVED lines=12> */
.L_x_15865:


//--------------------- .text._ZN7cutlass13device_kernelIN5flash11enable_sm90INS1_16FlashAttnFwdSm90INS1_25CollectiveMainloopFwdSm90ILi2EN4cute5tupleIJNS5_1CILi1EEES8_S8_EEENS6_IJNS7_ILi192EEENS7_ILi128EEENS7_ILi64EEEEEELi64ENS_10bfloat16_tEfNS_4arch4Sm90ELb0ELb1ELb0ELb1ELb1ELb1ELb0ELb1ELb1ELb1ELb0ELb0EEENS1_21CollectiveEpilogueFwdINS6_IJSA_SC_SB_EEES9_SE_SG_Li384ELb1ELb1ELb0ELb0EEENS1_36VarlenDynamicPersistentTileSchedulerILi192ELi128ELi384ELi128ELb0ELb1ELb1ELb1ELb0ELb1EEEEEEEEEvNT_6ParamsE --------------------------
	.section	.text._ZN7cutlass13device_kernelIN5flash11enable_sm90INS1_16FlashAttnFwdSm90INS1_25CollectiveMainloopFwdSm90ILi2EN4cute5tupleIJNS5_1CILi1EEES8_S8_EEENS6_IJNS7_ILi192EEENS7_ILi128EEENS7_ILi64EEEEEELi64ENS_10bfloat16_tEfNS_4arch4Sm90ELb0ELb1ELb0ELb1ELb1ELb1ELb0ELb1ELb1ELb1ELb0ELb0EEENS1_21CollectiveEpilogueFwdINS6_IJSA_SC_SB_EEES9_SE_SG_Li384ELb1ELb1ELb0ELb0EEENS1_36VarlenDynamicPersistentTileSchedulerILi192ELi128ELi384ELi128ELb0ELb1ELb1ELb1ELb0ELb1EEEEEEEEEvNT_6ParamsE,"ax",@progbits
	.align	128
.text._ZN7cutlass13device_kernelIN5flash11enable_sm90INS1_16FlashAttnFwdSm90INS1_25CollectiveMainloopFwdSm90ILi2EN4cute5tupleIJNS5_1CILi1EEES8_S8_EEENS6_IJNS7_ILi192EEENS7_ILi128EEENS7_ILi64EEEEEELi64ENS_10bfloat16_tEfNS_4arch4Sm90ELb0ELb1ELb0ELb1ELb1ELb1ELb0ELb1ELb1ELb1ELb0ELb0EEENS1_21CollectiveEpilogueFwdINS6_IJSA_SC_SB_EEES9_SE_SG_Li384ELb1ELb1ELb0ELb0EEENS1_36VarlenDynamicPersistentTileSchedulerILi192ELi128ELi384ELi128ELb0ELb1ELb1ELb1ELb0ELb1EEEEEEEEEvNT_6ParamsE:
        .type           _ZN7cutlass13device_kernelIN5flash11enable_sm90INS1_16FlashAttnFwdSm90INS1_25CollectiveMainloopFwdSm90ILi2EN4cute5tupleIJNS5_1CILi1EEES8_S8_EEENS6_IJNS7_ILi192EEENS7_ILi128EEENS7_ILi64EEEEEELi64ENS_10bfloat16_tEfNS_4arch4Sm90ELb0ELb1ELb0ELb1ELb1ELb1ELb0ELb1ELb1ELb1ELb0ELb0EEENS1_21CollectiveEpilogueFwdINS6_IJSA_SC_SB_EEES9_SE_SG_Li384ELb1ELb1ELb0ELb0EEENS1_36VarlenDynamicPersistentTileSchedulerILi192ELi128ELi384ELi128ELb0ELb1ELb1ELb1ELb0ELb1EEEEEEEEEvNT_6ParamsE,@function
        .size           _ZN7cutlass13device_kernelIN5flash11enable_sm90INS1_16FlashAttnFwdSm90INS1_25CollectiveMainloopFwdSm90ILi2EN4cute5tupleIJNS5_1CILi1EEES8_S8_EEENS6_IJNS7_ILi192EEENS7_ILi128EEENS7_ILi64EEEEEELi64ENS_10bfloat16_tEfNS_4arch4Sm90ELb0ELb1ELb0ELb1ELb1ELb1ELb0ELb1ELb1ELb1ELb0ELb0EEENS1_21CollectiveEpilogueFwdINS6_IJSA_SC_SB_EEES9_SE_SG_Li384ELb1ELb1ELb0ELb0EEENS1_36VarlenDynamicPersistentTileSchedulerILi192ELi128ELi384ELi128ELb0ELb1ELb1ELb1ELb0ELb1EEEEEEEEEvNT_6ParamsE,(.L_x_15866 - _ZN7cutlass13device_kernelIN5flash11enable_sm90INS1_16FlashAttnFwdSm90INS1_25CollectiveMainloopFwdSm90ILi2EN4cute5tupleIJNS5_1CILi1EEES8_S8_EEENS6_IJNS7_ILi192EEENS7_ILi128EEENS7_ILi64EEEEEELi64ENS_10bfloat16_tEfNS_4arch4Sm90ELb0ELb1ELb0ELb1ELb1ELb1ELb0ELb1ELb1ELb1ELb0ELb0EEENS1_21CollectiveEpilogueFwdINS6_IJSA_SC_SB_EEES9_SE_SG_Li384ELb1ELb1ELb0ELb0EEENS1_36VarlenDynamicPersistentTileSchedulerILi192ELi128ELi384ELi128ELb0ELb1ELb1ELb1ELb0ELb1EEEEEEEEEvNT_6ParamsE)
        .other          _ZN7cutlass13device_kernelIN5flash11enable_sm90INS1_16FlashAttnFwdSm90INS1_25CollectiveMainloopFwdSm90ILi2EN4cute5tupleIJNS5_1CILi1EEES8_S8_EEENS6_IJNS7_ILi192EEENS7_ILi128EEENS7_ILi64EEEEEELi64ENS_10bfloat16_tEfNS_4arch4Sm90ELb0ELb1ELb0ELb1ELb1ELb1ELb0ELb1ELb1ELb1ELb0ELb0EEENS1_21CollectiveEpilogueFwdINS6_IJSA_SC_SB_EEES9_SE_SG_Li384ELb1ELb1ELb0ELb0EEENS1_36VarlenDynamicPersistentTileSchedulerILi192ELi128ELi384ELi128ELb0ELb1ELb1ELb1ELb0ELb1EEEEEEEEEvNT_6ParamsE,@"STO_CUDA_ENTRY STV_DEFAULT"
_ZN7cutlass13device_kernelIN5flash11enable_sm90INS1_16FlashAttnFwdSm90INS1_25CollectiveMainloopFwdSm90ILi2EN4cute5tupleIJNS5_1CILi1EEES8_S8_EEENS6_IJNS7_ILi192EEENS7_ILi128EEENS7_ILi64EEEEEELi64ENS_10bfloat16_tEfNS_4arch4Sm90ELb0ELb1ELb0ELb1ELb1ELb1ELb0ELb1ELb1ELb1ELb0ELb0EEENS1_21CollectiveEpilogueFwdINS6_IJSA_SC_SB_EEES9_SE_SG_Li384ELb1ELb1ELb0ELb0EEENS1_36VarlenDynamicPersistentTileSchedulerILi192ELi128ELi384ELi128ELb0ELb1ELb1ELb1ELb0ELb1EEEEEEEEEvNT_6ParamsE:
        /* <DEDUP_REMOVED lines=18> */
.L_x_14266:
[----:B------:R-:W-:Y:S05]  /*0120*/  BSYNC B0 ;  /* 0x0000000000007941 */ /* 0x000fea0003800000 */
.L_x_14265:
        /* <DEDUP_REMOVED lines=41> */
.L_x_14267:
        /* <DEDUP_REMOVED lines=22> */
.L_x_14268:
        /* <DEDUP_REMOVED lines=18> */
.L_x_14269:
        /* <DEDUP_REMOVED lines=22> */
.L_x_14270:
        /* <DEDUP_REMOVED lines=22> */
.L_x_14271:
        /* <DEDUP_REMOVED lines=8> */
.L_x_14274:
        /* <DEDUP_REMOVED lines=22> */
[----:B------:R-:W-:Y:S01]  /*0ae0*/  IMAD.MOV.U32 R23, RZ, RZ, RZ ;  /* 0x000000ffff177224 */ /* 0x000fe200078e00ff */
[----:B------:R-:W-:Y:S01]  /*0af0*/  ULOP3.LUT UR39, UR37, 0x1, URZ, 0xfc, !UPT ;  /* 0x0000000125277892 */ /* 0x000fe2000f8efc3f */
[----:B------:R-:W-:Y:S01]  /*0b00*/  IMAD.MOV.U32 R154, RZ, RZ, RZ ;  /* 0x000000ffff9a7224 */ /* 0x000fe200078e00ff */
[----:B------:R-:W-:Y:S01]  /*0b10*/  UMOV UR36, URZ ;  /* 0x0000003f00247c82 */ /* 0x000fe20008000000 */
[----:B------:R-:W-:Y:S02]  /*0b20*/  IMAD.MOV.U32 R19, RZ, RZ, RZ ;  /* 0x000000ffff137224 */ /* 0x000fe400078e00ff */
[----:B0-----:R-:W-:-:S05]  /*0b30*/  VIADD R13, R0, 0xffffff80 ;  /* 0xffffff80000d7836 */ /* 0x001fca0000000000 */
[----:B------:R-:W-:-:S04]  /*0b40*/  SHF.R.S32.HI R0, RZ, 0x1f, R13 ;  /* 0x0000001fff007819 */ /* 0x000fc8000001140d */
[CC--:B------:R-:W-:Y:S02]  /*0b50*/  LEA.HI R3, R0.reuse, R13.reuse, RZ, 0x7 ;  /* 0x0000000d00037211 */ /* 0x0c0fe400078f38ff */
[CC--:B------:R-:W-:Y:S02]  /*0b60*/  LEA.HI R5, R0.reuse, R13.reuse, RZ, 0x5 ;  /* 0x0000000d00057211 */ /* 0x0c0fe400078f28ff */
[----:B------:R-:W-:Y:S02]  /*0b70*/  LOP3.LUT R4, R3, 0xffffff80, RZ, 0xc0, !PT ;  /* 0xffffff8003047812 */ /* 0x000fe400078ec0ff */
[----:B------:R-:W-:Y:S02]  /*0b80*/  SHF.R.S32.HI R12, RZ, 0x7, R3 ;  /* 0x00000007ff0c7819 */ /* 0x000fe40000011403 */
[----:B------:R-:W-:Y:S01]  /*0b90*/  SHF.R.S32.HI R14, RZ, 0x5, R5 ;  /* 0x00000005ff0e7819 */ /* 0x000fe20000011405 */
[----:B------:R-:W-:Y:S01]  /*0ba0*/  IMAD.IADD R11, R13, 0x1, -R4 ;  /* 0x000000010d0b7824 */ /* 0x000fe200078e0a04 */
[----:B------:R-:W-:Y:S01]  /*0bb0*/  LEA.HI R4, R0, R13, RZ, 0x4 ;  /* 0x0000000d00047211 */ /* 0x000fe200078f20ff */
[----:B------:R-:W-:-:S03]  /*0bc0*/  IMAD.HI R5, R12, 0x55555556, RZ ;  /* 0x555555560c057827 */ /* 0x000fc600078e02ff */
[----:B------:R-:W-:Y:S02]  /*0bd0*/  SHF.R.S32.HI R6, RZ, 0x1f, R11 ;  /* 0x0000001fff067819 */ /* 0x000fe4000001140b */
[----:B------:R-:W-:Y:S02]  /*0be0*/  SHF.R.S32.HI R7, RZ, 0x4, R4 ;  /* 0x00000004ff077819 */ /* 0x000fe40000011404 */
[----:B------:R-:W-:Y:S02]  /*0bf0*/  LEA.HI R8, R6, R11, RZ, 0x2 ;  /* 0x0000000b06087211 */ /* 0x000fe400078f10ff */
[C---:B------:R-:W-:Y:S02]  /*0c00*/  LOP3.LUT R3, R4.reuse, 0x3fffff0, RZ, 0xc0, !PT ;  /* 0x03fffff004037812 */ /* 0x040fe400078ec0ff */
[--C-:B------:R-:W-:Y:S02]  /*0c10*/  SHF.R.S32.HI R9, RZ, 0x2, R8.reuse ;  /* 0x00000002ff097819 */ /* 0x100fe40000011408 */
[----:B------:R-:W-:Y:S01]  /*0c20*/  SHF.R.S32.HI R10, RZ, 0x1f, R8 ;  /* 0x0000001fff0a7819 */ /* 0x000fe20000011408 */
[----:B------:R-:W-:Y:S01]  /*0c30*/  IMAD.IADD R3, R13, 0x1, -R3 ;  /* 0x000000010d037824 */ /* 0x000fe200078e0a03 */
[----:B------:R-:W-:-:S02]  /*0c40*/  LEA.HI R4, R4, R7, RZ, 0x1 ;  /* 0x0000000704047211 */ /* 0x000fc400078f08ff */
[----:B------:R-:W-:Y:S01]  /*0c50*/  LEA.HI R10, R10, R9, RZ, 0x3 ;  /* 0x000000090a0a7211 */ /* 0x000fe200078f18ff */
[----:B------:R-:W-:Y:S01]  /*0c60*/  IMAD R3, R14, 0x10, R3 ;  /* 0x000000100e037824 */ /* 0x000fe200078e0203 */
[----:B------:R-:W-:Y:S02]  /*0c70*/  LOP3.LUT R4, R4, 0x1ffffffe, RZ, 0xc0, !PT ;  /* 0x1ffffffe04047812 */ /* 0x000fe400078ec0ff */
[----:B------:R-:W-:Y:S02]  /*0c80*/  LOP3.LUT R10, R10, 0xfffffff8, RZ, 0xc0, !PT ;  /* 0xfffffff80a0a7812 */ /* 0x000fe400078ec0ff */
[----:B------:R-:W-:Y:S01]  /*0c90*/  LEA.HI R6, R6, R11, RZ, 0x5 ;  /* 0x0000000b06067211 */ /* 0x000fe200078f28ff */
[----:B------:R-:W-:Y:S01]  /*0ca0*/  IMAD.IADD R4, R7, 0x1, -R4 ;  /* 0x0000000107047824 */ /* 0x000fe200078e0a04 */
[----:B------:R-:W-:Y:S01]  /*0cb0*/  LEA.HI R5, R5, R5, RZ, 0x1 ;  /* 0x0000000505057211 */ /* 0x000fe200078f08ff */
[----:B------:R-:W-:Y:S01]  /*0cc0*/  IMAD.IADD R9, R9, 0x1, -R10 ;  /* 0x0000000109097824 */ /* 0x000fe200078e0a0a */
[----:B------:R-:W-:Y:S01]  /*0cd0*/  SHF.R.S32.HI R6, RZ, 0x5, R6 ;  /* 0x00000005ff067819 */ /* 0x000fe20000011406 */
[----:B------:R-:W-:Y:S01]  /*0ce0*/  IMAD R7, R3, 0x8, R4 ;  /* 0x0000000803077824 */ /* 0x000fe200078e0204 */
[CC--:B------:R-:W-:Y:S01]  /*0cf0*/  LEA.HI R3, R0.reuse, R13.reuse, RZ, 0x2 ;  /* 0x0000000d00037211 */ /* 0x0c0fe200078f10ff */
[----:B------:R-:W-:Y:S01]  /*0d00*/  IMAD R5, R5, -0x3, R12 ;  /* 0xfffffffd05057824 */ /* 0x000fe200078e020c */
[----:B------:R-:W-:Y:S01]  /*0d10*/  LEA.HI R4, R0, R13, RZ, 0x3 ;  /* 0x0000000d00047211 */ /* 0x000fe200078f18ff */
[----:B------:R-:W-:Y:S01]  /*0d20*/  IMAD R6, R6, 0x10, R9 ;  /* 0x0000001006067824 */ /* 0x000fe200078e0209 */
[----:B------:R-:W-:-:S02]  /*0d30*/  SHF.R.S32.HI R157, RZ, 0x2, R3 ;  /* 0x00000002ff9d7819 */ /* 0x000fc40000011403 */
[----:B------:R-:W-:Y:S01]  /*0d40*/  SHF.R.S32.HI R0, RZ, 0x1f, R3 ;  /* 0x0000001fff007819 */ /* 0x000fe20000011403 */
[----:B------:R-:W-:Y:S01]  /*0d50*/  IMAD R10, R5, 0x40, R6 ;  /* 0x00000040050a7824 */ /* 0x000fe200078e0206 */
[----:B------:R-:W-:Y:S01]  /*0d60*/  SHF.R.S32.HI R5, RZ, 0x3, R4 ;  /* 0x00000003ff057819 */ /* 0x000fe20000011404 */
[----:B------:R-:W-:Y:S01]  /*0d70*/  VIADD R12, R157, 0x60 ;  /* 0x000000609d0c7836 */ /* 0x000fe20000000000 */
[----:B------:R-:W-:Y:S02]  /*0d80*/  LOP3.LUT R4, R4, 0xfffffff8, RZ, 0xc0, !PT ;  /* 0xfffffff804047812 */ /* 0x000fe400078ec0ff */
[----:B------:R-:W-:Y:S01]  /*0d90*/  LEA.HI R0, R0, R157, RZ, 0x3 ;  /* 0x0000009d00007211 */ /* 0x000fe200078f18ff */
[----:B------:R-:W-:Y:S01]  /*0da0*/  STL [R1+0x5c], R10 ;  /* 0x00005c0a01007387 */ /* 0x000fe20000100800 */
[----:B------:R-:W-:Y:S01]  /*0db0*/  LOP3.LUT R3, R3, 0xfffffffc, RZ, 0xc0, !PT ;  /* 0xfffffffc03037812 */ /* 0x000fe200078ec0ff */
[----:B------:R-:W-:Y:S01]  /*0dc0*/  IMAD.IADD R6, R13, 0x1, -R4 ;  /* 0x000000010d067824 */ /* 0x000fe200078e0a04 */
[----:B------:R-:W-:Y:S01]  /*0dd0*/  LOP3.LUT R0, R0, 0xfffffff8, RZ, 0xc0, !PT ;  /* 0xfffffff800007812 */ /* 0x000fe200078ec0ff */
[----:B------:R-:W-:Y:S01]  /*0de0*/  IMAD.SHL.U32 R4, R12, 0x40, RZ ;  /* 0x000000400c047824 */ /* 0x000fe200078e00ff */
[----:B------:R-:W-:Y:S01]  /*0df0*/  SHF.R.S32.HI R5, RZ, 0x1f, R12 ;  /* 0x0000001fff057819 */ /* 0x000fe2000001140c */
[----:B------:R-:W-:Y:S01]  /*0e00*/  IMAD.SHL.U32 R6, R6, 0x8, RZ ;  /* 0x0000000806067824 */ /* 0x000fe200078e00ff */
[----:B------:R-:W-:Y:S01]  /*0e10*/  STL [R1+0x8], RZ ;  /* 0x000008ff01007387 */ /* 0x000fe20000100800 */
[----:B------:R-:W-:Y:S01]  /*0e20*/  IMAD.IADD R0, R157, 0x1, -R0 ;  /* 0x000000019d007824 */ /* 0x000fe200078e0a00 */
[----:B------:R-:W-:Y:S01]  /*0e30*/  LEA.HI R5, R5, R12, RZ, 0x3 ;  /* 0x0000000c05057211 */ /* 0x000fe200078f18ff */
[----:B------:R-:W-:Y:S01]  /*0e40*/  IMAD.IADD R9, R13, 0x1, -R3 ;  /* 0x000000010d097824 */ /* 0x000fe200078e0a03 */
[----:B------:R-:W-:Y:S01]  /*0e50*/  STL [R1+0x50], R6 ;  /* 0x0000500601007387 */ /* 0x000fe20000100800 */
[----:B------:R-:W-:-:S02]  /*0e60*/  LOP3.LUT R8, R8, 0x7ffffffc, RZ, 0xc0, !PT ;  /* 0x7ffffffc08087812 */ /* 0x000fc400078ec0ff */
[C---:B------:R-:W-:Y:S01]  /*0e70*/  IMAD.SHL.U32 R152, R9.reuse, 0x4, RZ ;  /* 0x0000000409987824 */ /* 0x040fe200078e00ff */
[----:B------:R0:W-:Y:S01]  /*0e80*/  STL [R1+0x40], R0 ;  /* 0x0000400001007387 */ /* 0x0001e20000100800 */
[----:B------:R-:W-:Y:S01]  /*0e90*/  LEA.HI R3, R9, R9, RZ, 0x1 ;  /* 0x0000000909037211 */ /* 0x000fe200078f08ff */
[----:B------:R-:W-:Y:S02]  /*0ea0*/  IMAD.SHL.U32 R5, R5, 0x40, RZ ;  /* 0x0000004005057824 */ /* 0x000fe400078e00ff */
[----:B------:R-:W-:Y:S01]  /*0eb0*/  IMAD.SHL.U32 R16, R9, 0x8, RZ ;  /* 0x0000000809107824 */ /* 0x000fe200078e00ff */
[----:B------:R-:W-:Y:S02]  /*0ec0*/  LOP3.LUT R3, R3, 0x1ffffffe, RZ, 0xc0, !PT ;  /* 0x1ffffffe03037812 */ /* 0x000fe400078ec0ff */
[----:B------:R-:W-:Y:S01]  /*0ed0*/  LOP3.LUT R5, R5, 0xfffffe00, RZ, 0xc0, !PT ;  /* 0xfffffe0005057812 */ /* 0x000fe200078ec0ff */
[----:B------:R-:W-:Y:S01]  /*0ee0*/  VIADD R18, R16, 0x20 ;  /* 0x0000002010127836 */ /* 0x000fe20000000000 */
[----:B------:R-:W-:Y:S01]  /*0ef0*/  SHF.R.S32.HI R17, RZ, 0x1f, R16 ;  /* 0x0000001fff117819 */ /* 0x000fe20000011410 */
[----:B------:R-:W-:Y:S01]  /*0f00*/  IMAD.IADD R3, R9, 0x1, -R3 ;  /* 0x0000000109037824 */ /* 0x000fe200078e0a03 */
[----:B0-----:R-:W-:-:S02]  /*0f10*/  LOP3.LUT R0, R4, 0x1c0, RZ, 0xc0, !PT ;  /* 0x000001c004007812 */ /* 0x001fc400078ec0ff */
[----:B------:R-:W-:Y:S02]  /*0f20*/  SHF.R.S32.HI R4, RZ, 0x1f, R6 ;  /* 0x0000001fff047819 */ /* 0x000fe40000011406 */
[----:B------:R-:W-:Y:S02]  /*0f30*/  SHF.R.U32.HI R6, RZ, 0x3, R0 ;  /* 0x00000003ff067819 */ /* 0x000fe40000011600 */
[----:B------:R-:W-:Y:S01]  /*0f40*/  LOP3.LUT R0, R0, 0x38, R16, 0xf8, !PT ;  /* 0x0000003800007812 */ /* 0x000fe200078ef810 */
[----:B------:R0:W-:Y:S01]  /*0f50*/  STL [R1+0x64], R4 ;  /* 0x0000640401007387 */ /* 0x0001e20000100800 */
[----:B------:R-:W-:Y:S01]  /*0f60*/  SHF.R.S32.HI R9, RZ, 0x1f, R18 ;  /* 0x0000001fff097819 */ /* 0x000fe20000011412 */
[----:B0-----:R-:W-:-:S05]  /*0f70*/  VIADD R4, R152, 0x10 ;  /* 0x0000001098047836 */ /* 0x001fca0000000000 */
[----:B------:R0:W-:Y:S04]  /*0f80*/  STL [R1+0xc], R4 ;  /* 0x00000c0401007387 */ /* 0x0001e80000100800 */
[----:B------:R1:W-:Y:S04]  /*0f90*/  STL [R1+0x44], R5 ;  /* 0x0000440501007387 */ /* 0x0003e80000100800 */
[----:B------:R-:W-:Y:S01]  /*0fa0*/  STL [R1+0x4], R9 ;  /* 0x0000040901007387 */ /* 0x000fe20000100800 */
[----:B0-----:R-:W-:Y:S02]  /*0fb0*/  SHF.R.S32.HI R4, RZ, 0x1f, R4 ;  /* 0x0000001fff047819 */ /* 0x001fe40000011404 */
[----:B-1----:R-:W-:Y:S01]  /*0fc0*/  LOP3.LUT R5, R5, R0, R6, 0xf6, !PT ;  /* 0x0000000005057212 */ /* 0x002fe200078ef606 */
[----:B------:R-:W-:-:S02]  /*0fd0*/  IMAD.IADD R0, R11, 0x1, -R8 ;  /* 0x000000010b007824 */ /* 0x000fc400078e0a08 */
[----:B------:R0:W-:Y:S01]  /*0fe0*/  STL [R1+0x54], R4 ;  /* 0x0000540401007387 */ /* 0x0001e20000100800 */
[----:B------:R-:W-:-:S03]  /*0ff0*/  IMAD.SHL.U32 R6, R7, 0x8, RZ ;  /* 0x0000000807067824 */ /* 0x000fc600078e00ff */
[----:B------:R1:W-:Y:S04]  /*1000*/  STL [R1], R0 ;  /* 0x0000000001007387 */ /* 0x0003e80000100800 */
[----:B------:R2:W-:Y:S01]  /*1010*/  STL [R1+0x60], R6 ;  /* 0x0000600601007387 */ /* 0x0005e20000100800 */
[----:B0-----:R-:W-:Y:S02]  /*1020*/  IMAD R4, R5, 0x2, R2 ;  /* 0x0000000205047824 */ /* 0x001fe400078e0202 */
[----:B-1----:R-:W-:-:S03]  /*1030*/  IMAD R0, R3, 0x8, R10 ;  /* 0x0000000803007824 */ /* 0x002fc600078e020a */
[----:B------:R2:W-:Y:S04]  /*1040*/  STL [R1+0x58], R4 ;  /* 0x0000580401007387 */ /* 0x0005e80000100800 */
[----:B------:R2:W-:Y:S02]  /*1050*/  STL [R1+0x30], R0 ;  /* 0x0000300001007387 */ /* 0x0005e40000100800 */
.L_x_14481:
[----:B------:R-:W-:Y:S05]  /*1060*/  YIELD ;  /* 0x0000000000007946 */ /* 0x000fea0003800000 */
[----:B------:R-:W-:Y:S01]  /*1070*/  ULDC.64 UR4, c[0x0][0xa28] ;  /* 0x00028a0000047ab9 */ /* 0x000fe20000000a00 */
[----:B0-2--5:R-:W0:Y:S01]  /*1080*/  LDC.64 R6, c[0x0][0xa08] ;  /* 0x00028200ff067b82 */ /* 0x025e220000000a00 */
        /* <DEDUP_REMOVED lines=11> */
[----:B0--3--:R-:W-:-:S06]  /*1140*/  IMAD.WIDE R10, R31, 0x4, R6 ;  /* 0x000000041f0a7825 */ /* 0x009fcc00078e0206 */
[----:B------:R-:W0:Y:S01]  /*1150*/  @P2 LDC.64 R8, c[0x0][0xa18] ;  /* 0x00028600ff082b82 */ /* 0x000e220000000a00 */
[----:B------:R-:W-:Y:S02]  /*1160*/  ULDC UR4, c[0x0][0x288] ;  /* 0x0000a20000047ab9 */ /* 0x000fe40000000800 */
[----:B------:R-:W-:Y:S01]  /*1170*/  IMAD.U32 R155, RZ, RZ, UR4 ;  /* 0x00000004ff9b7e24 */ /* 0x000fe2000f8e00ff */
[----:B------:R-:W-:Y:S02]  /*1180*/  ULDC.64 UR4, c[0x0][0x418] ;  /* 0x0001060000047ab9 */ /* 0x000fe40000000a00 */
[----:B------:R2:W5:Y:S01]  /*1190*/  @P0 LDG.E R68, desc[UR42][R10.64] ;  /* 0x0000002a0a440981 */ /* 0x000562000c1e1900 */
        /* <DEDUP_REMOVED lines=23> */
.L_x_14276:
        /* <DEDUP_REMOVED lines=10> */
.L_x_14277:
[----:B------:R-:W-:Y:S05]  /*13b0*/  @!P0 BRA `(.L_x_14278) ;  /* 0x00000000000c8947 */ /* 0x000fea0003800000 */
[----:B------:R-:W2:Y:S04]  /*13c0*/  LDG.E R4, desc[UR42][R10.64] ;  /* 0x0000002a0a047981 */ /* 0x000ea8000c1e1900 */
[----:B------:R-:W2:Y:S02]  /*13d0*/  LDG.E R33, desc[UR42][R10.64+0x4] ;  /* 0x0000042a0a217981 */ /* 0x000ea4000c1e1900 */
[----:B--2---:R-:W-:-:S07]  /*13e0*/  IMAD.IADD R33, R33, 0x1, -R4 ;  /* 0x0000000121217824 */ /* 0x004fce00078e0a04 */
.L_x_14278:
        /* <DEDUP_REMOVED lines=48> */
.L_x_14281:
[----:B------:R-:W-:-:S13]  /*16f0*/  ISETP.NE.AND P0, PT, R5, 0x1, PT ;  /* 0x000000010500780c */ /* 0x000fda0003f05270 */
[----:B------:R-:W0:Y:S02]  /*1700*/  @P0 LDC.64 R6, c[0x0][0x9e8] ;  /* 0x00027a00ff060b82 */ /* 0x000e240000000a00 */
[----:B0-----:R-:W-:-:S05]  /*1710*/  @P0 IMAD.HI.U32 R6, R0, R6, RZ ;  /* 0x0000000600060227 */ /* 0x001fca00078e00ff */
[----:B------:R-:W-:-:S07]  /*1720*/  @P0 SHF.R.U32.HI R0, RZ, R7, R6 ;  /* 0x00000007ff000219 */ /* 0x000fce0000011606 */
.L_x_14282:
[----:B------:R-:W-:Y:S05]  /*1730*/  BSYNC B0 ;  /* 0x0000000000007941 */ /* 0x000fea0003800000 */
.L_x_14280:
[----:B------:R-:W-:-:S05]  /*1740*/  IMAD R3, R0, R5, R5 ;  /* 0x0000000500037224 */ /* 0x000fca00078e0205 */
[----:B------:R-:W-:-:S07]  /*1750*/  VIMNMX R4, R4, R3, PT ;  /* 0x0000000304047248 */ /* 0x000fce0003fe0100 */
.L_x_14279:
        /* <DEDUP_REMOVED lines=20> */
.L_x_14285:
[----:B------:R-:W-:-:S13]  /*18a0*/  ISETP.NE.AND P0, PT, R5, 0x1, PT ;  /* 0x000000010500780c */ /* 0x000fda0003f05270 */
[----:B------:R-:W0:Y:S02]  /*18b0*/  @P0 LDC.64 R6, c[0x0][0x9e8] ;  /* 0x00027a00ff060b82 */ /* 0x000e240000000a00 */
[----:B0-----:R-:W-:-:S05]  /*18c0*/  @P0 IMAD.HI.U32 R6, R0, R6, RZ ;  /* 0x0000000600060227 */ /* 0x001fca00078e00ff */
[----:B------:R-:W-:-:S07]  /*18d0*/  @P0 SHF.R.U32.HI R0, RZ, R7, R6 ;  /* 0x00000007ff000219 */ /* 0x000fce0000011606 */
.L_x_14286:
[----:B------:R-:W-:Y:S05]  /*18e0*/  BSYNC B0 ;  /* 0x0000000000007941 */ /* 0x000fea0003800000 */
.L_x_14284:
[----:B------:R-:W-:-:S05]  /*18f0*/  IMAD R0, R0, R5, RZ ;  /* 0x0000000500007224 */ /* 0x000fca00078e02ff */
[----:B------:R-:W-:-:S07]  /*1900*/  VIMNMX R3, R3, R0, !PT ;  /* 0x0000000003037248 */ /* 0x000fce0007fe0100 */
.L_x_14283:
        /* <DEDUP_REMOVED lines=43> */
.L_x_14289:
[----:B------:R-:W-:Y:S05]  /*1bc0*/  BSYNC B6 ;  /* 0x0000000000067941 */ /* 0x000fea0003800000 */
.L_x_14288:
        /* <DEDUP_REMOVED lines=20> */
.L_x_14291:
[----:B------:R-:W-:Y:S05]  /*1d10*/  BSYNC B6 ;  /* 0x0000000000067941 */ /* 0x000fea0003800000 */
.L_x_14290:
[----:B------:R-:W-:Y:S01]  /*1d20*/  ULDC.64 UR4, c[0x0][0x9f8] ;  /* 0x00027e0000047ab9 */ /* 0x000fe20000000a00 */
[----:B------:R-:W2:Y:S01]  /*1d30*/  LDL R34, [R1+0x40] ;  /* 0x0000400001227983 */ /* 0x000ea20000100800 */
[----:B------:R-:W-:Y:S01]  /*1d40*/  ISETP.NE.U32.AND P0, PT, RZ, UR4, PT ;  /* 0x00000004ff007c0c */ /* 0x000fe2000bf05070 */
[----:B------:R-:W-:Y:S01]  /*1d50*/  IMAD.MOV.U32 R69, RZ, RZ, R31 ;  /* 0x000000ffff457224 */ /* 0x000fe200078e001f */
[----:B------:R-:W0:Y:S01]  /*1d60*/  LDC.64 R66, c[0x0][0x3f8] ;  /* 0x0000fe00ff427b82 */ /* 0x000e220000000a00 */
[----:B------:R-:W3:Y:S01]  /*1d70*/  LDL R32, [R1+0x44] ;  /* 0x0000440001207983 */ /* 0x000ee20000100800 */
[----:B------:R-:W-:-:S06]  /*1d80*/  ISETP.NE.AND.EX P0, PT, RZ, UR5, PT, P0 ;  /* 0x00000005ff007c0c */ /* 0x000fcc000bf05300 */
[----:B------:R-:W1:Y:S08]  /*1d90*/  LDC.64 R4, c[0x0][0x408] ;  /* 0x00010200ff047b82 */ /* 0x000e700000000a00 */
[----:B------:R-:W4:Y:S02]  /*1da0*/  @P0 LDC.64 R6, c[0x0][0x9f8] ;  /* 0x00027e00ff060b82 */ /* 0x000f240000000a00 */
[----:B----4-:R-:W-:Y:S01]  /*1db0*/  @P0 IMAD.WIDE R6, R31, 0x4, R6 ;  /* 0x000000041f060825 */ /* 0x010fe200078e0206 */
[----:B------:R-:W4:Y:S05]  /*1dc0*/  S2R R20, SR_TID.X ;  /* 0x0000000000147919 */ /* 0x000f2a0000002100 */
[----:B------:R-:W4:Y:S01]  /*1dd0*/  LDC R31, c[0x0][0x3f4] ;  /* 0x0000fd00ff1f7b82 */ /* 0x000f220000000800 */
[----:B------:R4:W3:Y:S01]  /*1de0*/  @P0 LDG.E R69, desc[UR42][R6.64] ;  /* 0x0000002a06450981 */ /* 0x0008e2000c1e1900 */
[----:B------:R-:W-:Y:S01]  /*1df0*/  SHF.R.S32.HI R3, RZ, 0x1f, R157 ;  /* 0x0000001fff037819 */ /* 0x000fe2000001149d */
[----:B0-----:R-:W-:Y:S01]  /*1e00*/  IMAD.WIDE.U32 R10, R157, R66, R16 ;  /* 0x000000429d0a7225 */ /* 0x001fe200078e0010 */
[----:B------:R-:W-:-:S02]  /*1e10*/  SHF.R.S32.HI R153, RZ, 0x1f, R152 ;  /* 0x0000001fff997819 */ /* 0x000fc40000011498 */
[----:B-1----:R-:W-:Y:S01]  /*1e20*/  SHF.L.U64.HI R64, R4, 0x7, R5 ;  /* 0x0000000704407819 */ /* 0x002fe20000010205 */
[-C--:B------:R-:W-:Y:S01]  /*1e30*/  IMAD R0, R3, R66.reuse, RZ ;  /* 0x0000004203007224 */ /* 0x080fe200078e02ff */
[----:B------:R-:W-:Y:S01]  /*1e40*/  LOP3.LUT R22, R22, 0xfffffffd, RZ, 0xc0, !PT ;  /* 0xfffffffd16167812 */ /* 0x000fe200078ec0ff */
[----:B------:R-:W-:Y:S01]  /*1e50*/  IMAD.WIDE.U32 R8, R157, R66, R152 ;  /* 0x000000429d087225 */ /* 0x000fe200078e0098 */
[----:B------:R-:W-:-:S03]  /*1e60*/  SHF.R.S32.HI R62, RZ, 0x1f, R30 ;  /* 0x0000001fff3e7819 */ /* 0x000fc6000001141e */
[----:B------:R-:W-:Y:S02]  /*1e70*/  IMAD R15, R157, R67, R0 ;  /* 0x000000439d0f7224 */ /* 0x000fe400078e0200 */
[-C--:B------:R-:W-:Y:S02]  /*1e80*/  IMAD R0, R3, R4.reuse, RZ ;  /* 0x0000000403007224 */ /* 0x080fe400078e02ff */
[----:B------:R-:W-:Y:S02]  /*1e90*/  IMAD.IADD R9, R9, 0x1, R15 ;  /* 0x0000000109097824 */ /* 0x000fe400078e020f */
[----:B------:R-:W-:Y:S01]  /*1ea0*/  IMAD.IADD R11, R15, 0x1, R11 ;  /* 0x000000010f0b7824 */ /* 0x000fe200078e020b */
[----:B-----5:R-:W-:Y:S01]  /*1eb0*/  SHF.R.S32.HI R15, RZ, 0x1f, R24 ;  /* 0x0000001fff0f7819 */ /* 0x020fe20000011418 */
[C---:B------:R-:W-:Y:S01]  /*1ec0*/  IMAD R21, R157.reuse, R5, R0 ;  /* 0x000000059d157224 */ /* 0x040fe200078e0200 */
[----:B----4-:R-:W-:Y:S01]  /*1ed0*/  ISETP.GE.AND P0, PT, R16, R31, PT ;  /* 0x0000001f1000720c */ /* 0x010fe20003f06270 */
[----:B------:R-:W-:-:S03]  /*1ee0*/  IMAD.WIDE.U32 R6, R157, R4, R152 ;  /* 0x000000049d067225 */ /* 0x000fc600078e0098 */
[----:B------:R-:W-:Y:S01]  /*1ef0*/  SEL R3, R31, RZ, P0 ;  /* 0x000000ff1f037207 */ /* 0x000fe20000000000 */
[----:B------:R-:W-:Y:S02]  /*1f00*/  IMAD R14, R15, R66, RZ ;  /* 0x000000420f0e7224 */ /* 0x000fe400078e02ff */
[----:B------:R-:W-:Y:S01]  /*1f10*/  VIADD R36, R20, 0xffffff80 ;  /* 0xffffff8014247836 */ /* 0x000fe20000000000 */
[----:B------:R-:W-:Y:S01]  /*1f20*/  SHF.R.U32.HI R35, RZ, 0x7, R20 ;  /* 0x00000007ff237819 */ /* 0x000fe20000011614 */
[----:B------:R-:W-:Y:S02]  /*1f30*/  IMAD.IADD R3, R16, 0x1, R3 ;  /* 0x0000000110037824 */ /* 0x000fe400078e0203 */
[----:B------:R-:W-:Y:S01]  /*1f40*/  IMAD.WIDE.U32 R12, R157, R4, R16 ;  /* 0x000000049d0c7225 */ /* 0x000fe200078e0010 */
[C---:B------:R-:W-:Y:S02]  /*1f50*/  ISETP.NE.AND P6, PT, R35.reuse, 0x1, PT ;  /* 0x000000012300780c */ /* 0x040fe40003fc5270 */
[----:B------:R-:W-:Y:S01]  /*1f60*/  SHF.R.S32.HI R0, RZ, 0x1f, R3 ;  /* 0x0000001fff007819 */ /* 0x000fe20000011403 */
[----:B------:R-:W-:-:S02]  /*1f70*/  VIADD R60, R35, 0x8 ;  /* 0x00000008233c7836 */ /* 0x000fc40000000000 */
[----:B------:R-:W-:Y:S01]  /*1f80*/  VIADD R35, R157, 0x60 ;  /* 0x000000609d237836 */ /* 0x000fe20000000000 */
[----:B------:R-:W-:Y:S01]  /*1f90*/  LEA.HI R0, R0, R3, RZ, 0x3 ;  /* 0x0000000300007211 */ /* 0x000fe200078f18ff */
[-C--:B------:R-:W-:Y:S02]  /*1fa0*/  IMAD R15, R15, R4.reuse, RZ ;  /* 0x000000040f0f7224 */ /* 0x080fe400078e02ff */
[----:B------:R-:W-:Y:S02]  /*1fb0*/  IMAD.SHL.U32 R35, R35, 0x40, RZ ;  /* 0x0000004023237824 */ /* 0x000fe400078e00ff */
[----:B------:R-:W-:Y:S02]  /*1fc0*/  VIADD R20, R20, 0xffffff80 ;  /* 0xffffff8014147836 */ /* 0x000fe40000000000 */
[----:B------:R-:W-:Y:S01]  /*1fd0*/  IMAD.IADD R7, R7, 0x1, R21 ;  /* 0x0000000107077824 */ /* 0x000fe200078e0215 */
[----:B------:R-:W-:Y:S01]  /*1fe0*/  LOP3.LUT R35, R35, 0x1c0, RZ, 0xc0, !PT ;  /* 0x000001c023237812 */ /* 0x000fe200078ec0ff */
[----:B------:R-:W-:Y:S01]  /*1ff0*/  IMAD.IADD R13, R21, 0x1, R13 ;  /* 0x00000001150d7824 */ /* 0x000fe200078e020d */
[----:B------:R-:W-:Y:S05]  /*2000*/  @!P6 WARPSYNC.ALL ;  /* 0x000000000000e948 */ /* 0x000fea0003800000 */
[C---:B------:R-:W-:Y:S01]  /*2010*/  IMAD R15, R24.reuse, R5, R15 ;  /* 0x00000005180f7224 */ /* 0x040fe200078e020f */
[----:B------:R-:W-:Y:S01]  /*2020*/  LOP3.LUT R5, R35, 0x38, R0, 0xf8, !PT ;  /* 0x0000003823057812 */ /* 0x000fe200078ef800 */
[----:B------:R-:W-:Y:S01]  /*2030*/  VIADD R35, R157, 0x60 ;  /* 0x000000609d237836 */ /* 0x000fe20000000000 */
[----:B------:R-:W-:Y:S01]  /*2040*/  ULDC UR4, c[0x0][0x2f4] ;  /* 0x0000bd0000047ab9 */ /* 0x000fe20000000800 */
[----:B------:R-:W-:Y:S01]  /*2050*/  IMAD.WIDE.U32 R52, R24, R4, R6 ;  /* 0x0000000418347225 */ /* 0x000fe200078e0006 */
[----:B------:R-:W-:-:S02]  /*2060*/  LOP3.LUT R6, R0, 0xfffffff8, RZ, 0xc0, !PT ;  /* 0xfffffff800067812 */ /* 0x000fc400078ec0ff */
[----:B------:R-:W-:Y:S01]  /*2070*/  ISETP.GE.AND P2, PT, R18, UR4, PT ;  /* 0x0000000412007c0c */ /* 0x000fe2000bf46270 */
[----:B------:R-:W-:-:S04]  /*2080*/  IMAD.WIDE.U32 R54, R24, R4, R12 ;  /* 0x0000000418367225 */ /* 0x000fc800078e000c */
[----:B------:R-:W-:Y:S02]  /*2090*/  IMAD.SHL.U32 R63, R4, 0x80, RZ ;  /* 0x00000080043f7824 */ /* 0x000fe400078e00ff */
[----:B------:R-:W-:Y:S02]  /*20a0*/  IMAD.SHL.U32 R35, R35, 0x40, RZ ;  /* 0x0000004023237824 */ /* 0x000fe400078e00ff */
[----:B------:R-:W-:-:S03]  /*20b0*/  IMAD.WIDE.U32 R48, R24, R66, R8 ;  /* 0x0000004218307225 */ /* 0x000fc600078e0008 */
[----:B------:R-:W-:Y:S01]  /*20c0*/  LOP3.LUT R35, R35, 0x1c0, RZ, 0xc0, !PT ;  /* 0x000001c023237812 */ /* 0x000fe200078ec0ff */
[----:B------:R-:W-:Y:S01]  /*20d0*/  IMAD R21, R24, R67, R14 ;  /* 0x0000004318157224 */ /* 0x000fe200078e020e */
[----:B------:R-:W-:Y:S01]  /*20e0*/  SHF.L.U64.HI R67, R66, 0x7, R67 ;  /* 0x0000000742437819 */ /* 0x000fe20000010243 */
[----:B------:R-:W-:Y:S01]  /*20f0*/  IMAD.WIDE.U32 R50, R24, R66, R10 ;  /* 0x0000004218327225 */ /* 0x000fe200078e000a */
[----:B------:R-:W-:-:S03]  /*2100*/  SHF.R.U32.HI R35, RZ, 0x3, R35 ;  /* 0x00000003ff237819 */ /* 0x000fc60000011623 */
[----:B------:R-:W-:Y:S01]  /*2110*/  IMAD.SHL.U32 R58, R31, 0x2, RZ ;  /* 0x000000021f3a7824 */ /* 0x000fe200078e00ff */
[----:B------:R-:W-:Y:S01]  /*2120*/  LOP3.LUT R8, R5, R35, RZ, 0x3c, !PT ;  /* 0x0000002305087212 */ /* 0x000fe200078e3cff */
[----:B------:R-:W-:Y:S01]  /*2130*/  IMAD.IADD R31, R49, 0x1, R21 ;  /* 0x00000001311f7824 */ /* 0x000fe200078e0215 */
[----:B------:R-:W-:Y:S01]  /*2140*/  SHF.R.S32.HI R5, RZ, 0x3, R0 ;  /* 0x00000003ff057819 */ /* 0x000fe20000011400 */
[----:B------:R-:W-:Y:S02]  /*2150*/  IMAD.IADD R68, R68, 0x1, R33 ;  /* 0x0000000144447824 */ /* 0x000fe400078e0221 */
[----:B------:R-:W-:Y:S02]  /*2160*/  IMAD.SHL.U32 R66, R66, 0x80, RZ ;  /* 0x0000008042427824 */ /* 0x000fe400078e00ff */
[----:B------:R-:W-:Y:S02]  /*2170*/  IMAD.IADD R21, R21, 0x1, R51 ;  /* 0x0000000115157824 */ /* 0x000fe400078e0233 */
[----:B------:R-:W-:-:S02]  /*2180*/  IMAD.IADD R7, R15, 0x1, R55 ;  /* 0x000000010f077824 */ /* 0x000fc400078e0237 */
[C---:B--2---:R-:W-:Y:S01]  /*2190*/  IMAD.SHL.U32 R65, R34.reuse, 0x40, RZ ;  /* 0x0000004022417824 */ /* 0x044fe200078e00ff */
[----:B------:R-:W-:Y:S01]  /*21a0*/  @!P6 BAR.SYNC.DEFER_BLOCKING 0x9, 0x100 ;  /* 0x024400000000eb1d */ /* 0x000fe20000010000 */
[----:B------:R-:W-:Y:S02]  /*21b0*/  LOP3.LUT P1, RZ, R34, 0x4, RZ, 0xc0, !PT ;  /* 0x0000000422ff7812 */ /* 0x000fe4000782c0ff */
[----:B------:R-:W-:Y:S02]  /*21c0*/  SHF.R.S32.HI R34, RZ, 0x1f, R36 ;  /* 0x0000001fff227819 */ /* 0x000fe40000011424 */
[----:B------:R-:W-:Y:S02]  /*21d0*/  LOP3.LUT R65, R65, 0x1c0, RZ, 0xc0, !PT ;  /* 0x000001c041417812 */ /* 0x000fe400078ec0ff */
[----:B------:R-:W-:Y:S02]  /*21e0*/  LEA.HI R34, R34, R36, RZ, 0x2 ;  /* 0x0000002422227211 */ /* 0x000fe400078f10ff */
[----:B------:R-:W-:-:S02]  /*21f0*/  SHF.R.U32.HI R61, RZ, 0x3, R65 ;  /* 0x00000003ff3d7819 */ /* 0x000fc40000011641 */
[----:B------:R-:W-:Y:S02]  /*2200*/  LOP3.LUT R34, R34, 0xfffffffc, RZ, 0xc0, !PT ;  /* 0xfffffffc22227812 */ /* 0x000fe400078ec0ff */
[----:B------:R-:W-:Y:S02]  /*2210*/  LOP3.LUT R4, R65, 0x18, R16, 0xf8, !PT ;  /* 0x0000001841047812 */ /* 0x000fe400078ef810 */
[----:B------:R-:W-:Y:S01]  /*2220*/  @P1 LOP3.LUT R22, R22, 0x2, RZ, 0xfc, !PT ;  /* 0x0000000216161812 */ /* 0x000fe200078efcff */
[----:B------:R-:W-:Y:S01]  /*2230*/  IMAD.IADD R34, R36, 0x1, -R34 ;  /* 0x0000000124227824 */ /* 0x000fe200078e0a22 */
[----:B------:R-:W-:Y:S02]  /*2240*/  LOP3.LUT R4, R4, R61, RZ, 0x3c, !PT ;  /* 0x0000003d04047212 */ /* 0x000fe400078e3cff */
[----:B------:R-:W-:Y:S01]  /*2250*/  ISETP.GE.AND P1, PT, R16, UR4, PT ;  /* 0x0000000410007c0c */ /* 0x000fe2000bf26270 */
[----:B------:R-:W-:Y:S01]  /*2260*/  IMAD R59, R34, 0x60, R157 ;  /* 0x00000060223b7824 */ /* 0x000fe200078e029d */
[----:B------:R-:W-:-:S04]  /*2270*/  SHF.R.S32.HI R34, RZ, 0x1f, R20 ;  /* 0x0000001fff227819 */ /* 0x000fc80000011414 */
[----:B------:R-:W-:Y:S01]  /*2280*/  LEA.HI R34, R34, R20, RZ, 0x5 ;  /* 0x0000001422227211 */ /* 0x000fe200078f28ff */
[----:B------:R-:W-:-:S03]  /*2290*/  IMAD.IADD R20, R53, 0x1, R15 ;  /* 0x0000000135147824 */ /* 0x000fc600078e020f */
[----:B------:R-:W-:-:S05]  /*22a0*/  SHF.R.S32.HI R34, RZ, 0x5, R34 ;  /* 0x00000005ff227819 */ /* 0x000fca0000011422 */
[----:B------:R-:W-:Y:S01]  /*22b0*/  IMAD R57, R34, 0x200, R4 ;  /* 0x0000020022397824 */ /* 0x000fe200078e0204 */
[----:B------:R-:W-:Y:S01]  /*22c0*/  LOP3.LUT R4, R65, 0x38, R0, 0xf8, !PT ;  /* 0x0000003841047812 */ /* 0x000fe200078ef800 */
[----:B---3--:R-:W-:-:S03]  /*22d0*/  IMAD.IADD R0, R32, 0x1, R8 ;  /* 0x0000000120007824 */ /* 0x008fc600078e0208 */
[----:B------:R-:W-:Y:S02]  /*22e0*/  LOP3.LUT R3, R4, R61, RZ, 0x3c, !PT ;  /* 0x0000003d04037212 */ /* 0x000fe400078e3cff */
[----:B------:R-:W-:-:S03]  /*22f0*/  SHF.R.S32.HI R4, RZ, 0x1f, R6 ;  /* 0x0000001fff047819 */ /* 0x000fc60000011406 */
[----:B------:R-:W-:Y:S01]  /*2300*/  IMAD R3, R34, 0x200, R3 ;  /* 0x0000020022037824 */ /* 0x000fe200078e0203 */
[----:B------:R-:W-:-:S07]  /*2310*/  SHF.R.S32.HI R56, RZ, 0x1f, R69 ;  /* 0x0000001fff387819 */ /* 0x000fce0000011445 */
.L_x_14347:
[----:B--2-4-:R-:W2:Y:S01]  /*2320*/  LDL R33, [R1+0x40] ;  /* 0x0000400001217983 */ /* 0x014ea20000100800 */
[----:B0-----:R-:W0:Y:S01]  /*2330*/  LDC R74, c[0x0][0x430] ;  /* 0x00010c00ff4a7b82 */ /* 0x001e220000000800 */
        /* <DEDUP_REMOVED lines=22> */
[----:B-----5:R0:W5:Y:S01]  /*24a0*/  @!P3 LDG.E R73, desc[UR42][R8.64] ;  /* 0x0000002a0849b981 */ /* 0x020162000c1e1900 */
[----:B------:R-:W-:Y:S01]  /*24b0*/  ISETP.GT.AND P3, PT, R26, R27, PT ;  /* 0x0000001b1a00720c */ /* 0x000fe20003f64270 */
[----:B------:R-:W-:Y:S01]  /*24c0*/  IMAD R72, R23, 0x2000, R57 ;  /* 0x0000200017487824 */ /* 0x000fe200078e0239 */
[----:B------:R-:W-:Y:S01]  /*24d0*/  LOP3.LUT R22, R22, 0xfffffffe, RZ, 0xc0, !PT ;  /* 0xfffffffe16167812 */ /* 0x000fe200078ec0ff */
[----:B------:R-:W-:Y:S01]  /*24e0*/  IMAD.MOV R11, RZ, RZ, -R12 ;  /* 0x000000ffff0b7224 */ /* 0x000fe200078e0a0c */
[----:B------:R-:W-:Y:S05]  /*24f0*/  YIELD ;  /* 0x0000000000007946 */ /* 0x000fea0003800000 */
[----:B------:R-:W-:Y:S01]  /*2500*/  VIADD R10, R72, 0x20 ;  /* 0x00000020480a7836 */ /* 0x000fe20000000000 */
[----:B------:R-:W-:Y:S01]  /*2510*/  BSSY B0, `(.L_x_14292) ;  /* 0x0000330000007945 */ /* 0x000fe20003800000 */
[----:B------:R-:W-:-:S02]  /*2520*/  IMAD R74, R74, R11, R32 ;  /* 0x0000000b4a4a7224 */ /* 0x000fc400078e0220 */
[----:B------:R-:W-:Y:S02]  /*2530*/  @P3 LOP3.LUT R22, R22, 0x1, RZ, 0xfc, !PT ;  /* 0x0000000116163812 */ /* 0x000fe400078efcff */
[----:B------:R-:W-:Y:S02]  /*2540*/  ISETP.GE.AND P3, PT, R80, 0x1, PT ;  /* 0x000000015000780c */ /* 0x000fe40003f66270 */
[----:B--2---:R-:W-:-:S13]  /*2550*/  LOP3.LUT P5, RZ, R33, 0x4, RZ, 0xc0, !PT ;  /* 0x0000000421ff7812 */ /* 0x004fda00078ac0ff */
        /* <DEDUP_REMOVED lines=16> */
[C---:B------:R-:W-:Y:S01]  /*2660*/  IMAD R11, R73.reuse, UR5, R10 ;  /* 0x00000005490b7c24 */ /* 0x040fe2000f8e020a */
[----:B------:R-:W-:Y:S01]  /*2670*/  SHF.R.S32.HI R10, RZ, 0x1f, R26 ;  /* 0x0000001fff0a7819 */ /* 0x000fe2000001141a */
        /* <DEDUP_REMOVED lines=20> */
[----:B------:R0:W5:Y:S01]  /*27c0*/  LDL R83, [R1+0xc] ;  /* 0x00000c0001537983 */ /* 0x0001620000100800 */
        /* <DEDUP_REMOVED lines=10> */
[----:B0-----:R-:W-:Y:S06]  /*2870*/  @P3 BRA `(.L_x_14296) ;  /* 0x0000000000503947 */ /* 0x001fec0003800000 */
[----:B------:R-:W-:Y:S01]  /*2880*/  IADD3 R13, P4, R48, R10, RZ ;  /* 0x0000000a300d7210 */ /* 0x000fe20007f9e0ff */
[----:B------:R-:W-:Y:S01]  /*2890*/  ULDC.64 UR4, c[0x0][0x3e8] ;  /* 0x0000fa0000047ab9 */ /* 0x000fe20000000a00 */
[----:B------:R-:W-:Y:S02]  /*28a0*/  CS2R R44, SRZ ;  /* 0x00000000002c7805 */ /* 0x000fe4000001ff00 */
        /* <DEDUP_REMOVED lines=13> */
[----:B------:R0:W5:Y:S02]  /*2980*/  @!P4 LDG.E.64 R46, desc[UR42][R14.64] ;  /* 0x0000002a0e2ec981 */ /* 0x000164000c1e1b00 */
[----:B-----5:R-:W-:-:S13]  /*2990*/  ISETP.GE.AND P4, PT, R83, R80, PT ;  /* 0x000000505300720c */ /* 0x020fda0003f86270 */
[----:B------:R0:W5:Y:S04]  /*29a0*/  @!P4 LDG.E.64 R40, desc[UR42][R12.64+0x20] ;  /* 0x0000202a0c28c981 */ /* 0x000168000c1e1b00 */
[----:B------:R0:W5:Y:S02]  /*29b0*/  @!P4 LDG.E.64 R42, desc[UR42][R14.64+0x20] ;  /* 0x0000202a0e2ac981 */ /* 0x000164000c1e1b00 */
.L_x_14296:
[----:B------:R-:W-:Y:S05]  /*29c0*/  BSYNC B1 ;  /* 0x0000000000017941 */ /* 0x000fea0003800000 */
.L_x_14295:
        /* <DEDUP_REMOVED lines=9> */
[----:B------:R-:W-:Y:S01]  /*2a60*/  IMAD.MOV.U32 R9, RZ, RZ, R81 ;  /* 0x000000ffff097224 */ /* 0x000fe200078e0051 */
[----:B------:R-:W-:Y:S02]  /*2a70*/  CS2R R36, SRZ ;  /* 0x0000000000247805 */ /* 0x000fe4000001ff00 */
[----:B------:R-:W-:Y:S01]  /*2a80*/  CS2R R38, SRZ ;  /* 0x0000000000267805 */ /* 0x000fe2000001ff00 */
        /* <DEDUP_REMOVED lines=22> */
.L_x_14298:
[----:B------:R-:W-:Y:S05]  /*2bf0*/  BSYNC B1 ;  /* 0x0000000000017941 */ /* 0x000fea0003800000 */
.L_x_14297:
[----:B0-----:R-:W-:Y:S01]  /*2c00*/  IMAD.MOV.U32 R8, RZ, RZ, R44 ;  /* 0x000000ffff087224 */ /* 0x001fe200078e002c */
[----:B------:R-:W-:Y:S01]  /*2c10*/  UISETP.NE.AND UP0, UPT, UR39, 0x3, UPT ;  /* 0x000000032700788c */ /* 0x000fe2000bf05270 */
[----:B------:R-:W-:Y:S01]  /*2c20*/  IMAD.MOV.U32 R9, RZ, RZ, R45 ;  /* 0x000000ffff097224 */ /* 0x000fe200078e002d */
[C---:B------:R-:W-:Y:S01]  /*2c30*/  PRMT R95, R82.reuse, 0x7610, R95 ;  /* 0x00007610525f7816 */ /* 0x040fe2000000005f */
        /* <DEDUP_REMOVED lines=30> */
.L_x_14299:
[----:B------:R-:W2:Y:S01]  /*2e20*/  LDL R8, [R1+0x8] ;  /* 0x0000080001087983 */ /* 0x000ea20000100800 */
[----:B------:R-:W-:Y:S01]  /*2e30*/  IMAD R70, R23, 0x8, R2 ;  /* 0x0000000817467824 */ /* 0x000fe200078e0202 */
[----:B------:R-:W-:Y:S01]  /*2e40*/  BSSY B1, `(.L_x_14300) ;  /* 0x0000004000017945 */ /* 0x000fe20003800000 */
[----:B--2---:R-:W-:-:S04]  /*2e50*/  SHF.L.U32 R78, R8, 0x1f, RZ ;  /* 0x0000001f084e7819 */ /* 0x004fc800000006ff */
[----:B------:R-:W0:Y:S02]  /*2e60*/  SYNCS.PHASECHK.TRANS64.TRYWAIT P6, [R70+URZ+0x16890], R78 ;  /* 0x0168904e460075a7 */ /* 0x000e2400080c017f */
[----:B0-----:R-:W-:Y:S05]  /*2e70*/  @!P6 BRA `(.L_x_14301) ;  /* 0x000001b400cce947 */ /* 0x001fea0003800000 */
.L_x_14612:
[----:B------:R-:W-:Y:S05]  /*2e80*/  BSYNC B1 ;  /* 0x0000000000017941 */ /* 0x000fea0003800000 */
.L_x_14300:
[----:B------:R-:W-:-:S03]  /*2e90*/  UMOV UR4, 0xffffffff ;  /* 0xffffffff00047882 */ /* 0x000fc60000000000 */
[----:B------:R-:W-:Y:S05]  /*2ea0*/  BRA.DIV UR4, `(.L_x_14302) ;  /* 0x000001b604d47947 */ /* 0x000fea000b800000 */
[----:B------:R1:W2:Y:S04]  /*2eb0*/  SHFL.IDX PT, R81, R85, RZ, 0x1c1f ;  /* 0x001c1fff55517589 */ /* 0x0002a800000e0000 */
[----:B------:R1:W3:Y:S02]  /*2ec0*/  SHFL.IDX PT, R14, R84, RZ, 0x1c1f ;  /* 0x001c1fff540e7589 */ /* 0x0002e400000e0000 */
.L_x_14616:
        /* <DEDUP_REMOVED lines=12> */
[----:B0-----:R-:W-:Y:S01]  /*2f90*/  IMAD.U32 R44, R10, 0x10000, RZ ;  /* 0x000100000a2c7824 */ /* 0x001fe200078e00ff */
[----:B------:R-:W-:Y:S02]  /*2fa0*/  SHF.R.U32.HI R101, RZ, 0x10, R47 ;  /* 0x00000010ff657819 */ /* 0x000fe4000001162f */
[----:B------:R-:W-:Y:S02]  /*2fb0*/  PRMT R100, R83, 0x5432, R100 ;  /* 0x0000543253647816 */ /* 0x000fe40000000064 */
[----:B------:R-:W-:Y:S02]  /*2fc0*/  SHF.R.U32.HI R97, RZ, 0x10, R45 ;  /* 0x00000010ff617819 */ /* 0x000fe4000001162d */
        /* <DEDUP_REMOVED lines=10> */
[C---:B------:R-:W-:Y:S01]  /*3070*/  IMAD.U32 R10, R11.reuse, 0x10000, RZ ;  /* 0x000100000b0a7824 */ /* 0x040fe200078e00ff */
[----:B------:R-:W-:Y:S01]  /*3080*/  LOP3.LUT R15, R11, 0xffff0000, RZ, 0xc0, !PT ;  /* 0xffff00000b0f7812 */ /* 0x000fe200078ec0ff */
[----:B------:R-:W-:-:S02]  /*3090*/  IMAD.U32 R11, R9, 0x10000, RZ ;  /* 0x00010000090b7824 */ /* 0x000fc400078e00ff */
[-C--:B------:R-:W-:Y:S01]  /*30a0*/  FMUL.FTZ R45, R45, R98.reuse ;  /* 0x000000622d2d7220 */ /* 0x080fe20000410000 */
[----:B------:R-:W-:Y:S02]  /*30b0*/  IMAD.U32 R99, R97, 0x10000, RZ ;  /* 0x0001000061637824 */ /* 0x000fe400078e00ff */
[----:B------:R-:W-:Y:S01]  /*30c0*/  FMUL.FTZ R105, R46, R103 ;  /* 0x000000672e697220 */ /* 0x000fe20000410000 */
[----:B------:R-:W-:Y:S01]  /*30d0*/  LOP3.LUT R101, R101, 0xffff0000, RZ, 0xc0, !PT ;  /* 0xffff000065657812 */ /* 0x000fe200078ec0ff */
[C---:B------:R-:W-:Y:S01]  /*30e0*/  IMAD.U32 R9, R8.reuse, 0x10000, RZ ;  /* 0x0001000008097824 */ /* 0x040fe200078e00ff */
[----:B------:R-:W-:Y:S01]  /*30f0*/  LOP3.LUT R97, R97, 0xffff0000, RZ, 0xc0, !PT ;  /* 0xffff000061617812 */ /* 0x000fe200078ec0ff */
[C---:B------:R-:W-:Y:S01]  /*3100*/  FFMA.FTZ R104, R11.reuse, R98, -R104 ;  /* 0x000000620b687223 */ /* 0x040fe20000010868 */
[----:B------:R-:W-:Y:S01]  /*3110*/  FFMA.FTZ R45, R11, R102, R45 ;  /* 0x000000660b2d7223 */ /* 0x000fe2000001002d */
[----:B------:R-:W-:Y:S01]  /*3120*/  LOP3.LUT R8, R8, 0xffff0000, RZ, 0xc0, !PT ;  /* 0xffff000008087812 */ /* 0x000fe200078ec0ff */
[-C--:B------:R-:W-:Y:S01]  /*3130*/  FMUL.FTZ R11, R46, R99.reuse ;  /* 0x000000632e0b7220 */ /* 0x080fe20000410000 */
[----:B------:R-:W-:Y:S01]  /*3140*/  FFMA.FTZ R105, R44, R99, -R105 ;  /* 0x000000632c697223 */ /* 0x000fe20000010869 */
[----:B------:R-:W-:-:S02]  /*3150*/  IMAD.U32 R47, R47, 0x10000, RZ ;  /* 0x000100002f2f7824 */ /* 0x000fc400078e00ff */
[C---:B------:R-:W-:Y:S01]  /*3160*/  FMUL.FTZ R99, R15.reuse, R101 ;  /* 0x000000650f637220 */ /* 0x040fe20000410000 */
[----:B------:R-:W-:Y:S01]  /*3170*/  FMUL.FTZ R98, R15, R97 ;  /* 0x000000610f627220 */ /* 0x000fe20000410000 */
[----:B------:R-:W-:Y:S01]  /*3180*/  FFMA.FTZ R46, R44, R103, R11 ;  /* 0x000000672c2e7223 */ /* 0x000fe2000001000b */
[CC--:B------:R-:W-:Y:S01]  /*3190*/  FMUL.FTZ R44, R8.reuse, R100.reuse ;  /* 0x00000064082c7220 */ /* 0x0c0fe20000410000 */
        /* <DEDUP_REMOVED lines=8> */
[----:B------:R-:W-:Y:S01]  /*3220*/  F2FP.BF16.F32.PACK_AB R10, R46, R105 ;  /* 0x000000692e0a723e */ /* 0x000fe200000010ff */
[----:B------:R-:W-:-:S07]  /*3230*/  IMAD.MOV.U32 R11, RZ, RZ, R98 ;  /* 0x000000ffff0b7224 */ /* 0x000fce00078e0062 */
.L_x_14308:
[----:B------:R-:W-:Y:S05]  /*3240*/  BSYNC B3 ;  /* 0x0000000000037941 */ /* 0x000fea0003800000 */
.L_x_14307:
[----:B0-----:R4:W-:Y:S02]  /*3250*/  ST.E.128 desc[UR42][R12.64], R8 ;  /* 0x000000080c007985 */ /* 0x0019e4000c101d2a */
.L_x_14306:
[----:B------:R-:W-:Y:S05]  /*3260*/  BSYNC B2 ;  /* 0x0000000000027941 */ /* 0x000fea0003800000 */
.L_x_14305:
[----:B------:R-:W-:Y:S05]  /*3270*/  @P2 BRA `(.L_x_14304) ;  /* 0x0000000000e02947 */ /* 0x000fea0003800000 */
[----:B----4-:R-:W2:Y:S04]  /*3280*/  LDL R8, [R1+0x4] ;  /* 0x0000040001087983 */ /* 0x010ea80000100800 */
[----:B------:R-:W4:Y:S01]  /*3290*/  LDL R15, [R1+0xc] ;  /* 0x00000c00010f7983 */ /* 0x000f220000100800 */
[C---:B---3--:R-:W-:Y:S01]  /*32a0*/  LEA R12, P3, R18.reuse, R14, 0x1 ;  /* 0x0000000e120c7211 */ /* 0x048fe200078608ff */
[----:B------:R-:W-:Y:S03]  /*32b0*/  BSSY B2, `(.L_x_14309) ;  /* 0x0000033000027945 */ /* 0x000fe60003800000 */
[----:B--2---:R-:W-:Y:S02]  /*32c0*/  LEA.HI.X R13, R18, R81, R8, 0x1, P3 ;  /* 0x00000051120d7211 */ /* 0x004fe400018f0c08 */
[----:B------:R2:W3:Y:S01]  /*32d0*/  LDS.128 R8, [R71+0xe000] ;  /* 0x00e0000047087984 */ /* 0x0004e20000000c00 */
[----:B----4-:R-:W-:-:S13]  /*32e0*/  ISETP.GE.AND P3, PT, R15, R80, PT ;  /* 0x000000500f00720c */ /* 0x010fda0003f66270 */
[----:B--2---:R-:W-:Y:S05]  /*32f0*/  @P3 BRA `(.L_x_14310) ;  /* 0x0000000000b83947 */ /* 0x004fea0003800000 */
[--C-:B------:R-:W-:Y:S01]  /*3300*/  SHF.R.U64 R45, R42, 0x10, R43.reuse ;  /* 0x000000102a2d7819 */ /* 0x100fe2000000122b */
[----:B---3--:R-:W-:Y:S01]  /*3310*/  IMAD.U32 R14, R10, 0x10000, RZ ;  /* 0x000100000a0e7824 */ /* 0x008fe200078e00ff */
        /* <DEDUP_REMOVED lines=44> */
.L_x_14310:
[----:B------:R-:W-:Y:S05]  /*35e0*/  BSYNC B2 ;  /* 0x0000000000027941 */ /* 0x000fea0003800000 */
.L_x_14309:
[----:B---3--:R2:W-:Y:S02]  /*35f0*/  ST.E.128 desc[UR42][R12.64], R8 ;  /* 0x000000080c007985 */ /* 0x0085e4000c101d2a */
.L_x_14304:
[----:B------:R-:W-:Y:S05]  /*3600*/  BSYNC B1 ;  /* 0x0000000000017941 */ /* 0x000fea0003800000 */
.L_x_14303:
[----:B------:R-:W-:-:S03]  /*3610*/  UMOV UR4, 0xffffffff ;  /* 0xffffffff00047882 */ /* 0x000fc60000000000 */
[----:B------:R-:W-:Y:S05]  /*3620*/  BRA.DIV UR4, `(.L_x_14311) ;  /* 0x000001b2043c7947 */ /* 0x000fea000b800000 */
[----:B-1----:R-:W1:Y:S04]  /*3630*/  SHFL.IDX PT, R85, R85, 0x1, 0x1c1f ;  /* 0x003c1f0055557f89 */ /* 0x002e6800000e0000 */
[----:B---3--:R3:W0:Y:S02]  /*3640*/  SHFL.IDX PT, R14, R84, 0x1, 0x1c1f ;  /* 0x003c1f00540e7f89 */ /* 0x00862400000e0000 */
.L_x_14620:
[----:B------:R-:W-:Y:S05]  /*3650*/  @P4 BRA `(.L_x_14312) ;  /* 0x00000020006c4947 */ /* 0x000fea0003800000 */
[----:B------:R-:W-:Y:S04]  /*3660*/  BSSY B1, `(.L_x_14313) ;  /* 0x0000038000017945 */ /* 0x000fe80003800000 */
[----:B------:R-:W-:Y:S05]  /*3670*/  @P1 BRA `(.L_x_14314) ;  /* 0x0000000000d81947 */ /* 0x000fea0003800000 */
[----:B--2-4-:R2:W4:Y:S01]  /*3680*/  LDS.128 R8, [R72+0x11000] ;  /* 0x0110000048087984 */ /* 0x0145220000000c00 */
[C---:B0-----:R-:W-:Y:S01]  /*3690*/  LEA R12, P3, R16.reuse, R14, 0x1 ;  /* 0x0000000e100c7211 */ /* 0x041fe200078608ff */
[----:B------:R-:W-:Y:S03]  /*36a0*/  BSSY B2, `(.L_x_14315) ;  /* 0x0000032000027945 */ /* 0x000fe60003800000 */
[----:B-1----:R-:W-:Y:S02]  /*36b0*/  LEA.HI.X R13, R16, R85, R17, 0x1, P3 ;  /* 0x00000055100d7211 */ /* 0x002fe400018f0c11 */
[----:B------:R-:W-:-:S13]  /*36c0*/  ISETP.GE.AND P3, PT, R152, R80, PT ;  /* 0x000000509800720c */ /* 0x000fda0003f66270 */
[----:B--2---:R-:W-:Y:S05]  /*36d0*/  @P3 BRA `(.L_x_14316) ;  /* 0x0000000000b83947 */ /* 0x004fea0003800000 */
        /* <DEDUP_REMOVED lines=25> */
[-C--:B------:R-:W-:Y:S01]  /*3870*/  FMUL.FTZ R36, R36, R40.reuse ;  /* 0x0000002824247220 */ /* 0x080fe20000410000 */
[----:B------:R-:W-:Y:S01]  /*3880*/  LOP3.LUT R92, R92, 0xffff0000, RZ, 0xc0, !PT ;  /* 0xffff00005c5c7812 */ /* 0x000fe200078ec0ff */
[----:B------:R-:W-:Y:S01]  /*3890*/  FFMA.FTZ R43, R10, R39, -R43 ;  /* 0x000000270a2b7223 */ /* 0x000fe2000001082b */
[----:B------:R-:W-:Y:S01]  /*38a0*/  LOP3.LUT R90, R90, 0xffff0000, RZ, 0xc0, !PT ;  /* 0xffff00005a5a7812 */ /* 0x000fe200078ec0ff */
[----:B------:R-:W-:Y:S01]  /*38b0*/  FFMA.FTZ R44, R10, R41, R44 ;  /* 0x000000290a2c7223 */ /* 0x000fe2000001002c */
[C---:B------:R-:W-:Y:S01]  /*38c0*/  FFMA.FTZ R46, R15.reuse, R40, -R46 ;  /* 0x000000280f2e7223 */ /* 0x040fe2000001082e */
[CC--:B------:R-:W-:Y:S01]  /*38d0*/  FMUL.FTZ R10, R8.reuse, R91.reuse ;  /* 0x0000005b080a7220 */ /* 0x0c0fe20000410000 */
[----:B------:R-:W-:Y:S01]  /*38e0*/  FFMA.FTZ R15, R15, R42, R36 ;  /* 0x0000002a0f0f7223 */ /* 0x000fe20000010024 */
        /* <DEDUP_REMOVED lines=13> */
.L_x_14316:
[----:B------:R-:W-:Y:S05]  /*39c0*/  BSYNC B2 ;  /* 0x0000000000027941 */ /* 0x000fea0003800000 */
.L_x_14315:
[----:B----4-:R0:W-:Y:S02]  /*39d0*/  ST.E.128 desc[UR42][R12.64], R8 ;  /* 0x000000080c007985 */ /* 0x0101e4000c101d2a */
.L_x_14314:
[----:B------:R-:W-:Y:S05]  /*39e0*/  BSYNC B1 ;  /* 0x0000000000017941 */ /* 0x000fea0003800000 */
.L_x_14313:
[----:B------:R-:W-:Y:S05]  /*39f0*/  @P2 BRA `(.L_x_14312) ;  /* 0x0000001c00842947 */ /* 0x000fea0003800000 */
[----:B0-2-4-:R-:W1:Y:S04]  /*3a00*/  LDL R8, [R1+0x4] ;  /* 0x0000040001087983 */ /* 0x015e680000100800 */
[----:B------:R-:W2:Y:S01]  /*3a10*/  LDL R15, [R1+0xc] ;  /* 0x00000c00010f7983 */ /* 0x000ea20000100800 */
[C---:B------:R-:W-:Y:S01]  /*3a20*/  LEA R12, P3, R18.reuse, R14, 0x1 ;  /* 0x0000000e120c7211 */ /* 0x040fe200078608ff */
[----:B------:R-:W-:Y:S03]  /*3a30*/  BSSY B1, `(.L_x_14317) ;  /* 0x0000033000017945 */ /* 0x000fe60003800000 */
[----:B-1----:R-:W-:Y:S02]  /*3a40*/  LEA.HI.X R13, R18, R85, R8, 0x1, P3 ;  /* 0x00000055120d7211 */ /* 0x002fe400018f0c08 */
[----:B------:R0:W1:Y:S01]  /*3a50*/  LDS.128 R8, [R71+0x11000] ;  /* 0x0110000047087984 */ /* 0x0000620000000c00 */
[----:B--2---:R-:W-:-:S13]  /*3a60*/  ISETP.GE.AND P3, PT, R15, R80, PT ;  /* 0x000000500f00720c */ /* 0x004fda0003f66270 */
[----:B0-----:R-:W-:Y:S05]  /*3a70*/  @P3 BRA `(.L_x_14318) ;  /* 0x0000000000b83947 */ /* 0x001fea0003800000 */
[--C-:B------:R-:W-:Y:S01]  /*3a80*/  SHF.R.U64 R37, R34, 0x10, R35.reuse ;  /* 0x0000001022257819 */ /* 0x100fe20000001223 */
[----:B-1----:R-:W-:Y:S01]  /*3a90*/  IMAD.U32 R14, R10, 0x10000, RZ ;  /* 0x000100000a0e7824 */ /* 0x002fe200078e00ff */
        /* <DEDUP_REMOVED lines=44> */
.L_x_14318:
[----:B------:R-:W-:Y:S05]  /*3d60*/  BSYNC B1 ;  /* 0x0000000000017941 */ /* 0x000fea0003800000 */
.L_x_14317:
[----:B-1----:R0:W-:Y:S01]  /*3d70*/  ST.E.128 desc[UR42][R12.64], R8 ;  /* 0x000000080c007985 */ /* 0x0021e2000c101d2a */
[----:B------:R-:W-:Y:S05]  /*3d80*/  BRA `(.L_x_14312) ;  /* 0x0000001800a07947 */ /* 0x000fea0003800000 */
.L_x_14294:
        /* <DEDUP_REMOVED lines=30> */
[----:B------:R-:W-:Y:S01]  /*3f70*/  ULDC.64 UR4, c[0x0][0x3e8] ;  /* 0x0000fa0000047ab9 */ /* 0x000fe20000000a00 */
[----:B------:R-:W-:Y:S02]  /*3f80*/  IMAD.MOV.U32 R9, RZ, RZ, R81 ;  /* 0x000000ffff097224 */ /* 0x000fe400078e0051 */
        /* <DEDUP_REMOVED lines=16> */
.L_x_14320:
[----:B------:R-:W-:Y:S05]  /*4090*/  BSYNC B1 ;  /* 0x0000000000017941 */ /* 0x000fea0003800000 */
.L_x_14319:
        /* <DEDUP_REMOVED lines=36> */
.L_x_14321:
[----:B------:R-:W2:Y:S01]  /*42e0*/  LDL R8, [R1+0x8] ;  /* 0x0000080001087983 */ /* 0x000ea20000100800 */
[----:B------:R-:W-:Y:S01]  /*42f0*/  IMAD R70, R23, 0x8, R2 ;  /* 0x0000000817467824 */ /* 0x000fe200078e0202 */
[----:B------:R-:W1:Y:S01]  /*4300*/  LDC R87, c[0x0][0x2f4] ;  /* 0x0000bd00ff577b82 */ /* 0x000e620000000800 */
[----:B------:R-:W-:Y:S01]  /*4310*/  BSSY B1, `(.L_x_14322) ;  /* 0x0000004000017945 */ /* 0x000fe20003800000 */
[----:B--2---:R-:W-:-:S04]  /*4320*/  SHF.L.U32 R78, R8, 0x1f, RZ ;  /* 0x0000001f084e7819 */ /* 0x004fc800000006ff */
[----:B------:R-:W2:Y:S02]  /*4330*/  SYNCS.PHASECHK.TRANS64.TRYWAIT P4, [R70+URZ+0x16890], R78 ;  /* 0x0168904e460075a7 */ /* 0x000ea4000808017f */
[----:B-12---:R-:W-:Y:S05]  /*4340*/  @!P4 BRA `(.L_x_14323) ;  /* 0x000001a4003cc947 */ /* 0x006fea0003800000 */
.L_x_14621:
[----:B------:R-:W-:Y:S05]  /*4350*/  BSYNC B1 ;  /* 0x0000000000017941 */ /* 0x000fea0003800000 */
.L_x_14322:
[----:B------:R-:W-:Y:S01]  /*4360*/  UMOV UR4, 0xffffffff ;  /* 0xffffffff00047882 */ /* 0x000fe20000000000 */
[----:B------:R-:W-:Y:S02]  /*4370*/  IMAD.IADD R91, R87, 0x1, -R58 ;  /* 0x00000001575b7824 */ /* 0x000fe400078e0a3a */
[----:B------:R-:W-:Y:S05]  /*4380*/  BRA.DIV UR4, `(.L_x_14324) ;  /* 0x000001a604407947 */ /* 0x000fea000b800000 */
[----:B------:R2:W3:Y:S04]  /*4390*/  SHFL.IDX PT, R83, R85, RZ, 0x1c1f ;  /* 0x001c1fff55537589 */ /* 0x0004e800000e0000 */
[----:B------:R2:W4:Y:S02]  /*43a0*/  SHFL.IDX PT, R82, R84, RZ, 0x1c1f ;  /* 0x001c1fff54527589 */ /* 0x00052400000e0000 */
.L_x_14625:
        /* <DEDUP_REMOVED lines=30> */
[----:B------:R-:W-:Y:S02]  /*4590*/  SHF.R.U64 R105, R34, 0x10, R35 ;  /* 0x0000001022697819 */ /* 0x000fe40000001223 */
[----:B------:R-:W-:Y:S02]  /*45a0*/  PRMT R107, R112, 0x5410, R107 ;  /* 0x00005410706b7816 */ /* 0x000fe4000000006b */
[----:B------:R-:W-:Y:S02]  /*45b0*/  PRMT R106, R90, 0x5432, R106 ;  /* 0x000054325a6a7816 */ /* 0x000fe4000000006a */
[----:B------:R-:W-:-:S02]  /*45c0*/  SHF.R.U64 R101, R32, 0x10, R33 ;  /* 0x0000001020657819 */ /* 0x000fc40000001221 */
[----:B------:R-:W-:Y:S02]  /*45d0*/  SHF.R.U32.HI R104, RZ, 0x10, R35 ;  /* 0x00000010ff687819 */ /* 0x000fe40000011623 */
[----:B------:R-:W-:Y:S01]  /*45e0*/  SHF.R.U64 R98, R36, 0x10, R37 ;  /* 0x0000001024627819 */ /* 0x000fe20000001225 */
[----:B0-----:R-:W-:Y:S01]  /*45f0*/  IMAD.U32 R36, R11, 0x10000, RZ ;  /* 0x000100000b247824 */ /* 0x001fe200078e00ff */
[----:B------:R-:W-:Y:S01]  /*4600*/  SHF.R.U64 R99, R38, 0x10, R39 ;  /* 0x0000001026637819 */ /* 0x000fe20000001227 */
[----:B------:R-:W-:Y:S01]  /*4610*/  IMAD.U32 R38, R9, 0x10000, RZ ;  /* 0x0001000009267824 */ /* 0x000fe200078e00ff */
[----:B------:R-:W-:Y:S01]  /*4620*/  PRMT R35, R109, 0x5410, R105 ;  /* 0x000054106d237816 */ /* 0x000fe20000000069 */
[----:B------:R-:W-:Y:S01]  /*4630*/  IMAD.U32 R109, R107, 0x10000, RZ ;  /* 0x000100006b6d7824 */ /* 0x000fe200078e00ff */
[----:B------:R-:W-:Y:S01]  /*4640*/  SHF.R.U32.HI R103, RZ, 0x10, R39 ;  /* 0x00000010ff677819 */ /* 0x000fe20000011627 */
[----:B------:R-:W-:Y:S01]  /*4650*/  IMAD.U32 R105, R106, 0x10000, RZ ;  /* 0x000100006a697824 */ /* 0x000fe200078e00ff */
[----:B------:R-:W-:-:S02]  /*4660*/  PRMT R37, R110, 0x5410, R101 ;  /* 0x000054106e257816 */ /* 0x000fc40000000065 */
[----:B------:R-:W-:Y:S02]  /*4670*/  PRMT R101, R92, 0x5432, R98 ;  /* 0x000054325c657816 */ /* 0x000fe40000000062 */
        /* <DEDUP_REMOVED lines=13> */
[----:B------:R-:W-:Y:S01]  /*4750*/  FMUL.FTZ R111, R39, R107 ;  /* 0x0000006b276f7220 */ /* 0x000fe20000410000 */
[----:B------:R-:W-:Y:S01]  /*4760*/  LOP3.LUT R15, R15, 0xffff0000, RZ, 0xc0, !PT ;  /* 0xffff00000f0f7812 */ /* 0x000fe200078ec0ff */
[-C--:B------:R-:W-:Y:S01]  /*4770*/  FMUL.FTZ R39, R39, R102.reuse ;  /* 0x0000006627277220 */ /* 0x080fe20000410000 */
[----:B------:R-:W-:Y:S01]  /*4780*/  LOP3.LUT R108, R108, 0xffff0000, RZ, 0xc0, !PT ;  /* 0xffff00006c6c7812 */ /* 0x000fe200078ec0ff */
[C---:B------:R-:W-:Y:S01]  /*4790*/  FMUL.FTZ R109, R100.reuse, R105 ;  /* 0x00000069646d7220 */ /* 0x040fe20000410000 */
[----:B------:R-:W-:Y:S01]  /*47a0*/  FMUL.FTZ R100, R100, R103 ;  /* 0x0000006764647220 */ /* 0x000fe20000410000 */
[----:B------:R-:W-:Y:S01]  /*47b0*/  LOP3.LUT R104, R104, 0xffff0000, RZ, 0xc0, !PT ;  /* 0xffff000068687812 */ /* 0x000fe200078ec0ff */
[C---:B------:R-:W-:Y:S01]  /*47c0*/  FFMA.FTZ R102, R34.reuse, R102, -R111 ;  /* 0x0000006622667223 */ /* 0x040fe2000001086f */
[----:B------:R-:W-:Y:S01]  /*47d0*/  LOP3.LUT R33, R11, 0xffff0000, RZ, 0xc0, !PT ;  /* 0xffff00000b217812 */ /* 0x000fe200078ec0ff */
[----:B------:R-:W-:Y:S01]  /*47e0*/  FFMA.FTZ R39, R34, R107, R39 ;  /* 0x0000006b22277223 */ /* 0x000fe20000010027 */
[----:B------:R-:W-:-:S02]  /*47f0*/  IMAD.U32 R13, R12, 0x10000, RZ ;  /* 0x000100000c0d7824 */ /* 0x000fc400078e00ff */
[----:B------:R-:W-:Y:S01]  /*4800*/  FFMA.FTZ R34, R36, R103, -R109 ;  /* 0x0000006724227223 */ /* 0x000fe2000001086d */
[----:B------:R-:W-:Y:S01]  /*4810*/  FMUL.FTZ R110, R15, R108 ;  /* 0x0000006c0f6e7220 */ /* 0x000fe20000410000 */
[C---:B------:R-:W-:Y:S01]  /*4820*/  IMAD.U32 R106, R101.reuse, 0x10000, RZ ;  /* 0x00010000656a7824 */ /* 0x040fe200078e00ff */
[----:B------:R-:W-:Y:S01]  /*4830*/  LOP3.LUT R12, R12, 0xffff0000, RZ, 0xc0, !PT ;  /* 0xffff00000c0c7812 */ /* 0x000fe200078ec0ff */
[----:B------:R-:W-:Y:S01]  /*4840*/  FFMA.FTZ R36, R36, R105, R100 ;  /* 0x0000006924247223 */ /* 0x000fe20000010064 */
[----:B------:R-:W-:Y:S01]  /*4850*/  LOP3.LUT R101, R101, 0xffff0000, RZ, 0xc0, !PT ;  /* 0xffff000065657812 */ /* 0x000fe200078ec0ff */
[----:B------:R-:W-:Y:S02]  /*4860*/  IMAD.U32 R100, R37, 0x10000, RZ ;  /* 0x0001000025647824 */ /* 0x000fe400078e00ff */
[-C--:B------:R-:W-:Y:S01]  /*4870*/  FMUL.FTZ R112, R15, R104.reuse ;  /* 0x000000680f707220 */ /* 0x080fe20000410000 */
[C---:B------:R-:W-:Y:S02]  /*4880*/  IMAD.U32 R9, R8.reuse, 0x10000, RZ ;  /* 0x0001000008097824 */ /* 0x040fe400078e00ff */
[----:B------:R-:W-:Y:S01]  /*4890*/  FFMA.FTZ R15, R33, R104, -R110 ;  /* 0x00000068210f7223 */ /* 0x000fe2000001086e */
[----:B------:R-:W-:Y:S01]  /*48a0*/  LOP3.LUT R8, R8, 0xffff0000, RZ, 0xc0, !PT ;  /* 0xffff000008087812 */ /* 0x000fe200078ec0ff */
[----:B------:R-:W-:Y:S01]  /*48b0*/  FMUL.FTZ R104, R13, R106 ;  /* 0x0000006a0d687220 */ /* 0x000fe20000410000 */
[----:B------:R-:W-:Y:S01]  /*48c0*/  LOP3.LUT R37, R37, 0xffff0000, RZ, 0xc0, !PT ;  /* 0xffff000025257812 */ /* 0x000fe200078ec0ff */
[-C--:B------:R-:W-:Y:S01]  /*48d0*/  FMUL.FTZ R103, R13, R100.reuse ;  /* 0x000000640d677220 */ /* 0x080fe20000410000 */
[----:B------:R-:W-:Y:S01]  /*48e0*/  FMUL.FTZ R105, R12, R101 ;  /* 0x000000650c697220 */ /* 0x000fe20000410000 */
[C---:B------:R-:W-:Y:S01]  /*48f0*/  IMAD.U32 R11, R10.reuse, 0x10000, RZ ;  /* 0x000100000a0b7824 */ /* 0x040fe200078e00ff */
[----:B------:R-:W-:Y:S01]  /*4900*/  LOP3.LUT R32, R10, 0xffff0000, RZ, 0xc0, !PT ;  /* 0xffff00000a207812 */ /* 0x000fe200078ec0ff */
[----:B------:R-:W-:Y:S01]  /*4910*/  FFMA.FTZ R13, R9, R100, -R104 ;  /* 0x00000064090d7223 */ /* 0x000fe20000010868 */
[----:B------:R-:W-:-:S02]  /*4920*/  IMAD.U32 R10, R14, 0x10000, RZ ;  /* 0x000100000e0a7824 */ /* 0x000fc400078e00ff */
[----:B------:R-:W-:Y:S01]  /*4930*/  FFMA.FTZ R103, R9, R106, R103 ;  /* 0x0000006a09677223 */ /* 0x000fe20000010067 */
[-C--:B------:R-:W-:Y:S01]  /*4940*/  FMUL.FTZ R107, R12, R37.reuse ;  /* 0x000000250c6b7220 */ /* 0x080fe20000410000 */
[----:B------:R-:W-:Y:S01]  /*4950*/  FFMA.FTZ R100, R8, R37, -R105 ;  /* 0x0000002508647223 */ /* 0x000fe20000010869 */
[----:B------:R-:W-:Y:S01]  /*4960*/  LOP3.LUT R14, R14, 0xffff0000, RZ, 0xc0, !PT ;  /* 0xffff00000e0e7812 */ /* 0x000fe200078ec0ff */
[C---:B------:R-:W-:Y:S01]  /*4970*/  IMAD.U32 R9, R35.reuse, 0x10000, RZ ;  /* 0x0001000023097824 */ /* 0x040fe200078e00ff */
[C---:B------:R-:W-:Y:S01]  /*4980*/  LOP3.LUT R37, R98.reuse, 0xffff0000, RZ, 0xc0, !PT ;  /* 0xffff000062257812 */ /* 0x040fe200078ec0ff */
[----:B------:R-:W-:Y:S01]  /*4990*/  IMAD.U32 R12, R98, 0x10000, RZ ;  /* 0x00010000620c7824 */ /* 0x000fe200078e00ff */
[----:B------:R-:W-:Y:S01]  /*49a0*/  LOP3.LUT R35, R35, 0xffff0000, RZ, 0xc0, !PT ;  /* 0xffff000023237812 */ /* 0x000fe200078ec0ff */
[----:B------:R-:W-:Y:S01]  /*49b0*/  FFMA.FTZ R8, R8, R101, R107 ;  /* 0x0000006508087223 */ /* 0x000fe2000001006b */
[----:B------:R-:W-:Y:S01]  /*49c0*/  FMUL.FTZ R101, R10, R9 ;  /* 0x000000090a657220 */ /* 0x000fe20000410000 */
[----:B------:R-:W-:Y:S01]  /*49d0*/  FMUL.FTZ R105, R14, R37 ;  /* 0x000000250e697220 */ /* 0x000fe20000410000 */
[----:B------:R-:W-:Y:S01]  /*49e0*/  FMUL.FTZ R98, R10, R12 ;  /* 0x0000000c0a627220 */ /* 0x000fe20000410000 */
        /* <DEDUP_REMOVED lines=16> */
.L_x_14328:
[----:B------:R-:W-:Y:S05]  /*4af0*/  BSYNC B2 ;  /* 0x0000000000027941 */ /* 0x000fea0003800000 */
.L_x_14327:
[----:B------:R-:W-:Y:S01]  /*4b00*/  ISETP.GE.AND P4, PT, R86, R87, PT ;  /* 0x000000575600720c */ /* 0x000fe20003f86270 */
[----:B0-----:R0:W-:-:S12]  /*4b10*/  ST.E.128 desc[UR42][R80.64], R8 ;  /* 0x0000000850007985 */ /* 0x0011d8000c101d2a */
[----:B------:R-:W-:-:S05]  /*4b20*/  @!P4 IMAD.WIDE R82, R86, 0x2, R82 ;  /* 0x000000025652c825 */ /* 0x000fca00078e0252 */
[----:B---3--:R0:W-:Y:S02]  /*4b30*/  @!P4 ST.E.128 desc[UR42][R82.64], R12 ;  /* 0x0000000c5200c985 */ /* 0x0081e4000c101d2a */
.L_x_14326:
[----:B------:R-:W-:Y:S05]  /*4b40*/  BSYNC B1 ;  /* 0x0000000000017941 */ /* 0x000fea0003800000 */
.L_x_14325:
[----:B------:R-:W-:-:S03]  /*4b50*/  UMOV UR4, 0xffffffff ;  /* 0xffffffff00047882 */ /* 0x000fc60000000000 */
[----:B------:R-:W-:Y:S05]  /*4b60*/  BRA.DIV UR4, `(.L_x_14329) ;  /* 0x0000019e04947947 */ /* 0x000fea000b800000 */
[----:B--2---:R-:W2:Y:S04]  /*4b70*/  SHFL.IDX PT, R85, R85, 0x1, 0x1c1f ;  /* 0x003c1f0055557f89 */ /* 0x004ea800000e0000 */
[----:B------:R-:W0:Y:S02]  /*4b80*/  SHFL.IDX PT, R84, R84, 0x1, 0x1c1f ;  /* 0x003c1f0054547f89 */ /* 0x000e2400000e0000 */
.L_x_14629:
[----:B0-----:R-:W-:-:S05]  /*4b90*/  VIADD R8, R157, 0x60 ;  /* 0x000000609d087836 */ /* 0x001fca0000000000 */
[----:B------:R-:W-:-:S13]  /*4ba0*/  ISETP.GE.OR P4, PT, R8, R77, P1 ;  /* 0x0000004d0800720c */ /* 0x000fda0000f86670 */
[----:B------:R-:W-:Y:S05]  /*4bb0*/  @P4 BRA `(.L_x_14312) ;  /* 0x0000000c00144947 */ /* 0x000fea0003800000 */
[----:B------:R-:W5:Y:S01]  /*4bc0*/  LDL R9, [R1+0x44] ;  /* 0x0000440001097983 */ /* 0x000f620000100800 */
[----:B------:R-:W-:Y:S01]  /*4bd0*/  SEL R91, R58, R91, !P0 ;  /* 0x0000005b3a5b7207 */ /* 0x000fe20004000000 */
[C---:B------:R-:W-:Y:S01]  /*4be0*/  VIADD R10, R157.reuse, 0x60 ;  /* 0x000000609d0a7836 */ /* 0x040fe20000000000 */
        /* <DEDUP_REMOVED lines=12> */
[----:B--2---:R-:W-:-:S04]  /*4cb0*/  LEA.HI.X R33, R6, R85, R4, 0x1, P4 ;  /* 0x0000005506217211 */ /* 0x004fc800020f0c04 */
[----:B------:R-:W-:-:S04]  /*4cc0*/  LOP3.LUT R8, R11, 0x38, R34, 0xf8, !PT ;  /* 0x000000380b087812 */ /* 0x000fc800078ef822 */
[----:B------:R-:W-:-:S05]  /*4cd0*/  LOP3.LUT R8, R8, R10, RZ, 0x3c, !PT ;  /* 0x0000000a08087212 */ /* 0x000fca00078e3cff */
[----:B-----5:R-:W-:Y:S02]  /*4ce0*/  IMAD.IADD R8, R9, 0x1, R8 ;  /* 0x0000000109087824 */ /* 0x020fe400078e0208 */
[C---:B------:R-:W-:Y:S02]  /*4cf0*/  IMAD R9, R23.reuse, 0x2000, R0 ;  /* 0x0000200017097824 */ /* 0x040fe400078e0200 */
        /* <DEDUP_REMOVED lines=8> */
[----:B---3--:R-:W-:Y:S01]  /*4d80*/  SHF.R.U32.HI R83, RZ, 0x10, R41 ;  /* 0x00000010ff537819 */ /* 0x008fe20000011629 */
[----:B0-----:R-:W-:Y:S01]  /*4d90*/  IMAD.U32 R35, R8, 0x10000, RZ ;  /* 0x0001000008237824 */ /* 0x001fe200078e00ff */
[----:B------:R-:W-:Y:S02]  /*4da0*/  PRMT R93, R93, 0x5410, R80 ;  /* 0x000054105d5d7816 */ /* 0x000fe40000000050 */
[----:B------:R-:W-:Y:S02]  /*4db0*/  PRMT R96, R96, 0x5410, R83 ;  /* 0x0000541060607816 */ /* 0x000fe40000000053 */
[----:B----4-:R-:W-:Y:S01]  /*4dc0*/  SHF.R.U64 R82, R44, 0x10, R45 ;  /* 0x000000102c527819 */ /* 0x010fe2000000122d */
[----:B------:R-:W-:Y:S01]  /*4dd0*/  IMAD.U32 R44, R15, 0x10000, RZ ;  /* 0x000100000f2c7824 */ /* 0x000fe200078e00ff */
[--C-:B------:R-:W-:Y:S01]  /*4de0*/  SHF.R.U64 R86, R42, 0x10, R43.reuse ;  /* 0x000000102a567819 */ /* 0x100fe2000000122b */
[----:B------:R-:W-:Y:S01]  /*4df0*/  IMAD.U32 R42, R13, 0x10000, RZ ;  /* 0x000100000d2a7824 */ /* 0x000fe200078e00ff */
[----:B------:R-:W-:-:S02]  /*4e00*/  SHF.R.U32.HI R81, RZ, 0x10, R43 ;  /* 0x00000010ff517819 */ /* 0x000fc4000001162b */
[----:B------:R-:W-:Y:S01]  /*4e10*/  LOP3.LUT R38, R15, 0xffff0000, RZ, 0xc0, !PT ;  /* 0xffff00000f267812 */ /* 0x000fe200078ec0ff */
[----:B------:R-:W-:Y:S01]  /*4e20*/  IMAD.U32 R15, R93, 0x10000, RZ ;  /* 0x000100005d0f7824 */ /* 0x000fe200078e00ff */
[--C-:B------:R-:W-:Y:S02]  /*4e30*/  SHF.R.U64 R45, R46, 0x10, R47.reuse ;  /* 0x000000102e2d7819 */ /* 0x100fe4000000122f */
[----:B------:R-:W-:Y:S01]  /*4e40*/  LOP3.LUT R43, R13, 0xffff0000, RZ, 0xc0, !PT ;  /* 0xffff00000d2b7812 */ /* 0x000fe200078ec0ff */
[----:B------:R-:W-:Y:S01]  /*4e50*/  IMAD.U32 R13, R96, 0x10000, RZ ;  /* 0x00010000600d7824 */ /* 0x000fe200078e00ff */
[----:B------:R-:W-:Y:S01]  /*4e60*/  SHF.R.U32.HI R47, RZ, 0x10, R47 ;  /* 0x00000010ff2f7819 */ /* 0x000fe2000001162f */
[----:B------:R-:W-:Y:S01]  /*4e70*/  FMUL.FTZ R80, R42, R15 ;  /* 0x0000000f2a507220 */ /* 0x000fe20000410000 */
[----:B------:R-:W-:Y:S01]  /*4e80*/  SHF.R.U64 R91, R40, 0x10, R41 ;  /* 0x00000010285b7819 */ /* 0x000fe20000001229 */
[----:B------:R-:W-:Y:S01]  /*4e90*/  IMAD.U32 R41, R9, 0x10000, RZ ;  /* 0x0001000009297824 */ /* 0x000fe200078e00ff */
[----:B------:R-:W-:Y:S01]  /*4ea0*/  PRMT R88, R88, 0x5410, R81 ;  /* 0x0000541058587816 */ /* 0x000fe20000000051 */
[-C--:B------:R-:W-:Y:S01]  /*4eb0*/  FMUL.FTZ R42, R42, R13.reuse ;  /* 0x0000000d2a2a7220 */ /* 0x080fe20000410000 */
[----:B------:R-:W-:Y:S01]  /*4ec0*/  PRMT R92, R92, 0x5410, R47 ;  /* 0x000054105c5c7816 */ /* 0x000fe2000000002f */
[----:B------:R-:W-:Y:S01]  /*4ed0*/  FFMA.FTZ R13, R41, R13, -R80 ;  /* 0x0000000d290d7223 */ /* 0x000fe20000010850 */
[----:B------:R-:W-:Y:S01]  /*4ee0*/  LOP3.LUT R46, R93, 0xffff0000, RZ, 0xc0, !PT ;  /* 0xffff00005d2e7812 */ /* 0x000fe200078ec0ff */
[----:B------:R-:W-:Y:S01]  /*4ef0*/  FFMA.FTZ R15, R41, R15, R42 ;  /* 0x0000000f290f7223 */ /* 0x000fe2000001002a */
[----:B------:R-:W-:Y:S01]  /*4f00*/  LOP3.LUT R96, R96, 0xffff0000, RZ, 0xc0, !PT ;  /* 0xffff000060607812 */ /* 0x000fe200078ec0ff */
[----:B------:R-:W-:Y:S01]  /*4f10*/  IMAD.U32 R41, R88, 0x10000, RZ ;  /* 0x0001000058297824 */ /* 0x000fe200078e00ff */
[----:B------:R-:W-:Y:S01]  /*4f20*/  PRMT R90, R90, 0x5410, R45 ;  /* 0x000054105a5a7816 */ /* 0x000fe2000000002d */
[----:B------:R-:W-:Y:S01]  /*4f30*/  IMAD.U32 R45, R92, 0x10000, RZ ;  /* 0x000100005c2d7824 */ /* 0x000fe200078e00ff */
[----:B------:R-:W-:Y:S01]  /*4f40*/  LOP3.LUT R39, R9, 0xffff0000, RZ, 0xc0, !PT ;  /* 0xffff000009277812 */ /* 0x000fe200078ec0ff */
[----:B------:R-:W-:Y:S01]  /*4f50*/  FMUL.FTZ R80, R43, R46 ;  /* 0x0000002e2b507220 */ /* 0x000fe20000410000 */
[----:B------:R-:W-:Y:S01]  /*4f60*/  PRMT R97, R97, 0x5410, R82 ;  /* 0x0000541061617816 */ /* 0x000fe20000000052 */
[-C--:B------:R-:W-:Y:S01]  /*4f70*/  FMUL.FTZ R42, R43, R96.reuse ;  /* 0x000000602b2a7220 */ /* 0x080fe20000410000 */
[----:B------:R-:W-:Y:S01]  /*4f80*/  IMAD.U32 R40, R11, 0x10000, RZ ;  /* 0x000100000b287824 */ /* 0x000fe200078e00ff */
[----:B------:R-:W-:Y:S01]  /*4f90*/  PRMT R94, R94, 0x5410, R91 ;  /* 0x000054105e5e7816 */ /* 0x000fe2000000005b */
[C---:B------:R-:W-:Y:S01]  /*4fa0*/  FMUL.FTZ R43, R44.reuse, R45 ;  /* 0x0000002d2c2b7220 */ /* 0x040fe20000410000 */
[-C--:B------:R-:W-:Y:S01]  /*4fb0*/  FMUL.FTZ R82, R44, R41.reuse ;  /* 0x000000292c527220 */ /* 0x080fe20000410000 */
[----:B------:R-:W-:Y:S01]  /*4fc0*/  LOP3.LUT R92, R92, 0xffff0000, RZ, 0xc0, !PT ;  /* 0xffff00005c5c7812 */ /* 0x000fe200078ec0ff */
[C---:B------:R-:W-:Y:S01]  /*4fd0*/  FFMA.FTZ R80, R39.reuse, R96, -R80 ;  /* 0x0000006027507223 */ /* 0x040fe20000010850 */
[----:B------:R-:W-:Y:S01]  /*4fe0*/  LOP3.LUT R88, R88, 0xffff0000, RZ, 0xc0, !PT ;  /* 0xffff000058587812 */ /* 0x000fe200078ec0ff */
[----:B------:R-:W-:Y:S01]  /*4ff0*/  FFMA.FTZ R42, R39, R46, R42 ;  /* 0x0000002e272a7223 */ /* 0x000fe2000001002a */
[C---:B------:R-:W-:Y:S01]  /*5000*/  FFMA.FTZ R44, R40.reuse, R41, -R43 ;  /* 0x00000029282c7223 */ /* 0x040fe2000001082b */
[----:B------:R-:W-:Y:S01]  /*5010*/  FFMA.FTZ R82, R40, R45, R82 ;  /* 0x0000002d28527223 */ /* 0x000fe20000010052 */
[----:B------:R-:W-:Y:S01]  /*5020*/  IMAD.U32 R39, R94, 0x10000, RZ ;  /* 0x000100005e277824 */ /* 0x000fe200078e00ff */
[----:B------:R-:W-:Y:S01]  /*5030*/  PRMT R95, R95, 0x5410, R86 ;  /* 0x000054105f5f7816 */ /* 0x000fe20000000056 */
[----:B------:R-:W-:-:S02]  /*5040*/  IMAD.U32 R40, R97, 0x10000, RZ ;  /* 0x0001000061287824 */ /* 0x000fc400078e00ff */
[C---:B------:R-:W-:Y:S01]  /*5050*/  FMUL.FTZ R46, R38.reuse, R92 ;  /* 0x0000005c262e7220 */ /* 0x040fe20000410000 */
[----:B------:R-:W-:Y:S01]  /*5060*/  FMUL.FTZ R86, R38, R88 ;  /* 0x0000005826567220 */ /* 0x000fe20000410000 */
[CC--:B------:R-:W-:Y:S01]  /*5070*/  FMUL.FTZ R43, R36.reuse, R39.reuse ;  /* 0x00000027242b7220 */ /* 0x0c0fe20000410000 */
[-C--:B------:R-:W-:Y:S01]  /*5080*/  FMUL.FTZ R38, R36, R40.reuse ;  /* 0x0000002824267220 */ /* 0x080fe20000410000 */
[----:B------:R-:W-:Y:S01]  /*5090*/  LOP3.LUT R37, R11, 0xffff0000, RZ, 0xc0, !PT ;  /* 0xffff00000b257812 */ /* 0x000fe200078ec0ff */
[----:B------:R-:W-:Y:S01]  /*50a0*/  IMAD.U32 R9, R10, 0x10000, RZ ;  /* 0x000100000a097824 */ /* 0x000fe200078e00ff */
[----:B------:R-:W-:Y:S01]  /*50b0*/  LOP3.LUT R12, R12, 0xffff0000, RZ, 0xc0, !PT ;  /* 0xffff00000c0c7812 */ /* 0x000fe200078ec0ff */
[----:B------:R-:W-:Y:S01]  /*50c0*/  FFMA.FTZ R38, R35, R39, -R38 ;  /* 0x0000002723267223 */ /* 0x000fe20000010826 */
[----:B------:R-:W-:Y:S01]  /*50d0*/  LOP3.LUT R97, R97, 0xffff0000, RZ, 0xc0, !PT ;  /* 0xffff000061617812 */ /* 0x000fe200078ec0ff */
[----:B------:R-:W-:Y:S01]  /*50e0*/  FFMA.FTZ R43, R35, R40, R43 ;  /* 0x00000028232b7223 */ /* 0x000fe2000001002b */
[----:B------:R-:W-:Y:S01]  /*50f0*/  LOP3.LUT R41, R94, 0xffff0000, RZ, 0xc0, !PT ;  /* 0xffff00005e297812 */ /* 0x000fe200078ec0ff */
[----:B------:R-:W-:Y:S01]  /*5100*/  IMAD.U32 R35, R90, 0x10000, RZ ;  /* 0x000100005a237824 */ /* 0x000fe200078e00ff */
[----:B------:R-:W-:Y:S01]  /*5110*/  LOP3.LUT R11, R10, 0xffff0000, RZ, 0xc0, !PT ;  /* 0xffff00000a0b7812 */ /* 0x000fe200078ec0ff */
[C---:B------:R-:W-:Y:S01]  /*5120*/  IMAD.U32 R10, R14.reuse, 0x10000, RZ ;  /* 0x000100000e0a7824 */ /* 0x040fe200078e00ff */
[----:B------:R-:W-:Y:S01]  /*5130*/  LOP3.LUT R14, R14, 0xffff0000, RZ, 0xc0, !PT ;  /* 0xffff00000e0e7812 */ /* 0x000fe200078ec0ff */
[C---:B------:R-:W-:Y:S01]  /*5140*/  FFMA.FTZ R45, R37.reuse, R88, -R46 ;  /* 0x00000058252d7223 */ /* 0x040fe2000001082e */
[----:B------:R-:W-:Y:S01]  /*5150*/  FFMA.FTZ R47, R37, R92, R86 ;  /* 0x0000005c252f7223 */ /* 0x000fe20000010056 */
[----:B------:R-:W-:Y:S01]  /*5160*/  LOP3.LUT R90, R90, 0xffff0000, RZ, 0xc0, !PT ;  /* 0xffff00005a5a7812 */ /* 0x000fe200078ec0ff */
[----:B------:R-:W-:Y:S01]  /*5170*/  FMUL.FTZ R37, R12, R97 ;  /* 0x000000610c257220 */ /* 0x000fe20000410000 */
[----:B------:R-:W-:Y:S01]  /*5180*/  LOP3.LUT R8, R8, 0xffff0000, RZ, 0xc0, !PT ;  /* 0xffff000008087812 */ /* 0x000fe200078ec0ff */
[----:B------:R-:W-:Y:S01]  /*5190*/  FMUL.FTZ R39, R12, R41 ;  /* 0x000000290c277220 */ /* 0x000fe20000410000 */
[C---:B------:R-:W-:Y:S01]  /*51a0*/  IMAD.U32 R12, R95.reuse, 0x10000, RZ ;  /* 0x000100005f0c7824 */ /* 0x040fe200078e00ff */
[----:B------:R-:W-:Y:S01]  /*51b0*/  LOP3.LUT R95, R95, 0xffff0000, RZ, 0xc0, !PT ;  /* 0xffff00005f5f7812 */ /* 0x000fe200078ec0ff */
[----:B------:R-:W-:Y:S01]  /*51c0*/  FMUL.FTZ R36, R10, R35 ;  /* 0x000000230a247220 */ /* 0x000fe20000410000 */
[----:B------:R-:W-:Y:S01]  /*51d0*/  FMUL.FTZ R40, R14, R90 ;  /* 0x0000005a0e287220 */ /* 0x000fe20000410000 */
[C---:B------:R-:W-:Y:S01]  /*51e0*/  FFMA.FTZ R37, R8.reuse, R41, -R37 ;  /* 0x0000002908257223 */ /* 0x040fe20000010825 */
[----:B------:R-:W-:Y:S01]  /*51f0*/  FFMA.FTZ R8, R8, R97, R39 ;  /* 0x0000006108087223 */ /* 0x000fe20000010027 */
        /* <DEDUP_REMOVED lines=14> */
[----:B------:R-:W-:-:S02]  /*52e0*/  F2FP.BF16.F32.PACK_AB R11, R45, R44 ;  /* 0x0000002c2d0b723e */ /* 0x000fc400000010ff */
[----:B------:R-:W-:-:S07]  /*52f0*/  F2FP.BF16.F32.PACK_AB R15, R47, R82 ;  /* 0x000000522f0f723e */ /* 0x000fce00000010ff */
.L_x_14331:
[----:B------:R-:W-:Y:S05]  /*5300*/  BSYNC B1 ;  /* 0x0000000000017941 */ /* 0x000fea0003800000 */
.L_x_14330:
[----:B------:R-:W-:Y:S01]  /*5310*/  ISETP.GE.AND P3, PT, R34, R87, PT ;  /* 0x000000572200720c */ /* 0x000fe20003f66270 */
[----:B0-----:R0:W-:Y:S02]  /*5320*/  ST.E.128 desc[UR42][R32.64], R8 ;  /* 0x0000000820007985 */ /* 0x0011e4000c101d2a */
[----:B0-----:R-:W-:Y:S02]  /*5330*/  IMAD.MOV.U32 R8, RZ, RZ, R84 ;  /* 0x000000ffff087224 */ /* 0x001fe400078e0054 */
[----:B------:R-:W-:-:S08]  /*5340*/  IMAD.MOV.U32 R9, RZ, RZ, R85 ;  /* 0x000000ffff097224 */ /* 0x000fd000078e0055 */
[----:B------:R-:W-:Y:S05]  /*5350*/  @P3 BRA `(.L_x_14312) ;  /* 0x00000004002c3947 */ /* 0x000fea0003800000 */
[----:B------:R-:W-:-:S05]  /*5360*/  IMAD.WIDE R8, R34, 0x2, R8 ;  /* 0x0000000222087825 */ /* 0x000fca00078e0208 */
[----:B--2---:R0:W-:Y:S01]  /*5370*/  ST.E.128 desc[UR42][R8.64], R12 ;  /* 0x0000000c08007985 */ /* 0x0041e2000c101d2a */
[----:B------:R-:W-:Y:S05]  /*5380*/  BRA `(.L_x_14312) ;  /* 0x0000000400207947 */ /* 0x000fea0003800000 */
.L_x_14293:
[----:B------:R-:W-:-:S06]  /*5390*/  UISETP.NE.AND UP0, UPT, UR39, 0x3, UPT ;  /* 0x000000032700788c */ /* 0x000fcc000bf05270 */
[----:B------:R-:W-:-:S13]  /*53a0*/  PLOP3.LUT P5, PT, PT, PT, UP0, 0x80, 0x0 ;  /* 0x000000000000781c */ /* 0x000fda0003faf008 */
[----:B------:R-:W-:Y:S05]  /*53b0*/  @!P5 BRA `(.L_x_14332) ;  /* 0x000000000004d947 */ /* 0x000fea0003800000 */
[----:B------:R-:W-:Y:S01]  /*53c0*/  BPT.TRAP 0x1 ;  /* 0x000000040000795c */ /* 0x000fe20000300000 */
.L_x_14332:
[----:B------:R-:W2:Y:S01]  /*53d0*/  LDL R8, [R1+0x8] ;  /* 0x0000080001087983 */ /* 0x000ea20000100800 */
[----:B------:R-:W-:Y:S01]  /*53e0*/  IMAD R70, R23, 0x8, R2 ;  /* 0x0000000817467824 */ /* 0x000fe200078e0202 */
[----:B------:R-:W-:Y:S01]  /*53f0*/  BSSY B1, `(.L_x_14333) ;  /* 0x0000005000017945 */ /* 0x000fe20003800000 */
[----:B------:R-:W-:Y:S02]  /*5400*/  SHF.R.S32.HI R75, RZ, 0x1f, R74 ;  /* 0x0000001fff4b7819 */ /* 0x000fe4000001144a */
[----:B--2---:R-:W-:-:S04]  /*5410*/  SHF.L.U32 R78, R8, 0x1f, RZ ;  /* 0x0000001f084e7819 */ /* 0x004fc800000006ff */
[----:B------:R-:W0:Y:S02]  /*5420*/  SYNCS.PHASECHK.TRANS64.TRYWAIT P3, [R70+URZ+0x16890], R78 ;  /* 0x0168904e460075a7 */ /* 0x000e24000806017f */
[----:B0-----:R-:W-:Y:S05]  /*5430*/  @!P3 BRA `(.L_x_14334) ;  /* 0x0000019400acb947 */ /* 0x001fea0003800000 */
.L_x_14630:
[----:B------:R-:W-:Y:S05]  /*5440*/  BSYNC B1 ;  /* 0x0000000000017941 */ /* 0x000fea0003800000 */
.L_x_14333:
        /* <DEDUP_REMOVED lines=27> */
.L_x_14634:
[----:B------:R-:W-:Y:S04]  /*5600*/  BSSY B1, `(.L_x_14336) ;  /* 0x000000e000017945 */ /* 0x000fe80003800000 */
[----:B------:R-:W-:Y:S05]  /*5610*/  @!P3 BRA `(.L_x_14337) ;  /* 0x000000000030b947 */ /* 0x000fea0003800000 */
[----:B------:R-:W4:Y:S01]  /*5620*/  LDL R8, [R1+0x4] ;  /* 0x0000040001087983 */ /* 0x000f220000100800 */
[----:B------:R-:W-:Y:S02]  /*5630*/  ULDC UR4, c[0x0][0x2f4] ;  /* 0x0000bd0000047ab9 */ /* 0x000fe40000000800 */
[----:B------:R-:W-:-:S13]  /*5640*/  ISETP.GE.AND P3, PT, R16, UR4, PT ;  /* 0x0000000410007c0c */ /* 0x000fda000bf66270 */
[----:B---3--:R-:W-:-:S04]  /*5650*/  @!P3 LEA R14, P4, R16, R33, 0x1 ;  /* 0x00000021100eb211 */ /* 0x008fc800078808ff */
[----:B--2---:R-:W-:Y:S02]  /*5660*/  @!P3 LEA.HI.X R15, R16, R9, R17, 0x1, P4 ;  /* 0x00000009100fb211 */ /* 0x004fe400020f0c11 */
[----:B------:R-:W-:-:S13]  /*5670*/  ISETP.GE.AND P4, PT, R18, UR4, PT ;  /* 0x0000000412007c0c */ /* 0x000fda000bf86270 */
[----:B------:R-:W-:-:S04]  /*5680*/  @!P4 LEA R12, P6, R18, R33, 0x1 ;  /* 0x00000021120cc211 */ /* 0x000fc800078c08ff */
[----:B----4-:R-:W-:Y:S02]  /*5690*/  @!P4 LEA.HI.X R13, R18, R9, R8, 0x1, P6 ;  /* 0x00000009120dc211 */ /* 0x010fe400030f0c08 */
[----:B------:R-:W2:Y:S04]  /*56a0*/  @!P3 LDS.128 R8, [R72+0xe000] ;  /* 0x00e000004808b984 */ /* 0x000ea80000000c00 */
[----:B--2---:R-:W-:Y:S04]  /*56b0*/  @!P3 ST.E.128 desc[UR42][R14.64], R8 ;  /* 0x000000080e00b985 */ /* 0x004fe8000c101d2a */
[----:B------:R-:W2:Y:S04]  /*56c0*/  @!P4 LDS.128 R8, [R71+0xe000] ;  /* 0x00e000004708c984 */ /* 0x000ea80000000c00 */
[----:B--2---:R4:W-:Y:S02]  /*56d0*/  @!P4 ST.E.128 desc[UR42][R12.64], R8 ;  /* 0x000000080c00c985 */ /* 0x0049e4000c101d2a */
.L_x_14337:
[----:B------:R-:W-:Y:S05]  /*56e0*/  BSYNC B1 ;  /* 0x0000000000017941 */ /* 0x000fea0003800000 */
.L_x_14336:
[----:B------:R-:W-:-:S03]  /*56f0*/  UMOV UR4, 0xffffffff ;  /* 0xffffffff00047882 */ /* 0x000fc60000000000 */
[----:B------:R-:W-:Y:S05]  /*5700*/  BRA.DIV UR4, `(.L_x_14338) ;  /* 0x0000019604587947 */ /* 0x000fea000b800000 */
[----:B--2-4-:R2:W4:Y:S04]  /*5710*/  SHFL.IDX PT, R9, R34, 0x1, 0x1c1f ;  /* 0x003c1f0022097f89 */ /* 0x01452800000e0000 */
[----:B---3--:R2:W3:Y:S02]  /*5720*/  SHFL.IDX PT, R33, R32, 0x1, 0x1c1f ;  /* 0x003c1f0020217f89 */ /* 0x0084e400000e0000 */
.L_x_14638:
[----:B------:R-:W-:-:S13]  /*5730*/  ISETP.GE.AND P3, PT, R35, 0x61, PT ;  /* 0x000000612300780c */ /* 0x000fda0003f66270 */
[----:B------:R-:W-:Y:S05]  /*5740*/  @!P3 BRA `(.L_x_14312) ;  /* 0x000000000030b947 */ /* 0x000fea0003800000 */
[----:B------:R-:W5:Y:S01]  /*5750*/  LDL R8, [R1+0x4] ;  /* 0x0000040001087983 */ /* 0x000f620000100800 */
[----:B------:R-:W-:Y:S02]  /*5760*/  ULDC UR4, c[0x0][0x2f4] ;  /* 0x0000bd0000047ab9 */ /* 0x000fe40000000800 */
[----:B------:R-:W-:-:S13]  /*5770*/  ISETP.GE.AND P3, PT, R16, UR4, PT ;  /* 0x0000000410007c0c */ /* 0x000fda000bf66270 */
[----:B---3--:R-:W-:-:S04]  /*5780*/  @!P3 LEA R14, P4, R16, R33, 0x1 ;  /* 0x00000021100eb211 */ /* 0x008fc800078808ff */
[----:B----4-:R-:W-:Y:S02]  /*5790*/  @!P3 LEA.HI.X R15, R16, R9, R17, 0x1, P4 ;  /* 0x00000009100fb211 */ /* 0x010fe400020f0c11 */
[----:B------:R-:W-:-:S13]  /*57a0*/  ISETP.GE.AND P4, PT, R18, UR4, PT ;  /* 0x0000000412007c0c */ /* 0x000fda000bf86270 */
[----:B------:R-:W-:-:S04]  /*57b0*/  @!P4 LEA R12, P6, R18, R33, 0x1 ;  /* 0x00000021120cc211 */ /* 0x000fc800078c08ff */
[----:B-----5:R-:W-:Y:S02]  /*57c0*/  @!P4 LEA.HI.X R13, R18, R9, R8, 0x1, P6 ;  /* 0x00000009120dc211 */ /* 0x020fe400030f0c08 */
[----:B------:R-:W3:Y:S04]  /*57d0*/  @!P3 LDS.128 R8, [R72+0x11000] ;  /* 0x011000004808b984 */ /* 0x000ee80000000c00 */
[----:B---3--:R-:W-:Y:S04]  /*57e0*/  @!P3 ST.E.128 desc[UR42][R14.64], R8 ;  /* 0x000000080e00b985 */ /* 0x008fe8000c101d2a */
[----:B------:R-:W3:Y:S04]  /*57f0*/  @!P4 LDS.128 R8, [R71+0x11000] ;  /* 0x011000004708c984 */ /* 0x000ee80000000c00 */
[----:B---3--:R3:W-:Y:S02]  /*5800*/  @!P4 ST.E.128 desc[UR42][R12.64], R8 ;  /* 0x000000080c00c985 */ /* 0x0087e4000c101d2a */
.L_x_14312:
[----:B------:R-:W-:Y:S05]  /*5810*/  BSYNC B0 ;  /* 0x0000000000007941 */ /* 0x000fea0003800000 */
.L_x_14292:
        /* <DEDUP_REMOVED lines=9> */
[----:B--2---:R2:W-:Y:S01]  /*58b0*/  BAR.SYNC.DEFER_BLOCKING R60, 0x80 ;  /* 0x0002003c0000751d */ /* 0x0045e20000010000 */
[----:B0-----:R-:W-:-:S13]  /*58c0*/  LOP3.LUT P3, RZ, R8, 0x7f, RZ, 0xc0, !PT ;  /* 0x0000007f08ff7812 */ /* 0x001fda000786c0ff */
[----:B------:R-:W-:-:S05]  /*58d0*/  @!P3 VIADD R8, R70, 0x168a0 ;  /* 0x000168a04608b836 */ /* 0x000fca0000000000 */
[----:B------:R-:W-:-:S04]  /*58e0*/  @!P3 PRMT R8, RZ, 0x654, R8 ;  /* 0x00000654ff08b816 */ /* 0x000fc80000000008 */
[----:B------:R2:W-:Y:S01]  /*58f0*/  @!P3 SYNCS.ARRIVE.TRANS64.RED.A1T0 RZ, [R8+URZ], RZ ;  /* 0x000000ff08ffb9a7 */ /* 0x0005e2000810043f */
[----:B------:R-:W-:Y:S05]  /*5900*/  @!P5 BRA `(.L_x_14340) ;  /* 0x000000000004d947 */ /* 0x000fea0003800000 */
[----:B------:R-:W-:Y:S01]  /*5910*/  BPT.TRAP 0x1 ;  /* 0x000000040000795c */ /* 0x000fe20000300000 */
.L_x_14340:
[----:B------:R-:W-:Y:S05]  /*5920*/  BSYNC B0 ;  /* 0x0000000000007941 */ /* 0x000fea0003800000 */
.L_x_14339:
[----:B------:R-:W0:Y:S01]  /*5930*/  SYNCS.PHASECHK.TRANS64.TRYWAIT P4, [R70+URZ+0x168b0], R78 ;  /* 0x0168b04e460075a7 */ /* 0x000e22000808017f */
[----:B------:R-:W-:Y:S01]  /*5940*/  ULDC UR40, c[0x0][0x2f4] ;  /* 0x0000bd0000287ab9 */ /* 0x000fe20000000800 */
[----:B------:R-:W-:Y:S04]  /*5950*/  BSSY B0, `(.L_x_14341) ;  /* 0x0000002000007945 */ /* 0x000fe80003800000 */
[----:B0-----:R-:W-:Y:S05]  /*5960*/  @!P4 BRA `(.L_x_14342) ;  /* 0x00000194000cc947 */ /* 0x001fea0003800000 */
.L_x_14639:
[----:B------:R-:W-:Y:S05]  /*5970*/  BSYNC B0 ;  /* 0x0000000000007941 */ /* 0x000fea0003800000 */
.L_x_14341:
[----:B-1----:R1:W5:Y:S01]  /*5980*/  LDL R34, [R1+0x4] ;  /* 0x0000040001227983 */ /* 0x0023620000100800 */
[----:B------:R-:W-:Y:S01]  /*5990*/  ULDC.64 UR4, c[0x0][0x328] ;  /* 0x0000ca0000047ab9 */ /* 0x000fe20000000a00 */
[----:B------:R-:W-:Y:S01]  /*59a0*/  IMAD.IADD R77, R77, 0x1, -R157 ;  /* 0x000000014d4d7824 */ /* 0x000fe200078e0a9d */
[----:B------:R-:W-:Y:S01]  /*59b0*/  BSSY B0, `(.L_x_14343) ;  /* 0x0000020000007945 */ /* 0x000fe20003800000 */
[----:B------:R-:W-:Y:S02]  /*59c0*/  IMAD R75, R75, UR4, RZ ;  /* 0x000000044b4b7c24 */ /* 0x000fe4000f8e02ff */
[----:B--2---:R-:W-:-:S04]  /*59d0*/  IMAD.WIDE.U32 R8, R74, UR4, RZ ;  /* 0x000000044a087c25 */ /* 0x004fc8000f8e00ff */
        /* <DEDUP_REMOVED lines=24> */
[----:B-----5:R-:W-:Y:S02]  /*5b60*/  @!P5 LEA.HI.X R13, R18, R9, R34, 0x1, P6 ;  /* 0x00000009120dd211 */ /* 0x020fe400030f0c22 */
[----:B------:R-:W1:Y:S04]  /*5b70*/  @!P4 LDS.128 R8, [R72] ;  /* 0x000000004808c984 */ /* 0x000e680000000c00 */
[----:B-1----:R-:W-:Y:S04]  /*5b80*/  @!P4 ST.E.128 desc[UR42][R14.64], R8 ;  /* 0x000000080e00c985 */ /* 0x002fe8000c101d2a */
[----:B------:R-:W1:Y:S04]  /*5b90*/  @!P5 LDS.128 R8, [R71] ;  /* 0x000000004708d984 */ /* 0x000e680000000c00 */
[----:B-1----:R1:W-:Y:S02]  /*5ba0*/  @!P5 ST.E.128 desc[UR42][R12.64], R8 ;  /* 0x000000080c00d985 */ /* 0x0023e4000c101d2a */
.L_x_14344:
[----:B------:R-:W-:Y:S05]  /*5bb0*/  BSYNC B0 ;  /* 0x0000000000007941 */ /* 0x000fea0003800000 */
.L_x_14343:
        /* <DEDUP_REMOVED lines=11> */
[----:B-----5:R-:W-:Y:S01]  /*5c70*/  @!P5 LEA.HI.X R13, R18, R33, R34, 0x1, P6 ;  /* 0x00000021120dd211 */ /* 0x020fe200030f0c22 */
[----:B-1----:R-:W-:Y:S04]  /*5c80*/  @!P4 ST.E.128 desc[UR42][R14.64], R8 ;  /* 0x000000080e00c985 */ /* 0x002fe8000c101d2a */
[----:B------:R-:W1:Y:S04]  /*5c90*/  @!P5 LDS.128 R8, [R71+0x3000] ;  /* 0x003000004708d984 */ /* 0x000e680000000c00 */
[----:B-1----:R1:W-:Y:S02]  /*5ca0*/  @!P5 ST.E.128 desc[UR42][R12.64], R8 ;  /* 0x000000080c00d985 */ /* 0x0023e4000c101d2a */
.L_x_14346:
[----:B------:R-:W-:Y:S05]  /*5cb0*/  BSYNC B0 ;  /* 0x0000000000007941 */ /* 0x000fea0003800000 */
.L_x_14345:
[----:B-1-3--:R-:W3:Y:S01]  /*5cc0*/  LDL.LU R9, [R1+0x8] ;  /* 0x0000080001097983 */ /* 0x00aee20000300800 */
[----:B0-----:R-:W-:Y:S01]  /*5cd0*/  @!P3 VIADD R70, R70, 0x168c0 ;  /* 0x000168c04646b836 */ /* 0x001fe20000000000 */
[----:B------:R-:W-:Y:S01]  /*5ce0*/  LOP3.LUT P4, RZ, R22, 0x1, RZ, 0xc0, !PT ;  /* 0x0000000116ff7812 */ /* 0x000fe2000788c0ff */
        /* <DEDUP_REMOVED lines=11> */
[----:B------:R-:W-:Y:S02]  /*5da0*/  SEL R8, RZ, 0x1, P3 ;  /* 0x00000001ff087807 */ /* 0x000fe40001800000 */
[----:B------:R-:W-:Y:S02]  /*5db0*/  SEL R23, R23, RZ, P3 ;  /* 0x000000ff17177207 */ /* 0x000fe40001800000 */
[----:B---3--:R-:W-:-:S05]  /*5dc0*/  LOP3.LUT R9, R9, R8, RZ, 0x3c, !PT ;  /* 0x0000000809097212 */ /* 0x008fca00078e3cff */
[----:B------:R0:W-:Y:S01]  /*5dd0*/  STL [R1+0x8], R9 ;  /* 0x0000080901007387 */ /* 0x0001e20000100800 */
[----:B------:R-:W-:Y:S05]  /*5de0*/  @P4 BRA `(.L_x_14347) ;  /* 0xffffffc4004c4947 */ /* 0x000fea000383ffff */
[----:B0-----:R-:W0:Y:S01]  /*5df0*/  S2R R9, SR_TID.X ;  /* 0x0000000000097919 */ /* 0x001e220000002100 */
[----:B------:R-:W-:Y:S02]  /*5e00*/  PLOP3.LUT P0, PT, PT, PT, PT, 0x8, 0x0 ;  /* 0x000000000000781c */ /* 0x000fe40003f0e170 */
[----:B0-----:R-:W-:-:S04]  /*5e10*/  SHF.R.U32.HI R9, RZ, 0x7, R9 ;  /* 0x00000007ff097819 */ /* 0x001fc80000011609 */
[----:B------:R-:W-:-:S13]  /*5e20*/  ISETP.NE.AND P4, PT, R9, 0x1, PT ;  /* 0x000000010900780c */ /* 0x000fda0003f85270 */
[----:B------:R-:W-:Y:S06]  /*5e30*/  @!P4 BAR.ARV 0x9, 0x100 ;  /* 0x024400000000cb1d */ /* 0x000fec0000002000 */
.L_x_14287:
[----:B------:R-:W3:Y:S01]  /*5e40*/  LDL R10, [R1+0x24] ;  /* 0x00002400010a7983 */ /* 0x000ee20000100800 */
[----:B------:R-:W0:Y:S01]  /*5e50*/  LDC R0, c[0x0][0x448] ;  /* 0x00011200ff007b82 */ /* 0x000e220000000800 */
[----:B------:R-:W-:-:S07]  /*5e60*/  IADD3 R5, R156, 0x1, -R155 ;  /* 0x000000019c057810 */ /* 0x000fce0007ffe89b */
[----:B------:R-:W1:Y:S01]  /*5e70*/  LDC.64 R6, c[0x0][0x9e0] ;  /* 0x00027800ff067b82 */ /* 0x000e620000000a00 */
[----:B0-----:R-:W-:Y:S02]  /*5e80*/  ISETP.NE.AND P1, PT, R0, 0x1, PT ;  /* 0x000000010000780c */ /* 0x001fe40003f25270 */
[----:B-1----:R-:W-:-:S11]  /*5e90*/  ISETP.GE.AND P2, PT, R7, 0x1, PT ;  /* 0x000000010700780c */ /* 0x002fd60003f46270 */
[----:B------:R-:W0:Y:S08]  /*5ea0*/  @P1 LDC R3, c[0x0][0x44c] ;  /* 0x00011300ff031b82 */ /* 0x000e300000000800 */
[----:B------:R-:W1:Y:S01]  /*5eb0*/  @P1 LDC R4, c[0x0][0x450] ;  /* 0x00011400ff041b82 */ /* 0x000e620000000800 */
[----:B---3--:R-:W-:-:S04]  /*5ec0*/  VIADD R0, R10, 0xbf ;  /* 0x000000bf0a007836 */ /* 0x008fc80000000000 */
[----:B0-----:R-:W-:-:S05]  /*5ed0*/  @P1 IMAD.HI.U32 R3, R0, R3, RZ ;  /* 0x0000000300031227 */ /* 0x001fca00078e00ff */
[----:B-1----:R-:W-:-:S05]  /*5ee0*/  @P1 SHF.R.U32.HI R0, RZ, R4, R3 ;  /* 0x00000004ff001219 */ /* 0x002fca0000011603 */
[----:B------:R-:W-:Y:S01]  /*5ef0*/  IMAD.IADD R5, R5, 0x1, R0 ;  /* 0x0000000105057824 */ /* 0x000fe200078e0200 */
[----:B------:R-:W-:Y:S06]  /*5f00*/  @P0 BRA `(.L_x_14348) ;  /* 0x00000000000c0947 */ /* 0x000fec0003800000 */
[----:B------:R-:W0:Y:S01]  /*5f10*/  FENCE.VIEW.ASYNC.G ;  /* 0x00000000000073c6 */ /* 0x000e220000000100 */
[----:B------:R-:W-:Y:S05]  /*5f20*/  WARPSYNC.ALL ;  /* 0x0000000000007948 */ /* 0x000fea0003800000 */
[----:B0-----:R-:W-:Y:S06]  /*5f30*/  BAR.ARV 0xc, 0x200 ;  /* 0x0308000000007b1d */ /* 0x001fec0000002000 */
.L_x_14348:
        /* <DEDUP_REMOVED lines=13> */
.L_x_14351:
[----:B------:R-:W-:-:S13]  /*6010*/  ISETP.NE.AND P0, PT, R7, 0x1, PT ;  /* 0x000000010700780c */ /* 0x000fda0003f05270 */
[----:B------:R-:W0:Y:S02]  /*6020*/  @P0 LDC.64 R4, c[0x0][0x9e8] ;  /* 0x00027a00ff040b82 */ /* 0x000e240000000a00 */
[----:B0-----:R-:W-:-:S05]  /*6030*/  @P0 IMAD.HI.U32 R4, R3, R4, RZ ;  /* 0x0000000403040227 */ /* 0x001fca00078e00ff */
[----:B------:R-:W-:-:S07]  /*6040*/  @P0 SHF.R.U32.HI R3, RZ, R5, R4 ;  /* 0x00000005ff030219 */ /* 0x000fce0000011604 */
.L_x_14352:
[----:B------:R-:W-:Y:S05]  /*6050*/  BSYNC B0 ;  /* 0x0000000000007941 */ /* 0x000fea0003800000 */
.L_x_14350:
[----:B------:R-:W-:-:S05]  /*6060*/  IMAD R3, R3, R7, R7 ;  /* 0x0000000703037224 */ /* 0x000fca00078e0207 */
[----:B------:R-:W-:-:S07]  /*6070*/  VIMNMX R0, R0, R3, PT ;  /* 0x0000000300007248 */ /* 0x000fce0003fe0100 */
.L_x_14349:
[----:B------:R-:W0:Y:S01]  /*6080*/  @P1 LDC R4, c[0x0][0x44c] ;  /* 0x00011300ff041b82 */ /* 0x000e220000000800 */
[----:B------:R-:W-:Y:S01]  /*6090*/  VIADD R0, R0, 0x7f ;  /* 0x0000007f00007836 */ /* 0x000fe20000000000 */
[----:B------:R-:W-:-:S04]  /*60a0*/  ULDC UR4, c[0x0][0x9dc] ;  /* 0x0002770000047ab9 */ /* 0x000fc80000000800 */
[----:B------:R-:W-:Y:S02]  /*60b0*/  SHF.R.S32.HI R3, RZ, 0x1f, R0 ;  /* 0x0000001fff037819 */ /* 0x000fe40000011400 */
[----:B------:R-:W1:Y:S02]  /*60c0*/  @P1 LDC R6, c[0x0][0x450] ;  /* 0x00011400ff061b82 */ /* 0x000e640000000800 */
[----:B------:R-:W-:-:S04]  /*60d0*/  LEA.HI R3, R3, R0, RZ, 0x7 ;  /* 0x0000000003037211 */ /* 0x000fc800078f38ff */
[----:B------:R-:W-:-:S04]  /*60e0*/  SHF.R.S32.HI R88, RZ, 0x7, R3 ;  /* 0x00000007ff587819 */ /* 0x000fc80000011403 */
[----:B------:R-:W-:Y:S01]  /*60f0*/  VIMNMX R88, R79, R88, PT ;  /* 0x000000584f587248 */ /* 0x000fe20003fe0100 */
        /* <DEDUP_REMOVED lines=16> */
.L_x_14355:
[----:B------:R-:W-:-:S13]  /*6200*/  ISETP.NE.AND P0, PT, R7, 0x1, PT ;  /* 0x000000010700780c */ /* 0x000fda0003f05270 */
[----:B------:R-:W0:Y:S02]  /*6210*/  @P0 LDC.64 R4, c[0x0][0x9e8] ;  /* 0x00027a00ff040b82 */ /* 0x000e240000000a00 */
[----:B0-----:R-:W-:-:S05]  /*6220*/  @P0 IMAD.HI.U32 R4, R0, R4, RZ ;  /* 0x0000000400040227 */ /* 0x001fca00078e00ff */
[----:B------:R-:W-:-:S07]  /*6230*/  @P0 SHF.R.U32.HI R0, RZ, R5, R4 ;  /* 0x00000005ff000219 */ /* 0x000fce0000011604 */
.L_x_14356:
[----:B------:R-:W-:Y:S05]  /*6240*/  BSYNC B0 ;  /* 0x0000000000007941 */ /* 0x000fea0003800000 */
.L_x_14354:
[----:B------:R-:W-:-:S05]  /*6250*/  IMAD R0, R0, R7, RZ ;  /* 0x0000000700007224 */ /* 0x000fca00078e02ff */
[----:B------:R-:W-:-:S07]  /*6260*/  VIMNMX R3, R3, R0, !PT ;  /* 0x0000000003037248 */ /* 0x000fce0007fe0100 */
.L_x_14353:
[----:B------:R-:W-:Y:S02]  /*6270*/  SHF.R.S32.HI R0, RZ, 0x1f, R3 ;  /* 0x0000001fff007819 */ /* 0x000fe40000011403 */
[----:B------:R-:W-:Y:S02]  /*6280*/  CS2R R20, SRZ ;  /* 0x0000000000147805 */ /* 0x000fe4000001ff00 */
[----:B------:R-:W-:Y:S02]  /*6290*/  PLOP3.LUT P0, PT, PT, PT, PT, 0x80, 0x0 ;  /* 0x000000000000781c */ /* 0x000fe40003f0f070 */
[----:B------:R-:W-:Y:S02]  /*62a0*/  CS2R R14, SRZ ;  /* 0x00000000000e7805 */ /* 0x000fe4000001ff00 */
[----:B------:R-:W-:Y:S01]  /*62b0*/  LEA.HI R0, R0, R3, RZ, 0x7 ;  /* 0x0000000300007211 */ /* 0x000fe200078f38ff */
[----:B------:R-:W-:Y:S01]  /*62c0*/  IMAD.MOV.U32 R118, RZ, RZ, RZ ;  /* 0x000000ffff767224 */ /* 0x000fe200078e00ff */
[----:B------:R-:W-:Y:S01]  /*62d0*/  CS2R R114, SRZ ;  /* 0x0000000000727805 */ /* 0x000fe2000001ff00 */
[----:B------:R-:W-:Y:S01]  /*62e0*/  IMAD.MOV.U32 R3, RZ, RZ, RZ ;  /* 0x000000ffff037224 */ /* 0x000fe200078e00ff */
[----:B------:R-:W-:-:S02]  /*62f0*/  SHF.R.S32.HI R0, RZ, 0x7, R0 ;  /* 0x00000007ff007819 */ /* 0x000fc40000011400 */
[----:B------:R-:W-:Y:S02]  /*6300*/  CS2R R112, SRZ ;  /* 0x0000000000707805 */ /* 0x000fe4000001ff00 */
[----:B------:R-:W-:Y:S02]  /*6310*/  CS2R R110, SRZ ;  /* 0x00000000006e7805 */ /* 0x000fe4000001ff00 */
[----:B------:R-:W-:Y:S02]  /*6320*/  CS2R R108, SRZ ;  /* 0x00000000006c7805 */ /* 0x000fe4000001ff00 */
[----:B------:R-:W-:Y:S02]  /*6330*/  VIMNMX R4, RZ, R0, !PT ;  /* 0x00000000ff047248 */ /* 0x000fe40007fe0100 */
[----:B------:R-:W-:Y:S02]  /*6340*/  CS2R R106, SRZ ;  /* 0x00000000006a7805 */ /* 0x000fe4000001ff00 */
[----:B------:R-:W-:-:S02]  /*6350*/  CS2R R104, SRZ ;  /* 0x0000000000687805 */ /* 0x000fc4000001ff00 */
[----:B------:R-:W-:Y:S02]  /*6360*/  CS2R R102, SRZ ;  /* 0x0000000000667805 */ /* 0x000fe4000001ff00 */
[----:B------:R-:W-:Y:S01]  /*6370*/  ISETP.GT.AND P1, PT, R88, R4, PT ;  /* 0x000000045800720c */ /* 0x000fe20003f24270 */
[----:B------:R0:W-:Y:S01]  /*6380*/  STL [R1+0x38], R4 ;  /* 0x0000380401007387 */ /* 0x0001e20000100800 */
[----:B------:R-:W-:Y:S02]  /*6390*/  CS2R R100, SRZ ;  /* 0x0000000000647805 */ /* 0x000fe4000001ff00 */
[----:B------:R-:W-:Y:S02]  /*63a0*/  CS2R R98, SRZ ;  /* 0x0000000000627805 */ /* 0x000fe4000001ff00 */
[----:B------:R-:W-:Y:S02]  /*63b0*/  CS2R R96, SRZ ;  /* 0x0000000000607805 */ /* 0x000fe4000001ff00 */
[----:B------:R-:W-:Y:S01]  /*63c0*/  CS2R R10, SRZ ;  /* 0x00000000000a7805 */ /* 0x000fe2000001ff00 */
[----:B------:R-:W-:Y:S01]  /*63d0*/  IMAD.MOV.U32 R94, RZ, RZ, RZ ;  /* 0x000000ffff5e7224 */ /* 0x000fe200078e00ff */
[----:B------:R-:W-:Y:S01]  /*63e0*/  CS2R R90, SRZ ;  /* 0x00000000005a7805 */ /* 0x000fe2000001ff00 */
[----:B------:R-:W-:-:S02]  /*63f0*/  IMAD.MOV.U32 R27, RZ, RZ, RZ ;  /* 0x000000ffff1b7224 */ /* 0x000fc400078e00ff */
[----:B------:R-:W-:Y:S02]  /*6400*/  IMAD.MOV.U32 R0, RZ, RZ, RZ ;  /* 0x000000ffff007224 */ /* 0x000fe400078e00ff */
[----:B----4-:R-:W-:Y:S01]  /*6410*/  IMAD.MOV.U32 R33, RZ, RZ, RZ ;  /* 0x000000ffff217224 */ /* 0x010fe200078e00ff */
        /* <DEDUP_REMOVED lines=10> */
.L_x_14642:
        /* <DEDUP_REMOVED lines=25> */
[----:B0-2---:R-:W-:-:S07]  /*6650*/  IMAD.MOV.U32 R13, RZ, RZ, RZ ;  /* 0x000000ffff0d7224 */ /* 0x005fce00078e00ff */
[----:B------:R-:W-:-:S07]  /*6660*/  LEPC R20, `(.L_x_14360) ;  /* 0x000000001014794e */ /* 0x000fce0000000000 */
[----:B-1---5:R-:W-:Y:S05]  /*6670*/  CALL.ABS.NOINC R14 ;  /* 0x000000000e007343 */ /* 0x022fea0003c00000 */
.L_x_14360:
[----:B------:R-:W-:Y:S05]  /*6680*/  BSYNC B6 ;  /* 0x0000000000067941 */ /* 0x000fea0003800000 */
.L_x_14359:
        /* <DEDUP_REMOVED lines=13> */
.L_x_14364:
[----:B---3--:R3:W4:Y:S02]  /*6760*/  SYNCS.PHASECHK.TRANS64.TRYWAIT P0, [R2+URZ+0x16800], R3 ;  /* 0x01680003020075a7 */ /* 0x008724000800017f */
[----:B----4-:R-:W-:Y:S05]  /*6770*/  @!P0 NANOSLEEP.SYNCS 0x989680 ;  /* 0x009896800000895d */ /* 0x010fea0003900000 */
[----:B------:R-:W4:Y:S02]  /*6780*/  @!P0 SYNCS.PHASECHK.TRANS64 P0, [R2+URZ+0x16800], R3 ;  /* 0x01680003020085a7 */ /* 0x000f24000800007f */
[----:B----4-:R-:W-:Y:S05]  /*6790*/  @!P0 BRA `(.L_x_14364) ;  /* 0xfffffffc00f08947 */ /* 0x010fea000383ffff */
.L_x_14363:
[----:B------:R-:W-:Y:S05]  /*67a0*/  BSYNC B0 ;  /* 0x0000000000007941 */ /* 0x000fea0003800000 */
.L_x_14362:
[----:B------:R-:W-:Y:S05]  /*67b0*/  BRA `(.L_x_14365) ;  /* 0x0000003000387947 */ /* 0x000fea0003800000 */
.L_x_14361:
[----:B------:R-:W-:Y:S01]  /*67c0*/  ISETP.NE.AND P0, PT, R25, RZ, PT ;  /* 0x000000ff1900720c */ /* 0x000fe20003f05270 */
[----:B------:R-:W-:Y:S01]  /*67d0*/  ULDC.64 UR4, c[0x0][0x3f8] ;  /* 0x0000fe0000047ab9 */ /* 0x000fe20000000a00 */
[----:B-----5:R-:W-:Y:S01]  /*67e0*/  SHF.R.S32.HI R0, RZ, 0x1f, R24 ;  /* 0x0000001fff007819 */ /* 0x020fe20000011418 */
        /* <DEDUP_REMOVED lines=26> */
[----:B-1----:R-:W-:Y:S05]  /*6990*/  CALL.ABS.NOINC R14 ;  /* 0x000000000e007343 */ /* 0x002fea0003c00000 */
.L_x_14367:
[----:B------:R-:W-:Y:S05]  /*69a0*/  BSYNC B6 ;  /* 0x0000000000067941 */ /* 0x000fea0003800000 */
.L_x_14366:
[----:B------:R-:W3:Y:S01]  /*69b0*/  LDL R20, [R1+0x24] ;  /* 0x0000240001147983 */ /* 0x000ee20000100800 */
[----:B------:R-:W-:Y:S01]  /*69c0*/  ULDC.U8 UR4, c[0x0][0x410] ;  /* 0x0001040000047ab9 */ /* 0x000fe20000000000 */
[----:B------:R-:W-:Y:S01]  /*69d0*/  BSSY B0, `(.L_x_14368) ;  /* 0x00002e4000007945 */ /* 0x000fe20003800000 */
[----:B------:R-:W-:Y:S01]  /*69e0*/  ISETP.NE.AND P0, PT, RZ, UR4, PT ;  /* 0x00000004ff007c0c */ /* 0x000fe2000bf05270 */
[----:B---3--:R-:W-:-:S12]  /*69f0*/  IMAD.IADD R35, R157, 0x1, R20 ;  /* 0x000000019d237824 */ /* 0x008fd800078e0214 */
[----:B------:R-:W-:Y:S05]  /*6a00*/  @!P0 BRA `(.L_x_14369) ;  /* 0x0000001400f08947 */ /* 0x000fea0003800000 */
[----:B------:R-:W0:Y:S01]  /*6a10*/  LDC R38, c[0x0][0x448] ;  /* 0x00011200ff267b82 */ /* 0x000e220000000800 */
[----:B------:R-:W3:Y:S01]  /*6a20*/  S2R R20, SR_TID.X ;  /* 0x0000000000147919 */ /* 0x000ee20000002100 */
[----:B------:R-:W-:Y:S01]  /*6a30*/  ULDC.64 UR4, c[0x0][0x3f8] ;  /* 0x0000fe0000047ab9 */ /* 0x000fe20000000a00 */
[----:B------:R-:W-:Y:S01]  /*6a40*/  ULDC.64 UR6, c[0x0][0x408] ;  /* 0x0001020000067ab9 */ /* 0x000fe20000000a00 */
[----:B------:R-:W-:Y:S02]  /*6a50*/  IMAD.MOV.U32 R8, RZ, RZ, R26 ;  /* 0x000000ffff087224 */ /* 0x000fe400078e001a */
[----:B------:R-:W-:Y:S02]  /*6a60*/  IMAD.MOV.U32 R9, RZ, RZ, R31 ;  /* 0x000000ffff097224 */ /* 0x000fe400078e001f */
[----:B------:R-:W-:Y:S02]  /*6a70*/  IMAD.MOV.U32 R10, RZ, RZ, R24 ;  /* 0x000000ffff0a7224 */ /* 0x000fe400078e0018 */
[----:B------:R-:W-:Y:S01]  /*6a80*/  IMAD.MOV.U32 R11, RZ, RZ, R33 ;  /* 0x000000ffff0b7224 */ /* 0x000fe200078e0021 */
[----:B0-----:R-:W-:Y:S01]  /*6a90*/  ISETP.NE.AND P0, PT, R38, 0x1, PT ;  /* 0x000000012600780c */ /* 0x001fe20003f05270 */
[----:B---3--:R-:W-:-:S12]  /*6aa0*/  VIADD R21, R20, 0xffffff80 ;  /* 0xffffff8014157836 */ /* 0x008fd80000000000 */
[----:B------:R-:W0:Y:S01]  /*6ab0*/  @P0 LDC R0, c[0x0][0x44c] ;  /* 0x00011300ff000b82 */ /* 0x000e220000000800 */
[----:B------:R-:W-:-:S04]  /*6ac0*/  SHF.R.S32.HI R20, RZ, 0x1f, R21 ;  /* 0x0000001fff147819 */ /* 0x000fc80000011415 */
[----:B------:R-:W-:-:S03]  /*6ad0*/  LEA.HI R20, R20, R21, RZ, 0x2 ;  /* 0x0000001514147211 */ /* 0x000fc600078f10ff */
[----:B------:R-:W3:Y:S01]  /*6ae0*/  @P0 LDC R5, c[0x0][0x450] ;  /* 0x00011400ff050b82 */ /* 0x000ee20000000800 */
[----:B------:R-:W-:-:S05]  /*6af0*/  LOP3.LUT R20, R20, 0xfffffffc, RZ, 0xc0, !PT ;  /* 0xfffffffc14147812 */ /* 0x000fca00078ec0ff */
[----:B------:R-:W-:-:S04]  /*6b00*/  IMAD.IADD R20, R21, 0x1, -R20 ;  /* 0x0000000115147824 */ /* 0x000fc800078e0a14 */
[----:B------:R-:W-:-:S04]  /*6b10*/  IMAD R3, R20, 0x60, R35 ;  /* 0x0000006014037824 */ /* 0x000fc800078e0223 */
[----:B0-----:R-:W-:-:S05]  /*6b20*/  @P0 IMAD.HI.U32 R0, R3, R0, RZ ;  /* 0x0000000003000227 */ /* 0x001fca00078e00ff */
        /* <DEDUP_REMOVED lines=21> */
[----:B-1----:R1:W0:Y:S02]  /*6c80*/  SHFL.IDX PT, R14, R7, RZ, 0x1c1f ;  /* 0x001c1fff070e7589 */ /* 0x00222400000e0000 */
.L_x_14648:
[----:B------:R-:W-:Y:S01]  /*6c90*/  IMAD R38, R155, R38, RZ ;  /* 0x000000269b267224 */ /* 0x000fe200078e02ff */
[----:B------:R-:W-:Y:S01]  /*6ca0*/  BSSY B1, `(.L_x_14371) ;  /* 0x000001f000017945 */ /* 0x000fe20003800000 */
[----:B------:R-:W-:Y:S02]  /*6cb0*/  CS2R R32, SRZ ;  /* 0x0000000000207805 */ /* 0x000fe4000001ff00 */
[----:B------:R-:W-:Y:S02]  /*6cc0*/  CS2R R26, SRZ ;  /* 0x00000000001a7805 */ /* 0x000fe4000001ff00 */
[----:B------:R-:W-:Y:S02]  /*6cd0*/  CS2R R30, SRZ ;  /* 0x00000000001e7805 */ /* 0x000fe4000001ff00 */
[----:B------:R-:W-:Y:S02]  /*6ce0*/  ISETP.GE.AND P0, PT, R35, R38, PT ;  /* 0x000000262300720c */ /* 0x000fe40003f06270 */
[----:B------:R-:W-:-:S11]  /*6cf0*/  CS2R R24, SRZ ;  /* 0x0000000000187805 */ /* 0x000fd6000001ff00 */
[----:B------:R-:W-:Y:S05]  /*6d00*/  @P0 BRA `(.L_x_14372) ;  /* 0x0000000000600947 */ /* 0x000fea0003800000 */
[----:B------:R-:W2:Y:S01]  /*6d10*/  LDL R9, [R1+0xc] ;  /* 0x00000c0001097983 */ /* 0x000ea20000100800 */
[----:B------:R-:W-:-:S03]  /*6d20*/  ULDC UR4, c[0x0][0x3f4] ;  /* 0x0000fd0000047ab9 */ /* 0x000fc60000000800 */
[----:B------:R-:W2:Y:S01]  /*6d30*/  LDL R12, [R1+0x54] ;  /* 0x00005400010c7983 */ /* 0x000ea20000100800 */
[----:B------:R-:W-:Y:S01]  /*6d40*/  ISETP.GE.AND P2, PT, R152, UR4, PT ;  /* 0x0000000498007c0c */ /* 0x000fe2000bf46270 */
[----:B----4-:R-:W-:Y:S02]  /*6d50*/  IMAD.MOV.U32 R10, RZ, RZ, R0 ;  /* 0x000000ffff0a7224 */ /* 0x010fe400078e0000 */
[----:B---3--:R-:W-:Y:S02]  /*6d60*/  IMAD.MOV.U32 R11, RZ, RZ, R3 ;  /* 0x000000ffff0b7224 */ /* 0x008fe400078e0003 */
[----:B0-----:R-:W-:Y:S01]  /*6d70*/  IMAD.MOV.U32 R15, RZ, RZ, R5 ;  /* 0x000000ffff0f7224 */ /* 0x001fe200078e0005 */
[----:B------:R-:W-:Y:S02]  /*6d80*/  CS2R R30, SRZ ;  /* 0x00000000001e7805 */ /* 0x000fe4000001ff00 */
[----:B------:R-:W-:Y:S02]  /*6d90*/  CS2R R32, SRZ ;  /* 0x0000000000207805 */ /* 0x000fe4000001ff00 */
[----:B------:R-:W-:-:S03]  /*6da0*/  CS2R R24, SRZ ;  /* 0x0000000000187805 */ /* 0x000fc6000001ff00 */
[----:B------:R-:W-:-:S05]  /*6db0*/  @!P2 IMAD.WIDE R10, R152, 0x2, R10 ;  /* 0x00000002980aa825 */ /* 0x000fca00078e020a */
[----:B------:R0:W5:Y:S01]  /*6dc0*/  @!P2 LD.E.64 R30, desc[UR42][R10.64] ;  /* 0x0000002a0a1ea980 */ /* 0x000162000c101b00 */
[----:B--2---:R-:W-:-:S13]  /*6dd0*/  ISETP.GE.AND P3, PT, R9, UR4, PT ;  /* 0x0000000409007c0c */ /* 0x004fda000bf66270 */
[C---:B------:R-:W-:Y:S01]  /*6de0*/  @!P3 IMAD.SHL.U32 R37, R9.reuse, 0x2, RZ ;  /* 0x000000020925b824 */ /* 0x040fe200078e00ff */
[----:B------:R-:W-:-:S04]  /*6df0*/  @!P3 SHF.L.U64.HI R26, R9, 0x1, R12 ;  /* 0x00000001091ab819 */ /* 0x000fc8000001020c */
[-C--:B------:R-:W-:Y:S02]  /*6e00*/  @!P3 IADD3 R20, P0, R0, R37.reuse, RZ ;  /* 0x000000250014b210 */ /* 0x080fe40007f1e0ff */
[----:B------:R-:W-:Y:S01]  /*6e10*/  @!P3 IADD3 R36, P1, R14, R37, RZ ;  /* 0x000000250e24b210 */ /* 0x000fe20007f3e0ff */
[----:B------:R-:W-:-:S04]  /*6e20*/  @!P2 IMAD.WIDE R12, R152, 0x2, R14 ;  /* 0x00000002980ca825 */ /* 0x000fc800078e020e */
[--C-:B------:R-:W-:Y:S01]  /*6e30*/  @!P3 IMAD.X R21, R3, 0x1, R26.reuse, P0 ;  /* 0x000000010315b824 */ /* 0x100fe200000e061a */
[----:B------:R0:W5:Y:S01]  /*6e40*/  @!P2 LD.E.64 R32, desc[UR42][R12.64] ;  /* 0x0000002a0c20a980 */ /* 0x000162000c101b00 */
[----:B------:R-:W-:Y:S01]  /*6e50*/  @!P3 IMAD.X R37, R5, 0x1, R26, P1 ;  /* 0x000000010525b824 */ /* 0x000fe200008e061a */
[----:B------:R-:W-:Y:S02]  /*6e60*/  CS2R R26, SRZ ;  /* 0x00000000001a7805 */ /* 0x000fe4000001ff00 */
[----:B------:R0:W5:Y:S04]  /*6e70*/  @!P3 LD.E.64 R24, desc[UR42][R20.64] ;  /* 0x0000002a1418b980 */ /* 0x000168000c101b00 */
[----:B------:R0:W5:Y:S02]  /*6e80*/  @!P3 LD.E.64 R26, desc[UR42][R36.64] ;  /* 0x0000002a241ab980 */ /* 0x000164000c101b00 */
.L_x_14372:
[----:B------:R-:W-:Y:S05]  /*6e90*/  BSYNC B1 ;  /* 0x0000000000017941 */ /* 0x000fea0003800000 */
.L_x_14371:
[----:B----45:R-:W-:Y:S01]  /*6ea0*/  IMAD.MOV.U32 R0, RZ, RZ, R32 ;  /* 0x000000ffff007224 */ /* 0x030fe200078e0020 */
[----:B------:R-:W-:Y:S01]  /*6eb0*/  UMOV UR4, 0xffffffff ;  /* 0xffffffff00047882 */ /* 0x000fe20000000000 */
[----:B---3--:R-:W-:Y:S01]  /*6ec0*/  IMAD.MOV.U32 R3, RZ, RZ, R33 ;  /* 0x000000ffff037224 */ /* 0x008fe200078e0021 */
        /* <DEDUP_REMOVED lines=20> */
.L_x_14654:
[----:B------:R-:W-:Y:S01]  /*7010*/  VIADD R35, R35, 0x60 ;  /* 0x0000006023237836 */ /* 0x000fe20000000000 */
[----:B------:R-:W-:Y:S01]  /*7020*/  BSSY B1, `(.L_x_14374) ;  /* 0x000001e000017945 */ /* 0x000fe20003800000 */
[----:B------:R-:W-:Y:S02]  /*7030*/  CS2R R10, SRZ ;  /* 0x00000000000a7805 */ /* 0x000fe4000001ff00 */
[----:B--2---:R-:W-:Y:S02]  /*7040*/  CS2R R12, SRZ ;  /* 0x00000000000c7805 */ /* 0x004fe4000001ff00 */
[----:B0-----:R-:W-:Y:S02]  /*7050*/  CS2R R8, SRZ ;  /* 0x0000000000087805 */ /* 0x001fe4000001ff00 */
[----:B------:R-:W-:-:S13]  /*7060*/  ISETP.GE.AND P0, PT, R35, R38, PT ;  /* 0x000000262300720c */ /* 0x000fda0003f06270 */
[----:B------:R-:W-:Y:S05]  /*7070*/  @P0 BRA `(.L_x_14375) ;  /* 0x0000000000600947 */ /* 0x000fea0003800000 */
[----:B------:R-:W2:Y:S01]  /*7080*/  LDL R4, [R1+0xc] ;  /* 0x00000c0001047983 */ /* 0x000ea20000100800 */
[----:B------:R-:W-:-:S03]  /*7090*/  ULDC UR4, c[0x0][0x3f4] ;  /* 0x0000fd0000047ab9 */ /* 0x000fc60000000800 */
[----:B------:R-:W2:Y:S01]  /*70a0*/  LDL R15, [R1+0x54] ;  /* 0x00005400010f7983 */ /* 0x000ea20000100800 */
[----:B------:R-:W-:Y:S01]  /*70b0*/  ISETP.GE.AND P2, PT, R152, UR4, PT ;  /* 0x0000000498007c0c */ /* 0x000fe2000bf46270 */
[----:B----4-:R-:W-:Y:S02]  /*70c0*/  IMAD.MOV.U32 R6, RZ, RZ, R0 ;  /* 0x000000ffff067224 */ /* 0x010fe400078e0000 */
[----:B-1-3--:R-:W-:Y:S01]  /*70d0*/  IMAD.MOV.U32 R7, RZ, RZ, R3 ;  /* 0x000000ffff077224 */ /* 0x00afe200078e0003 */
[----:B------:R-:W-:Y:S02]  /*70e0*/  CS2R R12, SRZ ;  /* 0x00000000000c7805 */ /* 0x000fe4000001ff00 */
[----:B------:R-:W-:-:S07]  /*70f0*/  CS2R R20, SRZ ;  /* 0x0000000000147805 */ /* 0x000fce000001ff00 */
[----:B------:R-:W-:-:S05]  /*7100*/  @!P2 IMAD.WIDE R6, R152, 0x2, R6 ;  /* 0x000000029806a825 */ /* 0x000fca00078e0206 */
[----:B------:R0:W5:Y:S01]  /*7110*/  @!P2 LD.E.64 R12, desc[UR42][R6.64] ;  /* 0x0000002a060ca980 */ /* 0x000162000c101b00 */
[----:B--2---:R-:W-:-:S13]  /*7120*/  ISETP.GE.AND P3, PT, R4, UR4, PT ;  /* 0x0000000404007c0c */ /* 0x004fda000bf66270 */
[C---:B------:R-:W-:Y:S01]  /*7130*/  @!P3 IMAD.SHL.U32 R9, R4.reuse, 0x2, RZ ;  /* 0x000000020409b824 */ /* 0x040fe200078e00ff */
[----:B------:R-:W-:Y:S01]  /*7140*/  @!P3 SHF.L.U64.HI R10, R4, 0x1, R15 ;  /* 0x00000001040ab819 */ /* 0x000fe2000001020f */
[----:B------:R-:W-:-:S03]  /*7150*/  IMAD.MOV.U32 R15, RZ, RZ, R5 ;  /* 0x000000ffff0f7224 */ /* 0x000fc600078e0005 */
[-C--:B------:R-:W-:Y:S02]  /*7160*/  @!P3 IADD3 R34, P0, R0, R9.reuse, RZ ;  /* 0x000000090022b210 */ /* 0x080fe40007f1e0ff */
[----:B------:R-:W-:Y:S02]  /*7170*/  @!P3 IADD3 R4, P1, R14, R9, RZ ;  /* 0x000000090e04b210 */ /* 0x000fe40007f3e0ff */
[----:B------:R-:W-:Y:S01]  /*7180*/  CS2R R8, SRZ ;  /* 0x0000000000087805 */ /* 0x000fe2000001ff00 */
[--C-:B------:R-:W-:Y:S02]  /*7190*/  @!P3 IMAD.X R35, R3, 0x1, R10.reuse, P0 ;  /* 0x000000010323b824 */ /* 0x100fe400000e060a */
[----:B------:R-:W-:Y:S01]  /*71a0*/  @!P3 IMAD.X R5, R5, 0x1, R10, P1 ;  /* 0x000000010505b824 */ /* 0x000fe200008e060a */
[----:B------:R-:W-:Y:S01]  /*71b0*/  CS2R R10, SRZ ;  /* 0x00000000000a7805 */ /* 0x000fe2000001ff00 */
[----:B------:R-:W-:Y:S01]  /*71c0*/  @!P2 IMAD.WIDE R14, R152, 0x2, R14 ;  /* 0x00000002980ea825 */ /* 0x000fe200078e020e */
[----:B------:R0:W5:Y:S04]  /*71d0*/  @!P3 LD.E.64 R8, desc[UR42][R34.64] ;  /* 0x0000002a2208b980 */ /* 0x000168000c101b00 */
[----:B------:R0:W5:Y:S04]  /*71e0*/  @!P2 LD.E.64 R20, desc[UR42][R14.64] ;  /* 0x0000002a0e14a980 */ /* 0x000168000c101b00 */
[----:B------:R0:W5:Y:S02]  /*71f0*/  @!P3 LD.E.64 R10, desc[UR42][R4.64] ;  /* 0x0000002a040ab980 */ /* 0x000164000c101b00 */
.L_x_14375:
[----:B------:R-:W-:Y:S05]  /*7200*/  BSYNC B1 ;  /* 0x0000000000017941 */ /* 0x000fea0003800000 */
.L_x_14374:
[----:B------:R-:W4:Y:S01]  /*7210*/  LDL R41, [R1+0x40] ;  /* 0x0000400001297983 */ /* 0x000f220000100800 */
[----:B------:R-:W-:Y:S01]  /*7220*/  ULEA.HI UR4, UR36, UR36, URZ, 0x1 ;  /* 0x0000002424047291 */ /* 0x000fe2000f8f083f */
[----:B0----5:R-:W-:Y:S01]  /*7230*/  IMAD.MOV.U32 R4, RZ, RZ, R20 ;  /* 0x000000ffff047224 */ /* 0x021fe200078e0014 */
[----:B------:R-:W-:Y:S01]  /*7240*/  BSSY B1, `(.L_x_14376) ;  /* 0x0000027000017945 */ /* 0x000fe20003800000 */
[----:B------:R-:W0:Y:S01]  /*7250*/  S2R R35, SR_TID.X ;  /* 0x0000000000237919 */ /* 0x000e220000002100 */
[----:B------:R-:W-:Y:S01]  /*7260*/  ULOP3.LUT UR4, UR4, 0xfffffffe, URZ, 0xc0, !UPT ;  /* 0xfffffffe04047892 */ /* 0x000fe2000f8ec03f */
[----:B------:R-:W-:Y:S01]  /*7270*/  IMAD R14, R29, -0xc0, R38 ;  /* 0xffffff401d0e7824 */ /* 0x000fe200078e0226 */
[----:B------:R-:W-:Y:S01]  /*7280*/  PRMT R37, R4, 0x7610, R37 ;  /* 0x0000761004257816 */ /* 0x000fe20000000025 */
[----:B------:R-:W-:Y:S01]  /*7290*/  IMAD.MOV.U32 R4, RZ, RZ, R10 ;  /* 0x000000ffff047224 */ /* 0x000fe200078e000a */
[----:B------:R-:W-:Y:S01]  /*72a0*/  UIADD3 UR4, UR36, -UR4, URZ ;  /* 0x8000000424047290 */ /* 0x000fe2000fffe03f */
[----:B------:R-:W-:Y:S01]  /*72b0*/  IMAD.MOV.U32 R6, RZ, RZ, R11 ;  /* 0x000000ffff067224 */ /* 0x000fe200078e000b */
[----:B------:R-:W-:Y:S01]  /*72c0*/  VIMNMX R14, R14, 0xc0, PT ;  /* 0x000000c00e0e7848 */ /* 0x000fe20003fe0100 */
[----:B-1----:R-:W-:Y:S01]  /*72d0*/  IMAD.MOV.U32 R7, RZ, RZ, R12 ;  /* 0x000000ffff077224 */ /* 0x002fe200078e000c */
[----:B------:R-:W-:Y:S01]  /*72e0*/  PRMT R15, R4, 0x7610, R15 ;  /* 0x00007610040f7816 */ /* 0x000fe2000000000f */
[----:B------:R-:W-:Y:S01]  /*72f0*/  IMAD.MOV.U32 R4, RZ, RZ, R8 ;  /* 0x000000ffff047224 */ /* 0x000fe200078e0008 */
[----:B------:R-:W-:Y:S01]  /*7300*/  PRMT R29, R6, 0x7610, R29 ;  /* 0x00007610061d7816 */ /* 0x000fe2000000001d */
[----:B------:R-:W-:Y:S01]  /*7310*/  IMAD.U32 R5, RZ, RZ, UR4 ;  /* 0x00000004ff057e24 */ /* 0x000fe2000f8e00ff */
[----:B------:R-:W-:Y:S01]  /*7320*/  PRMT R38, R7, 0x7610, R38 ;  /* 0x0000761007267816 */ /* 0x000fe20000000026 */
[----:B------:R-:W-:Y:S01]  /*7330*/  IMAD.MOV.U32 R6, RZ, RZ, R9 ;  /* 0x000000ffff067224 */ /* 0x000fe200078e0009 */
[----:B------:R-:W-:-:S02]  /*7340*/  PRMT R34, R4, 0x7610, R34 ;  /* 0x0000761004227816 */ /* 0x000fc40000000022 */
[----:B------:R-:W-:Y:S02]  /*7350*/  SHF.L.U32 R5, R5, 0x1f, RZ ;  /* 0x0000001f05057819 */ /* 0x000fe400000006ff */
[----:B------:R-:W-:Y:S02]  /*7360*/  ISETP.GE.AND P1, PT, R157, R14, PT ;  /* 0x0000000e9d00720c */ /* 0x000fe40003f26270 */
[----:B------:R-:W1:Y:S01]  /*7370*/  SYNCS.PHASECHK.TRANS64.TRYWAIT P0, [R2+URZ+0x16800], R5 ;  /* 0x01680005020075a7 */ /* 0x000e62000800017f */
[----:B0-----:R-:W-:-:S05]  /*7380*/  VIADD R42, R35, 0xffffff80 ;  /* 0xffffff80232a7836 */ /* 0x001fca0000000000 */
[----:B------:R-:W-:-:S04]  /*7390*/  SHF.R.S32.HI R35, RZ, 0x1f, R42 ;  /* 0x0000001fff237819 */ /* 0x000fc8000001142a */
[----:B------:R-:W-:-:S04]  /*73a0*/  LEA.HI R35, R35, R42, RZ, 0x5 ;  /* 0x0000002a23237211 */ /* 0x000fc800078f28ff */
[----:B------:R-:W-:Y:S01]  /*73b0*/  SHF.R.S32.HI R35, RZ, 0x5, R35 ;  /* 0x00000005ff237819 */ /* 0x000fe20000011423 */
[C---:B----4-:R-:W-:Y:S01]  /*73c0*/  IMAD.SHL.U32 R0, R41.reuse, 0x40, RZ ;  /* 0x0000004029007824 */ /* 0x050fe200078e00ff */
[----:B------:R-:W-:-:S04]  /*73d0*/  LOP3.LUT P2, RZ, R41, 0x4, RZ, 0xc0, !PT ;  /* 0x0000000429ff7812 */ /* 0x000fc8000784c0ff */
[----:B---3--:R-:W-:-:S04]  /*73e0*/  LOP3.LUT R3, R0, 0x1c0, RZ, 0xc0, !PT ;  /* 0x000001c000037812 */ /* 0x008fc800078ec0ff */
[----:B------:R-:W-:Y:S02]  /*73f0*/  LOP3.LUT R0, R3, 0x18, R16, 0xf8, !PT ;  /* 0x0000001803007812 */ /* 0x000fe400078ef810 */
[----:B------:R-:W-:-:S04]  /*7400*/  SHF.R.U32.HI R3, RZ, 0x3, R3 ;  /* 0x00000003ff037819 */ /* 0x000fc80000011603 */
[----:B------:R-:W-:Y:S01]  /*7410*/  LOP3.LUT R0, R0, R3, RZ, 0x3c, !PT ;  /* 0x0000000300007212 */ /* 0x000fe200078e3cff */
[----:B------:R-:W-:-:S05]  /*7420*/  IMAD.MOV.U32 R3, RZ, RZ, R21 ;  /* 0x000000ffff037224 */ /* 0x000fca00078e0015 */
[----:B------:R-:W-:Y:S01]  /*7430*/  PRMT R36, R3, 0x7610, R36 ;  /* 0x0000761003247816 */ /* 0x000fe20000000024 */
[----:B------:R-:W-:Y:S02]  /*7440*/  IMAD R3, R35, 0x200, R0 ;  /* 0x0000020023037824 */ /* 0x000fe400078e0200 */
[----:B------:R-:W-:Y:S02]  /*7450*/  IMAD.MOV.U32 R0, RZ, RZ, R13 ;  /* 0x000000ffff007224 */ /* 0x000fe400078e000d */
[----:B------:R-:W-:-:S03]  /*7460*/  IMAD R3, R3, 0x2, R2 ;  /* 0x0000000203037824 */ /* 0x000fc600078e0202 */
[----:B------:R-:W-:Y:S01]  /*7470*/  PRMT R15, R15, 0x5410, R0 ;  /* 0x000054100f0f7816 */ /* 0x000fe20000000000 */
[C---:B------:R-:W-:Y:S02]  /*7480*/  VIADD R4, R3.reuse, 0x8400 ;  /* 0x0000840003047836 */ /* 0x040fe40000000000 */
[----:B------:R-:W-:Y:S01]  /*7490*/  VIADD R0, R3, 0x8440 ;  /* 0x0000844003007836 */ /* 0x000fe20000000000 */
[----:B-1----:R-:W-:Y:S06]  /*74a0*/  @!P0 BRA `(.L_x_14377) ;  /* 0x0000017c00708947 */ /* 0x002fec0003800000 */
.L_x_14655:
[----:B------:R-:W-:Y:S05]  /*74b0*/  BSYNC B1 ;  /* 0x0000000000017941 */ /* 0x000fea0003800000 */
.L_x_14376:
[----:B------:R-:W-:Y:S01]  /*74c0*/  BSSY B1, `(.L_x_14378) ;  /* 0x0000068000017945 */ /* 0x000fe20003800000 */
[----:B------:R-:W-:Y:S01]  /*74d0*/  PRMT R35, R6, 0x7610, R35 ;  /* 0x0000761006237816 */ /* 0x000fe20000000023 */
[----:B------:R-:W-:Y:S02]  /*74e0*/  @P2 VIADD R0, R4, 0xffffffc0 ;  /* 0xffffffc004002836 */ /* 0x000fe40000000000 */
[----:B------:R-:W-:Y:S05]  /*74f0*/  @P1 BRA `(.L_x_14379) ;  /* 0x0000000400901947 */ /* 0x000fea0003800000 */
[----:B------:R-:W2:Y:S01]  /*7500*/  LDL R7, [R1+0xc] ;  /* 0x00000c0001077983 */ /* 0x000ea20000100800 */
[----:B0-----:R-:W0:Y:S01]  /*7510*/  LDC R5, c[0x0][0x3f4] ;  /* 0x0000fd00ff057b82 */ /* 0x001e220000000800 */
[----:B------:R-:W-:Y:S01]  /*7520*/  BSSY B2, `(.L_x_14380) ;  /* 0x0000032000027945 */ /* 0x000fe20003800000 */
[-C--:B0-----:R-:W-:Y:S02]  /*7530*/  ISETP.GE.AND P0, PT, R152, R5.reuse, PT ;  /* 0x000000059800720c */ /* 0x081fe40003f06270 */
[----:B--2---:R-:W-:-:S11]  /*7540*/  ISETP.GE.AND P1, PT, R7, R5, PT ;  /* 0x000000050700720c */ /* 0x004fd60003f26270 */
[----:B------:R-:W-:Y:S05]  /*7550*/  @P0 BRA `(.L_x_14381) ;  /* 0x0000000000b80947 */ /* 0x000fea0003800000 */
[----:B------:R-:W0:Y:S01]  /*7560*/  LDS.128 R4, [R3+0x8400] ;  /* 0x0084000003047984 */ /* 0x000e220000000c00 */
[----:B------:R-:W-:Y:S02]  /*7570*/  SHF.R.U32.HI R45, RZ, 0x10, R33 ;  /* 0x00000010ff2d7819 */ /* 0x000fe40000011621 */
[--C-:B------:R-:W-:Y:S02]  /*7580*/  SHF.R.U32.HI R42, RZ, 0x10, R31.reuse ;  /* 0x00000010ff2a7819 */ /* 0x100fe4000001161f */
[----:B------:R-:W-:Y:S02]  /*7590*/  SHF.R.U64 R41, R30, 0x10, R31 ;  /* 0x000000101e297819 */ /* 0x000fe4000000121f */
[----:B------:R-:W-:Y:S02]  /*75a0*/  PRMT R45, R43, 0x5410, R45 ;  /* 0x000054102b2d7816 */ /* 0x000fe4000000002d */
[----:B------:R-:W-:Y:S02]  /*75b0*/  PRMT R42, R37, 0x5432, R42 ;  /* 0x00005432252a7816 */ /* 0x000fe4000000002a */
[----:B------:R-:W-:Y:S01]  /*75c0*/  PRMT R41, R46, 0x5410, R41 ;  /* 0x000054102e297816 */ /* 0x000fe20000000029 */
[C---:B------:R-:W-:Y:S01]  /*75d0*/  IMAD.U32 R46, R45.reuse, 0x10000, RZ ;  /* 0x000100002d2e7824 */ /* 0x040fe200078e00ff */
[----:B------:R-:W-:Y:S01]  /*75e0*/  SHF.R.U64 R44, R32, 0x10, R33 ;  /* 0x00000010202c7819 */ /* 0x000fe20000001221 */
[----:B------:R-:W-:Y:S01]  /*75f0*/  IMAD.U32 R43, R42, 0x10000, RZ ;  /* 0x000100002a2b7824 */ /* 0x000fe200078e00ff */
[----:B------:R-:W-:-:S02]  /*7600*/  LOP3.LUT R45, R45, 0xffff0000, RZ, 0xc0, !PT ;  /* 0xffff00002d2d7812 */ /* 0x000fc400078ec0ff */
        /* <DEDUP_REMOVED lines=35> */
.L_x_14381:
[----:B------:R-:W-:Y:S05]  /*7840*/  BSYNC B2 ;  /* 0x0000000000027941 */ /* 0x000fea0003800000 */
.L_x_14380:
[----:B------:R-:W-:Y:S05]  /*7850*/  @P1 BRA `(.L_x_14379) ;  /* 0x0000000000b81947 */ /* 0x000fea0003800000 */
[----:B0-----:R-:W0:Y:S01]  /*7860*/  LDS.128 R4, [R0] ;  /* 0x0000000000047984 */ /* 0x001e220000000c00 */
[----:B------:R-:W-:Y:S02]  /*7870*/  SHF.R.U64 R30, R24, 0x10, R25 ;  /* 0x00000010181e7819 */ /* 0x000fe40000001219 */
[--C-:B------:R-:W-:Y:S02]  /*7880*/  SHF.R.U64 R24, R26, 0x10, R27.reuse ;  /* 0x000000101a187819 */ /* 0x100fe4000000121b */
        /* <DEDUP_REMOVED lines=14> */
[C---:B------:R-:W-:Y:S01]  /*7970*/  FMUL.FTZ R41, R25.reuse, R33 ;  /* 0x0000002119297220 */ /* 0x040fe20000410000 */
[----:B------:R-:W-:Y:S01]  /*7980*/  FMUL.FTZ R42, R25, R32 ;  /* 0x00000020192a7220 */ /* 0x000fe20000410000 */
[----:B------:R-:W-:Y:S01]  /*7990*/  FMUL.FTZ R25, R27, R40 ;  /* 0x000000281b197220 */ /* 0x000fe20000410000 */
[----:B------:R-:W-:Y:S02]  /*79a0*/  IMAD.U32 R6, R4, 0x10000, RZ ;  /* 0x0001000004067824 */ /* 0x000fe400078e00ff */
[----:B------:R-:W-:Y:S01]  /*79b0*/  FFMA.FTZ R41, R24, R32, -R41 ;  /* 0x0000002018297223 */ /* 0x000fe20000010829 */
[----:B------:R-:W-:Y:S02]  /*79c0*/  IMAD.U32 R7, R5, 0x10000, RZ ;  /* 0x0001000005077824 */ /* 0x000fe400078e00ff */
[----:B------:R-:W-:Y:S01]  /*79d0*/  FFMA.FTZ R43, R26, R31, -R25 ;  /* 0x0000001f1a2b7223 */ /* 0x000fe20000010819 */
[----:B------:R-:W-:Y:S01]  /*79e0*/  FFMA.FTZ R42, R24, R33, R42 ;  /* 0x00000021182a7223 */ /* 0x000fe2000001002a */
[----:B------:R-:W-:Y:S01]  /*79f0*/  IMAD.U32 R25, R30, 0x10000, RZ ;  /* 0x000100001e197824 */ /* 0x000fe200078e00ff */
[----:B------:R-:W-:Y:S01]  /*7a00*/  LOP3.LUT R4, R4, 0xffff0000, RZ, 0xc0, !PT ;  /* 0xffff000004047812 */ /* 0x000fe200078ec0ff */
[----:B------:R-:W-:Y:S01]  /*7a10*/  FMUL.FTZ R33, R27, R31 ;  /* 0x0000001f1b217220 */ /* 0x000fe20000410000 */
        /* <DEDUP_REMOVED lines=18> */
.L_x_14379:
[----:B------:R-:W-:Y:S05]  /*7b40*/  BSYNC B1 ;  /* 0x0000000000017941 */ /* 0x000fea0003800000 */
.L_x_14378:
[----:B01----:R-:W-:-:S05]  /*7b50*/  VIADD R4, R157, 0x60 ;  /* 0x000000609d047836 */ /* 0x003fca0000000000 */
[----:B------:R-:W-:-:S13]  /*7b60*/  ISETP.GE.AND P0, PT, R4, R14, PT ;  /* 0x0000000e0400720c */ /* 0x000fda0003f06270 */
[----:B------:R-:W-:Y:S05]  /*7b70*/  @P0 BRA `(.L_x_14382) ;  /* 0x0000001c00240947 */ /* 0x000fea0003800000 */
[----:B------:R-:W2:Y:S01]  /*7b80*/  LDL R4, [R1+0xc] ;  /* 0x00000c0001047983 */ /* 0x000ea20000100800 */
[----:B------:R-:W0:Y:S01]  /*7b90*/  LDC R5, c[0x0][0x3f4] ;  /* 0x0000fd00ff057b82 */ /* 0x000e220000000800 */
[----:B------:R-:W-:Y:S01]  /*7ba0*/  BSSY B1, `(.L_x_14383) ;  /* 0x0000032000017945 */ /* 0x000fe20003800000 */
[-C--:B0-----:R-:W-:Y:S02]  /*7bb0*/  ISETP.GE.AND P0, PT, R152, R5.reuse, PT ;  /* 0x000000059800720c */ /* 0x081fe40003f06270 */
[----:B--2---:R-:W-:-:S11]  /*7bc0*/  ISETP.GE.AND P1, PT, R4, R5, PT ;  /* 0x000000050400720c */ /* 0x004fd60003f26270 */
[----:B------:R-:W-:Y:S05]  /*7bd0*/  @P0 BRA `(.L_x_14384) ;  /* 0x0000000000b80947 */ /* 0x000fea0003800000 */
[----:B------:R-:W0:Y:S01]  /*7be0*/  LDS.128 R4, [R3+0xb400] ;  /* 0x00b4000003047984 */ /* 0x000e220000000c00 */
[--C-:B------:R-:W-:Y:S02]  /*7bf0*/  SHF.R.U64 R25, R12, 0x10, R13.reuse ;  /* 0x000000100c197819 */ /* 0x100fe4000000120d */
[----:B------:R-:W-:Y:S02]  /*7c00*/  SHF.R.U32.HI R14, RZ, 0x10, R13 ;  /* 0x00000010ff0e7819 */ /* 0x000fe4000001160d */
[--C-:B------:R-:W-:Y:S02]  /*7c10*/  SHF.R.U32.HI R13, RZ, 0x10, R21.reuse ;  /* 0x00000010ff0d7819 */ /* 0x100fe40000011615 */
[----:B------:R-:W-:Y:S02]  /*7c20*/  SHF.R.U64 R12, R20, 0x10, R21 ;  /* 0x00000010140c7819 */ /* 0x000fe40000001215 */
[----:B------:R-:W-:Y:S02]  /*7c30*/  PRMT R21, R15, 0x5432, R14 ;  /* 0x000054320f157816 */ /* 0x000fe4000000000e */
[----:B------:R-:W-:-:S02]  /*7c40*/  PRMT R36, R36, 0x5410, R13 ;  /* 0x0000541024247816 */ /* 0x000fc4000000000d */
[----:B------:R-:W-:Y:S01]  /*7c50*/  PRMT R38, R38, 0x5410, R25 ;  /* 0x0000541026267816 */ /* 0x000fe20000000019 */
[----:B------:R-:W-:Y:S01]  /*7c60*/  IMAD.U32 R24, R21, 0x10000, RZ ;  /* 0x0001000015187824 */ /* 0x000fe200078e00ff */
[C---:B------:R-:W-:Y:S01]  /*7c70*/  LOP3.LUT R27, R36.reuse, 0xffff0000, RZ, 0xc0, !PT ;  /* 0xffff0000241b7812 */ /* 0x040fe200078ec0ff */
[----:B------:R-:W-:Y:S01]  /*7c80*/  IMAD.U32 R25, R36, 0x10000, RZ ;  /* 0x0001000024197824 */ /* 0x000fe200078e00ff */
[----:B------:R-:W-:Y:S02]  /*7c90*/  PRMT R37, R37, 0x5410, R12 ;  /* 0x0000541025257816 */ /* 0x000fe4000000000c */
        /* <DEDUP_REMOVED lines=9> */
[----:B------:R-:W-:Y:S01]  /*7d30*/  FFMA.FTZ R31, R12, R24, -R31 ;  /* 0x000000180c1f7223 */ /* 0x000fe2000001081f */
[C---:B------:R-:W-:Y:S02]  /*7d40*/  IMAD.U32 R7, R5.reuse, 0x10000, RZ ;  /* 0x0001000005077824 */ /* 0x040fe400078e00ff */
        /* <DEDUP_REMOVED lines=23> */
.L_x_14384:
[----:B------:R-:W-:Y:S05]  /*7ec0*/  BSYNC B1 ;  /* 0x0000000000017941 */ /* 0x000fea0003800000 */
.L_x_14383:
[----:B------:R-:W-:Y:S05]  /*7ed0*/  @P1 BRA `(.L_x_14382) ;  /* 0x00000018004c1947 */ /* 0x000fea0003800000 */
[----:B0-----:R-:W0:Y:S01]  /*7ee0*/  LDS.128 R4, [R0+0x3000] ;  /* 0x0030000000047984 */ /* 0x001e220000000c00 */
        /* <DEDUP_REMOVED lines=46> */
.L_x_14369:
[----:B------:R-:W0:Y:S01]  /*81d0*/  S2R R0, SR_TID.X ;  /* 0x0000000000007919 */ /* 0x000e220000002100 */
[----:B------:R-:W3:Y:S01]  /*81e0*/  LDC R32, c[0x0][0x448] ;  /* 0x00011200ff207b82 */ /* 0x000ee20000000800 */
[----:B------:R-:W-:Y:S01]  /*81f0*/  ULDC.64 UR4, c[0x0][0x3f8] ;  /* 0x0000fe0000047ab9 */ /* 0x000fe20000000a00 */
[----:B------:R-:W-:Y:S01]  /*8200*/  ULDC.64 UR6, c[0x0][0x408] ;  /* 0x0001020000067ab9 */ /* 0x000fe20000000a00 */
[----:B------:R-:W-:Y:S02]  /*8210*/  IMAD.MOV.U32 R4, RZ, RZ, R26 ;  /* 0x000000ffff047224 */ /* 0x000fe400078e001a */
[----:B------:R-:W-:Y:S02]  /*8220*/  IMAD.MOV.U32 R6, RZ, RZ, R24 ;  /* 0x000000ffff067224 */ /* 0x000fe400078e0018 */
[----:B------:R-:W-:Y:S01]  /*8230*/  IMAD.MOV.U32 R7, RZ, RZ, R33 ;  /* 0x000000ffff077224 */ /* 0x000fe200078e0021 */
[----:B---3--:R-:W-:Y:S01]  /*8240*/  ISETP.NE.AND P0, PT, R32, 0x1, PT ;  /* 0x000000012000780c */ /* 0x008fe20003f05270 */
[----:B0-----:R-:W-:-:S05]  /*8250*/  VIADD R0, R0, 0xffffff80 ;  /* 0xffffff8000007836 */ /* 0x001fca0000000000 */
[----:B------:R-:W-:-:S07]  /*8260*/  SHF.R.S32.HI R3, RZ, 0x1f, R0 ;  /* 0x0000001fff037819 */ /* 0x000fce0000011400 */
[----:B------:R-:W0:Y:S01]  /*8270*/  @P0 LDC R5, c[0x0][0x450] ;  /* 0x00011400ff050b82 */ /* 0x000e220000000800 */
[----:B------:R-:W-:-:S04]  /*8280*/  LEA.HI R3, R3, R0, RZ, 0x2 ;  /* 0x0000000003037211 */ /* 0x000fc800078f10ff */
[----:B------:R-:W-:-:S05]  /*8290*/  LOP3.LUT R3, R3, 0xfffffffc, RZ, 0xc0, !PT ;  /* 0xfffffffc03037812 */ /* 0x000fca00078ec0ff */
[----:B------:R-:W-:Y:S02]  /*82a0*/  IMAD.IADD R3, R0, 0x1, -R3 ;  /* 0x0000000100037824 */ /* 0x000fe400078e0a03 */
[----:B------:R-:W3:Y:S02]  /*82b0*/  @P0 LDC R0, c[0x0][0x44c] ;  /* 0x00011300ff000b82 */ /* 0x000ee40000000800 */
[----:B------:R-:W-:-:S04]  /*82c0*/  IMAD R3, R3, 0x60, R35 ;  /* 0x0000006003037824 */ /* 0x000fc800078e0223 */
[----:B---3--:R-:W-:-:S05]  /*82d0*/  @P0 IMAD.HI.U32 R0, R3, R0, RZ ;  /* 0x0000000003000227 */ /* 0x008fca00078e00ff */
[----:B0-----:R-:W-:Y:S01]  /*82e0*/  @P0 SHF.R.U32.HI R3, RZ, R5, R0 ;  /* 0x00000005ff030219 */ /* 0x001fe20000011600 */
        /* <DEDUP_REMOVED lines=18> */
[----:B------:R-:W0:Y:S01]  /*8410*/  LDC R41, c[0x0][0x3f4] ;  /* 0x0000fd00ff297b82 */ /* 0x000e220000000800 */
[----:B------:R-:W3:Y:S01]  /*8420*/  SHFL.IDX PT, R3, R25, RZ, 0x1c1f ;  /* 0x001c1fff19037589 */ /* 0x000ee200000e0000 */
[----:B------:R-:W-:-:S03]  /*8430*/  IMAD R32, R155, R32, RZ ;  /* 0x000000209b207224 */ /* 0x000fc600078e02ff */
[----:B------:R-:W4:Y:S04]  /*8440*/  SHFL.IDX PT, R0, R26, RZ, 0x1c1f ;  /* 0x001c1fff1a007589 */ /* 0x000f2800000e0000 */
[----:B-1----:R-:W1:Y:S04]  /*8450*/  SHFL.IDX PT, R14, R27, RZ, 0x1c1f ;  /* 0x001c1fff1b0e7589 */ /* 0x002e6800000e0000 */
[----:B------:R-:W5:Y:S01]  /*8460*/  SHFL.IDX PT, R4, R24, RZ, 0x1c1f ;  /* 0x001c1fff18047589 */ /* 0x000f6200000e0000 */
[----:B0-----:R-:W-:-:S04]  /*8470*/  ISETP.GE.AND P0, PT, R16, R41, PT ;  /* 0x000000291000720c */ /* 0x001fc80003f06270 */
[----:B------:R-:W-:-:S13]  /*8480*/  ISETP.GE.OR P1, PT, R35, R32, P0 ;  /* 0x000000202300720c */ /* 0x000fda0000726670 */
[C---:B------:R-:W-:Y:S01]  /*8490*/  @!P1 IMAD.SHL.U32 R5, R16.reuse, 0x2, RZ ;  /* 0x0000000210059824 */ /* 0x040fe200078e00ff */
[----:B------:R-:W-:-:S04]  /*84a0*/  @!P1 SHF.L.U64.HI R21, R16, 0x1, R17 ;  /* 0x0000000110159819 */ /* 0x000fc80000010211 */
[----:B---3--:R-:W-:-:S05]  /*84b0*/  @!P1 IADD3 R6, P2, R3, R5, RZ ;  /* 0x0000000503069210 */ /* 0x008fca0007f5e0ff */
[----:B----4-:R-:W-:-:S05]  /*84c0*/  @!P1 IMAD.X R7, R0, 0x1, R21, P2 ;  /* 0x0000000100079824 */ /* 0x010fca00010e0615 */
[----:B------:R-:W3:Y:S01]  /*84d0*/  @!P1 LD.E.128 R8, desc[UR42][R6.64] ;  /* 0x0000002a06089980 */ /* 0x000ee2000c101d00 */
[----:B-1----:R-:W-:-:S05]  /*84e0*/  @!P1 IADD3 R14, P2, R14, R5, RZ ;  /* 0x000000050e0e9210 */ /* 0x002fca0007f5e0ff */
[----:B-----5:R-:W-:-:S04]  /*84f0*/  @!P1 IMAD.X R3, R4, 0x1, R21, P2 ;  /* 0x0000000104039824 */ /* 0x020fc800010e0615 */
[----:B------:R-:W-:-:S05]  /*8500*/  @!P1 IMAD.MOV.U32 R15, RZ, RZ, R3 ;  /* 0x000000ffff0f9224 */ /* 0x000fca00078e0003 */
[----:B------:R0:W4:Y:S01]  /*8510*/  @!P1 LD.E.128 R4, desc[UR42][R14.64] ;  /* 0x0000002a0e049980 */ /* 0x000122000c101d00 */
[----:B------:R-:W-:Y:S02]  /*8520*/  CS2R R36, SRZ ;  /* 0x0000000000247805 */ /* 0x000fe4000001ff00 */
[----:B------:R-:W-:Y:S02]  /*8530*/  CS2R R38, SRZ ;  /* 0x0000000000267805 */ /* 0x000fe4000001ff00 */
[----:B------:R-:W-:Y:S01]  /*8540*/  CS2R R30, SRZ ;  /* 0x00000000001e7805 */ /* 0x000fe2000001ff00 */
[----:B------:R-:W1:Y:S01]  /*8550*/  SHFL.IDX PT, R24, R24, 0x1, 0x1c1f ;  /* 0x003c1f0018187f89 */ /* 0x000e6200000e0000 */
[----:B------:R-:W-:-:S03]  /*8560*/  CS2R R20, SRZ ;  /* 0x0000000000147805 */ /* 0x000fc6000001ff00 */
[----:B0-----:R0:W0:Y:S01]  /*8570*/  SHFL.IDX PT, R14, R27, 0x1, 0x1c1f ;  /* 0x003c1f001b0e7f89 */ /* 0x00102200000e0000 */
[----:B---3--:R-:W-:Y:S02]  /*8580*/  @!P1 IMAD.MOV.U32 R36, RZ, RZ, R8 ;  /* 0x000000ffff249224 */ /* 0x008fe400078e0008 */
[----:B------:R-:W-:Y:S02]  /*8590*/  @!P1 IMAD.MOV.U32 R37, RZ, RZ, R9 ;  /* 0x000000ffff259224 */ /* 0x000fe400078e0009 */
        /* <DEDUP_REMOVED lines=22> */
[----:B------:R-:W-:Y:S02]  /*8700*/  CS2R R4, SRZ ;  /* 0x0000000000047805 */ /* 0x000fe4000001ff00 */
[----:B------:R-:W-:Y:S02]  /*8710*/  PRMT R33, R33, 0x5410, R6 ;  /* 0x0000541021217816 */ /* 0x000fe40000000006 */
[----:B01-3--:R-:W-:-:S07]  /*8720*/  PRMT R55, R7, 0x7610, R55 ;  /* 0x0000761007377816 */ /* 0x00bfce0000000037 */
.L_x_14665:
[----:B------:R-:W-:Y:S01]  /*8730*/  VIADD R35, R35, 0x60 ;  /* 0x0000006023237836 */ /* 0x000fe20000000000 */
[----:B------:R-:W-:Y:S01]  /*8740*/  BSSY B1, `(.L_x_14386) ;  /* 0x0000012000017945 */ /* 0x000fe20003800000 */
[----:B------:R-:W-:Y:S02]  /*8750*/  CS2R R6, SRZ ;  /* 0x0000000000067805 */ /* 0x000fe4000001ff00 */
[----:B------:R-:W-:Y:S02]  /*8760*/  CS2R R8, SRZ ;  /* 0x0000000000087805 */ /* 0x000fe4000001ff00 */
        /* <DEDUP_REMOVED lines=14> */
[----:B------:R-:W5:Y:S02]  /*8850*/  LD.E.128 R4, desc[UR42][R4.64] ;  /* 0x0000002a04047980 */ /* 0x000f64000c101d00 */
.L_x_14387:
[----:B------:R-:W-:Y:S05]  /*8860*/  BSYNC B1 ;  /* 0x0000000000017941 */ /* 0x000fea0003800000 */
.L_x_14386:
[----:B------:R-:W-:Y:S01]  /*8870*/  ULEA.HI UR4, UR36, UR36, URZ, 0x1 ;  /* 0x0000002424047291 */ /* 0x000fe2000f8f083f */
[----:B------:R-:W-:Y:S01]  /*8880*/  IMAD R29, R29, -0xc0, R32 ;  /* 0xffffff401d1d7824 */ /* 0x000fe200078e0220 */
[----:B------:R-:W-:Y:S01]  /*8890*/  BSSY B1, `(.L_x_14388) ;  /* 0x0000019000017945 */ /* 0x000fe20003800000 */
[----:B------:R-:W-:Y:S01]  /*88a0*/  VIADD R14, R157, 0x60 ;  /* 0x000000609d0e7836 */ /* 0x000fe20000000000 */
[----:B------:R-:W-:Y:S01]  /*88b0*/  ULOP3.LUT UR4, UR4, 0xfffffffe, URZ, 0xc0, !UPT ;  /* 0xfffffffe04047892 */ /* 0x000fe2000f8ec03f */
[----:B----45:R-:W-:Y:S01]  /*88c0*/  IMAD.MOV.U32 R3, RZ, RZ, R4 ;  /* 0x000000ffff037224 */ /* 0x030fe200078e0004 */
[----:B------:R-:W-:Y:S01]  /*88d0*/  VIMNMX R0, R29, 0xc0, PT ;  /* 0x000000c01d007848 */ /* 0x000fe20003fe0100 */
[----:B------:R-:W-:Y:S01]  /*88e0*/  IMAD.MOV.U32 R12, RZ, RZ, R5 ;  /* 0x000000ffff0c7224 */ /* 0x000fe200078e0005 */
[----:B------:R-:W-:Y:S02]  /*88f0*/  UIADD3 UR4, UR36, -UR4, URZ ;  /* 0x8000000424047290 */ /* 0x000fe4000fffe03f */
[----:B------:R-:W-:-:S02]  /*8900*/  ISETP.GE.OR P2, PT, R157, R0, P0 ;  /* 0x000000009d00720c */ /* 0x000fc40000746670 */
[----:B------:R-:W-:Y:S01]  /*8910*/  ISETP.GE.OR P0, PT, R14, R0, P0 ;  /* 0x000000000e00720c */ /* 0x000fe20000706670 */
[----:B------:R-:W-:Y:S01]  /*8920*/  IMAD.MOV.U32 R0, RZ, RZ, R6 ;  /* 0x000000ffff007224 */ /* 0x000fe200078e0006 */
[----:B------:R-:W-:Y:S01]  /*8930*/  PRMT R43, R3, 0x7610, R43 ;  /* 0x00007610032b7816 */ /* 0x000fe2000000002b */
[----:B--2---:R-:W-:Y:S01]  /*8940*/  IMAD.U32 R13, RZ, RZ, UR4 ;  /* 0x00000004ff0d7e24 */ /* 0x004fe2000f8e00ff */
        /* <DEDUP_REMOVED lines=12> */
[----:B0-----:R-:W-:Y:S06]  /*8a10*/  @!P1 BRA `(.L_x_14389) ;  /* 0x0000016c00989947 */ /* 0x001fec0003800000 */
.L_x_14666:
[----:B------:R-:W-:Y:S05]  /*8a20*/  BSYNC B1 ;  /* 0x0000000000017941 */ /* 0x000fea0003800000 */
.L_x_14388:
[----:B------:R-:W-:Y:S04]  /*8a30*/  BSSY B1, `(.L_x_14390) ;  /* 0x0000070000017945 */ /* 0x000fe80003800000 */
[----:B------:R-:W-:Y:S05]  /*8a40*/  @P2 BRA `(.L_x_14391) ;  /* 0x0000000400b82947 */ /* 0x000fea0003800000 */
[----:B------:R-:W2:Y:S01]  /*8a50*/  LDL R12, [R1+0x40] ;  /* 0x00004000010c7983 */ /* 0x000ea20000100800 */
[----:B0-----:R-:W-:Y:S01]  /*8a60*/  IMAD.IADD R13, R16, 0x1, R41 ;  /* 0x00000001100d7824 */ /* 0x001fe200078e0229 */
[----:B------:R-:W-:Y:S01]  /*8a70*/  SHF.R.U64 R49, R30, 0x10, R31 ;  /* 0x000000101e317819 */ /* 0x000fe2000000121f */
[----:B------:R-:W0:Y:S01]  /*8a80*/  S2R R14, SR_TID.X ;  /* 0x00000000000e7919 */ /* 0x000e220000002100 */
[----:B------:R-:W-:Y:S02]  /*8a90*/  SHF.R.U64 R47, R36, 0x10, R37 ;  /* 0x00000010242f7819 */ /* 0x000fe40000001225 */
[----:B------:R-:W-:Y:S02]  /*8aa0*/  SHF.R.U64 R36, R38, 0x10, R39 ;  /* 0x0000001026247819 */ /* 0x000fe40000001227 */
[----:B------:R-:W-:Y:S02]  /*8ab0*/  SHF.R.U64 R52, R20, 0x10, R21 ;  /* 0x0000001014347819 */ /* 0x000fe40000001215 */
[----:B------:R-:W-:-:S02]  /*8ac0*/  PRMT R49, R50, 0x5410, R49 ;  /* 0x0000541032317816 */ /* 0x000fc40000000031 */
[----:B------:R-:W-:Y:S02]  /*8ad0*/  SHF.R.U32.HI R39, RZ, 0x10, R39 ;  /* 0x00000010ff277819 */ /* 0x000fe40000011627 */
[----:B------:R-:W-:Y:S01]  /*8ae0*/  PRMT R38, R48, 0x5410, R47 ;  /* 0x0000541030267816 */ /* 0x000fe2000000002f */
[----:B------:R-:W-:Y:S01]  /*8af0*/  IMAD.U32 R50, R49, 0x10000, RZ ;  /* 0x0001000031327824 */ /* 0x000fe200078e00ff */
[----:B------:R-:W-:Y:S02]  /*8b00*/  SHF.R.U32.HI R53, RZ, 0x10, R21 ;  /* 0x00000010ff357819 */ /* 0x000fe40000011615 */
[C---:B------:R-:W-:Y:S02]  /*8b10*/  PRMT R47, R33.reuse, 0x5410, R36 ;  /* 0x00005410212f7816 */ /* 0x040fe40000000024 */
[----:B------:R-:W-:Y:S02]  /*8b20*/  PRMT R52, R33, 0x5432, R52 ;  /* 0x0000543221347816 */ /* 0x000fe40000000034 */
[----:B------:R-:W-:Y:S01]  /*8b30*/  PRMT R48, R34, 0x5410, R39 ;  /* 0x0000541022307816 */ /* 0x000fe20000000027 */
[----:B------:R-:W-:Y:S01]  /*8b40*/  IMAD.U32 R39, R38, 0x10000, RZ ;  /* 0x0001000026277824 */ /* 0x000fe200078e00ff */
[----:B------:R-:W-:-:S02]  /*8b50*/  SHF.R.U32.HI R46, RZ, 0x10, R37 ;  /* 0x00000010ff2e7819 */ /* 0x000fc40000011625 */
[----:B------:R-:W-:Y:S02]  /*8b60*/  SHF.R.U32.HI R51, RZ, 0x10, R31 ;  /* 0x00000010ff337819 */ /* 0x000fe4000001161f */
[----:B------:R-:W-:Y:S02]  /*8b70*/  PRMT R53, R55, 0x5410, R53 ;  /* 0x0000541037357816 */ /* 0x000fe40000000035 */
[----:B------:R-:W-:Y:S02]  /*8b80*/  LOP3.LUT R49, R49, 0xffff0000, RZ, 0xc0, !PT ;  /* 0xffff000031317812 */ /* 0x000fe400078ec0ff */
[----:B------:R-:W-:Y:S02]  /*8b90*/  PRMT R46, R34, 0x5432, R46 ;  /* 0x00005432222e7816 */ /* 0x000fe4000000002e */
[----:B------:R-:W-:Y:S01]  /*8ba0*/  PRMT R51, R54, 0x5410, R51 ;  /* 0x0000541036337816 */ /* 0x000fe20000000033 */
[----:B0-----:R-:W-:-:S05]  /*8bb0*/  VIADD R25, R14, 0xffffff80 ;  /* 0xffffff800e197836 */ /* 0x001fca0000000000 */
[----:B------:R-:W-:-:S04]  /*8bc0*/  SHF.R.S32.HI R24, RZ, 0x1f, R25 ;  /* 0x0000001fff187819 */ /* 0x000fc80000011419 */
[----:B------:R-:W-:-:S04]  /*8bd0*/  LEA.HI R24, R24, R25, RZ, 0x5 ;  /* 0x0000001918187211 */ /* 0x000fc800078f28ff */
[----:B------:R-:W-:Y:S01]  /*8be0*/  SHF.R.S32.HI R24, RZ, 0x5, R24 ;  /* 0x00000005ff187819 */ /* 0x000fe20000011418 */
[----:B--2---:R-:W-:-:S05]  /*8bf0*/  IMAD.SHL.U32 R12, R12, 0x40, RZ ;  /* 0x000000400c0c7824 */ /* 0x004fca00078e00ff */
[----:B------:R-:W-:-:S04]  /*8c00*/  LOP3.LUT R14, R12, 0x1c0, RZ, 0xc0, !PT ;  /* 0x000001c00c0e7812 */ /* 0x000fc800078ec0ff */
[----:B------:R-:W-:Y:S02]  /*8c10*/  SHF.R.U32.HI R15, RZ, 0x3, R14 ;  /* 0x00000003ff0f7819 */ /* 0x000fe4000001160e */
[C---:B------:R-:W-:Y:S02]  /*8c20*/  LOP3.LUT R13, R14.reuse, 0x38, R13, 0xf8, !PT ;  /* 0x000000380e0d7812 */ /* 0x040fe400078ef80d */
[----:B------:R-:W-:Y:S02]  /*8c30*/  LOP3.LUT R12, R14, 0x38, R16, 0xf8, !PT ;  /* 0x000000380e0c7812 */ /* 0x000fe400078ef810 */
[-C--:B------:R-:W-:Y:S02]  /*8c40*/  LOP3.LUT R13, R13, R15.reuse, RZ, 0x3c, !PT ;  /* 0x0000000f0d0d7212 */ /* 0x080fe400078e3cff */
[----:B------:R-:W-:-:S03]  /*8c50*/  LOP3.LUT R12, R12, R15, RZ, 0x3c, !PT ;  /* 0x0000000f0c0c7212 */ /* 0x000fc600078e3cff */
[C---:B------:R-:W-:Y:S02]  /*8c60*/  IMAD R25, R24.reuse, 0x200, R13 ;  /* 0x0000020018197824 */ /* 0x040fe400078e020d */
[----:B------:R-:W-:Y:S02]  /*8c70*/  IMAD R29, R24, 0x200, R12 ;  /* 0x00000200181d7824 */ /* 0x000fe400078e020c */
[--C-:B------:R-:W-:Y:S02]  /*8c80*/  IMAD R32, R25, 0x2, R2.reuse ;  /* 0x0000000219207824 */ /* 0x100fe400078e0202 */
[----:B------:R-:W-:-:S03]  /*8c90*/  IMAD R29, R29, 0x2, R2 ;  /* 0x000000021d1d7824 */ /* 0x000fc600078e0202 */
[----:B------:R-:W0:Y:S04]  /*8ca0*/  LDS.128 R24, [R32+0x8400] ;  /* 0x0084000020187984 */ /* 0x000e280000000c00 */
[----:B------:R-:W1:Y:S01]  /*8cb0*/  LDS.128 R12, [R29+0x8400] ;  /* 0x008400001d0c7984 */ /* 0x000e620000000c00 */
[C---:B0-----:R-:W-:Y:S01]  /*8cc0*/  IMAD.U32 R33, R24.reuse, 0x10000, RZ ;  /* 0x0001000018217824 */ /* 0x041fe200078e00ff */
[----:B------:R-:W-:Y:S01]  /*8cd0*/  LOP3.LUT R24, R24, 0xffff0000, RZ, 0xc0, !PT ;  /* 0xffff000018187812 */ /* 0x000fe200078ec0ff */
[C---:B------:R-:W-:Y:S01]  /*8ce0*/  IMAD.U32 R34, R25.reuse, 0x10000, RZ ;  /* 0x0001000019227824 */ /* 0x040fe200078e00ff */
[----:B------:R-:W-:Y:S01]  /*8cf0*/  LOP3.LUT R25, R25, 0xffff0000, RZ, 0xc0, !PT ;  /* 0xffff000019197812 */ /* 0x000fe200078ec0ff */
[C---:B-1----:R-:W-:Y:S02]  /*8d00*/  IMAD.U32 R20, R12.reuse, 0x10000, RZ ;  /* 0x000100000c147824 */ /* 0x042fe400078e00ff */
[C---:B------:R-:W-:Y:S01]  /*8d10*/  FMUL.FTZ R55, R33.reuse, R50 ;  /* 0x0000003221377220 */ /* 0x040fe20000410000 */
[----:B------:R-:W-:Y:S01]  /*8d20*/  FMUL.FTZ R57, R33, R39 ;  /* 0x0000002721397220 */ /* 0x000fe20000410000 */
[----:B------:R-:W-:Y:S01]  /*8d30*/  LOP3.LUT R12, R12, 0xffff0000, RZ, 0xc0, !PT ;  /* 0xffff00000c0c7812 */ /* 0x000fe200078ec0ff */
[----:B------:R-:W-:-:S02]  /*8d40*/  IMAD.U32 R21, R13, 0x10000, RZ ;  /* 0x000100000d157824 */ /* 0x000fc400078e00ff */
[----:B------:R-:W-:Y:S01]  /*8d50*/  FFMA.FTZ R55, R20, R39, -R55 ;  /* 0x0000002714377223 */ /* 0x000fe20000010837 */
[----:B------:R-:W-:Y:S01]  /*8d60*/  LOP3.LUT R33, R38, 0xffff0000, RZ, 0xc0, !PT ;  /* 0xffff000026217812 */ /* 0x000fe200078ec0ff */
[----:B------:R-:W-:Y:S01]  /*8d70*/  FMUL.FTZ R39, R24, R49 ;  /* 0x0000003118277220 */ /* 0x000fe20000410000 */
[----:B------:R-:W-:Y:S01]  /*8d80*/  FFMA.FTZ R57, R20, R50, R57 ;  /* 0x0000003214397223 */ /* 0x000fe20000010039 */
[C---:B------:R-:W-:Y:S01]  /*8d90*/  IMAD.U32 R20, R46.reuse, 0x10000, RZ ;  /* 0x000100002e147824 */ /* 0x040fe200078e00ff */
[----:B------:R-:W-:Y:S01]  /*8da0*/  LOP3.LUT R46, R46, 0xffff0000, RZ, 0xc0, !PT ;  /* 0xffff00002e2e7812 */ /* 0x000fe200078ec0ff */
[C---:B------:R-:W-:Y:S02]  /*8db0*/  IMAD.U32 R38, R51.reuse, 0x10000, RZ ;  /* 0x0001000033267824 */ /* 0x040fe400078e00ff */
[-C--:B------:R-:W-:Y:S01]  /*8dc0*/  FMUL.FTZ R59, R24, R33.reuse ;  /* 0x00000021183b7220 */ /* 0x080fe20000410000 */
[----:B------:R-:W-:Y:S01]  /*8dd0*/  FFMA.FTZ R50, R12, R33, -R39 ;  /* 0x000000210c327223 */ /* 0x000fe20000010827 */
[C---:B------:R-:W-:Y:S01]  /*8de0*/  FMUL.FTZ R33, R34.reuse, R20 ;  /* 0x0000001422217220 */ /* 0x040fe20000410000 */
[----:B------:R-:W-:Y:S01]  /*8df0*/  FMUL.FTZ R54, R34, R38 ;  /* 0x0000002622367220 */ /* 0x000fe20000410000 */
[----:B------:R-:W-:Y:S01]  /*8e00*/  LOP3.LUT R24, R51, 0xffff0000, RZ, 0xc0, !PT ;  /* 0xffff000033187812 */ /* 0x000fe200078ec0ff */
[----:B------:R-:W-:-:S02]  /*8e10*/  IMAD.U32 R36, R26, 0x10000, RZ ;  /* 0x000100001a247824 */ /* 0x000fc400078e00ff */
[----:B------:R-:W-:Y:S01]  /*8e20*/  FFMA.FTZ R38, R21, R38, R33 ;  /* 0x0000002615267223 */ /* 0x000fe20000010021 */
[----:B------:R-:W-:Y:S01]  /*8e30*/  LOP3.LUT R13, R13, 0xffff0000, RZ, 0xc0, !PT ;  /* 0xffff00000d0d7812 */ /* 0x000fe200078ec0ff */
[----:B------:R-:W-:Y:S01]  /*8e40*/  FFMA.FTZ R34, R12, R49, R59 ;  /* 0x000000310c227223 */ /* 0x000fe2000001003b */
[----:B------:R-:W-:Y:S01]  /*8e50*/  FFMA.FTZ R54, R21, R20, -R54 ;  /* 0x0000001415367223 */ /* 0x000fe20000010836 */
[----:B------:R-:W-:Y:S02]  /*8e60*/  IMAD.U32 R33, R52, 0x10000, RZ ;  /* 0x0001000034217824 */ /* 0x000fe400078e00ff */
[----:B------:R-:W-:Y:S01]  /*8e70*/  FMUL.FTZ R12, R25, R24 ;  /* 0x00000018190c7220 */ /* 0x000fe20000410000 */
[----:B------:R-:W-:Y:S02]  /*8e80*/  IMAD.U32 R21, R47, 0x10000, RZ ;  /* 0x000100002f157824 */ /* 0x000fe400078e00ff */
[----:B------:R-:W-:Y:S01]  /*8e90*/  FMUL.FTZ R56, R25, R46 ;  /* 0x0000002e19387220 */ /* 0x000fe20000410000 */
[----:B------:R-:W-:-:S02]  /*8ea0*/  IMAD.U32 R37, R27, 0x10000, RZ ;  /* 0x000100001b257824 */ /* 0x000fc400078e00ff */
[----:B------:R-:W-:Y:S01]  /*8eb0*/  FMUL.FTZ R49, R36, R33 ;  /* 0x0000002124317220 */ /* 0x000fe20000410000 */
[----:B------:R-:W-:Y:S02]  /*8ec0*/  IMAD.U32 R20, R53, 0x10000, RZ ;  /* 0x0001000035147824 */ /* 0x000fe400078e00ff */
[C---:B------:R-:W-:Y:S01]  /*8ed0*/  FFMA.FTZ R25, R13.reuse, R46, -R12 ;  /* 0x0000002e0d197223 */ /* 0x040fe2000001080c */
[----:B------:R-:W-:Y:S02]  /*8ee0*/  IMAD.U32 R30, R14, 0x10000, RZ ;  /* 0x000100000e1e7824 */ /* 0x000fe400078e00ff */
[----:B------:R-:W-:Y:S01]  /*8ef0*/  FMUL.FTZ R36, R36, R21 ;  /* 0x0000001524247220 */ /* 0x000fe20000410000 */
[----:B------:R-:W-:Y:S01]  /*8f00*/  FFMA.FTZ R39, R13, R24, R56 ;  /* 0x000000180d277223 */ /* 0x000fe20000010038 */
[----:B------:R-:W-:Y:S02]  /*8f10*/  IMAD.U32 R31, R15, 0x10000, RZ ;  /* 0x000100000f1f7824 */ /* 0x000fe400078e00ff */
[----:B------:R-:W-:Y:S01]  /*8f20*/  FMUL.FTZ R24, R37, R20 ;  /* 0x0000001425187220 */ /* 0x000fe20000410000 */
[----:B------:R-:W-:-:S02]  /*8f30*/  IMAD.U32 R12, R48, 0x10000, RZ ;  /* 0x00010000300c7824 */ /* 0x000fc400078e00ff */
[C---:B------:R-:W-:Y:S01]  /*8f40*/  FFMA.FTZ R49, R30.reuse, R21, -R49 ;  /* 0x000000151e317223 */ /* 0x040fe20000010831 */
[----:B------:R-:W-:Y:S01]  /*8f50*/  FFMA.FTZ R36, R30, R33, R36 ;  /* 0x000000211e247223 */ /* 0x000fe20000010024 */
[----:B------:R-:W-:Y:S01]  /*8f60*/  LOP3.LUT R26, R26, 0xffff0000, RZ, 0xc0, !PT ;  /* 0xffff00001a1a7812 */ /* 0x000fe200078ec0ff */
[-C--:B------:R-:W-:Y:S01]  /*8f70*/  FMUL.FTZ R46, R37, R12.reuse ;  /* 0x0000000c252e7220 */ /* 0x080fe20000410000 */
[----:B------:R-:W-:Y:S01]  /*8f80*/  FFMA.FTZ R30, R31, R12, -R24 ;  /* 0x0000000c1f1e7223 */ /* 0x000fe20000010818 */
[----:B------:R-:W-:Y:S02]  /*8f90*/  LOP3.LUT R27, R27, 0xffff0000, RZ, 0xc0, !PT ;  /* 0xffff00001b1b7812 */ /* 0x000fe400078ec0ff */
        /* <DEDUP_REMOVED lines=25> */
.L_x_14391:
[----:B------:R-:W-:Y:S05]  /*9130*/  BSYNC B1 ;  /* 0x0000000000017941 */ /* 0x000fea0003800000 */
.L_x_14390:
[----:B------:R-:W-:Y:S02]  /*9140*/  PRMT R20, R0, 0x7610, R20 ;  /* 0x0000761000147816 */ /* 0x000fe40000000014 */
[----:B------:R-:W-:Y:S01]  /*9150*/  PRMT R30, R3, 0x7610, R30 ;  /* 0x00007610031e7816 */ /* 0x000fe2000000001e */
[----:B------:R-:W-:Y:S06]  /*9160*/  @P0 BRA `(.L_x_14382) ;  /* 0x0000000400a80947 */ /* 0x000fec0003800000 */
[----:B-1----:R-:W2:Y:S01]  /*9170*/  LDL R12, [R1+0x44] ;  /* 0x00004400010c7983 */ /* 0x002ea20000100800 */
[C---:B0-----:R-:W-:Y:S02]  /*9180*/  VIADD R13, R157.reuse, 0x60 ;  /* 0x000000609d0d7836 */ /* 0x041fe40000000000 */
[----:B------:R-:W-:Y:S01]  /*9190*/  VIADD R14, R157, 0x60 ;  /* 0x000000609d0e7836 */ /* 0x000fe20000000000 */
[----:B------:R-:W3:Y:S01]  /*91a0*/  LDL R31, [R1+0x58] ;  /* 0x00005800011f7983 */ /* 0x000ee20000100800 */
[----:B------:R-:W-:Y:S02]  /*91b0*/  IMAD.SHL.U32 R13, R13, 0x40, RZ ;  /* 0x000000400d0d7824 */ /* 0x000fe400078e00ff */
[----:B------:R-:W-:Y:S02]  /*91c0*/  IMAD.SHL.U32 R14, R14, 0x40, RZ ;  /* 0x000000400e0e7824 */ /* 0x000fe400078e00ff */
[----:B------:R-:W-:Y:S01]  /*91d0*/  IMAD.IADD R0, R16, 0x1, R41 ;  /* 0x0000000110007824 */ /* 0x000fe200078e0229 */
[----:B------:R-:W-:-:S02]  /*91e0*/  LOP3.LUT R13, R13, 0x1c0, RZ, 0xc0, !PT ;  /* 0x000001c00d0d7812 */ /* 0x000fc400078ec0ff */
[----:B------:R-:W-:Y:S02]  /*91f0*/  LOP3.LUT R14, R14, 0x1c0, RZ, 0xc0, !PT ;  /* 0x000001c00e0e7812 */ /* 0x000fe400078ec0ff */
[----:B------:R-:W-:Y:S02]  /*9200*/  SHF.R.U32.HI R13, RZ, 0x3, R13 ;  /* 0x00000003ff0d7819 */ /* 0x000fe4000001160d */
[----:B------:R-:W-:-:S04]  /*9210*/  LOP3.LUT R0, R14, 0x38, R0, 0xf8, !PT ;  /* 0x000000380e007812 */ /* 0x000fc800078ef800 */
[----:B------:R-:W-:Y:S02]  /*9220*/  LOP3.LUT R0, R0, R13, RZ, 0x3c, !PT ;  /* 0x0000000d00007212 */ /* 0x000fe400078e3cff */
[----:B------:R-:W-:Y:S02]  /*9230*/  SHF.R.U64 R4, R4, 0x10, R5 ;  /* 0x0000001004047819 */ /* 0x000fe40000001205 */
[--C-:B------:R-:W-:Y:S02]  /*9240*/  SHF.R.U64 R8, R8, 0x10, R9.reuse ;  /* 0x0000001008087819 */ /* 0x100fe40000001209 */
[----:B------:R-:W-:Y:S02]  /*9250*/  SHF.R.U32.HI R9, RZ, 0x10, R9 ;  /* 0x00000010ff097819 */ /* 0x000fe40000011609 */
[----:B------:R-:W-:Y:S02]  /*9260*/  PRMT R43, R43, 0x5410, R4 ;  /* 0x000054102b2b7816 */ /* 0x000fe40000000004 */
[----:B------:R-:W-:-:S02]  /*9270*/  SHF.R.U32.HI R29, RZ, 0x10, R11 ;  /* 0x00000010ff1d7819 */ /* 0x000fc4000001160b */
[----:B------:R-:W-:Y:S01]  /*9280*/  SHF.R.U32.HI R5, RZ, 0x10, R5 ;  /* 0x00000010ff057819 */ /* 0x000fe20000011605 */
[----:B------:R-:W-:Y:S01]  /*9290*/  IMAD.U32 R32, R43, 0x10000, RZ ;  /* 0x000100002b207824 */ /* 0x000fe200078e00ff */
[----:B------:R-:W-:Y:S02]  /*92a0*/  PRMT R45, R45, 0x5410, R8 ;  /* 0x000054102d2d7816 */ /* 0x000fe40000000008 */
[----:B------:R-:W-:Y:S02]  /*92b0*/  PRMT R44, R44, 0x5410, R9 ;  /* 0x000054102c2c7816 */ /* 0x000fe40000000009 */
[----:B------:R-:W-:Y:S01]  /*92c0*/  PRMT R29, R30, 0x5410, R29 ;  /* 0x000054101e1d7816 */ /* 0x000fe2000000001d */
[----:B------:R-:W-:Y:S01]  /*92d0*/  IMAD.U32 R30, R45, 0x10000, RZ ;  /* 0x000100002d1e7824 */ /* 0x000fe200078e00ff */
[----:B------:R-:W-:Y:S02]  /*92e0*/  PRMT R42, R42, 0x5410, R5 ;  /* 0x000054102a2a7816 */ /* 0x000fe40000000005 */
[----:B------:R-:W-:-:S03]  /*92f0*/  SHF.R.U64 R21, R10, 0x10, R11 ;  /* 0x000000100a157819 */ /* 0x000fc6000000120b */
[----:B------:R-:W-:Y:S01]  /*9300*/  IMAD.U32 R34, R42, 0x10000, RZ ;  /* 0x000100002a227824 */ /* 0x000fe200078e00ff */
[----:B------:R-:W-:Y:S02]  /*9310*/  PRMT R21, R20, 0x5410, R21 ;  /* 0x0000541014157816 */ /* 0x000fe40000000015 */
[----:B------:R-:W-:Y:S02]  /*9320*/  LOP3.LUT R43, R43, 0xffff0000, RZ, 0xc0, !PT ;  /* 0xffff00002b2b7812 */ /* 0x000fe400078ec0ff */
[----:B------:R-:W-:Y:S01]  /*9330*/  LOP3.LUT R45, R45, 0xffff0000, RZ, 0xc0, !PT ;  /* 0xffff00002d2d7812 */ /* 0x000fe200078ec0ff */
[----:B--2---:R-:W-:-:S04]  /*9340*/  IMAD.IADD R3, R12, 0x1, R0 ;  /* 0x000000010c037824 */ /* 0x004fc800078e0200 */
[----:B------:R-:W-:Y:S01]  /*9350*/  IMAD R0, R3, 0x2, R2 ;  /* 0x0000000203007824 */ /* 0x000fe200078e0202 */
[----:B---3--:R-:W0:Y:S04]  /*9360*/  LDS.128 R12, [R31+0x8400] ;  /* 0x008400001f0c7984 */ /* 0x008e280000000c00 */
[----:B------:R-:W1:Y:S01]  /*9370*/  LDS.128 R24, [R0+0x8400] ;  /* 0x0084000000187984 */ /* 0x000e620000000c00 */
[--C-:B------:R-:W-:Y:S02]  /*9380*/  SHF.R.U64 R3, R6, 0x10, R7.reuse ;  /* 0x0000001006037819 */ /* 0x100fe40000001207 */
[----:B------:R-:W-:Y:S02]  /*9390*/  SHF.R.U32.HI R6, RZ, 0x10, R7 ;  /* 0x00000010ff067819 */ /* 0x000fe40000011607 */
[----:B------:R-:W-:-:S02]  /*93a0*/  PRMT R40, R40, 0x5410, R3 ;  /* 0x0000541028287816 */ /* 0x000fc40000000003 */
[----:B------:R-:W-:Y:S01]  /*93b0*/  PRMT R35, R35, 0x5410, R6 ;  /* 0x0000541023237816 */ /* 0x000fe20000000006 */
[----:B0-----:R-:W-:Y:S02]  /*93c0*/  IMAD.U32 R3, R12, 0x10000, RZ ;  /* 0x000100000c037824 */ /* 0x001fe400078e00ff */
[----:B-1----:R-:W-:-:S04]  /*93d0*/  IMAD.U32 R9, R24, 0x10000, RZ ;  /* 0x0001000018097824 */ /* 0x002fc800078e00ff */
[----:B------:R-:W-:Y:S01]  /*93e0*/  FMUL.FTZ R36, R9, R32 ;  /* 0x0000002009247220 */ /* 0x000fe20000410000 */
[----:B------:R-:W-:Y:S02]  /*93f0*/  IMAD.U32 R11, R25, 0x10000, RZ ;  /* 0x00010000190b7824 */ /* 0x000fe400078e00ff */
[-C--:B------:R-:W-:Y:S01]  /*9400*/  FMUL.FTZ R38, R9, R30.reuse ;  /* 0x0000001e09267220 */ /* 0x080fe20000410000 */
[----:B------:R-:W-:Y:S01]  /*9410*/  FFMA.FTZ R36, R3, R30, -R36 ;  /* 0x0000001e03247223 */ /* 0x000fe20000010824 */
[----:B------:R-:W-:Y:S02]  /*9420*/  IMAD.U32 R30, R44, 0x10000, RZ ;  /* 0x000100002c1e7824 */ /* 0x000fe400078e00ff */
[----:B------:R-:W-:Y:S01]  /*9430*/  FMUL.FTZ R46, R11, R34 ;  /* 0x000000220b2e7220 */ /* 0x000fe20000410000 */
[----:B------:R-:W-:Y:S02]  /*9440*/  IMAD.U32 R5, R13, 0x10000, RZ ;  /* 0x000100000d057824 */ /* 0x000fe400078e00ff */
[----:B------:R-:W-:Y:S01]  /*9450*/  FFMA.FTZ R38, R3, R32, R38 ;  /* 0x0000002003267223 */ /* 0x000fe20000010026 */
[----:B------:R-:W-:Y:S01]  /*9460*/  IMAD.U32 R20, R27, 0x10000, RZ ;  /* 0x000100001b147824 */ /* 0x000fe200078e00ff */
[----:B------:R-:W-:Y:S01]  /*9470*/  LOP3.LUT R10, R24, 0xffff0000, RZ, 0xc0, !PT ;  /* 0xffff0000180a7812 */ /* 0x000fe200078ec0ff */
[----:B------:R-:W-:-:S02]  /*9480*/  IMAD.U32 R9, R35, 0x10000, RZ ;  /* 0x0001000023097824 */ /* 0x000fc400078e00ff */
[-C--:B------:R-:W-:Y:S01]  /*9490*/  FMUL.FTZ R32, R11, R30.reuse ;  /* 0x0000001e0b207220 */ /* 0x080fe20000410000 */
[----:B------:R-:W-:Y:S02]  /*94a0*/  IMAD.U32 R3, R29, 0x10000, RZ ;  /* 0x000100001d037824 */ /* 0x000fe400078e00ff */
[----:B------:R-:W-:Y:S01]  /*94b0*/  FFMA.FTZ R46, R5, R30, -R46 ;  /* 0x0000001e052e7223 */ /* 0x000fe2000001082e */
[----:B------:R-:W-:Y:S02]  /*94c0*/  IMAD.U32 R8, R15, 0x10000, RZ ;  /* 0x000100000f087824 */ /* 0x000fe400078e00ff */
[----:B------:R-:W-:Y:S01]  /*94d0*/  FMUL.FTZ R11, R20, R9 ;  /* 0x00000009140b7220 */ /* 0x000fe20000410000 */
[----:B------:R-:W-:Y:S01]  /*94e0*/  LOP3.LUT R4, R12, 0xffff0000, RZ, 0xc0, !PT ;  /* 0xffff00000c047812 */ /* 0x000fe200078ec0ff */
[----:B------:R-:W-:Y:S01]  /*94f0*/  FMUL.FTZ R30, R20, R3 ;  /* 0x00000003141e7220 */ /* 0x000fe20000410000 */
[----:B------:R-:W-:Y:S01]  /*9500*/  FFMA.FTZ R32, R5, R34, R32 ;  /* 0x0000002205207223 */ /* 0x000fe20000010020 */
[----:B------:R-:W-:Y:S01]  /*9510*/  FMUL.FTZ R5, R10, R43 ;  /* 0x0000002b0a057220 */ /* 0x000fe20000410000 */
[C---:B------:R-:W-:Y:S01]  /*9520*/  FFMA.FTZ R20, R8.reuse, R3, -R11 ;  /* 0x0000000308147223 */ /* 0x040fe2000001080b */
[----:B------:R-:W-:Y:S01]  /*9530*/  LOP3.LUT R12, R13, 0xffff0000, RZ, 0xc0, !PT ;  /* 0xffff00000d0c7812 */ /* 0x000fe200078ec0ff */
        /* <DEDUP_REMOVED lines=8> */
[----:B------:R-:W-:Y:S01]  /*95c0*/  IMAD.U32 R8, R40, 0x10000, RZ ;  /* 0x0001000028087824 */ /* 0x000fe200078e00ff */
[----:B------:R-:W-:Y:S01]  /*95d0*/  LOP3.LUT R14, R15, 0xffff0000, RZ, 0xc0, !PT ;  /* 0xffff00000f0e7812 */ /* 0x000fe200078ec0ff */
[----:B------:R-:W-:Y:S01]  /*95e0*/  IMAD.U32 R5, R21, 0x10000, RZ ;  /* 0x0001000015057824 */ /* 0x000fe200078e00ff */
[----:B------:R-:W-:-:S02]  /*95f0*/  LOP3.LUT R15, R26, 0xffff0000, RZ, 0xc0, !PT ;  /* 0xffff00001a0f7812 */ /* 0x000fc400078ec0ff */
[----:B------:R-:W-:Y:S01]  /*9600*/  LOP3.LUT R26, R27, 0xffff0000, RZ, 0xc0, !PT ;  /* 0xffff00001b1a7812 */ /* 0x000fe200078ec0ff */
[C---:B------:R-:W-:Y:S01]  /*9610*/  FMUL.FTZ R27, R13.reuse, R8 ;  /* 0x000000080d1b7220 */ /* 0x040fe20000410000 */
[----:B------:R-:W-:Y:S01]  /*9620*/  LOP3.LUT R3, R44, 0xffff0000, RZ, 0xc0, !PT ;  /* 0xffff00002c037812 */ /* 0x000fe200078ec0ff */
[----:B------:R-:W-:Y:S01]  /*9630*/  FMUL.FTZ R25, R24, R9 ;  /* 0x0000000918197220 */ /* 0x000fe20000410000 */
[----:B------:R-:W-:Y:S01]  /*9640*/  FFMA.FTZ R11, R4, R43, R11 ;  /* 0x0000002b040b7223 */ /* 0x000fe2000001000b */
[----:B------:R-:W-:Y:S01]  /*9650*/  FMUL.FTZ R13, R13, R5 ;  /* 0x000000050d0d7220 */ /* 0x000fe20000410000 */
[----:B------:R-:W-:Y:S02]  /*9660*/  LOP3.LUT R40, R40, 0xffff0000, RZ, 0xc0, !PT ;  /* 0xffff000028287812 */ /* 0x000fe400078ec0ff */
[----:B------:R-:W-:Y:S02]  /*9670*/  LOP3.LUT R35, R35, 0xffff0000, RZ, 0xc0, !PT ;  /* 0xffff000023237812 */ /* 0x000fe400078ec0ff */
[----:B------:R-:W-:-:S02]  /*9680*/  LOP3.LUT R4, R21, 0xffff0000, RZ, 0xc0, !PT ;  /* 0xffff000015047812 */ /* 0x000fc400078ec0ff */
[----:B------:R-:W-:Y:S01]  /*9690*/  LOP3.LUT R29, R29, 0xffff0000, RZ, 0xc0, !PT ;  /* 0xffff00001d1d7812 */ /* 0x000fe200078ec0ff */
[-C--:B------:R-:W-:Y:S01]  /*96a0*/  FMUL.FTZ R24, R24, R3.reuse ;  /* 0x0000000318187220 */ /* 0x080fe20000410000 */
[----:B------:R-:W-:Y:S01]  /*96b0*/  FFMA.FTZ R25, R12, R3, -R25 ;  /* 0x000000030c197223 */ /* 0x000fe20000010819 */
[C---:B------:R-:W-:Y:S01]  /*96c0*/  FFMA.FTZ R27, R6.reuse, R5, -R27 ;  /* 0x00000005061b7223 */ /* 0x040fe2000001081b */
[----:B------:R-:W-:Y:S01]  /*96d0*/  FFMA.FTZ R10, R6, R8, R13 ;  /* 0x00000008060a7223 */ /* 0x000fe2000001000d */
        /* <DEDUP_REMOVED lines=19> */
.L_x_14382:
[----:B------:R-:W-:Y:S05]  /*9810*/  BSYNC B0 ;  /* 0x0000000000007941 */ /* 0x000fea0003800000 */
.L_x_14368:
[----:B------:R-:W-:Y:S01]  /*9820*/  @!PT LDS RZ, [RZ] ;  /* 0x00000000fffff984 */ /* 0x000fe20000000800 */
[----:B------:R-:W-:Y:S01]  /*9830*/  @!PT LDS RZ, [RZ] ;  /* 0x00000000fffff984 */ /* 0x000fe20000000800 */
[----:B------:R-:W-:Y:S01]  /*9840*/  @!PT LDS RZ, [RZ] ;  /* 0x00000000fffff984 */ /* 0x000fe20000000800 */
[----:B------:R-:W-:Y:S01]  /*9850*/  @!PT LDS RZ, [RZ] ;  /* 0x00000000fffff984 */ /* 0x000fe20000000800 */
[----:B------:R3:W-:Y:S06]  /*9860*/  MEMBAR.ALL.CTA ;  /* 0x0000000000007992 */ /* 0x0007ec0000008000 */
[----:B---3--:R-:W3:Y:S01]  /*9870*/  FENCE.VIEW.ASYNC.S ;  /* 0x00000000000073c6 */ /* 0x008ee20000000000 */
[----:B------:R-:W-:Y:S05]  /*9880*/  WARPSYNC.ALL ;  /* 0x0000000000007948 */ /* 0x000fea0003800000 */
[----:B---3--:R-:W-:Y:S06]  /*9890*/  BAR.SYNC.DEFER_BLOCKING 0xd, 0x180 ;  /* 0x0346000000007b1d */ /* 0x008fec0000010000 */
.L_x_14365:
[----:B-12---:R-:W-:-:S05]  /*98a0*/  IMAD.U32 R0, RZ, RZ, UR39 ;  /* 0x00000027ff007e24 */ /* 0x006fca000f8e00ff */
[----:B------:R-:W-:-:S13]  /*98b0*/  ISETP.NE.AND P0, PT, R0, 0x3, PT ;  /* 0x000000030000780c */ /* 0x000fda0003f05270 */
[----:B------:R-:W-:Y:S05]  /*98c0*/  @!P0 BRA `(.L_x_14392) ;  /* 0x0000000000048947 */ /* 0x000fea0003800000 */
[----:B------:R-:W-:Y:S01]  /*98d0*/  BPT.TRAP 0x1 ;  /* 0x000000040000795c */ /* 0x000fe20000300000 */
.L_x_14392:
[----:B------:R-:W-:Y:S01]  /*98e0*/  IMAD R14, R19, 0x8, R2 ;  /* 0x00000008130e7824 */ /* 0x000fe200078e0202 */
[----:B0--3--:R-:W-:-:S04]  /*98f0*/  SHF.L.U32 R3, R154, 0x1f, RZ ;  /* 0x0000001f9a037819 */ /* 0x009fc800000006ff */
[----:B------:R0:W1:Y:S01]  /*9900*/  SYNCS.PHASECHK.TRANS64.TRYWAIT P1, [R14+URZ+0x16830], R3 ;  /* 0x016830030e0075a7 */ /* 0x000062000802017f */
[----:B------:R-:W-:Y:S05]  /*9910*/  @!P0 BRA `(.L_x_14393) ;  /* 0x0000000000048947 */ /* 0x000fea0003800000 */
[----:B------:R-:W-:Y:S01]  /*9920*/  BPT.TRAP 0x1 ;  /* 0x000000040000795c */ /* 0x000fe20000300000 */
.L_x_14393:
        /* <DEDUP_REMOVED lines=10> */
.L_x_14394:
[----:B--2---:R-:W2:Y:S01]  /*99d0*/  LDL R0, [R1+0x2c] ;  /* 0x00002c0001007983 */ /* 0x004ea20000100800 */
[----:B------:R-:W-:Y:S01]  /*99e0*/  IMAD.MOV.U32 R5, RZ, RZ, 0x40000040 ;  /* 0x40000040ff057424 */ /* 0x000fe200078e00ff */
        /* <DEDUP_REMOVED lines=14> */
[----:B------:R-:W-:-:S02]  /*9ad0*/  IMAD.MOV.U32 R5, RZ, RZ, 0x40000040 ;  /* 0x40000040ff057424 */ /* 0x000fc400078e00ff */
[----:B--2---:R-:W-:-:S04]  /*9ae0*/  IMAD R4, R19, 0x400, R0 ;  /* 0x0000040013047824 */ /* 0x004fc800078e0200 */
[C---:B------:R-:W-:Y:S01]  /*9af0*/  VIADD R6, R4.reuse, 0x2 ;  /* 0x0000000204067836 */ /* 0x040fe20000000000 */
[----:B------:R-:W-:-:S13]  /*9b00*/  R2UR UR6, R4 ;  /* 0x00000000040672ca */ /* 0x000fda00000e0000 */
[----:B------:R-:W-:Y:S01]  /*9b10*/  HGMMA.64x128x16.F32.BF16 R24, gdesc[UR4], RZ, !UPT, gsb0 ;  /* 0x01e00000041879f0 */ /* 0x000fe2000c0018ff */
        /* <DEDUP_REMOVED lines=27> */
.L_x_14396:
[----:B------:R-:W2:Y:S01]  /*9cd0*/  LDL R4, [R1+0x30] ;  /* 0x0000300001047983 */ /* 0x000ea20000100800 */
[----:B------:R-:W3:Y:S03]  /*9ce0*/  LDC R92, c[0x0][0x448] ;  /* 0x00011200ff5c7b82 */ /* 0x000ee60000000800 */
[----:B------:R-:W2:Y:S04]  /*9cf0*/  LDL R90, [R1+0x24] ;  /* 0x00002400015a7983 */ /* 0x000ea80000100800 */
[----:B------:R-:W4:Y:S01]  /*9d00*/  LDL R93, [R1] ;  /* 0x00000000015d7983 */ /* 0x000f220000100800 */
[----:B------:R-:W5:Y:S01]  /*9d10*/  LDC.64 R10, c[0x0][0x9e0] ;  /* 0x00027800ff0a7b82 */ /* 0x000f620000000a00 */
[----:B------:R-:W-:Y:S01]  /*9d20*/  IMAD.MOV.U32 R15, RZ, RZ, -0x80 ;  /* 0xffffff80ff0f7424 */ /* 0x000fe200078e00ff */
[----:B------:R-:W-:Y:S01]  /*9d30*/  LOP3.LUT R22, R22, 0xfffffff7, RZ, 0xc0, !PT ;  /* 0xfffffff716167812 */ /* 0x000fe200078ec0ff */
[----:B------:R-:W-:Y:S01]  /*9d40*/  ULDC UR29, c[0x0][0x9dc] ;  /* 0x00027700001d7ab9 */ /* 0x000fe20000000800 */
[----:B---3--:R-:W-:-:S13]  /*9d50*/  ISETP.NE.AND P1, PT, R92, 0x1, PT ;  /* 0x000000015c00780c */ /* 0x008fda0003f25270 */
[----:B------:R-:W3:Y:S08]  /*9d60*/  @P1 LDC R0, c[0x0][0x44c] ;  /* 0x00011300ff001b82 */ /* 0x000ef00000000800 */
[----:B01----:R-:W0:Y:S01]  /*9d70*/  @P1 LDC R3, c[0x0][0x450] ;  /* 0x00011400ff031b82 */ /* 0x003e220000000800 */
[----:B------:R-:W-:Y:S01]  /*9d80*/  IMAD R15, R88, R15, 0x80 ;  /* 0x00000080580f7424 */ /* 0x000fe200078e020f */
[----:B------:R-:W-:Y:S01]  /*9d90*/  @P1 LOP3.LUT R22, R22, 0x8, RZ, 0xfc, !PT ;  /* 0x0000000816161812 */ /* 0x000fe200078efcff */
[----:B------:R-:W-:-:S02]  /*9da0*/  ULOP3.LUT UR4, URZ, UR29, URZ, 0x33, !UPT ;  /* 0x0000001d3f047292 */ /* 0x000fc4000f8e333f */
[----:B------:R-:W-:Y:S01]  /*9db0*/  IMAD.IADD R20, R156, 0x1, R15 ;  /* 0x000000019c147824 */ /* 0x000fe200078e020f */
[----:B------:R-:W-:Y:S01]  /*9dc0*/  LOP3.LUT R22, R22, 0xfffffffb, RZ, 0xc0, !PT ;  /* 0xfffffffb16167812 */ /* 0x000fe200078ec0ff */
[----:B--2---:R-:W-:-:S04]  /*9dd0*/  IMAD.IADD R21, R4, 0x1, R90 ;  /* 0x0000000104157824 */ /* 0x004fc800078e025a */
[----:B---3--:R-:W-:-:S05]  /*9de0*/  @P1 IMAD.HI.U32 R0, R21, R0, RZ ;  /* 0x0000000015001227 */ /* 0x008fca00078e00ff */
[----:B0-----:R-:W-:Y:S01]  /*9df0*/  @P1 SHF.R.U32.HI R21, RZ, R3, R0 ;  /* 0x00000003ff151219 */ /* 0x001fe20000011600 */
[----:B------:R-:W-:Y:S02]  /*9e00*/  VIADD R0, R14, 0x16840 ;  /* 0x000168400e007836 */ /* 0x000fe40000000000 */
[----:B------:R-:W-:Y:S02]  /*9e10*/  IMAD.U32 R3, RZ, RZ, UR38 ;  /* 0x00000026ff037e24 */ /* 0x000fe4000f8e00ff */
[----:B------:R-:W0:Y:S03]  /*9e20*/  SHFL.IDX PT, R91, R21, RZ, 0x1c1f ;  /* 0x001c1fff155b7589 */ /* 0x000e2600000e0000 */
[----:B------:R-:W-:Y:S01]  /*9e30*/  PRMT R0, R3, 0x654, R0 ;  /* 0x0000065403007816 */ /* 0x000fe20000000000 */
[----:B------:R-:W-:Y:S01]  /*9e40*/  VIADD R3, R15, 0x1 ;  /* 0x000000010f037836 */ /* 0x000fe20000000000 */
[----:B-----5:R-:W-:Y:S01]  /*9e50*/  ISETP.GE.AND P1, PT, R11, 0x1, PT ;  /* 0x000000010b00780c */ /* 0x020fe20003f26270 */
[C---:B----4-:R-:W-:Y:S01]  /*9e60*/  IMAD R20, R93.reuse, -0x2, R20 ;  /* 0xfffffffe5d147824 */ /* 0x050fe200078e0214 */
[----:B------:R1:W-:Y:S01]  /*9e70*/  SYNCS.ARRIVE.TRANS64.RED.A1T0 RZ, [R0+URZ], RZ ;  /* 0x000000ff00ff79a7 */ /* 0x0003e2000810043f */
[----:B------:R-:W-:-:S05]  /*9e80*/  IMAD R3, R93, -0x2, R3 ;  /* 0xfffffffe5d037824 */ /* 0x000fca00078e0203 */
[----:B------:R-:W-:-:S05]  /*9e90*/  IADD3 R3, -R155, R3, R156 ;  /* 0x000000039b037210 */ /* 0x000fca0007ffe19c */
[C---:B------:R-:W-:Y:S02]  /*9ea0*/  IMAD.IADD R7, R3.reuse, 0x1, R10 ;  /* 0x0000000103077824 */ /* 0x040fe400078e020a */
[----:B------:R-:W-:Y:S01]  /*9eb0*/  VIADD R14, R3, UR4 ;  /* 0x00000004030e7c36 */ /* 0x000fe20008000000 */
[----:B------:R-:W-:Y:S02]  /*9ec0*/  @P1 LOP3.LUT R22, R22, 0x4, RZ, 0xfc, !PT ;  /* 0x0000000416161812 */ /* 0x000fe400078efcff */
[----:B-1----:R-:W-:Y:S01]  /*9ed0*/  LEA R0, R88, 0xffffff80, 0x7 ;  /* 0xffffff8058007811 */ /* 0x002fe200078e38ff */
[----:B0-----:R-:W-:Y:S01]  /*9ee0*/  IMAD.IADD R3, R14, 0x1, R91 ;  /* 0x000000010e037824 */ /* 0x001fe200078e025b */
[----:B------:R-:W-:Y:S01]  /*9ef0*/  VIADDMNMX R6, R91, R7, R20, PT ;  /* 0x000000075b067246 */ /* 0x000fe20003800114 */
        /* <DEDUP_REMOVED lines=12> */
.L_x_14399:
[----:B------:R-:W-:-:S13]  /*9fc0*/  ISETP.NE.AND P1, PT, R11, 0x1, PT ;  /* 0x000000010b00780c */ /* 0x000fda0003f25270 */
[----:B------:R-:W0:Y:S02]  /*9fd0*/  @P1 LDC.64 R4, c[0x0][0x9e8] ;  /* 0x00027a00ff041b82 */ /* 0x000e240000000a00 */
[----:B0-----:R-:W-:-:S05]  /*9fe0*/  @P1 IMAD.HI.U32 R4, R91, R4, RZ ;  /* 0x000000045b041227 */ /* 0x001fca00078e00ff */
[----:B------:R-:W-:-:S07]  /*9ff0*/  @P1 SHF.R.U32.HI R91, RZ, R5, R4 ;  /* 0x00000005ff5b1219 */ /* 0x000fce0000011604 */
.L_x_14400:
[----:B------:R-:W-:Y:S05]  /*a000*/  BSYNC B0 ;  /* 0x0000000000007941 */ /* 0x000fea0003800000 */
.L_x_14398:
[----:B------:R-:W-:-:S04]  /*a010*/  IMAD R91, R91, R11, -R0 ;  /* 0x0000000b5b5b7224 */ /* 0x000fc800078e0a00 */
[----:B------:R-:W-:-:S05]  /*a020*/  IMAD R4, R93, -0x2, R91 ;  /* 0xfffffffe5d047824 */ /* 0x000fca00078e025b */
[----:B------:R-:W-:Y:S02]  /*a030*/  VIMNMX R3, R3, R4, !PT ;  /* 0x0000000403037248 */ /* 0x000fe40007fe0100 */
[----:B------:R-:W-:-:S07]  /*a040*/  VIADDMNMX R6, R4, R11, R6, PT ;  /* 0x0000000b04067246 */ /* 0x000fce0003800106 */
.L_x_14397:
[C---:B------:R-:W-:Y:S02]  /*a050*/  ISETP.GE.AND P1, PT, R15.reuse, 0x2, PT ;  /* 0x000000020f00780c */ /* 0x040fe40003f26270 */
[----:B------:R-:W-:Y:S02]  /*a060*/  ISETP.GE.AND P6, PT, R15, 0x9, PT ;  /* 0x000000090f00780c */ /* 0x000fe40003fc6270 */
[----:B------:R-:W-:Y:S02]  /*a070*/  ISETP.GT.AND P2, PT, R3, 0x1, !P1 ;  /* 0x000000010300780c */ /* 0x000fe40004f44270 */
[----:B------:R-:W-:Y:S02]  /*a080*/  ISETP.GE.AND P3, PT, R15, 0xa, PT ;  /* 0x0000000a0f00780c */ /* 0x000fe40003f66270 */
[----:B------:R-:W-:Y:S02]  /*a090*/  ISETP.LT.OR P2, PT, R6, 0x2, P2 ;  /* 0x000000020600780c */ /* 0x000fe40001741670 */
[----:B------:R-:W-:-:S02]  /*a0a0*/  LOP3.LUT R22, R22, 0xfffffffe, RZ, 0xc0, !PT ;  /* 0xfffffffe16167812 */ /* 0x000fc400078ec0ff */
[----:B------:R-:W-:Y:S02]  /*a0b0*/  FSEL R25, R25, -INF , !P2 ;  /* 0xff80000019197808 */ /* 0x000fe40005000000 */
[----:B------:R-:W-:Y:S02]  /*a0c0*/  ISETP.GT.AND P2, PT, R3, 0x8, !P6 ;  /* 0x000000080300780c */ /* 0x000fe40007744270 */
[----:B------:R-:W-:Y:S02]  /*a0d0*/  ISETP.GE.AND P5, PT, R15, 0x1, PT ;  /* 0x000000010f00780c */ /* 0x000fe40003fa6270 */
[----:B------:R-:W-:Y:S02]  /*a0e0*/  ISETP.LT.OR P2, PT, R6, 0x9, P2 ;  /* 0x000000090600780c */ /* 0x000fe40001741670 */
[----:B------:R-:W-:Y:S02]  /*a0f0*/  @P3 LOP3.LUT R22, R22, 0x1, RZ, 0xfc, !PT ;  /* 0x0000000116163812 */ /* 0x000fe400078efcff */
[----:B------:R-:W-:-:S02]  /*a100*/  FSEL R28, R28, -INF , !P2 ;  /* 0xff8000001c1c7808 */ /* 0x000fc40005000000 */
[----:B------:R-:W-:Y:S02]  /*a110*/  ISETP.GT.AND P2, PT, R3, 0x9, !P3 ;  /* 0x000000090300780c */ /* 0x000fe40005f44270 */
        /* <DEDUP_REMOVED lines=170> */
[----:B------:R-:W-:Y:S02]  /*abc0*/  ISETP.GE.AND P4, PT, R11, 0x1, PT ;  /* 0x000000010b00780c */ /* 0x000fe40003f86270 */
[----:B0-----:R-:W-:Y:S01]  /*abd0*/  VIADDMNMX R20, R3, R7, R20, PT ;  /* 0x0000000703147246 */ /* 0x001fe20003800114 */
[----:B------:R-:W-:-:S10]  /*abe0*/  IMAD.IADD R14, R14, 0x1, R3 ;  /* 0x000000010e0e7824 */ /* 0x000fd400078e0203 */
        /* <DEDUP_REMOVED lines=12> */
.L_x_14403:
[----:B------:R-:W-:-:S13]  /*acb0*/  ISETP.NE.AND P4, PT, R11, 0x1, PT ;  /* 0x000000010b00780c */ /* 0x000fda0003f85270 */
[----:B------:R-:W0:Y:S02]  /*acc0*/  @P4 LDC.64 R4, c[0x0][0x9e8] ;  /* 0x00027a00ff044b82 */ /* 0x000e240000000a00 */
[----:B0-----:R-:W-:-:S05]  /*acd0*/  @P4 IMAD.HI.U32 R4, R3, R4, RZ ;  /* 0x0000000403044227 */ /* 0x001fca00078e00ff */
[----:B------:R-:W-:-:S07]  /*ace0*/  @P4 SHF.R.U32.HI R3, RZ, R5, R4 ;  /* 0x00000005ff034219 */ /* 0x000fce0000011604 */
.L_x_14404:
[----:B------:R-:W-:Y:S05]  /*acf0*/  BSYNC B0 ;  /* 0x0000000000007941 */ /* 0x000fea0003800000 */
.L_x_14402:
[----:B------:R-:W-:-:S04]  /*ad00*/  IMAD R0, R3, R11, -R0 ;  /* 0x0000000b03007224 */ /* 0x000fc800078e0a00 */
[----:B------:R-:W-:-:S05]  /*ad10*/  IMAD R3, R93, -0x2, R0 ;  /* 0xfffffffe5d037824 */ /* 0x000fca00078e0200 */
[----:B------:R-:W-:Y:S02]  /*ad20*/  VIMNMX R14, R14, R3, !PT ;  /* 0x000000030e0e7248 */ /* 0x000fe40007fe0100 */
[----:B------:R-:W-:-:S07]  /*ad30*/  VIADDMNMX R20, R3, R11, R20, PT ;  /* 0x0000000b03147246 */ /* 0x000fce0003800114 */
.L_x_14401:
        /* <DEDUP_REMOVED lines=31> */
[----:B------:R-:W-:Y:S02]  /*af30*/  LOP3.LUT P6, RZ, R22, 0x8000, RZ, 0xc0, !PT ;  /* 0x0000800016ff7812 */ /* 0x000fe400078cc0ff */
[----:B------:R-:W-:Y:S02]  /*af40*/  ISETP.GT.AND P1, PT, R14, 0x19, !P1 ;  /* 0x000000190e00780c */ /* 0x000fe40004f24270 */
[----:B------:R-:W-:Y:S02]  /*af50*/  FMNMX.FTZ R0, R40, R3, !PT ;  /* 0x0000000328007209 */ /* 0x000fe40007810000 */
[----:B------:R-:W-:Y:S02]  /*af60*/  ISETP.LT.OR P1, PT, R20, 0x1a, P1 ;  /* 0x0000001a1400780c */ /* 0x000fe40000f21670 */
[----:B------:R-:W-:Y:S02]  /*af70*/  FMNMX.FTZ R3, R41, R0, !PT ;  /* 0x0000000029037209 */ /* 0x000fe40007810000 */
[----:B------:R-:W-:-:S02]  /*af80*/  FSEL R39, R39, -INF , !P1 ;  /* 0xff80000027277808 */ /* 0x000fc40004800000 */
[C---:B------:R-:W-:Y:S02]  /*af90*/  LOP3.LUT P1, RZ, R22.reuse, 0x800000, RZ, 0xc0, !PT ;  /* 0x0080000016ff7812 */ /* 0x040fe4000782c0ff */
[----:B------:R-:W-:Y:S02]  /*afa0*/  LOP3.LUT P4, RZ, R22, 0x4000, RZ, 0xc0, !PT ;  /* 0x0000400016ff7812 */ /* 0x000fe4000788c0ff */
        /* <DEDUP_REMOVED lines=55> */
[----:B------:R-:W-:Y:S02]  /*b320*/  ISETP.GT.AND P1, PT, R14, 0x40, !P6 ;  /* 0x000000400e00780c */ /* 0x000fe40007724270 */
[C---:B------:R-:W-:Y:S02]  /*b330*/  ISETP.LT.OR P5, PT, R20.reuse, 0x1, P5 ;  /* 0x000000011400780c */ /* 0x040fe40002fa1670 */
[----:B------:R-:W-:Y:S02]  /*b340*/  ISETP.LT.OR P1, PT, R20, 0x41, P1 ;  /* 0x000000411400780c */ /* 0x000fe40000f21670 */
[----:B------:R-:W-:-:S02]  /*b350*/  FSEL R26, R26, -INF , !P5 ;  /* 0xff8000001a1a7808 */ /* 0x000fc40006800000 */
[----:B------:R-:W-:Y:S02]  /*b360*/  FSEL R58, R58, -INF , !P1 ;  /* 0xff8000003a3a7808 */ /* 0x000fe40004800000 */
[----:B------:R-:W-:Y:S02]  /*b370*/  ISETP.GT.AND P1, PT, R14, 0x41, !P4 ;  /* 0x000000410e00780c */ /* 0x000fe40006724270 */
[----:B------:R-:W-:Y:S02]  /*b380*/  LOP3.LUT P6, RZ, R22, 0x10, RZ, 0xc0, !PT ;  /* 0x0000001016ff7812 */ /* 0x000fe400078cc0ff */
[----:B------:R-:W-:Y:S02]  /*b390*/  ISETP.LT.OR P1, PT, R20, 0x42, P1 ;  /* 0x000000421400780c */ /* 0x000fe40000f21670 */
[----:B------:R-:W-:Y:S02]  /*b3a0*/  FMNMX.FTZ R15, R26, R27, !PT ;  /* 0x0000001b1a0f7209 */ /* 0x000fe40007810000 */
[----:B------:R-:W-:-:S02]  /*b3b0*/  FSEL R59, R59, -INF , !P1 ;  /* 0xff8000003b3b7808 */ /* 0x000fc40004800000 */
[----:B------:R-:W-:Y:S02]  /*b3c0*/  LOP3.LUT P1, RZ, R22, 0x2000, RZ, 0xc0, !PT ;  /* 0x0000200016ff7812 */ /* 0x000fe4000782c0ff */
[----:B0-----:R-:W-:Y:S02]  /*b3d0*/  FMNMX.FTZ R5, R0, R3, !PT ;  /* 0x0000000300057209 */ /* 0x001fe40007810000 */
[----:B------:R-:W-:Y:S02]  /*b3e0*/  ISETP.GT.AND P1, PT, R14, 0x48, !P1 ;  /* 0x000000480e00780c */ /* 0x000fe40004f24270 */
[----:B------:R-:W-:Y:S01]  /*b3f0*/  FMNMX.FTZ R0, R30, R15, !PT ;  /* 0x0000000f1e007209 */ /* 0x000fe20007810000 */
[----:B------:R-:W0:Y:S01]  /*b400*/  SHFL.BFLY PT, R4, R5, 0x1, 0x1f ;  /* 0x0c201f0005047f89 */ /* 0x000e2200000e0000 */
        /* <DEDUP_REMOVED lines=13> */
[----:B0-----:R-:W-:-:S02]  /*b4e0*/  FMNMX.FTZ R3, R5, R4, !PT ;  /* 0x0000000405037209 */ /* 0x001fc40007810000 */
[----:B------:R-:W-:Y:S02]  /*b4f0*/  ISETP.LT.OR P1, PT, R20, 0x51, P1 ;  /* 0x000000511400780c */ /* 0x000fe40000f21670 */
[----:B------:R-:W-:Y:S01]  /*b500*/  FMNMX.FTZ R21, R39, R0, !PT ;  /* 0x0000000027157209 */ /* 0x000fe20007810000 */
[----:B------:R-:W-:Y:S01]  /*b510*/  FMUL.FTZ R4, R3, UR30 ;  /* 0x0000001e03047c20 */ /* 0x000fe20008410000 */
[----:B------:R-:W-:Y:S02]  /*b520*/  FSEL R66, R66, -INF , !P1 ;  /* 0xff80000042427808 */ /* 0x000fe40004800000 */
[----:B------:R-:W-:Y:S02]  /*b530*/  LOP3.LUT P1, RZ, R22, 0x400, RZ, 0xc0, !PT ;  /* 0x0000040016ff7812 */ /* 0x000fe4000782c0ff */
[----:B------:R-:W-:Y:S02]  /*b540*/  FMNMX.FTZ R0, R42, R21, !PT ;  /* 0x000000152a007209 */ /* 0x000fe40007810000 */
[----:B------:R-:W-:-:S02]  /*b550*/  ISETP.GT.AND P1, PT, R14, 0x51, !P1 ;  /* 0x000000510e00780c */ /* 0x000fc40004f24270 */
[----:B------:R-:W-:Y:S02]  /*b560*/  ISETP.GT.AND P2, PT, R14, 0x71, !P2 ;  /* 0x000000710e00780c */ /* 0x000fe40005744270 */
[----:B------:R-:W-:Y:S02]  /*b570*/  ISETP.LT.OR P1, PT, R20, 0x52, P1 ;  /* 0x000000521400780c */ /* 0x000fe40000f21670 */
[----:B------:R-:W-:Y:S02]  /*b580*/  ISETP.GT.AND P3, PT, R14, 0x78, !P3 ;  /* 0x000000780e00780c */ /* 0x000fe40005f64270 */
[----:B------:R-:W-:Y:S02]  /*b590*/  FSEL R67, R67, -INF , !P1 ;  /* 0xff80000043437808 */ /* 0x000fe40004800000 */
[----:B------:R-:W-:Y:S02]  /*b5a0*/  LOP3.LUT P1, RZ, R22, 0x200, RZ, 0xc0, !PT ;  /* 0x0000020016ff7812 */ /* 0x000fe4000782c0ff */
[----:B------:R-:W-:-:S02]  /*b5b0*/  ISETP.LT.OR P2, PT, R20, 0x72, P2 ;  /* 0x000000721400780c */ /* 0x000fc40001741670 */
[----:B------:R-:W-:Y:S02]  /*b5c0*/  ISETP.GT.AND P1, PT, R14, 0x58, !P1 ;  /* 0x000000580e00780c */ /* 0x000fe40004f24270 */
[C---:B------:R-:W-:Y:S02]  /*b5d0*/  ISETP.LT.OR P3, PT, R20.reuse, 0x79, P3 ;  /* 0x000000791400780c */ /* 0x040fe40001f61670 */
[----:B------:R-:W-:Y:S02]  /*b5e0*/  ISETP.LT.OR P1, PT, R20, 0x59, P1 ;  /* 0x000000591400780c */ /* 0x000fe40000f21670 */
[----:B------:R-:W-:Y:S02]  /*b5f0*/  FSEL R83, R83, -INF , !P2 ;  /* 0xff80000053537808 */ /* 0x000fe40005000000 */
[----:B------:R-:W-:Y:S02]  /*b600*/  FSEL R70, R70, -INF , !P1 ;  /* 0xff80000046467808 */ /* 0x000fe40004800000 */
[----:B------:R-:W-:-:S02]  /*b610*/  LOP3.LUT P1, RZ, R22, 0x100, RZ, 0xc0, !PT ;  /* 0x0000010016ff7812 */ /* 0x000fc4000782c0ff */
[----:B------:R-:W-:Y:S02]  /*b620*/  FSEL R86, R86, -INF , !P3 ;  /* 0xff80000056567808 */ /* 0x000fe40005800000 */
        /* <DEDUP_REMOVED lines=24> */
[----:B------:R-:W-:Y:S02]  /*b7b0*/  ISETP.GT.AND P1, PT, R14, 0x79, !P4 ;  /* 0x000000790e00780c */ /* 0x000fe40006724270 */
[----:B------:R-:W-:Y:S01]  /*b7c0*/  ISETP.NE.AND P4, PT, R92, 0x1, PT ;  /* 0x000000015c00780c */ /* 0x000fe20003f85270 */
        /* <DEDUP_REMOVED lines=11> */
[----:B------:R-:W-:Y:S01]  /*b880*/  ISETP.LT.OR P1, PT, R20, 0x7a, P1 ;  /* 0x0000007a1400780c */ /* 0x000fe20000f21670 */
[--C-:B------:R-:W-:Y:S01]  /*b890*/  FFMA.FTZ R53, R53, UR30, -R4.reuse ;  /* 0x0000001e35357c23 */ /* 0x100fe20008010804 */
[----:B------:R-:W-:Y:S01]  /*b8a0*/  FMNMX.FTZ R0, R50, R25, !PT ;  /* 0x0000001932007209 */ /* 0x000fe20007810000 */
[--C-:B------:R-:W-:Y:S01]  /*b8b0*/  FFMA.FTZ R148, R24, UR30, -R4.reuse ;  /* 0x0000001e18947c23 */ /* 0x100fe20008010804 */
[----:B------:R1:W-:Y:S01]  /*b8c0*/  MUFU.EX2 R21, R37 ;  /* 0x0000002500157308 */ /* 0x0003e20000000800 */
[----:B------:R-:W-:Y:S01]  /*b8d0*/  FSEL R87, R87, -INF , !P1 ;  /* 0xff80000057577808 */ /* 0x000fe20004800000 */
[--C-:B------:R-:W-:Y:S01]  /*b8e0*/  FFMA.FTZ R150, R28, UR30, -R4.reuse ;  /* 0x0000001e1c967c23 */ /* 0x100fe20008010804 */
[----:B------:R-:W-:Y:S01]  /*b8f0*/  FMNMX.FTZ R29, R51, R0, !PT ;  /* 0x00000000331d7209 */ /* 0x000fe20007810000 */
[--C-:B------:R-:W-:Y:S01]  /*b900*/  FFMA.FTZ R49, R49, UR30, -R4.reuse ;  /* 0x0000001e31317c23 */ /* 0x100fe20008010804 */
[--C-:B------:R-:W-:Y:S01]  /*b910*/  FFMA.FTZ R144, R32, UR30, -R4.reuse ;  /* 0x0000001e20907c23 */ /* 0x100fe20008010804 */
[--C-:B------:R-:W-:Y:S01]  /*b920*/  FFMA.FTZ R146, R36, UR30, -R4.reuse ;  /* 0x0000001e24927c23 */ /* 0x100fe20008010804 */
[----:B------:R-:W-:Y:S01]  /*b930*/  FMNMX.FTZ R0, R54, R29, !PT ;  /* 0x0000001d36007209 */ /* 0x000fe20007810000 */
[----:B------:R2:W-:Y:S01]  /*b940*/  MUFU.EX2 R25, R41 ;  /* 0x0000002900197308 */ /* 0x0005e20000000800 */
        /* <DEDUP_REMOVED lines=10> */
[----:B0-----:R-:W-:Y:S01]  /*b9f0*/  FMNMX.FTZ R33, R59, R0, !PT ;  /* 0x000000003b217209 */ /* 0x001fe20007810000 */
[--C-:B------:R-:W-:Y:S01]  /*ba00*/  FFMA.FTZ R130, R68, UR30, -R4.reuse ;  /* 0x0000001e44827c23 */ /* 0x100fe20008010804 */
[--C-:B------:R-:W-:Y:S01]  /*ba10*/  FFMA.FTZ R124, R72, UR30, -R4.reuse ;  /* 0x0000001e487c7c23 */ /* 0x100fe20008010804 */
[--C-:B------:R-:W-:Y:S01]  /*ba20*/  FFMA.FTZ R126, R76, UR30, -R4.reuse ;  /* 0x0000001e4c7e7c23 */ /* 0x100fe20008010804 */
[----:B------:R-:W-:Y:S01]  /*ba30*/  FMNMX.FTZ R0, R62, R33, !PT ;  /* 0x000000213e007209 */ /* 0x000fe20007810000 */
[----:B------:R-:W-:Y:S01]  /*ba40*/  MUFU.EX2 R29, R45 ;  /* 0x0000002d001d7308 */ /* 0x000fe20000000800 */
[--C-:B------:R-:W-:Y:S01]  /*ba50*/  FFMA.FTZ R120, R80, UR30, -R4.reuse ;  /* 0x0000001e50787c23 */ /* 0x100fe20008010804 */
[----:B------:R-:W-:Y:S01]  /*ba60*/  FFMA.FTZ R122, R84, UR30, -R4 ;  /* 0x0000001e547a7c23 */ /* 0x000fe20008010804 */
[----:B------:R-:W-:-:S04]  /*ba70*/  FMNMX.FTZ R33, R63, R0, !PT ;  /* 0x000000003f217209 */ /* 0x000fc80007810000 */
[----:B------:R-:W-:Y:S01]  /*ba80*/  FMNMX.FTZ R0, R66, R33, !PT ;  /* 0x0000002142007209 */ /* 0x000fe20007810000 */
[----:B------:R-:W0:Y:S03]  /*ba90*/  MUFU.EX2 R5, R5 ;  /* 0x0000000500057308 */ /* 0x000e260000000800 */
[----:B-1----:R-:W-:-:S04]  /*baa0*/  FMNMX.FTZ R37, R67, R0, !PT ;  /* 0x0000000043257209 */ /* 0x002fc80007810000 */
[----:B------:R-:W-:Y:S01]  /*bab0*/  FMNMX.FTZ R0, R70, R37, !PT ;  /* 0x0000002546007209 */ /* 0x000fe20007810000 */
[----:B------:R-:W1:Y:S03]  /*bac0*/  MUFU.EX2 R150, R150 ;  /* 0x0000009600967308 */ /* 0x000e660000000800 */
[----:B------:R-:W-:-:S04]  /*bad0*/  FMNMX.FTZ R37, R71, R0, !PT ;  /* 0x0000000047257209 */ /* 0x000fc80007810000 */
[----:B------:R-:W-:Y:S01]  /*bae0*/  FMNMX.FTZ R0, R74, R37, !PT ;  /* 0x000000254a007209 */ /* 0x000fe20007810000 */
[----:B------:R-:W3:Y:S03]  /*baf0*/  MUFU.EX2 R7, R7 ;  /* 0x0000000700077308 */ /* 0x000ee60000000800 */
[----:B--2---:R-:W-:-:S04]  /*bb00*/  FMNMX.FTZ R41, R75, R0, !PT ;  /* 0x000000004b297209 */ /* 0x004fc80007810000 */
[----:B------:R-:W-:Y:S01]  /*bb10*/  FMNMX.FTZ R0, R78, R41, !PT ;  /* 0x000000294e007209 */ /* 0x000fe20007810000 */
[----:B------:R2:W-:Y:S03]  /*bb20*/  MUFU.EX2 R37, R53 ;  /* 0x0000003500257308 */ /* 0x0005e60000000800 */
[----:B------:R-:W-:-:S04]  /*bb30*/  FMNMX.FTZ R41, R79, R0, !PT ;  /* 0x000000004f297209 */ /* 0x000fc80007810000 */
[----:B------:R-:W-:Y:S01]  /*bb40*/  FMNMX.FTZ R0, R82, R41, !PT ;  /* 0x0000002952007209 */ /* 0x000fe20007810000 */
[----:B------:R4:W-:Y:S01]  /*bb50*/  MUFU.EX2 R33, R49 ;  /* 0x0000003100217308 */ /* 0x0009e20000000800 */
[----:B--2---:R-:W-:Y:S02]  /*bb60*/  FFMA.FTZ R53, R69, UR30, -R4 ;  /* 0x0000001e45357c23 */ /* 0x004fe40008010804 */
[----:B------:R-:W-:-:S04]  /*bb70*/  FMNMX.FTZ R45, R83, R0, !PT ;  /* 0x00000000532d7209 */ /* 0x000fc80007810000 */
[----:B------:R-:W-:Y:S01]  /*bb80*/  FMNMX.FTZ R0, R86, R45, !PT ;  /* 0x0000002d56007209 */ /* 0x000fe20007810000 */
[----:B------:R2:W-:Y:S01]  /*bb90*/  MUFU.EX2 R41, R6 ;  /* 0x0000000600297308 */ /* 0x0005e20000000800 */
[--C-:B------:R-:W-:Y:S01]  /*bba0*/  FFMA.FTZ R45, R61, UR30, -R4.reuse ;  /* 0x0000001e3d2d7c23 */ /* 0x100fe20008010804 */
[--C-:B----4-:R-:W-:Y:S01]  /*bbb0*/  FFMA.FTZ R49, R65, UR30, -R4.reuse ;  /* 0x0000001e41317c23 */ /* 0x110fe20008010804 */
[----:B------:R-:W-:Y:S01]  /*bbc0*/  FMNMX.FTZ R0, R87, R0, !PT ;  /* 0x0000000057007209 */ /* 0x000fe20007810000 */
[--C-:B------:R-:W-:Y:S01]  /*bbd0*/  FFMA.FTZ R61, R77, UR30, -R4.reuse ;  /* 0x0000001e4d3d7c23 */ /* 0x100fe20008010804 */
[----:B------:R-:W-:-:S03]  /*bbe0*/  FFMA.FTZ R65, R81, UR30, -R4 ;  /* 0x0000001e51417c23 */ /* 0x000fc60008010804 */
[----:B------:R-:W2:Y:S01]  /*bbf0*/  SHFL.BFLY PT, R57, R0, 0x2, 0x1f ;  /* 0x0c401f0000397f89 */ /* 0x000ea200000e0000 */
[----:B------:R-:W4:Y:S08]  /*bc00*/  MUFU.EX2 R144, R144 ;  /* 0x0000009000907308 */ /* 0x000f300000000800 */
[----:B------:R-:W5:Y:S08]  /*bc10*/  MUFU.EX2 R146, R146 ;  /* 0x0000009200927308 */ /* 0x000f700000000800 */
        /* <DEDUP_REMOVED lines=22> */
[----:B------:R-:W-:Y:S01]  /*bd80*/  MUFU.EX2 R149, R149 ;  /* 0x0000009500957308 */ /* 0x000fe20000000800 */
[----:B-1----:R-:W-:Y:S01]  /*bd90*/  FADD.FTZ R34, R150, R27 ;  /* 0x0000001b96227221 */ /* 0x002fe20000010000 */
[--C-:B------:R-:W-:Y:S01]  /*bda0*/  FFMA.FTZ R147, R38, UR30, -R6.reuse ;  /* 0x0000001e26937c23 */ /* 0x100fe20008010806 */
[--C-:B------:R-:W-:Y:S01]  /*bdb0*/  FFMA.FTZ R24, R39, UR30, -R6.reuse ;  /* 0x0000001e27187c23 */ /* 0x100fe20008010806 */
[----:B------:R-:W-:Y:S01]  /*bdc0*/  FFMA.FTZ R141, R42, UR30, -R6 ;  /* 0x0000001e2a8d7c23 */ /* 0x000fe20008010806 */
[----:B---3--:R-:W-:Y:S01]  /*bdd0*/  FADD.FTZ R27, R7, R34 ;  /* 0x00000022071b7221 */ /* 0x008fe20000010000 */
[----:B------:R-:W0:Y:S01]  /*bde0*/  @P4 LDC R35, c[0x0][0x44c] ;  /* 0x00011300ff234b82 */ /* 0x000e220000000800 */
[--C-:B------:R-:W-:Y:S01]  /*bdf0*/  FFMA.FTZ R26, R43, UR30, -R6.reuse ;  /* 0x0000001e2b1a7c23 */ /* 0x100fe20008010806 */
[----:B------:R-:W1:Y:S01]  /*be00*/  MUFU.EX2 R4, R4 ;  /* 0x0000000400047308 */ /* 0x000e620000000800 */
[----:B----4-:R-:W-:Y:S01]  /*be10*/  FADD.FTZ R36, R144, R27 ;  /* 0x0000001b90247221 */ /* 0x010fe20000010000 */
[--C-:B------:R-:W-:Y:S01]  /*be20*/  FFMA.FTZ R143, R46, UR30, -R6.reuse ;  /* 0x0000001e2e8f7c23 */ /* 0x100fe20008010806 */
[--C-:B------:R-:W-:Y:S01]  /*be30*/  FFMA.FTZ R28, R47, UR30, -R6.reuse ;  /* 0x0000001e2f1c7c23 */ /* 0x100fe20008010806 */
[----:B------:R-:W-:Y:S01]  /*be40*/  FFMA.FTZ R137, R50, UR30, -R6 ;  /* 0x0000001e32897c23 */ /* 0x000fe20008010806 */
[----:B------:R-:W-:Y:S01]  /*be50*/  FADD.FTZ R27, R15, R36 ;  /* 0x000000240f1b7221 */ /* 0x000fe20000010000 */
[----:B------:R-:W2:Y:S01]  /*be60*/  @P4 LDC R46, c[0x0][0x450] ;  /* 0x00011400ff2e4b82 */ /* 0x000ea20000000800 */
[--C-:B------:R-:W-:Y:S01]  /*be70*/  FFMA.FTZ R30, R51, UR30, -R6.reuse ;  /* 0x0000001e331e7c23 */ /* 0x100fe20008010806 */
[----:B------:R-:W3:Y:S01]  /*be80*/  MUFU.EX2 R151, R151 ;  /* 0x0000009700977308 */ /* 0x000ee20000000800 */
[----:B-----5:R-:W-:Y:S01]  /*be90*/  FADD.FTZ R36, R146, R27 ;  /* 0x0000001b92247221 */ /* 0x020fe20000010000 */
[--C-:B------:R-:W-:Y:S01]  /*bea0*/  FFMA.FTZ R139, R54, UR30, -R6.reuse ;  /* 0x0000001e368b7c23 */ /* 0x100fe20008010806 */
[----:B------:R-:W-:Y:S01]  /*beb0*/  FFMA.FTZ R32, R55, UR30, -R6 ;  /* 0x0000001e37207c23 */ /* 0x000fe20008010806 */
[----:B------:R-:W-:-:S02]  /*bec0*/  IMAD.MOV.U32 R42, RZ, RZ, R90 ;  /* 0x000000ffff2a7224 */ /* 0x000fc400078e005a */
[----:B------:R-:W-:Y:S01]  /*bed0*/  FADD.FTZ R31, R21, R36 ;  /* 0x00000024151f7221 */ /* 0x000fe20000010000 */
[--C-:B------:R-:W-:Y:S01]  /*bee0*/  FFMA.FTZ R133, R58, UR30, -R6.reuse ;  /* 0x0000001e3a857c23 */ /* 0x100fe20008010806 */
[----:B------:R-:W-:Y:S01]  /*bef0*/  FFMA.FTZ R34, R59, UR30, -R6 ;  /* 0x0000001e3b227c23 */ /* 0x000fe20008010806 */
[----:B------:R-:W4:Y:S01]  /*bf00*/  MUFU.EX2 R14, R14 ;  /* 0x0000000e000e7308 */ /* 0x000f220000000800 */
[----:B-1----:R-:W-:Y:S01]  /*bf10*/  FADD.FTZ R38, R149, R4 ;  /* 0x0000000495267221 */ /* 0x002fe20000010000 */
[----:B------:R-:W-:Y:S01]  /*bf20*/  FADD.FTZ R40, R140, R31 ;  /* 0x0000001f8c287221 */ /* 0x000fe20000010000 */
[--C-:B------:R-:W-:Y:S01]  /*bf30*/  FFMA.FTZ R135, R62, UR30, -R6.reuse ;  /* 0x0000001e3e877c23 */ /* 0x100fe20008010806 */
[--C-:B------:R-:W-:Y:S01]  /*bf40*/  FFMA.FTZ R36, R63, UR30, -R6.reuse ;  /* 0x0000001e3f247c23 */ /* 0x100fe20008010806 */
[----:B------:R-:W-:Y:S01]  /*bf50*/  FFMA.FTZ R129, R66, UR30, -R6 ;  /* 0x0000001e42817c23 */ /* 0x000fe20008010806 */
[----:B------:R-:W-:Y:S01]  /*bf60*/  FADD.FTZ R31, R25, R40 ;  /* 0x00000028191f7221 */ /* 0x000fe20000010000 */
[----:B0-----:R-:W-:Y:S01]  /*bf70*/  @P4 IMAD.HI.U32 R35, R90, R35, RZ ;  /* 0x000000235a234227 */ /* 0x001fe200078e00ff */
[----:B------:R-:W0:Y:S03]  /*bf80*/  MUFU.EX2 R145, R145 ;  /* 0x0000009100917308 */ /* 0x000e260000000800 */
[----:B---3--:R-:W-:Y:S01]  /*bf90*/  FADD.FTZ R27, R151, R38 ;  /* 0x00000026971b7221 */ /* 0x008fe20000010000 */
[--C-:B------:R-:W-:Y:S01]  /*bfa0*/  FFMA.FTZ R131, R70, UR30, -R6.reuse ;  /* 0x0000001e46837c23 */ /* 0x100fe20008010806 */
[--C-:B------:R-:W-:Y:S01]  /*bfb0*/  FFMA.FTZ R125, R74, UR30, -R6.reuse ;  /* 0x0000001e4a7d7c23 */ /* 0x100fe20008010806 */
[--C-:B------:R-:W-:Y:S01]  /*bfc0*/  FFMA.FTZ R75, R75, UR30, -R6.reuse ;  /* 0x0000001e4b4b7c23 */ /* 0x100fe20008010806 */
[--C-:B------:R-:W-:Y:S01]  /*bfd0*/  FFMA.FTZ R127, R78, UR30, -R6.reuse ;  /* 0x0000001e4e7f7c23 */ /* 0x100fe20008010806 */
[----:B--2---:R-:W-:Y:S01]  /*bfe0*/  @P4 SHF.R.U32.HI R42, RZ, R46, R35 ;  /* 0x0000002eff2a4219 */ /* 0x004fe20000011623 */
[--C-:B------:R-:W-:Y:S01]  /*bff0*/  FFMA.FTZ R82, R82, UR30, -R6.reuse ;  /* 0x0000001e52527c23 */ /* 0x100fe20008010806 */
[----:B------:R-:W1:Y:S01]  /*c000*/  MUFU.EX2 R20, R20 ;  /* 0x0000001400147308 */ /* 0x000e620000000800 */
[----:B----4-:R-:W-:Y:S01]  /*c010*/  FADD.FTZ R38, R14, R27 ;  /* 0x0000001b0e267221 */ /* 0x010fe20000010000 */
[--C-:B------:R-:W-:Y:S01]  /*c020*/  FFMA.FTZ R83, R83, UR30, -R6.reuse ;  /* 0x0000001e53537c23 */ /* 0x100fe20008010806 */
[--C-:B------:R-:W-:Y:S01]  /*c030*/  FFMA.FTZ R86, R86, UR30, -R6.reuse ;  /* 0x0000001e56567c23 */ /* 0x100fe20008010806 */
[----:B------:R-:W-:Y:S01]  /*c040*/  FFMA.FTZ R87, R87, UR30, -R6 ;  /* 0x0000001e57577c23 */ /* 0x000fe20008010806 */
[----:B------:R-:W-:Y:S01]  /*c050*/  F2FP.BF16.F32.PACK_AB R148, R5, R148 ;  /* 0x000000940594723e */ /* 0x000fe200000010ff */
[----:B------:R-:W-:Y:S01]  /*c060*/  IMAD.IADD R89, R89, 0x1, R42 ;  /* 0x0000000159597824 */ /* 0x000fe200078e022a */
[----:B------:R-:W-:Y:S01]  /*c070*/  F2FP.BF16.F32.PACK_AB R150, R7, R150 ;  /* 0x000000960796723e */ /* 0x000fe200000010ff */
[----:B------:R-:W2:Y:S01]  /*c080*/  MUFU.EX2 R147, R147 ;  /* 0x0000009300937308 */ /* 0x000ea20000000800 */
[----:B0-----:R-:W-:Y:S01]  /*c090*/  FADD.FTZ R27, R145, R38 ;  /* 0x00000026911b7221 */ /* 0x001fe20000010000 */
[----:B------:R-:W-:Y:S01]  /*c0a0*/  FADD.FTZ R38, R142, R31 ;  /* 0x0000001f8e267221 */ /* 0x000fe20000010000 */
[----:B------:R-:W-:Y:S01]  /*c0b0*/  ISETP.GE.AND P4, PT, R11, 0x1, PT ;  /* 0x000000010b00780c */ /* 0x000fe20003f86270 */
[----:B------:R-:W-:Y:S01]  /*c0c0*/  IMAD.IADD R10, R89, 0x1, R10 ;  /* 0x00000001590a7824 */ /* 0x000fe200078e020a */
[----:B------:R-:W-:Y:S01]  /*c0d0*/  F2FP.BF16.F32.PACK_AB R149, R4, R149 ;  /* 0x000000950495723e */ /* 0x000fe200000010ff */
        /* <DEDUP_REMOVED lines=14> */
[C---:B------:R-:W-:Y:S01]  /*c1c0*/  FADD.FTZ R31, R37.reuse, R46 ;  /* 0x0000002e251f7221 */ /* 0x040fe20000010000 */
[----:B------:R-:W-:Y:S01]  /*c1d0*/  F2FP.BF16.F32.PACK_AB R138, R37, R138 ;  /* 0x0000008a258a723e */ /* 0x000fe200000010ff */
[----:B------:R-:W2:Y:S01]  /*c1e0*/  MUFU.EX2 R26, R26 ;  /* 0x0000001a001a7308 */ /* 0x000ea20000000800 */
[----:B0-----:R-:W-:Y:S01]  /*c1f0*/  FADD.FTZ R40, R24, R27 ;  /* 0x0000001b18287221 */ /* 0x001fe20000010000 */
[----:B------:R-:W-:-:S02]  /*c200*/  F2FP.BF16.F32.PACK_AB R151, R14, R151 ;  /* 0x000000970e97723e */ /* 0x000fc400000010ff */
[----:B------:R-:W-:Y:S02]  /*c210*/  F2FP.BF16.F32.PACK_AB R145, R20, R145 ;  /* 0x000000911491723e */ /* 0x000fe400000010ff */
[----:B------:R-:W-:Y:S02]  /*c220*/  F2FP.BF16.F32.PACK_AB R147, R24, R147 ;  /* 0x000000931893723e */ /* 0x000fe400000010ff */
[----:B------:R-:W0:Y:S01]  /*c230*/  MUFU.EX2 R143, R143 ;  /* 0x0000008f008f7308 */ /* 0x000e220000000800 */
[----:B-1----:R-:W-:Y:S01]  /*c240*/  FADD.FTZ R27, R141, R40 ;  /* 0x000000288d1b7221 */ /* 0x002fe20000010000 */
[----:B------:R-:W-:-:S06]  /*c250*/  FFMA.FTZ R40, R71, UR30, -R6 ;  /* 0x0000001e47287c23 */ /* 0x000fcc0008010806 */
[----:B------:R-:W1:Y:S01]  /*c260*/  MUFU.EX2 R28, R28 ;  /* 0x0000001c001c7308 */ /* 0x000e620000000800 */
[C---:B--2---:R-:W-:Y:S01]  /*c270*/  FADD.FTZ R44, R26.reuse, R27 ;  /* 0x0000001b1a2c7221 */ /* 0x044fe20000010000 */
[----:B------:R-:W-:-:S06]  /*c280*/  F2FP.BF16.F32.PACK_AB R141, R26, R141 ;  /* 0x0000008d1a8d723e */ /* 0x000fcc00000010ff */
        /* <DEDUP_REMOVED lines=85> */
[----:B-1----:R-:W-:Y:S01]  /*c7e0*/  FADD.FTZ R6, R122, R7 ;  /* 0x000000077a067221 */ /* 0x002fe20000010000 */
[C---:B--2---:R-:W-:Y:S01]  /*c7f0*/  FADD.FTZ R5, R87.reuse, R4 ;  /* 0x0000000457057221 */ /* 0x044fe20000010000 */
        /* <DEDUP_REMOVED lines=16> */
.L_x_14407:
[----:B------:R-:W-:-:S13]  /*c900*/  ISETP.NE.AND P1, PT, R11, 0x1, PT ;  /* 0x000000010b00780c */ /* 0x000fda0003f25270 */
[----:B------:R-:W0:Y:S02]  /*c910*/  @P1 LDC.64 R14, c[0x0][0x9e8] ;  /* 0x00027a00ff0e1b82 */ /* 0x000e240000000a00 */
[----:B0-----:R-:W-:-:S05]  /*c920*/  @P1 IMAD.HI.U32 R14, R7, R14, RZ ;  /* 0x0000000e070e1227 */ /* 0x001fca00078e00ff */
[----:B------:R-:W-:-:S07]  /*c930*/  @P1 SHF.R.U32.HI R7, RZ, R15, R14 ;  /* 0x0000000fff071219 */ /* 0x000fce000001160e */
.L_x_14408:
[----:B------:R-:W-:Y:S05]  /*c940*/  BSYNC B0 ;  /* 0x0000000000007941 */ /* 0x000fea0003800000 */
.L_x_14406:
[----:B------:R-:W-:-:S05]  /*c950*/  IMAD R7, R7, R11, R11 ;  /* 0x0000000b07077224 */ /* 0x000fca00078e020b */
[----:B------:R-:W-:-:S07]  /*c960*/  VIMNMX R10, R10, R7, PT ;  /* 0x000000070a0a7248 */ /* 0x000fce0003fe0100 */
.L_x_14405:
        /* <DEDUP_REMOVED lines=34> */
.L_x_14429:
[----:B------:R-:W2:Y:S01]  /*cb90*/  LDL R10, [R1+0x28] ;  /* 0x00002800010a7983 */ /* 0x000ea20000100800 */
[----:B------:R-:W-:Y:S01]  /*cba0*/  VIADD R7, R19, 0x1 ;  /* 0x0000000113077836 */ /* 0x000fe20000000000 */
[----:B------:R-:W-:Y:S05]  /*cbb0*/  YIELD ;  /* 0x0000000000007946 */ /* 0x000fea0003800000 */
[----:B------:R-:W-:-:S04]  /*cbc0*/  ISETP.NE.AND P2, PT, R7, 0x2, PT ;  /* 0x000000020700780c */ /* 0x000fc80003f45270 */
[----:B------:R-:W-:Y:S02]  /*cbd0*/  SEL R11, RZ, 0x1, P2 ;  /* 0x00000001ff0b7807 */ /* 0x000fe40001000000 */
[----:B------:R-:W-:Y:S02]  /*cbe0*/  SEL R7, R7, RZ, P2 ;  /* 0x000000ff07077207 */ /* 0x000fe40001000000 */
[----:B------:R-:W-:Y:S02]  /*cbf0*/  LOP3.LUT R20, R154, R11, RZ, 0x3c, !PT ;  /* 0x0000000b9a147212 */ /* 0x000fe400078e3cff */
[----:B--2---:R-:W-:-:S13]  /*cc00*/  ISETP.NE.AND P1, PT, R10, RZ, PT ;  /* 0x000000ff0a00720c */ /* 0x004fda0003f25270 */
[----:B------:R-:W-:Y:S05]  /*cc10*/  @P1 BRA `(.L_x_14410) ;  /* 0x0000000000301947 */ /* 0x000fea0003800000 */
[----:B------:R-:W-:Y:S05]  /*cc20*/  @!P0 BRA `(.L_x_14411) ;  /* 0x0000000000048947 */ /* 0x000fea0003800000 */
[----:B------:R-:W-:Y:S01]  /*cc30*/  BPT.TRAP 0x1 ;  /* 0x000000040000795c */ /* 0x000fe20000300000 */
.L_x_14411:
[----:B------:R-:W-:Y:S01]  /*cc40*/  IMAD R11, R7, 0x8, R2 ;  /* 0x00000008070b7824 */ /* 0x000fe200078e0202 */
[----:B------:R-:W-:-:S04]  /*cc50*/  SHF.L.U32 R10, R20, 0x1f, RZ ;  /* 0x0000001f140a7819 */ /* 0x000fc800000006ff */
[----:B------:R0:W1:Y:S01]  /*cc60*/  SYNCS.PHASECHK.TRANS64.TRYWAIT P2, [R11+URZ+0x16830], R10 ;  /* 0x0168300a0b0075a7 */ /* 0x000062000804017f */
[----:B------:R-:W-:Y:S05]  /*cc70*/  @!P0 BRA `(.L_x_14412) ;  /* 0x0000000000048947 */ /* 0x000fea0003800000 */
[----:B------:R-:W-:Y:S01]  /*cc80*/  BPT.TRAP 0x1 ;  /* 0x000000040000795c */ /* 0x000fe20000300000 */
.L_x_14412:
[----:B------:R-:W-:Y:S04]  /*cc90*/  BSSY B0, `(.L_x_14410) ;  /* 0x0000004000007945 */ /* 0x000fe80003800000 */
[----:B-1----:R-:W-:Y:S05]  /*cca0*/  @P2 BRA `(.L_x_14413) ;  /* 0x0000000000082947 */ /* 0x002fea0003800000 */
[----:B------:R-:W1:Y:S02]  /*ccb0*/  SYNCS.PHASECHK.TRANS64.TRYWAIT P2, [R11+URZ+0x16830], R10 ;  /* 0x0168300a0b0075a7 */ /* 0x000e64000804017f */
[----:B-1----:R-:W-:Y:S05]  /*ccc0*/  @!P2 BRA `(.L_x_14414) ;  /* 0x0000012c0014a947 */ /* 0x002fea0003800000 */
.L_x_14413:
[----:B------:R-:W-:Y:S05]  /*ccd0*/  BSYNC B0 ;  /* 0x0000000000007941 */ /* 0x000fea0003800000 */
.L_x_14410:
[----:B------:R-:W2:Y:S01]  /*cce0*/  LDL R14, [R1+0x2c] ;  /* 0x00002c00010e7983 */ /* 0x000ea20000100800 */
[----:B01----:R-:W0:Y:S01]  /*ccf0*/  S2R R10, SR_TID.X ;  /* 0x00000000000a7919 */ /* 0x003e220000002100 */
[----:B------:R-:W-:Y:S01]  /*cd00*/  IMAD.MOV.U32 R11, RZ, RZ, 0x40000040 ;  /* 0x40000040ff0b7424 */ /* 0x000fe200078e00ff */
[----:B------:R-:W-:Y:S05]  /*cd10*/  WARPSYNC.ALL ;  /* 0x0000000000007948 */ /* 0x000fea0003800000 */
[----:B------:R-:W-:Y:S02]  /*cd20*/  R2UR UR23, R11 ;  /* 0x000000000b1772ca */ /* 0x000fe400000e0000 */
[----:B0-----:R-:W-:-:S05]  /*cd30*/  SHF.R.U32.HI R10, RZ, 0x7, R10 ;  /* 0x00000007ff0a7819 */ /* 0x001fca000001160a */
[----:B------:R-:W-:Y:S02]  /*cd40*/  VIADD R21, R10, 0x8 ;  /* 0x000000080a157836 */ /* 0x000fe40000000000 */
[----:B------:R-:W-:-:S05]  /*cd50*/  IMAD.MOV.U32 R15, RZ, RZ, 0x40000040 ;  /* 0x40000040ff0f7424 */ /* 0x000fca00078e00ff */
[----:B------:R-:W-:Y:S01]  /*cd60*/  R2UR UR19, R15 ;  /* 0x000000000f1372ca */ /* 0x000fe200000e0000 */
[----:B------:R-:W-:Y:S01]  /*cd70*/  IMAD.MOV.U32 R25, RZ, RZ, 0x40000040 ;  /* 0x40000040ff197424 */ /* 0x000fe200078e00ff */
[----:B------:R-:W-:Y:S02]  /*cd80*/  R2UR UR12, R8 ;  /* 0x00000000080c72ca */ /* 0x000fe400000e0000 */
[----:B------:R-:W-:Y:S02]  /*cd90*/  R2UR UR13, R9 ;  /* 0x00000000090d72ca */ /* 0x000fe400000e0000 */
[C---:B------:R-:W-:Y:S02]  /*cda0*/  R2UR UR15, R25.reuse ;  /* 0x00000000190f72ca */ /* 0x040fe400000e0000 */
[----:B------:R-:W-:Y:S01]  /*cdb0*/  R2UR UR27, R25 ;  /* 0x00000000191b72ca */ /* 0x000fe200000e0000 */
[----:B------:R0:W-:Y:S01]  /*cdc0*/  BAR.SYNC.DEFER_BLOCKING R21, 0x100 ;  /* 0x000400150000751d */ /* 0x0001e20000010000 */
[----:B--2---:R-:W-:-:S04]  /*cdd0*/  IMAD R24, R7, 0x400, R14 ;  /* 0x0000040007187824 */ /* 0x004fc800078e020e */
[----:B------:R-:W-:-:S05]  /*cde0*/  VIADD R10, R24, 0x4 ;  /* 0x00000004180a7836 */ /* 0x000fca0000000000 */
[----:B------:R-:W-:Y:S02]  /*cdf0*/  R2UR UR22, R10 ;  /* 0x000000000a1672ca */ /* 0x000fe400000e0000 */
[----:B------:R-:W2:Y:S01]  /*ce00*/  LDL.64 R10, [R1+0x18] ;  /* 0x00001800010a7983 */ /* 0x000ea20000100a00 */
[----:B------:R-:W-:-:S05]  /*ce10*/  VIADD R14, R24, 0x2 ;  /* 0x00000002180e7836 */ /* 0x000fca0000000000 */
[----:B------:R-:W-:Y:S02]  /*ce20*/  R2UR UR18, R14 ;  /* 0x000000000e1272ca */ /* 0x000fe400000e0000 */
[----:B------:R-:W3:Y:S01]  /*ce30*/  LDL.64 R14, [R1+0x10] ;  /* 0x00001000010e7983 */ /* 0x000ee20000100a00 */
[C---:B------:R-:W-:Y:S01]  /*ce40*/  R2UR UR14, R24.reuse ;  /* 0x00000000180e72ca */ /* 0x040fe200000e0000 */
[----:B------:R-:W-:-:S05]  /*ce50*/  VIADD R24, R24, 0x6 ;  /* 0x0000000618187836 */ /* 0x000fca0000000000 */
[----:B------:R-:W-:Y:S02]  /*ce60*/  R2UR UR26, R24 ;  /* 0x00000000181a72ca */ /* 0x000fe400000e0000 */
[----:B------:R-:W-:-:S06]  /*ce70*/  WARPGROUP.ARRIVE ;  /* 0x00000000000079c5 */ /* 0x000fcc0000000000 */
[----:B------:R-:W-:Y:S03]  /*ce80*/  HGMMA.64x128x16.F32.BF16 R24, gdesc[UR12], RZ, !UPT, gsb0 ;  /* 0x01e000000c1879f0 */ /* 0x000fe6000c0018ff */
[----:B------:R-:W-:Y:S02]  /*ce90*/  WARPGROUP.DEPBAR.LE gsb0, 0x0 ;  /* 0x00008000000079c5 */ /* 0x000fe40000010000 */
[----:B------:R-:W-:Y:S01]  /*cea0*/  WARPGROUP.ARRIVE ;  /* 0x00000000000079c5 */ /* 0x000fe20000000000 */
[----:B--2---:R-:W-:Y:S02]  /*ceb0*/  R2UR UR16, R10 ;  /* 0x000000000a1072ca */ /* 0x004fe400000e0000 */
[----:B------:R-:W-:-:S13]  /*cec0*/  R2UR UR17, R11 ;  /* 0x000000000b1172ca */ /* 0x000fda00000e0000 */
[----:B------:R-:W-:Y:S01]  /*ced0*/  HGMMA.64x128x16.F32.BF16 R24, gdesc[UR16], R24, gsb0 ;  /* 0x01e00000101879f0 */ /* 0x000fe20008001818 */
[----:B---3--:R-:W-:Y:S02]  /*cee0*/  R2UR UR20, R14 ;  /* 0x000000000e1472ca */ /* 0x008fe400000e0000 */
        /* <DEDUP_REMOVED lines=13> */
.L_x_14416:
[----:B------:R-:W-:Y:S01]  /*cfc0*/  SHF.L.U32 R10, R154, 0x1f, RZ ;  /* 0x0000001f9a0a7819 */ /* 0x000fe200000006ff */
[----:B------:R-:W-:-:S04]  /*cfd0*/  IMAD R11, R19, 0x8, R2 ;  /* 0x00000008130b7824 */ /* 0x000fc800078e0202 */
[----:B------:R0:W1:Y:S01]  /*cfe0*/  SYNCS.PHASECHK.TRANS64.TRYWAIT P1, [R11+URZ+0x16850], R10 ;  /* 0x0168500a0b0075a7 */ /* 0x000062000802017f */
[----:B------:R-:W-:Y:S05]  /*cff0*/  @!P0 BRA `(.L_x_14417) ;  /* 0x0000000000048947 */ /* 0x000fea0003800000 */
[----:B------:R-:W-:Y:S01]  /*d000*/  BPT.TRAP 0x1 ;  /* 0x000000040000795c */ /* 0x000fe20000300000 */
.L_x_14417:
[----:B-1----:R-:W-:Y:S05]  /*d010*/  @P1 BRA `(.L_x_14415) ;  /* 0x0000000000081947 */ /* 0x002fea0003800000 */
[----:B------:R-:W1:Y:S02]  /*d020*/  SYNCS.PHASECHK.TRANS64.TRYWAIT P1, [R11+URZ+0x16850], R10 ;  /* 0x0168500a0b0075a7 */ /* 0x000e64000802017f */
[----:B-1----:R-:W-:Y:S05]  /*d030*/  @!P1 BRA `(.L_x_14418) ;  /* 0x00000128004c9947 */ /* 0x002fea0003800000 */
.L_x_14415:
        /* <DEDUP_REMOVED lines=16> */
[----:B------:R-:W-:Y:S01]  /*d140*/  R2UR UR15, R15 ;  /* 0x000000000f0f72ca */ /* 0x000fe200000e0000 */
[----:B------:R-:W-:Y:S01]  /*d150*/  IMAD.MOV.U32 R15, RZ, RZ, 0x40000040 ;  /* 0x40000040ff0f7424 */ /* 0x000fe200078e00ff */
[----:B0-----:R-:W-:Y:S02]  /*d160*/  SHF.R.U32.HI R21, RZ, 0x7, R154 ;  /* 0x00000007ff157819 */ /* 0x001fe4000001169a */
[----:B------:R-:W-:Y:S01]  /*d170*/  ISETP.GE.U32.AND P1, PT, R154, 0x180, PT ;  /* 0x000001809a00780c */ /* 0x000fe20003f26070 */
        /* <DEDUP_REMOVED lines=34> */
[----:B------:R-:W-:Y:S02]  /*d3a0*/  WARPGROUP.DEPBAR.LE gsb0, 0x0 ;  /* 0x00008000000079c5 */ /* 0x000fe40000010000 */
[----:B------:R-:W-:-:S10]  /*d3b0*/  WARPGROUP.ARRIVE ;  /* 0x00000000000079c5 */ /* 0x000fd40000000000 */
[----:B------:R-:W-:Y:S01]  /*d3c0*/  HGMMA.64x64x16.F32.BF16 R88, R124, gdesc[UR12].tnspB, R88, gsb0 ;  /* 0x40e0000c7c587df0 */ /* 0x000fe20008001858 */
[----:B------:R-:W-:Y:S01]  /*d3d0*/  R2UR UR14, R10 ;  /* 0x000000000a0e72ca */ /* 0x000fe200000e0000 */
[----:B------:R-:W-:Y:S01]  /*d3e0*/  VIADD R10, R21, 0x9 ;  /* 0x00000009150a7836 */ /* 0x000fe20000000000 */
[----:B------:R-:W-:-:S04]  /*d3f0*/  R2UR UR15, R11 ;  /* 0x000000000b0f72ca */ /* 0x000fc800000e0000 */
[----:B------:R-:W-:Y:S01]  /*d400*/  SEL R10, R10, 0x9, !P1 ;  /* 0x000000090a0a7807 */ /* 0x000fe20004800000 */
[----:B------:R-:W-:Y:S02]  /*d410*/  WARPGROUP.DEPBAR.LE gsb0, 0x0 ;  /* 0x00008000000079c5 */ /* 0x000fe40000010000 */
[----:B------:R-:W-:-:S06]  /*d420*/  WARPGROUP.ARRIVE ;  /* 0x00000000000079c5 */ /* 0x000fcc0000000000 */
[----:B------:R-:W-:Y:S03]  /*d430*/  HGMMA.64x64x16.F32.BF16 R88, R120, gdesc[UR12].tnspB, R88, gsb0 ;  /* 0x40e0000c78587df0 */ /* 0x000fe60008001858 */
[----:B------:R-:W-:Y:S02]  /*d440*/  WARPGROUP.DEPBAR.LE gsb0, 0x0 ;  /* 0x00008000000079c5 */ /* 0x000fe40000010000 */
[----:B------:R0:W-:Y:S06]  /*d450*/  BAR.ARV R10, 0x100 ;  /* 0x0004000a0000751d */ /* 0x0001ec0000002000 */
[----:B------:R-:W-:Y:S05]  /*d460*/  @!P0 BRA `(.L_x_14419) ;  /* 0x0000000000048947 */ /* 0x000fea0003800000 */
[----:B------:R-:W-:Y:S01]  /*d470*/  BPT.TRAP 0x1 ;  /* 0x000000040000795c */ /* 0x000fe20000300000 */
.L_x_14419:
[----:B------:R-:W2:Y:S01]  /*d480*/  LDL R15, [R1+0x24] ;  /* 0x00002400010f7983 */ /* 0x000ea20000100800 */
[----:B0-----:R-:W0:Y:S03]  /*d490*/  LDC R10, c[0x0][0x448] ;  /* 0x00011200ff0a7b82 */ /* 0x001e260000000800 */
[----:B------:R-:W2:Y:S04]  /*d4a0*/  LDL R14, [R1+0x30] ;  /* 0x00003000010e7983 */ /* 0x000ea80000100800 */
[----:B------:R-:W3:Y:S01]  /*d4b0*/  LDL R125, [R1] ;  /* 0x00000000017d7983 */ /* 0x000ee20000100800 */
[----:B0-----:R-:W-:-:S13]  /*d4c0*/  ISETP.NE.AND P1, PT, R10, 0x1, PT ;  /* 0x000000010a00780c */ /* 0x001fda0003f25270 */
[----:B------:R-:W0:Y:S08]  /*d4d0*/  @P1 LDC R11, c[0x0][0x44c] ;  /* 0x00011300ff0b1b82 */ /* 0x000e300000000800 */
[----:B------:R-:W1:Y:S01]  /*d4e0*/  @P1 LDC R10, c[0x0][0x450] ;  /* 0x00011400ff0a1b82 */ /* 0x000e620000000800 */
[----:B------:R-:W-:Y:S01]  /*d4f0*/  LOP3.LUT P3, RZ, R22, 0x4, RZ, 0xc0, !PT ;  /* 0x0000000416ff7812 */ /* 0x000fe2000786c0ff */
[----:B------:R-:W-:-:S02]  /*d500*/  UMOV UR29, UR9 ;  /* 0x00000009001d7c82 */ /* 0x000fc40008000000 */
        /* <DEDUP_REMOVED lines=11> */
[----:B------:R-:W-:-:S05]  /*d5c0*/  IADD3 R11, -R10, 0x1, RZ ;  /* 0x000000010a0b7810 */ /* 0x000fca0007ffe1ff */
[----:B---3--:R-:W-:-:S05]  /*d5d0*/  IMAD R11, R125, -0x2, R11 ;  /* 0xfffffffe7d0b7824 */ /* 0x008fca00078e020b */
        /* <DEDUP_REMOVED lines=18> */
.L_x_14422:
[----:B------:R-:W-:-:S05]  /*d700*/  IMAD.U32 R124, RZ, RZ, UR5 ;  /* 0x00000005ff7c7e24 */ /* 0x000fca000f8e00ff */
[----:B------:R-:W-:-:S13]  /*d710*/  ISETP.NE.AND P1, PT, R124, 0x1, PT ;  /* 0x000000017c00780c */ /* 0x000fda0003f25270 */
[----:B------:R-:W0:Y:S02]  /*d720*/  @P1 LDC.64 R122, c[0x0][0x9e8] ;  /* 0x00027a00ff7a1b82 */ /* 0x000e240000000a00 */
[----:B0-----:R-:W-:-:S05]  /*d730*/  @P1 IMAD.HI.U32 R122, R121, R122, RZ ;  /* 0x0000007a797a1227 */ /* 0x001fca00078e00ff */
[----:B------:R-:W-:-:S07]  /*d740*/  @P1 SHF.R.U32.HI R121, RZ, R123, R122 ;  /* 0x0000007bff791219 */ /* 0x000fce000001167a */
.L_x_14423:
[----:B------:R-:W-:Y:S05]  /*d750*/  BSYNC B0 ;  /* 0x0000000000007941 */ /* 0x000fea0003800000 */
.L_x_14421:
[----:B------:R-:W-:-:S04]  /*d760*/  IMAD R121, R121, R124, -R10 ;  /* 0x0000007c79797224 */ /* 0x000fc800078e0a0a */
[----:B------:R-:W-:-:S05]  /*d770*/  IMAD R121, R125, -0x2, R121 ;  /* 0xfffffffe7d797824 */ /* 0x000fca00078e0279 */
[----:B------:R-:W-:Y:S02]  /*d780*/  VIMNMX R11, R11, R121, !PT ;  /* 0x000000790b0b7248 */ /* 0x000fe40007fe0100 */
[----:B------:R-:W-:-:S07]  /*d790*/  VIADDMNMX R14, R121, R124, R14, PT ;  /* 0x0000007c790e7246 */ /* 0x000fce000380010e */
.L_x_14420:
        /* <DEDUP_REMOVED lines=13> */
[----:B0-----:R-:W-:Y:S01]  /*d870*/  IMAD.IADD R21, R21, 0x1, R120 ;  /* 0x0000000115157824 */ /* 0x001fe200078e0278 */
        /* <DEDUP_REMOVED lines=81> */
[----:B------:R-:W-:Y:S01]  /*dd90*/  IMAD.IADD R11, R15, 0x1, R120 ;  /* 0x000000010f0b7824 */ /* 0x000fe200078e0278 */
        /* <DEDUP_REMOVED lines=17> */
.L_x_14426:
[----:B------:R-:W-:-:S05]  /*deb0*/  IMAD.U32 R121, RZ, RZ, UR5 ;  /* 0x00000005ff797e24 */ /* 0x000fca000f8e00ff */
[----:B------:R-:W-:-:S13]  /*dec0*/  ISETP.NE.AND P1, PT, R121, 0x1, PT ;  /* 0x000000017900780c */ /* 0x000fda0003f25270 */
[----:B------:R-:W0:Y:S02]  /*ded0*/  @P1 LDC.64 R14, c[0x0][0x9e8] ;  /* 0x00027a00ff0e1b82 */ /* 0x000e240000000a00 */
[----:B0-----:R-:W-:-:S05]  /*dee0*/  @P1 IMAD.HI.U32 R14, R120, R14, RZ ;  /* 0x0000000e780e1227 */ /* 0x001fca00078e00ff */
[----:B------:R-:W-:-:S07]  /*def0*/  @P1 SHF.R.U32.HI R120, RZ, R15, R14 ;  /* 0x0000000fff781219 */ /* 0x000fce000001160e */
.L_x_14427:
[----:B------:R-:W-:Y:S05]  /*df00*/  BSYNC B0 ;  /* 0x0000000000007941 */ /* 0x000fea0003800000 */
.L_x_14425:
[----:B------:R-:W-:-:S04]  /*df10*/  IMAD R10, R120, R121, -R10 ;  /* 0x00000079780a7224 */ /* 0x000fc800078e0a0a */
[----:B------:R-:W-:-:S05]  /*df20*/  IMAD R10, R125, -0x2, R10 ;  /* 0xfffffffe7d0a7824 */ /* 0x000fca00078e020a */
[----:B------:R-:W-:Y:S02]  /*df30*/  VIMNMX R11, R11, R10, !PT ;  /* 0x0000000a0b0b7248 */ /* 0x000fe40007fe0100 */
[----:B------:R-:W-:-:S07]  /*df40*/  VIADDMNMX R21, R10, R121, R21, PT ;  /* 0x000000790a157246 */ /* 0x000fce0003800115 */
.L_x_14424:
[C---:B------:R-:W-:Y:S01]  /*df50*/  ISETP.GT.AND P1, PT, R11.reuse, 0x1, P5 ;  /* 0x000000010b00780c */ /* 0x040fe20002f24270 */
[----:B------:R-:W-:Y:S01]  /*df60*/  UMOV UR30, UR7 ;  /* 0x00000007001e7c82 */ /* 0x000fe20008000000 */
[----:B------:R-:W-:Y:S02]  /*df70*/  ISETP.GT.AND P2, PT, R11, 0x8, P5 ;  /* 0x000000080b00780c */ /* 0x000fe40002f44270 */
[C---:B------:R-:W-:Y:S02]  /*df80*/  ISETP.LT.OR P1, PT, R21.reuse, 0x2, P1 ;  /* 0x000000021500780c */ /* 0x040fe40000f21670 */
[----:B------:R-:W-:Y:S02]  /*df90*/  ISETP.LT.OR P2, PT, R21, 0x9, P2 ;  /* 0x000000091500780c */ /* 0x000fe40001741670 */
[----:B------:R-:W-:Y:S02]  /*dfa0*/  FSEL R27, R27, -INF , !P1 ;  /* 0xff8000001b1b7808 */ /* 0x000fe40004800000 */
[----:B------:R-:W-:-:S02]  /*dfb0*/  ISETP.GT.AND P1, PT, R11, 0x9, P5 ;  /* 0x000000090b00780c */ /* 0x000fc40002f24270 */
[----:B------:R-:W-:Y:S02]  /*dfc0*/  FSEL R30, R30, -INF , !P2 ;  /* 0xff8000001e1e7808 */ /* 0x000fe40005000000 */
[----:B------:R-:W-:Y:S02]  /*dfd0*/  ISETP.LT.OR P1, PT, R21, 0xa, P1 ;  /* 0x0000000a1500780c */ /* 0x000fe40000f21670 */
[----:B------:R-:W-:Y:S02]  /*dfe0*/  ISETP.GT.AND P2, PT, R11, 0x10, P5 ;  /* 0x000000100b00780c */ /* 0x000fe40002f44270 */
[----:B------:R-:W-:Y:S02]  /*dff0*/  FSEL R31, R31, -INF , !P1 ;  /* 0xff8000001f1f7808 */ /* 0x000fe40004800000 */
[----:B------:R-:W-:Y:S02]  /*e000*/  ISETP.GT.AND P1, PT, R11, 0x11, P5 ;  /* 0x000000110b00780c */ /* 0x000fe40002f24270 */
[----:B------:R-:W-:-:S02]  /*e010*/  ISETP.LT.OR P2, PT, R21, 0x11, P2 ;  /* 0x000000111500780c */ /* 0x000fc40001741670 */
[----:B------:R-:W-:Y:S02]  /*e020*/  ISETP.LT.OR P1, PT, R21, 0x12, P1 ;  /* 0x000000121500780c */ /* 0x000fe40000f21670 */
[----:B------:R-:W-:Y:S02]  /*e030*/  FSEL R34, R34, -INF , !P2 ;  /* 0xff80000022227808 */ /* 0x000fe40005000000 */
[----:B------:R-:W-:Y:S02]  /*e040*/  FSEL R35, R35, -INF , !P1 ;  /* 0xff80000023237808 */ /* 0x000fe40004800000 */
[C---:B------:R-:W-:Y:S02]  /*e050*/  ISETP.GT.AND P2, PT, R11.reuse, 0x18, P5 ;  /* 0x000000180b00780c */ /* 0x040fe40002f44270 */
        /* <DEDUP_REMOVED lines=55> */
[----:B------:R-:W-:-:S02]  /*e3d0*/  LOP3.LUT R22, R22, 0xbfffffff, RZ, 0xc0, !PT ;  /* 0xbfffffff16167812 */ /* 0x000fc400078ec0ff */
[C---:B------:R-:W-:Y:S02]  /*e3e0*/  ISETP.LT.OR P2, PT, R21.reuse, 0x61, P2 ;  /* 0x000000611500780c */ /* 0x040fe40001741670 */
[----:B------:R-:W-:Y:S02]  /*e3f0*/  ISETP.LT.OR P1, PT, R21, 0x62, P1 ;  /* 0x000000621500780c */ /* 0x000fe40000f21670 */
[----:B------:R-:W-:Y:S02]  /*e400*/  FMNMX.FTZ R10, R24, R3, !PT ;  /* 0x00000003180a7209 */ /* 0x000fe40007810000 */
[----:B------:R-:W-:Y:S02]  /*e410*/  @P0 LOP3.LUT R22, R22, 0x40000000, RZ, 0xfc, !PT ;  /* 0x4000000016160812 */ /* 0x000fe400078efcff */
[----:B------:R-:W-:Y:S02]  /*e420*/  FSEL R74, R74, -INF , !P2 ;  /* 0xff8000004a4a7808 */ /* 0x000fe40005000000 */
[----:B------:R-:W-:-:S02]  /*e430*/  FSEL R75, R75, -INF , !P1 ;  /* 0xff8000004b4b7808 */ /* 0x000fc40004800000 */
[C---:B------:R-:W-:Y:S02]  /*e440*/  ISETP.GT.AND P4, PT, R11.reuse, 0x68, P5 ;  /* 0x000000680b00780c */ /* 0x040fe40002f84270 */
[C---:B------:R-:W-:Y:S02]  /*e450*/  ISETP.GT.AND P6, PT, R11.reuse, 0x69, P5 ;  /* 0x000000690b00780c */ /* 0x040fe40002fc4270 */
[C---:B------:R-:W-:Y:S02]  /*e460*/  ISETP.GT.AND P3, PT, R11.reuse, 0x70, P5 ;  /* 0x000000700b00780c */ /* 0x040fe40002f64270 */
[C---:B------:R-:W-:Y:S02]  /*e470*/  ISETP.GT.AND P2, PT, R11.reuse, 0x71, P5 ;  /* 0x000000710b00780c */ /* 0x040fe40002f44270 */
[C---:B------:R-:W-:Y:S02]  /*e480*/  ISETP.GT.AND P1, PT, R11.reuse, 0x78, P5 ;  /* 0x000000780b00780c */ /* 0x040fe40002f24270 */
[----:B------:R-:W-:-:S02]  /*e490*/  ISETP.GT.AND P0, PT, R11, RZ, P5 ;  /* 0x000000ff0b00720c */ /* 0x000fc40002f04270 */
[----:B------:R-:W-:Y:S02]  /*e4a0*/  ISETP.GT.AND P5, PT, R11, 0x79, P5 ;  /* 0x000000790b00780c */ /* 0x000fe40002fa4270 */
[----:B------:R-:W-:Y:S02]  /*e4b0*/  FMNMX.FTZ R11, R25, R10, !PT ;  /* 0x0000000a190b7209 */ /* 0x000fe40007810000 */
[----:B------:R-:W-:Y:S02]  /*e4c0*/  ISETP.LT.OR P4, PT, R21, 0x69, P4 ;  /* 0x000000691500780c */ /* 0x000fe40002781670 */
[----:B------:R-:W-:Y:S02]  /*e4d0*/  FMNMX.FTZ R10, R28, R11, !PT ;  /* 0x0000000b1c0a7209 */ /* 0x000fe40007810000 */
[----:B------:R-:W-:Y:S02]  /*e4e0*/  LOP3.LUT R22, R22, 0xfffffffd, RZ, 0xc0, !PT ;  /* 0xfffffffd16167812 */ /* 0x000fe400078ec0ff */
[----:B------:R-:W-:-:S02]  /*e4f0*/  FMNMX.FTZ R11, R29, R10, !PT ;  /* 0x0000000a1d0b7209 */ /* 0x000fc40007810000 */
[----:B------:R-:W-:Y:S02]  /*e500*/  ISETP.LT.OR P0, PT, R21, 0x1, P0 ;  /* 0x000000011500780c */ /* 0x000fe40000701670 */
[----:B------:R-:W-:Y:S02]  /*e510*/  FMNMX.FTZ R10, R32, R11, !PT ;  /* 0x0000000b200a7209 */ /* 0x000fe40007810000 */
[----:B------:R-:W-:Y:S02]  /*e520*/  FSEL R26, R26, -INF , !P0 ;  /* 0xff8000001a1a7808 */ /* 0x000fe40004000000 */
[----:B------:R-:W-:Y:S02]  /*e530*/  FMNMX.FTZ R11, R33, R10, !PT ;  /* 0x0000000a210b7209 */ /* 0x000fe40007810000 */
[----:B------:R-:W-:Y:S02]  /*e540*/  @P4 LOP3.LUT R22, R22, 0x2, RZ, 0xfc, !PT ;  /* 0x0000000216164812 */ /* 0x000fe400078efcff */
[----:B------:R-:W-:-:S02]  /*e550*/  FMNMX.FTZ R10, R36, R11, !PT ;  /* 0x0000000b240a7209 */ /* 0x000fc40007810000 */
[----:B------:R-:W-:Y:S02]  /*e560*/  ISETP.LT.OR P4, PT, R21, 0x6a, P6 ;  /* 0x0000006a1500780c */ /* 0x000fe40003781670 */
[----:B------:R-:W-:Y:S02]  /*e570*/  FMNMX.FTZ R11, R37, R10, !PT ;  /* 0x0000000a250b7209 */ /* 0x000fe40007810000 */
[----:B------:R-:W-:Y:S02]  /*e580*/  ISETP.LT.OR P3, PT, R21, 0x71, P3 ;  /* 0x000000711500780c */ /* 0x000fe40001f61670 */
[----:B------:R-:W-:Y:S02]  /*e590*/  FMNMX.FTZ R10, R40, R11, !PT ;  /* 0x0000000b280a7209 */ /* 0x000fe40007810000 */
[----:B------:R-:W-:Y:S02]  /*e5a0*/  FSEL R79, R79, -INF , !P4 ;  /* 0xff8000004f4f7808 */ /* 0x000fe40006000000 */
[----:B------:R-:W-:-:S02]  /*e5b0*/  FMNMX.FTZ R11, R41, R10, !PT ;  /* 0x0000000a290b7209 */ /* 0x000fc40007810000 */
[----:B------:R-:W-:Y:S02]  /*e5c0*/  ISETP.LT.OR P2, PT, R21, 0x72, P2 ;  /* 0x000000721500780c */ /* 0x000fe40001741670 */
[----:B------:R-:W-:Y:S02]  /*e5d0*/  FMNMX.FTZ R10, R44, R11, !PT ;  /* 0x0000000b2c0a7209 */ /* 0x000fe40007810000 */
[----:B------:R-:W-:Y:S02]  /*e5e0*/  FSEL R82, R82, -INF , !P3 ;  /* 0xff80000052527808 */ /* 0x000fe40005800000 */
[----:B------:R-:W-:Y:S02]  /*e5f0*/  FMNMX.FTZ R11, R45, R10, !PT ;  /* 0x0000000a2d0b7209 */ /* 0x000fe40007810000 */
[----:B------:R-:W-:Y:S02]  /*e600*/  ISETP.LT.OR P1, PT, R21, 0x79, P1 ;  /* 0x000000791500780c */ /* 0x000fe40000f21670 */
[----:B------:R-:W-:-:S02]  /*e610*/  FMNMX.FTZ R10, R48, R11, !PT ;  /* 0x0000000b300a7209 */ /* 0x000fc40007810000 */
[----:B------:R-:W-:Y:S02]  /*e620*/  FSEL R83, R83, -INF , !P2 ;  /* 0xff80000053537808 */ /* 0x000fe40005000000 */
[----:B------:R-:W-:Y:S02]  /*e630*/  FMNMX.FTZ R11, R49, R10, !PT ;  /* 0x0000000a310b7209 */ /* 0x000fe40007810000 */
[----:B------:R-:W-:Y:S02]  /*e640*/  ISETP.LT.OR P5, PT, R21, 0x7a, P5 ;  /* 0x0000007a1500780c */ /* 0x000fe40002fa1670 */
[----:B------:R-:W-:Y:S02]  /*e650*/  FMNMX.FTZ R10, R52, R11, !PT ;  /* 0x0000000b340a7209 */ /* 0x000fe40007810000 */
[----:B------:R-:W-:Y:S02]  /*e660*/  FSEL R86, R86, -INF , !P1 ;  /* 0xff80000056567808 */ /* 0x000fe40004800000 */
[----:B------:R-:W-:-:S02]  /*e670*/  FMNMX.FTZ R11, R53, R10, !PT ;  /* 0x0000000a350b7209 */ /* 0x000fc40007810000 */
[----:B------:R-:W-:Y:S02]  /*e680*/  FSEL R87, R87, -INF , !P5 ;  /* 0xff80000057577808 */ /* 0x000fe40006800000 */
[----:B------:R-:W-:Y:S02]  /*e690*/  FMNMX.FTZ R10, R56, R11, !PT ;  /* 0x0000000b380a7209 */ /* 0x000fe40007810000 */
[----:B------:R-:W-:Y:S02]  /*e6a0*/  LOP3.LUT P0, RZ, R22, 0x40000000, RZ, 0xc0, !PT ;  /* 0x4000000016ff7812 */ /* 0x000fe4000780c0ff */
        /* <DEDUP_REMOVED lines=265> */
.L_x_14428:
[----:B------:R-:W2:Y:S01]  /*f740*/  LDL R21, [R1+0x20] ;  /* 0x0000200001157983 */ /* 0x000ea20000100800 */
[----:B------:R-:W-:Y:S02]  /*f750*/  IMAD R14, R19, 0x8, R2 ;  /* 0x00000008130e7824 */ /* 0x000fe400078e0202 */
[-C--:B------:R-:W-:Y:S01]  /*f760*/  FMUL.FTZ R88, R88, R0.reuse ;  /* 0x0000000058587220 */ /* 0x080fe20000410000 */
        /* <DEDUP_REMOVED lines=71> */
[C---:B--2---:R-:W-:Y:S01]  /*fbe0*/  ISETP.GT.AND P1, PT, R4.reuse, R21, PT ;  /* 0x000000150400720c */ /* 0x044fe20003f24270 */
[----:B------:R-:W-:-:S12]  /*fbf0*/  VIADD R4, R4, 0xffffffff ;  /* 0xffffffff04047836 */ /* 0x000fd80000000000 */
[----:B0-----:R-:W-:Y:S05]  /*fc00*/  @P1 BRA `(.L_x_14429) ;  /* 0xffffffcc00e01947 */ /* 0x001fea000383ffff */
[----:B------:R-:W-:Y:S02]  /*fc10*/  IMAD.MOV.U32 R0, RZ, RZ, R11 ;  /* 0x000000ffff007224 */ /* 0x000fe400078e000b */
[----:B------:R-:W-:Y:S02]  /*fc20*/  IMAD.MOV.U32 R3, RZ, RZ, R10 ;  /* 0x000000ffff037224 */ /* 0x000fe400078e000a */
[----:B------:R-:W-:Y:S02]  /*fc30*/  IMAD.MOV.U32 R19, RZ, RZ, R7 ;  /* 0x000000ffff137224 */ /* 0x000fe400078e0007 */
[----:B------:R-:W-:-:S07]  /*fc40*/  IMAD.MOV.U32 R154, RZ, RZ, R20 ;  /* 0x000000ffff9a7224 */ /* 0x000fce00078e0014 */
.L_x_14409:
        /* <DEDUP_REMOVED lines=28> */
.L_x_14432:
[----:B------:R-:W-:-:S13]  /*fe10*/  ISETP.NE.AND P1, PT, R15, 0x1, PT ;  /* 0x000000010f00780c */ /* 0x000fda0003f25270 */
[----:B------:R-:W0:Y:S02]  /*fe20*/  @P1 LDC.64 R10, c[0x0][0x9e8] ;  /* 0x00027a00ff0a1b82 */ /* 0x000e240000000a00 */
[----:B0-----:R-:W-:-:S05]  /*fe30*/  @P1 IMAD.HI.U32 R10, R7, R10, RZ ;  /* 0x0000000a070a1227 */ /* 0x001fca00078e00ff */
[----:B------:R-:W-:-:S07]  /*fe40*/  @P1 SHF.R.U32.HI R7, RZ, R11, R10 ;  /* 0x0000000bff071219 */ /* 0x000fce000001160a */
.L_x_14433:
[----:B------:R-:W-:Y:S05]  /*fe50*/  BSYNC B0 ;  /* 0x0000000000007941 */ /* 0x000fea0003800000 */
.L_x_14431:
[----:B------:R-:W-:-:S05]  /*fe60*/  IMAD R7, R7, R15, RZ ;  /* 0x0000000f07077224 */ /* 0x000fca00078e02ff */
[----:B------:R-:W-:-:S07]  /*fe70*/  VIMNMX R14, R14, R7, !PT ;  /* 0x000000070e0e7248 */ /* 0x000fce0007fe0100 */
.L_x_14430:
        /* <DEDUP_REMOVED lines=13> */
.L_x_14446:
        /* <DEDUP_REMOVED lines=9> */
.L_x_14436:
        /* <DEDUP_REMOVED lines=8> */
.L_x_14437:
[----:B------:R-:W-:Y:S04]  /*10060*/  BSSY B0, `(.L_x_14435) ;  /* 0x0000004000007945 */ /* 0x000fe80003800000 */
[----:B-1----:R-:W-:Y:S05]  /*10070*/  @P2 BRA `(.L_x_14438) ;  /* 0x0000000000082947 */ /* 0x002fea0003800000 */
[----:B------:R-:W1:Y:S02]  /*10080*/  SYNCS.PHASECHK.TRANS64.TRYWAIT P2, [R3+URZ+0x16830], R0 ;  /* 0x01683000030075a7 */ /* 0x000e64000804017f */
[----:B-1----:R-:W-:Y:S05]  /*10090*/  @!P2 BRA `(.L_x_14439) ;  /* 0x000000f80048a947 */ /* 0x002fea0003800000 */
.L_x_14438:
[----:B------:R-:W-:Y:S05]  /*100a0*/  BSYNC B0 ;  /* 0x0000000000007941 */ /* 0x000fea0003800000 */
.L_x_14435:
[----:B------:R-:W2:Y:S04]  /*100b0*/  LDL R11, [R1+0x2c] ;  /* 0x00002c00010b7983 */ /* 0x000ea80000100800 */
[----:B------:R3:W-:Y:S01]  /*100c0*/  STL [R1+0x68], R2 ;  /* 0x0000680201007387 */ /* 0x0007e20000100800 */
[----:B01----:R-:W0:Y:S03]  /*100d0*/  S2R R0, SR_TID.X ;  /* 0x0000000000007919 */ /* 0x003e260000002100 */
[----:B---3--:R-:W3:Y:S01]  /*100e0*/  LDL.64 R2, [R1+0x18] ;  /* 0x0000180001027983 */ /* 0x008ee20000100a00 */
[----:B------:R-:W-:Y:S01]  /*100f0*/  VIADD R19, R21, 0x1 ;  /* 0x0000000115137836 */ /* 0x000fe20000000000 */
[----:B------:R-:W-:Y:S05]  /*10100*/  WARPSYNC.ALL ;  /* 0x0000000000007948 */ /* 0x000fea0003800000 */
[C---:B------:R-:W-:Y:S01]  /*10110*/  ISETP.NE.AND P2, PT, R19.reuse, 0x2, PT ;  /* 0x000000021300780c */ /* 0x040fe20003f45270 */
[----:B------:R-:W-:Y:S01]  /*10120*/  IMAD.MOV.U32 R15, RZ, RZ, 0x40000040 ;  /* 0x40000040ff0f7424 */ /* 0x000fe200078e00ff */
[----:B------:R-:W-:Y:S01]  /*10130*/  R2UR UR12, R8 ;  /* 0x00000000080c72ca */ /* 0x000fe200000e0000 */
[----:B------:R-:W-:Y:S01]  /*10140*/  IMAD.MOV.U32 R27, RZ, RZ, 0x40000040 ;  /* 0x40000040ff1b7424 */ /* 0x000fe200078e00ff */
[----:B------:R-:W-:Y:S01]  /*10150*/  SEL R19, R19, RZ, P2 ;  /* 0x000000ff13137207 */ /* 0x000fe20001000000 */
[----:B------:R-:W-:Y:S01]  /*10160*/  IMAD.MOV.U32 R25, RZ, RZ, 0x40000040 ;  /* 0x40000040ff197424 */ /* 0x000fe200078e00ff */
[----:B------:R-:W-:-:S02]  /*10170*/  R2UR UR23, R15 ;  /* 0x000000000f1772ca */ /* 0x000fc400000e0000 */
[----:B------:R-:W-:Y:S02]  /*10180*/  R2UR UR13, R9 ;  /* 0x00000000090d72ca */ /* 0x000fe400000e0000 */
[----:B------:R-:W-:Y:S02]  /*10190*/  R2UR UR15, R27 ;  /* 0x000000001b0f72ca */ /* 0x000fe400000e0000 */
[----:B------:R-:W-:Y:S02]  /*101a0*/  R2UR UR19, R25 ;  /* 0x00000000191372ca */ /* 0x000fe400000e0000 */
[----:B0-----:R-:W-:-:S05]  /*101b0*/  SHF.R.U32.HI R0, RZ, 0x7, R0 ;  /* 0x00000007ff007819 */ /* 0x001fca0000011600 */
[----:B------:R-:W-:Y:S01]  /*101c0*/  VIADD R0, R0, 0x8 ;  /* 0x0000000800007836 */ /* 0x000fe20000000000 */
[----:B------:R-:W-:-:S04]  /*101d0*/  R2UR UR27, R27 ;  /* 0x000000001b1b72ca */ /* 0x000fc800000e0000 */
[----:B------:R0:W-:Y:S01]  /*101e0*/  BAR.SYNC.DEFER_BLOCKING R0, 0x100 ;  /* 0x000400000000751d */ /* 0x0001e20000010000 */
[----:B--2---:R-:W-:-:S04]  /*101f0*/  IMAD R26, R19, 0x400, R11 ;  /* 0x00000400131a7824 */ /* 0x004fc800078e020b */
[C---:B------:R-:W-:Y:S01]  /*10200*/  VIADD R14, R26.reuse, 0x4 ;  /* 0x000000041a0e7836 */ /* 0x040fe20000000000 */
[C---:B------:R-:W-:Y:S01]  /*10210*/  R2UR UR14, R26.reuse ;  /* 0x000000001a0e72ca */ /* 0x040fe200000e0000 */
[C---:B------:R-:W-:Y:S02]  /*10220*/  VIADD R24, R26.reuse, 0x2 ;  /* 0x000000021a187836 */ /* 0x040fe40000000000 */
[----:B------:R-:W-:Y:S01]  /*10230*/  VIADD R26, R26, 0x6 ;  /* 0x000000061a1a7836 */ /* 0x000fe20000000000 */
[----:B------:R-:W-:Y:S02]  /*10240*/  R2UR UR22, R14 ;  /* 0x000000000e1672ca */ /* 0x000fe400000e0000 */
[----:B------:R-:W2:Y:S01]  /*10250*/  LDL.64 R14, [R1+0x10] ;  /* 0x00001000010e7983 */ /* 0x000ea20000100a00 */
[----:B------:R-:W-:Y:S02]  /*10260*/  R2UR UR18, R24 ;  /* 0x00000000181272ca */ /* 0x000fe400000e0000 */
[----:B------:R-:W-:-:S02]  /*10270*/  R2UR UR26, R26 ;  /* 0x000000001a1a72ca */ /* 0x000fc400000e0000 */
[----:B------:R-:W-:-:S06]  /*10280*/  WARPGROUP.ARRIVE ;  /* 0x00000000000079c5 */ /* 0x000fcc0000000000 */
[----:B------:R-:W-:Y:S01]  /*10290*/  HGMMA.64x128x16.F32.BF16 R24, gdesc[UR12], RZ, !UPT, gsb0 ;  /* 0x01e000000c1879f0 */ /* 0x000fe2000c0018ff */
[----:B---3--:R-:W-:Y:S02]  /*102a0*/  R2UR UR16, R2 ;  /* 0x00000000021072ca */ /* 0x008fe400000e0000 */
[----:B------:R-:W-:Y:S01]  /*102b0*/  R2UR UR17, R3 ;  /* 0x00000000031172ca */ /* 0x000fe200000e0000 */
[----:B------:R0:W5:Y:S01]  /*102c0*/  LDL.LU R2, [R1+0x68] ;  /* 0x0000680001027983 */ /* 0x0001620000300800 */
[----:B------:R-:W-:Y:S02]  /*102d0*/  WARPGROUP.DEPBAR.LE gsb0, 0x0 ;  /* 0x00008000000079c5 */ /* 0x000fe40000010000 */
[----:B------:R-:W-:-:S09]  /*102e0*/  WARPGROUP.ARRIVE ;  /* 0x00000000000079c5 */ /* 0x000fd20000000000 */
[----:B------:R-:W-:Y:S01]  /*102f0*/  HGMMA.64x128x16.F32.BF16 R24, gdesc[UR16], R24, gsb0 ;  /* 0x01e00000101879f0 */ /* 0x000fe20008001818 */
[----:B------:R-:W-:Y:S02]  /*10300*/  R2UR UR24, R12 ;  /* 0x000000000c1872ca */ /* 0x000fe400000e0000 */
[----:B------:R-:W-:Y:S01]  /*10310*/  R2UR UR25, R13 ;  /* 0x000000000d1972ca */ /* 0x000fe200000e0000 */
[----:B------:R-:W-:Y:S02]  /*10320*/  WARPGROUP.DEPBAR.LE gsb0, 0x0 ;  /* 0x00008000000079c5 */ /* 0x000fe40000010000 */
[----:B------:R-:W-:Y:S01]  /*10330*/  WARPGROUP.ARRIVE ;  /* 0x00000000000079c5 */ /* 0x000fe20000000000 */
[----:B--2---:R-:W-:Y:S02]  /*10340*/  R2UR UR20, R14 ;  /* 0x000000000e1472ca */ /* 0x004fe400000e0000 */
[----:B------:R-:W-:-:S13]  /*10350*/  R2UR UR21, R15 ;  /* 0x000000000f1572ca */ /* 0x000fda00000e0000 */
        /* <DEDUP_REMOVED lines=8> */
.L_x_14441:
[----:B------:R-:W-:Y:S01]  /*103e0*/  SHF.L.U32 R0, R10, 0x1f, RZ ;  /* 0x0000001f0a007819 */ /* 0x000fe200000006ff */
[----:B-----5:R-:W-:-:S04]  /*103f0*/  IMAD R3, R21, 0x8, R2 ;  /* 0x0000000815037824 */ /* 0x020fc800078e0202 */
[----:B------:R0:W1:Y:S01]  /*10400*/  SYNCS.PHASECHK.TRANS64.TRYWAIT P1, [R3+URZ+0x16850], R0 ;  /* 0x01685000030075a7 */ /* 0x000062000802017f */
[----:B------:R-:W-:Y:S05]  /*10410*/  @!P0 BRA `(.L_x_14442) ;  /* 0x0000000000048947 */ /* 0x000fea0003800000 */
[----:B------:R-:W-:Y:S01]  /*10420*/  BPT.TRAP 0x1 ;  /* 0x000000040000795c */ /* 0x000fe20000300000 */
.L_x_14442:
[----:B-1----:R-:W-:Y:S05]  /*10430*/  @P1 BRA `(.L_x_14440) ;  /* 0x0000000000081947 */ /* 0x002fea0003800000 */
[----:B------:R-:W1:Y:S02]  /*10440*/  SYNCS.PHASECHK.TRANS64.TRYWAIT P1, [R3+URZ+0x16850], R0 ;  /* 0x01685000030075a7 */ /* 0x000e64000802017f */
[----:B-1----:R-:W-:Y:S05]  /*10450*/  @!P1 BRA `(.L_x_14443) ;  /* 0x000000f4006c9947 */ /* 0x002fea0003800000 */
.L_x_14440:
[----:B01---5:R-:W-:Y:S01]  /*10460*/  VIADD R0, R2, 0x400 ;  /* 0x0000040002007836 */ /* 0x023fe20000000000 */
        /* <DEDUP_REMOVED lines=8> */
[----:B------:R-:W-:Y:S02]  /*104f0*/  IMAD R10, R21, 0x400, R0 ;  /* 0x00000400150a7824 */ /* 0x000fe400078e0200 */
[----:B------:R-:W0:Y:S02]  /*10500*/  S2R R0, SR_TID.X ;  /* 0x0000000000007919 */ /* 0x000e240000002100 */
        /* <DEDUP_REMOVED lines=57> */
.L_x_14444:
        /* <DEDUP_REMOVED lines=43> */
[----:B------:R-:W-:Y:S01]  /*10b50*/  FMUL.FTZ R11, R3, UR30 ;  /* 0x0000001e030b7c20 */ /* 0x000fe20008410000 */
[----:B------:R-:W-:Y:S01]  /*10b60*/  FMNMX.FTZ R0, R27, R0, !PT ;  /* 0x000000001b007209 */ /* 0x000fe20007810000 */
[----:B------:R-:W-:Y:S02]  /*10b70*/  FADD.FTZ R7, -R3, R7 ;  /* 0x0000000703077221 */ /* 0x000fe40000010100 */
[--C-:B------:R-:W-:Y:S01]  /*10b80*/  FFMA.FTZ R24, R24, UR30, -R11.reuse ;  /* 0x0000001e18187c23 */ /* 0x100fe2000801080b */
[----:B------:R-:W-:Y:S01]  /*10b90*/  FMNMX.FTZ R0, R30, R0, !PT ;  /* 0x000000001e007209 */ /* 0x000fe20007810000 */
[----:B------:R-:W-:Y:S01]  /*10ba0*/  FMUL.FTZ R7, R7, UR30 ;  /* 0x0000001e07077c20 */ /* 0x000fe20008410000 */
        /* <DEDUP_REMOVED lines=28> */
[----:B0-----:R-:W-:Y:S01]  /*10d70*/  FFMA.FTZ R6, R7, R6, R24 ;  /* 0x0000000607067223 */ /* 0x001fe20000010018 */
[--C-:B------:R-:W-:Y:S01]  /*10d80*/  FFMA.FTZ R60, R60, UR30, -R11.reuse ;  /* 0x0000001e3c3c7c23 */ /* 0x100fe2000801080b */
[----:B------:R-:W-:Y:S01]  /*10d90*/  FMNMX.FTZ R0, R46, R0, !PT ;  /* 0x000000002e007209 */ /* 0x000fe20007810000 */
[--C-:B------:R-:W-:Y:S01]  /*10da0*/  FFMA.FTZ R61, R61, UR30, -R11.reuse ;  /* 0x0000001e3d3d7c23 */ /* 0x100fe2000801080b */
[--C-:B------:R-:W-:Y:S01]  /*10db0*/  FFMA.FTZ R64, R64, UR30, -R11.reuse ;  /* 0x0000001e40407c23 */ /* 0x100fe2000801080b */
[--C-:B------:R-:W-:Y:S01]  /*10dc0*/  FFMA.FTZ R65, R65, UR30, -R11.reuse ;  /* 0x0000001e41417c23 */ /* 0x100fe2000801080b */
[----:B------:R-:W-:Y:S01]  /*10dd0*/  FMNMX.FTZ R0, R47, R0, !PT ;  /* 0x000000002f007209 */ /* 0x000fe20007810000 */
[----:B------:R-:W-:Y:S01]  /*10de0*/  MUFU.EX2 R29, R29 ;  /* 0x0000001d001d7308 */ /* 0x000fe20000000800 */
[----:B-1----:R-:W-:Y:S01]  /*10df0*/  FADD.FTZ R6, R25, R6 ;  /* 0x0000000619067221 */ /* 0x002fe20000010000 */
        /* <DEDUP_REMOVED lines=15> */
[----:B------:R-:W-:-:S02]  /*10ef0*/  FFMA.FTZ R11, R85, UR30, -R11 ;  /* 0x0000001e550b7c23 */ /* 0x000fc4000801080b */
        /* <DEDUP_REMOVED lines=34> */
[----:B0-----:R-:W-:-:S05]  /*11120*/  FMNMX.FTZ R0, R0, R10, !PT ;  /* 0x0000000a00007209 */ /* 0x001fca0007810000 */
[C---:B------:R-:W-:Y:S01]  /*11130*/  FADD.FTZ R10, -R0.reuse, R20 ;  /* 0x00000014000a7221 */ /* 0x040fe20000010100 */
[----:B------:R-:W-:Y:S01]  /*11140*/  FMUL.FTZ R14, R0, UR30 ;  /* 0x0000001e000e7c20 */ /* 0x000fe20008410000 */
[----:B------:R-:W-:Y:S02]  /*11150*/  MUFU.EX2 R65, R65 ;  /* 0x0000004100417308 */ /* 0x000fe40000000800 */
        /* <DEDUP_REMOVED lines=140> */
.L_x_14445:
        /* <DEDUP_REMOVED lines=77> */
.L_x_14434:
[----:B------:R-:W2:Y:S02]  /*11ef0*/  LDL R7, [R1+0x38] ;  /* 0x0000380001077983 */ /* 0x000ea40000100800 */
[----:B--2---:R-:W-:-:S13]  /*11f00*/  ISETP.GE.AND P1, PT, R4, R7, PT ;  /* 0x000000070400720c */ /* 0x004fda0003f26270 */
[----:B------:R-:W-:Y:S05]  /*11f10*/  @!P1 BRA `(.L_x_14447) ;  /* 0x0000003000489947 */ /* 0x000fea0003800000 */
[----:B------:R-:W-:Y:S02]  /*11f20*/  IMAD.MOV.U32 R7, RZ, RZ, R0 ;  /* 0x000000ffff077224 */ /* 0x000fe400078e0000 */
[----:B------:R-:W-:Y:S02]  /*11f30*/  IMAD.MOV.U32 R20, RZ, RZ, R3 ;  /* 0x000000ffff147224 */ /* 0x000fe400078e0003 */
[----:B------:R-:W-:Y:S02]  /*11f40*/  IMAD.MOV.U32 R10, RZ, RZ, R154 ;  /* 0x000000ffff0a7224 */ /* 0x000fe400078e009a */
[----:B------:R-:W-:-:S07]  /*11f50*/  IMAD.MOV.U32 R21, RZ, RZ, R19 ;  /* 0x000000ffff157224 */ /* 0x000fce00078e0013 */
.L_x_14467:
        /* <DEDUP_REMOVED lines=9> */
.L_x_14449:
        /* <DEDUP_REMOVED lines=8> */
.L_x_14450:
[----:B------:R-:W-:Y:S04]  /*12070*/  BSSY B0, `(.L_x_14448) ;  /* 0x0000004000007945 */ /* 0x000fe80003800000 */
[----:B-1----:R-:W-:Y:S05]  /*12080*/  @P2 BRA `(.L_x_14451) ;  /* 0x0000000000082947 */ /* 0x002fea0003800000 */
[----:B------:R-:W1:Y:S02]  /*12090*/  SYNCS.PHASECHK.TRANS64.TRYWAIT P2, [R3+URZ+0x16830], R0 ;  /* 0x01683000030075a7 */ /* 0x000e64000804017f */
[----:B-1----:R-:W-:Y:S05]  /*120a0*/  @!P2 BRA `(.L_x_14452) ;  /* 0x000000d8006ca947 */ /* 0x002fea0003800000 */
.L_x_14451:
[----:B------:R-:W-:Y:S05]  /*120b0*/  BSYNC B0 ;  /* 0x0000000000007941 */ /* 0x000fea0003800000 */
.L_x_14448:
        /* <DEDUP_REMOVED lines=51> */
.L_x_14454:
[----:B------:R-:W-:Y:S01]  /*123f0*/  SHF.L.U32 R0, R10, 0x1f, RZ ;  /* 0x0000001f0a007819 */ /* 0x000fe200000006ff */
[----:B-----5:R-:W-:-:S04]  /*12400*/  IMAD R3, R21, 0x8, R2 ;  /* 0x0000000815037824 */ /* 0x020fc800078e0202 */
[----:B------:R0:W1:Y:S01]  /*12410*/  SYNCS.PHASECHK.TRANS64.TRYWAIT P1, [R3+URZ+0x16850], R0 ;  /* 0x01685000030075a7 */ /* 0x000062000802017f */
[----:B------:R-:W-:Y:S05]  /*12420*/  @!P0 BRA `(.L_x_14455) ;  /* 0x0000000000048947 */ /* 0x000fea0003800000 */
[----:B------:R-:W-:Y:S01]  /*12430*/  BPT.TRAP 0x1 ;  /* 0x000000040000795c */ /* 0x000fe20000300000 */
.L_x_14455:
[----:B-1----:R-:W-:Y:S05]  /*12440*/  @P1 BRA `(.L_x_14453) ;  /* 0x0000000000081947 */ /* 0x002fea0003800000 */
[----:B------:R-:W1:Y:S02]  /*12450*/  SYNCS.PHASECHK.TRANS64.TRYWAIT P1, [R3+URZ+0x16850], R0 ;  /* 0x01685000030075a7 */ /* 0x000e64000802017f */
[----:B-1----:R-:W-:Y:S05]  /*12460*/  @!P1 BRA `(.L_x_14456) ;  /* 0x000000d400909947 */ /* 0x002fea0003800000 */
.L_x_14453:
        /* <DEDUP_REMOVED lines=68> */
.L_x_14457:
[----:B------:R-:W2:Y:S01]  /*128b0*/  LDL R11, [R1+0x24] ;  /* 0x00002400010b7983 */ /* 0x000ea20000100800 */
[----:B0-----:R-:W0:Y:S03]  /*128c0*/  LDC R0, c[0x0][0x448] ;  /* 0x00011200ff007b82 */ /* 0x001e260000000800 */
[----:B------:R-:W2:Y:S04]  /*128d0*/  LDL R10, [R1+0x30] ;  /* 0x00003000010a7983 */ /* 0x000ea80000100800 */
[----:B------:R-:W3:Y:S01]  /*128e0*/  LDL R124, [R1] ;  /* 0x00000000017c7983 */ /* 0x000ee20000100800 */
        /* <DEDUP_REMOVED lines=36> */
.L_x_14460:
[----:B------:R-:W-:-:S05]  /*12b30*/  IMAD.U32 R123, RZ, RZ, UR4 ;  /* 0x00000004ff7b7e24 */ /* 0x000fca000f8e00ff */
[----:B------:R-:W-:-:S13]  /*12b40*/  ISETP.NE.AND P1, PT, R123, 0x1, PT ;  /* 0x000000017b00780c */ /* 0x000fda0003f25270 */
[----:B------:R-:W0:Y:S02]  /*12b50*/  @P1 LDC.64 R120, c[0x0][0x9e8] ;  /* 0x00027a00ff781b82 */ /* 0x000e240000000a00 */
[----:B0-----:R-:W-:-:S05]  /*12b60*/  @P1 IMAD.HI.U32 R120, R122, R120, RZ ;  /* 0x000000787a781227 */ /* 0x001fca00078e00ff */
[----:B------:R-:W-:-:S07]  /*12b70*/  @P1 SHF.R.U32.HI R122, RZ, R121, R120 ;  /* 0x00000079ff7a1219 */ /* 0x000fce0000011678 */
.L_x_14461:
[----:B------:R-:W-:Y:S05]  /*12b80*/  BSYNC B0 ;  /* 0x0000000000007941 */ /* 0x000fea0003800000 */
.L_x_14459:
[----:B------:R-:W-:-:S04]  /*12b90*/  IMAD R122, R122, R123, -R0 ;  /* 0x0000007b7a7a7224 */ /* 0x000fc800078e0a00 */
[----:B------:R-:W-:-:S05]  /*12ba0*/  IMAD R122, R124, -0x2, R122 ;  /* 0xfffffffe7c7a7824 */ /* 0x000fca00078e027a */
[----:B------:R-:W-:Y:S02]  /*12bb0*/  VIMNMX R3, R3, R122, !PT ;  /* 0x0000007a03037248 */ /* 0x000fe40007fe0100 */
[----:B------:R-:W-:-:S07]  /*12bc0*/  VIADDMNMX R10, R122, R123, R10, PT ;  /* 0x0000007b7a0a7246 */ /* 0x000fce000380010a */
.L_x_14458:
        /* <DEDUP_REMOVED lines=113> */
.L_x_14464:
[----:B------:R-:W-:-:S05]  /*132e0*/  IMAD.U32 R120, RZ, RZ, UR4 ;  /* 0x00000004ff787e24 */ /* 0x000fca000f8e00ff */
[----:B------:R-:W-:-:S13]  /*132f0*/  ISETP.NE.AND P1, PT, R120, 0x1, PT ;  /* 0x000000017800780c */ /* 0x000fda0003f25270 */
[----:B------:R-:W0:Y:S02]  /*13300*/  @P1 LDC.64 R10, c[0x0][0x9e8] ;  /* 0x00027a00ff0a1b82 */ /* 0x000e240000000a00 */
[----:B0-----:R-:W-:-:S05]  /*13310*/  @P1 IMAD.HI.U32 R10, R15, R10, RZ ;  /* 0x0000000a0f0a1227 */ /* 0x001fca00078e00ff */
[----:B------:R-:W-:-:S07]  /*13320*/  @P1 SHF.R.U32.HI R15, RZ, R11, R10 ;  /* 0x0000000bff0f1219 */ /* 0x000fce000001160a */
.L_x_14465:
[----:B------:R-:W-:Y:S05]  /*13330*/  BSYNC B0 ;  /* 0x0000000000007941 */ /* 0x000fea0003800000 */
.L_x_14463:
[----:B------:R-:W-:-:S04]  /*13340*/  IMAD R0, R15, R120, -R0 ;  /* 0x000000780f007224 */ /* 0x000fc800078e0a00 */
[----:B------:R-:W-:-:S05]  /*13350*/  IMAD R0, R124, -0x2, R0 ;  /* 0xfffffffe7c007824 */ /* 0x000fca00078e0200 */
[----:B------:R-:W-:Y:S02]  /*13360*/  VIMNMX R3, R3, R0, !PT ;  /* 0x0000000003037248 */ /* 0x000fe40007fe0100 */
[----:B------:R-:W-:-:S07]  /*13370*/  VIADDMNMX R14, R0, R120, R14, PT ;  /* 0x00000078000e7246 */ /* 0x000fce000380010e */
.L_x_14462:
        /* <DEDUP_REMOVED lines=9> */
[----:B------:R-:W-:Y:S02]  /*13410*/  FMNMX.FTZ R0, R32, R0, !PT ;  /* 0x0000000020007209 */ /* 0x000fe40007810000 */
        /* <DEDUP_REMOVED lines=48> */
[----:B------:R-:W-:Y:S02]  /*13720*/  FMNMX.FTZ R0, R60, R0, !PT ;  /* 0x000000003c007209 */ /* 0x000fe40007810000 */
        /* <DEDUP_REMOVED lines=44> */
[----:B------:R-:W-:Y:S02]  /*139f0*/  LOP3.LUT R22, R22, 0xbfffffff, RZ, 0xc0, !PT ;  /* 0xbfffffff16167812 */ /* 0x000fe400078ec0ff */
[C---:B------:R-:W-:Y:S02]  /*13a00*/  ISETP.LT.OR P2, PT, R14.reuse, 0x61, P2 ;  /* 0x000000610e00780c */ /* 0x040fe40001741670 */
[----:B------:R-:W-:Y:S02]  /*13a10*/  ISETP.LT.OR P1, PT, R14, 0x62, P1 ;  /* 0x000000620e00780c */ /* 0x000fe40000f21670 */
[----:B------:R-:W-:Y:S02]  /*13a20*/  FMNMX.FTZ R0, R85, R0, !PT ;  /* 0x0000000055007209 */ /* 0x000fe40007810000 */
[----:B------:R-:W-:Y:S02]  /*13a30*/  @P0 LOP3.LUT R22, R22, 0x40000000, RZ, 0xfc, !PT ;  /* 0x4000000016160812 */ /* 0x000fe400078efcff */
[----:B------:R-:W-:-:S02]  /*13a40*/  FSEL R74, R74, -INF , !P2 ;  /* 0xff8000004a4a7808 */ /* 0x000fc40005000000 */
[----:B------:R-:W-:Y:S02]  /*13a50*/  FSEL R75, R75, -INF , !P1 ;  /* 0xff8000004b4b7808 */ /* 0x000fe40004800000 */
[C---:B------:R-:W-:Y:S02]  /*13a60*/  ISETP.GT.AND P4, PT, R3.reuse, 0x68, P5 ;  /* 0x000000680300780c */ /* 0x040fe40002f84270 */
[C---:B------:R-:W-:Y:S02]  /*13a70*/  ISETP.GT.AND P6, PT, R3.reuse, 0x69, P5 ;  /* 0x000000690300780c */ /* 0x040fe40002fc4270 */
[C---:B------:R-:W-:Y:S02]  /*13a80*/  ISETP.GT.AND P3, PT, R3.reuse, 0x70, P5 ;  /* 0x000000700300780c */ /* 0x040fe40002f64270 */
[C---:B------:R-:W-:Y:S02]  /*13a90*/  ISETP.GT.AND P2, PT, R3.reuse, 0x71, P5 ;  /* 0x000000710300780c */ /* 0x040fe40002f44270 */
[----:B------:R-:W-:-:S02]  /*13aa0*/  ISETP.GT.AND P1, PT, R3, 0x78, P5 ;  /* 0x000000780300780c */ /* 0x000fc40002f24270 */
[C---:B------:R-:W-:Y:S02]  /*13ab0*/  ISETP.GT.AND P0, PT, R3.reuse, RZ, P5 ;  /* 0x000000ff0300720c */ /* 0x040fe40002f04270 */
[----:B------:R-:W-:Y:S02]  /*13ac0*/  ISETP.GT.AND P5, PT, R3, 0x79, P5 ;  /* 0x000000790300780c */ /* 0x000fe40002fa4270 */
[----:B------:R-:W0:Y:S01]  /*13ad0*/  SHFL.BFLY PT, R3, R0, 0x2, 0x1f ;  /* 0x0c401f0000037f89 */ /* 0x000e2200000e0000 */
[----:B------:R-:W-:Y:S02]  /*13ae0*/  ISETP.LT.OR P4, PT, R14, 0x69, P4 ;  /* 0x000000690e00780c */ /* 0x000fe40002781670 */
[----:B------:R-:W-:Y:S02]  /*13af0*/  LOP3.LUT R22, R22, 0xfffffffd, RZ, 0xc0, !PT ;  /* 0xfffffffd16167812 */ /* 0x000fe400078ec0ff */
[C---:B------:R-:W-:Y:S02]  /*13b00*/  ISETP.LT.OR P0, PT, R14.reuse, 0x1, P0 ;  /* 0x000000010e00780c */ /* 0x040fe40000701670 */
[----:B------:R-:W-:-:S02]  /*13b10*/  ISETP.LT.OR P3, PT, R14, 0x71, P3 ;  /* 0x000000710e00780c */ /* 0x000fc40001f61670 */
[----:B------:R-:W-:Y:S02]  /*13b20*/  FSEL R26, R26, -INF , !P0 ;  /* 0xff8000001a1a7808 */ /* 0x000fe40004000000 */
[----:B------:R-:W-:Y:S02]  /*13b30*/  ISETP.LT.OR P2, PT, R14, 0x72, P2 ;  /* 0x000000720e00780c */ /* 0x000fe40001741670 */
[----:B------:R-:W-:Y:S02]  /*13b40*/  FSEL R82, R82, -INF , !P3 ;  /* 0xff80000052527808 */ /* 0x000fe40005800000 */
[----:B------:R-:W-:Y:S02]  /*13b50*/  @P4 LOP3.LUT R22, R22, 0x2, RZ, 0xfc, !PT ;  /* 0x0000000216164812 */ /* 0x000fe400078efcff */
[C---:B------:R-:W-:Y:S02]  /*13b60*/  ISETP.LT.OR P4, PT, R14.reuse, 0x6a, P6 ;  /* 0x0000006a0e00780c */ /* 0x040fe40003781670 */
[----:B------:R-:W-:-:S02]  /*13b70*/  ISETP.LT.OR P1, PT, R14, 0x79, P1 ;  /* 0x000000790e00780c */ /* 0x000fc40000f21670 */
[----:B------:R-:W-:Y:S02]  /*13b80*/  FSEL R79, R79, -INF , !P4 ;  /* 0xff8000004f4f7808 */ /* 0x000fe40006000000 */
[----:B------:R-:W-:Y:S02]  /*13b90*/  FSEL R83, R83, -INF , !P2 ;  /* 0xff80000053537808 */ /* 0x000fe40005000000 */
[----:B0-----:R-:W-:Y:S02]  /*13ba0*/  FMNMX.FTZ R3, R0, R3, !PT ;  /* 0x0000000300037209 */ /* 0x001fe40007810000 */
[----:B------:R-:W-:Y:S02]  /*13bb0*/  ISETP.LT.OR P5, PT, R14, 0x7a, P5 ;  /* 0x0000007a0e00780c */ /* 0x000fe40002fa1670 */
[----:B------:R-:W-:Y:S01]  /*13bc0*/  FSEL R86, R86, -INF , !P1 ;  /* 0xff80000056567808 */ /* 0x000fe20004800000 */
[----:B------:R-:W0:Y:S01]  /*13bd0*/  SHFL.BFLY PT, R0, R3, 0x1, 0x1f ;  /* 0x0c201f0003007f89 */ /* 0x000e2200000e0000 */
[----:B------:R-:W-:-:S02]  /*13be0*/  FSEL R87, R87, -INF , !P5 ;  /* 0xff80000057577808 */ /* 0x000fc40006800000 */
[----:B------:R-:W-:Y:S02]  /*13bf0*/  LOP3.LUT P0, RZ, R22, 0x40000000, RZ, 0xc0, !PT ;  /* 0x4000000016ff7812 */ /* 0x000fe4000780c0ff */
[----:B0-----:R-:W-:-:S04]  /*13c00*/  FMNMX.FTZ R3, R3, R0, !PT ;  /* 0x0000000003037209 */ /* 0x001fc80007810000 */
[C---:B------:R-:W-:Y:S01]  /*13c10*/  FSETP.NEU.FTZ.AND P6, PT, R3.reuse, -INF , PT ;  /* 0xff8000000300780b */ /* 0x040fe20003fdd000 */
[----:B------:R-:W-:-:S03]  /*13c20*/  FMUL.FTZ R0, R3, UR30 ;  /* 0x0000001e03007c20 */ /* 0x000fc60008410000 */
[----:B------:R-:W-:Y:S02]  /*13c30*/  FSEL R10, R3, RZ, P6 ;  /* 0x000000ff030a7208 */ /* 0x000fe40003000000 */
[----:B------:R-:W-:Y:S02]  /*13c40*/  FSEL R0, R0, RZ, P6 ;  /* 0x000000ff00007208 */ /* 0x000fe40003000000 */
[----:B------:R-:W-:Y:S01]  /*13c50*/  LOP3.LUT P6, RZ, R22, 0x2, RZ, 0xc0, !PT ;  /* 0x0000000216ff7812 */ /* 0x000fe200078cc0ff */
[----:B------:R-:W-:Y:S02]  /*13c60*/  FADD.FTZ R10, -R10, R20 ;  /* 0x000000140a0a7221 */ /* 0x000fe40000010100 */
        /* <DEDUP_REMOVED lines=33> */
[----:B------:R-:W-:Y:S01]  /*13e80*/  FMUL.FTZ R14, R10, UR30 ;  /* 0x0000001e0a0e7c20 */ /* 0x000fe20008410000 */
[----:B------:R-:W-:Y:S01]  /*13e90*/  FSEL R78, R78, -INF , !P6 ;  /* 0xff8000004e4e7808 */ /* 0x000fe20007000000 */
        /* <DEDUP_REMOVED lines=205> */
.L_x_14466:
        /* <DEDUP_REMOVED lines=77> */
.L_x_14447:
[----:B------:R-:W-:Y:S05]  /*15040*/  WARPSYNC.ALL ;  /* 0x0000000000007948 */ /* 0x000fea0003800000 */
[----:B------:R-:W-:Y:S06]  /*15050*/  BAR.ARV 0x8, 0x200 ;  /* 0x0208000000007b1d */ /* 0x000fec0000002000 */
[----:B------:R-:W-:Y:S05]  /*15060*/  @!P0 BRA `(.L_x_14468) ;  /* 0x0000000000048947 */ /* 0x000fea0003800000 */
[----:B------:R-:W-:Y:S01]  /*15070*/  BPT.TRAP 0x1 ;  /* 0x000000040000795c */ /* 0x000fe20000300000 */
.L_x_14468:
[----:B------:R-:W-:Y:S01]  /*15080*/  IMAD R11, R19, 0x8, R2 ;  /* 0x00000008130b7824 */ /* 0x000fe200078e0202 */
[----:B------:R-:W-:-:S04]  /*15090*/  SHF.L.U32 R4, R154, 0x1f, RZ ;  /* 0x0000001f9a047819 */ /* 0x000fc800000006ff */
[----:B------:R0:W1:Y:S01]  /*150a0*/  SYNCS.PHASECHK.TRANS64.TRYWAIT P1, [R11+URZ+0x16850], R4 ;  /* 0x016850040b0075a7 */ /* 0x000062000802017f */
[----:B------:R-:W-:Y:S05]  /*150b0*/  @!P0 BRA `(.L_x_14469) ;  /* 0x0000000000048947 */ /* 0x000fea0003800000 */
[----:B------:R-:W-:Y:S01]  /*150c0*/  BPT.TRAP 0x1 ;  /* 0x000000040000795c */ /* 0x000fe20000300000 */
.L_x_14469:
[----:B------:R-:W-:-:S05]  /*150d0*/  VIADD R2, R2, 0x400 ;  /* 0x0000040002027836 */ /* 0x000fca0000000000 */
[----:B------:R-:W-:-:S04]  /*150e0*/  SHF.R.U32.HI R2, RZ, 0x4, R2 ;  /* 0x00000004ff027819 */ /* 0x000fc80000011602 */
[----:B------:R-:W-:Y:S01]  /*150f0*/  LOP3.LUT R2, R2, 0x3fff, RZ, 0xc0, !PT ;  /* 0x00003fff02027812 */ /* 0x000fe200078ec0ff */
[----:B-1----:R-:W-:Y:S06]  /*15100*/  @P1 BRA `(.L_x_14470) ;  /* 0x0000000000081947 */ /* 0x002fec0003800000 */
[----:B------:R-:W1:Y:S02]  /*15110*/  SYNCS.PHASECHK.TRANS64.TRYWAIT P1, [R11+URZ+0x16850], R4 ;  /* 0x016850040b0075a7 */ /* 0x000e64000802017f */
[----:B-1----:R-:W-:Y:S05]  /*15120*/  @!P1 BRA `(.L_x_14471) ;  /* 0x000000a800749947 */ /* 0x002fea0003800000 */
.L_x_14470:
        /* <DEDUP_REMOVED lines=8> */
[----:B------:R-:W-:Y:S01]  /*151b0*/  IMAD.MOV.U32 R13, RZ, RZ, 0x40000040 ;  /* 0x40000040ff0d7424 */ /* 0x000fe200078e00ff */
[----:B------:R-:W-:Y:S01]  /*151c0*/  CS2R R14, SRZ ;  /* 0x00000000000e7805 */ /* 0x000fe2000001ff00 */
[----:B------:R-:W0:Y:S01]  /*151d0*/  SHFL.BFLY PT, R2, R5, 0x2, 0x1f ;  /* 0x0c401f0005027f89 */ /* 0x000e2200000e0000 */
[----:B------:R-:W-:-:S02]  /*151e0*/  IMAD.MOV.U32 R9, RZ, RZ, 0x40000040 ;  /* 0x40000040ff097424 */ /* 0x000fc400078e00ff */
[----:B------:R-:W-:Y:S02]  /*151f0*/  IMAD.MOV.U32 R21, RZ, RZ, -0x800000 ;  /* 0xff800000ff157424 */ /* 0x000fe400078e00ff */
[----:B------:R-:W-:-:S05]  /*15200*/  IMAD.MOV.U32 R20, RZ, RZ, -0x800000 ;  /* 0xff800000ff147424 */ /* 0x000fca00078e00ff */
[----:B------:R-:W-:Y:S01]  /*15210*/  HGMMA.64x64x16.F32.BF16 R88, R148, gdesc[UR4].tnspB, R88, gsb0 ;  /* 0x40e0000494587df0 */ /* 0x000fe20008001858 */
[----:B------:R-:W-:Y:S01]  /*15220*/  R2UR UR6, R12 ;  /* 0x000000000c0672ca */ /* 0x000fe200000e0000 */
[----:B------:R-:W-:Y:S01]  /*15230*/  VIADD R12, R8, 0x100 ;  /* 0x00000100080c7836 */ /* 0x000fe20000000000 */
[----:B------:R-:W-:Y:S01]  /*15240*/  R2UR UR7, R13 ;  /* 0x000000000d0772ca */ /* 0x000fe200000e0000 */
[----:B------:R-:W-:Y:S02]  /*15250*/  IMAD.MOV.U32 R13, RZ, RZ, 0x40000040 ;  /* 0x40000040ff0d7424 */ /* 0x000fe400078e00ff */
[----:B--2---:R-:W-:Y:S01]  /*15260*/  FADD.FTZ R7, R7, R6 ;  /* 0x0000000607077221 */ /* 0x004fe20000010000 */
[----:B01----:R-:W-:-:S04]  /*15270*/  FADD.FTZ R4, R2, R5 ;  /* 0x0000000502047221 */ /* 0x003fc80000010000 */
[----:B------:R-:W0:Y:S01]  /*15280*/  SHFL.BFLY PT, R2, R7, 0x1, 0x1f ;  /* 0x0c201f0007027f89 */ /* 0x000e2200000e0000 */
        /* <DEDUP_REMOVED lines=38> */
[----:B0-----:R-:W-:Y:S01]  /*154f0*/  FADD.FTZ R8, R7, R2 ;  /* 0x0000000207087221 */ /* 0x001fe20000010000 */
[----:B------:R-:W-:Y:S01]  /*15500*/  R2UR UR7, R9 ;  /* 0x00000000090772ca */ /* 0x000fe200000e0000 */
[----:B------:R-:W-:Y:S01]  /*15510*/  IMAD.U32 R2, RZ, RZ, UR30 ;  /* 0x0000001eff027e24 */ /* 0x000fe2000f8e00ff */
[----:B------:R-:W0:Y:S02]  /*15520*/  SHFL.BFLY PT, R9, R4, 0x1, 0x1f ;  /* 0x0c201f0004097f89 */ /* 0x000e2400000e0000 */
[----:B------:R-:W-:-:S13]  /*15530*/  FSETP.NE.FTZ.AND P1, PT, R8, RZ, PT ;  /* 0x000000ff0800720b */ /* 0x000fda0003f35000 */
[----:B------:R-:W1:Y:S01]  /*15540*/  @P1 MUFU.LG2 R5, R8 ;  /* 0x0000000800051308 */ /* 0x000e620000000c00 */
[----:B------:R-:W-:-:S07]  /*15550*/  @P1 FMUL.FTZ R2, R2, 0.69314718246459960938 ;  /* 0x3f31721802021820 */ /* 0x000fce0000410000 */
[----:B------:R-:W-:Y:S01]  /*15560*/  @P1 MUFU.RCP R14, R8 ;  /* 0x00000008000e1308 */ /* 0x000fe20000001000 */
[----:B0-----:R-:W-:Y:S01]  /*15570*/  FADD.FTZ R9, R4, R9 ;  /* 0x0000000904097221 */ /* 0x001fe20000010000 */
[----:B------:R-:W-:-:S04]  /*15580*/  IMAD.U32 R4, RZ, RZ, UR30 ;  /* 0x0000001eff047e24 */ /* 0x000fc8000f8e00ff */
        /* <DEDUP_REMOVED lines=14> */
.L_x_14472:
        /* <DEDUP_REMOVED lines=40> */
[----:B------:R-:W-:Y:S01]  /*158f0*/  LOP3.LUT R154, R154, R5, RZ, 0x3c, !PT ;  /* 0x000000059a9a7212 */ /* 0x000fe200078e3cff */
[----:B------:R-:W-:Y:S01]  /*15900*/  UIADD3 UR36, UR36, 0x1, URZ ;  /* 0x0000000124247890 */ /* 0x000fe2000fffe03f */
[----:B0-----:R-:W-:-:S11]  /*15910*/  SEL R19, R19, RZ, P1 ;  /* 0x000000ff13137207 */ /* 0x001fd60000800000 */
.L_x_14357:
        /* <DEDUP_REMOVED lines=10> */
[----:B------:R-:W3:Y:S04]  /*159c0*/  LDL R4, [R1+0x60] ;  /* 0x0000600001047983 */ /* 0x000ee80000100800 */
[----:B------:R-:W4:Y:S01]  /*159d0*/  LDL R36, [R1+0x4c] ;  /* 0x00004c0001247983 */ /* 0x000f220000100800 */
[----:B------:R-:W2:Y:S01]  /*159e0*/  S2R R5, SR_SWINHI ;  /* 0x0000000000057919 */ /* 0x000ea20000002f00 */
[----:B------:R-:W-:Y:S05]  /*159f0*/  WARPSYNC.ALL ;  /* 0x0000000000007948 */ /* 0x000fea0003800000 */
[----:B------:R-:W-:Y:S01]  /*15a00*/  F2FP.BF16.F32.PACK_AB R10, R10, R27 ;  /* 0x0000001b0a0a723e */ /* 0x000fe200000010ff */
[----:B------:R-:W-:Y:S01]  /*15a10*/  ULDC.64 UR4, c[0x0][0xc00] ;  /* 0x0003000000047ab9 */ /* 0x000fe20000000a00 */
[----:B------:R-:W4:Y:S01]  /*15a20*/  LDC.64 R26, c[0x0][0xc00] ;  /* 0x00030000ff1a7b82 */ /* 0x000f220000000a00 */
[----:B------:R-:W4:Y:S04]  /*15a30*/  LDL R38, [R1+0x30] ;  /* 0x0000300001267983 */ /* 0x000f280000100800 */
[----:B------:R-:W4:Y:S01]  /*15a40*/  LDL R42, [R1+0x24] ;  /* 0x00002400012a7983 */ /* 0x000f220000100800 */
[----:B-----5:R-:W-:-:S02]  /*15a50*/  MOV R24, R2 ;  /* 0x0000000200187202 */ /* 0x020fc40000000f00 */
[----:B--2---:R-:W-:Y:S02]  /*15a60*/  MOV R25, R5 ;  /* 0x0000000500197202 */ /* 0x004fe40000000f00 */
[----:B------:R-:W-:Y:S02]  /*15a70*/  F2FP.BF16.F32.PACK_AB R11, R11, R94 ;  /* 0x0000005e0b0b723e */ /* 0x000fe400000010ff */
[----:B------:R-:W-:Y:S02]  /*15a80*/  F2FP.BF16.F32.PACK_AB R14, R14, R3 ;  /* 0x000000030e0e723e */ /* 0x000fe400000010ff */
[----:B------:R-:W-:Y:S01]  /*15a90*/  F2FP.BF16.F32.PACK_AB R15, R15, R118 ;  /* 0x000000760f0f723e */ /* 0x000fe200000010ff */
[----:B------:R-:W-:Y:S01]  /*15aa0*/  IMAD.MOV.U32 R37, RZ, RZ, RZ ;  /* 0x000000ffff257224 */ /* 0x000fe200078e00ff */
[----:B------:R-:W-:Y:S01]  /*15ab0*/  BAR.SYNC.DEFER_BLOCKING 0x1, 0x180 ;  /* 0x0046000000007b1d */ /* 0x000fe20000010000 */
[----:B---3--:R-:W-:-:S03]  /*15ac0*/  IMAD.WIDE R8, R4, 0x2, R24 ;  /* 0x0000000204087825 */ /* 0x008fc600078e0218 */
[C---:B------:R-:W-:Y:S02]  /*15ad0*/  LOP3.LUT R5, R8.reuse, 0x380, RZ, 0xc0, !PT ;  /* 0x0000038008057812 */ /* 0x040fe400078ec0ff */
[C---:B------:R-:W-:Y:S02]  /*15ae0*/  IADD3 R7, P1, R8.reuse, 0x40, RZ ;  /* 0x0000004008077810 */ /* 0x040fe40007f3e0ff */
[C---:B------:R-:W-:Y:S02]  /*15af0*/  IADD3 R35, P0, R8.reuse, 0x60, RZ ;  /* 0x0000006008237810 */ /* 0x040fe40007f1e0ff */
[----:B------:R-:W-:Y:S02]  /*15b00*/  SHF.R.U64 R5, R5, 0x3, RZ ;  /* 0x0000000305057819 */ /* 0x000fe400000012ff */
[----:B------:R-:W-:Y:S02]  /*15b10*/  IADD3 R13, P2, R8, 0x20, RZ ;  /* 0x00000020080d7810 */ /* 0x000fe40007f5e0ff */
[----:B------:R-:W-:-:S02]  /*15b20*/  LOP3.LUT R6, R7, 0x380, RZ, 0xc0, !PT ;  /* 0x0000038007067812 */ /* 0x000fc400078ec0ff */
[----:B------:R-:W-:Y:S01]  /*15b30*/  LOP3.LUT R8, R5, R8, RZ, 0x3c, !PT ;  /* 0x0000000805087212 */ /* 0x000fe200078e3cff */
[--C-:B------:R-:W-:Y:S01]  /*15b40*/  IMAD.X R5, RZ, RZ, R9.reuse, P0 ;  /* 0x000000ffff057224 */ /* 0x100fe200000e0609 */
[----:B------:R-:W-:Y:S02]  /*15b50*/  ISETP.NE.U32.AND P0, PT, RZ, UR4, PT ;  /* 0x00000004ff007c0c */ /* 0x000fe4000bf05070 */
[----:B------:R-:W-:Y:S02]  /*15b60*/  SHF.R.U64 R6, R6, 0x3, RZ ;  /* 0x0000000306067819 */ /* 0x000fe400000012ff */
[----:B------:R-:W-:Y:S01]  /*15b70*/  ISETP.NE.AND.EX P0, PT, RZ, UR5, PT, P0 ;  /* 0x00000005ff007c0c */ /* 0x000fe2000bf05300 */
[----:B------:R-:W-:Y:S01]  /*15b80*/  ULDC.64 UR4, c[0x0][0xc08] ;  /* 0x0003020000047ab9 */ /* 0x000fe20000000a00 */
[----:B------:R-:W-:Y:S01]  /*15b90*/  LOP3.LUT R6, R6, R7, RZ, 0x3c, !PT ;  /* 0x0000000706067212 */ /* 0x000fe200078e3cff */
[----:B------:R-:W-:Y:S01]  /*15ba0*/  IMAD.X R7, RZ, RZ, R9, P1 ;  /* 0x000000ffff077224 */ /* 0x000fe200008e0609 */
[----:B------:R-:W-:-:S02]  /*15bb0*/  LOP3.LUT R12, R13, 0x380, RZ, 0xc0, !PT ;  /* 0x000003800d0c7812 */ /* 0x000fc400078ec0ff */
[----:B------:R-:W-:Y:S02]  /*15bc0*/  ISETP.NE.U32.AND P1, PT, RZ, UR4, PT ;  /* 0x00000004ff007c0c */ /* 0x000fe4000bf25070 */
[----:B------:R-:W-:Y:S02]  /*15bd0*/  LOP3.LUT R4, R35, 0x380, RZ, 0xc0, !PT ;  /* 0x0000038023047812 */ /* 0x000fe400078ec0ff */
[----:B------:R-:W-:Y:S02]  /*15be0*/  SHF.R.U64 R12, R12, 0x3, RZ ;  /* 0x000000030c0c7819 */ /* 0x000fe400000012ff */
[----:B------:R-:W-:Y:S02]  /*15bf0*/  ISETP.NE.AND.EX P1, PT, RZ, UR5, PT, P1 ;  /* 0x00000005ff007c0c */ /* 0x000fe4000bf25310 */
[----:B------:R-:W-:Y:S02]  /*15c00*/  SHF.R.U64 R4, R4, 0x3, RZ ;  /* 0x0000000304047819 */ /* 0x000fe400000012ff */
[----:B------:R-:W-:Y:S01]  /*15c10*/  LOP3.LUT R12, R12, R13, RZ, 0x3c, !PT ;  /* 0x0000000d0c0c7212 */ /* 0x000fe200078e3cff */
[----:B------:R-:W-:Y:S01]  /*15c20*/  IMAD.X R13, RZ, RZ, R9, P2 ;  /* 0x000000ffff0d7224 */ /* 0x000fe200010e0609 */
[----:B------:R-:W-:-:S02]  /*15c30*/  MOV R32, R8 ;  /* 0x0000000800207202 */ /* 0x000fc40000000f00 */
[----:B------:R-:W-:Y:S02]  /*15c40*/  LOP3.LUT R4, R4, R35, RZ, 0x3c, !PT ;  /* 0x0000002304047212 */ /* 0x000fe400078e3cff */
[----:B------:R-:W-:Y:S02]  /*15c50*/  F2FP.BF16.F32.PACK_AB R8, R0, R33 ;  /* 0x000000210008723e */ /* 0x000fe400000010ff */
[----:B------:R-:W-:Y:S02]  /*15c60*/  F2FP.BF16.F32.PACK_AB R9, R91, R90 ;  /* 0x0000005a5b09723e */ /* 0x000fe400000010ff */
[----:B------:R-:W-:Y:S01]  /*15c70*/  MOV R34, R6 ;  /* 0x0000000600227202 */ /* 0x000fe20000000f00 */
[----:B------:R-:W-:Y:S01]  /*15c80*/  ULDC UR4, c[0x0][0xa88] ;  /* 0x0002a20000047ab9 */ /* 0x000fe20000000800 */
[----:B-1----:R-:W-:Y:S01]  /*15c90*/  MOV R28, R4 ;  /* 0x00000004001c7202 */ /* 0x002fe20000000f00 */
[----:B------:R1:W-:Y:S01]  /*15ca0*/  STSM.16.M88.4 [R32], R8 ;  /* 0x0000000820007844 */ /* 0x0003e20000000200 */
[----:B------:R-:W-:Y:S01]  /*15cb0*/  MOV R35, R12 ;  /* 0x0000000c00237202 */ /* 0x000fe20000000f00 */
[----:B------:R-:W2:Y:S01]  /*15cc0*/  LDC R0, c[0x0][0xbe8] ;  /* 0x0002fa00ff007b82 */ /* 0x000ea20000000800 */
[----:B------:R-:W-:-:S02]  /*15cd0*/  F2FP.BF16.F32.PACK_AB R4, R97, R96 ;  /* 0x000000606104723e */ /* 0x000fc400000010ff */
[----:B------:R-:W-:Y:S02]  /*15ce0*/  F2FP.BF16.F32.PACK_AB R5, R99, R98 ;  /* 0x000000626305723e */ /* 0x000fe400000010ff */
[----:B------:R-:W-:Y:S02]  /*15cf0*/  F2FP.BF16.F32.PACK_AB R6, R101, R100 ;  /* 0x000000646506723e */ /* 0x000fe400000010ff */
[----:B------:R-:W-:Y:S02]  /*15d00*/  F2FP.BF16.F32.PACK_AB R7, R103, R102 ;  /* 0x000000666707723e */ /* 0x000fe400000010ff */
[----:B------:R-:W-:Y:S02]  /*15d10*/  F2FP.BF16.F32.PACK_AB R12, R113, R112 ;  /* 0x00000070710c723e */ /* 0x000fe400000010ff */
[----:B------:R-:W-:Y:S02]  /*15d20*/  F2FP.BF16.F32.PACK_AB R13, R115, R114 ;  /* 0x00000072730d723e */ /* 0x000fe400000010ff */
[----:B-1----:R-:W-:Y:S01]  /*15d30*/  F2FP.BF16.F32.PACK_AB R8, R105, R104 ;  /* 0x000000686908723e */ /* 0x002fe200000010ff */
[----:B----4-:R-:W-:Y:S01]  /*15d40*/  IMAD.WIDE R32, R36, 0x4, R26 ;  /* 0x0000000424207825 */ /* 0x010fe200078e021a */
[----:B------:R-:W-:Y:S01]  /*15d50*/  F2FP.BF16.F32.PACK_AB R9, R107, R106 ;  /* 0x0000006a6b09723e */ /* 0x000fe200000010ff */
[----:B------:R-:W1:Y:S01]  /*15d60*/  @P1 LDC.64 R26, c[0x0][0xc08] ;  /* 0x00030200ff1a1b82 */ /* 0x000e620000000a00 */
[----:B------:R-:W-:-:S02]  /*15d70*/  F2FP.BF16.F32.PACK_AB R10, R109, R108 ;  /* 0x0000006c6d0a723e */ /* 0x000fc400000010ff */
[----:B------:R-:W-:Y:S01]  /*15d80*/  F2FP.BF16.F32.PACK_AB R11, R111, R110 ;  /* 0x0000006e6f0b723e */ /* 0x000fe200000010ff */
[----:B------:R1:W-:Y:S04]  /*15d90*/  STSM.16.M88.4 [R35], R4 ;  /* 0x0000000423007844 */ /* 0x0003e80000000200 */
[----:B------:R3:W-:Y:S04]  /*15da0*/  STSM.16.M88.4 [R34], R8 ;  /* 0x0000000822007844 */ /* 0x0007e80000000200 */
[----:B------:R4:W-:Y:S01]  /*15db0*/  STSM.16.M88.4 [R28], R12 ;  /* 0x0000000c1c007844 */ /* 0x0009e20000000200 */
[----:B------:R-:W-:Y:S01]  /*15dc0*/  BAR.SYNC.DEFER_BLOCKING 0x1, 0x180 ;  /* 0x0046000000007b1d */ /* 0x000fe20000010000 */
[----:B------:R-:W-:-:S02]  /*15dd0*/  IMAD.U32 R3, RZ, RZ, UR4 ;  /* 0x00000004ff037e24 */ /* 0x000fc4000f8e00ff */
[----:B-1----:R-:W-:-:S03]  /*15de0*/  @P1 IMAD.WIDE R4, R36, 0x4, R26 ;  /* 0x0000000424041825 */ /* 0x002fc600078e021a */
[----:B------:R1:W5:Y:S04]  /*15df0*/  @P0 LDG.E R37, desc[UR42][R32.64] ;  /* 0x0000002a20250981 */ /* 0x000368000c1e1900 */
[----:B------:R1:W5:Y:S01]  /*15e00*/  @P1 LDG.E R3, desc[UR42][R4.64] ;  /* 0x0000002a04031981 */ /* 0x000362000c1e1900 */
[----:B--2---:R-:W-:-:S13]  /*15e10*/  ISETP.NE.AND P2, PT, R0, 0x1, PT ;  /* 0x000000010000780c */ /* 0x004fda0003f45270 */
[----:B------:R-:W2:Y:S08]  /*15e20*/  @P2 LDC R6, c[0x0][0xbec] ;  /* 0x0002fb00ff062b82 */ /* 0x000eb00000000800 */
[----:B---3--:R-:W3:Y:S01]  /*15e30*/  @P2 LDC R9, c[0x0][0xbf0] ;  /* 0x0002fc00ff092b82 */ /* 0x008ee20000000800 */
[----:B----4-:R-:W-:Y:S01]  /*15e40*/  IMAD.IADD R13, R38, 0x1, R42 ;  /* 0x00000001260d7824 */ /* 0x010fe200078e022a */
[----:B-1----:R-:W-:Y:S06]  /*15e50*/  @P1 BRA `(.L_x_14475) ;  /* 0x0000000000101947 */ /* 0x002fec0003800000 */
[----:B------:R-:W-:Y:S05]  /*15e60*/  @!P0 BRA `(.L_x_14475) ;  /* 0x00000000000c8947 */ /* 0x000fea0003800000 */
[----:B------:R-:W4:Y:S04]  /*15e70*/  LDG.E R4, desc[UR42][R32.64] ;  /* 0x0000002a20047981 */ /* 0x000f28000c1e1900 */
[----:B-----5:R-:W4:Y:S02]  /*15e80*/  LDG.E R3, desc[UR42][R32.64+0x4] ;  /* 0x0000042a20037981 */ /* 0x020f24000c1e1900 */
[----:B----4-:R-:W-:-:S07]  /*15e90*/  IMAD.IADD R3, R3, 0x1, -R4 ;  /* 0x0000000103037824 */ /* 0x010fce00078e0a04 */
.L_x_14475:
[----:B------:R-:W4:Y:S01]  /*15ea0*/  LDL.LU R40, [R1+0x48] ;  /* 0x0000480001287983 */ /* 0x000f220000300800 */
[----:B--2---:R-:W-:Y:S01]  /*15eb0*/  @P2 IMAD.HI.U32 R4, R13, R6, RZ ;  /* 0x000000060d042227 */ /* 0x004fe200078e00ff */
[----:B------:R-:W-:Y:S02]  /*15ec0*/  ULDC.64 UR4, c[0x0][0xb90] ;  /* 0x0002e40000047ab9 */ /* 0x000fe40000000a00 */
[----:B------:R-:W2:Y:S04]  /*15ed0*/  LDL R12, [R1+0x5c] ;  /* 0x00005c00010c7983 */ /* 0x000ea80000100800 */
[----:B------:R-:W2:Y:S01]  /*15ee0*/  LDL R38, [R1+0x50] ;  /* 0x0000500001267983 */ /* 0x000ea20000100800 */
[----:B-----5:R-:W-:Y:S01]  /*15ef0*/  SHF.R.S32.HI R33, RZ, 0x1f, R37 ;  /* 0x0000001fff217819 */ /* 0x020fe20000011425 */
[----:B------:R-:W-:Y:S01]  /*15f00*/  IMAD.MOV.U32 R7, RZ, RZ, R13 ;  /* 0x000000ffff077224 */ /* 0x000fe200078e000d */
[----:B---3--:R-:W-:Y:S01]  /*15f10*/  @P2 SHF.R.U32.HI R7, RZ, R9, R4 ;  /* 0x00000009ff072219 */ /* 0x008fe20000011604 */
[----:B------:R-:W1:Y:S01]  /*15f20*/  S2R R10, SR_TID.X ;  /* 0x00000000000a7919 */ /* 0x000e620000002100 */
[----:B------:R-:W-:Y:S01]  /*15f30*/  IMAD.MOV.U32 R32, RZ, RZ, R37 ;  /* 0x000000ffff207224 */ /* 0x000fe200078e0025 */
[----:B------:R-:W-:-:S02]  /*15f40*/  SEL R39, R36, RZ, !P0 ;  /* 0x000000ff24277207 */ /* 0x000fc40004000000 */
[----:B------:R-:W-:Y:S02]  /*15f50*/  IMAD.MOV R11, RZ, RZ, -R7 ;  /* 0x000000ffff0b7224 */ /* 0x000fe400078e0a07 */
[C---:B-1----:R-:W-:Y:S02]  /*15f60*/  VIADD R14, R10.reuse, 0xffffff80 ;  /* 0xffffff800a0e7836 */ /* 0x042fe40000000000 */
[----:B------:R-:W-:-:S03]  /*15f70*/  VIADD R44, R10, 0xffffff80 ;  /* 0xffffff800a2c7836 */ /* 0x000fc60000000000 */
[----:B------:R-:W-:Y:S02]  /*15f80*/  SHF.R.S32.HI R10, RZ, 0x1f, R14 ;  /* 0x0000001fff0a7819 */ /* 0x000fe4000001140e */
[----:B------:R-:W-:Y:S02]  /*15f90*/  SHF.R.S32.HI R41, RZ, 0x1f, R44 ;  /* 0x0000001fff297819 */ /* 0x000fe4000001142c */
[----:B------:R-:W-:Y:S02]  /*15fa0*/  LEA.HI R10, R10, R14, RZ, 0x7 ;  /* 0x0000000e0a0a7211 */ /* 0x000fe400078f38ff */
[----:B------:R-:W-:Y:S02]  /*15fb0*/  LEA.HI R41, R41, R44, RZ, 0x3 ;  /* 0x0000002c29297211 */ /* 0x000fe400078f18ff */
[----:B------:R-:W-:Y:S02]  /*15fc0*/  LOP3.LUT R10, R10, 0xffffff80, RZ, 0xc0, !PT ;  /* 0xffffff800a0a7812 */ /* 0x000fe400078ec0ff */
[----:B------:R-:W-:-:S03]  /*15fd0*/  SHF.R.S32.HI R41, RZ, 0x3, R41 ;  /* 0x00000003ff297819 */ /* 0x000fc60000011429 */
[----:B------:R-:W-:Y:S01]  /*15fe0*/  IMAD.IADD R10, R14, 0x1, -R10 ;  /* 0x000000010e0a7824 */ /* 0x000fe200078e0a0a */
[----:B------:R-:W-:-:S04]  /*15ff0*/  SHF.R.S32.HI R43, RZ, 0x1f, R44 ;  /* 0x0000001fff2b7819 */ /* 0x000fc8000001142c */
[----:B------:R-:W-:-:S04]  /*16000*/  LEA.HI R43, R43, R44, RZ, 0x3 ;  /* 0x0000002c2b2b7211 */ /* 0x000fc800078f18ff */
[----:B------:R-:W-:-:S05]  /*16010*/  LOP3.LUT R43, R43, 0xfffffff8, RZ, 0xc0, !PT ;  /* 0xfffffff82b2b7812 */ /* 0x000fca00078ec0ff */
[----:B------:R-:W-:Y:S01]  /*16020*/  IMAD.IADD R43, R44, 0x1, -R43 ;  /* 0x000000012c2b7824 */ /* 0x000fe200078e0a2b */
[----:B----4-:R-:W-:Y:S01]  /*16030*/  SHF.R.S32.HI R28, RZ, 0x1f, R40 ;  /* 0x0000001fff1c7819 */ /* 0x010fe20000011428 */
[----:B------:R-:W-:-:S04]  /*16040*/  IMAD.WIDE.U32 R4, R40, UR4, R32 ;  /* 0x0000000428047c25 */ /* 0x000fc8000f8e0020 */
[----:B------:R-:W-:-:S04]  /*16050*/  IMAD R6, R28, UR4, RZ ;  /* 0x000000041c067c24 */ /* 0x000fc8000f8e02ff */
[----:B------:R-:W-:Y:S01]  /*16060*/  IMAD R9, R40, UR5, R6 ;  /* 0x0000000528097c24 */ /* 0x000fe2000f8e0206 */
[----:B------:R-:W-:Y:S01]  /*16070*/  SHF.R.S32.HI R6, RZ, 0x1f, R36 ;  /* 0x0000001fff067819 */ /* 0x000fe20000011424 */
[----:B------:R-:W-:Y:S02]  /*16080*/  ULDC.64 UR4, c[0x0][0xb98] ;  /* 0x0002e60000047ab9 */ /* 0x000fe40000000a00 */
[----:B------:R-:W-:Y:S01]  /*16090*/  IMAD.IADD R5, R5, 0x1, R9 ;  /* 0x0000000105057824 */ /* 0x000fe200078e0209 */
[----:B------:R-:W-:Y:S01]  /*160a0*/  SEL R32, R6, RZ, !P0 ;  /* 0x000000ff06207207 */ /* 0x000fe20004000000 */
[----:B------:R-:W-:Y:S02]  /*160b0*/  IMAD R9, R0, R11, R13 ;  /* 0x0000000b00097224 */ /* 0x000fe400078e020d */
[----:B------:R-:W-:-:S04]  /*160c0*/  IMAD.WIDE.U32 R4, R39, UR4, R4 ;  /* 0x0000000427047c25 */ /* 0x000fc8000f8e0004 */
[----:B------:R-:W-:Y:S01]  /*160d0*/  IMAD R8, R32, UR4, RZ ;  /* 0x0000000420087c24 */ /* 0x000fe2000f8e02ff */
[----:B------:R-:W-:Y:S02]  /*160e0*/  SHF.R.S32.HI R6, RZ, 0x1f, R9 ;  /* 0x0000001fff067819 */ /* 0x000fe40000011409 */
[----:B------:R-:W-:Y:S01]  /*160f0*/  SHF.R.S32.HI R11, RZ, 0x1f, R7 ;  /* 0x0000001fff0b7819 */ /* 0x000fe20000011407 */
[----:B------:R-:W-:Y:S01]  /*16100*/  IMAD R8, R39, UR5, R8 ;  /* 0x0000000527087c24 */ /* 0x000fe2000f8e0208 */
[----:B------:R-:W-:Y:S01]  /*16110*/  IADD3 R4, P0, R7, R4, RZ ;  /* 0x0000000407047210 */ /* 0x000fe20007f1e0ff */
[----:B------:R-:W-:Y:S02]  /*16120*/  ULDC.64 UR4, c[0x0][0xb88] ;  /* 0x0002e20000047ab9 */ /* 0x000fe40000000a00 */
        /* <DEDUP_REMOVED lines=8> */
[----:B------:R-:W-:Y:S01]  /*161b0*/  SHFL.IDX PT, R6, R8, RZ, 0x1c1f ;  /* 0x001c1fff08067589 */ /* 0x000fe200000e0000 */
[----:B--2---:R-:W-:Y:S01]  /*161c0*/  IMAD.IADD R11, R12, 0x1, R42 ;  /* 0x000000010c0b7824 */ /* 0x004fe200078e022a */
[----:B------:R-:W-:Y:S02]  /*161d0*/  ULDC.64 UR4, c[0x0][0xaa0] ;  /* 0x0002a80000047ab9 */ /* 0x000fe40000000a00 */
[----:B------:R-:W1:Y:S04]  /*161e0*/  SHFL.IDX PT, R7, R9, RZ, 0x1c1f ;  /* 0x001c1fff09077589 */ /* 0x000e6800000e0000 */
[----:B------:R-:W-:Y:S04]  /*161f0*/  SHFL.IDX PT, R34, R8, 0x1, 0x1c1f ;  /* 0x003c1f0008227f89 */ /* 0x000fe800000e0000 */
[----:B------:R2:W3:Y:S01]  /*16200*/  SHFL.IDX PT, R35, R9, 0x1, 0x1c1f ;  /* 0x003c1f0009237f89 */ /* 0x0004e200000e0000 */
[----:B------:R-:W-:Y:S01]  /*16210*/  IMAD R36, R3, R0, RZ ;  /* 0x0000000003247224 */ /* 0x000fe200078e02ff */
[----:B------:R-:W-:Y:S01]  /*16220*/  LOP3.LUT P0, RZ, R10, 0x3, RZ, 0xc0, !PT ;  /* 0x000000030aff7812 */ /* 0x000fe2000780c0ff */
[----:B------:R-:W-:-:S02]  /*16230*/  VIADD R3, R11, 0x8 ;  /* 0x000000080b037836 */ /* 0x000fc40000000000 */
[----:B------:R-:W-:Y:S01]  /*16240*/  IMAD R5, R41, 0x40, R38 ;  /* 0x0000004029057824 */ /* 0x000fe200078e0226 */
[-C--:B------:R-:W-:Y:S02]  /*16250*/  ISETP.GE.OR P1, PT, R11, R36.reuse, P0 ;  /* 0x000000240b00720c */ /* 0x080fe40000726670 */
[----:B------:R-:W-:Y:S01]  /*16260*/  ISETP.GE.OR P0, PT, R3, R36, P0 ;  /* 0x000000240300720c */ /* 0x000fe20000706670 */
[----:B------:R-:W-:-:S03]  /*16270*/  IMAD.WIDE R4, R5, 0x2, R24 ;  /* 0x0000000205047825 */ /* 0x000fc600078e0218 */
[----:B--2---:R-:W-:-:S04]  /*16280*/  LOP3.LUT R9, R4, 0x380, RZ, 0xc0, !PT ;  /* 0x0000038004097812 */ /* 0x004fc800078ec0ff */
[----:B------:R-:W-:-:S03]  /*16290*/  SHF.R.U64 R9, R9, 0x3, RZ ;  /* 0x0000000309097819 */ /* 0x000fc600000012ff */
[----:B-1----:R-:W-:Y:S01]  /*162a0*/  @!P1 ST.E desc[UR42][R6.64], R21 ;  /* 0x0000001506009985 */ /* 0x002fe2000c10192a */
[C---:B------:R-:W-:Y:S02]  /*162b0*/  IADD3 R13, P3, R4.reuse, 0x1800, RZ ;  /* 0x00001800040d7810 */ /* 0x040fe40007f7e0ff */
[C---:B------:R-:W-:Y:S02]  /*162c0*/  IADD3 R25, P4, R4.reuse, 0x3000, RZ ;  /* 0x0000300004197810 */ /* 0x040fe40007f9e0ff */
[----:B------:R-:W-:Y:S01]  /*162d0*/  LOP3.LUT R8, R9, R4, RZ, 0x3c, !PT ;  /* 0x0000000409087212 */ /* 0x000fe200078e3cff */
[----:B---3--:R1:W-:Y:S01]  /*162e0*/  @!P0 ST.E desc[UR42][R34.64], R20 ;  /* 0x0000001422008985 */ /* 0x0083e2000c10192a */
[----:B------:R-:W-:-:S04]  /*162f0*/  IADD3 R4, P0, R4, 0x4800, RZ ;  /* 0x0000480004047810 */ /* 0x000fc80007f1e0ff */
[----:B------:R-:W-:-:S04]  /*16300*/  LOP3.LUT R3, R4, 0x380, RZ, 0xc0, !PT ;  /* 0x0000038004037812 */ /* 0x000fc800078ec0ff */
[----:B------:R-:W-:Y:S01]  /*16310*/  SHF.R.U64 R3, R3, 0x3, RZ ;  /* 0x0000000303037819 */ /* 0x000fe200000012ff */
[----:B-1----:R-:W-:-:S03]  /*16320*/  IMAD R20, R33, UR4, RZ ;  /* 0x0000000421147c24 */ /* 0x002fc6000f8e02ff */
[----:B------:R-:W-:Y:S02]  /*16330*/  LOP3.LUT R4, R3, R4, RZ, 0x3c, !PT ;  /* 0x0000000403047212 */ /* 0x000fe400078e3cff */
[----:B------:R-:W-:Y:S01]  /*16340*/  LOP3.LUT R12, R13, 0x380, RZ, 0xc0, !PT ;  /* 0x000003800d0c7812 */ /* 0x000fe200078ec0ff */
[----:B------:R-:W-:Y:S01]  /*16350*/  IMAD R33, R37, UR5, R20 ;  /* 0x0000000525217c24 */ /* 0x000fe2000f8e0214 */
[----:B------:R-:W-:Y:S01]  /*16360*/  LOP3.LUT R24, R25, 0x380, RZ, 0xc0, !PT ;  /* 0x0000038019187812 */ /* 0x000fe200078ec0ff */
[----:B------:R-:W-:Y:S01]  /*16370*/  IMAD.WIDE.U32 R20, R37, UR4, RZ ;  /* 0x0000000425147c25 */ /* 0x000fe2000f8e00ff */
[----:B------:R-:W-:Y:S01]  /*16380*/  ULDC.64 UR4, c[0x0][0xae8] ;  /* 0x0002ba0000047ab9 */ /* 0x000fe20000000a00 */
[----:B------:R-:W1:Y:S02]  /*16390*/  @P2 LDC R35, c[0x0][0xbec] ;  /* 0x0002fb00ff232b82 */ /* 0x000e640000000800 */
[----:B------:R-:W-:Y:S02]  /*163a0*/  IMAD R3, R43, 0x30, R41 ;  /* 0x000000302b037824 */ /* 0x000fe400078e0229 */
[----:B------:R-:W-:-:S02]  /*163b0*/  IMAD.IADD R21, R21, 0x1, R33 ;  /* 0x0000000115157824 */ /* 0x000fc400078e0221 */
[----:B------:R-:W-:Y:S01]  /*163c0*/  IMAD R28, R28, UR4, RZ ;  /* 0x000000041c1c7c24 */ /* 0x000fe2000f8e02ff */
[----:B------:R-:W-:Y:S01]  /*163d0*/  SHF.R.U64 R12, R12, 0x3, RZ ;  /* 0x000000030c0c7819 */ /* 0x000fe200000012ff */
[----:B------:R-:W-:Y:S01]  /*163e0*/  IMAD.IADD R34, R42, 0x1, R3 ;  /* 0x000000012a227824 */ /* 0x000fe200078e0203 */
[----:B------:R-:W-:Y:S01]  /*163f0*/  SHF.R.U64 R24, R24, 0x3, RZ ;  /* 0x0000000318187819 */ /* 0x000fe200000012ff */
[C---:B------:R-:W-:Y:S01]  /*16400*/  IMAD R3, R40.reuse, UR5, R28 ;  /* 0x0000000528037c24 */ /* 0x040fe2000f8e021c */
[----:B------:R-:W2:Y:S01]  /*16410*/  @P2 LDC R37, c[0x0][0xbf0] ;  /* 0x0002fc00ff252b82 */ /* 0x000ea20000000800 */
[----:B------:R-:W-:Y:S01]  /*16420*/  IMAD.WIDE.U32 R20, R40, UR4, R20 ;  /* 0x0000000428147c25 */ /* 0x000fe2000f8e0014 */
[----:B------:R-:W-:Y:S01]  /*16430*/  LOP3.LUT R12, R12, R13, RZ, 0x3c, !PT ;  /* 0x0000000d0c0c7212 */ /* 0x000fe200078e3cff */
[----:B------:R-:W3:Y:S01]  /*16440*/  LDL R40, [R1+0x64] ;  /* 0x0000640001287983 */ /* 0x000ee20000100800 */
[----:B------:R-:W-:Y:S01]  /*16450*/  LOP3.LUT R24, R24, R25, RZ, 0x3c, !PT ;  /* 0x0000001918187212 */ /* 0x000fe200078e3cff */
[--C-:B------:R-:W-:Y:S01]  /*16460*/  IMAD.MOV.U32 R9, RZ, RZ, R5.reuse ;  /* 0x000000ffff097224 */ /* 0x100fe200078e0005 */
[----:B------:R-:W-:Y:S01]  /*16470*/  ULDC.64 UR4, c[0x0][0xaf0] ;  /* 0x0002bc0000047ab9 */ /* 0x000fe20000000a00 */
[----:B------:R-:W-:-:S02]  /*16480*/  IMAD.X R13, RZ, RZ, R5, P3 ;  /* 0x000000ffff0d7224 */ /* 0x000fc400018e0605 */
[----:B------:R-:W-:Y:S02]  /*16490*/  IMAD.X R25, RZ, RZ, R5, P4 ;  /* 0x000000ffff197224 */ /* 0x000fe400020e0605 */
[----:B------:R-:W4:Y:S04]  /*164a0*/  LD.E.128 R8, desc[UR42][R8.64] ;  /* 0x0000002a08087980 */ /* 0x000f28000c101d00 */
[----:B------:R-:W4:Y:S04]  /*164b0*/  LD.E.128 R12, desc[UR42][R12.64] ;  /* 0x0000002a0c0c7980 */ /* 0x000f28000c101d00 */
[----:B------:R-:W4:Y:S01]  /*164c0*/  LD.E.128 R24, desc[UR42][R24.64] ;  /* 0x0000002a18187980 */ /* 0x000f22000c101d00 */
        /* <DEDUP_REMOVED lines=22> */
[----:B------:R-:W-:Y:S01]  /*16630*/  IMAD.X R5, RZ, RZ, R5, P0 ;  /* 0x000000ffff057224 */ /* 0x000fe200000e0605 */
[C---:B------:R-:W-:Y:S01]  /*16640*/  LEA R28, P0, R20.reuse, UR4, 0x1 ;  /* 0x00000004141c7c11 */ /* 0x040fe2000f8008ff */
[----:B------:R-:W-:Y:S01]  /*16650*/  IMAD.IADD R3, R21, 0x1, R3 ;  /* 0x0000000115037824 */ /* 0x000fe200078e0203 */
[----:B------:R-:W-:Y:S01]  /*16660*/  ULDC UR4, c[0x0][0xac8] ;  /* 0x0002b20000047ab9 */ /* 0x000fe20000000800 */
[----:B------:R-:W-:Y:S02]  /*16670*/  IMAD.IADD R39, R41, 0x1, R42 ;  /* 0x0000000129277824 */ /* 0x000fe400078e022a */
[----:B------:R-:W5:Y:S01]  /*16680*/  LD.E.128 R4, desc[UR42][R4.64] ;  /* 0x0000002a04047980 */ /* 0x000f62000c101d00 */
[----:B------:R-:W-:-:S03]  /*16690*/  LEA.HI.X R37, R20, UR5, R3, 0x1, P0 ;  /* 0x0000000514257c11 */ /* 0x000fc600080f0c03 */
[----:B------:R-:W1:Y:S01]  /*166a0*/  SHFL.IDX PT, R20, R28, RZ, 0x181f ;  /* 0x00181fff1c147589 */ /* 0x000e6200000e0000 */
[----:B------:R-:W-:-:S03]  /*166b0*/  ISETP.GE.AND P0, PT, R38, UR4, PT ;  /* 0x0000000426007c0c */ /* 0x000fc6000bf06270 */
[----:B------:R-:W2:Y:S04]  /*166c0*/  SHFL.IDX PT, R32, R28, 0x1, 0x181f ;  /* 0x00381f001c207f89 */ /* 0x000ea800000e0000 */
[----:B------:R-:W3:Y:S04]  /*166d0*/  SHFL.IDX PT, R21, R37, RZ, 0x181f ;  /* 0x00181fff25157589 */ /* 0x000ee800000e0000 */
[----:B------:R-:W0:Y:S01]  /*166e0*/  SHFL.IDX PT, R34, R28, 0x2, 0x181f ;  /* 0x00581f001c227f89 */ /* 0x000e2200000e0000 */
[----:B------:R-:W-:-:S03]  /*166f0*/  VIADD R0, R39, 0x30 ;  /* 0x0000003027007836 */ /* 0x000fc60000000000 */
[----:B------:R-:W0:Y:S01]  /*16700*/  SHFL.IDX PT, R33, R37, 0x1, 0x181f ;  /* 0x00381f0025217f89 */ /* 0x000e2200000e0000 */
[CC--:B------:R-:W-:Y:S01]  /*16710*/  ISETP.GE.OR P3, PT, R39.reuse, R36.reuse, P0 ;  /* 0x000000242700720c */ /* 0x0c0fe20000766670 */
[----:B------:R-:W-:Y:S02]  /*16720*/  VIADD R3, R39, 0x60 ;  /* 0x0000006027037836 */ /* 0x000fe40000000000 */
[----:B------:R-:W0:Y:S01]  /*16730*/  SHFL.IDX PT, R35, R37, 0x2, 0x181f ;  /* 0x00581f0025237f89 */ /* 0x000e2200000e0000 */
[----:B------:R1:W-:Y:S06]  /*16740*/  MEMBAR.ALL.CTA ;  /* 0x0000000000007992 */ /* 0x0003ec0000008000 */
[----:B-1----:R-:W1:Y:S01]  /*16750*/  FENCE.VIEW.ASYNC.S ;  /* 0x00000000000073c6 */ /* 0x002e620000000000 */
[----:B------:R-:W-:-:S02]  /*16760*/  ISETP.GE.OR P2, PT, R0, R36, P0 ;  /* 0x000000240000720c */ /* 0x000fc40000746670 */
[----:B------:R-:W-:Y:S01]  /*16770*/  ISETP.GE.OR P1, PT, R3, R36, P0 ;  /* 0x000000240300720c */ /* 0x000fe20000726670 */
[----:B------:R-:W-:Y:S01]  /*16780*/  VIADD R0, R2, 0x16820 ;  /* 0x0001682002007836 */ /* 0x000fe20000000000 */
[----:B------:R-:W-:-:S04]  /*16790*/  @!P3 LEA R20, P5, R38, R20, 0x1 ;  /* 0x000000142614b211 */ /* 0x000fc800078a08ff */
[----:B------:R-:W-:-:S05]  /*167a0*/  PRMT R0, RZ, 0x654, R0 ;  /* 0x00000654ff007816 */ /* 0x000fca0000000000 */
[----:B--2---:R-:W-:Y:S01]  /*167b0*/  @!P2 LEA R32, P4, R38, R32, 0x1 ;  /* 0x000000202620a211 */ /* 0x004fe200078808ff */
[----:B-1----:R1:W-:Y:S02]  /*167c0*/  SYNCS.ARRIVE.TRANS64.RED.A1T0 RZ, [R0+URZ], RZ ;  /* 0x000000ff00ff79a7 */ /* 0x0023e4000810043f */
[----:B-1----:R-:W-:-:S05]  /*167d0*/  VIADD R0, R39, 0x90 ;  /* 0x0000009027007836 */ /* 0x002fca0000000000 */
[----:B------:R-:W-:Y:S01]  /*167e0*/  ISETP.GE.OR P0, PT, R0, R36, P0 ;  /* 0x000000240000720c */ /* 0x000fe20000706670 */
[----:B------:R-:W2:Y:S04]  /*167f0*/  SHFL.IDX PT, R28, R28, 0x3, 0x181f ;  /* 0x00781f001c1c7f89 */ /* 0x000ea800000e0000 */
[----:B------:R-:W1:Y:S01]  /*16800*/  SHFL.IDX PT, R37, R37, 0x3, 0x181f ;  /* 0x00781f0025257f89 */ /* 0x000e6200000e0000 */
[C-C-:B---3--:R-:W-:Y:S02]  /*16810*/  @!P3 LEA.HI.X R21, R38.reuse, R21, R40.reuse, 0x1, P5 ;  /* 0x000000152615b211 */ /* 0x148fe400028f0c28 */
[C---:B0-----:R-:W-:Y:S02]  /*16820*/  @!P1 LEA R34, P5, R38.reuse, R34, 0x1 ;  /* 0x0000002226229211 */ /* 0x041fe400078a08ff */
[----:B------:R-:W-:-:S02]  /*16830*/  @!P2 LEA.HI.X R33, R38, R33, R40, 0x1, P4 ;  /* 0x000000212621a211 */ /* 0x000fc400020f0c28 */
[----:B------:R-:W-:Y:S01]  /*16840*/  @!P1 LEA.HI.X R35, R38, R35, R40, 0x1, P5 ;  /* 0x0000002326239211 */ /* 0x000fe200028f0c28 */
[----:B----4-:R3:W-:Y:S04]  /*16850*/  @!P3 ST.E.128 desc[UR42][R20.64], R8 ;  /* 0x000000081400b985 */ /* 0x0107e8000c101d2a */
[----:B------:R3:W-:Y:S04]  /*16860*/  @!P2 ST.E.128 desc[UR42][R32.64], R12 ;  /* 0x0000000c2000a985 */ /* 0x0007e8000c101d2a */
[----:B------:R3:W-:Y:S01]  /*16870*/  @!P1 ST.E.128 desc[UR42][R34.64], R24 ;  /* 0x0000001822009985 */ /* 0x0007e2000c101d2a */
[----:B-12---:R-:W-:Y:S05]  /*16880*/  @P0 BRA `(.L_x_14476) ;  /* 0x00000008008c0947 */ /* 0x006fea0003800000 */
[----:B---3--:R-:W-:-:S04]  /*16890*/  LEA R8, P0, R38, R28, 0x1 ;  /* 0x0000001c26087211 */ /* 0x008fc800078008ff */
[----:B------:R-:W-:-:S05]  /*168a0*/  LEA.HI.X R9, R38, R37, R40, 0x1, P0 ;  /* 0x0000002526097211 */ /* 0x000fca00000f0c28 */
[----:B-----5:R2:W-:Y:S01]  /*168b0*/  ST.E.128 desc[UR42][R8.64], R4 ;  /* 0x0000000408007985 */ /* 0x0205e2000c101d2a */
[----:B------:R-:W-:Y:S05]  /*168c0*/  BRA `(.L_x_14476) ;  /* 0x00000008007c7947 */ /* 0x000fea0003800000 */
.L_x_14474:
[----:B------:R-:W3:Y:S01]  /*168d0*/  LDL R11, [R1+0x4c] ;  /* 0x00004c00010b7983 */ /* 0x000ee20000100800 */
[----:B------:R-:W-:Y:S01]  /*168e0*/  ULDC.64 UR4, c[0x0][0xc00] ;  /* 0x0003000000047ab9 */ /* 0x000fe20000000a00 */
[----:B------:R-:W3:Y:S01]  /*168f0*/  LDC.64 R4, c[0x0][0xc00] ;  /* 0x00030000ff047b82 */ /* 0x000ee20000000a00 */
[----:B------:R-:W-:Y:S01]  /*16900*/  ISETP.NE.U32.AND P0, PT, RZ, UR4, PT ;  /* 0x00000004ff007c0c */ /* 0x000fe2000bf05070 */
[----:B------:R-:W-:-:S03]  /*16910*/  IMAD.MOV.U32 R0, RZ, RZ, RZ ;  /* 0x000000ffff007224 */ /* 0x000fc600078e00ff */
[----:B------:R-:W-:Y:S01]  /*16920*/  ISETP.NE.AND.EX P0, PT, RZ, UR5, PT, P0 ;  /* 0x00000005ff007c0c */ /* 0x000fe2000bf05300 */
[----:B------:R-:W-:Y:S02]  /*16930*/  ULDC.64 UR4, c[0x0][0xc08] ;  /* 0x0003020000047ab9 */ /* 0x000fe40000000a00 */
[----:B------:R-:W-:Y:S01]  /*16940*/  ISETP.NE.U32.AND P1, PT, RZ, UR4, PT ;  /* 0x00000004ff007c0c */ /* 0x000fe2000bf25070 */
[----:B------:R-:W4:Y:S03]  /*16950*/  LDC R25, c[0x0][0xbe8] ;  /* 0x0002fa00ff197b82 */ /* 0x000f260000000800 */
[----:B------:R-:W-:-:S13]  /*16960*/  ISETP.NE.AND.EX P1, PT, RZ, UR5, PT, P1 ;  /* 0x00000005ff007c0c */ /* 0x000fda000bf25310 */
[----:B------:R-:W2:Y:S01]  /*16970*/  @P1 LDC.64 R6, c[0x0][0xc08] ;  /* 0x00030200ff061b82 */ /* 0x000ea20000000a00 */
[----:B------:R-:W-:Y:S02]  /*16980*/  ULDC UR4, c[0x0][0xa88] ;  /* 0x0002a20000047ab9 */ /* 0x000fe40000000800 */
[----:B------:R-:W-:Y:S01]  /*16990*/  IMAD.U32 R8, RZ, RZ, UR4 ;  /* 0x00000004ff087e24 */ /* 0x000fe2000f8e00ff */
[----:B------:R-:W0:Y:S01]  /*169a0*/  S2R R10, SR_TID.X ;  /* 0x00000000000a7919 */ /* 0x000e220000002100 */
[----:B---3--:R-:W-:-:S04]  /*169b0*/  IMAD.WIDE R4, R11, 0x4, R4 ;  /* 0x000000040b047825 */ /* 0x008fc800078e0204 */
[----:B--2---:R-:W-:Y:S01]  /*169c0*/  @P1 IMAD.WIDE R6, R11, 0x4, R6 ;  /* 0x000000040b061825 */ /* 0x004fe200078e0206 */
[----:B------:R2:W5:Y:S04]  /*169d0*/  @P0 LDG.E R0, desc[UR42][R4.64] ;  /* 0x0000002a04000981 */ /* 0x000568000c1e1900 */
[----:B------:R2:W5:Y:S01]  /*169e0*/  @P1 LDG.E R8, desc[UR42][R6.64] ;  /* 0x0000002a06081981 */ /* 0x000562000c1e1900 */
[----:B----4-:R-:W-:Y:S01]  /*169f0*/  ISETP.NE.AND P2, PT, R25, 0x1, PT ;  /* 0x000000011900780c */ /* 0x010fe20003f45270 */
[----:B0-----:R-:W-:Y:S01]  /*16a00*/  VIADD R26, R10, 0xffffff80 ;  /* 0xffffff800a1a7836 */ /* 0x001fe20000000000 */
[----:B------:R-:W-:-:S04]  /*16a10*/  SHF.R.S32.HI R9, RZ, 0x1f, R11 ;  /* 0x0000001fff097819 */ /* 0x000fc8000001140b */
[----:B------:R-:W-:-:S07]  /*16a20*/  ISETP.GE.AND P3, PT, R26, 0xc0, PT ;  /* 0x000000c01a00780c */ /* 0x000fce0003f66270 */
[----:B------:R-:W0:Y:S08]  /*16a30*/  @P2 LDC R20, c[0x0][0xbec] ;  /* 0x0002fb00ff142b82 */ /* 0x000e300000000800 */
[----:B------:R-:W3:Y:S01]  /*16a40*/  @P2 LDC R27, c[0x0][0xbf0] ;  /* 0x0002fc00ff1b2b82 */ /* 0x000ee20000000800 */
[----:B--2---:R-:W-:Y:S05]  /*16a50*/  @P1 BRA `(.L_x_14477) ;  /* 0x0000000000101947 */ /* 0x004fea0003800000 */
[----:B------:R-:W-:Y:S05]  /*16a60*/  @!P0 BRA `(.L_x_14477) ;  /* 0x00000000000c8947 */ /* 0x000fea0003800000 */
[----:B------:R-:W2:Y:S04]  /*16a70*/  LDG.E R3, desc[UR42][R4.64] ;  /* 0x0000002a04037981 */ /* 0x000ea8000c1e1900 */
[----:B-----5:R-:W2:Y:S02]  /*16a80*/  LDG.E R8, desc[UR42][R4.64+0x4] ;  /* 0x0000042a04087981 */ /* 0x020ea4000c1e1900 */
[----:B--2---:R-:W-:-:S07]  /*16a90*/  IMAD.IADD R8, R8, 0x1, -R3 ;  /* 0x0000000108087824 */ /* 0x004fce00078e0a03 */
.L_x_14477:
[----:B-----5:R-:W2:Y:S04]  /*16aa0*/  LDL R24, [R1+0x48] ;  /* 0x0000480001187983 */ /* 0x020ea80000100800 */
[----:B------:R4:W5:Y:S01]  /*16ab0*/  LDL R33, [R1+0x24] ;  /* 0x0000240001217983 */ /* 0x0009620000100800 */
[----:B------:R-:W-:Y:S01]  /*16ac0*/  BSSY B1, `(.L_x_14478) ;  /* 0x000002c000017945 */ /* 0x000fe20003800000 */
[----:B------:R-:W-:Y:S02]  /*16ad0*/  SEL R13, R11, RZ, !P0 ;  /* 0x000000ff0b0d7207 */ /* 0x000fe40004000000 */
[----:B------:R-:W-:Y:S02]  /*16ae0*/  SEL R14, R9, RZ, !P0 ;  /* 0x000000ff090e7207 */ /* 0x000fe40004000000 */
[----:B------:R-:W-:-:S02]  /*16af0*/  SHF.R.S32.HI R11, RZ, 0x1f, R0 ;  /* 0x0000001fff0b7819 */ /* 0x000fc40000011400 */
[----:B--2---:R-:W-:Y:S01]  /*16b00*/  SHF.R.S32.HI R12, RZ, 0x1f, R24 ;  /* 0x0000001fff0c7819 */ /* 0x004fe20000011418 */
[----:B----4-:R-:W-:Y:S06]  /*16b10*/  @P3 BRA `(.L_x_14479) ;  /* 0x0000000000983947 */ /* 0x010fec0003800000 */
[----:B------:R-:W2:Y:S01]  /*16b20*/  LDC R9, c[0x0][0xbe8] ;  /* 0x0002fa00ff097b82 */ /* 0x000ea20000000800 */
[----:B-----5:R-:W-:Y:S01]  /*16b30*/  IADD3 R10, R33, -0x80, R10 ;  /* 0xffffff80210a7810 */ /* 0x020fe20007ffe00a */
        /* <DEDUP_REMOVED lines=36> */
.L_x_14479:
[----:B------:R-:W-:Y:S05]  /*16d80*/  BSYNC B1 ;  /* 0x0000000000017941 */ /* 0x000fea0003800000 */
.L_x_14478:
[----:B--2---:R-:W2:Y:S04]  /*16d90*/  LDL R6, [R1+0x50] ;  /* 0x0000500001067983 */ /* 0x004ea80000100800 */
[----:B------:R-:W1:Y:S01]  /*16da0*/  LDL R10, [R1+0x64] ;  /* 0x00006400010a7983 */ /* 0x000e620000100800 */
[--C-:B------:R-:W-:Y:S01]  /*16db0*/  SHF.R.S32.HI R7, RZ, 0x1f, R26.reuse ;  /* 0x0000001fff077819 */ /* 0x100fe2000001141a */
[----:B------:R-:W-:Y:S01]  /*16dc0*/  ULDC.64 UR4, c[0x0][0xaa0] ;  /* 0x0002a80000047ab9 */ /* 0x000fe20000000a00 */
[----:B------:R-:W-:Y:S01]  /*16dd0*/  SHF.R.S32.HI R32, RZ, 0x1f, R26 ;  /* 0x0000001fff207819 */ /* 0x000fe2000001141a */
[----:B------:R-:W-:Y:S01]  /*16de0*/  IMAD R3, R11, UR4, RZ ;  /* 0x000000040b037c24 */ /* 0x000fe2000f8e02ff */
[-C--:B------:R-:W-:Y:S01]  /*16df0*/  LEA.HI R7, R7, R26.reuse, RZ, 0x3 ;  /* 0x0000001a07077211 */ /* 0x080fe200078f18ff */
[----:B------:R-:W-:Y:S01]  /*16e00*/  IMAD.WIDE.U32 R4, R0, UR4, RZ ;  /* 0x0000000400047c25 */ /* 0x000fe2000f8e00ff */
        /* <DEDUP_REMOVED lines=10> */
[----:B-----5:R-:W-:-:S04]  /*16eb0*/  IMAD.IADD R9, R33, 0x1, R0 ;  /* 0x0000000121097824 */ /* 0x020fc800078e0200 */
[----:B0-----:R-:W-:-:S04]  /*16ec0*/  @P2 IMAD.HI.U32 R0, R9, R20, RZ ;  /* 0x0000001409002227 */ /* 0x001fc800078e00ff */
[----:B------:R-:W-:Y:S01]  /*16ed0*/  IMAD.MOV.U32 R3, RZ, RZ, R9 ;  /* 0x000000ffff037224 */ /* 0x000fe200078e0009 */
[----:B---3--:R-:W-:-:S04]  /*16ee0*/  @P2 SHF.R.U32.HI R3, RZ, R27, R0 ;  /* 0x0000001bff032219 */ /* 0x008fc80000011600 */
[----:B------:R-:W-:Y:S01]  /*16ef0*/  SHF.R.S32.HI R0, RZ, 0x1f, R3 ;  /* 0x0000001fff007819 */ /* 0x000fe20000011403 */
[----:B--2---:R-:W-:Y:S02]  /*16f00*/  IMAD.MOV.U32 R26, RZ, RZ, R6 ;  /* 0x000000ffff1a7224 */ /* 0x004fe400078e0006 */
[----:B------:R-:W-:Y:S02]  /*16f10*/  IMAD R6, R12, UR4, RZ ;  /* 0x000000040c067c24 */ /* 0x000fe4000f8e02ff */
[----:B-1----:R-:W-:Y:S02]  /*16f20*/  IMAD.MOV.U32 R28, RZ, RZ, R10 ;  /* 0x000000ffff1c7224 */ /* 0x002fe400078e000a */
[----:B------:R-:W-:Y:S01]  /*16f30*/  IMAD R7, R24, UR5, R6 ;  /* 0x0000000518077c24 */ /* 0x000fe2000f8e0206 */
[----:B------:R-:W-:Y:S02]  /*16f40*/  ULDC.64 UR4, c[0x0][0xaf0] ;  /* 0x0002bc0000047ab9 */ /* 0x000fe40000000a00 */
[----:B------:R-:W-:-:S02]  /*16f50*/  IMAD R6, R14, UR4, RZ ;  /* 0x000000040e067c24 */ /* 0x000fc4000f8e02ff */
[----:B------:R-:W-:Y:S02]  /*16f60*/  IMAD.IADD R5, R5, 0x1, R7 ;  /* 0x0000000105057824 */ /* 0x000fe400078e0207 */
        /* <DEDUP_REMOVED lines=24> */
[----:B------:R-:W-:Y:S01]  /*170f0*/  IMAD.IADD R24, R32, 0x1, R33 ;  /* 0x0000000120187824 */ /* 0x000fe200078e0221 */
[----:B------:R-:W1:Y:S03]  /*17100*/  SHFL.IDX PT, R0, R20, RZ, 0x181f ;  /* 0x00181fff14007589 */ /* 0x000e6600000e0000 */
[C---:B------:R-:W-:Y:S01]  /*17110*/  VIADD R8, R24.reuse, 0x30 ;  /* 0x0000003018087836 */ /* 0x040fe20000000000 */
[----:B------:R-:W2:Y:S01]  /*17120*/  SHFL.IDX PT, R5, R7, 0x1, 0x181f ;  /* 0x00381f0007057f89 */ /* 0x000ea200000e0000 */
[C---:B------:R-:W-:Y:S01]  /*17130*/  ISETP.GE.OR P2, PT, R24.reuse, R21, P0 ;  /* 0x000000151800720c */ /* 0x040fe20000746670 */
[----:B------:R-:W-:-:S02]  /*17140*/  VIADD R10, R24, 0x60 ;  /* 0x00000060180a7836 */ /* 0x000fc40000000000 */
[----:B------:R-:W3:Y:S01]  /*17150*/  SHFL.IDX PT, R14, R7, 0x2, 0x181f ;  /* 0x00581f00070e7f89 */ /* 0x000ee200000e0000 */
[-C--:B------:R-:W-:Y:S02]  /*17160*/  ISETP.GE.OR P3, PT, R8, R21.reuse, P0 ;  /* 0x000000150800720c */ /* 0x080fe40000766670 */
[----:B------:R-:W-:Y:S01]  /*17170*/  ISETP.GE.OR P4, PT, R10, R21, P0 ;  /* 0x000000150a00720c */ /* 0x000fe20000786670 */
[----:B------:R-:W4:Y:S04]  /*17180*/  SHFL.IDX PT, R4, R20, 0x1, 0x181f ;  /* 0x00381f0014047f89 */ /* 0x000f2800000e0000 */
[----:B------:R-:W5:Y:S02]  /*17190*/  SHFL.IDX PT, R6, R20, 0x2, 0x181f ;  /* 0x00581f0014067f89 */ /* 0x000f6400000e0000 */
[----:B0-----:R-:W-:-:S04]  /*171a0*/  @!P2 LEA R10, P5, R26, R3, 0x1 ;  /* 0x000000031a0aa211 */ /* 0x001fc800078a08ff */
[C---:B-1----:R-:W-:Y:S02]  /*171b0*/  @!P2 LEA.HI.X R3, R26.reuse, R0, R28, 0x1, P5 ;  /* 0x000000001a03a211 */ /* 0x042fe400028f0c1c */
[----:B------:R0:W1:Y:S01]  /*171c0*/  SHFL.IDX PT, R0, R20, 0x3, 0x181f ;  /* 0x00781f0014007f89 */ /* 0x00006200000e0000 */
[C---:B--2---:R-:W-:Y:S02]  /*171d0*/  @!P3 LEA R8, P1, R26.reuse, R5, 0x1 ;  /* 0x000000051a08b211 */ /* 0x044fe400078208ff */
[----:B------:R-:W-:Y:S01]  /*171e0*/  @!P2 IMAD.MOV.U32 R11, RZ, RZ, R3 ;  /* 0x000000ffff0ba224 */ /* 0x000fe200078e0003 */
[----:B---3--:R-:W-:-:S04]  /*171f0*/  @!P4 LEA R25, P5, R26, R14, 0x1 ;  /* 0x0000000e1a19c211 */ /* 0x008fc800078a08ff */
[----:B------:R0:W-:Y:S01]  /*17200*/  @!P2 ST.E.128 desc[UR42][R10.64], RZ ;  /* 0x000000ff0a00a985 */ /* 0x0001e2000c101d2a */
[C-C-:B----4-:R-:W-:Y:S01]  /*17210*/  @!P3 LEA.HI.X R9, R26.reuse, R4, R28.reuse, 0x1, P1 ;  /* 0x000000041a09b211 */ /* 0x150fe200008f0c1c */
[----:B------:R-:W-:Y:S02]  /*17220*/  @!P4 IMAD.MOV.U32 R4, RZ, RZ, R25 ;  /* 0x000000ffff04c224 */ /* 0x000fe400078e0019 */
[----:B------:R0:W2:Y:S01]  /*17230*/  SHFL.IDX PT, R14, R7, 0x3, 0x181f ;  /* 0x00781f00070e7f89 */ /* 0x0000a200000e0000 */
[----:B-----5:R-:W-:-:S03]  /*17240*/  @!P4 LEA.HI.X R5, R26, R6, R28, 0x1, P5 ;  /* 0x000000061a05c211 */ /* 0x020fc600028f0c1c */
[----:B------:R0:W-:Y:S04]  /*17250*/  @!P3 ST.E.128 desc[UR42][R8.64], RZ ;  /* 0x000000ff0800b985 */ /* 0x0001e8000c101d2a */
[----:B------:R0:W-:Y:S02]  /*17260*/  @!P4 ST.E.128 desc[UR42][R4.64], RZ ;  /* 0x000000ff0400c985 */ /* 0x0001e4000c101d2a */
.L_x_14675:
[----:B------:R-:W-:-:S05]  /*17270*/  VIADD R24, R24, 0x90 ;  /* 0x0000009018187836 */ /* 0x000fca0000000000 */
[----:B------:R-:W-:-:S13]  /*17280*/  ISETP.GE.OR P0, PT, R24, R21, P0 ;  /* 0x000000151800720c */ /* 0x000fda0000706670 */
[----:B--2---:R-:W-:-:S04]  /*17290*/  @!P0 LEA R14, P1, R26, R14, 0x1 ;  /* 0x0000000e1a0e8211 */ /* 0x004fc800078208ff */
[----:B-1----:R-:W-:-:S05]  /*172a0*/  @!P0 LEA.HI.X R15, R26, R0, R28, 0x1, P1 ;  /* 0x000000001a0f8211 */ /* 0x002fca00008f0c1c */
[----:B------:R1:W-:Y:S04]  /*172b0*/  @!P0 ST.E.128 desc[UR42][R14.64], RZ ;  /* 0x000000ff0e008985 */ /* 0x0003e8000c101d2a */
.L_x_14476:
[----:B------:R-:W-:Y:S05]  /*172c0*/  BSYNC B0 ;  /* 0x0000000000007941 */ /* 0x000fea0003800000 */
.L_x_14473:
[----:B------:R-:W-:Y:S02]  /*172d0*/  ULDC UR4, c[0x0][0xc3c] ;  /* 0x00030f0000047ab9 */ /* 0x000fe40000000800 */
[----:B------:R-:W-:-:S13]  /*172e0*/  ISETP.GE.AND P0, PT, R31, UR4, PT ;  /* 0x000000041f007c0c */ /* 0x000fda000bf06270 */
[----:B------:R-:W-:Y:S05]  /*172f0*/  @!P0 BRA `(.L_x_14481) ;  /* 0xfffffe9c00588947 */ /* 0x000fea000383ffff */
[----:B------:R-:W-:Y:S05]  /*17300*/  BRA `(.L_x_14275) ;  /* 0x0000007000a07947 */ /* 0x000fea0003800000 */
.L_x_14273:
        /* <DEDUP_REMOVED lines=16> */
.L_x_14482:
        /* <DEDUP_REMOVED lines=42> */
.L_x_14488:
        /* <DEDUP_REMOVED lines=12> */
.L_x_14487:
[----:B------:R-:W-:Y:S05]  /*17770*/  BSYNC B0 ;  /* 0x0000000000007941 */ /* 0x000fea0003800000 */
.L_x_14486:
        /* <DEDUP_REMOVED lines=21> */
.L_x_14484:
        /* <DEDUP_REMOVED lines=21> */
.L_x_14489:
        /* <DEDUP_REMOVED lines=58> */
.L_x_14485:
[----:B------:R-:W-:Y:S02]  /*17dc0*/  IMAD.MOV.U32 R17, RZ, RZ, RZ ;  /* 0x000000ffff117224 */ /* 0x000fe400078e00ff */
[----:B------:R-:W-:Y:S02]  /*17dd0*/  IMAD.U32 R16, RZ, RZ, UR6 ;  /* 0x00000006ff107e24 */ /* 0x000fe4000f8e00ff */
[----:B------:R-:W-:-:S07]  /*17de0*/  IMAD.MOV.U32 R18, RZ, RZ, RZ ;  /* 0x000000ffff127224 */ /* 0x000fce00078e00ff */
.L_x_14490:
[----:B------:R-:W-:-:S13]  /*17df0*/  ISETP.NE.AND P0, PT, R5, RZ, PT ;  /* 0x000000ff0500720c */ /* 0x000fda0003f05270 */
[----:B------:R-:W0:Y:S01]  /*17e00*/  @!P0 S2R R3, SR_CgaCtaId ;  /* 0x0000000000038919 */ /* 0x000e220000008800 */
[----:B------:R-:W-:-:S04]  /*17e10*/  @!P0 MOV R0, 0x400 ;  /* 0x0000040000008802 */ /* 0x000fc80000000f00 */
[----:B0-----:R-:W-:-:S05]  /*17e20*/  @!P0 LEA R0, R3, R0, 0x18 ;  /* 0x0000000003008211 */ /* 0x001fca00078ec0ff */
[----:B------:R0:W-:Y:S01]  /*17e30*/  @!P0 STS.128 [R0+0x168d0], R16 ;  /* 0x0168d01000008388 */ /* 0x0001e20000000c00 */
[----:B------:R-:W-:Y:S06]  /*17e40*/  BAR.ARV 0x5, 0x200 ;  /* 0x0148000000007b1d */ /* 0x000fec0000002000 */
.L_x_14483:
        /* <DEDUP_REMOVED lines=10> */
[----:B------:R-:W-:Y:S01]  /*17ef0*/  STL [R1+0x44], RZ ;  /* 0x000044ff01007387 */ /* 0x000fe20000100800 */
[----:B------:R-:W-:Y:S01]  /*17f00*/  IMAD.MOV.U32 R27, RZ, RZ, RZ ;  /* 0x000000ffff1b7224 */ /* 0x000fe200078e00ff */
[----:B------:R-:W-:Y:S01]  /*17f10*/  ULDC.64 UR40, c[0x0][0x198] ;  /* 0x0000660000287ab9 */ /* 0x000fe20000000a00 */
[----:B------:R-:W-:Y:S01]  /*17f20*/  IMAD.MOV.U32 R25, RZ, RZ, RZ ;  /* 0x000000ffff197224 */ /* 0x000fe200078e00ff */
[----:B------:R-:W-:Y:S01]  /*17f30*/  ULOP3.LUT UR38, UR37, 0x2, URZ, 0xfc, !UPT ;  /* 0x0000000225267892 */ /* 0x000fe2000f8efc3f */
[----:B------:R-:W-:Y:S01]  /*17f40*/  IMAD.MOV.U32 R29, RZ, RZ, 0x1 ;  /* 0x00000001ff1d7424 */ /* 0x000fe200078e00ff */
[----:B------:R-:W-:Y:S01]  /*17f50*/  ULDC UR36, c[0x0][0xc] ;  /* 0x0000030000247ab9 */ /* 0x000fe20000000800 */
[----:B--2---:R-:W-:-:S06]  /*17f60*/  ULEA UR4, UR5, UR4, 0x18 ;  /* 0x0000000405047291 */ /* 0x004fcc000f8ec03f */
[----:B------:R-:W-:Y:S01]  /*17f70*/  IMAD.U32 R23, RZ, RZ, UR4 ;  /* 0x00000004ff177e24 */ /* 0x000fe2000f8e00ff */
[C---:B-1----:R-:W-:Y:S01]  /*17f80*/  LOP3.LUT R5, R6.reuse, 0x7f, RZ, 0xc0, !PT ;  /* 0x0000007f06057812 */ /* 0x042fe200078ec0ff */
[----:B0-----:R-:W-:-:S04]  /*17f90*/  IMAD.SHL.U32 R0, R6, 0x8, RZ ;  /* 0x0000000806007824 */ /* 0x001fc800078e00ff */
[----:B------:R-:W-:Y:S01]  /*17fa0*/  IMAD.SHL.U32 R3, R5, 0x8, RZ ;  /* 0x0000000805037824 */ /* 0x000fe200078e00ff */
[----:B------:R-:W-:Y:S01]  /*17fb0*/  LOP3.LUT R2, R0, 0x1f8, RZ, 0xc0, !PT ;  /* 0x000001f800027812 */ /* 0x000fe200078ec0ff */
[----:B------:R-:W-:-:S03]  /*17fc0*/  IMAD.MOV.U32 R0, RZ, RZ, 0x1 ;  /* 0x00000001ff007424 */ /* 0x000fc600078e00ff */
[----:B------:R-:W-:Y:S02]  /*17fd0*/  LOP3.LUT R2, R2, 0x38, R6, 0x78, !PT ;  /* 0x0000003802027812 */ /* 0x000fe400078e7806 */
[----:B------:R0:W-:Y:S02]  /*17fe0*/  STL [R1], R0 ;  /* 0x0000000001007387 */ /* 0x0001e40000100800 */
[----:B------:R-:W-:Y:S01]  /*17ff0*/  LOP3.LUT R4, R2, 0x200, R3, 0xf8, !PT ;  /* 0x0000020002047812 */ /* 0x000fe200078ef803 */
[----:B------:R-:W-:Y:S01]  /*18000*/  IMAD.SHL.U32 R2, R6, 0x10, RZ ;  /* 0x0000001006027824 */ /* 0x000fe200078e00ff */
[----:B------:R-:W-:-:S04]  /*18010*/  SHF.R.U32.HI R3, RZ, 0x3, R5 ;  /* 0x00000003ff037819 */ /* 0x000fc80000011605 */
[----:B------:R-:W-:Y:S01]  /*18020*/  LOP3.LUT R2, R2, 0x70, RZ, 0xc0, !PT ;  /* 0x0000007002027812 */ /* 0x000fe200078ec0ff */
[----:B0-----:R-:W-:-:S03]  /*18030*/  IMAD R0, R4, 0x2, R23 ;  /* 0x0000000204007824 */ /* 0x001fc600078e0217 */
[----:B------:R-:W-:Y:S02]  /*18040*/  LOP3.LUT R2, R3, R2, RZ, 0xfc, !PT ;  /* 0x0000000203027212 */ /* 0x000fe400078efcff */
[----:B------:R0:W-:Y:S05]  /*18050*/  STL [R1+0x28], R0 ;  /* 0x0000280001007387 */ /* 0x0001ea0000100800 */
.L_x_14600:
        /* <DEDUP_REMOVED lines=9> */
[----:B--2---:R-:W2:Y:S02]  /*180f0*/  @P0 LDC.64 R2, c[0x0][0xa28] ;  /* 0x00028a00ff020b82 */ /* 0x004ea40000000a00 */
        /* <DEDUP_REMOVED lines=14> */
[----:B------:R-:W-:Y:S01]  /*181e0*/  ULDC UR4, c[0x0][0x288] ;  /* 0x0000a20000047ab9 */ /* 0x000fe20000000800 */
[----:B0-----:R-:W-:-:S05]  /*181f0*/  IMAD.WIDE R2, R19, 0x4, R2 ;  /* 0x0000000413027825 */ /* 0x001fca00078e0202 */
[----:B------:R-:W5:Y:S01]  /*18200*/  @P1 LDG.E R0, desc[UR42][R2.64] ;  /* 0x0000002a02001981 */ /* 0x000f62000c1e1900 */
[----:B-1----:R-:W-:-:S03]  /*18210*/  @P2 IMAD.WIDE R6, R19, 0x4, R6 ;  /* 0x0000000413062825 */ /* 0x002fc600078e0206 */
[----:B--2---:R0:W-:Y:S02]  /*18220*/  STL [R1+0x2c], R8 ;  /* 0x00002c0801007387 */ /* 0x0041e40000100800 */
[----:B0-----:R-:W-:Y:S01]  /*18230*/  IMAD.U32 R8, RZ, RZ, UR4 ;  /* 0x00000004ff087e24 */ /* 0x001fe2000f8e00ff */
[----:B------:R-:W-:-:S05]  /*18240*/  ULDC.64 UR4, c[0x0][0x418] ;  /* 0x0001060000047ab9 */ /* 0x000fca0000000a00 */
[----:B------:R0:W2:Y:S01]  /*18250*/  @P2 LDG.E R8, desc[UR42][R6.64] ;  /* 0x0000002a06082981 */ /* 0x0000a2000c1e1900 */
        /* <DEDUP_REMOVED lines=9> */
[----:B--2---:R0:W-:Y:S04]  /*182f0*/  STL [R1+0x8], R8 ;  /* 0x0000080801007387 */ /* 0x0041e80000100800 */
[----:B---3--:R0:W-:Y:S01]  /*18300*/  STL [R1+0x20], R10 ;  /* 0x0000200a01007387 */ /* 0x0081e20000100800 */
[----:B------:R-:W-:Y:S01]  /*18310*/  IMAD.MOV.U32 R12, RZ, RZ, R8 ;  /* 0x000000ffff0c7224 */ /* 0x000fe200078e0008 */
[----:B------:R-:W-:Y:S06]  /*18320*/  @P2 BRA `(.L_x_14492) ;  /* 0x0000000000142947 */ /* 0x000fec0003800000 */
[----:B------:R-:W-:Y:S05]  /*18330*/  @!P0 BRA `(.L_x_14492) ;  /* 0x0000000000108947 */ /* 0x000fea0003800000 */
[----:B0-----:R-:W2:Y:S04]  /*18340*/  LDG.E R8, desc[UR42][R4.64] ;  /* 0x0000002a04087981 */ /* 0x001ea8000c1e1900 */
[----:B------:R-:W2:Y:S02]  /*18350*/  LDG.E R9, desc[UR42][R4.64+0x4] ;  /* 0x0000042a04097981 */ /* 0x000ea4000c1e1900 */
[----:B--2---:R-:W-:-:S05]  /*18360*/  IMAD.IADD R12, R9, 0x1, -R8 ;  /* 0x00000001090c7824 */ /* 0x004fca00078e0a08 */
[----:B------:R1:W-:Y:S02]  /*18370*/  STL [R1+0x8], R12 ;  /* 0x0000080c01007387 */ /* 0x0003e40000100800 */
.L_x_14492:
        /* <DEDUP_REMOVED lines=8> */
.L_x_14493:
[----:B------:R-:W-:Y:S02]  /*18400*/  ULDC.64 UR4, c[0x0][0xa08] ;  /* 0x0002820000047ab9 */ /* 0x000fe40000000a00 */
[----:B------:R-:W-:-:S04]  /*18410*/  ISETP.NE.U32.AND P0, PT, RZ, UR4, PT ;  /* 0x00000004ff007c0c */ /* 0x000fc8000bf05070 */
[----:B------:R-:W-:-:S13]  /*18420*/  ISETP.NE.AND.EX P0, PT, RZ, UR5, PT, P0 ;  /* 0x00000005ff007c0c */ /* 0x000fda000bf05300 */
[----:B------:R-:W-:Y:S05]  /*18430*/  @!P0 BRA `(.L_x_14494) ;  /* 0x0000000000148947 */ /* 0x000fea0003800000 */
[----:B------:R-:W2:Y:S02]  /*18440*/  LDC.64 R4, c[0x0][0xa08] ;  /* 0x00028200ff047b82 */ /* 0x000ea40000000a00 */
[----:B--2---:R-:W-:-:S05]  /*18450*/  IMAD.WIDE R4, R19, 0x4, R4 ;  /* 0x0000000413047825 */ /* 0x004fca00078e0204 */
[----:B------:R-:W2:Y:S04]  /*18460*/  LDG.E R7, desc[UR42][R4.64] ;  /* 0x0000002a04077981 */ /* 0x000ea8000c1e1900 */
[----:B0-----:R-:W2:Y:S02]  /*18470*/  LDG.E R8, desc[UR42][R4.64+0x4] ;  /* 0x0000042a04087981 */ /* 0x001ea4000c1e1900 */
[----:B--2---:R-:W-:-:S07]  /*18480*/  IMAD.IADD R7, R8, 0x1, -R7 ;  /* 0x0000000108077824 */ /* 0x004fce00078e0a07 */
.L_x_14494:
[----:B--2---:R-:W2:Y:S01]  /*18490*/  @P1 LDG.E R4, desc[UR42][R2.64] ;  /* 0x0000002a02041981 */ /* 0x004ea2000c1e1900 */
[----:B0-----:R-:W0:Y:S03]  /*184a0*/  LDC R8, c[0x0][0x448] ;  /* 0x00011200ff087b82 */ /* 0x001e260000000800 */
[----:B------:R3:W2:Y:S01]  /*184b0*/  @P1 LDG.E R5, desc[UR42][R2.64+0x4] ;  /* 0x0000042a02051981 */ /* 0x0006a2000c1e1900 */
[----:B------:R-:W-:Y:S02]  /*184c0*/  IMAD R28, R17, 0xc0, RZ ;  /* 0x000000c0111c7824 */ /* 0x000fe400078e02ff */
[----:B-----5:R-:W-:Y:S02]  /*184d0*/  IMAD.IADD R7, R7, 0x1, -R10 ;  /* 0x0000000107077824 */ /* 0x020fe400078e0a0a */
[----:B------:R-:W-:Y:S01]  /*184e0*/  VIADD R9, R28, 0xbf ;  /* 0x000000bf1c097836 */ /* 0x000fe20000000000 */
[----:B0-----:R-:W-:-:S13]  /*184f0*/  ISETP.NE.AND P2, PT, R8, 0x1, PT ;  /* 0x000000010800780c */ /* 0x001fda0003f45270 */
[----:B---3--:R-:W0:Y:S08]  /*18500*/  @P2 LDC R3, c[0x0][0x44c] ;  /* 0x00011300ff032b82 */ /* 0x008e300000000800 */
[----:B------:R-:W3:Y:S01]  /*18510*/  @P2 LDC R2, c[0x0][0x450] ;  /* 0x00011400ff022b82 */ /* 0x000ee20000000800 */
[----:B0-----:R-:W-:-:S05]  /*18520*/  @P2 IMAD.HI.U32 R3, R9, R3, RZ ;  /* 0x0000000309032227 */ /* 0x001fca00078e00ff */
[----:B---3--:R-:W-:Y:S01]  /*18530*/  @P2 SHF.R.U32.HI R9, RZ, R2, R3 ;  /* 0x00000002ff092219 */ /* 0x008fe20000011603 */
        /* <DEDUP_REMOVED lines=8> */
[----:B------:R-:W2:Y:S02]  /*185c0*/  LDC.64 R2, c[0x0][0x9e0] ;  /* 0x00027800ff027b82 */ /* 0x000ea40000000a00 */
[----:B------:R-:W-:Y:S02]  /*185d0*/  SHF.R.S32.HI R17, RZ, 0x7, R17 ;  /* 0x00000007ff117819 */ /* 0x000fe40000011411 */
[----:B--2---:R-:W-:Y:S01]  /*185e0*/  ISETP.GE.AND P3, PT, R3, 0x1, PT ;  /* 0x000000010300780c */ /* 0x004fe20003f66270 */
        /* <DEDUP_REMOVED lines=13> */
.L_x_14497:
[----:B------:R-:W-:-:S13]  /*186c0*/  ISETP.NE.AND P0, PT, R3, 0x1, PT ;  /* 0x000000010300780c */ /* 0x000fda0003f05270 */
[----:B------:R-:W0:Y:S02]  /*186d0*/  @P0 LDC.64 R4, c[0x0][0x9e8] ;  /* 0x00027a00ff040b82 */ /* 0x000e240000000a00 */
[----:B0-----:R-:W-:-:S05]  /*186e0*/  @P0 IMAD.HI.U32 R4, R10, R4, RZ ;  /* 0x000000040a040227 */ /* 0x001fca00078e00ff */
[----:B------:R-:W-:-:S07]  /*186f0*/  @P0 SHF.R.U32.HI R10, RZ, R5, R4 ;  /* 0x00000005ff0a0219 */ /* 0x000fce0000011604 */
.L_x_14498:
[----:B------:R-:W-:Y:S05]  /*18700*/  BSYNC B0 ;  /* 0x0000000000007941 */ /* 0x000fea0003800000 */
.L_x_14496:
[----:B------:R-:W-:-:S05]  /*18710*/  IMAD R10, R10, R3, R3 ;  /* 0x000000030a0a7224 */ /* 0x000fca00078e0203 */
[----:B------:R-:W-:-:S07]  /*18720*/  VIMNMX R2, R2, R10, PT ;  /* 0x0000000a02027248 */ /* 0x000fce0003fe0100 */
.L_x_14495:
[----:B------:R-:W0:Y:S01]  /*18730*/  @P2 LDC R9, c[0x0][0x44c] ;  /* 0x00011300ff092b82 */ /* 0x000e220000000800 */
[----:B------:R-:W-:Y:S01]  /*18740*/  IMAD.MOV.U32 R4, RZ, RZ, R28 ;  /* 0x000000ffff047224 */ /* 0x000fe200078e001c */
[----:B------:R-:W-:-:S06]  /*18750*/  ULDC UR4, c[0x0][0x9dc] ;  /* 0x0002770000047ab9 */ /* 0x000fcc0000000800 */
[----:B------:R-:W2:Y:S01]  /*18760*/  @P2 LDC R5, c[0x0][0x450] ;  /* 0x00011400ff052b82 */ /* 0x000ea20000000800 */
[----:B0-----:R-:W-:-:S05]  /*18770*/  @P2 IMAD.HI.U32 R9, R28, R9, RZ ;  /* 0x000000091c092227 */ /* 0x001fca00078e00ff */
[----:B--2---:R-:W-:Y:S01]  /*18780*/  @P2 SHF.R.U32.HI R4, RZ, R5, R9 ;  /* 0x00000005ff042219 */ /* 0x004fe20000011609 */
[----:B------:R-:W-:-:S04]  /*18790*/  IMAD.IADD R9, R11, 0x1, -R12 ;  /* 0x000000010b097824 */ /* 0x000fc800078e0a0c */
        /* <DEDUP_REMOVED lines=13> */
.L_x_14501:
[----:B------:R-:W-:-:S13]  /*18870*/  ISETP.NE.AND P0, PT, R3, 0x1, PT ;  /* 0x000000010300780c */ /* 0x000fda0003f05270 */
[----:B------:R-:W0:Y:S02]  /*18880*/  @P0 LDC.64 R4, c[0x0][0x9e8] ;  /* 0x00027a00ff040b82 */ /* 0x000e240000000a00 */
[----:B0-----:R-:W-:-:S05]  /*18890*/  @P0 IMAD.HI.U32 R4, R11, R4, RZ ;  /* 0x000000040b040227 */ /* 0x001fca00078e00ff */
[----:B------:R-:W-:-:S07]  /*188a0*/  @P0 SHF.R.U32.HI R11, RZ, R5, R4 ;  /* 0x00000005ff0b0219 */ /* 0x000fce0000011604 */
.L_x_14502:
[----:B------:R-:W-:Y:S05]  /*188b0*/  BSYNC B0 ;  /* 0x0000000000007941 */ /* 0x000fea0003800000 */
.L_x_14500:
[----:B------:R-:W-:-:S05]  /*188c0*/  IMAD R3, R11, R3, RZ ;  /* 0x000000030b037224 */ /* 0x000fca00078e02ff */
[----:B------:R-:W-:-:S07]  /*188d0*/  VIMNMX R10, R10, R3, !PT ;  /* 0x000000030a0a7248 */ /* 0x000fce0007fe0100 */
.L_x_14499:
        /* <DEDUP_REMOVED lines=14> */
[----:B------:R-:W-:-:S13]  /*189c0*/  ISETP.GT.AND P0, PT, R3, R4, PT ;  /* 0x000000040300720c */ /* 0x000fda0003f04270 */
[----:B------:R-:W-:Y:S01]  /*189d0*/  @P0 VIADD R2, R3, 0x7f ;  /* 0x0000007f03020836 */ /* 0x000fe20000000000 */
[----:B------:R-:W-:-:S04]  /*189e0*/  SHF.R.U32.HI R3, RZ, 0x7, R4 ;  /* 0x00000007ff037819 */ /* 0x000fc80000011604 */
        /* <DEDUP_REMOVED lines=14> */
.L_x_14678:
[----:B--2---:R-:W-:Y:S02]  /*18ad0*/  ISETP.NE.AND P0, PT, R14, RZ, PT ;  /* 0x000000ff0e00720c */ /* 0x004fe40003f05270 */
[----:B------:R-:W-:-:S11]  /*18ae0*/  PLOP3.LUT P6, PT, PT, PT, PT, 0x8, 0x0 ;  /* 0x000000000000781c */ /* 0x000fd60003fce170 */
[----:B------:R-:W-:Y:S05]  /*18af0*/  @P0 BRA `(.L_x_14506) ;  /* 0x00000000000c0947 */ /* 0x000fea0003800000 */
[----:B------:R-:W-:-:S03]  /*18b00*/  UMOV UR4, 0xffffffff ;  /* 0xffffffff00047882 */ /* 0x000fc60000000000 */
[----:B------:R-:W-:Y:S05]  /*18b10*/  BRA.DIV UR4, `(.L_x_14507) ;  /* 0x0000007604407947 */ /* 0x000fea000b800000 */
[----:B------:R-:W-:-:S13]  /*18b20*/  ELECT P6, URZ, PT ;  /* 0x00000000003f782f */ /* 0x000fda00038c0000 */
.L_x_14506:
        /* <DEDUP_REMOVED lines=9> */
.L_x_14681:
[----:B------:R-:W-:Y:S05]  /*18bc0*/  BSYNC B1 ;  /* 0x0000000000017941 */ /* 0x000fea0003800000 */
.L_x_14508:
[----:B------:R-:W-:Y:S04]  /*18bd0*/  BSSY B1, `(.L_x_14510) ;  /* 0x0000050000017945 */ /* 0x000fe80003800000 */
[----:B------:R-:W-:Y:S05]  /*18be0*/  @!P6 BRA `(.L_x_14511) ;  /* 0x000000040038e947 */ /* 0x000fea0003800000 */
[----:B------:R-:W2:Y:S01]  /*18bf0*/  LDL R7, [R1] ;  /* 0x0000000001077983 */ /* 0x000ea20000100800 */
        /* <DEDUP_REMOVED lines=8> */
.L_x_14682:
[----:B------:R-:W-:Y:S05]  /*18c80*/  BSYNC B2 ;  /* 0x0000000000027941 */ /* 0x000fea0003800000 */
.L_x_14512:
        /* <DEDUP_REMOVED lines=9> */
.L_x_14515:
[----:B------:R-:W-:Y:S05]  /*18d20*/  BSYNC B2 ;  /* 0x0000000000027941 */ /* 0x000fea0003800000 */
.L_x_14514:
        /* <DEDUP_REMOVED lines=10> */
[----:B-1----:R-:W-:Y:S01]  /*18dd0*/  IMAD.SHL.U32 R12, R27, 0x2000, RZ ;  /* 0x000020001b0c7824 */ /* 0x002fe200078e00ff */
[----:B------:R-:W-:Y:S01]  /*18de0*/  UMOV UR7, 0x12f00000 ;  /* 0x12f0000000077882 */ /* 0x000fe20000000000 */
[----:B------:R-:W-:-:S08]  /*18df0*/  VIADD R11, R10, 0x16890 ;  /* 0x000168900a0b7836 */ /* 0x000fd00000000000 */
.L_x_14516:
        /* <DEDUP_REMOVED lines=13> */
.L_x_14683:
[----:B------:R-:W-:Y:S05]  /*18ed0*/  BSYNC B2 ;  /* 0x0000000000027941 */ /* 0x000fea0003800000 */
.L_x_14517:
[----:B------:R-:W-:Y:S01]  /*18ee0*/  BSSY B2, `(.L_x_14519) ;  /* 0x000000b000027945 */ /* 0x000fe20003800000 */
[----:B------:R-:W-:Y:S02]  /*18ef0*/  IMAD.MOV.U32 R14, RZ, RZ, 0x0 ;  /* 0x00000000ff0e7424 */ /* 0x000fe400078e00ff */
[----:B------:R-:W-:Y:S01]  /*18f00*/  IMAD.MOV.U32 R15, RZ, RZ, 0x12f00000 ;  /* 0x12f00000ff0f7424 */ /* 0x000fe200078e00ff */
[----:B------:R-:W-:Y:S06]  /*18f10*/  @P1 BRA `(.L_x_14520) ;  /* 0x00000000001c1947 */ /* 0x000fec0003800000 */
[----:B------:R-:W1:Y:S02]  /*18f20*/  S2R R5, SR_TID.X ;  /* 0x0000000000057919 */ /* 0x000e640000002100 */
[----:B-1----:R-:W-:Y:S01]  /*18f30*/  LOP3.LUT R11, R5, 0x1f, RZ, 0xc0, !PT ;  /* 0x0000001f050b7812 */ /* 0x002fe200078ec0ff */
[----:B------:R-:W-:-:S03]  /*18f40*/  IMAD.MOV.U32 R5, RZ, RZ, 0x4000 ;  /* 0x00004000ff057424 */ /* 0x000fc600078e00ff */
[----:B------:R-:W-:Y:S01]  /*18f50*/  ISETP.NE.AND P0, PT, R11, RZ, PT ;  /* 0x000000ff0b00720c */ /* 0x000fe20003f05270 */
[----:B------:R1:W-:-:S12]  /*18f60*/  SYNCS.ARRIVE.TRANS64 RZ, [R10+URZ+0x168b0], R5 ;  /* 0x0168b0050aff79a7 */ /* 0x0003d8000800003f */
[----:B-1----:R-:W-:Y:S05]  /*18f70*/  @!P0 BRA `(.L_x_14520) ;  /* 0x0000000000048947 */ /* 0x002fea0003800000 */
[----:B------:R-:W-:Y:S01]  /*18f80*/  BPT.TRAP 0x1 ;  /* 0x000000040000795c */ /* 0x000fe20000300000 */
.L_x_14520:
[----:B------:R-:W-:Y:S05]  /*18f90*/  BSYNC B2 ;  /* 0x0000000000027941 */ /* 0x000fea0003800000 */
.L_x_14519:
        /* <DEDUP_REMOVED lines=9> */
.L_x_14521:
        /* <DEDUP_REMOVED lines=10> */
.L_x_14511:
[----:B------:R-:W-:Y:S05]  /*190d0*/  BSYNC B1 ;  /* 0x0000000000017941 */ /* 0x000fea0003800000 */
.L_x_14510:
[----:B------:R-:W2:Y:S01]  /*190e0*/  LDL.LU R7, [R1] ;  /* 0x0000000001077983 */ /* 0x000ea20000300800 */
[----:B------:R-:W-:Y:S01]  /*190f0*/  VIADD R27, R27, 0x1 ;  /* 0x000000011b1b7836 */ /* 0x000fe20000000000 */
[----:B------:R-:W-:Y:S01]  /*19100*/  PLOP3.LUT P0, PT, PT, PT, PT, 0x8, 0x0 ;  /* 0x000000000000781c */ /* 0x000fe20003f0e170 */
[----:B------:R-:W-:-:S03]  /*19110*/  VIADD R4, R4, 0xfffffffe ;  /* 0xfffffffe04047836 */ /* 0x000fc60000000000 */
[C---:B------:R-:W-:Y:S02]  /*19120*/  ISETP.NE.AND P1, PT, R27.reuse, 0x2, PT ;  /* 0x000000021b00780c */ /* 0x040fe40003f25270 */
[----:B------:R-:W-:Y:S02]  /*19130*/  ISETP.GE.AND P2, PT, R4, R3, PT ;  /* 0x000000030400720c */ /* 0x000fe40003f46270 */
[----:B0-----:R-:W-:Y:S02]  /*19140*/  SEL R5, RZ, 0x1, P1 ;  /* 0x00000001ff057807 */ /* 0x001fe40000800000 */
[----:B------:R-:W-:Y:S02]  /*19150*/  SEL R27, R27, RZ, P1 ;  /* 0x000000ff1b1b7207 */ /* 0x000fe40000800000 */
[----:B--2---:R-:W-:-:S05]  /*19160*/  LOP3.LUT R7, R7, R5, RZ, 0x3c, !PT ;  /* 0x0000000507077212 */ /* 0x004fca00078e3cff */
[----:B------:R0:W-:Y:S02]  /*19170*/  STL [R1], R7 ;  /* 0x0000000701007387 */ /* 0x0001e40000100800 */
[----:B------:R-:W-:Y:S05]  /*19180*/  @!P2 BRA `(.L_x_14504) ;  /* 0x000000040064a947 */ /* 0x000fea0003800000 */
.L_x_14534:
[----:B------:R-:W-:Y:S05]  /*19190*/  YIELD ;  /* 0x0000000000007946 */ /* 0x000fea0003800000 */
[----:B------:R-:W-:Y:S04]  /*191a0*/  BSSY B1, `(.L_x_14522) ;  /* 0x000004d000017945 */ /* 0x000fe80003800000 */
[----:B--2---:R-:W-:Y:S05]  /*191b0*/  @!P6 BRA `(.L_x_14523) ;  /* 0x00000004002ce947 */ /* 0x004fea0003800000 */
[----:B------:R-:W2:Y:S01]  /*191c0*/  LDL R6, [R1] ;  /* 0x0000000001067983 */ /* 0x000ea20000100800 */
[----:B------:R-:W0:Y:S02]  /*191d0*/  S2R R5, SR_TID.X ;  /* 0x0000000000057919 */ /* 0x000e240000002100 */
[----:B0-----:R-:W-:Y:S01]  /*191e0*/  LOP3.LUT R7, R5, 0x7f, RZ, 0xc0, !PT ;  /* 0x0000007f05077812 */ /* 0x001fe200078ec0ff */
[----:B------:R-:W-:Y:S01]  /*191f0*/  IMAD R5, R27, 0x8, R23 ;  /* 0x000000081b057824 */ /* 0x000fe200078e0217 */
[----:B------:R-:W-:Y:S02]  /*19200*/  BSSY B2, `(.L_x_14524) ;  /* 0x0000005000027945 */ /* 0x000fe40003800000 */
[----:B------:R-:W-:Y:S02]  /*19210*/  ISETP.NE.AND P2, PT, R7, RZ, PT ;  /* 0x000000ff0700720c */ /* 0x000fe40003f45270 */
[----:B--2---:R-:W-:-:S04]  /*19220*/  SHF.L.U32 R6, R6, 0x1f, RZ ;  /* 0x0000001f06067819 */ /* 0x004fc800000006ff */
[----:B------:R-:W0:Y:S02]  /*19230*/  SYNCS.PHASECHK.TRANS64.TRYWAIT P1, [R5+URZ+0x168a0], R6 ;  /* 0x0168a006050075a7 */ /* 0x000e24000802017f */
[----:B0-----:R-:W-:Y:S05]  /*19240*/  @!P1 BRA `(.L_x_14525) ;  /* 0x0000006c00d09947 */ /* 0x001fea0003800000 */
.L_x_14684:
[----:B------:R-:W-:Y:S05]  /*19250*/  BSYNC B2 ;  /* 0x0000000000027941 */ /* 0x000fea0003800000 */
.L_x_14524:
[----:B------:R-:W-:Y:S04]  /*19260*/  BSSY B2, `(.L_x_14526) ;  /* 0x0000009000027945 */ /* 0x000fe80003800000 */
[----:B------:R-:W-:Y:S05]  /*19270*/  @P2 BRA `(.L_x_14527) ;  /* 0x00000000001c2947 */ /* 0x000fea0003800000 */
[----:B------:R-:W2:Y:S02]  /*19280*/  S2R R7, SR_TID.X ;  /* 0x0000000000077919 */ /* 0x000ea40000002100 */
[----:B--2---:R-:W-:Y:S01]  /*19290*/  LOP3.LUT R10, R7, 0x1f, RZ, 0xc0, !PT ;  /* 0x0000001f070a7812 */ /* 0x004fe200078ec0ff */
[----:B------:R-:W-:-:S03]  /*192a0*/  IMAD.MOV.U32 R7, RZ, RZ, 0x4000 ;  /* 0x00004000ff077424 */ /* 0x000fc600078e00ff */
[----:B------:R-:W-:Y:S01]  /*192b0*/  ISETP.NE.AND P1, PT, R10, RZ, PT ;  /* 0x000000ff0a00720c */ /* 0x000fe20003f25270 */
[----:B------:R2:W-:-:S12]  /*192c0*/  SYNCS.ARRIVE.TRANS64 RZ, [R5+URZ+0x16890], R7 ;  /* 0x0168900705ff79a7 */ /* 0x0005d8000800003f */
[----:B--2---:R-:W-:Y:S05]  /*192d0*/  @!P1 BRA `(.L_x_14527) ;  /* 0x0000000000049947 */ /* 0x004fea0003800000 */
[----:B------:R-:W-:Y:S01]  /*192e0*/  BPT.TRAP 0x1 ;  /* 0x000000040000795c */ /* 0x000fe20000300000 */
.L_x_14527:
[----:B------:R-:W-:Y:S05]  /*192f0*/  BSYNC B2 ;  /* 0x0000000000027941 */ /* 0x000fea0003800000 */
.L_x_14526:
        /* <DEDUP_REMOVED lines=8> */
[----:B-1----:R-:W-:Y:S01]  /*19380*/  VIADD R12, R7, 0xe400 ;  /* 0x0000e400070c7836 */ /* 0x002fe20000000000 */
[----:B------:R-:W-:Y:S01]  /*19390*/  UMOV UR6, 0x0 ;  /* 0x0000000000067882 */ /* 0x000fe20000000000 */
[----:B------:R-:W-:-:S10]  /*193a0*/  UMOV UR7, 0x12f00000 ;  /* 0x12f0000000077882 */ /* 0x000fd40000000000 */
.L_x_14528:
        /* <DEDUP_REMOVED lines=13> */
.L_x_14685:
[----:B------:R-:W-:Y:S05]  /*19480*/  BSYNC B2 ;  /* 0x0000000000027941 */ /* 0x000fea0003800000 */
.L_x_14529:
        /* <DEDUP_REMOVED lines=11> */
.L_x_14532:
[----:B------:R-:W-:Y:S05]  /*19540*/  BSYNC B2 ;  /* 0x0000000000027941 */ /* 0x000fea0003800000 */
.L_x_14531:
        /* <DEDUP_REMOVED lines=8> */
.L_x_14533:
        /* <DEDUP_REMOVED lines=10> */
.L_x_14523:
[----:B------:R-:W-:Y:S05]  /*19670*/  BSYNC B1 ;  /* 0x0000000000017941 */ /* 0x000fea0003800000 */
.L_x_14522:
[----:B------:R-:W2:Y:S01]  /*19680*/  LDL.LU R6, [R1] ;  /* 0x0000000001067983 */ /* 0x000ea20000300800 */
[----:B------:R-:W-:Y:S01]  /*19690*/  VIADD R27, R27, 0x1 ;  /* 0x000000011b1b7836 */ /* 0x000fe20000000000 */
[C---:B------:R-:W-:Y:S01]  /*196a0*/  ISETP.GT.AND P2, PT, R4.reuse, R3, PT ;  /* 0x000000030400720c */ /* 0x040fe20003f44270 */
[----:B------:R-:W-:-:S03]  /*196b0*/  VIADD R4, R4, 0xffffffff ;  /* 0xffffffff04047836 */ /* 0x000fc60000000000 */
[----:B------:R-:W-:-:S04]  /*196c0*/  ISETP.NE.AND P1, PT, R27, 0x2, PT ;  /* 0x000000021b00780c */ /* 0x000fc80003f25270 */
[----:B------:R-:W-:Y:S02]  /*196d0*/  SEL R5, RZ, 0x1, P1 ;  /* 0x00000001ff057807 */ /* 0x000fe40000800000 */
[----:B------:R-:W-:Y:S02]  /*196e0*/  SEL R27, R27, RZ, P1 ;  /* 0x000000ff1b1b7207 */ /* 0x000fe40000800000 */
[----:B--2---:R-:W-:-:S05]  /*196f0*/  LOP3.LUT R6, R6, R5, RZ, 0x3c, !PT ;  /* 0x0000000506067212 */ /* 0x004fca00078e3cff */
[----:B------:R2:W-:Y:S01]  /*19700*/  STL [R1], R6 ;  /* 0x0000000601007387 */ /* 0x0005e20000100800 */
[----:B------:R-:W-:Y:S05]  /*19710*/  @P2 BRA `(.L_x_14534) ;  /* 0xfffffff8009c2947 */ /* 0x000fea000383ffff */
.L_x_14504:
[----:B------:R-:W-:Y:S05]  /*19720*/  BSYNC B0 ;  /* 0x0000000000007941 */ /* 0x000fea0003800000 */
.L_x_14503:
[----:B------:R-:W3:Y:S01]  /*19730*/  LDC R0, c[0x0][0x448] ;  /* 0x00011200ff007b82 */ /* 0x000ee20000000800 */
[----:B------:R-:W-:Y:S01]  /*19740*/  VIADD R2, R28, 0xbf ;  /* 0x000000bf1c027836 */ /* 0x000fe20000000000 */
[----:B------:R-:W-:Y:S06]  /*19750*/  @!P0 WARPSYNC.ALL ;  /* 0x0000000000008948 */ /* 0x000fec0003800000 */
[----:B------:R-:W-:Y:S01]  /*19760*/  @!P0 BAR.SYNC.DEFER_BLOCKING 0xc, 0x200 ;  /* 0x0308000000008b1d */ /* 0x000fe20000010000 */
[----:B---3--:R-:W-:-:S13]  /*19770*/  ISETP.NE.AND P1, PT, R0, 0x1, PT ;  /* 0x000000010000780c */ /* 0x008fda0003f25270 */
[----:B------:R-:W3:Y:S08]  /*19780*/  @P1 LDC R3, c[0x0][0x44c] ;  /* 0x00011300ff031b82 */ /* 0x000ef00000000800 */
[----:B------:R-:W4:Y:S01]  /*19790*/  @P1 LDC R0, c[0x0][0x450] ;  /* 0x00011400ff001b82 */ /* 0x000f220000000800 */
[----:B---3--:R-:W-:-:S05]  /*197a0*/  @P1 IMAD.HI.U32 R3, R2, R3, RZ ;  /* 0x0000000302031227 */ /* 0x008fca00078e00ff */
[----:B----4-:R-:W-:-:S05]  /*197b0*/  @P1 SHF.R.U32.HI R2, RZ, R0, R3 ;  /* 0x00000000ff021219 */ /* 0x010fca0000011603 */
[----:B------:R-:W-:Y:S02]  /*197c0*/  IMAD.IADD R8, R8, 0x1, R2 ;  /* 0x0000000108087824 */ /* 0x000fe400078e0202 */
[----:B------:R-:W3:Y:S02]  /*197d0*/  LDC.64 R2, c[0x0][0x9e0] ;  /* 0x00027800ff027b82 */ /* 0x000ee40000000a00 */
[----:B---3--:R-:W-:Y:S01]  /*197e0*/  ISETP.GE.AND P2, PT, R3, 0x1, PT ;  /* 0x000000010300780c */ /* 0x008fe20003f46270 */
        /* <DEDUP_REMOVED lines=8> */
[----:B------:R-:W3:Y:S02]  /*19870*/  @P0 LDC.64 R4, c[0x0][0x9e8] ;  /* 0x00027a00ff040b82 */ /* 0x000ee40000000a00 */
[----:B---3--:R-:W-:-:S05]  /*19880*/  @P0 IMAD.HI.U32 R4, R0, R4, RZ ;  /* 0x0000000400040227 */ /* 0x008fca00078e00ff */
[----:B------:R-:W-:-:S04]  /*19890*/  @P0 SHF.R.U32.HI R0, RZ, R5, R4 ;  /* 0x00000005ff000219 */ /* 0x000fc80000011604 */
[----:B------:R-:W-:Y:S01]  /*198a0*/  LOP3.LUT R0, RZ, R0, RZ, 0x33, !PT ;  /* 0x00000000ff007212 */ /* 0x000fe200078e33ff */
[----:B------:R-:W-:Y:S06]  /*198b0*/  BRA `(.L_x_14538) ;  /* 0x0000000000107947 */ /* 0x000fec0003800000 */
.L_x_14537:
[----:B------:R-:W-:-:S13]  /*198c0*/  ISETP.NE.AND P0, PT, R3, 0x1, PT ;  /* 0x000000010300780c */ /* 0x000fda0003f05270 */
[----:B------:R-:W3:Y:S02]  /*198d0*/  @P0 LDC.64 R4, c[0x0][0x9e8] ;  /* 0x00027a00ff040b82 */ /* 0x000ee40000000a00 */
[----:B---3--:R-:W-:-:S05]  /*198e0*/  @P0 IMAD.HI.U32 R4, R0, R4, RZ ;  /* 0x0000000400040227 */ /* 0x008fca00078e00ff */
[----:B------:R-:W-:-:S07]  /*198f0*/  @P0 SHF.R.U32.HI R0, RZ, R5, R4 ;  /* 0x00000005ff000219 */ /* 0x000fce0000011604 */
.L_x_14538:
[----:B------:R-:W-:Y:S05]  /*19900*/  BSYNC B0 ;  /* 0x0000000000007941 */ /* 0x000fea0003800000 */
.L_x_14536:
[----:B------:R-:W-:-:S05]  /*19910*/  IMAD R5, R0, R3, R3 ;  /* 0x0000000300057224 */ /* 0x000fca00078e0203 */
[----:B------:R-:W-:-:S07]  /*19920*/  VIMNMX R2, R2, R5, PT ;  /* 0x0000000502027248 */ /* 0x000fce0003fe0100 */
.L_x_14535:
[----:B------:R-:W-:Y:S01]  /*19930*/  VIADD R2, R2, 0x7f ;  /* 0x0000007f02027836 */ /* 0x000fe20000000000 */
[----:B------:R-:W-:Y:S01]  /*19940*/  ULDC UR4, c[0x0][0x9dc] ;  /* 0x0002770000047ab9 */ /* 0x000fe20000000800 */
[----:B------:R-:W-:-:S03]  /*19950*/  IMAD.MOV.U32 R4, RZ, RZ, R28 ;  /* 0x000000ffff047224 */ /* 0x000fc600078e001c */
[----:B------:R-:W-:-:S04]  /*19960*/  SHF.R.S32.HI R5, RZ, 0x1f, R2 ;  /* 0x0000001fff057819 */ /* 0x000fc80000011402 */
[----:B------:R-:W-:-:S04]  /*19970*/  LEA.HI R5, R5, R2, RZ, 0x7 ;  /* 0x0000000205057211 */ /* 0x000fc800078f38ff */
[----:B------:R-:W-:Y:S02]  /*19980*/  SHF.R.S32.HI R0, RZ, 0x7, R5 ;  /* 0x00000007ff007819 */ /* 0x000fe40000011405 */
[----:B------:R-:W3:Y:S02]  /*19990*/  @P1 LDC R5, c[0x0][0x44c] ;  /* 0x00011300ff051b82 */ /* 0x000ee40000000800 */
[----:B------:R-:W-:-:S05]  /*199a0*/  VIMNMX R26, R17, R0, PT ;  /* 0x00000000111a7248 */ /* 0x000fca0003fe0100 */
[----:B------:R4:W-:Y:S01]  /*199b0*/  STL [R1+0x40], R26 ;  /* 0x0000401a01007387 */ /* 0x0009e20000100800 */
[----:B------:R-:W5:Y:S01]  /*199c0*/  @P1 LDC R0, c[0x0][0x450] ;  /* 0x00011400ff001b82 */ /* 0x000f620000000800 */
[----:B---3--:R-:W-:-:S05]  /*199d0*/  @P1 IMAD.HI.U32 R2, R28, R5, RZ ;  /* 0x000000051c021227 */ /* 0x008fca00078e00ff */
[----:B-----5:R-:W-:-:S05]  /*199e0*/  @P1 SHF.R.U32.HI R4, RZ, R0, R2 ;  /* 0x00000000ff041219 */ /* 0x020fca0000011602 */
        /* <DEDUP_REMOVED lines=8> */
[----:B------:R-:W3:Y:S02]  /*19a70*/  @P0 LDC.64 R4, c[0x0][0x9e8] ;  /* 0x00027a00ff040b82 */ /* 0x000ee40000000a00 */
[----:B---3--:R-:W-:-:S05]  /*19a80*/  @P0 IMAD.HI.U32 R4, R2, R4, RZ ;  /* 0x0000000402040227 */ /* 0x008fca00078e00ff */
[----:B------:R-:W-:-:S04]  /*19a90*/  @P0 SHF.R.U32.HI R2, RZ, R5, R4 ;  /* 0x00000005ff020219 */ /* 0x000fc80000011604 */
[----:B------:R-:W-:Y:S01]  /*19aa0*/  LOP3.LUT R2, RZ, R2, RZ, 0x33, !PT ;  /* 0x00000002ff027212 */ /* 0x000fe200078e33ff */
[----:B------:R-:W-:Y:S06]  /*19ab0*/  BRA `(.L_x_14542) ;  /* 0x0000000000107947 */ /* 0x000fec0003800000 */
.L_x_14541:
[----:B------:R-:W-:-:S13]  /*19ac0*/  ISETP.NE.AND P0, PT, R3, 0x1, PT ;  /* 0x000000010300780c */ /* 0x000fda0003f05270 */
[----:B------:R-:W3:Y:S02]  /*19ad0*/  @P0 LDC.64 R4, c[0x0][0x9e8] ;  /* 0x00027a00ff040b82 */ /* 0x000ee40000000a00 */
[----:B---3--:R-:W-:-:S05]  /*19ae0*/  @P0 IMAD.HI.U32 R4, R2, R4, RZ ;  /* 0x0000000402040227 */ /* 0x008fca00078e00ff */
[----:B------:R-:W-:-:S07]  /*19af0*/  @P0 SHF.R.U32.HI R2, RZ, R5, R4 ;  /* 0x00000005ff020219 */ /* 0x000fce0000011604 */
.L_x_14542:
[----:B------:R-:W-:Y:S05]  /*19b00*/  BSYNC B0 ;  /* 0x0000000000007941 */ /* 0x000fea0003800000 */
.L_x_14540:
[----:B------:R-:W-:-:S05]  /*19b10*/  IMAD R3, R2, R3, RZ ;  /* 0x0000000302037224 */ /* 0x000fca00078e02ff */
[----:B------:R-:W-:-:S07]  /*19b20*/  VIMNMX R0, R0, R3, !PT ;  /* 0x0000000300007248 */ /* 0x000fce0007fe0100 */
.L_x_14539:
[----:B------:R-:W-:Y:S01]  /*19b30*/  SHF.R.S32.HI R3, RZ, 0x1f, R0 ;  /* 0x0000001fff037819 */ /* 0x000fe20000011400 */
[----:B------:R-:W-:Y:S03]  /*19b40*/  BSSY B7, `(.L_x_14543) ;  /* 0x00003ab000077945 */ /* 0x000fe60003800000 */
[----:B------:R-:W-:-:S04]  /*19b50*/  LEA.HI R3, R3, R0, RZ, 0x7 ;  /* 0x0000000003037211 */ /* 0x000fc800078f38ff */
[----:B------:R-:W-:-:S04]  /*19b60*/  SHF.R.S32.HI R3, RZ, 0x7, R3 ;  /* 0x00000007ff037819 */ /* 0x000fc80000011403 */
[----:B------:R-:W-:-:S04]  /*19b70*/  VIMNMX R2, RZ, R3, !PT ;  /* 0x00000003ff027248 */ /* 0x000fc80007fe0100 */
[----:B------:R-:W-:Y:S01]  /*19b80*/  ISETP.GT.AND P0, PT, R26, R2, PT ;  /* 0x000000021a00720c */ /* 0x000fe20003f04270 */
[----:B------:R3:W-:-:S12]  /*19b90*/  STL [R1+0x1c], R2 ;  /* 0x00001c0201007387 */ /* 0x0007d80000100800 */
[----:B---3--:R-:W-:Y:S05]  /*19ba0*/  @P0 BRA `(.L_x_14544) ;  /* 0x0000000000440947 */ /* 0x008fea0003800000 */
[----:B------:R-:W3:Y:S02]  /*19bb0*/  S2R R2, SR_TID.X ;  /* 0x0000000000027919 */ /* 0x000ee40000002100 */
[----:B---3--:R-:W-:-:S04]  /*19bc0*/  LOP3.LUT R2, R2, 0x7f, RZ, 0xc0, !PT ;  /* 0x0000007f02027812 */ /* 0x008fc800078ec0ff */
[----:B------:R-:W-:-:S13]  /*19bd0*/  ISETP.NE.AND P0, PT, R2, RZ, PT ;  /* 0x000000ff0200720c */ /* 0x000fda0003f05270 */
[----:B------:R-:W-:Y:S05]  /*19be0*/  @P0 BRA `(.L_x_14545) ;  /* 0x0000003800800947 */ /* 0x000fea0003800000 */
[----:B------:R-:W3:Y:S01]  /*19bf0*/  S2R R5, SR_LANEID ;  /* 0x0000000000057919 */ /* 0x000ee20000000000 */
[----:B------:R-:W-:Y:S01]  /*19c00*/  VOTEU.ANY UR4, UPT, PT ;  /* 0x0000000000047886 */ /* 0x000fe200038e0100 */
[----:B------:R-:W4:Y:S01]  /*19c10*/  LDC.64 R2, c[0x0][0xc60] ;  /* 0x00031800ff027b82 */ /* 0x000f220000000a00 */
[----:B------:R-:W3:Y:S02]  /*19c20*/  FLO.U32 R0, UR4 ;  /* 0x0000000400007d00 */ /* 0x000ee400080e0000 */
[----:B---3--:R-:W-:-:S06]  /*19c30*/  ISETP.EQ.U32.AND P0, PT, R0, R5, PT ;  /* 0x000000050000720c */ /* 0x008fcc0003f02070 */
[----:B------:R-:W4:Y:S07]  /*19c40*/  POPC R5, UR4 ;  /* 0x0000000400057d09 */ /* 0x000f2e0008000000 */
[----:B----4-:R-:W3:Y:S01]  /*19c50*/  @P0 ATOMG.E.ADD.STRONG.GPU PT, R3, desc[UR42][R2.64], R5 ;  /* 0x00000005020309a8 */ /* 0x010ee200081ee1ea */
[----:B------:R-:W4:Y:S02]  /*19c60*/  S2R R4, SR_LTMASK ;  /* 0x0000000000047919 */ /* 0x000f240000003900 */
[----:B----4-:R-:W-:-:S04]  /*19c70*/  LOP3.LUT R4, R4, UR4, RZ, 0xc0, !PT ;  /* 0x0000000404047c12 */ /* 0x010fc8000f8ec0ff */
[----:B0-----:R-:W0:Y:S01]  /*19c80*/  POPC R7, R4 ;  /* 0x0000000400077309 */ /* 0x001e220000000000 */
[----:B---3--:R-:W0:Y:S02]  /*19c90*/  SHFL.IDX PT, R0, R3, R0, 0x1f ;  /* 0x00001f0003007589 */ /* 0x008e2400000e0000 */
[----:B0-----:R-:W-:Y:S01]  /*19ca0*/  IADD3 R16, R0, UR36, R7 ;  /* 0x0000002400107c10 */ /* 0x001fe2000fffe007 */
[----:B------:R-:W-:Y:S06]  /*19cb0*/  BRA `(.L_x_14545) ;  /* 0x00000038004c7947 */ /* 0x000fec0003800000 */
.L_x_14544:
        /* <DEDUP_REMOVED lines=10> */
[----:B------:R-:W-:Y:S02]  /*19d60*/  IMAD.U32 R5, RZ, RZ, UR7 ;  /* 0x00000007ff057e24 */ /* 0x000fe4000f8e00ff */
[----:B--2---:R-:W-:Y:S02]  /*19d70*/  IMAD.U32 R6, RZ, RZ, UR8 ;  /* 0x00000008ff067e24 */ /* 0x004fe4000f8e00ff */
[----:B0-----:R-:W-:-:S02]  /*19d80*/  IMAD.U32 R7, RZ, RZ, UR9 ;  /* 0x00000009ff077e24 */ /* 0x001fc4000f8e00ff */
[----:B------:R-:W-:Y:S02]  /*19d90*/  IMAD.U32 R10, RZ, RZ, UR4 ;  /* 0x00000004ff0a7e24 */ /* 0x000fe4000f8e00ff */
[----:B------:R-:W-:Y:S02]  /*19da0*/  IMAD.U32 R11, RZ, RZ, UR5 ;  /* 0x00000005ff0b7e24 */ /* 0x000fe4000f8e00ff */
[----:B------:R-:W-:Y:S02]  /*19db0*/  IMAD.MOV.U32 R8, RZ, RZ, 0x70 ;  /* 0x00000070ff087424 */ /* 0x000fe400078e00ff */
[----:B-1----:R-:W-:Y:S02]  /*19dc0*/  IMAD.MOV.U32 R12, RZ, RZ, 0x1 ;  /* 0x00000001ff0c7424 */ /* 0x002fe400078e00ff */
[----:B------:R-:W-:-:S07]  /*19dd0*/  IMAD.MOV.U32 R13, RZ, RZ, RZ ;  /* 0x000000ffff0d7224 */ /* 0x000fce00078e00ff */
[----:B------:R-:W-:-:S07]  /*19de0*/  LEPC R20, `(.L_x_14547) ;  /* 0x000000001014794e */ /* 0x000fce0000000000 */
[----:B---3--:R-:W-:Y:S05]  /*19df0*/  CALL.ABS.NOINC R2 ;  /* 0x0000000002007343 */ /* 0x008fea0003c00000 */
.L_x_14547:
[----:B------:R-:W-:Y:S05]  /*19e00*/  BSYNC B6 ;  /* 0x0000000000067941 */ /* 0x000fea0003800000 */
.L_x_14546:
        /* <DEDUP_REMOVED lines=10> */
[----:B------:R-:W-:Y:S02]  /*19eb0*/  IMAD.U32 R5, RZ, RZ, UR7 ;  /* 0x00000007ff057e24 */ /* 0x000fe4000f8e00ff */
[----:B--2---:R-:W-:Y:S02]  /*19ec0*/  IMAD.U32 R6, RZ, RZ, UR8 ;  /* 0x00000008ff067e24 */ /* 0x004fe4000f8e00ff */
[----:B0-----:R-:W-:-:S02]  /*19ed0*/  IMAD.U32 R7, RZ, RZ, UR9 ;  /* 0x00000009ff077e24 */ /* 0x001fc4000f8e00ff */
[----:B------:R-:W-:Y:S02]  /*19ee0*/  IMAD.U32 R10, RZ, RZ, UR4 ;  /* 0x00000004ff0a7e24 */ /* 0x000fe4000f8e00ff */
[----:B------:R-:W-:Y:S02]  /*19ef0*/  IMAD.U32 R11, RZ, RZ, UR5 ;  /* 0x00000005ff0b7e24 */ /* 0x000fe4000f8e00ff */
[----:B------:R-:W-:Y:S02]  /*19f00*/  IMAD.MOV.U32 R8, RZ, RZ, 0x70 ;  /* 0x00000070ff087424 */ /* 0x000fe400078e00ff */
[----:B-1----:R-:W-:Y:S02]  /*19f10*/  IMAD.MOV.U32 R12, RZ, RZ, 0x1 ;  /* 0x00000001ff0c7424 */ /* 0x002fe400078e00ff */
[----:B---3--:R-:W-:-:S07]  /*19f20*/  IMAD.MOV.U32 R13, RZ, RZ, RZ ;  /* 0x000000ffff0d7224 */ /* 0x008fce00078e00ff */
[----:B------:R-:W-:-:S07]  /*19f30*/  LEPC R20, `(.L_x_14550) ;  /* 0x000000001014794e */ /* 0x000fce0000000000 */
[----:B----4-:R-:W-:Y:S05]  /*19f40*/  CALL.ABS.NOINC R2 ;  /* 0x0000000002007343 */ /* 0x010fea0003c00000 */
.L_x_14550:
        /* <DEDUP_REMOVED lines=15> */
.L_x_14549:
[----:B------:R-:W-:Y:S05]  /*1a040*/  BSYNC B6 ;  /* 0x0000000000067941 */ /* 0x000fea0003800000 */
.L_x_14548:
[----:B------:R-:W-:Y:S01]  /*1a050*/  ULDC.64 UR4, c[0x0][0x9f8] ;  /* 0x00027e0000047ab9 */ /* 0x000fe20000000a00 */
[----:B------:R-:W3:Y:S01]  /*1a060*/  LDL R20, [R1+0x18] ;  /* 0x0000180001147983 */ /* 0x000ee20000100800 */
[----:B------:R-:W-:-:S03]  /*1a070*/  ISETP.NE.U32.AND P0, PT, RZ, UR4, PT ;  /* 0x00000004ff007c0c */ /* 0x000fc6000bf05070 */
[----:B------:R-:W4:Y:S01]  /*1a080*/  LDL R17, [R1+0x20] ;  /* 0x0000200001117983 */ /* 0x000f220000100800 */
[----:B------:R-:W-:Y:S01]  /*1a090*/  ISETP.NE.AND.EX P0, PT, RZ, UR5, PT, P0 ;  /* 0x00000005ff007c0c */ /* 0x000fe2000bf05300 */
[----:B------:R-:W-:Y:S01]  /*1a0a0*/  IMAD.MOV.U32 R9, RZ, RZ, R19 ;  /* 0x000000ffff097224 */ /* 0x000fe200078e0013 */
[----:B0-----:R-:W0:Y:S01]  /*1a0b0*/  LDC R7, c[0x0][0x430] ;  /* 0x00010c00ff077b82 */ /* 0x001e220000000800 */
[----:B------:R-:W1:Y:S10]  /*1a0c0*/  S2R R21, SR_TID.X ;  /* 0x0000000000157919 */ /* 0x000e740000002100 */
[----:B------:R-:W2:Y:S02]  /*1a0d0*/  @P0 LDC.64 R2, c[0x0][0x9f8] ;  /* 0x00027e00ff020b82 */ /* 0x000ea40000000a00 */
[----:B--2---:R-:W-:-:S05]  /*1a0e0*/  @P0 IMAD.WIDE R2, R19, 0x4, R2 ;  /* 0x0000000413020825 */ /* 0x004fca00078e0202 */
[----:B------:R2:W2:Y:S01]  /*1a0f0*/  @P0 LDG.E R9, desc[UR42][R2.64] ;  /* 0x0000002a02090981 */ /* 0x0004a2000c1e1900 */
[----:B0-----:R-:W-:Y:S01]  /*1a100*/  ISETP.NE.AND P1, PT, R7, 0x1, PT ;  /* 0x000000010700780c */ /* 0x001fe20003f25270 */
[----:B------:R-:W-:Y:S01]  /*1a110*/  VIADD R26, R26, 0xffffffff ;  /* 0xffffffff1a1a7836 */ /* 0x000fe20000000000 */
[----:B-1----:R-:W-:Y:S01]  /*1a120*/  LOP3.LUT R21, R21, 0x7f, RZ, 0xc0, !PT ;  /* 0x0000007f15157812 */ /* 0x002fe200078ec0ff */
[----:B------:R-:W0:Y:S02]  /*1a130*/  S2R R24, SR_TID.X ;  /* 0x0000000000187919 */ /* 0x000e240000002100 */
[----:B------:R-:W-:Y:S01]  /*1a140*/  IMAD.SHL.U32 R8, R26, 0x80, RZ ;  /* 0x000000801a087824 */ /* 0x000fe200078e00ff */
[----:B------:R-:W-:-:S07]  /*1a150*/  SHF.R.U32.HI R21, RZ, 0x3, R21 ;  /* 0x00000003ff157819 */ /* 0x000fce0000011615 */
[----:B------:R-:W1:Y:S08]  /*1a160*/  @P1 LDC R6, c[0x0][0x434] ;  /* 0x00010d00ff061b82 */ /* 0x000e700000000800 */
[----:B------:R-:W2:Y:S01]  /*1a170*/  @P1 LDC R0, c[0x0][0x438] ;  /* 0x00010e00ff001b82 */ /* 0x000ea20000000800 */
[----:B0-----:R-:W-:-:S05]  /*1a180*/  IMAD.SHL.U32 R24, R24, 0x10, RZ ;  /* 0x0000001018187824 */ /* 0x001fca00078e00ff */
[----:B------:R-:W-:-:S04]  /*1a190*/  LOP3.LUT R24, R24, 0x70, RZ, 0xc0, !PT ;  /* 0x0000007018187812 */ /* 0x000fc800078ec0ff */
[----:B------:R-:W-:-:S04]  /*1a1a0*/  LOP3.LUT R5, R8, R21, R24, 0xfe, !PT ;  /* 0x0000001508057212 */ /* 0x000fc800078efe18 */
[C---:B---3--:R-:W-:Y:S01]  /*1a1b0*/  ISETP.GE.AND P0, PT, R5.reuse, R20, PT ;  /* 0x000000140500720c */ /* 0x048fe20003f06270 */
[----:B----4-:R-:W-:-:S04]  /*1a1c0*/  IMAD.IADD R5, R5, 0x1, R17 ;  /* 0x0000000105057824 */ /* 0x010fc800078e0211 */
[----:B-1----:R-:W-:-:S04]  /*1a1d0*/  @P1 IMAD.HI.U32 R6, R5, R6, RZ ;  /* 0x0000000605061227 */ /* 0x002fc800078e00ff */
[----:B------:R-:W-:-:S04]  /*1a1e0*/  IMAD.MOV.U32 R4, RZ, RZ, R5 ;  /* 0x000000ffff047224 */ /* 0x000fc800078e0005 */
[----:B--2---:R-:W0:Y:S01]  /*1a1f0*/  @!P0 LDC.64 R2, c[0x0][0x428] ;  /* 0x00010a00ff028b82 */ /* 0x004e220000000a00 */
[----:B------:R-:W-:-:S05]  /*1a200*/  @P1 SHF.R.U32.HI R4, RZ, R0, R6 ;  /* 0x00000000ff041219 */ /* 0x000fca0000011606 */
[----:B------:R-:W-:-:S04]  /*1a210*/  IMAD.MOV R0, RZ, RZ, -R4 ;  /* 0x000000ffff007224 */ /* 0x000fc800078e0a04 */
[----:B------:R-:W-:Y:S01]  /*1a220*/  IMAD R0, R7, R0, R5 ;  /* 0x0000000007007224 */ /* 0x000fe200078e0205 */
[--C-:B------:R-:W-:Y:S02]  /*1a230*/  @!P0 SHF.R.S32.HI R5, RZ, 0x1f, R4.reuse ;  /* 0x0000001fff058819 */ /* 0x100fe40000011404 */
[----:B------:R-:W-:Y:S01]  /*1a240*/  SHF.R.S32.HI R10, RZ, 0x1f, R9 ;  /* 0x0000001fff0a7819 */ /* 0x000fe20000011409 */
[CC--:B0-----:R-:W-:Y:S01]  /*1a250*/  @!P0 IMAD.WIDE.U32 R4, R9.reuse, R2.reuse, R4 ;  /* 0x0000000209048225 */ /* 0x0c1fe200078e0004 */
[----:B------:R0:W-:Y:S03]  /*1a260*/  STL [R1+0x10], R9 ;  /* 0x0000100901007387 */ /* 0x0001e60000100800 */
[----:B------:R-:W-:Y:S01]  /*1a270*/  @!P0 IMAD R6, R10, R2, RZ ;  /* 0x000000020a068224 */ /* 0x000fe200078e02ff */
[----:B------:R1:W-:Y:S03]  /*1a280*/  STL [R1+0x24], R10 ;  /* 0x0000240a01007387 */ /* 0x0003e60000100800 */
[----:B------:R-:W-:-:S02]  /*1a290*/  @!P0 IMAD R6, R9, R3, R6 ;  /* 0x0000000309068224 */ /* 0x000fc400078e0206 */
[----:B------:R-:W2:Y:S02]  /*1a2a0*/  @!P0 LDC.64 R2, c[0x0][0x418] ;  /* 0x00010600ff028b82 */ /* 0x000ea40000000a00 */
[----:B------:R-:W-:Y:S01]  /*1a2b0*/  @!P0 IMAD.IADD R5, R5, 0x1, R6 ;  /* 0x0000000105058824 */ /* 0x000fe200078e0206 */
[----:B--2---:R-:W-:Y:S01]  /*1a2c0*/  @!P0 LEA R6, P1, R4, R2, 0x2 ;  /* 0x0000000204068211 */ /* 0x004fe200078210ff */
[----:B------:R-:W-:-:S03]  /*1a2d0*/  IMAD.MOV.U32 R2, RZ, RZ, RZ ;  /* 0x000000ffff027224 */ /* 0x000fc600078e00ff */
[----:B------:R-:W-:-:S05]  /*1a2e0*/  @!P0 LEA.HI.X R7, R4, R3, R5, 0x2, P1 ;  /* 0x0000000304078211 */ /* 0x000fca00008f1405 */
[----:B------:R1:W5:Y:S01]  /*1a2f0*/  @!P0 LDG.E R2, desc[UR42][R6.64] ;  /* 0x0000002a06028981 */ /* 0x000362000c1e1900 */
[----:B0-----:R-:W-:Y:S01]  /*1a300*/  IMAD.U32 R9, RZ, RZ, UR38 ;  /* 0x00000026ff097e24 */ /* 0x001fe2000f8e00ff */
[----:B------:R-:W-:Y:S01]  /*1a310*/  UMOV UR4, 0xffffffff ;  /* 0xffffffff00047882 */ /* 0x000fe20000000000 */
[----:B------:R-:W-:-:S03]  /*1a320*/  LOP3.LUT R22, R22, 0xfffffffd, RZ, 0xc0, !PT ;  /* 0xfffffffd16167812 */ /* 0x000fc600078ec0ff */
[----:B------:R-:W-:-:S13]  /*1a330*/  ISETP.NE.AND P2, PT, R9, 0x3, PT ;  /* 0x000000030900780c */ /* 0x000fda0003f45270 */
[----:B------:R-:W-:Y:S01]  /*1a340*/  @P2 LOP3.LUT R22, R22, 0x2, RZ, 0xfc, !PT ;  /* 0x0000000216162812 */ /* 0x000fe200078efcff */
[----:B-1----:R-:W-:Y:S06]  /*1a350*/  BRA.DIV UR4, `(.L_x_14551) ;  /* 0x0000005e04b47947 */ /* 0x002fec000b800000 */
.L_x_14688:
[----:B------:R-:W-:-:S05]  /*1a360*/  SHF.R.S32.HI R9, RZ, 0x1f, R18 ;  /* 0x0000001fff097819 */ /* 0x000fca0000011412 */
[----:B------:R0:W-:Y:S01]  /*1a370*/  STL [R1+0xc], R9 ;  /* 0x00000c0901007387 */ /* 0x0001e20000100800 */
[----:B------:R-:W-:Y:S05]  /*1a380*/  @!P2 BRA `(.L_x_14552) ;  /* 0x000000000004a947 */ /* 0x000fea0003800000 */
[----:B------:R-:W-:Y:S01]  /*1a390*/  BPT.TRAP 0x1 ;  /* 0x000000040000795c */ /* 0x000fe20000300000 */
.L_x_14552:
        /* <DEDUP_REMOVED lines=25> */
.L_x_14689:
[----:B------:R-:W-:Y:S05]  /*1a530*/  BSYNC B0 ;  /* 0x0000000000007941 */ /* 0x000fea0003800000 */
.L_x_14553:
[----:B0-----:R-:W2:Y:S01]  /*1a540*/  LDL R9, [R1+0xc] ;  /* 0x00000c0001097983 */ /* 0x001ea20000100800 */
[----:B------:R-:W-:-:S03]  /*1a550*/  ULDC.64 UR4, c[0x0][0x300] ;  /* 0x0000c00000047ab9 */ /* 0x000fc60000000a00 */
[----:B------:R-:W3:Y:S01]  /*1a560*/  LDL R13, [R1+0x18] ;  /* 0x00001800010d7983 */ /* 0x000ee20000100800 */
[----:B------:R-:W-:Y:S01]  /*1a570*/  IMAD R6, R6, UR4, RZ ;  /* 0x0000000406067c24 */ /* 0x000fe2000f8e02ff */
[----:B------:R-:W-:Y:S01]  /*1a580*/  LOP3.LUT R22, R22, 0xfffffffe, RZ, 0xc0, !PT ;  /* 0xfffffffe16167812 */ /* 0x000fe200078ec0ff */
[C---:B-1----:R-:W-:Y:S01]  /*1a590*/  IMAD.WIDE.U32 R4, R0.reuse, UR4, RZ ;  /* 0x0000000400047c25 */ /* 0x042fe2000f8e00ff */
[----:B------:R-:W0:Y:S03]  /*1a5a0*/  S2R R12, SR_TID.X ;  /* 0x00000000000c7919 */ /* 0x000e260000002100 */
[----:B------:R-:W-:Y:S01]  /*1a5b0*/  IMAD R6, R0, UR5, R6 ;  /* 0x0000000500067c24 */ /* 0x000fe2000f8e0206 */
[----:B------:R-:W-:Y:S02]  /*1a5c0*/  ULDC.64 UR4, c[0x0][0x310] ;  /* 0x0000c40000047ab9 */ /* 0x000fe40000000a00 */
[----:B------:R-:W-:-:S02]  /*1a5d0*/  IMAD R7, R7, UR4, RZ ;  /* 0x0000000407077c24 */ /* 0x000fc4000f8e02ff */
        /* <DEDUP_REMOVED lines=11> */
[----:B------:R-:W-:Y:S01]  /*1a690*/  IMAD.IADD R2, R5, 0x1, R2 ;  /* 0x0000000105027824 */ /* 0x000fe200078e0202 */
[----:B------:R-:W-:-:S04]  /*1a6a0*/  ULDC UR4, c[0x0][0x2f4] ;  /* 0x0000bd0000047ab9 */ /* 0x000fc80000000800 */
[----:B------:R-:W-:Y:S02]  /*1a6b0*/  LEA.HI.X R2, R4, UR5, R2, 0x1, P0 ;  /* 0x0000000504027c11 */ /* 0x000fe400080f0c02 */
[----:B-1----:R-:W-:Y:S01]  /*1a6c0*/  LOP3.LUT R10, R9, 0x7f, RZ, 0xc0, !PT ;  /* 0x0000007f090a7812 */ /* 0x002fe200078ec0ff */
[----:B0-----:R-:W-:-:S03]  /*1a6d0*/  IMAD.SHL.U32 R9, R12, 0x8, RZ ;  /* 0x000000080c097824 */ /* 0x001fc600078e00ff */
[----:B------:R-:W-:Y:S02]  /*1a6e0*/  SHF.R.U32.HI R11, RZ, 0x3, R10 ;  /* 0x00000003ff0b7819 */ /* 0x000fe4000001160a */
[----:B------:R-:W-:Y:S02]  /*1a6f0*/  LOP3.LUT R9, R9, 0x38, RZ, 0xc0, !PT ;  /* 0x0000003809097812 */ /* 0x000fe400078ec0ff */
[----:B---3--:R-:W-:Y:S01]  /*1a700*/  IADD3 R4, -R11, R13, -R8 ;  /* 0x0000000d0b047210 */ /* 0x008fe20007ffe908 */
[----:B------:R-:W-:Y:S01]  /*1a710*/  IMAD.SHL.U32 R11, R10, 0x8, RZ ;  /* 0x000000080a0b7824 */ /* 0x000fe200078e00ff */
[----:B------:R-:W-:Y:S01]  /*1a720*/  ISETP.GE.AND P2, PT, R9, UR4, PT ;  /* 0x0000000409007c0c */ /* 0x000fe2000bf46270 */
[----:B------:R-:W-:Y:S01]  /*1a730*/  IMAD.SHL.U32 R10, R12, 0x8, RZ ;  /* 0x000000080c0a7824 */ /* 0x000fe200078e00ff */
[----:B------:R-:W-:Y:S01]  /*1a740*/  UMOV UR4, 0xffffffff ;  /* 0xffffffff00047882 */ /* 0x000fe20000000000 */
[----:B------:R-:W-:-:S03]  /*1a750*/  ISETP.GE.AND P0, PT, R4, 0x1, PT ;  /* 0x000000010400780c */ /* 0x000fc60003f06270 */
[----:B------:R-:W-:-:S04]  /*1a760*/  LOP3.LUT R10, R10, 0x1f8, RZ, 0xc0, !PT ;  /* 0x000001f80a0a7812 */ /* 0x000fc800078ec0ff */
[----:B------:R-:W-:-:S03]  /*1a770*/  LOP3.LUT R10, R10, 0x38, R12, 0x78, !PT ;  /* 0x000000380a0a7812 */ /* 0x000fc600078e780c */
[----:B------:R-:W-:Y:S02]  /*1a780*/  @P2 LOP3.LUT R22, R22, 0x1, RZ, 0xfc, !PT ;  /* 0x0000000116162812 */ /* 0x000fe400078efcff */
[----:B------:R-:W-:-:S05]  /*1a790*/  LOP3.LUT R10, R10, 0x200, R11, 0xf8, !PT ;  /* 0x000002000a0a7812 */ /* 0x000fca00078ef80b */
[----:B------:R-:W-:Y:S01]  /*1a7a0*/  IMAD R5, R25, 0x2000, R10 ;  /* 0x0000200019057824 */ /* 0x000fe200078e020a */
[----:B------:R-:W-:Y:S06]  /*1a7b0*/  BRA.DIV UR4, `(.L_x_14555) ;  /* 0x0000005a04e47947 */ /* 0x000fec000b800000 */
        /* <DEDUP_REMOVED lines=72> */
.L_x_14707:
        /* <DEDUP_REMOVED lines=10> */
.L_x_14556:
        /* <DEDUP_REMOVED lines=11> */
.L_x_14557:
[----:B------:R1:W5:Y:S01]  /*1ad90*/  LDL.LU R4, [R1+0x2c] ;  /* 0x00002c0001047983 */ /* 0x0003620000300800 */
[----:B------:R1:W-:Y:S02]  /*1ada0*/  SYNCS.ARRIVE.TRANS64.A1T0 RZ, [R3+URZ+0x16830], RZ ;  /* 0x016830ff03ff79a7 */ /* 0x0003e4000810003f */
[----:B------:R-:W-:Y:S05]  /*1adb0*/  WARPSYNC.ALL ;  /* 0x0000000000007948 */ /* 0x000fea0003800000 */
[----:B------:R-:W-:Y:S01]  /*1adc0*/  ULDC.64 UR4, c[0x0][0x298] ;  /* 0x0000a60000047ab9 */ /* 0x000fe20000000a00 */
[----:B------:R-:W-:Y:S01]  /*1add0*/  VIADD R0, R23, 0x8400 ;  /* 0x0000840017007836 */ /* 0x000fe20000000000 */
[----:B------:R-:W-:Y:S01]  /*1ade0*/  ULDC.64 UR6, c[0x0][0xa00] ;  /* 0x0002800000067ab9 */ /* 0x000fe20000000a00 */
[----:B------:R-:W-:Y:S01]  /*1adf0*/  BSSY B6, `(.L_x_14558) ;  /* 0x0000022000067945 */ /* 0x000fe20003800000 */
[----:B------:R-:W-:Y:S01]  /*1ae00*/  BAR.SYNC.DEFER_BLOCKING 0x8, 0x200 ;  /* 0x0208000000007b1d */ /* 0x000fe20000010000 */
[----:B------:R-:W-:-:S02]  /*1ae10*/  ISETP.NE.U32.AND P0, PT, RZ, UR6, PT ;  /* 0x00000006ff007c0c */ /* 0x000fc4000bf05070 */
[----:B------:R-:W-:Y:S02]  /*1ae20*/  LOP3.LUT P1, RZ, R0, 0x3ff, RZ, 0xc0, !PT ;  /* 0x000003ff00ff7812 */ /* 0x000fe4000782c0ff */
[----:B------:R-:W-:Y:S02]  /*1ae30*/  ISETP.NE.AND.EX P0, PT, RZ, UR7, PT, P0 ;  /* 0x00000007ff007c0c */ /* 0x000fe4000bf05300 */
[----:B-----5:R-:W-:-:S05]  /*1ae40*/  SHF.R.S32.HI R2, RZ, 0x1f, R4 ;  /* 0x0000001fff027819 */ /* 0x020fca0000011404 */
[----:B------:R-:W-:-:S04]  /*1ae50*/  IMAD R2, R2, UR4, RZ ;  /* 0x0000000402027c24 */ /* 0x000fc8000f8e02ff */
[C---:B------:R-:W-:Y:S01]  /*1ae60*/  IMAD R0, R4.reuse, UR5, R2 ;  /* 0x0000000504007c24 */ /* 0x040fe2000f8e0202 */
[----:B------:R-:W-:Y:S01]  /*1ae70*/  SHF.R.S32.HI R2, RZ, 0x1f, R19 ;  /* 0x0000001fff027819 */ /* 0x000fe20000011413 */
[----:B0-----:R-:W-:-:S03]  /*1ae80*/  IMAD.WIDE.U32 R4, R4, UR4, RZ ;  /* 0x0000000404047c25 */ /* 0x001fc6000f8e00ff */
[----:B------:R-:W-:Y:S01]  /*1ae90*/  SEL R2, R2, RZ, !P0 ;  /* 0x000000ff02027207 */ /* 0x000fe20004000000 */
[----:B-1----:R-:W-:Y:S01]  /*1aea0*/  IMAD.IADD R3, R5, 0x1, R0 ;  /* 0x0000000105037824 */ /* 0x002fe200078e0200 */
[----:B------:R-:W-:Y:S01]  /*1aeb0*/  SEL R0, R19, RZ, !P0 ;  /* 0x000000ff13007207 */ /* 0x000fe20004000000 */
[----:B------:R0:W-:Y:S04]  /*1aec0*/  STL.64 [R1+0x30], R4 ;  /* 0x0000300401007387 */ /* 0x0001e80000100a00 */
        /* <DEDUP_REMOVED lines=20> */
.L_x_14559:
[----:B------:R-:W-:Y:S05]  /*1b010*/  BSYNC B6 ;  /* 0x0000000000067941 */ /* 0x000fea0003800000 */
.L_x_14558:
[----:B------:R-:W2:Y:S01]  /*1b020*/  LDL.LU R21, [R1+0x38] ;  /* 0x0000380001157983 */ /* 0x000ea20000300800 */
[----:B------:R-:W-:Y:S01]  /*1b030*/  ULDC.64 UR4, c[0x0][0x2d8] ;  /* 0x0000b60000047ab9 */ /* 0x000fe20000000a00 */
[----:B------:R-:W1:Y:S01]  /*1b040*/  LDC R10, c[0x0][0x448] ;  /* 0x00011200ff0a7b82 */ /* 0x000e620000000800 */
[----:B------:R-:W-:Y:S01]  /*1b050*/  ULDC.64 UR6, c[0x0][0x2c8] ;  /* 0x0000b20000067ab9 */ /* 0x000fe20000000a00 */
[----:B0-----:R-:W2:Y:S01]  /*1b060*/  LDL.LU.64 R2, [R1+0x30] ;  /* 0x0000300001027983 */ /* 0x001ea20000300a00 */
[----:B------:R-:W-:-:S03]  /*1b070*/  ULDC.64 UR8, c[0x0][0x280] ;  /* 0x0000a00000087ab9 */ /* 0x000fc60000000a00 */
[----:B------:R-:W3:Y:S04]  /*1b080*/  LDL R20, [R1+0xc] ;  /* 0x00000c0001147983 */ /* 0x000ee80000100800 */
[----:B------:R-:W4:Y:S04]  /*1b090*/  LDL.LU R6, [R1+0x3c] ;  /* 0x00003c0001067983 */ /* 0x000f280000300800 */
[----:B------:R-:W4:Y:S01]  /*1b0a0*/  LDL.LU R5, [R1+0x2c] ;  /* 0x00002c0001057983 */ /* 0x000f220000300800 */
[----:B-1----:R-:W-:-:S13]  /*1b0b0*/  ISETP.NE.AND P1, PT, R10, 0x1, PT ;  /* 0x000000010a00780c */ /* 0x002fda0003f25270 */
        /* <DEDUP_REMOVED lines=12> */
[----:B------:R-:W-:Y:S01]  /*1b180*/  IMAD R0, R5, UR5, R0 ;  /* 0x0000000505007c24 */ /* 0x000fe2000f8e0200 */
[----:B------:R-:W-:Y:S01]  /*1b190*/  ULDC.64 UR4, c[0x0][0x2d0] ;  /* 0x0000b40000047ab9 */ /* 0x000fe20000000a00 */
[----:B------:R-:W-:Y:S02]  /*1b1a0*/  IMAD.MOV.U32 R4, RZ, RZ, R2 ;  /* 0x000000ffff047224 */ /* 0x000fe400078e0002 */
[----:B------:R-:W-:Y:S02]  /*1b1b0*/  IMAD.IADD R5, R3, 0x1, R0 ;  /* 0x0000000103057824 */ /* 0x000fe400078e0200 */
[----:B--2---:R-:W-:Y:S01]  /*1b1c0*/  IMAD.SHL.U32 R21, R21, 0x10, RZ ;  /* 0x0000001015157824 */ /* 0x004fe200078e00ff */
[----:B---3--:R-:W-:-:S04]  /*1b1d0*/  LOP3.LUT R20, R20, 0x7f, RZ, 0xc0, !PT ;  /* 0x0000007f14147812 */ /* 0x008fc800078ec0ff */
[----:B------:R-:W-:Y:S02]  /*1b1e0*/  LOP3.LUT R21, R21, 0x70, RZ, 0xc0, !PT ;  /* 0x0000007015157812 */ /* 0x000fe400078ec0ff */
[----:B------:R-:W-:-:S04]  /*1b1f0*/  SHF.R.U32.HI R20, RZ, 0x3, R20 ;  /* 0x00000003ff147819 */ /* 0x000fc80000011614 */
[----:B------:R-:W-:-:S05]  /*1b200*/  LOP3.LUT R20, R20, R21, RZ, 0xfc, !PT ;  /* 0x0000001514147212 */ /* 0x000fca00078efcff */
[----:B------:R-:W-:Y:S02]  /*1b210*/  IMAD.IADD R6, R20, 0x1, R28 ;  /* 0x0000000114067824 */ /* 0x000fe400078e021c */
[----:B------:R2:W5:Y:S02]  /*1b220*/  LDL R20, [R1+0x28] ;  /* 0x0000280001147983 */ /* 0x0005640000100800 */
[----:B0-----:R-:W-:Y:S01]  /*1b230*/  @P1 IMAD.HI.U32 R0, R6, R7, RZ ;  /* 0x0000000706001227 */ /* 0x001fe200078e00ff */
[----:B------:R-:W0:Y:S03]  /*1b240*/  S2R R11, SR_TID.X ;  /* 0x00000000000b7919 */ /* 0x000e260000002100 */
        /* <DEDUP_REMOVED lines=16> */
[----:B------:R-:W1:Y:S01]  /*1b350*/  @P1 LDC R7, c[0x0][0x44c] ;  /* 0x00011300ff071b82 */ /* 0x000e620000000800 */
[C---:B0-----:R-:W-:Y:S01]  /*1b360*/  IMAD.SHL.U32 R21, R11.reuse, 0x8, RZ ;  /* 0x000000080b157824 */ /* 0x041fe200078e00ff */
[----:B------:R-:W-:Y:S01]  /*1b370*/  LOP3.LUT R11, R11, 0x7f, RZ, 0xc0, !PT ;  /* 0x0000007f0b0b7812 */ /* 0x000fe200078ec0ff */
[----:B------:R-:W-:-:S03]  /*1b380*/  IMAD.IADD R0, R9, 0x1, R0 ;  /* 0x0000000109007824 */ /* 0x000fc600078e0200 */
[----:B------:R-:W-:Y:S02]  /*1b390*/  LOP3.LUT R21, R21, 0x38, RZ, 0xc0, !PT ;  /* 0x0000003815157812 */ /* 0x000fe400078ec0ff */
[----:B------:R-:W-:Y:S02]  /*1b3a0*/  LEA.HI.X R0, R8, UR9, R0, 0x1, P0 ;  /* 0x0000000908007c11 */ /* 0x000fe400080f0c00 */
[----:B------:R-:W0:Y:S01]  /*1b3b0*/  @P1 LDC R8, c[0x0][0x450] ;  /* 0x00011400ff081b82 */ /* 0x000e220000000800 */
        /* <DEDUP_REMOVED lines=16> */
[----:B------:R-:W-:-:S04]  /*1b4c0*/  IMAD.WIDE.U32 R6, R3, UR6, R4 ;  /* 0x0000000603067c25 */ /* 0x000fc8000f8e0004 */
[----:B------:R-:W-:Y:S01]  /*1b4d0*/  IMAD.IADD R4, R7, 0x1, R8 ;  /* 0x0000000107047824 */ /* 0x000fe200078e0208 */
[----:B------:R-:W-:-:S04]  /*1b4e0*/  LEA R5, P1, R6, UR8, 0x1 ;  /* 0x0000000806057c11 */ /* 0x000fc8000f8208ff */
[----:B------:R-:W-:Y:S01]  /*1b4f0*/  LEA.HI.X R4, R6, UR9, R4, 0x1, P1 ;  /* 0x0000000906047c11 */ /* 0x000fe200088f0c04 */
[----:B--2---:R-:W-:Y:S08]  /*1b500*/  BRA.DIV UR4, `(.L_x_14560) ;  /* 0x0000005a04407947 */ /* 0x004ff0000b800000 */
[----:B------:R-:W2:Y:S01]  /*1b510*/  LDL.LU R6, [R1+0x8] ;  /* 0x0000080001067983 */ /* 0x000ea20000300800 */
[----:B------:R-:W-:-:S03]  /*1b520*/  IMAD.IADD R28, R9, 0x1, R28 ;  /* 0x00000001091c7824 */ /* 0x000fc600078e021c */
[----:B------:R-:W-:Y:S04]  /*1b530*/  SHFL.IDX PT, R7, R0, RZ, 0x181f ;  /* 0x00181fff00077589 */ /* 0x000fe800000e0000 */
[----:B------:R-:W-:Y:S01]  /*1b540*/  SHFL.IDX PT, R8, R4, RZ, 0x181f ;  /* 0x00181fff04087589 */ /* 0x000fe200000e0000 */
[----:B--2---:R-:W-:-:S03]  /*1b550*/  IMAD R3, R6, R10, RZ ;  /* 0x0000000a06037224 */ /* 0x004fc600078e02ff */
[----:B------:R-:W0:Y:S02]  /*1b560*/  SHFL.IDX PT, R6, R2, RZ, 0x181f ;  /* 0x00181fff02067589 */ /* 0x000e2400000e0000 */
[----:B------:R-:W-:-:S13]  /*1b570*/  ISETP.GE.AND P1, PT, R28, R3, PT ;  /* 0x000000031c00720c */ /* 0x000fda0003f26270 */
[----:B0-----:R-:W-:-:S05]  /*1b580*/  @!P1 LEA R6, P2, R21, R6, 0x1 ;  /* 0x0000000615069211 */ /* 0x001fca00078408ff */
[----:B------:R-:W-:-:S05]  /*1b590*/  @!P1 IMAD.X R7, RZ, RZ, R7, P2 ;  /* 0x000000ffff079224 */ /* 0x000fca00010e0607 */
        /* <DEDUP_REMOVED lines=71> */
[----:B------:R-:W-:Y:S01]  /*1ba10*/  VIADD R0, R28, 0x90 ;  /* 0x000000901c007836 */ /* 0x000fe20000000000 */
[----:B0-----:R-:W-:Y:S02]  /*1ba20*/  @!P1 LEA R2, P2, R21, R2, 0x1 ;  /* 0x0000000215029211 */ /* 0x001fe400078408ff */
[----:B------:R0:W-:Y:S03]  /*1ba30*/  @!P3 LDGSTS.E.BYPASS.LTC128B.128 [R20+0xbc00], desc[UR42][R6.64], !P0 ;  /* 0x0bc000000614bfae */ /* 0x0001e6000c101d6a */
[----:B0-----:R-:W-:-:S04]  /*1ba40*/  @!P1 IMAD.X R6, RZ, RZ, R8, P2 ;  /* 0x000000ffff069224 */ /* 0x001fc800010e0608 */
[----:B------:R-:W-:Y:S02]  /*1ba50*/  @!P1 IMAD.MOV.U32 R7, RZ, RZ, R6 ;  /* 0x000000ffff079224 */ /* 0x000fe400078e0006 */
        /* <DEDUP_REMOVED lines=19> */
.L_x_14732:
[----:B------:R-:W-:-:S05]  /*1bb90*/  VIADD R28, R28, 0xb0 ;  /* 0x000000b01c1c7836 */ /* 0x000fca0000000000 */
[----:B------:R-:W-:-:S13]  /*1bba0*/  ISETP.GE.AND P1, PT, R28, R3, PT ;  /* 0x000000031c00720c */ /* 0x000fda0003f26270 */
[----:B------:R-:W-:-:S05]  /*1bbb0*/  @!P1 LEA R2, P2, R21, R2, 0x1 ;  /* 0x0000000215029211 */ /* 0x000fca00078408ff */
[----:B------:R-:W-:-:S05]  /*1bbc0*/  @!P1 IMAD.X R3, RZ, RZ, R4, P2 ;  /* 0x000000ffff039224 */ /* 0x000fca00010e0604 */
[----:B------:R-:W-:Y:S01]  /*1bbd0*/  @!PT LDS RZ, [RZ] ;  /* 0x00000000fffff984 */ /* 0x000fe20000000800 */
[----:B------:R-:W-:Y:S01]  /*1bbe0*/  @!PT LDS RZ, [RZ] ;  /* 0x00000000fffff984 */ /* 0x000fe20000000800 */
[----:B------:R-:W-:Y:S01]  /*1bbf0*/  @!PT LDS RZ, [RZ] ;  /* 0x00000000fffff984 */ /* 0x000fe20000000800 */
[----:B------:R1:W-:Y:S01]  /*1bc00*/  @!P1 LDGSTS.E.BYPASS.LTC128B.128 [R20+0xdc00], desc[UR42][R2.64], !P0 ;  /* 0x0dc0000002149fae */ /* 0x0003e2000c101d6a */
[----:B------:R-:W-:Y:S01]  /*1bc10*/  PLOP3.LUT P0, PT, PT, PT, PT, 0x80, 0x0 ;  /* 0x000000000000781c */ /* 0x000fe20003f0f070 */
[----:B------:R-:W-:-:S12]  /*1bc20*/  NOP ;  /* 0x0000000000007918 */ /* 0x000fd80000000000 */
.L_x_14561:
        /* <DEDUP_REMOVED lines=18> */
.L_x_14733:
[----:B------:R-:W-:Y:S05]  /*1bd50*/  BSYNC B0 ;  /* 0x0000000000007941 */ /* 0x000fea0003800000 */
.L_x_14562:
[----:B------:R-:W0:Y:S04]  /*1bd60*/  LDL.LU R3, [R1+0x40] ;  /* 0x0000400001037983 */ /* 0x000e280000300800 */
[----:B------:R-:W2:Y:S01]  /*1bd70*/  LDL R2, [R1+0x1c] ;  /* 0x00001c0001027983 */ /* 0x000ea20000100800 */
[----:B------:R-:W-:Y:S01]  /*1bd80*/  BSSY B0, `(.L_x_14564) ;  /* 0x000010e000007945 */ /* 0x000fe20003800000 */
[----:B0-----:R-:W-:-:S05]  /*1bd90*/  VIADD R7, R3, 0xfffffffe ;  /* 0xfffffffe03077836 */ /* 0x001fca0000000000 */
[----:B--2---:R-:W-:-:S13]  /*1bda0*/  ISETP.GE.AND P0, PT, R7, R2, PT ;  /* 0x000000020700720c */ /* 0x004fda0003f06270 */
[----:B------:R-:W-:Y:S05]  /*1bdb0*/  @!P0 BRA `(.L_x_14565) ;  /* 0x0000001000288947 */ /* 0x000fea0003800000 */
[----:B------:R-:W0:Y:S01]  /*1bdc0*/  S2R R2, SR_TID.X ;  /* 0x0000000000027919 */ /* 0x000e220000002100 */
[----:B------:R-:W-:Y:S01]  /*1bdd0*/  ULDC UR4, c[0x0][0x2f4] ;  /* 0x0000bd0000047ab9 */ /* 0x000fe20000000800 */
[----:B------:R-:W-:Y:S01]  /*1bde0*/  IMAD.MOV.U32 R6, RZ, RZ, R25 ;  /* 0x000000ffff067224 */ /* 0x000fe200078e0019 */
[----:B------:R2:W-:Y:S01]  /*1bdf0*/  STL [R1+0x8], R26 ;  /* 0x0000081a01007387 */ /* 0x0005e20000100800 */
[----:B------:R-:W-:Y:S02]  /*1be00*/  IMAD.MOV.U32 R20, RZ, RZ, R29 ;  /* 0x000000ffff147224 */ /* 0x000fe400078e001d */
[----:B0-----:R-:W-:-:S05]  /*1be10*/  IMAD.SHL.U32 R2, R2, 0x8, RZ ;  /* 0x0000000802027824 */ /* 0x001fca00078e00ff */
[----:B------:R-:W-:-:S04]  /*1be20*/  LOP3.LUT R2, R2, 0x38, RZ, 0xc0, !PT ;  /* 0x0000003802027812 */ /* 0x000fc800078ec0ff */
[----:B--2---:R-:W-:-:S13]  /*1be30*/  ISETP.GE.AND P1, PT, R2, UR4, PT ;  /* 0x0000000402007c0c */ /* 0x004fda000bf26270 */
.L_x_14578:
        /* <DEDUP_REMOVED lines=18> */
[----:B-1----:R-:W-:-:S05]  /*1bf60*/  @P0 SHF.R.U32.HI R2, RZ, R3, R5 ;  /* 0x00000003ff020219 */ /* 0x002fca0000011605 */
        /* <DEDUP_REMOVED lines=22> */
.L_x_14566:
[----:B------:R-:W-:Y:S01]  /*1c0d0*/  IMAD R5, R25, 0x8, R23 ;  /* 0x0000000819057824 */ /* 0x000fe200078e0217 */
[----:B------:R-:W-:Y:S01]  /*1c0e0*/  SHF.L.U32 R2, R29, 0x1f, RZ ;  /* 0x0000001f1d027819 */ /* 0x000fe200000006ff */
[----:B------:R-:W-:Y:S03]  /*1c0f0*/  BSSY B1, `(.L_x_14567) ;  /* 0x0000003000017945 */ /* 0x000fe60003800000 */
[----:B------:R-:W0:Y:S02]  /*1c100*/  SYNCS.PHASECHK.TRANS64.TRYWAIT P0, [R5+URZ+0x16840], R2 ;  /* 0x01684002050075a7 */ /* 0x000e24000800017f */
[----:B0-----:R-:W-:Y:S05]  /*1c110*/  @!P0 BRA `(.L_x_14568) ;  /* 0x0000005c00308947 */ /* 0x001fea0003800000 */
.L_x_14734:
[----:B------:R-:W-:Y:S05]  /*1c120*/  BSYNC B1 ;  /* 0x0000000000017941 */ /* 0x000fea0003800000 */
.L_x_14567:
[----:B------:R-:W2:Y:S01]  /*1c130*/  LDL R9, [R1+0xc] ;  /* 0x00000c0001097983 */ /* 0x000ea20000100800 */
[----:B------:R-:W-:Y:S01]  /*1c140*/  SHF.R.S32.HI R21, RZ, 0x1f, R0 ;  /* 0x0000001fff157819 */ /* 0x000fe20000011400 */
[----:B------:R-:W-:Y:S01]  /*1c150*/  ULDC.64 UR4, c[0x0][0x300] ;  /* 0x0000c00000047ab9 */ /* 0x000fe20000000a00 */
[----:B------:R-:W-:Y:S01]  /*1c160*/  LOP3.LUT P2, RZ, R22, 0x1, RZ, 0xc0, !PT ;  /* 0x0000000116ff7812 */ /* 0x000fe2000784c0ff */
[----:B------:R-:W1:Y:S01]  /*1c170*/  S2R R8, SR_TID.X ;  /* 0x0000000000087919 */ /* 0x000e620000002100 */
        /* <DEDUP_REMOVED lines=11> */
[----:B--2---:R-:W-:Y:S01]  /*1c230*/  IMAD R7, R9, UR4, RZ ;  /* 0x0000000409077c24 */ /* 0x004fe2000f8e02ff */
[----:B-1----:R-:W-:-:S03]  /*1c240*/  LOP3.LUT R9, R8, 0x7f, RZ, 0xc0, !PT ;  /* 0x0000007f08097812 */ /* 0x002fc600078ec0ff */
[----:B------:R-:W-:Y:S01]  /*1c250*/  IMAD R7, R18, UR5, R7 ;  /* 0x0000000512077c24 */ /* 0x000fe2000f8e0207 */
[----:B------:R-:W-:Y:S01]  /*1c260*/  ULDC.64 UR4, c[0x0][0x2e8] ;  /* 0x0000ba0000047ab9 */ /* 0x000fe20000000a00 */
[----:B------:R-:W-:Y:S02]  /*1c270*/  IMAD.SHL.U32 R11, R9, 0x8, RZ ;  /* 0x00000008090b7824 */ /* 0x000fe400078e00ff */
[----:B------:R-:W-:Y:S02]  /*1c280*/  IMAD.SHL.U32 R9, R8, 0x8, RZ ;  /* 0x0000000808097824 */ /* 0x000fe400078e00ff */
[----:B------:R-:W-:-:S03]  /*1c290*/  IMAD.IADD R7, R7, 0x1, R3 ;  /* 0x0000000107077824 */ /* 0x000fc600078e0203 */
[----:B------:R-:W-:-:S04]  /*1c2a0*/  LOP3.LUT R9, R9, 0x1f8, RZ, 0xc0, !PT ;  /* 0x000001f809097812 */ /* 0x000fc800078ec0ff */
[----:B------:R-:W-:Y:S02]  /*1c2b0*/  LOP3.LUT R9, R9, 0x38, R8, 0x78, !PT ;  /* 0x0000003809097812 */ /* 0x000fe400078e7808 */
        /* <DEDUP_REMOVED lines=49> */
.L_x_14752:
        /* <DEDUP_REMOVED lines=8> */
.L_x_14570:
        /* <DEDUP_REMOVED lines=11> */
.L_x_14571:
[----:B------:R1:W-:Y:S01]  /*1c700*/  SYNCS.ARRIVE.TRANS64.A1T0 RZ, [R5+URZ+0x16830], RZ ;  /* 0x016830ff05ff79a7 */ /* 0x0003e2000810003f */
[----:B------:R-:W-:Y:S05]  /*1c710*/  @!P3 BRA `(.L_x_14572) ;  /* 0x000000000004b947 */ /* 0x000fea0003800000 */
[----:B------:R-:W-:Y:S01]  /*1c720*/  BPT.TRAP 0x1 ;  /* 0x000000040000795c */ /* 0x000fe20000300000 */
.L_x_14572:
[----:B------:R-:W-:Y:S01]  /*1c730*/  SHF.L.U32 R2, R20, 0x1f, RZ ;  /* 0x0000001f14027819 */ /* 0x000fe200000006ff */
[----:B-1----:R-:W-:Y:S01]  /*1c740*/  IMAD R5, R6, 0x8, R23 ;  /* 0x0000000806057824 */ /* 0x002fe200078e0217 */
[----:B------:R-:W-:Y:S03]  /*1c750*/  BSSY B1, `(.L_x_14573) ;  /* 0x0000003000017945 */ /* 0x000fe60003800000 */
[----:B------:R-:W1:Y:S02]  /*1c760*/  SYNCS.PHASECHK.TRANS64.TRYWAIT P0, [R5+URZ+0x16860], R2 ;  /* 0x01686002050075a7 */ /* 0x000e64000800017f */
[----:B-1----:R-:W-:Y:S05]  /*1c770*/  @!P0 BRA `(.L_x_14574) ;  /* 0x0000005c00e88947 */ /* 0x002fea0003800000 */
.L_x_14753:
[----:B------:R-:W-:Y:S05]  /*1c780*/  BSYNC B1 ;  /* 0x0000000000017941 */ /* 0x000fea0003800000 */
.L_x_14573:
[----:B------:R-:W2:Y:S04]  /*1c790*/  LDL R11, [R1+0x18] ;  /* 0x00001800010b7983 */ /* 0x000ea80000100800 */
[----:B0-----:R-:W2:Y:S01]  /*1c7a0*/  LDL.LU R8, [R1+0x8] ;  /* 0x0000080001087983 */ /* 0x001ea20000300800 */
        /* <DEDUP_REMOVED lines=59> */
.L_x_14771:
        /* <DEDUP_REMOVED lines=28> */
.L_x_14576:
        /* <DEDUP_REMOVED lines=12> */
.L_x_14577:
[----:B------:R-:W2:Y:S01]  /*1cde0*/  LDL R0, [R1+0x1c] ;  /* 0x00001c0001007983 */ /* 0x000ea20000100800 */
[----:B------:R0:W-:Y:S01]  /*1cdf0*/  SYNCS.ARRIVE.TRANS64.A1T0 RZ, [R5+URZ+0x16850], RZ ;  /* 0x016850ff05ff79a7 */ /* 0x0001e2000810003f */
[C---:B------:R-:W-:Y:S02]  /*1ce00*/  VIADD R7, R26.reuse, 0xffffffff ;  /* 0xffffffff1a077836 */ /* 0x040fe40000000000 */
[----:B------:R0:W-:Y:S01]  /*1ce10*/  STL [R1+0x8], R26 ;  /* 0x0000081a01007387 */ /* 0x0001e20000100800 */
[----:B------:R-:W-:Y:S02]  /*1ce20*/  IMAD.MOV.U32 R6, RZ, RZ, R25 ;  /* 0x000000ffff067224 */ /* 0x000fe400078e0019 */
[----:B------:R-:W-:Y:S01]  /*1ce30*/  IMAD.MOV.U32 R20, RZ, RZ, R29 ;  /* 0x000000ffff147224 */ /* 0x000fe200078e001d */
[----:B--2---:R-:W-:-:S13]  /*1ce40*/  ISETP.GT.AND P0, PT, R26, R0, PT ;  /* 0x000000001a00720c */ /* 0x004fda0003f04270 */
[----:B0-----:R-:W-:Y:S05]  /*1ce50*/  @P0 BRA `(.L_x_14578) ;  /* 0xffffffec00f80947 */ /* 0x001fea000383ffff */
.L_x_14565:
[----:B------:R-:W-:Y:S05]  /*1ce60*/  BSYNC B0 ;  /* 0x0000000000007941 */ /* 0x000fea0003800000 */
.L_x_14564:
[----:B-1----:R-:W0:Y:S01]  /*1ce70*/  S2R R0, SR_TID.X ;  /* 0x0000000000007919 */ /* 0x002e220000002100 */
        /* <DEDUP_REMOVED lines=16> */
.L_x_14580:
[----:B------:R-:W-:Y:S05]  /*1cf80*/  BSYNC B0 ;  /* 0x0000000000007941 */ /* 0x000fea0003800000 */
.L_x_14579:
[----:B------:R-:W-:-:S05]  /*1cf90*/  IMAD.U32 R0, RZ, RZ, UR38 ;  /* 0x00000026ff007e24 */ /* 0x000fca000f8e00ff */
[----:B------:R-:W-:-:S13]  /*1cfa0*/  ISETP.NE.AND P0, PT, R0, 0x3, PT ;  /* 0x000000030000780c */ /* 0x000fda0003f05270 */
[----:B------:R-:W-:Y:S05]  /*1cfb0*/  @!P0 BRA `(.L_x_14581) ;  /* 0x0000000000048947 */ /* 0x000fea0003800000 */
[----:B------:R-:W-:Y:S01]  /*1cfc0*/  BPT.TRAP 0x1 ;  /* 0x000000040000795c */ /* 0x000fe20000300000 */
.L_x_14581:
[----:B------:R-:W2:Y:S01]  /*1cfd0*/  LDL.LU R2, [R1+0x18] ;  /* 0x0000180001027983 */ /* 0x000ea20000300800 */
[----:B------:R-:W-:Y:S01]  /*1cfe0*/  IMAD R0, R25, 0x8, R23 ;  /* 0x0000000819007824 */ /* 0x000fe200078e0217 */
[----:B------:R-:W-:Y:S01]  /*1cff0*/  SHF.L.U32 R3, R29, 0x1f, RZ ;  /* 0x0000001f1d037819 */ /* 0x000fe200000006ff */
[----:B------:R-:W-:Y:S03]  /*1d000*/  BSSY B0, `(.L_x_14582) ;  /* 0x0000004000007945 */ /* 0x000fe60003800000 */
[----:B------:R-:W0:Y:S01]  /*1d010*/  SYNCS.PHASECHK.TRANS64.TRYWAIT P0, [R0+URZ+0x16860], R3 ;  /* 0x01686003000075a7 */ /* 0x000e22000800017f */
[----:B--2---:R-:W-:Y:S01]  /*1d020*/  IMAD R6, R26, -0x80, R2 ;  /* 0xffffff801a067824 */ /* 0x004fe200078e0202 */
[----:B0-----:R-:W-:Y:S06]  /*1d030*/  @!P0 BRA `(.L_x_14583) ;  /* 0x0000006000148947 */ /* 0x001fec0003800000 */
.L_x_14772:
[----:B------:R-:W-:Y:S05]  /*1d040*/  BSYNC B0 ;  /* 0x0000000000007941 */ /* 0x000fea0003800000 */
.L_x_14582:
        /* <DEDUP_REMOVED lines=24> */
[----:B------:R-:W1:Y:S03]  /*1d1d0*/  SHFL.IDX PT, R14, R17, 0x1, 0x181f ;  /* 0x00381f00110e7f89 */ /* 0x000e6600000e0000 */
[----:B0-----:R-:W-:-:S06]  /*1d1e0*/  IMAD.X R3, RZ, RZ, R3, P2 ;  /* 0x000000ffff037224 */ /* 0x001fcc00010e0603 */
        /* <DEDUP_REMOVED lines=38> */
.L_x_14790:
        /* <DEDUP_REMOVED lines=9> */
.L_x_14585:
        /* <DEDUP_REMOVED lines=11> */
.L_x_14586:
[----:B------:R-:W-:Y:S01]  /*1d590*/  VIADD R25, R25, 0x1 ;  /* 0x0000000119197836 */ /* 0x000fe20000000000 */
[----:B------:R0:W-:Y:S04]  /*1d5a0*/  SYNCS.ARRIVE.TRANS64.A1T0 RZ, [R0+URZ+0x16850], RZ ;  /* 0x016850ff00ff79a7 */ /* 0x0001e8000810003f */
[----:B------:R-:W-:-:S04]  /*1d5b0*/  ISETP.NE.AND P0, PT, R25, 0x2, PT ;  /* 0x000000021900780c */ /* 0x000fc80003f05270 */
[----:B0-----:R-:W-:Y:S02]  /*1d5c0*/  SEL R0, RZ, 0x1, P0 ;  /* 0x00000001ff007807 */ /* 0x001fe40000000000 */
[----:B------:R-:W-:Y:S02]  /*1d5d0*/  SEL R25, R25, RZ, P0 ;  /* 0x000000ff19197207 */ /* 0x000fe40000000000 */
[----:B------:R-:W-:-:S07]  /*1d5e0*/  LOP3.LUT R29, R29, R0, RZ, 0x3c, !PT ;  /* 0x000000001d1d7212 */ /* 0x000fce00078e3cff */
.L_x_14545:
[----:B------:R-:W-:Y:S05]  /*1d5f0*/  BSYNC B7 ;  /* 0x0000000000077941 */ /* 0x000fea0003800000 */
.L_x_14543:
        /* <DEDUP_REMOVED lines=11> */
.L_x_14587:
        /* <DEDUP_REMOVED lines=10> */
[----:B------:R0:W3:Y:S01]  /*1d750*/  @!P1 LDG.E R3, desc[UR42][R2.64] ;  /* 0x0000002a02039981 */ /* 0x0000e2000c1e1900 */
[C---:B------:R-:W-:Y:S02]  /*1d760*/  ISETP.GE.U32.AND P2, PT, R7.reuse, 0x2, PT ;  /* 0x000000020700780c */ /* 0x040fe40003f46070 */
[C---:B------:R-:W-:Y:S01]  /*1d770*/  ISETP.GE.U32.AND P3, PT, R7.reuse, 0x4, PT ;  /* 0x000000040700780c */ /* 0x040fe20003f66070 */
[----:B------:R-:W-:Y:S01]  /*1d780*/  SHFL.IDX PT, R0, R16, RZ, 0x1f ;  /* 0x00001fff10007589 */ /* 0x000fe200000e0000 */
[C---:B------:R-:W-:Y:S02]  /*1d790*/  ISETP.GE.U32.AND P4, PT, R7.reuse, 0x8, PT ;  /* 0x000000080700780c */ /* 0x040fe40003f86070 */
[C---:B------:R-:W-:Y:S01]  /*1d7a0*/  ISETP.GE.U32.AND P5, PT, R7.reuse, 0x10, PT ;  /* 0x000000100700780c */ /* 0x040fe20003fa6070 */
[----:B------:R-:W-:Y:S01]  /*1d7b0*/  SHFL.IDX PT, R16, R16, 0x1, 0x1f ;  /* 0x00201f0010107f89 */ /* 0x000fe200000e0000 */
[----:B0-----:R-:W-:Y:S02]  /*1d7c0*/  IMAD.MOV.U32 R2, RZ, RZ, RZ ;  /* 0x000000ffff027224 */ /* 0x001fe400078e00ff */
[----:B---3--:R-:W-:Y:S01]  /*1d7d0*/  @!P1 IMAD.MOV.U32 R2, RZ, RZ, R3 ;  /* 0x000000ffff029224 */ /* 0x008fe200078e0003 */
[----:B------:R-:W-:-:S04]  /*1d7e0*/  ISETP.NE.AND P1, PT, R7, RZ, PT ;  /* 0x000000ff0700720c */ /* 0x000fc80003f25270 */
[----:B------:R-:W0:Y:S02]  /*1d7f0*/  SHFL.UP PT, R14, R2, 0x1, RZ ;  /* 0x04200000020e7989 */ /* 0x000e2400000e00ff */
[----:B0-----:R-:W-:-:S05]  /*1d800*/  SEL R5, R14, RZ, P1 ;  /* 0x000000ff0e057207 */ /* 0x001fca0000800000 */
[----:B------:R-:W-:-:S05]  /*1d810*/  IMAD.IADD R4, R2, 0x1, R5 ;  /* 0x0000000102047824 */ /* 0x000fca00078e0205 */
[----:B------:R-:W0:Y:S02]  /*1d820*/  SHFL.UP PT, R14, R4, 0x2, RZ ;  /* 0x04400000040e7989 */ /* 0x000e2400000e00ff */
[----:B0-----:R-:W-:-:S05]  /*1d830*/  SEL R5, R14, RZ, P2 ;  /* 0x000000ff0e057207 */ /* 0x001fca0001000000 */
[----:B------:R-:W-:-:S05]  /*1d840*/  IMAD.IADD R5, R4, 0x1, R5 ;  /* 0x0000000104057824 */ /* 0x000fca00078e0205 */
[----:B------:R-:W2:Y:S02]  /*1d850*/  SHFL.UP PT, R14, R5, 0x4, RZ ;  /* 0x04800000050e7989 */ /* 0x000ea400000e00ff */
        /* <DEDUP_REMOVED lines=9> */
.L_x_14800:
[----:B------:R-:W-:Y:S02]  /*1d8f0*/  ULDC UR4, c[0x0][0xc38] ;  /* 0x00030e0000047ab9 */ /* 0x000fe40000000800 */
[----:B------:R-:W-:-:S04]  /*1d900*/  IMAD.U32 R4, RZ, RZ, UR4 ;  /* 0x00000004ff047e24 */ /* 0x000fc8000f8e00ff */
[----:B--2---:R-:W-:-:S04]  /*1d910*/  IMAD R5, R14, R4, RZ ;  /* 0x000000040e057224 */ /* 0x004fc800078e02ff */
[----:B------:R-:W-:-:S05]  /*1d920*/  IMAD.IADD R16, R16, 0x1, R5 ;  /* 0x0000000110107824 */ /* 0x000fca00078e0205 */
[----:B------:R-:W-:-:S13]  /*1d930*/  ISETP.GT.AND P6, PT, R16, R0, PT ;  /* 0x000000001000720c */ /* 0x000fda0003fc4270 */
[----:B------:R-:W-:Y:S05]  /*1d940*/  @P6 BRA `(.L_x_14590) ;  /* 0x00000000009c6947 */ /* 0x000fea0003800000 */
.L_x_14595:
        /* <DEDUP_REMOVED lines=14> */
.L_x_14593:
[----:B------:R-:W-:Y:S05]  /*1da30*/  BSYNC B0 ;  /* 0x0000000000007941 */ /* 0x000fea0003800000 */
.L_x_14592:
        /* <DEDUP_REMOVED lines=18> */
.L_x_14808:
[----:B------:R-:W-:Y:S02]  /*1db60*/  ULDC UR4, c[0x0][0xc38] ;  /* 0x00030e0000047ab9 */ /* 0x000fe40000000800 */
[----:B------:R-:W-:-:S04]  /*1db70*/  IMAD.U32 R4, RZ, RZ, UR4 ;  /* 0x00000004ff047e24 */ /* 0x000fc8000f8e00ff */
[----:B--2---:R-:W-:-:S04]  /*1db80*/  IMAD R5, R14, R4, RZ ;  /* 0x000000040e057224 */ /* 0x004fc800078e02ff */
[----:B------:R-:W-:-:S05]  /*1db90*/  IMAD.IADD R16, R5, 0x1, R16 ;  /* 0x0000000105107824 */ /* 0x000fca00078e0210 */
[----:B------:R-:W-:-:S13]  /*1dba0*/  ISETP.GT.AND P6, PT, R16, R0, PT ;  /* 0x000000001000720c */ /* 0x000fda0003fc4270 */
[----:B------:R-:W-:Y:S05]  /*1dbb0*/  @!P6 BRA `(.L_x_14595) ;  /* 0xfffffffc0064e947 */ /* 0x000fea000383ffff */
.L_x_14590:
        /* <DEDUP_REMOVED lines=8> */
.L_x_14812:
[----:B------:R-:W-:Y:S01]  /*1dc40*/  ISETP.NE.AND P0, PT, R6, RZ, PT ;  /* 0x000000ff0600720c */ /* 0x000fe20003f05270 */
[----:B------:R-:W-:-:S12]  /*1dc50*/  IMAD.MOV.U32 R6, RZ, RZ, RZ ;  /* 0x000000ffff067224 */ /* 0x000fd800078e00ff */
[----:B------:R-:W-:Y:S05]  /*1dc60*/  @!P0 BRA `(.L_x_14597) ;  /* 0x0000000000108947 */ /* 0x000fea0003800000 */
[----:B------:R-:W-:Y:S01]  /*1dc70*/  UMOV UR4, 0xffffffff ;  /* 0xffffffff00047882 */ /* 0x000fe20000000000 */
[----:B-1----:R-:W-:Y:S02]  /*1dc80*/  VIADD R12, R5, 0xffffffff ;  /* 0xffffffff050c7836 */ /* 0x002fe40000000000 */
[----:B------:R-:W-:Y:S05]  /*1dc90*/  BRA.DIV UR4, `(.L_x_14598) ;  /* 0x0000006604787947 */ /* 0x000fea000b800000 */
[----:B------:R4:W1:Y:S02]  /*1dca0*/  SHFL.IDX PT, R6, R3, R12, 0x1f ;  /* 0x00001f0c03067589 */ /* 0x00086400000e0000 */
.L_x_14597:
[----:B0-2-4-:R-:W0:Y:S01]  /*1dcb0*/  LDC.64 R2, c[0x0][0xc90] ;  /* 0x00032400ff027b82 */ /* 0x015e220000000a00 */
[----:B------:R-:W-:-:S04]  /*1dcc0*/  IMAD.IADD R19, R5, 0x1, R19 ;  /* 0x0000000105137824 */ /* 0x000fc800078e0213 */
[----:B0-----:R-:W-:-:S05]  /*1dcd0*/  IMAD.WIDE R2, R19, 0x4, R2 ;  /* 0x0000000413027825 */ /* 0x001fca00078e0202 */
[----:B------:R0:W3:Y:S01]  /*1dce0*/  LDG.E R7, desc[UR42][R2.64] ;  /* 0x0000002a02077981 */ /* 0x0000e2000c1e1900 */
[----:B-1----:R-:W-:-:S04]  /*1dcf0*/  IMAD R16, R6, R4, R16 ;  /* 0x0000000406107224 */ /* 0x002fc800078e0210 */
[----:B------:R-:W-:Y:S02]  /*1dd00*/  IMAD.IADD R0, R0, 0x1, -R16 ;  /* 0x0000000100007824 */ /* 0x000fe400078e0a10 */
[----:B0-----:R-:W-:Y:S02]  /*1dd10*/  IMAD.MOV.U32 R2, RZ, RZ, RZ ;  /* 0x000000ffff027224 */ /* 0x001fe400078e00ff */
        /* <DEDUP_REMOVED lines=59> */
.L_x_14591:
[----:B------:R-:W-:Y:S01]  /*1e0d0*/  UMOV UR4, URZ ;  /* 0x0000003f00047c82 */ /* 0x000fe20008000000 */
[----:B------:R-:W-:Y:S01]  /*1e0e0*/  UMOV UR5, URZ ;  /* 0x0000003f00057c82 */ /* 0x000fe20008000000 */
[----:B------:R-:W-:Y:S01]  /*1e0f0*/  ULDC UR6, c[0x0][0xc3c] ;  /* 0x00030f0000067ab9 */ /* 0x000fe20000000800 */
[----:B------:R-:W-:Y:S02]  /*1e100*/  IMAD.MOV.U32 R16, RZ, RZ, R0 ;  /* 0x000000ffff107224 */ /* 0x000fe400078e0000 */
[----:B------:R-:W-:Y:S02]  /*1e110*/  IMAD.U32 R17, RZ, RZ, UR4 ;  /* 0x00000004ff117e24 */ /* 0x000fe4000f8e00ff */
[----:B------:R-:W-:Y:S02]  /*1e120*/  IMAD.U32 R18, RZ, RZ, UR5 ;  /* 0x00000005ff127e24 */ /* 0x000fe4000f8e00ff */
[----:B------:R-:W-:-:S07]  /*1e130*/  IMAD.U32 R19, RZ, RZ, UR6 ;  /* 0x00000006ff137e24 */ /* 0x000fce000f8e00ff */
.L_x_14599:
        /* <DEDUP_REMOVED lines=10> */
.L_x_14588:
[----:B------:R-:W-:Y:S02]  /*1e1e0*/  ULDC UR4, c[0x0][0xc3c] ;  /* 0x00030f0000047ab9 */ /* 0x000fe40000000800 */
[----:B----4-:R-:W-:-:S13]  /*1e1f0*/  ISETP.GE.AND P0, PT, R19, UR4, PT ;  /* 0x0000000413007c0c */ /* 0x010fda000bf06270 */
[----:B------:R-:W-:Y:S05]  /*1e200*/  @!P0 BRA `(.L_x_14600) ;  /* 0xffffff9c00948947 */ /* 0x000fea000383ffff */
[----:B------:R-:W-:Y:S05]  /*1e210*/  BSYNC B8 ;  /* 0x0000000000087941 */ /* 0x000fea0003800000 */
.L_x_14491:
        /* <DEDUP_REMOVED lines=12> */
.L_x_14815:
[----:B------:R-:W-:Y:S05]  /*1e2e0*/  BSYNC B0 ;  /* 0x0000000000007941 */ /* 0x000fea0003800000 */
.L_x_14601:
[----:B------:R-:W-:-:S03]  /*1e2f0*/  UMOV UR4, 0xffffffff ;  /* 0xffffffff00047882 */ /* 0x000fc60000000000 */
[----:B------:R-:W-:Y:S05]  /*1e300*/  BRA.DIV UR4, `(.L_x_14603) ;  /* 0x0000006204187947 */ /* 0x000fea000b800000 */
[----:B0-----:R-:W0:Y:S02]  /*1e310*/  S2R R0, SR_TID.X ;  /* 0x0000000000007919 */ /* 0x001e240000002100 */
[----:B0-----:R-:W-:-:S04]  /*1e320*/  SHF.R.U32.HI R0, RZ, 0x5, R0 ;  /* 0x00000005ff007819 */ /* 0x001fc80000011600 */
[----:B------:R-:W-:-:S05]  /*1e330*/  LOP3.LUT R0, R0, 0x3, RZ, 0xc0, !PT ;  /* 0x0000000300007812 */ /* 0x000fca00078ec0ff */
[----:B------:R0:W4:Y:S02]  /*1e340*/  SHFL.IDX PT, R14, R0, RZ, 0x1f ;  /* 0x00001fff000e7589 */ /* 0x00012400000e0000 */
.L_x_14818:
[----:B----4-:R-:W-:-:S13]  /*1e350*/  ISETP.NE.AND P0, PT, R14, RZ, PT ;  /* 0x000000ff0e00720c */ /* 0x010fda0003f05270 */
[----:B------:R-:W-:Y:S05]  /*1e360*/  @P0 BRA `(.L_x_14275) ;  /* 0x0000000000880947 */ /* 0x000fea0003800000 */
[----:B------:R-:W-:-:S03]  /*1e370*/  UMOV UR4, 0xffffffff ;  /* 0xffffffff00047882 */ /* 0x000fc60000000000 */
[----:B------:R-:W-:Y:S05]  /*1e380*/  BRA.DIV UR4, `(.L_x_14604) ;  /* 0x00000062042c7947 */ /* 0x000fea000b800000 */
[----:B------:R-:W-:-:S13]  /*1e390*/  ELECT P6, URZ, PT ;  /* 0x00000000003f782f */ /* 0x000fda00038c0000 */
.L_x_14821:
[----:B------:R-:W-:Y:S05]  /*1e3a0*/  @!P6 BRA `(.L_x_14275) ;  /* 0x000000000078e947 */ /* 0x000fea0003800000 */
[----:B------:R-:W-:-:S06]  /*1e3b0*/  ULOP3.LUT UR4, UR37, 0x2, URZ, 0xfc, !UPT ;  /* 0x0000000225047892 */ /* 0x000fcc000f8efc3f */
[----:B0-----:R-:W-:-:S05]  /*1e3c0*/  IMAD.U32 R0, RZ, RZ, UR4 ;  /* 0x00000004ff007e24 */ /* 0x001fca000f8e00ff */
[----:B------:R-:W-:-:S13]  /*1e3d0*/  ISETP.NE.AND P0, PT, R0, 0x3, PT ;  /* 0x000000030000780c */ /* 0x000fda0003f05270 */
[----:B------:R-:W-:Y:S05]  /*1e3e0*/  @!P0 BRA `(.L_x_14605) ;  /* 0x0000000000048947 */ /* 0x000fea0003800000 */
[----:B------:R-:W-:Y:S01]  /*1e3f0*/  BPT.TRAP 0x1 ;  /* 0x000000040000795c */ /* 0x000fe20000300000 */
.L_x_14605:
[----:B------:R-:W-:Y:S01]  /*1e400*/  IMAD R3, R25, 0x8, R5 ;  /* 0x0000000819037824 */ /* 0x000fe200078e0205 */
[----:B------:R-:W-:Y:S01]  /*1e410*/  SHF.L.U32 R2, R29, 0x1f, RZ ;  /* 0x0000001f1d027819 */ /* 0x000fe200000006ff */
[----:B------:R-:W-:-:S03]  /*1e420*/  VIADD R25, R25, 0x1 ;  /* 0x0000000119197836 */ /* 0x000fc60000000000 */
[----:B------:R-:W0:Y:S02]  /*1e430*/  SYNCS.PHASECHK.TRANS64.TRYWAIT P1, [R3+URZ+0x16840], R2 ;  /* 0x01684002030075a7 */ /* 0x000e24000802017f */
[----:B------:R-:W-:-:S04]  /*1e440*/  ISETP.NE.AND P2, PT, R25, 0x2, PT ;  /* 0x000000021900780c */ /* 0x000fc80003f45270 */
[----:B------:R-:W-:Y:S01]  /*1e450*/  SEL R0, RZ, 0x1, P2 ;  /* 0x00000001ff007807 */ /* 0x000fe20001000000 */
[----:B0-----:R-:W-:Y:S08]  /*1e460*/  @!P1 BRA `(.L_x_14606) ;  /* 0x0000006000149947 */ /* 0x001ff00003800000 */
.L_x_14822:
[----:B------:R-:W-:Y:S02]  /*1e470*/  SEL R25, R25, RZ, P2 ;  /* 0x000000ff19197207 */ /* 0x000fe40001000000 */
[----:B------:R-:W-:Y:S01]  /*1e480*/  LOP3.LUT R0, R29, R0, RZ, 0x3c, !PT ;  /* 0x000000001d007212 */ /* 0x000fe200078e3cff */
[----:B------:R-:W-:Y:S06]  /*1e490*/  @!P0 BRA `(.L_x_14607) ;  /* 0x0000000000048947 */ /* 0x000fec0003800000 */
[----:B------:R-:W-:Y:S01]  /*1e4a0*/  BPT.TRAP 0x1 ;  /* 0x000000040000795c */ /* 0x000fe20000300000 */
.L_x_14607:
[----:B------:R-:W-:Y:S01]  /*1e4b0*/  IMAD R25, R25, 0x8, R5 ;  /* 0x0000000819197824 */ /* 0x000fe200078e0205 */
[----:B------:R-:W-:-:S04]  /*1e4c0*/  SHF.L.U32 R0, R0, 0x1f, RZ ;  /* 0x0000001f00007819 */ /* 0x000fc800000006ff */
[----:B------:R-:W4:Y:S02]  /*1e4d0*/  SYNCS.PHASECHK.TRANS64.TRYWAIT P1, [R25+URZ+0x16840], R0 ;  /* 0x01684000190075a7 */ /* 0x000f24000802017f */
[----:B----4-:R-:W-:Y:S05]  /*1e4e0*/  @!P1 BRA `(.L_x_14608) ;  /* 0x0000006000089947 */ /* 0x010fea0003800000 */
.L_x_14823:
[----:B------:R-:W-:Y:S05]  /*1e4f0*/  @!P0 BRA `(.L_x_14609) ;  /* 0x0000000000048947 */ /* 0x000fea0003800000 */
[----:B------:R-:W-:Y:S01]  /*1e500*/  BPT.TRAP 0x1 ;  /* 0x000000040000795c */ /* 0x000fe20000300000 */
.L_x_14609:
[----:B------:R-:W5:Y:S02]  /*1e510*/  SYNCS.PHASECHK.TRANS64.TRYWAIT P1, [R3+URZ+0x16860], R2 ;  /* 0x01686002030075a7 */ /* 0x000f64000802017f */
[----:B-----5:R-:W-:Y:S05]  /*1e520*/  @!P1 BRA `(.L_x_14610) ;  /* 0x00000060000c9947 */ /* 0x020fea0003800000 */
.L_x_14824:
[----:B------:R-:W-:Y:S05]  /*1e530*/  @!P0 BRA `(.L_x_14611) ;  /* 0x0000000000048947 */ /* 0x000fea0003800000 */
[----:B------:R-:W-:Y:S01]  /*1e540*/  BPT.TRAP 0x1 ;  /* 0x000000040000795c */ /* 0x000fe20000300000 */
.L_x_14611:
[----:B------:R0:W0:Y:S02]  /*1e550*/  SYNCS.PHASECHK.TRANS64.TRYWAIT P0, [R25+URZ+0x16860], R0 ;  /* 0x01686000190075a7 */ /* 0x000024000800017f */
[----:B0-----:R-:W-:Y:S05]  /*1e560*/  @!P0 NANOSLEEP.SYNCS 0x989680 ;  /* 0x009896800000895d */ /* 0x001fea0003900000 */
[----:B------:R-:W0:Y:S02]  /*1e570*/  @!P0 SYNCS.PHASECHK.TRANS64 P0, [R25+URZ+0x16860], R0 ;  /* 0x01686000190085a7 */ /* 0x000e24000800007f */
[----:B0-----:R-:W-:Y:S05]  /*1e580*/  @!P0 BRA `(.L_x_14611) ;  /* 0xfffffffc00f08947 */ /* 0x001fea000383ffff */
.L_x_14275:
[----:B------:R-:W-:Y:S05]  /*1e590*/  BSYNC B9 ;  /* 0x0000000000097941 */ /* 0x000fea0003800000 */
.L_x_14272:
[----:B------:R-:W-:Y:S05]  /*1e5a0*/  EXIT ;  /* 0x000000000000794d */ /* 0x000fea0003800000 */
.L_x_14301:
[----:B0-----:R0:W1:Y:S02]  /*1e5b0*/  SYNCS.PHASECHK.TRANS64.TRYWAIT P6, [R70+URZ+0x16890], R78 ;  /* 0x0168904e460075a7 */ /* 0x00106400080c017f */
[----:B-1----:R-:W-:Y:S05]  /*1e5c0*/  @!P6 NANOSLEEP.SYNCS 0x989680 ;  /* 0x009896800000e95d */ /* 0x002fea0003900000 */
[----:B------:R-:W1:Y:S02]  /*1e5d0*/  @!P6 SYNCS.PHASECHK.TRANS64 P6, [R70+URZ+0x16890], R78 ;  /* 0x0168904e4600e5a7 */ /* 0x000e6400080c007f */
[----:B-1----:R-:W-:Y:S05]  /*1e5e0*/  @!P6 BRA `(.L_x_14301) ;  /* 0xfffffffc00f0e947 */ /* 0x002fea000383ffff */
[----:B------:R-:W-:Y:S05]  /*1e5f0*/  BRA `(.L_x_14612) ;  /* 0xfffffe4800207947 */ /* 0x000fea000383ffff */
.L_x_14302:
        /* <DEDUP_REMOVED lines=8> */
.L_x_14614:
[----:B------:R-:W-:Y:S05]  /*1e680*/  BSYNC B1 ;  /* 0x0000000000017941 */ /* 0x000fea0003800000 */
.L_x_14613:
        /* <DEDUP_REMOVED lines=8> */
.L_x_14615:
[----:B------:R-:W-:Y:S05]  /*1e710*/  BRA `(.L_x_14616) ;  /* 0xfffffe4400ec7947 */ /* 0x000fea000383ffff */
.L_x_14311:
[----:B------:R-:W-:Y:S01]  /*1e720*/  BSSY B1, `(.L_x_14617) ;  /* 0x0000008000017945 */ /* 0x000fe20003800000 */
[----:B--2-4-:R-:W-:Y:S02]  /*1e730*/  IMAD.MOV.U32 R13, RZ, RZ, R85 ;  /* 0x000000ffff0d7224 */ /* 0x014fe400078e0055 */
[----:B------:R-:W-:Y:S02]  /*1e740*/  IMAD.MOV.U32 R12, RZ, RZ, 0x1 ;  /* 0x00000001ff0c7424 */ /* 0x000fe400078e00ff */
[----:B------:R-:W-:Y:S02]  /*1e750*/  IMAD.MOV.U32 R11, RZ, RZ, 0x1c1f ;  /* 0x00001c1fff0b7424 */ /* 0x000fe400078e00ff */
[----:B------:R-:W-:-:S07]  /*1e760*/  IMAD.MOV.U32 R15, RZ, RZ, -0x1 ;  /* 0xffffffffff0f7424 */ /* 0x000fce00078e00ff */
[----:B01-3--:R-:W-:Y:S05]  /*1e770*/  WARPSYNC.COLLECTIVE R15, `(.L_x_14618) ;  /* 0x000000000f087348 */ /* 0x00bfea0003c00000 */
[----:B---3--:R2:W3:Y:S02]  /*1e780*/  SHFL.IDX P6, R14, R13, R12, R11 ;  /* 0x0000000c0d0e7389 */ /* 0x0084e400000c000b */
[----:B0123--:R-:W-:Y:S01]  /*1e790*/  ENDCOLLECTIVE ;  /* 0x000000000000791b */ /* 0x00ffe20003800000 */
.L_x_14618:
[----:B------:R-:W-:Y:S05]  /*1e7a0*/  BSYNC B1 ;  /* 0x0000000000017941 */ /* 0x000fea0003800000 */
.L_x_14617:
        /* <DEDUP_REMOVED lines=8> */
.L_x_14619:
[----:B------:R-:W-:Y:S05]  /*1e830*/  BRA `(.L_x_14620) ;  /* 0xfffffe4c00847947 */ /* 0x000fea000383ffff */
.L_x_14323:
[----:B-1----:R1:W2:Y:S02]  /*1e840*/  SYNCS.PHASECHK.TRANS64.TRYWAIT P4, [R70+URZ+0x16890], R78 ;  /* 0x0168904e460075a7 */ /* 0x0022a4000808017f */
[----:B--2---:R-:W-:Y:S05]  /*1e850*/  @!P4 NANOSLEEP.SYNCS 0x989680 ;  /* 0x009896800000c95d */ /* 0x004fea0003900000 */
[----:B------:R-:W2:Y:S02]  /*1e860*/  @!P4 SYNCS.PHASECHK.TRANS64 P4, [R70+URZ+0x16890], R78 ;  /* 0x0168904e4600c5a7 */ /* 0x000ea4000808007f */
[----:B--2---:R-:W-:Y:S05]  /*1e870*/  @!P4 BRA `(.L_x_14323) ;  /* 0xfffffffc00f0c947 */ /* 0x004fea000383ffff */
[----:B------:R-:W-:Y:S05]  /*1e880*/  BRA `(.L_x_14621) ;  /* 0xfffffe5800b07947 */ /* 0x000fea000383ffff */
.L_x_14324:
[----:B------:R-:W-:Y:S01]  /*1e890*/  BSSY B1, `(.L_x_14622) ;  /* 0x0000008000017945 */ /* 0x000fe20003800000 */
[----:B0-----:R-:W-:Y:S02]  /*1e8a0*/  IMAD.MOV.U32 R13, RZ, RZ, R85 ;  /* 0x000000ffff0d7224 */ /* 0x001fe400078e0055 */
[----:B------:R-:W-:Y:S02]  /*1e8b0*/  IMAD.MOV.U32 R12, RZ, RZ, RZ ;  /* 0x000000ffff0c7224 */ /* 0x000fe400078e00ff */
[----:B------:R-:W-:Y:S02]  /*1e8c0*/  IMAD.MOV.U32 R11, RZ, RZ, 0x1c1f ;  /* 0x00001c1fff0b7424 */ /* 0x000fe400078e00ff */
[----:B------:R-:W-:-:S07]  /*1e8d0*/  IMAD.MOV.U32 R15, RZ, RZ, -0x1 ;  /* 0xffffffffff0f7424 */ /* 0x000fce00078e00ff */
[----:B-1----:R-:W-:Y:S05]  /*1e8e0*/  WARPSYNC.COLLECTIVE R15, `(.L_x_14623) ;  /* 0x000000000f087348 */ /* 0x002fea0003c00000 */
[----:B------:R0:W2:Y:S02]  /*1e8f0*/  SHFL.IDX P6, R14, R13, R12, R11 ;  /* 0x0000000c0d0e7389 */ /* 0x0000a400000c000b */
[----:B012---:R-:W-:Y:S01]  /*1e900*/  ENDCOLLECTIVE ;  /* 0x000000000000791b */ /* 0x007fe20003800000 */
.L_x_14623:
[----:B------:R-:W-:Y:S05]  /*1e910*/  BSYNC B1 ;  /* 0x0000000000017941 */ /* 0x000fea0003800000 */
.L_x_14622:
        /* <DEDUP_REMOVED lines=8> */
.L_x_14624:
[----:B------:R-:W-:Y:S01]  /*1e9a0*/  IMAD.MOV.U32 R82, RZ, RZ, R14 ;  /* 0x000000ffff527224 */ /* 0x000fe200078e000e */
[----:B------:R-:W-:Y:S06]  /*1e9b0*/  BRA `(.L_x_14625) ;  /* 0xfffffe58007c7947 */ /* 0x000fec000383ffff */
.L_x_14329:
        /* <DEDUP_REMOVED lines=8> */
.L_x_14627:
[----:B------:R-:W-:Y:S05]  /*1ea40*/  BSYNC B1 ;  /* 0x0000000000017941 */ /* 0x000fea0003800000 */
.L_x_14626:
        /* <DEDUP_REMOVED lines=8> */
.L_x_14628:
[----:B------:R-:W-:Y:S01]  /*1ead0*/  IMAD.MOV.U32 R84, RZ, RZ, R14 ;  /* 0x000000ffff547224 */ /* 0x000fe200078e000e */
[----:B------:R-:W-:Y:S06]  /*1eae0*/  BRA `(.L_x_14629) ;  /* 0xfffffe6000287947 */ /* 0x000fec000383ffff */
.L_x_14334:
[----:B0-----:R0:W1:Y:S02]  /*1eaf0*/  SYNCS.PHASECHK.TRANS64.TRYWAIT P3, [R70+URZ+0x16890], R78 ;  /* 0x0168904e460075a7 */ /* 0x001064000806017f */
[----:B-1----:R-:W-:Y:S05]  /*1eb00*/  @!P3 NANOSLEEP.SYNCS 0x989680 ;  /* 0x009896800000b95d */ /* 0x002fea0003900000 */
[----:B------:R-:W1:Y:S02]  /*1eb10*/  @!P3 SYNCS.PHASECHK.TRANS64 P3, [R70+URZ+0x16890], R78 ;  /* 0x0168904e4600b5a7 */ /* 0x000e64000806007f */
[----:B-1----:R-:W-:Y:S05]  /*1eb20*/  @!P3 BRA `(.L_x_14334) ;  /* 0xfffffffc00f0b947 */ /* 0x002fea000383ffff */
[----:B------:R-:W-:Y:S05]  /*1eb30*/  BRA `(.L_x_14630) ;  /* 0xfffffe6800407947 */ /* 0x000fea000383ffff */
.L_x_14335:
        /* <DEDUP_REMOVED lines=8> */
.L_x_14632:
[----:B------:R-:W-:Y:S05]  /*1ebc0*/  BSYNC B1 ;  /* 0x0000000000017941 */ /* 0x000fea0003800000 */
.L_x_14631:
        /* <DEDUP_REMOVED lines=8> */
.L_x_14633:
[----:B------:R-:W-:Y:S01]  /*1ec50*/  IMAD.MOV.U32 R33, RZ, RZ, R14 ;  /* 0x000000ffff217224 */ /* 0x000fe200078e000e */
[----:B------:R-:W-:Y:S06]  /*1ec60*/  BRA `(.L_x_14634) ;  /* 0xfffffe6800647947 */ /* 0x000fec000383ffff */
.L_x_14338:
        /* <DEDUP_REMOVED lines=8> */
.L_x_14636:
[----:B------:R-:W-:Y:S05]  /*1ecf0*/  BSYNC B1 ;  /* 0x0000000000017941 */ /* 0x000fea0003800000 */
.L_x_14635:
        /* <DEDUP_REMOVED lines=8> */
.L_x_14637:
[----:B------:R-:W-:Y:S01]  /*1ed80*/  IMAD.MOV.U32 R33, RZ, RZ, R14 ;  /* 0x000000ffff217224 */ /* 0x000fe200078e000e */
[----:B------:R-:W-:Y:S06]  /*1ed90*/  BRA `(.L_x_14638) ;  /* 0xfffffe6800647947 */ /* 0x000fec000383ffff */
.L_x_14342:
[----:B0-----:R0:W3:Y:S02]  /*1eda0*/  SYNCS.PHASECHK.TRANS64.TRYWAIT P4, [R70+URZ+0x168b0], R78 ;  /* 0x0168b04e460075a7 */ /* 0x0010e4000808017f */
[----:B---3--:R-:W-:Y:S05]  /*1edb0*/  @!P4 NANOSLEEP.SYNCS 0x989680 ;  /* 0x009896800000c95d */ /* 0x008fea0003900000 */
[----:B------:R-:W3:Y:S02]  /*1edc0*/  @!P4 SYNCS.PHASECHK.TRANS64 P4, [R70+URZ+0x168b0], R78 ;  /* 0x0168b04e4600c5a7 */ /* 0x000ee4000808007f */
[----:B---3--:R-:W-:Y:S05]  /*1edd0*/  @!P4 BRA `(.L_x_14342) ;  /* 0xfffffffc00f0c947 */ /* 0x008fea000383ffff */
[----:B------:R-:W-:Y:S05]  /*1ede0*/  BRA `(.L_x_14639) ;  /* 0xfffffe6800e07947 */ /* 0x000fea000383ffff */
.L_x_14358:
        /* <DEDUP_REMOVED lines=9> */
[----:B--2---:R-:W-:-:S07]  /*1ee80*/  IMAD.MOV.U32 R13, RZ, RZ, R4 ;  /* 0x000000ffff0d7224 */ /* 0x004fce00078e0004 */
[----:B-----5:R-:W-:Y:S05]  /*1ee90*/  WARPSYNC.COLLECTIVE R15, `(.L_x_14641) ;  /* 0x000000000f087348 */ /* 0x020fea0003c00000 */
[----:B------:R0:W1:Y:S02]  /*1eea0*/  SHFL.IDX P6, R14, R13, R12, R11 ;  /* 0x0000000c0d0e7389 */ /* 0x00006400000c000b */
[----:B01---5:R-:W-:Y:S01]  /*1eeb0*/  ENDCOLLECTIVE ;  /* 0x000000000000791b */ /* 0x023fe20003800000 */
.L_x_14641:
[----:B------:R-:W-:Y:S05]  /*1eec0*/  BSYNC B0 ;  /* 0x0000000000007941 */ /* 0x000fea0003800000 */
.L_x_14640:
[----:B------:R1:W-:Y:S01]  /*1eed0*/  STL [R1+0x28], R14 ;  /* 0x0000280e01007387 */ /* 0x0003e20000100800 */
[----:B------:R-:W-:Y:S05]  /*1eee0*/  BRA `(.L_x_14642) ;  /* 0xfffffe7400747947 */ /* 0x000fea000383ffff */
.L_x_14370:
[----:B------:R-:W-:Y:S01]  /*1eef0*/  BSSY B1, `(.L_x_14643) ;  /* 0x0000008000017945 */ /* 0x000fe20003800000 */
[----:B--2---:R-:W-:Y:S02]  /*1ef00*/  IMAD.MOV.U32 R13, RZ, RZ, R6 ;  /* 0x000000ffff0d7224 */ /* 0x004fe400078e0006 */
[----:B------:R-:W-:Y:S02]  /*1ef10*/  IMAD.MOV.U32 R12, RZ, RZ, RZ ;  /* 0x000000ffff0c7224 */ /* 0x000fe400078e00ff */
[----:B------:R-:W-:Y:S02]  /*1ef20*/  IMAD.MOV.U32 R11, RZ, RZ, 0x1c1f ;  /* 0x00001c1fff0b7424 */ /* 0x000fe400078e00ff */
[----:B------:R-:W-:-:S07]  /*1ef30*/  IMAD.MOV.U32 R15, RZ, RZ, -0x1 ;  /* 0xffffffffff0f7424 */ /* 0x000fce00078e00ff */
[----:B-1----:R-:W-:Y:S05]  /*1ef40*/  WARPSYNC.COLLECTIVE R15, `(.L_x_14644) ;  /* 0x000000000f087348 */ /* 0x002fea0003c00000 */
[----:B-1----:R0:W1:Y:S02]  /*1ef50*/  SHFL.IDX P6, R14, R13, R12, R11 ;  /* 0x0000000c0d0e7389 */ /* 0x00206400000c000b */
[----:B01----:R-:W-:Y:S01]  /*1ef60*/  ENDCOLLECTIVE ;  /* 0x000000000000791b */ /* 0x003fe20003800000 */
.L_x_14644:
[----:B------:R-:W-:Y:S05]  /*1ef70*/  BSYNC B1 ;  /* 0x0000000000017941 */ /* 0x000fea0003800000 */
.L_x_14643:
        /* <DEDUP_REMOVED lines=8> */
.L_x_14645:
[----:B------:R-:W-:Y:S02]  /*1f000*/  IMAD.MOV.U32 R13, RZ, RZ, R8 ;  /* 0x000000ffff0d7224 */ /* 0x000fe400078e0008 */
[----:B------:R-:W-:-:S07]  /*1f010*/  IMAD.MOV.U32 R0, RZ, RZ, R14 ;  /* 0x000000ffff007224 */ /* 0x000fce00078e000e */
[----:B------:R-:W-:Y:S05]  /*1f020*/  WARPSYNC.COLLECTIVE R15, `(.L_x_14646) ;  /* 0x000000000f087348 */ /* 0x000fea0003c00000 */
[----:B------:R0:W1:Y:S02]  /*1f030*/  SHFL.IDX P6, R14, R13, R12, R11 ;  /* 0x0000000c0d0e7389 */ /* 0x00006400000c000b */
[----:B01----:R-:W-:Y:S01]  /*1f040*/  ENDCOLLECTIVE ;  /* 0x000000000000791b */ /* 0x003fe20003800000 */
.L_x_14646:
[----:B------:R-:W-:Y:S02]  /*1f050*/  IMAD.MOV.U32 R13, RZ, RZ, R7 ;  /* 0x000000ffff0d7224 */ /* 0x000fe400078e0007 */
[----:B------:R-:W-:-:S07]  /*1f060*/  IMAD.MOV.U32 R5, RZ, RZ, R14 ;  /* 0x000000ffff057224 */ /* 0x000fce00078e000e */
[----:B------:R-:W-:Y:S05]  /*1f070*/  WARPSYNC.COLLECTIVE R15, `(.L_x_14647) ;  /* 0x000000000f087348 */ /* 0x000fea0003c00000 */
[----:B------:R0:W1:Y:S02]  /*1f080*/  SHFL.IDX P6, R14, R13, R12, R11 ;  /* 0x0000000c0d0e7389 */ /* 0x00006400000c000b */
[----:B01----:R-:W-:Y:S01]  /*1f090*/  ENDCOLLECTIVE ;  /* 0x000000000000791b */ /* 0x003fe20003800000 */
.L_x_14647:
[----:B------:R-:W-:Y:S05]  /*1f0a0*/  BRA `(.L_x_14648) ;  /* 0xfffffe7800f87947 */ /* 0x000fea000383ffff */
.L_x_14373:
[----:B------:R-:W-:Y:S01]  /*1f0b0*/  BSSY B1, `(.L_x_14649) ;  /* 0x0000008000017945 */ /* 0x000fe20003800000 */
[----:B--2---:R-:W-:Y:S02]  /*1f0c0*/  IMAD.MOV.U32 R13, RZ, RZ, R6 ;  /* 0x000000ffff0d7224 */ /* 0x004fe400078e0006 */
[----:B------:R-:W-:Y:S02]  /*1f0d0*/  IMAD.MOV.U32 R12, RZ, RZ, 0x1 ;  /* 0x00000001ff0c7424 */ /* 0x000fe400078e00ff */
[----:B------:R-:W-:Y:S02]  /*1f0e0*/  IMAD.MOV.U32 R11, RZ, RZ, 0x1c1f ;  /* 0x00001c1fff0b7424 */ /* 0x000fe400078e00ff */
[----:B------:R-:W-:-:S07]  /*1f0f0*/  IMAD.MOV.U32 R15, RZ, RZ, -0x1 ;  /* 0xffffffffff0f7424 */ /* 0x000fce00078e00ff */
[----:B-1----:R-:W-:Y:S05]  /*1f100*/  WARPSYNC.COLLECTIVE R15, `(.L_x_14650) ;  /* 0x000000000f087348 */ /* 0x002fea0003c00000 */
[----:B------:R0:W2:Y:S02]  /*1f110*/  SHFL.IDX P6, R14, R13, R12, R11 ;  /* 0x0000000c0d0e7389 */ /* 0x0000a400000c000b */
[----:B012---:R-:W-:Y:S01]  /*1f120*/  ENDCOLLECTIVE ;  /* 0x000000000000791b */ /* 0x007fe20003800000 */
.L_x_14650:
[----:B------:R-:W-:Y:S05]  /*1f130*/  BSYNC B1 ;  /* 0x0000000000017941 */ /* 0x000fea0003800000 */
.L_x_14649:
        /* <DEDUP_REMOVED lines=8> */
.L_x_14651:
[----:B------:R-:W-:Y:S02]  /*1f1c0*/  IMAD.MOV.U32 R13, RZ, RZ, R8 ;  /* 0x000000ffff0d7224 */ /* 0x000fe400078e0008 */
[----:B------:R-:W-:-:S07]  /*1f1d0*/  IMAD.MOV.U32 R0, RZ, RZ, R14 ;  /* 0x000000ffff007224 */ /* 0x000fce00078e000e */
[----:B------:R-:W-:Y:S05]  /*1f1e0*/  WARPSYNC.COLLECTIVE R15, `(.L_x_14652) ;  /* 0x000000000f087348 */ /* 0x000fea0003c00000 */
[----:B------:R0:W1:Y:S02]  /*1f1f0*/  SHFL.IDX P6, R14, R13, R12, R11 ;  /* 0x0000000c0d0e7389 */ /* 0x00006400000c000b */
[----:B01----:R-:W-:Y:S01]  /*1f200*/  ENDCOLLECTIVE ;  /* 0x000000000000791b */ /* 0x003fe20003800000 */
.L_x_14652:
[----:B------:R-:W-:Y:S02]  /*1f210*/  IMAD.MOV.U32 R13, RZ, RZ, R7 ;  /* 0x000000ffff0d7224 */ /* 0x000fe400078e0007 */
[----:B------:R-:W-:-:S07]  /*1f220*/  IMAD.MOV.U32 R5, RZ, RZ, R14 ;  /* 0x000000ffff057224 */ /* 0x000fce00078e000e */
[----:B------:R-:W-:Y:S05]  /*1f230*/  WARPSYNC.COLLECTIVE R15, `(.L_x_14653) ;  /* 0x000000000f087348 */ /* 0x000fea0003c00000 */
[----:B------:R0:W1:Y:S02]  /*1f240*/  SHFL.IDX P6, R14, R13, R12, R11 ;  /* 0x0000000c0d0e7389 */ /* 0x00006400000c000b */
[----:B01----:R-:W-:Y:S01]  /*1f250*/  ENDCOLLECTIVE ;  /* 0x000000000000791b */ /* 0x003fe20003800000 */
.L_x_14653:
[----:B------:R-:W-:Y:S05]  /*1f260*/  BRA `(.L_x_14654) ;  /* 0xfffffe7c00687947 */ /* 0x000fea000383ffff */
.L_x_14377:
[----:B0-----:R0:W1:Y:S02]  /*1f270*/  SYNCS.PHASECHK.TRANS64.TRYWAIT P0, [R2+URZ+0x16800], R5 ;  /* 0x01680005020075a7 */ /* 0x001064000800017f */
[----:B-1----:R-:W-:Y:S05]  /*1f280*/  @!P0 NANOSLEEP.SYNCS 0x989680 ;  /* 0x009896800000895d */ /* 0x002fea0003900000 */
[----:B------:R-:W1:Y:S02]  /*1f290*/  @!P0 SYNCS.PHASECHK.TRANS64 P0, [R2+URZ+0x16800], R5 ;  /* 0x01680005020085a7 */ /* 0x000e64000800007f */
[----:B-1----:R-:W-:Y:S05]  /*1f2a0*/  @!P0 BRA `(.L_x_14377) ;  /* 0xfffffffc00f08947 */ /* 0x002fea000383ffff */
[----:B------:R-:W-:Y:S05]  /*1f2b0*/  BRA `(.L_x_14655) ;  /* 0xfffffe80007c7947 */ /* 0x000fea000383ffff */
.L_x_14385:
[----:B------:R-:W0:Y:S01]  /*1f2c0*/  LDC R41, c[0x0][0x3f4] ;  /* 0x0000fd00ff297b82 */ /* 0x000e220000000800 */
[----:B------:R-:W-:Y:S01]  /*1f2d0*/  BSSY B1, `(.L_x_14656) ;  /* 0x0000008000017945 */ /* 0x000fe20003800000 */
[----:B--2---:R-:W-:Y:S02]  /*1f2e0*/  IMAD.MOV.U32 R13, RZ, RZ, R26 ;  /* 0x000000ffff0d7224 */ /* 0x004fe400078e001a */
[----:B------:R-:W-:Y:S02]  /*1f2f0*/  IMAD.MOV.U32 R12, RZ, RZ, RZ ;  /* 0x000000ffff0c7224 */ /* 0x000fe400078e00ff */
[----:B------:R-:W-:Y:S02]  /*1f300*/  IMAD.MOV.U32 R11, RZ, RZ, 0x1c1f ;  /* 0x00001c1fff0b7424 */ /* 0x000fe400078e00ff */
[----:B------:R-:W-:-:S07]  /*1f310*/  IMAD.MOV.U32 R15, RZ, RZ, -0x1 ;  /* 0xffffffffff0f7424 */ /* 0x000fce00078e00ff */
[----:B01----:R-:W-:Y:S05]  /*1f320*/  WARPSYNC.COLLECTIVE R15, `(.L_x_14657) ;  /* 0x000000000f087348 */ /* 0x003fea0003c00000 */
[----:B-1----:R1:W2:Y:S02]  /*1f330*/  SHFL.IDX P6, R14, R13, R12, R11 ;  /* 0x0000000c0d0e7389 */ /* 0x0022a400000c000b */
[----:B012---:R-:W-:Y:S01]  /*1f340*/  ENDCOLLECTIVE ;  /* 0x000000000000791b */ /* 0x007fe20003800000 */
.L_x_14657:
[----:B------:R-:W-:Y:S05]  /*1f350*/  BSYNC B1 ;  /* 0x0000000000017941 */ /* 0x000fea0003800000 */
.L_x_14656:
        /* <DEDUP_REMOVED lines=10> */
.L_x_14658:
        /* <DEDUP_REMOVED lines=8> */
.L_x_14659:
[----:B------:R-:W-:-:S05]  /*1f480*/  @!P1 IADD3 R6, P2, R3, R5, RZ ;  /* 0x0000000503069210 */ /* 0x000fca0007f5e0ff */
[----:B------:R-:W-:Y:S02]  /*1f490*/  @!P1 IMAD.X R7, R0, 0x1, R21, P2 ;  /* 0x0000000100079824 */ /* 0x000fe400010e0615 */
[----:B------:R-:W-:Y:S02]  /*1f4a0*/  IMAD.MOV.U32 R13, RZ, RZ, R27 ;  /* 0x000000ffff0d7224 */ /* 0x000fe400078e001b */
[----:B------:R-:W-:-:S07]  /*1f4b0*/  IMAD.MOV.U32 R4, RZ, RZ, R14 ;  /* 0x000000ffff047224 */ /* 0x000fce00078e000e */
[----:B------:R-:W-:Y:S05]  /*1f4c0*/  WARPSYNC.COLLECTIVE R15, `(.L_x_14660) ;  /* 0x000000000f087348 */ /* 0x000fea0003c00000 */
[----:B------:R0:W1:Y:S02]  /*1f4d0*/  SHFL.IDX P6, R14, R13, R12, R11 ;  /* 0x0000000c0d0e7389 */ /* 0x00006400000c000b */
[----:B01----:R-:W-:Y:S01]  /*1f4e0*/  ENDCOLLECTIVE ;  /* 0x000000000000791b */ /* 0x003fe20003800000 */
.L_x_14660:
[----:B------:R-:W2:Y:S01]  /*1f4f0*/  @!P1 LD.E.128 R8, desc[UR42][R6.64] ;  /* 0x0000002a06089980 */ /* 0x000ea2000c101d00 */
[----:B------:R-:W-:-:S05]  /*1f500*/  @!P1 IADD3 R14, P2, R14, R5, RZ ;  /* 0x000000050e0e9210 */ /* 0x000fca0007f5e0ff */
[----:B------:R-:W-:-:S04]  /*1f510*/  @!P1 IMAD.X R3, R4, 0x1, R21, P2 ;  /* 0x0000000104039824 */ /* 0x000fc800010e0615 */
[----:B------:R-:W-:-:S05]  /*1f520*/  @!P1 IMAD.MOV.U32 R15, RZ, RZ, R3 ;  /* 0x000000ffff0f9224 */ /* 0x000fca00078e0003 */
[----:B------:R0:W5:Y:S01]  /*1f530*/  @!P1 LD.E.128 R4, desc[UR42][R14.64] ;  /* 0x0000002a0e049980 */ /* 0x000162000c101d00 */
[----:B------:R-:W-:Y:S01]  /*1f540*/  CS2R R38, SRZ ;  /* 0x0000000000267805 */ /* 0x000fe2000001ff00 */
[----:B------:R-:W-:Y:S01]  /*1f550*/  IMAD.MOV.U32 R13, RZ, RZ, R26 ;  /* 0x000000ffff0d7224 */ /* 0x000fe200078e001a */
[----:B------:R-:W-:Y:S01]  /*1f560*/  CS2R R36, SRZ ;  /* 0x0000000000247805 */ /* 0x000fe2000001ff00 */
[----:B------:R-:W-:Y:S01]  /*1f570*/  IMAD.MOV.U32 R12, RZ, RZ, 0x1 ;  /* 0x00000001ff0c7424 */ /* 0x000fe200078e00ff */
[----:B------:R-:W-:Y:S02]  /*1f580*/  CS2R R30, SRZ ;  /* 0x00000000001e7805 */ /* 0x000fe4000001ff00 */
[----:B------:R-:W-:Y:S01]  /*1f590*/  CS2R R20, SRZ ;  /* 0x0000000000147805 */ /* 0x000fe2000001ff00 */
[----:B0-----:R-:W-:Y:S02]  /*1f5a0*/  IMAD.MOV.U32 R15, RZ, RZ, -0x1 ;  /* 0xffffffffff0f7424 */ /* 0x001fe400078e00ff */
[----:B--2---:R-:W-:-:S02]  /*1f5b0*/  @!P1 IMAD.MOV.U32 R39, RZ, RZ, R11 ;  /* 0x000000ffff279224 */ /* 0x004fc400078e000b */
[----:B------:R-:W-:Y:S02]  /*1f5c0*/  IMAD.MOV.U32 R11, RZ, RZ, 0x1c1f ;  /* 0x00001c1fff0b7424 */ /* 0x000fe400078e00ff */
[----:B------:R-:W-:Y:S02]  /*1f5d0*/  @!P1 IMAD.MOV.U32 R36, RZ, RZ, R8 ;  /* 0x000000ffff249224 */ /* 0x000fe400078e0008 */
[----:B------:R-:W-:-:S07]  /*1f5e0*/  @!P1 IMAD.MOV.U32 R37, RZ, RZ, R9 ;  /* 0x000000ffff259224 */ /* 0x000fce00078e0009 */
[----:B-----5:R-:W-:Y:S05]  /*1f5f0*/  WARPSYNC.COLLECTIVE R15, `(.L_x_14661) ;  /* 0x000000000f087348 */ /* 0x020fea0003c00000 */
[----:B------:R0:W1:Y:S02]  /*1f600*/  SHFL.IDX P6, R14, R13, R12, R11 ;  /* 0x0000000c0d0e7389 */ /* 0x00006400000c000b */
[----:B01---5:R-:W-:Y:S01]  /*1f610*/  ENDCOLLECTIVE ;  /* 0x000000000000791b */ /* 0x023fe20003800000 */
.L_x_14661:
[----:B------:R-:W-:Y:S02]  /*1f620*/  IMAD.MOV.U32 R0, RZ, RZ, R36 ;  /* 0x000000ffff007224 */ /* 0x000fe400078e0024 */
[----:B------:R-:W-:Y:S02]  /*1f630*/  IMAD.MOV.U32 R3, RZ, RZ, R37 ;  /* 0x000000ffff037224 */ /* 0x000fe400078e0025 */
[----:B------:R-:W-:Y:S01]  /*1f640*/  @!P1 IMAD.MOV.U32 R38, RZ, RZ, R10 ;  /* 0x000000ffff269224 */ /* 0x000fe200078e000a */
[----:B------:R-:W-:Y:S01]  /*1f650*/  PRMT R48, R0, 0x7610, R48 ;  /* 0x0000761000307816 */ /* 0x000fe20000000030 */
[----:B------:R-:W-:Y:S01]  /*1f660*/  IMAD.MOV.U32 R9, RZ, RZ, R39 ;  /* 0x000000ffff097224 */ /* 0x000fe200078e0027 */
[----:B------:R-:W-:Y:S01]  /*1f670*/  PRMT R34, R34, 0x5410, R3 ;  /* 0x0000541022227816 */ /* 0x000fe20000000003 */
[----:B------:R-:W-:-:S03]  /*1f680*/  IMAD.MOV.U32 R8, RZ, RZ, R38 ;  /* 0x000000ffff087224 */ /* 0x000fc600078e0026 */
[----:B------:R-:W-:Y:S01]  /*1f690*/  PRMT R34, R9, 0x7610, R34 ;  /* 0x0000761009227816 */ /* 0x000fe20000000022 */
[----:B------:R-:W-:Y:S01]  /*1f6a0*/  IMAD.MOV.U32 R13, RZ, RZ, R25 ;  /* 0x000000ffff0d7224 */ /* 0x000fe200078e0019 */
[----:B------:R-:W-:Y:S01]  /*1f6b0*/  PRMT R33, R8, 0x7610, R33 ;  /* 0x0000761008217816 */ /* 0x000fe20000000021 */
[----:B------:R-:W-:Y:S02]  /*1f6c0*/  @!P1 IMAD.MOV.U32 R30, RZ, RZ, R4 ;  /* 0x000000ffff1e9224 */ /* 0x000fe400078e0004 */
[----:B------:R-:W-:Y:S02]  /*1f6d0*/  @!P1 IMAD.MOV.U32 R31, RZ, RZ, R5 ;  /* 0x000000ffff1f9224 */ /* 0x000fe400078e0005 */
[----:B------:R-:W-:Y:S02]  /*1f6e0*/  @!P1 IMAD.MOV.U32 R20, RZ, RZ, R6 ;  /* 0x000000ffff149224 */ /* 0x000fe400078e0006 */
[----:B------:R-:W-:Y:S02]  /*1f6f0*/  @!P1 IMAD.MOV.U32 R21, RZ, RZ, R7 ;  /* 0x000000ffff159224 */ /* 0x000fe400078e0007 */
[----:B------:R-:W-:-:S07]  /*1f700*/  IMAD.MOV.U32 R0, RZ, RZ, R14 ;  /* 0x000000ffff007224 */ /* 0x000fce00078e000e */
[----:B------:R-:W-:Y:S05]  /*1f710*/  WARPSYNC.COLLECTIVE R15, `(.L_x_14662) ;  /* 0x000000000f087348 */ /* 0x000fea0003c00000 */
[----:B------:R0:W1:Y:S02]  /*1f720*/  SHFL.IDX P6, R14, R13, R12, R11 ;  /* 0x0000000c0d0e7389 */ /* 0x00006400000c000b */
[----:B01----:R-:W-:Y:S01]  /*1f730*/  ENDCOLLECTIVE ;  /* 0x000000000000791b */ /* 0x003fe20003800000 */
.L_x_14662:
[----:B------:R-:W-:Y:S02]  /*1f740*/  IMAD.MOV.U32 R4, RZ, RZ, R30 ;  /* 0x000000ffff047224 */ /* 0x000fe400078e001e */
[----:B------:R-:W-:Y:S02]  /*1f750*/  IMAD.MOV.U32 R5, RZ, RZ, R31 ;  /* 0x000000ffff057224 */ /* 0x000fe400078e001f */
[----:B------:R-:W-:Y:S01]  /*1f760*/  IMAD.MOV.U32 R6, RZ, RZ, R20 ;  /* 0x000000ffff067224 */ /* 0x000fe200078e0014 */
[----:B------:R-:W-:Y:S01]  /*1f770*/  PRMT R50, R4, 0x7610, R50 ;  /* 0x0000761004327816 */ /* 0x000fe20000000032 */
[----:B------:R-:W-:Y:S01]  /*1f780*/  IMAD.MOV.U32 R7, RZ, RZ, R21 ;  /* 0x000000ffff077224 */ /* 0x000fe200078e0015 */
[----:B------:R-:W-:Y:S02]  /*1f790*/  PRMT R54, R5, 0x7610, R54 ;  /* 0x0000761005367816 */ /* 0x000fe40000000036 */
[----:B------:R-:W-:Y:S02]  /*1f7a0*/  CS2R R4, SRZ ;  /* 0x0000000000047805 */ /* 0x000fe4000001ff00 */
[----:B------:R-:W-:-:S02]  /*1f7b0*/  PRMT R33, R33, 0x5410, R6 ;  /* 0x0000541021217816 */ /* 0x000fc40000000006 */
[----:B------:R-:W-:Y:S01]  /*1f7c0*/  PRMT R55, R7, 0x7610, R55 ;  /* 0x0000761007377816 */ /* 0x000fe20000000037 */
[----:B------:R-:W-:Y:S02]  /*1f7d0*/  IMAD.MOV.U32 R13, RZ, RZ, R24 ;  /* 0x000000ffff0d7224 */ /* 0x000fe400078e0018 */
[----:B------:R-:W-:-:S07]  /*1f7e0*/  IMAD.MOV.U32 R3, RZ, RZ, R14 ;  /* 0x000000ffff037224 */ /* 0x000fce00078e000e */
[----:B------:R-:W-:Y:S05]  /*1f7f0*/  WARPSYNC.COLLECTIVE R15, `(.L_x_14663) ;  /* 0x000000000f087348 */ /* 0x000fea0003c00000 */
[----:B------:R0:W1:Y:S02]  /*1f800*/  SHFL.IDX P6, R14, R13, R12, R11 ;  /* 0x0000000c0d0e7389 */ /* 0x00006400000c000b */
[----:B01----:R-:W-:Y:S01]  /*1f810*/  ENDCOLLECTIVE ;  /* 0x000000000000791b */ /* 0x003fe20003800000 */
.L_x_14663:
[----:B------:R-:W-:Y:S02]  /*1f820*/  IMAD.MOV.U32 R13, RZ, RZ, R27 ;  /* 0x000000ffff0d7224 */ /* 0x000fe400078e001b */
[----:B------:R-:W-:-:S07]  /*1f830*/  IMAD.MOV.U32 R24, RZ, RZ, R14 ;  /* 0x000000ffff187224 */ /* 0x000fce00078e000e */
[----:B------:R-:W-:Y:S05]  /*1f840*/  WARPSYNC.COLLECTIVE R15, `(.L_x_14664) ;  /* 0x000000000f087348 */ /* 0x000fea0003c00000 */
[----:B------:R0:W1:Y:S02]  /*1f850*/  SHFL.IDX P6, R14, R13, R12, R11 ;  /* 0x0000000c0d0e7389 */ /* 0x00006400000c000b */
[----:B01----:R-:W-:Y:S01]  /*1f860*/  ENDCOLLECTIVE ;  /* 0x000000000000791b */ /* 0x003fe20003800000 */
.L_x_14664:
[----:B------:R-:W-:Y:S05]  /*1f870*/  BRA `(.L_x_14665) ;  /* 0xfffffe8c00ac7947 */ /* 0x000fea000383ffff */
.L_x_14389:
[----:B0-----:R0:W1:Y:S02]  /*1f880*/  SYNCS.PHASECHK.TRANS64.TRYWAIT P1, [R2+URZ+0x16800], R13 ;  /* 0x0168000d020075a7 */ /* 0x001064000802017f */
[----:B-1----:R-:W-:Y:S05]  /*1f890*/  @!P1 NANOSLEEP.SYNCS 0x989680 ;  /* 0x009896800000995d */ /* 0x002fea0003900000 */
[----:B------:R-:W1:Y:S02]  /*1f8a0*/  @!P1 SYNCS.PHASECHK.TRANS64 P1, [R2+URZ+0x16800], R13 ;  /* 0x0168000d020095a7 */ /* 0x000e64000802007f */
[----:B-1----:R-:W-:Y:S05]  /*1f8b0*/  @!P1 BRA `(.L_x_14389) ;  /* 0xfffffffc00f09947 */ /* 0x002fea000383ffff */
[----:B------:R-:W-:Y:S05]  /*1f8c0*/  BRA `(.L_x_14666) ;  /* 0xfffffe9000547947 */ /* 0x000fea000383ffff */
.L_x_14395:
[----:B-1----:R1:W3:Y:S02]  /*1f8d0*/  SYNCS.PHASECHK.TRANS64.TRYWAIT P1, [R14+URZ+0x16830], R3 ;  /* 0x016830030e0075a7 */ /* 0x0022e4000802017f */
[----:B---3--:R-:W-:Y:S05]  /*1f8e0*/  @!P1 NANOSLEEP.SYNCS 0x989680 ;  /* 0x009896800000995d */ /* 0x008fea0003900000 */
[----:B------:R-:W3:Y:S02]  /*1f8f0*/  @!P1 SYNCS.PHASECHK.TRANS64 P1, [R14+URZ+0x16830], R3 ;  /* 0x016830030e0095a7 */ /* 0x000ee4000802007f */
[----:B---3--:R-:W-:Y:S05]  /*1f900*/  @!P1 BRA `(.L_x_14395) ;  /* 0xfffffffc00f09947 */ /* 0x008fea000383ffff */
[----:B------:R-:W-:Y:S05]  /*1f910*/  BRA `(.L_x_14394) ;  /* 0xfffffea0002c7947 */ /* 0x000fea000383ffff */
.L_x_14414:
[----:B-1----:R1:W2:Y:S02]  /*1f920*/  SYNCS.PHASECHK.TRANS64.TRYWAIT P2, [R11+URZ+0x16830], R10 ;  /* 0x0168300a0b0075a7 */ /* 0x0022a4000804017f */
[----:B--2---:R-:W-:Y:S05]  /*1f930*/  @!P2 NANOSLEEP.SYNCS 0x989680 ;  /* 0x009896800000a95d */ /* 0x004fea0003900000 */
[----:B------:R-:W2:Y:S02]  /*1f940*/  @!P2 SYNCS.PHASECHK.TRANS64 P2, [R11+URZ+0x16830], R10 ;  /* 0x0168300a0b00a5a7 */ /* 0x000ea4000804007f */
[----:B--2---:R-:W-:Y:S05]  /*1f950*/  @!P2 BRA `(.L_x_14414) ;  /* 0xfffffffc00f0a947 */ /* 0x004fea000383ffff */
[----:B------:R-:W-:Y:S05]  /*1f960*/  BRA `(.L_x_14413) ;  /* 0xfffffed000d87947 */ /* 0x000fea000383ffff */
.L_x_14418:
[----:B-1----:R1:W2:Y:S02]  /*1f970*/  SYNCS.PHASECHK.TRANS64.TRYWAIT P1, [R11+URZ+0x16850], R10 ;  /* 0x0168500a0b0075a7 */ /* 0x0022a4000802017f */
[----:B--2---:R-:W-:Y:S05]  /*1f980*/  @!P1 NANOSLEEP.SYNCS 0x989680 ;  /* 0x009896800000995d */ /* 0x004fea0003900000 */
[----:B------:R-:W2:Y:S02]  /*1f990*/  @!P1 SYNCS.PHASECHK.TRANS64 P1, [R11+URZ+0x16850], R10 ;  /* 0x0168500a0b0095a7 */ /* 0x000ea4000802007f */
[----:B--2---:R-:W-:Y:S05]  /*1f9a0*/  @!P1 BRA `(.L_x_14418) ;  /* 0xfffffffc00f09947 */ /* 0x004fea000383ffff */
[----:B------:R-:W-:Y:S05]  /*1f9b0*/  BRA `(.L_x_14415) ;  /* 0xfffffed400a07947 */ /* 0x000fea000383ffff */
.L_x_14439:
[----:B-1----:R1:W2:Y:S02]  /*1f9c0*/  SYNCS.PHASECHK.TRANS64.TRYWAIT P2, [R3+URZ+0x16830], R0 ;  /* 0x01683000030075a7 */ /* 0x0022a4000804017f */
[----:B--2---:R-:W-:Y:S05]  /*1f9d0*/  @!P2 NANOSLEEP.SYNCS 0x989680 ;  /* 0x009896800000a95d */ /* 0x004fea0003900000 */
[----:B------:R-:W2:Y:S02]  /*1f9e0*/  @!P2 SYNCS.PHASECHK.TRANS64 P2, [R3+URZ+0x16830], R0 ;  /* 0x016830000300a5a7 */ /* 0x000ea4000804007f */
[----:B--2---:R-:W-:Y:S05]  /*1f9f0*/  @!P2 BRA `(.L_x_14439) ;  /* 0xfffffffc00f0a947 */ /* 0x004fea000383ffff */
[----:B------:R-:W-:Y:S05]  /*1fa00*/  BRA `(.L_x_14438) ;  /* 0xffffff0400a47947 */ /* 0x000fea000383ffff */
.L_x_14443:
[----:B-1----:R1:W2:Y:S02]  /*1fa10*/  SYNCS.PHASECHK.TRANS64.TRYWAIT P1, [R3+URZ+0x16850], R0 ;  /* 0x01685000030075a7 */ /* 0x0022a4000802017f */
[----:B--2---:R-:W-:Y:S05]  /*1fa20*/  @!P1 NANOSLEEP.SYNCS 0x989680 ;  /* 0x009896800000995d */ /* 0x004fea0003900000 */
[----:B------:R-:W2:Y:S02]  /*1fa30*/  @!P1 SYNCS.PHASECHK.TRANS64 P1, [R3+URZ+0x16850], R0 ;  /* 0x01685000030095a7 */ /* 0x000ea4000802007f */
[----:B--2---:R-:W-:Y:S05]  /*1fa40*/  @!P1 BRA `(.L_x_14443) ;  /* 0xfffffffc00f09947 */ /* 0x004fea000383ffff */
[----:B------:R-:W-:Y:S05]  /*1fa50*/  BRA `(.L_x_14440) ;  /* 0xffffff0800807947 */ /* 0x000fea000383ffff */
.L_x_14452:
[----:B-1----:R1:W2:Y:S02]  /*1fa60*/  SYNCS.PHASECHK.TRANS64.TRYWAIT P2, [R3+URZ+0x16830], R0 ;  /* 0x01683000030075a7 */ /* 0x0022a4000804017f */
[----:B--2---:R-:W-:Y:S05]  /*1fa70*/  @!P2 NANOSLEEP.SYNCS 0x989680 ;  /* 0x009896800000a95d */ /* 0x004fea0003900000 */
[----:B------:R-:W2:Y:S02]  /*1fa80*/  @!P2 SYNCS.PHASECHK.TRANS64 P2, [R3+URZ+0x16830], R0 ;  /* 0x016830000300a5a7 */ /* 0x000ea4000804007f */
[----:B--2---:R-:W-:Y:S05]  /*1fa90*/  @!P2 BRA `(.L_x_14452) ;  /* 0xfffffffc00f0a947 */ /* 0x004fea000383ffff */
[----:B------:R-:W-:Y:S05]  /*1faa0*/  BRA `(.L_x_14451) ;  /* 0xffffff2400807947 */ /* 0x000fea000383ffff */
.L_x_14456:
[----:B-1----:R1:W2:Y:S02]  /*1fab0*/  SYNCS.PHASECHK.TRANS64.TRYWAIT P1, [R3+URZ+0x16850], R0 ;  /* 0x01685000030075a7 */ /* 0x0022a4000802017f */
[----:B--2---:R-:W-:Y:S05]  /*1fac0*/  @!P1 NANOSLEEP.SYNCS 0x989680 ;  /* 0x009896800000995d */ /* 0x004fea0003900000 */
[----:B------:R-:W2:Y:S02]  /*1fad0*/  @!P1 SYNCS.PHASECHK.TRANS64 P1, [R3+URZ+0x16850], R0 ;  /* 0x01685000030095a7 */ /* 0x000ea4000802007f */
[----:B--2---:R-:W-:Y:S05]  /*1fae0*/  @!P1 BRA `(.L_x_14456) ;  /* 0xfffffffc00f09947 */ /* 0x004fea000383ffff */
[----:B------:R-:W-:Y:S05]  /*1faf0*/  BRA `(.L_x_14453) ;  /* 0xffffff28005c7947 */ /* 0x000fea000383ffff */
.L_x_14471:
[----:B-1----:R1:W2:Y:S02]  /*1fb00*/  SYNCS.PHASECHK.TRANS64.TRYWAIT P1, [R11+URZ+0x16850], R4 ;  /* 0x016850040b0075a7 */ /* 0x0022a4000802017f */
[----:B--2---:R-:W-:Y:S05]  /*1fb10*/  @!P1 NANOSLEEP.SYNCS 0x989680 ;  /* 0x009896800000995d */ /* 0x004fea0003900000 */
[----:B------:R-:W2:Y:S02]  /*1fb20*/  @!P1 SYNCS.PHASECHK.TRANS64 P1, [R11+URZ+0x16850], R4 ;  /* 0x016850040b0095a7 */ /* 0x000ea4000802007f */
[----:B--2---:R-:W-:Y:S05]  /*1fb30*/  @!P1 BRA `(.L_x_14471) ;  /* 0xfffffffc00f09947 */ /* 0x004fea000383ffff */
[----:B------:R-:W-:Y:S05]  /*1fb40*/  BRA `(.L_x_14470) ;  /* 0xffffff5400787947 */ /* 0x000fea000383ffff */
.L_x_14480:
        /* <DEDUP_REMOVED lines=9> */
.L_x_14667:
[C---:B------:R-:W-:Y:S01]  /*1fbe0*/  VIADD R8, R24.reuse, 0x30 ;  /* 0x0000003018087836 */ /* 0x040fe20000000000 */
[----:B------:R-:W-:-:S04]  /*1fbf0*/  ISETP.GE.OR P3, PT, R24, R21, P0 ;  /* 0x000000151800720c */ /* 0x000fc80000766670 */
[----:B------:R-:W-:Y:S01]  /*1fc00*/  ISETP.GE.OR P4, PT, R8, R21, P0 ;  /* 0x000000150800720c */ /* 0x000fe20000786670 */
[----:B------:R-:W-:Y:S02]  /*1fc10*/  VIADD R8, R24, 0x60 ;  /* 0x0000006018087836 */ /* 0x000fe40000000000 */
[----:B------:R-:W-:-:S03]  /*1fc20*/  IMAD.MOV.U32 R13, RZ, RZ, R7 ;  /* 0x000000ffff0d7224 */ /* 0x000fc600078e0007 */
[----:B------:R-:W-:Y:S01]  /*1fc30*/  ISETP.GE.OR P2, PT, R8, R21, P0 ;  /* 0x000000150800720c */ /* 0x000fe20000746670 */
[----:B------:R-:W-:-:S12]  /*1fc40*/  IMAD.MOV.U32 R0, RZ, RZ, R14 ;  /* 0x000000ffff007224 */ /* 0x000fd800078e000e */
[----:B------:R-:W-:Y:S05]  /*1fc50*/  WARPSYNC.COLLECTIVE R15, `(.L_x_14668) ;  /* 0x000000000f087348 */ /* 0x000fea0003c00000 */
[----:B------:R0:W1:Y:S02]  /*1fc60*/  SHFL.IDX P6, R14, R13, R12, R11 ;  /* 0x0000000c0d0e7389 */ /* 0x00006400000c000b */
[----:B01----:R-:W-:Y:S01]  /*1fc70*/  ENDCOLLECTIVE ;  /* 0x000000000000791b */ /* 0x003fe20003800000 */
.L_x_14668:
[----:B------:R-:W-:Y:S02]  /*1fc80*/  IMAD.MOV.U32 R13, RZ, RZ, R20 ;  /* 0x000000ffff0d7224 */ /* 0x000fe400078e0014 */
[----:B------:R-:W-:Y:S02]  /*1fc90*/  IMAD.MOV.U32 R12, RZ, RZ, 0x1 ;  /* 0x00000001ff0c7424 */ /* 0x000fe400078e00ff */
[----:B------:R-:W-:-:S07]  /*1fca0*/  IMAD.MOV.U32 R3, RZ, RZ, R14 ;  /* 0x000000ffff037224 */ /* 0x000fce00078e000e */
[----:B------:R-:W-:Y:S05]  /*1fcb0*/  WARPSYNC.COLLECTIVE R15, `(.L_x_14669) ;  /* 0x000000000f087348 */ /* 0x000fea0003c00000 */
[----:B------:R0:W1:Y:S02]  /*1fcc0*/  SHFL.IDX P6, R14, R13, R12, R11 ;  /* 0x0000000c0d0e7389 */ /* 0x00006400000c000b */
[----:B01----:R-:W-:Y:S01]  /*1fcd0*/  ENDCOLLECTIVE ;  /* 0x000000000000791b */ /* 0x003fe20003800000 */
.L_x_14669:
[----:B------:R-:W-:-:S04]  /*1fce0*/  @!P3 LEA R10, P5, R26, R3, 0x1 ;  /* 0x000000031a0ab211 */ /* 0x000fc800078a08ff */
[----:B------:R-:W-:Y:S01]  /*1fcf0*/  @!P3 LEA.HI.X R3, R26, R0, R28, 0x1, P5 ;  /* 0x000000001a03b211 */ /* 0x000fe200028f0c1c */
[----:B------:R-:W-:Y:S02]  /*1fd00*/  IMAD.MOV.U32 R13, RZ, RZ, R7 ;  /* 0x000000ffff0d7224 */ /* 0x000fe400078e0007 */
[----:B------:R-:W-:-:S07]  /*1fd10*/  IMAD.MOV.U32 R4, RZ, RZ, R14 ;  /* 0x000000ffff047224 */ /* 0x000fce00078e000e */
[----:B------:R-:W-:Y:S05]  /*1fd20*/  WARPSYNC.COLLECTIVE R15, `(.L_x_14670) ;  /* 0x000000000f087348 */ /* 0x000fea0003c00000 */
[----:B------:R0:W1:Y:S02]  /*1fd30*/  SHFL.IDX P6, R14, R13, R12, R11 ;  /* 0x0000000c0d0e7389 */ /* 0x00006400000c000b */
[----:B01----:R-:W-:Y:S01]  /*1fd40*/  ENDCOLLECTIVE ;  /* 0x000000000000791b */ /* 0x003fe20003800000 */
.L_x_14670:
[----:B------:R-:W-:Y:S02]  /*1fd50*/  IMAD.MOV.U32 R13, RZ, RZ, R20 ;  /* 0x000000ffff0d7224 */ /* 0x000fe400078e0014 */
[----:B------:R-:W-:Y:S02]  /*1fd60*/  IMAD.MOV.U32 R12, RZ, RZ, 0x2 ;  /* 0x00000002ff0c7424 */ /* 0x000fe400078e00ff */
[----:B------:R-:W-:-:S07]  /*1fd70*/  IMAD.MOV.U32 R5, RZ, RZ, R14 ;  /* 0x000000ffff057224 */ /* 0x000fce00078e000e */
[----:B------:R-:W-:Y:S05]  /*1fd80*/  WARPSYNC.COLLECTIVE R15, `(.L_x_14671) ;  /* 0x000000000f087348 */ /* 0x000fea0003c00000 */
[----:B------:R0:W1:Y:S02]  /*1fd90*/  SHFL.IDX P6, R14, R13, R12, R11 ;  /* 0x0000000c0d0e7389 */ /* 0x00006400000c000b */
[----:B01----:R-:W-:Y:S01]  /*1fda0*/  ENDCOLLECTIVE ;  /* 0x000000000000791b */ /* 0x003fe20003800000 */
.L_x_14671:
[----:B------:R-:W-:-:S04]  /*1fdb0*/  @!P4 LEA R8, P1, R26, R5, 0x1 ;  /* 0x000000051a08c211 */ /* 0x000fc800078208ff */
[----:B------:R-:W-:Y:S01]  /*1fdc0*/  @!P4 LEA.HI.X R9, R26, R4, R28, 0x1, P1 ;  /* 0x000000041a09c211 */ /* 0x000fe200008f0c1c */
[----:B------:R-:W-:Y:S02]  /*1fdd0*/  IMAD.MOV.U32 R13, RZ, RZ, R7 ;  /* 0x000000ffff0d7224 */ /* 0x000fe400078e0007 */
[----:B------:R-:W-:-:S07]  /*1fde0*/  IMAD.MOV.U32 R6, RZ, RZ, R14 ;  /* 0x000000ffff067224 */ /* 0x000fce00078e000e */
[----:B------:R-:W-:Y:S05]  /*1fdf0*/  WARPSYNC.COLLECTIVE R15, `(.L_x_14672) ;  /* 0x000000000f087348 */ /* 0x000fea0003c00000 */
[----:B------:R0:W1:Y:S02]  /*1fe00*/  SHFL.IDX P6, R14, R13, R12, R11 ;  /* 0x0000000c0d0e7389 */ /* 0x00006400000c000b */
[----:B01----:R-:W-:Y:S01]  /*1fe10*/  ENDCOLLECTIVE ;  /* 0x000000000000791b */ /* 0x003fe20003800000 */
.L_x_14672:
        /* <DEDUP_REMOVED lines=12> */
.L_x_14673:
[----:B------:R0:W-:Y:S01]  /*1fee0*/  @!P2 ST.E.128 desc[UR42][R4.64], RZ ;  /* 0x000000ff0400a985 */ /* 0x0001e2000c101d2a */
[----:B------:R-:W-:Y:S02]  /*1fef0*/  IMAD.MOV.U32 R13, RZ, RZ, R7 ;  /* 0x000000ffff0d7224 */ /* 0x000fe400078e0007 */
[----:B------:R-:W-:-:S07]  /*1ff00*/  IMAD.MOV.U32 R0, RZ, RZ, R14 ;  /* 0x000000ffff007224 */ /* 0x000fce00078e000e */
[----:B0-----:R-:W-:Y:S05]  /*1ff10*/  WARPSYNC.COLLECTIVE R15, `(.L_x_14674) ;  /* 0x000000000f087348 */ /* 0x001fea0003c00000 */
[----:B------:R1:W2:Y:S02]  /*1ff20*/  SHFL.IDX P6, R14, R13, R12, R11 ;  /* 0x0000000c0d0e7389 */ /* 0x0002a400000c000b */
[----:B012---:R-:W-:Y:S01]  /*1ff30*/  ENDCOLLECTIVE ;  /* 0x000000000000791b */ /* 0x007fe20003800000 */
.L_x_14674:
[----:B------:R-:W-:Y:S05]  /*1ff40*/  BRA `(.L_x_14675) ;  /* 0xffffff7000c87947 */ /* 0x000fea000383ffff */
.L_x_14505:
[----:B------:R-:W0:Y:S01]  /*1ff50*/  S2R R5, SR_TID.X ;  /* 0x0000000000057919 */ /* 0x000e220000002100 */
[----:B------:R-:W-:Y:S01]  /*1ff60*/  BSSY B1, `(.L_x_14676) ;  /* 0x000000a000017945 */ /* 0x000fe20003800000 */
[----:B-1----:R-:W-:Y:S02]  /*1ff70*/  IMAD.MOV.U32 R12, RZ, RZ, RZ ;  /* 0x000000ffff0c7224 */ /* 0x002fe400078e00ff */
        /* <DEDUP_REMOVED lines=8> */
.L_x_14677:
[----:B------:R-:W-:Y:S05]  /*20000*/  BSYNC B1 ;  /* 0x0000000000017941 */ /* 0x000fea0003800000 */
.L_x_14676:
[----:B------:R-:W-:Y:S05]  /*20010*/  BRA `(.L_x_14678) ;  /* 0xffffff8800ac7947 */ /* 0x000fea000383ffff */
.L_x_14507:
[----:B------:R-:W-:Y:S01]  /*20020*/  BSSY B1, `(.L_x_14679) ;  /* 0x0000006000017945 */ /* 0x000fe20003800000 */
[----:B------:R-:W-:-:S07]  /*20030*/  IMAD.MOV.U32 R15, RZ, RZ, -0x1 ;  /* 0xffffffffff0f7424 */ /* 0x000fce00078e00ff */
[----:B01----:R-:W-:Y:S05]  /*20040*/  WARPSYNC.COLLECTIVE R15, `(.L_x_14680) ;  /* 0x000000000f0c7348 */ /* 0x003fea0003c00000 */
[----:B------:R-:W-:Y:S02]  /*20050*/  ELECT P6, UR62, PT ;  /* 0x00000000003e782f */ /* 0x000fe400038c0000 */
[----:B------:R-:W-:Y:S01]  /*20060*/  MOV R14, UR62 ;  /* 0x0000003e000e7c02 */ /* 0x000fe20008000f00 */
[----:B01----:R-:W-:Y:S10]  /*20070*/  ENDCOLLECTIVE ;  /* 0x000000000000791b */ /* 0x003ff40003800000 */
.L_x_14680:
[----:B------:R-:W-:Y:S05]  /*20080*/  BSYNC B1 ;  /* 0x0000000000017941 */ /* 0x000fea0003800000 */
.L_x_14679:
[----:B------:R-:W-:Y:S05]  /*20090*/  BRA `(.L_x_14506) ;  /* 0xffffff8800a47947 */ /* 0x000fea000383ffff */
.L_x_14509:
[----:B0-----:R0:W2:Y:S02]  /*200a0*/  SYNCS.PHASECHK.TRANS64.TRYWAIT P0, [R23+URZ+0x16820], R5 ;  /* 0x01682005170075a7 */ /* 0x0010a4000800017f */
[----:B--2---:R-:W-:Y:S05]  /*200b0*/  @!P0 NANOSLEEP.SYNCS 0x989680 ;  /* 0x009896800000895d */ /* 0x004fea0003900000 */
[----:B------:R-:W2:Y:S02]  /*200c0*/  @!P0 SYNCS.PHASECHK.TRANS64 P0, [R23+URZ+0x16820], R5 ;  /* 0x01682005170085a7 */ /* 0x000ea4000800007f */
[----:B--2---:R-:W-:Y:S05]  /*200d0*/  @!P0 BRA `(.L_x_14509) ;  /* 0xfffffffc00f08947 */ /* 0x004fea000383ffff */
[----:B------:R-:W-:Y:S05]  /*200e0*/  BRA `(.L_x_14681) ;  /* 0xffffff8800b47947 */ /* 0x000fea000383ffff */
.L_x_14513:
[----:B--2---:R2:W3:Y:S02]  /*200f0*/  SYNCS.PHASECHK.TRANS64.TRYWAIT P0, [R10+URZ+0x168a0], R7 ;  /* 0x0168a0070a0075a7 */ /* 0x0044e4000800017f */
[----:B---3--:R-:W-:Y:S05]  /*20100*/  @!P0 NANOSLEEP.SYNCS 0x989680 ;  /* 0x009896800000895d */ /* 0x008fea0003900000 */
[----:B------:R-:W3:Y:S02]  /*20110*/  @!P0 SYNCS.PHASECHK.TRANS64 P0, [R10+URZ+0x168a0], R7 ;  /* 0x0168a0070a0085a7 */ /* 0x000ee4000800007f */
[----:B---3--:R-:W-:Y:S05]  /*20120*/  @!P0 BRA `(.L_x_14513) ;  /* 0xfffffffc00f08947 */ /* 0x008fea000383ffff */
[----:B------:R-:W-:Y:S05]  /*20130*/  BRA `(.L_x_14682) ;  /* 0xffffff8800d07947 */ /* 0x000fea000383ffff */
.L_x_14518:
[----:B0-----:R0:W1:Y:S02]  /*20140*/  SYNCS.PHASECHK.TRANS64.TRYWAIT P0, [R10+URZ+0x168c0], R7 ;  /* 0x0168c0070a0075a7 */ /* 0x001064000800017f */
[----:B-1----:R-:W-:Y:S05]  /*20150*/  @!P0 NANOSLEEP.SYNCS 0x989680 ;  /* 0x009896800000895d */ /* 0x002fea0003900000 */
[----:B------:R-:W1:Y:S02]  /*20160*/  @!P0 SYNCS.PHASECHK.TRANS64 P0, [R10+URZ+0x168c0], R7 ;  /* 0x0168c0070a0085a7 */ /* 0x000e64000800007f */
[----:B-1----:R-:W-:Y:S05]  /*20170*/  @!P0 BRA `(.L_x_14518) ;  /* 0xfffffffc00f08947 */ /* 0x002fea000383ffff */
[----:B------:R-:W-:Y:S05]  /*20180*/  BRA `(.L_x_14683) ;  /* 0xffffff8c00507947 */ /* 0x000fea000383ffff */
.L_x_14525:
[----:B0-----:R0:W2:Y:S02]  /*20190*/  SYNCS.PHASECHK.TRANS64.TRYWAIT P1, [R5+URZ+0x168a0], R6 ;  /* 0x0168a006050075a7 */ /* 0x0010a4000802017f */
[----:B--2---:R-:W-:Y:S05]  /*201a0*/  @!P1 NANOSLEEP.SYNCS 0x989680 ;  /* 0x009896800000995d */ /* 0x004fea0003900000 */
[----:B------:R-:W2:Y:S02]  /*201b0*/  @!P1 SYNCS.PHASECHK.TRANS64 P1, [R5+URZ+0x168a0], R6 ;  /* 0x0168a006050095a7 */ /* 0x000ea4000802007f */
[----:B--2---:R-:W-:Y:S05]  /*201c0*/  @!P1 BRA `(.L_x_14525) ;  /* 0xfffffffc00f09947 */ /* 0x004fea000383ffff */
[----:B------:R-:W-:Y:S05]  /*201d0*/  BRA `(.L_x_14684) ;  /* 0xffffff90001c7947 */ /* 0x000fea000383ffff */
.L_x_14530:
[----:B-1----:R1:W2:Y:S02]  /*201e0*/  SYNCS.PHASECHK.TRANS64.TRYWAIT P1, [R5+URZ+0x168c0], R6 ;  /* 0x0168c006050075a7 */ /* 0x0022a4000802017f */
[----:B--2---:R-:W-:Y:S05]  /*201f0*/  @!P1 NANOSLEEP.SYNCS 0x989680 ;  /* 0x009896800000995d */ /* 0x004fea0003900000 */
[----:B------:R-:W2:Y:S02]  /*20200*/  @!P1 SYNCS.PHASECHK.TRANS64 P1, [R5+URZ+0x168c0], R6 ;  /* 0x0168c006050095a7 */ /* 0x000ea4000802007f */
[----:B--2---:R-:W-:Y:S05]  /*20210*/  @!P1 BRA `(.L_x_14530) ;  /* 0xfffffffc00f09947 */ /* 0x004fea000383ffff */
[----:B------:R-:W-:Y:S05]  /*20220*/  BRA `(.L_x_14685) ;  /* 0xffffff9000947947 */ /* 0x000fea000383ffff */
.L_x_14551:
        /* <DEDUP_REMOVED lines=11> */
.L_x_14687:
[----:B------:R-:W-:Y:S05]  /*202e0*/  BSYNC B0 ;  /* 0x0000000000007941 */ /* 0x000fea0003800000 */
.L_x_14686:
[----:B------:R-:W-:Y:S05]  /*202f0*/  BRA `(.L_x_14688) ;  /* 0xffffffa000187947 */ /* 0x000fea000383ffff */
.L_x_14554:
[----:B-1----:R1:W2:Y:S02]  /*20300*/  SYNCS.PHASECHK.TRANS64.TRYWAIT P0, [R3+URZ+0x16840], R4 ;  /* 0x01684004030075a7 */ /* 0x0022a4000800017f */
[----:B--2---:R-:W-:Y:S05]  /*20310*/  @!P0 NANOSLEEP.SYNCS 0x989680 ;  /* 0x009896800000895d */ /* 0x004fea0003900000 */
[----:B------:R-:W2:Y:S02]  /*20320*/  @!P0 SYNCS.PHASECHK.TRANS64 P0, [R3+URZ+0x16840], R4 ;  /* 0x01684004030085a7 */ /* 0x000ea4000800007f */
[----:B--2---:R-:W-:Y:S05]  /*20330*/  @!P0 BRA `(.L_x_14554) ;  /* 0xfffffffc00f08947 */ /* 0x004fea000383ffff */
[----:B------:R-:W-:Y:S05]  /*20340*/  BRA `(.L_x_14689) ;  /* 0xffffffa000787947 */ /* 0x000fea000383ffff */
.L_x_14555:
        /* <DEDUP_REMOVED lines=8> */
.L_x_14691:
[----:B------:R-:W-:Y:S05]  /*203d0*/  BSYNC B0 ;  /* 0x0000000000007941 */ /* 0x000fea0003800000 */
.L_x_14690:
        /* <DEDUP_REMOVED lines=9> */
.L_x_14692:
[----:B------:R-:W-:Y:S02]  /*20470*/  IMAD.MOV.U32 R13, RZ, RZ, R2 ;  /* 0x000000ffff0d7224 */ /* 0x000fe400078e0002 */
[----:B------:R-:W-:Y:S02]  /*20480*/  IMAD.MOV.U32 R12, RZ, RZ, 0x1 ;  /* 0x00000001ff0c7424 */ /* 0x000fe400078e00ff */
[----:B------:R-:W-:-:S07]  /*20490*/  IMAD.MOV.U32 R7, RZ, RZ, R14 ;  /* 0x000000ffff077224 */ /* 0x000fce00078e000e */
[----:B------:R-:W-:Y:S05]  /*204a0*/  WARPSYNC.COLLECTIVE R15, `(.L_x_14693) ;  /* 0x000000000f087348 */ /* 0x000fea0003c00000 */
[----:B------:R0:W1:Y:S02]  /*204b0*/  SHFL.IDX P6, R14, R13, R12, R11 ;  /* 0x0000000c0d0e7389 */ /* 0x00006400000c000b */
[----:B01----:R-:W-:Y:S01]  /*204c0*/  ENDCOLLECTIVE ;  /* 0x000000000000791b */ /* 0x003fe20003800000 */
.L_x_14693:
        /* <DEDUP_REMOVED lines=15> */
.L_x_14694:
[----:B------:R-:W-:Y:S02]  /*205c0*/  @P0 IMAD R8, R5, 0x2, R23 ;  /* 0x0000000205080824 */ /* 0x000fe400078e0217 */
[----:B------:R-:W-:Y:S02]  /*205d0*/  IMAD.MOV.U32 R13, RZ, RZ, R2 ;  /* 0x000000ffff0d7224 */ /* 0x000fe400078e0002 */
[----:B------:R-:W-:Y:S02]  /*205e0*/  IMAD.MOV.U32 R12, RZ, RZ, 0x2 ;  /* 0x00000002ff0c7424 */ /* 0x000fe400078e00ff */
[----:B------:R-:W-:-:S07]  /*205f0*/  IMAD.MOV.U32 R7, RZ, RZ, R14 ;  /* 0x000000ffff077224 */ /* 0x000fce00078e000e */
[----:B------:R-:W-:Y:S05]  /*20600*/  WARPSYNC.COLLECTIVE R15, `(.L_x_14695) ;  /* 0x000000000f087348 */ /* 0x000fea0003c00000 */
[----:B------:R0:W1:Y:S02]  /*20610*/  SHFL.IDX P6, R14, R13, R12, R11 ;  /* 0x0000000c0d0e7389 */ /* 0x00006400000c000b */
[----:B01----:R-:W-:Y:S01]  /*20620*/  ENDCOLLECTIVE ;  /* 0x000000000000791b */ /* 0x003fe20003800000 */
.L_x_14695:
        /* <DEDUP_REMOVED lines=15> */
.L_x_14696:
[----:B------:R-:W-:Y:S02]  /*20720*/  @P0 IMAD R8, R5, 0x2, R23 ;  /* 0x0000000205080824 */ /* 0x000fe400078e0217 */
[----:B------:R-:W-:Y:S02]  /*20730*/  IMAD.MOV.U32 R13, RZ, RZ, R2 ;  /* 0x000000ffff0d7224 */ /* 0x000fe400078e0002 */
[----:B------:R-:W-:Y:S02]  /*20740*/  IMAD.MOV.U32 R12, RZ, RZ, 0x3 ;  /* 0x00000003ff0c7424 */ /* 0x000fe400078e00ff */
[----:B------:R-:W-:-:S07]  /*20750*/  IMAD.MOV.U32 R7, RZ, RZ, R14 ;  /* 0x000000ffff077224 */ /* 0x000fce00078e000e */
[----:B------:R-:W-:Y:S05]  /*20760*/  WARPSYNC.COLLECTIVE R15, `(.L_x_14697) ;  /* 0x000000000f087348 */ /* 0x000fea0003c00000 */
[----:B------:R0:W1:Y:S02]  /*20770*/  SHFL.IDX P6, R14, R13, R12, R11 ;  /* 0x0000000c0d0e7389 */ /* 0x00006400000c000b */
[----:B01----:R-:W-:Y:S01]  /*20780*/  ENDCOLLECTIVE ;  /* 0x000000000000791b */ /* 0x003fe20003800000 */
.L_x_14697:
        /* <DEDUP_REMOVED lines=15> */
.L_x_14698:
[----:B------:R-:W-:Y:S02]  /*20880*/  @P0 IMAD R8, R5, 0x2, R23 ;  /* 0x0000000205080824 */ /* 0x000fe400078e0217 */
[----:B------:R-:W-:Y:S02]  /*20890*/  IMAD.MOV.U32 R13, RZ, RZ, R2 ;  /* 0x000000ffff0d7224 */ /* 0x000fe400078e0002 */
[----:B------:R-:W-:Y:S02]  /*208a0*/  IMAD.MOV.U32 R12, RZ, RZ, 0x4 ;  /* 0x00000004ff0c7424 */ /* 0x000fe400078e00ff */
[----:B------:R-:W-:-:S07]  /*208b0*/  IMAD.MOV.U32 R7, RZ, RZ, R14 ;  /* 0x000000ffff077224 */ /* 0x000fce00078e000e */
[----:B------:R-:W-:Y:S05]  /*208c0*/  WARPSYNC.COLLECTIVE R15, `(.L_x_14699) ;  /* 0x000000000f087348 */ /* 0x000fea0003c00000 */
[----:B------:R0:W1:Y:S02]  /*208d0*/  SHFL.IDX P6, R14, R13, R12, R11 ;  /* 0x0000000c0d0e7389 */ /* 0x00006400000c000b */
[----:B01----:R-:W-:Y:S01]  /*208e0*/  ENDCOLLECTIVE ;  /* 0x000000000000791b */ /* 0x003fe20003800000 */
.L_x_14699:
        /* <DEDUP_REMOVED lines=15> */
.L_x_14700:
[----:B------:R-:W-:Y:S02]  /*209e0*/  @P0 IMAD R8, R5, 0x2, R23 ;  /* 0x0000000205080824 */ /* 0x000fe400078e0217 */
[----:B------:R-:W-:Y:S02]  /*209f0*/  IMAD.MOV.U32 R13, RZ, RZ, R2 ;  /* 0x000000ffff0d7224 */ /* 0x000fe400078e0002 */
[----:B------:R-:W-:Y:S02]  /*20a00*/  IMAD.MOV.U32 R12, RZ, RZ, 0x5 ;  /* 0x00000005ff0c7424 */ /* 0x000fe400078e00ff */
[----:B------:R-:W-:-:S07]  /*20a10*/  IMAD.MOV.U32 R7, RZ, RZ, R14 ;  /* 0x000000ffff077224 */ /* 0x000fce00078e000e */
[----:B------:R-:W-:Y:S05]  /*20a20*/  WARPSYNC.COLLECTIVE R15, `(.L_x_14701) ;  /* 0x000000000f087348 */ /* 0x000fea0003c00000 */
[----:B------:R0:W1:Y:S02]  /*20a30*/  SHFL.IDX P6, R14, R13, R12, R11 ;  /* 0x0000000c0d0e7389 */ /* 0x00006400000c000b */
[----:B01----:R-:W-:Y:S01]  /*20a40*/  ENDCOLLECTIVE ;  /* 0x000000000000791b */ /* 0x003fe20003800000 */
.L_x_14701:
        /* <DEDUP_REMOVED lines=15> */
.L_x_14702:
[----:B------:R-:W-:Y:S02]  /*20b40*/  @P0 IMAD R8, R5, 0x2, R23 ;  /* 0x0000000205080824 */ /* 0x000fe400078e0217 */
[----:B------:R-:W-:Y:S02]  /*20b50*/  IMAD.MOV.U32 R13, RZ, RZ, R2 ;  /* 0x000000ffff0d7224 */ /* 0x000fe400078e0002 */
[----:B------:R-:W-:Y:S02]  /*20b60*/  IMAD.MOV.U32 R12, RZ, RZ, 0x6 ;  /* 0x00000006ff0c7424 */ /* 0x000fe400078e00ff */
[----:B------:R-:W-:-:S07]  /*20b70*/  IMAD.MOV.U32 R7, RZ, RZ, R14 ;  /* 0x000000ffff077224 */ /* 0x000fce00078e000e */
[----:B------:R-:W-:Y:S05]  /*20b80*/  WARPSYNC.COLLECTIVE R15, `(.L_x_14703) ;  /* 0x000000000f087348 */ /* 0x000fea0003c00000 */
[----:B------:R0:W1:Y:S02]  /*20b90*/  SHFL.IDX P6, R14, R13, R12, R11 ;  /* 0x0000000c0d0e7389 */ /* 0x00006400000c000b */
[----:B01----:R-:W-:Y:S01]  /*20ba0*/  ENDCOLLECTIVE ;  /* 0x000000000000791b */ /* 0x003fe20003800000 */
.L_x_14703:
        /* <DEDUP_REMOVED lines=15> */
.L_x_14704:
[----:B------:R-:W-:Y:S02]  /*20ca0*/  @P0 IMAD R8, R5, 0x2, R23 ;  /* 0x0000000205080824 */ /* 0x000fe400078e0217 */
[----:B------:R-:W-:Y:S02]  /*20cb0*/  IMAD.MOV.U32 R13, RZ, RZ, R2 ;  /* 0x000000ffff0d7224 */ /* 0x000fe400078e0002 */
[----:B------:R-:W-:Y:S02]  /*20cc0*/  IMAD.MOV.U32 R12, RZ, RZ, 0x7 ;  /* 0x00000007ff0c7424 */ /* 0x000fe400078e00ff */
[----:B------:R-:W-:-:S07]  /*20cd0*/  IMAD.MOV.U32 R7, RZ, RZ, R14 ;  /* 0x000000ffff077224 */ /* 0x000fce00078e000e */
[----:B------:R-:W-:Y:S05]  /*20ce0*/  WARPSYNC.COLLECTIVE R15, `(.L_x_14705) ;  /* 0x000000000f087348 */ /* 0x000fea0003c00000 */
[----:B------:R0:W1:Y:S02]  /*20cf0*/  SHFL.IDX P6, R14, R13, R12, R11 ;  /* 0x0000000c0d0e7389 */ /* 0x00006400000c000b */
[----:B01----:R-:W-:Y:S01]  /*20d00*/  ENDCOLLECTIVE ;  /* 0x000000000000791b */ /* 0x003fe20003800000 */
.L_x_14705:
        /* <DEDUP_REMOVED lines=10> */
.L_x_14706:
[----:B------:R-:W-:Y:S01]  /*20db0*/  @!PT LDS RZ, [RZ] ;  /* 0x00000000fffff984 */ /* 0x000fe20000000800 */
[----:B------:R-:W-:Y:S01]  /*20dc0*/  @!PT LDS RZ, [RZ] ;  /* 0x00000000fffff984 */ /* 0x000fe20000000800 */
[----:B------:R-:W-:Y:S01]  /*20dd0*/  @!PT LDS RZ, [RZ] ;  /* 0x00000000fffff984 */ /* 0x000fe20000000800 */
[----:B------:R1:W-:Y:S01]  /*20de0*/  @P0 LDGSTS.E.BYPASS.LTC128B.128 [R8+0x11400], desc[UR42][R6.64], !P2 ;  /* 0x1140000006080fae */ /* 0x0003e2000d101d6a */
[----:B------:R-:W-:Y:S01]  /*20df0*/  IMAD.MOV.U32 R0, RZ, RZ, R14 ;  /* 0x000000ffff007224 */ /* 0x000fe200078e000e */
[----:B------:R-:W-:Y:S06]  /*20e00*/  BRA `(.L_x_14707) ;  /* 0xffffff9c008c7947 */ /* 0x000fec000383ffff */
.L_x_14560:
[----:B------:R-:W2:Y:S01]  /*20e10*/  LDL.LU R11, [R1+0x8] ;  /* 0x00000800010b7983 */ /* 0x000ea20000300800 */
[----:B------:R-:W-:Y:S02]  /*20e20*/  IMAD.MOV.U32 R13, RZ, RZ, R0 ;  /* 0x000000ffff0d7224 */ /* 0x000fe400078e0000 */
[----:B------:R-:W-:Y:S02]  /*20e30*/  IMAD.MOV.U32 R12, RZ, RZ, RZ ;  /* 0x000000ffff0c7224 */ /* 0x000fe400078e00ff */
[----:B------:R-:W-:Y:S02]  /*20e40*/  IMAD.MOV.U32 R15, RZ, RZ, -0x1 ;  /* 0xffffffffff0f7424 */ /* 0x000fe400078e00ff */
[----:B------:R-:W-:-:S04]  /*20e50*/  IMAD.IADD R28, R9, 0x1, R28 ;  /* 0x00000001091c7824 */ /* 0x000fc800078e021c */
[----:B------:R-:W-:Y:S02]  /*20e60*/  VIADD R8, R28, 0x10 ;  /* 0x000000101c087836 */ /* 0x000fe40000000000 */
[----:B--2---:R-:W-:Y:S02]  /*20e70*/  IMAD R3, R11, R10, RZ ;  /* 0x0000000a0b037224 */ /* 0x004fe400078e02ff */
[----:B------:R-:W-:-:S03]  /*20e80*/  IMAD.MOV.U32 R11, RZ, RZ, 0x181f ;  /* 0x0000181fff0b7424 */ /* 0x000fc600078e00ff */
[----:B------:R-:W-:-:S13]  /*20e90*/  ISETP.GE.AND P1, PT, R28, R3, PT ;  /* 0x000000031c00720c */ /* 0x000fda0003f26270 */
[----:B-----5:R-:W-:Y:S05]  /*20ea0*/  WARPSYNC.COLLECTIVE R15, `(.L_x_14708) ;  /* 0x000000000f087348 */ /* 0x020fea0003c00000 */
[----:B------:R0:W1:Y:S02]  /*20eb0*/  SHFL.IDX P6, R14, R13, R12, R11 ;  /* 0x0000000c0d0e7389 */ /* 0x00006400000c000b */
[----:B01---5:R-:W-:Y:S01]  /*20ec0*/  ENDCOLLECTIVE ;  /* 0x000000000000791b */ /* 0x023fe20003800000 */
.L_x_14708:
[----:B------:R-:W-:Y:S02]  /*20ed0*/  IMAD.MOV.U32 R13, RZ, RZ, R2 ;  /* 0x000000ffff0d7224 */ /* 0x000fe400078e0002 */
[----:B------:R-:W-:-:S07]  /*20ee0*/  IMAD.MOV.U32 R7, RZ, RZ, R14 ;  /* 0x000000ffff077224 */ /* 0x000fce00078e000e */
[----:B------:R-:W-:Y:S05]  /*20ef0*/  WARPSYNC.COLLECTIVE R15, `(.L_x_14709) ;  /* 0x000000000f087348 */ /* 0x000fea0003c00000 */
[----:B------:R0:W1:Y:S02]  /*20f00*/  SHFL.IDX P6, R14, R13, R12, R11 ;  /* 0x0000000c0d0e7389 */ /* 0x00006400000c000b */
[----:B01----:R-:W-:Y:S01]  /*20f10*/  ENDCOLLECTIVE ;  /* 0x000000000000791b */ /* 0x003fe20003800000 */
.L_x_14709:
[----:B------:R-:W-:Y:S02]  /*20f20*/  IMAD.MOV.U32 R13, RZ, RZ, R0 ;  /* 0x000000ffff0d7224 */ /* 0x000fe400078e0000 */
[----:B------:R-:W-:Y:S02]  /*20f30*/  IMAD.MOV.U32 R12, RZ, RZ, 0x1 ;  /* 0x00000001ff0c7424 */ /* 0x000fe400078e00ff */
[----:B------:R-:W-:-:S07]  /*20f40*/  IMAD.MOV.U32 R6, RZ, RZ, R14 ;  /* 0x000000ffff067224 */ /* 0x000fce00078e000e */
[----:B------:R-:W-:Y:S05]  /*20f50*/  WARPSYNC.COLLECTIVE R15, `(.L_x_14710) ;  /* 0x000000000f087348 */ /* 0x000fea0003c00000 */
[----:B------:R0:W1:Y:S02]  /*20f60*/  SHFL.IDX P6, R14, R13, R12, R11 ;  /* 0x0000000c0d0e7389 */ /* 0x00006400000c000b */
[----:B01----:R-:W-:Y:S01]  /*20f70*/  ENDCOLLECTIVE ;  /* 0x000000000000791b */ /* 0x003fe20003800000 */
.L_x_14710:
[----:B------:R-:W-:-:S05]  /*20f80*/  @!P1 LEA R6, P2, R21, R6, 0x1 ;  /* 0x0000000615069211 */ /* 0x000fca00078408ff */
[----:B------:R-:W-:-:S05]  /*20f90*/  @!P1 IMAD.X R7, RZ, RZ, R7, P2 ;  /* 0x000000ffff079224 */ /* 0x000fca00010e0607 */
[----:B------:R-:W-:Y:S01]  /*20fa0*/  @!PT LDS RZ, [RZ] ;  /* 0x00000000fffff984 */ /* 0x000fe20000000800 */
[----:B------:R-:W-:Y:S01]  /*20fb0*/  @!PT LDS RZ, [RZ] ;  /* 0x00000000fffff984 */ /* 0x000fe20000000800 */
[----:B------:R-:W-:Y:S01]  /*20fc0*/  @!PT LDS RZ, [RZ] ;  /* 0x00000000fffff984 */ /* 0x000fe20000000800 */
[----:B------:R0:W-:Y:S01]  /*20fd0*/  @!P1 LDGSTS.E.BYPASS.LTC128B.128 [R20+0x8400], desc[UR42][R6.64], !P0 ;  /* 0x0840000006149fae */ /* 0x0001e2000c101d6a */
[----:B------:R-:W-:Y:S01]  /*20fe0*/  IMAD.MOV.U32 R13, RZ, RZ, R2 ;  /* 0x000000ffff0d7224 */ /* 0x000fe200078e0002 */
[----:B------:R-:W-:Y:S01]  /*20ff0*/  ISETP.GE.AND P1, PT, R8, R3, PT ;  /* 0x000000030800720c */ /* 0x000fe20003f26270 */
[----:B0-----:R-:W-:-:S12]  /*21000*/  IMAD.MOV.U32 R6, RZ, RZ, R14 ;  /* 0x000000ffff067224 */ /* 0x001fd800078e000e */
[----:B------:R-:W-:Y:S05]  /*21010*/  WARPSYNC.COLLECTIVE R15, `(.L_x_14711) ;  /* 0x000000000f087348 */ /* 0x000fea0003c00000 */
[----:B------:R0:W1:Y:S02]  /*21020*/  SHFL.IDX P6, R14, R13, R12, R11 ;  /* 0x0000000c0d0e7389 */ /* 0x00006400000c000b */
[----:B01----:R-:W-:Y:S01]  /*21030*/  ENDCOLLECTIVE ;  /* 0x000000000000791b */ /* 0x003fe20003800000 */
.L_x_14711:
[----:B------:R-:W-:Y:S02]  /*21040*/  IMAD.MOV.U32 R13, RZ, RZ, R0 ;  /* 0x000000ffff0d7224 */ /* 0x000fe400078e0000 */
[----:B------:R-:W-:Y:S02]  /*21050*/  IMAD.MOV.U32 R12, RZ, RZ, 0x2 ;  /* 0x00000002ff0c7424 */ /* 0x000fe400078e00ff */
[----:B------:R-:W-:-:S07]  /*21060*/  IMAD.MOV.U32 R7, RZ, RZ, R14 ;  /* 0x000000ffff077224 */ /* 0x000fce00078e000e */
[----:B------:R-:W-:Y:S05]  /*21070*/  WARPSYNC.COLLECTIVE R15, `(.L_x_14712) ;  /* 0x000000000f087348 */ /* 0x000fea0003c00000 */
[----:B------:R0:W1:Y:S02]  /*21080*/  SHFL.IDX P6, R14, R13, R12, R11 ;  /* 0x0000000c0d0e7389 */ /* 0x00006400000c000b */
[----:B01----:R-:W-:Y:S01]  /*21090*/  ENDCOLLECTIVE ;  /* 0x000000000000791b */ /* 0x003fe20003800000 */
.L_x_14712:
        /* <DEDUP_REMOVED lines=16> */
.L_x_14713:
[----:B------:R-:W-:Y:S02]  /*211a0*/  IMAD.MOV.U32 R13, RZ, RZ, R0 ;  /* 0x000000ffff0d7224 */ /* 0x000fe400078e0000 */
[----:B------:R-:W-:Y:S02]  /*211b0*/  IMAD.MOV.U32 R12, RZ, RZ, 0x3 ;  /* 0x00000003ff0c7424 */ /* 0x000fe400078e00ff */
[----:B------:R-:W-:-:S07]  /*211c0*/  IMAD.MOV.U32 R7, RZ, RZ, R14 ;  /* 0x000000ffff077224 */ /* 0x000fce00078e000e */
[----:B------:R-:W-:Y:S05]  /*211d0*/  WARPSYNC.COLLECTIVE R15, `(.L_x_14714) ;  /* 0x000000000f087348 */ /* 0x000fea0003c00000 */
[----:B------:R0:W1:Y:S02]  /*211e0*/  SHFL.IDX P6, R14, R13, R12, R11 ;  /* 0x0000000c0d0e7389 */ /* 0x00006400000c000b */
[----:B01----:R-:W-:Y:S01]  /*211f0*/  ENDCOLLECTIVE ;  /* 0x000000000000791b */ /* 0x003fe20003800000 */
.L_x_14714:
        /* <DEDUP_REMOVED lines=16> */
.L_x_14715:
[----:B------:R-:W-:Y:S02]  /*21300*/  IMAD.MOV.U32 R13, RZ, RZ, R0 ;  /* 0x000000ffff0d7224 */ /* 0x000fe400078e0000 */
[----:B------:R-:W-:Y:S02]  /*21310*/  IMAD.MOV.U32 R12, RZ, RZ, 0x4 ;  /* 0x00000004ff0c7424 */ /* 0x000fe400078e00ff */
[----:B------:R-:W-:-:S07]  /*21320*/  IMAD.MOV.U32 R7, RZ, RZ, R14 ;  /* 0x000000ffff077224 */ /* 0x000fce00078e000e */
[----:B------:R-:W-:Y:S05]  /*21330*/  WARPSYNC.COLLECTIVE R15, `(.L_x_14716) ;  /* 0x000000000f087348 */ /* 0x000fea0003c00000 */
[----:B------:R0:W1:Y:S02]  /*21340*/  SHFL.IDX P6, R14, R13, R12, R11 ;  /* 0x0000000c0d0e7389 */ /* 0x00006400000c000b */
[----:B01----:R-:W-:Y:S01]  /*21350*/  ENDCOLLECTIVE ;  /* 0x000000000000791b */ /* 0x003fe20003800000 */
.L_x_14716:
        /* <DEDUP_REMOVED lines=16> */
.L_x_14717:
[----:B------:R-:W-:Y:S02]  /*21460*/  IMAD.MOV.U32 R13, RZ, RZ, R0 ;  /* 0x000000ffff0d7224 */ /* 0x000fe400078e0000 */
[----:B------:R-:W-:Y:S02]  /*21470*/  IMAD.MOV.U32 R12, RZ, RZ, 0x5 ;  /* 0x00000005ff0c7424 */ /* 0x000fe400078e00ff */
[----:B------:R-:W-:-:S07]  /*21480*/  IMAD.MOV.U32 R7, RZ, RZ, R14 ;  /* 0x000000ffff077224 */ /* 0x000fce00078e000e */
[----:B------:R-:W-:Y:S05]  /*21490*/  WARPSYNC.COLLECTIVE R15, `(.L_x_14718) ;  /* 0x000000000f087348 */ /* 0x000fea0003c00000 */
[----:B------:R0:W1:Y:S02]  /*214a0*/  SHFL.IDX P6, R14, R13, R12, R11 ;  /* 0x0000000c0d0e7389 */ /* 0x00006400000c000b */
[----:B01----:R-:W-:Y:S01]  /*214b0*/  ENDCOLLECTIVE ;  /* 0x000000000000791b */ /* 0x003fe20003800000 */
.L_x_14718:
        /* <DEDUP_REMOVED lines=16> */
.L_x_14719:
[----:B------:R-:W-:Y:S02]  /*215c0*/  IMAD.MOV.U32 R13, RZ, RZ, R0 ;  /* 0x000000ffff0d7224 */ /* 0x000fe400078e0000 */
[----:B------:R-:W-:Y:S02]  /*215d0*/  IMAD.MOV.U32 R12, RZ, RZ, 0x6 ;  /* 0x00000006ff0c7424 */ /* 0x000fe400078e00ff */
[----:B------:R-:W-:-:S07]  /*215e0*/  IMAD.MOV.U32 R7, RZ, RZ, R14 ;  /* 0x000000ffff077224 */ /* 0x000fce00078e000e */
[----:B------:R-:W-:Y:S05]  /*215f0*/  WARPSYNC.COLLECTIVE R15, `(.L_x_14720) ;  /* 0x000000000f087348 */ /* 0x000fea0003c00000 */
[----:B------:R0:W1:Y:S02]  /*21600*/  SHFL.IDX P6, R14, R13, R12, R11 ;  /* 0x0000000c0d0e7389 */ /* 0x00006400000c000b */
[----:B01----:R-:W-:Y:S01]  /*21610*/  ENDCOLLECTIVE ;  /* 0x000000000000791b */ /* 0x003fe20003800000 */
.L_x_14720:
        /* <DEDUP_REMOVED lines=16> */
.L_x_14721:
[----:B------:R-:W-:Y:S02]  /*21720*/  IMAD.MOV.U32 R13, RZ, RZ, R0 ;  /* 0x000000ffff0d7224 */ /* 0x000fe400078e0000 */
[----:B------:R-:W-:Y:S02]  /*21730*/  IMAD.MOV.U32 R12, RZ, RZ, 0x7 ;  /* 0x00000007ff0c7424 */ /* 0x000fe400078e00ff */
[----:B------:R-:W-:-:S07]  /*21740*/  IMAD.MOV.U32 R7, RZ, RZ, R14 ;  /* 0x000000ffff077224 */ /* 0x000fce00078e000e */
[----:B------:R-:W-:Y:S05]  /*21750*/  WARPSYNC.COLLECTIVE R15, `(.L_x_14722) ;  /* 0x000000000f087348 */ /* 0x000fea0003c00000 */
[----:B------:R0:W1:Y:S02]  /*21760*/  SHFL.IDX P6, R14, R13, R12, R11 ;  /* 0x0000000c0d0e7389 */ /* 0x00006400000c000b */
[----:B01----:R-:W-:Y:S01]  /*21770*/  ENDCOLLECTIVE ;  /* 0x000000000000791b */ /* 0x003fe20003800000 */
.L_x_14722:
        /* <DEDUP_REMOVED lines=11> */
.L_x_14723:
        /* <DEDUP_REMOVED lines=11> */
.L_x_14724:
        /* <DEDUP_REMOVED lines=8> */
[----:B------:R0:W-:Y:S04]  /*21960*/  @!P1 LDGSTS.E.BYPASS.LTC128B.128 [R20+0xbc00], desc[UR42][R6.64], !P0 ;  /* 0x0bc0000006149fae */ /* 0x0001e8000c101d6a */
[----:B------:R-:W-:Y:S01]  /*21970*/  ISETP.GE.AND P1, PT, R0, R3, PT ;  /* 0x000000030000720c */ /* 0x000fe20003f26270 */
[----:B------:R-:W-:-:S02]  /*21980*/  VIADD R0, R28, 0x90 ;  /* 0x000000901c007836 */ /* 0x000fc40000000000 */
[----:B------:R-:W-:-:S10]  /*21990*/  IMAD.MOV.U32 R8, RZ, RZ, R14 ;  /* 0x000000ffff087224 */ /* 0x000fd400078e000e */
[----:B0-----:R-:W-:Y:S05]  /*219a0*/  WARPSYNC.COLLECTIVE R15, `(.L_x_14725) ;  /* 0x000000000f087348 */ /* 0x001fea0003c00000 */
[----:B------:R1:W2:Y:S02]  /*219b0*/  SHFL.IDX P6, R14, R13, R12, R11 ;  /* 0x0000000c0d0e7389 */ /* 0x0002a400000c000b */
[----:B012---:R-:W-:Y:S01]  /*219c0*/  ENDCOLLECTIVE ;  /* 0x000000000000791b */ /* 0x007fe20003800000 */
.L_x_14725:
[----:B------:R-:W-:Y:S02]  /*219d0*/  IMAD.MOV.U32 R13, RZ, RZ, R4 ;  /* 0x000000ffff0d7224 */ /* 0x000fe400078e0004 */
[----:B------:R-:W-:Y:S02]  /*219e0*/  IMAD.MOV.U32 R12, RZ, RZ, 0x1 ;  /* 0x00000001ff0c7424 */ /* 0x000fe400078e00ff */
[----:B------:R-:W-:-:S07]  /*219f0*/  IMAD.MOV.U32 R2, RZ, RZ, R14 ;  /* 0x000000ffff027224 */ /* 0x000fce00078e000e */
[----:B------:R-:W-:Y:S05]  /*21a00*/  WARPSYNC.COLLECTIVE R15, `(.L_x_14726) ;  /* 0x000000000f087348 */ /* 0x000fea0003c00000 */
[----:B------:R0:W1:Y:S02]  /*21a10*/  SHFL.IDX P6, R14, R13, R12, R11 ;  /* 0x0000000c0d0e7389 */ /* 0x00006400000c000b */
[----:B01----:R-:W-:Y:S01]  /*21a20*/  ENDCOLLECTIVE ;  /* 0x000000000000791b */ /* 0x003fe20003800000 */
.L_x_14726:
        /* <DEDUP_REMOVED lines=15> */
.L_x_14727:
[----:B------:R-:W-:Y:S02]  /*21b20*/  IMAD.MOV.U32 R13, RZ, RZ, R4 ;  /* 0x000000ffff0d7224 */ /* 0x000fe400078e0004 */
[----:B------:R-:W-:Y:S02]  /*21b30*/  IMAD.MOV.U32 R12, RZ, RZ, 0x2 ;  /* 0x00000002ff0c7424 */ /* 0x000fe400078e00ff */
[----:B------:R-:W-:-:S07]  /*21b40*/  IMAD.MOV.U32 R6, RZ, RZ, R14 ;  /* 0x000000ffff067224 */ /* 0x000fce00078e000e */
[----:B------:R-:W-:Y:S05]  /*21b50*/  WARPSYNC.COLLECTIVE R15, `(.L_x_14728) ;  /* 0x000000000f087348 */ /* 0x000fea0003c00000 */
[----:B------:R0:W1:Y:S02]  /*21b60*/  SHFL.IDX P6, R14, R13, R12, R11 ;  /* 0x0000000c0d0e7389 */ /* 0x00006400000c000b */
[----:B01----:R-:W-:Y:S01]  /*21b70*/  ENDCOLLECTIVE ;  /* 0x000000000000791b */ /* 0x003fe20003800000 */
.L_x_14728:
        /* <DEDUP_REMOVED lines=13> */
.L_x_14729:
[----:B------:R-:W-:Y:S02]  /*21c50*/  IMAD.MOV.U32 R13, RZ, RZ, R4 ;  /* 0x000000ffff0d7224 */ /* 0x000fe400078e0004 */
[----:B------:R-:W-:Y:S02]  /*21c60*/  IMAD.MOV.U32 R12, RZ, RZ, 0x3 ;  /* 0x00000003ff0c7424 */ /* 0x000fe400078e00ff */
[----:B------:R-:W-:-:S07]  /*21c70*/  IMAD.MOV.U32 R6, RZ, RZ, R14 ;  /* 0x000000ffff067224 */ /* 0x000fce00078e000e */
[----:B------:R-:W-:Y:S05]  /*21c80*/  WARPSYNC.COLLECTIVE R15, `(.L_x_14730) ;  /* 0x000000000f087348 */ /* 0x000fea0003c00000 */
[----:B------:R0:W1:Y:S02]  /*21c90*/  SHFL.IDX P6, R14, R13, R12, R11 ;  /* 0x0000000c0d0e7389 */ /* 0x00006400000c000b */
[----:B01----:R-:W-:Y:S01]  /*21ca0*/  ENDCOLLECTIVE ;  /* 0x000000000000791b */ /* 0x003fe20003800000 */
.L_x_14730:
        /* <DEDUP_REMOVED lines=12> */
.L_x_14731:
[----:B------:R-:W-:Y:S01]  /*21d70*/  IMAD.MOV.U32 R2, RZ, RZ, R14 ;  /* 0x000000ffff027224 */ /* 0x000fe200078e000e */
[----:B------:R-:W-:Y:S06]  /*21d80*/  BRA `(.L_x_14732) ;  /* 0xffffff9c00807947 */ /* 0x000fec000383ffff */
.L_x_14563:
[----:B-1----:R1:W2:Y:S02]  /*21d90*/  SYNCS.PHASECHK.TRANS64.TRYWAIT P0, [R23+URZ+0x16820], R0 ;  /* 0x01682000170075a7 */ /* 0x0022a4000800017f */
[----:B--2---:R-:W-:Y:S05]  /*21da0*/  @!P0 NANOSLEEP.SYNCS 0x989680 ;  /* 0x009896800000895d */ /* 0x004fea0003900000 */
[----:B------:R-:W2:Y:S02]  /*21db0*/  @!P0 SYNCS.PHASECHK.TRANS64 P0, [R23+URZ+0x16820], R0 ;  /* 0x01682000170085a7 */ /* 0x000ea4000800007f */
[----:B--2---:R-:W-:Y:S05]  /*21dc0*/  @!P0 BRA `(.L_x_14563) ;  /* 0xfffffffc00f08947 */ /* 0x004fea000383ffff */
[----:B------:R-:W-:Y:S05]  /*21dd0*/  BRA `(.L_x_14733) ;  /* 0xffffff9c00dc7947 */ /* 0x000fea000383ffff */
.L_x_14568:
[----:B0-----:R0:W1:Y:S02]  /*21de0*/  SYNCS.PHASECHK.TRANS64.TRYWAIT P0, [R5+URZ+0x16840], R2 ;  /* 0x01684002050075a7 */ /* 0x001064000800017f */
[----:B-1----:R-:W-:Y:S05]  /*21df0*/  @!P0 NANOSLEEP.SYNCS 0x989680 ;  /* 0x009896800000895d */ /* 0x002fea0003900000 */
[----:B------:R-:W1:Y:S02]  /*21e00*/  @!P0 SYNCS.PHASECHK.TRANS64 P0, [R5+URZ+0x16840], R2 ;  /* 0x01684002050085a7 */ /* 0x000e64000800007f */
[----:B-1----:R-:W-:Y:S05]  /*21e10*/  @!P0 BRA `(.L_x_14568) ;  /* 0xfffffffc00f08947 */ /* 0x002fea000383ffff */
[----:B------:R-:W-:Y:S05]  /*21e20*/  BRA `(.L_x_14734) ;  /* 0xffffffa000bc7947 */ /* 0x000fea000383ffff */
.L_x_14569:
        /* <DEDUP_REMOVED lines=8> */
.L_x_14736:
[----:B------:R-:W-:Y:S05]  /*21eb0*/  BSYNC B1 ;  /* 0x0000000000017941 */ /* 0x000fea0003800000 */
.L_x_14735:
        /* <DEDUP_REMOVED lines=10> */
.L_x_14737:
        /* <DEDUP_REMOVED lines=8> */
.L_x_14738:
        /* <DEDUP_REMOVED lines=12> */
.L_x_14739:
[----:B------:R-:W-:Y:S02]  /*220a0*/  IMAD.MOV.U32 R13, RZ, RZ, R10 ;  /* 0x000000ffff0d7224 */ /* 0x000fe400078e000a */
[----:B------:R-:W-:Y:S02]  /*220b0*/  IMAD.MOV.U32 R12, RZ, RZ, 0x2 ;  /* 0x00000002ff0c7424 */ /* 0x000fe400078e00ff */
[----:B------:R-:W-:-:S07]  /*220c0*/  IMAD.MOV.U32 R2, RZ, RZ, R14 ;  /* 0x000000ffff027224 */ /* 0x000fce00078e000e */
[----:B------:R-:W-:Y:S05]  /*220d0*/  WARPSYNC.COLLECTIVE R15, `(.L_x_14740) ;  /* 0x000000000f087348 */ /* 0x000fea0003c00000 */
[----:B------:R0:W1:Y:S02]  /*220e0*/  SHFL.IDX P6, R14, R13, R12, R11 ;  /* 0x0000000c0d0e7389 */ /* 0x00006400000c000b */
[----:B01----:R-:W-:Y:S01]  /*220f0*/  ENDCOLLECTIVE ;  /* 0x000000000000791b */ /* 0x003fe20003800000 */
.L_x_14740:
        /* <DEDUP_REMOVED lines=11> */
.L_x_14741:
[----:B------:R-:W-:Y:S02]  /*221b0*/  IMAD.MOV.U32 R13, RZ, RZ, R10 ;  /* 0x000000ffff0d7224 */ /* 0x000fe400078e000a */
[----:B------:R-:W-:Y:S02]  /*221c0*/  IMAD.MOV.U32 R12, RZ, RZ, 0x3 ;  /* 0x00000003ff0c7424 */ /* 0x000fe400078e00ff */
[----:B------:R-:W-:-:S07]  /*221d0*/  IMAD.MOV.U32 R2, RZ, RZ, R14 ;  /* 0x000000ffff027224 */ /* 0x000fce00078e000e */
[----:B------:R-:W-:Y:S05]  /*221e0*/  WARPSYNC.COLLECTIVE R15, `(.L_x_14742) ;  /* 0x000000000f087348 */ /* 0x000fea0003c00000 */
[----:B------:R0:W1:Y:S02]  /*221f0*/  SHFL.IDX P6, R14, R13, R12, R11 ;  /* 0x0000000c0d0e7389 */ /* 0x00006400000c000b */
[----:B01----:R-:W-:Y:S01]  /*22200*/  ENDCOLLECTIVE ;  /* 0x000000000000791b */ /* 0x003fe20003800000 */
.L_x_14742:
        /* <DEDUP_REMOVED lines=11> */
.L_x_14743:
[----:B------:R-:W-:Y:S02]  /*222c0*/  IMAD.MOV.U32 R13, RZ, RZ, R10 ;  /* 0x000000ffff0d7224 */ /* 0x000fe400078e000a */
[----:B------:R-:W-:Y:S02]  /*222d0*/  IMAD.MOV.U32 R12, RZ, RZ, 0x4 ;  /* 0x00000004ff0c7424 */ /* 0x000fe400078e00ff */
[----:B------:R-:W-:-:S07]  /*222e0*/  IMAD.MOV.U32 R2, RZ, RZ, R14 ;  /* 0x000000ffff027224 */ /* 0x000fce00078e000e */
[----:B------:R-:W-:Y:S05]  /*222f0*/  WARPSYNC.COLLECTIVE R15, `(.L_x_14744) ;  /* 0x000000000f087348 */ /* 0x000fea0003c00000 */
[----:B------:R0:W1:Y:S02]  /*22300*/  SHFL.IDX P6, R14, R13, R12, R11 ;  /* 0x0000000c0d0e7389 */ /* 0x00006400000c000b */
[----:B01----:R-:W-:Y:S01]  /*22310*/  ENDCOLLECTIVE ;  /* 0x000000000000791b */ /* 0x003fe20003800000 */
.L_x_14744:
        /* <DEDUP_REMOVED lines=11> */
.L_x_14745:
[----:B------:R-:W-:Y:S02]  /*223d0*/  IMAD.MOV.U32 R13, RZ, RZ, R10 ;  /* 0x000000ffff0d7224 */ /* 0x000fe400078e000a */
[----:B------:R-:W-:Y:S02]  /*223e0*/  IMAD.MOV.U32 R12, RZ, RZ, 0x5 ;  /* 0x00000005ff0c7424 */ /* 0x000fe400078e00ff */
[----:B------:R-:W-:-:S07]  /*223f0*/  IMAD.MOV.U32 R2, RZ, RZ, R14 ;  /* 0x000000ffff027224 */ /* 0x000fce00078e000e */
[----:B------:R-:W-:Y:S05]  /*22400*/  WARPSYNC.COLLECTIVE R15, `(.L_x_14746) ;  /* 0x000000000f087348 */ /* 0x000fea0003c00000 */
[----:B------:R0:W1:Y:S02]  /*22410*/  SHFL.IDX P6, R14, R13, R12, R11 ;  /* 0x0000000c0d0e7389 */ /* 0x00006400000c000b */
[----:B01----:R-:W-:Y:S01]  /*22420*/  ENDCOLLECTIVE ;  /* 0x000000000000791b */ /* 0x003fe20003800000 */
.L_x_14746:
        /* <DEDUP_REMOVED lines=11> */
.L_x_14747:
[----:B------:R-:W-:Y:S02]  /*224e0*/  IMAD.MOV.U32 R13, RZ, RZ, R10 ;  /* 0x000000ffff0d7224 */ /* 0x000fe400078e000a */
[----:B------:R-:W-:Y:S02]  /*224f0*/  IMAD.MOV.U32 R12, RZ, RZ, 0x6 ;  /* 0x00000006ff0c7424 */ /* 0x000fe400078e00ff */
[----:B------:R-:W-:-:S07]  /*22500*/  IMAD.MOV.U32 R2, RZ, RZ, R14 ;  /* 0x000000ffff027224 */ /* 0x000fce00078e000e */
[----:B------:R-:W-:Y:S05]  /*22510*/  WARPSYNC.COLLECTIVE R15, `(.L_x_14748) ;  /* 0x000000000f087348 */ /* 0x000fea0003c00000 */
[----:B------:R0:W1:Y:S02]  /*22520*/  SHFL.IDX P6, R14, R13, R12, R11 ;  /* 0x0000000c0d0e7389 */ /* 0x00006400000c000b */
[----:B01----:R-:W-:Y:S01]  /*22530*/  ENDCOLLECTIVE ;  /* 0x000000000000791b */ /* 0x003fe20003800000 */
.L_x_14748:
        /* <DEDUP_REMOVED lines=11> */
.L_x_14749:
[----:B------:R-:W-:Y:S02]  /*225f0*/  IMAD.MOV.U32 R13, RZ, RZ, R10 ;  /* 0x000000ffff0d7224 */ /* 0x000fe400078e000a */
[----:B------:R-:W-:Y:S02]  /*22600*/  IMAD.MOV.U32 R12, RZ, RZ, 0x7 ;  /* 0x00000007ff0c7424 */ /* 0x000fe400078e00ff */
[----:B------:R-:W-:-:S07]  /*22610*/  IMAD.MOV.U32 R2, RZ, RZ, R14 ;  /* 0x000000ffff027224 */ /* 0x000fce00078e000e */
[----:B------:R-:W-:Y:S05]  /*22620*/  WARPSYNC.COLLECTIVE R15, `(.L_x_14750) ;  /* 0x000000000f087348 */ /* 0x000fea0003c00000 */
[----:B------:R0:W1:Y:S02]  /*22630*/  SHFL.IDX P6, R14, R13, R12, R11 ;  /* 0x0000000c0d0e7389 */ /* 0x00006400000c000b */
[----:B01----:R-:W-:Y:S01]  /*22640*/  ENDCOLLECTIVE ;  /* 0x000000000000791b */ /* 0x003fe20003800000 */
.L_x_14750:
        /* <DEDUP_REMOVED lines=11> */
.L_x_14751:
[----:B------:R-:W-:Y:S01]  /*22700*/  IMAD.MOV.U32 R2, RZ, RZ, R14 ;  /* 0x000000ffff027224 */ /* 0x000fe200078e000e */
[----:B------:R-:W-:Y:S06]  /*22710*/  BRA `(.L_x_14752) ;  /* 0xffffff9c00ac7947 */ /* 0x000fec000383ffff */
.L_x_14574:
[----:B-1----:R1:W2:Y:S02]  /*22720*/  SYNCS.PHASECHK.TRANS64.TRYWAIT P0, [R5+URZ+0x16860], R2 ;  /* 0x01686002050075a7 */ /* 0x0022a4000800017f */
[----:B--2---:R-:W-:Y:S05]  /*22730*/  @!P0 NANOSLEEP.SYNCS 0x989680 ;  /* 0x009896800000895d */ /* 0x004fea0003900000 */
[----:B------:R-:W2:Y:S02]  /*22740*/  @!P0 SYNCS.PHASECHK.TRANS64 P0, [R5+URZ+0x16860], R2 ;  /* 0x01686002050085a7 */ /* 0x000ea4000800007f */
[----:B--2---:R-:W-:Y:S05]  /*22750*/  @!P0 BRA `(.L_x_14574) ;  /* 0xfffffffc00f08947 */ /* 0x004fea000383ffff */
[----:B------:R-:W-:Y:S05]  /*22760*/  BRA `(.L_x_14753) ;  /* 0xffffffa000047947 */ /* 0x000fea000383ffff */
.L_x_14575:
        /* <DEDUP_REMOVED lines=8> */
.L_x_14755:
[----:B------:R-:W-:Y:S05]  /*227f0*/  BSYNC B1 ;  /* 0x0000000000017941 */ /* 0x000fea0003800000 */
.L_x_14754:
        /* <DEDUP_REMOVED lines=10> */
.L_x_14756:
[----:B------:R-:W-:Y:S02]  /*228a0*/  IMAD.MOV.U32 R13, RZ, RZ, R24 ;  /* 0x000000ffff0d7224 */ /* 0x000fe400078e0018 */
[----:B------:R-:W-:Y:S02]  /*228b0*/  IMAD.MOV.U32 R12, RZ, RZ, 0x1 ;  /* 0x00000001ff0c7424 */ /* 0x000fe400078e00ff */
[----:B------:R-:W-:-:S07]  /*228c0*/  IMAD.MOV.U32 R2, RZ, RZ, R14 ;  /* 0x000000ffff027224 */ /* 0x000fce00078e000e */
[----:B------:R-:W-:Y:S05]  /*228d0*/  WARPSYNC.COLLECTIVE R15, `(.L_x_14757) ;  /* 0x000000000f087348 */ /* 0x000fea0003c00000 */
[----:B------:R0:W1:Y:S02]  /*228e0*/  SHFL.IDX P6, R14, R13, R12, R11 ;  /* 0x0000000c0d0e7389 */ /* 0x00006400000c000b */
[----:B01----:R-:W-:Y:S01]  /*228f0*/  ENDCOLLECTIVE ;  /* 0x000000000000791b */ /* 0x003fe20003800000 */
.L_x_14757:
        /* <DEDUP_REMOVED lines=12> */
.L_x_14758:
[----:B------:R-:W-:Y:S02]  /*229c0*/  IMAD.MOV.U32 R13, RZ, RZ, R24 ;  /* 0x000000ffff0d7224 */ /* 0x000fe400078e0018 */
[----:B------:R-:W-:Y:S02]  /*229d0*/  IMAD.MOV.U32 R12, RZ, RZ, 0x2 ;  /* 0x00000002ff0c7424 */ /* 0x000fe400078e00ff */
[----:B------:R-:W-:-:S07]  /*229e0*/  IMAD.MOV.U32 R2, RZ, RZ, R14 ;  /* 0x000000ffff027224 */ /* 0x000fce00078e000e */
[----:B------:R-:W-:Y:S05]  /*229f0*/  WARPSYNC.COLLECTIVE R15, `(.L_x_14759) ;  /* 0x000000000f087348 */ /* 0x000fea0003c00000 */
[----:B------:R0:W1:Y:S02]  /*22a00*/  SHFL.IDX P6, R14, R13, R12, R11 ;  /* 0x0000000c0d0e7389 */ /* 0x00006400000c000b */
[----:B01----:R-:W-:Y:S01]  /*22a10*/  ENDCOLLECTIVE ;  /* 0x000000000000791b */ /* 0x003fe20003800000 */
.L_x_14759:
        /* <DEDUP_REMOVED lines=12> */
.L_x_14760:
[----:B------:R-:W-:Y:S02]  /*22ae0*/  IMAD.MOV.U32 R13, RZ, RZ, R24 ;  /* 0x000000ffff0d7224 */ /* 0x000fe400078e0018 */
[----:B------:R-:W-:Y:S02]  /*22af0*/  IMAD.MOV.U32 R12, RZ, RZ, 0x3 ;  /* 0x00000003ff0c7424 */ /* 0x000fe400078e00ff */
[----:B------:R-:W-:-:S07]  /*22b00*/  IMAD.MOV.U32 R2, RZ, RZ, R14 ;  /* 0x000000ffff027224 */ /* 0x000fce00078e000e */
[----:B------:R-:W-:Y:S05]  /*22b10*/  WARPSYNC.COLLECTIVE R15, `(.L_x_14761) ;  /* 0x000000000f087348 */ /* 0x000fea0003c00000 */
[----:B------:R0:W1:Y:S02]  /*22b20*/  SHFL.IDX P6, R14, R13, R12, R11 ;  /* 0x0000000c0d0e7389 */ /* 0x00006400000c000b */
[----:B01----:R-:W-:Y:S01]  /*22b30*/  ENDCOLLECTIVE ;  /* 0x000000000000791b */ /* 0x003fe20003800000 */
.L_x_14761:
        /* <DEDUP_REMOVED lines=12> */
.L_x_14762:
[----:B------:R-:W-:Y:S02]  /*22c00*/  IMAD.MOV.U32 R13, RZ, RZ, R24 ;  /* 0x000000ffff0d7224 */ /* 0x000fe400078e0018 */
[----:B------:R-:W-:Y:S02]  /*22c10*/  IMAD.MOV.U32 R12, RZ, RZ, 0x4 ;  /* 0x00000004ff0c7424 */ /* 0x000fe400078e00ff */
[----:B------:R-:W-:-:S07]  /*22c20*/  IMAD.MOV.U32 R2, RZ, RZ, R14 ;  /* 0x000000ffff027224 */ /* 0x000fce00078e000e */
[----:B------:R-:W-:Y:S05]  /*22c30*/  WARPSYNC.COLLECTIVE R15, `(.L_x_14763) ;  /* 0x000000000f087348 */ /* 0x000fea0003c00000 */
[----:B------:R0:W1:Y:S02]  /*22c40*/  SHFL.IDX P6, R14, R13, R12, R11 ;  /* 0x0000000c0d0e7389 */ /* 0x00006400000c000b */
[----:B01----:R-:W-:Y:S01]  /*22c50*/  ENDCOLLECTIVE ;  /* 0x000000000000791b */ /* 0x003fe20003800000 */
.L_x_14763:
        /* <DEDUP_REMOVED lines=12> */
.L_x_14764:
[----:B------:R-:W-:Y:S02]  /*22d20*/  IMAD.MOV.U32 R13, RZ, RZ, R24 ;  /* 0x000000ffff0d7224 */ /* 0x000fe400078e0018 */
[----:B------:R-:W-:Y:S02]  /*22d30*/  IMAD.MOV.U32 R12, RZ, RZ, 0x5 ;  /* 0x00000005ff0c7424 */ /* 0x000fe400078e00ff */
[----:B------:R-:W-:-:S07]  /*22d40*/  IMAD.MOV.U32 R2, RZ, RZ, R14 ;  /* 0x000000ffff027224 */ /* 0x000fce00078e000e */
[----:B------:R-:W-:Y:S05]  /*22d50*/  WARPSYNC.COLLECTIVE R15, `(.L_x_14765) ;  /* 0x000000000f087348 */ /* 0x000fea0003c00000 */
[----:B------:R0:W1:Y:S02]  /*22d60*/  SHFL.IDX P6, R14, R13, R12, R11 ;  /* 0x0000000c0d0e7389 */ /* 0x00006400000c000b */
[----:B01----:R-:W-:Y:S01]  /*22d70*/  ENDCOLLECTIVE ;  /* 0x000000000000791b */ /* 0x003fe20003800000 */
.L_x_14765:
        /* <DEDUP_REMOVED lines=12> */
.L_x_14766:
[----:B------:R-:W-:Y:S02]  /*22e40*/  IMAD.MOV.U32 R13, RZ, RZ, R24 ;  /* 0x000000ffff0d7224 */ /* 0x000fe400078e0018 */
[----:B------:R-:W-:Y:S02]  /*22e50*/  IMAD.MOV.U32 R12, RZ, RZ, 0x6 ;  /* 0x00000006ff0c7424 */ /* 0x000fe400078e00ff */
[----:B------:R-:W-:-:S07]  /*22e60*/  IMAD.MOV.U32 R2, RZ, RZ, R14 ;  /* 0x000000ffff027224 */ /* 0x000fce00078e000e */
[----:B------:R-:W-:Y:S05]  /*22e70*/  WARPSYNC.COLLECTIVE R15, `(.L_x_14767) ;  /* 0x000000000f087348 */ /* 0x000fea0003c00000 */
[----:B------:R0:W1:Y:S02]  /*22e80*/  SHFL.IDX P6, R14, R13, R12, R11 ;  /* 0x0000000c0d0e7389 */ /* 0x00006400000c000b */
[----:B01----:R-:W-:Y:S01]  /*22e90*/  ENDCOLLECTIVE ;  /* 0x000000000000791b */ /* 0x003fe20003800000 */
.L_x_14767:
        /* <DEDUP_REMOVED lines=12> */
.L_x_14768:
[----:B------:R-:W-:Y:S02]  /*22f60*/  IMAD.MOV.U32 R13, RZ, RZ, R24 ;  /* 0x000000ffff0d7224 */ /* 0x000fe400078e0018 */
[----:B------:R-:W-:Y:S02]  /*22f70*/  IMAD.MOV.U32 R12, RZ, RZ, 0x7 ;  /* 0x00000007ff0c7424 */ /* 0x000fe400078e00ff */
[----:B------:R-:W-:-:S07]  /*22f80*/  IMAD.MOV.U32 R2, RZ, RZ, R14 ;  /* 0x000000ffff027224 */ /* 0x000fce00078e000e */
[----:B------:R-:W-:Y:S05]  /*22f90*/  WARPSYNC.COLLECTIVE R15, `(.L_x_14769) ;  /* 0x000000000f087348 */ /* 0x000fea0003c00000 */
[----:B------:R0:W1:Y:S02]  /*22fa0*/  SHFL.IDX P6, R14, R13, R12, R11 ;  /* 0x0000000c0d0e7389 */ /* 0x00006400000c000b */
[----:B01----:R-:W-:Y:S01]  /*22fb0*/  ENDCOLLECTIVE ;  /* 0x000000000000791b */ /* 0x003fe20003800000 */
.L_x_14769:
        /* <DEDUP_REMOVED lines=11> */
.L_x_14770:
[----:B------:R-:W-:Y:S01]  /*23070*/  IMAD.MOV.U32 R2, RZ, RZ, R14 ;  /* 0x000000ffff027224 */ /* 0x000fe200078e000e */
[----:B------:R-:W-:Y:S06]  /*23080*/  BRA `(.L_x_14771) ;  /* 0xffffff9800b47947 */ /* 0x000fec000383ffff */
.L_x_14583:
[----:B0-----:R0:W1:Y:S02]  /*23090*/  SYNCS.PHASECHK.TRANS64.TRYWAIT P0, [R0+URZ+0x16860], R3 ;  /* 0x01686003000075a7 */ /* 0x001064000800017f */
[----:B-1----:R-:W-:Y:S05]  /*230a0*/  @!P0 NANOSLEEP.SYNCS 0x989680 ;  /* 0x009896800000895d */ /* 0x002fea0003900000 */
[----:B------:R-:W1:Y:S02]  /*230b0*/  @!P0 SYNCS.PHASECHK.TRANS64 P0, [R0+URZ+0x16860], R3 ;  /* 0x01686003000085a7 */ /* 0x000e64000800007f */
[----:B-1----:R-:W-:Y:S05]  /*230c0*/  @!P0 BRA `(.L_x_14583) ;  /* 0xfffffffc00f08947 */ /* 0x002fea000383ffff */
[----:B------:R-:W-:Y:S05]  /*230d0*/  BRA `(.L_x_14772) ;  /* 0xffffff9c00d87947 */ /* 0x000fea000383ffff */
.L_x_14584:
        /* <DEDUP_REMOVED lines=8> */
.L_x_14774:
[----:B------:R-:W-:Y:S05]  /*23160*/  BSYNC B0 ;  /* 0x0000000000007941 */ /* 0x000fea0003800000 */
.L_x_14773:
        /* <DEDUP_REMOVED lines=10> */
.L_x_14775:
        /* <DEDUP_REMOVED lines=12> */
.L_x_14776:
        /* <DEDUP_REMOVED lines=11> */
.L_x_14777:
[----:B------:R-:W-:Y:S02]  /*23380*/  IMAD.MOV.U32 R13, RZ, RZ, R24 ;  /* 0x000000ffff0d7224 */ /* 0x000fe400078e0018 */
[----:B------:R-:W-:Y:S01]  /*23390*/  IMAD.MOV.U32 R12, RZ, RZ, 0x2 ;  /* 0x00000002ff0c7424 */ /* 0x000fe200078e00ff */
[----:B------:R-:W-:-:S13]  /*233a0*/  IADD3 R2, P1, R14, R5, RZ ;  /* 0x000000050e027210 */ /* 0x000fda0007f3e0ff */
[----:B------:R-:W-:Y:S05]  /*233b0*/  WARPSYNC.COLLECTIVE R15, `(.L_x_14778) ;  /* 0x000000000f087348 */ /* 0x000fea0003c00000 */
[----:B------:R0:W1:Y:S02]  /*233c0*/  SHFL.IDX P6, R14, R13, R12, R11 ;  /* 0x0000000c0d0e7389 */ /* 0x00006400000c000b */
[----:B01----:R-:W-:Y:S01]  /*233d0*/  ENDCOLLECTIVE ;  /* 0x000000000000791b */ /* 0x003fe20003800000 */
.L_x_14778:
        /* <DEDUP_REMOVED lines=11> */
.L_x_14779:
[----:B------:R-:W-:Y:S02]  /*23490*/  IMAD.MOV.U32 R13, RZ, RZ, R24 ;  /* 0x000000ffff0d7224 */ /* 0x000fe400078e0018 */
[----:B------:R-:W-:Y:S01]  /*234a0*/  IMAD.MOV.U32 R12, RZ, RZ, 0x3 ;  /* 0x00000003ff0c7424 */ /* 0x000fe200078e00ff */
[----:B------:R-:W-:-:S13]  /*234b0*/  IADD3 R2, P1, R14, R5, RZ ;  /* 0x000000050e027210 */ /* 0x000fda0007f3e0ff */
[----:B------:R-:W-:Y:S05]  /*234c0*/  WARPSYNC.COLLECTIVE R15, `(.L_x_14780) ;  /* 0x000000000f087348 */ /* 0x000fea0003c00000 */
[----:B------:R0:W1:Y:S02]  /*234d0*/  SHFL.IDX P6, R14, R13, R12, R11 ;  /* 0x0000000c0d0e7389 */ /* 0x00006400000c000b */
[----:B01----:R-:W-:Y:S01]  /*234e0*/  ENDCOLLECTIVE ;  /* 0x000000000000791b */ /* 0x003fe20003800000 */
.L_x_14780:
        /* <DEDUP_REMOVED lines=11> */
.L_x_14781:
[----:B------:R-:W-:Y:S02]  /*235a0*/  IMAD.MOV.U32 R13, RZ, RZ, R24 ;  /* 0x000000ffff0d7224 */ /* 0x000fe400078e0018 */
[----:B------:R-:W-:Y:S01]  /*235b0*/  IMAD.MOV.U32 R12, RZ, RZ, 0x4 ;  /* 0x00000004ff0c7424 */ /* 0x000fe200078e00ff */
[----:B------:R-:W-:-:S13]  /*235c0*/  IADD3 R2, P1, R14, R5, RZ ;  /* 0x000000050e027210 */ /* 0x000fda0007f3e0ff */
[----:B------:R-:W-:Y:S05]  /*235d0*/  WARPSYNC.COLLECTIVE R15, `(.L_x_14782) ;  /* 0x000000000f087348 */ /* 0x000fea0003c00000 */
[----:B------:R0:W1:Y:S02]  /*235e0*/  SHFL.IDX P6, R14, R13, R12, R11 ;  /* 0x0000000c0d0e7389 */ /* 0x00006400000c000b */
[----:B01----:R-:W-:Y:S01]  /*235f0*/  ENDCOLLECTIVE ;  /* 0x000000000000791b */ /* 0x003fe20003800000 */
.L_x_14782:
        /* <DEDUP_REMOVED lines=11> */
.L_x_14783:
[----:B------:R-:W-:Y:S02]  /*236b0*/  IMAD.MOV.U32 R13, RZ, RZ, R24 ;  /* 0x000000ffff0d7224 */ /* 0x000fe400078e0018 */
[----:B------:R-:W-:Y:S01]  /*236c0*/  IMAD.MOV.U32 R12, RZ, RZ, 0x5 ;  /* 0x00000005ff0c7424 */ /* 0x000fe200078e00ff */
[----:B------:R-:W-:-:S13]  /*236d0*/  IADD3 R2, P1, R14, R5, RZ ;  /* 0x000000050e027210 */ /* 0x000fda0007f3e0ff */
[----:B------:R-:W-:Y:S05]  /*236e0*/  WARPSYNC.COLLECTIVE R15, `(.L_x_14784) ;  /* 0x000000000f087348 */ /* 0x000fea0003c00000 */
[----:B------:R0:W1:Y:S02]  /*236f0*/  SHFL.IDX P6, R14, R13, R12, R11 ;  /* 0x0000000c0d0e7389 */ /* 0x00006400000c000b */
[----:B01----:R-:W-:Y:S01]  /*23700*/  ENDCOLLECTIVE ;  /* 0x000000000000791b */ /* 0x003fe20003800000 */
.L_x_14784:
        /* <DEDUP_REMOVED lines=11> */
.L_x_14785:
[----:B------:R-:W-:Y:S02]  /*237c0*/  IMAD.MOV.U32 R13, RZ, RZ, R24 ;  /* 0x000000ffff0d7224 */ /* 0x000fe400078e0018 */
[----:B------:R-:W-:Y:S01]  /*237d0*/  IMAD.MOV.U32 R12, RZ, RZ, 0x6 ;  /* 0x00000006ff0c7424 */ /* 0x000fe200078e00ff */
[----:B------:R-:W-:-:S13]  /*237e0*/  IADD3 R2, P1, R14, R5, RZ ;  /* 0x000000050e027210 */ /* 0x000fda0007f3e0ff */
[----:B------:R-:W-:Y:S05]  /*237f0*/  WARPSYNC.COLLECTIVE R15, `(.L_x_14786) ;  /* 0x000000000f087348 */ /* 0x000fea0003c00000 */
[----:B------:R0:W1:Y:S02]  /*23800*/  SHFL.IDX P6, R14, R13, R12, R11 ;  /* 0x0000000c0d0e7389 */ /* 0x00006400000c000b */
[----:B01----:R-:W-:Y:S01]  /*23810*/  ENDCOLLECTIVE ;  /* 0x000000000000791b */ /* 0x003fe20003800000 */
.L_x_14786:
        /* <DEDUP_REMOVED lines=11> */
.L_x_14787:
[----:B------:R-:W-:Y:S02]  /*238d0*/  IMAD.MOV.U32 R13, RZ, RZ, R24 ;  /* 0x000000ffff0d7224 */ /* 0x000fe400078e0018 */
[----:B------:R-:W-:Y:S01]  /*238e0*/  IMAD.MOV.U32 R12, RZ, RZ, 0x7 ;  /* 0x00000007ff0c7424 */ /* 0x000fe200078e00ff */
[----:B------:R-:W-:-:S13]  /*238f0*/  IADD3 R2, P1, R14, R5, RZ ;  /* 0x000000050e027210 */ /* 0x000fda0007f3e0ff */
[----:B------:R-:W-:Y:S05]  /*23900*/  WARPSYNC.COLLECTIVE R15, `(.L_x_14788) ;  /* 0x000000000f087348 */ /* 0x000fea0003c00000 */
[----:B------:R0:W1:Y:S02]  /*23910*/  SHFL.IDX P6, R14, R13, R12, R11 ;  /* 0x0000000c0d0e7389 */ /* 0x00006400000c000b */
[----:B01----:R-:W-:Y:S01]  /*23920*/  ENDCOLLECTIVE ;  /* 0x000000000000791b */ /* 0x003fe20003800000 */
.L_x_14788:
        /* <DEDUP_REMOVED lines=10> */
.L_x_14789:
[----:B------:R-:W-:Y:S05]  /*239d0*/  BRA `(.L_x_14790) ;  /* 0xffffff98009c7947 */ /* 0x000fea000383ffff */
.L_x_14589:
[----:B------:R-:W-:Y:S01]  /*239e0*/  BSSY B0, `(.L_x_14791) ;  /* 0x0000008000007945 */ /* 0x000fe20003800000 */
[----:B------:R-:W-:Y:S02]  /*239f0*/  IMAD.MOV.U32 R13, RZ, RZ, R16 ;  /* 0x000000ffff0d7224 */ /* 0x000fe400078e0010 */
[----:B-1----:R-:W-:Y:S02]  /*23a00*/  IMAD.MOV.U32 R12, RZ, RZ, RZ ;  /* 0x000000ffff0c7224 */ /* 0x002fe400078e00ff */
[----:B------:R-:W-:Y:S02]  /*23a10*/  IMAD.MOV.U32 R11, RZ, RZ, 0x1f ;  /* 0x0000001fff0b7424 */ /* 0x000fe400078e00ff */
[----:B------:R-:W-:-:S07]  /*23a20*/  IMAD.MOV.U32 R15, RZ, RZ, -0x1 ;  /* 0xffffffffff0f7424 */ /* 0x000fce00078e00ff */
[----:B--2---:R-:W-:Y:S05]  /*23a30*/  WARPSYNC.COLLECTIVE R15, `(.L_x_14792) ;  /* 0x000000000f087348 */ /* 0x004fea0003c00000 */
[----:B------:R0:W1:Y:S02]  /*23a40*/  SHFL.IDX P6, R14, R13, R12, R11 ;  /* 0x0000000c0d0e7389 */ /* 0x00006400000c000b */
[----:B012---:R-:W-:Y:S01]  /*23a50*/  ENDCOLLECTIVE ;  /* 0x000000000000791b */ /* 0x007fe20003800000 */
.L_x_14792:
[----:B------:R-:W-:Y:S05]  /*23a60*/  BSYNC B0 ;  /* 0x0000000000007941 */ /* 0x000fea0003800000 */
.L_x_14791:
        /* <DEDUP_REMOVED lines=9> */
.L_x_14793:
        /* <DEDUP_REMOVED lines=18> */
.L_x_14794:
[----:B------:R-:W-:Y:S01]  /*23c20*/  IMAD.MOV.U32 R12, RZ, RZ, 0x2 ;  /* 0x00000002ff0c7424 */ /* 0x000fe200078e00ff */
[----:B------:R-:W-:-:S05]  /*23c30*/  SEL R5, R14, RZ, P1 ;  /* 0x000000ff0e057207 */ /* 0x000fca0000800000 */
[----:B------:R-:W-:-:S04]  /*23c40*/  IMAD.IADD R4, R2, 0x1, R5 ;  /* 0x0000000102047824 */ /* 0x000fc800078e0205 */
[----:B------:R-:W-:-:S07]  /*23c50*/  IMAD.MOV.U32 R13, RZ, RZ, R4 ;  /* 0x000000ffff0d7224 */ /* 0x000fce00078e0004 */
[----:B------:R-:W-:Y:S05]  /*23c60*/  WARPSYNC.COLLECTIVE R15, `(.L_x_14795) ;  /* 0x000000000f087348 */ /* 0x000fea0003c00000 */
[----:B------:R0:W1:Y:S02]  /*23c70*/  SHFL.UP P6, R14, R13, R12, R11 ;  /* 0x0400000c0d0e7389 */ /* 0x00006400000c000b */
[----:B01----:R-:W-:Y:S01]  /*23c80*/  ENDCOLLECTIVE ;  /* 0x000000000000791b */ /* 0x003fe20003800000 */
.L_x_14795:
[----:B------:R-:W-:Y:S01]  /*23c90*/  IMAD.MOV.U32 R12, RZ, RZ, 0x4 ;  /* 0x00000004ff0c7424 */ /* 0x000fe200078e00ff */
[----:B------:R-:W-:-:S05]  /*23ca0*/  SEL R5, R14, RZ, P2 ;  /* 0x000000ff0e057207 */ /* 0x000fca0001000000 */
[----:B------:R-:W-:-:S04]  /*23cb0*/  IMAD.IADD R5, R4, 0x1, R5 ;  /* 0x0000000104057824 */ /* 0x000fc800078e0205 */
[----:B------:R-:W-:-:S07]  /*23cc0*/  IMAD.MOV.U32 R13, RZ, RZ, R5 ;  /* 0x000000ffff0d7224 */ /* 0x000fce00078e0005 */
[----:B------:R-:W-:Y:S05]  /*23cd0*/  WARPSYNC.COLLECTIVE R15, `(.L_x_14796) ;  /* 0x000000000f087348 */ /* 0x000fea0003c00000 */
[----:B------:R0:W1:Y:S02]  /*23ce0*/  SHFL.UP P6, R14, R13, R12, R11 ;  /* 0x0400000c0d0e7389 */ /* 0x00006400000c000b */
[----:B01----:R-:W-:Y:S01]  /*23cf0*/  ENDCOLLECTIVE ;  /* 0x000000000000791b */ /* 0x003fe20003800000 */
.L_x_14796:
[----:B------:R-:W-:Y:S01]  /*23d00*/  IMAD.MOV.U32 R12, RZ, RZ, 0x8 ;  /* 0x00000008ff0c7424 */ /* 0x000fe200078e00ff */
[----:B------:R-:W-:-:S05]  /*23d10*/  SEL R6, R14, RZ, P3 ;  /* 0x000000ff0e067207 */ /* 0x000fca0001800000 */
[----:B------:R-:W-:-:S04]  /*23d20*/  IMAD.IADD R6, R5, 0x1, R6 ;  /* 0x0000000105067824 */ /* 0x000fc800078e0206 */
[----:B------:R-:W-:-:S07]  /*23d30*/  IMAD.MOV.U32 R13, RZ, RZ, R6 ;  /* 0x000000ffff0d7224 */ /* 0x000fce00078e0006 */
[----:B------:R-:W-:Y:S05]  /*23d40*/  WARPSYNC.COLLECTIVE R15, `(.L_x_14797) ;  /* 0x000000000f087348 */ /* 0x000fea0003c00000 */
[----:B------:R0:W1:Y:S02]  /*23d50*/  SHFL.UP P6, R14, R13, R12, R11 ;  /* 0x0400000c0d0e7389 */ /* 0x00006400000c000b */
[----:B01----:R-:W-:Y:S01]  /*23d60*/  ENDCOLLECTIVE ;  /* 0x000000000000791b */ /* 0x003fe20003800000 */
.L_x_14797:
[----:B------:R-:W-:Y:S01]  /*23d70*/  IMAD.MOV.U32 R12, RZ, RZ, 0x10 ;  /* 0x00000010ff0c7424 */ /* 0x000fe200078e00ff */
[----:B------:R-:W-:-:S05]  /*23d80*/  SEL R3, R14, RZ, P4 ;  /* 0x000000ff0e037207 */ /* 0x000fca0002000000 */
[----:B------:R-:W-:-:S04]  /*23d90*/  IMAD.IADD R4, R6, 0x1, R3 ;  /* 0x0000000106047824 */ /* 0x000fc800078e0203 */
[----:B------:R-:W-:-:S07]  /*23da0*/  IMAD.MOV.U32 R13, RZ, RZ, R4 ;  /* 0x000000ffff0d7224 */ /* 0x000fce00078e0004 */
[----:B------:R-:W-:Y:S05]  /*23db0*/  WARPSYNC.COLLECTIVE R15, `(.L_x_14798) ;  /* 0x000000000f087348 */ /* 0x000fea0003c00000 */
[----:B------:R0:W1:Y:S02]  /*23dc0*/  SHFL.UP P6, R14, R13, R12, R11 ;  /* 0x0400000c0d0e7389 */ /* 0x00006400000c000b */
[----:B01----:R-:W-:Y:S01]  /*23dd0*/  ENDCOLLECTIVE ;  /* 0x000000000000791b */ /* 0x003fe20003800000 */
.L_x_14798:
        /* <DEDUP_REMOVED lines=8> */
.L_x_14799:
[----:B------:R-:W-:Y:S05]  /*23e60*/  BRA `(.L_x_14800) ;  /* 0xffffff9800a07947 */ /* 0x000fea000383ffff */
.L_x_14594:
[----:B------:R-:W-:Y:S01]  /*23e70*/  BSSY B0, `(.L_x_14801) ;  /* 0x0000008000007945 */ /* 0x000fe20003800000 */
[----:B-----5:R-:W-:Y:S02]  /*23e80*/  IMAD.MOV.U32 R13, RZ, RZ, R2 ;  /* 0x000000ffff0d7224 */ /* 0x020fe400078e0002 */
[----:B-1----:R-:W-:Y:S02]  /*23e90*/  IMAD.MOV.U32 R12, RZ, RZ, 0x1 ;  /* 0x00000001ff0c7424 */ /* 0x002fe400078e00ff */
[----:B------:R-:W-:Y:S02]  /*23ea0*/  IMAD.MOV.U32 R11, RZ, RZ, RZ ;  /* 0x000000ffff0b7224 */ /* 0x000fe400078e00ff */
[----:B------:R-:W-:-:S07]  /*23eb0*/  IMAD.MOV.U32 R15, RZ, RZ, -0x1 ;  /* 0xffffffffff0f7424 */ /* 0x000fce00078e00ff */
[----:B0-2---:R-:W-:Y:S05]  /*23ec0*/  WARPSYNC.COLLECTIVE R15, `(.L_x_14802) ;  /* 0x000000000f087348 */ /* 0x005fea0003c00000 */
[----:B------:R1:W3:Y:S02]  /*23ed0*/  SHFL.UP P6, R14, R13, R12, R11 ;  /* 0x0400000c0d0e7389 */ /* 0x0002e400000c000b */
[----:B0123--:R-:W-:Y:S01]  /*23ee0*/  ENDCOLLECTIVE ;  /* 0x000000000000791b */ /* 0x00ffe20003800000 */
.L_x_14802:
[----:B------:R-:W-:Y:S05]  /*23ef0*/  BSYNC B0 ;  /* 0x0000000000007941 */ /* 0x000fea0003800000 */
.L_x_14801:
        /* <DEDUP_REMOVED lines=8> */
.L_x_14803:
[----:B------:R-:W-:Y:S01]  /*23f80*/  IMAD.MOV.U32 R12, RZ, RZ, 0x4 ;  /* 0x00000004ff0c7424 */ /* 0x000fe200078e00ff */
[----:B------:R-:W-:-:S05]  /*23f90*/  SEL R14, R14, RZ, P2 ;  /* 0x000000ff0e0e7207 */ /* 0x000fca0001000000 */
[----:B------:R-:W-:-:S04]  /*23fa0*/  IMAD.IADD R3, R13, 0x1, R14 ;  /* 0x000000010d037824 */ /* 0x000fc800078e020e */
[----:B------:R-:W-:-:S07]  /*23fb0*/  IMAD.MOV.U32 R13, RZ, RZ, R3 ;  /* 0x000000ffff0d7224 */ /* 0x000fce00078e0003 */
[----:B------:R-:W-:Y:S05]  /*23fc0*/  WARPSYNC.COLLECTIVE R15, `(.L_x_14804) ;  /* 0x000000000f087348 */ /* 0x000fea0003c00000 */
[----:B------:R0:W1:Y:S02]  /*23fd0*/  SHFL.UP P6, R14, R13, R12, R11 ;  /* 0x0400000c0d0e7389 */ /* 0x00006400000c000b */
[----:B01----:R-:W-:Y:S01]  /*23fe0*/  ENDCOLLECTIVE ;  /* 0x000000000000791b */ /* 0x003fe20003800000 */
.L_x_14804:
[----:B------:R-:W-:Y:S01]  /*23ff0*/  IMAD.MOV.U32 R12, RZ, RZ, 0x8 ;  /* 0x00000008ff0c7424 */ /* 0x000fe200078e00ff */
[----:B------:R-:W-:-:S05]  /*24000*/  SEL R4, R14, RZ, P3 ;  /* 0x000000ff0e047207 */ /* 0x000fca0001800000 */
[----:B------:R-:W-:-:S04]  /*24010*/  IMAD.IADD R4, R3, 0x1, R4 ;  /* 0x0000000103047824 */ /* 0x000fc800078e0204 */
[----:B------:R-:W-:-:S07]  /*24020*/  IMAD.MOV.U32 R13, RZ, RZ, R4 ;  /* 0x000000ffff0d7224 */ /* 0x000fce00078e0004 */
[----:B------:R-:W-:Y:S05]  /*24030*/  WARPSYNC.COLLECTIVE R15, `(.L_x_14805) ;  /* 0x000000000f087348 */ /* 0x000fea0003c00000 */
[----:B------:R0:W1:Y:S02]  /*24040*/  SHFL.UP P6, R14, R13, R12, R11 ;  /* 0x0400000c0d0e7389 */ /* 0x00006400000c000b */
[----:B01----:R-:W-:Y:S01]  /*24050*/  ENDCOLLECTIVE ;  /* 0x000000000000791b */ /* 0x003fe20003800000 */
.L_x_14805:
[----:B------:R-:W-:Y:S01]  /*24060*/  IMAD.MOV.U32 R12, RZ, RZ, 0x10 ;  /* 0x00000010ff0c7424 */ /* 0x000fe200078e00ff */
[----:B------:R-:W-:-:S05]  /*24070*/  SEL R5, R14, RZ, P4 ;  /* 0x000000ff0e057207 */ /* 0x000fca0002000000 */
[----:B------:R-:W-:-:S04]  /*24080*/  IMAD.IADD R5, R4, 0x1, R5 ;  /* 0x0000000104057824 */ /* 0x000fc800078e0205 */
[----:B------:R-:W-:-:S07]  /*24090*/  IMAD.MOV.U32 R13, RZ, RZ, R5 ;  /* 0x000000ffff0d7224 */ /* 0x000fce00078e0005 */
[----:B------:R-:W-:Y:S05]  /*240a0*/  WARPSYNC.COLLECTIVE R15, `(.L_x_14806) ;  /* 0x000000000f087348 */ /* 0x000fea0003c00000 */
[----:B------:R0:W1:Y:S02]  /*240b0*/  SHFL.UP P6, R14, R13, R12, R11 ;  /* 0x0400000c0d0e7389 */ /* 0x00006400000c000b */
[----:B01----:R-:W-:Y:S01]  /*240c0*/  ENDCOLLECTIVE ;  /* 0x000000000000791b */ /* 0x003fe20003800000 */
.L_x_14806:
        /* <DEDUP_REMOVED lines=8> */
.L_x_14807:
[----:B------:R-:W-:Y:S05]  /*24150*/  BRA `(.L_x_14808) ;  /* 0xffffff9800807947 */ /* 0x000fea000383ffff */
.L_x_14596:
[----:B------:R-:W-:Y:S01]  /*24160*/  BSSY B0, `(.L_x_14809) ;  /* 0x0000006000007945 */ /* 0x000fe20003800000 */
[----:B------:R-:W-:Y:S01]  /*24170*/  PLOP3.LUT P6, PT, P6, PT, PT, 0x8, 0x0 ;  /* 0x000000000000781c */ /* 0x000fe200037ce170 */
[----:B------:R-:W-:-:S12]  /*24180*/  IMAD.MOV.U32 R15, RZ, RZ, -0x1 ;  /* 0xffffffffff0f7424 */ /* 0x000fd800078e00ff */
[----:B01----:R-:W-:Y:S05]  /*24190*/  WARPSYNC.COLLECTIVE R15, `(.L_x_14810) ;  /* 0x000000000f087348 */ /* 0x003fea0003c00000 */
[----:B------:R-:W-:Y:S01]  /*241a0*/  VOTE.ANY R14, PT, P6 ;  /* 0x00000000000e7806 */ /* 0x000fe200030e0100 */
[----:B01----:R-:W-:Y:S06]  /*241b0*/  ENDCOLLECTIVE ;  /* 0x000000000000791b */ /* 0x003fec0003800000 */
.L_x_14810:
[----:B------:R-:W-:Y:S05]  /*241c0*/  BSYNC B0 ;  /* 0x0000000000007941 */ /* 0x000fea0003800000 */
.L_x_14809:
        /* <DEDUP_REMOVED lines=9> */
.L_x_14811:
[----:B------:R-:W-:Y:S01]  /*24260*/  IMAD.MOV.U32 R17, RZ, RZ, R14 ;  /* 0x000000ffff117224 */ /* 0x000fe200078e000e */
[----:B------:R-:W-:Y:S06]  /*24270*/  BRA `(.L_x_14812) ;  /* 0xffffff9800707947 */ /* 0x000fec000383ffff */
.L_x_14598:
[----:B------:R-:W-:Y:S01]  /*24280*/  BSSY B0, `(.L_x_14813) ;  /* 0x0000007000007945 */ /* 0x000fe20003800000 */
[----:B------:R-:W-:Y:S02]  /*24290*/  IMAD.MOV.U32 R13, RZ, RZ, R3 ;  /* 0x000000ffff0d7224 */ /* 0x000fe400078e0003 */
[----:B------:R-:W-:Y:S02]  /*242a0*/  IMAD.MOV.U32 R11, RZ, RZ, 0x1f ;  /* 0x0000001fff0b7424 */ /* 0x000fe400078e00ff */
[----:B------:R-:W-:-:S07]  /*242b0*/  IMAD.MOV.U32 R15, RZ, RZ, -0x1 ;  /* 0xffffffffff0f7424 */ /* 0x000fce00078e00ff */
[----:B0-23--:R-:W-:Y:S05]  /*242c0*/  WARPSYNC.COLLECTIVE R15, `(.L_x_14814) ;  /* 0x000000000f087348 */ /* 0x00dfea0003c00000 */
[----:B------:R1:W4:Y:S02]  /*242d0*/  SHFL.IDX P6, R14, R13, R12, R11 ;  /* 0x0000000c0d0e7389 */ /* 0x00032400000c000b */
[----:B01234-:R-:W-:Y:S01]  /*242e0*/  ENDCOLLECTIVE ;  /* 0x000000000000791b */ /* 0x01ffe20003800000 */
.L_x_14814:
[----:B------:R-:W-:Y:S05]  /*242f0*/  BSYNC B0 ;  /* 0x0000000000007941 */ /* 0x000fea0003800000 */
.L_x_14813:
[----:B------:R-:W-:Y:S01]  /*24300*/  IMAD.MOV.U32 R6, RZ, RZ, R14 ;  /* 0x000000ffff067224 */ /* 0x000fe200078e000e */
[----:B------:R-:W-:Y:S06]  /*24310*/  BRA `(.L_x_14597) ;  /* 0xffffff9800647947 */ /* 0x000fec000383ffff */
.L_x_14602:
[----:B0-----:R0:W4:Y:S02]  /*24320*/  SYNCS.PHASECHK.TRANS64.TRYWAIT P0, [R5+URZ+0x16820], R0 ;  /* 0x01682000050075a7 */ /* 0x001124000800017f */
[----:B----4-:R-:W-:Y:S05]  /*24330*/  @!P0 NANOSLEEP.SYNCS 0x989680 ;  /* 0x009896800000895d */ /* 0x010fea0003900000 */
[----:B------:R-:W4:Y:S02]  /*24340*/  @!P0 SYNCS.PHASECHK.TRANS64 P0, [R5+URZ+0x16820], R0 ;  /* 0x01682000050085a7 */ /* 0x000f24000800007f */
[----:B----4-:R-:W-:Y:S05]  /*24350*/  @!P0 BRA `(.L_x_14602) ;  /* 0xfffffffc00f08947 */ /* 0x010fea000383ffff */
[----:B------:R-:W-:Y:S05]  /*24360*/  BRA `(.L_x_14815) ;  /* 0xffffff9c00dc7947 */ /* 0x000fea000383ffff */
.L_x_14603:
[----:B------:R-:W4:Y:S01]  /*24370*/  S2R R2, SR_TID.X ;  /* 0x0000000000027919 */ /* 0x000f220000002100 */
[----:B------:R-:W-:Y:S01]  /*24380*/  BSSY B0, `(.L_x_14816) ;  /* 0x000000a000007945 */ /* 0x000fe20003800000 */
[----:B-1----:R-:W-:Y:S02]  /*24390*/  IMAD.MOV.U32 R12, RZ, RZ, RZ ;  /* 0x000000ffff0c7224 */ /* 0x002fe400078e00ff */
[----:B------:R-:W-:Y:S02]  /*243a0*/  IMAD.MOV.U32 R11, RZ, RZ, 0x1f ;  /* 0x0000001fff0b7424 */ /* 0x000fe400078e00ff */
[----:B------:R-:W-:Y:S01]  /*243b0*/  IMAD.MOV.U32 R15, RZ, RZ, -0x1 ;  /* 0xffffffffff0f7424 */ /* 0x000fe200078e00ff */
[----:B----4-:R-:W-:-:S04]  /*243c0*/  SHF.R.U32.HI R2, RZ, 0x5, R2 ;  /* 0x00000005ff027819 */ /* 0x010fc80000011602 */
[----:B------:R-:W-:-:S05]  /*243d0*/  LOP3.LUT R2, R2, 0x3, RZ, 0xc0, !PT ;  /* 0x0000000302027812 */ /* 0x000fca00078ec0ff */
[----:B------:R-:W-:-:S07]  /*243e0*/  IMAD.MOV.U32 R13, RZ, RZ, R2 ;  /* 0x000000ffff0d7224 */ /* 0x000fce00078e0002 */
[----:B0-23--:R-:W-:Y:S05]  /*243f0*/  WARPSYNC.COLLECTIVE R15, `(.L_x_14817) ;  /* 0x000000000f087348 */ /* 0x00dfea0003c00000 */
[----:B------:R1:W4:Y:S02]  /*24400*/  SHFL.IDX P6, R14, R13, R12, R11 ;  /* 0x0000000c0d0e7389 */ /* 0x00032400000c000b */
[----:B01234-:R-:W-:Y:S01]  /*24410*/  ENDCOLLECTIVE ;  /* 0x000000000000791b */ /* 0x01ffe20003800000 */
.L_x_14817:
[----:B------:R-:W-:Y:S05]  /*24420*/  BSYNC B0 ;  /* 0x0000000000007941 */ /* 0x000fea0003800000 */
.L_x_14816:
[----:B------:R-:W-:Y:S05]  /*24430*/  BRA `(.L_x_14818) ;  /* 0xffffff9c00c47947 */ /* 0x000fea000383ffff */
.L_x_14604:
[----:B------:R-:W-:Y:S01]  /*24440*/  BSSY B0, `(.L_x_14819) ;  /* 0x0000006000007945 */ /* 0x000fe20003800000 */
[----:B------:R-:W-:-:S07]  /*24450*/  IMAD.MOV.U32 R15, RZ, RZ, -0x1 ;  /* 0xffffffffff0f7424 */ /* 0x000fce00078e00ff */
[----:B0123--:R-:W-:Y:S05]  /*24460*/  WARPSYNC.COLLECTIVE R15, `(.L_x_14820) ;  /* 0x000000000f0c7348 */ /* 0x00ffea0003c00000 */
[----:B------:R-:W-:Y:S02]  /*24470*/  ELECT P6, UR62, PT ;  /* 0x00000000003e782f */ /* 0x000fe400038c0000 */
[----:B------:R-:W-:Y:S01]  /*24480*/  MOV R14, UR62 ;  /* 0x0000003e000e7c02 */ /* 0x000fe20008000f00 */
[----:B0123--:R-:W-:Y:S10]  /*24490*/  ENDCOLLECTIVE ;  /* 0x000000000000791b */ /* 0x00fff40003800000 */
.L_x_14820:
[----:B------:R-:W-:Y:S05]  /*244a0*/  BSYNC B0 ;  /* 0x0000000000007941 */ /* 0x000fea0003800000 */
.L_x_14819:
[----:B------:R-:W-:Y:S05]  /*244b0*/  BRA `(.L_x_14821) ;  /* 0xffffff9c00b87947 */ /* 0x000fea000383ffff */
.L_x_14606:
[----:B0-----:R0:W4:Y:S02]  /*244c0*/  SYNCS.PHASECHK.TRANS64.TRYWAIT P1, [R3+URZ+0x16840], R2 ;  /* 0x01684002030075a7 */ /* 0x001124000802017f */
[----:B----4-:R-:W-:Y:S05]  /*244d0*/  @!P1 NANOSLEEP.SYNCS 0x989680 ;  /* 0x009896800000995d */ /* 0x010fea0003900000 */
[----:B------:R-:W4:Y:S02]  /*244e0*/  @!P1 SYNCS.PHASECHK.TRANS64 P1, [R3+URZ+0x16840], R2 ;  /* 0x01684002030095a7 */ /* 0x000f24000802007f */
[----:B----4-:R-:W-:Y:S05]  /*244f0*/  @!P1 BRA `(.L_x_14606) ;  /* 0xfffffffc00f09947 */ /* 0x010fea000383ffff */
[----:B------:R-:W-:Y:S05]  /*24500*/  BRA `(.L_x_14822) ;  /* 0xffffff9c00d87947 */ /* 0x000fea000383ffff */
.L_x_14608:
[----:B----4-:R4:W0:Y:S02]  /*24510*/  SYNCS.PHASECHK.TRANS64.TRYWAIT P1, [R25+URZ+0x16840], R0 ;  /* 0x01684000190075a7 */ /* 0x010824000802017f */
[----:B0-----:R-:W-:Y:S05]  /*24520*/  @!P1 NANOSLEEP.SYNCS 0x989680 ;  /* 0x009896800000995d */ /* 0x001fea0003900000 */
[----:B------:R-:W0:Y:S02]  /*24530*/  @!P1 SYNCS.PHASECHK.TRANS64 P1, [R25+URZ+0x16840], R0 ;  /* 0x01684000190095a7 */ /* 0x000e24000802007f */
[----:B0-----:R-:W-:Y:S05]  /*24540*/  @!P1 BRA `(.L_x_14608) ;  /* 0xfffffffc00f09947 */ /* 0x001fea000383ffff */
[----:B------:R-:W-:Y:S05]  /*24550*/  BRA `(.L_x_14823) ;  /* 0xffffff9c00e47947 */ /* 0x000fea000383ffff */
.L_x_14610:
[----:B------:R0:W0:Y:S02]  /*24560*/  SYNCS.PHASECHK.TRANS64.TRYWAIT P1, [R3+URZ+0x16860], R2 ;  /* 0x01686002030075a7 */ /* 0x000024000802017f */
[----:B0-----:R-:W-:Y:S05]  /*24570*/  @!P1 NANOSLEEP.SYNCS 0x989680 ;  /* 0x009896800000995d */ /* 0x001fea0003900000 */
[----:B------:R-:W0:Y:S02]  /*24580*/  @!P1 SYNCS.PHASECHK.TRANS64 P1, [R3+URZ+0x16860], R2 ;  /* 0x01686002030095a7 */ /* 0x000e24000802007f */
[----:B0-----:R-:W-:Y:S05]  /*24590*/  @!P1 BRA `(.L_x_14610) ;  /* 0xfffffffc00f09947 */ /* 0x001fea000383ffff */
[----:B------:R-:W-:Y:S05]  /*245a0*/  BRA `(.L_x_14824) ;  /* 0xffffff9c00e07947 */ /* 0x000fea000383ffff */
.L_x_14825:
        /* <DEDUP_REMOVED lines=13> */
.L_x_15866:


//--------------------- .text._ZN7cutlass13device_kernelIN5flash11enable_sm90INS1_16FlashAttnFwdSm90INS1_25CollectiveMainloopFwdSm90ILi2EN4cute5tupleIJNS5_1CILi1EEES8_S8_EEENS6_IJNS7_ILi192EEENS7_ILi128EEENS7_ILi64EEEEEELi64ENS_10bfloat16_tEfNS_4arch4Sm90ELb1ELb0ELb0ELb0ELb1ELb0ELb0ELb1ELb1ELb1ELb0ELb0EEENS1_21CollectiveEpilogueFwdINS6_IJSA_SC_SB_EEES9_SE_SG_Li384ELb0ELb1ELb0ELb0EEENS1_30DynamicPersistentTileSchedulerILi384ELi128ELb0ELb1ELb1EEEEEEEEEvNT_6ParamsE --------------------------
	.section	.text._ZN7cutlass13device_kernelIN5flash11enable_sm90INS1_16FlashAttnFwdSm90INS1_25CollectiveMainloopFwdSm90ILi2EN4cute5tupleIJNS5_1CILi1EEES8_S8_EEENS6_IJNS7_ILi192EEENS7_ILi128EEENS7_ILi64EEEEEELi64ENS_10bfloat16_tEfNS_4arch4Sm90ELb1ELb0ELb0ELb0ELb1ELb0ELb0ELb1ELb1ELb1ELb0ELb0EEENS1_21CollectiveEpilogueFwdINS6_IJSA_SC_SB_EEES9_SE_SG_Li384ELb0ELb1ELb0ELb0EEENS1_30DynamicPersistentTileSchedulerILi384ELi128ELb0ELb1ELb1EEEEEEEEEvNT_6ParamsE,"ax",@progbits
	.align	128
.text._ZN7cutlass13device_kernelIN5flash11enable_sm90INS1_16FlashAttnFwdSm90INS1_25CollectiveMainloopFwdSm90ILi2EN4cute5tupleIJNS5_1CILi1EEES8_S8_EEENS6_IJNS7_ILi192EEENS7_ILi128EEENS7_ILi64EEEEEELi64ENS_10bfloat16_tEfNS_4arch4Sm90ELb1ELb0ELb0ELb0ELb1ELb0ELb0ELb1ELb1ELb1ELb0ELb0EEENS1_21CollectiveEpilogueFwdINS6_IJSA_SC_SB_EEES9_SE_SG_Li384ELb0ELb1ELb0ELb0EEENS1_30DynamicPersistentTileSchedulerILi384ELi128ELb0ELb1ELb1EEEEEEEEEvNT_6ParamsE:
        .type           _ZN7cutlass13device_kernelIN5flash11enable_sm90INS1_16FlashAttnFwdSm90INS1_25CollectiveMainloopFwdSm90ILi2EN4cute5tupleIJNS5_1CILi1EEES8_S8_EEENS6_IJNS7_ILi192EEENS7_ILi128EEENS7_ILi64EEEEEELi64ENS_10bfloat16_tEfNS_4arch4Sm90ELb1ELb0ELb0ELb0ELb1ELb0ELb0ELb1ELb1ELb1ELb0ELb0EEENS1_21CollectiveEpilogueFwdINS6_IJSA_SC_SB_EEES9_SE_SG_Li384ELb0ELb1ELb0ELb0EEENS1_30DynamicPersistentTileSchedulerILi384ELi128ELb0ELb1ELb1EEEEEEEEEvNT_6ParamsE,@function
        .size           _ZN7cutlass13device_kernelIN5flash11enable_sm90INS1_16FlashAttnFwdSm90INS1_25CollectiveMainloopFwdSm90ILi2EN4cute5tupleIJNS5_1CILi1EEES8_S8_EEENS6_IJNS7_ILi192EEENS7_ILi128EEENS7_ILi64EEEEEELi64ENS_10bfloat16_tEfNS_4arch4Sm90ELb1ELb0ELb0ELb0ELb1ELb0ELb0ELb1ELb1ELb1ELb0ELb0EEENS1_21CollectiveEpilogueFwdINS6_IJSA_SC_SB_EEES9_SE_SG_Li384ELb0ELb1ELb0ELb0EEENS1_30DynamicPersistentTileSchedulerILi384ELi128ELb0ELb1ELb1EEEEEEEEEvNT_6ParamsE,(.L_x_15867 - _ZN7cutlass13device_kernelIN5flash11enable_sm90INS1_16FlashAttnFwdSm90INS1_25CollectiveMainloopFwdSm90ILi2EN4cute5tupleIJNS5_1CILi1EEES8_S8_EEENS6_IJNS7_ILi192EEENS7_ILi128EEENS7_ILi64EEEEEELi64ENS_10bfloat16_tEfNS_4arch4Sm90ELb1ELb0ELb0ELb0ELb1ELb0ELb0ELb1ELb1ELb1ELb0ELb0EEENS1_21CollectiveEpilogueFwdINS6_IJSA_SC_SB_EEES9_SE_SG_Li384ELb0ELb1ELb0ELb0EEENS1_30DynamicPersistentTileSchedulerILi384ELi128ELb0ELb1ELb1EEEEEEEEEvNT_6ParamsE)
        .other          _ZN7cutlass13device_kernelIN5flash11enable_sm90INS1_16FlashAttnFwdSm90INS1_25CollectiveMainloopFwdSm90ILi2EN4cute5tupleIJNS5_1CILi1EEES8_S8_EEENS6_IJNS7_ILi192EEENS7_ILi128EEENS7_ILi64EEEEEELi64ENS_10bfloat16_tEfNS_4arch4Sm90ELb1ELb0ELb0ELb0ELb1ELb0ELb0ELb1ELb1ELb1ELb0ELb0EEENS1_21CollectiveEpilogueFwdINS6_IJSA_SC_SB_EEES9_SE_SG_Li384ELb0ELb1ELb0ELb0EEENS1_30DynamicPersistentTileSchedulerILi384ELi128ELb0ELb1ELb1EEEEEEEEEvNT_6ParamsE,@"STO_CUDA_ENTRY STV_DEFAULT"
_ZN7cutlass13device_kernelIN5flash11enable_sm90INS1_16FlashAttnFwdSm90INS1_25CollectiveMainloopFwdSm90ILi2EN4cute5tupleIJNS5_1CILi1EEES8_S8_EEENS6_IJNS7_ILi192EEENS7_ILi128EEENS7_ILi64EEEEEELi64ENS_10bfloat16_tEfNS_4arch4Sm90ELb1ELb0ELb0ELb0ELb1ELb0ELb0ELb1ELb1ELb1ELb0ELb0EEENS1_21CollectiveEpilogueFwdINS6_IJSA_SC_SB_EEES9_SE_SG_Li384ELb0ELb1ELb0ELb0EEENS1_30DynamicPersistentTileSchedulerILi384ELi128ELb0ELb1ELb1EEEEEEEEEvNT_6ParamsE:
        /* <DEDUP_REMOVED lines=45> */
.L_x_14826:
        /* <DEDUP_REMOVED lines=22> */
.L_x_14827:
        /* <DEDUP_REMOVED lines=18> */
.L_x_14828:
        /* <DEDUP_REMOVED lines=22> */
.L_x_14829:
        /* <DEDUP_REMOVED lines=23> */
.L_x_14830:
        /* <DEDUP_REMOVED lines=8> */
.L_x_14832:
        /* <DEDUP_REMOVED lines=26> */
[C---:B------:R-:W-:Y:S01]  /*0a40*/  LOP3.LUT R4, R2.reuse, 0x3fffff0, RZ, 0xc0, !PT ;  /* 0x03fffff002047812 */ /* 0x040fe200078ec0ff */
        /* <DEDUP_REMOVED lines=38> */
.L_x_14877:
        /* <DEDUP_REMOVED lines=12> */
[----:B012--5:R-:W-:Y:S05]  /*0d70*/  @!P0 BRA `(.L_x_14833) ;  /* 0x0000000000208947 */ /* 0x027fea0003800000 */
        /* <DEDUP_REMOVED lines=8> */
.L_x_14833:
[----:B------:R-:W-:Y:S01]  /*0e00*/  ULDC UR7, c[0x0][0xc54] ;  /* 0x0003150000077ab9 */ /* 0x000fe20000000800 */
[----:B------:R-:W-:Y:S01]  /*0e10*/  UMOV UR6, UR9 ;  /* 0x0000000900067c82 */ /* 0x000fe20008000000 */
[----:B------:R-:W-:-:S11]  /*0e20*/  UISETP.NE.AND UP0, UPT, UR7, 0x1, UPT ;  /* 0x000000010700788c */ /* 0x000fd6000bf05270 */
[----:B------:R-:W-:Y:S02]  /*0e30*/  @UP0 ULDC.64 UR10, c[0x0][0xc58] ;  /* 0x00031600000a0ab9 */ /* 0x000fe40000000a00 */
[----:B------:R-:W-:-:S04]  /*0e40*/  UIMAD.WIDE.U32 UR4, UR9, UR10, URZ ;  /* 0x0000000a090472a5 */ /* 0x000fc8000f8e003f */
[----:B------:R-:W-:-:S04]  /*0e50*/  @UP0 USHF.R.U32.HI UR6, URZ, UR11, UR5 ;  /* 0x0000000b3f060299 */ /* 0x000fc80008011605 */
[----:B------:R-:W-:-:S12]  /*0e60*/  UIMAD UR4, UR6, UR7, URZ ;  /* 0x00000007060472a4 */ /* 0x000fd8000f8e023f */
.L_x_14834:
[----:B------:R-:W-:Y:S01]  /*0e70*/  ULDC.64 UR10, c[0x0][0x418] ;  /* 0x00010600000a7ab9 */ /* 0x000fe20000000a00 */
[----:B------:R-:W-:Y:S01]  /*0e80*/  ULOP3.LUT UR6, URZ, UR6, URZ, 0x33, !UPT ;  /* 0x000000063f067292 */ /* 0x000fe2000f8e333f */
[----:B------:R-:W-:Y:S01]  /*0e90*/  PLOP3.LUT P0, PT, PT, PT, PT, 0x80, 0x0 ;  /* 0x000000000000781c */ /* 0x000fe20003f0f070 */
[----:B------:R-:W-:Y:S01]  /*0ea0*/  UISETP.NE.U32.AND UP0, UPT, UR10, URZ, UPT ;  /* 0x0000003f0a00728c */ /* 0x000fe2000bf05070 */
[----:B------:R-:W-:Y:S01]  /*0eb0*/  CS2R R26, SRZ ;  /* 0x00000000001a7805 */ /* 0x000fe2000001ff00 */
[----:B------:R-:W-:Y:S01]  /*0ec0*/  ULDC UR5, c[0x0][0xc3c] ;  /* 0x00030f0000057ab9 */ /* 0x000fe20000000800 */
[----:B------:R-:W-:Y:S01]  /*0ed0*/  UIADD3 UR4, UR9, -UR4, URZ ;  /* 0x8000000409047290 */ /* 0x000fe2000fffe03f */
[----:B------:R-:W-:Y:S01]  /*0ee0*/  CS2R R118, SRZ ;  /* 0x0000000000767805 */ /* 0x000fe2000001ff00 */
        /* <DEDUP_REMOVED lines=8> */
[----:B------:R-:W-:Y:S01]  /*0f70*/  UIMAD UR40, UR6, 0xc0, URZ ;  /* 0x000000c0062878a4 */ /* 0x000fe2000f8e023f */
[----:B------:R-:W-:Y:S01]  /*0f80*/  CS2R R14, SRZ ;  /* 0x00000000000e7805 */ /* 0x000fe2000001ff00 */
[----:B------:R-:W-:Y:S01]  /*0f90*/  UIMAD UR10, UR8, UR10, UR4 ;  /* 0x0000000a080a72a4 */ /* 0x000fe2000f8e0204 */
[----:B------:R-:W-:Y:S01]  /*0fa0*/  IMAD.MOV.U32 R110, RZ, RZ, RZ ;  /* 0x000000ffff6e7224 */ /* 0x000fe200078e00ff */
[----:B------:R-:W-:Y:S01]  /*0fb0*/  UIADD3 UR6, UR40, 0xbf, URZ ;  /* 0x000000bf28067890 */ /* 0x000fe2000fffe03f */
[----:B------:R-:W-:Y:S01]  /*0fc0*/  IMAD.MOV.U32 R21, RZ, RZ, RZ ;  /* 0x000000ffff157224 */ /* 0x000fe200078e00ff */
[----:B------:R-:W-:Y:S01]  /*0fd0*/  ULDC UR47, c[0x0][0x424] ;  /* 0x00010900002f7ab9 */ /* 0x000fe20000000800 */
[----:B------:R-:W-:Y:S01]  /*0fe0*/  ULDC UR7, c[0x0][0x288] ;  /* 0x0000a20000077ab9 */ /* 0x000fe20000000800 */
[----:B------:R-:W-:Y:S01]  /*0ff0*/  USEL UR47, UR47, 0x1, UP0 ;  /* 0x000000012f2f7887 */ /* 0x000fe20008000000 */
[----:B------:R-:W-:Y:S01]  /*1000*/  CS2R R12, SRZ ;  /* 0x00000000000c7805 */ /* 0x000fe2000001ff00 */
[----:B------:R-:W-:Y:S01]  /*1010*/  @UP2 ULDC UR4, c[0x0][0x44c] ;  /* 0x0001130000042ab9 */ /* 0x000fe20000000800 */
[----:B------:R-:W-:Y:S01]  /*1020*/  UIADD3 UR7, -UR7, 0x80, URZ ;  /* 0x0000008007077890 */ /* 0x000fe2000fffe13f */
[----:B------:R-:W-:Y:S01]  /*1030*/  IMAD.MOV.U32 R106, RZ, RZ, RZ ;  /* 0x000000ffff6a7224 */ /* 0x000fe200078e00ff */
        /* <DEDUP_REMOVED lines=20> */
[----:B------:R-:W-:-:S02]  /*1180*/  USHF.R.S32.HI UR49, URZ, 0x7, UR5 ;  /* 0x000000073f317899 */ /* 0x000fc40008011405 */
[----:B------:R-:W-:Y:S01]  /*1190*/  USHF.R.S32.HI UR7, URZ, 0x7, UR7 ;  /* 0x000000073f077899 */ /* 0x000fe20008011407 */
[----:B------:R-:W-:Y:S01]  /*11a0*/  ULDC UR42, c[0x0][0xc48] ;  /* 0x00031200002a7ab9 */ /* 0x000fe20000000800 */
[----:B------:R-:W-:Y:S02]  /*11b0*/  UMOV UR41, UR10 ;  /* 0x0000000a00297c82 */ /* 0x000fe40008000000 */
[----:B------:R-:W-:Y:S02]  /*11c0*/  UISETP.LT.AND UP0, UPT, UR49, UR7, UPT ;  /* 0x000000073100728c */ /* 0x000fe4000bf01270 */
[----:B------:R-:W-:Y:S02]  /*11d0*/  UISETP.NE.AND UP1, UPT, UR42, 0x1, UPT ;  /* 0x000000012a00788c */ /* 0x000fe4000bf25270 */
[----:B------:R-:W-:Y:S02]  /*11e0*/  USEL UR49, UR49, UR7, UP0 ;  /* 0x0000000731317287 */ /* 0x000fe40008000000 */
[----:B------:R-:W-:-:S02]  /*11f0*/  UP2UR UR48, UPR, URZ, 0x4 ;  /* 0x000000043f307883 */ /* 0x000fc40008000000 */
[----:B------:R-:W-:-:S05]  /*1200*/  UISETP.GE.AND UP0, UPT, UR49, 0x1, UPT ;  /* 0x000000013100788c */ /* 0x000fca000bf06270 */
[----:B------:R-:W-:Y:S01]  /*1210*/  @UP1 ULDC UR8, c[0x0][0xc4c] ;  /* 0x0003130000081ab9 */ /* 0x000fe20000000800 */
[----:B------:R-:W-:Y:S01]  /*1220*/  PLOP3.LUT P1, PT, PT, PT, UP0, 0x80, 0x0 ;  /* 0x000000000000781c */ /* 0x000fe20003f2f008 */
[----:B------:R-:W-:Y:S01]  /*1230*/  UIMAD.WIDE.U32 UR4, UR10, UR8, URZ ;  /* 0x000000080a0472a5 */ /* 0x000fe2000f8e003f */
[----:B------:R-:W-:-:S03]  /*1240*/  @UP1 ULDC UR6, c[0x0][0xc50] ;  /* 0x0003140000061ab9 */ /* 0x000fc60000000800 */
[----:B------:R-:W-:-:S04]  /*1250*/  @UP1 USHF.R.U32.HI UR41, URZ, UR6, UR5 ;  /* 0x000000063f291299 */ /* 0x000fc80008011605 */
[----:B------:R-:W-:-:S04]  /*1260*/  UIADD3 UR4, -UR41, URZ, URZ ;  /* 0x0000003f29047290 */ /* 0x000fc8000fffe13f */
[----:B------:R-:W-:Y:S01]  /*1270*/  UIMAD UR42, UR42, UR4, UR10 ;  /* 0x000000042a2a72a4 */ /* 0x000fe2000f8e020a */
[----:B------:R-:W-:Y:S11]  /*1280*/  @!P1 BRA `(.L_x_14835) ;  /* 0x0000007000009947 */ /* 0x000ff60003800000 */
        /* <DEDUP_REMOVED lines=31> */
.L_x_14836:
        /* <DEDUP_REMOVED lines=9> */
.L_x_14941:
[----:B------:R-:W-:Y:S05]  /*1510*/  @!P0 BRA `(.L_x_14838) ;  /* 0x0000000000048947 */ /* 0x000fea0003800000 */
[----:B------:R-:W-:Y:S01]  /*1520*/  BPT.TRAP 0x1 ;  /* 0x000000040000795c */ /* 0x000fe20000300000 */
.L_x_14838:
[----:B------:R-:W-:Y:S02]  /*1530*/  IMAD.U32 R4, RZ, RZ, UR38 ;  /* 0x00000026ff047e24 */ /* 0x000fe4000f8e00ff */
[----:B0-----:R-:W-:-:S03]  /*1540*/  IMAD.U32 R3, RZ, RZ, UR37 ;  /* 0x00000025ff037e24 */ /* 0x001fc6000f8e00ff */
[----:B------:R-:W-:Y:S02]  /*1550*/  LEA R4, R4, UR45, 0x3 ;  /* 0x0000002d04047c11 */ /* 0x000fe4000f8e18ff */
[----:B------:R-:W-:-:S04]  /*1560*/  SHF.L.U32 R3, R3, 0x1f, RZ ;  /* 0x0000001f03037819 */ /* 0x000fc800000006ff */
[----:B------:R0:W1:Y:S01]  /*1570*/  SYNCS.PHASECHK.TRANS64.TRYWAIT P1, [R4+URZ+0x16830], R3 ;  /* 0x01683003040075a7 */ /* 0x000062000802017f */
[----:B------:R-:W-:Y:S05]  /*1580*/  @!P0 BRA `(.L_x_14839) ;  /* 0x0000000000048947 */ /* 0x000fea0003800000 */
[----:B------:R-:W-:Y:S01]  /*1590*/  BPT.TRAP 0x1 ;  /* 0x000000040000795c */ /* 0x000fe20000300000 */
.L_x_14839:
[----:B-1----:R-:W-:Y:S05]  /*15a0*/  @P1 BRA `(.L_x_14840) ;  /* 0x0000000000081947 */ /* 0x002fea0003800000 */
[----:B------:R-:W1:Y:S02]  /*15b0*/  SYNCS.PHASECHK.TRANS64.TRYWAIT P1, [R4+URZ+0x16830], R3 ;  /* 0x01683003040075a7 */ /* 0x000e64000802017f */
[----:B-1----:R-:W-:Y:S05]  /*15c0*/  @!P1 BRA `(.L_x_14841) ;  /* 0x000000c800149947 */ /* 0x002fea0003800000 */
.L_x_14840:
        /* <DEDUP_REMOVED lines=35> */
.L_x_14842:
[----:B------:R-:W-:Y:S01]  /*1800*/  UISETP.NE.AND UP0, UPT, UR48, URZ, UPT ;  /* 0x0000003f3000728c */ /* 0x000fe2000bf05270 */
[----:B------:R-:W-:Y:S01]  /*1810*/  VIADD R7, R17, UR40 ;  /* 0x0000002811077c36 */ /* 0x000fe20008000000 */
[----:B------:R-:W-:Y:S01]  /*1820*/  ULDC UR11, c[0x0][0x2f0] ;  /* 0x0000bc00000b7ab9 */ /* 0x000fe20000000800 */
[----:B------:R-:W-:Y:S01]  /*1830*/  ULDC UR14, c[0x0][0x288] ;  /* 0x0000a200000e7ab9 */ /* 0x000fe20000000800 */
[----:B------:R-:W-:Y:S01]  /*1840*/  IMAD.U32 R5, RZ, RZ, UR11 ;  /* 0x0000000bff057e24 */ /* 0x000fe2000f8e00ff */
[----:B------:R-:W-:Y:S01]  /*1850*/  R2UR UR15, R4 ;  /* 0x00000000040f72ca */ /* 0x000fe200000e0000 */
[----:B------:R-:W-:Y:S01]  /*1860*/  UMOV UR10, UR40 ;  /* 0x00000028000a7c82 */ /* 0x000fe20008000000 */
[----:B------:R-:W-:Y:S01]  /*1870*/  PLOP3.LUT P1, PT, PT, PT, UP0, 0x80, 0x0 ;  /* 0x000000000000781c */ /* 0x000fe20003f2f008 */
[----:B------:R-:W-:Y:S01]  /*1880*/  UIADD3 UR24, UR49, -0x2, URZ ;  /* 0xfffffffe31187890 */ /* 0x000fe2000fffe03f */
[----:B------:R-:W-:Y:S02]  /*1890*/  PLOP3.LUT P2, PT, PT, PT, UP0, 0x80, 0x0 ;  /* 0x000000000000781c */ /* 0x000fe40003f4f008 */
[----:B------:R-:W-:Y:S01]  /*18a0*/  CS2R R118, SRZ ;  /* 0x0000000000767805 */ /* 0x000fe2000001ff00 */
[----:B------:R-:W-:Y:S01]  /*18b0*/  @UP0 ULDC UR6, c[0x0][0x44c] ;  /* 0x0001130000060ab9 */ /* 0x000fe20000000800 */
[----:B------:R-:W-:Y:S01]  /*18c0*/  @UP0 ULDC UR18, c[0x0][0x450] ;  /* 0x0001140000120ab9 */ /* 0x000fe20000000800 */
[----:B------:R-:W-:-:S02]  /*18d0*/  CS2R R116, SRZ ;  /* 0x0000000000747805 */ /* 0x000fc4000001ff00 */
[----:B------:R-:W-:Y:S02]  /*18e0*/  CS2R R114, SRZ ;  /* 0x0000000000727805 */ /* 0x000fe4000001ff00 */
[----:B------:R-:W-:Y:S02]  /*18f0*/  CS2R R112, SRZ ;  /* 0x0000000000707805 */ /* 0x000fe4000001ff00 */
[----:B------:R-:W-:Y:S01]  /*1900*/  CS2R R110, SRZ ;  /* 0x00000000006e7805 */ /* 0x000fe2000001ff00 */
[----:B------:R-:W-:Y:S01]  /*1910*/  @P1 IMAD.HI.U32 R0, R7, UR6, RZ ;  /* 0x0000000607001c27 */ /* 0x000fe2000f8e00ff */
[----:B------:R-:W-:-:S04]  /*1920*/  @UP0 ULDC UR6, c[0x0][0x450] ;  /* 0x0001140000060ab9 */ /* 0x000fc80000000800 */
[----:B------:R-:W-:Y:S01]  /*1930*/  @P2 SHF.R.U32.HI R7, RZ, UR6, R0 ;  /* 0x00000006ff072c19 */ /* 0x000fe20008011600 */
[----:B------:R-:W-:Y:S02]  /*1940*/  UMOV UR6, 0xffffff80 ;  /* 0xffffff8000067882 */ /* 0x000fe40000000000 */
[----:B------:R-:W-:Y:S02]  /*1950*/  UIMAD UR6, UR49, UR6, 0x80 ;  /* 0x00000080310674a4 */ /* 0x000fe4000f8e0206 */
[----:B------:R-:W2:Y:S02]  /*1960*/  SHFL.IDX PT, R2, R7, 0x1, 0x1c1f ;  /* 0x003c1f0007027f89 */ /* 0x000ea400000e0000 */
[----:B------:R-:W-:Y:S02]  /*1970*/  UIADD3 UR7, UR6, 0x1, URZ ;  /* 0x0000000106077890 */ /* 0x000fe4000fffe03f */
[----:B------:R-:W-:Y:S01]  /*1980*/  UIMAD UR6, UR47, UR11, UR6 ;  /* 0x0000000b2f0672a4 */ /* 0x000fe2000f8e0206 */
[----:B------:R-:W3:Y:S01]  /*1990*/  SHFL.IDX PT, R7, R7, RZ, 0x1c1f ;  /* 0x001c1fff07077589 */ /* 0x000ee200000e0000 */
[----:B------:R-:W-:-:S02]  /*19a0*/  UIMAD UR11, UR47, UR11, -UR14 ;  /* 0x0000000b2f0b72a4 */ /* 0x000fc4000f8e0a0e */
[----:B01----:R-:W-:-:S04]  /*19b0*/  IMAD.U32 R3, RZ, RZ, UR7 ;  /* 0x00000007ff037e24 */ /* 0x003fc8000f8e00ff */
[C---:B------:R-:W-:Y:S02]  /*19c0*/  IMAD R0, R16.reuse, -0x2, R3 ;  /* 0xfffffffe10007824 */ /* 0x040fe400078e0203 */
[----:B------:R-:W-:Y:S01]  /*19d0*/  IMAD.U32 R3, RZ, RZ, UR6 ;  /* 0x00000006ff037e24 */ /* 0x000fe2000f8e00ff */
[----:B------:R-:W-:Y:S01]  /*19e0*/  ULDC UR6, c[0x0][0x988] ;  /* 0x0002620000067ab9 */ /* 0x000fe20000000800 */
[----:B------:R-:W-:Y:S02]  /*19f0*/  IMAD R5, R5, UR47, R0 ;  /* 0x0000002f05057c24 */ /* 0x000fe4000f8e0200 */
[----:B------:R-:W-:Y:S02]  /*1a00*/  IMAD R3, R16, -0x2, R3 ;  /* 0xfffffffe10037824 */ /* 0x000fe400078e0203 */
[----:B------:R-:W-:Y:S01]  /*1a10*/  VIADD R8, R5, -UR14 ;  /* 0x8000000e05087c36 */ /* 0x000fe20008000000 */
[----:B--2---:R-:W-:-:S04]  /*1a20*/  IADD3 R2, R2, -UR14, R5 ;  /* 0x8000000e02027c10 */ /* 0x004fc8000fffe005 */
[----:B------:R-:W-:Y:S02]  /*1a30*/  VIMNMX R2, R3, R2, PT ;  /* 0x0000000203027248 */ /* 0x000fe40003fe0100 */
[----:B---3--:R-:W-:Y:S02]  /*1a40*/  VIADDMNMX R3, R7, R8, R3, PT ;  /* 0x0000000807037246 */ /* 0x008fe40003800103 */
        /* <DEDUP_REMOVED lines=94> */
[C---:B------:R-:W-:Y:S02]  /*2030*/  ISETP.GT.AND P2, PT, R3.reuse, 0x1, PT ;  /* 0x000000010300780c */ /* 0x040fe40003f44270 */
[----:B------:R-:W-:Y:S02]  /*2040*/  FMNMX.FTZ R9, R6, R9, !PT ;  /* 0x0000000906097209 */ /* 0x000fe40007810000 */
[----:B------:R-:W-:Y:S02]  /*2050*/  ISETP.GT.AND P3, PT, R3, 0x8, PT ;  /* 0x000000080300780c */ /* 0x000fe40003f64270 */
[----:B------:R-:W-:Y:S01]  /*2060*/  FSEL R25, R25, -INF , P2 ;  /* 0xff80000019197808 */ /* 0x000fe20001000000 */
[----:B------:R-:W0:Y:S01]  /*2070*/  SHFL.BFLY PT, R0, R9, 0x2, 0x1f ;  /* 0x0c401f0009007f89 */ /* 0x000e2200000e0000 */
[----:B------:R-:W-:Y:S02]  /*2080*/  ISETP.GT.AND P2, PT, R3, 0x10, PT ;  /* 0x000000100300780c */ /* 0x000fe40003f44270 */
[----:B0-----:R-:W-:Y:S01]  /*2090*/  FMNMX.FTZ R11, R9, R0, !PT ;  /* 0x00000000090b7209 */ /* 0x001fe20007810000 */
[----:B------:R-:W-:Y:S01]  /*20a0*/  IMAD.U32 R0, RZ, RZ, UR6 ;  /* 0x00000006ff007e24 */ /* 0x000fe2000f8e00ff */
[----:B------:R-:W-:Y:S01]  /*20b0*/  FSEL R9, R28, -INF , P3 ;  /* 0xff8000001c097808 */ /* 0x000fe20001800000 */
[----:B------:R-:W-:-:S02]  /*20c0*/  @UP0 ULDC UR6, c[0x0][0x44c] ;  /* 0x0001130000060ab9 */ /* 0x000fc40000000800 */
[----:B------:R-:W0:Y:S01]  /*20d0*/  SHFL.BFLY PT, R2, R11, 0x1, 0x1f ;  /* 0x0c201f000b027f89 */ /* 0x000e2200000e0000 */
[----:B------:R-:W-:Y:S02]  /*20e0*/  UIMAD.WIDE.U32 UR6, UR40, UR6, URZ ;  /* 0x00000006280672a5 */ /* 0x000fe4000f8e003f */
[----:B------:R-:W-:Y:S02]  /*20f0*/  UIADD3 UR6, UR15, 0x16840, URZ ;  /* 0x000168400f067890 */ /* 0x000fe4000fffe03f */
[----:B------:R-:W-:Y:S02]  /*2100*/  @UP0 USHF.R.U32.HI UR10, URZ, UR18, UR7 ;  /* 0x000000123f0a0299 */ /* 0x000fe40008011607 */
[----:B------:R-:W-:Y:S02]  /*2110*/  UPRMT UR6, UR43, 0x654, UR6 ;  /* 0x000006542b067896 */ /* 0x000fe40008000006 */
[----:B------:R-:W-:-:S04]  /*2120*/  UIADD3 UR11, UR11, UR10, URZ ;  /* 0x0000000a0b0b7290 */ /* 0x000fc8000fffe03f */
[----:B------:R-:W-:-:S03]  /*2130*/  USHF.R.S32.HI UR7, URZ, 0x1f, UR11 ;  /* 0x0000001f3f077899 */ /* 0x000fc6000801140b */
[----:B------:R-:W-:Y:S01]  /*2140*/  SYNCS.ARRIVE.TRANS64.RED.A1T0 RZ, [UR6], RZ ;  /* 0x000000ffffff79a7 */ /* 0x000fe20008100406 */
[----:B------:R-:W-:-:S04]  /*2150*/  ULEA.HI UR7, UR7, UR11, URZ, 0x7 ;  /* 0x0000000b07077291 */ /* 0x000fc8000f8f383f */
[----:B------:R-:W-:Y:S01]  /*2160*/  USHF.R.S32.HI UR7, URZ, 0x7, UR7 ;  /* 0x000000073f077899 */ /* 0x000fe20008011407 */
[----:B0-----:R-:W-:-:S03]  /*2170*/  FMNMX.FTZ R2, R11, R2, !PT ;  /* 0x000000020b027209 */ /* 0x001fc60007810000 */
[----:B------:R-:W-:Y:S01]  /*2180*/  UISETP.LT.AND UP0, UPT, URZ, UR7, UPT ;  /* 0x000000073f00728c */ /* 0x000fe2000bf01270 */
[----:B------:R-:W-:Y:S02]  /*2190*/  FSEL R11, R32, -INF , P2 ;  /* 0xff800000200b7808 */ /* 0x000fe40001000000 */
[C---:B------:R-:W-:Y:S01]  /*21a0*/  FSETP.NEU.FTZ.AND P1, PT, R2.reuse, -INF , PT ;  /* 0xff8000000200780b */ /* 0x040fe20003f3d000 */
[----:B------:R-:W-:Y:S01]  /*21b0*/  FMUL.FTZ R13, R2, R0 ;  /* 0x00000000020d7220 */ /* 0x000fe20000410000 */
[----:B------:R-:W-:Y:S01]  /*21c0*/  ISETP.GT.AND P2, PT, R3, 0x18, PT ;  /* 0x000000180300780c */ /* 0x000fe20003f44270 */
[----:B------:R-:W-:-:S03]  /*21d0*/  USEL UR21, URZ, UR7, !UP0 ;  /* 0x000000073f157287 */ /* 0x000fc6000c000000 */
[----:B------:R-:W-:Y:S01]  /*21e0*/  FSEL R5, R13, RZ, P1 ;  /* 0x000000ff0d057208 */ /* 0x000fe20000800000 */
[----:B------:R-:W-:Y:S01]  /*21f0*/  UISETP.GE.AND UP0, UPT, UR24, UR21, UPT ;  /* 0x000000151800728c */ /* 0x000fe2000bf06270 */
[C---:B------:R-:W-:Y:S02]  /*2200*/  ISETP.GT.AND P1, PT, R3.reuse, RZ, PT ;  /* 0x000000ff0300720c */ /* 0x040fe40003f24270 */
[----:B------:R-:W-:Y:S01]  /*2210*/  FSEL R13, R36, -INF , P2 ;  /* 0xff800000240d7808 */ /* 0x000fe20001000000 */
[-CC-:B------:R-:W-:Y:S01]  /*2220*/  FFMA.FTZ R46, R46, R0.reuse, -R5.reuse ;  /* 0x000000002e2e7223 */ /* 0x180fe20000010805 */
[----:B------:R-:W-:Y:S01]  /*2230*/  FSEL R7, R24, -INF , P1 ;  /* 0xff80000018077808 */ /* 0x000fe20000800000 */
[-CC-:B------:R-:W-:Y:S01]  /*2240*/  FFMA.FTZ R149, R106, R0.reuse, -R5.reuse ;  /* 0x000000006a957223 */ /* 0x180fe20000010805 */
[----:B------:R-:W-:Y:S01]  /*2250*/  ISETP.GT.AND P1, PT, R3, 0x9, PT ;  /* 0x000000090300780c */ /* 0x000fe20003f24270 */
[-CC-:B------:R-:W-:Y:S01]  /*2260*/  FFMA.FTZ R8, R108, R0.reuse, -R5.reuse ;  /* 0x000000006c087223 */ /* 0x180fe20000010805 */
        /* <DEDUP_REMOVED lines=11> */
[----:B------:R-:W0:Y:S01]  /*2320*/  MUFU.EX2 R8, R8 ;  /* 0x0000000800087308 */ /* 0x000e220000000800 */
[----:B------:R-:W-:Y:S01]  /*2330*/  FMNMX.FTZ R24, R11, R24, !PT ;  /* 0x000000180b187209 */ /* 0x000fe20007810000 */
[-CC-:B------:R-:W-:Y:S01]  /*2340*/  FFMA.FTZ R147, R98, R0.reuse, -R5.reuse ;  /* 0x0000000062937223 */ /* 0x180fe20000010805 */
[----:B------:R-:W-:Y:S01]  /*2350*/  ISETP.GT.AND P1, PT, R3, 0x19, PT ;  /* 0x000000190300780c */ /* 0x000fe20003f24270 */
        /* <DEDUP_REMOVED lines=12> */
[----:B------:R-:W-:Y:S01]  /*2420*/  MUFU.EX2 R10, R10 ;  /* 0x0000000a000a7308 */ /* 0x000fe20000000800 */
[----:B------:R-:W-:Y:S01]  /*2430*/  FMNMX.FTZ R24, R37, R24, !PT ;  /* 0x0000001825187209 */ /* 0x000fe20007810000 */
[-CC-:B------:R-:W-:Y:S01]  /*2440*/  FFMA.FTZ R137, R50, R0.reuse, -R5.reuse ;  /* 0x0000000032897223 */ /* 0x180fe20000010805 */
[----:B------:R-:W-:Y:S01]  /*2450*/  ISETP.GT.AND P2, PT, R3, 0x28, PT ;  /* 0x000000280300780c */ /* 0x000fe20003f44270 */
[-CC-:B------:R-:W-:Y:S01]  /*2460*/  FFMA.FTZ R139, R54, R0.reuse, -R5.reuse ;  /* 0x00000000368b7223 */ /* 0x180fe20000010805 */
[----:B------:R-:W-:Y:S01]  /*2470*/  FSEL R41, R41, -INF , P1 ;  /* 0xff80000029297808 */ /* 0x000fe20000800000 */
[--C-:B------:R-:W-:Y:S01]  /*2480*/  FFMA.FTZ R42, R42, R0, -R5.reuse ;  /* 0x000000002a2a7223 */ /* 0x100fe20000010805 */
[----:B------:R-:W-:Y:S01]  /*2490*/  FMNMX.FTZ R28, R15, R24, !PT ;  /* 0x000000180f1c7209 */ /* 0x000fe20007810000 */
[----:B------:R-:W-:Y:S01]  /*24a0*/  MUFU.EX2 R145, R145 ;  /* 0x0000009100917308 */ /* 0x000fe20000000800 */
[----:B------:R-:W-:Y:S01]  /*24b0*/  ISETP.GT.AND P1, PT, R3, 0x29, PT ;  /* 0x000000290300780c */ /* 0x000fe20003f24270 */
[-CC-:B------:R-:W-:Y:S01]  /*24c0*/  FFMA.FTZ R133, R58, R0.reuse, -R5.reuse ;  /* 0x000000003a857223 */ /* 0x180fe20000010805 */
[----:B------:R-:W-:Y:S01]  /*24d0*/  FSEL R21, R44, -INF , P2 ;  /* 0xff8000002c157808 */ /* 0x000fe20001000000 */
[--C-:B------:R-:W-:Y:S01]  /*24e0*/  FFMA.FTZ R14, R14, R0, -R5.reuse ;  /* 0x000000000e0e7223 */ /* 0x100fe20000010805 */
[----:B------:R-:W-:Y:S01]  /*24f0*/  FMNMX.FTZ R28, R41, R28, !PT ;  /* 0x0000001c291c7209 */ /* 0x000fe20007810000 */
[-CC-:B------:R-:W-:Y:S01]  /*2500*/  FFMA.FTZ R135, R62, R0.reuse, -R5.reuse ;  /* 0x000000003e877223 */ /* 0x180fe20000010805 */
[----:B------:R-:W-:Y:S01]  /*2510*/  ISETP.GT.AND P2, PT, R3, 0x30, PT ;  /* 0x000000300300780c */ /* 0x000fe20003f44270 */
[----:B------:R1:W-:Y:S01]  /*2520*/  MUFU.EX2 R24, R100 ;  /* 0x0000006400187308 */ /* 0x0003e20000000800 */
        /* <DEDUP_REMOVED lines=27> */
[----:B------:R-:W-:Y:S01]  /*26e0*/  FFMA.FTZ R5, R6, R0, -R5 ;  /* 0x0000000006057223 */ /* 0x000fe20000010805 */
[----:B------:R-:W-:Y:S01]  /*26f0*/  ISETP.GT.AND P1, PT, R3, 0x41, PT ;  /* 0x000000410300780c */ /* 0x000fe20003f24270 */
[----:B------:R2:W-:Y:S01]  /*2700*/  MUFU.EX2 R28, R96 ;  /* 0x00000060001c7308 */ /* 0x0005e20000000800 */
[----:B------:R-:W-:-:S02]  /*2710*/  FSEL R35, R56, -INF , P2 ;  /* 0xff80000038237808 */ /* 0x000fc40001000000 */
[----:B------:R-:W-:Y:S02]  /*2720*/  CS2R R108, SRZ ;  /* 0x00000000006c7805 */ /* 0x000fe4000001ff00 */
[----:B------:R-:W-:Y:S02]  /*2730*/  FMNMX.FTZ R32, R53, R32, !PT ;  /* 0x0000002035207209 */ /* 0x000fe40007810000 */
[----:B------:R-:W-:Y:S02]  /*2740*/  CS2R R106, SRZ ;  /* 0x00000000006a7805 */ /* 0x000fe4000001ff00 */
[----:B------:R-:W-:Y:S02]  /*2750*/  ISETP.GT.AND P2, PT, R3, 0x48, PT ;  /* 0x000000480300780c */ /* 0x000fe40003f44270 */
[----:B------:R-:W-:Y:S02]  /*2760*/  CS2R R104, SRZ ;  /* 0x0000000000687805 */ /* 0x000fe4000001ff00 */
[----:B------:R-:W-:Y:S01]  /*2770*/  FSEL R57, R57, -INF , P1 ;  /* 0xff80000039397808 */ /* 0x000fe20000800000 */
[----:B------:R-:W-:Y:S01]  /*2780*/  MUFU.EX2 R141, R141 ;  /* 0x0000008d008d7308 */ /* 0x000fe20000000800 */
[----:B------:R-:W-:-:S02]  /*2790*/  FMNMX.FTZ R36, R35, R32, !PT ;  /* 0x0000002023247209 */ /* 0x000fc40007810000 */
[----:B------:R-:W-:Y:S02]  /*27a0*/  CS2R R102, SRZ ;  /* 0x0000000000667805 */ /* 0x000fe4000001ff00 */
[----:B------:R-:W-:Y:S02]  /*27b0*/  ISETP.GT.AND P1, PT, R3, 0x49, PT ;  /* 0x000000490300780c */ /* 0x000fe40003f24270 */
[----:B-1----:R-:W-:Y:S02]  /*27c0*/  CS2R R100, SRZ ;  /* 0x0000000000647805 */ /* 0x002fe4000001ff00 */
[----:B------:R-:W-:Y:S02]  /*27d0*/  FSEL R39, R60, -INF , P2 ;  /* 0xff8000003c277808 */ /* 0x000fe40001000000 */
[----:B------:R-:W-:Y:S02]  /*27e0*/  CS2R R98, SRZ ;  /* 0x0000000000627805 */ /* 0x000fe4000001ff00 */
[----:B------:R-:W-:Y:S01]  /*27f0*/  FMNMX.FTZ R36, R57, R36, !PT ;  /* 0x0000002439247209 */ /* 0x000fe20007810000 */
[----:B------:R1:W-:Y:S01]  /*2800*/  MUFU.EX2 R32, R92 ;  /* 0x0000005c00207308 */ /* 0x0003e20000000800 */
[----:B------:R-:W-:-:S02]  /*2810*/  ISETP.GT.AND P2, PT, R3, 0x50, PT ;  /* 0x000000500300780c */ /* 0x000fc40003f44270 */
[----:B--2---:R-:W-:Y:S02]  /*2820*/  CS2R R96, SRZ ;  /* 0x0000000000607805 */ /* 0x004fe4000001ff00 */
[----:B------:R-:W-:Y:S02]  /*2830*/  FSEL R61, R61, -INF , P1 ;  /* 0xff8000003d3d7808 */ /* 0x000fe40000800000 */
[----:B------:R-:W-:Y:S02]  /*2840*/  CS2R R94, SRZ ;  /* 0x00000000005e7805 */ /* 0x000fe4000001ff00 */
[----:B------:R-:W-:Y:S02]  /*2850*/  FMNMX.FTZ R36, R39, R36, !PT ;  /* 0x0000002427247209 */ /* 0x000fe40007810000 */
[----:B------:R-:W-:Y:S02]  /*2860*/  CS2R R90, SRZ ;  /* 0x00000000005a7805 */ /* 0x000fe4000001ff00 */
[----:B------:R-:W-:Y:S01]  /*2870*/  ISETP.GT.AND P1, PT, R3, 0x51, PT ;  /* 0x000000510300780c */ /* 0x000fe20003f24270 */
[----:B------:R-:W-:Y:S01]  /*2880*/  MUFU.EX2 R143, R143 ;  /* 0x0000008f008f7308 */ /* 0x000fe20000000800 */
[----:B------:R-:W-:-:S02]  /*2890*/  FSEL R43, R64, -INF , P2 ;  /* 0xff800000402b7808 */ /* 0x000fc40001000000 */
[----:B-1----:R-:W-:Y:S02]  /*28a0*/  CS2R R92, SRZ ;  /* 0x00000000005c7805 */ /* 0x002fe4000001ff00 */
[----:B------:R-:W-:Y:S02]  /*28b0*/  FMNMX.FTZ R36, R61, R36, !PT ;  /* 0x000000243d247209 */ /* 0x000fe40007810000 */
[----:B------:R-:W-:Y:S02]  /*28c0*/  ISETP.GT.AND P2, PT, R3, 0x58, PT ;  /* 0x000000580300780c */ /* 0x000fe40003f44270 */
[----:B------:R-:W-:Y:S01]  /*28d0*/  FSEL R65, R65, -INF , P1 ;  /* 0xff80000041417808 */ /* 0x000fe20000800000 */
[----:B------:R-:W-:Y:S01]  /*28e0*/  MUFU.EX2 R137, R137 ;  /* 0x0000008900897308 */ /* 0x000fe20000000800 */
[----:B------:R-:W-:Y:S02]  /*28f0*/  FMNMX.FTZ R40, R43, R36, !PT ;  /* 0x000000242b287209 */ /* 0x000fe40007810000 */
[----:B------:R-:W-:-:S02]  /*2900*/  ISETP.GT.AND P1, PT, R3, 0x59, PT ;  /* 0x000000590300780c */ /* 0x000fc40003f24270 */
[----:B------:R-:W-:Y:S02]  /*2910*/  FSEL R47, R68, -INF , P2 ;  /* 0xff800000442f7808 */ /* 0x000fe40001000000 */
[----:B------:R-:W-:Y:S01]  /*2920*/  FMNMX.FTZ R40, R65, R40, !PT ;  /* 0x0000002841287209 */ /* 0x000fe20007810000 */
[----:B------:R1:W-:Y:S01]  /*2930*/  MUFU.EX2 R36, R88 ;  /* 0x0000005800247308 */ /* 0x0003e20000000800 */
[----:B------:R-:W-:Y:S02]  /*2940*/  ISETP.GT.AND P2, PT, R3, 0x60, PT ;  /* 0x000000600300780c */ /* 0x000fe40003f44270 */
[----:B------:R-:W-:Y:S02]  /*2950*/  FSEL R69, R69, -INF , P1 ;  /* 0xff80000045457808 */ /* 0x000fe40000800000 */
[----:B------:R-:W-:Y:S02]  /*2960*/  FMNMX.FTZ R40, R47, R40, !PT ;  /* 0x000000282f287209 */ /* 0x000fe40007810000 */
        /* <DEDUP_REMOVED lines=19> */
[----:B------:R-:W-:Y:S02]  /*2aa0*/  FMNMX.FTZ R44, R77, R44, !PT ;  /* 0x0000002c4d2c7209 */ /* 0x000fe40007810000 */
[----:B------:R-:W-:Y:S02]  /*2ab0*/  ISETP.GT.AND P2, PT, R3, 0x78, PT ;  /* 0x000000780300780c */ /* 0x000fe40003f44270 */
[----:B------:R-:W-:Y:S01]  /*2ac0*/  FSEL R81, R81, -INF , P1 ;  /* 0xff80000051517808 */ /* 0x000fe20000800000 */
[----:B------:R-:W-:Y:S01]  /*2ad0*/  MUFU.EX2 R14, R14 ;  /* 0x0000000e000e7308 */ /* 0x000fe20000000800 */
[----:B------:R-:W-:Y:S02]  /*2ae0*/  FMNMX.FTZ R44, R59, R44, !PT ;  /* 0x0000002c3b2c7209 */ /* 0x000fe40007810000 */
[----:B------:R-:W-:Y:S02]  /*2af0*/  ISETP.GT.AND P1, PT, R3, 0x79, PT ;  /* 0x000000790300780c */ /* 0x000fe40003f24270 */
[----:B------:R-:W-:-:S02]  /*2b00*/  FSEL R63, R84, -INF , P2 ;  /* 0xff800000543f7808 */ /* 0x000fc40001000000 */
[----:B------:R-:W-:Y:S01]  /*2b10*/  FMNMX.FTZ R44, R81, R44, !PT ;  /* 0x0000002c512c7209 */ /* 0x000fe20007810000 */
[----:B------:R-:W-:Y:S01]  /*2b20*/  MUFU.EX2 R135, R135 ;  /* 0x0000008700877308 */ /* 0x000fe20000000800 */
[----:B------:R-:W-:Y:S02]  /*2b30*/  FSEL R85, R85, -INF , P1 ;  /* 0xff80000055557808 */ /* 0x000fe40000800000 */
        /* <DEDUP_REMOVED lines=14> */
[----:B0-----:R-:W-:Y:S01]  /*2c20*/  FADD.FTZ R46, R149, R8 ;  /* 0x00000008952e7221 */ /* 0x001fe20000010000 */
[----:B------:R-:W-:-:S02]  /*2c30*/  F2FP.BF16.F32.PACK_AB R149, R8, R149 ;  /* 0x000000950895723e */ /* 0x000fc400000010ff */
[C---:B------:R-:W-:Y:S01]  /*2c40*/  FSETP.NEU.FTZ.AND P1, PT, R3.reuse, -INF , PT ;  /* 0xff8000000300780b */ /* 0x040fe20003f3d000 */
[----:B------:R-:W-:Y:S02]  /*2c50*/  FMUL.FTZ R44, R3, R0 ;  /* 0x00000000032c7220 */ /* 0x000fe40000410000 */
[----:B------:R-:W-:Y:S03]  /*2c60*/  MUFU.EX2 R20, R20 ;  /* 0x0000001400147308 */ /* 0x000fe60000000800 */
[----:B------:R-:W-:Y:S02]  /*2c70*/  FSEL R44, R44, RZ, P1 ;  /* 0x000000ff2c2c7208 */ /* 0x000fe40000800000 */
[----:B------:R-:W-:-:S03]  /*2c80*/  PLOP3.LUT P1, PT, PT, PT, UP0, 0x80, 0x0 ;  /* 0x000000000000781c */ /* 0x000fc60003f2f008 */
        /* <DEDUP_REMOVED lines=31> */
[----:B0-----:R-:W-:Y:S01]  /*2e80*/  FADD.FTZ R33, R148, R7 ;  /* 0x0000000794217221 */ /* 0x001fe20000010000 */
[----:B------:R-:W-:Y:S01]  /*2e90*/  F2FP.BF16.F32.PACK_AB R148, R7, R148 ;  /* 0x000000940794723e */ /* 0x000fe200000010ff */
[-CC-:B------:R-:W-:Y:S01]  /*2ea0*/  FFMA.FTZ R59, R59, R0.reuse, -R44.reuse ;  /* 0x000000003b3b7223 */ /* 0x180fe2000001082c */
[-CC-:B------:R-:W-:Y:S01]  /*2eb0*/  FFMA.FTZ R81, R81, R0.reuse, -R44.reuse ;  /* 0x0000000051517223 */ /* 0x180fe2000001082c */
[----:B------:R-:W-:-:S03]  /*2ec0*/  FFMA.FTZ R63, R63, R0, -R44 ;  /* 0x000000003f3f7223 */ /* 0x000fc6000001082c */
[----:B------:R-:W0:Y:S01]  /*2ed0*/  MUFU.EX2 R144, R144 ;  /* 0x0000009000907308 */ /* 0x000e220000000800 */
[----:B-1----:R-:W-:Y:S01]  /*2ee0*/  FADD.FTZ R48, R150, R33 ;  /* 0x0000002196307221 */ /* 0x002fe20000010000 */
[----:B------:R-:W-:Y:S01]  /*2ef0*/  FADD.FTZ R33, R151, R46 ;  /* 0x0000002e97217221 */ /* 0x000fe20000010000 */
[----:B------:R-:W-:-:S03]  /*2f00*/  F2FP.BF16.F32.PACK_AB R151, R10, R151 ;  /* 0x000000970a97723e */ /* 0x000fc600000010ff */
[----:B------:R-:W-:Y:S01]  /*2f10*/  FADD.FTZ R4, R10, R33 ;  /* 0x000000210a047221 */ /* 0x000fe20000010000 */
[----:B------:R-:W-:Y:S01]  /*2f20*/  FFMA.FTZ R33, R65, R0, -R44 ;  /* 0x0000000041217223 */ /* 0x000fe2000001082c */
[----:B------:R-:W1:Y:S01]  /*2f30*/  MUFU.EX2 R11, R11 ;  /* 0x0000000b000b7308 */ /* 0x000e620000000800 */
[C---:B--2---:R-:W-:Y:S01]  /*2f40*/  FADD.FTZ R35, R9.reuse, R48 ;  /* 0x0000003009237221 */ /* 0x044fe20000010000 */
[----:B------:R-:W-:Y:S01]  /*2f50*/  F2FP.BF16.F32.PACK_AB R150, R9, R150 ;  /* 0x000000960996723e */ /* 0x000fe200000010ff */
[----:B------:R-:W-:-:S05]  /*2f60*/  FFMA.FTZ R44, R85, R0, -R44 ;  /* 0x00000000552c7223 */ /* 0x000fca000001082c */
        /* <DEDUP_REMOVED lines=19> */
[C---:B------:R-:W-:Y:S02]  /*30a0*/  F2FP.BF16.F32.PACK_AB R143, R36.reuse, R143 ;  /* 0x0000008f248f723e */ /* 0x040fe400000010ff */
        /* <DEDUP_REMOVED lines=88> */
[----:B------:R0:W1:Y:S01]  /*3630*/  MUFU.EX2 R6, R5 ;  /* 0x0000000500067308 */ /* 0x0000620000000800 */
[----:B--2---:R-:W-:-:S04]  /*3640*/  FADD.FTZ R9, R63, R8 ;  /* 0x000000083f097221 */ /* 0x004fc80000010000 */
[C---:B0-----:R-:W-:Y:S01]  /*3650*/  FADD.FTZ R5, R44.reuse, R9 ;  /* 0x000000092c057221 */ /* 0x041fe20000010000 */
[----:B------:R-:W-:Y:S01]  /*3660*/  F2FP.BF16.F32.PACK_AB R122, R44, R63 ;  /* 0x0000003f2c7a723e */ /* 0x000fe200000010ff */
[C---:B-1----:R-:W-:Y:S01]  /*3670*/  FADD.FTZ R4, R6.reuse, R7 ;  /* 0x0000000706047221 */ /* 0x042fe20000010000 */
        /* <DEDUP_REMOVED lines=8> */
.L_x_14854:
[----:B------:R-:W-:Y:S01]  /*3700*/  ISETP.NE.AND P2, PT, RZ, UR44, PT ;  /* 0x0000002cff007c0c */ /* 0x000fe2000bf45270 */
[----:B------:R-:W-:-:S04]  /*3710*/  UISETP.NE.AND UP0, UPT, UR23, 0x1, UPT ;  /* 0x000000011700788c */ /* 0x000fc8000bf05270 */
[----:B------:R-:W-:-:S04]  /*3720*/  USEL UR37, URZ, 0x1, UP0 ;  /* 0x000000013f257887 */ /* 0x000fc80008000000 */
[----:B------:R-:W-:-:S04]  /*3730*/  ULOP3.LUT UR37, UR25, UR37, URZ, 0x3c, !UPT ;  /* 0x0000002519257292 */ /* 0x000fc8000f8e3c3f */
[----:B------:R-:W-:Y:S08]  /*3740*/  @P2 BRA `(.L_x_14844) ;  /* 0x0000000000382947 */ /* 0x000ff00003800000 */
[----:B------:R-:W-:Y:S05]  /*3750*/  @!P0 BRA `(.L_x_14845) ;  /* 0x0000000000048947 */ /* 0x000fea0003800000 */
[----:B------:R-:W-:Y:S01]  /*3760*/  BPT.TRAP 0x1 ;  /* 0x000000040000795c */ /* 0x000fe20000300000 */
.L_x_14845:
        /* <DEDUP_REMOVED lines=9> */
.L_x_14846:
[----:B-1----:R-:W-:Y:S05]  /*3800*/  @P1 BRA `(.L_x_14844) ;  /* 0x0000000000081947 */ /* 0x002fea0003800000 */
[----:B------:R-:W1:Y:S02]  /*3810*/  SYNCS.PHASECHK.TRANS64.TRYWAIT P1, [UR6+0x16830], R0 ;  /* 0x01683000ff0075a7 */ /* 0x000e640008020146 */
[----:B-1----:R-:W-:Y:S05]  /*3820*/  @!P1 BRA `(.L_x_14847) ;  /* 0x000000a400909947 */ /* 0x002fea0003800000 */
.L_x_14844:
        /* <DEDUP_REMOVED lines=28> */
.L_x_14849:
[----:B------:R-:W-:Y:S01]  /*39f0*/  ULEA UR6, UR23, UR45, 0x3 ;  /* 0x0000002d17067291 */ /* 0x000fe2000f8e183f */
[----:B------:R-:W-:-:S05]  /*3a00*/  IMAD.U32 R0, RZ, RZ, UR25 ;  /* 0x00000019ff007e24 */ /* 0x000fca000f8e00ff */
[----:B------:R-:W-:-:S04]  /*3a10*/  SHF.L.U32 R0, R0, 0x1f, RZ ;  /* 0x0000001f00007819 */ /* 0x000fc800000006ff */
[----:B------:R0:W1:Y:S01]  /*3a20*/  SYNCS.PHASECHK.TRANS64.TRYWAIT P1, [UR6+0x16850], R0 ;  /* 0x01685000ff0075a7 */ /* 0x0000620008020146 */
[----:B------:R-:W-:Y:S05]  /*3a30*/  @!P0 BRA `(.L_x_14850) ;  /* 0x0000000000048947 */ /* 0x000fea0003800000 */
[----:B------:R-:W-:Y:S01]  /*3a40*/  BPT.TRAP 0x1 ;  /* 0x000000040000795c */ /* 0x000fe20000300000 */
.L_x_14850:
[----:B-1----:R-:W-:Y:S05]  /*3a50*/  @P1 BRA `(.L_x_14848) ;  /* 0x0000000000081947 */ /* 0x002fea0003800000 */
[----:B------:R-:W1:Y:S02]  /*3a60*/  SYNCS.PHASECHK.TRANS64.TRYWAIT P1, [UR6+0x16850], R0 ;  /* 0x01685000ff0075a7 */ /* 0x000e640008020146 */
[----:B-1----:R-:W-:Y:S05]  /*3a70*/  @!P1 BRA `(.L_x_14851) ;  /* 0x000000a400149947 */ /* 0x002fea0003800000 */
.L_x_14848:
        /* <DEDUP_REMOVED lines=51> */
.L_x_14852:
        /* <DEDUP_REMOVED lines=113> */
[----:B------:R-:W0:Y:S01]  /*44c0*/  LDC R0, c[0x0][0x988] ;  /* 0x00026200ff007b82 */ /* 0x000e220000000800 */
[----:B------:R-:W-:Y:S02]  /*44d0*/  FMNMX.FTZ R8, R81, R8, !PT ;  /* 0x0000000851087209 */ /* 0x000fe40007810000 */
[----:B------:R-:W-:Y:S02]  /*44e0*/  FSEL R85, R85, -INF , P2 ;  /* 0xff80000055557808 */ /* 0x000fe40001000000 */
[----:B------:R-:W-:Y:S02]  /*44f0*/  FMNMX.FTZ R8, R123, R8, !PT ;  /* 0x000000087b087209 */ /* 0x000fe40007810000 */
[----:B--2---:R-:W-:-:S02]  /*4500*/  IADD3 R2, R137, -UR22, R2 ;  /* 0x8000001689027c10 */ /* 0x004fc4000fffe002 */
[----:B------:R-:W-:Y:S02]  /*4510*/  FMNMX.FTZ R14, R85, R8, !PT ;  /* 0x00000008550e7209 */ /* 0x000fe40007810000 */
[C---:B------:R-:W-:Y:S02]  /*4520*/  ISETP.GT.AND P2, PT, R2.reuse, RZ, PT ;  /* 0x000000ff0200720c */ /* 0x040fe40003f44270 */
[----:B------:R-:W-:Y:S01]  /*4530*/  ISETP.GT.AND P3, PT, R2, 0x1, PT ;  /* 0x000000010200780c */ /* 0x000fe20003f64270 */
[----:B------:R-:W1:Y:S01]  /*4540*/  SHFL.BFLY PT, R3, R14, 0x2, 0x1f ;  /* 0x0c401f000e037f89 */ /* 0x000e6200000e0000 */
[----:B------:R-:W-:Y:S02]  /*4550*/  FSEL R26, R26, -INF , P2 ;  /* 0xff8000001a1a7808 */ /* 0x000fe40001000000 */
[----:B------:R-:W-:Y:S02]  /*4560*/  ISETP.GT.AND P2, PT, R2, 0x8, PT ;  /* 0x000000080200780c */ /* 0x000fe40003f44270 */
[----:B------:R-:W-:-:S02]  /*4570*/  FMNMX.FTZ R12, R26, R7, !PT ;  /* 0x000000071a0c7209 */ /* 0x000fc40007810000 */
        /* <DEDUP_REMOVED lines=66> */
[----:B------:R-:W-:Y:S01]  /*49a0*/  FFMA.FTZ R33, R85, R0, -R10 ;  /* 0x0000000055217223 */ /* 0x000fe2000001080a */
[----:B------:R-:W-:Y:S01]  /*49b0*/  FMNMX.FTZ R12, R139, R12, !PT ;  /* 0x0000000c8b0c7209 */ /* 0x000fe20007810000 */
[----:B------:R-:W-:Y:S01]  /*49c0*/  MUFU.EX2 R8, R8 ;  /* 0x0000000800087308 */ /* 0x000fe20000000800 */
[----:B------:R-:W-:-:S02]  /*49d0*/  ISETP.GT.AND P3, PT, R2, 0x31, PT ;  /* 0x000000310200780c */ /* 0x000fc40003f64270 */
[----:B------:R-:W-:Y:S02]  /*49e0*/  FSEL R141, R50, -INF , P2 ;  /* 0xff800000328d7808 */ /* 0x000fe40001000000 */
[----:B------:R-:W-:Y:S02]  /*49f0*/  FMNMX.FTZ R12, R47, R12, !PT ;  /* 0x0000000c2f0c7209 */ /* 0x000fe40007810000 */
[C---:B------:R-:W-:Y:S01]  /*4a00*/  ISETP.GT.AND P2, PT, R2.reuse, 0x38, PT ;  /* 0x000000380200780c */ /* 0x040fe20003f44270 */
[----:B------:R-:W-:Y:S01]  /*4a10*/  MUFU.EX2 R148, R148 ;  /* 0x0000009400947308 */ /* 0x000fe20000000800 */
[----:B------:R-:W-:Y:S02]  /*4a20*/  FSEL R51, R51, -INF , P3 ;  /* 0xff80000033337808 */ /* 0x000fe40001800000 */
[----:B------:R-:W-:Y:S02]  /*4a30*/  FMNMX.FTZ R12, R141, R12, !PT ;  /* 0x0000000c8d0c7209 */ /* 0x000fe40007810000 */
[----:B------:R-:W-:-:S02]  /*4a40*/  ISETP.GT.AND P3, PT, R2, 0x39, PT ;  /* 0x000000390200780c */ /* 0x000fc40003f64270 */
[----:B------:R-:W-:Y:S01]  /*4a50*/  FSEL R143, R54, -INF , P2 ;  /* 0xff800000368f7808 */ /* 0x000fe20001000000 */
[----:B------:R-:W-:Y:S01]  /*4a60*/  MUFU.EX2 R150, R150 ;  /* 0x0000009600967308 */ /* 0x000fe20000000800 */
[----:B------:R-:W-:Y:S02]  /*4a70*/  FMNMX.FTZ R12, R51, R12, !PT ;  /* 0x0000000c330c7209 */ /* 0x000fe40007810000 */
[C---:B------:R-:W-:Y:S02]  /*4a80*/  ISETP.GT.AND P2, PT, R2.reuse, 0x40, PT ;  /* 0x000000400200780c */ /* 0x040fe40003f44270 */
[----:B------:R-:W-:Y:S02]  /*4a90*/  FSEL R55, R55, -INF , P3 ;  /* 0xff80000037377808 */ /* 0x000fe40001800000 */
        /* <DEDUP_REMOVED lines=79> */
[----:B------:R-:W-:Y:S01]  /*4f90*/  FSEL R31, R3, RZ, P1 ;  /* 0x000000ff031f7208 */ /* 0x000fe20000800000 */
[-CC-:B------:R-:W-:Y:S01]  /*4fa0*/  FFMA.FTZ R12, R26, R0.reuse, -R10.reuse ;  /* 0x000000001a0c7223 */ /* 0x180fe2000001080a */
[-CC-:B------:R-:W-:Y:S01]  /*4fb0*/  FFMA.FTZ R37, R125, R0.reuse, -R10.reuse ;  /* 0x000000007d257223 */ /* 0x180fe2000001080a */
[-CC-:B------:R-:W-:Y:S01]  /*4fc0*/  FFMA.FTZ R14, R127, R0.reuse, -R10.reuse ;  /* 0x000000007f0e7223 */ /* 0x180fe2000001080a */
[-C--:B------:R-:W-:Y:S01]  /*4fd0*/  FFMA.FTZ R20, R129, R0.reuse, -R10 ;  /* 0x0000000081147223 */ /* 0x080fe2000001080a */
[----:B------:R-:W-:Y:S01]  /*4fe0*/  FADD.FTZ R31, -R31, R6 ;  /* 0x000000061f1f7221 */ /* 0x000fe20000010100 */
[----:B------:R-:W-:Y:S01]  /*4ff0*/  FSEL R6, R2, RZ, P2 ;  /* 0x000000ff02067208 */ /* 0x000fe20001000000 */
[----:B------:R-:W-:Y:S01]  /*5000*/  MUFU.EX2 R12, R12 ;  /* 0x0000000c000c7308 */ /* 0x000fe20000000800 */
[-CC-:B------:R-:W-:Y:S01]  /*5010*/  FFMA.FTZ R65, R131, R0.reuse, -R10.reuse ;  /* 0x0000000083417223 */ /* 0x180fe2000001080a */
[-C--:B------:R-:W-:Y:S01]  /*5020*/  FMUL.FTZ R31, R31, R0.reuse ;  /* 0x000000001f1f7220 */ /* 0x080fe20000410000 */
[-CC-:B------:R-:W-:Y:S01]  /*5030*/  FFMA.FTZ R24, R133, R0.reuse, -R10.reuse ;  /* 0x0000000085187223 */ /* 0x180fe2000001080a */
[----:B------:R-:W-:Y:S01]  /*5040*/  FADD.FTZ R7, -R6, R7 ;  /* 0x0000000706077221 */ /* 0x000fe20000010100 */
[-CC-:B------:R-:W-:Y:S01]  /*5050*/  FFMA.FTZ R30, R51, R0.reuse, -R10.reuse ;  /* 0x00000000331e7223 */ /* 0x180fe2000001080a */
        /* <DEDUP_REMOVED lines=22> */
[----:B------:R-:W-:-:S02]  /*51c0*/  FFMA.FTZ R123, R86, R0, -R10 ;  /* 0x00000000567b7223 */ /* 0x000fc4000001080a */
[----:B------:R-:W-:-:S03]  /*51d0*/  FADD.FTZ R5, R148, R5 ;  /* 0x0000000594057221 */ /* 0x000fc60000010000 */
[----:B------:R-:W0:Y:S01]  /*51e0*/  MUFU.EX2 R14, R14 ;  /* 0x0000000e000e7308 */ /* 0x000e220000000800 */
[----:B-1----:R-:W-:-:S07]  /*51f0*/  FFMA.FTZ R4, R7, R4, R12 ;  /* 0x0000000407047223 */ /* 0x002fce000001000c */
        /* <DEDUP_REMOVED lines=29> */
[----:B-1----:R-:W-:Y:S01]  /*53d0*/  FADD.FTZ R45, R43, R38 ;  /* 0x000000262b2d7221 */ /* 0x002fe20000010000 */
[----:B------:R-:W-:-:S06]  /*53e0*/  FFMA.FTZ R38, R71, R0, -R10 ;  /* 0x0000000047267223 */ /* 0x000fcc000001080a */
        /* <DEDUP_REMOVED lines=21> */
[-CC-:B------:R-:W-:Y:S01]  /*5540*/  FFMA.FTZ R44, R83, R0.reuse, -R10.reuse ;  /* 0x00000000532c7223 */ /* 0x180fe2000001080a */
[----:B------:R-:W-:Y:S02]  /*5550*/  FFMA.FTZ R10, R87, R0, -R10 ;  /* 0x00000000570a7223 */ /* 0x000fe4000001080a */
        /* <DEDUP_REMOVED lines=52> */
.L_x_14853:
[----:B------:R-:W-:Y:S01]  /*58a0*/  UISETP.GT.AND UP0, UPT, UR24, UR21, UPT ;  /* 0x000000151800728c */ /* 0x000fe2000bf04270 */
[----:B------:R-:W-:Y:S01]  /*58b0*/  F2FP.BF16.F32.PACK_AB R139, R6, R139 ;  /* 0x0000008b068b723e */ /* 0x000fe200000010ff */
        /* <DEDUP_REMOVED lines=75> */
[----:B------:R-:W-:-:S05]  /*5d70*/  UMOV UR24, UR7 ;  /* 0x0000000700187c82 */ /* 0x000fca0008000000 */
.L_x_14843:
[----:B------:R-:W-:-:S13]  /*5d80*/  ISETP.LE.AND P1, PT, RZ, UR24, PT ;  /* 0x00000018ff007c0c */ /* 0x000fda000bf23270 */
[----:B------:R-:W-:Y:S05]  /*5d90*/  @!P1 BRA `(.L_x_14855) ;  /* 0x0000001c00489947 */ /* 0x000fea0003800000 */
[----:B------:R-:W-:Y:S01]  /*5da0*/  IMAD.MOV.U32 R7, RZ, RZ, R2 ;  /* 0x000000ffff077224 */ /* 0x000fe200078e0002 */
[----:B------:R-:W-:Y:S01]  /*5db0*/  UMOV UR22, UR37 ;  /* 0x0000002500167c82 */ /* 0x000fe20008000000 */
[----:B------:R-:W-:Y:S01]  /*5dc0*/  IMAD.MOV.U32 R6, RZ, RZ, R3 ;  /* 0x000000ffff067224 */ /* 0x000fe200078e0003 */
[----:B------:R-:W-:-:S06]  /*5dd0*/  UMOV UR21, UR38 ;  /* 0x0000002600157c82 */ /* 0x000fcc0008000000 */
.L_x_14866:
[----:B------:R-:W-:Y:S01]  /*5de0*/  ISETP.NE.AND P2, PT, RZ, UR44, PT ;  /* 0x0000002cff007c0c */ /* 0x000fe2000bf45270 */
[----:B------:R-:W-:-:S04]  /*5df0*/  UISETP.NE.AND UP0, UPT, UR21, 0x1, UPT ;  /* 0x000000011500788c */ /* 0x000fc8000bf05270 */
[----:B------:R-:W-:-:S04]  /*5e00*/  USEL UR37, URZ, 0x1, UP0 ;  /* 0x000000013f257887 */ /* 0x000fc80008000000 */
[----:B------:R-:W-:-:S04]  /*5e10*/  ULOP3.LUT UR37, UR22, UR37, URZ, 0x3c, !UPT ;  /* 0x0000002516257292 */ /* 0x000fc8000f8e3c3f */
[----:B------:R-:W-:Y:S08]  /*5e20*/  @P2 BRA `(.L_x_14856) ;  /* 0x0000000000382947 */ /* 0x000ff00003800000 */
[----:B------:R-:W-:Y:S05]  /*5e30*/  @!P0 BRA `(.L_x_14857) ;  /* 0x0000000000048947 */ /* 0x000fea0003800000 */
[----:B------:R-:W-:Y:S01]  /*5e40*/  BPT.TRAP 0x1 ;  /* 0x000000040000795c */ /* 0x000fe20000300000 */
.L_x_14857:
        /* <DEDUP_REMOVED lines=9> */
.L_x_14858:
[----:B-1----:R-:W-:Y:S05]  /*5ee0*/  @P1 BRA `(.L_x_14856) ;  /* 0x0000000000081947 */ /* 0x002fea0003800000 */
[----:B------:R-:W1:Y:S02]  /*5ef0*/  SYNCS.PHASECHK.TRANS64.TRYWAIT P1, [UR6+0x16830], R0 ;  /* 0x01683000ff0075a7 */ /* 0x000e640008020146 */
[----:B-1----:R-:W-:Y:S05]  /*5f00*/  @!P1 BRA `(.L_x_14859) ;  /* 0x0000008000089947 */ /* 0x002fea0003800000 */
.L_x_14856:
        /* <DEDUP_REMOVED lines=28> */
.L_x_14861:
[----:B------:R-:W-:Y:S01]  /*60d0*/  ULEA UR6, UR21, UR45, 0x3 ;  /* 0x0000002d15067291 */ /* 0x000fe2000f8e183f */
[----:B------:R-:W-:-:S05]  /*60e0*/  IMAD.U32 R0, RZ, RZ, UR22 ;  /* 0x00000016ff007e24 */ /* 0x000fca000f8e00ff */
[----:B------:R-:W-:-:S04]  /*60f0*/  SHF.L.U32 R0, R0, 0x1f, RZ ;  /* 0x0000001f00007819 */ /* 0x000fc800000006ff */
[----:B------:R0:W1:Y:S01]  /*6100*/  SYNCS.PHASECHK.TRANS64.TRYWAIT P1, [UR6+0x16850], R0 ;  /* 0x01685000ff0075a7 */ /* 0x0000620008020146 */
[----:B------:R-:W-:Y:S05]  /*6110*/  @!P0 BRA `(.L_x_14862) ;  /* 0x0000000000048947 */ /* 0x000fea0003800000 */
[----:B------:R-:W-:Y:S01]  /*6120*/  BPT.TRAP 0x1 ;  /* 0x000000040000795c */ /* 0x000fe20000300000 */
.L_x_14862:
[----:B-1----:R-:W-:Y:S05]  /*6130*/  @P1 BRA `(.L_x_14860) ;  /* 0x0000000000081947 */ /* 0x002fea0003800000 */
[----:B------:R-:W1:Y:S02]  /*6140*/  SYNCS.PHASECHK.TRANS64.TRYWAIT P1, [UR6+0x16850], R0 ;  /* 0x01685000ff0075a7 */ /* 0x000e640008020146 */
[----:B-1----:R-:W-:Y:S05]  /*6150*/  @!P1 BRA `(.L_x_14863) ;  /* 0x0000007c008c9947 */ /* 0x002fea0003800000 */
.L_x_14860:
        /* <DEDUP_REMOVED lines=51> */
.L_x_14864:
        /* <DEDUP_REMOVED lines=131> */
[-CC-:B------:R-:W-:Y:S01]  /*6cc0*/  FFMA.FTZ R128, R64, R0.reuse, -R129.reuse ;  /* 0x0000000040807223 */ /* 0x180fe20000010881 */
[-CC-:B------:R-:W-:Y:S01]  /*6cd0*/  FFMA.FTZ R25, R65, R0.reuse, -R129.reuse ;  /* 0x0000000041197223 */ /* 0x180fe20000010881 */
[-CC-:B------:R-:W-:Y:S01]  /*6ce0*/  FFMA.FTZ R130, R68, R0.reuse, -R129.reuse ;  /* 0x0000000044827223 */ /* 0x180fe20000010881 */
[-CC-:B------:R-:W-:Y:S01]  /*6cf0*/  FFMA.FTZ R21, R69, R0.reuse, -R129.reuse ;  /* 0x0000000045157223 */ /* 0x180fe20000010881 */
[-CC-:B------:R-:W-:Y:S01]  /*6d00*/  FFMA.FTZ R124, R72, R0.reuse, -R129.reuse ;  /* 0x00000000487c7223 */ /* 0x180fe20000010881 */
[-C--:B------:R-:W-:Y:S01]  /*6d10*/  FFMA.FTZ R15, R73, R0.reuse, -R129 ;  /* 0x00000000490f7223 */ /* 0x080fe20000010881 */
        /* <DEDUP_REMOVED lines=142> */
.L_x_14865:
        /* <DEDUP_REMOVED lines=76> */
.L_x_14855:
[----:B------:R-:W-:Y:S06]  /*7ac0*/  BAR.ARV 0x8, 0x200 ;  /* 0x0208000000007b1d */ /* 0x000fec0000002000 */
[----:B------:R-:W-:Y:S05]  /*7ad0*/  @!P0 BRA `(.L_x_14867) ;  /* 0x0000000000048947 */ /* 0x000fea0003800000 */
[----:B------:R-:W-:Y:S01]  /*7ae0*/  BPT.TRAP 0x1 ;  /* 0x000000040000795c */ /* 0x000fe20000300000 */
.L_x_14867:
[----:B------:R-:W-:Y:S01]  /*7af0*/  ULEA UR5, UR38, UR45, 0x3 ;  /* 0x0000002d26057291 */ /* 0x000fe2000f8e183f */
[----:B------:R-:W-:-:S05]  /*7b00*/  IMAD.U32 R6, RZ, RZ, UR37 ;  /* 0x00000025ff067e24 */ /* 0x000fca000f8e00ff */
[----:B------:R-:W-:-:S04]  /*7b10*/  SHF.L.U32 R6, R6, 0x1f, RZ ;  /* 0x0000001f06067819 */ /* 0x000fc800000006ff */
[----:B------:R0:W1:Y:S01]  /*7b20*/  SYNCS.PHASECHK.TRANS64.TRYWAIT P1, [UR5+0x16850], R6 ;  /* 0x01685006ff0075a7 */ /* 0x0000620008020145 */
[----:B------:R-:W-:Y:S05]  /*7b30*/  @!P0 BRA `(.L_x_14868) ;  /* 0x0000000000048947 */ /* 0x000fea0003800000 */
[----:B------:R-:W-:Y:S01]  /*7b40*/  BPT.TRAP 0x1 ;  /* 0x000000040000795c */ /* 0x000fe20000300000 */
.L_x_14868:
[----:B-1----:R-:W-:Y:S05]  /*7b50*/  @P1 BRA `(.L_x_14869) ;  /* 0x0000000000081947 */ /* 0x002fea0003800000 */
[----:B------:R-:W1:Y:S02]  /*7b60*/  SYNCS.PHASECHK.TRANS64.TRYWAIT P1, [UR5+0x16850], R6 ;  /* 0x01685006ff0075a7 */ /* 0x000e640008020145 */
[----:B-1----:R-:W-:Y:S05]  /*7b70*/  @!P1 BRA `(.L_x_14870) ;  /* 0x00000064001c9947 */ /* 0x002fea0003800000 */
.L_x_14869:
        /* <DEDUP_REMOVED lines=71> */
.L_x_14871:
        /* <DEDUP_REMOVED lines=42> */
.L_x_14835:
        /* <DEDUP_REMOVED lines=9> */
[----:B------:R-:W0:Y:S01]  /*8320*/  LDC R32, c[0x0][0xbe8] ;  /* 0x0002fa00ff207b82 */ /* 0x000e220000000800 */
[----:B------:R-:W1:Y:S01]  /*8330*/  S2R R5, SR_SWINHI ;  /* 0x0000000000057919 */ /* 0x000e620000002f00 */
[----:B------:R-:W-:Y:S01]  /*8340*/  USHF.R.S32.HI UR12, URZ, 0x1f, UR42 ;  /* 0x0000001f3f0c7899 */ /* 0x000fe2000801142a */
[----:B------:R-:W-:Y:S01]  /*8350*/  VIADD R37, R17, UR40 ;  /* 0x0000002811257c36 */ /* 0x000fe20008000000 */
[----:B------:R-:W-:Y:S01]  /*8360*/  ULDC.64 UR8, c[0x0][0xb90] ;  /* 0x0002e40000087ab9 */ /* 0x000fe20000000a00 */
[----:B------:R-:W-:Y:S01]  /*8370*/  USHF.R.S32.HI UR13, URZ, 0x1f, UR41 ;  /* 0x0000001f3f0d7899 */ /* 0x000fe20008011429 */
[----:B------:R-:W-:Y:S01]  /*8380*/  F2FP.BF16.F32.PACK_AB R112, R113, R112 ;  /* 0x000000707170723e */ /* 0x000fe200000010ff */
[----:B------:R-:W-:Y:S01]  /*8390*/  UIMAD UR5, UR12, UR8, URZ ;  /* 0x000000080c0572a4 */ /* 0x000fe2000f8e023f */
[----:B------:R-:W-:Y:S01]  /*83a0*/  IMAD.MOV.U32 R28, RZ, RZ, R37 ;  /* 0x000000ffff1c7224 */ /* 0x000fe200078e0025 */
        /* <DEDUP_REMOVED lines=13> */
[----:B------:R-:W-:Y:S01]  /*8480*/  F2FP.BF16.F32.PACK_AB R115, R119, R118 ;  /* 0x000000767773723e */ /* 0x000fe200000010ff */
[----:B------:R-:W-:Y:S01]  /*8490*/  ULDC UR5, c[0x0][0xa88] ;  /* 0x0002a20000057ab9 */ /* 0x000fe20000000800 */
[----:B------:R-:W-:Y:S01]  /*84a0*/  BAR.SYNC.DEFER_BLOCKING 0x1, 0x180 ;  /* 0x0046000000007b1d */ /* 0x000fe20000010000 */
[----:B0-----:R-:W-:Y:S01]  /*84b0*/  ISETP.NE.AND P1, PT, R32, 0x1, PT ;  /* 0x000000012000780c */ /* 0x001fe20003f25270 */
[----:B------:R-:W-:-:S04]  /*84c0*/  IMAD.U32 R34, RZ, RZ, UR8 ;  /* 0x00000008ff227e24 */ /* 0x000fc8000f8e00ff */
[----:B------:R-:W-:Y:S01]  /*84d0*/  ULDC.64 UR8, c[0x0][0xae8] ;  /* 0x0002ba0000087ab9 */ /* 0x000fe20000000a00 */
[----:B------:R-:W-:Y:S01]  /*84e0*/  ULDC.64 UR10, c[0x0][0xaf0] ;  /* 0x0002bc00000a7ab9 */ /* 0x000fe20000000a00 */
[----:B------:R-:W-:Y:S02]  /*84f0*/  MOV R2, R0 ;  /* 0x0000000000027202 */ /* 0x000fe40000000f00 */
[----:B-1----:R-:W-:Y:S02]  /*8500*/  MOV R3, R5 ;  /* 0x0000000500037202 */ /* 0x002fe40000000f00 */
[----:B------:R-:W-:Y:S02]  /*8510*/  LEA R5, R22, R19, 0x6 ;  /* 0x0000001316057211 */ /* 0x000fe400078e30ff */
[----:B------:R-:W0:Y:S01]  /*8520*/  @P1 LDC R20, c[0x0][0xbec] ;  /* 0x0002fb00ff141b82 */ /* 0x000e220000000800 */
[----:B------:R-:W-:-:S04]  /*8530*/  IMAD.WIDE R10, R155, 0x2, R2 ;  /* 0x000000029b0a7825 */ /* 0x000fc800078e0202 */
[----:B------:R-:W-:Y:S01]  /*8540*/  IMAD.WIDE R2, R5, 0x2, R2 ;  /* 0x0000000205027825 */ /* 0x000fe200078e0202 */
[C---:B------:R-:W-:Y:S02]  /*8550*/  LOP3.LUT R4, R10.reuse, 0x380, RZ, 0xc0, !PT ;  /* 0x000003800a047812 */ /* 0x040fe400078ec0ff */
[----:B------:R-:W1:Y:S01]  /*8560*/  @P1 LDC R35, c[0x0][0xbf0] ;  /* 0x0002fc00ff231b82 */ /* 0x000e620000000800 */
[----:B------:R-:W-:Y:S02]  /*8570*/  IADD3 R33, P0, R10, 0x60, RZ ;  /* 0x000000600a217810 */ /* 0x000fe40007f1e0ff */
[----:B------:R-:W-:Y:S02]  /*8580*/  SHF.R.U64 R5, R4, 0x3, RZ ;  /* 0x0000000304057819 */ /* 0x000fe400000012ff */
[----:B------:R-:W-:Y:S01]  /*8590*/  LOP3.LUT R4, R33, 0x380, RZ, 0xc0, !PT ;  /* 0x0000038021047812 */ /* 0x000fe200078ec0ff */
[----:B------:R-:W-:Y:S01]  /*85a0*/  IMAD.X R9, RZ, RZ, R11, P0 ;  /* 0x000000ffff097224 */ /* 0x000fe200000e060b */
[----:B------:R-:W-:-:S02]  /*85b0*/  IADD3 R31, P2, R10, 0x40, RZ ;  /* 0x000000400a1f7810 */ /* 0x000fc40007f5e0ff */
[----:B------:R-:W-:Y:S02]  /*85c0*/  SHF.R.U64 R4, R4, 0x3, RZ ;  /* 0x0000000304047819 */ /* 0x000fe400000012ff */
[----:B------:R-:W-:Y:S01]  /*85d0*/  IADD3 R29, P3, R10, 0x20, RZ ;  /* 0x000000200a1d7810 */ /* 0x000fe20007f7e0ff */
[----:B------:R-:W-:Y:S01]  /*85e0*/  IMAD.X R7, RZ, RZ, R11, P2 ;  /* 0x000000ffff077224 */ /* 0x000fe200010e060b */
[----:B------:R-:W-:Y:S02]  /*85f0*/  LOP3.LUT R6, R31, 0x380, RZ, 0xc0, !PT ;  /* 0x000003801f067812 */ /* 0x000fe400078ec0ff */
[----:B------:R-:W-:Y:S01]  /*8600*/  LOP3.LUT R8, R4, R33, RZ, 0x3c, !PT ;  /* 0x0000002104087212 */ /* 0x000fe200078e3cff */
[----:B0-----:R-:W-:Y:S01]  /*8610*/  @P1 IMAD.HI.U32 R20, R37, R20, RZ ;  /* 0x0000001425141227 */ /* 0x001fe200078e00ff */
[----:B------:R-:W-:Y:S02]  /*8620*/  SHF.R.U64 R6, R6, 0x3, RZ ;  /* 0x0000000306067819 */ /* 0x000fe400000012ff */
[----:B------:R-:W-:-:S02]  /*8630*/  LOP3.LUT R4, R29, 0x380, RZ, 0xc0, !PT ;  /* 0x000003801d047812 */ /* 0x000fc400078ec0ff */
[----:B------:R-:W-:Y:S02]  /*8640*/  LOP3.LUT R6, R6, R31, RZ, 0x3c, !PT ;  /* 0x0000001f06067212 */ /* 0x000fe400078e3cff */
[----:B------:R-:W-:Y:S02]  /*8650*/  SHF.R.U64 R4, R4, 0x3, RZ ;  /* 0x0000000304047819 */ /* 0x000fe400000012ff */
[----:B------:R-:W-:Y:S02]  /*8660*/  IADD3 R31, P2, R2, 0x3000, RZ ;  /* 0x00003000021f7810 */ /* 0x000fe40007f5e0ff */
[----:B------:R-:W-:Y:S02]  /*8670*/  LOP3.LUT R4, R4, R29, RZ, 0x3c, !PT ;  /* 0x0000001d04047212 */ /* 0x000fe400078e3cff */
[----:B------:R-:W-:Y:S01]  /*8680*/  LOP3.LUT R29, R31, 0x380, RZ, 0xc0, !PT ;  /* 0x000003801f1d7812 */ /* 0x000fe200078ec0ff */
[----:B------:R-:W-:Y:S01]  /*8690*/  IMAD.X R21, RZ, RZ, R3, P2 ;  /* 0x000000ffff157224 */ /* 0x000fe200010e0603 */
[----:B-1----:R-:W-:-:S02]  /*86a0*/  @P1 SHF.R.U32.HI R28, RZ, R35, R20 ;  /* 0x00000023ff1c1219 */ /* 0x002fc40000011614 */
[----:B------:R-:W-:Y:S02]  /*86b0*/  SHF.R.U64 R20, R29, 0x3, RZ ;  /* 0x000000031d147819 */ /* 0x000fe400000012ff */
[----:B------:R-:W-:Y:S01]  /*86c0*/  LOP3.LUT R10, R5, R10, RZ, 0x3c, !PT ;  /* 0x0000000a050a7212 */ /* 0x000fe200078e3cff */
[--C-:B------:R-:W-:Y:S01]  /*86d0*/  IMAD.MOV R29, RZ, RZ, -R28.reuse ;  /* 0x000000ffff1d7224 */ /* 0x100fe200078e0a1c */
[----:B------:R-:W-:Y:S01]  /*86e0*/  LOP3.LUT R20, R20, R31, RZ, 0x3c, !PT ;  /* 0x0000001f14147212 */ /* 0x000fe200078e3cff */
[----:B------:R-:W-:Y:S01]  /*86f0*/  IMAD.X R5, RZ, RZ, R11, P3 ;  /* 0x000000ffff057224 */ /* 0x000fe200018e060b */
[----:B------:R-:W-:Y:S01]  /*8700*/  MOV R31, R10 ;  /* 0x0000000a001f7202 */ /* 0x000fe20000000f00 */
[----:B------:R-:W-:Y:S01]  /*8710*/  IMAD R29, R32, R29, R37 ;  /* 0x0000001d201d7224 */ /* 0x000fe200078e0225 */
[----:B------:R-:W-:Y:S02]  /*8720*/  SHF.R.S32.HI R11, RZ, 0x1f, R28 ;  /* 0x0000001fff0b7819 */ /* 0x000fe4000001141c */
[----:B------:R-:W-:-:S02]  /*8730*/  IADD3 R10, P0, R28, UR6, RZ ;  /* 0x000000061c0a7c10 */ /* 0x000fc4000ff1e0ff */
[----:B------:R-:W-:Y:S02]  /*8740*/  IADD3 R33, P3, R2, 0x1800, RZ ;  /* 0x0000180002217810 */ /* 0x000fe40007f7e0ff */
[----:B------:R-:W-:Y:S02]  /*8750*/  SHF.R.S32.HI R30, RZ, 0x1f, R29 ;  /* 0x0000001fff1e7819 */ /* 0x000fe4000001141d */
[----:B------:R-:W-:Y:S01]  /*8760*/  IADD3.X R11, R11, UR7, R34, P0, !PT ;  /* 0x000000070b0b7c10 */ /* 0x000fe200087fe422 */
[----:B------:R-:W-:Y:S01]  /*8770*/  ULDC.64 UR6, c[0x0][0xb88] ;  /* 0x0002e20000067ab9 */ /* 0x000fe20000000a00 */
[----:B------:R-:W-:Y:S01]  /*8780*/  LOP3.LUT R24, R33, 0x380, RZ, 0xc0, !PT ;  /* 0x0000038021187812 */ /* 0x000fe200078ec0ff */
[----:B------:R-:W-:Y:S01]  /*8790*/  IMAD.X R25, RZ, RZ, R3, P3 ;  /* 0x000000ffff197224 */ /* 0x000fe200018e0603 */
[----:B------:R-:W-:Y:S01]  /*87a0*/  MOV R28, R8 ;  /* 0x00000008001c7202 */ /* 0x000fe20000000f00 */
[----:B------:R-:W-:Y:S01]  /*87b0*/  IMAD R8, R30, UR6, RZ ;  /* 0x000000061e087c24 */ /* 0x000fe2000f8e02ff */
[----:B------:R-:W-:Y:S01]  /*87c0*/  MOV R30, R6 ;  /* 0x00000006001e7202 */ /* 0x000fe20000000f00 */
[----:B------:R-:W-:Y:S01]  /*87d0*/  IMAD.WIDE.U32 R6, R29, UR6, R10 ;  /* 0x000000061d067c25 */ /* 0x000fe2000f8e000a */
[----:B------:R-:W-:-:S02]  /*87e0*/  SHF.R.U64 R24, R24, 0x3, RZ ;  /* 0x0000000318187819 */ /* 0x000fc400000012ff */
[----:B------:R-:W-:Y:S01]  /*87f0*/  LOP3.LUT P0, RZ, R152, 0x3, RZ, 0xc0, !PT ;  /* 0x0000000398ff7812 */ /* 0x000fe2000780c0ff */
[----:B------:R-:W-:Y:S01]  /*8800*/  IMAD R29, R29, UR7, R8 ;  /* 0x000000071d1d7c24 */ /* 0x000fe2000f8e0208 */
[----:B------:R-:W-:Y:S01]  /*8810*/  LOP3.LUT R24, R24, R33, RZ, 0x3c, !PT ;  /* 0x0000002118187212 */ /* 0x000fe200078e3cff */
[----:B------:R-:W-:Y:S01]  /*8820*/  VIADD R10, R154, UR40 ;  /* 0x000000289a0a7c36 */ /* 0x000fe20008000000 */
[----:B------:R-:W-:Y:S01]  /*8830*/  ULDC.64 UR6, c[0x0][0xb50] ;  /* 0x0002d40000067ab9 */ /* 0x000fe20000000a00 */
[----:B------:R-:W-:Y:S01]  /*8840*/  IMAD R33, R32, UR5, RZ ;  /* 0x0000000520217c24 */ /* 0x000fe2000f8e02ff */
[----:B------:R-:W-:Y:S01]  /*8850*/  LEA R34, P5, R6, UR6, 0x2 ;  /* 0x0000000606227c11 */ /* 0x000fe2000f8a10ff */
[----:B------:R-:W-:Y:S01]  /*8860*/  IMAD.IADD R7, R7, 0x1, R29 ;  /* 0x0000000107077824 */ /* 0x000fe200078e021d */
[----:B------:R-:W-:Y:S01]  /*8870*/  MOV R29, R4 ;  /* 0x00000004001d7202 */ /* 0x000fe20000000f00 */
[C---:B------:R-:W-:Y:S01]  /*8880*/  VIADD R8, R10.reuse, 0x8 ;  /* 0x000000080a087836 */ /* 0x040fe20000000000 */
[----:B------:R-:W-:Y:S01]  /*8890*/  ISETP.GE.OR P4, PT, R10, R33, P0 ;  /* 0x000000210a00720c */ /* 0x000fe20000786670 */
[----:B------:R-:W-:Y:S01]  /*88a0*/  SHFL.IDX PT, R36, R34, RZ, 0x1c1f ;  /* 0x001c1fff22247589 */ /* 0x000fe200000e0000 */
[----:B------:R-:W-:-:S02]  /*88b0*/  LEA.HI.X R35, R6, UR7, R7, 0x2, P5 ;  /* 0x0000000706237c11 */ /* 0x000fc4000a8f1407 */
[----:B------:R-:W-:Y:S01]  /*88c0*/  ISETP.GE.OR P0, PT, R8, R33, P0 ;  /* 0x000000210800720c */ /* 0x000fe20000706670 */
[----:B------:R-:W-:Y:S01]  /*88d0*/  SHFL.IDX PT, R38, R34, 0x1, 0x1c1f ;  /* 0x003c1f0022267f89 */ /* 0x000fe200000e0000 */
[----:B------:R-:W-:Y:S02]  /*88e0*/  F2FP.BF16.F32.PACK_AB R4, R89, R88 ;  /* 0x000000585904723e */ /* 0x000fe400000010ff */
[----:B------:R-:W-:Y:S01]  /*88f0*/  F2FP.BF16.F32.PACK_AB R5, R91, R90 ;  /* 0x0000005a5b05723e */ /* 0x000fe200000010ff */
[----:B------:R-:W0:Y:S01]  /*8900*/  SHFL.IDX PT, R37, R35, RZ, 0x1c1f ;  /* 0x001c1fff23257589 */ /* 0x000e2200000e0000 */
[----:B------:R-:W-:Y:S02]  /*8910*/  F2FP.BF16.F32.PACK_AB R6, R93, R92 ;  /* 0x0000005c5d06723e */ /* 0x000fe400000010ff */
[----:B------:R-:W-:Y:S01]  /*8920*/  F2FP.BF16.F32.PACK_AB R7, R95, R94 ;  /* 0x0000005e5f07723e */ /* 0x000fe200000010ff */
[----:B------:R1:W2:Y:S01]  /*8930*/  SHFL.IDX PT, R39, R35, 0x1, 0x1c1f ;  /* 0x003c1f0023277f89 */ /* 0x0002a200000e0000 */
[----:B------:R-:W-:-:S02]  /*8940*/  F2FP.BF16.F32.PACK_AB R8, R97, R96 ;  /* 0x000000606108723e */ /* 0x000fc400000010ff */
[----:B------:R-:W-:Y:S01]  /*8950*/  F2FP.BF16.F32.PACK_AB R9, R99, R98 ;  /* 0x000000626309723e */ /* 0x000fe200000010ff */
[----:B------:R3:W-:Y:S01]  /*8960*/  STSM.16.M88.4 [R31], R4 ;  /* 0x000000041f007844 */ /* 0x0007e20000000200 */
[----:B------:R-:W-:Y:S02]  /*8970*/  F2FP.BF16.F32.PACK_AB R10, R101, R100 ;  /* 0x00000064650a723e */ /* 0x000fe400000010ff */
[----:B------:R-:W-:Y:S02]  /*8980*/  F2FP.BF16.F32.PACK_AB R11, R103, R102 ;  /* 0x00000066670b723e */ /* 0x000fe400000010ff */
[----:B-1----:R-:W-:-:S03]  /*8990*/  LOP3.LUT R35, R2, 0x380, RZ, 0xc0, !PT ;  /* 0x0000038002237812 */ /* 0x002fc600078ec0ff */
[----:B------:R1:W-:Y:S01]  /*89a0*/  STSM.16.M88.4 [R29], R8 ;  /* 0x000000081d007844 */ /* 0x0003e20000000200 */
[----:B------:R-:W-:-:S03]  /*89b0*/  SHF.R.U64 R35, R35, 0x3, RZ ;  /* 0x0000000323237819 */ /* 0x000fc600000012ff */
[----:B------:R-:W-:Y:S01]  /*89c0*/  STSM.16.M88.4 [R30], R12 ;  /* 0x0000000c1e007844 */ /* 0x000fe20000000200 */
[----:B------:R-:W-:Y:S01]  /*89d0*/  LOP3.LUT R34, R35, R2, RZ, 0x3c, !PT ;  /* 0x0000000223227212 */ /* 0x000fe200078e3cff */
[----:B------:R-:W-:Y:S02]  /*89e0*/  IMAD.MOV.U32 R35, RZ, RZ, R3 ;  /* 0x000000ffff237224 */ /* 0x000fe400078e0003 */
[----:B------:R-:W-:Y:S01]  /*89f0*/  STSM.16.M88.4 [R28], R112 ;  /* 0x000000701c007844 */ /* 0x000fe20000000200 */
[----:B------:R-:W-:Y:S06]  /*8a00*/  BAR.SYNC.DEFER_BLOCKING 0x1, 0x180 ;  /* 0x0046000000007b1d */ /* 0x000fec0000010000 */
[----:B0-----:R0:W-:Y:S04]  /*8a10*/  @!P4 ST.E desc[UR50][R36.64], R27 ;  /* 0x0000001b2400c985 */ /* 0x0011e8000c101932 */
[----:B--2---:R2:W-:Y:S04]  /*8a20*/  @!P0 ST.E desc[UR50][R38.64], R26 ;  /* 0x0000001a26008985 */ /* 0x0045e8000c101932 */
[----:B---3--:R-:W3:Y:S04]  /*8a30*/  LD.E.128 R4, desc[UR50][R34.64] ;  /* 0x0000003222047980 */ /* 0x008ee8000c101d00 */
[----:B-1----:R1:W4:Y:S01]  /*8a40*/  LD.E.128 R8, desc[UR50][R24.64] ;  /* 0x0000003218087980 */ /* 0x002322000c101d00 */
[----:B0-----:R-:W0:Y:S03]  /*8a50*/  @P1 LDC R27, c[0x0][0xbf0] ;  /* 0x0002fc00ff1b1b82 */ /* 0x001e260000000800 */
[----:B------:R2:W4:Y:S01]  /*8a60*/  LD.E.128 R28, desc[UR50][R20.64] ;  /* 0x00000032141c7980 */ /* 0x000522000c101d00 */
[----:B------:R-:W-:-:S04]  /*8a70*/  IADD3 R15, P0, R2, 0x4800, RZ ;  /* 0x00004800020f7810 */ /* 0x000fc80007f1e0ff */
[----:B------:R-:W-:Y:S01]  /*8a80*/  LOP3.LUT R2, R15, 0x380, RZ, 0xc0, !PT ;  /* 0x000003800f027812 */ /* 0x000fe200078ec0ff */
[----:B------:R-:W-:Y:S02]  /*8a90*/  IMAD.X R13, RZ, RZ, R3, P0 ;  /* 0x000000ffff0d7224 */ /* 0x000fe400000e0603 */
[----:B------:R-:W0:Y:S01]  /*8aa0*/  @P1 LDC R3, c[0x0][0xbec] ;  /* 0x0002fb00ff031b82 */ /* 0x000e220000000800 */
[----:B------:R-:W-:Y:S01]  /*8ab0*/  SHF.R.U64 R2, R2, 0x3, RZ ;  /* 0x0000000302027819 */ /* 0x000fe200000012ff */
[----:B------:R-:W-:-:S03]  /*8ac0*/  UIMAD UR5, UR12, UR8, URZ ;  /* 0x000000080c0572a4 */ /* 0x000fc6000f8e023f */
[----:B------:R-:W-:Y:S01]  /*8ad0*/  LOP3.LUT R12, R2, R15, RZ, 0x3c, !PT ;  /* 0x0000000f020c7212 */ /* 0x000fe200078e3cff */
[----:B------:R-:W-:Y:S01]  /*8ae0*/  IMAD R2, R18, 0x30, R22 ;  /* 0x0000003012027824 */ /* 0x000fe200078e0216 */
[----:B------:R-:W-:-:S03]  /*8af0*/  UIMAD.WIDE.U32 UR6, UR42, UR8, URZ ;  /* 0x000000082a0672a5 */ /* 0x000fc6000f8e003f */
[----:B-1----:R-:W-:Y:S01]  /*8b00*/  VIADD R24, R2, UR40 ;  /* 0x0000002802187c36 */ /* 0x002fe20008000000 */
[----:B------:R-:W-:Y:S01]  /*8b10*/  UIMAD UR5, UR42, UR9, UR5 ;  /* 0x000000092a0572a4 */ /* 0x000fe2000f8e0205 */
[----:B------:R-:W5:Y:S01]  /*8b20*/  LD.E.128 R12, desc[UR50][R12.64] ;  /* 0x000000320c0c7980 */ /* 0x000f62000c101d00 */
[----:B------:R-:W-:Y:S01]  /*8b30*/  UIMAD UR8, UR13, UR10, URZ ;  /* 0x0000000a0d0872a4 */ /* 0x000fe2000f8e023f */
[----:B--2---:R-:W-:Y:S01]  /*8b40*/  IMAD.MOV.U32 R21, RZ, RZ, R24 ;  /* 0x000000ffff157224 */ /* 0x004fe200078e0018 */
[----:B------:R-:W-:Y:S01]  /*8b50*/  UIADD3 UR7, UR7, UR5, URZ ;  /* 0x0000000507077290 */ /* 0x000fe2000fffe03f */
[----:B------:R-:W-:Y:S01]  /*8b60*/  @!PT LDS RZ, [RZ] ;  /* 0x00000000fffff984 */ /* 0x000fe20000000800 */
[----:B------:R-:W-:Y:S01]  /*8b70*/  @!PT LDS RZ, [RZ] ;  /* 0x00000000fffff984 */ /* 0x000fe20000000800 */
[----:B------:R-:W-:Y:S01]  /*8b80*/  @!PT LDS RZ, [RZ] ;  /* 0x00000000fffff984 */ /* 0x000fe20000000800 */
[----:B------:R-:W-:Y:S01]  /*8b90*/  @!PT LDS RZ, [RZ] ;  /* 0x00000000fffff984 */ /* 0x000fe20000000800 */
[----:B------:R1:W-:Y:S06]  /*8ba0*/  MEMBAR.ALL.CTA ;  /* 0x0000000000007992 */ /* 0x0003ec0000008000 */
[----:B-1----:R-:W1:Y:S01]  /*8bb0*/  FENCE.VIEW.ASYNC.S ;  /* 0x00000000000073c6 */ /* 0x002e620000000000 */
[----:B------:R-:W-:Y:S01]  /*8bc0*/  UIMAD UR5, UR41, UR11, UR8 ;  /* 0x0000000b290572a4 */ /* 0x000fe2000f8e0208 */
[----:B------:R-:W-:Y:S01]  /*8bd0*/  VIADD R0, R0, 0x16820 ;  /* 0x0001682000007836 */ /* 0x000fe20000000000 */
[----:B------:R-:W-:Y:S01]  /*8be0*/  UIMAD.WIDE.U32 UR6, UR41, UR10, UR6 ;  /* 0x0000000a290672a5 */ /* 0x000fe2000f8e0006 */
[----:B------:R-:W-:-:S03]  /*8bf0*/  ULDC.64 UR8, c[0x0][0xae0] ;  /* 0x0002b80000087ab9 */ /* 0x000fc60000000a00 */
[----:B------:R-:W-:Y:S01]  /*8c00*/  UIADD3 UR5, UR7, UR5, URZ ;  /* 0x0000000507057290 */ /* 0x000fe2000fffe03f */
[----:B0-----:R-:W-:Y:S01]  /*8c10*/  @P1 IMAD.HI.U32 R2, R24, R3, RZ ;  /* 0x0000000318021227 */ /* 0x001fe200078e00ff */
[----:B------:R-:W-:-:S03]  /*8c20*/  PRMT R0, RZ, 0x654, R0 ;  /* 0x00000654ff007816 */ /* 0x000fc60000000000 */
[----:B------:R-:W-:Y:S01]  /*8c30*/  IMAD.U32 R3, RZ, RZ, UR7 ;  /* 0x00000007ff037e24 */ /* 0x000fe2000f8e00ff */
[----:B------:R-:W-:Y:S01]  /*8c40*/  @P1 SHF.R.U32.HI R21, RZ, R27, R2 ;  /* 0x0000001bff151219 */ /* 0x000fe20000011602 */
[----:B------:R-:W-:Y:S01]  /*8c50*/  IMAD.U32 R2, RZ, RZ, UR6 ;  /* 0x00000006ff027e24 */ /* 0x000fe2000f8e00ff */
[----:B------:R-:W-:Y:S01]  /*8c60*/  ULDC.64 UR6, c[0x0][0xad8] ;  /* 0x0002b60000067ab9 */ /* 0x000fe20000000a00 */
[----:B------:R-:W-:Y:S01]  /*8c70*/  IMAD.U32 R3, RZ, RZ, UR5 ;  /* 0x00000005ff037e24 */ /* 0x000fe2000f8e00ff */
[--C-:B------:R-:W-:Y:S01]  /*8c80*/  SHF.R.S32.HI R20, RZ, 0x1f, R21.reuse ;  /* 0x0000001fff147819 */ /* 0x100fe20000011415 */
[----:B------:R-:W-:Y:S01]  /*8c90*/  IMAD.MOV R25, RZ, RZ, -R21 ;  /* 0x000000ffff197224 */ /* 0x000fe200078e0a15 */
[----:B------:R-:W-:Y:S01]  /*8ca0*/  ULDC UR5, c[0x0][0xac8] ;  /* 0x0002b20000057ab9 */ /* 0x000fe20000000800 */
[----:B------:R-:W-:-:S04]  /*8cb0*/  IMAD.WIDE.U32 R2, R21, UR8, R2 ;  /* 0x0000000815027c25 */ /* 0x000fc8000f8e0002 */
[----:B------:R-:W-:Y:S01]  /*8cc0*/  IMAD R20, R20, UR8, RZ ;  /* 0x0000000814147c24 */ /* 0x000fe2000f8e02ff */
[----:B-1----:R0:W-:Y:S01]  /*8cd0*/  SYNCS.ARRIVE.TRANS64.RED.A1T0 RZ, [R0+URZ], RZ ;  /* 0x000000ff00ff79a7 */ /* 0x0021e2000810043f */
[----:B------:R-:W-:Y:S02]  /*8ce0*/  IMAD R25, R32, R25, R24 ;  /* 0x0000001920197224 */ /* 0x000fe400078e0218 */
[----:B------:R-:W-:Y:S02]  /*8cf0*/  IMAD R27, R21, UR9, R20 ;  /* 0x00000009151b7c24 */ /* 0x000fe4000f8e0214 */
[----:B------:R-:W-:Y:S01]  /*8d00*/  VIADD R32, R22, UR40 ;  /* 0x0000002816207c36 */ /* 0x000fe20008000000 */
[----:B------:R-:W-:Y:S01]  /*8d10*/  SHF.R.S32.HI R20, RZ, 0x1f, R25 ;  /* 0x0000001fff147819 */ /* 0x000fe20000011419 */
[----:B------:R-:W-:Y:S02]  /*8d20*/  IMAD.IADD R3, R3, 0x1, R27 ;  /* 0x0000000103037824 */ /* 0x000fe400078e021b */
[----:B0-----:R-:W-:-:S02]  /*8d30*/  VIADD R0, R32, 0x90 ;  /* 0x0000009020007836 */ /* 0x001fc40000000000 */
        /* <DEDUP_REMOVED lines=9> */
[C---:B------:R-:W-:Y:S01]  /*8dd0*/  VIADD R2, R32.reuse, 0x30 ;  /* 0x0000003020027836 */ /* 0x040fe20000000000 */
[----:B------:R-:W-:Y:S01]  /*8de0*/  ISETP.GE.AND P0, PT, R19, UR5, PT ;  /* 0x0000000513007c0c */ /* 0x000fe2000bf06270 */
[----:B------:R-:W1:Y:S03]  /*8df0*/  SHFL.IDX PT, R34, R26, 0x1, 0x181f ;  /* 0x00381f001a227f89 */ /* 0x000e6600000e0000 */
[-C--:B------:R-:W-:Y:S01]  /*8e00*/  ISETP.GE.OR P1, PT, R32, R33.reuse, P0 ;  /* 0x000000212000720c */ /* 0x080fe20000726670 */
[----:B------:R-:W2:Y:S01]  /*8e10*/  SHFL.IDX PT, R36, R26, 0x2, 0x181f ;  /* 0x00581f001a247f89 */ /* 0x000ea200000e0000 */
[-C--:B------:R-:W-:Y:S02]  /*8e20*/  ISETP.GE.OR P2, PT, R2, R33.reuse, P0 ;  /* 0x000000210200720c */ /* 0x080fe40000746670 */
[-C--:B------:R-:W-:Y:S01]  /*8e30*/  ISETP.GE.OR P3, PT, R20, R33.reuse, P0 ;  /* 0x000000211400720c */ /* 0x080fe20000766670 */
[----:B------:R-:W2:Y:S01]  /*8e40*/  SHFL.IDX PT, R3, R27, RZ, 0x181f ;  /* 0x00181fff1b037589 */ /* 0x000ea200000e0000 */
[----:B------:R-:W-:-:S03]  /*8e50*/  ISETP.GE.OR P0, PT, R0, R33, P0 ;  /* 0x000000210000720c */ /* 0x000fc60000706670 */
[----:B------:R-:W2:Y:S04]  /*8e60*/  SHFL.IDX PT, R21, R27, 0x1, 0x181f ;  /* 0x00381f001b157f89 */ /* 0x000ea800000e0000 */
[----:B------:R-:W2:Y:S01]  /*8e70*/  SHFL.IDX PT, R25, R27, 0x2, 0x181f ;  /* 0x00581f001b197f89 */ /* 0x000ea200000e0000 */
[----:B0-----:R-:W-:-:S03]  /*8e80*/  @!P1 LEA R2, P4, R19, R24, 0x1 ;  /* 0x0000001813029211 */ /* 0x001fc600078808ff */
[----:B------:R-:W0:Y:S01]  /*8e90*/  SHFL.IDX PT, R26, R26, 0x3, 0x181f ;  /* 0x00781f001a1a7f89 */ /* 0x000e2200000e0000 */
[----:B-1----:R-:W-:-:S03]  /*8ea0*/  @!P2 LEA R20, P5, R19, R34, 0x1 ;  /* 0x000000221314a211 */ /* 0x002fc600078a08ff */
[----:B------:R-:W1:Y:S01]  /*8eb0*/  SHFL.IDX PT, R27, R27, 0x3, 0x181f ;  /* 0x00781f001b1b7f89 */ /* 0x000e6200000e0000 */
[C---:B--2---:R-:W-:Y:S02]  /*8ec0*/  @!P3 LEA R24, P6, R19.reuse, R36, 0x1 ;  /* 0x000000241318b211 */ /* 0x044fe400078c08ff */
[C-C-:B------:R-:W-:Y:S02]  /*8ed0*/  @!P1 LEA.HI.X R3, R19.reuse, R3, R156.reuse, 0x1, P4 ;  /* 0x0000000313039211 */ /* 0x140fe400020f0c9c */
[C-C-:B------:R-:W-:Y:S02]  /*8ee0*/  @!P2 LEA.HI.X R21, R19.reuse, R21, R156.reuse, 0x1, P5 ;  /* 0x000000151315a211 */ /* 0x140fe400028f0c9c */
[----:B------:R-:W-:Y:S01]  /*8ef0*/  @!P3 LEA.HI.X R25, R19, R25, R156, 0x1, P6 ;  /* 0x000000191319b211 */ /* 0x000fe200030f0c9c */
[----:B---3--:R2:W-:Y:S04]  /*8f00*/  @!P1 ST.E.128 desc[UR50][R2.64], R4 ;  /* 0x0000000402009985 */ /* 0x0085e8000c101d32 */
[----:B----4-:R2:W-:Y:S04]  /*8f10*/  @!P2 ST.E.128 desc[UR50][R20.64], R8 ;  /* 0x000000081400a985 */ /* 0x0105e8000c101d32 */
[----:B------:R2:W-:Y:S01]  /*8f20*/  @!P3 ST.E.128 desc[UR50][R24.64], R28 ;  /* 0x0000001c1800b985 */ /* 0x0005e2000c101d32 */
[----:B01----:R-:W-:Y:S05]  /*8f30*/  @P0 BRA `(.L_x_14874) ;  /* 0x0000000400e40947 */ /* 0x003fea0003800000 */
[----:B--2---:R-:W-:-:S04]  /*8f40*/  LEA R2, P0, R19, R26, 0x1 ;  /* 0x0000001a13027211 */ /* 0x004fc800078008ff */
[----:B------:R-:W-:-:S05]  /*8f50*/  LEA.HI.X R3, R19, R27, R156, 0x1, P0 ;  /* 0x0000001b13037211 */ /* 0x000fca00000f0c9c */
[----:B-----5:R0:W-:Y:S01]  /*8f60*/  ST.E.128 desc[UR50][R2.64], R12 ;  /* 0x0000000c02007985 */ /* 0x0201e2000c101d32 */
[----:B------:R-:W-:Y:S05]  /*8f70*/  BRA `(.L_x_14874) ;  /* 0x0000000400d47947 */ /* 0x000fea0003800000 */
.L_x_14873:
        /* <DEDUP_REMOVED lines=50> */
.L_x_14876:
[----:B------:R-:W-:Y:S05]  /*92a0*/  BSYNC B1 ;  /* 0x0000000000017941 */ /* 0x000fea0003800000 */
.L_x_14875:
        /* <DEDUP_REMOVED lines=11> */
[----:B------:R-:W-:Y:S01]  /*9360*/  UIMAD.WIDE.U32 UR6, UR41, UR10, UR6 ;  /* 0x0000000a290672a5 */ /* 0x000fe2000f8e0006 */
[----:B------:R-:W-:Y:S01]  /*9370*/  VIADD R11, R22, UR40 ;  /* 0x00000028160b7c36 */ /* 0x000fe20008000000 */
        /* <DEDUP_REMOVED lines=21> */
[C---:B------:R-:W-:Y:S01]  /*94d0*/  LEA R12, P0, R2.reuse, UR6, 0x1 ;  /* 0x00000006020c7c11 */ /* 0x040fe2000f8008ff */
[----:B------:R-:W-:Y:S01]  /*94e0*/  ULDC UR6, c[0x0][0xa88] ;  /* 0x0002a20000067ab9 */ /* 0x000fe20000000800 */
[----:B------:R-:W-:Y:S02]  /*94f0*/  VIADD R3, R11, 0x30 ;  /* 0x000000300b037836 */ /* 0x000fe40000000000 */
[----:B------:R-:W-:Y:S01]  /*9500*/  LEA.HI.X R13, R2, UR7, R5, 0x1, P0 ;  /* 0x00000007020d7c11 */ /* 0x000fe200080f0c05 */
[----:B------:R-:W0:Y:S01]  /*9510*/  SHFL.IDX PT, R4, R12, 0x1, 0x181f ;  /* 0x00381f000c047f89 */ /* 0x000e2200000e0000 */
[----:B------:R-:W-:Y:S01]  /*9520*/  IMAD R14, R8, UR6, RZ ;  /* 0x00000006080e7c24 */ /* 0x000fe2000f8e02ff */
[----:B------:R-:W-:Y:S01]  /*9530*/  ISETP.GE.AND P0, PT, R19, UR5, PT ;  /* 0x0000000513007c0c */ /* 0x000fe2000bf06270 */
[C---:B------:R-:W-:Y:S01]  /*9540*/  VIADD R8, R11.reuse, 0x60 ;  /* 0x000000600b087836 */ /* 0x040fe20000000000 */
[----:B------:R-:W1:Y:S02]  /*9550*/  SHFL.IDX PT, R2, R12, RZ, 0x181f ;  /* 0x00181fff0c027589 */ /* 0x000e6400000e0000 */
        /* <DEDUP_REMOVED lines=23> */
.L_x_14874:
[----:B------:R-:W-:Y:S05]  /*96d0*/  BSYNC B0 ;  /* 0x0000000000007941 */ /* 0x000fea0003800000 */
.L_x_14872:
[----:B------:R-:W-:Y:S02]  /*96e0*/  ULDC UR5, c[0x0][0xc38] ;  /* 0x00030e0000057ab9 */ /* 0x000fe40000000800 */
[----:B------:R-:W-:-:S06]  /*96f0*/  UISETP.GE.AND UP0, UPT, UR4, UR5, UPT ;  /* 0x000000050400728c */ /* 0x000fcc000bf06270 */
[----:B------:R-:W-:-:S13]  /*9700*/  PLOP3.LUT P0, PT, PT, PT, UP0, 0x80, 0x0 ;  /* 0x000000000000781c */ /* 0x000fda0003f0f008 */
[----:B------:R-:W-:Y:S05]  /*9710*/  @!P0 BRA `(.L_x_14877) ;  /* 0xffffff7400648947 */ /* 0x000fea000383ffff */
[----:B------:R-:W-:Y:S05]  /*9720*/  EXIT ;  /* 0x000000000000794d */ /* 0x000fea0003800000 */
.L_x_14831:
[----:B------:R-:W-:-:S08]  /*9730*/  NOP ;  /* 0x0000000000007918 */ /* 0x000fd00000000000 */
[----:B------:R-:W0:-:S00]  /*9740*/  USETMAXREG.DEALLOC.CTAPOOL 0x20 ;  /* 0x00000020000079c8 */ /* 0x000e0000080e0500 */
[----:B0-----:R-:W-:-:S06]  /*9750*/  LOP3.LUT R0, R0, 0x3, RZ, 0xc0, !PT ;  /* 0x0000000300007812 */ /* 0x001fcc00078ec0ff */
[----:B-1----:R-:W0:Y:S01]  /*9760*/  S2UR UR5, SR_CTAID.X ;  /* 0x00000000000579c3 */ /* 0x002e220000002500 */
        /* <DEDUP_REMOVED lines=12> */
[----:B------:R-:W1:Y:S01]  /*9830*/  S2UR UR7, SR_CgaCtaId ;  /* 0x00000000000779c3 */ /* 0x000e620000008800 */
[----:B------:R-:W-:Y:S01]  /*9840*/  ULDC.64 UR36, c[0x0][0x2f0] ;  /* 0x0000bc0000247ab9 */ /* 0x000fe20000000a00 */
[----:B------:R-:W-:Y:S01]  /*9850*/  UMOV UR6, 0x400 ;  /* 0x0000040000067882 */ /* 0x000fe20000000000 */
[----:B------:R-:W-:Y:S01]  /*9860*/  ULDC.64 UR8, c[0x0][0x418] ;  /* 0x0001060000087ab9 */ /* 0x000fe20000000a00 */
[----:B------:R-:W-:Y:S01]  /*9870*/  LOP3.LUT R26, R26, 0xfffffffe, RZ, 0xc0, !PT ;  /* 0xfffffffe1a1a7812 */ /* 0x000fe200078ec0ff */
[----:B------:R-:W-:Y:S01]  /*9880*/  UISETP.NE.U32.AND UP0, UPT, UR8, URZ, UPT ;  /* 0x0000003f0800728c */ /* 0x000fe2000bf05070 */
[----:B------:R-:W-:Y:S01]  /*9890*/  IMAD.MOV.U32 R25, RZ, RZ, 0x1 ;  /* 0x00000001ff197424 */ /* 0x000fe200078e00ff */
[----:B------:R-:W-:Y:S01]  /*98a0*/  ULDC UR4, c[0x0][0x424] ;  /* 0x0001090000047ab9 */ /* 0x000fe20000000800 */
[----:B------:R-:W-:Y:S01]  /*98b0*/  ULDC UR8, c[0x0][0x2b8] ;  /* 0x0000ae0000087ab9 */ /* 0x000fe20000000800 */
[----:B------:R-:W-:Y:S01]  /*98c0*/  UISETP.NE.AND.EX UP0, UPT, UR9, URZ, UPT, UP0 ;  /* 0x0000003f0900728c */ /* 0x000fe2000bf05300 */
[----:B------:R-:W-:Y:S01]  /*98d0*/  IMAD.MOV.U32 R22, RZ, RZ, RZ ;  /* 0x000000ffff167224 */ /* 0x000fe200078e00ff */
[----:B------:R-:W-:Y:S01]  /*98e0*/  ULDC UR38, c[0x0][0x288] ;  /* 0x0000a20000267ab9 */ /* 0x000fe20000000800 */
[----:B------:R-:W-:-:S02]  /*98f0*/  ULOP3.LUT UR45, UR39, 0x2, URZ, 0xfc, !UPT ;  /* 0x00000002272d7892 */ /* 0x000fc4000f8efc3f */
[----:B------:R-:W-:Y:S01]  /*9900*/  USEL UR4, UR4, 0x1, UP0 ;  /* 0x0000000104047887 */ /* 0x000fe20008000000 */
[----:B------:R-:W-:-:S03]  /*9910*/  ULDC UR46, c[0x0][0xc] ;  /* 0x00000300002e7ab9 */ /* 0x000fc60000000800 */
[----:B------:R-:W-:-:S04]  /*9920*/  UIMAD UR36, UR4, UR36, URZ ;  /* 0x00000024042472a4 */ /* 0x000fc8000f8e023f */
[----:B------:R-:W-:Y:S02]  /*9930*/  UIADD3 UR4, UR36, 0x7f, URZ ;  /* 0x0000007f24047890 */ /* 0x000fe4000fffe03f */
[----:B-1----:R-:W-:-:S06]  /*9940*/  ULEA UR6, UR7, UR6, 0x18 ;  /* 0x0000000607067291 */ /* 0x002fcc000f8ec03f */
[----:B------:R-:W-:Y:S01]  /*9950*/  IMAD.U32 R16, RZ, RZ, UR6 ;  /* 0x00000006ff107e24 */ /* 0x000fe2000f8e00ff */
[C---:B0-----:R-:W-:Y:S01]  /*9960*/  LOP3.LUT R6, R7.reuse, 0x7f, RZ, 0xc0, !PT ;  /* 0x0000007f07067812 */ /* 0x041fe200078ec0ff */
[----:B------:R-:W-:-:S05]  /*9970*/  IMAD.SHL.U32 R0, R7, 0x8, RZ ;  /* 0x0000000807007824 */ /* 0x000fca00078e00ff */
[C---:B------:R-:W-:Y:S02]  /*9980*/  LOP3.LUT R2, R0.reuse, 0x1f8, RZ, 0xc0, !PT ;  /* 0x000001f800027812 */ /* 0x040fe400078ec0ff */
[----:B------:R-:W-:Y:S02]  /*9990*/  LOP3.LUT R5, R0, 0x38, RZ, 0xc0, !PT ;  /* 0x0000003800057812 */ /* 0x000fe400078ec0ff */
[----:B------:R-:W-:Y:S01]  /*99a0*/  LOP3.LUT R3, R2, 0x38, R7, 0x78, !PT ;  /* 0x0000003802037812 */ /* 0x000fe200078e7807 */
[----:B------:R-:W-:Y:S01]  /*99b0*/  IMAD.U32 R2, RZ, RZ, UR5 ;  /* 0x00000005ff027e24 */ /* 0x000fe2000f8e00ff */
[----:B------:R-:W-:Y:S01]  /*99c0*/  ISETP.GE.AND P1, PT, R5, UR37, PT ;  /* 0x0000002505007c0c */ /* 0x000fe2000bf26270 */
[----:B------:R-:W-:Y:S01]  /*99d0*/  USHF.R.S32.HI UR5, URZ, 0x1f, UR4 ;  /* 0x0000001f3f057899 */ /* 0x000fe20008011404 */
[----:B------:R-:W-:Y:S01]  /*99e0*/  LOP3.LUT R4, R3, 0x200, R0, 0xf8, !PT ;  /* 0x0000020003047812 */ /* 0x000fe200078ef800 */
[----:B------:R-:W-:Y:S01]  /*99f0*/  IMAD.SHL.U32 R0, R7, 0x10, RZ ;  /* 0x0000001007007824 */ /* 0x000fe200078e00ff */
[----:B------:R0:W-:Y:S01]  /*9a00*/  STL [R1+0xc], R2 ;  /* 0x00000c0201007387 */ /* 0x0001e20000100800 */
[----:B------:R-:W-:Y:S01]  /*9a10*/  ISETP.GE.AND P0, PT, R5, UR37, PT ;  /* 0x0000002505007c0c */ /* 0x000fe2000bf06270 */
[----:B------:R-:W-:-:S02]  /*9a20*/  ULEA.HI UR5, UR5, UR4, URZ, 0x7 ;  /* 0x0000000405057291 */ /* 0x000fc4000f8f383f */
[----:B------:R-:W-:Y:S01]  /*9a30*/  LOP3.LUT R0, R0, 0x70, RZ, 0xc0, !PT ;  /* 0x0000007000007812 */ /* 0x000fe200078ec0ff */
[----:B------:R1:W-:Y:S01]  /*9a40*/  STL [R1+0x10], RZ ;  /* 0x000010ff01007387 */ /* 0x0003e20000100800 */
[----:B------:R-:W-:Y:S01]  /*9a50*/  ULDC UR37, c[0x0][0x448] ;  /* 0x0001120000257ab9 */ /* 0x000fe20000000800 */
[----:B------:R-:W-:Y:S02]  /*9a60*/  USHF.R.S32.HI UR40, URZ, 0x7, UR5 ;  /* 0x000000073f287899 */ /* 0x000fe40008011405 */
[----:B------:R-:W-:Y:S01]  /*9a70*/  @P1 LOP3.LUT R26, R26, 0x1, RZ, 0xfc, !PT ;  /* 0x000000011a1a1812 */ /* 0x000fe200078efcff */
[----:B------:R-:W-:Y:S01]  /*9a80*/  UIMAD UR37, UR37, UR38, URZ ;  /* 0x00000026252572a4 */ /* 0x000fe2000f8e023f */
[----:B0-----:R-:W-:Y:S01]  /*9a90*/  SHF.R.U32.HI R2, RZ, 0x3, R6 ;  /* 0x00000003ff027819 */ /* 0x001fe20000011606 */
[----:B------:R-:W-:Y:S01]  /*9aa0*/  UIADD3 UR38, UR36, 0x80, -UR38 ;  /* 0x0000008024267890 */ /* 0x000fe2000fffe826 */
        /* <DEDUP_REMOVED lines=8> */
.L_x_14927:
        /* <DEDUP_REMOVED lines=23> */
.L_x_14879:
[----:B------:R-:W-:Y:S01]  /*9ca0*/  ULDC UR8, c[0x0][0xc54] ;  /* 0x0003150000087ab9 */ /* 0x000fe20000000800 */
[----:B------:R-:W-:Y:S01]  /*9cb0*/  UMOV UR6, UR7 ;  /* 0x0000000700067c82 */ /* 0x000fe20008000000 */
[----:B------:R-:W-:-:S11]  /*9cc0*/  UISETP.NE.AND UP0, UPT, UR8, 0x1, UPT ;  /* 0x000000010800788c */ /* 0x000fd6000bf05270 */
[----:B------:R-:W-:Y:S02]  /*9cd0*/  @UP0 ULDC.64 UR10, c[0x0][0xc58] ;  /* 0x00031600000a0ab9 */ /* 0x000fe40000000a00 */
[----:B------:R-:W-:-:S04]  /*9ce0*/  UIMAD.WIDE.U32 UR4, UR7, UR10, URZ ;  /* 0x0000000a070472a5 */ /* 0x000fc8000f8e003f */
[----:B------:R-:W-:-:S04]  /*9cf0*/  @UP0 USHF.R.U32.HI UR6, URZ, UR11, UR5 ;  /* 0x0000000b3f060299 */ /* 0x000fc80008011605 */
[----:B------:R-:W-:-:S12]  /*9d00*/  UIMAD UR4, UR6, UR8, URZ ;  /* 0x00000008060472a4 */ /* 0x000fd8000f8e023f */
.L_x_14880:
        /* <DEDUP_REMOVED lines=60> */
.L_x_14882:
        /* <DEDUP_REMOVED lines=20> */
.L_x_14885:
[----:B------:R-:W-:Y:S05]  /*a210*/  BSYNC B6 ;  /* 0x0000000000067941 */ /* 0x000fea0003800000 */
.L_x_14884:
        /* <DEDUP_REMOVED lines=20> */
.L_x_14888:
        /* <DEDUP_REMOVED lines=15> */
.L_x_14887:
[----:B------:R-:W-:Y:S05]  /*a450*/  BSYNC B6 ;  /* 0x0000000000067941 */ /* 0x000fea0003800000 */
.L_x_14886:
        /* <DEDUP_REMOVED lines=15> */
.L_x_14943:
        /* <DEDUP_REMOVED lines=23> */
[----:B------:R-:W3:Y:S01]  /*a6c0*/  @!P0 LDC.64 R4, c[0x0][0x428] ;  /* 0x00010a00ff048b82 */ /* 0x000ee20000000a00 */
[--C-:B------:R-:W-:Y:S01]  /*a6d0*/  @!P0 SHF.R.S32.HI R3, RZ, 0x1f, R7.reuse ;  /* 0x0000001fff038819 */ /* 0x100fe20000011407 */
[----:B------:R-:W-:Y:S02]  /*a6e0*/  IMAD R19, R19, R2, UR41 ;  /* 0x0000002913137e24 */ /* 0x000fe4000f8e0202 */
        /* <DEDUP_REMOVED lines=20> */
.L_x_14890:
        /* <DEDUP_REMOVED lines=25> */
.L_x_14944:
[----:B------:R-:W-:Y:S05]  /*a9c0*/  BSYNC B0 ;  /* 0x0000000000007941 */ /* 0x000fea0003800000 */
.L_x_14891:
        /* <DEDUP_REMOVED lines=49> */
[----:B0-----:R-:W-:-:S04]  /*ace0*/  @P1 LEA R3, P0, R9, R3, 0x1 ;  /* 0x0000000309031211 */ /* 0x001fc800078008ff */
[----:B-1----:R-:W-:-:S04]  /*acf0*/  @P1 IADD3.X R2, RZ, R2, RZ, P0, !PT ;  /* 0x00000002ff021210 */ /* 0x002fc800007fe4ff */
        /* <DEDUP_REMOVED lines=55> */
.L_x_14962:
        /* <DEDUP_REMOVED lines=10> */
.L_x_14894:
        /* <DEDUP_REMOVED lines=11> */
.L_x_14895:
        /* <DEDUP_REMOVED lines=23> */
.L_x_14897:
[----:B------:R-:W-:Y:S05]  /*b330*/  BSYNC B6 ;  /* 0x0000000000067941 */ /* 0x000fea0003800000 */
.L_x_14896:
[----:B------:R0:W5:Y:S01]  /*b340*/  LDL R9, [R1+0x8] ;  /* 0x0000080001097983 */ /* 0x0001620000100800 */
[----:B------:R-:W-:Y:S01]  /*b350*/  UISETP.NE.AND UP0, UPT, UR47, URZ, UPT ;  /* 0x0000003f2f00728c */ /* 0x000fe2000bf05270 */
[----:B------:R-:W-:Y:S01]  /*b360*/  R2UR UR7, R28 ;  /* 0x000000001c0772ca */ /* 0x000fe200000e0000 */
[----:B------:R-:W-:Y:S01]  /*b370*/  IMAD.U32 R6, RZ, RZ, UR43 ;  /* 0x0000002bff067e24 */ /* 0x000fe2000f8e00ff */
[----:B------:R-:W1:Y:S01]  /*b380*/  S2R R20, SR_TID.X ;  /* 0x0000000000147919 */ /* 0x000e620000002100 */
[C---:B------:R-:W-:Y:S01]  /*b390*/  R2UR UR10, R19.reuse ;  /* 0x00000000130a72ca */ /* 0x040fe200000e0000 */
[----:B------:R-:W-:Y:S01]  /*b3a0*/  ULDC.64 UR8, c[0x0][0x2d8] ;  /* 0x0000b60000087ab9 */ /* 0x000fe20000000a00 */
[----:B------:R-:W-:Y:S01]  /*b3b0*/  PLOP3.LUT P0, PT, PT, PT, UP0, 0x80, 0x0 ;  /* 0x000000000000781c */ /* 0x000fe20003f0f008 */
[----:B------:R-:W2:Y:S01]  /*b3c0*/  S2R R2, SR_TID.X ;  /* 0x0000000000027919 */ /* 0x000ea20000002100 */
[----:B------:R-:W-:Y:S01]  /*b3d0*/  R2UR UR4, R19 ;  /* 0x00000000130472ca */ /* 0x000fe200000e0000 */
        /* <DEDUP_REMOVED lines=11> */
[----:B------:R-:W-:-:S04]  /*b490*/  IMAD R6, R6, 0xc0, R2 ;  /* 0x000000c006067824 */ /* 0x000fc800078e0202 */
        /* <DEDUP_REMOVED lines=60> */
[----:B------:R-:W-:-:S03]  /*b860*/  IMAD.U32 R6, RZ, RZ, UR43 ;  /* 0x0000002bff067e24 */ /* 0x000fc6000f8e00ff */
[----:B------:R-:W1:Y:S01]  /*b870*/  SHFL.IDX PT, R2, R4, RZ, 0x181f ;  /* 0x00181fff04027589 */ /* 0x000e6200000e0000 */
[----:B------:R-:W-:-:S03]  /*b880*/  IMAD R6, R6, 0xc0, R8 ;  /* 0x000000c006067824 */ /* 0x000fc600078e0208 */
[----:B------:R-:W-:Y:S01]  /*b890*/  SHFL.IDX PT, R14, R5, RZ, 0x181f ;  /* 0x00181fff050e7589 */ /* 0x000fe200000e0000 */
[C---:B------:R-:W-:Y:S01]  /*b8a0*/  VIADD R8, R6.reuse, 0x80 ;  /* 0x0000008006087836 */ /* 0x040fe20000000000 */
[----:B------:R-:W-:-:S13]  /*b8b0*/  ISETP.GE.AND P1, PT, R6, UR37, PT ;  /* 0x0000002506007c0c */ /* 0x000fda000bf26270 */
        /* <DEDUP_REMOVED lines=89> */
[----:B------:R-:W-:-:S04]  /*be50*/  IADD3 R3, R6, 0xa0, RZ ;  /* 0x000000a006037810 */ /* 0x000fc80007ffe0ff */
[----:B------:R-:W-:-:S13]  /*be60*/  ISETP.GE.AND P1, PT, R3, UR37, PT ;  /* 0x0000002503007c0c */ /* 0x000fda000bf26270 */
[----:B0-----:R-:W-:-:S05]  /*be70*/  @!P1 LEA R2, P0, R10, R2, 0x1 ;  /* 0x000000020a029211 */ /* 0x001fca00078008ff */
[----:B------:R-:W-:-:S05]  /*be80*/  @!P1 IMAD.X R3, RZ, RZ, R0, P0 ;  /* 0x000000ffff039224 */ /* 0x000fca00000e0600 */
[----:B------:R0:W-:Y:S03]  /*be90*/  @!P1 LDGSTS.E.BYPASS.LTC128B.128 [R9+0xd400], desc[UR50][R2.64], !P5 ;  /* 0x0d40000002099fae */ /* 0x0001e6000e901d72 */
.L_x_14987:
        /* <DEDUP_REMOVED lines=10> */
.L_x_14899:
        /* <DEDUP_REMOVED lines=18> */
.L_x_14988:
[----:B------:R-:W-:Y:S05]  /*c060*/  BSYNC B0 ;  /* 0x0000000000007941 */ /* 0x000fea0003800000 */
.L_x_14900:
[----:B------:R-:W-:-:S06]  /*c070*/  UISETP.GE.AND UP0, UPT, UR44, 0x2, UPT ;  /* 0x000000022c00788c */ /* 0x000fcc000bf06270 */
[----:B------:R-:W-:-:S13]  /*c080*/  PLOP3.LUT P0, PT, PT, PT, UP0, 0x80, 0x0 ;  /* 0x000000000000781c */ /* 0x000fda0003f0f008 */
[----:B------:R-:W-:Y:S05]  /*c090*/  @!P0 BRA `(.L_x_14902) ;  /* 0x0000001000108947 */ /* 0x000fea0003800000 */
[----:B------:R-:W-:Y:S01]  /*c0a0*/  UIADD3 UR4, UR44, -0x2, URZ ;  /* 0xfffffffe2c047890 */ /* 0x000fe2000fffe03f */
[----:B------:R-:W-:Y:S01]  /*c0b0*/  BSSY B0, `(.L_x_14902) ;  /* 0x0000102000007945 */ /* 0x000fe20003800000 */
[----:B------:R-:W-:Y:S02]  /*c0c0*/  IMAD.MOV.U32 R20, RZ, RZ, R25 ;  /* 0x000000ffff147224 */ /* 0x000fe400078e0019 */
[----:B------:R-:W-:Y:S02]  /*c0d0*/  IMAD.MOV.U32 R6, RZ, RZ, R22 ;  /* 0x000000ffff067224 */ /* 0x000fe400078e0016 */
[----:B------:R-:W-:Y:S02]  /*c0e0*/  IMAD.MOV.U32 R27, RZ, RZ, R23 ;  /* 0x000000ffff1b7224 */ /* 0x000fe400078e0017 */
[----:B------:R-:W-:-:S07]  /*c0f0*/  IMAD.U32 R7, RZ, RZ, UR4 ;  /* 0x00000004ff077e24 */ /* 0x000fce000f8e00ff */
.L_x_14915:
        /* <DEDUP_REMOVED lines=41> */
.L_x_14903:
[----:B------:R-:W-:Y:S01]  /*c390*/  IMAD R5, R22, 0x8, R16 ;  /* 0x0000000816057824 */ /* 0x000fe200078e0210 */
[----:B------:R-:W-:Y:S01]  /*c3a0*/  SHF.L.U32 R2, R25, 0x1f, RZ ;  /* 0x0000001f19027819 */ /* 0x000fe200000006ff */
[----:B------:R-:W-:Y:S03]  /*c3b0*/  BSSY B1, `(.L_x_14904) ;  /* 0x0000003000017945 */ /* 0x000fe60003800000 */
[----:B------:R-:W0:Y:S02]  /*c3c0*/  SYNCS.PHASECHK.TRANS64.TRYWAIT P0, [R5+URZ+0x16840], R2 ;  /* 0x01684002050075a7 */ /* 0x000e24000800017f */
[----:B0-----:R-:W-:Y:S05]  /*c3d0*/  @!P0 BRA `(.L_x_14905) ;  /* 0x0000003400e88947 */ /* 0x001fea0003800000 */
.L_x_14989:
[----:B------:R-:W-:Y:S05]  /*c3e0*/  BSYNC B1 ;  /* 0x0000000000017941 */ /* 0x000fea0003800000 */
.L_x_14904:
        /* <DEDUP_REMOVED lines=72> */
.L_x_15007:
        /* <DEDUP_REMOVED lines=8> */
.L_x_14907:
        /* <DEDUP_REMOVED lines=11> */
.L_x_14908:
[----:B------:R1:W-:Y:S01]  /*c9a0*/  SYNCS.ARRIVE.TRANS64.A1T0 RZ, [R5+URZ+0x16830], RZ ;  /* 0x016830ff05ff79a7 */ /* 0x0003e2000810003f */
[----:B------:R-:W-:Y:S05]  /*c9b0*/  @!P2 BRA `(.L_x_14909) ;  /* 0x000000000004a947 */ /* 0x000fea0003800000 */
[----:B------:R-:W-:Y:S01]  /*c9c0*/  BPT.TRAP 0x1 ;  /* 0x000000040000795c */ /* 0x000fe20000300000 */
.L_x_14909:
[----:B------:R-:W-:Y:S01]  /*c9d0*/  SHF.L.U32 R2, R20, 0x1f, RZ ;  /* 0x0000001f14027819 */ /* 0x000fe200000006ff */
[----:B-1----:R-:W-:Y:S01]  /*c9e0*/  IMAD R5, R6, 0x8, R16 ;  /* 0x0000000806057824 */ /* 0x002fe200078e0210 */
[----:B------:R-:W-:Y:S03]  /*c9f0*/  BSSY B1, `(.L_x_14910) ;  /* 0x0000003000017945 */ /* 0x000fe60003800000 */
[----:B------:R-:W1:Y:S02]  /*ca00*/  SYNCS.PHASECHK.TRANS64.TRYWAIT P0, [R5+URZ+0x16860], R2 ;  /* 0x01686002050075a7 */ /* 0x000e64000800017f */
[----:B-1----:R-:W-:Y:S05]  /*ca10*/  @!P0 BRA `(.L_x_14911) ;  /* 0x0000003800a88947 */ /* 0x002fea0003800000 */
.L_x_15008:
[----:B------:R-:W-:Y:S05]  /*ca20*/  BSYNC B1 ;  /* 0x0000000000017941 */ /* 0x000fea0003800000 */
.L_x_14910:
        /* <DEDUP_REMOVED lines=61> */
.L_x_15026:
        /* <DEDUP_REMOVED lines=27> */
.L_x_14913:
        /* <DEDUP_REMOVED lines=11> */
.L_x_14914:
[C---:B------:R-:W-:Y:S01]  /*d060*/  ISETP.GT.AND P0, PT, R23.reuse, RZ, PT ;  /* 0x000000ff1700720c */ /* 0x040fe20003f04270 */
[----:B------:R1:W-:Y:S01]  /*d070*/  SYNCS.ARRIVE.TRANS64.A1T0 RZ, [R5+URZ+0x16850], RZ ;  /* 0x016850ff05ff79a7 */ /* 0x0003e2000810003f */
[----:B------:R-:W-:Y:S01]  /*d080*/  VIADD R7, R23, 0xffffffff ;  /* 0xffffffff17077836 */ /* 0x000fe20000000000 */
[----:B------:R-:W-:Y:S01]  /*d090*/  MOV R6, R22 ;  /* 0x0000001600067202 */ /* 0x000fe20000000f00 */
[----:B------:R-:W-:Y:S02]  /*d0a0*/  IMAD.MOV.U32 R20, RZ, RZ, R25 ;  /* 0x000000ffff147224 */ /* 0x000fe400078e0019 */
[----:B------:R-:W-:-:S07]  /*d0b0*/  IMAD.MOV.U32 R27, RZ, RZ, R23 ;  /* 0x000000ffff1b7224 */ /* 0x000fce00078e0017 */
[----:B-1----:R-:W-:Y:S05]  /*d0c0*/  @P0 BRA `(.L_x_14915) ;  /* 0xfffffff0000c0947 */ /* 0x002fea000383ffff */
[----:B------:R-:W-:Y:S05]  /*d0d0*/  BSYNC B0 ;  /* 0x0000000000007941 */ /* 0x000fea0003800000 */
.L_x_14902:
        /* <DEDUP_REMOVED lines=18> */
.L_x_14917:
[----:B------:R-:W-:Y:S05]  /*d200*/  BSYNC B0 ;  /* 0x0000000000007941 */ /* 0x000fea0003800000 */
.L_x_14916:
[----:B-1----:R-:W-:-:S05]  /*d210*/  IMAD.U32 R0, RZ, RZ, UR45 ;  /* 0x0000002dff007e24 */ /* 0x002fca000f8e00ff */
[----:B------:R-:W-:-:S13]  /*d220*/  ISETP.NE.AND P0, PT, R0, 0x3, PT ;  /* 0x000000030000780c */ /* 0x000fda0003f05270 */
[----:B------:R-:W-:Y:S05]  /*d230*/  @!P0 BRA `(.L_x_14918) ;  /* 0x0000000000048947 */ /* 0x000fea0003800000 */
[----:B------:R-:W-:Y:S01]  /*d240*/  BPT.TRAP 0x1 ;  /* 0x000000040000795c */ /* 0x000fe20000300000 */
.L_x_14918:
[----:B------:R-:W-:Y:S01]  /*d250*/  IMAD R4, R22, 0x8, R16 ;  /* 0x0000000816047824 */ /* 0x000fe200078e0210 */
[----:B0-----:R-:W-:Y:S01]  /*d260*/  SHF.L.U32 R3, R25, 0x1f, RZ ;  /* 0x0000001f19037819 */ /* 0x001fe200000006ff */
[----:B------:R-:W-:Y:S03]  /*d270*/  BSSY B0, `(.L_x_14919) ;  /* 0x0000003000007945 */ /* 0x000fe60003800000 */
[----:B------:R-:W0:Y:S02]  /*d280*/  SYNCS.PHASECHK.TRANS64.TRYWAIT P0, [R4+URZ+0x16860], R3 ;  /* 0x01686003040075a7 */ /* 0x000e24000800017f */
[----:B0-----:R-:W-:Y:S05]  /*d290*/  @!P0 BRA `(.L_x_14920) ;  /* 0x0000003800e48947 */ /* 0x001fea0003800000 */
.L_x_15027:
[----:B------:R-:W-:Y:S05]  /*d2a0*/  BSYNC B0 ;  /* 0x0000000000007941 */ /* 0x000fea0003800000 */
.L_x_14919:
        /* <DEDUP_REMOVED lines=64> */
.L_x_15045:
        /* <DEDUP_REMOVED lines=9> */
.L_x_14922:
        /* <DEDUP_REMOVED lines=11> */
.L_x_14923:
[----:B------:R0:W-:Y:S01]  /*d7f0*/  SYNCS.ARRIVE.TRANS64.A1T0 RZ, [R4+URZ+0x16850], RZ ;  /* 0x016850ff04ff79a7 */ /* 0x0001e2000810003f */
[----:B------:R-:W-:-:S05]  /*d800*/  VIADD R22, R22, 0x1 ;  /* 0x0000000116167836 */ /* 0x000fca0000000000 */
[----:B------:R-:W-:-:S04]  /*d810*/  ISETP.NE.AND P0, PT, R22, 0x2, PT ;  /* 0x000000021600780c */ /* 0x000fc80003f05270 */
[----:B------:R-:W-:Y:S02]  /*d820*/  SEL R0, RZ, 0x1, P0 ;  /* 0x00000001ff007807 */ /* 0x000fe40000000000 */
[----:B------:R-:W-:Y:S02]  /*d830*/  SEL R22, R22, RZ, P0 ;  /* 0x000000ff16167207 */ /* 0x000fe40000000000 */
[----:B0-----:R-:W-:-:S07]  /*d840*/  LOP3.LUT R25, R25, R0, RZ, 0x3c, !PT ;  /* 0x0000000019197212 */ /* 0x001fce00078e3cff */
.L_x_14883:
[----:B------:R-:W-:Y:S05]  /*d850*/  BSYNC B7 ;  /* 0x0000000000077941 */ /* 0x000fea0003800000 */
.L_x_14881:
        /* <DEDUP_REMOVED lines=13> */
.L_x_14924:
[----:B------:R-:W-:-:S03]  /*d930*/  UMOV UR4, 0xffffffff ;  /* 0xffffffff00047882 */ /* 0x000fc60000000000 */
[----:B------:R-:W-:Y:S05]  /*d940*/  BRA.DIV UR4, `(.L_x_14926) ;  /* 0x0000003e04907947 */ /* 0x000fea000b800000 */
[----:B-----5:R2:W3:Y:S02]  /*d950*/  SHFL.IDX PT, R14, R2, RZ, 0x1f ;  /* 0x00001fff020e7589 */ /* 0x0204e400000e0000 */
.L_x_15048:
        /* <DEDUP_REMOVED lines=8> */
.L_x_14925:
[----:B-1----:R-:W4:Y:S01]  /*d9e0*/  LDL R0, [R1+0xc] ;  /* 0x00000c0001007983 */ /* 0x002f220000100800 */
[----:B------:R-:W-:Y:S02]  /*d9f0*/  ULDC UR4, c[0x0][0xc38] ;  /* 0x00030e0000047ab9 */ /* 0x000fe40000000800 */
[----:B----4-:R-:W-:-:S13]  /*da00*/  ISETP.GE.AND P0, PT, R0, UR4, PT ;  /* 0x0000000400007c0c */ /* 0x010fda000bf06270 */
[----:B------:R-:W-:Y:S05]  /*da10*/  @!P0 BRA `(.L_x_14927) ;  /* 0xffffffc000448947 */ /* 0x000fea000383ffff */
.L_x_14878:
        /* <DEDUP_REMOVED lines=12> */
.L_x_15049:
[----:B------:R-:W-:Y:S05]  /*dae0*/  BSYNC B0 ;  /* 0x0000000000007941 */ /* 0x000fea0003800000 */
.L_x_14928:
[----:B------:R-:W-:-:S03]  /*daf0*/  UMOV UR4, 0xffffffff ;  /* 0xffffffff00047882 */ /* 0x000fc60000000000 */
[----:B------:R-:W-:Y:S05]  /*db00*/  BRA.DIV UR4, `(.L_x_14930) ;  /* 0x0000003e045c7947 */ /* 0x000fea000b800000 */
[----:B-1----:R-:W1:Y:S02]  /*db10*/  S2R R0, SR_TID.X ;  /* 0x0000000000007919 */ /* 0x002e640000002100 */
[----:B-1----:R-:W-:-:S04]  /*db20*/  SHF.R.U32.HI R0, RZ, 0x5, R0 ;  /* 0x00000005ff007819 */ /* 0x002fc80000011600 */
[----:B------:R-:W-:-:S05]  /*db30*/  LOP3.LUT R0, R0, 0x3, RZ, 0xc0, !PT ;  /* 0x0000000300007812 */ /* 0x000fca00078ec0ff */
[----:B------:R1:W2:Y:S02]  /*db40*/  SHFL.IDX PT, R14, R0, RZ, 0x1f ;  /* 0x00001fff000e7589 */ /* 0x0002a400000e0000 */
.L_x_15052:
[----:B--2---:R-:W-:Y:S01]  /*db50*/  ISETP.NE.AND P0, PT, R14, RZ, PT ;  /* 0x000000ff0e00720c */ /* 0x004fe20003f05270 */
[----:B------:R-:W-:-:S12]  /*db60*/  BSSY B0, `(.L_x_14931) ;  /* 0x0000024000007945 */ /* 0x000fd80003800000 */
[----:B------:R-:W-:Y:S05]  /*db70*/  @P0 BRA `(.L_x_14932) ;  /* 0x0000000000880947 */ /* 0x000fea0003800000 */
[----:B------:R-:W-:-:S03]  /*db80*/  UMOV UR4, 0xffffffff ;  /* 0xffffffff00047882 */ /* 0x000fc60000000000 */
[----:B------:R-:W-:Y:S05]  /*db90*/  BRA.DIV UR4, `(.L_x_14933) ;  /* 0x0000003e046c7947 */ /* 0x000fea000b800000 */
[----:B------:R-:W-:-:S13]  /*dba0*/  ELECT P6, URZ, PT ;  /* 0x00000000003f782f */ /* 0x000fda00038c0000 */
.L_x_15055:
[----:B------:R-:W-:Y:S05]  /*dbb0*/  @!P6 BRA `(.L_x_14932) ;  /* 0x000000000078e947 */ /* 0x000fea0003800000 */
[----:B------:R-:W-:-:S06]  /*dbc0*/  ULOP3.LUT UR4, UR39, 0x2, URZ, 0xfc, !UPT ;  /* 0x0000000227047892 */ /* 0x000fcc000f8efc3f */
[----:B-1----:R-:W-:-:S05]  /*dbd0*/  IMAD.U32 R0, RZ, RZ, UR4 ;  /* 0x00000004ff007e24 */ /* 0x002fca000f8e00ff */
[----:B------:R-:W-:-:S13]  /*dbe0*/  ISETP.NE.AND P0, PT, R0, 0x3, PT ;  /* 0x000000030000780c */ /* 0x000fda0003f05270 */
[----:B------:R-:W-:Y:S05]  /*dbf0*/  @!P0 BRA `(.L_x_14934) ;  /* 0x0000000000048947 */ /* 0x000fea0003800000 */
[----:B------:R-:W-:Y:S01]  /*dc00*/  BPT.TRAP 0x1 ;  /* 0x000000040000795c */ /* 0x000fe20000300000 */
.L_x_14934:
[C---:B------:R-:W-:Y:S01]  /*dc10*/  IMAD R3, R22.reuse, 0x8, R5 ;  /* 0x0000000816037824 */ /* 0x040fe200078e0205 */
[----:B------:R-:W-:Y:S01]  /*dc20*/  SHF.L.U32 R2, R25, 0x1f, RZ ;  /* 0x0000001f19027819 */ /* 0x000fe200000006ff */
[----:B------:R-:W-:-:S03]  /*dc30*/  VIADD R22, R22, 0x1 ;  /* 0x0000000116167836 */ /* 0x000fc60000000000 */
[----:B------:R-:W1:Y:S02]  /*dc40*/  SYNCS.PHASECHK.TRANS64.TRYWAIT P1, [R3+URZ+0x16840], R2 ;  /* 0x01684002030075a7 */ /* 0x000e64000802017f */
[----:B------:R-:W-:-:S04]  /*dc50*/  ISETP.NE.AND P2, PT, R22, 0x2, PT ;  /* 0x000000021600780c */ /* 0x000fc80003f45270 */
[----:B------:R-:W-:Y:S01]  /*dc60*/  SEL R0, RZ, 0x1, P2 ;  /* 0x00000001ff007807 */ /* 0x000fe20001000000 */
[----:B-1----:R-:W-:Y:S08]  /*dc70*/  @!P1 BRA `(.L_x_14935) ;  /* 0x0000003c00549947 */ /* 0x002ff00003800000 */
.L_x_15056:
[----:B------:R-:W-:Y:S02]  /*dc80*/  SEL R22, R22, RZ, P2 ;  /* 0x000000ff16167207 */ /* 0x000fe40001000000 */
[----:B------:R-:W-:Y:S01]  /*dc90*/  LOP3.LUT R0, R25, R0, RZ, 0x3c, !PT ;  /* 0x0000000019007212 */ /* 0x000fe200078e3cff */
[----:B------:R-:W-:Y:S06]  /*dca0*/  @!P0 BRA `(.L_x_14936) ;  /* 0x0000000000048947 */ /* 0x000fec0003800000 */
[----:B------:R-:W-:Y:S01]  /*dcb0*/  BPT.TRAP 0x1 ;  /* 0x000000040000795c */ /* 0x000fe20000300000 */
.L_x_14936:
[----:B------:R-:W-:Y:S01]  /*dcc0*/  IMAD R5, R22, 0x8, R5 ;  /* 0x0000000816057824 */ /* 0x000fe200078e0205 */
[----:B------:R-:W-:-:S04]  /*dcd0*/  SHF.L.U32 R0, R0, 0x1f, RZ ;  /* 0x0000001f00007819 */ /* 0x000fc800000006ff */
[----:B------:R-:W2:Y:S02]  /*dce0*/  SYNCS.PHASECHK.TRANS64.TRYWAIT P1, [R5+URZ+0x16840], R0 ;  /* 0x01684000050075a7 */ /* 0x000ea4000802017f */
[----:B--2---:R-:W-:Y:S05]  /*dcf0*/  @!P1 BRA `(.L_x_14937) ;  /* 0x0000003c00489947 */ /* 0x004fea0003800000 */
.L_x_15057:
[----:B------:R-:W-:Y:S05]  /*dd00*/  @!P0 BRA `(.L_x_14938) ;  /* 0x0000000000048947 */ /* 0x000fea0003800000 */
[----:B------:R-:W-:Y:S01]  /*dd10*/  BPT.TRAP 0x1 ;  /* 0x000000040000795c */ /* 0x000fe20000300000 */
.L_x_14938:
[----:B------:R-:W3:Y:S02]  /*dd20*/  SYNCS.PHASECHK.TRANS64.TRYWAIT P1, [R3+URZ+0x16860], R2 ;  /* 0x01686002030075a7 */ /* 0x000ee4000802017f */
[----:B---3--:R-:W-:Y:S05]  /*dd30*/  @!P1 BRA `(.L_x_14939) ;  /* 0x0000003c004c9947 */ /* 0x008fea0003800000 */
.L_x_15058:
[----:B------:R-:W-:Y:S05]  /*dd40*/  @!P0 BRA `(.L_x_14940) ;  /* 0x0000000000048947 */ /* 0x000fea0003800000 */
[----:B------:R-:W-:Y:S01]  /*dd50*/  BPT.TRAP 0x1 ;  /* 0x000000040000795c */ /* 0x000fe20000300000 */
.L_x_14940:
[----:B----4-:R4:W0:Y:S02]  /*dd60*/  SYNCS.PHASECHK.TRANS64.TRYWAIT P0, [R5+URZ+0x16860], R0 ;  /* 0x01686000050075a7 */ /* 0x010824000800017f */
[----:B0-----:R-:W-:Y:S05]  /*dd70*/  @!P0 NANOSLEEP.SYNCS 0x989680 ;  /* 0x009896800000895d */ /* 0x001fea0003900000 */
[----:B------:R-:W0:Y:S02]  /*dd80*/  @!P0 SYNCS.PHASECHK.TRANS64 P0, [R5+URZ+0x16860], R0 ;  /* 0x01686000050085a7 */ /* 0x000e24000800007f */
[----:B0-----:R-:W-:Y:S05]  /*dd90*/  @!P0 BRA `(.L_x_14940) ;  /* 0xfffffffc00f08947 */ /* 0x001fea000383ffff */
.L_x_14932:
[----:B------:R-:W-:Y:S05]  /*dda0*/  BSYNC B0 ;  /* 0x0000000000007941 */ /* 0x000fea0003800000 */
.L_x_14931:
[----:B------:R-:W-:Y:S05]  /*ddb0*/  EXIT ;  /* 0x000000000000794d */ /* 0x000fea0003800000 */
.L_x_14837:
[----:B0-----:R-:W-:-:S04]  /*ddc0*/  IMAD.U32 R3, RZ, RZ, UR45 ;  /* 0x0000002dff037e24 */ /* 0x001fc8000f8e00ff */
[----:B------:R0:W1:Y:S03]  /*ddd0*/  SYNCS.PHASECHK.TRANS64.TRYWAIT P1, [R3+URZ+0x16800], R0 ;  /* 0x01680000030075a7 */ /* 0x000066000802017f */
[----:B-1----:R-:W-:Y:S05]  /*dde0*/  @!P1 NANOSLEEP.SYNCS 0x989680 ;  /* 0x009896800000995d */ /* 0x002fea0003900000 */
[----:B------:R-:W1:Y:S02]  /*ddf0*/  @!P1 SYNCS.PHASECHK.TRANS64 P1, [R3+URZ+0x16800], R0 ;  /* 0x01680000030095a7 */ /* 0x000e64000802007f */
[----:B-1----:R-:W-:Y:S05]  /*de00*/  @!P1 BRA `(.L_x_14837) ;  /* 0xfffffffc00ec9947 */ /* 0x002fea000383ffff */
[----:B------:R-:W-:Y:S05]  /*de10*/  BRA `(.L_x_14941) ;  /* 0xffffff3400bc7947 */ /* 0x000fea000383ffff */
.L_x_14841:
[----:B-1----:R1:W2:Y:S02]  /*de20*/  SYNCS.PHASECHK.TRANS64.TRYWAIT P1, [R4+URZ+0x16830], R3 ;  /* 0x01683003040075a7 */ /* 0x0022a4000802017f */
[----:B--2---:R-:W-:Y:S05]  /*de30*/  @!P1 NANOSLEEP.SYNCS 0x989680 ;  /* 0x009896800000995d */ /* 0x004fea0003900000 */
[----:B------:R-:W2:Y:S02]  /*de40*/  @!P1 SYNCS.PHASECHK.TRANS64 P1, [R4+URZ+0x16830], R3 ;  /* 0x01683003040095a7 */ /* 0x000ea4000802007f */
[----:B--2---:R-:W-:Y:S05]  /*de50*/  @!P1 BRA `(.L_x_14841) ;  /* 0xfffffffc00f09947 */ /* 0x004fea000383ffff */
[----:B------:R-:W-:Y:S05]  /*de60*/  BRA `(.L_x_14840) ;  /* 0xffffff3400d87947 */ /* 0x000fea000383ffff */
.L_x_14847:
[----:B-1----:R-:W-:-:S04]  /*de70*/  IMAD.U32 R3, RZ, RZ, UR6 ;  /* 0x00000006ff037e24 */ /* 0x002fc8000f8e00ff */
[----:B------:R1:W2:Y:S03]  /*de80*/  SYNCS.PHASECHK.TRANS64.TRYWAIT P1, [R3+URZ+0x16830], R0 ;  /* 0x01683000030075a7 */ /* 0x0002a6000802017f */
[----:B--2---:R-:W-:Y:S05]  /*de90*/  @!P1 NANOSLEEP.SYNCS 0x989680 ;  /* 0x009896800000995d */ /* 0x004fea0003900000 */
[----:B------:R-:W2:Y:S02]  /*dea0*/  @!P1 SYNCS.PHASECHK.TRANS64 P1, [R3+URZ+0x16830], R0 ;  /* 0x01683000030095a7 */ /* 0x000ea4000802007f */
[----:B--2---:R-:W-:Y:S05]  /*deb0*/  @!P1 BRA `(.L_x_14847) ;  /* 0xfffffffc00ec9947 */ /* 0x004fea000383ffff */
[----:B------:R-:W-:Y:S05]  /*dec0*/  BRA `(.L_x_14844) ;  /* 0xffffff5800587947 */ /* 0x000fea000383ffff */
.L_x_14851:
[----:B-1----:R-:W-:-:S04]  /*ded0*/  IMAD.U32 R3, RZ, RZ, UR6 ;  /* 0x00000006ff037e24 */ /* 0x002fc8000f8e00ff */
[----:B------:R1:W2:Y:S03]  /*dee0*/  SYNCS.PHASECHK.TRANS64.TRYWAIT P1, [R3+URZ+0x16850], R0 ;  /* 0x01685000030075a7 */ /* 0x0002a6000802017f */
[----:B--2---:R-:W-:Y:S05]  /*def0*/  @!P1 NANOSLEEP.SYNCS 0x989680 ;  /* 0x009896800000995d */ /* 0x004fea0003900000 */
[----:B------:R-:W2:Y:S02]  /*df00*/  @!P1 SYNCS.PHASECHK.TRANS64 P1, [R3+URZ+0x16850], R0 ;  /* 0x01685000030095a7 */ /* 0x000ea4000802007f */
[----:B--2---:R-:W-:Y:S05]  /*df10*/  @!P1 BRA `(.L_x_14851) ;  /* 0xfffffffc00ec9947 */ /* 0x004fea000383ffff */
[----:B------:R-:W-:Y:S05]  /*df20*/  BRA `(.L_x_14848) ;  /* 0xffffff5800d47947 */ /* 0x000fea000383ffff */
.L_x_14859:
[----:B-1----:R-:W-:-:S04]  /*df30*/  IMAD.U32 R3, RZ, RZ, UR6 ;  /* 0x00000006ff037e24 */ /* 0x002fc8000f8e00ff */
[----:B------:R1:W2:Y:S03]  /*df40*/  SYNCS.PHASECHK.TRANS64.TRYWAIT P1, [R3+URZ+0x16830], R0 ;  /* 0x01683000030075a7 */ /* 0x0002a6000802017f */
[----:B--2---:R-:W-:Y:S05]  /*df50*/  @!P1 NANOSLEEP.SYNCS 0x989680 ;  /* 0x009896800000995d */ /* 0x004fea0003900000 */
[----:B------:R-:W2:Y:S02]  /*df60*/  @!P1 SYNCS.PHASECHK.TRANS64 P1, [R3+URZ+0x16830], R0 ;  /* 0x01683000030095a7 */ /* 0x000ea4000802007f */
[----:B--2---:R-:W-:Y:S05]  /*df70*/  @!P1 BRA `(.L_x_14859) ;  /* 0xfffffffc00ec9947 */ /* 0x004fea000383ffff */
[----:B------:R-:W-:Y:S05]  /*df80*/  BRA `(.L_x_14856) ;  /* 0xffffff7c00e07947 */ /* 0x000fea000383ffff */
.L_x_14863:
[----:B-1----:R-:W-:-:S04]  /*df90*/  IMAD.U32 R3, RZ, RZ, UR6 ;  /* 0x00000006ff037e24 */ /* 0x002fc8000f8e00ff */
[----:B------:R1:W2:Y:S03]  /*dfa0*/  SYNCS.PHASECHK.TRANS64.TRYWAIT P1, [R3+URZ+0x16850], R0 ;  /* 0x01685000030075a7 */ /* 0x0002a6000802017f */
[----:B--2---:R-:W-:Y:S05]  /*dfb0*/  @!P1 NANOSLEEP.SYNCS 0x989680 ;  /* 0x009896800000995d */ /* 0x004fea0003900000 */
[----:B------:R-:W2:Y:S02]  /*dfc0*/  @!P1 SYNCS.PHASECHK.TRANS64 P1, [R3+URZ+0x16850], R0 ;  /* 0x01685000030095a7 */ /* 0x000ea4000802007f */
[----:B--2---:R-:W-:Y:S05]  /*dfd0*/  @!P1 BRA `(.L_x_14863) ;  /* 0xfffffffc00ec9947 */ /* 0x004fea000383ffff */
[----:B------:R-:W-:Y:S05]  /*dfe0*/  BRA `(.L_x_14860) ;  /* 0xffffff80005c7947 */ /* 0x000fea000383ffff */
.L_x_14870:
[----:B-1----:R-:W-:-:S04]  /*dff0*/  IMAD.U32 R7, RZ, RZ, UR5 ;  /* 0x00000005ff077e24 */ /* 0x002fc8000f8e00ff */
[----:B------:R1:W2:Y:S03]  /*e000*/  SYNCS.PHASECHK.TRANS64.TRYWAIT P1, [R7+URZ+0x16850], R6 ;  /* 0x01685006070075a7 */ /* 0x0002a6000802017f */
[----:B--2---:R-:W-:Y:S05]  /*e010*/  @!P1 NANOSLEEP.SYNCS 0x989680 ;  /* 0x009896800000995d */ /* 0x004fea0003900000 */
[----:B------:R-:W2:Y:S02]  /*e020*/  @!P1 SYNCS.PHASECHK.TRANS64 P1, [R7+URZ+0x16850], R6 ;  /* 0x01685006070095a7 */ /* 0x000ea4000802007f */
[----:B--2---:R-:W-:Y:S05]  /*e030*/  @!P1 BRA `(.L_x_14870) ;  /* 0xfffffffc00ec9947 */ /* 0x004fea000383ffff */
[----:B------:R-:W-:Y:S05]  /*e040*/  BRA `(.L_x_14869) ;  /* 0xffffff9800cc7947 */ /* 0x000fea000383ffff */
.L_x_14889:
        /* <DEDUP_REMOVED lines=10> */
.L_x_14942:
[----:B------:R-:W-:Y:S05]  /*e0f0*/  BRA `(.L_x_14943) ;  /* 0xffffffc400147947 */ /* 0x000fea000383ffff */
.L_x_14892:
[----:B0-----:R0:W1:Y:S02]  /*e100*/  SYNCS.PHASECHK.TRANS64.TRYWAIT P0, [R0+URZ+0x16840], R2 ;  /* 0x01684002000075a7 */ /* 0x001064000800017f */
[----:B-1----:R-:W-:Y:S05]  /*e110*/  @!P0 NANOSLEEP.SYNCS 0x989680 ;  /* 0x009896800000895d */ /* 0x002fea0003900000 */
[----:B------:R-:W1:Y:S02]  /*e120*/  @!P0 SYNCS.PHASECHK.TRANS64 P0, [R0+URZ+0x16840], R2 ;  /* 0x01684002000085a7 */ /* 0x000e64000800007f */
[----:B-1----:R-:W-:Y:S05]  /*e130*/  @!P0 BRA `(.L_x_14892) ;  /* 0xfffffffc00f08947 */ /* 0x002fea000383ffff */
[----:B------:R-:W-:Y:S05]  /*e140*/  BRA `(.L_x_14944) ;  /* 0xffffffc8001c7947 */ /* 0x000fea000383ffff */
.L_x_14893:
        /* <DEDUP_REMOVED lines=8> */
.L_x_14946:
[----:B------:R-:W-:Y:S05]  /*e1d0*/  BSYNC B0 ;  /* 0x0000000000007941 */ /* 0x000fea0003800000 */
.L_x_14945:
        /* <DEDUP_REMOVED lines=9> */
.L_x_14947:
[----:B------:R-:W-:Y:S02]  /*e270*/  IMAD.MOV.U32 R13, RZ, RZ, R5 ;  /* 0x000000ffff0d7224 */ /* 0x000fe400078e0005 */
[----:B------:R-:W-:Y:S02]  /*e280*/  IMAD.MOV.U32 R12, RZ, RZ, 0x1 ;  /* 0x00000001ff0c7424 */ /* 0x000fe400078e00ff */
[----:B------:R-:W-:-:S07]  /*e290*/  IMAD.MOV.U32 R3, RZ, RZ, R14 ;  /* 0x000000ffff037224 */ /* 0x000fce00078e000e */
[----:B------:R-:W-:Y:S05]  /*e2a0*/  WARPSYNC.COLLECTIVE R15, `(.L_x_14948) ;  /* 0x000000000f087348 */ /* 0x000fea0003c00000 */
[----:B------:R0:W1:Y:S02]  /*e2b0*/  SHFL.IDX P6, R14, R13, R12, R11 ;  /* 0x0000000c0d0e7389 */ /* 0x00006400000c000b */
[----:B01----:R-:W-:Y:S01]  /*e2c0*/  ENDCOLLECTIVE ;  /* 0x000000000000791b */ /* 0x003fe20003800000 */
.L_x_14948:
        /* <DEDUP_REMOVED lines=15> */
.L_x_14949:
[----:B------:R-:W-:Y:S01]  /*e3c0*/  @P1 IMAD R8, R6, 0x2, R16 ;  /* 0x0000000206081824 */ /* 0x000fe200078e0210 */
[----:B------:R-:W-:Y:S01]  /*e3d0*/  MOV R13, R5 ;  /* 0x00000005000d7202 */ /* 0x000fe20000000f00 */
[----:B------:R-:W-:Y:S02]  /*e3e0*/  IMAD.MOV.U32 R12, RZ, RZ, 0x2 ;  /* 0x00000002ff0c7424 */ /* 0x000fe400078e00ff */
[----:B------:R-:W-:-:S07]  /*e3f0*/  IMAD.MOV.U32 R3, RZ, RZ, R14 ;  /* 0x000000ffff037224 */ /* 0x000fce00078e000e */
[----:B------:R-:W-:Y:S05]  /*e400*/  WARPSYNC.COLLECTIVE R15, `(.L_x_14950) ;  /* 0x000000000f087348 */ /* 0x000fea0003c00000 */
[----:B------:R0:W1:Y:S02]  /*e410*/  SHFL.IDX P6, R14, R13, R12, R11 ;  /* 0x0000000c0d0e7389 */ /* 0x00006400000c000b */
[----:B01----:R-:W-:Y:S01]  /*e420*/  ENDCOLLECTIVE ;  /* 0x000000000000791b */ /* 0x003fe20003800000 */
.L_x_14950:
        /* <DEDUP_REMOVED lines=15> */
.L_x_14951:
[----:B------:R-:W-:Y:S02]  /*e520*/  @P1 IMAD R8, R6, 0x2, R16 ;  /* 0x0000000206081824 */ /* 0x000fe400078e0210 */
[----:B------:R-:W-:Y:S02]  /*e530*/  IMAD.MOV.U32 R13, RZ, RZ, R5 ;  /* 0x000000ffff0d7224 */ /* 0x000fe400078e0005 */
[----:B------:R-:W-:Y:S02]  /*e540*/  IMAD.MOV.U32 R12, RZ, RZ, 0x3 ;  /* 0x00000003ff0c7424 */ /* 0x000fe400078e00ff */
[----:B------:R-:W-:-:S07]  /*e550*/  IMAD.MOV.U32 R3, RZ, RZ, R14 ;  /* 0x000000ffff037224 */ /* 0x000fce00078e000e */
[----:B------:R-:W-:Y:S05]  /*e560*/  WARPSYNC.COLLECTIVE R15, `(.L_x_14952) ;  /* 0x000000000f087348 */ /* 0x000fea0003c00000 */
[----:B------:R0:W1:Y:S02]  /*e570*/  SHFL.IDX P6, R14, R13, R12, R11 ;  /* 0x0000000c0d0e7389 */ /* 0x00006400000c000b */
[----:B01----:R-:W-:Y:S01]  /*e580*/  ENDCOLLECTIVE ;  /* 0x000000000000791b */ /* 0x003fe20003800000 */
.L_x_14952:
        /* <DEDUP_REMOVED lines=15> */
.L_x_14953:
[----:B------:R-:W-:Y:S02]  /*e680*/  @P1 IMAD R8, R6, 0x2, R16 ;  /* 0x0000000206081824 */ /* 0x000fe400078e0210 */
[----:B------:R-:W-:Y:S02]  /*e690*/  IMAD.MOV.U32 R13, RZ, RZ, R5 ;  /* 0x000000ffff0d7224 */ /* 0x000fe400078e0005 */
[----:B------:R-:W-:Y:S02]  /*e6a0*/  IMAD.MOV.U32 R12, RZ, RZ, 0x4 ;  /* 0x00000004ff0c7424 */ /* 0x000fe400078e00ff */
[----:B------:R-:W-:-:S07]  /*e6b0*/  IMAD.MOV.U32 R3, RZ, RZ, R14 ;  /* 0x000000ffff037224 */ /* 0x000fce00078e000e */
[----:B------:R-:W-:Y:S05]  /*e6c0*/  WARPSYNC.COLLECTIVE R15, `(.L_x_14954) ;  /* 0x000000000f087348 */ /* 0x000fea0003c00000 */
[----:B------:R0:W1:Y:S02]  /*e6d0*/  SHFL.IDX P6, R14, R13, R12, R11 ;  /* 0x0000000c0d0e7389 */ /* 0x00006400000c000b */
[----:B01----:R-:W-:Y:S01]  /*e6e0*/  ENDCOLLECTIVE ;  /* 0x000000000000791b */ /* 0x003fe20003800000 */
.L_x_14954:
        /* <DEDUP_REMOVED lines=15> */
.L_x_14955:
[----:B------:R-:W-:Y:S02]  /*e7e0*/  @P1 IMAD R8, R6, 0x2, R16 ;  /* 0x0000000206081824 */ /* 0x000fe400078e0210 */
[----:B------:R-:W-:Y:S02]  /*e7f0*/  IMAD.MOV.U32 R13, RZ, RZ, R5 ;  /* 0x000000ffff0d7224 */ /* 0x000fe400078e0005 */
[----:B------:R-:W-:Y:S02]  /*e800*/  IMAD.MOV.U32 R12, RZ, RZ, 0x5 ;  /* 0x00000005ff0c7424 */ /* 0x000fe400078e00ff */
[----:B------:R-:W-:-:S07]  /*e810*/  IMAD.MOV.U32 R3, RZ, RZ, R14 ;  /* 0x000000ffff037224 */ /* 0x000fce00078e000e */
[----:B------:R-:W-:Y:S05]  /*e820*/  WARPSYNC.COLLECTIVE R15, `(.L_x_14956) ;  /* 0x000000000f087348 */ /* 0x000fea0003c00000 */
[----:B------:R0:W1:Y:S02]  /*e830*/  SHFL.IDX P6, R14, R13, R12, R11 ;  /* 0x0000000c0d0e7389 */ /* 0x00006400000c000b */
[----:B01----:R-:W-:Y:S01]  /*e840*/  ENDCOLLECTIVE ;  /* 0x000000000000791b */ /* 0x003fe20003800000 */
.L_x_14956:
        /* <DEDUP_REMOVED lines=15> */
.L_x_14957:
[----:B------:R-:W-:Y:S02]  /*e940*/  @P1 IMAD R8, R6, 0x2, R16 ;  /* 0x0000000206081824 */ /* 0x000fe400078e0210 */
[----:B------:R-:W-:Y:S02]  /*e950*/  IMAD.MOV.U32 R13, RZ, RZ, R5 ;  /* 0x000000ffff0d7224 */ /* 0x000fe400078e0005 */
[----:B------:R-:W-:Y:S02]  /*e960*/  IMAD.MOV.U32 R12, RZ, RZ, 0x6 ;  /* 0x00000006ff0c7424 */ /* 0x000fe400078e00ff */
[----:B------:R-:W-:-:S07]  /*e970*/  IMAD.MOV.U32 R3, RZ, RZ, R14 ;  /* 0x000000ffff037224 */ /* 0x000fce00078e000e */
[----:B------:R-:W-:Y:S05]  /*e980*/  WARPSYNC.COLLECTIVE R15, `(.L_x_14958) ;  /* 0x000000000f087348 */ /* 0x000fea0003c00000 */
[----:B------:R0:W1:Y:S02]  /*e990*/  SHFL.IDX P6, R14, R13, R12, R11 ;  /* 0x0000000c0d0e7389 */ /* 0x00006400000c000b */
[----:B01----:R-:W-:Y:S01]  /*e9a0*/  ENDCOLLECTIVE ;  /* 0x000000000000791b */ /* 0x003fe20003800000 */
.L_x_14958:
        /* <DEDUP_REMOVED lines=15> */
.L_x_14959:
[----:B------:R-:W-:Y:S02]  /*eaa0*/  @P1 IMAD R8, R6, 0x2, R16 ;  /* 0x0000000206081824 */ /* 0x000fe400078e0210 */
[----:B------:R-:W-:Y:S02]  /*eab0*/  IMAD.MOV.U32 R13, RZ, RZ, R5 ;  /* 0x000000ffff0d7224 */ /* 0x000fe400078e0005 */
[----:B------:R-:W-:Y:S02]  /*eac0*/  IMAD.MOV.U32 R12, RZ, RZ, 0x7 ;  /* 0x00000007ff0c7424 */ /* 0x000fe400078e00ff */
[----:B------:R-:W-:-:S07]  /*ead0*/  IMAD.MOV.U32 R3, RZ, RZ, R14 ;  /* 0x000000ffff037224 */ /* 0x000fce00078e000e */
[----:B------:R-:W-:Y:S05]  /*eae0*/  WARPSYNC.COLLECTIVE R15, `(.L_x_14960) ;  /* 0x000000000f087348 */ /* 0x000fea0003c00000 */
[----:B------:R0:W1:Y:S02]  /*eaf0*/  SHFL.IDX P6, R14, R13, R12, R11 ;  /* 0x0000000c0d0e7389 */ /* 0x00006400000c000b */
[----:B01----:R-:W-:Y:S01]  /*eb00*/  ENDCOLLECTIVE ;  /* 0x000000000000791b */ /* 0x003fe20003800000 */
.L_x_14960:
        /* <DEDUP_REMOVED lines=14> */
.L_x_14961:
[----:B------:R-:W-:Y:S05]  /*ebf0*/  BRA `(.L_x_14962) ;  /* 0xffffffc4001c7947 */ /* 0x000fea000383ffff */
.L_x_14898:
        /* <DEDUP_REMOVED lines=8> */
.L_x_14963:
[----:B------:R-:W-:-:S05]  /*ec80*/  IMAD R6, R6, 0xc0, R8 ;  /* 0x000000c006067824 */ /* 0x000fca00078e0208 */
[----:B------:R-:W-:Y:S01]  /*ec90*/  ISETP.GE.AND P1, PT, R6, UR37, PT ;  /* 0x0000002506007c0c */ /* 0x000fe2000bf26270 */
[----:B------:R-:W-:Y:S02]  /*eca0*/  IMAD.MOV.U32 R13, RZ, RZ, R0 ;  /* 0x000000ffff0d7224 */ /* 0x000fe400078e0000 */
[----:B------:R-:W-:-:S10]  /*ecb0*/  IMAD.MOV.U32 R2, RZ, RZ, R14 ;  /* 0x000000ffff027224 */ /* 0x000fd400078e000e */
[----:B------:R-:W-:Y:S05]  /*ecc0*/  WARPSYNC.COLLECTIVE R15, `(.L_x_14964) ;  /* 0x000000000f087348 */ /* 0x000fea0003c00000 */
[----:B------:R0:W1:Y:S02]  /*ecd0*/  SHFL.IDX P6, R14, R13, R12, R11 ;  /* 0x0000000c0d0e7389 */ /* 0x00006400000c000b */
[----:B01----:R-:W-:Y:S01]  /*ece0*/  ENDCOLLECTIVE ;  /* 0x000000000000791b */ /* 0x003fe20003800000 */
.L_x_14964:
[----:B------:R-:W-:Y:S02]  /*ecf0*/  IMAD.MOV.U32 R13, RZ, RZ, R4 ;  /* 0x000000ffff0d7224 */ /* 0x000fe400078e0004 */
[----:B------:R-:W-:Y:S02]  /*ed00*/  IMAD.MOV.U32 R12, RZ, RZ, 0x1 ;  /* 0x00000001ff0c7424 */ /* 0x000fe400078e00ff */
[----:B------:R-:W-:-:S07]  /*ed10*/  IMAD.MOV.U32 R3, RZ, RZ, R14 ;  /* 0x000000ffff037224 */ /* 0x000fce00078e000e */
[----:B------:R-:W-:Y:S05]  /*ed20*/  WARPSYNC.COLLECTIVE R15, `(.L_x_14965) ;  /* 0x000000000f087348 */ /* 0x000fea0003c00000 */
[----:B------:R0:W1:Y:S02]  /*ed30*/  SHFL.IDX P6, R14, R13, R12, R11 ;  /* 0x0000000c0d0e7389 */ /* 0x00006400000c000b */
[----:B01----:R-:W-:Y:S01]  /*ed40*/  ENDCOLLECTIVE ;  /* 0x000000000000791b */ /* 0x003fe20003800000 */
.L_x_14965:
        /* <DEDUP_REMOVED lines=16> */
.L_x_14966:
[----:B------:R-:W-:Y:S02]  /*ee50*/  IMAD.MOV.U32 R13, RZ, RZ, R4 ;  /* 0x000000ffff0d7224 */ /* 0x000fe400078e0004 */
[----:B------:R-:W-:Y:S02]  /*ee60*/  IMAD.MOV.U32 R12, RZ, RZ, 0x2 ;  /* 0x00000002ff0c7424 */ /* 0x000fe400078e00ff */
[----:B------:R-:W-:-:S07]  /*ee70*/  IMAD.MOV.U32 R3, RZ, RZ, R14 ;  /* 0x000000ffff037224 */ /* 0x000fce00078e000e */
[----:B------:R-:W-:Y:S05]  /*ee80*/  WARPSYNC.COLLECTIVE R15, `(.L_x_14967) ;  /* 0x000000000f087348 */ /* 0x000fea0003c00000 */
[----:B------:R0:W1:Y:S02]  /*ee90*/  SHFL.IDX P6, R14, R13, R12, R11 ;  /* 0x0000000c0d0e7389 */ /* 0x00006400000c000b */
[----:B01----:R-:W-:Y:S01]  /*eea0*/  ENDCOLLECTIVE ;  /* 0x000000000000791b */ /* 0x003fe20003800000 */
.L_x_14967:
        /* <DEDUP_REMOVED lines=11> */
[----:B------:R-:W-:Y:S02]  /*ef60*/  ISETP.GE.AND P1, PT, R2, UR37, PT ;  /* 0x0000002502007c0c */ /* 0x000fe4000bf26270 */
[----:B------:R-:W-:-:S11]  /*ef70*/  MOV R2, R14 ;  /* 0x0000000e00027202 */ /* 0x000fd60000000f00 */
[----:B------:R-:W-:Y:S05]  /*ef80*/  WARPSYNC.COLLECTIVE R15, `(.L_x_14968) ;  /* 0x000000000f087348 */ /* 0x000fea0003c00000 */
[----:B------:R0:W1:Y:S02]  /*ef90*/  SHFL.IDX P6, R14, R13, R12, R11 ;  /* 0x0000000c0d0e7389 */ /* 0x00006400000c000b */
[----:B01----:R-:W-:Y:S01]  /*efa0*/  ENDCOLLECTIVE ;  /* 0x000000000000791b */ /* 0x003fe20003800000 */
.L_x_14968:
[----:B------:R-:W-:Y:S02]  /*efb0*/  IMAD.MOV.U32 R13, RZ, RZ, R4 ;  /* 0x000000ffff0d7224 */ /* 0x000fe400078e0004 */
[----:B------:R-:W-:Y:S02]  /*efc0*/  IMAD.MOV.U32 R12, RZ, RZ, 0x3 ;  /* 0x00000003ff0c7424 */ /* 0x000fe400078e00ff */
[----:B------:R-:W-:-:S07]  /*efd0*/  IMAD.MOV.U32 R3, RZ, RZ, R14 ;  /* 0x000000ffff037224 */ /* 0x000fce00078e000e */
[----:B------:R-:W-:Y:S05]  /*efe0*/  WARPSYNC.COLLECTIVE R15, `(.L_x_14969) ;  /* 0x000000000f087348 */ /* 0x000fea0003c00000 */
[----:B------:R0:W1:Y:S02]  /*eff0*/  SHFL.IDX P6, R14, R13, R12, R11 ;  /* 0x0000000c0d0e7389 */ /* 0x00006400000c000b */
[----:B01----:R-:W-:Y:S01]  /*f000*/  ENDCOLLECTIVE ;  /* 0x000000000000791b */ /* 0x003fe20003800000 */
.L_x_14969:
        /* <DEDUP_REMOVED lines=16> */
.L_x_14970:
[----:B------:R-:W-:Y:S02]  /*f110*/  IMAD.MOV.U32 R13, RZ, RZ, R4 ;  /* 0x000000ffff0d7224 */ /* 0x000fe400078e0004 */
[----:B------:R-:W-:Y:S02]  /*f120*/  IMAD.MOV.U32 R12, RZ, RZ, 0x4 ;  /* 0x00000004ff0c7424 */ /* 0x000fe400078e00ff */
[----:B------:R-:W-:-:S07]  /*f130*/  IMAD.MOV.U32 R3, RZ, RZ, R14 ;  /* 0x000000ffff037224 */ /* 0x000fce00078e000e */
[----:B------:R-:W-:Y:S05]  /*f140*/  WARPSYNC.COLLECTIVE R15, `(.L_x_14971) ;  /* 0x000000000f087348 */ /* 0x000fea0003c00000 */
[----:B------:R0:W1:Y:S02]  /*f150*/  SHFL.IDX P6, R14, R13, R12, R11 ;  /* 0x0000000c0d0e7389 */ /* 0x00006400000c000b */
[----:B01----:R-:W-:Y:S01]  /*f160*/  ENDCOLLECTIVE ;  /* 0x000000000000791b */ /* 0x003fe20003800000 */
.L_x_14971:
        /* <DEDUP_REMOVED lines=16> */
.L_x_14972:
[----:B------:R-:W-:Y:S02]  /*f270*/  IMAD.MOV.U32 R13, RZ, RZ, R4 ;  /* 0x000000ffff0d7224 */ /* 0x000fe400078e0004 */
[----:B------:R-:W-:Y:S02]  /*f280*/  IMAD.MOV.U32 R12, RZ, RZ, 0x5 ;  /* 0x00000005ff0c7424 */ /* 0x000fe400078e00ff */
[----:B------:R-:W-:-:S07]  /*f290*/  IMAD.MOV.U32 R3, RZ, RZ, R14 ;  /* 0x000000ffff037224 */ /* 0x000fce00078e000e */
[----:B------:R-:W-:Y:S05]  /*f2a0*/  WARPSYNC.COLLECTIVE R15, `(.L_x_14973) ;  /* 0x000000000f087348 */ /* 0x000fea0003c00000 */
[----:B------:R0:W1:Y:S02]  /*f2b0*/  SHFL.IDX P6, R14, R13, R12, R11 ;  /* 0x0000000c0d0e7389 */ /* 0x00006400000c000b */
[----:B01----:R-:W-:Y:S01]  /*f2c0*/  ENDCOLLECTIVE ;  /* 0x000000000000791b */ /* 0x003fe20003800000 */
.L_x_14973:
        /* <DEDUP_REMOVED lines=16> */
.L_x_14974:
[----:B------:R-:W-:Y:S02]  /*f3d0*/  IMAD.MOV.U32 R13, RZ, RZ, R4 ;  /* 0x000000ffff0d7224 */ /* 0x000fe400078e0004 */
[----:B------:R-:W-:Y:S02]  /*f3e0*/  IMAD.MOV.U32 R12, RZ, RZ, 0x6 ;  /* 0x00000006ff0c7424 */ /* 0x000fe400078e00ff */
[----:B------:R-:W-:-:S07]  /*f3f0*/  IMAD.MOV.U32 R3, RZ, RZ, R14 ;  /* 0x000000ffff037224 */ /* 0x000fce00078e000e */
[----:B------:R-:W-:Y:S05]  /*f400*/  WARPSYNC.COLLECTIVE R15, `(.L_x_14975) ;  /* 0x000000000f087348 */ /* 0x000fea0003c00000 */
[----:B------:R0:W1:Y:S02]  /*f410*/  SHFL.IDX P6, R14, R13, R12, R11 ;  /* 0x0000000c0d0e7389 */ /* 0x00006400000c000b */
[----:B01----:R-:W-:Y:S01]  /*f420*/  ENDCOLLECTIVE ;  /* 0x000000000000791b */ /* 0x003fe20003800000 */
.L_x_14975:
        /* <DEDUP_REMOVED lines=16> */
.L_x_14976:
[----:B------:R-:W-:Y:S02]  /*f530*/  IMAD.MOV.U32 R13, RZ, RZ, R4 ;  /* 0x000000ffff0d7224 */ /* 0x000fe400078e0004 */
[----:B------:R-:W-:Y:S02]  /*f540*/  IMAD.MOV.U32 R12, RZ, RZ, 0x7 ;  /* 0x00000007ff0c7424 */ /* 0x000fe400078e00ff */
[----:B------:R-:W-:-:S07]  /*f550*/  IMAD.MOV.U32 R3, RZ, RZ, R14 ;  /* 0x000000ffff037224 */ /* 0x000fce00078e000e */
[----:B------:R-:W-:Y:S05]  /*f560*/  WARPSYNC.COLLECTIVE R15, `(.L_x_14977) ;  /* 0x000000000f087348 */ /* 0x000fea0003c00000 */
[----:B------:R0:W1:Y:S02]  /*f570*/  SHFL.IDX P6, R14, R13, R12, R11 ;  /* 0x0000000c0d0e7389 */ /* 0x00006400000c000b */
[----:B01----:R-:W-:Y:S01]  /*f580*/  ENDCOLLECTIVE ;  /* 0x000000000000791b */ /* 0x003fe20003800000 */
.L_x_14977:
        /* <DEDUP_REMOVED lines=10> */
.L_x_14978:
        /* <DEDUP_REMOVED lines=12> */
.L_x_14979:
        /* <DEDUP_REMOVED lines=13> */
.L_x_14980:
[----:B------:R-:W-:Y:S02]  /*f7c0*/  IMAD.MOV.U32 R13, RZ, RZ, R7 ;  /* 0x000000ffff0d7224 */ /* 0x000fe400078e0007 */
[----:B------:R-:W-:Y:S01]  /*f7d0*/  IMAD.MOV.U32 R12, RZ, RZ, 0x1 ;  /* 0x00000001ff0c7424 */ /* 0x000fe200078e00ff */
[----:B------:R-:W-:-:S13]  /*f7e0*/  @!P1 LEA R2, P0, R10, R14, 0x1 ;  /* 0x0000000e0a029211 */ /* 0x000fda00078008ff */
[----:B------:R-:W-:Y:S05]  /*f7f0*/  WARPSYNC.COLLECTIVE R15, `(.L_x_14981) ;  /* 0x000000000f087348 */ /* 0x000fea0003c00000 */
[----:B------:R0:W1:Y:S02]  /*f800*/  SHFL.IDX P6, R14, R13, R12, R11 ;  /* 0x0000000c0d0e7389 */ /* 0x00006400000c000b */
[----:B01----:R-:W-:Y:S01]  /*f810*/  ENDCOLLECTIVE ;  /* 0x000000000000791b */ /* 0x003fe20003800000 */
.L_x_14981:
        /* <DEDUP_REMOVED lines=12> */
.L_x_14982:
[----:B------:R-:W-:Y:S02]  /*f8e0*/  IMAD.MOV.U32 R13, RZ, RZ, R7 ;  /* 0x000000ffff0d7224 */ /* 0x000fe400078e0007 */
[----:B------:R-:W-:Y:S02]  /*f8f0*/  IMAD.MOV.U32 R12, RZ, RZ, 0x2 ;  /* 0x00000002ff0c7424 */ /* 0x000fe400078e00ff */
[----:B------:R-:W-:-:S07]  /*f900*/  IMAD.MOV.U32 R2, RZ, RZ, R14 ;  /* 0x000000ffff027224 */ /* 0x000fce00078e000e */
[----:B------:R-:W-:Y:S05]  /*f910*/  WARPSYNC.COLLECTIVE R15, `(.L_x_14983) ;  /* 0x000000000f087348 */ /* 0x000fea0003c00000 */
[----:B------:R0:W1:Y:S02]  /*f920*/  SHFL.IDX P6, R14, R13, R12, R11 ;  /* 0x0000000c0d0e7389 */ /* 0x00006400000c000b */
[----:B01----:R-:W-:Y:S01]  /*f930*/  ENDCOLLECTIVE ;  /* 0x000000000000791b */ /* 0x003fe20003800000 */
.L_x_14983:
        /* <DEDUP_REMOVED lines=11> */
.L_x_14984:
        /* <DEDUP_REMOVED lines=8> */
.L_x_14985:
[----:B------:R-:W-:-:S04]  /*fa70*/  @!P1 LEA R2, P0, R10, R2, 0x1 ;  /* 0x000000020a029211 */ /* 0x000fc800078008ff */
[----:B------:R-:W-:-:S05]  /*fa80*/  @!P1 IADD3.X R3, RZ, R0, RZ, P0, !PT ;  /* 0x00000000ff039210 */ /* 0x000fca00007fe4ff */
        /* <DEDUP_REMOVED lines=9> */
.L_x_14986:
[----:B------:R-:W-:Y:S05]  /*fb20*/  BRA `(.L_x_14987) ;  /* 0xffffffc000dc7947 */ /* 0x000fea000383ffff */
.L_x_14901:
[----:B0-----:R0:W1:Y:S02]  /*fb30*/  SYNCS.PHASECHK.TRANS64.TRYWAIT P0, [R16+URZ+0x16820], R3 ;  /* 0x01682003100075a7 */ /* 0x001064000800017f */
[----:B-1----:R-:W-:Y:S05]  /*fb40*/  @!P0 NANOSLEEP.SYNCS 0x989680 ;  /* 0x009896800000895d */ /* 0x002fea0003900000 */
[----:B------:R-:W1:Y:S02]  /*fb50*/  @!P0 SYNCS.PHASECHK.TRANS64 P0, [R16+URZ+0x16820], R3 ;  /* 0x01682003100085a7 */ /* 0x000e64000800007f */
[----:B-1----:R-:W-:Y:S05]  /*fb60*/  @!P0 BRA `(.L_x_14901) ;  /* 0xfffffffc00f08947 */ /* 0x002fea000383ffff */
[----:B------:R-:W-:Y:S05]  /*fb70*/  BRA `(.L_x_14988) ;  /* 0xffffffc400387947 */ /* 0x000fea000383ffff */
.L_x_14905:
[----:B0-----:R0:W1:Y:S02]  /*fb80*/  SYNCS.PHASECHK.TRANS64.TRYWAIT P0, [R5+URZ+0x16840], R2 ;  /* 0x01684002050075a7 */ /* 0x001064000800017f */
[----:B-1----:R-:W-:Y:S05]  /*fb90*/  @!P0 NANOSLEEP.SYNCS 0x989680 ;  /* 0x009896800000895d */ /* 0x002fea0003900000 */
[----:B------:R-:W1:Y:S02]  /*fba0*/  @!P0 SYNCS.PHASECHK.TRANS64 P0, [R5+URZ+0x16840], R2 ;  /* 0x01684002050085a7 */ /* 0x000e64000800007f */
[----:B-1----:R-:W-:Y:S05]  /*fbb0*/  @!P0 BRA `(.L_x_14905) ;  /* 0xfffffffc00f08947 */ /* 0x002fea000383ffff */
[----:B------:R-:W-:Y:S05]  /*fbc0*/  BRA `(.L_x_14989) ;  /* 0xffffffc800047947 */ /* 0x000fea000383ffff */
.L_x_14906:
        /* <DEDUP_REMOVED lines=8> */
.L_x_14991:
[----:B------:R-:W-:Y:S05]  /*fc50*/  BSYNC B1 ;  /* 0x0000000000017941 */ /* 0x000fea0003800000 */
.L_x_14990:
        /* <DEDUP_REMOVED lines=10> */
.L_x_14992:
        /* <DEDUP_REMOVED lines=8> */
.L_x_14993:
        /* <DEDUP_REMOVED lines=12> */
.L_x_14994:
[----:B------:R-:W-:Y:S02]  /*fe40*/  IMAD.MOV.U32 R13, RZ, RZ, R10 ;  /* 0x000000ffff0d7224 */ /* 0x000fe400078e000a */
[----:B------:R-:W-:Y:S02]  /*fe50*/  IMAD.MOV.U32 R12, RZ, RZ, 0x2 ;  /* 0x00000002ff0c7424 */ /* 0x000fe400078e00ff */
[----:B------:R-:W-:-:S07]  /*fe60*/  IMAD.MOV.U32 R2, RZ, RZ, R14 ;  /* 0x000000ffff027224 */ /* 0x000fce00078e000e */
[----:B------:R-:W-:Y:S05]  /*fe70*/  WARPSYNC.COLLECTIVE R15, `(.L_x_14995) ;  /* 0x000000000f087348 */ /* 0x000fea0003c00000 */
[----:B------:R0:W1:Y:S02]  /*fe80*/  SHFL.IDX P6, R14, R13, R12, R11 ;  /* 0x0000000c0d0e7389 */ /* 0x00006400000c000b */
[----:B01----:R-:W-:Y:S01]  /*fe90*/  ENDCOLLECTIVE ;  /* 0x000000000000791b */ /* 0x003fe20003800000 */
.L_x_14995:
        /* <DEDUP_REMOVED lines=11> */
.L_x_14996:
[----:B------:R-:W-:Y:S02]  /*ff50*/  IMAD.MOV.U32 R13, RZ, RZ, R10 ;  /* 0x000000ffff0d7224 */ /* 0x000fe400078e000a */
[----:B------:R-:W-:Y:S02]  /*ff60*/  IMAD.MOV.U32 R12, RZ, RZ, 0x3 ;  /* 0x00000003ff0c7424 */ /* 0x000fe400078e00ff */
[----:B------:R-:W-:-:S07]  /*ff70*/  IMAD.MOV.U32 R2, RZ, RZ, R14 ;  /* 0x000000ffff027224 */ /* 0x000fce00078e000e */
[----:B------:R-:W-:Y:S05]  /*ff80*/  WARPSYNC.COLLECTIVE R15, `(.L_x_14997) ;  /* 0x000000000f087348 */ /* 0x000fea0003c00000 */
[----:B------:R0:W1:Y:S02]  /*ff90*/  SHFL.IDX P6, R14, R13, R12, R11 ;  /* 0x0000000c0d0e7389 */ /* 0x00006400000c000b */
[----:B01----:R-:W-:Y:S01]  /*ffa0*/  ENDCOLLECTIVE ;  /* 0x000000000000791b */ /* 0x003fe20003800000 */
.L_x_14997:
        /* <DEDUP_REMOVED lines=11> */
.L_x_14998:
[----:B------:R-:W-:Y:S02]  /*10060*/  IMAD.MOV.U32 R13, RZ, RZ, R10 ;  /* 0x000000ffff0d7224 */ /* 0x000fe400078e000a */
[----:B------:R-:W-:Y:S02]  /*10070*/  IMAD.MOV.U32 R12, RZ, RZ, 0x4 ;  /* 0x00000004ff0c7424 */ /* 0x000fe400078e00ff */
[----:B------:R-:W-:-:S07]  /*10080*/  IMAD.MOV.U32 R2, RZ, RZ, R14 ;  /* 0x000000ffff027224 */ /* 0x000fce00078e000e */
[----:B------:R-:W-:Y:S05]  /*10090*/  WARPSYNC.COLLECTIVE R15, `(.L_x_14999) ;  /* 0x000000000f087348 */ /* 0x000fea0003c00000 */
[----:B------:R0:W1:Y:S02]  /*100a0*/  SHFL.IDX P6, R14, R13, R12, R11 ;  /* 0x0000000c0d0e7389 */ /* 0x00006400000c000b */
[----:B01----:R-:W-:Y:S01]  /*100b0*/  ENDCOLLECTIVE ;  /* 0x000000000000791b */ /* 0x003fe20003800000 */
.L_x_14999:
        /* <DEDUP_REMOVED lines=11> */
.L_x_15000:
[----:B------:R-:W-:Y:S02]  /*10170*/  IMAD.MOV.U32 R13, RZ, RZ, R10 ;  /* 0x000000ffff0d7224 */ /* 0x000fe400078e000a */
[----:B------:R-:W-:Y:S02]  /*10180*/  IMAD.MOV.U32 R12, RZ, RZ, 0x5 ;  /* 0x00000005ff0c7424 */ /* 0x000fe400078e00ff */
[----:B------:R-:W-:-:S07]  /*10190*/  IMAD.MOV.U32 R2, RZ, RZ, R14 ;  /* 0x000000ffff027224 */ /* 0x000fce00078e000e */
[----:B------:R-:W-:Y:S05]  /*101a0*/  WARPSYNC.COLLECTIVE R15, `(.L_x_15001) ;  /* 0x000000000f087348 */ /* 0x000fea0003c00000 */
[----:B------:R0:W1:Y:S02]  /*101b0*/  SHFL.IDX P6, R14, R13, R12, R11 ;  /* 0x0000000c0d0e7389 */ /* 0x00006400000c000b */
[----:B01----:R-:W-:Y:S01]  /*101c0*/  ENDCOLLECTIVE ;  /* 0x000000000000791b */ /* 0x003fe20003800000 */
.L_x_15001:
        /* <DEDUP_REMOVED lines=11> */
.L_x_15002:
[----:B------:R-:W-:Y:S02]  /*10280*/  IMAD.MOV.U32 R13, RZ, RZ, R10 ;  /* 0x000000ffff0d7224 */ /* 0x000fe400078e000a */
[----:B------:R-:W-:Y:S02]  /*10290*/  IMAD.MOV.U32 R12, RZ, RZ, 0x6 ;  /* 0x00000006ff0c7424 */ /* 0x000fe400078e00ff */
[----:B------:R-:W-:-:S07]  /*102a0*/  IMAD.MOV.U32 R2, RZ, RZ, R14 ;  /* 0x000000ffff027224 */ /* 0x000fce00078e000e */
[----:B------:R-:W-:Y:S05]  /*102b0*/  WARPSYNC.COLLECTIVE R15, `(.L_x_15003) ;  /* 0x000000000f087348 */ /* 0x000fea0003c00000 */
[----:B------:R0:W1:Y:S02]  /*102c0*/  SHFL.IDX P6, R14, R13, R12, R11 ;  /* 0x0000000c0d0e7389 */ /* 0x00006400000c000b */
[----:B01----:R-:W-:Y:S01]  /*102d0*/  ENDCOLLECTIVE ;  /* 0x000000000000791b */ /* 0x003fe20003800000 */
.L_x_15003:
        /* <DEDUP_REMOVED lines=11> */
.L_x_15004:
[----:B------:R-:W-:Y:S02]  /*10390*/  IMAD.MOV.U32 R13, RZ, RZ, R10 ;  /* 0x000000ffff0d7224 */ /* 0x000fe400078e000a */
[----:B------:R-:W-:Y:S02]  /*103a0*/  IMAD.MOV.U32 R12, RZ, RZ, 0x7 ;  /* 0x00000007ff0c7424 */ /* 0x000fe400078e00ff */
[----:B------:R-:W-:-:S07]  /*103b0*/  IMAD.MOV.U32 R2, RZ, RZ, R14 ;  /* 0x000000ffff027224 */ /* 0x000fce00078e000e */
[----:B------:R-:W-:Y:S05]  /*103c0*/  WARPSYNC.COLLECTIVE R15, `(.L_x_15005) ;  /* 0x000000000f087348 */ /* 0x000fea0003c00000 */
[----:B------:R0:W1:Y:S02]  /*103d0*/  SHFL.IDX P6, R14, R13, R12, R11 ;  /* 0x0000000c0d0e7389 */ /* 0x00006400000c000b */
[----:B01----:R-:W-:Y:S01]  /*103e0*/  ENDCOLLECTIVE ;  /* 0x000000000000791b */ /* 0x003fe20003800000 */
.L_x_15005:
        /* <DEDUP_REMOVED lines=11> */
.L_x_15006:
[----:B------:R-:W-:Y:S01]  /*104a0*/  IMAD.MOV.U32 R2, RZ, RZ, R14 ;  /* 0x000000ffff027224 */ /* 0x000fe200078e000e */
[----:B------:R-:W-:Y:S06]  /*104b0*/  BRA `(.L_x_15007) ;  /* 0xffffffc000ec7947 */ /* 0x000fec000383ffff */
.L_x_14911:
[----:B-1----:R1:W2:Y:S02]  /*104c0*/  SYNCS.PHASECHK.TRANS64.TRYWAIT P0, [R5+URZ+0x16860], R2 ;  /* 0x01686002050075a7 */ /* 0x0022a4000800017f */
[----:B--2---:R-:W-:Y:S05]  /*104d0*/  @!P0 NANOSLEEP.SYNCS 0x989680 ;  /* 0x009896800000895d */ /* 0x004fea0003900000 */
[----:B------:R-:W2:Y:S02]  /*104e0*/  @!P0 SYNCS.PHASECHK.TRANS64 P0, [R5+URZ+0x16860], R2 ;  /* 0x01686002050085a7 */ /* 0x000ea4000800007f */
[----:B--2---:R-:W-:Y:S05]  /*104f0*/  @!P0 BRA `(.L_x_14911) ;  /* 0xfffffffc00f08947 */ /* 0x004fea000383ffff */
[----:B------:R-:W-:Y:S05]  /*10500*/  BRA `(.L_x_15008) ;  /* 0xffffffc400447947 */ /* 0x000fea000383ffff */
.L_x_14912:
        /* <DEDUP_REMOVED lines=8> */
.L_x_15010:
[----:B------:R-:W-:Y:S05]  /*10590*/  BSYNC B1 ;  /* 0x0000000000017941 */ /* 0x000fea0003800000 */
.L_x_15009:
        /* <DEDUP_REMOVED lines=9> */
.L_x_15011:
[----:B------:R-:W-:Y:S02]  /*10630*/  IMAD.MOV.U32 R13, RZ, RZ, R18 ;  /* 0x000000ffff0d7224 */ /* 0x000fe400078e0012 */
[----:B------:R-:W-:Y:S02]  /*10640*/  IMAD.MOV.U32 R12, RZ, RZ, 0x1 ;  /* 0x00000001ff0c7424 */ /* 0x000fe400078e00ff */
[----:B------:R-:W-:-:S07]  /*10650*/  IMAD.MOV.U32 R2, RZ, RZ, R14 ;  /* 0x000000ffff027224 */ /* 0x000fce00078e000e */
[----:B------:R-:W-:Y:S05]  /*10660*/  WARPSYNC.COLLECTIVE R15, `(.L_x_15012) ;  /* 0x000000000f087348 */ /* 0x000fea0003c00000 */
[----:B------:R0:W1:Y:S02]  /*10670*/  SHFL.IDX P6, R14, R13, R12, R11 ;  /* 0x0000000c0d0e7389 */ /* 0x00006400000c000b */
[----:B01----:R-:W-:Y:S01]  /*10680*/  ENDCOLLECTIVE ;  /* 0x000000000000791b */ /* 0x003fe20003800000 */
.L_x_15012:
        /* <DEDUP_REMOVED lines=12> */
.L_x_15013:
[----:B------:R-:W-:Y:S02]  /*10750*/  IMAD.MOV.U32 R13, RZ, RZ, R18 ;  /* 0x000000ffff0d7224 */ /* 0x000fe400078e0012 */
[----:B------:R-:W-:Y:S02]  /*10760*/  IMAD.MOV.U32 R12, RZ, RZ, 0x2 ;  /* 0x00000002ff0c7424 */ /* 0x000fe400078e00ff */
[----:B------:R-:W-:-:S07]  /*10770*/  IMAD.MOV.U32 R2, RZ, RZ, R14 ;  /* 0x000000ffff027224 */ /* 0x000fce00078e000e */
[----:B------:R-:W-:Y:S05]  /*10780*/  WARPSYNC.COLLECTIVE R15, `(.L_x_15014) ;  /* 0x000000000f087348 */ /* 0x000fea0003c00000 */
[----:B------:R0:W1:Y:S02]  /*10790*/  SHFL.IDX P6, R14, R13, R12, R11 ;  /* 0x0000000c0d0e7389 */ /* 0x00006400000c000b */
[----:B01----:R-:W-:Y:S01]  /*107a0*/  ENDCOLLECTIVE ;  /* 0x000000000000791b */ /* 0x003fe20003800000 */
.L_x_15014:
        /* <DEDUP_REMOVED lines=12> */
.L_x_15015:
[----:B------:R-:W-:Y:S02]  /*10870*/  IMAD.MOV.U32 R13, RZ, RZ, R18 ;  /* 0x000000ffff0d7224 */ /* 0x000fe400078e0012 */
[----:B------:R-:W-:Y:S02]  /*10880*/  IMAD.MOV.U32 R12, RZ, RZ, 0x3 ;  /* 0x00000003ff0c7424 */ /* 0x000fe400078e00ff */
[----:B------:R-:W-:-:S07]  /*10890*/  IMAD.MOV.U32 R2, RZ, RZ, R14 ;  /* 0x000000ffff027224 */ /* 0x000fce00078e000e */
[----:B------:R-:W-:Y:S05]  /*108a0*/  WARPSYNC.COLLECTIVE R15, `(.L_x_15016) ;  /* 0x000000000f087348 */ /* 0x000fea0003c00000 */
[----:B------:R0:W1:Y:S02]  /*108b0*/  SHFL.IDX P6, R14, R13, R12, R11 ;  /* 0x0000000c0d0e7389 */ /* 0x00006400000c000b */
[----:B01----:R-:W-:Y:S01]  /*108c0*/  ENDCOLLECTIVE ;  /* 0x000000000000791b */ /* 0x003fe20003800000 */
.L_x_15016:
        /* <DEDUP_REMOVED lines=12> */
.L_x_15017:
[----:B------:R-:W-:Y:S02]  /*10990*/  IMAD.MOV.U32 R13, RZ, RZ, R18 ;  /* 0x000000ffff0d7224 */ /* 0x000fe400078e0012 */
[----:B------:R-:W-:Y:S02]  /*109a0*/  IMAD.MOV.U32 R12, RZ, RZ, 0x4 ;  /* 0x00000004ff0c7424 */ /* 0x000fe400078e00ff */
[----:B------:R-:W-:-:S07]  /*109b0*/  IMAD.MOV.U32 R2, RZ, RZ, R14 ;  /* 0x000000ffff027224 */ /* 0x000fce00078e000e */
[----:B------:R-:W-:Y:S05]  /*109c0*/  WARPSYNC.COLLECTIVE R15, `(.L_x_15018) ;  /* 0x000000000f087348 */ /* 0x000fea0003c00000 */
[----:B------:R0:W1:Y:S02]  /*109d0*/  SHFL.IDX P6, R14, R13, R12, R11 ;  /* 0x0000000c0d0e7389 */ /* 0x00006400000c000b */
[----:B01----:R-:W-:Y:S01]  /*109e0*/  ENDCOLLECTIVE ;  /* 0x000000000000791b */ /* 0x003fe20003800000 */
.L_x_15018:
        /* <DEDUP_REMOVED lines=12> */
.L_x_15019:
[----:B------:R-:W-:Y:S02]  /*10ab0*/  IMAD.MOV.U32 R13, RZ, RZ, R18 ;  /* 0x000000ffff0d7224 */ /* 0x000fe400078e0012 */
[----:B------:R-:W-:Y:S02]  /*10ac0*/  IMAD.MOV.U32 R12, RZ, RZ, 0x5 ;  /* 0x00000005ff0c7424 */ /* 0x000fe400078e00ff */
[----:B------:R-:W-:-:S07]  /*10ad0*/  IMAD.MOV.U32 R2, RZ, RZ, R14 ;  /* 0x000000ffff027224 */ /* 0x000fce00078e000e */
[----:B------:R-:W-:Y:S05]  /*10ae0*/  WARPSYNC.COLLECTIVE R15, `(.L_x_15020) ;  /* 0x000000000f087348 */ /* 0x000fea0003c00000 */
[----:B------:R0:W1:Y:S02]  /*10af0*/  SHFL.IDX P6, R14, R13, R12, R11 ;  /* 0x0000000c0d0e7389 */ /* 0x00006400000c000b */
[----:B01----:R-:W-:Y:S01]  /*10b00*/  ENDCOLLECTIVE ;  /* 0x000000000000791b */ /* 0x003fe20003800000 */
.L_x_15020:
        /* <DEDUP_REMOVED lines=12> */
.L_x_15021:
[----:B------:R-:W-:Y:S02]  /*10bd0*/  IMAD.MOV.U32 R13, RZ, RZ, R18 ;  /* 0x000000ffff0d7224 */ /* 0x000fe400078e0012 */
[----:B------:R-:W-:Y:S02]  /*10be0*/  IMAD.MOV.U32 R12, RZ, RZ, 0x6 ;  /* 0x00000006ff0c7424 */ /* 0x000fe400078e00ff */
[----:B------:R-:W-:-:S07]  /*10bf0*/  IMAD.MOV.U32 R2, RZ, RZ, R14 ;  /* 0x000000ffff027224 */ /* 0x000fce00078e000e */
[----:B------:R-:W-:Y:S05]  /*10c00*/  WARPSYNC.COLLECTIVE R15, `(.L_x_15022) ;  /* 0x000000000f087348 */ /* 0x000fea0003c00000 */
[----:B------:R0:W1:Y:S02]  /*10c10*/  SHFL.IDX P6, R14, R13, R12, R11 ;  /* 0x0000000c0d0e7389 */ /* 0x00006400000c000b */
[----:B01----:R-:W-:Y:S01]  /*10c20*/  ENDCOLLECTIVE ;  /* 0x000000000000791b */ /* 0x003fe20003800000 */
.L_x_15022:
        /* <DEDUP_REMOVED lines=12> */
.L_x_15023:
[----:B------:R-:W-:Y:S02]  /*10cf0*/  IMAD.MOV.U32 R13, RZ, RZ, R18 ;  /* 0x000000ffff0d7224 */ /* 0x000fe400078e0012 */
[----:B------:R-:W-:Y:S02]  /*10d00*/  IMAD.MOV.U32 R12, RZ, RZ, 0x7 ;  /* 0x00000007ff0c7424 */ /* 0x000fe400078e00ff */
[----:B------:R-:W-:-:S07]  /*10d10*/  IMAD.MOV.U32 R2, RZ, RZ, R14 ;  /* 0x000000ffff027224 */ /* 0x000fce00078e000e */
[----:B------:R-:W-:Y:S05]  /*10d20*/  WARPSYNC.COLLECTIVE R15, `(.L_x_15024) ;  /* 0x000000000f087348 */ /* 0x000fea0003c00000 */
[----:B------:R0:W1:Y:S02]  /*10d30*/  SHFL.IDX P6, R14, R13, R12, R11 ;  /* 0x0000000c0d0e7389 */ /* 0x00006400000c000b */
[----:B01----:R-:W-:Y:S01]  /*10d40*/  ENDCOLLECTIVE ;  /* 0x000000000000791b */ /* 0x003fe20003800000 */
.L_x_15024:
        /* <DEDUP_REMOVED lines=12> */
.L_x_15025:
[----:B------:R-:W-:Y:S01]  /*10e10*/  IMAD.MOV.U32 R2, RZ, RZ, R14 ;  /* 0x000000ffff027224 */ /* 0x000fe200078e000e */
[----:B------:R-:W-:Y:S06]  /*10e20*/  BRA `(.L_x_15026) ;  /* 0xffffffbc00f47947 */ /* 0x000fec000383ffff */
.L_x_14920:
[----:B0-----:R0:W1:Y:S02]  /*10e30*/  SYNCS.PHASECHK.TRANS64.TRYWAIT P0, [R4+URZ+0x16860], R3 ;  /* 0x01686003040075a7 */ /* 0x001064000800017f */
[----:B-1----:R-:W-:Y:S05]  /*10e40*/  @!P0 NANOSLEEP.SYNCS 0x989680 ;  /* 0x009896800000895d */ /* 0x002fea0003900000 */
[----:B------:R-:W1:Y:S02]  /*10e50*/  @!P0 SYNCS.PHASECHK.TRANS64 P0, [R4+URZ+0x16860], R3 ;  /* 0x01686003040085a7 */ /* 0x000e64000800007f */
[----:B-1----:R-:W-:Y:S05]  /*10e60*/  @!P0 BRA `(.L_x_14920) ;  /* 0xfffffffc00f08947 */ /* 0x002fea000383ffff */
[----:B------:R-:W-:Y:S05]  /*10e70*/  BRA `(.L_x_15027) ;  /* 0xffffffc400087947 */ /* 0x000fea000383ffff */
.L_x_14921:
        /* <DEDUP_REMOVED lines=8> */
.L_x_15029:
[----:B------:R-:W-:Y:S05]  /*10f00*/  BSYNC B0 ;  /* 0x0000000000007941 */ /* 0x000fea0003800000 */
.L_x_15028:
        /* <DEDUP_REMOVED lines=10> */
.L_x_15030:
        /* <DEDUP_REMOVED lines=9> */
.L_x_15031:
        /* <DEDUP_REMOVED lines=11> */
.L_x_15032:
[----:B------:R-:W-:Y:S02]  /*110f0*/  IMAD.MOV.U32 R13, RZ, RZ, R18 ;  /* 0x000000ffff0d7224 */ /* 0x000fe400078e0012 */
[----:B------:R-:W-:Y:S01]  /*11100*/  IMAD.MOV.U32 R12, RZ, RZ, 0x2 ;  /* 0x00000002ff0c7424 */ /* 0x000fe200078e00ff */
[----:B------:R-:W-:-:S13]  /*11110*/  IADD3 R2, P0, R14, R6, RZ ;  /* 0x000000060e027210 */ /* 0x000fda0007f1e0ff */
[----:B------:R-:W-:Y:S05]  /*11120*/  WARPSYNC.COLLECTIVE R15, `(.L_x_15033) ;  /* 0x000000000f087348 */ /* 0x000fea0003c00000 */
[----:B------:R0:W1:Y:S02]  /*11130*/  SHFL.IDX P6, R14, R13, R12, R11 ;  /* 0x0000000c0d0e7389 */ /* 0x00006400000c000b */
[----:B01----:R-:W-:Y:S01]  /*11140*/  ENDCOLLECTIVE ;  /* 0x000000000000791b */ /* 0x003fe20003800000 */
.L_x_15033:
        /* <DEDUP_REMOVED lines=11> */
.L_x_15034:
[----:B------:R-:W-:Y:S02]  /*11200*/  IMAD.MOV.U32 R13, RZ, RZ, R18 ;  /* 0x000000ffff0d7224 */ /* 0x000fe400078e0012 */
[----:B------:R-:W-:Y:S02]  /*11210*/  IMAD.MOV.U32 R12, RZ, RZ, 0x3 ;  /* 0x00000003ff0c7424 */ /* 0x000fe400078e00ff */
[----:B------:R-:W-:-:S07]  /*11220*/  IMAD.MOV.U32 R9, RZ, RZ, R14 ;  /* 0x000000ffff097224 */ /* 0x000fce00078e000e */
[----:B------:R-:W-:Y:S05]  /*11230*/  WARPSYNC.COLLECTIVE R15, `(.L_x_15035) ;  /* 0x000000000f087348 */ /* 0x000fea0003c00000 */
[----:B------:R0:W1:Y:S02]  /*11240*/  SHFL.IDX P6, R14, R13, R12, R11 ;  /* 0x0000000c0d0e7389 */ /* 0x00006400000c000b */
[----:B01----:R-:W-:Y:S01]  /*11250*/  ENDCOLLECTIVE ;  /* 0x000000000000791b */ /* 0x003fe20003800000 */
.L_x_15035:
        /* <DEDUP_REMOVED lines=12> */
.L_x_15036:
[----:B------:R-:W-:Y:S02]  /*11320*/  IMAD.MOV.U32 R13, RZ, RZ, R18 ;  /* 0x000000ffff0d7224 */ /* 0x000fe400078e0012 */
[----:B------:R-:W-:Y:S01]  /*11330*/  IMAD.MOV.U32 R12, RZ, RZ, 0x4 ;  /* 0x00000004ff0c7424 */ /* 0x000fe200078e00ff */
[----:B------:R-:W-:-:S13]  /*11340*/  IADD3 R2, P0, R14, R6, RZ ;  /* 0x000000060e027210 */ /* 0x000fda0007f1e0ff */
[----:B------:R-:W-:Y:S05]  /*11350*/  WARPSYNC.COLLECTIVE R15, `(.L_x_15037) ;  /* 0x000000000f087348 */ /* 0x000fea0003c00000 */
[----:B------:R0:W1:Y:S02]  /*11360*/  SHFL.IDX P6, R14, R13, R12, R11 ;  /* 0x0000000c0d0e7389 */ /* 0x00006400000c000b */
[----:B01----:R-:W-:Y:S01]  /*11370*/  ENDCOLLECTIVE ;  /* 0x000000000000791b */ /* 0x003fe20003800000 */
.L_x_15037:
        /* <DEDUP_REMOVED lines=11> */
.L_x_15038:
[----:B------:R-:W-:Y:S02]  /*11430*/  IMAD.MOV.U32 R13, RZ, RZ, R18 ;  /* 0x000000ffff0d7224 */ /* 0x000fe400078e0012 */
[----:B------:R-:W-:Y:S02]  /*11440*/  IMAD.MOV.U32 R12, RZ, RZ, 0x5 ;  /* 0x00000005ff0c7424 */ /* 0x000fe400078e00ff */
[----:B------:R-:W-:-:S07]  /*11450*/  IMAD.MOV.U32 R9, RZ, RZ, R14 ;  /* 0x000000ffff097224 */ /* 0x000fce00078e000e */
[----:B------:R-:W-:Y:S05]  /*11460*/  WARPSYNC.COLLECTIVE R15, `(.L_x_15039) ;  /* 0x000000000f087348 */ /* 0x000fea0003c00000 */
[----:B------:R0:W1:Y:S02]  /*11470*/  SHFL.IDX P6, R14, R13, R12, R11 ;  /* 0x0000000c0d0e7389 */ /* 0x00006400000c000b */
[----:B01----:R-:W-:Y:S01]  /*11480*/  ENDCOLLECTIVE ;  /* 0x000000000000791b */ /* 0x003fe20003800000 */
.L_x_15039:
        /* <DEDUP_REMOVED lines=12> */
.L_x_15040:
[----:B------:R-:W-:Y:S02]  /*11550*/  IMAD.MOV.U32 R13, RZ, RZ, R18 ;  /* 0x000000ffff0d7224 */ /* 0x000fe400078e0012 */
[----:B------:R-:W-:Y:S01]  /*11560*/  IMAD.MOV.U32 R12, RZ, RZ, 0x6 ;  /* 0x00000006ff0c7424 */ /* 0x000fe200078e00ff */
[----:B------:R-:W-:-:S13]  /*11570*/  IADD3 R2, P0, R14, R6, RZ ;  /* 0x000000060e027210 */ /* 0x000fda0007f1e0ff */
[----:B------:R-:W-:Y:S05]  /*11580*/  WARPSYNC.COLLECTIVE R15, `(.L_x_15041) ;  /* 0x000000000f087348 */ /* 0x000fea0003c00000 */
[----:B------:R0:W1:Y:S02]  /*11590*/  SHFL.IDX P6, R14, R13, R12, R11 ;  /* 0x0000000c0d0e7389 */ /* 0x00006400000c000b */
[----:B01----:R-:W-:Y:S01]  /*115a0*/  ENDCOLLECTIVE ;  /* 0x000000000000791b */ /* 0x003fe20003800000 */
.L_x_15041:
        /* <DEDUP_REMOVED lines=11> */
.L_x_15042:
[----:B------:R-:W-:Y:S02]  /*11660*/  IMAD.MOV.U32 R13, RZ, RZ, R18 ;  /* 0x000000ffff0d7224 */ /* 0x000fe400078e0012 */
[----:B------:R-:W-:Y:S02]  /*11670*/  IMAD.MOV.U32 R12, RZ, RZ, 0x7 ;  /* 0x00000007ff0c7424 */ /* 0x000fe400078e00ff */
[----:B------:R-:W-:-:S07]  /*11680*/  IMAD.MOV.U32 R9, RZ, RZ, R14 ;  /* 0x000000ffff097224 */ /* 0x000fce00078e000e */
[----:B------:R-:W-:Y:S05]  /*11690*/  WARPSYNC.COLLECTIVE R15, `(.L_x_15043) ;  /* 0x000000000f087348 */ /* 0x000fea0003c00000 */
[----:B------:R0:W1:Y:S02]  /*116a0*/  SHFL.IDX P6, R14, R13, R12, R11 ;  /* 0x0000000c0d0e7389 */ /* 0x00006400000c000b */
[----:B01----:R-:W-:Y:S01]  /*116b0*/  ENDCOLLECTIVE ;  /* 0x000000000000791b */ /* 0x003fe20003800000 */
.L_x_15043:
        /* <DEDUP_REMOVED lines=12> */
.L_x_15044:
[----:B------:R-:W-:Y:S05]  /*11780*/  BRA `(.L_x_15045) ;  /* 0xffffffbc00c87947 */ /* 0x000fea000383ffff */
.L_x_14926:
        /* <DEDUP_REMOVED lines=8> */
.L_x_15047:
[----:B------:R-:W-:Y:S05]  /*11810*/  BSYNC B0 ;  /* 0x0000000000007941 */ /* 0x000fea0003800000 */
.L_x_15046:
[----:B------:R-:W-:Y:S05]  /*11820*/  BRA `(.L_x_15048) ;  /* 0xffffffc0004c7947 */ /* 0x000fea000383ffff */
.L_x_14929:
[----:B-1----:R1:W2:Y:S02]  /*11830*/  SYNCS.PHASECHK.TRANS64.TRYWAIT P0, [R5+URZ+0x16820], R0 ;  /* 0x01682000050075a7 */ /* 0x0022a4000800017f */
[----:B--2---:R-:W-:Y:S05]  /*11840*/  @!P0 NANOSLEEP.SYNCS 0x989680 ;  /* 0x009896800000895d */ /* 0x004fea0003900000 */
[----:B------:R-:W2:Y:S02]  /*11850*/  @!P0 SYNCS.PHASECHK.TRANS64 P0, [R5+URZ+0x16820], R0 ;  /* 0x01682000050085a7 */ /* 0x000ea4000800007f */
[----:B--2---:R-:W-:Y:S05]  /*11860*/  @!P0 BRA `(.L_x_14929) ;  /* 0xfffffffc00f08947 */ /* 0x004fea000383ffff */
[----:B------:R-:W-:Y:S05]  /*11870*/  BRA `(.L_x_15049) ;  /* 0xffffffc000987947 */ /* 0x000fea000383ffff */
.L_x_14930:
        /* <DEDUP_REMOVED lines=11> */
.L_x_15051:
[----:B------:R-:W-:Y:S05]  /*11930*/  BSYNC B0 ;  /* 0x0000000000007941 */ /* 0x000fea0003800000 */
.L_x_15050:
[----:B------:R-:W-:Y:S05]  /*11940*/  BRA `(.L_x_15052) ;  /* 0xffffffc000807947 */ /* 0x000fea000383ffff */
.L_x_14933:
[----:B------:R-:W-:Y:S01]  /*11950*/  BSSY B1, `(.L_x_15053) ;  /* 0x0000006000017945 */ /* 0x000fe20003800000 */
[----:B------:R-:W-:-:S07]  /*11960*/  IMAD.MOV.U32 R15, RZ, RZ, -0x1 ;  /* 0xffffffffff0f7424 */ /* 0x000fce00078e00ff */
[----:B01----:R-:W-:Y:S05]  /*11970*/  WARPSYNC.COLLECTIVE R15, `(.L_x_15054) ;  /* 0x000000000f0c7348 */ /* 0x003fea0003c00000 */
[----:B------:R-:W-:Y:S02]  /*11980*/  ELECT P6, UR62, PT ;  /* 0x00000000003e782f */ /* 0x000fe400038c0000 */
[----:B------:R-:W-:Y:S01]  /*11990*/  MOV R14, UR62 ;  /* 0x0000003e000e7c02 */ /* 0x000fe20008000f00 */
[----:B01----:R-:W-:Y:S10]  /*119a0*/  ENDCOLLECTIVE ;  /* 0x000000000000791b */ /* 0x003ff40003800000 */
.L_x_15054:
[----:B------:R-:W-:Y:S05]  /*119b0*/  BSYNC B1 ;  /* 0x0000000000017941 */ /* 0x000fea0003800000 */
.L_x_15053:
[----:B------:R-:W-:Y:S05]  /*119c0*/  BRA `(.L_x_15055) ;  /* 0xffffffc000787947 */ /* 0x000fea000383ffff */
.L_x_14935:
[----:B-1----:R1:W2:Y:S02]  /*119d0*/  SYNCS.PHASECHK.TRANS64.TRYWAIT P1, [R3+URZ+0x16840], R2 ;  /* 0x01684002030075a7 */ /* 0x0022a4000802017f */
[----:B--2---:R-:W-:Y:S05]  /*119e0*/  @!P1 NANOSLEEP.SYNCS 0x989680 ;  /* 0x009896800000995d */ /* 0x004fea0003900000 */
[----:B------:R-:W2:Y:S02]  /*119f0*/  @!P1 SYNCS.PHASECHK.TRANS64 P1, [R3+URZ+0x16840], R2 ;  /* 0x01684002030095a7 */ /* 0x000ea4000802007f */
[----:B--2---:R-:W-:Y:S05]  /*11a00*/  @!P1 BRA `(.L_x_14935) ;  /* 0xfffffffc00f09947 */ /* 0x004fea000383ffff */
[----:B------:R-:W-:Y:S05]  /*11a10*/  BRA `(.L_x_15056) ;  /* 0xffffffc000987947 */ /* 0x000fea000383ffff */
.L_x_14937:
[----:B--2---:R2:W3:Y:S02]  /*11a20*/  SYNCS.PHASECHK.TRANS64.TRYWAIT P1, [R5+URZ+0x16840], R0 ;  /* 0x01684000050075a7 */ /* 0x0044e4000802017f */
[----:B---3--:R-:W-:Y:S05]  /*11a30*/  @!P1 NANOSLEEP.SYNCS 0x989680 ;  /* 0x009896800000995d */ /* 0x008fea0003900000 */
[----:B------:R-:W3:Y:S02]  /*11a40*/  @!P1 SYNCS.PHASECHK.TRANS64 P1, [R5+URZ+0x16840], R0 ;  /* 0x01684000050095a7 */ /* 0x000ee4000802007f */
[----:B---3--:R-:W-:Y:S05]  /*11a50*/  @!P1 BRA `(.L_x_14937) ;  /* 0xfffffffc00f09947 */ /* 0x008fea000383ffff */
[----:B------:R-:W-:Y:S05]  /*11a60*/  BRA `(.L_x_15057) ;  /* 0xffffffc000a47947 */ /* 0x000fea000383ffff */
.L_x_14939:
[----:B---3--:R3:W4:Y:S02]  /*11a70*/  SYNCS.PHASECHK.TRANS64.TRYWAIT P1, [R3+URZ+0x16860], R2 ;  /* 0x01686002030075a7 */ /* 0x008724000802017f */
[----:B----4-:R-:W-:Y:S05]  /*11a80*/  @!P1 NANOSLEEP.SYNCS 0x989680 ;  /* 0x009896800000995d */ /* 0x010fea0003900000 */
[----:B------:R-:W4:Y:S02]  /*11a90*/  @!P1 SYNCS.PHASECHK.TRANS64 P1, [R3+URZ+0x16860], R2 ;  /* 0x01686002030095a7 */ /* 0x000f24000802007f */
[----:B----4-:R-:W-:Y:S05]  /*11aa0*/  @!P1 BRA `(.L_x_14939) ;  /* 0xfffffffc00f09947 */ /* 0x010fea000383ffff */
[----:B------:R-:W-:Y:S05]  /*11ab0*/  BRA `(.L_x_15058) ;  /* 0xffffffc000a07947 */ /* 0x000fea000383ffff */
.L_x_15059:
        /* <DEDUP_REMOVED lines=12> */
.L_x_15867:


//--------------------- .text._ZN7cutlass13device_kernelIN5flash11enable_sm90INS1_16FlashAttnFwdSm90INS1_25CollectiveMainloopFwdSm90ILi2EN4cute5tupleIJNS5_1CILi1EEES8_S8_EEENS6_IJNS7_ILi192EEENS7_ILi128EEENS7_ILi64EEEEEELi64ENS_10bfloat16_tEfNS_4arch4Sm90ELb1ELb0ELb0ELb1ELb1ELb0ELb0ELb1ELb1ELb1ELb0ELb0EEENS1_21CollectiveEpilogueFwdINS6_IJSA_SC_SB_EEES9_SE_SG_Li384ELb1ELb1ELb0ELb0EEENS1_36VarlenDynamicPersistentTileSchedulerILi192ELi128ELi384ELi128ELb0ELb1ELb1ELb1ELb1ELb1EEEEEEEEEvNT_6ParamsE --------------------------
	.section	.text._ZN7cutlass13device_kernelIN5flash11enable_sm90INS1_16FlashAttnFwdSm90INS1_25CollectiveMainloopFwdSm90ILi2EN4cute5tupleIJNS5_1CILi1EEES8_S8_EEENS6_IJNS7_ILi192EEENS7_ILi128EEENS7_ILi64EEEEEELi64ENS_10bfloat16_tEfNS_4arch4Sm90ELb1ELb0ELb0ELb1ELb1ELb0ELb0ELb1ELb1ELb1ELb0ELb0EEENS1_21CollectiveEpilogueFwdINS6_IJSA_SC_SB_EEES9_SE_SG_Li384ELb1ELb1ELb0ELb0EEENS1_36VarlenDynamicPersistentTileSchedulerILi192ELi128ELi384ELi128ELb0ELb1ELb1ELb1ELb1ELb1EEEEEEEEEvNT_6ParamsE,"ax",@progbits
	.align	128
.text._ZN7cutlass13device_kernelIN5flash11enable_sm90INS1_16FlashAttnFwdSm90INS1_25CollectiveMainloopFwdSm90ILi2EN4cute5tupleIJNS5_1CILi1EEES8_S8_EEENS6_IJNS7_ILi192EEENS7_ILi128EEENS7_ILi64EEEEEELi64ENS_10bfloat16_tEfNS_4arch4Sm90ELb1ELb0ELb0ELb1ELb1ELb0ELb0ELb1ELb1ELb1ELb0ELb0EEENS1_21CollectiveEpilogueFwdINS6_IJSA_SC_SB_EEES9_SE_SG_Li384ELb1ELb1ELb0ELb0EEENS1_36VarlenDynamicPersistentTileSchedulerILi192ELi128ELi384ELi128ELb0ELb1ELb1ELb1ELb1ELb1EEEEEEEEEvNT_6ParamsE:
        .type           _ZN7cutlass13device_kernelIN5flash11enable_sm90INS1_16FlashAttnFwdSm90INS1_25CollectiveMainloopFwdSm90ILi2EN4cute5tupleIJNS5_1CILi1EEES8_S8_EEENS6_IJNS7_ILi192EEENS7_ILi128EEENS7_ILi64EEEEEELi64ENS_10bfloat16_tEfNS_4arch4Sm90ELb1ELb0ELb0ELb1ELb1ELb0ELb0ELb1ELb1ELb1ELb0ELb0EEENS1_21CollectiveEpilogueFwdINS6_IJSA_SC_SB_EEES9_SE_SG_Li384ELb1ELb1ELb0ELb0EEENS1_36VarlenDynamicPersistentTileSchedulerILi192ELi128ELi384ELi128ELb0ELb1ELb1ELb1ELb1ELb1EEEEEEEEEvNT_6ParamsE,@function
        .size           _ZN7cutlass13device_kernelIN5flash11enable_sm90INS1_16FlashAttnFwdSm90INS1_25CollectiveMainloopFwdSm90ILi2EN4cute5tupleIJNS5_1CILi1EEES8_S8_EEENS6_IJNS7_ILi192EEENS7_ILi128EEENS7_ILi64EEEEEELi64ENS_10bfloat16_tEfNS_4arch4Sm90ELb1ELb0ELb0ELb1ELb1ELb0ELb0ELb1ELb1ELb1ELb0ELb0EEENS1_21CollectiveEpilogueFwdINS6_IJSA_SC_SB_EEES9_SE_SG_Li384ELb1ELb1ELb0ELb0EEENS1_36VarlenDynamicPersistentTileSchedulerILi192ELi128ELi384ELi128ELb0ELb1ELb1ELb1ELb1ELb1EEEEEEEEEvNT_6ParamsE,(.L_x_15868 - _ZN7cutlass13device_kernelIN5flash11enable_sm90INS1_16FlashAttnFwdSm90INS1_25CollectiveMainloopFwdSm90ILi2EN4cute5tupleIJNS5_1CILi1EEES8_S8_EEENS6_IJNS7_ILi192EEENS7_ILi128EEENS7_ILi64EEEEEELi64ENS_10bfloat16_tEfNS_4arch4Sm90ELb1ELb0ELb0ELb1ELb1ELb0ELb0ELb1ELb1ELb1ELb0ELb0EEENS1_21CollectiveEpilogueFwdINS6_IJSA_SC_SB_EEES9_SE_SG_Li384ELb1ELb1ELb0ELb0EEENS1_36VarlenDynamicPersistentTileSchedulerILi192ELi128ELi384ELi128ELb0ELb1ELb1ELb1ELb1ELb1EEEEEEEEEvNT_6ParamsE)
        .other          _ZN7cutlass13device_kernelIN5flash11enable_sm90INS1_16FlashAttnFwdSm90INS1_25CollectiveMainloopFwdSm90ILi2EN4cute5tupleIJNS5_1CILi1EEES8_S8_EEENS6_IJNS7_ILi192EEENS7_ILi128EEENS7_ILi64EEEEEELi64ENS_10bfloat16_tEfNS_4arch4Sm90ELb1ELb0ELb0ELb1ELb1ELb0ELb0ELb1ELb1ELb1ELb0ELb0EEENS1_21CollectiveEpilogueFwdINS6_IJSA_SC_SB_EEES9_SE_SG_Li384ELb1ELb1ELb0ELb0EEENS1_36VarlenDynamicPersistentTileSchedulerILi192ELi128ELi384ELi128ELb0ELb1ELb1ELb1ELb1ELb1EEEEEEEEEvNT_6ParamsE,@"STO_CUDA_ENTRY STV_DEFAULT"
_ZN7cutlass13device_kernelIN5flash11enable_sm90INS1_16FlashAttnFwdSm90INS1_25CollectiveMainloopFwdSm90ILi2EN4cute5tupleIJNS5_1CILi1EEES8_S8_EEENS6_IJNS7_ILi192EEENS7_ILi128EEENS7_ILi64EEEEEELi64ENS_10bfloat16_tEfNS_4arch4Sm90ELb1ELb0ELb0ELb1ELb1ELb0ELb0ELb1ELb1ELb1ELb0ELb0EEENS1_21CollectiveEpilogueFwdINS6_IJSA_SC_SB_EEES9_SE_SG_Li384ELb1ELb1ELb0ELb0EEENS1_36VarlenDynamicPersistentTileSchedulerILi192ELi128ELi384ELi128ELb0ELb1ELb1ELb1ELb1ELb1EEEEEEEEEvNT_6ParamsE:
        /* <DEDUP_REMOVED lines=45> */
.L_x_15060:
        /* <DEDUP_REMOVED lines=22> */
.L_x_15061:
        /* <DEDUP_REMOVED lines=18> */
.L_x_15062:
        /* <DEDUP_REMOVED lines=22> */
.L_x_15063:
        /* <DEDUP_REMOVED lines=23> */
.L_x_15064:
        /* <DEDUP_REMOVED lines=8> */
.L_x_15066:
        /* <DEDUP_REMOVED lines=43> */
[----:B------:R-:W-:-:S02]  /*0b50*/  SHF.R.S32.HI R153, RZ, 0x7, R153 ;  /* 0x00000007ff997819 */ /* 0x000fc40000011499 */
[----:B------:R-:W-:Y:S02]  /*0b60*/  LOP3.LUT R10, R10, 0xfffffffc, RZ, 0xc0, !PT ;  /* 0xfffffffc0a0a7812 */ /* 0x000fe400078ec0ff */
[----:B------:R-:W-:Y:S01]  /*0b70*/  LEA.HI R9, R9, R8, RZ, 0x3 ;  /* 0x0000000809097211 */ /* 0x000fe200078f18ff */
[----:B------:R-:W-:Y:S01]  /*0b80*/  IMAD.HI R3, R153, 0x55555556, RZ ;  /* 0x5555555699037827 */ /* 0x000fe200078e02ff */
[----:B------:R-:W-:Y:S02]  /*0b90*/  LOP3.LUT R5, R5, 0xfffffc00, RZ, 0xc0, !PT ;  /* 0xfffffc0005057812 */ /* 0x000fe400078ec0ff */
[----:B------:R-:W-:Y:S01]  /*0ba0*/  LEA.HI R0, R0, R157, RZ, 0x3 ;  /* 0x0000009d00007211 */ /* 0x000fe200078f18ff */
[----:B------:R-:W-:Y:S01]  /*0bb0*/  IMAD.IADD R10, R157, 0x1, -R10 ;  /* 0x000000019d0a7824 */ /* 0x000fe200078e0a0a */
[----:B------:R-:W-:Y:S01]  /*0bc0*/  LOP3.LUT R9, R9, 0xfffffff8, RZ, 0xc0, !PT ;  /* 0xfffffff809097812 */ /* 0x000fe200078ec0ff */
[----:B------:R-:W-:Y:S01]  /*0bd0*/  IMAD R5, R4, 0x40, R5 ;  /* 0x0000004004057824 */ /* 0x000fe200078e0205 */
[----:B------:R-:W-:-:S02]  /*0be0*/  LEA.HI R7, R7, R152, RZ, 0x5 ;  /* 0x0000009807077211 */ /* 0x000fc400078f28ff */
[----:B------:R-:W-:Y:S01]  /*0bf0*/  LEA.HI R4, R3, R3, RZ, 0x1 ;  /* 0x0000000303047211 */ /* 0x000fe200078f08ff */
[----:B------:R-:W-:Y:S01]  /*0c00*/  IMAD.IADD R8, R8, 0x1, -R9 ;  /* 0x0000000108087824 */ /* 0x000fe200078e0a09 */
[----:B------:R-:W-:Y:S01]  /*0c10*/  LEA.HI R3, R10, R10, RZ, 0x1 ;  /* 0x0000000a0a037211 */ /* 0x000fe200078f08ff */
[----:B------:R-:W-:Y:S01]  /*0c20*/  IMAD R155, R2, 0x8, R5 ;  /* 0x00000008029b7824 */ /* 0x000fe200078e0205 */
[----:B------:R-:W-:Y:S01]  /*0c30*/  SHF.R.S32.HI R7, RZ, 0x5, R7 ;  /* 0x00000005ff077819 */ /* 0x000fe20000011407 */
[----:B------:R-:W-:Y:S01]  /*0c40*/  IMAD R4, R4, -0x3, R153 ;  /* 0xfffffffd04047824 */ /* 0x000fe200078e0299 */
[----:B------:R-:W-:Y:S02]  /*0c50*/  LOP3.LUT R18, R0, 0xfffffff8, RZ, 0xc0, !PT ;  /* 0xfffffff800127812 */ /* 0x000fe400078ec0ff */
[----:B------:R-:W-:Y:S01]  /*0c60*/  LOP3.LUT R3, R3, 0x1ffffffe, RZ, 0xc0, !PT ;  /* 0x1ffffffe03037812 */ /* 0x000fe200078ec0ff */
[----:B------:R-:W-:Y:S01]  /*0c70*/  IMAD R7, R7, 0x10, R8 ;  /* 0x0000001007077824 */ /* 0x000fe200078e0208 */
[----:B------:R-:W-:Y:S01]  /*0c80*/  LOP3.LUT R5, R6, 0x7ffffffc, RZ, 0xc0, !PT ;  /* 0x7ffffffc06057812 */ /* 0x000fe200078ec0ff */
[----:B------:R-:W-:Y:S01]  /*0c90*/  IMAD.IADD R18, R157, 0x1, -R18 ;  /* 0x000000019d127824 */ /* 0x000fe200078e0a12 */
[----:B------:R-:W-:Y:S01]  /*0ca0*/  SHF.R.S32.HI R22, RZ, 0x3, R0 ;  /* 0x00000003ff167819 */ /* 0x000fe20000011400 */
[----:B------:R-:W-:-:S02]  /*0cb0*/  IMAD.IADD R3, R10, 0x1, -R3 ;  /* 0x000000010a037824 */ /* 0x000fc400078e0a03 */
[----:B------:R-:W-:Y:S02]  /*0cc0*/  IMAD R154, R4, 0x40, R7 ;  /* 0x00000040049a7824 */ /* 0x000fe400078e0207 */
[----:B------:R-:W-:Y:S02]  /*0cd0*/  IMAD.SHL.U32 R19, R18, 0x8, RZ ;  /* 0x0000000812137824 */ /* 0x000fe400078e00ff */
[----:B------:R-:W-:Y:S01]  /*0ce0*/  IMAD.IADD R16, R152, 0x1, -R5 ;  /* 0x0000000198107824 */ /* 0x000fe200078e0a05 */
[----:B------:R-:W-:Y:S02]  /*0cf0*/  LEA R17, R3, R154, 0x3 ;  /* 0x0000009a03117211 */ /* 0x000fe400078e18ff */
[----:B------:R-:W-:-:S07]  /*0d00*/  SHF.R.S32.HI R156, RZ, 0x1f, R19 ;  /* 0x0000001fff9c7819 */ /* 0x000fce0000011413 */
.L_x_15114:
        /* <DEDUP_REMOVED lines=23> */
[----:B------:R-:W-:Y:S01]  /*0e80*/  IMAD.U32 R5, RZ, RZ, UR11 ;  /* 0x0000000bff057e24 */ /* 0x000fe2000f8e00ff */
[----:B------:R-:W2:Y:S04]  /*0e90*/  @P0 LDG.E R2, desc[UR52][R2.64] ;  /* 0x0000003402020981 */ /* 0x000ea8000c1e1900 */
[----:B------:R-:W3:Y:S01]  /*0ea0*/  @P2 LDG.E R4, desc[UR52][R4.64] ;  /* 0x0000003404042981 */ /* 0x000ee2000c1e1900 */
        /* <DEDUP_REMOVED lines=26> */
.L_x_15067:
        /* <DEDUP_REMOVED lines=8> */
.L_x_15068:
        /* <DEDUP_REMOVED lines=13> */
.L_x_15069:
[----:B------:R-:W-:Y:S01]  /*11a0*/  ULDC UR6, c[0x0][0x448] ;  /* 0x0001120000067ab9 */ /* 0x000fe20000000800 */
[----:B------:R-:W-:Y:S01]  /*11b0*/  UIMAD UR42, UR5, 0xc0, URZ ;  /* 0x000000c0052a78a4 */ /* 0x000fe2000f8e023f */
[----:B------:R-:W-:Y:S01]  /*11c0*/  PLOP3.LUT P0, PT, PT, PT, PT, 0x80, 0x0 ;  /* 0x000000000000781c */ /* 0x000fe20003f0f070 */
[----:B------:R-:W-:Y:S01]  /*11d0*/  UISETP.NE.AND UP0, UPT, UR6, 0x1, UPT ;  /* 0x000000010600788c */ /* 0x000fe2000bf05270 */
[----:B------:R-:W-:Y:S01]  /*11e0*/  CS2R R20, SRZ ;  /* 0x0000000000147805 */ /* 0x000fe2000001ff00 */
[----:B------:R-:W-:Y:S01]  /*11f0*/  UIADD3 UR6, UR42, 0xbf, URZ ;  /* 0x000000bf2a067890 */ /* 0x000fe2000fffe03f */
[----:B------:R-:W-:Y:S01]  /*1200*/  CS2R R118, SRZ ;  /* 0x0000000000767805 */ /* 0x000fe2000001ff00 */
[----:B------:R-:W-:Y:S01]  /*1210*/  UIADD3 UR48, -UR48, UR4, URZ ;  /* 0x0000000430307290 */ /* 0x000fe2000fffe13f */
[----:B------:R-:W-:Y:S01]  /*1220*/  CS2R R116, SRZ ;  /* 0x0000000000747805 */ /* 0x000fe2000001ff00 */
[----:B------:R-:W-:Y:S01]  /*1230*/  UP2UR UR50, UPR, URZ, 0x1 ;  /* 0x000000013f327883 */ /* 0x000fe20008000000 */
[----:B------:R-:W-:Y:S01]  /*1240*/  CS2R R114, SRZ ;  /* 0x0000000000727805 */ /* 0x000fe2000001ff00 */
[----:B------:R-:W-:Y:S01]  /*1250*/  UIADD3 UR7, UR48, 0x80, -UR49 ;  /* 0x0000008030077890 */ /* 0x000fe2000fffe831 */
[----:B------:R-:W-:-:S02]  /*1260*/  CS2R R112, SRZ ;  /* 0x0000000000707805 */ /* 0x000fc4000001ff00 */
[----:B------:R-:W-:Y:S01]  /*1270*/  CS2R R14, SRZ ;  /* 0x00000000000e7805 */ /* 0x000fe2000001ff00 */
[----:B------:R-:W-:Y:S01]  /*1280*/  @UP0 ULDC UR4, c[0x0][0x44c] ;  /* 0x0001130000040ab9 */ /* 0x000fe20000000800 */
[----:B------:R-:W-:Y:S01]  /*1290*/  @UP0 ULDC UR8, c[0x0][0x450] ;  /* 0x0001140000080ab9 */ /* 0x000fe20000000800 */
[----:B------:R-:W-:Y:S01]  /*12a0*/  UIMAD.WIDE.U32 UR4, UR6, UR4, URZ ;  /* 0x00000004060472a5 */ /* 0x000fe2000f8e003f */
[----:B------:R-:W-:Y:S01]  /*12b0*/  IMAD.MOV.U32 R110, RZ, RZ, RZ ;  /* 0x000000ffff6e7224 */ /* 0x000fe200078e00ff */
[----:B------:R-:W-:Y:S01]  /*12c0*/  UIADD3 UR4, UR48, 0x7f, URZ ;  /* 0x0000007f30047890 */ /* 0x000fe2000fffe03f */
[----:B------:R-:W-:Y:S01]  /*12d0*/  IMAD.MOV.U32 R25, RZ, RZ, RZ ;  /* 0x000000ffff197224 */ /* 0x000fe200078e00ff */
[----:B------:R-:W-:Y:S01]  /*12e0*/  @UP0 USHF.R.U32.HI UR6, URZ, UR8, UR5 ;  /* 0x000000083f060299 */ /* 0x000fe20008011605 */
[----:B------:R-:W-:Y:S01]  /*12f0*/  CS2R R12, SRZ ;  /* 0x00000000000c7805 */ /* 0x000fe2000001ff00 */
[----:B------:R-:W-:Y:S01]  /*1300*/  USHF.R.S32.HI UR5, URZ, 0x1f, UR4 ;  /* 0x0000001f3f057899 */ /* 0x000fe20008011404 */
[----:B------:R-:W-:Y:S01]  /*1310*/  IMAD.MOV.U32 R106, RZ, RZ, RZ ;  /* 0x000000ffff6a7224 */ /* 0x000fe200078e00ff */
[----:B------:R-:W-:Y:S01]  /*1320*/  UIADD3 UR6, UR7, UR6, URZ ;  /* 0x0000000607067290 */ /* 0x000fe2000fffe03f */
[----:B------:R-:W-:Y:S01]  /*1330*/  IMAD.MOV.U32 R27, RZ, RZ, RZ ;  /* 0x000000ffff1b7224 */ /* 0x000fe200078e00ff */
        /* <DEDUP_REMOVED lines=12> */
[----:B------:R-:W-:Y:S01]  /*1400*/  CS2R R88, SRZ ;  /* 0x0000000000587805 */ /* 0x000fe2000001ff00 */
[----:B------:R-:W-:-:S04]  /*1410*/  UISETP.LT.AND UP0, UPT, UR5, UR7, UPT ;  /* 0x000000070500728c */ /* 0x000fc8000bf01270 */
[----:B------:R-:W-:-:S04]  /*1420*/  USEL UR51, UR5, UR7, UP0 ;  /* 0x0000000705337287 */ /* 0x000fc80008000000 */
[----:B------:R-:W-:-:S06]  /*1430*/  UISETP.GE.AND UP0, UPT, UR51, 0x1, UPT ;  /* 0x000000013300788c */ /* 0x000fcc000bf06270 */
[----:B------:R-:W-:-:S13]  /*1440*/  PLOP3.LUT P1, PT, PT, PT, UP0, 0x80, 0x0 ;  /* 0x000000000000781c */ /* 0x000fda0003f2f008 */
        /* <DEDUP_REMOVED lines=32> */
.L_x_15071:
        /* <DEDUP_REMOVED lines=9> */
.L_x_15199:
[----:B------:R-:W-:Y:S05]  /*16e0*/  @!P0 BRA `(.L_x_15073) ;  /* 0x0000000000048947 */ /* 0x000fea0003800000 */
[----:B------:R-:W-:Y:S01]  /*16f0*/  BPT.TRAP 0x1 ;  /* 0x000000040000795c */ /* 0x000fe20000300000 */
.L_x_15073:
[----:B------:R-:W-:Y:S02]  /*1700*/  IMAD.U32 R4, RZ, RZ, UR37 ;  /* 0x00000025ff047e24 */ /* 0x000fe4000f8e00ff */
[----:B0-----:R-:W-:-:S03]  /*1710*/  IMAD.U32 R3, RZ, RZ, UR36 ;  /* 0x00000024ff037e24 */ /* 0x001fc6000f8e00ff */
[----:B------:R-:W-:Y:S02]  /*1720*/  LEA R4, R4, UR45, 0x3 ;  /* 0x0000002d04047c11 */ /* 0x000fe4000f8e18ff */
[----:B------:R-:W-:-:S04]  /*1730*/  SHF.L.U32 R3, R3, 0x1f, RZ ;  /* 0x0000001f03037819 */ /* 0x000fc800000006ff */
[----:B------:R0:W1:Y:S01]  /*1740*/  SYNCS.PHASECHK.TRANS64.TRYWAIT P1, [R4+URZ+0x16830], R3 ;  /* 0x01683003040075a7 */ /* 0x000062000802017f */
[----:B------:R-:W-:Y:S05]  /*1750*/  @!P0 BRA `(.L_x_15074) ;  /* 0x0000000000048947 */ /* 0x000fea0003800000 */
[----:B------:R-:W-:Y:S01]  /*1760*/  BPT.TRAP 0x1 ;  /* 0x000000040000795c */ /* 0x000fe20000300000 */
.L_x_15074:
[----:B-1----:R-:W-:Y:S05]  /*1770*/  @P1 BRA `(.L_x_15075) ;  /* 0x0000000000081947 */ /* 0x002fea0003800000 */
[----:B------:R-:W1:Y:S02]  /*1780*/  SYNCS.PHASECHK.TRANS64.TRYWAIT P1, [R4+URZ+0x16830], R3 ;  /* 0x01683003040075a7 */ /* 0x000e64000802017f */
[----:B-1----:R-:W-:Y:S05]  /*1790*/  @!P1 BRA `(.L_x_15076) ;  /* 0x000000e000989947 */ /* 0x002fea0003800000 */
.L_x_15075:
        /* <DEDUP_REMOVED lines=35> */
.L_x_15077:
[----:B------:R-:W-:Y:S01]  /*19d0*/  UISETP.NE.AND UP0, UPT, UR50, URZ, UPT ;  /* 0x0000003f3200728c */ /* 0x000fe2000bf05270 */
[----:B------:R-:W-:Y:S01]  /*19e0*/  VIADD R7, R17, UR42 ;  /* 0x0000002a11077c36 */ /* 0x000fe20008000000 */
[----:B------:R-:W-:Y:S01]  /*19f0*/  R2UR UR11, R4 ;  /* 0x00000000040b72ca */ /* 0x000fe200000e0000 */
[----:B------:R-:W-:Y:S01]  /*1a00*/  UMOV UR10, UR42 ;  /* 0x0000002a000a7c82 */ /* 0x000fe20008000000 */
[----:B------:R-:W-:Y:S01]  /*1a10*/  UIADD3 UR23, UR51, -0x2, URZ ;  /* 0xfffffffe33177890 */ /* 0x000fe2000fffe03f */
[----:B------:R-:W-:Y:S02]  /*1a20*/  CS2R R118, SRZ ;  /* 0x0000000000767805 */ /* 0x000fe4000001ff00 */
[----:B------:R-:W-:Y:S02]  /*1a30*/  PLOP3.LUT P1, PT, PT, PT, UP0, 0x80, 0x0 ;  /* 0x000000000000781c */ /* 0x000fe40003f2f008 */
[----:B------:R-:W-:Y:S02]  /*1a40*/  CS2R R116, SRZ ;  /* 0x0000000000747805 */ /* 0x000fe4000001ff00 */
[----:B------:R-:W-:-:S02]  /*1a50*/  PLOP3.LUT P2, PT, PT, PT, UP0, 0x80, 0x0 ;  /* 0x000000000000781c */ /* 0x000fc40003f4f008 */
[----:B------:R-:W-:Y:S02]  /*1a60*/  CS2R R114, SRZ ;  /* 0x0000000000727805 */ /* 0x000fe4000001ff00 */
[----:B------:R-:W-:Y:S01]  /*1a70*/  CS2R R112, SRZ ;  /* 0x0000000000707805 */ /* 0x000fe2000001ff00 */
[----:B------:R-:W-:Y:S01]  /*1a80*/  @UP0 ULDC UR6, c[0x0][0x44c] ;  /* 0x0001130000060ab9 */ /* 0x000fe20000000800 */
[----:B------:R-:W-:Y:S01]  /*1a90*/  @UP0 ULDC UR14, c[0x0][0x450] ;  /* 0x00011400000e0ab9 */ /* 0x000fe20000000800 */
[----:B------:R-:W-:Y:S02]  /*1aa0*/  CS2R R110, SRZ ;  /* 0x00000000006e7805 */ /* 0x000fe4000001ff00 */
[----:B------:R-:W-:Y:S01]  /*1ab0*/  @P1 IMAD.HI.U32 R0, R7, UR6, RZ ;  /* 0x0000000607001c27 */ /* 0x000fe2000f8e00ff */
[----:B------:R-:W-:-:S04]  /*1ac0*/  @UP0 ULDC UR6, c[0x0][0x450] ;  /* 0x0001140000060ab9 */ /* 0x000fc80000000800 */
[----:B------:R-:W-:Y:S01]  /*1ad0*/  @P2 SHF.R.U32.HI R7, RZ, UR6, R0 ;  /* 0x00000006ff072c19 */ /* 0x000fe20008011600 */
[----:B------:R-:W-:Y:S02]  /*1ae0*/  UMOV UR6, 0xffffff80 ;  /* 0xffffff8000067882 */ /* 0x000fe40000000000 */
[----:B------:R-:W-:Y:S02]  /*1af0*/  UIMAD UR6, UR51, UR6, 0x80 ;  /* 0x00000080330674a4 */ /* 0x000fe4000f8e0206 */
[----:B------:R-:W2:Y:S02]  /*1b00*/  SHFL.IDX PT, R2, R7, 0x1, 0x1c1f ;  /* 0x003c1f0007027f89 */ /* 0x000ea400000e0000 */
[----:B------:R-:W-:Y:S02]  /*1b10*/  UIADD3 UR7, UR6, 0x1, URZ ;  /* 0x0000000106077890 */ /* 0x000fe4000fffe03f */
[----:B------:R-:W-:Y:S01]  /*1b20*/  UIADD3 UR6, UR48, UR6, URZ ;  /* 0x0000000630067290 */ /* 0x000fe2000fffe03f */
[----:B------:R-:W3:Y:S03]  /*1b30*/  SHFL.IDX PT, R7, R7, RZ, 0x1c1f ;  /* 0x001c1fff07077589 */ /* 0x000ee600000e0000 */
[----:B------:R-:W-:-:S02]  /*1b40*/  IMAD.U32 R5, RZ, RZ, UR7 ;  /* 0x00000007ff057e24 */ /* 0x000fc4000f8e00ff */
[----:B01----:R-:W-:Y:S01]  /*1b50*/  IMAD.U32 R3, RZ, RZ, UR6 ;  /* 0x00000006ff037e24 */ /* 0x003fe2000f8e00ff */
[----:B------:R-:W-:Y:S01]  /*1b60*/  ULDC UR6, c[0x0][0x988] ;  /* 0x0002620000067ab9 */ /* 0x000fe20000000800 */
[C---:B------:R-:W-:Y:S02]  /*1b70*/  IMAD R0, R16.reuse, -0x2, R5 ;  /* 0xfffffffe10007824 */ /* 0x040fe400078e0205 */
[----:B------:R-:W-:Y:S02]  /*1b80*/  IMAD.U32 R5, RZ, RZ, UR49 ;  /* 0x00000031ff057e24 */ /* 0x000fe4000f8e00ff */
[----:B------:R-:W-:-:S03]  /*1b90*/  IMAD R3, R16, -0x2, R3 ;  /* 0xfffffffe10037824 */ /* 0x000fc600078e0203 */
[----:B------:R-:W-:-:S04]  /*1ba0*/  IADD3 R8, -R5, UR48, R0 ;  /* 0x0000003005087c10 */ /* 0x000fc8000fffe100 */
[----:B--2---:R-:W-:-:S04]  /*1bb0*/  VIADDMNMX R2, R2, R8, R3, PT ;  /* 0x0000000802027246 */ /* 0x004fc80003800103 */
        /* <DEDUP_REMOVED lines=94> */
[----:B---3--:R-:W-:Y:S02]  /*21a0*/  VIADDMNMX R3, R7, R8, R3, PT ;  /* 0x0000000807037246 */ /* 0x008fe40003800103 */
[----:B------:R-:W-:-:S02]  /*21b0*/  FMNMX.FTZ R9, R6, R5, !PT ;  /* 0x0000000506097209 */ /* 0x000fc40007810000 */
[C---:B------:R-:W-:Y:S02]  /*21c0*/  ISETP.GT.AND P2, PT, R3.reuse, 0x1, PT ;  /* 0x000000010300780c */ /* 0x040fe40003f44270 */
[----:B------:R-:W-:Y:S01]  /*21d0*/  ISETP.GT.AND P3, PT, R3, 0x8, PT ;  /* 0x000000080300780c */ /* 0x000fe20003f64270 */
[----:B------:R-:W0:Y:S01]  /*21e0*/  SHFL.BFLY PT, R0, R9, 0x2, 0x1f ;  /* 0x0c401f0009007f89 */ /* 0x000e2200000e0000 */
[----:B------:R-:W-:Y:S02]  /*21f0*/  FSEL R25, R25, -INF , P2 ;  /* 0xff80000019197808 */ /* 0x000fe40001000000 */
[----:B------:R-:W-:Y:S02]  /*2200*/  ISETP.GT.AND P2, PT, R3, 0x10, PT ;  /* 0x000000100300780c */ /* 0x000fe40003f44270 */
[----:B0-----:R-:W-:Y:S02]  /*2210*/  FMNMX.FTZ R11, R9, R0, !PT ;  /* 0x00000000090b7209 */ /* 0x001fe40007810000 */
[----:B------:R-:W-:Y:S01]  /*2220*/  MOV R0, UR6 ;  /* 0x0000000600007c02 */ /* 0x000fe20008000f00 */
[----:B------:R-:W-:Y:S01]  /*2230*/  @UP0 ULDC UR6, c[0x0][0x44c] ;  /* 0x0001130000060ab9 */ /* 0x000fe20000000800 */
[----:B------:R-:W-:Y:S01]  /*2240*/  FSEL R9, R28, -INF , P3 ;  /* 0xff8000001c097808 */ /* 0x000fe20001800000 */
[----:B------:R-:W0:Y:S01]  /*2250*/  SHFL.BFLY PT, R2, R11, 0x1, 0x1f ;  /* 0x0c201f000b027f89 */ /* 0x000e2200000e0000 */
[----:B------:R-:W-:-:S02]  /*2260*/  UIMAD.WIDE.U32 UR6, UR42, UR6, URZ ;  /* 0x000000062a0672a5 */ /* 0x000fc4000f8e003f */
[----:B------:R-:W-:Y:S02]  /*2270*/  UIADD3 UR6, UR11, 0x16840, URZ ;  /* 0x000168400b067890 */ /* 0x000fe4000fffe03f */
[----:B------:R-:W-:Y:S02]  /*2280*/  @UP0 USHF.R.U32.HI UR10, URZ, UR14, UR7 ;  /* 0x0000000e3f0a0299 */ /* 0x000fe40008011607 */
[----:B------:R-:W-:Y:S02]  /*2290*/  UPRMT UR6, UR43, 0x654, UR6 ;  /* 0x000006542b067896 */ /* 0x000fe40008000006 */
[----:B------:R-:W-:-:S04]  /*22a0*/  UIADD3 UR7, UR10, UR48, -UR49 ;  /* 0x000000300a077290 */ /* 0x000fc8000fffe831 */
        /* <DEDUP_REMOVED lines=89> */
[----:B------:R-:W-:Y:S01]  /*2840*/  FFMA.FTZ R123, R86, R0, -R5 ;  /* 0x00000000567b7223 */ /* 0x000fe20000010805 */
[----:B------:R-:W-:-:S02]  /*2850*/  FMNMX.FTZ R32, R31, R32, !PT ;  /* 0x000000201f207209 */ /* 0x000fc40007810000 */
[----:B------:R-:W-:Y:S02]  /*2860*/  CS2R R108, SRZ ;  /* 0x00000000006c7805 */ /* 0x000fe4000001ff00 */
[----:B------:R-:W-:Y:S02]  /*2870*/  ISETP.GT.AND P1, PT, R3, 0x41, PT ;  /* 0x000000410300780c */ /* 0x000fe40003f24270 */
[----:B------:R-:W-:Y:S02]  /*2880*/  CS2R R106, SRZ ;  /* 0x00000000006a7805 */ /* 0x000fe4000001ff00 */
[----:B------:R-:W-:Y:S01]  /*2890*/  FSEL R35, R56, -INF , P2 ;  /* 0xff80000038237808 */ /* 0x000fe20001000000 */
[----:B------:R-:W-:Y:S01]  /*28a0*/  MUFU.EX2 R143, R143 ;  /* 0x0000008f008f7308 */ /* 0x000fe20000000800 */
[----:B------:R-:W-:Y:S02]  /*28b0*/  FMNMX.FTZ R32, R53, R32, !PT ;  /* 0x0000002035207209 */ /* 0x000fe40007810000 */
[----:B------:R-:W-:-:S02]  /*28c0*/  CS2R R104, SRZ ;  /* 0x0000000000687805 */ /* 0x000fc4000001ff00 */
[----:B------:R-:W-:Y:S02]  /*28d0*/  ISETP.GT.AND P2, PT, R3, 0x48, PT ;  /* 0x000000480300780c */ /* 0x000fe40003f44270 */
[----:B------:R-:W-:Y:S02]  /*28e0*/  CS2R R102, SRZ ;  /* 0x0000000000667805 */ /* 0x000fe4000001ff00 */
[----:B------:R-:W-:Y:S02]  /*28f0*/  FSEL R57, R57, -INF , P1 ;  /* 0xff80000039397808 */ /* 0x000fe40000800000 */
[----:B-1----:R-:W-:Y:S02]  /*2900*/  CS2R R100, SRZ ;  /* 0x0000000000647805 */ /* 0x002fe4000001ff00 */
[----:B------:R-:W-:Y:S01]  /*2910*/  FMNMX.FTZ R36, R35, R32, !PT ;  /* 0x0000002023247209 */ /* 0x000fe20007810000 */
[----:B------:R-:W-:Y:S01]  /*2920*/  MUFU.EX2 R137, R137 ;  /* 0x0000008900897308 */ /* 0x000fe20000000800 */
[----:B------:R-:W-:-:S02]  /*2930*/  ISETP.GT.AND P1, PT, R3, 0x49, PT ;  /* 0x000000490300780c */ /* 0x000fc40003f24270 */
[----:B------:R-:W-:Y:S02]  /*2940*/  CS2R R98, SRZ ;  /* 0x0000000000627805 */ /* 0x000fe4000001ff00 */
[----:B------:R-:W-:Y:S02]  /*2950*/  FSEL R39, R60, -INF , P2 ;  /* 0xff8000003c277808 */ /* 0x000fe40001000000 */
[----:B--2---:R-:W-:Y:S02]  /*2960*/  CS2R R96, SRZ ;  /* 0x0000000000607805 */ /* 0x004fe4000001ff00 */
[----:B------:R-:W-:Y:S02]  /*2970*/  FMNMX.FTZ R36, R57, R36, !PT ;  /* 0x0000002439247209 */ /* 0x000fe40007810000 */
[----:B------:R-:W-:Y:S02]  /*2980*/  CS2R R94, SRZ ;  /* 0x00000000005e7805 */ /* 0x000fe4000001ff00 */
[----:B------:R-:W-:Y:S01]  /*2990*/  ISETP.GT.AND P2, PT, R3, 0x50, PT ;  /* 0x000000500300780c */ /* 0x000fe20003f44270 */
[----:B------:R1:W-:Y:S01]  /*29a0*/  MUFU.EX2 R32, R92 ;  /* 0x0000005c00207308 */ /* 0x0003e20000000800 */
[----:B------:R-:W-:-:S02]  /*29b0*/  FSEL R61, R61, -INF , P1 ;  /* 0xff8000003d3d7808 */ /* 0x000fc40000800000 */
[----:B------:R-:W-:Y:S02]  /*29c0*/  CS2R R90, SRZ ;  /* 0x00000000005a7805 */ /* 0x000fe4000001ff00 */
[----:B------:R-:W-:Y:S02]  /*29d0*/  FMNMX.FTZ R36, R39, R36, !PT ;  /* 0x0000002427247209 */ /* 0x000fe40007810000 */
[----:B------:R-:W-:Y:S02]  /*29e0*/  ISETP.GT.AND P1, PT, R3, 0x51, PT ;  /* 0x000000510300780c */ /* 0x000fe40003f24270 */
[----:B------:R-:W-:Y:S01]  /*29f0*/  FSEL R43, R64, -INF , P2 ;  /* 0xff800000402b7808 */ /* 0x000fe20001000000 */
[----:B------:R-:W-:Y:S01]  /*2a00*/  MUFU.EX2 R139, R139 ;  /* 0x0000008b008b7308 */ /* 0x000fe20000000800 */
[----:B------:R-:W-:Y:S02]  /*2a10*/  FMNMX.FTZ R36, R61, R36, !PT ;  /* 0x000000243d247209 */ /* 0x000fe40007810000 */
[----:B-1----:R-:W-:-:S02]  /*2a20*/  CS2R R92, SRZ ;  /* 0x00000000005c7805 */ /* 0x002fc4000001ff00 */
        /* <DEDUP_REMOVED lines=8> */
[----:B------:R1:W-:Y:S01]  /*2ab0*/  MUFU.EX2 R36, R88 ;  /* 0x0000005800247308 */ /* 0x0003e20000000800 */
[----:B------:R-:W-:Y:S02]  /*2ac0*/  FSEL R69, R69, -INF , P1 ;  /* 0xff80000045457808 */ /* 0x000fe40000800000 */
[----:B------:R-:W-:Y:S02]  /*2ad0*/  FMNMX.FTZ R40, R47, R40, !PT ;  /* 0x000000282f287209 */ /* 0x000fe40007810000 */
[----:B------:R-:W-:Y:S02]  /*2ae0*/  ISETP.GT.AND P1, PT, R3, 0x61, PT ;  /* 0x000000610300780c */ /* 0x000fe40003f24270 */
[----:B------:R-:W-:Y:S01]  /*2af0*/  FSEL R51, R72, -INF , P2 ;  /* 0xff80000048337808 */ /* 0x000fe20001000000 */
[----:B------:R-:W-:Y:S01]  /*2b00*/  MUFU.EX2 R133, R133 ;  /* 0x0000008500857308 */ /* 0x000fe20000000800 */
[----:B------:R-:W-:-:S02]  /*2b10*/  FMNMX.FTZ R40, R69, R40, !PT ;  /* 0x0000002845287209 */ /* 0x000fc40007810000 */
[----:B-1----:R-:W-:Y:S02]  /*2b20*/  CS2R R88, SRZ ;  /* 0x0000000000587805 */ /* 0x002fe4000001ff00 */
[----:B------:R-:W-:Y:S02]  /*2b30*/  ISETP.GT.AND P2, PT, R3, 0x68, PT ;  /* 0x000000680300780c */ /* 0x000fe40003f44270 */
[----:B------:R-:W-:Y:S02]  /*2b40*/  FSEL R73, R73, -INF , P1 ;  /* 0xff80000049497808 */ /* 0x000fe40000800000 */
[----:B------:R-:W-:Y:S01]  /*2b50*/  FMNMX.FTZ R44, R51, R40, !PT ;  /* 0x00000028332c7209 */ /* 0x000fe20007810000 */
[----:B------:R-:W-:Y:S01]  /*2b60*/  MUFU.EX2 R135, R135 ;  /* 0x0000008700877308 */ /* 0x000fe20000000800 */
[----:B------:R-:W-:Y:S02]  /*2b70*/  ISETP.GT.AND P1, PT, R3, 0x69, PT ;  /* 0x000000690300780c */ /* 0x000fe40003f24270 */
[----:B------:R-:W-:-:S02]  /*2b80*/  FSEL R55, R76, -INF , P2 ;  /* 0xff8000004c377808 */ /* 0x000fc40001000000 */
[----:B------:R-:W-:Y:S02]  /*2b90*/  FMNMX.FTZ R44, R73, R44, !PT ;  /* 0x0000002c492c7209 */ /* 0x000fe40007810000 */
        /* <DEDUP_REMOVED lines=17> */
[----:B------:R-:W-:-:S04]  /*2cb0*/  FMNMX.FTZ R44, R63, R44, !PT ;  /* 0x0000002c3f2c7209 */ /* 0x000fc80007810000 */
[----:B------:R-:W-:Y:S01]  /*2cc0*/  FMNMX.FTZ R3, R85, R44, !PT ;  /* 0x0000002c55037209 */ /* 0x000fe20007810000 */
[-CC-:B------:R-:W-:Y:S01]  /*2cd0*/  FFMA.FTZ R44, R14, R0.reuse, -R5.reuse ;  /* 0x000000000e2c7223 */ /* 0x180fe20000010805 */
[-CC-:B------:R-:W-:Y:S01]  /*2ce0*/  FFMA.FTZ R14, R38, R0.reuse, -R5.reuse ;  /* 0x00000000260e7223 */ /* 0x180fe20000010805 */
[----:B------:R-:W-:Y:S01]  /*2cf0*/  FFMA.FTZ R5, R6, R0, -R5 ;  /* 0x0000000006057223 */ /* 0x000fe20000010805 */
[----:B------:R-:W-:Y:S01]  /*2d00*/  MUFU.EX2 R30, R30 ;  /* 0x0000001e001e7308 */ /* 0x000fe20000000800 */
[----:B-1----:R-:W1:Y:S07]  /*2d10*/  SHFL.BFLY PT, R46, R3, 0x2, 0x1f ;  /* 0x0c401f00032e7f89 */ /* 0x002e6e00000e0000 */
[----:B------:R-:W-:Y:S08]  /*2d20*/  MUFU.EX2 R44, R44 ;  /* 0x0000002c002c7308 */ /* 0x000ff00000000800 */
[----:B------:R-:W-:Y:S08]  /*2d30*/  MUFU.EX2 R14, R14 ;  /* 0x0000000e000e7308 */ /* 0x000ff00000000800 */
[----:B------:R-:W-:Y:S01]  /*2d40*/  MUFU.EX2 R125, R125 ;  /* 0x0000007d007d7308 */ /* 0x000fe20000000800 */
[----:B-1----:R-:W-:-:S05]  /*2d50*/  FMNMX.FTZ R46, R3, R46, !PT ;  /* 0x0000002e032e7209 */ /* 0x002fca0007810000 */
[----:B------:R-:W1:Y:S02]  /*2d60*/  SHFL.BFLY PT, R3, R46, 0x1, 0x1f ;  /* 0x0c201f002e037f89 */ /* 0x000e6400000e0000 */
[----:B------:R-:W-:Y:S08]  /*2d70*/  MUFU.EX2 R26, R26 ;  /* 0x0000001a001a7308 */ /* 0x000ff00000000800 */
[----:B------:R-:W-:Y:S08]  /*2d80*/  MUFU.EX2 R127, R127 ;  /* 0x0000007f007f7308 */ /* 0x000ff00000000800 */
[----:B------:R-:W-:Y:S01]  /*2d90*/  MUFU.EX2 R20, R20 ;  /* 0x0000001400147308 */ /* 0x000fe20000000800 */
[----:B-1----:R-:W-:Y:S01]  /*2da0*/  FMNMX.FTZ R3, R46, R3, !PT ;  /* 0x000000032e037209 */ /* 0x002fe20007810000 */
[----:B0-----:R-:W-:-:S06]  /*2db0*/  FADD.FTZ R46, R149, R8 ;  /* 0x00000008952e7221 */ /* 0x001fcc0000010000 */
[----:B------:R-:W-:Y:S01]  /*2dc0*/  MUFU.EX2 R121, R121 ;  /* 0x0000007900797308 */ /* 0x000fe20000000800 */
[----:B------:R-:W-:Y:S01]  /*2dd0*/  F2FP.BF16.F32.PACK_AB R149, R8, R149 ;  /* 0x000000950895723e */ /* 0x000fe200000010ff */
[C---:B------:R-:W-:Y:S01]  /*2de0*/  FMUL.FTZ R38, R3.reuse, R0 ;  /* 0x0000000003267220 */ /* 0x040fe20000410000 */
[----:B------:R-:W-:-:S04]  /*2df0*/  FSETP.NEU.FTZ.AND P1, PT, R3, -INF , PT ;  /* 0xff8000000300780b */ /* 0x000fc80003f3d000 */
[----:B------:R-:W-:Y:S01]  /*2e00*/  FSEL R38, R38, RZ, P1 ;  /* 0x000000ff26267208 */ /* 0x000fe20000800000 */
[----:B------:R-:W-:Y:S01]  /*2e10*/  MUFU.EX2 R12, R12 ;  /* 0x0000000c000c7308 */ /* 0x000fe20000000800 */
        /* <DEDUP_REMOVED lines=125> */
[----:B------:R-:W-:-:S05]  /*35f0*/  F2FP.BF16.F32.PACK_AB R125, R26, R125 ;  /* 0x0000007d1a7d723e */ /* 0x000fca00000010ff */
        /* <DEDUP_REMOVED lines=27> */
[----:B------:R1:W2:Y:S01]  /*37b0*/  MUFU.EX2 R6, R5 ;  /* 0x0000000500067308 */ /* 0x0002a20000000800 */
[----:B0-----:R-:W-:-:S04]  /*37c0*/  FADD.FTZ R7, R63, R4 ;  /* 0x000000043f077221 */ /* 0x001fc80000010000 */
[C---:B-1----:R-:W-:Y:S01]  /*37d0*/  FADD.FTZ R5, R38.reuse, R7 ;  /* 0x0000000726057221 */ /* 0x042fe20000010000 */
[----:B------:R-:W-:Y:S01]  /*37e0*/  F2FP.BF16.F32.PACK_AB R122, R38, R63 ;  /* 0x0000003f267a723e */ /* 0x000fe200000010ff */
[C---:B--2---:R-:W-:Y:S01]  /*37f0*/  FADD.FTZ R4, R6.reuse, R9 ;  /* 0x0000000906047221 */ /* 0x044fe20000010000 */
[----:B------:R-:W-:Y:S01]  /*3800*/  F2FP.BF16.F32.PACK_AB R123, R6, R123 ;  /* 0x0000007b067b723e */ /* 0x000fe200000010ff */
[----:B------:R-:W-:Y:S06]  /*3810*/  @!P1 BRA `(.L_x_15078) ;  /* 0x0000002400b49947 */ /* 0x000fec0003800000 */
[----:B------:R-:W-:Y:S01]  /*3820*/  IMAD.MOV.U32 R7, RZ, RZ, R2 ;  /* 0x000000ffff077224 */ /* 0x000fe200078e0002 */
[----:B------:R-:W-:Y:S01]  /*3830*/  UMOV UR24, UR36 ;  /* 0x0000002400187c82 */ /* 0x000fe20008000000 */
[----:B------:R-:W-:Y:S01]  /*3840*/  IMAD.MOV.U32 R6, RZ, RZ, R3 ;  /* 0x000000ffff067224 */ /* 0x000fe200078e0003 */
[----:B------:R-:W-:Y:S01]  /*3850*/  UMOV UR22, UR37 ;  /* 0x0000002500167c82 */ /* 0x000fe20008000000 */
[----:B------:R-:W-:-:S07]  /*3860*/  IMAD.MOV.U32 R119, RZ, RZ, RZ ;  /* 0x000000ffff777224 */ /* 0x000fce00078e00ff */
.L_x_15089:
[----:B------:R-:W-:Y:S01]  /*3870*/  ISETP.NE.AND P2, PT, RZ, UR44, PT ;  /* 0x0000002cff007c0c */ /* 0x000fe2000bf45270 */
[----:B------:R-:W-:-:S04]  /*3880*/  UISETP.NE.AND UP0, UPT, UR22, 0x1, UPT ;  /* 0x000000011600788c */ /* 0x000fc8000bf05270 */
[----:B------:R-:W-:-:S04]  /*3890*/  USEL UR36, URZ, 0x1, UP0 ;  /* 0x000000013f247887 */ /* 0x000fc80008000000 */
[----:B------:R-:W-:-:S04]  /*38a0*/  ULOP3.LUT UR36, UR24, UR36, URZ, 0x3c, !UPT ;  /* 0x0000002418247292 */ /* 0x000fc8000f8e3c3f */
[----:B------:R-:W-:Y:S08]  /*38b0*/  @P2 BRA `(.L_x_15079) ;  /* 0x0000000000382947 */ /* 0x000ff00003800000 */
[----:B------:R-:W-:Y:S05]  /*38c0*/  @!P0 BRA `(.L_x_15080) ;  /* 0x0000000000048947 */ /* 0x000fea0003800000 */
[----:B------:R-:W-:Y:S01]  /*38d0*/  BPT.TRAP 0x1 ;  /* 0x000000040000795c */ /* 0x000fe20000300000 */
.L_x_15080:
        /* <DEDUP_REMOVED lines=9> */
.L_x_15081:
[----:B-1----:R-:W-:Y:S05]  /*3970*/  @P1 BRA `(.L_x_15079) ;  /* 0x0000000000081947 */ /* 0x002fea0003800000 */
[----:B------:R-:W1:Y:S02]  /*3980*/  SYNCS.PHASECHK.TRANS64.TRYWAIT P1, [UR6+0x16830], R0 ;  /* 0x01683000ff0075a7 */ /* 0x000e640008020146 */
[----:B-1----:R-:W-:Y:S05]  /*3990*/  @!P1 BRA `(.L_x_15082) ;  /* 0x000000c0002c9947 */ /* 0x002fea0003800000 */
.L_x_15079:
        /* <DEDUP_REMOVED lines=28> */
.L_x_15084:
[----:B------:R-:W-:Y:S01]  /*3b60*/  ULEA UR6, UR22, UR45, 0x3 ;  /* 0x0000002d16067291 */ /* 0x000fe2000f8e183f */
[----:B------:R-:W-:-:S05]  /*3b70*/  IMAD.U32 R0, RZ, RZ, UR24 ;  /* 0x00000018ff007e24 */ /* 0x000fca000f8e00ff */
[----:B------:R-:W-:-:S04]  /*3b80*/  SHF.L.U32 R0, R0, 0x1f, RZ ;  /* 0x0000001f00007819 */ /* 0x000fc800000006ff */
[----:B------:R0:W1:Y:S01]  /*3b90*/  SYNCS.PHASECHK.TRANS64.TRYWAIT P1, [UR6+0x16850], R0 ;  /* 0x01685000ff0075a7 */ /* 0x0000620008020146 */
[----:B------:R-:W-:Y:S05]  /*3ba0*/  @!P0 BRA `(.L_x_15085) ;  /* 0x0000000000048947 */ /* 0x000fea0003800000 */
[----:B------:R-:W-:Y:S01]  /*3bb0*/  BPT.TRAP 0x1 ;  /* 0x000000040000795c */ /* 0x000fe20000300000 */
.L_x_15085:
[----:B-1----:R-:W-:Y:S05]  /*3bc0*/  @P1 BRA `(.L_x_15083) ;  /* 0x0000000000081947 */ /* 0x002fea0003800000 */
[----:B------:R-:W1:Y:S02]  /*3bd0*/  SYNCS.PHASECHK.TRANS64.TRYWAIT P1, [UR6+0x16850], R0 ;  /* 0x01685000ff0075a7 */ /* 0x000e640008020146 */
[----:B-1----:R-:W-:Y:S05]  /*3be0*/  @!P1 BRA `(.L_x_15086) ;  /* 0x000000bc00b09947 */ /* 0x002fea0003800000 */
.L_x_15083:
        /* <DEDUP_REMOVED lines=51> */
.L_x_15087:
        /* <DEDUP_REMOVED lines=21> */
[----:B------:R-:W-:Y:S01]  /*4070*/  ISETP.GT.AND P1, PT, R0, RZ, PT ;  /* 0x000000ff0000720c */ /* 0x000fe20003f24270 */
[----:B-1----:R-:W-:Y:S01]  /*4080*/  IMAD.IADD R2, R2, 0x1, R137 ;  /* 0x0000000102027824 */ /* 0x002fe200078e0289 */
        /* <DEDUP_REMOVED lines=95> */
[----:B------:R-:W-:-:S02]  /*4680*/  ISETP.GT.AND P2, PT, R2, RZ, PT ;  /* 0x000000ff0200720c */ /* 0x000fc40003f44270 */
[----:B------:R-:W-:Y:S02]  /*4690*/  FMNMX.FTZ R14, R85, R8, !PT ;  /* 0x00000008550e7209 */ /* 0x000fe40007810000 */
[----:B------:R-:W-:Y:S02]  /*46a0*/  ISETP.GT.AND P3, PT, R2, 0x1, PT ;  /* 0x000000010200780c */ /* 0x000fe40003f64270 */
[----:B------:R-:W-:Y:S01]  /*46b0*/  FSEL R26, R26, -INF , P2 ;  /* 0xff8000001a1a7808 */ /* 0x000fe20001000000 */
[----:B------:R-:W1:Y:S01]  /*46c0*/  SHFL.BFLY PT, R3, R14, 0x2, 0x1f ;  /* 0x0c401f000e037f89 */ /* 0x000e6200000e0000 */
[----:B------:R-:W-:Y:S02]  /*46d0*/  ISETP.GT.AND P2, PT, R2, 0x8, PT ;  /* 0x000000080200780c */ /* 0x000fe40003f44270 */
[----:B------:R-:W-:Y:S02]  /*46e0*/  FMNMX.FTZ R12, R26, R7, !PT ;  /* 0x000000071a0c7209 */ /* 0x000fe40007810000 */
        /* <DEDUP_REMOVED lines=306> */
.L_x_15088:
        /* <DEDUP_REMOVED lines=78> */
.L_x_15078:
[----:B------:R-:W-:-:S13]  /*5ef0*/  ISETP.LE.AND P1, PT, RZ, UR23, PT ;  /* 0x00000017ff007c0c */ /* 0x000fda000bf23270 */
[----:B------:R-:W-:Y:S05]  /*5f00*/  @!P1 BRA `(.L_x_15090) ;  /* 0x0000001c00389947 */ /* 0x000fea0003800000 */
[----:B------:R-:W-:Y:S01]  /*5f10*/  IMAD.MOV.U32 R7, RZ, RZ, R2 ;  /* 0x000000ffff077224 */ /* 0x000fe200078e0002 */
[----:B------:R-:W-:Y:S01]  /*5f20*/  MOV R6, R3 ;  /* 0x0000000300067202 */ /* 0x000fe20000000f00 */
[----:B------:R-:W-:Y:S01]  /*5f30*/  UMOV UR22, UR36 ;  /* 0x0000002400167c82 */ /* 0x000fe20008000000 */
[----:B------:R-:W-:-:S05]  /*5f40*/  UMOV UR21, UR37 ;  /* 0x0000002500157c82 */ /* 0x000fca0008000000 */
.L_x_15101:
        /* <DEDUP_REMOVED lines=9> */
.L_x_15092:
[----:B------:R-:W-:Y:S01]  /*5fe0*/  ULEA UR6, UR37, UR45, 0x3 ;  /* 0x0000002d25067291 */ /* 0x000fe2000f8e183f */
[----:B------:R-:W-:-:S05]  /*5ff0*/  IMAD.U32 R0, RZ, RZ, UR36 ;  /* 0x00000024ff007e24 */ /* 0x000fca000f8e00ff */
[----:B------:R-:W-:-:S04]  /*6000*/  SHF.L.U32 R0, R0, 0x1f, RZ ;  /* 0x0000001f00007819 */ /* 0x000fc800000006ff */
[----:B------:R0:W1:Y:S01]  /*6010*/  SYNCS.PHASECHK.TRANS64.TRYWAIT P1, [UR6+0x16830], R0 ;  /* 0x01683000ff0075a7 */ /* 0x0000620008020146 */
[----:B------:R-:W-:Y:S05]  /*6020*/  @!P0 BRA `(.L_x_15093) ;  /* 0x0000000000048947 */ /* 0x000fea0003800000 */
[----:B------:R-:W-:Y:S01]  /*6030*/  BPT.TRAP 0x1 ;  /* 0x000000040000795c */ /* 0x000fe20000300000 */
.L_x_15093:
[----:B-1----:R-:W-:Y:S05]  /*6040*/  @P1 BRA `(.L_x_15091) ;  /* 0x0000000000081947 */ /* 0x002fea0003800000 */
[----:B------:R-:W1:Y:S02]  /*6050*/  SYNCS.PHASECHK.TRANS64.TRYWAIT P1, [UR6+0x16830], R0 ;  /* 0x01683000ff0075a7 */ /* 0x000e640008020146 */
[----:B-1----:R-:W-:Y:S05]  /*6060*/  @!P1 BRA `(.L_x_15094) ;  /* 0x0000009800a89947 */ /* 0x002fea0003800000 */
.L_x_15091:
        /* <DEDUP_REMOVED lines=25> */
.L_x_15096:
[----:B------:R-:W-:Y:S01]  /*6200*/  ULEA UR6, UR21, UR45, 0x3 ;  /* 0x0000002d15067291 */ /* 0x000fe2000f8e183f */
[----:B------:R-:W-:-:S05]  /*6210*/  IMAD.U32 R0, RZ, RZ, UR22 ;  /* 0x00000016ff007e24 */ /* 0x000fca000f8e00ff */
[----:B------:R-:W-:-:S04]  /*6220*/  SHF.L.U32 R0, R0, 0x1f, RZ ;  /* 0x0000001f00007819 */ /* 0x000fc800000006ff */
[----:B------:R0:W1:Y:S01]  /*6230*/  SYNCS.PHASECHK.TRANS64.TRYWAIT P1, [UR6+0x16850], R0 ;  /* 0x01685000ff0075a7 */ /* 0x0000620008020146 */
[----:B------:R-:W-:Y:S05]  /*6240*/  @!P0 BRA `(.L_x_15097) ;  /* 0x0000000000048947 */ /* 0x000fea0003800000 */
[----:B------:R-:W-:Y:S01]  /*6250*/  BPT.TRAP 0x1 ;  /* 0x000000040000795c */ /* 0x000fe20000300000 */
.L_x_15097:
[----:B-1----:R-:W-:Y:S05]  /*6260*/  @P1 BRA `(.L_x_15095) ;  /* 0x0000000000081947 */ /* 0x002fea0003800000 */
[----:B------:R-:W1:Y:S02]  /*6270*/  SYNCS.PHASECHK.TRANS64.TRYWAIT P1, [UR6+0x16850], R0 ;  /* 0x01685000ff0075a7 */ /* 0x000e640008020146 */
[----:B-1----:R-:W-:Y:S05]  /*6280*/  @!P1 BRA `(.L_x_15098) ;  /* 0x0000009800389947 */ /* 0x002fea0003800000 */
.L_x_15095:
        /* <DEDUP_REMOVED lines=51> */
.L_x_15099:
        /* <DEDUP_REMOVED lines=279> */
.L_x_15100:
        /* <DEDUP_REMOVED lines=76> */
.L_x_15090:
[----:B------:R-:W-:Y:S06]  /*7bf0*/  BAR.ARV 0x8, 0x200 ;  /* 0x0208000000007b1d */ /* 0x000fec0000002000 */
[----:B------:R-:W-:Y:S05]  /*7c00*/  @!P0 BRA `(.L_x_15102) ;  /* 0x0000000000048947 */ /* 0x000fea0003800000 */
[----:B------:R-:W-:Y:S01]  /*7c10*/  BPT.TRAP 0x1 ;  /* 0x000000040000795c */ /* 0x000fe20000300000 */
.L_x_15102:
[----:B------:R-:W-:Y:S01]  /*7c20*/  ULEA UR5, UR37, UR45, 0x3 ;  /* 0x0000002d25057291 */ /* 0x000fe2000f8e183f */
[----:B------:R-:W-:-:S05]  /*7c30*/  IMAD.U32 R6, RZ, RZ, UR36 ;  /* 0x00000024ff067e24 */ /* 0x000fca000f8e00ff */
[----:B------:R-:W-:-:S04]  /*7c40*/  SHF.L.U32 R6, R6, 0x1f, RZ ;  /* 0x0000001f06067819 */ /* 0x000fc800000006ff */
[----:B------:R0:W1:Y:S01]  /*7c50*/  SYNCS.PHASECHK.TRANS64.TRYWAIT P1, [UR5+0x16850], R6 ;  /* 0x01685006ff0075a7 */ /* 0x0000620008020145 */
[----:B------:R-:W-:Y:S05]  /*7c60*/  @!P0 BRA `(.L_x_15103) ;  /* 0x0000000000048947 */ /* 0x000fea0003800000 */
[----:B------:R-:W-:Y:S01]  /*7c70*/  BPT.TRAP 0x1 ;  /* 0x000000040000795c */ /* 0x000fe20000300000 */
.L_x_15103:
[----:B-1----:R-:W-:Y:S05]  /*7c80*/  @P1 BRA `(.L_x_15104) ;  /* 0x0000000000081947 */ /* 0x002fea0003800000 */
[----:B------:R-:W1:Y:S02]  /*7c90*/  SYNCS.PHASECHK.TRANS64.TRYWAIT P1, [UR5+0x16850], R6 ;  /* 0x01685006ff0075a7 */ /* 0x000e640008020145 */
[----:B-1----:R-:W-:Y:S05]  /*7ca0*/  @!P1 BRA `(.L_x_15105) ;  /* 0x0000007c00c89947 */ /* 0x002fea0003800000 */
.L_x_15104:
        /* <DEDUP_REMOVED lines=71> */
.L_x_15106:
        /* <DEDUP_REMOVED lines=42> */
.L_x_15070:
        /* <DEDUP_REMOVED lines=29> */
[----:B------:R-:W-:-:S02]  /*8590*/  ULDC.64 UR14, c[0x0][0xc08] ;  /* 0x00030200000e7ab9 */ /* 0x000fc40000000a00 */
[----:B------:R-:W-:Y:S01]  /*85a0*/  IMAD.U32 R24, RZ, RZ, UR8 ;  /* 0x00000008ff187e24 */ /* 0x000fe2000f8e00ff */
[----:B------:R-:W-:Y:S01]  /*85b0*/  MOV R25, UR9 ;  /* 0x0000000900197c02 */ /* 0x000fe20008000f00 */
        /* <DEDUP_REMOVED lines=47> */
[----:B------:R-:W-:Y:S02]  /*88b0*/  UISETP.NE.U32.AND UP1, UPT, UR14, URZ, UPT ;  /* 0x0000003f0e00728c */ /* 0x000fe4000bf25070 */
[----:B------:R-:W-:Y:S02]  /*88c0*/  USEL UR7, UR39, URZ, !UP0 ;  /* 0x0000003f27077287 */ /* 0x000fe4000c000000 */
[----:B------:R-:W-:Y:S01]  /*88d0*/  UISETP.NE.AND.EX UP0, UPT, UR15, URZ, UPT, UP1 ;  /* 0x0000003f0f00728c */ /* 0x000fe2000bf05310 */
[----:B------:R-:W0:Y:S05]  /*88e0*/  @P1 LDC R27, c[0x0][0xbec] ;  /* 0x0002fb00ff1b1b82 */ /* 0x000e2a0000000800 */
[----:B------:R-:W-:-:S03]  /*88f0*/  PLOP3.LUT P3, PT, PT, PT, UP0, 0x80, 0x0 ;  /* 0x000000000000781c */ /* 0x000fc60003f6f008 */
        /* <DEDUP_REMOVED lines=14> */
[----:B------:R-:W-:-:S03]  /*89e0*/  UIMAD UR12, UR7, UR17, UR12 ;  /* 0x00000011070c72a4 */ /* 0x000fc6000f8e020c */
[----:B------:R-:W-:Y:S01]  /*89f0*/  ULDC.64 UR16, c[0x0][0xb88] ;  /* 0x0002e20000107ab9 */ /* 0x000fe20000000a00 */
[----:B------:R-:W-:Y:S01]  /*8a00*/  IADD3 R4, P0, R4, UR10, RZ ;  /* 0x0000000a04047c10 */ /* 0x000fe2000ff1e0ff */
[----:B------:R-:W-:Y:S01]  /*8a10*/  IMAD R8, R5, UR16, RZ ;  /* 0x0000001005087c24 */ /* 0x000fe2000f8e02ff */
[----:B------:R-:W-:Y:S01]  /*8a20*/  @UP0 ULEA UR10, UP1, UR39, UR14, 0x2 ;  /* 0x0000000e270a0291 */ /* 0x000fe2000f82103f */
[----:B------:R-:W-:Y:S01]  /*8a30*/  IMAD.U32 R9, RZ, RZ, UR12 ;  /* 0x0000000cff097e24 */ /* 0x000fe2000f8e00ff */
[----:B------:R-:W-:Y:S01]  /*8a40*/  ULDC.64 UR12, c[0x0][0xb50] ;  /* 0x0002d400000c7ab9 */ /* 0x000fe20000000a00 */
[----:B------:R-:W-:-:S03]  /*8a50*/  ULDC UR14, c[0x0][0xa88] ;  /* 0x0002a200000e7ab9 */ /* 0x000fc60000000800 */
[----:B------:R-:W-:Y:S01]  /*8a60*/  IADD3.X R5, R6, UR11, R9, P0, !PT ;  /* 0x0000000b06057c10 */ /* 0x000fe200087fe409 */
[----:B------:R-:W-:Y:S01]  /*8a70*/  @UP0 ULEA.HI.X UR11, UR39, UR15, UR40, 0x2, UP1 ;  /* 0x0000000f270b0291 */ /* 0x000fe200088f1428 */
[C---:B------:R-:W-:Y:S02]  /*8a80*/  IMAD R9, R7.reuse, UR17, R8 ;  /* 0x0000001107097c24 */ /* 0x040fe4000f8e0208 */
[----:B------:R-:W-:Y:S02]  /*8a90*/  IMAD.U32 R6, RZ, RZ, UR14 ;  /* 0x0000000eff067e24 */ /* 0x000fe4000f8e00ff */
[----:B------:R-:W-:-:S04]  /*8aa0*/  IMAD.WIDE.U32 R4, R7, UR16, R4 ;  /* 0x0000001007047c25 */ /* 0x000fc8000f8e0004 */
        /* <DEDUP_REMOVED lines=12> */
.L_x_15109:
        /* <DEDUP_REMOVED lines=26> */
[----:B------:R-:W-:Y:S01]  /*8d10*/  IMAD.X R25, RZ, RZ, R3, P4 ;  /* 0x000000ffff197224 */ /* 0x000fe200020e0603 */
[----:B-1----:R0:W-:Y:S04]  /*8d20*/  @!P0 ST.E desc[UR52][R14.64], R20 ;  /* 0x000000140e008985 */ /* 0x0021e8000c101934 */
[----:B------:R-:W2:Y:S04]  /*8d30*/  LD.E.128 R4, desc[UR52][R4.64] ;  /* 0x0000003404047980 */ /* 0x000ea8000c101d00 */
[----:B------:R-:W3:Y:S04]  /*8d40*/  LD.E.128 R8, desc[UR52][R8.64] ;  /* 0x0000003408087980 */ /* 0x000ee8000c101d00 */
[----:B------:R-:W4:Y:S01]  /*8d50*/  LD.E.128 R24, desc[UR52][R24.64] ;  /* 0x0000003418187980 */ /* 0x000f22000c101d00 */
[----:B------:R-:W-:Y:S01]  /*8d60*/  IADD3 R29, P0, R2, 0x4800, RZ ;  /* 0x00004800021d7810 */ /* 0x000fe20007f1e0ff */
[----:B0-----:R-:W0:Y:S03]  /*8d70*/  @P1 LDC R20, c[0x0][0xbec] ;  /* 0x0002fb00ff141b82 */ /* 0x001e260000000800 */
[----:B------:R-:W-:-:S02]  /*8d80*/  IADD3.X R13, RZ, R3, RZ, P0, !PT ;  /* 0x00000003ff0d7210 */ /* 0x000fc400007fe4ff */
[----:B------:R-:W-:-:S03]  /*8d90*/  LOP3.LUT R2, R29, 0x380, RZ, 0xc0, !PT ;  /* 0x000003801d027812 */ /* 0x000fc600078ec0ff */
[----:B------:R-:W1:Y:S01]  /*8da0*/  @P1 LDC R3, c[0x0][0xbf0] ;  /* 0x0002fc00ff031b82 */ /* 0x000e620000000800 */
[----:B------:R-:W-:Y:S01]  /*8db0*/  UIMAD UR10, UR9, UR12, URZ ;  /* 0x0000000c090a72a4 */ /* 0x000fe2000f8e023f */
[----:B------:R-:W-:Y:S01]  /*8dc0*/  SHF.R.U64 R2, R2, 0x3, RZ ;  /* 0x0000000302027819 */ /* 0x000fe200000012ff */
        /* <DEDUP_REMOVED lines=11> */
[----:B0-----:R-:W-:Y:S01]  /*8e80*/  @P1 IMAD.HI.U32 R2, R29, R20, RZ ;  /* 0x000000141d021227 */ /* 0x001fe200078e00ff */
[----:B------:R-:W-:Y:S01]  /*8e90*/  ULDC.64 UR10, c[0x0][0xaf0] ;  /* 0x0002bc00000a7ab9 */ /* 0x000fe20000000a00 */
[----:B------:R-:W5:Y:S01]  /*8ea0*/  LD.E.128 R12, desc[UR52][R12.64] ;  /* 0x000000340c0c7980 */ /* 0x000f62000c101d00 */
[----:B------:R-:W-:Y:S01]  /*8eb0*/  UIADD3 UR9, UR9, UR4, URZ ;  /* 0x0000000409097290 */ /* 0x000fe2000fffe03f */
[----:B------:R-:W-:Y:S01]  /*8ec0*/  IMAD.MOV.U32 R21, RZ, RZ, R29 ;  /* 0x000000ffff157224 */ /* 0x000fe200078e001d */
[----:B------:R-:W-:Y:S01]  /*8ed0*/  UIMAD UR4, UR19, UR10, URZ ;  /* 0x0000000a130472a4 */ /* 0x000fe2000f8e023f */
[----:B------:R-:W-:Y:S01]  /*8ee0*/  @!PT LDS RZ, [RZ] ;  /* 0x00000000fffff984 */ /* 0x000fe20000000800 */
[----:B------:R-:W-:Y:S01]  /*8ef0*/  @!PT LDS RZ, [RZ] ;  /* 0x00000000fffff984 */ /* 0x000fe20000000800 */
[----:B------:R-:W-:Y:S01]  /*8f00*/  @!PT LDS RZ, [RZ] ;  /* 0x00000000fffff984 */ /* 0x000fe20000000800 */
[----:B------:R-:W-:Y:S01]  /*8f10*/  @!PT LDS RZ, [RZ] ;  /* 0x00000000fffff984 */ /* 0x000fe20000000800 */
[----:B------:R0:W-:Y:S06]  /*8f20*/  MEMBAR.ALL.CTA ;  /* 0x0000000000007992 */ /* 0x0001ec0000008000 */
[----:B0-----:R-:W0:Y:S01]  /*8f30*/  FENCE.VIEW.ASYNC.S ;  /* 0x00000000000073c6 */ /* 0x001e220000000000 */
[----:B------:R-:W-:Y:S01]  /*8f40*/  UIMAD.WIDE.U32 UR8, UR7, UR10, UR8 ;  /* 0x0000000a070872a5 */ /* 0x000fe2000f8e0008 */
[----:B-1----:R-:W-:Y:S01]  /*8f50*/  @P1 SHF.R.U32.HI R21, RZ, R3, R2 ;  /* 0x00000003ff151219 */ /* 0x002fe20000011602 */
[----:B------:R-:W-:Y:S01]  /*8f60*/  UIMAD UR4, UR7, UR11, UR4 ;  /* 0x0000000b070472a4 */ /* 0x000fe2000f8e0204 */
[----:B------:R-:W-:-:S02]  /*8f70*/  VIADD R0, R0, 0x16820 ;  /* 0x0001682000007836 */ /* 0x000fc40000000000 */
[--C-:B------:R-:W-:Y:S01]  /*8f80*/  SHF.R.S32.HI R20, RZ, 0x1f, R21.reuse ;  /* 0x0000001fff147819 */ /* 0x100fe20000011415 */
[----:B------:R-:W-:Y:S01]  /*8f90*/  UIADD3 UR4, UR9, UR4, URZ ;  /* 0x0000000409047290 */ /* 0x000fe2000fffe03f */
[----:B------:R-:W-:Y:S01]  /*8fa0*/  IMAD.MOV R28, RZ, RZ, -R21 ;  /* 0x000000ffff1c7224 */ /* 0x000fe200078e0a15 */
[----:B------:R-:W-:Y:S01]  /*8fb0*/  ULDC.64 UR10, c[0x0][0xae0] ;  /* 0x0002b800000a7ab9 */ /* 0x000fe20000000a00 */
[----:B------:R-:W-:Y:S01]  /*8fc0*/  IMAD.U32 R3, RZ, RZ, UR9 ;  /* 0x00000009ff037e24 */ /* 0x000fe2000f8e00ff */
[----:B------:R-:W-:Y:S01]  /*8fd0*/  PRMT R0, RZ, 0x654, R0 ;  /* 0x00000654ff007816 */ /* 0x000fe20000000000 */
        /* <DEDUP_REMOVED lines=8> */
[----:B------:R-:W-:Y:S01]  /*9060*/  IMAD.WIDE.U32 R2, R21, UR10, R2 ;  /* 0x0000000a15027c25 */ /* 0x000fe2000f8e0002 */
[----:B0-----:R0:W-:Y:S03]  /*9070*/  SYNCS.ARRIVE.TRANS64.RED.A1T0 RZ, [R0+URZ], RZ ;  /* 0x000000ff00ff79a7 */ /* 0x0011e6000810043f */
[----:B------:R-:W-:-:S02]  /*9080*/  IMAD.IADD R3, R3, 0x1, R33 ;  /* 0x0000000103037824 */ /* 0x000fc400078e0221 */
[----:B------:R-:W-:Y:S02]  /*9090*/  IMAD R20, R20, UR8, RZ ;  /* 0x0000000814147c24 */ /* 0x000fe4000f8e02ff */
        /* <DEDUP_REMOVED lines=36> */
.L_x_15108:
        /* <DEDUP_REMOVED lines=14> */
[----:B------:R-:W-:-:S05]  /*93c0*/  MOV R0, UR4 ;  /* 0x0000000400007c02 */ /* 0x000fca0008000f00 */
[----:B------:R-:W-:-:S05]  /*93d0*/  PLOP3.LUT P3, PT, PT, PT, UP1, 0x80, 0x0 ;  /* 0x000000000000781c */ /* 0x000fca0003f6f018 */
[----:B------:R-:W-:-:S04]  /*93e0*/  @UP1 ULEA UR8, UP2, UR39, UR8, 0x2 ;  /* 0x0000000827081291 */ /* 0x000fc8000f84103f */
[----:B------:R-:W-:Y:S02]  /*93f0*/  @UP1 ULEA.HI.X UR9, UR39, UR9, UR40, 0x2, UP2 ;  /* 0x0000000927091291 */ /* 0x000fe400090f1428 */
        /* <DEDUP_REMOVED lines=15> */
.L_x_15111:
        /* <DEDUP_REMOVED lines=45> */
.L_x_15113:
[----:B------:R-:W-:Y:S05]  /*97c0*/  BSYNC B1 ;  /* 0x0000000000017941 */ /* 0x000fea0003800000 */
.L_x_15112:
        /* <DEDUP_REMOVED lines=33> */
[----:B------:R-:W-:Y:S01]  /*99e0*/  SHF.R.S32.HI R4, RZ, 0x1f, R7 ;  /* 0x0000001fff047819 */ /* 0x000fe20000011407 */
[C---:B------:R-:W-:Y:S01]  /*99f0*/  IMAD R9, R5.reuse, UR11, R6 ;  /* 0x0000000b05097c24 */ /* 0x040fe2000f8e0206 */
[----:B------:R-:W-:Y:S01]  /*9a00*/  ULDC UR4, c[0x0][0xac8] ;  /* 0x0002b20000047ab9 */ /* 0x000fe20000000800 */
[----:B------:R-:W-:-:S04]  /*9a10*/  IMAD.WIDE.U32 R2, R5, UR10, R2 ;  /* 0x0000000a05027c25 */ /* 0x000fc8000f8e0002 */
[----:B------:R-:W-:Y:S01]  /*9a20*/  IMAD R4, R4, UR8, RZ ;  /* 0x0000000804047c24 */ /* 0x000fe2000f8e02ff */
[----:B------:R-:W-:-:S03]  /*9a30*/  IADD3 R3, R3, R9, RZ ;  /* 0x0000000903037210 */ /* 0x000fc60007ffe0ff */
        /* <DEDUP_REMOVED lines=33> */
.L_x_15110:
[----:B------:R-:W-:Y:S05]  /*9c50*/  BSYNC B0 ;  /* 0x0000000000007941 */ /* 0x000fea0003800000 */
.L_x_15107:
[----:B------:R-:W-:Y:S02]  /*9c60*/  ULDC UR4, c[0x0][0xc3c] ;  /* 0x00030f0000047ab9 */ /* 0x000fe40000000800 */
[----:B------:R-:W-:-:S13]  /*9c70*/  ISETP.GE.AND P0, PT, R31, UR4, PT ;  /* 0x000000041f007c0c */ /* 0x000fda000bf06270 */
[----:B------:R-:W-:Y:S05]  /*9c80*/  @!P0 BRA `(.L_x_15114) ;  /* 0xffffff7000208947 */ /* 0x000fea000383ffff */
[----:B------:R-:W-:Y:S05]  /*9c90*/  EXIT ;  /* 0x000000000000794d */ /* 0x000fea0003800000 */
.L_x_15065:
        /* <DEDUP_REMOVED lines=18> */
.L_x_15115:
        /* <DEDUP_REMOVED lines=40> */
.L_x_15121:
        /* <DEDUP_REMOVED lines=12> */
.L_x_15120:
[----:B------:R-:W-:Y:S05]  /*a100*/  BSYNC B0 ;  /* 0x0000000000007941 */ /* 0x000fea0003800000 */
.L_x_15119:
        /* <DEDUP_REMOVED lines=20> */
.L_x_15117:
        /* <DEDUP_REMOVED lines=20> */
.L_x_15122:
        /* <DEDUP_REMOVED lines=14> */
[-C--:B------:R-:W-:Y:S01]  /*a470*/  @!P1 IADD3 R3, R3, -R8.reuse, RZ ;  /* 0x8000000803039210 */ /* 0x080fe20007ffe0ff */
        /* <DEDUP_REMOVED lines=38> */
[----:B------:R-:W-:Y:S02]  /*a6e0*/  @!P1 LOP3.LUT R2, RZ, R9, RZ, 0x33, !PT ;  /* 0x00000009ff029212 */ /* 0x000fe400078e33ff */
[----:B------:R-:W-:Y:S02]  /*a6f0*/  IADD3 R9, -R9, RZ, RZ ;  /* 0x000000ff09097210 */ /* 0x000fe40007ffe1ff */
[----:B------:R-:W-:-:S03]  /*a700*/  LOP3.LUT R17, RZ, R2, RZ, 0x33, !PT ;  /* 0x00000002ff117212 */ /* 0x000fc600078e33ff */
[----:B------:R-:W-:Y:S02]  /*a710*/  IMAD R18, R2, R9, R3 ;  /* 0x0000000902127224 */ /* 0x000fe400078e0203 */
[----:B------:R-:W-:Y:S01]  /*a720*/  IMAD.IADD R17, R0, 0x1, R17 ;  /* 0x0000000100117824 */ /* 0x000fe200078e0211 */
[----:B------:R-:W-:Y:S06]  /*a730*/  BRA `(.L_x_15123) ;  /* 0x0000000000147947 */ /* 0x000fec0003800000 */
.L_x_15118:
[----:B------:R-:W-:Y:S01]  /*a740*/  ULDC UR4, c[0x0][0xc3c] ;  /* 0x00030f0000047ab9 */ /* 0x000fe20000000800 */
[----:B------:R-:W-:Y:S02]  /*a750*/  IMAD.MOV.U32 R17, RZ, RZ, RZ ;  /* 0x000000ffff117224 */ /* 0x000fe400078e00ff */
[----:B------:R-:W-:Y:S02]  /*a760*/  IMAD.U32 R16, RZ, RZ, UR6 ;  /* 0x00000006ff107e24 */ /* 0x000fe4000f8e00ff */
[----:B------:R-:W-:Y:S02]  /*a770*/  IMAD.MOV.U32 R18, RZ, RZ, RZ ;  /* 0x000000ffff127224 */ /* 0x000fe400078e00ff */
[----:B------:R-:W-:-:S07]  /*a780*/  IMAD.U32 R19, RZ, RZ, UR4 ;  /* 0x00000004ff137e24 */ /* 0x000fce000f8e00ff */
.L_x_15123:
[----:B------:R-:W-:-:S13]  /*a790*/  ISETP.NE.AND P0, PT, R5, RZ, PT ;  /* 0x000000ff0500720c */ /* 0x000fda0003f05270 */
[----:B------:R-:W0:Y:S01]  /*a7a0*/  @!P0 S2R R3, SR_CgaCtaId ;  /* 0x0000000000038919 */ /* 0x000e220000008800 */
[----:B------:R-:W-:-:S04]  /*a7b0*/  @!P0 MOV R0, 0x400 ;  /* 0x0000040000008802 */ /* 0x000fc80000000f00 */
[----:B0-----:R-:W-:-:S05]  /*a7c0*/  @!P0 LEA R0, R3, R0, 0x18 ;  /* 0x0000000003008211 */ /* 0x001fca00078ec0ff */
[----:B------:R0:W-:Y:S01]  /*a7d0*/  @!P0 STS.128 [R0+0x168d0], R16 ;  /* 0x0168d01000008388 */ /* 0x0001e20000000c00 */
[----:B------:R-:W-:Y:S06]  /*a7e0*/  BAR.ARV 0x5, 0x200 ;  /* 0x0148000000007b1d */ /* 0x000fec0000002000 */
.L_x_15116:
        /* <DEDUP_REMOVED lines=29> */
.L_x_15185:
[----:B0-----:R-:W0:Y:S01]  /*a9c0*/  LDC.64 R2, c[0x0][0xc88] ;  /* 0x00032200ff027b82 */ /* 0x001e220000000a00 */
[----:B--2---:R-:W2:Y:S01]  /*a9d0*/  LDL.LU R6, [R1] ;  /* 0x0000000001067983 */ /* 0x004ea20000300800 */
        /* <DEDUP_REMOVED lines=15> */
[----:B------:R1:W3:Y:S01]  /*aad0*/  @P0 LDG.E R7, desc[UR52][R2.64] ;  /* 0x0000003402070981 */ /* 0x0002e2000c1e1900 */
[----:B------:R-:W-:Y:S02]  /*aae0*/  ISETP.NE.U32.AND P0, PT, RZ, UR4, PT ;  /* 0x00000004ff007c0c */ /* 0x000fe4000bf05070 */
[----:B--2---:R-:W-:Y:S02]  /*aaf0*/  LOP3.LUT R6, R6, 0xffffffef, RZ, 0xc0, !PT ;  /* 0xffffffef06067812 */ /* 0x004fe400078ec0ff */
[----:B------:R-:W-:Y:S02]  /*ab00*/  ISETP.NE.AND.EX P2, PT, RZ, UR5, PT, P0 ;  /* 0x00000005ff007c0c */ /* 0x000fe4000bf45300 */
[----:B------:R-:W-:Y:S02]  /*ab10*/  ISETP.NE.U32.AND P0, PT, RZ, UR6, PT ;  /* 0x00000006ff007c0c */ /* 0x000fe4000bf05070 */
[----:B0-----:R-:W-:Y:S02]  /*ab20*/  MOV R0, RZ ;  /* 0x000000ff00007202 */ /* 0x001fe40000000f00 */
[----:B------:R-:W-:-:S02]  /*ab30*/  ISETP.NE.AND.EX P0, PT, RZ, UR7, PT, P0 ;  /* 0x00000007ff007c0c */ /* 0x000fc4000bf05300 */
[----:B-1----:R-:W-:-:S04]  /*ab40*/  IADD3 R2, P1, R23, UR4, RZ ;  /* 0x0000000417027c10 */ /* 0x002fc8000ff3e0ff */
[----:B------:R-:W-:Y:S01]  /*ab50*/  IADD3.X R3, R24, UR5, RZ, P1, !PT ;  /* 0x0000000518037c10 */ /* 0x000fe20008ffe4ff */
[----:B------:R-:W-:Y:S01]  /*ab60*/  ULDC.64 UR4, c[0x0][0x418] ;  /* 0x0001060000047ab9 */ /* 0x000fe20000000a00 */
[----:B------:R-:W-:-:S03]  /*ab70*/  @P2 LOP3.LUT R6, R6, 0x10, RZ, 0xfc, !PT ;  /* 0x0000001006062812 */ /* 0x000fc600078efcff */
[----:B------:R-:W2:Y:S02]  /*ab80*/  @P2 LDG.E R0, desc[UR52][R2.64] ;  /* 0x0000003402002981 */ /* 0x000ea4000c1e1900 */
[----:B------:R-:W-:Y:S02]  /*ab90*/  @P0 IADD3 R4, P1, R23, UR6, RZ ;  /* 0x0000000617040c10 */ /* 0x000fe4000ff3e0ff */
[----:B------:R-:W-:Y:S02]  /*aba0*/  STL [R1], R6 ;  /* 0x0000000601007387 */ /* 0x000fe40000100800 */
        /* <DEDUP_REMOVED lines=8> */
[----:B--2---:R0:W-:Y:S04]  /*ac30*/  STL [R1+0x20], R0 ;  /* 0x0000200001007387 */ /* 0x0041e80000100800 */
[----:B---3--:R1:W-:Y:S04]  /*ac40*/  STL [R1+0x14], R7 ;  /* 0x0000140701007387 */ /* 0x0083e80000100800 */
[----:B----4-:R1:W-:Y:S01]  /*ac50*/  @P0 STL [R1+0x2c], R4 ;  /* 0x00002c0401000387 */ /* 0x0103e20000100800 */
        /* <DEDUP_REMOVED lines=10> */
.L_x_15125:
        /* <DEDUP_REMOVED lines=10> */
.L_x_15126:
        /* <DEDUP_REMOVED lines=9> */
.L_x_15127:
[----:B0-2---:R-:W-:Y:S01]  /*ae30*/  IMAD.MOV.U32 R2, RZ, RZ, R6 ;  /* 0x000000ffff027224 */ /* 0x005fe200078e0006 */
[----:B------:R-:W0:Y:S01]  /*ae40*/  LDC R3, c[0x0][0x448] ;  /* 0x00011200ff037b82 */ /* 0x000e220000000800 */
[----:B------:R-:W2:Y:S01]  /*ae50*/  LDL R6, [R1+0x2c] ;  /* 0x00002c0001067983 */ /* 0x000ea20000100800 */
[----:B-----5:R-:W-:Y:S01]  /*ae60*/  IMAD.IADD R5, R0, 0x1, -R7 ;  /* 0x0000000100057824 */ /* 0x020fe200078e0a07 */
[----:B------:R-:W-:Y:S01]  /*ae70*/  BSSY B7, `(.L_x_15128) ;  /* 0x00003b5000077945 */ /* 0x000fe20003800000 */
[----:B------:R-:W-:Y:S02]  /*ae80*/  LOP3.LUT R2, R2, 0xfffffff7, RZ, 0xc0, !PT ;  /* 0xfffffff702027812 */ /* 0x000fe400078ec0ff */
[----:B0-----:R-:W-:-:S13]  /*ae90*/  ISETP.NE.AND P0, PT, R3, 0x1, PT ;  /* 0x000000010300780c */ /* 0x001fda0003f05270 */
[----:B------:R-:W0:Y:S01]  /*aea0*/  @P0 LDC R4, c[0x0][0x44c] ;  /* 0x00011300ff040b82 */ /* 0x000e220000000800 */
[----:B------:R-:W-:-:S05]  /*aeb0*/  @P0 LOP3.LUT R2, R2, 0x8, RZ, 0xfc, !PT ;  /* 0x0000000802020812 */ /* 0x000fca00078efcff */
[----:B------:R1:W-:Y:S02]  /*aec0*/  STL [R1], R2 ;  /* 0x0000000201007387 */ /* 0x0003e40000100800 */
[----:B------:R-:W3:Y:S02]  /*aed0*/  @P0 LDC R3, c[0x0][0x450] ;  /* 0x00011400ff030b82 */ /* 0x000ee40000000800 */
[----:B------:R4:W-:Y:S01]  /*aee0*/  STL [R1+0x10], R5 ;  /* 0x0000100501007387 */ /* 0x0009e20000100800 */
[----:B-1----:R-:W-:-:S04]  /*aef0*/  IMAD R2, R17, 0xc0, RZ ;  /* 0x000000c011027824 */ /* 0x002fc800078e02ff */
[----:B------:R-:W-:-:S04]  /*af00*/  VIADD R2, R2, 0xbf ;  /* 0x000000bf02027836 */ /* 0x000fc80000000000 */
[----:B0-----:R-:W-:-:S05]  /*af10*/  @P0 IMAD.HI.U32 R4, R2, R4, RZ ;  /* 0x0000000402040227 */ /* 0x001fca00078e00ff */
[----:B---3--:R-:W-:Y:S02]  /*af20*/  @P0 SHF.R.U32.HI R2, RZ, R3, R4 ;  /* 0x00000003ff020219 */ /* 0x008fe40000011604 */
[----:B--2---:R-:W-:-:S05]  /*af30*/  IADD3 R0, R5, 0x80, -R6 ;  /* 0x0000008005007810 */ /* 0x004fca0007ffe806 */
        /* <DEDUP_REMOVED lines=11> */
[----:B----4-:R-:W-:Y:S05]  /*aff0*/  @P0 BRA `(.L_x_15129) ;  /* 0x0000000000440947 */ /* 0x010fea0003800000 */
        /* <DEDUP_REMOVED lines=17> */
.L_x_15129:
        /* <DEDUP_REMOVED lines=20> */
.L_x_15132:
[----:B------:R-:W-:Y:S05]  /*b250*/  BSYNC B6 ;  /* 0x0000000000067941 */ /* 0x000fea0003800000 */
.L_x_15131:
        /* <DEDUP_REMOVED lines=20> */
.L_x_15135:
        /* <DEDUP_REMOVED lines=15> */
.L_x_15134:
[----:B------:R-:W-:Y:S05]  /*b490*/  BSYNC B6 ;  /* 0x0000000000067941 */ /* 0x000fea0003800000 */
.L_x_15133:
        /* <DEDUP_REMOVED lines=10> */
[----:B------:R-:W0:Y:S03]  /*b540*/  S2R R0, SR_TID.X ;  /* 0x0000000000007919 */ /* 0x000e260000002100 */
[----:B------:R-:W-:Y:S01]  /*b550*/  @P0 IADD3.X R3, R24, UR5, RZ, P1, !PT ;  /* 0x0000000518030c10 */ /* 0x000fe20008ffe4ff */
[----:B------:R-:W4:Y:S04]  /*b560*/  LDL.LU R20, [R1] ;  /* 0x0000000001147983 */ /* 0x000f280000300800 */
        /* <DEDUP_REMOVED lines=26> */
[----:B------:R0:W-:Y:S01]  /*b710*/  STL [R1+0x18], R6 ;  /* 0x0000180601007387 */ /* 0x0001e20000100800 */
        /* <DEDUP_REMOVED lines=11> */
[----:B------:R0:W-:Y:S01]  /*b7d0*/  STL [R1], R20 ;  /* 0x0000001401007387 */ /* 0x0001e20000100800 */
[----:B------:R-:W-:-:S03]  /*b7e0*/  UMOV UR4, 0xffffffff ;  /* 0xffffffff00047882 */ /* 0x000fc60000000000 */
[----:B------:R-:W-:Y:S05]  /*b7f0*/  BRA.DIV UR4, `(.L_x_15136) ;  /* 0x00000046040c7947 */ /* 0x000fea000b800000 */
.L_x_15202:
[----:B------:R-:W-:-:S05]  /*b800*/  SHF.R.S32.HI R9, RZ, 0x1f, R18 ;  /* 0x0000001fff097819 */ /* 0x000fca0000011412 */
[----:B------:R1:W-:Y:S01]  /*b810*/  STL [R1+0x8], R9 ;  /* 0x0000080901007387 */ /* 0x0003e20000100800 */
[----:B------:R-:W-:Y:S05]  /*b820*/  @!P2 BRA `(.L_x_15137) ;  /* 0x000000000004a947 */ /* 0x000fea0003800000 */
[----:B------:R-:W-:Y:S01]  /*b830*/  BPT.TRAP 0x1 ;  /* 0x000000040000795c */ /* 0x000fe20000300000 */
.L_x_15137:
        /* <DEDUP_REMOVED lines=25> */
.L_x_15203:
[----:B------:R-:W-:Y:S05]  /*b9d0*/  BSYNC B0 ;  /* 0x0000000000007941 */ /* 0x000fea0003800000 */
.L_x_15138:
        /* <DEDUP_REMOVED lines=21> */
[----:B------:R-:W-:Y:S02]  /*bb30*/  ULDC.64 UR4, c[0x0][0x2e8] ;  /* 0x0000ba0000047ab9 */ /* 0x000fe40000000a00 */
[----:B------:R-:W-:Y:S01]  /*bb40*/  LEA R0, P0, R4, UR4, 0x1 ;  /* 0x0000000404007c11 */ /* 0x000fe2000f8008ff */
[----:B------:R-:W-:Y:S01]  /*bb50*/  ULDC UR4, c[0x0][0x2f4] ;  /* 0x0000bd0000047ab9 */ /* 0x000fe20000000800 */
[----:B----4-:R-:W-:Y:S01]  /*bb60*/  LOP3.LUT R9, R9, 0xfffffffe, RZ, 0xc0, !PT ;  /* 0xfffffffe09097812 */ /* 0x010fe200078ec0ff */
[----:B------:R-:W-:Y:S01]  /*bb70*/  IMAD.IADD R2, R5, 0x1, R2 ;  /* 0x0000000105027824 */ /* 0x000fe200078e0202 */
[----:B------:R-:W-:Y:S01]  /*bb80*/  ISETP.GE.AND P2, PT, R28, UR4, PT ;  /* 0x000000041c007c0c */ /* 0x000fe2000bf46270 */
[----:B------:R-:W-:-:S03]  /*bb90*/  UMOV UR4, 0xffffffff ;  /* 0xffffffff00047882 */ /* 0x000fc60000000000 */
[----:B------:R-:W-:Y:S02]  /*bba0*/  LEA.HI.X R2, R4, UR5, R2, 0x1, P0 ;  /* 0x0000000504027c11 */ /* 0x000fe400080f0c02 */
[----:B---3--:R-:W-:-:S04]  /*bbb0*/  IADD3 R4, -R10, R11, -R8 ;  /* 0x0000000b0a047210 */ /* 0x008fc80007ffe908 */
[----:B------:R-:W-:-:S03]  /*bbc0*/  ISETP.GE.AND P0, PT, R4, 0x1, PT ;  /* 0x000000010400780c */ /* 0x000fc60003f06270 */
        /* <DEDUP_REMOVED lines=81> */
.L_x_15221:
        /* <DEDUP_REMOVED lines=10> */
.L_x_15141:
        /* <DEDUP_REMOVED lines=11> */
.L_x_15142:
[----:B------:R1:W5:Y:S01]  /*c230*/  LDL R0, [R1] ;  /* 0x0000000001007983 */ /* 0x0003620000100800 */
        /* <DEDUP_REMOVED lines=37> */
.L_x_15144:
[----:B------:R-:W-:Y:S05]  /*c490*/  BSYNC B6 ;  /* 0x0000000000067941 */ /* 0x000fea0003800000 */
.L_x_15143:
[----:B------:R-:W2:Y:S01]  /*c4a0*/  LDL.LU R21, [R1+0x34] ;  /* 0x0000340001157983 */ /* 0x000ea20000300800 */
[----:B------:R-:W-:Y:S01]  /*c4b0*/  ULDC.64 UR4, c[0x0][0x2d8] ;  /* 0x0000b60000047ab9 */ /* 0x000fe20000000a00 */
[----:B0-----:R-:W0:Y:S01]  /*c4c0*/  LDC R4, c[0x0][0x448] ;  /* 0x00011200ff047b82 */ /* 0x001e220000000800 */
[----:B------:R-:W-:Y:S01]  /*c4d0*/  ULDC.64 UR6, c[0x0][0x2c8] ;  /* 0x0000b20000067ab9 */ /* 0x000fe20000000a00 */
[----:B------:R-:W3:Y:S01]  /*c4e0*/  LDL.LU R0, [R1+0x30] ;  /* 0x0000300001007983 */ /* 0x000ee20000300800 */
[----:B------:R-:W-:-:S03]  /*c4f0*/  ULDC.64 UR8, c[0x0][0x280] ;  /* 0x0000a00000087ab9 */ /* 0x000fc60000000a00 */
[----:B------:R-:W3:Y:S02]  /*c500*/  LDL.LU.64 R2, [R1+0x20] ;  /* 0x0000200001027983 */ /* 0x000ee40000300a00 */
[----:B------:R-:W1:Y:S02]  /*c510*/  LDC R9, c[0x0][0x448] ;  /* 0x00011200ff097b82 */ /* 0x000e640000000800 */
[----:B------:R-:W4:Y:S04]  /*c520*/  LDL R20, [R1+0x8] ;  /* 0x0000080001147983 */ /* 0x000f280000100800 */
[----:B------:R0:W5:Y:S02]  /*c530*/  LDL R10, [R1+0x1c] ;  /* 0x00001c00010a7983 */ /* 0x0001640000100800 */
[----:B0-----:R-:W-:-:S13]  /*c540*/  ISETP.NE.AND P6, PT, R4, 0x1, PT ;  /* 0x000000010400780c */ /* 0x001fda0003fc5270 */
[----:B------:R-:W0:Y:S08]  /*c550*/  @P6 LDC R5, c[0x0][0x44c] ;  /* 0x00011300ff056b82 */ /* 0x000e300000000800 */
[----:B------:R-:W1:Y:S08]  /*c560*/  @P6 LDC R4, c[0x0][0x450] ;  /* 0x00011400ff046b82 */ /* 0x000e700000000800 */
[----:B------:R-:W1:Y:S01]  /*c570*/  @P6 LDC R8, c[0x0][0x450] ;  /* 0x00011400ff086b82 */ /* 0x000e620000000800 */
[----:B---3--:R-:W-:-:S02]  /*c580*/  IMAD.MOV.U32 R3, RZ, RZ, R0 ;  /* 0x000000ffff037224 */ /* 0x008fc400078e0000 */
        /* <DEDUP_REMOVED lines=10> */
[----:B------:R-:W-:-:S03]  /*c630*/  ULDC.64 UR4, c[0x0][0x2d0] ;  /* 0x0000b40000047ab9 */ /* 0x000fc60000000a00 */
[----:B------:R-:W-:Y:S01]  /*c640*/  IMAD.IADD R3, R3, 0x1, R0 ;  /* 0x0000000103037824 */ /* 0x000fe200078e0200 */
[----:B---3--:R-:W-:-:S04]  /*c650*/  LOP3.LUT R20, R20, 0x7f, RZ, 0xc0, !PT ;  /* 0x0000007f14147812 */ /* 0x008fc800078ec0ff */
[----:B------:R-:W-:Y:S01]  /*c660*/  SHF.R.U32.HI R20, RZ, 0x3, R20 ;  /* 0x00000003ff147819 */ /* 0x000fe20000011614 */
[----:B--2---:R-:W-:-:S05]  /*c670*/  IMAD.SHL.U32 R21, R21, 0x10, RZ ;  /* 0x0000001015157824 */ /* 0x004fca00078e00ff */
[----:B------:R-:W-:-:S04]  /*c680*/  LOP3.LUT R21, R21, 0x70, RZ, 0xc0, !PT ;  /* 0x0000007015157812 */ /* 0x000fc800078ec0ff */
[----:B------:R-:W-:Y:S02]  /*c690*/  LOP3.LUT R20, R20, R21, RZ, 0xfc, !PT ;  /* 0x0000001514147212 */ /* 0x000fe400078efcff */
[----:B------:R2:W5:Y:S03]  /*c6a0*/  LDL R21, [R1+0x2c] ;  /* 0x00002c0001157983 */ /* 0x0005660000100800 */
[----:B------:R-:W-:-:S04]  /*c6b0*/  IMAD R6, R17, 0xc0, R20 ;  /* 0x000000c011067824 */ /* 0x000fc800078e0214 */
[----:B0-----:R-:W-:-:S04]  /*c6c0*/  @P6 IMAD.HI.U32 R0, R6, R5, RZ ;  /* 0x0000000506006227 */ /* 0x001fc800078e00ff */
        /* <DEDUP_REMOVED lines=16> */
[----:B------:R-:W-:Y:S01]  /*c7d0*/  LEA.HI.X R4, R4, UR9, R5, 0x1, P0 ;  /* 0x0000000904047c11 */ /* 0x000fe200080f0c05 */
[----:B------:R-:W-:-:S05]  /*c7e0*/  VIADD R5, R6, 0x80 ;  /* 0x0000008006057836 */ /* 0x000fca0000000000 */
[----:B------:R-:W-:Y:S01]  /*c7f0*/  MOV R6, R5 ;  /* 0x0000000500067202 */ /* 0x000fe20000000f00 */
[----:B------:R-:W1:Y:S01]  /*c800*/  S2R R20, SR_TID.X ;  /* 0x0000000000147919 */ /* 0x000e620000002100 */
        /* <DEDUP_REMOVED lines=18> */
[----:B-1----:R-:W-:Y:S02]  /*c930*/  LOP3.LUT R20, R20, 0x7f, RZ, 0xc0, !PT ;  /* 0x0000007f14147812 */ /* 0x002fe400078ec0ff */
        /* <DEDUP_REMOVED lines=70> */
[----:B0-----:R-:W-:-:S04]  /*cda0*/  @!P1 LEA R7, P2, R28, R7, 0x1 ;  /* 0x000000071c079211 */ /* 0x001fc800078408ff */
[----:B-1----:R-:W-:-:S04]  /*cdb0*/  @!P1 IADD3.X R6, RZ, R6, RZ, P2, !PT ;  /* 0x00000006ff069210 */ /* 0x002fc800017fe4ff */
        /* <DEDUP_REMOVED lines=37> */
.L_x_15246:
        /* <DEDUP_REMOVED lines=10> */
.L_x_15146:
        /* <DEDUP_REMOVED lines=10> */
[----:B------:R-:W-:-:S04]  /*d150*/  LOP3.LUT R0, R0, 0xfffffffe, RZ, 0xc0, !PT ;  /* 0xfffffffe00007812 */ /* 0x000fc800078ec0ff */
[----:B------:R-:W-:-:S04]  /*d160*/  IADD3 R0, R2, -R0, RZ ;  /* 0x8000000002007210 */ /* 0x000fc80007ffe0ff */
        /* <DEDUP_REMOVED lines=8> */
.L_x_15247:
[----:B------:R-:W-:Y:S05]  /*d1f0*/  BSYNC B0 ;  /* 0x0000000000007941 */ /* 0x000fea0003800000 */
.L_x_15147:
[----:B------:R-:W-:Y:S04]  /*d200*/  BSSY B0, `(.L_x_15149) ;  /* 0x0000106000007945 */ /* 0x000fe80003800000 */
[----:B------:R-:W-:Y:S05]  /*d210*/  @!P1 BRA `(.L_x_15150) ;  /* 0x0000001000109947 */ /* 0x000fea0003800000 */
[----:B------:R-:W2:Y:S01]  /*d220*/  LDL.LU R0, [R1+0x28] ;  /* 0x0000280001007983 */ /* 0x000ea20000300800 */
[----:B------:R-:W-:Y:S01]  /*d230*/  ULDC UR4, c[0x0][0x2f4] ;  /* 0x0000bd0000047ab9 */ /* 0x000fe20000000800 */
[----:B------:R-:W-:Y:S01]  /*d240*/  IMAD.MOV.U32 R17, RZ, RZ, R27 ;  /* 0x000000ffff117224 */ /* 0x000fe200078e001b */
[----:B------:R-:W-:Y:S01]  /*d250*/  ISETP.GE.AND P1, PT, R28, UR4, PT ;  /* 0x000000041c007c0c */ /* 0x000fe2000bf26270 */
[----:B------:R-:W-:Y:S02]  /*d260*/  IMAD.MOV.U32 R6, RZ, RZ, R25 ;  /* 0x000000ffff067224 */ /* 0x000fe400078e0019 */
[----:B------:R-:W-:Y:S02]  /*d270*/  IMAD.MOV.U32 R29, RZ, RZ, R26 ;  /* 0x000000ffff1d7224 */ /* 0x000fe400078e001a */
[----:B--2---:R-:W-:-:S08]  /*d280*/  VIADD R7, R0, 0xfffffffe ;  /* 0xfffffffe00077836 */ /* 0x004fd00000000000 */
.L_x_15163:
        /* <DEDUP_REMOVED lines=42> */
.L_x_15151:
[----:B------:R-:W-:Y:S01]  /*d530*/  IMAD R5, R25, 0x8, R22 ;  /* 0x0000000819057824 */ /* 0x000fe200078e0216 */
[----:B------:R-:W-:Y:S01]  /*d540*/  SHF.L.U32 R2, R27, 0x1f, RZ ;  /* 0x0000001f1b027819 */ /* 0x000fe200000006ff */
[----:B------:R-:W-:Y:S03]  /*d550*/  BSSY B1, `(.L_x_15152) ;  /* 0x0000003000017945 */ /* 0x000fe60003800000 */
[----:B------:R-:W0:Y:S02]  /*d560*/  SYNCS.PHASECHK.TRANS64.TRYWAIT P0, [R5+URZ+0x16840], R2 ;  /* 0x01684002050075a7 */ /* 0x000e24000800017f */
[----:B0-----:R-:W-:Y:S05]  /*d570*/  @!P0 BRA `(.L_x_15153) ;  /* 0x00000040009c8947 */ /* 0x001fea0003800000 */
.L_x_15248:
[----:B------:R-:W-:Y:S05]  /*d580*/  BSYNC B1 ;  /* 0x0000000000017941 */ /* 0x000fea0003800000 */
.L_x_15152:
[----:B------:R-:W2:Y:S04]  /*d590*/  LDL R3, [R1] ;  /* 0x0000000001037983 */ /* 0x000ea80000100800 */
[----:B------:R-:W3:Y:S01]  /*d5a0*/  LDL R8, [R1+0x8] ;  /* 0x0000080001087983 */ /* 0x000ee20000100800 */
        /* <DEDUP_REMOVED lines=69> */
.L_x_15266:
        /* <DEDUP_REMOVED lines=8> */
.L_x_15155:
        /* <DEDUP_REMOVED lines=11> */
.L_x_15156:
[----:B------:R1:W-:Y:S01]  /*db30*/  SYNCS.ARRIVE.TRANS64.A1T0 RZ, [R5+URZ+0x16830], RZ ;  /* 0x016830ff05ff79a7 */ /* 0x0003e2000810003f */
[----:B------:R-:W-:Y:S05]  /*db40*/  @!P3 BRA `(.L_x_15157) ;  /* 0x000000000004b947 */ /* 0x000fea0003800000 */
[----:B------:R-:W-:Y:S01]  /*db50*/  BPT.TRAP 0x1 ;  /* 0x000000040000795c */ /* 0x000fe20000300000 */
.L_x_15157:
[----:B------:R-:W-:Y:S01]  /*db60*/  SHF.L.U32 R2, R17, 0x1f, RZ ;  /* 0x0000001f11027819 */ /* 0x000fe200000006ff */
[----:B-1----:R-:W-:Y:S01]  /*db70*/  IMAD R5, R6, 0x8, R22 ;  /* 0x0000000806057824 */ /* 0x002fe200078e0216 */
[----:B------:R-:W-:Y:S03]  /*db80*/  BSSY B1, `(.L_x_15158) ;  /* 0x0000003000017945 */ /* 0x000fe60003800000 */
[----:B------:R-:W1:Y:S02]  /*db90*/  SYNCS.PHASECHK.TRANS64.TRYWAIT P0, [R5+URZ+0x16860], R2 ;  /* 0x01686002050075a7 */ /* 0x000e64000800017f */
[----:B-1----:R-:W-:Y:S05]  /*dba0*/  @!P0 BRA `(.L_x_15159) ;  /* 0x0000004400548947 */ /* 0x002fea0003800000 */
.L_x_15267:
[----:B------:R-:W-:Y:S05]  /*dbb0*/  BSYNC B1 ;  /* 0x0000000000017941 */ /* 0x000fea0003800000 */
.L_x_15158:
        /* <DEDUP_REMOVED lines=60> */
.L_x_15285:
        /* <DEDUP_REMOVED lines=28> */
.L_x_15161:
        /* <DEDUP_REMOVED lines=11> */
.L_x_15162:
[C---:B------:R-:W-:Y:S01]  /*e1f0*/  ISETP.GT.AND P0, PT, R26.reuse, RZ, PT ;  /* 0x000000ff1a00720c */ /* 0x040fe20003f04270 */
[----:B------:R1:W-:Y:S01]  /*e200*/  SYNCS.ARRIVE.TRANS64.A1T0 RZ, [R5+URZ+0x16850], RZ ;  /* 0x016850ff05ff79a7 */ /* 0x0003e2000810003f */
[----:B------:R-:W-:Y:S02]  /*e210*/  VIADD R7, R26, 0xffffffff ;  /* 0xffffffff1a077836 */ /* 0x000fe40000000000 */
[----:B------:R-:W-:Y:S02]  /*e220*/  IMAD.MOV.U32 R17, RZ, RZ, R27 ;  /* 0x000000ffff117224 */ /* 0x000fe400078e001b */
[----:B------:R-:W-:Y:S02]  /*e230*/  IMAD.MOV.U32 R6, RZ, RZ, R25 ;  /* 0x000000ffff067224 */ /* 0x000fe400078e0019 */
[----:B------:R-:W-:-:S05]  /*e240*/  IMAD.MOV.U32 R29, RZ, RZ, R26 ;  /* 0x000000ffff1d7224 */ /* 0x000fca00078e001a */
[----:B-1----:R-:W-:Y:S05]  /*e250*/  @P0 BRA `(.L_x_15163) ;  /* 0xfffffff0000c0947 */ /* 0x002fea000383ffff */
.L_x_15150:
[----:B------:R-:W-:Y:S05]  /*e260*/  BSYNC B0 ;  /* 0x0000000000007941 */ /* 0x000fea0003800000 */
.L_x_15149:
        /* <DEDUP_REMOVED lines=17> */
.L_x_15165:
[----:B------:R-:W-:Y:S05]  /*e380*/  BSYNC B0 ;  /* 0x0000000000007941 */ /* 0x000fea0003800000 */
.L_x_15164:
[----:B------:R-:W-:-:S05]  /*e390*/  IMAD.U32 R0, RZ, RZ, UR36 ;  /* 0x00000024ff007e24 */ /* 0x000fca000f8e00ff */
[----:B------:R-:W-:-:S13]  /*e3a0*/  ISETP.NE.AND P0, PT, R0, 0x3, PT ;  /* 0x000000030000780c */ /* 0x000fda0003f05270 */
[----:B------:R-:W-:Y:S05]  /*e3b0*/  @!P0 BRA `(.L_x_15166) ;  /* 0x0000000000048947 */ /* 0x000fea0003800000 */
[----:B------:R-:W-:Y:S01]  /*e3c0*/  BPT.TRAP 0x1 ;  /* 0x000000040000795c */ /* 0x000fe20000300000 */
.L_x_15166:
[----:B------:R-:W2:Y:S01]  /*e3d0*/  LDL.LU R2, [R1+0x10] ;  /* 0x0000100001027983 */ /* 0x000ea20000300800 */
[----:B------:R-:W-:Y:S01]  /*e3e0*/  IMAD R0, R25, 0x8, R22 ;  /* 0x0000000819007824 */ /* 0x000fe200078e0216 */
[----:B0-----:R-:W-:Y:S01]  /*e3f0*/  SHF.L.U32 R3, R27, 0x1f, RZ ;  /* 0x0000001f1b037819 */ /* 0x001fe200000006ff */
[----:B------:R-:W-:Y:S03]  /*e400*/  BSSY B0, `(.L_x_15167) ;  /* 0x0000004000007945 */ /* 0x000fe60003800000 */
[----:B------:R-:W0:Y:S01]  /*e410*/  SYNCS.PHASECHK.TRANS64.TRYWAIT P0, [R0+URZ+0x16860], R3 ;  /* 0x01686003000075a7 */ /* 0x000e22000800017f */
[----:B--2---:R-:W-:Y:S01]  /*e420*/  IMAD R6, R26, -0x80, R2 ;  /* 0xffffff801a067824 */ /* 0x004fe200078e0202 */
[----:B0-----:R-:W-:Y:S06]  /*e430*/  @!P0 BRA `(.L_x_15168) ;  /* 0x00000044008c8947 */ /* 0x001fec0003800000 */
.L_x_15286:
[----:B------:R-:W-:Y:S05]  /*e440*/  BSYNC B0 ;  /* 0x0000000000007941 */ /* 0x000fea0003800000 */
.L_x_15167:
        /* <DEDUP_REMOVED lines=61> */
.L_x_15304:
        /* <DEDUP_REMOVED lines=9> */
.L_x_15170:
        /* <DEDUP_REMOVED lines=11> */
.L_x_15171:
[----:B------:R-:W-:Y:S01]  /*e960*/  VIADD R25, R25, 0x1 ;  /* 0x0000000119197836 */ /* 0x000fe20000000000 */
[----:B------:R0:W-:Y:S04]  /*e970*/  SYNCS.ARRIVE.TRANS64.A1T0 RZ, [R0+URZ+0x16850], RZ ;  /* 0x016850ff00ff79a7 */ /* 0x0001e8000810003f */
[----:B------:R-:W-:-:S04]  /*e980*/  ISETP.NE.AND P0, PT, R25, 0x2, PT ;  /* 0x000000021900780c */ /* 0x000fc80003f05270 */
[----:B0-----:R-:W-:Y:S02]  /*e990*/  SEL R0, RZ, 0x1, P0 ;  /* 0x00000001ff007807 */ /* 0x001fe40000000000 */
[----:B------:R-:W-:Y:S02]  /*e9a0*/  SEL R25, R25, RZ, P0 ;  /* 0x000000ff19197207 */ /* 0x000fe40000000000 */
[----:B------:R-:W-:-:S07]  /*e9b0*/  LOP3.LUT R27, R27, R0, RZ, 0x3c, !PT ;  /* 0x000000001b1b7212 */ /* 0x000fce00078e3cff */
.L_x_15130:
[----:B------:R-:W-:Y:S05]  /*e9c0*/  BSYNC B7 ;  /* 0x0000000000077941 */ /* 0x000fea0003800000 */
.L_x_15128:
        /* <DEDUP_REMOVED lines=12> */
.L_x_15172:
        /* <DEDUP_REMOVED lines=19> */
[----:B------:R-:W0:Y:S02]  /*ebc0*/  SHFL.UP PT, R14, R17, 0x1, RZ ;  /* 0x04200000110e7989 */ /* 0x000e2400000e00ff */
[----:B0-----:R-:W-:-:S05]  /*ebd0*/  SEL R4, R14, RZ, P1 ;  /* 0x000000ff0e047207 */ /* 0x001fca0000800000 */
[----:B------:R-:W-:-:S05]  /*ebe0*/  IMAD.IADD R4, R17, 0x1, R4 ;  /* 0x0000000111047824 */ /* 0x000fca00078e0204 */
[----:B------:R-:W0:Y:S02]  /*ebf0*/  SHFL.UP PT, R14, R4, 0x2, RZ ;  /* 0x04400000040e7989 */ /* 0x000e2400000e00ff */
[----:B0-----:R-:W-:-:S05]  /*ec00*/  SEL R5, R14, RZ, P2 ;  /* 0x000000ff0e057207 */ /* 0x001fca0001000000 */
[----:B------:R-:W-:Y:S02]  /*ec10*/  IMAD.IADD R6, R4, 0x1, R5 ;  /* 0x0000000104067824 */ /* 0x000fe400078e0205 */
        /* <DEDUP_REMOVED lines=11> */
.L_x_15314:
[----:B------:R-:W-:Y:S02]  /*ecd0*/  ULDC UR4, c[0x0][0xc38] ;  /* 0x00030e0000047ab9 */ /* 0x000fe40000000800 */
[----:B------:R-:W-:-:S05]  /*ece0*/  MOV R4, UR4 ;  /* 0x0000000400047c02 */ /* 0x000fca0008000f00 */
[----:B-1----:R-:W-:-:S04]  /*ecf0*/  IMAD R14, R14, R4, RZ ;  /* 0x000000040e0e7224 */ /* 0x002fc800078e02ff */
[----:B------:R-:W-:-:S05]  /*ed00*/  IMAD.IADD R5, R5, 0x1, R14 ;  /* 0x0000000105057824 */ /* 0x000fca00078e020e */
[----:B------:R-:W-:-:S13]  /*ed10*/  ISETP.GT.AND P6, PT, R5, R0, PT ;  /* 0x000000000500720c */ /* 0x000fda0003fc4270 */
[----:B------:R-:W-:Y:S05]  /*ed20*/  @P6 BRA `(.L_x_15175) ;  /* 0x00000000009c6947 */ /* 0x000fea0003800000 */
.L_x_15180:
        /* <DEDUP_REMOVED lines=14> */
.L_x_15178:
[----:B------:R-:W-:Y:S05]  /*ee10*/  BSYNC B0 ;  /* 0x0000000000007941 */ /* 0x000fea0003800000 */
.L_x_15177:
        /* <DEDUP_REMOVED lines=18> */
.L_x_15322:
[----:B------:R-:W-:Y:S02]  /*ef40*/  ULDC UR4, c[0x0][0xc38] ;  /* 0x00030e0000047ab9 */ /* 0x000fe40000000800 */
[----:B------:R-:W-:-:S04]  /*ef50*/  IMAD.U32 R4, RZ, RZ, UR4 ;  /* 0x00000004ff047e24 */ /* 0x000fc8000f8e00ff */
[----:B-1----:R-:W-:-:S04]  /*ef60*/  IMAD R14, R14, R4, RZ ;  /* 0x000000040e0e7224 */ /* 0x002fc800078e02ff */
[----:B------:R-:W-:-:S05]  /*ef70*/  IMAD.IADD R5, R14, 0x1, R5 ;  /* 0x000000010e057824 */ /* 0x000fca00078e0205 */
[----:B------:R-:W-:-:S13]  /*ef80*/  ISETP.GT.AND P6, PT, R5, R0, PT ;  /* 0x000000000500720c */ /* 0x000fda0003fc4270 */
[----:B------:R-:W-:Y:S05]  /*ef90*/  @!P6 BRA `(.L_x_15180) ;  /* 0xfffffffc0064e947 */ /* 0x000fea000383ffff */
.L_x_15175:
        /* <DEDUP_REMOVED lines=8> */
.L_x_15326:
[----:B------:R-:W-:Y:S01]  /*f020*/  ISETP.NE.AND P0, PT, R2, RZ, PT ;  /* 0x000000ff0200720c */ /* 0x000fe20003f05270 */
[----:B------:R-:W-:-:S12]  /*f030*/  IMAD.MOV.U32 R14, RZ, RZ, RZ ;  /* 0x000000ffff0e7224 */ /* 0x000fd800078e00ff */
[----:B------:R-:W-:Y:S05]  /*f040*/  @!P0 BRA `(.L_x_15182) ;  /* 0x0000000000108947 */ /* 0x000fea0003800000 */
[----:B------:R-:W-:Y:S01]  /*f050*/  UMOV UR4, 0xffffffff ;  /* 0xffffffff00047882 */ /* 0x000fe20000000000 */
[----:B------:R-:W-:Y:S02]  /*f060*/  VIADD R12, R6, 0xffffffff ;  /* 0xffffffff060c7836 */ /* 0x000fe40000000000 */
[----:B------:R-:W-:Y:S05]  /*f070*/  BRA.DIV UR4, `(.L_x_15183) ;  /* 0x0000004e04007947 */ /* 0x000fea000b800000 */
[----:B------:R3:W4:Y:S02]  /*f080*/  SHFL.IDX PT, R14, R3, R12, 0x1f ;  /* 0x00001f0c030e7589 */ /* 0x00072400000e0000 */
.L_x_15182:
[----:B0--3--:R-:W0:Y:S01]  /*f090*/  LDC.64 R2, c[0x0][0xc90] ;  /* 0x00032400ff027b82 */ /* 0x009e220000000a00 */
[----:B------:R-:W-:-:S04]  /*f0a0*/  IMAD.IADD R19, R6, 0x1, R19 ;  /* 0x0000000106137824 */ /* 0x000fc800078e0213 */
[----:B0-----:R-:W-:-:S05]  /*f0b0*/  IMAD.WIDE R2, R19, 0x4, R2 ;  /* 0x0000000413027825 */ /* 0x001fca00078e0202 */
[----:B-1----:R0:W2:Y:S01]  /*f0c0*/  LDG.E R6, desc[UR52][R2.64] ;  /* 0x0000003402067981 */ /* 0x0020a2000c1e1900 */
[----:B----4-:R-:W-:-:S04]  /*f0d0*/  IMAD R16, R14, R4, R16 ;  /* 0x000000040e107224 */ /* 0x010fc800078e0210 */
[----:B------:R-:W-:Y:S02]  /*f0e0*/  IMAD.IADD R0, R0, 0x1, -R16 ;  /* 0x0000000100007824 */ /* 0x000fe400078e0a10 */
[----:B0-----:R-:W-:Y:S02]  /*f0f0*/  IMAD.MOV.U32 R2, RZ, RZ, RZ ;  /* 0x000000ffff027224 */ /* 0x001fe400078e00ff */
[----:B--2---:R-:W-:-:S05]  /*f100*/  IMAD R5, R17, R6, RZ ;  /* 0x0000000611057224 */ /* 0x004fca00078e02ff */
[----:B------:R-:W-:-:S04]  /*f110*/  IABS R7, R5 ;  /* 0x0000000500077213 */ /* 0x000fc80000000000 */
[----:B------:R-:W0:Y:S08]  /*f120*/  I2F.RP R8, R7 ;  /* 0x0000000700087306 */ /* 0x000e300000209400 */
[----:B0-----:R-:W0:Y:S02]  /*f130*/  MUFU.RCP R8, R8 ;  /* 0x0000000800087308 */ /* 0x001e240000001000 */
[----:B0-----:R-:W-:-:S02]  /*f140*/  IADD3 R9, R8, 0xffffffe, RZ ;  /* 0x0ffffffe08097810 */ /* 0x001fc40007ffe0ff */
[----:B------:R-:W-:-:S04]  /*f150*/  IABS R8, R5 ;  /* 0x0000000500087213 */ /* 0x000fc80000000000 */
        /* <DEDUP_REMOVED lines=41> */
[----:B------:R-:W-:Y:S01]  /*f3f0*/  @!P1 IMAD.IADD R5, R5, 0x1, -R6 ;  /* 0x0000000105059824 */ /* 0x000fe200078e0a06 */
[----:B------:R-:W-:Y:S02]  /*f400*/  @!P1 IADD3 R3, R3, 0x1, RZ ;  /* 0x0000000103039810 */ /* 0x000fe40007ffe0ff */
        /* <DEDUP_REMOVED lines=10> */
.L_x_15176:
[----:B------:R-:W-:Y:S01]  /*f4b0*/  UMOV UR4, URZ ;  /* 0x0000003f00047c82 */ /* 0x000fe20008000000 */
[----:B------:R-:W-:Y:S01]  /*f4c0*/  UMOV UR5, URZ ;  /* 0x0000003f00057c82 */ /* 0x000fe20008000000 */
[----:B------:R-:W-:Y:S01]  /*f4d0*/  ULDC UR6, c[0x0][0xc3c] ;  /* 0x00030f0000067ab9 */ /* 0x000fe20000000800 */
[----:B------:R-:W-:Y:S02]  /*f4e0*/  IMAD.MOV.U32 R16, RZ, RZ, R0 ;  /* 0x000000ffff107224 */ /* 0x000fe400078e0000 */
[----:B------:R-:W-:Y:S02]  /*f4f0*/  IMAD.U32 R17, RZ, RZ, UR4 ;  /* 0x00000004ff117e24 */ /* 0x000fe4000f8e00ff */
[----:B------:R-:W-:Y:S02]  /*f500*/  IMAD.U32 R18, RZ, RZ, UR5 ;  /* 0x00000005ff127e24 */ /* 0x000fe4000f8e00ff */
[----:B------:R-:W-:-:S07]  /*f510*/  IMAD.U32 R19, RZ, RZ, UR6 ;  /* 0x00000006ff137e24 */ /* 0x000fce000f8e00ff */
.L_x_15184:
        /* <DEDUP_REMOVED lines=10> */
.L_x_15173:
[----:B------:R-:W-:Y:S02]  /*f5c0*/  ULDC UR4, c[0x0][0xc3c] ;  /* 0x00030f0000047ab9 */ /* 0x000fe40000000800 */
[----:B-1----:R-:W-:-:S13]  /*f5d0*/  ISETP.GE.AND P0, PT, R19, UR4, PT ;  /* 0x0000000413007c0c */ /* 0x002fda000bf06270 */
[----:B------:R-:W-:Y:S05]  /*f5e0*/  @!P0 BRA `(.L_x_15185) ;  /* 0xffffffb000f48947 */ /* 0x000fea000383ffff */
[----:B------:R-:W-:Y:S05]  /*f5f0*/  BSYNC B8 ;  /* 0x0000000000087941 */ /* 0x000fea0003800000 */
.L_x_15124:
        /* <DEDUP_REMOVED lines=12> */
.L_x_15329:
[----:B------:R-:W-:Y:S05]  /*f6c0*/  BSYNC B0 ;  /* 0x0000000000007941 */ /* 0x000fea0003800000 */
.L_x_15186:
[----:B------:R-:W-:-:S03]  /*f6d0*/  UMOV UR4, 0xffffffff ;  /* 0xffffffff00047882 */ /* 0x000fc60000000000 */
[----:B------:R-:W-:Y:S05]  /*f6e0*/  BRA.DIV UR4, `(.L_x_15188) ;  /* 0x00000046049c7947 */ /* 0x000fea000b800000 */
[----:B0-----:R-:W0:Y:S02]  /*f6f0*/  S2R R0, SR_TID.X ;  /* 0x0000000000007919 */ /* 0x001e240000002100 */
[----:B0-----:R-:W-:-:S04]  /*f700*/  SHF.R.U32.HI R0, RZ, 0x5, R0 ;  /* 0x00000005ff007819 */ /* 0x001fc80000011600 */
[----:B------:R-:W-:-:S05]  /*f710*/  LOP3.LUT R0, R0, 0x3, RZ, 0xc0, !PT ;  /* 0x0000000300007812 */ /* 0x000fca00078ec0ff */
[----:B------:R0:W1:Y:S02]  /*f720*/  SHFL.IDX PT, R14, R0, RZ, 0x1f ;  /* 0x00001fff000e7589 */ /* 0x00006400000e0000 */
.L_x_15332:
[----:B-1----:R-:W-:Y:S01]  /*f730*/  ISETP.NE.AND P0, PT, R14, RZ, PT ;  /* 0x000000ff0e00720c */ /* 0x002fe20003f05270 */
[----:B------:R-:W-:-:S12]  /*f740*/  BSSY B0, `(.L_x_15189) ;  /* 0x0000024000007945 */ /* 0x000fd80003800000 */
[----:B------:R-:W-:Y:S05]  /*f750*/  @P0 BRA `(.L_x_15190) ;  /* 0x0000000000880947 */ /* 0x000fea0003800000 */
[----:B------:R-:W-:-:S03]  /*f760*/  UMOV UR4, 0xffffffff ;  /* 0xffffffff00047882 */ /* 0x000fc60000000000 */
[----:B------:R-:W-:Y:S05]  /*f770*/  BRA.DIV UR4, `(.L_x_15191) ;  /* 0x0000004604ac7947 */ /* 0x000fea000b800000 */
[----:B------:R-:W-:-:S13]  /*f780*/  ELECT P6, URZ, PT ;  /* 0x00000000003f782f */ /* 0x000fda00038c0000 */
.L_x_15335:
[----:B------:R-:W-:Y:S05]  /*f790*/  @!P6 BRA `(.L_x_15190) ;  /* 0x000000000078e947 */ /* 0x000fea0003800000 */
[----:B------:R-:W-:-:S06]  /*f7a0*/  ULOP3.LUT UR4, UR38, 0x2, URZ, 0xfc, !UPT ;  /* 0x0000000226047892 */ /* 0x000fcc000f8efc3f */
[----:B0-----:R-:W-:-:S05]  /*f7b0*/  IMAD.U32 R0, RZ, RZ, UR4 ;  /* 0x00000004ff007e24 */ /* 0x001fca000f8e00ff */
[----:B------:R-:W-:-:S13]  /*f7c0*/  ISETP.NE.AND P0, PT, R0, 0x3, PT ;  /* 0x000000030000780c */ /* 0x000fda0003f05270 */
[----:B------:R-:W-:Y:S05]  /*f7d0*/  @!P0 BRA `(.L_x_15192) ;  /* 0x0000000000048947 */ /* 0x000fea0003800000 */
[----:B------:R-:W-:Y:S01]  /*f7e0*/  BPT.TRAP 0x1 ;  /* 0x000000040000795c */ /* 0x000fe20000300000 */
.L_x_15192:
[----:B------:R-:W-:Y:S01]  /*f7f0*/  IMAD R3, R25, 0x8, R5 ;  /* 0x0000000819037824 */ /* 0x000fe200078e0205 */
[----:B------:R-:W-:Y:S01]  /*f800*/  SHF.L.U32 R2, R27, 0x1f, RZ ;  /* 0x0000001f1b027819 */ /* 0x000fe200000006ff */
[----:B------:R-:W-:-:S03]  /*f810*/  VIADD R25, R25, 0x1 ;  /* 0x0000000119197836 */ /* 0x000fc60000000000 */
[----:B------:R-:W0:Y:S02]  /*f820*/  SYNCS.PHASECHK.TRANS64.TRYWAIT P1, [R3+URZ+0x16840], R2 ;  /* 0x01684002030075a7 */ /* 0x000e24000802017f */
[----:B------:R-:W-:-:S04]  /*f830*/  ISETP.NE.AND P2, PT, R25, 0x2, PT ;  /* 0x000000021900780c */ /* 0x000fc80003f45270 */
[----:B------:R-:W-:Y:S01]  /*f840*/  SEL R0, RZ, 0x1, P2 ;  /* 0x00000001ff007807 */ /* 0x000fe20001000000 */
[----:B0-----:R-:W-:Y:S08]  /*f850*/  @!P1 BRA `(.L_x_15193) ;  /* 0x0000004400949947 */ /* 0x001ff00003800000 */
.L_x_15336:
[----:B------:R-:W-:Y:S02]  /*f860*/  SEL R25, R25, RZ, P2 ;  /* 0x000000ff19197207 */ /* 0x000fe40001000000 */
[----:B------:R-:W-:Y:S01]  /*f870*/  LOP3.LUT R0, R27, R0, RZ, 0x3c, !PT ;  /* 0x000000001b007212 */ /* 0x000fe200078e3cff */
[----:B------:R-:W-:Y:S06]  /*f880*/  @!P0 BRA `(.L_x_15194) ;  /* 0x0000000000048947 */ /* 0x000fec0003800000 */
[----:B------:R-:W-:Y:S01]  /*f890*/  BPT.TRAP 0x1 ;  /* 0x000000040000795c */ /* 0x000fe20000300000 */
.L_x_15194:
[----:B------:R-:W-:Y:S01]  /*f8a0*/  IMAD R25, R25, 0x8, R5 ;  /* 0x0000000819197824 */ /* 0x000fe200078e0205 */
[----:B------:R-:W-:-:S04]  /*f8b0*/  SHF.L.U32 R0, R0, 0x1f, RZ ;  /* 0x0000001f00007819 */ /* 0x000fc800000006ff */
[----:B------:R-:W1:Y:S02]  /*f8c0*/  SYNCS.PHASECHK.TRANS64.TRYWAIT P1, [R25+URZ+0x16840], R0 ;  /* 0x01684000190075a7 */ /* 0x000e64000802017f */
[----:B-1----:R-:W-:Y:S05]  /*f8d0*/  @!P1 BRA `(.L_x_15195) ;  /* 0x0000004400889947 */ /* 0x002fea0003800000 */
.L_x_15337:
[----:B------:R-:W-:Y:S05]  /*f8e0*/  @!P0 BRA `(.L_x_15196) ;  /* 0x0000000000048947 */ /* 0x000fea0003800000 */
[----:B------:R-:W-:Y:S01]  /*f8f0*/  BPT.TRAP 0x1 ;  /* 0x000000040000795c */ /* 0x000fe20000300000 */
.L_x_15196:
[----:B------:R-:W3:Y:S02]  /*f900*/  SYNCS.PHASECHK.TRANS64.TRYWAIT P1, [R3+URZ+0x16860], R2 ;  /* 0x01686002030075a7 */ /* 0x000ee4000802017f */
[----:B---3--:R-:W-:Y:S05]  /*f910*/  @!P1 BRA `(.L_x_15197) ;  /* 0x00000044008c9947 */ /* 0x008fea0003800000 */
.L_x_15338:
[----:B------:R-:W-:Y:S05]  /*f920*/  @!P0 BRA `(.L_x_15198) ;  /* 0x0000000000048947 */ /* 0x000fea0003800000 */
[----:B------:R-:W-:Y:S01]  /*f930*/  BPT.TRAP 0x1 ;  /* 0x000000040000795c */ /* 0x000fe20000300000 */
.L_x_15198:
[----:B----4-:R4:W0:Y:S02]  /*f940*/  SYNCS.PHASECHK.TRANS64.TRYWAIT P0, [R25+URZ+0x16860], R0 ;  /* 0x01686000190075a7 */ /* 0x010824000800017f */
[----:B0-----:R-:W-:Y:S05]  /*f950*/  @!P0 NANOSLEEP.SYNCS 0x989680 ;  /* 0x009896800000895d */ /* 0x001fea0003900000 */
[----:B------:R-:W0:Y:S02]  /*f960*/  @!P0 SYNCS.PHASECHK.TRANS64 P0, [R25+URZ+0x16860], R0 ;  /* 0x01686000190085a7 */ /* 0x000e24000800007f */
[----:B0-----:R-:W-:Y:S05]  /*f970*/  @!P0 BRA `(.L_x_15198) ;  /* 0xfffffffc00f08947 */ /* 0x001fea000383ffff */
.L_x_15190:
[----:B------:R-:W-:Y:S05]  /*f980*/  BSYNC B0 ;  /* 0x0000000000007941 */ /* 0x000fea0003800000 */
.L_x_15189:
[----:B------:R-:W-:Y:S05]  /*f990*/  EXIT ;  /* 0x000000000000794d */ /* 0x000fea0003800000 */
.L_x_15072:
[----:B0-----:R-:W-:-:S04]  /*f9a0*/  MOV R3, UR45 ;  /* 0x0000002d00037c02 */ /* 0x001fc80008000f00 */
[----:B------:R0:W1:Y:S03]  /*f9b0*/  SYNCS.PHASECHK.TRANS64.TRYWAIT P1, [R3+URZ+0x16800], R0 ;  /* 0x01680000030075a7 */ /* 0x000066000802017f */
[----:B-1----:R-:W-:Y:S05]  /*f9c0*/  @!P1 NANOSLEEP.SYNCS 0x989680 ;  /* 0x009896800000995d */ /* 0x002fea0003900000 */
[----:B------:R-:W1:Y:S02]  /*f9d0*/  @!P1 SYNCS.PHASECHK.TRANS64 P1, [R3+URZ+0x16800], R0 ;  /* 0x01680000030095a7 */ /* 0x000e64000802007f */
[----:B-1----:R-:W-:Y:S05]  /*f9e0*/  @!P1 BRA `(.L_x_15072) ;  /* 0xfffffffc00ec9947 */ /* 0x002fea000383ffff */
[----:B------:R-:W-:Y:S05]  /*f9f0*/  BRA `(.L_x_15199) ;  /* 0xffffff1c00387947 */ /* 0x000fea000383ffff */
.L_x_15076:
[----:B-1----:R1:W2:Y:S02]  /*fa00*/  SYNCS.PHASECHK.TRANS64.TRYWAIT P1, [R4+URZ+0x16830], R3 ;  /* 0x01683003040075a7 */ /* 0x0022a4000802017f */
[----:B--2---:R-:W-:Y:S05]  /*fa10*/  @!P1 NANOSLEEP.SYNCS 0x989680 ;  /* 0x009896800000995d */ /* 0x004fea0003900000 */
[----:B------:R-:W2:Y:S02]  /*fa20*/  @!P1 SYNCS.PHASECHK.TRANS64 P1, [R4+URZ+0x16830], R3 ;  /* 0x01683003040095a7 */ /* 0x000ea4000802007f */
[----:B--2---:R-:W-:Y:S05]  /*fa30*/  @!P1 BRA `(.L_x_15076) ;  /* 0xfffffffc00f09947 */ /* 0x004fea000383ffff */
[----:B------:R-:W-:Y:S05]  /*fa40*/  BRA `(.L_x_15075) ;  /* 0xffffff1c00547947 */ /* 0x000fea000383ffff */
.L_x_15082:
[----:B-1----:R-:W-:-:S04]  /*fa50*/  IMAD.U32 R3, RZ, RZ, UR6 ;  /* 0x00000006ff037e24 */ /* 0x002fc8000f8e00ff */
[----:B------:R1:W2:Y:S03]  /*fa60*/  SYNCS.PHASECHK.TRANS64.TRYWAIT P1, [R3+URZ+0x16830], R0 ;  /* 0x01683000030075a7 */ /* 0x0002a6000802017f */
[----:B--2---:R-:W-:Y:S05]  /*fa70*/  @!P1 NANOSLEEP.SYNCS 0x989680 ;  /* 0x009896800000995d */ /* 0x004fea0003900000 */
[----:B------:R-:W2:Y:S02]  /*fa80*/  @!P1 SYNCS.PHASECHK.TRANS64 P1, [R3+URZ+0x16830], R0 ;  /* 0x01683000030095a7 */ /* 0x000ea4000802007f */
[----:B--2---:R-:W-:Y:S05]  /*fa90*/  @!P1 BRA `(.L_x_15082) ;  /* 0xfffffffc00ec9947 */ /* 0x004fea000383ffff */
[----:B------:R-:W-:Y:S05]  /*faa0*/  BRA `(.L_x_15079) ;  /* 0xffffff3c00bc7947 */ /* 0x000fea000383ffff */
.L_x_15086:
[----:B-1----:R-:W-:-:S04]  /*fab0*/  IMAD.U32 R3, RZ, RZ, UR6 ;  /* 0x00000006ff037e24 */ /* 0x002fc8000f8e00ff */
[----:B------:R1:W2:Y:S03]  /*fac0*/  SYNCS.PHASECHK.TRANS64.TRYWAIT P1, [R3+URZ+0x16850], R0 ;  /* 0x01685000030075a7 */ /* 0x0002a6000802017f */
[----:B--2---:R-:W-:Y:S05]  /*fad0*/  @!P1 NANOSLEEP.SYNCS 0x989680 ;  /* 0x009896800000995d */ /* 0x004fea0003900000 */
[----:B------:R-:W2:Y:S02]  /*fae0*/  @!P1 SYNCS.PHASECHK.TRANS64 P1, [R3+URZ+0x16850], R0 ;  /* 0x01685000030095a7 */ /* 0x000ea4000802007f */
[----:B--2---:R-:W-:Y:S05]  /*faf0*/  @!P1 BRA `(.L_x_15086) ;  /* 0xfffffffc00ec9947 */ /* 0x004fea000383ffff */
[----:B------:R-:W-:Y:S05]  /*fb00*/  BRA `(.L_x_15083) ;  /* 0xffffff4000387947 */ /* 0x000fea000383ffff */
.L_x_15094:
[----:B-1----:R-:W-:-:S04]  /*fb10*/  IMAD.U32 R3, RZ, RZ, UR6 ;  /* 0x00000006ff037e24 */ /* 0x002fc8000f8e00ff */
[----:B------:R1:W2:Y:S03]  /*fb20*/  SYNCS.PHASECHK.TRANS64.TRYWAIT P1, [R3+URZ+0x16830], R0 ;  /* 0x01683000030075a7 */ /* 0x0002a6000802017f */
[----:B--2---:R-:W-:Y:S05]  /*fb30*/  @!P1 NANOSLEEP.SYNCS 0x989680 ;  /* 0x009896800000995d */ /* 0x004fea0003900000 */
[----:B------:R-:W2:Y:S02]  /*fb40*/  @!P1 SYNCS.PHASECHK.TRANS64 P1, [R3+URZ+0x16830], R0 ;  /* 0x01683000030095a7 */ /* 0x000ea4000802007f */
[----:B--2---:R-:W-:Y:S05]  /*fb50*/  @!P1 BRA `(.L_x_15094) ;  /* 0xfffffffc00ec9947 */ /* 0x004fea000383ffff */
[----:B------:R-:W-:Y:S05]  /*fb60*/  BRA `(.L_x_15091) ;  /* 0xffffff6400407947 */ /* 0x000fea000383ffff */
.L_x_15098:
[----:B-1----:R-:W-:-:S04]  /*fb70*/  IMAD.U32 R3, RZ, RZ, UR6 ;  /* 0x00000006ff037e24 */ /* 0x002fc8000f8e00ff */
[----:B------:R1:W2:Y:S03]  /*fb80*/  SYNCS.PHASECHK.TRANS64.TRYWAIT P1, [R3+URZ+0x16850], R0 ;  /* 0x01685000030075a7 */ /* 0x0002a6000802017f */
[----:B--2---:R-:W-:Y:S05]  /*fb90*/  @!P1 NANOSLEEP.SYNCS 0x989680 ;  /* 0x009896800000995d */ /* 0x004fea0003900000 */
[----:B------:R-:W2:Y:S02]  /*fba0*/  @!P1 SYNCS.PHASECHK.TRANS64 P1, [R3+URZ+0x16850], R0 ;  /* 0x01685000030095a7 */ /* 0x000ea4000802007f */
[----:B--2---:R-:W-:Y:S05]  /*fbb0*/  @!P1 BRA `(.L_x_15098) ;  /* 0xfffffffc00ec9947 */ /* 0x004fea000383ffff */
[----:B------:R-:W-:Y:S05]  /*fbc0*/  BRA `(.L_x_15095) ;  /* 0xffffff6400b07947 */ /* 0x000fea000383ffff */
.L_x_15105:
[----:B-1----:R-:W-:-:S04]  /*fbd0*/  IMAD.U32 R7, RZ, RZ, UR5 ;  /* 0x00000005ff077e24 */ /* 0x002fc8000f8e00ff */
[----:B------:R1:W2:Y:S03]  /*fbe0*/  SYNCS.PHASECHK.TRANS64.TRYWAIT P1, [R7+URZ+0x16850], R6 ;  /* 0x01685006070075a7 */ /* 0x0002a6000802017f */
[----:B--2---:R-:W-:Y:S05]  /*fbf0*/  @!P1 NANOSLEEP.SYNCS 0x989680 ;  /* 0x009896800000995d */ /* 0x004fea0003900000 */
[----:B------:R-:W2:Y:S02]  /*fc00*/  @!P1 SYNCS.PHASECHK.TRANS64 P1, [R7+URZ+0x16850], R6 ;  /* 0x01685006070095a7 */ /* 0x000ea4000802007f */
[----:B--2---:R-:W-:Y:S05]  /*fc10*/  @!P1 BRA `(.L_x_15105) ;  /* 0xfffffffc00ec9947 */ /* 0x004fea000383ffff */
[----:B------:R-:W-:Y:S05]  /*fc20*/  BRA `(.L_x_15104) ;  /* 0xffffff8000207947 */ /* 0x000fea000383ffff */
.L_x_15136:
        /* <DEDUP_REMOVED lines=11> */
.L_x_15201:
[----:B------:R-:W-:Y:S05]  /*fce0*/  BSYNC B0 ;  /* 0x0000000000007941 */ /* 0x000fea0003800000 */
.L_x_15200:
[----:B------:R-:W-:Y:S05]  /*fcf0*/  BRA `(.L_x_15202) ;  /* 0xffffffb800c07947 */ /* 0x000fea000383ffff */
.L_x_15139:
[----:B0-----:R0:W2:Y:S02]  /*fd00*/  SYNCS.PHASECHK.TRANS64.TRYWAIT P0, [R3+URZ+0x16840], R4 ;  /* 0x01684004030075a7 */ /* 0x0010a4000800017f */
[----:B--2---:R-:W-:Y:S05]  /*fd10*/  @!P0 NANOSLEEP.SYNCS 0x989680 ;  /* 0x009896800000895d */ /* 0x004fea0003900000 */
[----:B------:R-:W2:Y:S02]  /*fd20*/  @!P0 SYNCS.PHASECHK.TRANS64 P0, [R3+URZ+0x16840], R4 ;  /* 0x01684004030085a7 */ /* 0x000ea4000800007f */
[----:B--2---:R-:W-:Y:S05]  /*fd30*/  @!P0 BRA `(.L_x_15139) ;  /* 0xfffffffc00f08947 */ /* 0x004fea000383ffff */
[----:B------:R-:W-:Y:S05]  /*fd40*/  BRA `(.L_x_15203) ;  /* 0xffffffbc00207947 */ /* 0x000fea000383ffff */
.L_x_15140:
        /* <DEDUP_REMOVED lines=8> */
.L_x_15205:
[----:B------:R-:W-:Y:S05]  /*fdd0*/  BSYNC B0 ;  /* 0x0000000000007941 */ /* 0x000fea0003800000 */
.L_x_15204:
[----:B------:R-:W-:Y:S01]  /*fde0*/  IMAD.MOV.U32 R13, RZ, RZ, R0 ;  /* 0x000000ffff0d7224 */ /* 0x000fe200078e0000 */
[----:B------:R-:W-:Y:S01]  /*fdf0*/  MOV R12, RZ ;  /* 0x000000ff000c7202 */ /* 0x000fe20000000f00 */
[----:B------:R-:W-:Y:S02]  /*fe00*/  IMAD.MOV.U32 R11, RZ, RZ, 0x181f ;  /* 0x0000181fff0b7424 */ /* 0x000fe400078e00ff */
[----:B------:R-:W-:Y:S02]  /*fe10*/  IMAD.MOV.U32 R15, RZ, RZ, -0x1 ;  /* 0xffffffffff0f7424 */ /* 0x000fe400078e00ff */
[----:B------:R-:W-:Y:S02]  /*fe20*/  IMAD.MOV.U32 R6, RZ, RZ, R14 ;  /* 0x000000ffff067224 */ /* 0x000fe400078e000e */
[----:B------:R-:W-:-:S07]  /*fe30*/  @P0 IMAD R8, R5, 0x2, R22 ;  /* 0x0000000205080824 */ /* 0x000fce00078e0216 */
[----:B------:R-:W-:Y:S05]  /*fe40*/  WARPSYNC.COLLECTIVE R15, `(.L_x_15206) ;  /* 0x000000000f087348 */ /* 0x000fea0003c00000 */
[----:B------:R0:W1:Y:S02]  /*fe50*/  SHFL.IDX P6, R14, R13, R12, R11 ;  /* 0x0000000c0d0e7389 */ /* 0x00006400000c000b */
[----:B01----:R-:W-:Y:S01]  /*fe60*/  ENDCOLLECTIVE ;  /* 0x000000000000791b */ /* 0x003fe20003800000 */
.L_x_15206:
[----:B------:R-:W-:Y:S02]  /*fe70*/  IMAD.MOV.U32 R13, RZ, RZ, R2 ;  /* 0x000000ffff0d7224 */ /* 0x000fe400078e0002 */
[----:B------:R-:W-:Y:S02]  /*fe80*/  IMAD.MOV.U32 R12, RZ, RZ, 0x1 ;  /* 0x00000001ff0c7424 */ /* 0x000fe400078e00ff */
[----:B------:R-:W-:-:S07]  /*fe90*/  IMAD.MOV.U32 R7, RZ, RZ, R14 ;  /* 0x000000ffff077224 */ /* 0x000fce00078e000e */
[----:B------:R-:W-:Y:S05]  /*fea0*/  WARPSYNC.COLLECTIVE R15, `(.L_x_15207) ;  /* 0x000000000f087348 */ /* 0x000fea0003c00000 */
[----:B------:R0:W1:Y:S02]  /*feb0*/  SHFL.IDX P6, R14, R13, R12, R11 ;  /* 0x0000000c0d0e7389 */ /* 0x00006400000c000b */
[----:B01----:R-:W-:Y:S01]  /*fec0*/  ENDCOLLECTIVE ;  /* 0x000000000000791b */ /* 0x003fe20003800000 */
.L_x_15207:
        /* <DEDUP_REMOVED lines=15> */
.L_x_15208:
[----:B------:R-:W-:Y:S02]  /*ffc0*/  @P1 IMAD R8, R5, 0x2, R22 ;  /* 0x0000000205081824 */ /* 0x000fe400078e0216 */
[----:B------:R-:W-:Y:S02]  /*ffd0*/  IMAD.MOV.U32 R13, RZ, RZ, R2 ;  /* 0x000000ffff0d7224 */ /* 0x000fe400078e0002 */
[----:B------:R-:W-:Y:S02]  /*ffe0*/  IMAD.MOV.U32 R12, RZ, RZ, 0x2 ;  /* 0x00000002ff0c7424 */ /* 0x000fe400078e00ff */
[----:B------:R-:W-:-:S07]  /*fff0*/  IMAD.MOV.U32 R7, RZ, RZ, R14 ;  /* 0x000000ffff077224 */ /* 0x000fce00078e000e */
[----:B------:R-:W-:Y:S05]  /*10000*/  WARPSYNC.COLLECTIVE R15, `(.L_x_15209) ;  /* 0x000000000f087348 */ /* 0x000fea0003c00000 */
[----:B------:R0:W1:Y:S02]  /*10010*/  SHFL.IDX P6, R14, R13, R12, R11 ;  /* 0x0000000c0d0e7389 */ /* 0x00006400000c000b */
[----:B01----:R-:W-:Y:S01]  /*10020*/  ENDCOLLECTIVE ;  /* 0x000000000000791b */ /* 0x003fe20003800000 */
.L_x_15209:
        /* <DEDUP_REMOVED lines=15> */
.L_x_15210:
[----:B------:R-:W-:Y:S02]  /*10120*/  @P1 IMAD R8, R5, 0x2, R22 ;  /* 0x0000000205081824 */ /* 0x000fe400078e0216 */
[----:B------:R-:W-:Y:S02]  /*10130*/  IMAD.MOV.U32 R13, RZ, RZ, R2 ;  /* 0x000000ffff0d7224 */ /* 0x000fe400078e0002 */
[----:B------:R-:W-:Y:S02]  /*10140*/  IMAD.MOV.U32 R12, RZ, RZ, 0x3 ;  /* 0x00000003ff0c7424 */ /* 0x000fe400078e00ff */
[----:B------:R-:W-:-:S07]  /*10150*/  IMAD.MOV.U32 R7, RZ, RZ, R14 ;  /* 0x000000ffff077224 */ /* 0x000fce00078e000e */
[----:B------:R-:W-:Y:S05]  /*10160*/  WARPSYNC.COLLECTIVE R15, `(.L_x_15211) ;  /* 0x000000000f087348 */ /* 0x000fea0003c00000 */
[----:B------:R0:W1:Y:S02]  /*10170*/  SHFL.IDX P6, R14, R13, R12, R11 ;  /* 0x0000000c0d0e7389 */ /* 0x00006400000c000b */
[----:B01----:R-:W-:Y:S01]  /*10180*/  ENDCOLLECTIVE ;  /* 0x000000000000791b */ /* 0x003fe20003800000 */
.L_x_15211:
        /* <DEDUP_REMOVED lines=15> */
.L_x_15212:
[----:B------:R-:W-:Y:S02]  /*10280*/  @P1 IMAD R8, R5, 0x2, R22 ;  /* 0x0000000205081824 */ /* 0x000fe400078e0216 */
[----:B------:R-:W-:Y:S02]  /*10290*/  IMAD.MOV.U32 R13, RZ, RZ, R2 ;  /* 0x000000ffff0d7224 */ /* 0x000fe400078e0002 */
[----:B------:R-:W-:Y:S02]  /*102a0*/  IMAD.MOV.U32 R12, RZ, RZ, 0x4 ;  /* 0x00000004ff0c7424 */ /* 0x000fe400078e00ff */
[----:B------:R-:W-:-:S07]  /*102b0*/  IMAD.MOV.U32 R7, RZ, RZ, R14 ;  /* 0x000000ffff077224 */ /* 0x000fce00078e000e */
[----:B------:R-:W-:Y:S05]  /*102c0*/  WARPSYNC.COLLECTIVE R15, `(.L_x_15213) ;  /* 0x000000000f087348 */ /* 0x000fea0003c00000 */
[----:B------:R0:W1:Y:S02]  /*102d0*/  SHFL.IDX P6, R14, R13, R12, R11 ;  /* 0x0000000c0d0e7389 */ /* 0x00006400000c000b */
[----:B01----:R-:W-:Y:S01]  /*102e0*/  ENDCOLLECTIVE ;  /* 0x000000000000791b */ /* 0x003fe20003800000 */
.L_x_15213:
        /* <DEDUP_REMOVED lines=15> */
.L_x_15214:
[----:B------:R-:W-:Y:S02]  /*103e0*/  @P1 IMAD R8, R5, 0x2, R22 ;  /* 0x0000000205081824 */ /* 0x000fe400078e0216 */
[----:B------:R-:W-:Y:S02]  /*103f0*/  IMAD.MOV.U32 R13, RZ, RZ, R2 ;  /* 0x000000ffff0d7224 */ /* 0x000fe400078e0002 */
[----:B------:R-:W-:Y:S02]  /*10400*/  IMAD.MOV.U32 R12, RZ, RZ, 0x5 ;  /* 0x00000005ff0c7424 */ /* 0x000fe400078e00ff */
[----:B------:R-:W-:-:S07]  /*10410*/  IMAD.MOV.U32 R7, RZ, RZ, R14 ;  /* 0x000000ffff077224 */ /* 0x000fce00078e000e */
[----:B------:R-:W-:Y:S05]  /*10420*/  WARPSYNC.COLLECTIVE R15, `(.L_x_15215) ;  /* 0x000000000f087348 */ /* 0x000fea0003c00000 */
[----:B------:R0:W1:Y:S02]  /*10430*/  SHFL.IDX P6, R14, R13, R12, R11 ;  /* 0x0000000c0d0e7389 */ /* 0x00006400000c000b */
[----:B01----:R-:W-:Y:S01]  /*10440*/  ENDCOLLECTIVE ;  /* 0x000000000000791b */ /* 0x003fe20003800000 */
.L_x_15215:
        /* <DEDUP_REMOVED lines=15> */
.L_x_15216:
[----:B------:R-:W-:Y:S02]  /*10540*/  @P1 IMAD R8, R5, 0x2, R22 ;  /* 0x0000000205081824 */ /* 0x000fe400078e0216 */
[----:B------:R-:W-:Y:S02]  /*10550*/  IMAD.MOV.U32 R13, RZ, RZ, R2 ;  /* 0x000000ffff0d7224 */ /* 0x000fe400078e0002 */
[----:B------:R-:W-:Y:S02]  /*10560*/  IMAD.MOV.U32 R12, RZ, RZ, 0x6 ;  /* 0x00000006ff0c7424 */ /* 0x000fe400078e00ff */
[----:B------:R-:W-:-:S07]  /*10570*/  IMAD.MOV.U32 R7, RZ, RZ, R14 ;  /* 0x000000ffff077224 */ /* 0x000fce00078e000e */
[----:B------:R-:W-:Y:S05]  /*10580*/  WARPSYNC.COLLECTIVE R15, `(.L_x_15217) ;  /* 0x000000000f087348 */ /* 0x000fea0003c00000 */
[----:B------:R0:W1:Y:S02]  /*10590*/  SHFL.IDX P6, R14, R13, R12, R11 ;  /* 0x0000000c0d0e7389 */ /* 0x00006400000c000b */
[----:B01----:R-:W-:Y:S01]  /*105a0*/  ENDCOLLECTIVE ;  /* 0x000000000000791b */ /* 0x003fe20003800000 */
.L_x_15217:
        /* <DEDUP_REMOVED lines=15> */
.L_x_15218:
[----:B------:R-:W-:Y:S01]  /*106a0*/  @P1 IMAD R8, R5, 0x2, R22 ;  /* 0x0000000205081824 */ /* 0x000fe200078e0216 */
[----:B------:R-:W-:Y:S01]  /*106b0*/  MOV R13, R2 ;  /* 0x00000002000d7202 */ /* 0x000fe20000000f00 */
[----:B------:R-:W-:Y:S02]  /*106c0*/  IMAD.MOV.U32 R12, RZ, RZ, 0x7 ;  /* 0x00000007ff0c7424 */ /* 0x000fe400078e00ff */
[----:B------:R-:W-:-:S07]  /*106d0*/  IMAD.MOV.U32 R7, RZ, RZ, R14 ;  /* 0x000000ffff077224 */ /* 0x000fce00078e000e */
[----:B------:R-:W-:Y:S05]  /*106e0*/  WARPSYNC.COLLECTIVE R15, `(.L_x_15219) ;  /* 0x000000000f087348 */ /* 0x000fea0003c00000 */
[----:B------:R0:W1:Y:S02]  /*106f0*/  SHFL.IDX P6, R14, R13, R12, R11 ;  /* 0x0000000c0d0e7389 */ /* 0x00006400000c000b */
[----:B01----:R-:W-:Y:S01]  /*10700*/  ENDCOLLECTIVE ;  /* 0x000000000000791b */ /* 0x003fe20003800000 */
.L_x_15219:
        /* <DEDUP_REMOVED lines=10> */
.L_x_15220:
[----:B------:R-:W-:Y:S01]  /*107b0*/  @!PT LDS RZ, [RZ] ;  /* 0x00000000fffff984 */ /* 0x000fe20000000800 */
[----:B------:R-:W-:Y:S01]  /*107c0*/  @!PT LDS RZ, [RZ] ;  /* 0x00000000fffff984 */ /* 0x000fe20000000800 */
[----:B------:R-:W-:Y:S01]  /*107d0*/  @!PT LDS RZ, [RZ] ;  /* 0x00000000fffff984 */ /* 0x000fe20000000800 */
[----:B------:R0:W-:Y:S01]  /*107e0*/  @P1 LDGSTS.E.BYPASS.LTC128B.128 [R8+0x11400], desc[UR52][R6.64], !P2 ;  /* 0x1140000006081fae */ /* 0x0001e2000d101d74 */
[----:B------:R-:W-:Y:S01]  /*107f0*/  IMAD.MOV.U32 R0, RZ, RZ, R14 ;  /* 0x000000ffff007224 */ /* 0x000fe200078e000e */
[----:B------:R-:W-:Y:S06]  /*10800*/  BRA `(.L_x_15221) ;  /* 0xffffffb800347947 */ /* 0x000fec000383ffff */
.L_x_15145:
        /* <DEDUP_REMOVED lines=9> */
.L_x_15222:
[C---:B------:R-:W-:Y:S01]  /*108a0*/  VIADD R8, R17.reuse, 0x10 ;  /* 0x0000001011087836 */ /* 0x040fe20000000000 */
[----:B------:R-:W-:Y:S01]  /*108b0*/  ISETP.GE.AND P2, PT, R17, R3, PT ;  /* 0x000000031100720c */ /* 0x000fe20003f46270 */
[----:B------:R-:W-:Y:S02]  /*108c0*/  IMAD.MOV.U32 R13, RZ, RZ, R0 ;  /* 0x000000ffff0d7224 */ /* 0x000fe400078e0000 */
[----:B------:R-:W-:-:S10]  /*108d0*/  IMAD.MOV.U32 R6, RZ, RZ, R14 ;  /* 0x000000ffff067224 */ /* 0x000fd400078e000e */
[----:B------:R-:W-:Y:S05]  /*108e0*/  WARPSYNC.COLLECTIVE R15, `(.L_x_15223) ;  /* 0x000000000f087348 */ /* 0x000fea0003c00000 */
[----:B------:R0:W1:Y:S02]  /*108f0*/  SHFL.IDX P6, R14, R13, R12, R11 ;  /* 0x0000000c0d0e7389 */ /* 0x00006400000c000b */
[----:B01----:R-:W-:Y:S01]  /*10900*/  ENDCOLLECTIVE ;  /* 0x000000000000791b */ /* 0x003fe20003800000 */
.L_x_15223:
[----:B------:R-:W-:Y:S02]  /*10910*/  IMAD.MOV.U32 R13, RZ, RZ, R4 ;  /* 0x000000ffff0d7224 */ /* 0x000fe400078e0004 */
[----:B------:R-:W-:Y:S02]  /*10920*/  IMAD.MOV.U32 R12, RZ, RZ, 0x1 ;  /* 0x00000001ff0c7424 */ /* 0x000fe400078e00ff */
[----:B------:R-:W-:-:S07]  /*10930*/  IMAD.MOV.U32 R7, RZ, RZ, R14 ;  /* 0x000000ffff077224 */ /* 0x000fce00078e000e */
[----:B------:R-:W-:Y:S05]  /*10940*/  WARPSYNC.COLLECTIVE R15, `(.L_x_15224) ;  /* 0x000000000f087348 */ /* 0x000fea0003c00000 */
[----:B------:R0:W1:Y:S02]  /*10950*/  SHFL.IDX P6, R14, R13, R12, R11 ;  /* 0x0000000c0d0e7389 */ /* 0x00006400000c000b */
[----:B01----:R-:W-:Y:S01]  /*10960*/  ENDCOLLECTIVE ;  /* 0x000000000000791b */ /* 0x003fe20003800000 */
.L_x_15224:
        /* <DEDUP_REMOVED lines=11> */
[----:B0-----:R-:W-:-:S07]  /*10a20*/  MOV R6, R14 ;  /* 0x0000000e00067202 */ /* 0x001fce0000000f00 */
[----:B------:R-:W-:Y:S05]  /*10a30*/  WARPSYNC.COLLECTIVE R15, `(.L_x_15225) ;  /* 0x000000000f087348 */ /* 0x000fea0003c00000 */
[----:B------:R0:W1:Y:S02]  /*10a40*/  SHFL.IDX P6, R14, R13, R12, R11 ;  /* 0x0000000c0d0e7389 */ /* 0x00006400000c000b */
[----:B01----:R-:W-:Y:S01]  /*10a50*/  ENDCOLLECTIVE ;  /* 0x000000000000791b */ /* 0x003fe20003800000 */
.L_x_15225:
[----:B------:R-:W-:Y:S02]  /*10a60*/  IMAD.MOV.U32 R13, RZ, RZ, R4 ;  /* 0x000000ffff0d7224 */ /* 0x000fe400078e0004 */
[----:B------:R-:W-:Y:S02]  /*10a70*/  IMAD.MOV.U32 R12, RZ, RZ, 0x2 ;  /* 0x00000002ff0c7424 */ /* 0x000fe400078e00ff */
[----:B------:R-:W-:-:S07]  /*10a80*/  IMAD.MOV.U32 R7, RZ, RZ, R14 ;  /* 0x000000ffff077224 */ /* 0x000fce00078e000e */
[----:B------:R-:W-:Y:S05]  /*10a90*/  WARPSYNC.COLLECTIVE R15, `(.L_x_15226) ;  /* 0x000000000f087348 */ /* 0x000fea0003c00000 */
[----:B------:R0:W1:Y:S02]  /*10aa0*/  SHFL.IDX P6, R14, R13, R12, R11 ;  /* 0x0000000c0d0e7389 */ /* 0x00006400000c000b */
[----:B01----:R-:W-:Y:S01]  /*10ab0*/  ENDCOLLECTIVE ;  /* 0x000000000000791b */ /* 0x003fe20003800000 */
.L_x_15226:
        /* <DEDUP_REMOVED lines=16> */
.L_x_15227:
[----:B------:R-:W-:Y:S02]  /*10bc0*/  IMAD.MOV.U32 R13, RZ, RZ, R4 ;  /* 0x000000ffff0d7224 */ /* 0x000fe400078e0004 */
[----:B------:R-:W-:Y:S02]  /*10bd0*/  IMAD.MOV.U32 R12, RZ, RZ, 0x3 ;  /* 0x00000003ff0c7424 */ /* 0x000fe400078e00ff */
[----:B------:R-:W-:-:S07]  /*10be0*/  IMAD.MOV.U32 R7, RZ, RZ, R14 ;  /* 0x000000ffff077224 */ /* 0x000fce00078e000e */
[----:B------:R-:W-:Y:S05]  /*10bf0*/  WARPSYNC.COLLECTIVE R15, `(.L_x_15228) ;  /* 0x000000000f087348 */ /* 0x000fea0003c00000 */
[----:B------:R0:W1:Y:S02]  /*10c00*/  SHFL.IDX P6, R14, R13, R12, R11 ;  /* 0x0000000c0d0e7389 */ /* 0x00006400000c000b */
[----:B01----:R-:W-:Y:S01]  /*10c10*/  ENDCOLLECTIVE ;  /* 0x000000000000791b */ /* 0x003fe20003800000 */
.L_x_15228:
        /* <DEDUP_REMOVED lines=16> */
.L_x_15229:
[----:B------:R-:W-:Y:S02]  /*10d20*/  IMAD.MOV.U32 R13, RZ, RZ, R4 ;  /* 0x000000ffff0d7224 */ /* 0x000fe400078e0004 */
[----:B------:R-:W-:Y:S01]  /*10d30*/  IMAD.MOV.U32 R12, RZ, RZ, 0x4 ;  /* 0x00000004ff0c7424 */ /* 0x000fe200078e00ff */
[----:B------:R-:W-:-:S07]  /*10d40*/  MOV R7, R14 ;  /* 0x0000000e00077202 */ /* 0x000fce0000000f00 */
[----:B------:R-:W-:Y:S05]  /*10d50*/  WARPSYNC.COLLECTIVE R15, `(.L_x_15230) ;  /* 0x000000000f087348 */ /* 0x000fea0003c00000 */
[----:B------:R0:W1:Y:S02]  /*10d60*/  SHFL.IDX P6, R14, R13, R12, R11 ;  /* 0x0000000c0d0e7389 */ /* 0x00006400000c000b */
[----:B01----:R-:W-:Y:S01]  /*10d70*/  ENDCOLLECTIVE ;  /* 0x000000000000791b */ /* 0x003fe20003800000 */
.L_x_15230:
        /* <DEDUP_REMOVED lines=16> */
.L_x_15231:
[----:B------:R-:W-:Y:S02]  /*10e80*/  IMAD.MOV.U32 R13, RZ, RZ, R4 ;  /* 0x000000ffff0d7224 */ /* 0x000fe400078e0004 */
[----:B------:R-:W-:Y:S02]  /*10e90*/  IMAD.MOV.U32 R12, RZ, RZ, 0x5 ;  /* 0x00000005ff0c7424 */ /* 0x000fe400078e00ff */
[----:B------:R-:W-:-:S07]  /*10ea0*/  IMAD.MOV.U32 R7, RZ, RZ, R14 ;  /* 0x000000ffff077224 */ /* 0x000fce00078e000e */
[----:B------:R-:W-:Y:S05]  /*10eb0*/  WARPSYNC.COLLECTIVE R15, `(.L_x_15232) ;  /* 0x000000000f087348 */ /* 0x000fea0003c00000 */
[----:B------:R0:W1:Y:S02]  /*10ec0*/  SHFL.IDX P6, R14, R13, R12, R11 ;  /* 0x0000000c0d0e7389 */ /* 0x00006400000c000b */
[----:B01----:R-:W-:Y:S01]  /*10ed0*/  ENDCOLLECTIVE ;  /* 0x000000000000791b */ /* 0x003fe20003800000 */
.L_x_15232:
        /* <DEDUP_REMOVED lines=16> */
.L_x_15233:
[----:B------:R-:W-:Y:S02]  /*10fe0*/  IMAD.MOV.U32 R13, RZ, RZ, R4 ;  /* 0x000000ffff0d7224 */ /* 0x000fe400078e0004 */
[----:B------:R-:W-:Y:S02]  /*10ff0*/  IMAD.MOV.U32 R12, RZ, RZ, 0x6 ;  /* 0x00000006ff0c7424 */ /* 0x000fe400078e00ff */
[----:B------:R-:W-:-:S07]  /*11000*/  IMAD.MOV.U32 R7, RZ, RZ, R14 ;  /* 0x000000ffff077224 */ /* 0x000fce00078e000e */
[----:B------:R-:W-:Y:S05]  /*11010*/  WARPSYNC.COLLECTIVE R15, `(.L_x_15234) ;  /* 0x000000000f087348 */ /* 0x000fea0003c00000 */
[----:B------:R0:W1:Y:S02]  /*11020*/  SHFL.IDX P6, R14, R13, R12, R11 ;  /* 0x0000000c0d0e7389 */ /* 0x00006400000c000b */
[----:B01----:R-:W-:Y:S01]  /*11030*/  ENDCOLLECTIVE ;  /* 0x000000000000791b */ /* 0x003fe20003800000 */
.L_x_15234:
        /* <DEDUP_REMOVED lines=16> */
.L_x_15235:
[----:B------:R-:W-:Y:S02]  /*11140*/  IMAD.MOV.U32 R13, RZ, RZ, R4 ;  /* 0x000000ffff0d7224 */ /* 0x000fe400078e0004 */
[----:B------:R-:W-:Y:S02]  /*11150*/  IMAD.MOV.U32 R12, RZ, RZ, 0x7 ;  /* 0x00000007ff0c7424 */ /* 0x000fe400078e00ff */
[----:B------:R-:W-:-:S07]  /*11160*/  IMAD.MOV.U32 R7, RZ, RZ, R14 ;  /* 0x000000ffff077224 */ /* 0x000fce00078e000e */
[----:B------:R-:W-:Y:S05]  /*11170*/  WARPSYNC.COLLECTIVE R15, `(.L_x_15236) ;  /* 0x000000000f087348 */ /* 0x000fea0003c00000 */
[----:B------:R0:W1:Y:S02]  /*11180*/  SHFL.IDX P6, R14, R13, R12, R11 ;  /* 0x0000000c0d0e7389 */ /* 0x00006400000c000b */
[----:B01----:R-:W-:Y:S01]  /*11190*/  ENDCOLLECTIVE ;  /* 0x000000000000791b */ /* 0x003fe20003800000 */
.L_x_15236:
        /* <DEDUP_REMOVED lines=11> */
.L_x_15237:
[----:B------:R-:W-:Y:S01]  /*11250*/  @!PT LDS RZ, [RZ] ;  /* 0x00000000fffff984 */ /* 0x000fe20000000800 */
[----:B------:R-:W-:Y:S01]  /*11260*/  @!PT LDS RZ, [RZ] ;  /* 0x00000000fffff984 */ /* 0x000fe20000000800 */
[----:B------:R-:W-:Y:S01]  /*11270*/  @!PT LDS RZ, [RZ] ;  /* 0x00000000fffff984 */ /* 0x000fe20000000800 */
[----:B------:R0:W-:Y:S01]  /*11280*/  @!P1 LDGSTS.E.BYPASS.LTC128B.128 [R10+0xb400], desc[UR52][R6.64], !P0 ;  /* 0x0b400000060a9fae */ /* 0x0001e2000c101d74 */
[----:B------:R-:W-:Y:S01]  /*11290*/  ISETP.GE.AND P1, PT, R0, R3, PT ;  /* 0x000000030000720c */ /* 0x000fe20003f26270 */
[----:B------:R-:W-:Y:S02]  /*112a0*/  VIADD R0, R17, 0x80 ;  /* 0x0000008011007836 */ /* 0x000fe40000000000 */
[----:B------:R-:W-:Y:S01]  /*112b0*/  IMAD.MOV.U32 R13, RZ, RZ, R2 ;  /* 0x000000ffff0d7224 */ /* 0x000fe200078e0002 */
[----:B------:R-:W-:Y:S01]  /*112c0*/  MOV R12, RZ ;  /* 0x000000ff000c7202 */ /* 0x000fe20000000f00 */
[----:B0-----:R-:W-:-:S08]  /*112d0*/  IMAD.MOV.U32 R6, RZ, RZ, R14 ;  /* 0x000000ffff067224 */ /* 0x001fd000078e000e */
[----:B------:R-:W-:Y:S05]  /*112e0*/  WARPSYNC.COLLECTIVE R15, `(.L_x_15238) ;  /* 0x000000000f087348 */ /* 0x000fea0003c00000 */
[----:B------:R0:W1:Y:S02]  /*112f0*/  SHFL.IDX P6, R14, R13, R12, R11 ;  /* 0x0000000c0d0e7389 */ /* 0x00006400000c000b */
[----:B01----:R-:W-:Y:S01]  /*11300*/  ENDCOLLECTIVE ;  /* 0x000000000000791b */ /* 0x003fe20003800000 */
.L_x_15238:
        /* <DEDUP_REMOVED lines=12> */
.L_x_15239:
[----:B------:R-:W-:Y:S02]  /*113d0*/  IMAD.MOV.U32 R13, RZ, RZ, R2 ;  /* 0x000000ffff0d7224 */ /* 0x000fe400078e0002 */
[----:B------:R-:W-:Y:S02]  /*113e0*/  IMAD.MOV.U32 R12, RZ, RZ, 0x1 ;  /* 0x00000001ff0c7424 */ /* 0x000fe400078e00ff */
[----:B------:R-:W-:-:S07]  /*113f0*/  IMAD.MOV.U32 R4, RZ, RZ, R14 ;  /* 0x000000ffff047224 */ /* 0x000fce00078e000e */
[----:B------:R-:W-:Y:S05]  /*11400*/  WARPSYNC.COLLECTIVE R15, `(.L_x_15240) ;  /* 0x000000000f087348 */ /* 0x000fea0003c00000 */
[----:B------:R0:W1:Y:S02]  /*11410*/  SHFL.IDX P6, R14, R13, R12, R11 ;  /* 0x0000000c0d0e7389 */ /* 0x00006400000c000b */
[----:B01----:R-:W-:Y:S01]  /*11420*/  ENDCOLLECTIVE ;  /* 0x000000000000791b */ /* 0x003fe20003800000 */
.L_x_15240:
        /* <DEDUP_REMOVED lines=16> */
.L_x_15241:
[----:B------:R-:W-:Y:S01]  /*11530*/  IMAD.MOV.U32 R13, RZ, RZ, R2 ;  /* 0x000000ffff0d7224 */ /* 0x000fe200078e0002 */
[----:B------:R-:W-:Y:S01]  /*11540*/  MOV R12, 0x2 ;  /* 0x00000002000c7802 */ /* 0x000fe20000000f00 */
[----:B------:R-:W-:-:S07]  /*11550*/  IMAD.MOV.U32 R6, RZ, RZ, R14 ;  /* 0x000000ffff067224 */ /* 0x000fce00078e000e */
[----:B------:R-:W-:Y:S05]  /*11560*/  WARPSYNC.COLLECTIVE R15, `(.L_x_15242) ;  /* 0x000000000f087348 */ /* 0x000fea0003c00000 */
[----:B------:R0:W1:Y:S02]  /*11570*/  SHFL.IDX P6, R14, R13, R12, R11 ;  /* 0x0000000c0d0e7389 */ /* 0x00006400000c000b */
[----:B01----:R-:W-:Y:S01]  /*11580*/  ENDCOLLECTIVE ;  /* 0x000000000000791b */ /* 0x003fe20003800000 */
.L_x_15242:
        /* <DEDUP_REMOVED lines=13> */
.L_x_15243:
[----:B------:R-:W-:Y:S02]  /*11660*/  IMAD.MOV.U32 R13, RZ, RZ, R2 ;  /* 0x000000ffff0d7224 */ /* 0x000fe400078e0002 */
[----:B------:R-:W-:Y:S02]  /*11670*/  IMAD.MOV.U32 R12, RZ, RZ, 0x3 ;  /* 0x00000003ff0c7424 */ /* 0x000fe400078e00ff */
[----:B------:R-:W-:-:S07]  /*11680*/  IMAD.MOV.U32 R6, RZ, RZ, R14 ;  /* 0x000000ffff067224 */ /* 0x000fce00078e000e */
[----:B------:R-:W-:Y:S05]  /*11690*/  WARPSYNC.COLLECTIVE R15, `(.L_x_15244) ;  /* 0x000000000f087348 */ /* 0x000fea0003c00000 */
[----:B------:R0:W1:Y:S02]  /*116a0*/  SHFL.IDX P6, R14, R13, R12, R11 ;  /* 0x0000000c0d0e7389 */ /* 0x00006400000c000b */
[----:B01----:R-:W-:Y:S01]  /*116b0*/  ENDCOLLECTIVE ;  /* 0x000000000000791b */ /* 0x003fe20003800000 */
.L_x_15244:
        /* <DEDUP_REMOVED lines=12> */
.L_x_15245:
[----:B------:R-:W-:Y:S01]  /*11780*/  IMAD.MOV.U32 R2, RZ, RZ, R14 ;  /* 0x000000ffff027224 */ /* 0x000fe200078e000e */
[----:B------:R-:W-:Y:S06]  /*11790*/  BRA `(.L_x_15246) ;  /* 0xffffffb8001c7947 */ /* 0x000fec000383ffff */
.L_x_15148:
[----:B0-----:R0:W1:Y:S02]  /*117a0*/  SYNCS.PHASECHK.TRANS64.TRYWAIT P0, [R22+URZ+0x16820], R3 ;  /* 0x01682003160075a7 */ /* 0x001064000800017f */
[----:B-1----:R-:W-:Y:S05]  /*117b0*/  @!P0 NANOSLEEP.SYNCS 0x989680 ;  /* 0x009896800000895d */ /* 0x002fea0003900000 */
[----:B------:R-:W1:Y:S02]  /*117c0*/  @!P0 SYNCS.PHASECHK.TRANS64 P0, [R22+URZ+0x16820], R3 ;  /* 0x01682003160085a7 */ /* 0x000e64000800007f */
[----:B-1----:R-:W-:Y:S05]  /*117d0*/  @!P0 BRA `(.L_x_15148) ;  /* 0xfffffffc00f08947 */ /* 0x002fea000383ffff */
[----:B------:R-:W-:Y:S05]  /*117e0*/  BRA `(.L_x_15247) ;  /* 0xffffffb800807947 */ /* 0x000fea000383ffff */
.L_x_15153:
[----:B0-----:R0:W1:Y:S02]  /*117f0*/  SYNCS.PHASECHK.TRANS64.TRYWAIT P0, [R5+URZ+0x16840], R2 ;  /* 0x01684002050075a7 */ /* 0x001064000800017f */
[----:B-1----:R-:W-:Y:S05]  /*11800*/  @!P0 NANOSLEEP.SYNCS 0x989680 ;  /* 0x009896800000895d */ /* 0x002fea0003900000 */
[----:B------:R-:W1:Y:S02]  /*11810*/  @!P0 SYNCS.PHASECHK.TRANS64 P0, [R5+URZ+0x16840], R2 ;  /* 0x01684002050085a7 */ /* 0x000e64000800007f */
[----:B-1----:R-:W-:Y:S05]  /*11820*/  @!P0 BRA `(.L_x_15153) ;  /* 0xfffffffc00f08947 */ /* 0x002fea000383ffff */
[----:B------:R-:W-:Y:S05]  /*11830*/  BRA `(.L_x_15248) ;  /* 0xffffffbc00507947 */ /* 0x000fea000383ffff */
.L_x_15154:
        /* <DEDUP_REMOVED lines=8> */
.L_x_15250:
[----:B------:R-:W-:Y:S05]  /*118c0*/  BSYNC B1 ;  /* 0x0000000000017941 */ /* 0x000fea0003800000 */
.L_x_15249:
        /* <DEDUP_REMOVED lines=10> */
.L_x_15251:
[----:B------:R-:W-:Y:S02]  /*11970*/  IMAD.MOV.U32 R13, RZ, RZ, R10 ;  /* 0x000000ffff0d7224 */ /* 0x000fe400078e000a */
[----:B------:R-:W-:Y:S02]  /*11980*/  IMAD.MOV.U32 R12, RZ, RZ, 0x1 ;  /* 0x00000001ff0c7424 */ /* 0x000fe400078e00ff */
[----:B------:R-:W-:-:S07]  /*11990*/  IMAD.MOV.U32 R2, RZ, RZ, R14 ;  /* 0x000000ffff027224 */ /* 0x000fce00078e000e */
[----:B------:R-:W-:Y:S05]  /*119a0*/  WARPSYNC.COLLECTIVE R15, `(.L_x_15252) ;  /* 0x000000000f087348 */ /* 0x000fea0003c00000 */
[----:B------:R0:W1:Y:S02]  /*119b0*/  SHFL.IDX P6, R14, R13, R12, R11 ;  /* 0x0000000c0d0e7389 */ /* 0x00006400000c000b */
[----:B01----:R-:W-:Y:S01]  /*119c0*/  ENDCOLLECTIVE ;  /* 0x000000000000791b */ /* 0x003fe20003800000 */
.L_x_15252:
        /* <DEDUP_REMOVED lines=11> */
.L_x_15253:
[----:B------:R-:W-:Y:S01]  /*11a80*/  IMAD.MOV.U32 R13, RZ, RZ, R10 ;  /* 0x000000ffff0d7224 */ /* 0x000fe200078e000a */
[----:B------:R-:W-:Y:S01]  /*11a90*/  MOV R12, 0x2 ;  /* 0x00000002000c7802 */ /* 0x000fe20000000f00 */
[----:B------:R-:W-:-:S07]  /*11aa0*/  IMAD.MOV.U32 R2, RZ, RZ, R14 ;  /* 0x000000ffff027224 */ /* 0x000fce00078e000e */
[----:B------:R-:W-:Y:S05]  /*11ab0*/  WARPSYNC.COLLECTIVE R15, `(.L_x_15254) ;  /* 0x000000000f087348 */ /* 0x000fea0003c00000 */
[----:B------:R0:W1:Y:S02]  /*11ac0*/  SHFL.IDX P6, R14, R13, R12, R11 ;  /* 0x0000000c0d0e7389 */ /* 0x00006400000c000b */
[----:B01----:R-:W-:Y:S01]  /*11ad0*/  ENDCOLLECTIVE ;  /* 0x000000000000791b */ /* 0x003fe20003800000 */
.L_x_15254:
        /* <DEDUP_REMOVED lines=11> */
.L_x_15255:
[----:B------:R-:W-:Y:S02]  /*11b90*/  IMAD.MOV.U32 R13, RZ, RZ, R10 ;  /* 0x000000ffff0d7224 */ /* 0x000fe400078e000a */
[----:B------:R-:W-:Y:S02]  /*11ba0*/  IMAD.MOV.U32 R12, RZ, RZ, 0x3 ;  /* 0x00000003ff0c7424 */ /* 0x000fe400078e00ff */
[----:B------:R-:W-:-:S07]  /*11bb0*/  IMAD.MOV.U32 R2, RZ, RZ, R14 ;  /* 0x000000ffff027224 */ /* 0x000fce00078e000e */
[----:B------:R-:W-:Y:S05]  /*11bc0*/  WARPSYNC.COLLECTIVE R15, `(.L_x_15256) ;  /* 0x000000000f087348 */ /* 0x000fea0003c00000 */
[----:B------:R0:W1:Y:S02]  /*11bd0*/  SHFL.IDX P6, R14, R13, R12, R11 ;  /* 0x0000000c0d0e7389 */ /* 0x00006400000c000b */
[----:B01----:R-:W-:Y:S01]  /*11be0*/  ENDCOLLECTIVE ;  /* 0x000000000000791b */ /* 0x003fe20003800000 */
.L_x_15256:
        /* <DEDUP_REMOVED lines=11> */
.L_x_15257:
[----:B------:R-:W-:Y:S02]  /*11ca0*/  IMAD.MOV.U32 R13, RZ, RZ, R10 ;  /* 0x000000ffff0d7224 */ /* 0x000fe400078e000a */
[----:B------:R-:W-:Y:S02]  /*11cb0*/  IMAD.MOV.U32 R12, RZ, RZ, 0x4 ;  /* 0x00000004ff0c7424 */ /* 0x000fe400078e00ff */
[----:B------:R-:W-:-:S07]  /*11cc0*/  IMAD.MOV.U32 R2, RZ, RZ, R14 ;  /* 0x000000ffff027224 */ /* 0x000fce00078e000e */
[----:B------:R-:W-:Y:S05]  /*11cd0*/  WARPSYNC.COLLECTIVE R15, `(.L_x_15258) ;  /* 0x000000000f087348 */ /* 0x000fea0003c00000 */
[----:B------:R0:W1:Y:S02]  /*11ce0*/  SHFL.IDX P6, R14, R13, R12, R11 ;  /* 0x0000000c0d0e7389 */ /* 0x00006400000c000b */
[----:B01----:R-:W-:Y:S01]  /*11cf0*/  ENDCOLLECTIVE ;  /* 0x000000000000791b */ /* 0x003fe20003800000 */
.L_x_15258:
        /* <DEDUP_REMOVED lines=11> */
.L_x_15259:
[----:B------:R-:W-:Y:S02]  /*11db0*/  IMAD.MOV.U32 R13, RZ, RZ, R10 ;  /* 0x000000ffff0d7224 */ /* 0x000fe400078e000a */
[----:B------:R-:W-:Y:S02]  /*11dc0*/  IMAD.MOV.U32 R12, RZ, RZ, 0x5 ;  /* 0x00000005ff0c7424 */ /* 0x000fe400078e00ff */
[----:B------:R-:W-:-:S07]  /*11dd0*/  IMAD.MOV.U32 R2, RZ, RZ, R14 ;  /* 0x000000ffff027224 */ /* 0x000fce00078e000e */
[----:B------:R-:W-:Y:S05]  /*11de0*/  WARPSYNC.COLLECTIVE R15, `(.L_x_15260) ;  /* 0x000000000f087348 */ /* 0x000fea0003c00000 */
[----:B------:R0:W1:Y:S02]  /*11df0*/  SHFL.IDX P6, R14, R13, R12, R11 ;  /* 0x0000000c0d0e7389 */ /* 0x00006400000c000b */
[----:B01----:R-:W-:Y:S01]  /*11e00*/  ENDCOLLECTIVE ;  /* 0x000000000000791b */ /* 0x003fe20003800000 */
.L_x_15260:
        /* <DEDUP_REMOVED lines=11> */
.L_x_15261:
[----:B------:R-:W-:Y:S02]  /*11ec0*/  IMAD.MOV.U32 R13, RZ, RZ, R10 ;  /* 0x000000ffff0d7224 */ /* 0x000fe400078e000a */
[----:B------:R-:W-:Y:S02]  /*11ed0*/  IMAD.MOV.U32 R12, RZ, RZ, 0x6 ;  /* 0x00000006ff0c7424 */ /* 0x000fe400078e00ff */
[----:B------:R-:W-:-:S07]  /*11ee0*/  IMAD.MOV.U32 R2, RZ, RZ, R14 ;  /* 0x000000ffff027224 */ /* 0x000fce00078e000e */
[----:B------:R-:W-:Y:S05]  /*11ef0*/  WARPSYNC.COLLECTIVE R15, `(.L_x_15262) ;  /* 0x000000000f087348 */ /* 0x000fea0003c00000 */
[----:B------:R0:W1:Y:S02]  /*11f00*/  SHFL.IDX P6, R14, R13, R12, R11 ;  /* 0x0000000c0d0e7389 */ /* 0x00006400000c000b */
[----:B01----:R-:W-:Y:S01]  /*11f10*/  ENDCOLLECTIVE ;  /* 0x000000000000791b */ /* 0x003fe20003800000 */
.L_x_15262:
        /* <DEDUP_REMOVED lines=11> */
.L_x_15263:
[----:B------:R-:W-:Y:S02]  /*11fd0*/  IMAD.MOV.U32 R13, RZ, RZ, R10 ;  /* 0x000000ffff0d7224 */ /* 0x000fe400078e000a */
[----:B------:R-:W-:Y:S02]  /*11fe0*/  IMAD.MOV.U32 R12, RZ, RZ, 0x7 ;  /* 0x00000007ff0c7424 */ /* 0x000fe400078e00ff */
[----:B------:R-:W-:-:S07]  /*11ff0*/  IMAD.MOV.U32 R2, RZ, RZ, R14 ;  /* 0x000000ffff027224 */ /* 0x000fce00078e000e */
[----:B------:R-:W-:Y:S05]  /*12000*/  WARPSYNC.COLLECTIVE R15, `(.L_x_15264) ;  /* 0x000000000f087348 */ /* 0x000fea0003c00000 */
[----:B------:R0:W1:Y:S02]  /*12010*/  SHFL.IDX P6, R14, R13, R12, R11 ;  /* 0x0000000c0d0e7389 */ /* 0x00006400000c000b */
[----:B01----:R-:W-:Y:S01]  /*12020*/  ENDCOLLECTIVE ;  /* 0x000000000000791b */ /* 0x003fe20003800000 */
.L_x_15264:
        /* <DEDUP_REMOVED lines=11> */
.L_x_15265:
[----:B------:R-:W-:Y:S01]  /*120e0*/  IMAD.MOV.U32 R2, RZ, RZ, R14 ;  /* 0x000000ffff027224 */ /* 0x000fe200078e000e */
[----:B------:R-:W-:Y:S06]  /*120f0*/  BRA `(.L_x_15266) ;  /* 0xffffffb800407947 */ /* 0x000fec000383ffff */
.L_x_15159:
[----:B-1----:R1:W2:Y:S02]  /*12100*/  SYNCS.PHASECHK.TRANS64.TRYWAIT P0, [R5+URZ+0x16860], R2 ;  /* 0x01686002050075a7 */ /* 0x0022a4000800017f */
[----:B--2---:R-:W-:Y:S05]  /*12110*/  @!P0 NANOSLEEP.SYNCS 0x989680 ;  /* 0x009896800000895d */ /* 0x004fea0003900000 */
[----:B------:R-:W2:Y:S02]  /*12120*/  @!P0 SYNCS.PHASECHK.TRANS64 P0, [R5+URZ+0x16860], R2 ;  /* 0x01686002050085a7 */ /* 0x000ea4000800007f */
[----:B--2---:R-:W-:Y:S05]  /*12130*/  @!P0 BRA `(.L_x_15159) ;  /* 0xfffffffc00f08947 */ /* 0x004fea000383ffff */
[----:B------:R-:W-:Y:S05]  /*12140*/  BRA `(.L_x_15267) ;  /* 0xffffffb800987947 */ /* 0x000fea000383ffff */
.L_x_15160:
        /* <DEDUP_REMOVED lines=8> */
.L_x_15269:
[----:B------:R-:W-:Y:S05]  /*121d0*/  BSYNC B1 ;  /* 0x0000000000017941 */ /* 0x000fea0003800000 */
.L_x_15268:
        /* <DEDUP_REMOVED lines=10> */
.L_x_15270:
[----:B------:R-:W-:Y:S02]  /*12280*/  IMAD.MOV.U32 R13, RZ, RZ, R24 ;  /* 0x000000ffff0d7224 */ /* 0x000fe400078e0018 */
[----:B------:R-:W-:Y:S02]  /*12290*/  IMAD.MOV.U32 R12, RZ, RZ, 0x1 ;  /* 0x00000001ff0c7424 */ /* 0x000fe400078e00ff */
[----:B------:R-:W-:-:S07]  /*122a0*/  IMAD.MOV.U32 R2, RZ, RZ, R14 ;  /* 0x000000ffff027224 */ /* 0x000fce00078e000e */
[----:B------:R-:W-:Y:S05]  /*122b0*/  WARPSYNC.COLLECTIVE R15, `(.L_x_15271) ;  /* 0x000000000f087348 */ /* 0x000fea0003c00000 */
[----:B------:R0:W1:Y:S02]  /*122c0*/  SHFL.IDX P6, R14, R13, R12, R11 ;  /* 0x0000000c0d0e7389 */ /* 0x00006400000c000b */
[----:B01----:R-:W-:Y:S01]  /*122d0*/  ENDCOLLECTIVE ;  /* 0x000000000000791b */ /* 0x003fe20003800000 */
.L_x_15271:
        /* <DEDUP_REMOVED lines=12> */
.L_x_15272:
[----:B------:R-:W-:Y:S02]  /*123a0*/  IMAD.MOV.U32 R13, RZ, RZ, R24 ;  /* 0x000000ffff0d7224 */ /* 0x000fe400078e0018 */
[----:B------:R-:W-:Y:S02]  /*123b0*/  IMAD.MOV.U32 R12, RZ, RZ, 0x2 ;  /* 0x00000002ff0c7424 */ /* 0x000fe400078e00ff */
[----:B------:R-:W-:-:S07]  /*123c0*/  IMAD.MOV.U32 R2, RZ, RZ, R14 ;  /* 0x000000ffff027224 */ /* 0x000fce00078e000e */
[----:B------:R-:W-:Y:S05]  /*123d0*/  WARPSYNC.COLLECTIVE R15, `(.L_x_15273) ;  /* 0x000000000f087348 */ /* 0x000fea0003c00000 */
[----:B------:R0:W1:Y:S02]  /*123e0*/  SHFL.IDX P6, R14, R13, R12, R11 ;  /* 0x0000000c0d0e7389 */ /* 0x00006400000c000b */
[----:B01----:R-:W-:Y:S01]  /*123f0*/  ENDCOLLECTIVE ;  /* 0x000000000000791b */ /* 0x003fe20003800000 */
.L_x_15273:
        /* <DEDUP_REMOVED lines=12> */
.L_x_15274:
[----:B------:R-:W-:Y:S02]  /*124c0*/  IMAD.MOV.U32 R13, RZ, RZ, R24 ;  /* 0x000000ffff0d7224 */ /* 0x000fe400078e0018 */
[----:B------:R-:W-:Y:S02]  /*124d0*/  IMAD.MOV.U32 R12, RZ, RZ, 0x3 ;  /* 0x00000003ff0c7424 */ /* 0x000fe400078e00ff */
[----:B------:R-:W-:-:S07]  /*124e0*/  IMAD.MOV.U32 R2, RZ, RZ, R14 ;  /* 0x000000ffff027224 */ /* 0x000fce00078e000e */
[----:B------:R-:W-:Y:S05]  /*124f0*/  WARPSYNC.COLLECTIVE R15, `(.L_x_15275) ;  /* 0x000000000f087348 */ /* 0x000fea0003c00000 */
[----:B------:R0:W1:Y:S02]  /*12500*/  SHFL.IDX P6, R14, R13, R12, R11 ;  /* 0x0000000c0d0e7389 */ /* 0x00006400000c000b */
[----:B01----:R-:W-:Y:S01]  /*12510*/  ENDCOLLECTIVE ;  /* 0x000000000000791b */ /* 0x003fe20003800000 */
.L_x_15275:
        /* <DEDUP_REMOVED lines=12> */
.L_x_15276:
[----:B------:R-:W-:Y:S01]  /*125e0*/  MOV R13, R24 ;  /* 0x00000018000d7202 */ /* 0x000fe20000000f00 */
[----:B------:R-:W-:Y:S02]  /*125f0*/  IMAD.MOV.U32 R12, RZ, RZ, 0x4 ;  /* 0x00000004ff0c7424 */ /* 0x000fe400078e00ff */
[----:B------:R-:W-:-:S07]  /*12600*/  IMAD.MOV.U32 R2, RZ, RZ, R14 ;  /* 0x000000ffff027224 */ /* 0x000fce00078e000e */
[----:B------:R-:W-:Y:S05]  /*12610*/  WARPSYNC.COLLECTIVE R15, `(.L_x_15277) ;  /* 0x000000000f087348 */ /* 0x000fea0003c00000 */
[----:B------:R0:W1:Y:S02]  /*12620*/  SHFL.IDX P6, R14, R13, R12, R11 ;  /* 0x0000000c0d0e7389 */ /* 0x00006400000c000b */
[----:B01----:R-:W-:Y:S01]  /*12630*/  ENDCOLLECTIVE ;  /* 0x000000000000791b */ /* 0x003fe20003800000 */
.L_x_15277:
        /* <DEDUP_REMOVED lines=12> */
.L_x_15278:
[----:B------:R-:W-:Y:S02]  /*12700*/  IMAD.MOV.U32 R13, RZ, RZ, R24 ;  /* 0x000000ffff0d7224 */ /* 0x000fe400078e0018 */
[----:B------:R-:W-:Y:S02]  /*12710*/  IMAD.MOV.U32 R12, RZ, RZ, 0x5 ;  /* 0x00000005ff0c7424 */ /* 0x000fe400078e00ff */
[----:B------:R-:W-:-:S07]  /*12720*/  IMAD.MOV.U32 R2, RZ, RZ, R14 ;  /* 0x000000ffff027224 */ /* 0x000fce00078e000e */
[----:B------:R-:W-:Y:S05]  /*12730*/  WARPSYNC.COLLECTIVE R15, `(.L_x_15279) ;  /* 0x000000000f087348 */ /* 0x000fea0003c00000 */
[----:B------:R0:W1:Y:S02]  /*12740*/  SHFL.IDX P6, R14, R13, R12, R11 ;  /* 0x0000000c0d0e7389 */ /* 0x00006400000c000b */
[----:B01----:R-:W-:Y:S01]  /*12750*/  ENDCOLLECTIVE ;  /* 0x000000000000791b */ /* 0x003fe20003800000 */
.L_x_15279:
        /* <DEDUP_REMOVED lines=12> */
.L_x_15280:
[----:B------:R-:W-:Y:S02]  /*12820*/  IMAD.MOV.U32 R13, RZ, RZ, R24 ;  /* 0x000000ffff0d7224 */ /* 0x000fe400078e0018 */
[----:B------:R-:W-:Y:S02]  /*12830*/  IMAD.MOV.U32 R12, RZ, RZ, 0x6 ;  /* 0x00000006ff0c7424 */ /* 0x000fe400078e00ff */
[----:B------:R-:W-:-:S07]  /*12840*/  IMAD.MOV.U32 R2, RZ, RZ, R14 ;  /* 0x000000ffff027224 */ /* 0x000fce00078e000e */
[----:B------:R-:W-:Y:S05]  /*12850*/  WARPSYNC.COLLECTIVE R15, `(.L_x_15281) ;  /* 0x000000000f087348 */ /* 0x000fea0003c00000 */
[----:B------:R0:W1:Y:S02]  /*12860*/  SHFL.IDX P6, R14, R13, R12, R11 ;  /* 0x0000000c0d0e7389 */ /* 0x00006400000c000b */
[----:B01----:R-:W-:Y:S01]  /*12870*/  ENDCOLLECTIVE ;  /* 0x000000000000791b */ /* 0x003fe20003800000 */
.L_x_15281:
        /* <DEDUP_REMOVED lines=12> */
.L_x_15282:
[----:B------:R-:W-:Y:S02]  /*12940*/  IMAD.MOV.U32 R13, RZ, RZ, R24 ;  /* 0x000000ffff0d7224 */ /* 0x000fe400078e0018 */
[----:B------:R-:W-:Y:S01]  /*12950*/  IMAD.MOV.U32 R12, RZ, RZ, 0x7 ;  /* 0x00000007ff0c7424 */ /* 0x000fe200078e00ff */
[----:B------:R-:W-:-:S07]  /*12960*/  MOV R2, R14 ;  /* 0x0000000e00027202 */ /* 0x000fce0000000f00 */
[----:B------:R-:W-:Y:S05]  /*12970*/  WARPSYNC.COLLECTIVE R15, `(.L_x_15283) ;  /* 0x000000000f087348 */ /* 0x000fea0003c00000 */
[----:B------:R0:W1:Y:S02]  /*12980*/  SHFL.IDX P6, R14, R13, R12, R11 ;  /* 0x0000000c0d0e7389 */ /* 0x00006400000c000b */
[----:B01----:R-:W-:Y:S01]  /*12990*/  ENDCOLLECTIVE ;  /* 0x000000000000791b */ /* 0x003fe20003800000 */
.L_x_15283:
        /* <DEDUP_REMOVED lines=11> */
.L_x_15284:
[----:B------:R-:W-:Y:S01]  /*12a50*/  IMAD.MOV.U32 R2, RZ, RZ, R14 ;  /* 0x000000ffff027224 */ /* 0x000fe200078e000e */
[----:B------:R-:W-:Y:S06]  /*12a60*/  BRA `(.L_x_15285) ;  /* 0xffffffb400447947 */ /* 0x000fec000383ffff */
.L_x_15168:
[----:B0-----:R0:W1:Y:S02]  /*12a70*/  SYNCS.PHASECHK.TRANS64.TRYWAIT P0, [R0+URZ+0x16860], R3 ;  /* 0x01686003000075a7 */ /* 0x001064000800017f */
[----:B-1----:R-:W-:Y:S05]  /*12a80*/  @!P0 NANOSLEEP.SYNCS 0x989680 ;  /* 0x009896800000895d */ /* 0x002fea0003900000 */
[----:B------:R-:W1:Y:S02]  /*12a90*/  @!P0 SYNCS.PHASECHK.TRANS64 P0, [R0+URZ+0x16860], R3 ;  /* 0x01686003000085a7 */ /* 0x000e64000800007f */
[----:B-1----:R-:W-:Y:S05]  /*12aa0*/  @!P0 BRA `(.L_x_15168) ;  /* 0xfffffffc00f08947 */ /* 0x002fea000383ffff */
[----:B------:R-:W-:Y:S05]  /*12ab0*/  BRA `(.L_x_15286) ;  /* 0xffffffb800607947 */ /* 0x000fea000383ffff */
.L_x_15169:
        /* <DEDUP_REMOVED lines=8> */
.L_x_15288:
[----:B------:R-:W-:Y:S05]  /*12b40*/  BSYNC B0 ;  /* 0x0000000000007941 */ /* 0x000fea0003800000 */
.L_x_15287:
        /* <DEDUP_REMOVED lines=10> */
.L_x_15289:
[----:B------:R-:W-:Y:S02]  /*12bf0*/  ULDC UR4, c[0x0][0x2f4] ;  /* 0x0000bd0000047ab9 */ /* 0x000fe40000000800 */
        /* <DEDUP_REMOVED lines=8> */
.L_x_15290:
        /* <DEDUP_REMOVED lines=11> */
.L_x_15291:
[----:B------:R-:W-:Y:S02]  /*12d30*/  IMAD.MOV.U32 R13, RZ, RZ, R24 ;  /* 0x000000ffff0d7224 */ /* 0x000fe400078e0018 */
[----:B------:R-:W-:Y:S02]  /*12d40*/  IMAD.MOV.U32 R12, RZ, RZ, 0x2 ;  /* 0x00000002ff0c7424 */ /* 0x000fe400078e00ff */
[----:B------:R-:W-:-:S07]  /*12d50*/  IMAD.MOV.U32 R9, RZ, RZ, R14 ;  /* 0x000000ffff097224 */ /* 0x000fce00078e000e */
[----:B------:R-:W-:Y:S05]  /*12d60*/  WARPSYNC.COLLECTIVE R15, `(.L_x_15292) ;  /* 0x000000000f087348 */ /* 0x000fea0003c00000 */
[----:B------:R0:W1:Y:S02]  /*12d70*/  SHFL.IDX P6, R14, R13, R12, R11 ;  /* 0x0000000c0d0e7389 */ /* 0x00006400000c000b */
[----:B01----:R-:W-:Y:S01]  /*12d80*/  ENDCOLLECTIVE ;  /* 0x000000000000791b */ /* 0x003fe20003800000 */
.L_x_15292:
        /* <DEDUP_REMOVED lines=12> */
.L_x_15293:
[----:B------:R-:W-:Y:S01]  /*12e50*/  IMAD.MOV.U32 R13, RZ, RZ, R24 ;  /* 0x000000ffff0d7224 */ /* 0x000fe200078e0018 */
[----:B------:R-:W-:Y:S01]  /*12e60*/  MOV R12, 0x3 ;  /* 0x00000003000c7802 */ /* 0x000fe20000000f00 */
[----:B------:R-:W-:-:S07]  /*12e70*/  IMAD.MOV.U32 R10, RZ, RZ, R14 ;  /* 0x000000ffff0a7224 */ /* 0x000fce00078e000e */
[----:B------:R-:W-:Y:S05]  /*12e80*/  WARPSYNC.COLLECTIVE R15, `(.L_x_15294) ;  /* 0x000000000f087348 */ /* 0x000fea0003c00000 */
[----:B------:R0:W1:Y:S02]  /*12e90*/  SHFL.IDX P6, R14, R13, R12, R11 ;  /* 0x0000000c0d0e7389 */ /* 0x00006400000c000b */
[----:B01----:R-:W-:Y:S01]  /*12ea0*/  ENDCOLLECTIVE ;  /* 0x000000000000791b */ /* 0x003fe20003800000 */
.L_x_15294:
        /* <DEDUP_REMOVED lines=12> */
.L_x_15295:
[----:B------:R-:W-:Y:S02]  /*12f70*/  IMAD.MOV.U32 R13, RZ, RZ, R24 ;  /* 0x000000ffff0d7224 */ /* 0x000fe400078e0018 */
[----:B------:R-:W-:Y:S02]  /*12f80*/  IMAD.MOV.U32 R12, RZ, RZ, 0x4 ;  /* 0x00000004ff0c7424 */ /* 0x000fe400078e00ff */
[----:B------:R-:W-:-:S07]  /*12f90*/  IMAD.MOV.U32 R9, RZ, RZ, R14 ;  /* 0x000000ffff097224 */ /* 0x000fce00078e000e */
[----:B------:R-:W-:Y:S05]  /*12fa0*/  WARPSYNC.COLLECTIVE R15, `(.L_x_15296) ;  /* 0x000000000f087348 */ /* 0x000fea0003c00000 */
[----:B------:R0:W1:Y:S02]  /*12fb0*/  SHFL.IDX P6, R14, R13, R12, R11 ;  /* 0x0000000c0d0e7389 */ /* 0x00006400000c000b */
[----:B01----:R-:W-:Y:S01]  /*12fc0*/  ENDCOLLECTIVE ;  /* 0x000000000000791b */ /* 0x003fe20003800000 */
.L_x_15296:
        /* <DEDUP_REMOVED lines=12> */
.L_x_15297:
[----:B------:R-:W-:Y:S02]  /*13090*/  IMAD.MOV.U32 R13, RZ, RZ, R24 ;  /* 0x000000ffff0d7224 */ /* 0x000fe400078e0018 */
[----:B------:R-:W-:Y:S02]  /*130a0*/  IMAD.MOV.U32 R12, RZ, RZ, 0x5 ;  /* 0x00000005ff0c7424 */ /* 0x000fe400078e00ff */
[----:B------:R-:W-:-:S07]  /*130b0*/  IMAD.MOV.U32 R10, RZ, RZ, R14 ;  /* 0x000000ffff0a7224 */ /* 0x000fce00078e000e */
[----:B------:R-:W-:Y:S05]  /*130c0*/  WARPSYNC.COLLECTIVE R15, `(.L_x_15298) ;  /* 0x000000000f087348 */ /* 0x000fea0003c00000 */
[----:B------:R0:W1:Y:S02]  /*130d0*/  SHFL.IDX P6, R14, R13, R12, R11 ;  /* 0x0000000c0d0e7389 */ /* 0x00006400000c000b */
[----:B01----:R-:W-:Y:S01]  /*130e0*/  ENDCOLLECTIVE ;  /* 0x000000000000791b */ /* 0x003fe20003800000 */
.L_x_15298:
        /* <DEDUP_REMOVED lines=12> */
.L_x_15299:
[----:B------:R-:W-:Y:S02]  /*131b0*/  IMAD.MOV.U32 R13, RZ, RZ, R24 ;  /* 0x000000ffff0d7224 */ /* 0x000fe400078e0018 */
[----:B------:R-:W-:Y:S02]  /*131c0*/  IMAD.MOV.U32 R12, RZ, RZ, 0x6 ;  /* 0x00000006ff0c7424 */ /* 0x000fe400078e00ff */
[----:B------:R-:W-:-:S07]  /*131d0*/  IMAD.MOV.U32 R9, RZ, RZ, R14 ;  /* 0x000000ffff097224 */ /* 0x000fce00078e000e */
[----:B------:R-:W-:Y:S05]  /*131e0*/  WARPSYNC.COLLECTIVE R15, `(.L_x_15300) ;  /* 0x000000000f087348 */ /* 0x000fea0003c00000 */
[----:B------:R0:W1:Y:S02]  /*131f0*/  SHFL.IDX P6, R14, R13, R12, R11 ;  /* 0x0000000c0d0e7389 */ /* 0x00006400000c000b */
[----:B01----:R-:W-:Y:S01]  /*13200*/  ENDCOLLECTIVE ;  /* 0x000000000000791b */ /* 0x003fe20003800000 */
.L_x_15300:
        /* <DEDUP_REMOVED lines=12> */
.L_x_15301:
[----:B------:R-:W-:Y:S02]  /*132d0*/  IMAD.MOV.U32 R13, RZ, RZ, R24 ;  /* 0x000000ffff0d7224 */ /* 0x000fe400078e0018 */
[----:B------:R-:W-:Y:S01]  /*132e0*/  IMAD.MOV.U32 R12, RZ, RZ, 0x7 ;  /* 0x00000007ff0c7424 */ /* 0x000fe200078e00ff */
[----:B------:R-:W-:-:S13]  /*132f0*/  IADD3 R2, P1, R14, R5, RZ ;  /* 0x000000050e027210 */ /* 0x000fda0007f3e0ff */
[----:B------:R-:W-:Y:S05]  /*13300*/  WARPSYNC.COLLECTIVE R15, `(.L_x_15302) ;  /* 0x000000000f087348 */ /* 0x000fea0003c00000 */
[----:B------:R0:W1:Y:S02]  /*13310*/  SHFL.IDX P6, R14, R13, R12, R11 ;  /* 0x0000000c0d0e7389 */ /* 0x00006400000c000b */
[----:B01----:R-:W-:Y:S01]  /*13320*/  ENDCOLLECTIVE ;  /* 0x000000000000791b */ /* 0x003fe20003800000 */
.L_x_15302:
        /* <DEDUP_REMOVED lines=10> */
.L_x_15303:
[----:B------:R-:W-:Y:S05]  /*133d0*/  BRA `(.L_x_15304) ;  /* 0xffffffb400107947 */ /* 0x000fea000383ffff */
.L_x_15174:
        /* <DEDUP_REMOVED lines=8> */
.L_x_15306:
[----:B------:R-:W-:Y:S05]  /*13460*/  BSYNC B0 ;  /* 0x0000000000007941 */ /* 0x000fea0003800000 */
.L_x_15305:
[----:B------:R-:W-:Y:S01]  /*13470*/  IMAD.MOV.U32 R13, RZ, RZ, R16 ;  /* 0x000000ffff0d7224 */ /* 0x000fe200078e0010 */
[----:B------:R-:W-:Y:S01]  /*13480*/  MOV R12, 0x1 ;  /* 0x00000001000c7802 */ /* 0x000fe20000000f00 */
[----:B------:R-:W-:Y:S02]  /*13490*/  IMAD.MOV.U32 R11, RZ, RZ, 0x1f ;  /* 0x0000001fff0b7424 */ /* 0x000fe400078e00ff */
[----:B------:R-:W-:Y:S02]  /*134a0*/  IMAD.MOV.U32 R15, RZ, RZ, -0x1 ;  /* 0xffffffffff0f7424 */ /* 0x000fe400078e00ff */
[----:B------:R-:W-:Y:S02]  /*134b0*/  IMAD.IADD R7, R19, 0x1, R8 ;  /* 0x0000000113077824 */ /* 0x000fe400078e0208 */
[----:B------:R-:W-:-:S07]  /*134c0*/  IMAD.MOV.U32 R0, RZ, RZ, R14 ;  /* 0x000000ffff007224 */ /* 0x000fce00078e000e */
[----:B------:R-:W-:Y:S05]  /*134d0*/  WARPSYNC.COLLECTIVE R15, `(.L_x_15307) ;  /* 0x000000000f087348 */ /* 0x000fea0003c00000 */
[----:B------:R0:W1:Y:S02]  /*134e0*/  SHFL.IDX P6, R14, R13, R12, R11 ;  /* 0x0000000c0d0e7389 */ /* 0x00006400000c000b */
[----:B01----:R-:W-:Y:S01]  /*134f0*/  ENDCOLLECTIVE ;  /* 0x000000000000791b */ /* 0x003fe20003800000 */
.L_x_15307:
        /* <DEDUP_REMOVED lines=18> */
.L_x_15308:
[----:B------:R-:W-:Y:S01]  /*13620*/  IMAD.MOV.U32 R12, RZ, RZ, 0x2 ;  /* 0x00000002ff0c7424 */ /* 0x000fe200078e00ff */
[----:B------:R-:W-:-:S05]  /*13630*/  SEL R4, R14, RZ, P1 ;  /* 0x000000ff0e047207 */ /* 0x000fca0000800000 */
[----:B------:R-:W-:-:S04]  /*13640*/  IMAD.IADD R4, R17, 0x1, R4 ;  /* 0x0000000111047824 */ /* 0x000fc800078e0204 */
[----:B------:R-:W-:-:S07]  /*13650*/  IMAD.MOV.U32 R13, RZ, RZ, R4 ;  /* 0x000000ffff0d7224 */ /* 0x000fce00078e0004 */
[----:B------:R-:W-:Y:S05]  /*13660*/  WARPSYNC.COLLECTIVE R15, `(.L_x_15309) ;  /* 0x000000000f087348 */ /* 0x000fea0003c00000 */
[----:B------:R0:W1:Y:S02]  /*13670*/  SHFL.UP P6, R14, R13, R12, R11 ;  /* 0x0400000c0d0e7389 */ /* 0x00006400000c000b */
[----:B01----:R-:W-:Y:S01]  /*13680*/  ENDCOLLECTIVE ;  /* 0x000000000000791b */ /* 0x003fe20003800000 */
.L_x_15309:
[----:B------:R-:W-:Y:S01]  /*13690*/  IMAD.MOV.U32 R12, RZ, RZ, 0x4 ;  /* 0x00000004ff0c7424 */ /* 0x000fe200078e00ff */
[----:B------:R-:W-:-:S05]  /*136a0*/  SEL R3, R14, RZ, P2 ;  /* 0x000000ff0e037207 */ /* 0x000fca0001000000 */
[----:B------:R-:W-:-:S04]  /*136b0*/  IMAD.IADD R6, R4, 0x1, R3 ;  /* 0x0000000104067824 */ /* 0x000fc800078e0203 */
[----:B------:R-:W-:-:S07]  /*136c0*/  IMAD.MOV.U32 R13, RZ, RZ, R6 ;  /* 0x000000ffff0d7224 */ /* 0x000fce00078e0006 */
[----:B------:R-:W-:Y:S05]  /*136d0*/  WARPSYNC.COLLECTIVE R15, `(.L_x_15310) ;  /* 0x000000000f087348 */ /* 0x000fea0003c00000 */
[----:B------:R0:W1:Y:S02]  /*136e0*/  SHFL.UP P6, R14, R13, R12, R11 ;  /* 0x0400000c0d0e7389 */ /* 0x00006400000c000b */
[----:B01----:R-:W-:Y:S01]  /*136f0*/  ENDCOLLECTIVE ;  /* 0x000000000000791b */ /* 0x003fe20003800000 */
.L_x_15310:
[----:B------:R-:W-:Y:S01]  /*13700*/  IMAD.MOV.U32 R12, RZ, RZ, 0x8 ;  /* 0x00000008ff0c7424 */ /* 0x000fe200078e00ff */
[----:B------:R-:W-:-:S05]  /*13710*/  SEL R3, R14, RZ, P3 ;  /* 0x000000ff0e037207 */ /* 0x000fca0001800000 */
[----:B------:R-:W-:-:S05]  /*13720*/  IMAD.IADD R2, R6, 0x1, R3 ;  /* 0x0000000106027824 */ /* 0x000fca00078e0203 */
[----:B------:R-:W-:-:S07]  /*13730*/  MOV R13, R2 ;  /* 0x00000002000d7202 */ /* 0x000fce0000000f00 */
[----:B------:R-:W-:Y:S05]  /*13740*/  WARPSYNC.COLLECTIVE R15, `(.L_x_15311) ;  /* 0x000000000f087348 */ /* 0x000fea0003c00000 */
[----:B------:R0:W1:Y:S02]  /*13750*/  SHFL.UP P6, R14, R13, R12, R11 ;  /* 0x0400000c0d0e7389 */ /* 0x00006400000c000b */
[----:B01----:R-:W-:Y:S01]  /*13760*/  ENDCOLLECTIVE ;  /* 0x000000000000791b */ /* 0x003fe20003800000 */
.L_x_15311:
[----:B------:R-:W-:Y:S01]  /*13770*/  IMAD.MOV.U32 R12, RZ, RZ, 0x10 ;  /* 0x00000010ff0c7424 */ /* 0x000fe200078e00ff */
[----:B------:R-:W-:-:S05]  /*13780*/  SEL R3, R14, RZ, P4 ;  /* 0x000000ff0e037207 */ /* 0x000fca0002000000 */
[----:B------:R-:W-:-:S04]  /*13790*/  IMAD.IADD R3, R2, 0x1, R3 ;  /* 0x0000000102037824 */ /* 0x000fc800078e0203 */
[----:B------:R-:W-:-:S07]  /*137a0*/  IMAD.MOV.U32 R13, RZ, RZ, R3 ;  /* 0x000000ffff0d7224 */ /* 0x000fce00078e0003 */
[----:B------:R-:W-:Y:S05]  /*137b0*/  WARPSYNC.COLLECTIVE R15, `(.L_x_15312) ;  /* 0x000000000f087348 */ /* 0x000fea0003c00000 */
[----:B------:R0:W1:Y:S02]  /*137c0*/  SHFL.UP P6, R14, R13, R12, R11 ;  /* 0x0400000c0d0e7389 */ /* 0x00006400000c000b */
[----:B01----:R-:W-:Y:S01]  /*137d0*/  ENDCOLLECTIVE ;  /* 0x000000000000791b */ /* 0x003fe20003800000 */
.L_x_15312:
        /* <DEDUP_REMOVED lines=8> */
.L_x_15313:
[----:B------:R-:W-:Y:S05]  /*13860*/  BRA `(.L_x_15314) ;  /* 0xffffffb400187947 */ /* 0x000fea000383ffff */
.L_x_15179:
        /* <DEDUP_REMOVED lines=8> */
.L_x_15316:
[----:B------:R-:W-:Y:S05]  /*138f0*/  BSYNC B0 ;  /* 0x0000000000007941 */ /* 0x000fea0003800000 */
.L_x_15315:
        /* <DEDUP_REMOVED lines=8> */
.L_x_15317:
[----:B------:R-:W-:Y:S01]  /*13980*/  IMAD.MOV.U32 R12, RZ, RZ, 0x4 ;  /* 0x00000004ff0c7424 */ /* 0x000fe200078e00ff */
[----:B------:R-:W-:-:S05]  /*13990*/  SEL R2, R14, RZ, P2 ;  /* 0x000000ff0e027207 */ /* 0x000fca0001000000 */
[----:B------:R-:W-:-:S04]  /*139a0*/  IMAD.IADD R2, R13, 0x1, R2 ;  /* 0x000000010d027824 */ /* 0x000fc800078e0202 */
[----:B------:R-:W-:-:S07]  /*139b0*/  IMAD.MOV.U32 R13, RZ, RZ, R2 ;  /* 0x000000ffff0d7224 */ /* 0x000fce00078e0002 */
[----:B------:R-:W-:Y:S05]  /*139c0*/  WARPSYNC.COLLECTIVE R15, `(.L_x_15318) ;  /* 0x000000000f087348 */ /* 0x000fea0003c00000 */
[----:B------:R0:W1:Y:S02]  /*139d0*/  SHFL.UP P6, R14, R13, R12, R11 ;  /* 0x0400000c0d0e7389 */ /* 0x00006400000c000b */
[----:B01----:R-:W-:Y:S01]  /*139e0*/  ENDCOLLECTIVE ;  /* 0x000000000000791b */ /* 0x003fe20003800000 */
.L_x_15318:
[----:B------:R-:W-:Y:S01]  /*139f0*/  IMAD.MOV.U32 R12, RZ, RZ, 0x8 ;  /* 0x00000008ff0c7424 */ /* 0x000fe200078e00ff */
[----:B------:R-:W-:-:S05]  /*13a00*/  SEL R3, R14, RZ, P3 ;  /* 0x000000ff0e037207 */ /* 0x000fca0001800000 */
[----:B------:R-:W-:-:S04]  /*13a10*/  IMAD.IADD R3, R2, 0x1, R3 ;  /* 0x0000000102037824 */ /* 0x000fc800078e0203 */
[----:B------:R-:W-:-:S07]  /*13a20*/  IMAD.MOV.U32 R13, RZ, RZ, R3 ;  /* 0x000000ffff0d7224 */ /* 0x000fce00078e0003 */
[----:B------:R-:W-:Y:S05]  /*13a30*/  WARPSYNC.COLLECTIVE R15, `(.L_x_15319) ;  /* 0x000000000f087348 */ /* 0x000fea0003c00000 */
[----:B------:R0:W1:Y:S02]  /*13a40*/  SHFL.UP P6, R14, R13, R12, R11 ;  /* 0x0400000c0d0e7389 */ /* 0x00006400000c000b */
[----:B01----:R-:W-:Y:S01]  /*13a50*/  ENDCOLLECTIVE ;  /* 0x000000000000791b */ /* 0x003fe20003800000 */
.L_x_15319:
[----:B------:R-:W-:Y:S01]  /*13a60*/  IMAD.MOV.U32 R12, RZ, RZ, 0x10 ;  /* 0x00000010ff0c7424 */ /* 0x000fe200078e00ff */
[----:B------:R-:W-:-:S05]  /*13a70*/  SEL R4, R14, RZ, P4 ;  /* 0x000000ff0e047207 */ /* 0x000fca0002000000 */
[----:B------:R-:W-:-:S04]  /*13a80*/  IMAD.IADD R4, R3, 0x1, R4 ;  /* 0x0000000103047824 */ /* 0x000fc800078e0204 */
[----:B------:R-:W-:-:S07]  /*13a90*/  IMAD.MOV.U32 R13, RZ, RZ, R4 ;  /* 0x000000ffff0d7224 */ /* 0x000fce00078e0004 */
[----:B------:R-:W-:Y:S05]  /*13aa0*/  WARPSYNC.COLLECTIVE R15, `(.L_x_15320) ;  /* 0x000000000f087348 */ /* 0x000fea0003c00000 */
[----:B------:R0:W1:Y:S02]  /*13ab0*/  SHFL.UP P6, R14, R13, R12, R11 ;  /* 0x0400000c0d0e7389 */ /* 0x00006400000c000b */
[----:B01----:R-:W-:Y:S01]  /*13ac0*/  ENDCOLLECTIVE ;  /* 0x000000000000791b */ /* 0x003fe20003800000 */
.L_x_15320:
        /* <DEDUP_REMOVED lines=8> */
.L_x_15321:
[----:B------:R-:W-:Y:S05]  /*13b50*/  BRA `(.L_x_15322) ;  /* 0xffffffb000f87947 */ /* 0x000fea000383ffff */
.L_x_15181:
[----:B------:R-:W-:Y:S01]  /*13b60*/  BSSY B0, `(.L_x_15323) ;  /* 0x0000006000007945 */ /* 0x000fe20003800000 */
[----:B------:R-:W-:Y:S01]  /*13b70*/  PLOP3.LUT P6, PT, P6, PT, PT, 0x8, 0x0 ;  /* 0x000000000000781c */ /* 0x000fe200037ce170 */
[----:B------:R-:W-:-:S12]  /*13b80*/  IMAD.MOV.U32 R15, RZ, RZ, -0x1 ;  /* 0xffffffffff0f7424 */ /* 0x000fd800078e00ff */
[----:B0-----:R-:W-:Y:S05]  /*13b90*/  WARPSYNC.COLLECTIVE R15, `(.L_x_15324) ;  /* 0x000000000f087348 */ /* 0x001fea0003c00000 */
[----:B------:R-:W-:Y:S01]  /*13ba0*/  VOTE.ANY R14, PT, P6 ;  /* 0x00000000000e7806 */ /* 0x000fe200030e0100 */
[----:B0-----:R-:W-:Y:S06]  /*13bb0*/  ENDCOLLECTIVE ;  /* 0x000000000000791b */ /* 0x001fec0003800000 */
.L_x_15324:
[----:B------:R-:W-:Y:S05]  /*13bc0*/  BSYNC B0 ;  /* 0x0000000000007941 */ /* 0x000fea0003800000 */
.L_x_15323:
        /* <DEDUP_REMOVED lines=9> */
.L_x_15325:
[----:B------:R-:W-:Y:S01]  /*13c60*/  IMAD.MOV.U32 R17, RZ, RZ, R14 ;  /* 0x000000ffff117224 */ /* 0x000fe200078e000e */
[----:B------:R-:W-:Y:S06]  /*13c70*/  BRA `(.L_x_15326) ;  /* 0xffffffb000e87947 */ /* 0x000fec000383ffff */
.L_x_15183:
[----:B------:R-:W-:Y:S01]  /*13c80*/  BSSY B0, `(.L_x_15327) ;  /* 0x0000007000007945 */ /* 0x000fe20003800000 */
[----:B------:R-:W-:Y:S02]  /*13c90*/  IMAD.MOV.U32 R13, RZ, RZ, R3 ;  /* 0x000000ffff0d7224 */ /* 0x000fe400078e0003 */
[----:B------:R-:W-:Y:S02]  /*13ca0*/  IMAD.MOV.U32 R11, RZ, RZ, 0x1f ;  /* 0x0000001fff0b7424 */ /* 0x000fe400078e00ff */
[----:B------:R-:W-:-:S07]  /*13cb0*/  IMAD.MOV.U32 R15, RZ, RZ, -0x1 ;  /* 0xffffffffff0f7424 */ /* 0x000fce00078e00ff */
[----:B012---:R-:W-:Y:S05]  /*13cc0*/  WARPSYNC.COLLECTIVE R15, `(.L_x_15328) ;  /* 0x000000000f087348 */ /* 0x007fea0003c00000 */
[----:B------:R3:W4:Y:S02]  /*13cd0*/  SHFL.IDX P6, R14, R13, R12, R11 ;  /* 0x0000000c0d0e7389 */ /* 0x00072400000c000b */
[----:B01234-:R-:W-:Y:S01]  /*13ce0*/  ENDCOLLECTIVE ;  /* 0x000000000000791b */ /* 0x01ffe20003800000 */
.L_x_15328:
[----:B------:R-:W-:Y:S05]  /*13cf0*/  BSYNC B0 ;  /* 0x0000000000007941 */ /* 0x000fea0003800000 */
.L_x_15327:
[----:B------:R-:W-:Y:S05]  /*13d00*/  BRA `(.L_x_15182) ;  /* 0xffffffb000e07947 */ /* 0x000fea000383ffff */
.L_x_15187:
[----:B0-----:R0:W1:Y:S02]  /*13d10*/  SYNCS.PHASECHK.TRANS64.TRYWAIT P0, [R5+URZ+0x16820], R0 ;  /* 0x01682000050075a7 */ /* 0x001064000800017f */
[----:B-1----:R-:W-:Y:S05]  /*13d20*/  @!P0 NANOSLEEP.SYNCS 0x989680 ;  /* 0x009896800000895d */ /* 0x002fea0003900000 */
[----:B------:R-:W1:Y:S02]  /*13d30*/  @!P0 SYNCS.PHASECHK.TRANS64 P0, [R5+URZ+0x16820], R0 ;  /* 0x01682000050085a7 */ /* 0x000e64000800007f */
[----:B-1----:R-:W-:Y:S05]  /*13d40*/  @!P0 BRA `(.L_x_15187) ;  /* 0xfffffffc00f08947 */ /* 0x002fea000383ffff */
[----:B------:R-:W-:Y:S05]  /*13d50*/  BRA `(.L_x_15329) ;  /* 0xffffffb800587947 */ /* 0x000fea000383ffff */
.L_x_15188:
        /* <DEDUP_REMOVED lines=11> */
.L_x_15331:
[----:B------:R-:W-:Y:S05]  /*13e10*/  BSYNC B0 ;  /* 0x0000000000007941 */ /* 0x000fea0003800000 */
.L_x_15330:
[----:B------:R-:W-:Y:S05]  /*13e20*/  BRA `(.L_x_15332) ;  /* 0xffffffb800407947 */ /* 0x000fea000383ffff */
.L_x_15191:
[----:B------:R-:W-:Y:S01]  /*13e30*/  BSSY B1, `(.L_x_15333) ;  /* 0x0000006000017945 */ /* 0x000fe20003800000 */
[----:B------:R-:W-:-:S07]  /*13e40*/  IMAD.MOV.U32 R15, RZ, RZ, -0x1 ;  /* 0xffffffffff0f7424 */ /* 0x000fce00078e00ff */
[----:B0-2---:R-:W-:Y:S05]  /*13e50*/  WARPSYNC.COLLECTIVE R15, `(.L_x_15334) ;  /* 0x000000000f0c7348 */ /* 0x005fea0003c00000 */
[----:B------:R-:W-:Y:S02]  /*13e60*/  ELECT P6, UR62, PT ;  /* 0x00000000003e782f */ /* 0x000fe400038c0000 */
[----:B------:R-:W-:Y:S01]  /*13e70*/  MOV R14, UR62 ;  /* 0x0000003e000e7c02 */ /* 0x000fe20008000f00 */
[----:B0-2---:R-:W-:Y:S10]  /*13e80*/  ENDCOLLECTIVE ;  /* 0x000000000000791b */ /* 0x005ff40003800000 */
.L_x_15334:
[----:B------:R-:W-:Y:S05]  /*13e90*/  BSYNC B1 ;  /* 0x0000000000017941 */ /* 0x000fea0003800000 */
.L_x_15333:
[----:B------:R-:W-:Y:S05]  /*13ea0*/  BRA `(.L_x_15335) ;  /* 0xffffffb800387947 */ /* 0x000fea000383ffff */
.L_x_15193:
[----:B0-----:R0:W1:Y:S02]  /*13eb0*/  SYNCS.PHASECHK.TRANS64.TRYWAIT P1, [R3+URZ+0x16840], R2 ;  /* 0x01684002030075a7 */ /* 0x001064000802017f */
[----:B-1----:R-:W-:Y:S05]  /*13ec0*/  @!P1 NANOSLEEP.SYNCS 0x989680 ;  /* 0x009896800000995d */ /* 0x002fea0003900000 */
[----:B------:R-:W1:Y:S02]  /*13ed0*/  @!P1 SYNCS.PHASECHK.TRANS64 P1, [R3+URZ+0x16840], R2 ;  /* 0x01684002030095a7 */ /* 0x000e64000802007f */
[----:B-1----:R-:W-:Y:S05]  /*13ee0*/  @!P1 BRA `(.L_x_15193) ;  /* 0xfffffffc00f09947 */ /* 0x002fea000383ffff */
[----:B------:R-:W-:Y:S05]  /*13ef0*/  BRA `(.L_x_15336) ;  /* 0xffffffb800587947 */ /* 0x000fea000383ffff */
.L_x_15195:
[----:B-1----:R1:W3:Y:S02]  /*13f00*/  SYNCS.PHASECHK.TRANS64.TRYWAIT P1, [R25+URZ+0x16840], R0 ;  /* 0x01684000190075a7 */ /* 0x0022e4000802017f */
[----:B---3--:R-:W-:Y:S05]  /*13f10*/  @!P1 NANOSLEEP.SYNCS 0x989680 ;  /* 0x009896800000995d */ /* 0x008fea0003900000 */
[----:B------:R-:W3:Y:S02]  /*13f20*/  @!P1 SYNCS.PHASECHK.TRANS64 P1, [R25+URZ+0x16840], R0 ;  /* 0x01684000190095a7 */ /* 0x000ee4000802007f */
[----:B---3--:R-:W-:Y:S05]  /*13f30*/  @!P1 BRA `(.L_x_15195) ;  /* 0xfffffffc00f09947 */ /* 0x008fea000383ffff */
[----:B------:R-:W-:Y:S05]  /*13f40*/  BRA `(.L_x_15337) ;  /* 0xffffffb800647947 */ /* 0x000fea000383ffff */
.L_x_15197:
[----:B---3--:R3:W4:Y:S02]  /*13f50*/  SYNCS.PHASECHK.TRANS64.TRYWAIT P1, [R3+URZ+0x16860], R2 ;  /* 0x01686002030075a7 */ /* 0x008724000802017f */
[----:B----4-:R-:W-:Y:S05]  /*13f60*/  @!P1 NANOSLEEP.SYNCS 0x989680 ;  /* 0x009896800000995d */ /* 0x010fea0003900000 */
[----:B------:R-:W4:Y:S02]  /*13f70*/  @!P1 SYNCS.PHASECHK.TRANS64 P1, [R3+URZ+0x16860], R2 ;  /* 0x01686002030095a7 */ /* 0x000f24000802007f */
[----:B----4-:R-:W-:Y:S05]  /*13f80*/  @!P1 BRA `(.L_x_15197) ;  /* 0xfffffffc00f09947 */ /* 0x010fea000383ffff */
[----:B------:R-:W-:Y:S05]  /*13f90*/  BRA `(.L_x_15338) ;  /* 0xffffffb800607947 */ /* 0x000fea000383ffff */
.L_x_15339:
        /* <DEDUP_REMOVED lines=14> */
.L_x_15868:


//--------------------- .text._ZN7cutlass13device_kernelIN5flash11enable_sm90INS1_16FlashAttnFwdSm90INS1_25CollectiveMainloopFwdSm90ILi2EN4cute5tupleIJNS5_1CILi1EEES8_S8_EEENS6_IJNS7_ILi192EEENS7_ILi128EEENS7_ILi64EEEEEELi64ENS_10bfloat16_tEfNS_4arch4Sm90ELb1ELb0ELb0ELb1ELb1ELb1ELb0ELb1ELb1ELb1ELb0ELb0EEENS1_21CollectiveEpilogueFwdINS6_IJSA_SC_SB_EEES9_SE_SG_Li384ELb1ELb1ELb0ELb0EEENS1_36VarlenDynamicPersistentTileSchedulerILi192ELi128ELi384ELi128ELb0ELb1ELb1ELb1ELb1ELb1EEEEEEEEEvNT_6ParamsE --------------------------
	.section	.text._ZN7cutlass13device_kernelIN5flash11enable_sm90INS1_16FlashAttnFwdSm90INS1_25CollectiveMainloopFwdSm90ILi2EN4cute5tupleIJNS5_1CILi1EEES8_S8_EEENS6_IJNS7_ILi192EEENS7_ILi128EEENS7_ILi64EEEEEELi64ENS_10bfloat16_tEfNS_4arch4Sm90ELb1ELb0ELb0ELb1ELb1ELb1ELb0ELb1ELb1ELb1ELb0ELb0EEENS1_21CollectiveEpilogueFwdINS6_IJSA_SC_SB_EEES9_SE_SG_Li384ELb1ELb1ELb0ELb0EEENS1_36VarlenDynamicPersistentTileSchedulerILi192ELi128ELi384ELi128ELb0ELb1ELb1ELb1ELb1ELb1EEEEEEEEEvNT_6ParamsE,"ax",@progbits
	.align	128
.text._ZN7cutlass13device_kernelIN5flash11enable_sm90INS1_16FlashAttnFwdSm90INS1_25CollectiveMainloopFwdSm90ILi2EN4cute5tupleIJNS5_1CILi1EEES8_S8_EEENS6_IJNS7_ILi192EEENS7_ILi128EEENS7_ILi64EEEEEELi64ENS_10bfloat16_tEfNS_4arch4Sm90ELb1ELb0ELb0ELb1ELb1ELb1ELb0ELb1ELb1ELb1ELb0ELb0EEENS1_21CollectiveEpilogueFwdINS6_IJSA_SC_SB_EEES9_SE_SG_Li384ELb1ELb1ELb0ELb0EEENS1_36VarlenDynamicPersistentTileSchedulerILi192ELi128ELi384ELi128ELb0ELb1ELb1ELb1ELb1ELb1EEEEEEEEEvNT_6ParamsE:
        .type           _ZN7cutlass13device_kernelIN5flash11enable_sm90INS1_16FlashAttnFwdSm90INS1_25CollectiveMainloopFwdSm90ILi2EN4cute5tupleIJNS5_1CILi1EEES8_S8_EEENS6_IJNS7_ILi192EEENS7_ILi128EEENS7_ILi64EEEEEELi64ENS_10bfloat16_tEfNS_4arch4Sm90ELb1ELb0ELb0ELb1ELb1ELb1ELb0ELb1ELb1ELb1ELb0ELb0EEENS1_21CollectiveEpilogueFwdINS6_IJSA_SC_SB_EEES9_SE_SG_Li384ELb1ELb1ELb0ELb0EEENS1_36VarlenDynamicPersistentTileSchedulerILi192ELi128ELi384ELi128ELb0ELb1ELb1ELb1ELb1ELb1EEEEEEEEEvNT_6ParamsE,@function
        .size           _ZN7cutlass13device_kernelIN5flash11enable_sm90INS1_16FlashAttnFwdSm90INS1_25CollectiveMainloopFwdSm90ILi2EN4cute5tupleIJNS5_1CILi1EEES8_S8_EEENS6_IJNS7_ILi192EEENS7_ILi128EEENS7_ILi64EEEEEELi64ENS_10bfloat16_tEfNS_4arch4Sm90ELb1ELb0ELb0ELb1ELb1ELb1ELb0ELb1ELb1ELb1ELb0ELb0EEENS1_21CollectiveEpilogueFwdINS6_IJSA_SC_SB_EEES9_SE_SG_Li384ELb1ELb1ELb0ELb0EEENS1_36VarlenDynamicPersistentTileSchedulerILi192ELi128ELi384ELi128ELb0ELb1ELb1ELb1ELb1ELb1EEEEEEEEEvNT_6ParamsE,(.L_x_15869 - _ZN7cutlass13device_kernelIN5flash11enable_sm90INS1_16FlashAttnFwdSm90INS1_25CollectiveMainloopFwdSm90ILi2EN4cute5tupleIJNS5_1CILi1EEES8_S8_EEENS6_IJNS7_ILi192EEENS7_ILi128EEENS7_ILi64EEEEEELi64ENS_10bfloat16_tEfNS_4arch4Sm90ELb1ELb0ELb0ELb1ELb1ELb1ELb0ELb1ELb1ELb1ELb0ELb0EEENS1_21CollectiveEpilogueFwdINS6_IJSA_SC_SB_EEES9_SE_SG_Li384ELb1ELb1ELb0ELb0EEENS1_36VarlenDynamicPersistentTileSchedulerILi192ELi128ELi384ELi128ELb0ELb1ELb1ELb1ELb1ELb1EEEEEEEEEvNT_6ParamsE)
        .other          _ZN7cutlass13device_kernelIN5flash11enable_sm90INS1_16FlashAttnFwdSm90INS1_25CollectiveMainloopFwdSm90ILi2EN4cute5tupleIJNS5_1CILi1EEES8_S8_EEENS6_IJNS7_ILi192EEENS7_ILi128EEENS7_ILi64EEEEEELi64ENS_10bfloat16_tEfNS_4arch4Sm90ELb1ELb0ELb0ELb1ELb1ELb1ELb0ELb1ELb1ELb1ELb0ELb0EEENS1_21CollectiveEpilogueFwdINS6_IJSA_SC_SB_EEES9_SE_SG_Li384ELb1ELb1ELb0ELb0EEENS1_36VarlenDynamicPersistentTileSchedulerILi192ELi128ELi384ELi128ELb0ELb1ELb1ELb1ELb1ELb1EEEEEEEEEvNT_6ParamsE,@"STO_CUDA_ENTRY STV_DEFAULT"
_ZN7cutlass13device_kernelIN5flash11enable_sm90INS1_16FlashAttnFwdSm90INS1_25CollectiveMainloopFwdSm90ILi2EN4cute5tupleIJNS5_1CILi1EEES8_S8_EEENS6_IJNS7_ILi192EEENS7_ILi128EEENS7_ILi64EEEEEELi64ENS_10bfloat16_tEfNS_4arch4Sm90ELb1ELb0ELb0ELb1ELb1ELb1ELb0ELb1ELb1ELb1ELb0ELb0EEENS1_21CollectiveEpilogueFwdINS6_IJSA_SC_SB_EEES9_SE_SG_Li384ELb1ELb1ELb0ELb0EEENS1_36VarlenDynamicPersistentTileSchedulerILi192ELi128ELi384ELi128ELb0ELb1ELb1ELb1ELb1ELb1EEEEEEEEEvNT_6ParamsE:
        /* <DEDUP_REMOVED lines=17> */
.L_x_15341:
[----:B------:R-:W-:Y:S05]  /*0110*/  BSYNC B0 ;  /* 0x0000000000007941 */ /* 0x000fea0003800000 */
.L_x_15340:
        /* <DEDUP_REMOVED lines=40> */
.L_x_15342:
        /* <DEDUP_REMOVED lines=22> */
.L_x_15343:
        /* <DEDUP_REMOVED lines=18> */
.L_x_15344:
        /* <DEDUP_REMOVED lines=22> */
.L_x_15345:
        /* <DEDUP_REMOVED lines=22> */
.L_x_15346:
        /* <DEDUP_REMOVED lines=9> */
.L_x_15349:
[----:B------:R-:W-:-:S08]  /*0970*/  NOP ;  /* 0x0000000000007918 */ /* 0x000fd00000000000 */
[----:B------:R-:W0:Y:S02]  /*0980*/  USETMAXREG.TRY_ALLOC.CTAPOOL UP0, 0xa0 ;  /* 0x000000a0000079c8 */ /* 0x000e240008000600 */
[----:B0-----:R-:W-:-:S13]  /*0990*/  PLOP3.LUT P0, PT, PT, PT, UP0, 0x80, 0x0 ;  /* 0x000000000000781c */ /* 0x001fda0003f0f008 */
[----:B------:R-:W-:Y:S05]  /*09a0*/  @!P0 BRA `(.L_x_15349) ;  /* 0xfffffffc00f08947 */ /* 0x000fea000383ffff */
[----:B------:R-:W2:Y:S01]  /*09b0*/  S2R R0, SR_TID.X ;  /* 0x0000000000007919 */ /* 0x000ea20000002100 */
[----:B------:R-:W-:Y:S01]  /*09c0*/  LOP3.LUT R23, R23, 0xffffffef, RZ, 0xc0, !PT ;  /* 0xffffffef17177812 */ /* 0x000fe200078ec0ff */
[----:B------:R-:W-:Y:S01]  /*09d0*/  ULDC UR4, c[0x0][0xc3c] ;  /* 0x00030f0000047ab9 */ /* 0x000fe20000000800 */
[----:B--2---:R-:W-:Y:S02]  /*09e0*/  SHF.R.U32.HI R2, RZ, 0x7, R0 ;  /* 0x00000007ff027819 */ /* 0x004fe40000011600 */
[----:B------:R-:W0:Y:S01]  /*09f0*/  S2R R0, SR_CgaCtaId ;  /* 0x0000000000007919 */ /* 0x000e220000008800 */
[----:B------:R-:W-:Y:S06]  /*0a00*/  BAR.ARV 0x8, 0x200 ;  /* 0x0208000000007b1d */ /* 0x000fec0000002000 */
[----:B------:R-:W-:-:S02]  /*0a10*/  ISETP.NE.AND P0, PT, R2, 0x1, PT ;  /* 0x000000010200780c */ /* 0x000fc40003f05270 */
[----:B------:R-:W-:-:S11]  /*0a20*/  MOV R2, 0x400 ;  /* 0x0000040000027802 */ /* 0x000fd60000000f00 */
[----:B------:R-:W-:Y:S06]  /*0a30*/  @!P0 BAR.ARV 0x9, 0x100 ;  /* 0x0244000000008b1d */ /* 0x000fec0000002000 */
[----:B------:R-:W-:Y:S02]  /*0a40*/  @P0 LOP3.LUT R23, R23, 0x10, RZ, 0xfc, !PT ;  /* 0x0000001017170812 */ /* 0x000fe400078efcff */
[----:B------:R-:W-:Y:S01]  /*0a50*/  BAR.SYNC.DEFER_BLOCKING 0x5, 0x200 ;  /* 0x0148000000007b1d */ /* 0x000fe20000010000 */
[----:B0-----:R-:W-:-:S05]  /*0a60*/  LEA R2, R0, R2, 0x18 ;  /* 0x0000000200027211 */ /* 0x001fca00078ec0ff */
[----:B------:R-:W0:Y:S02]  /*0a70*/  LDS.128 R32, [R2+0x168d0] ;  /* 0x0168d00002207984 */ /* 0x000e240000000c00 */
[----:B------:R-:W-:Y:S06]  /*0a80*/  BAR.ARV 0x4, 0x200 ;  /* 0x0108000000007b1d */ /* 0x000fec0000002000 */
[----:B0-----:R-:W-:-:S13]  /*0a90*/  ISETP.GE.AND P0, PT, R35, UR4, PT ;  /* 0x0000000423007c0c */ /* 0x001fda000bf06270 */
[----:B------:R-:W-:Y:S05]  /*0aa0*/  @P0 BRA `(.L_x_15350) ;  /* 0x0000018000ac0947 */ /* 0x000fea0003800000 */
[----:B------:R-:W2:Y:S01]  /*0ab0*/  LDL R13, [R1+0x30] ;  /* 0x00003000010d7983 */ /* 0x000ea20000100800 */
[----:B------:R-:W0:Y:S02]  /*0ac0*/  S2R R0, SR_TID.X ;  /* 0x0000000000007919 */ /* 0x000e240000002100 */
[----:B0-----:R-:W-:-:S05]  /*0ad0*/  VIADD R12, R0, 0xffffff80 ;  /* 0xffffff80000c7836 */ /* 0x001fca0000000000 */
[----:B------:R-:W-:-:S04]  /*0ae0*/  SHF.R.S32.HI R0, RZ, 0x1f, R12 ;  /* 0x0000001fff007819 */ /* 0x000fc8000001140c */
[----:B------:R-:W-:-:S04]  /*0af0*/  LEA.HI R3, R0, R12, RZ, 0x7 ;  /* 0x0000000c00037211 */ /* 0x000fc800078f38ff */
[----:B------:R-:W-:-:S05]  /*0b00*/  LOP3.LUT R4, R3, 0xffffff80, RZ, 0xc0, !PT ;  /* 0xffffff8003047812 */ /* 0x000fca00078ec0ff */
[----:B------:R-:W-:Y:S01]  /*0b10*/  IMAD.IADD R11, R12, 0x1, -R4 ;  /* 0x000000010c0b7824 */ /* 0x000fe200078e0a04 */
[----:B------:R-:W-:-:S04]  /*0b20*/  LEA.HI R4, R0, R12, RZ, 0x4 ;  /* 0x0000000c00047211 */ /* 0x000fc800078f20ff */
[----:B------:R-:W-:Y:S02]  /*0b30*/  SHF.R.S32.HI R6, RZ, 0x1f, R11 ;  /* 0x0000001fff067819 */ /* 0x000fe4000001140b */
[----:B------:R-:W-:Y:S02]  /*0b40*/  SHF.R.S32.HI R7, RZ, 0x4, R4 ;  /* 0x00000004ff077819 */ /* 0x000fe40000011404 */
[----:B------:R-:W-:Y:S02]  /*0b50*/  LEA.HI R8, R6, R11, RZ, 0x2 ;  /* 0x0000000b06087211 */ /* 0x000fe400078f10ff */
[----:B------:R-:W-:Y:S02]  /*0b60*/  SHF.R.S32.HI R14, RZ, 0x7, R3 ;  /* 0x00000007ff0e7819 */ /* 0x000fe40000011403 */
[----:B------:R-:W-:Y:S02]  /*0b70*/  LOP3.LUT R3, R4, 0x3fffff0, RZ, 0xc0, !PT ;  /* 0x03fffff004037812 */ /* 0x000fe400078ec0ff */
[----:B------:R-:W-:-:S02]  /*0b80*/  LEA.HI R5, R0, R12, RZ, 0x5 ;  /* 0x0000000c00057211 */ /* 0x000fc400078f28ff */
[----:B------:R-:W-:Y:S02]  /*0b90*/  LEA.HI R4, R4, R7, RZ, 0x1 ;  /* 0x0000000704047211 */ /* 0x000fe400078f08ff */
[--C-:B------:R-:W-:Y:S02]  /*0ba0*/  SHF.R.S32.HI R9, RZ, 0x2, R8.reuse ;  /* 0x00000002ff097819 */ /* 0x100fe40000011408 */
[----:B------:R-:W-:Y:S01]  /*0bb0*/  SHF.R.S32.HI R10, RZ, 0x1f, R8 ;  /* 0x0000001fff0a7819 */ /* 0x000fe20000011408 */
[----:B------:R-:W-:Y:S01]  /*0bc0*/  IMAD.IADD R3, R12, 0x1, -R3 ;  /* 0x000000010c037824 */ /* 0x000fe200078e0a03 */
[----:B------:R-:W-:Y:S02]  /*0bd0*/  SHF.R.S32.HI R15, RZ, 0x5, R5 ;  /* 0x00000005ff0f7819 */ /* 0x000fe40000011405 */
[----:B------:R-:W-:Y:S02]  /*0be0*/  LOP3.LUT R4, R4, 0x1ffffffe, RZ, 0xc0, !PT ;  /* 0x1ffffffe04047812 */ /* 0x000fe400078ec0ff */
[----:B------:R-:W-:Y:S01]  /*0bf0*/  LEA.HI R10, R10, R9, RZ, 0x3 ;  /* 0x000000090a0a7211 */ /* 0x000fe200078f18ff */
[----:B------:R-:W-:Y:S01]  /*0c00*/  IMAD.HI R5, R14, 0x55555556, RZ ;  /* 0x555555560e057827 */ /* 0x000fe200078e02ff */
[----:B------:R-:W-:-:S02]  /*0c10*/  LEA.HI R6, R6, R11, RZ, 0x5 ;  /* 0x0000000b06067211 */ /* 0x000fc400078f28ff */
[----:B------:R-:W-:Y:S01]  /*0c20*/  LOP3.LUT R10, R10, 0xfffffff8, RZ, 0xc0, !PT ;  /* 0xfffffff80a0a7812 */ /* 0x000fe200078ec0ff */
[----:B------:R-:W-:Y:S02]  /*0c30*/  IMAD.IADD R4, R7, 0x1, -R4 ;  /* 0x0000000107047824 */ /* 0x000fe400078e0a04 */
[----:B------:R-:W-:Y:S01]  /*0c40*/  IMAD R3, R15, 0x10, R3 ;  /* 0x000000100f037824 */ /* 0x000fe200078e0203 */
[----:B------:R-:W-:Y:S01]  /*0c50*/  LEA.HI R5, R5, R5, RZ, 0x1 ;  /* 0x0000000505057211 */ /* 0x000fe200078f08ff */
[----:B------:R-:W-:Y:S01]  /*0c60*/  IMAD.IADD R9, R9, 0x1, -R10 ;  /* 0x0000000109097824 */ /* 0x000fe200078e0a0a */
[----:B------:R-:W-:Y:S01]  /*0c70*/  SHF.R.S32.HI R6, RZ, 0x5, R6 ;  /* 0x00000005ff067819 */ /* 0x000fe20000011406 */
[----:B------:R-:W-:Y:S01]  /*0c80*/  IMAD R7, R3, 0x8, R4 ;  /* 0x0000000803077824 */ /* 0x000fe200078e0204 */
[----:B------:R-:W-:Y:S01]  /*0c90*/  LEA.HI R3, R0, R12, RZ, 0x2 ;  /* 0x0000000c00037211 */ /* 0x000fe200078f10ff */
[----:B------:R-:W-:Y:S02]  /*0ca0*/  IMAD R5, R5, -0x3, R14 ;  /* 0xfffffffd05057824 */ /* 0x000fe400078e020e */
[----:B------:R-:W-:Y:S01]  /*0cb0*/  IMAD R6, R6, 0x10, R9 ;  /* 0x0000001006067824 */ /* 0x000fe200078e0209 */
[----:B------:R-:W-:-:S02]  /*0cc0*/  SHF.R.S32.HI R154, RZ, 0x2, R3 ;  /* 0x00000002ff9a7819 */ /* 0x000fc40000011403 */
[----:B------:R-:W-:Y:S01]  /*0cd0*/  LEA.HI R0, R0, R12, RZ, 0x3 ;  /* 0x0000000c00007211 */ /* 0x000fe200078f18ff */
[----:B------:R-:W-:Y:S01]  /*0ce0*/  IMAD R10, R5, 0x40, R6 ;  /* 0x00000040050a7824 */ /* 0x000fe200078e0206 */
[----:B------:R-:W-:Y:S01]  /*0cf0*/  SHF.R.S32.HI R5, RZ, 0x1f, R3 ;  /* 0x0000001fff057819 */ /* 0x000fe20000011403 */
[----:B------:R-:W-:Y:S01]  /*0d00*/  VIADD R6, R154, 0x60 ;  /* 0x000000609a067836 */ /* 0x000fe20000000000 */
[----:B------:R-:W-:Y:S02]  /*0d10*/  LOP3.LUT R3, R3, 0xfffffffc, RZ, 0xc0, !PT ;  /* 0xfffffffc03037812 */ /* 0x000fe400078ec0ff */
[----:B------:R-:W-:Y:S02]  /*0d20*/  SHF.R.S32.HI R4, RZ, 0x3, R0 ;  /* 0x00000003ff047819 */ /* 0x000fe40000011400 */
[----:B------:R-:W-:Y:S02]  /*0d30*/  LEA.HI R5, R5, R154, RZ, 0x3 ;  /* 0x0000009a05057211 */ /* 0x000fe400078f18ff */
[----:B------:R-:W-:Y:S01]  /*0d40*/  SHF.R.S32.HI R4, RZ, 0x1f, R6 ;  /* 0x0000001fff047819 */ /* 0x000fe20000011406 */
[----:B------:R-:W-:Y:S01]  /*0d50*/  IMAD.IADD R9, R12, 0x1, -R3 ;  /* 0x000000010c097824 */ /* 0x000fe200078e0a03 */
[----:B------:R-:W-:Y:S01]  /*0d60*/  LOP3.LUT R0, R0, 0xfffffff8, RZ, 0xc0, !PT ;  /* 0xfffffff800007812 */ /* 0x000fe200078ec0ff */
[----:B------:R-:W-:Y:S01]  /*0d70*/  IMAD.SHL.U32 R3, R6, 0x40, RZ ;  /* 0x0000004006037824 */ /* 0x000fe200078e00ff */
[----:B------:R-:W-:-:S02]  /*0d80*/  LOP3.LUT R5, R5, 0xfffffff8, RZ, 0xc0, !PT ;  /* 0xfffffff805057812 */ /* 0x000fc400078ec0ff */
[----:B------:R-:W-:Y:S01]  /*0d90*/  LEA.HI R4, R4, R6, RZ, 0x3 ;  /* 0x0000000604047211 */ /* 0x000fe200078f18ff */
[----:B------:R-:W-:Y:S01]  /*0da0*/  IMAD.IADD R0, R12, 0x1, -R0 ;  /* 0x000000010c007824 */ /* 0x000fe200078e0a00 */
[----:B------:R-:W-:Y:S01]  /*0db0*/  IADD3 R5, R154, -R5, RZ ;  /* 0x800000059a057210 */ /* 0x000fe20007ffe0ff */
[C---:B------:R-:W-:Y:S01]  /*0dc0*/  IMAD.SHL.U32 R16, R9.reuse, 0x8, RZ ;  /* 0x0000000809107824 */ /* 0x040fe200078e00ff */
[----:B------:R-:W-:Y:S01]  /*0dd0*/  LEA.HI R0, R9, R9, RZ, 0x1 ;  /* 0x0000000909007211 */ /* 0x000fe200078f08ff */
[----:B------:R-:W-:Y:S01]  /*0de0*/  IMAD.SHL.U32 R4, R4, 0x40, RZ ;  /* 0x0000004004047824 */ /* 0x000fe200078e00ff */
[----:B------:R-:W-:Y:S01]  /*0df0*/  LOP3.LUT R3, R3, 0x1c0, RZ, 0xc0, !PT ;  /* 0x000001c003037812 */ /* 0x000fe200078ec0ff */
[----:B------:R-:W-:Y:S01]  /*0e00*/  STL [R1+0x68], R10 ;  /* 0x0000680a01007387 */ /* 0x000fe20000100800 */
[----:B------:R-:W-:Y:S01]  /*0e10*/  IMAD.SHL.U32 R152, R9, 0x4, RZ ;  /* 0x0000000409987824 */ /* 0x000fe200078e00ff */
[----:B------:R-:W-:Y:S02]  /*0e20*/  LOP3.LUT R0, R0, 0x1ffffffe, RZ, 0xc0, !PT ;  /* 0x1ffffffe00007812 */ /* 0x000fe400078ec0ff */
[----:B------:R-:W-:Y:S01]  /*0e30*/  STL [R1+0x58], RZ ;  /* 0x000058ff01007387 */ /* 0x000fe20000100800 */
[----:B------:R-:W-:-:S03]  /*0e40*/  SHF.R.U32.HI R6, RZ, 0x3, R3 ;  /* 0x00000003ff067819 */ /* 0x000fc60000011603 */
[----:B------:R-:W-:Y:S01]  /*0e50*/  STL [R1], RZ ;  /* 0x000000ff01007387 */ /* 0x000fe20000100800 */
[----:B------:R-:W-:Y:S02]  /*0e60*/  LOP3.LUT R3, R3, 0x38, R16, 0xf8, !PT ;  /* 0x0000003803037812 */ /* 0x000fe400078ef810 */
[----:B------:R-:W-:Y:S01]  /*0e70*/  LOP3.LUT R4, R4, 0xfffffe00, RZ, 0xc0, !PT ;  /* 0xfffffe0004047812 */ /* 0x000fe200078ec0ff */
[----:B------:R0:W-:Y:S01]  /*0e80*/  STL [R1+0x38], R5 ;  /* 0x0000380501007387 */ /* 0x0001e20000100800 */
[----:B------:R-:W-:Y:S01]  /*0e90*/  LOP3.LUT R8, R8, 0x7ffffffc, RZ, 0xc0, !PT ;  /* 0x7ffffffc08087812 */ /* 0x000fe200078ec0ff */
[----:B------:R-:W-:Y:S01]  /*0ea0*/  IMAD.IADD R0, R9, 0x1, -R0 ;  /* 0x0000000109007824 */ /* 0x000fe200078e0a00 */
[----:B------:R-:W-:Y:S01]  /*0eb0*/  LOP3.LUT R3, R4, R3, R6, 0xf6, !PT ;  /* 0x0000000304037212 */ /* 0x000fe200078ef606 */
[----:B0-----:R-:W-:Y:S02]  /*0ec0*/  VIADD R5, R152, 0x10 ;  /* 0x0000001098057836 */ /* 0x001fe40000000000 */
[----:B------:R-:W-:-:S03]  /*0ed0*/  IMAD R0, R0, 0x8, R10 ;  /* 0x0000000800007824 */ /* 0x000fc600078e020a */
[----:B------:R0:W-:Y:S01]  /*0ee0*/  STL [R1+0x4], R5 ;  /* 0x0000040501007387 */ /* 0x0001e20000100800 */
[----:B------:R-:W-:-:S03]  /*0ef0*/  SHF.R.S32.HI R6, RZ, 0x1f, R5 ;  /* 0x0000001fff067819 */ /* 0x000fc60000011405 */
[----:B------:R1:W-:Y:S01]  /*0f00*/  STL [R1+0x3c], R4 ;  /* 0x00003c0401007387 */ /* 0x0003e20000100800 */
[----:B------:R-:W-:Y:S02]  /*0f10*/  IMAD R3, R3, 0x2, R2 ;  /* 0x0000000203037824 */ /* 0x000fe400078e0202 */
[----:B0-----:R-:W-:Y:S01]  /*0f20*/  IMAD.IADD R5, R11, 0x1, -R8 ;  /* 0x000000010b057824 */ /* 0x001fe200078e0a08 */
[----:B------:R0:W-:Y:S01]  /*0f30*/  STL [R1+0x60], R6 ;  /* 0x0000600601007387 */ /* 0x0001e20000100800 */
[----:B-1----:R-:W-:-:S03]  /*0f40*/  IMAD.SHL.U32 R4, R7, 0x8, RZ ;  /* 0x0000000807047824 */ /* 0x002fc600078e00ff */
[----:B------:R0:W-:Y:S04]  /*0f50*/  STL [R1+0x40], R5 ;  /* 0x0000400501007387 */ /* 0x0001e80000100800 */
[----:B------:R0:W-:Y:S04]  /*0f60*/  STL [R1+0x6c], R4 ;  /* 0x00006c0401007387 */ /* 0x0001e80000100800 */
[----:B------:R0:W-:Y:S04]  /*0f70*/  STL [R1+0x44], R0 ;  /* 0x0000440001007387 */ /* 0x0001e80000100800 */
[----:B------:R0:W-:Y:S01]  /*0f80*/  STL [R1+0x64], R3 ;  /* 0x0000640301007387 */ /* 0x0001e20000100800 */
[----:B------:R-:W-:Y:S01]  /*0f90*/  VIADD R18, R16, 0x20 ;  /* 0x0000002010127836 */ /* 0x000fe20000000000 */
[----:B------:R-:W-:Y:S01]  /*0fa0*/  SHF.R.S32.HI R17, RZ, 0x1f, R16 ;  /* 0x0000001fff117819 */ /* 0x000fe20000011410 */
[----:B------:R-:W-:-:S02]  /*0fb0*/  IMAD.MOV.U32 R19, RZ, RZ, RZ ;  /* 0x000000ffff137224 */ /* 0x000fc400078e00ff */
[----:B------:R-:W-:Y:S01]  /*0fc0*/  IMAD.MOV.U32 R155, RZ, RZ, RZ ;  /* 0x000000ffff9b7224 */ /* 0x000fe200078e00ff */
[----:B------:R-:W-:Y:S01]  /*0fd0*/  SHF.R.S32.HI R156, RZ, 0x1f, R18 ;  /* 0x0000001fff9c7819 */ /* 0x000fe20000011412 */
[----:B------:R-:W-:Y:S01]  /*0fe0*/  IMAD.MOV.U32 R22, RZ, RZ, RZ ;  /* 0x000000ffff167224 */ /* 0x000fe200078e00ff */
[----:B0-2---:R-:W-:-:S07]  /*0ff0*/  LOP3.LUT R157, R13, 0x1, RZ, 0xfc, !PT ;  /* 0x000000010d9d7812 */ /* 0x005fce00078efcff */
.L_x_15495:
        /* <DEDUP_REMOVED lines=8> */
[----:B---3--:R-:W-:Y:S01]  /*1080*/  IMAD.MOV.U32 R31, RZ, RZ, RZ ;  /* 0x000000ffff1f7224 */ /* 0x008fe200078e00ff */
        /* <DEDUP_REMOVED lines=24> */
[----:B------:R-:W2:Y:S01]  /*1210*/  @P2 LDG.E R10, desc[UR40][R4.64] ;  /* 0x00000028040a2981 */ /* 0x000ea2000c1e1900 */
        /* <DEDUP_REMOVED lines=10> */
[----:B--2---:R1:W-:Y:S01]  /*12c0*/  STL [R1+0x18], R10 ;  /* 0x0000180a01007387 */ /* 0x0043e20000100800 */
[----:B------:R-:W-:Y:S05]  /*12d0*/  @P2 BRA `(.L_x_15351) ;  /* 0x0000000000282947 */ /* 0x000fea0003800000 */
[----:B------:R-:W-:Y:S02]  /*12e0*/  ULDC.64 UR4, c[0x0][0xa00] ;  /* 0x0002800000047ab9 */ /* 0x000fe40000000a00 */
[----:B------:R-:W-:-:S04]  /*12f0*/  ISETP.NE.U32.AND P1, PT, RZ, UR4, PT ;  /* 0x00000004ff007c0c */ /* 0x000fc8000bf25070 */
[----:B------:R-:W-:-:S13]  /*1300*/  ISETP.NE.AND.EX P1, PT, RZ, UR5, PT, P1 ;  /* 0x00000005ff007c0c */ /* 0x000fda000bf25310 */
[----:B------:R-:W-:Y:S05]  /*1310*/  @!P1 BRA `(.L_x_15351) ;  /* 0x0000000000189947 */ /* 0x000fea0003800000 */
[----:B------:R-:W0:Y:S02]  /*1320*/  LDC.64 R4, c[0x0][0xa00] ;  /* 0x00028000ff047b82 */ /* 0x000e240000000a00 */
[----:B0-----:R-:W-:-:S05]  /*1330*/  IMAD.WIDE R4, R28, 0x4, R4 ;  /* 0x000000041c047825 */ /* 0x001fca00078e0204 */
[----:B------:R-:W2:Y:S04]  /*1340*/  LDG.E R0, desc[UR40][R4.64] ;  /* 0x0000002804007981 */ /* 0x000ea8000c1e1900 */
[----:B-1----:R-:W2:Y:S02]  /*1350*/  LDG.E R7, desc[UR40][R4.64+0x4] ;  /* 0x0000042804077981 */ /* 0x002ea4000c1e1900 */
[----:B--2---:R-:W-:-:S05]  /*1360*/  IMAD.IADD R10, R7, 0x1, -R0 ;  /* 0x00000001070a7824 */ /* 0x004fca00078e0a00 */
[----:B------:R0:W-:Y:S02]  /*1370*/  STL [R1+0x18], R10 ;  /* 0x0000180a01007387 */ /* 0x0001e40000100800 */
.L_x_15351:
        /* <DEDUP_REMOVED lines=9> */
.L_x_15352:
[----:B------:R-:W-:Y:S05]  /*1410*/  @!P0 BRA `(.L_x_15353) ;  /* 0x00000000000c8947 */ /* 0x000fea0003800000 */
[----:B------:R-:W2:Y:S04]  /*1420*/  LDG.E R5, desc[UR40][R8.64] ;  /* 0x0000002808057981 */ /* 0x000ea8000c1e1900 */
[----:B------:R-:W2:Y:S02]  /*1430*/  LDG.E R30, desc[UR40][R8.64+0x4] ;  /* 0x00000428081e7981 */ /* 0x000ea4000c1e1900 */
[----:B--2---:R-:W-:-:S07]  /*1440*/  IMAD.IADD R30, R30, 0x1, -R5 ;  /* 0x000000011e1e7824 */ /* 0x004fce00078e0a05 */
.L_x_15353:
[----:B------:R-:W-:Y:S01]  /*1450*/  ULDC.64 UR4, c[0x0][0xa10] ;  /* 0x0002840000047ab9 */ /* 0x000fe20000000a00 */
[----:B-1----:R-:W1:Y:S01]  /*1460*/  LDC R8, c[0x0][0x448] ;  /* 0x00011200ff087b82 */ /* 0x002e620000000800 */
[----:B------:R-:W-:-:S04]  /*1470*/  ISETP.NE.U32.AND P0, PT, RZ, UR4, PT ;  /* 0x00000004ff007c0c */ /* 0x000fc8000bf05070 */
[----:B------:R-:W-:Y:S01]  /*1480*/  ISETP.NE.AND.EX P0, PT, RZ, UR5, PT, P0 ;  /* 0x00000005ff007c0c */ /* 0x000fe2000bf05300 */
[----:B------:R-:W-:-:S12]  /*1490*/  ULDC.64 UR4, c[0x0][0xa30] ;  /* 0x00028c0000047ab9 */ /* 0x000fd80000000a00 */
[----:B--2---:R-:W2:Y:S02]  /*14a0*/  @P0 LDC.64 R4, c[0x0][0xa10] ;  /* 0x00028400ff040b82 */ /* 0x004ea40000000a00 */
[----:B--2---:R-:W-:-:S05]  /*14b0*/  @P0 IMAD.WIDE R4, R28, 0x4, R4 ;  /* 0x000000041c040825 */ /* 0x004fca00078e0204 */
        /* <DEDUP_REMOVED lines=9> */
[----:B------:R-:W-:Y:S02]  /*1550*/  IMAD R12, R33, 0xc0, RZ ;  /* 0x000000c0210c7824 */ /* 0x000fe400078e02ff */
[----:B------:R-:W-:Y:S02]  /*1560*/  IMAD.IADD R8, R30, 0x1, -R3 ;  /* 0x000000011e087824 */ /* 0x000fe400078e0a03 */
[----:B---3--:R-:W-:Y:S01]  /*1570*/  VIADD R4, R12, 0xbf ;  /* 0x000000bf0c047836 */ /* 0x008fe20000000000 */
[----:B------:R1:W-:Y:S01]  /*1580*/  STL [R1+0x28], R12 ;  /* 0x0000280c01007387 */ /* 0x0003e20000100800 */
[----:B------:R-:W-:-:S05]  /*1590*/  IMAD.MOV R27, RZ, RZ, -R8 ;  /* 0x000000ffff1b7224 */ /* 0x000fca00078e0a08 */
[----:B------:R-:W-:Y:S01]  /*15a0*/  VIMNMX R27, RZ, R27, !PT ;  /* 0x0000001bff1b7248 */ /* 0x000fe20007fe0100 */
[----:B------:R-:W3:Y:S08]  /*15b0*/  @P1 LDC R11, c[0x0][0x44c] ;  /* 0x00011300ff0b1b82 */ /* 0x000ef00000000800 */
[----:B------:R-:W0:Y:S01]  /*15c0*/  @P1 LDC R5, c[0x0][0x450] ;  /* 0x00011400ff051b82 */ /* 0x000e220000000800 */
[----:B--2---:R-:W-:Y:S01]  /*15d0*/  @P0 IADD3 R29, -R0, R9, RZ ;  /* 0x00000009001d0210 */ /* 0x004fe20007ffe1ff */
[----:B---3--:R-:W-:-:S04]  /*15e0*/  @P1 IMAD.HI.U32 R0, R4, R11, RZ ;  /* 0x0000000b04001227 */ /* 0x008fc800078e00ff */
[----:B----4-:R-:W-:Y:S01]  /*15f0*/  IMAD.IADD R6, R8, 0x1, R29 ;  /* 0x0000000108067824 */ /* 0x010fe200078e021d */
[----:B0-----:R-:W-:-:S03]  /*1600*/  @P1 SHF.R.U32.HI R4, RZ, R5, R0 ;  /* 0x00000005ff041219 */ /* 0x001fc60000011600 */
        /* <DEDUP_REMOVED lines=22> */
[----:B-1----:R-:W-:Y:S05]  /*1770*/  @!P1 BRA `(.L_x_15354) ;  /* 0x0000004000d89947 */ /* 0x002fea0003800000 */
        /* <DEDUP_REMOVED lines=20> */
.L_x_15356:
[----:B------:R-:W-:Y:S05]  /*18c0*/  BSYNC B6 ;  /* 0x0000000000067941 */ /* 0x000fea0003800000 */
.L_x_15355:
[----:B------:R-:W-:Y:S01]  /*18d0*/  VIADD R25, R2, 0x400 ;  /* 0x0000040002197836 */ /* 0x000fe20000000000 */
[----:B------:R-:W-:Y:S04]  /*18e0*/  BSSY B6, `(.L_x_15357) ;  /* 0x0000013000067945 */ /* 0x000fe80003800000 */
[----:B------:R-:W-:-:S13]  /*18f0*/  LOP3.LUT P0, RZ, R25, 0x3ff, RZ, 0xc0, !PT ;  /* 0x000003ff19ff7812 */ /* 0x000fda000780c0ff */
[----:B------:R-:W-:Y:S05]  /*1900*/  @!P0 BRA `(.L_x_15358) ;  /* 0x0000000000408947 */ /* 0x000fea0003800000 */
        /* <DEDUP_REMOVED lines=16> */
.L_x_15358:
[----:B------:R-:W-:Y:S05]  /*1a10*/  BSYNC B6 ;  /* 0x0000000000067941 */ /* 0x000fea0003800000 */
.L_x_15357:
[----:B------:R-:W2:Y:S01]  /*1a20*/  LDL R14, [R1+0x38] ;  /* 0x00003800010e7983 */ /* 0x000ea20000100800 */
[----:B------:R-:W-:Y:S01]  /*1a30*/  ULDC.64 UR4, c[0x0][0x9f8] ;  /* 0x00027e0000047ab9 */ /* 0x000fe20000000a00 */
[----:B------:R-:W0:Y:S01]  /*1a40*/  LDC.64 R4, c[0x0][0x3f8] ;  /* 0x0000fe00ff047b82 */ /* 0x000e220000000a00 */
[----:B------:R-:W-:Y:S01]  /*1a50*/  ISETP.NE.U32.AND P0, PT, RZ, UR4, PT ;  /* 0x00000004ff007c0c */ /* 0x000fe2000bf05070 */
[----:B------:R-:W3:Y:S03]  /*1a60*/  LDL R12, [R1+0x3c] ;  /* 0x00003c00010c7983 */ /* 0x000ee60000100800 */
[----:B------:R-:W-:-:S03]  /*1a70*/  ISETP.NE.AND.EX P0, PT, RZ, UR5, PT, P0 ;  /* 0x00000005ff007c0c */ /* 0x000fc6000bf05300 */
[----:B------:R-:W1:Y:S08]  /*1a80*/  LDC.64 R62, c[0x0][0x408] ;  /* 0x00010200ff3e7b82 */ /* 0x000e700000000a00 */
[----:B------:R-:W4:Y:S02]  /*1a90*/  LDC R59, c[0x0][0x3f4] ;  /* 0x0000fd00ff3b7b82 */ /* 0x000f240000000800 */
[----:B------:R-:W-:-:S04]  /*1aa0*/  @P0 IADD3 R6, P1, R36, UR4, RZ ;  /* 0x0000000424060c10 */ /* 0x000fc8000ff3e0ff */
[----:B------:R-:W-:-:S05]  /*1ab0*/  @P0 IADD3.X R7, R32, UR5, RZ, P1, !PT ;  /* 0x0000000520070c10 */ /* 0x000fca0008ffe4ff */
[----:B------:R4:W3:Y:S01]  /*1ac0*/  @P0 LDG.E R28, desc[UR40][R6.64] ;  /* 0x00000028061c0981 */ /* 0x0008e2000c1e1900 */
[----:B------:R-:W4:Y:S01]  /*1ad0*/  S2R R32, SR_TID.X ;  /* 0x0000000000207919 */ /* 0x000f220000002100 */
[----:B------:R-:W-:Y:S02]  /*1ae0*/  SHF.R.S32.HI R3, RZ, 0x1f, R154 ;  /* 0x0000001fff037819 */ /* 0x000fe4000001149a */
[----:B------:R-:W-:-:S03]  /*1af0*/  SHF.R.S32.HI R153, RZ, 0x1f, R152 ;  /* 0x0000001fff997819 */ /* 0x000fc60000011498 */
[C---:B0-----:R-:W-:Y:S02]  /*1b00*/  IMAD R0, R3.reuse, R4, RZ ;  /* 0x0000000403007224 */ /* 0x041fe400078e02ff */
[----:B-1----:R-:W-:Y:S01]  /*1b10*/  IMAD R3, R3, R62, RZ ;  /* 0x0000003e03037224 */ /* 0x002fe200078e02ff */
[----:B----4-:R-:W-:Y:S02]  /*1b20*/  ISETP.GE.AND P0, PT, R16, R59, PT ;  /* 0x0000003b1000720c */ /* 0x010fe40003f06270 */
[----:B-----5:R-:W-:Y:S01]  /*1b30*/  SHF.R.S32.HI R7, RZ, 0x1f, R24 ;  /* 0x0000001fff077819 */ /* 0x020fe20000011418 */
[C---:B------:R-:W-:Y:S02]  /*1b40*/  IMAD R13, R154.reuse, R5, R0 ;  /* 0x000000059a0d7224 */ /* 0x040fe400078e0200 */
[----:B------:R-:W-:-:S04]  /*1b50*/  IMAD.WIDE.U32 R8, R154, R4, R152 ;  /* 0x000000049a087225 */ /* 0x000fc800078e0098 */
[----:B------:R-:W-:-:S04]  /*1b60*/  IMAD.WIDE.U32 R10, R154, R4, R16 ;  /* 0x000000049a0a7225 */ /* 0x000fc800078e0010 */
[----:B------:R-:W-:Y:S01]  /*1b70*/  VIADD R36, R32, 0xffffff80 ;  /* 0xffffff8020247836 */ /* 0x000fe20000000000 */
[----:B------:R-:W-:-:S04]  /*1b80*/  SHF.R.U32.HI R35, RZ, 0x7, R32 ;  /* 0x00000007ff237819 */ /* 0x000fc80000011620 */
[----:B------:R-:W-:Y:S01]  /*1b90*/  SHF.R.S32.HI R32, RZ, 0x1f, R36 ;  /* 0x0000001fff207819 */ /* 0x000fe20000011424 */
[----:B------:R-:W-:-:S03]  /*1ba0*/  IMAD R15, R154, R63, R3 ;  /* 0x0000003f9a0f7224 */ /* 0x000fc600078e0203 */
[----:B------:R-:W-:Y:S02]  /*1bb0*/  LEA.HI R32, R32, R36, RZ, 0x2 ;  /* 0x0000002420207211 */ /* 0x000fe400078f10ff */
[----:B------:R-:W-:Y:S01]  /*1bc0*/  SEL R3, R59, RZ, P0 ;  /* 0x000000ff3b037207 */ /* 0x000fe20000000000 */
[----:B------:R-:W-:Y:S01]  /*1bd0*/  IMAD R6, R7, R4, RZ ;  /* 0x0000000407067224 */ /* 0x000fe200078e02ff */
[----:B------:R-:W-:Y:S01]  /*1be0*/  LOP3.LUT R32, R32, 0xfffffffc, RZ, 0xc0, !PT ;  /* 0xfffffffc20207812 */ /* 0x000fe200078ec0ff */
[----:B------:R-:W-:Y:S02]  /*1bf0*/  IMAD.IADD R9, R9, 0x1, R13 ;  /* 0x0000000109097824 */ /* 0x000fe400078e020d */
[----:B------:R-:W-:Y:S02]  /*1c00*/  IMAD.IADD R11, R13, 0x1, R11 ;  /* 0x000000010d0b7824 */ /* 0x000fe400078e020b */
[----:B------:R-:W-:Y:S01]  /*1c10*/  IMAD R7, R7, R62, RZ ;  /* 0x0000003e07077224 */ /* 0x000fe200078e02ff */
[----:B------:R-:W-:Y:S01]  /*1c20*/  IADD3 R32, R36, -R32, RZ ;  /* 0x8000002024207210 */ /* 0x000fe20007ffe0ff */
[----:B------:R-:W-:Y:S01]  /*1c30*/  IMAD.WIDE.U32 R52, R154, R62, R152 ;  /* 0x0000003e9a347225 */ /* 0x000fe200078e0098 */
[----:B------:R-:W-:-:S03]  /*1c40*/  SHF.L.U64.HI R66, R4, 0x7, R5 ;  /* 0x0000000704427819 */ /* 0x000fc60000010205 */
[----:B------:R-:W-:Y:S01]  /*1c50*/  IMAD.WIDE.U32 R54, R154, R62, R16 ;  /* 0x0000003e9a367225 */ /* 0x000fe200078e0010 */
[----:B------:R-:W-:-:S03]  /*1c60*/  SHF.L.U64.HI R64, R62, 0x7, R63 ;  /* 0x000000073e407819 */ /* 0x000fc6000001023f */
[----:B------:R-:W-:Y:S02]  /*1c70*/  IMAD.IADD R3, R16, 0x1, R3 ;  /* 0x0000000110037824 */ /* 0x000fe400078e0203 */
[----:B------:R-:W-:Y:S01]  /*1c80*/  IMAD.IADD R68, R31, 0x1, R30 ;  /* 0x000000011f447824 */ /* 0x000fe200078e021e */
[----:B------:R-:W-:Y:S01]  /*1c90*/  ISETP.NE.AND P6, PT, R35, 0x1, PT ;  /* 0x000000012300780c */ /* 0x000fe20003fc5270 */
[----:B------:R-:W-:Y:S01]  /*1ca0*/  IMAD.WIDE.U32 R20, R24, R4, R8 ;  /* 0x0000000418147225 */ /* 0x000fe200078e0008 */
[----:B------:R-:W-:-:S03]  /*1cb0*/  SHF.R.S32.HI R0, RZ, 0x1f, R3 ;  /* 0x0000001fff007819 */ /* 0x000fc60000011403 */
[----:B------:R-:W-:-:S04]  /*1cc0*/  IMAD.WIDE.U32 R30, R24, R4, R10 ;  /* 0x00000004181e7225 */ /* 0x000fc800078e000a */
[----:B------:R-:W-:Y:S02]  /*1cd0*/  IMAD.SHL.U32 R65, R4, 0x80, RZ ;  /* 0x0000008004417824 */ /* 0x000fe400078e00ff */
[----:B------:R-:W-:Y:S02]  /*1ce0*/  IMAD R7, R24, R63, R7 ;  /* 0x0000003f18077224 */ /* 0x000fe400078e0207 */
[----:B------:R-:W-:Y:S02]  /*1cf0*/  IMAD.IADD R53, R53, 0x1, R15 ;  /* 0x0000000135357824 */ /* 0x000fe400078e020f */
[----:B------:R-:W-:Y:S01]  /*1d00*/  IMAD.IADD R55, R15, 0x1, R55 ;  /* 0x000000010f377824 */ /* 0x000fe200078e0237 */
[----:B------:R-:W-:Y:S01]  /*1d10*/  LEA.HI R0, R0, R3, RZ, 0x3 ;  /* 0x0000000300007211 */ /* 0x000fe200078f18ff */
[----:B------:R-:W-:-:S04]  /*1d20*/  IMAD.WIDE.U32 R52, R24, R62, R52 ;  /* 0x0000003e18347225 */ /* 0x000fc800078e0034 */
[----:B------:R-:W-:-:S04]  /*1d30*/  IMAD.WIDE.U32 R54, R24, R62, R54 ;  /* 0x0000003e18367225 */ /* 0x000fc800078e0036 */
[----:B------:R-:W-:Y:S02]  /*1d40*/  VIADD R82, R35, 0x8 ;  /* 0x0000000823527836 */ /* 0x000fe40000000000 */
[----:B------:R-:W-:Y:S02]  /*1d50*/  IMAD R60, R32, 0x60, R154 ;  /* 0x00000060203c7824 */ /* 0x000fe400078e029a */
[----:B------:R-:W-:Y:S01]  /*1d60*/  IMAD R3, R24, R5, R6 ;  /* 0x0000000518037224 */ /* 0x000fe200078e0206 */
[----:B------:R-:W-:Y:S01]  /*1d70*/  LOP3.LUT R6, R0, 0xfffffff8, RZ, 0xc0, !PT ;  /* 0xfffffff800067812 */ /* 0x000fe200078ec0ff */
[----:B------:R-:W-:Y:S02]  /*1d80*/  IMAD.IADD R35, R53, 0x1, R7 ;  /* 0x0000000135237824 */ /* 0x000fe400078e0207 */
[----:B------:R-:W-:Y:S01]  /*1d90*/  IMAD.IADD R32, R7, 0x1, R55 ;  /* 0x0000000107207824 */ /* 0x000fe200078e0237 */
[----:B------:R-:W-:Y:S01]  /*1da0*/  SHF.R.S32.HI R7, RZ, 0x3, R0 ;  /* 0x00000003ff077819 */ /* 0x000fe20000011400 */
[----:B------:R-:W-:Y:S05]  /*1db0*/  @!P6 WARPSYNC.ALL ;  /* 0x000000000000e948 */ /* 0x000fea0003800000 */
[----:B------:R-:W-:Y:S01]  /*1dc0*/  IMAD.IADD R57, R21, 0x1, R3 ;  /* 0x0000000115397824 */ /* 0x000fe200078e0203 */
[----:B------:R-:W-:Y:S01]  /*1dd0*/  LOP3.LUT R23, R23, 0xfffffffd, RZ, 0xc0, !PT ;  /* 0xfffffffd17177812 */ /* 0x000fe200078ec0ff */
[----:B------:R-:W-:Y:S01]  /*1de0*/  IMAD.IADD R56, R3, 0x1, R31 ;  /* 0x0000000103387824 */ /* 0x000fe200078e021f */
[----:B------:R-:W-:Y:S01]  /*1df0*/  ULDC UR4, c[0x0][0x2f4] ;  /* 0x0000bd0000047ab9 */ /* 0x000fe20000000800 */
[----:B------:R-:W-:Y:S01]  /*1e00*/  IMAD.SHL.U32 R62, R62, 0x80, RZ ;  /* 0x000000803e3e7824 */ /* 0x000fe200078e00ff */
[----:B------:R-:W-:Y:S01]  /*1e10*/  SHF.R.S32.HI R61, RZ, 0x1f, R34 ;  /* 0x0000001fff3d7819 */ /* 0x000fe20000011422 */
[----:B------:R-:W-:Y:S01]  /*1e20*/  IMAD.SHL.U32 R59, R59, 0x2, RZ ;  /* 0x000000023b3b7824 */ /* 0x000fe200078e00ff */
[----:B------:R-:W-:Y:S01]  /*1e30*/  @!P6 BAR.SYNC.DEFER_BLOCKING 0x9, 0x100 ;  /* 0x024400000000eb1d */ /* 0x000fe20000010000 */
[----:B------:R-:W-:Y:S01]  /*1e40*/  ISETP.GE.AND P2, PT, R18, UR4, PT ;  /* 0x0000000412007c0c */ /* 0x000fe2000bf46270 */
[C---:B--2---:R-:W-:Y:S01]  /*1e50*/  IMAD.SHL.U32 R67, R14.reuse, 0x40, RZ ;  /* 0x000000400e437824 */ /* 0x044fe200078e00ff */
[----:B------:R-:W-:-:S02]  /*1e60*/  LOP3.LUT P1, RZ, R14, 0x4, RZ, 0xc0, !PT ;  /* 0x000000040eff7812 */ /* 0x000fc4000782c0ff */
[----:B------:R-:W-:Y:S02]  /*1e70*/  SHF.R.S32.HI R14, RZ, 0x1f, R36 ;  /* 0x0000001fff0e7819 */ /* 0x000fe40000011424 */
[----:B------:R-:W-:Y:S02]  /*1e80*/  LOP3.LUT R67, R67, 0x1c0, RZ, 0xc0, !PT ;  /* 0x000001c043437812 */ /* 0x000fe400078ec0ff */
[----:B------:R-:W-:Y:S01]  /*1e90*/  LEA.HI R14, R14, R36, RZ, 0x5 ;  /* 0x000000240e0e7211 */ /* 0x000fe200078f28ff */
[----:B------:R-:W-:Y:S01]  /*1ea0*/  VIADD R36, R154, 0x60 ;  /* 0x000000609a247836 */ /* 0x000fe20000000000 */
[----:B------:R-:W-:Y:S02]  /*1eb0*/  SHF.R.U32.HI R63, RZ, 0x3, R67 ;  /* 0x00000003ff3f7819 */ /* 0x000fe40000011643 */
[----:B------:R-:W-:Y:S01]  /*1ec0*/  LOP3.LUT R4, R67, 0x18, R16, 0xf8, !PT ;  /* 0x0000001843047812 */ /* 0x000fe200078ef810 */
[----:B------:R-:W-:Y:S01]  /*1ed0*/  IMAD.SHL.U32 R36, R36, 0x40, RZ ;  /* 0x0000004024247824 */ /* 0x000fe200078e00ff */
[----:B------:R-:W-:-:S02]  /*1ee0*/  SHF.R.S32.HI R14, RZ, 0x5, R14 ;  /* 0x00000005ff0e7819 */ /* 0x000fc4000001140e */
[----:B------:R-:W-:Y:S02]  /*1ef0*/  LOP3.LUT R4, R4, R63, RZ, 0x3c, !PT ;  /* 0x0000003f04047212 */ /* 0x000fe400078e3cff */
[----:B------:R-:W-:-:S03]  /*1f00*/  LOP3.LUT R36, R36, 0x1c0, RZ, 0xc0, !PT ;  /* 0x000001c024247812 */ /* 0x000fc600078ec0ff */
[----:B------:R-:W-:Y:S01]  /*1f10*/  IMAD R58, R14, 0x200, R4 ;  /* 0x000002000e3a7824 */ /* 0x000fe200078e0204 */
[--C-:B------:R-:W-:Y:S02]  /*1f20*/  LOP3.LUT R4, R67, 0x38, R0.reuse, 0xf8, !PT ;  /* 0x0000003843047812 */ /* 0x100fe400078ef800 */
[----:B------:R-:W-:Y:S01]  /*1f30*/  LOP3.LUT R0, R36, 0x38, R0, 0xf8, !PT ;  /* 0x0000003824007812 */ /* 0x000fe200078ef800 */
[----:B------:R-:W-:-:S04]  /*1f40*/  VIADD R36, R154, 0x60 ;  /* 0x000000609a247836 */ /* 0x000fc80000000000 */
[----:B------:R-:W-:-:S05]  /*1f50*/  IMAD.SHL.U32 R36, R36, 0x40, RZ ;  /* 0x0000004024247824 */ /* 0x000fca00078e00ff */
[----:B------:R-:W-:-:S04]  /*1f60*/  LOP3.LUT R36, R36, 0x1c0, RZ, 0xc0, !PT ;  /* 0x000001c024247812 */ /* 0x000fc800078ec0ff */
[----:B------:R-:W-:Y:S02]  /*1f70*/  SHF.R.U32.HI R36, RZ, 0x3, R36 ;  /* 0x00000003ff247819 */ /* 0x000fe40000011624 */
[----:B------:R-:W-:Y:S02]  /*1f80*/  LOP3.LUT R3, R4, R63, RZ, 0x3c, !PT ;  /* 0x0000003f04037212 */ /* 0x000fe400078e3cff */
[----:B------:R-:W-:Y:S02]  /*1f90*/  LOP3.LUT R0, R0, R36, RZ, 0x3c, !PT ;  /* 0x0000002400007212 */ /* 0x000fe400078e3cff */
[----:B------:R-:W-:Y:S01]  /*1fa0*/  @P1 LOP3.LUT R23, R23, 0x2, RZ, 0xfc, !PT ;  /* 0x0000000217171812 */ /* 0x000fe200078efcff */
[----:B------:R-:W-:Y:S01]  /*1fb0*/  IMAD R3, R14, 0x200, R3 ;  /* 0x000002000e037824 */ /* 0x000fe200078e0203 */
[----:B------:R-:W-:Y:S01]  /*1fc0*/  ISETP.GE.AND P1, PT, R16, UR4, PT ;  /* 0x0000000410007c0c */ /* 0x000fe2000bf26270 */
[----:B---3--:R-:W-:Y:S01]  /*1fd0*/  IMAD.IADD R0, R12, 0x1, R0 ;  /* 0x000000010c007824 */ /* 0x008fe200078e0200 */
[----:B------:R-:W-:-:S02]  /*1fe0*/  SHF.R.S32.HI R5, RZ, 0x1f, R28 ;  /* 0x0000001fff057819 */ /* 0x000fc4000001141c */
[----:B------:R-:W-:-:S09]  /*1ff0*/  SHF.R.S32.HI R4, RZ, 0x1f, R6 ;  /* 0x0000001fff047819 */ /* 0x000fd20000011406 */
.L_x_15414:
        /* <DEDUP_REMOVED lines=27> */
[----:B------:R-:W-:Y:S01]  /*21b0*/  LOP3.LUT R23, R23, 0xfffffffe, RZ, 0xc0, !PT ;  /* 0xfffffffe17177812 */ /* 0x000fe200078ec0ff */
[----:B------:R-:W-:Y:S05]  /*21c0*/  YIELD ;  /* 0x0000000000007946 */ /* 0x000fea0003800000 */
[----:B------:R-:W-:Y:S01]  /*21d0*/  IADD3 R12, -R12, RZ, RZ ;  /* 0x000000ff0c0c7210 */ /* 0x000fe20007ffe1ff */
[C---:B------:R-:W-:Y:S01]  /*21e0*/  VIADD R70, R10.reuse, 0x20 ;  /* 0x000000200a467836 */ /* 0x040fe20000000000 */
[----:B------:R-:W-:Y:S01]  /*21f0*/  BSSY B0, `(.L_x_15359) ;  /* 0x000032d000007945 */ /* 0x000fe20003800000 */
[----:B------:R-:W-:-:S02]  /*2200*/  IMAD R71, R10, 0x2, R25 ;  /* 0x000000020a477824 */ /* 0x000fc400078e0219 */
[----:B------:R-:W-:Y:S01]  /*2210*/  @P3 LOP3.LUT R23, R23, 0x1, RZ, 0xfc, !PT ;  /* 0x0000000117173812 */ /* 0x000fe200078efcff */
[----:B------:R-:W-:Y:S01]  /*2220*/  IMAD R73, R73, R12, R36 ;  /* 0x0000000c49497224 */ /* 0x000fe200078e0224 */
[----:B------:R-:W-:Y:S02]  /*2230*/  ISETP.GE.AND P3, PT, R78, 0x1, PT ;  /* 0x000000014e00780c */ /* 0x000fe40003f66270 */
[----:B--2---:R-:W-:-:S13]  /*2240*/  LOP3.LUT P5, RZ, R37, 0x4, RZ, 0xc0, !PT ;  /* 0x0000000425ff7812 */ /* 0x004fda00078ac0ff */
[----:B------:R-:W-:-:S04]  /*2250*/  @P5 VIADD R70, R10, 0xffffffe0 ;  /* 0xffffffe00a465836 */ /* 0x000fc80000000000 */
[----:B------:R-:W-:Y:S01]  /*2260*/  IMAD R70, R70, 0x2, R25 ;  /* 0x0000000246467824 */ /* 0x000fe200078e0219 */
[----:B0-----:R-:W-:Y:S06]  /*2270*/  @!P3 BRA `(.L_x_15360) ;  /* 0x0000002c007cb947 */ /* 0x001fec0003800000 */
[----:B------:R-:W-:Y:S01]  /*2280*/  SHF.R.S32.HI R74, RZ, 0x1f, R73 ;  /* 0x0000001fff4a7819 */ /* 0x000fe20000011449 */
[----:B------:R-:W-:Y:S01]  /*2290*/  ULDC.64 UR4, c[0x0][0x300] ;  /* 0x0000c00000047ab9 */ /* 0x000fe20000000a00 */
[----:B-----5:R-:W-:Y:S01]  /*22a0*/  SHF.R.S32.HI R75, RZ, 0x1f, R72 ;  /* 0x0000001fff4b7819 */ /* 0x020fe20000011448 */
[----:B------:R-:W-:-:S04]  /*22b0*/  IMAD.WIDE.U32 R8, R73, UR4, RZ ;  /* 0x0000000449087c25 */ /* 0x000fc8000f8e00ff */
[----:B------:R-:W-:Y:S02]  /*22c0*/  IMAD R10, R74, UR4, RZ ;  /* 0x000000044a0a7c24 */ /* 0x000fe4000f8e02ff */
[----:B------:R-:W-:Y:S02]  /*22d0*/  IMAD R76, R26, -0x80, R29 ;  /* 0xffffff801a4c7824 */ /* 0x000fe400078e021d */
[----:B------:R-:W-:Y:S01]  /*22e0*/  IMAD R11, R73, UR5, R10 ;  /* 0x00000005490b7c24 */ /* 0x000fe2000f8e020a */
[----:B------:R-:W-:Y:S01]  /*22f0*/  ULDC.64 UR4, c[0x0][0x310] ;  /* 0x0000c40000047ab9 */ /* 0x000fe20000000a00 */
[----:B------:R-:W-:Y:S01]  /*2300*/  IMAD R10, R66, R26, RZ ;  /* 0x0000001a420a7224 */ /* 0x000fe200078e02ff */
[----:B------:R-:W-:Y:S01]  /*2310*/  VIMNMX R76, R76, 0x80, PT ;  /* 0x000000804c4c7848 */ /* 0x000fe20003fe0100 */
[----:B------:R-:W-:Y:S02]  /*2320*/  IMAD R13, R75, UR4, RZ ;  /* 0x000000044b0d7c24 */ /* 0x000fe4000f8e02ff */
[----:B------:R-:W-:-:S02]  /*2330*/  IMAD.IADD R9, R9, 0x1, R11 ;  /* 0x0000000109097824 */ /* 0x000fc400078e020b */
        /* <DEDUP_REMOVED lines=8> */
[----:B------:R-:W-:Y:S02]  /*23c0*/  SHF.R.S32.HI R8, RZ, 0x1f, R26 ;  /* 0x0000001fff087819 */ /* 0x000fe4000001141a */
[----:B------:R-:W-:Y:S01]  /*23d0*/  IMAD.IADD R9, R87, 0x1, R11 ;  /* 0x0000000157097824 */ /* 0x000fe200078e020b */
[----:B------:R-:W-:Y:S01]  /*23e0*/  LEA R85, P3, R86, UR4, 0x1 ;  /* 0x0000000456557c11 */ /* 0x000fe2000f8608ff */
[----:B------:R-:W-:Y:S01]  /*23f0*/  ULDC.U8 UR4, c[0x0][0x410] ;  /* 0x0001040000047ab9 */ /* 0x000fe20000000000 */
[----:B------:R-:W-:-:S02]  /*2400*/  IMAD R13, R64, R26, RZ ;  /* 0x0000001a400d7224 */ /* 0x000fc400078e02ff */
        /* <DEDUP_REMOVED lines=41> */
.L_x_15363:
[----:B------:R-:W-:Y:S05]  /*26a0*/  BSYNC B1 ;  /* 0x0000000000017941 */ /* 0x000fea0003800000 */
.L_x_15362:
        /* <DEDUP_REMOVED lines=34> */
.L_x_15365:
[----:B------:R-:W-:Y:S05]  /*28d0*/  BSYNC B1 ;  /* 0x0000000000017941 */ /* 0x000fea0003800000 */
.L_x_15364:
[----:B0-----:R-:W-:Y:S01]  /*28e0*/  IMAD.MOV.U32 R8, RZ, RZ, R48 ;  /* 0x000000ffff087224 */ /* 0x001fe200078e0030 */
        /* <DEDUP_REMOVED lines=32> */
.L_x_15366:
[----:B------:R-:W2:Y:S01]  /*2af0*/  LDL R8, [R1] ;  /* 0x0000000001087983 */ /* 0x000ea20000100800 */
[----:B------:R-:W-:Y:S01]  /*2b00*/  IMAD R69, R19, 0x8, R2 ;  /* 0x0000000813457824 */ /* 0x000fe200078e0202 */
[----:B------:R-:W-:Y:S01]  /*2b10*/  BSSY B1, `(.L_x_15367) ;  /* 0x0000004000017945 */ /* 0x000fe20003800000 */
[----:B--2---:R-:W-:-:S04]  /*2b20*/  SHF.L.U32 R77, R8, 0x1f, RZ ;  /* 0x0000001f084d7819 */ /* 0x004fc800000006ff */
[----:B------:R-:W0:Y:S02]  /*2b30*/  SYNCS.PHASECHK.TRANS64.TRYWAIT P6, [R69+URZ+0x16890], R77 ;  /* 0x0168904d450075a7 */ /* 0x000e2400080c017f */
[----:B0-----:R-:W-:Y:S05]  /*2b40*/  @!P6 BRA `(.L_x_15368) ;  /* 0x00000160008ce947 */ /* 0x001fea0003800000 */
.L_x_15610:
[----:B------:R-:W-:Y:S05]  /*2b50*/  BSYNC B1 ;  /* 0x0000000000017941 */ /* 0x000fea0003800000 */
.L_x_15367:
[----:B------:R-:W-:-:S03]  /*2b60*/  UMOV UR4, 0xffffffff ;  /* 0xffffffff00047882 */ /* 0x000fc60000000000 */
[----:B------:R-:W-:Y:S05]  /*2b70*/  BRA.DIV UR4, `(.L_x_15369) ;  /* 0x0000016204947947 */ /* 0x000fea000b800000 */
[----:B------:R1:W2:Y:S04]  /*2b80*/  SHFL.IDX PT, R79, R86, RZ, 0x1c1f ;  /* 0x001c1fff564f7589 */ /* 0x0002a800000e0000 */
[----:B------:R1:W3:Y:S02]  /*2b90*/  SHFL.IDX PT, R14, R85, RZ, 0x1c1f ;  /* 0x001c1fff550e7589 */ /* 0x0002e400000e0000 */
.L_x_15614:
        /* <DEDUP_REMOVED lines=10> */
[--C-:B------:R-:W-:Y:S02]  /*2c40*/  SHF.R.U64 R100, R50, 0x10, R51.reuse ;  /* 0x0000001032647819 */ /* 0x100fe40000001233 */
[----:B------:R-:W-:Y:S01]  /*2c50*/  SHF.R.U32.HI R102, RZ, 0x10, R51 ;  /* 0x00000010ff667819 */ /* 0x000fe20000011633 */
[----:B0-----:R-:W-:Y:S01]  /*2c60*/  IMAD.U32 R51, R9, 0x10000, RZ ;  /* 0x0001000009337824 */ /* 0x001fe200078e00ff */
[--C-:B------:R-:W-:Y:S02]  /*2c70*/  SHF.R.U32.HI R98, RZ, 0x10, R49.reuse ;  /* 0x00000010ff627819 */ /* 0x100fe40000011631 */
[----:B------:R-:W-:Y:S01]  /*2c80*/  SHF.R.U64 R97, R48, 0x10, R49 ;  /* 0x0000001030617819 */ /* 0x000fe20000001231 */
[C---:B------:R-:W-:Y:S01]  /*2c90*/  IMAD.U32 R48, R10.reuse, 0x10000, RZ ;  /* 0x000100000a307824 */ /* 0x040fe200078e00ff */
[----:B------:R-:W-:Y:S01]  /*2ca0*/  LOP3.LUT R49, R10, 0xffff0000, RZ, 0xc0, !PT ;  /* 0xffff00000a317812 */ /* 0x000fe200078ec0ff */
[----:B------:R-:W-:Y:S01]  /*2cb0*/  IMAD.U32 R10, R11, 0x10000, RZ ;  /* 0x000100000b0a7824 */ /* 0x000fe200078e00ff */
[----:B------:R-:W-:-:S02]  /*2cc0*/  PRMT R100, R81, 0x5432, R100 ;  /* 0x0000543251647816 */ /* 0x000fc40000000064 */
[----:B------:R-:W-:Y:S02]  /*2cd0*/  PRMT R102, R87, 0x5432, R102 ;  /* 0x0000543257667816 */ /* 0x000fe40000000066 */
[----:B------:R-:W-:Y:S02]  /*2ce0*/  LOP3.LUT R15, R11, 0xffff0000, RZ, 0xc0, !PT ;  /* 0xffff00000b0f7812 */ /* 0x000fe400078ec0ff */
[----:B------:R-:W-:Y:S01]  /*2cf0*/  PRMT R98, R80, 0x5432, R98 ;  /* 0x0000543250627816 */ /* 0x000fe20000000062 */
[----:B------:R-:W-:Y:S01]  /*2d00*/  IMAD.U32 R103, R102, 0x10000, RZ ;  /* 0x0001000066677824 */ /* 0x000fe200078e00ff */
[----:B------:R-:W-:Y:S02]  /*2d10*/  PRMT R11, R99, 0x5410, R97 ;  /* 0x00005410630b7816 */ /* 0x000fe40000000061 */
        /* <DEDUP_REMOVED lines=9> */
[-C--:B------:R-:W-:Y:S01]  /*2db0*/  FMUL.FTZ R106, R50, R97.reuse ;  /* 0x00000061326a7220 */ /* 0x080fe20000410000 */
[C---:B------:R-:W-:Y:S01]  /*2dc0*/  IMAD.U32 R9, R8.reuse, 0x10000, RZ ;  /* 0x0001000008097824 */ /* 0x040fe200078e00ff */
[----:B------:R-:W-:Y:S01]  /*2dd0*/  LOP3.LUT R50, R8, 0xffff0000, RZ, 0xc0, !PT ;  /* 0xffff000008327812 */ /* 0x000fe200078ec0ff */
[----:B------:R-:W-:Y:S01]  /*2de0*/  FFMA.FTZ R8, R51, R97, -R104 ;  /* 0x0000006133087223 */ /* 0x000fe20000010868 */
[----:B------:R-:W-:-:S02]  /*2df0*/  IMAD.U32 R100, R100, 0x10000, RZ ;  /* 0x0001000064647824 */ /* 0x000fc400078e00ff */
[C---:B------:R-:W-:Y:S01]  /*2e00*/  FFMA.FTZ R104, R48.reuse, R103, R49 ;  /* 0x0000006730687223 */ /* 0x040fe20000010031 */
[----:B------:R-:W-:Y:S02]  /*2e10*/  IMAD.U32 R11, R11, 0x10000, RZ ;  /* 0x000100000b0b7824 */ /* 0x000fe400078e00ff */
[C---:B------:R-:W-:Y:S01]  /*2e20*/  FMUL.FTZ R49, R15.reuse, R102 ;  /* 0x000000660f317220 */ /* 0x040fe20000410000 */
[----:B------:R-:W-:Y:S01]  /*2e30*/  FFMA.FTZ R105, R48, R99, -R105 ;  /* 0x0000006330697223 */ /* 0x000fe20000010869 */
[----:B------:R-:W-:Y:S01]  /*2e40*/  FMUL.FTZ R97, R15, R98 ;  /* 0x000000620f617220 */ /* 0x000fe20000410000 */
[C---:B------:R-:W-:Y:S01]  /*2e50*/  FMUL.FTZ R48, R50.reuse, R100 ;  /* 0x0000006432307220 */ /* 0x040fe20000410000 */
[----:B------:R-:W-:Y:S01]  /*2e60*/  FMUL.FTZ R15, R50, R11 ;  /* 0x0000000b320f7220 */ /* 0x000fe20000410000 */
[C---:B------:R-:W-:Y:S01]  /*2e70*/  FFMA.FTZ R49, R10.reuse, R98, -R49 ;  /* 0x000000620a317223 */ /* 0x040fe20000010831 */
[----:B------:R-:W-:Y:S01]  /*2e80*/  FFMA.FTZ R51, R51, R101, R106 ;  /* 0x0000006533337223 */ /* 0x000fe2000001006a */
[----:B------:R-:W-:Y:S01]  /*2e90*/  FFMA.FTZ R10, R10, R102, R97 ;  /* 0x000000660a0a7223 */ /* 0x000fe20000010061 */
[C---:B------:R-:W-:Y:S01]  /*2ea0*/  FFMA.FTZ R48, R9.reuse, R11, -R48 ;  /* 0x0000000b09307223 */ /* 0x040fe20000010830 */
[----:B------:R-:W-:-:S02]  /*2eb0*/  FFMA.FTZ R15, R9, R100, R15 ;  /* 0x00000064090f7223 */ /* 0x000fc4000001000f */
[----:B------:R-:W-:Y:S02]  /*2ec0*/  F2FP.BF16.F32.PACK_AB R9, R51, R8 ;  /* 0x000000083309723e */ /* 0x000fe400000010ff */
[----:B------:R-:W-:Y:S02]  /*2ed0*/  F2FP.BF16.F32.PACK_AB R11, R10, R49 ;  /* 0x000000310a0b723e */ /* 0x000fe400000010ff */
[----:B------:R-:W-:Y:S02]  /*2ee0*/  F2FP.BF16.F32.PACK_AB R10, R104, R105 ;  /* 0x00000069680a723e */ /* 0x000fe400000010ff */
[----:B------:R-:W-:-:S07]  /*2ef0*/  F2FP.BF16.F32.PACK_AB R8, R15, R48 ;  /* 0x000000300f08723e */ /* 0x000fce00000010ff */
.L_x_15375:
[----:B------:R-:W-:Y:S05]  /*2f00*/  BSYNC B3 ;  /* 0x0000000000037941 */ /* 0x000fea0003800000 */
.L_x_15374:
[----:B0-----:R4:W-:Y:S02]  /*2f10*/  ST.E.128 desc[UR40][R12.64], R8 ;  /* 0x000000080c007985 */ /* 0x0019e4000c101d28 */
.L_x_15373:
[----:B------:R-:W-:Y:S05]  /*2f20*/  BSYNC B2 ;  /* 0x0000000000027941 */ /* 0x000fea0003800000 */
.L_x_15372:
[----:B------:R-:W-:Y:S05]  /*2f30*/  @P2 BRA `(.L_x_15371) ;  /* 0x0000000000d82947 */ /* 0x000fea0003800000 */
[----:B------:R-:W5:Y:S01]  /*2f40*/  LDL R15, [R1+0x4] ;  /* 0x00000400010f7983 */ /* 0x000f620000100800 */
[C---:B---34-:R-:W-:Y:S01]  /*2f50*/  LEA R12, P3, R18.reuse, R14, 0x1 ;  /* 0x0000000e120c7211 */ /* 0x058fe200078608ff */
[----:B------:R-:W-:Y:S02]  /*2f60*/  BSSY B2, `(.L_x_15376) ;  /* 0x0000032000027945 */ /* 0x000fe40003800000 */
[----:B------:R3:W4:Y:S01]  /*2f70*/  LDS.128 R8, [R70+0xe000] ;  /* 0x00e0000046087984 */ /* 0x0007220000000c00 */
[----:B--2---:R-:W-:Y:S02]  /*2f80*/  LEA.HI.X R13, R18, R79, R156, 0x1, P3 ;  /* 0x0000004f120d7211 */ /* 0x004fe400018f0c9c */
[----:B-----5:R-:W-:-:S13]  /*2f90*/  ISETP.GE.AND P3, PT, R15, R78, PT ;  /* 0x0000004e0f00720c */ /* 0x020fda0003f66270 */
[----:B---34-:R-:W-:Y:S05]  /*2fa0*/  @P3 BRA `(.L_x_15377) ;  /* 0x0000000000b43947 */ /* 0x018fea0003800000 */
[----:B------:R-:W-:Y:S02]  /*2fb0*/  SHF.R.U64 R51, R44, 0x10, R45 ;  /* 0x000000102c337819 */ /* 0x000fe4000000122d */
[--C-:B------:R-:W-:Y:S02]  /*2fc0*/  SHF.R.U64 R49, R46, 0x10, R47.reuse ;  /* 0x000000102e317819 */ /* 0x100fe4000000122f */
[----:B------:R-:W-:Y:S02]  /*2fd0*/  SHF.R.U32.HI R46, RZ, 0x10, R47 ;  /* 0x00000010ff2e7819 */ /* 0x000fe4000001162f */
        /* <DEDUP_REMOVED lines=13> */
[----:B------:R-:W-:Y:S01]  /*30b0*/  SHF.L.U32 R15, R10, 0x10, RZ ;  /* 0x000000100a0f7819 */ /* 0x000fe200000006ff */
[----:B------:R-:W-:Y:S01]  /*30c0*/  FMUL.FTZ R51, R14, R46 ;  /* 0x0000002e0e337220 */ /* 0x000fe20000410000 */
[C---:B------:R-:W-:Y:S01]  /*30d0*/  LOP3.LUT R45, R11.reuse, 0xffff0000, RZ, 0xc0, !PT ;  /* 0xffff00000b2d7812 */ /* 0x040fe200078ec0ff */
[----:B------:R-:W-:-:S02]  /*30e0*/  IMAD.U32 R10, R11, 0x10000, RZ ;  /* 0x000100000b0a7824 */ /* 0x000fc400078e00ff */
[C---:B------:R-:W-:Y:S01]  /*30f0*/  FMUL.FTZ R14, R44.reuse, R49 ;  /* 0x000000312c0e7220 */ /* 0x040fe20000410000 */
[----:B------:R-:W-:Y:S02]  /*3100*/  IMAD.U32 R11, R9, 0x10000, RZ ;  /* 0x00010000090b7824 */ /* 0x000fe400078e00ff */
[-C--:B------:R-:W-:Y:S01]  /*3110*/  FMUL.FTZ R44, R44, R47.reuse ;  /* 0x0000002f2c2c7220 */ /* 0x080fe20000410000 */
[----:B------:R-:W-:Y:S01]  /*3120*/  LOP3.LUT R93, R93, 0xffff0000, RZ, 0xc0, !PT ;  /* 0xffff00005d5d7812 */ /* 0x000fe200078ec0ff */
[C---:B------:R-:W-:Y:S01]  /*3130*/  IMAD.U32 R9, R8.reuse, 0x10000, RZ ;  /* 0x0001000008097824 */ /* 0x040fe200078e00ff */
[----:B------:R-:W-:Y:S01]  /*3140*/  LOP3.LUT R95, R95, 0xffff0000, RZ, 0xc0, !PT ;  /* 0xffff00005f5f7812 */ /* 0x000fe200078ec0ff */
[----:B------:R-:W-:Y:S01]  /*3150*/  FFMA.FTZ R50, R11, R46, -R50 ;  /* 0x0000002e0b327223 */ /* 0x000fe20000010832 */
[----:B------:R-:W-:Y:S01]  /*3160*/  LOP3.LUT R8, R8, 0xffff0000, RZ, 0xc0, !PT ;  /* 0xffff000008087812 */ /* 0x000fe200078ec0ff */
[C---:B------:R-:W-:Y:S01]  /*3170*/  FFMA.FTZ R47, R15.reuse, R47, -R14 ;  /* 0x0000002f0f2f7223 */ /* 0x040fe2000001080e */
        /* <DEDUP_REMOVED lines=16> */
.L_x_15377:
[----:B------:R-:W-:Y:S05]  /*3280*/  BSYNC B2 ;  /* 0x0000000000027941 */ /* 0x000fea0003800000 */
.L_x_15376:
[----:B------:R2:W-:Y:S02]  /*3290*/  ST.E.128 desc[UR40][R12.64], R8 ;  /* 0x000000080c007985 */ /* 0x0005e4000c101d28 */
.L_x_15371:
[----:B------:R-:W-:Y:S05]  /*32a0*/  BSYNC B1 ;  /* 0x0000000000017941 */ /* 0x000fea0003800000 */
.L_x_15370:
[----:B------:R-:W-:-:S03]  /*32b0*/  UMOV UR4, 0xffffffff ;  /* 0xffffffff00047882 */ /* 0x000fc60000000000 */
[----:B------:R-:W-:Y:S05]  /*32c0*/  BRA.DIV UR4, `(.L_x_15378) ;  /* 0x0000015e04087947 */ /* 0x000fea000b800000 */
[----:B------:R0:W0:Y:S04]  /*32d0*/  SHFL.IDX PT, R45, R86, 0x1, 0x1c1f ;  /* 0x003c1f00562d7f89 */ /* 0x00002800000e0000 */
[----:B---3--:R3:W0:Y:S02]  /*32e0*/  SHFL.IDX PT, R14, R85, 0x1, 0x1c1f ;  /* 0x003c1f00550e7f89 */ /* 0x00862400000e0000 */
.L_x_15618:
[----:B------:R-:W-:Y:S05]  /*32f0*/  @P4 BRA `(.L_x_15379) ;  /* 0x0000002000704947 */ /* 0x000fea0003800000 */
[----:B------:R-:W-:Y:S04]  /*3300*/  BSSY B1, `(.L_x_15380) ;  /* 0x0000038000017945 */ /* 0x000fe80003800000 */
[----:B------:R-:W-:Y:S05]  /*3310*/  @P1 BRA `(.L_x_15381) ;  /* 0x0000000000d81947 */ /* 0x000fea0003800000 */
[----:B--2-4-:R2:W4:Y:S01]  /*3320*/  LDS.128 R8, [R71+0x11000] ;  /* 0x0110000047087984 */ /* 0x0145220000000c00 */
[C---:B0-----:R-:W-:Y:S01]  /*3330*/  LEA R12, P3, R16.reuse, R14, 0x1 ;  /* 0x0000000e100c7211 */ /* 0x041fe200078608ff */
[----:B------:R-:W-:Y:S03]  /*3340*/  BSSY B2, `(.L_x_15382) ;  /* 0x0000032000027945 */ /* 0x000fe60003800000 */
[----:B------:R-:W-:Y:S02]  /*3350*/  LEA.HI.X R13, R16, R45, R17, 0x1, P3 ;  /* 0x0000002d100d7211 */ /* 0x000fe400018f0c11 */
[----:B------:R-:W-:-:S13]  /*3360*/  ISETP.GE.AND P3, PT, R152, R78, PT ;  /* 0x0000004e9800720c */ /* 0x000fda0003f66270 */
[----:B--2---:R-:W-:Y:S05]  /*3370*/  @P3 BRA `(.L_x_15383) ;  /* 0x0000000000b83947 */ /* 0x004fea0003800000 */
[----:B------:R-:W-:Y:S01]  /*3380*/  SHF.R.U64 R44, R42, 0x10, R43 ;  /* 0x000000102a2c7819 */ /* 0x000fe2000000122b */
[----:B----4-:R-:W-:Y:S01]  /*3390*/  IMAD.U32 R15, R10, 0x10000, RZ ;  /* 0x000100000a0f7824 */ /* 0x010fe200078e00ff */
[----:B------:R-:W-:Y:S02]  /*33a0*/  SHF.R.U64 R46, R40, 0x10, R41 ;  /* 0x00000010282e7819 */ /* 0x000fe40000001229 */
[----:B------:R-:W-:Y:S02]  /*33b0*/  SHF.R.U32.HI R43, RZ, 0x10, R43 ;  /* 0x00000010ff2b7819 */ /* 0x000fe4000001162b */
[----:B------:R-:W-:Y:S01]  /*33c0*/  SHF.R.U32.HI R47, RZ, 0x10, R41 ;  /* 0x00000010ff2f7819 */ /* 0x000fe20000011629 */
[----:B------:R-:W-:Y:S01]  /*33d0*/  IMAD.U32 R41, R11, 0x10000, RZ ;  /* 0x000100000b297824 */ /* 0x000fe200078e00ff */
        /* <DEDUP_REMOVED lines=18> */
[----:B------:R-:W-:Y:S01]  /*3500*/  FMUL.FTZ R40, R40, R44 ;  /* 0x0000002c28287220 */ /* 0x000fe20000410000 */
[----:B------:R-:W-:Y:S01]  /*3510*/  LOP3.LUT R92, R92, 0xffff0000, RZ, 0xc0, !PT ;  /* 0xffff00005c5c7812 */ /* 0x000fe200078ec0ff */
[----:B------:R-:W-:Y:S01]  /*3520*/  IMAD.U32 R89, R89, 0x10000, RZ ;  /* 0x0001000059597824 */ /* 0x000fe200078e00ff */
[----:B------:R-:W-:Y:S01]  /*3530*/  LOP3.LUT R90, R90, 0xffff0000, RZ, 0xc0, !PT ;  /* 0xffff00005a5a7812 */ /* 0x000fe200078ec0ff */
[C---:B------:R-:W-:Y:S01]  /*3540*/  FFMA.FTZ R49, R10.reuse, R43, -R49 ;  /* 0x0000002b0a317223 */ /* 0x040fe20000010831 */
        /* <DEDUP_REMOVED lines=17> */
.L_x_15383:
[----:B------:R-:W-:Y:S05]  /*3660*/  BSYNC B2 ;  /* 0x0000000000027941 */ /* 0x000fea0003800000 */
.L_x_15382:
[----:B----4-:R0:W-:Y:S02]  /*3670*/  ST.E.128 desc[UR40][R12.64], R8 ;  /* 0x000000080c007985 */ /* 0x0101e4000c101d28 */
.L_x_15381:
[----:B------:R-:W-:Y:S05]  /*3680*/  BSYNC B1 ;  /* 0x0000000000017941 */ /* 0x000fea0003800000 */
.L_x_15380:
[----:B------:R-:W-:Y:S05]  /*3690*/  @P2 BRA `(.L_x_15379) ;  /* 0x0000001c00882947 */ /* 0x000fea0003800000 */
[----:B------:R-:W5:Y:S01]  /*36a0*/  LDL R15, [R1+0x4] ;  /* 0x00000400010f7983 */ /* 0x000f620000100800 */
[C---:B0-2-4-:R-:W-:Y:S01]  /*36b0*/  LEA R12, P3, R18.reuse, R14, 0x1 ;  /* 0x0000000e120c7211 */ /* 0x055fe200078608ff */
[----:B------:R-:W-:Y:S02]  /*36c0*/  BSSY B1, `(.L_x_15384) ;  /* 0x0000033000017945 */ /* 0x000fe40003800000 */
[----:B------:R0:W2:Y:S01]  /*36d0*/  LDS.128 R8, [R70+0x11000] ;  /* 0x0110000046087984 */ /* 0x0000a20000000c00 */
[----:B------:R-:W-:Y:S02]  /*36e0*/  LEA.HI.X R13, R18, R45, R156, 0x1, P3 ;  /* 0x0000002d120d7211 */ /* 0x000fe400018f0c9c */
[----:B-----5:R-:W-:-:S13]  /*36f0*/  ISETP.GE.AND P3, PT, R15, R78, PT ;  /* 0x0000004e0f00720c */ /* 0x020fda0003f66270 */
[----:B0-2---:R-:W-:Y:S05]  /*3700*/  @P3 BRA `(.L_x_15385) ;  /* 0x0000000000b83947 */ /* 0x005fea0003800000 */
[----:B------:R-:W-:Y:S01]  /*3710*/  SHF.R.U64 R38, R38, 0x10, R39 ;  /* 0x0000001026267819 */ /* 0x000fe20000001227 */
[----:B------:R-:W-:Y:S01]  /*3720*/  IMAD.U32 R14, R10, 0x10000, RZ ;  /* 0x000100000a0e7824 */ /* 0x000fe200078e00ff */
[----:B------:R-:W-:Y:S02]  /*3730*/  SHF.R.U64 R41, R36, 0x10, R37 ;  /* 0x0000001024297819 */ /* 0x000fe40000001225 */
[----:B------:R-:W-:Y:S02]  /*3740*/  SHF.R.U32.HI R39, RZ, 0x10, R39 ;  /* 0x00000010ff277819 */ /* 0x000fe40000011627 */
[----:B------:R-:W-:Y:S02]  /*3750*/  SHF.R.U32.HI R40, RZ, 0x10, R37 ;  /* 0x00000010ff287819 */ /* 0x000fe40000011625 */
[----:B------:R-:W-:Y:S02]  /*3760*/  PRMT R87, R87, 0x5410, R38 ;  /* 0x0000541057577816 */ /* 0x000fe40000000026 */
[----:B------:R-:W-:-:S02]  /*3770*/  PRMT R80, R80, 0x5410, R41 ;  /* 0x0000541050507816 */ /* 0x000fc40000000029 */
[----:B------:R-:W-:Y:S02]  /*3780*/  PRMT R88, R88, 0x5410, R39 ;  /* 0x0000541058587816 */ /* 0x000fe40000000027 */
[C---:B------:R-:W-:Y:S02]  /*3790*/  LOP3.LUT R37, R11.reuse, 0xffff0000, RZ, 0xc0, !PT ;  /* 0xffff00000b257812 */ /* 0x040fe400078ec0ff */
[----:B------:R-:W-:Y:S01]  /*37a0*/  SHF.L.U32 R36, R11, 0x10, RZ ;  /* 0x000000100b247819 */ /* 0x000fe200000006ff */
[----:B------:R-:W-:Y:S01]  /*37b0*/  IMAD.U32 R41, R88, 0x10000, RZ ;  /* 0x0001000058297824 */ /* 0x000fe200078e00ff */
[----:B------:R-:W-:Y:S02]  /*37c0*/  PRMT R81, R81, 0x5410, R40 ;  /* 0x0000541051517816 */ /* 0x000fe40000000028 */
        /* <DEDUP_REMOVED lines=34> */
.L_x_15385:
[----:B------:R-:W-:Y:S05]  /*39f0*/  BSYNC B1 ;  /* 0x0000000000017941 */ /* 0x000fea0003800000 */
.L_x_15384:
[----:B------:R0:W-:Y:S01]  /*3a00*/  ST.E.128 desc[UR40][R12.64], R8 ;  /* 0x000000080c007985 */ /* 0x0001e2000c101d28 */
[----:B------:R-:W-:Y:S05]  /*3a10*/  BRA `(.L_x_15379) ;  /* 0x0000001800a87947 */ /* 0x000fea0003800000 */
.L_x_15361:
        /* <DEDUP_REMOVED lines=48> */
.L_x_15387:
[----:B------:R-:W-:Y:S05]  /*3d20*/  BSYNC B1 ;  /* 0x0000000000017941 */ /* 0x000fea0003800000 */
.L_x_15386:
        /* <DEDUP_REMOVED lines=35> */
.L_x_15388:
[----:B------:R-:W2:Y:S01]  /*3f60*/  LDL R8, [R1] ;  /* 0x0000000001087983 */ /* 0x000ea20000100800 */
[----:B------:R-:W-:Y:S01]  /*3f70*/  IMAD R69, R19, 0x8, R2 ;  /* 0x0000000813457824 */ /* 0x000fe200078e0202 */
[----:B------:R-:W1:Y:S01]  /*3f80*/  LDC R88, c[0x0][0x2f4] ;  /* 0x0000bd00ff587b82 */ /* 0x000e620000000800 */
[----:B------:R-:W-:Y:S01]  /*3f90*/  BSSY B1, `(.L_x_15389) ;  /* 0x0000004000017945 */ /* 0x000fe20003800000 */
[----:B--2---:R-:W-:-:S04]  /*3fa0*/  SHF.L.U32 R77, R8, 0x1f, RZ ;  /* 0x0000001f084d7819 */ /* 0x004fc800000006ff */
[----:B------:R-:W2:Y:S02]  /*3fb0*/  SYNCS.PHASECHK.TRANS64.TRYWAIT P4, [R69+URZ+0x16890], R77 ;  /* 0x0168904d450075a7 */ /* 0x000ea4000808017f */
[----:B-12---:R-:W-:Y:S05]  /*3fc0*/  @!P4 BRA `(.L_x_15390) ;  /* 0x000001500010c947 */ /* 0x006fea0003800000 */
.L_x_15619:
[----:B------:R-:W-:Y:S05]  /*3fd0*/  BSYNC B1 ;  /* 0x0000000000017941 */ /* 0x000fea0003800000 */
.L_x_15389:
[----:B------:R-:W-:Y:S01]  /*3fe0*/  UMOV UR4, 0xffffffff ;  /* 0xffffffff00047882 */ /* 0x000fe20000000000 */
[----:B------:R-:W-:Y:S02]  /*3ff0*/  IMAD.IADD R90, R88, 0x1, -R59 ;  /* 0x00000001585a7824 */ /* 0x000fe400078e0a3b */
[----:B------:R-:W-:Y:S05]  /*4000*/  BRA.DIV UR4, `(.L_x_15391) ;  /* 0x0000015204147947 */ /* 0x000fea000b800000 */
[----:B------:R2:W3:Y:S04]  /*4010*/  SHFL.IDX PT, R81, R86, RZ, 0x1c1f ;  /* 0x001c1fff56517589 */ /* 0x0004e800000e0000 */
[----:B------:R2:W4:Y:S02]  /*4020*/  SHFL.IDX PT, R80, R85, RZ, 0x1c1f ;  /* 0x001c1fff55507589 */ /* 0x00052400000e0000 */
.L_x_15623:
        /* <DEDUP_REMOVED lines=26> */
[----:B------:R-:W-:Y:S01]  /*41d0*/  SHF.R.U64 R36, R36, 0x10, R37 ;  /* 0x0000001024247819 */ /* 0x000fe20000001225 */
[----:B---3--:R-:W-:Y:S01]  /*41e0*/  IMAD.U32 R103, R13, 0x10000, RZ ;  /* 0x000100000d677824 */ /* 0x008fe200078e00ff */
[----:B------:R-:W-:Y:S01]  /*41f0*/  SHF.R.U32.HI R105, RZ, 0x10, R41 ;  /* 0x00000010ff697819 */ /* 0x000fe20000011629 */
[----:B------:R-:W-:Y:S01]  /*4200*/  IMAD.U32 R104, R15, 0x10000, RZ ;  /* 0x000100000f687824 */ /* 0x000fe200078e00ff */
[----:B------:R-:W-:Y:S02]  /*4210*/  SHF.R.U32.HI R37, RZ, 0x10, R37 ;  /* 0x00000010ff257819 */ /* 0x000fe40000011625 */
[----:B------:R-:W-:Y:S02]  /*4220*/  PRMT R109, R109, 0x5410, R105 ;  /* 0x000054106d6d7816 */ /* 0x000fe40000000069 */
[----:B------:R-:W-:Y:S02]  /*4230*/  PRMT R106, R106, 0x5410, R37 ;  /* 0x000054106a6a7816 */ /* 0x000fe40000000025 */
[----:B------:R-:W-:Y:S01]  /*4240*/  SHF.R.U32.HI R89, RZ, 0x10, R39 ;  /* 0x00000010ff597819 */ /* 0x000fe20000011627 */
[----:B------:R-:W-:Y:S01]  /*4250*/  IMAD.U32 R105, R109, 0x10000, RZ ;  /* 0x000100006d697824 */ /* 0x000fe200078e00ff */
[--C-:B------:R-:W-:Y:S01]  /*4260*/  SHF.R.U64 R91, R42, 0x10, R43.reuse ;  /* 0x000000102a5b7819 */ /* 0x100fe2000000122b */
[----:B------:R-:W-:Y:S01]  /*4270*/  IMAD.U32 R37, R106, 0x10000, RZ ;  /* 0x000100006a257824 */ /* 0x000fe200078e00ff */
[----:B------:R-:W-:Y:S01]  /*4280*/  SHF.R.U32.HI R92, RZ, 0x10, R43 ;  /* 0x00000010ff5c7819 */ /* 0x000fe2000001162b */
[----:B0-----:R-:W-:Y:S01]  /*4290*/  IMAD.U32 R42, R9, 0x10000, RZ ;  /* 0x00010000092a7824 */ /* 0x001fe200078e00ff */
[----:B------:R-:W-:Y:S01]  /*42a0*/  PRMT R89, R108, 0x5410, R89 ;  /* 0x000054106c597816 */ /* 0x000fe20000000059 */
[----:B------:R-:W-:Y:S01]  /*42b0*/  FMUL.FTZ R111, R103, R105 ;  /* 0x00000069676f7220 */ /* 0x000fe20000410000 */
[----:B------:R-:W-:Y:S01]  /*42c0*/  PRMT R91, R107, 0x5410, R91 ;  /* 0x000054106b5b7816 */ /* 0x000fe2000000005b */
        /* <DEDUP_REMOVED lines=13> */
[----:B------:R-:W-:Y:S01]  /*43a0*/  LOP3.LUT R39, R9, 0xffff0000, RZ, 0xc0, !PT ;  /* 0xffff000009277812 */ /* 0x000fe200078ec0ff */
[----:B------:R-:W-:Y:S01]  /*43b0*/  IMAD.U32 R43, R11, 0x10000, RZ ;  /* 0x000100000b2b7824 */ /* 0x000fe200078e00ff */
[----:B------:R-:W-:Y:S01]  /*43c0*/  PRMT R40, R98, 0x5432, R40 ;  /* 0x0000543262287816 */ /* 0x000fe20000000028 */
[C---:B------:R-:W-:Y:S01]  /*43d0*/  FMUL.FTZ R110, R104.reuse, R109 ;  /* 0x0000006d686e7220 */ /* 0x040fe20000410000 */
[----:B------:R-:W-:Y:S01]  /*43e0*/  PRMT R36, R97, 0x5432, R36 ;  /* 0x0000543261247816 */ /* 0x000fe20000000024 */
[C---:B------:R-:W-:Y:S01]  /*43f0*/  FFMA.FTZ R92, R39.reuse, R92, -R106 ;  /* 0x0000005c275c7223 */ /* 0x040fe2000001086a */
[----:B------:R-:W-:Y:S01]  /*4400*/  FMUL.FTZ R104, R104, R103 ;  /* 0x0000006768687220 */ /* 0x000fe20000410000 */
[----:B------:R-:W-:Y:S01]  /*4410*/  LOP3.LUT R106, R108, 0xffff0000, RZ, 0xc0, !PT ;  /* 0xffff00006c6a7812 */ /* 0x000fe200078ec0ff */
[----:B------:R-:W-:Y:S01]  /*4420*/  FFMA.FTZ R39, R39, R107, R94 ;  /* 0x0000006b27277223 */ /* 0x000fe2000001005e */
[----:B------:R-:W-:Y:S01]  /*4430*/  LOP3.LUT R15, R15, 0xffff0000, RZ, 0xc0, !PT ;  /* 0xffff00000f0f7812 */ /* 0x000fe200078ec0ff */
[----:B------:R-:W-:Y:S01]  /*4440*/  FFMA.FTZ R94, R43, R103, -R110 ;  /* 0x000000672b5e7223 */ /* 0x000fe2000001086e */
[----:B------:R-:W-:Y:S01]  /*4450*/  LOP3.LUT R108, R89, 0xffff0000, RZ, 0xc0, !PT ;  /* 0xffff0000596c7812 */ /* 0x000fe200078ec0ff */
[----:B------:R-:W-:-:S02]  /*4460*/  IMAD.U32 R13, R12, 0x10000, RZ ;  /* 0x000100000c0d7824 */ /* 0x000fc400078e00ff */
[----:B------:R-:W-:Y:S01]  /*4470*/  FFMA.FTZ R43, R43, R109, R104 ;  /* 0x0000006d2b2b7223 */ /* 0x000fe20000010068 */
[----:B------:R-:W-:Y:S01]  /*4480*/  IMAD.U32 R110, R40, 0x10000, RZ ;  /* 0x00010000286e7824 */ /* 0x000fe200078e00ff */
[----:B------:R-:W-:Y:S01]  /*4490*/  LOP3.LUT R11, R11, 0xffff0000, RZ, 0xc0, !PT ;  /* 0xffff00000b0b7812 */ /* 0x000fe200078ec0ff */
[----:B------:R-:W-:Y:S01]  /*44a0*/  IMAD.U32 R104, R36, 0x10000, RZ ;  /* 0x0001000024687824 */ /* 0x000fe200078e00ff */
[----:B------:R-:W-:Y:S01]  /*44b0*/  SHF.L.U32 R9, R8, 0x10, RZ ;  /* 0x0000001008097819 */ /* 0x000fe200000006ff */
[C---:B------:R-:W-:Y:S01]  /*44c0*/  FMUL.FTZ R112, R15.reuse, R106 ;  /* 0x0000006a0f707220 */ /* 0x040fe20000410000 */
[----:B------:R-:W-:Y:S01]  /*44d0*/  FMUL.FTZ R114, R15, R108 ;  /* 0x0000006c0f727220 */ /* 0x000fe20000410000 */
[----:B------:R-:W-:Y:S01]  /*44e0*/  LOP3.LUT R103, R40, 0xffff0000, RZ, 0xc0, !PT ;  /* 0xffff000028677812 */ /* 0x000fe200078ec0ff */
[C---:B------:R-:W-:Y:S01]  /*44f0*/  FMUL.FTZ R40, R13.reuse, R110 ;  /* 0x0000006e0d287220 */ /* 0x040fe20000410000 */
[----:B------:R-:W-:Y:S01]  /*4500*/  LOP3.LUT R12, R12, 0xffff0000, RZ, 0xc0, !PT ;  /* 0xffff00000c0c7812 */ /* 0x000fe200078ec0ff */
[----:B------:R-:W-:Y:S01]  /*4510*/  FMUL.FTZ R13, R13, R104 ;  /* 0x000000680d0d7220 */ /* 0x000fe20000410000 */
[----:B------:R-:W-:Y:S01]  /*4520*/  LOP3.LUT R89, R36, 0xffff0000, RZ, 0xc0, !PT ;  /* 0xffff000024597812 */ /* 0x000fe200078ec0ff */
[C---:B------:R-:W-:Y:S01]  /*4530*/  FFMA.FTZ R15, R11.reuse, R108, -R112 ;  /* 0x0000006c0b0f7223 */ /* 0x040fe20000010870 */
[----:B------:R-:W-:Y:S01]  /*4540*/  PRMT R38, R96, 0x5432, R38 ;  /* 0x0000543260267816 */ /* 0x000fe20000000026 */
[----:B------:R-:W-:Y:S01]  /*4550*/  FFMA.FTZ R36, R11, R106, R114 ;  /* 0x0000006a0b247223 */ /* 0x000fe20000010072 */
[C---:B------:R-:W-:Y:S01]  /*4560*/  FFMA.FTZ R11, R9.reuse, R104, -R40 ;  /* 0x00000068090b7223 */ /* 0x040fe20000010828 */
[C---:B------:R-:W-:Y:S01]  /*4570*/  IMAD.U32 R41, R10.reuse, 0x10000, RZ ;  /* 0x000100000a297824 */ /* 0x040fe200078e00ff */
[----:B------:R-:W-:Y:S01]  /*4580*/  LOP3.LUT R93, R10, 0xffff0000, RZ, 0xc0, !PT ;  /* 0xffff00000a5d7812 */ /* 0x000fe200078ec0ff */
[----:B------:R-:W-:Y:S01]  /*4590*/  FFMA.FTZ R9, R9, R110, R13 ;  /* 0x0000006e09097223 */ /* 0x000fe2000001000d */
[----:B------:R-:W-:-:S02]  /*45a0*/  IMAD.U32 R10, R14, 0x10000, RZ ;  /* 0x000100000e0a7824 */ /* 0x000fc400078e00ff */
[C---:B------:R-:W-:Y:S01]  /*45b0*/  FMUL.FTZ R105, R12.reuse, R103 ;  /* 0x000000670c697220 */ /* 0x040fe20000410000 */
[----:B------:R-:W-:Y:S01]  /*45c0*/  FMUL.FTZ R107, R12, R89 ;  /* 0x000000590c6b7220 */ /* 0x000fe20000410000 */
[C---:B------:R-:W-:Y:S01]  /*45d0*/  IMAD.U32 R13, R91.reuse, 0x10000, RZ ;  /* 0x000100005b0d7824 */ /* 0x040fe200078e00ff */
        /* <DEDUP_REMOVED lines=8> */
[C---:B------:R-:W-:Y:S01]  /*4660*/  FFMA.FTZ R104, R41.reuse, R12, -R104 ;  /* 0x0000000c29687223 */ /* 0x040fe20000010868 */
        /* <DEDUP_REMOVED lines=17> */
[----:B------:R-:W-:Y:S01]  /*4780*/  MOV R14, R42 ;  /* 0x0000002a000e7202 */ /* 0x000fe20000000f00 */
[----:B------:R-:W-:-:S02]  /*4790*/  IMAD.MOV.U32 R9, RZ, RZ, R37 ;  /* 0x000000ffff097224 */ /* 0x000fc400078e0025 */
[----:B------:R-:W-:Y:S02]  /*47a0*/  IMAD.MOV.U32 R13, RZ, RZ, R39 ;  /* 0x000000ffff0d7224 */ /* 0x000fe400078e0027 */
[----:B------:R-:W-:-:S07]  /*47b0*/  IMAD.MOV.U32 R15, RZ, RZ, R43 ;  /* 0x000000ffff0f7224 */ /* 0x000fce00078e002b */
.L_x_15395:
[----:B------:R-:W-:Y:S05]  /*47c0*/  BSYNC B2 ;  /* 0x0000000000027941 */ /* 0x000fea0003800000 */
.L_x_15394:
[----:B------:R-:W-:Y:S01]  /*47d0*/  ISETP.GE.AND P4, PT, R87, R88, PT ;  /* 0x000000585700720c */ /* 0x000fe20003f86270 */
[----:B0-----:R0:W-:-:S12]  /*47e0*/  ST.E.128 desc[UR40][R78.64], R8 ;  /* 0x000000084e007985 */ /* 0x0011d8000c101d28 */
[----:B------:R-:W-:-:S05]  /*47f0*/  @!P4 IMAD.WIDE R80, R87, 0x2, R80 ;  /* 0x000000025750c825 */ /* 0x000fca00078e0250 */
[----:B---3--:R0:W-:Y:S02]  /*4800*/  @!P4 ST.E.128 desc[UR40][R80.64], R12 ;  /* 0x0000000c5000c985 */ /* 0x0081e4000c101d28 */
.L_x_15393:
[----:B------:R-:W-:Y:S05]  /*4810*/  BSYNC B1 ;  /* 0x0000000000017941 */ /* 0x000fea0003800000 */
.L_x_15392:
[----:B------:R-:W-:-:S03]  /*4820*/  UMOV UR4, 0xffffffff ;  /* 0xffffffff00047882 */ /* 0x000fc60000000000 */
[----:B------:R-:W-:Y:S05]  /*4830*/  BRA.DIV UR4, `(.L_x_15396) ;  /* 0x0000014a04547947 */ /* 0x000fea000b800000 */
[----:B------:R0:W0:Y:S04]  /*4840*/  SHFL.IDX PT, R39, R86, 0x1, 0x1c1f ;  /* 0x003c1f0056277f89 */ /* 0x00002800000e0000 */
[----:B------:R0:W0:Y:S02]  /*4850*/  SHFL.IDX PT, R38, R85, 0x1, 0x1c1f ;  /* 0x003c1f0055267f89 */ /* 0x00002400000e0000 */
.L_x_15627:
        /* <DEDUP_REMOVED lines=12> */
[----:B------:R-:W-:Y:S01]  /*4920*/  LEA.HI R90, R9, R90, RZ, 0x4 ;  /* 0x0000005a095a7211 */ /* 0x000fe200078f20ff */
[----:B------:R-:W-:Y:S01]  /*4930*/  IMAD R9, R19, 0x2000, R0 ;  /* 0x0000200013097824 */ /* 0x000fe200078e0200 */
[----:B------:R-:W-:-:S02]  /*4940*/  LOP3.LUT R11, R11, 0x1c0, RZ, 0xc0, !PT ;  /* 0x000001c00b0b7812 */ /* 0x000fc400078ec0ff */
[----:B------:R-:W-:Y:S01]  /*4950*/  LEA.HI.SX32 R41, R90, R7, 0x1c ;  /* 0x000000075a297211 */ /* 0x000fe200078fe2ff */
[----:B------:R-:W-:Y:S01]  /*4960*/  IMAD R9, R9, 0x2, R2 ;  /* 0x0000000209097824 */ /* 0x000fe200078e0202 */
[----:B------:R-:W-:Y:S02]  /*4970*/  LOP3.LUT R8, R8, 0x1c0, RZ, 0xc0, !PT ;  /* 0x000001c008087812 */ /* 0x000fe400078ec0ff */
[----:B------:R-:W-:Y:S01]  /*4980*/  SHF.R.U32.HI R11, RZ, 0x3, R11 ;  /* 0x00000003ff0b7819 */ /* 0x000fe2000001160b */
[----:B------:R-:W-:Y:S01]  /*4990*/  IMAD.SHL.U32 R41, R41, 0x8, RZ ;  /* 0x0000000829297824 */ /* 0x000fe200078e00ff */
[----:B------:R-:W-:-:S04]  /*49a0*/  LEA.HI.X R37, R6, R39, R4, 0x1, P4 ;  /* 0x0000002706257211 */ /* 0x000fc800020f0c04 */
[----:B------:R-:W-:-:S04]  /*49b0*/  LOP3.LUT R8, R8, 0x38, R41, 0xf8, !PT ;  /* 0x0000003808087812 */ /* 0x000fc800078ef829 */
[----:B------:R-:W-:-:S05]  /*49c0*/  LOP3.LUT R8, R8, R11, RZ, 0x3c, !PT ;  /* 0x0000000b08087212 */ /* 0x000fca00078e3cff */
[----:B-----5:R-:W-:-:S04]  /*49d0*/  IMAD.IADD R8, R10, 0x1, R8 ;  /* 0x000000010a087824 */ /* 0x020fc800078e0208 */
[----:B------:R-:W-:-:S04]  /*49e0*/  IMAD R11, R19, 0x2000, R8 ;  /* 0x00002000130b7824 */ /* 0x000fc800078e0208 */
[----:B------:R-:W-:Y:S02]  /*49f0*/  IMAD R12, R11, 0x2, R2 ;  /* 0x000000020b0c7824 */ /* 0x000fe400078e0202 */
[----:B------:R-:W0:Y:S04]  /*4a00*/  LDS.128 R8, [R9+0xe400] ;  /* 0x00e4000009087984 */ /* 0x000e280000000c00 */
[----:B------:R-:W0:Y:S01]  /*4a10*/  LDS.128 R12, [R12+0xe400] ;  /* 0x00e400000c0c7984 */ /* 0x000e220000000c00 */
[----:B------:R-:W-:Y:S05]  /*4a20*/  @P3 BRA `(.L_x_15398) ;  /* 0x00000004006c3947 */ /* 0x000fea0003800000 */
[----:B------:R-:W-:Y:S01]  /*4a30*/  SHF.R.U32.HI R79, RZ, 0x10, R49 ;  /* 0x00000010ff4f7819 */ /* 0x000fe20000011631 */
[----:B0-----:R-:W-:Y:S01]  /*4a40*/  IMAD.U32 R43, R9, 0x10000, RZ ;  /* 0x00010000092b7824 */ /* 0x001fe200078e00ff */
[----:B--2---:R-:W-:Y:S01]  /*4a50*/  SHF.R.U32.HI R85, RZ, 0x10, R45 ;  /* 0x00000010ff557819 */ /* 0x004fe2000001162d */
[----:B------:R-:W-:Y:S01]  /*4a60*/  IMAD.U32 R40, R8, 0x10000, RZ ;  /* 0x0001000008287824 */ /* 0x000fe200078e00ff */
[----:B------:R-:W-:Y:S02]  /*4a70*/  PRMT R102, R102, 0x5410, R79 ;  /* 0x0000541066667816 */ /* 0x000fe4000000004f */
[----:B------:R-:W-:Y:S02]  /*4a80*/  PRMT R98, R98, 0x5410, R85 ;  /* 0x0000541062627816 */ /* 0x000fe40000000055 */
[----:B------:R-:W-:Y:S01]  /*4a90*/  SHF.R.U64 R90, R44, 0x10, R45 ;  /* 0x000000102c5a7819 */ /* 0x000fe2000000122d */
[----:B------:R-:W-:Y:S01]  /*4aa0*/  IMAD.U32 R44, R13, 0x10000, RZ ;  /* 0x000100000d2c7824 */ /* 0x000fe200078e00ff */
[----:B----4-:R-:W-:Y:S01]  /*4ab0*/  SHF.R.U64 R80, R48, 0x10, R49 ;  /* 0x0000001030507819 */ /* 0x010fe20000001231 */
[----:B------:R-:W-:Y:S01]  /*4ac0*/  IMAD.U32 R49, R15, 0x10000, RZ ;  /* 0x000100000f317824 */ /* 0x000fe200078e00ff */
[--C-:B------:R-:W-:Y:S01]  /*4ad0*/  SHF.R.U64 R78, R50, 0x10, R51.reuse ;  /* 0x00000010324e7819 */ /* 0x100fe20000001233 */
[----:B------:R-:W-:Y:S01]  /*4ae0*/  IMAD.U32 R50, R102, 0x10000, RZ ;  /* 0x0001000066327824 */ /* 0x000fe200078e00ff */
[----:B------:R-:W-:-:S02]  /*4af0*/  SHF.R.U32.HI R51, RZ, 0x10, R51 ;  /* 0x00000010ff337819 */ /* 0x000fc40000011633 */
[----:B------:R-:W-:Y:S01]  /*4b00*/  LOP3.LUT R45, R15, 0xffff0000, RZ, 0xc0, !PT ;  /* 0xffff00000f2d7812 */ /* 0x000fe200078ec0ff */
[----:B------:R-:W-:Y:S01]  /*4b10*/  IMAD.U32 R15, R98, 0x10000, RZ ;  /* 0x00010000620f7824 */ /* 0x000fe200078e00ff */
[----:B---3--:R-:W-:Y:S02]  /*4b20*/  SHF.R.U32.HI R81, RZ, 0x10, R47 ;  /* 0x00000010ff517819 */ /* 0x008fe4000001162f */
[----:B------:R-:W-:Y:S01]  /*4b30*/  PRMT R99, R99, 0x5410, R78 ;  /* 0x0000541063637816 */ /* 0x000fe2000000004e */
[-C--:B------:R-:W-:Y:S01]  /*4b40*/  FMUL.FTZ R78, R44, R50.reuse ;  /* 0x000000322c4e7220 */ /* 0x080fe20000410000 */
        /* <DEDUP_REMOVED lines=11> */
[----:B------:R-:W-:Y:S01]  /*4c00*/  FMUL.FTZ R81, R48, R79 ;  /* 0x0000004f30517220 */ /* 0x000fe20000410000 */
[----:B------:R-:W-:-:S02]  /*4c10*/  IMAD.U32 R47, R11, 0x10000, RZ ;  /* 0x000100000b2f7824 */ /* 0x000fc400078e00ff */
[----:B------:R-:W-:Y:S01]  /*4c20*/  FMUL.FTZ R85, R48, R51 ;  /* 0x0000003330557220 */ /* 0x000fe20000410000 */
[----:B------:R-:W-:Y:S01]  /*4c30*/  PRMT R101, R101, 0x5410, R80 ;  /* 0x0000541065657816 */ /* 0x000fe20000000050 */
[----:B------:R-:W-:Y:S01]  /*4c40*/  FMUL.FTZ R48, R49, R78 ;  /* 0x0000004e31307220 */ /* 0x000fe20000410000 */
[----:B------:R-:W-:Y:S01]  /*4c50*/  LOP3.LUT R46, R9, 0xffff0000, RZ, 0xc0, !PT ;  /* 0xffff0000092e7812 */ /* 0x000fe200078ec0ff */
[-C--:B------:R-:W-:Y:S01]  /*4c60*/  FMUL.FTZ R49, R49, R50.reuse ;  /* 0x0000003231317220 */ /* 0x080fe20000410000 */
[----:B------:R-:W-:Y:S01]  /*4c70*/  PRMT R97, R97, 0x5410, R90 ;  /* 0x0000541061617816 */ /* 0x000fe2000000005a */
[C---:B------:R-:W-:Y:S01]  /*4c80*/  FFMA.FTZ R50, R47.reuse, R50, -R48 ;  /* 0x000000322f327223 */ /* 0x040fe20000010830 */
[----:B------:R-:W-:Y:S01]  /*4c90*/  LOP3.LUT R100, R100, 0xffff0000, RZ, 0xc0, !PT ;  /* 0xffff000064647812 */ /* 0x000fe200078ec0ff */
[----:B------:R-:W-:Y:S01]  /*4ca0*/  IMAD.U32 R13, R12, 0x10000, RZ ;  /* 0x000100000c0d7824 */ /* 0x000fe200078e00ff */
[----:B------:R-:W-:Y:S01]  /*4cb0*/  LOP3.LUT R96, R96, 0xffff0000, RZ, 0xc0, !PT ;  /* 0xffff000060607812 */ /* 0x000fe200078ec0ff */
[----:B------:R-:W-:Y:S01]  /*4cc0*/  FFMA.FTZ R78, R47, R78, R49 ;  /* 0x0000004e2f4e7223 */ /* 0x000fe20000010031 */
[----:B------:R-:W-:-:S02]  /*4cd0*/  IMAD.U32 R48, R101, 0x10000, RZ ;  /* 0x0001000065307824 */ /* 0x000fc400078e00ff */
[C---:B------:R-:W-:Y:S01]  /*4ce0*/  FFMA.FTZ R44, R46.reuse, R51, -R81 ;  /* 0x000000332e2c7223 */ /* 0x040fe20000010851 */
[----:B------:R-:W-:Y:S02]  /*4cf0*/  IMAD.U32 R47, R97, 0x10000, RZ ;  /* 0x00010000612f7824 */ /* 0x000fe400078e00ff */
[----:B------:R-:W-:Y:S01]  /*4d00*/  FFMA.FTZ R46, R46, R79, R85 ;  /* 0x0000004f2e2e7223 */ /* 0x000fe20000010055 */
[C---:B------:R-:W-:Y:S01]  /*4d10*/  FMUL.FTZ R49, R45.reuse, R100 ;  /* 0x000000642d317220 */ /* 0x040fe20000410000 */
[----:B------:R-:W-:Y:S01]  /*4d20*/  FMUL.FTZ R79, R45, R96 ;  /* 0x000000602d4f7220 */ /* 0x000fe20000410000 */
[-C--:B------:R-:W-:Y:S01]  /*4d30*/  FMUL.FTZ R45, R13, R48.reuse ;  /* 0x000000300d2d7220 */ /* 0x080fe20000410000 */
[----:B------:R-:W-:Y:S01]  /*4d40*/  LOP3.LUT R42, R11, 0xffff0000, RZ, 0xc0, !PT ;  /* 0xffff00000b2a7812 */ /* 0x000fe200078ec0ff */
[-C--:B------:R-:W-:Y:S01]  /*4d50*/  FMUL.FTZ R13, R13, R47.reuse ;  /* 0x0000002f0d0d7220 */ /* 0x080fe20000410000 */
[----:B------:R-:W-:Y:S01]  /*4d60*/  LOP3.LUT R12, R12, 0xffff0000, RZ, 0xc0, !PT ;  /* 0xffff00000c0c7812 */ /* 0x000fe200078ec0ff */
[----:B------:R-:W-:Y:S01]  /*4d70*/  FFMA.FTZ R45, R40, R47, -R45 ;  /* 0x0000002f282d7223 */ /* 0x000fe2000001082d */
[----:B------:R-:W-:Y:S01]  /*4d80*/  LOP3.LUT R101, R101, 0xffff0000, RZ, 0xc0, !PT ;  /* 0xffff000065657812 */ /* 0x000fe200078ec0ff */
[----:B------:R-:W-:Y:S01]  /*4d90*/  IMAD.U32 R9, R10, 0x10000, RZ ;  /* 0x000100000a097824 */ /* 0x000fe200078e00ff */
[----:B------:R-:W-:Y:S01]  /*4da0*/  LOP3.LUT R97, R97, 0xffff0000, RZ, 0xc0, !PT ;  /* 0xffff000061617812 */ /* 0x000fe200078ec0ff */
[----:B------:R-:W-:Y:S01]  /*4db0*/  FFMA.FTZ R40, R40, R48, R13 ;  /* 0x0000003028287223 */ /* 0x000fe2000001000d */
[----:B------:R-:W-:Y:S01]  /*4dc0*/  PRMT R95, R95, 0x5410, R86 ;  /* 0x000054105f5f7816 */ /* 0x000fe20000000056 */
[----:B------:R-:W-:Y:S01]  /*4dd0*/  FFMA.FTZ R51, R42, R96, -R49 ;  /* 0x000000602a337223 */ /* 0x000fe20000010831 */
[----:B------:R-:W-:Y:S01]  /*4de0*/  LOP3.LUT R11, R10, 0xffff0000, RZ, 0xc0, !PT ;  /* 0xffff00000a0b7812 */ /* 0x000fe200078ec0ff */
[----:B------:R-:W-:Y:S01]  /*4df0*/  IMAD.U32 R13, R99, 0x10000, RZ ;  /* 0x00010000630d7824 */ /* 0x000fe200078e00ff */
[----:B------:R-:W-:Y:S01]  /*4e00*/  LOP3.LUT R8, R8, 0xffff0000, RZ, 0xc0, !PT ;  /* 0xffff000008087812 */ /* 0x000fe200078ec0ff */
[----:B------:R-:W-:Y:S01]  /*4e10*/  FMUL.FTZ R49, R12, R101 ;  /* 0x000000650c317220 */ /* 0x000fe20000410000 */
[----:B------:R-:W-:Y:S01]  /*4e20*/  SHF.L.U32 R10, R14, 0x10, RZ ;  /* 0x000000100e0a7819 */ /* 0x000fe200000006ff */
[-C--:B------:R-:W-:Y:S01]  /*4e30*/  FMUL.FTZ R47, R12, R97.reuse ;  /* 0x000000610c2f7220 */ /* 0x080fe20000410000 */
[----:B------:R-:W-:Y:S01]  /*4e40*/  LOP3.LUT R14, R14, 0xffff0000, RZ, 0xc0, !PT ;  /* 0xffff00000e0e7812 */ /* 0x000fe200078ec0ff */
[----:B------:R-:W-:Y:S01]  /*4e50*/  IMAD.U32 R12, R95, 0x10000, RZ ;  /* 0x000100005f0c7824 */ /* 0x000fe200078e00ff */
[----:B------:R-:W-:Y:S01]  /*4e60*/  LOP3.LUT R99, R99, 0xffff0000, RZ, 0xc0, !PT ;  /* 0xffff000063637812 */ /* 0x000fe200078ec0ff */
[----:B------:R-:W-:Y:S01]  /*4e70*/  FFMA.FTZ R79, R42, R100, R79 ;  /* 0x000000642a4f7223 */ /* 0x000fe2000001004f */
[----:B------:R-:W-:Y:S01]  /*4e80*/  LOP3.LUT R95, R95, 0xffff0000, RZ, 0xc0, !PT ;  /* 0xffff00005f5f7812 */ /* 0x000fe200078ec0ff */
[C---:B------:R-:W-:Y:S01]  /*4e90*/  FFMA.FTZ R42, R8.reuse, R97, -R49 ;  /* 0x00000061082a7223 */ /* 0x040fe20000010831 */
        /* <DEDUP_REMOVED lines=20> */
.L_x_15398:
[----:B------:R-:W-:Y:S05]  /*4fe0*/  BSYNC B1 ;  /* 0x0000000000017941 */ /* 0x000fea0003800000 */
.L_x_15397:
[----:B------:R-:W-:Y:S01]  /*4ff0*/  ISETP.GE.AND P3, PT, R41, R88, PT ;  /* 0x000000582900720c */ /* 0x000fe20003f66270 */
[----:B0-----:R0:W-:Y:S02]  /*5000*/  ST.E.128 desc[UR40][R36.64], R8 ;  /* 0x0000000824007985 */ /* 0x0011e4000c101d28 */
[----:B0-----:R-:W-:Y:S02]  /*5010*/  IMAD.MOV.U32 R8, RZ, RZ, R38 ;  /* 0x000000ffff087224 */ /* 0x001fe400078e0026 */
[----:B------:R-:W-:-:S08]  /*5020*/  IMAD.MOV.U32 R9, RZ, RZ, R39 ;  /* 0x000000ffff097224 */ /* 0x000fd000078e0027 */
[----:B------:R-:W-:Y:S05]  /*5030*/  @P3 BRA `(.L_x_15379) ;  /* 0x0000000400203947 */ /* 0x000fea0003800000 */
[----:B------:R-:W-:-:S05]  /*5040*/  IMAD.WIDE R8, R41, 0x2, R8 ;  /* 0x0000000229087825 */ /* 0x000fca00078e0208 */
[----:B------:R0:W-:Y:S01]  /*5050*/  ST.E.128 desc[UR40][R8.64], R12 ;  /* 0x0000000c08007985 */ /* 0x0001e2000c101d28 */
[----:B------:R-:W-:Y:S05]  /*5060*/  BRA `(.L_x_15379) ;  /* 0x0000000400147947 */ /* 0x000fea0003800000 */
.L_x_15360:
[----:B------:R-:W-:-:S13]  /*5070*/  ISETP.NE.AND P5, PT, R157, 0x3, PT ;  /* 0x000000039d00780c */ /* 0x000fda0003fa5270 */
[----:B------:R-:W-:Y:S05]  /*5080*/  @!P5 BRA `(.L_x_15399) ;  /* 0x000000000004d947 */ /* 0x000fea0003800000 */
[----:B------:R-:W-:Y:S01]  /*5090*/  BPT.TRAP 0x1 ;  /* 0x000000040000795c */ /* 0x000fe20000300000 */
.L_x_15399:
[----:B------:R-:W2:Y:S01]  /*50a0*/  LDL R8, [R1] ;  /* 0x0000000001087983 */ /* 0x000ea20000100800 */
[----:B------:R-:W-:Y:S01]  /*50b0*/  IMAD R69, R19, 0x8, R2 ;  /* 0x0000000813457824 */ /* 0x000fe200078e0202 */
[----:B------:R-:W-:Y:S01]  /*50c0*/  BSSY B1, `(.L_x_15400) ;  /* 0x0000005000017945 */ /* 0x000fe20003800000 */
[----:B------:R-:W-:Y:S02]  /*50d0*/  SHF.R.S32.HI R74, RZ, 0x1f, R73 ;  /* 0x0000001fff4a7819 */ /* 0x000fe40000011449 */
[----:B--2---:R-:W-:-:S04]  /*50e0*/  SHF.L.U32 R77, R8, 0x1f, RZ ;  /* 0x0000001f084d7819 */ /* 0x004fc800000006ff */
[----:B------:R-:W0:Y:S02]  /*50f0*/  SYNCS.PHASECHK.TRANS64.TRYWAIT P3, [R69+URZ+0x16890], R77 ;  /* 0x0168904d450075a7 */ /* 0x000e24000806017f */
[----:B0-----:R-:W-:Y:S05]  /*5100*/  @!P3 BRA `(.L_x_15401) ;  /* 0x00000140006cb947 */ /* 0x001fea0003800000 */
.L_x_15628:
[----:B------:R-:W-:Y:S05]  /*5110*/  BSYNC B1 ;  /* 0x0000000000017941 */ /* 0x000fea0003800000 */
.L_x_15400:
        /* <DEDUP_REMOVED lines=27> */
.L_x_15632:
        /* <DEDUP_REMOVED lines=13> */
.L_x_15404:
[----:B------:R-:W-:Y:S05]  /*53a0*/  BSYNC B1 ;  /* 0x0000000000017941 */ /* 0x000fea0003800000 */
.L_x_15403:
[----:B------:R-:W-:-:S03]  /*53b0*/  UMOV UR4, 0xffffffff ;  /* 0xffffffff00047882 */ /* 0x000fc60000000000 */
[----:B------:R-:W-:Y:S05]  /*53c0*/  BRA.DIV UR4, `(.L_x_15405) ;  /* 0x00000142041c7947 */ /* 0x000fea000b800000 */
[----:B--2-4-:R2:W4:Y:S04]  /*53d0*/  SHFL.IDX PT, R9, R38, 0x1, 0x1c1f ;  /* 0x003c1f0026097f89 */ /* 0x01452800000e0000 */
[----:B---3--:R2:W3:Y:S02]  /*53e0*/  SHFL.IDX PT, R37, R36, 0x1, 0x1c1f ;  /* 0x003c1f0024257f89 */ /* 0x0084e400000e0000 */
.L_x_15636:
        /* <DEDUP_REMOVED lines=13> */
.L_x_15379:
[----:B------:R-:W-:Y:S05]  /*54c0*/  BSYNC B0 ;  /* 0x0000000000007941 */ /* 0x000fea0003800000 */
.L_x_15359:
        /* <DEDUP_REMOVED lines=16> */
.L_x_15407:
[----:B------:R-:W-:Y:S05]  /*55d0*/  BSYNC B0 ;  /* 0x0000000000007941 */ /* 0x000fea0003800000 */
.L_x_15406:
[----:B------:R-:W0:Y:S01]  /*55e0*/  SYNCS.PHASECHK.TRANS64.TRYWAIT P4, [R69+URZ+0x168b0], R77 ;  /* 0x0168b04d450075a7 */ /* 0x000e22000808017f */
[----:B------:R-:W-:Y:S01]  /*55f0*/  ULDC UR36, c[0x0][0x2f4] ;  /* 0x0000bd0000247ab9 */ /* 0x000fe20000000800 */
[----:B------:R-:W-:Y:S04]  /*5600*/  BSSY B0, `(.L_x_15408) ;  /* 0x0000002000007945 */ /* 0x000fe80003800000 */
[----:B0-----:R-:W-:Y:S05]  /*5610*/  @!P4 BRA `(.L_x_15409) ;  /* 0x0000013c00d4c947 */ /* 0x001fea0003800000 */
.L_x_15637:
[----:B------:R-:W-:Y:S05]  /*5620*/  BSYNC B0 ;  /* 0x0000000000007941 */ /* 0x000fea0003800000 */
.L_x_15408:
        /* <DEDUP_REMOVED lines=8> */
[----:B------:R-:W-:Y:S02]  /*56b0*/  IADD3 R9, R9, R73, RZ ;  /* 0x0000004909097210 */ /* 0x000fe40007ffe0ff */
        /* <DEDUP_REMOVED lines=9> */
[----:B-1----:R-:W-:-:S04]  /*5750*/  LEA R36, P4, R8, UR4, 0x1 ;  /* 0x0000000408247c11 */ /* 0x002fc8000f8808ff */
        /* <DEDUP_REMOVED lines=15> */
.L_x_15411:
[----:B------:R-:W-:Y:S05]  /*5850*/  BSYNC B0 ;  /* 0x0000000000007941 */ /* 0x000fea0003800000 */
.L_x_15410:
        /* <DEDUP_REMOVED lines=15> */
.L_x_15413:
[----:B------:R-:W-:Y:S05]  /*5950*/  BSYNC B0 ;  /* 0x0000000000007941 */ /* 0x000fea0003800000 */
.L_x_15412:
[----:B-1-3--:R-:W3:Y:S01]  /*5960*/  LDL.LU R9, [R1] ;  /* 0x0000000001097983 */ /* 0x00aee20000300800 */
        /* <DEDUP_REMOVED lines=16> */
[----:B------:R0:W-:Y:S01]  /*5a70*/  STL [R1], R9 ;  /* 0x0000000901007387 */ /* 0x0001e20000100800 */
[----:B------:R-:W-:Y:S05]  /*5a80*/  @P4 BRA `(.L_x_15414) ;  /* 0xffffffc4005c4947 */ /* 0x000fea000383ffff */
[----:B0-----:R-:W0:Y:S01]  /*5a90*/  S2R R9, SR_TID.X ;  /* 0x0000000000097919 */ /* 0x001e220000002100 */
[----:B------:R-:W-:Y:S02]  /*5aa0*/  PLOP3.LUT P0, PT, PT, PT, PT, 0x8, 0x0 ;  /* 0x000000000000781c */ /* 0x000fe40003f0e170 */
[----:B0-----:R-:W-:-:S04]  /*5ab0*/  SHF.R.U32.HI R9, RZ, 0x7, R9 ;  /* 0x00000007ff097819 */ /* 0x001fc80000011609 */
[----:B------:R-:W-:-:S13]  /*5ac0*/  ISETP.NE.AND P4, PT, R9, 0x1, PT ;  /* 0x000000010900780c */ /* 0x000fda0003f85270 */
[----:B------:R-:W-:Y:S06]  /*5ad0*/  @!P4 BAR.ARV 0x9, 0x100 ;  /* 0x024400000000cb1d */ /* 0x000fec0000002000 */
.L_x_15354:
[----:B------:R-:W3:Y:S01]  /*5ae0*/  LDL R5, [R1+0x28] ;  /* 0x0000280001057983 */ /* 0x000ee20000100800 */
[----:B------:R-:W0:Y:S01]  /*5af0*/  LDC R0, c[0x0][0x448] ;  /* 0x00011200ff007b82 */ /* 0x000e220000000800 */
        /* <DEDUP_REMOVED lines=14> */
[----:B------:R-:W-:Y:S02]  /*5be0*/  IMAD.MOV.U32 R94, RZ, RZ, RZ ;  /* 0x000000ffff5e7224 */ /* 0x000fe400078e00ff */
[----:B--2---:R-:W-:Y:S02]  /*5bf0*/  IMAD.MOV.U32 R13, RZ, RZ, RZ ;  /* 0x000000ffff0d7224 */ /* 0x004fe400078e00ff */
[----:B------:R-:W-:Y:S01]  /*5c00*/  IMAD.MOV.U32 R90, RZ, RZ, RZ ;  /* 0x000000ffff5a7224 */ /* 0x000fe200078e00ff */
[----:B0-----:R-:W-:-:S13]  /*5c10*/  ISETP.NE.AND P1, PT, R0, 0x1, PT ;  /* 0x000000010000780c */ /* 0x001fda0003f25270 */
[----:B------:R-:W0:Y:S08]  /*5c20*/  @P1 LDC R3, c[0x0][0x44c] ;  /* 0x00011300ff031b82 */ /* 0x000e300000000800 */
[----:B------:R-:W1:Y:S01]  /*5c30*/  @P1 LDC R4, c[0x0][0x450] ;  /* 0x00011400ff041b82 */ /* 0x000e620000000800 */
[----:B---3--:R-:W-:-:S04]  /*5c40*/  VIADD R0, R5, 0xbf ;  /* 0x000000bf05007836 */ /* 0x008fc80000000000 */
[----:B0-----:R-:W-:-:S05]  /*5c50*/  @P1 IMAD.HI.U32 R3, R0, R3, RZ ;  /* 0x0000000300031227 */ /* 0x001fca00078e00ff */
[----:B-1----:R-:W-:Y:S02]  /*5c60*/  @P1 SHF.R.U32.HI R0, RZ, R4, R3 ;  /* 0x00000004ff001219 */ /* 0x002fe40000011603 */
[----:B------:R-:W-:-:S03]  /*5c70*/  PLOP3.LUT P1, PT, PT, PT, PT, 0x80, 0x0 ;  /* 0x000000000000781c */ /* 0x000fc60003f2f070 */
[----:B------:R-:W-:-:S05]  /*5c80*/  IMAD.IADD R0, R83, 0x1, R0 ;  /* 0x0000000153007824 */ /* 0x000fca00078e0200 */
[----:B------:R-:W-:-:S04]  /*5c90*/  SHF.R.S32.HI R3, RZ, 0x1f, R0 ;  /* 0x0000001fff037819 */ /* 0x000fc80000011400 */
[----:B------:R-:W-:-:S04]  /*5ca0*/  LEA.HI R3, R3, R0, RZ, 0x7 ;  /* 0x0000000003037211 */ /* 0x000fc800078f38ff */
        /* <DEDUP_REMOVED lines=8> */
.L_x_15415:
        /* <DEDUP_REMOVED lines=12> */
.L_x_15640:
        /* <DEDUP_REMOVED lines=16> */
[----:B0-----:R0:W1:Y:S01]  /*5ef0*/  LDC.64 R14, c[0x4][R0] ;  /* 0x01000000000e7b82 */ /* 0x0010620000000a00 */
        /* <DEDUP_REMOVED lines=10> */
[----:B-1--45:R-:W-:Y:S05]  /*5fa0*/  CALL.ABS.NOINC R14 ;  /* 0x000000000e007343 */ /* 0x032fea0003c00000 */
.L_x_15419:
[----:B------:R-:W-:Y:S05]  /*5fb0*/  BSYNC B6 ;  /* 0x0000000000067941 */ /* 0x000fea0003800000 */
.L_x_15418:
        /* <DEDUP_REMOVED lines=13> */
.L_x_15423:
[----:B--2---:R2:W3:Y:S02]  /*6090*/  SYNCS.PHASECHK.TRANS64.TRYWAIT P0, [R2+URZ+0x16800], R3 ;  /* 0x01680003020075a7 */ /* 0x0044e4000800017f */
[----:B---3--:R-:W-:Y:S05]  /*60a0*/  @!P0 NANOSLEEP.SYNCS 0x989680 ;  /* 0x009896800000895d */ /* 0x008fea0003900000 */
[----:B------:R-:W3:Y:S02]  /*60b0*/  @!P0 SYNCS.PHASECHK.TRANS64 P0, [R2+URZ+0x16800], R3 ;  /* 0x01680003020085a7 */ /* 0x000ee4000800007f */
[----:B---3--:R-:W-:Y:S05]  /*60c0*/  @!P0 BRA `(.L_x_15423) ;  /* 0xfffffffc00f08947 */ /* 0x008fea000383ffff */
.L_x_15422:
[----:B------:R-:W-:Y:S05]  /*60d0*/  BSYNC B0 ;  /* 0x0000000000007941 */ /* 0x000fea0003800000 */
.L_x_15421:
[----:B------:R-:W-:Y:S05]  /*60e0*/  BRA `(.L_x_15424) ;  /* 0x00000030003c7947 */ /* 0x000fea0003800000 */
.L_x_15420:
        /* <DEDUP_REMOVED lines=29> */
[----:B-1--4-:R-:W-:Y:S05]  /*62c0*/  CALL.ABS.NOINC R14 ;  /* 0x000000000e007343 */ /* 0x012fea0003c00000 */
.L_x_15426:
[----:B------:R-:W-:Y:S05]  /*62d0*/  BSYNC B6 ;  /* 0x0000000000067941 */ /* 0x000fea0003800000 */
.L_x_15425:
[----:B------:R-:W2:Y:S01]  /*62e0*/  LDL R20, [R1+0x28] ;  /* 0x0000280001147983 */ /* 0x000ea20000100800 */
[----:B------:R-:W-:Y:S01]  /*62f0*/  ULDC.U8 UR4, c[0x0][0x410] ;  /* 0x0001040000047ab9 */ /* 0x000fe20000000000 */
[----:B------:R-:W-:Y:S01]  /*6300*/  BSSY B0, `(.L_x_15427) ;  /* 0x00002e5000007945 */ /* 0x000fe20003800000 */
[----:B------:R-:W-:Y:S01]  /*6310*/  ISETP.NE.AND P0, PT, RZ, UR4, PT ;  /* 0x00000004ff007c0c */ /* 0x000fe2000bf05270 */
[----:B--2---:R-:W-:-:S12]  /*6320*/  IMAD.IADD R41, R154, 0x1, R20 ;  /* 0x000000019a297824 */ /* 0x004fd800078e0214 */
[----:B------:R-:W-:Y:S05]  /*6330*/  @!P0 BRA `(.L_x_15428) ;  /* 0x0000001400f08947 */ /* 0x000fea0003800000 */
[----:B------:R-:W1:Y:S01]  /*6340*/  LDC R32, c[0x0][0x448] ;  /* 0x00011200ff207b82 */ /* 0x000e620000000800 */
[----:B------:R-:W2:Y:S01]  /*6350*/  S2R R20, SR_TID.X ;  /* 0x0000000000147919 */ /* 0x000ea20000002100 */
[----:B------:R-:W-:Y:S01]  /*6360*/  ULDC.64 UR4, c[0x0][0x3f8] ;  /* 0x0000fe0000047ab9 */ /* 0x000fe20000000a00 */
[----:B------:R-:W-:Y:S01]  /*6370*/  ULDC.64 UR6, c[0x0][0x408] ;  /* 0x0001020000067ab9 */ /* 0x000fe20000000a00 */
[----:B------:R-:W-:Y:S02]  /*6380*/  IMAD.MOV.U32 R8, RZ, RZ, R26 ;  /* 0x000000ffff087224 */ /* 0x000fe400078e001a */
[----:B------:R-:W-:Y:S02]  /*6390*/  IMAD.MOV.U32 R9, RZ, RZ, R29 ;  /* 0x000000ffff097224 */ /* 0x000fe400078e001d */
[----:B------:R-:W-:Y:S02]  /*63a0*/  IMAD.MOV.U32 R10, RZ, RZ, R24 ;  /* 0x000000ffff0a7224 */ /* 0x000fe400078e0018 */
[----:B------:R-:W-:Y:S01]  /*63b0*/  IMAD.MOV.U32 R11, RZ, RZ, R31 ;  /* 0x000000ffff0b7224 */ /* 0x000fe200078e001f */
[----:B-1----:R-:W-:Y:S01]  /*63c0*/  ISETP.NE.AND P0, PT, R32, 0x1, PT ;  /* 0x000000012000780c */ /* 0x002fe20003f05270 */
[----:B--2---:R-:W-:-:S12]  /*63d0*/  VIADD R21, R20, 0xffffff80 ;  /* 0xffffff8014157836 */ /* 0x004fd80000000000 */
[----:B------:R-:W1:Y:S01]  /*63e0*/  @P0 LDC R0, c[0x0][0x44c] ;  /* 0x00011300ff000b82 */ /* 0x000e620000000800 */
[----:B------:R-:W-:-:S04]  /*63f0*/  SHF.R.S32.HI R20, RZ, 0x1f, R21 ;  /* 0x0000001fff147819 */ /* 0x000fc80000011415 */
[----:B------:R-:W-:-:S03]  /*6400*/  LEA.HI R20, R20, R21, RZ, 0x2 ;  /* 0x0000001514147211 */ /* 0x000fc600078f10ff */
[----:B------:R-:W2:Y:S01]  /*6410*/  @P0 LDC R5, c[0x0][0x450] ;  /* 0x00011400ff050b82 */ /* 0x000ea20000000800 */
[----:B------:R-:W-:-:S04]  /*6420*/  LOP3.LUT R20, R20, 0xfffffffc, RZ, 0xc0, !PT ;  /* 0xfffffffc14147812 */ /* 0x000fc800078ec0ff */
[----:B------:R-:W-:-:S05]  /*6430*/  IADD3 R20, R21, -R20, RZ ;  /* 0x8000001415147210 */ /* 0x000fca0007ffe0ff */
[----:B------:R-:W-:-:S04]  /*6440*/  IMAD R3, R20, 0x60, R41 ;  /* 0x0000006014037824 */ /* 0x000fc800078e0229 */
[----:B-1----:R-:W-:-:S05]  /*6450*/  @P0 IMAD.HI.U32 R0, R3, R0, RZ ;  /* 0x0000000003000227 */ /* 0x002fca00078e00ff */
[----:B--2---:R-:W-:-:S04]  /*6460*/  @P0 SHF.R.U32.HI R3, RZ, R5, R0 ;  /* 0x00000005ff030219 */ /* 0x004fc80000011600 */
        /* <DEDUP_REMOVED lines=17> */
[----:B------:R1:W2:Y:S04]  /*6580*/  SHFL.IDX PT, R3, R6, RZ, 0x1c1f ;  /* 0x001c1fff06037589 */ /* 0x0002a800000e0000 */
[----:B------:R1:W3:Y:S04]  /*6590*/  SHFL.IDX PT, R0, R4, RZ, 0x1c1f ;  /* 0x001c1fff04007589 */ /* 0x0002e800000e0000 */
[----:B------:R1:W1:Y:S04]  /*65a0*/  SHFL.IDX PT, R5, R8, RZ, 0x1c1f ;  /* 0x001c1fff08057589 */ /* 0x00026800000e0000 */
[----:B0-----:R0:W0:Y:S02]  /*65b0*/  SHFL.IDX PT, R14, R7, RZ, 0x1c1f ;  /* 0x001c1fff070e7589 */ /* 0x00102400000e0000 */
.L_x_15646:
[----:B------:R-:W5:Y:S01]  /*65c0*/  LDL R9, [R1+0x18] ;  /* 0x0000180001097983 */ /* 0x000f620000100800 */
[----:B------:R-:W-:Y:S01]  /*65d0*/  BSSY B1, `(.L_x_15430) ;  /* 0x0000020000017945 */ /* 0x000fe20003800000 */
[----:B------:R-:W-:Y:S02]  /*65e0*/  CS2R R34, SRZ ;  /* 0x0000000000227805 */ /* 0x000fe4000001ff00 */
[----:B------:R-:W-:Y:S02]  /*65f0*/  CS2R R20, SRZ ;  /* 0x0000000000147805 */ /* 0x000fe4000001ff00 */
[----:B------:R-:W-:Y:S02]  /*6600*/  CS2R R28, SRZ ;  /* 0x00000000001c7805 */ /* 0x000fe4000001ff00 */
[----:B------:R-:W-:Y:S01]  /*6610*/  CS2R R24, SRZ ;  /* 0x0000000000187805 */ /* 0x000fe2000001ff00 */
[----:B-----5:R-:W-:-:S05]  /*6620*/  IMAD R32, R9, R32, RZ ;  /* 0x0000002009207224 */ /* 0x020fca00078e02ff */
[----:B------:R-:W-:-:S13]  /*6630*/  ISETP.GE.AND P0, PT, R41, R32, PT ;  /* 0x000000202900720c */ /* 0x000fda0003f06270 */
[----:B------:R-:W-:Y:S05]  /*6640*/  @P0 BRA `(.L_x_15431) ;  /* 0x0000000000600947 */ /* 0x000fea0003800000 */
[----:B------:R-:W4:Y:S01]  /*6650*/  LDL R9, [R1+0x4] ;  /* 0x0000040001097983 */ /* 0x000f220000100800 */
[----:B------:R-:W-:-:S03]  /*6660*/  ULDC UR4, c[0x0][0x3f4] ;  /* 0x0000fd0000047ab9 */ /* 0x000fc60000000800 */
[----:B------:R-:W4:Y:S01]  /*6670*/  LDL R12, [R1+0x60] ;  /* 0x00006000010c7983 */ /* 0x000f220000100800 */
[----:B------:R-:W-:Y:S01]  /*6680*/  ISETP.GE.AND P2, PT, R152, UR4, PT ;  /* 0x0000000498007c0c */ /* 0x000fe2000bf46270 */
[----:B---3--:R-:W-:Y:S02]  /*6690*/  IMAD.MOV.U32 R10, RZ, RZ, R0 ;  /* 0x000000ffff0a7224 */ /* 0x008fe400078e0000 */
[----:B--2---:R-:W-:Y:S02]  /*66a0*/  IMAD.MOV.U32 R11, RZ, RZ, R3 ;  /* 0x000000ffff0b7224 */ /* 0x004fe400078e0003 */
[----:B-1----:R-:W-:Y:S01]  /*66b0*/  IMAD.MOV.U32 R15, RZ, RZ, R5 ;  /* 0x000000ffff0f7224 */ /* 0x002fe200078e0005 */
[----:B------:R-:W-:Y:S02]  /*66c0*/  CS2R R28, SRZ ;  /* 0x00000000001c7805 */ /* 0x000fe4000001ff00 */
[----:B------:R-:W-:Y:S02]  /*66d0*/  CS2R R34, SRZ ;  /* 0x0000000000227805 */ /* 0x000fe4000001ff00 */
[----:B------:R-:W-:-:S03]  /*66e0*/  CS2R R24, SRZ ;  /* 0x0000000000187805 */ /* 0x000fc6000001ff00 */
[----:B------:R-:W-:-:S05]  /*66f0*/  @!P2 IMAD.WIDE R10, R152, 0x2, R10 ;  /* 0x00000002980aa825 */ /* 0x000fca00078e020a */
[----:B------:R1:W5:Y:S01]  /*6700*/  @!P2 LD.E.64 R28, desc[UR40][R10.64] ;  /* 0x000000280a1ca980 */ /* 0x000362000c101b00 */
[----:B----4-:R-:W-:-:S13]  /*6710*/  ISETP.GE.AND P3, PT, R9, UR4, PT ;  /* 0x0000000409007c0c */ /* 0x010fda000bf66270 */
[C---:B------:R-:W-:Y:S01]  /*6720*/  @!P3 IMAD.SHL.U32 R37, R9.reuse, 0x2, RZ ;  /* 0x000000020925b824 */ /* 0x040fe200078e00ff */
[----:B------:R-:W-:-:S04]  /*6730*/  @!P3 SHF.L.U64.HI R20, R9, 0x1, R12 ;  /* 0x000000010914b819 */ /* 0x000fc8000001020c */
[-C--:B------:R-:W-:Y:S02]  /*6740*/  @!P3 IADD3 R26, P0, R0, R37.reuse, RZ ;  /* 0x00000025001ab210 */ /* 0x080fe40007f1e0ff */
[----:B0-----:R-:W-:Y:S01]  /*6750*/  @!P3 IADD3 R36, P1, R14, R37, RZ ;  /* 0x000000250e24b210 */ /* 0x001fe20007f3e0ff */
[----:B------:R-:W-:-:S04]  /*6760*/  @!P2 IMAD.WIDE R12, R152, 0x2, R14 ;  /* 0x00000002980ca825 */ /* 0x000fc800078e020e */
[--C-:B------:R-:W-:Y:S01]  /*6770*/  @!P3 IMAD.X R27, R3, 0x1, R20.reuse, P0 ;  /* 0x00000001031bb824 */ /* 0x100fe200000e0614 */
[----:B------:R1:W5:Y:S01]  /*6780*/  @!P2 LD.E.64 R34, desc[UR40][R12.64] ;  /* 0x000000280c22a980 */ /* 0x000362000c101b00 */
[----:B------:R-:W-:Y:S01]  /*6790*/  @!P3 IMAD.X R37, R5, 0x1, R20, P1 ;  /* 0x000000010525b824 */ /* 0x000fe200008e0614 */
[----:B------:R-:W-:Y:S02]  /*67a0*/  CS2R R20, SRZ ;  /* 0x0000000000147805 */ /* 0x000fe4000001ff00 */
[----:B------:R1:W5:Y:S04]  /*67b0*/  @!P3 LD.E.64 R24, desc[UR40][R26.64] ;  /* 0x000000281a18b980 */ /* 0x000368000c101b00 */
[----:B------:R1:W5:Y:S02]  /*67c0*/  @!P3 LD.E.64 R20, desc[UR40][R36.64] ;  /* 0x000000282414b980 */ /* 0x000364000c101b00 */
.L_x_15431:
[----:B------:R-:W-:Y:S05]  /*67d0*/  BSYNC B1 ;  /* 0x0000000000017941 */ /* 0x000fea0003800000 */
.L_x_15430:
[----:B---3-5:R-:W-:Y:S01]  /*67e0*/  IMAD.MOV.U32 R0, RZ, RZ, R34 ;  /* 0x000000ffff007224 */ /* 0x028fe200078e0022 */
[----:B------:R-:W-:Y:S01]  /*67f0*/  UMOV UR4, 0xffffffff ;  /* 0xffffffff00047882 */ /* 0x000fe20000000000 */
[----:B--2---:R-:W-:Y:S01]  /*6800*/  IMAD.MOV.U32 R3, RZ, RZ, R35 ;  /* 0x000000ffff037224 */ /* 0x004fe200078e0023 */
[----:B-1----:R-:W-:Y:S01]  /*6810*/  CS2R R26, SRZ ;  /* 0x00000000001a7805 */ /* 0x002fe2000001ff00 */
        /* <DEDUP_REMOVED lines=9> */
[----:B------:R-:W-:Y:S02]  /*68b0*/  PRMT R46, R0, 0x7610, R46 ;  /* 0x00007610002e7816 */ /* 0x000fe4000000002e */
[----:B------:R-:W-:Y:S02]  /*68c0*/  PRMT R39, R39, 0x5410, R3 ;  /* 0x0000541027277816 */ /* 0x000fe40000000003 */
[----:B------:R-:W-:Y:S02]  /*68d0*/  PRMT R40, R40, 0x5410, R5 ;  /* 0x0000541028287816 */ /* 0x000fe40000000005 */
[----:B------:R-:W-:Y:S01]  /*68e0*/  PRMT R50, R9, 0x7610, R50 ;  /* 0x0000761009327816 */ /* 0x000fe20000000032 */
[----:B------:R-:W-:Y:S06]  /*68f0*/  BRA.DIV UR4, `(.L_x_15432) ;  /* 0x0000012e04e07947 */ /* 0x000fec000b800000 */
[----:B------:R1:W2:Y:S04]  /*6900*/  SHFL.IDX PT, R3, R6, 0x1, 0x1c1f ;  /* 0x003c1f0006037f89 */ /* 0x0002a800000e0000 */
[----:B------:R1:W3:Y:S04]  /*6910*/  SHFL.IDX PT, R0, R4, 0x1, 0x1c1f ;  /* 0x003c1f0004007f89 */ /* 0x0002e800000e0000 */
[----:B------:R1:W1:Y:S04]  /*6920*/  SHFL.IDX PT, R5, R8, 0x1, 0x1c1f ;  /* 0x003c1f0008057f89 */ /* 0x00026800000e0000 */
[----:B0-----:R0:W0:Y:S02]  /*6930*/  SHFL.IDX PT, R14, R7, 0x1, 0x1c1f ;  /* 0x003c1f00070e7f89 */ /* 0x00102400000e0000 */
.L_x_15652:
[----:B-1----:R-:W5:Y:S04]  /*6940*/  LDL R6, [R1+0x58] ;  /* 0x0000580001067983 */ /* 0x002f680000100800 */
[----:B------:R-:W4:Y:S01]  /*6950*/  LDL R42, [R1+0x38] ;  /* 0x00003800012a7983 */ /* 0x000f220000100800 */
[----:B------:R-:W-:Y:S01]  /*6960*/  VIADD R41, R41, 0x60 ;  /* 0x0000006029297836 */ /* 0x000fe20000000000 */
[----:B------:R-:W-:Y:S01]  /*6970*/  BSSY B1, `(.L_x_15433) ;  /* 0x0000023000017945 */ /* 0x000fe20003800000 */
[----:B------:R-:W-:Y:S02]  /*6980*/  CS2R R10, SRZ ;  /* 0x00000000000a7805 */ /* 0x000fe4000001ff00 */
[----:B------:R-:W-:Y:S02]  /*6990*/  CS2R R12, SRZ ;  /* 0x00000000000c7805 */ /* 0x000fe4000001ff00 */
[----:B------:R-:W-:-:S02]  /*69a0*/  CS2R R8, SRZ ;  /* 0x0000000000087805 */ /* 0x000fc4000001ff00 */
[----:B------:R-:W-:Y:S02]  /*69b0*/  ISETP.GE.AND P0, PT, R41, R32, PT ;  /* 0x000000202900720c */ /* 0x000fe40003f06270 */
[----:B-----5:R-:W-:-:S04]  /*69c0*/  LEA.HI R4, R6, R6, RZ, 0x1 ;  /* 0x0000000606047211 */ /* 0x020fc800078f08ff */
[----:B------:R-:W-:Y:S01]  /*69d0*/  LOP3.LUT R4, R4, 0xfffffffe, RZ, 0xc0, !PT ;  /* 0xfffffffe04047812 */ /* 0x000fe200078ec0ff */
[----:B----4-:R-:W-:-:S04]  /*69e0*/  IMAD.SHL.U32 R31, R42, 0x40, RZ ;  /* 0x000000402a1f7824 */ /* 0x010fc800078e00ff */
[----:B------:R-:W-:-:S05]  /*69f0*/  IMAD.IADD R4, R6, 0x1, -R4 ;  /* 0x0000000106047824 */ /* 0x000fca00078e0a04 */
[----:B------:R-:W-:Y:S01]  /*6a00*/  SHF.L.U32 R41, R4, 0x1f, RZ ;  /* 0x0000001f04297819 */ /* 0x000fe200000006ff */
[----:B------:R-:W-:Y:S06]  /*6a10*/  @P0 BRA `(.L_x_15434) ;  /* 0x0000000000600947 */ /* 0x000fec0003800000 */
[----:B------:R-:W4:Y:S01]  /*6a20*/  LDL R15, [R1+0x4] ;  /* 0x00000400010f7983 */ /* 0x000f220000100800 */
[----:B------:R-:W-:-:S03]  /*6a30*/  ULDC UR4, c[0x0][0x3f4] ;  /* 0x0000fd0000047ab9 */ /* 0x000fc60000000800 */
[----:B------:R-:W4:Y:S01]  /*6a40*/  LDL R36, [R1+0x60] ;  /* 0x0000600001247983 */ /* 0x000f220000100800 */
[----:B------:R-:W-:Y:S01]  /*6a50*/  ISETP.GE.AND P2, PT, R152, UR4, PT ;  /* 0x0000000498007c0c */ /* 0x000fe2000bf46270 */
[----:B---3--:R-:W-:Y:S02]  /*6a60*/  IMAD.MOV.U32 R6, RZ, RZ, R0 ;  /* 0x000000ffff067224 */ /* 0x008fe400078e0000 */
[----:B0-2---:R-:W-:Y:S01]  /*6a70*/  IMAD.MOV.U32 R7, RZ, RZ, R3 ;  /* 0x000000ffff077224 */ /* 0x005fe200078e0003 */
[----:B------:R-:W-:Y:S02]  /*6a80*/  CS2R R12, SRZ ;  /* 0x00000000000c7805 */ /* 0x000fe4000001ff00 */
[----:B------:R-:W-:-:S07]  /*6a90*/  CS2R R26, SRZ ;  /* 0x00000000001a7805 */ /* 0x000fce000001ff00 */
[----:B------:R-:W-:-:S05]  /*6aa0*/  @!P2 IMAD.WIDE R6, R152, 0x2, R6 ;  /* 0x000000029806a825 */ /* 0x000fca00078e0206 */
[----:B------:R1:W5:Y:S01]  /*6ab0*/  @!P2 LD.E.64 R12, desc[UR40][R6.64] ;  /* 0x00000028060ca980 */ /* 0x000362000c101b00 */
[----:B----4-:R-:W-:-:S13]  /*6ac0*/  ISETP.GE.AND P3, PT, R15, UR4, PT ;  /* 0x000000040f007c0c */ /* 0x010fda000bf66270 */
        /* <DEDUP_REMOVED lines=13> */
.L_x_15434:
[----:B------:R-:W-:Y:S05]  /*6ba0*/  BSYNC B1 ;  /* 0x0000000000017941 */ /* 0x000fea0003800000 */
.L_x_15433:
[----:B01----:R-:W0:Y:S01]  /*6bb0*/  S2R R7, SR_TID.X ;  /* 0x0000000000077919 */ /* 0x003e220000002100 */
[----:B------:R-:W1:Y:S01]  /*6bc0*/  SYNCS.PHASECHK.TRANS64.TRYWAIT P0, [R2+URZ+0x16800], R41 ;  /* 0x01680029020075a7 */ /* 0x000e62000800017f */
[----:B------:R-:W-:Y:S01]  /*6bd0*/  LOP3.LUT R31, R31, 0x1c0, RZ, 0xc0, !PT ;  /* 0x000001c01f1f7812 */ /* 0x000fe200078ec0ff */
[----:B--2--5:R-:W-:Y:S01]  /*6be0*/  IMAD.MOV.U32 R3, RZ, RZ, R26 ;  /* 0x000000ffff037224 */ /* 0x024fe200078e001a */
[----:B------:R-:W-:Y:S01]  /*6bf0*/  BSSY B1, `(.L_x_15435) ;  /* 0x000001f000017945 */ /* 0x000fe20003800000 */
[----:B------:R-:W-:Y:S01]  /*6c00*/  IMAD.MOV.U32 R4, RZ, RZ, R10 ;  /* 0x000000ffff047224 */ /* 0x000fe200078e000a */
[----:B---3--:R-:W-:Y:S01]  /*6c10*/  LOP3.LUT R0, R31, 0x18, R16, 0xf8, !PT ;  /* 0x000000181f007812 */ /* 0x008fe200078ef810 */
[----:B------:R-:W-:Y:S01]  /*6c20*/  IMAD R15, R33, -0xc0, R32 ;  /* 0xffffff40210f7824 */ /* 0x000fe200078e0220 */
[----:B------:R-:W-:Y:S01]  /*6c30*/  SHF.R.U32.HI R31, RZ, 0x3, R31 ;  /* 0x00000003ff1f7819 */ /* 0x000fe2000001161f */
[----:B------:R-:W-:Y:S01]  /*6c40*/  IMAD.MOV.U32 R5, RZ, RZ, R11 ;  /* 0x000000ffff057224 */ /* 0x000fe200078e000b */
[----:B------:R-:W-:Y:S01]  /*6c50*/  PRMT R37, R3, 0x7610, R37 ;  /* 0x0000761003257816 */ /* 0x000fe20000000025 */
[----:B------:R-:W-:Y:S01]  /*6c60*/  IMAD.MOV.U32 R3, RZ, RZ, R27 ;  /* 0x000000ffff037224 */ /* 0x000fe200078e001b */
[----:B------:R-:W-:Y:S01]  /*6c70*/  LOP3.LUT R0, R0, R31, RZ, 0x3c, !PT ;  /* 0x0000001f00007212 */ /* 0x000fe200078e3cff */
[----:B------:R-:W-:Y:S01]  /*6c80*/  IMAD.MOV.U32 R6, RZ, RZ, R12 ;  /* 0x000000ffff067224 */ /* 0x000fe200078e000c */
[----:B------:R-:W-:Y:S01]  /*6c90*/  PRMT R14, R4, 0x7610, R14 ;  /* 0x00007610040e7816 */ /* 0x000fe2000000000e */
[----:B------:R-:W-:Y:S01]  /*6ca0*/  IMAD.MOV.U32 R4, RZ, RZ, R8 ;  /* 0x000000ffff047224 */ /* 0x000fe200078e0008 */
[----:B------:R-:W-:-:S02]  /*6cb0*/  PRMT R36, R3, 0x7610, R36 ;  /* 0x0000761003247816 */ /* 0x000fc40000000024 */
[----:B------:R-:W-:Y:S02]  /*6cc0*/  VIMNMX R15, R15, 0xc0, PT ;  /* 0x000000c00f0f7848 */ /* 0x000fe40003fe0100 */
[----:B------:R-:W-:Y:S02]  /*6cd0*/  PRMT R31, R5, 0x7610, R31 ;  /* 0x00007610051f7816 */ /* 0x000fe4000000001f */
[----:B------:R-:W-:Y:S02]  /*6ce0*/  PRMT R32, R4, 0x7610, R32 ;  /* 0x0000761004207816 */ /* 0x000fe40000000020 */
[----:B------:R-:W-:Y:S02]  /*6cf0*/  PRMT R40, R6, 0x7610, R40 ;  /* 0x0000761006287816 */ /* 0x000fe40000000028 */
[----:B------:R-:W-:Y:S02]  /*6d00*/  LOP3.LUT P2, RZ, R42, 0x4, RZ, 0xc0, !PT ;  /* 0x000000042aff7812 */ /* 0x000fe4000784c0ff */
[----:B------:R-:W-:-:S02]  /*6d10*/  ISETP.GE.AND P1, PT, R154, R15, PT ;  /* 0x0000000f9a00720c */ /* 0x000fc40003f26270 */
[----:B------:R-:W-:Y:S01]  /*6d20*/  MOV R5, R9 ;  /* 0x0000000900057202 */ /* 0x000fe20000000f00 */
[----:B0-----:R-:W-:-:S05]  /*6d30*/  VIADD R44, R7, 0xffffff80 ;  /* 0xffffff80072c7836 */ /* 0x001fca0000000000 */
[----:B------:R-:W-:-:S04]  /*6d40*/  SHF.R.S32.HI R7, RZ, 0x1f, R44 ;  /* 0x0000001fff077819 */ /* 0x000fc8000001142c */
[----:B------:R-:W-:-:S04]  /*6d50*/  LEA.HI R7, R7, R44, RZ, 0x5 ;  /* 0x0000002c07077211 */ /* 0x000fc800078f28ff */
[----:B------:R-:W-:-:S05]  /*6d60*/  SHF.R.S32.HI R7, RZ, 0x5, R7 ;  /* 0x00000005ff077819 */ /* 0x000fca0000011407 */
[----:B------:R-:W-:Y:S02]  /*6d70*/  IMAD R3, R7, 0x200, R0 ;  /* 0x0000020007037824 */ /* 0x000fe400078e0200 */
[----:B------:R-:W-:Y:S02]  /*6d80*/  IMAD.MOV.U32 R0, RZ, RZ, R13 ;  /* 0x000000ffff007224 */ /* 0x000fe400078e000d */
[----:B------:R-:W-:-:S03]  /*6d90*/  IMAD R3, R3, 0x2, R2 ;  /* 0x0000000203037824 */ /* 0x000fc600078e0202 */
[----:B------:R-:W-:Y:S01]  /*6da0*/  PRMT R51, R0, 0x7610, R51 ;  /* 0x0000761000337816 */ /* 0x000fe20000000033 */
[C---:B------:R-:W-:Y:S02]  /*6db0*/  VIADD R4, R3.reuse, 0x8400 ;  /* 0x0000840003047836 */ /* 0x040fe40000000000 */
[----:B------:R-:W-:Y:S01]  /*6dc0*/  VIADD R0, R3, 0x8440 ;  /* 0x0000844003007836 */ /* 0x000fe20000000000 */
[----:B-1----:R-:W-:Y:S06]  /*6dd0*/  @!P0 BRA `(.L_x_15436) ;  /* 0x0000012c00188947 */ /* 0x002fec0003800000 */
.L_x_15653:
[----:B------:R-:W-:Y:S05]  /*6de0*/  BSYNC B1 ;  /* 0x0000000000017941 */ /* 0x000fea0003800000 */
.L_x_15435:
[----:B------:R-:W-:Y:S01]  /*6df0*/  BSSY B1, `(.L_x_15437) ;  /* 0x0000068000017945 */ /* 0x000fe20003800000 */
[----:B------:R-:W-:Y:S01]  /*6e00*/  PRMT R33, R5, 0x7610, R33 ;  /* 0x0000761005217816 */ /* 0x000fe20000000021 */
[----:B------:R-:W-:Y:S02]  /*6e10*/  @P2 VIADD R0, R4, 0xffffffc0 ;  /* 0xffffffc004002836 */ /* 0x000fe40000000000 */
[----:B------:R-:W-:Y:S05]  /*6e20*/  @P1 BRA `(.L_x_15438) ;  /* 0x0000000400901947 */ /* 0x000fea0003800000 */
[----:B------:R-:W2:Y:S01]  /*6e30*/  LDL R6, [R1+0x4] ;  /* 0x0000040001067983 */ /* 0x000ea20000100800 */
[----:B------:R-:W1:Y:S01]  /*6e40*/  LDC R5, c[0x0][0x3f4] ;  /* 0x0000fd00ff057b82 */ /* 0x000e620000000800 */
[----:B------:R-:W-:Y:S01]  /*6e50*/  BSSY B2, `(.L_x_15439) ;  /* 0x0000032000027945 */ /* 0x000fe20003800000 */
[-C--:B-1----:R-:W-:Y:S02]  /*6e60*/  ISETP.GE.AND P0, PT, R152, R5.reuse, PT ;  /* 0x000000059800720c */ /* 0x082fe40003f06270 */
[----:B--2---:R-:W-:-:S11]  /*6e70*/  ISETP.GE.AND P1, PT, R6, R5, PT ;  /* 0x000000050600720c */ /* 0x004fd60003f26270 */
[----:B------:R-:W-:Y:S05]  /*6e80*/  @P0 BRA `(.L_x_15440) ;  /* 0x0000000000b80947 */ /* 0x000fea0003800000 */
[----:B------:R-:W1:Y:S01]  /*6e90*/  LDS.128 R4, [R3+0x8400] ;  /* 0x0084000003047984 */ /* 0x000e620000000c00 */
[----:B------:R-:W-:Y:S02]  /*6ea0*/  SHF.R.U32.HI R45, RZ, 0x10, R35 ;  /* 0x00000010ff2d7819 */ /* 0x000fe40000011623 */
[--C-:B------:R-:W-:Y:S02]  /*6eb0*/  SHF.R.U32.HI R42, RZ, 0x10, R29.reuse ;  /* 0x00000010ff2a7819 */ /* 0x100fe4000001161d */
[----:B0-----:R-:W-:Y:S02]  /*6ec0*/  SHF.R.U64 R41, R28, 0x10, R29 ;  /* 0x000000101c297819 */ /* 0x001fe4000000121d */
        /* <DEDUP_REMOVED lines=9> */
[C---:B-1----:R-:W-:Y:S01]  /*6f60*/  LOP3.LUT R29, R6.reuse, 0xffff0000, RZ, 0xc0, !PT ;  /* 0xffff0000061d7812 */ /* 0x042fe200078ec0ff */
        /* <DEDUP_REMOVED lines=32> */
.L_x_15440:
[----:B------:R-:W-:Y:S05]  /*7170*/  BSYNC B2 ;  /* 0x0000000000027941 */ /* 0x000fea0003800000 */
.L_x_15439:
[----:B------:R-:W-:Y:S05]  /*7180*/  @P1 BRA `(.L_x_15438) ;  /* 0x0000000000b81947 */ /* 0x000fea0003800000 */
[----:B-1----:R-:W1:Y:S01]  /*7190*/  LDS.128 R4, [R0] ;  /* 0x0000000000047984 */ /* 0x002e620000000c00 */
        /* <DEDUP_REMOVED lines=16> */
[C---:B0-----:R-:W-:Y:S01]  /*72a0*/  FMUL.FTZ R41, R21.reuse, R35 ;  /* 0x0000002315297220 */ /* 0x041fe20000410000 */
        /* <DEDUP_REMOVED lines=28> */
.L_x_15438:
[----:B------:R-:W-:Y:S05]  /*7470*/  BSYNC B1 ;  /* 0x0000000000017941 */ /* 0x000fea0003800000 */
.L_x_15437:
[----:B-12---:R-:W-:-:S04]  /*7480*/  IADD3 R4, R154, 0x60, RZ ;  /* 0x000000609a047810 */ /* 0x006fc80007ffe0ff */
[----:B------:R-:W-:-:S13]  /*7490*/  ISETP.GE.AND P0, PT, R4, R15, PT ;  /* 0x0000000f0400720c */ /* 0x000fda0003f06270 */
        /* <DEDUP_REMOVED lines=17> */
[----:B------:R-:W-:Y:S01]  /*75b0*/  IMAD.U32 R24, R21, 0x10000, RZ ;  /* 0x0001000015187824 */ /* 0x000fe200078e00ff */
[----:B------:R-:W-:Y:S02]  /*75c0*/  PRMT R37, R37, 0x5410, R12 ;  /* 0x0000541025257816 */ /* 0x000fe4000000000c */
[----:B------:R-:W-:Y:S02]  /*75d0*/  LOP3.LUT R21, R21, 0xffff0000, RZ, 0xc0, !PT ;  /* 0xffff000015157812 */ /* 0x000fe400078ec0ff */
[C---:B-1----:R-:W-:Y:S01]  /*75e0*/  LOP3.LUT R13, R6.reuse, 0xffff0000, RZ, 0xc0, !PT ;  /* 0xffff0000060d7812 */ /* 0x042fe200078ec0ff */
        /* <DEDUP_REMOVED lines=8> */
[C---:B------:R-:W-:Y:S02]  /*7670*/  IMAD.U32 R7, R5.reuse, 0x10000, RZ ;  /* 0x0001000005077824 */ /* 0x040fe400078e00ff */
[----:B------:R-:W-:Y:S01]  /*7680*/  FFMA.FTZ R26, R12, R25, R26 ;  /* 0x000000190c1a7223 */ /* 0x000fe2000001001a */
[----:B------:R-:W-:Y:S01]  /*7690*/  IMAD.U32 R13, R40, 0x10000, RZ ;  /* 0x00010000280d7824 */ /* 0x000fe200078e00ff */
        /* <DEDUP_REMOVED lines=21> */
.L_x_15443:
[----:B------:R-:W-:Y:S05]  /*77f0*/  BSYNC B1 ;  /* 0x0000000000017941 */ /* 0x000fea0003800000 */
.L_x_15442:
        /* <DEDUP_REMOVED lines=48> */
.L_x_15428:
[----:B------:R-:W1:Y:S01]  /*7b00*/  S2R R0, SR_TID.X ;  /* 0x0000000000007919 */ /* 0x000e620000002100 */
[----:B------:R-:W2:Y:S01]  /*7b10*/  LDC R32, c[0x0][0x448] ;  /* 0x00011200ff207b82 */ /* 0x000ea20000000800 */
[----:B------:R-:W-:Y:S01]  /*7b20*/  ULDC.64 UR4, c[0x0][0x3f8] ;  /* 0x0000fe0000047ab9 */ /* 0x000fe20000000a00 */
[----:B------:R-:W-:Y:S01]  /*7b30*/  ULDC.64 UR6, c[0x0][0x408] ;  /* 0x0001020000067ab9 */ /* 0x000fe20000000a00 */
[----:B------:R-:W-:Y:S02]  /*7b40*/  IMAD.MOV.U32 R4, RZ, RZ, R26 ;  /* 0x000000ffff047224 */ /* 0x000fe400078e001a */
[----:B------:R-:W-:Y:S02]  /*7b50*/  IMAD.MOV.U32 R6, RZ, RZ, R24 ;  /* 0x000000ffff067224 */ /* 0x000fe400078e0018 */
[----:B------:R-:W-:Y:S01]  /*7b60*/  IMAD.MOV.U32 R7, RZ, RZ, R31 ;  /* 0x000000ffff077224 */ /* 0x000fe200078e001f */
[----:B--2---:R-:W-:Y:S01]  /*7b70*/  ISETP.NE.AND P0, PT, R32, 0x1, PT ;  /* 0x000000012000780c */ /* 0x004fe20003f05270 */
[----:B-1----:R-:W-:-:S05]  /*7b80*/  VIADD R0, R0, 0xffffff80 ;  /* 0xffffff8000007836 */ /* 0x002fca0000000000 */
[----:B------:R-:W-:-:S07]  /*7b90*/  SHF.R.S32.HI R3, RZ, 0x1f, R0 ;  /* 0x0000001fff037819 */ /* 0x000fce0000011400 */
[----:B------:R-:W1:Y:S01]  /*7ba0*/  @P0 LDC R5, c[0x0][0x450] ;  /* 0x00011400ff050b82 */ /* 0x000e620000000800 */
[----:B------:R-:W-:-:S04]  /*7bb0*/  LEA.HI R3, R3, R0, RZ, 0x2 ;  /* 0x0000000003037211 */ /* 0x000fc800078f10ff */
[----:B------:R-:W-:-:S05]  /*7bc0*/  LOP3.LUT R3, R3, 0xfffffffc, RZ, 0xc0, !PT ;  /* 0xfffffffc03037812 */ /* 0x000fca00078ec0ff */
[----:B------:R-:W-:Y:S02]  /*7bd0*/  IMAD.IADD R3, R0, 0x1, -R3 ;  /* 0x0000000100037824 */ /* 0x000fe400078e0a03 */
[----:B------:R-:W2:Y:S02]  /*7be0*/  @P0 LDC R0, c[0x0][0x44c] ;  /* 0x00011300ff000b82 */ /* 0x000ea40000000800 */
[----:B------:R-:W-:-:S04]  /*7bf0*/  IMAD R3, R3, 0x60, R41 ;  /* 0x0000006003037824 */ /* 0x000fc800078e0229 */
[----:B--2---:R-:W-:-:S05]  /*7c00*/  @P0 IMAD.HI.U32 R0, R3, R0, RZ ;  /* 0x0000000003000227 */ /* 0x004fca00078e00ff */
[----:B-1----:R-:W-:Y:S02]  /*7c10*/  @P0 SHF.R.U32.HI R3, RZ, R5, R0 ;  /* 0x00000005ff030219 */ /* 0x002fe40000011600 */
[----:B------:R-:W-:Y:S02]  /*7c20*/  MOV R5, R29 ;  /* 0x0000001d00057202 */ /* 0x000fe40000000f00 */
[----:B------:R-:W-:Y:S01]  /*7c30*/  SHF.R.S32.HI R0, RZ, 0x1f, R3 ;  /* 0x0000001fff007819 */ /* 0x000fe20000011403 */
[----:B------:R-:W-:-:S04]  /*7c40*/  IMAD.WIDE.U32 R6, R3, UR6, R6 ;  /* 0x0000000603067c25 */ /* 0x000fc8000f8e0006 */
[C---:B------:R-:W-:Y:S02]  /*7c50*/  IMAD R8, R0.reuse, UR4, RZ ;  /* 0x0000000400087c24 */ /* 0x040fe4000f8e02ff */
[----:B------:R-:W-:Y:S02]  /*7c60*/  IMAD R0, R0, UR6, RZ ;  /* 0x0000000600007c24 */ /* 0x000fe4000f8e02ff */
[----:B------:R-:W-:-:S04]  /*7c70*/  IMAD.WIDE.U32 R4, R3, UR4, R4 ;  /* 0x0000000403047c25 */ /* 0x000fc8000f8e0004 */
[C---:B------:R-:W-:Y:S01]  /*7c80*/  IMAD R9, R3.reuse, UR5, R8 ;  /* 0x0000000503097c24 */ /* 0x040fe2000f8e0208 */
[----:B------:R-:W-:Y:S01]  /*7c90*/  ULDC.64 UR4, c[0x0][0x3e8] ;  /* 0x0000fa0000047ab9 */ /* 0x000fe20000000a00 */
        /* <DEDUP_REMOVED lines=10> */
[----:B------:R-:W2:Y:S01]  /*7d40*/  LDL R6, [R1+0x18] ;  /* 0x0000180001067983 */ /* 0x000ea20000100800 */
[----:B------:R-:W1:Y:S03]  /*7d50*/  LDC R35, c[0x0][0x3f4] ;  /* 0x0000fd00ff237b82 */ /* 0x000e660000000800 */
[----:B------:R-:W3:Y:S04]  /*7d60*/  SHFL.IDX PT, R3, R25, RZ, 0x1c1f ;  /* 0x001c1fff19037589 */ /* 0x000ee800000e0000 */
[----:B------:R-:W5:Y:S04]  /*7d70*/  SHFL.IDX PT, R0, R26, RZ, 0x1c1f ;  /* 0x001c1fff1a007589 */ /* 0x000f6800000e0000 */
[----:B0-----:R-:W0:Y:S04]  /*7d80*/  SHFL.IDX PT, R14, R27, RZ, 0x1c1f ;  /* 0x001c1fff1b0e7589 */ /* 0x001e2800000e0000 */
[----:B------:R-:W4:Y:S01]  /*7d90*/  SHFL.IDX PT, R4, R24, RZ, 0x1c1f ;  /* 0x001c1fff18047589 */ /* 0x000f2200000e0000 */
[----:B-1----:R-:W-:Y:S01]  /*7da0*/  ISETP.GE.AND P0, PT, R16, R35, PT ;  /* 0x000000231000720c */ /* 0x002fe20003f06270 */
[----:B--2---:R-:W-:-:S05]  /*7db0*/  IMAD R32, R6, R32, RZ ;  /* 0x0000002006207224 */ /* 0x004fca00078e02ff */
[----:B------:R-:W-:-:S13]  /*7dc0*/  ISETP.GE.OR P1, PT, R41, R32, P0 ;  /* 0x000000202900720c */ /* 0x000fda0000726670 */
[C---:B------:R-:W-:Y:S01]  /*7dd0*/  @!P1 IMAD.SHL.U32 R5, R16.reuse, 0x2, RZ ;  /* 0x0000000210059824 */ /* 0x040fe200078e00ff */
[----:B------:R-:W-:-:S04]  /*7de0*/  @!P1 SHF.L.U64.HI R21, R16, 0x1, R17 ;  /* 0x0000000110159819 */ /* 0x000fc80000010211 */
[----:B---3--:R-:W-:-:S05]  /*7df0*/  @!P1 IADD3 R6, P2, R3, R5, RZ ;  /* 0x0000000503069210 */ /* 0x008fca0007f5e0ff */
[----:B-----5:R-:W-:-:S05]  /*7e00*/  @!P1 IMAD.X R7, R0, 0x1, R21, P2 ;  /* 0x0000000100079824 */ /* 0x020fca00010e0615 */
[----:B------:R-:W2:Y:S01]  /*7e10*/  @!P1 LD.E.128 R8, desc[UR40][R6.64] ;  /* 0x0000002806089980 */ /* 0x000ea2000c101d00 */
[----:B0-----:R-:W-:-:S05]  /*7e20*/  @!P1 IADD3 R14, P2, R14, R5, RZ ;  /* 0x000000050e0e9210 */ /* 0x001fca0007f5e0ff */
[----:B----4-:R-:W-:-:S04]  /*7e30*/  @!P1 IMAD.X R3, R4, 0x1, R21, P2 ;  /* 0x0000000104039824 */ /* 0x010fc800010e0615 */
[----:B------:R-:W-:-:S05]  /*7e40*/  @!P1 IMAD.MOV.U32 R15, RZ, RZ, R3 ;  /* 0x000000ffff0f9224 */ /* 0x000fca00078e0003 */
[----:B------:R0:W3:Y:S01]  /*7e50*/  @!P1 LD.E.128 R4, desc[UR40][R14.64] ;  /* 0x000000280e049980 */ /* 0x0000e2000c101d00 */
[----:B------:R-:W-:Y:S02]  /*7e60*/  CS2R R36, SRZ ;  /* 0x0000000000247805 */ /* 0x000fe4000001ff00 */
[----:B------:R-:W-:Y:S02]  /*7e70*/  CS2R R38, SRZ ;  /* 0x0000000000267805 */ /* 0x000fe4000001ff00 */
[----:B------:R-:W-:Y:S01]  /*7e80*/  CS2R R28, SRZ ;  /* 0x00000000001c7805 */ /* 0x000fe2000001ff00 */
[----:B------:R-:W1:Y:S01]  /*7e90*/  SHFL.IDX PT, R24, R24, 0x1, 0x1c1f ;  /* 0x003c1f0018187f89 */ /* 0x000e6200000e0000 */
[----:B------:R-:W-:-:S03]  /*7ea0*/  CS2R R20, SRZ ;  /* 0x0000000000147805 */ /* 0x000fc6000001ff00 */
[----:B0-----:R0:W4:Y:S01]  /*7eb0*/  SHFL.IDX PT, R14, R27, 0x1, 0x1c1f ;  /* 0x003c1f001b0e7f89 */ /* 0x00112200000e0000 */
[----:B--2---:R-:W-:Y:S02]  /*7ec0*/  @!P1 IMAD.MOV.U32 R36, RZ, RZ, R8 ;  /* 0x000000ffff249224 */ /* 0x004fe400078e0008 */
[----:B------:R-:W-:Y:S02]  /*7ed0*/  @!P1 IMAD.MOV.U32 R37, RZ, RZ, R9 ;  /* 0x000000ffff259224 */ /* 0x000fe400078e0009 */
[----:B------:R-:W-:Y:S02]  /*7ee0*/  IMAD.MOV.U32 R0, RZ, RZ, R36 ;  /* 0x000000ffff007224 */ /* 0x000fe400078e0024 */
[----:B------:R-:W-:Y:S02]  /*7ef0*/  IMAD.MOV.U32 R3, RZ, RZ, R37 ;  /* 0x000000ffff037224 */ /* 0x000fe400078e0025 */
[----:B------:R-:W-:Y:S01]  /*7f00*/  @!P1 IMAD.MOV.U32 R38, RZ, RZ, R10 ;  /* 0x000000ffff269224 */ /* 0x000fe200078e000a */
[----:B------:R-:W-:Y:S01]  /*7f10*/  PRMT R48, R0, 0x7610, R48 ;  /* 0x0000761000307816 */ /* 0x000fe20000000030 */
[----:B------:R-:W-:Y:S01]  /*7f20*/  @!P1 IMAD.MOV.U32 R39, RZ, RZ, R11 ;  /* 0x000000ffff279224 */ /* 0x000fe200078e000b */
[----:B------:R-:W-:Y:S01]  /*7f30*/  PRMT R34, R34, 0x5410, R3 ;  /* 0x0000541022227816 */ /* 0x000fe20000000003 */
[----:B------:R0:W2:Y:S01]  /*7f40*/  SHFL.IDX PT, R0, R26, 0x1, 0x1c1f ;  /* 0x003c1f001a007f89 */ /* 0x0000a200000e0000 */
[----:B------:R-:W-:-:S02]  /*7f50*/  IMAD.MOV.U32 R8, RZ, RZ, R38 ;  /* 0x000000ffff087224 */ /* 0x000fc400078e0026 */
[----:B---3--:R-:W-:Y:S01]  /*7f60*/  @!P1 IMAD.MOV.U32 R28, RZ, RZ, R4 ;  /* 0x000000ffff1c9224 */ /* 0x008fe200078e0004 */
[----:B------:R0:W3:Y:S01]  /*7f70*/  SHFL.IDX PT, R3, R25, 0x1, 0x1c1f ;  /* 0x003c1f0019037f89 */ /* 0x0000e200000e0000 */
[----:B------:R-:W-:Y:S01]  /*7f80*/  @!P1 IMAD.MOV.U32 R29, RZ, RZ, R5 ;  /* 0x000000ffff1d9224 */ /* 0x000fe200078e0005 */
[----:B------:R-:W-:Y:S01]  /*7f90*/  @!P1 MOV R21, R7 ;  /* 0x0000000700159202 */ /* 0x000fe20000000f00 */
[----:B------:R-:W-:Y:S01]  /*7fa0*/  @!P1 IMAD.MOV.U32 R20, RZ, RZ, R6 ;  /* 0x000000ffff149224 */ /* 0x000fe200078e0006 */
        /* <DEDUP_REMOVED lines=11> */
[----:B012-4-:R-:W-:-:S07]  /*8060*/  PRMT R55, R7, 0x7610, R55 ;  /* 0x0000761007377816 */ /* 0x017fce0000000037 */
.L_x_15663:
[----:B------:R-:W2:Y:S01]  /*8070*/  LDL R7, [R1+0x58] ;  /* 0x0000580001077983 */ /* 0x000ea20000100800 */
[----:B------:R-:W-:Y:S01]  /*8080*/  VIADD R41, R41, 0x60 ;  /* 0x0000006029297836 */ /* 0x000fe20000000000 */
[----:B------:R-:W-:Y:S01]  /*8090*/  BSSY B1, `(.L_x_15445) ;  /* 0x0000016000017945 */ /* 0x000fe20003800000 */
[----:B------:R-:W-:Y:S02]  /*80a0*/  CS2R R8, SRZ ;  /* 0x0000000000087805 */ /* 0x000fe4000001ff00 */
[----:B------:R-:W-:Y:S02]  /*80b0*/  CS2R R10, SRZ ;  /* 0x00000000000a7805 */ /* 0x000fe4000001ff00 */
[----:B------:R-:W-:Y:S02]  /*80c0*/  ISETP.GE.AND P1, PT, R41, R32, PT ;  /* 0x000000202900720c */ /* 0x000fe40003f26270 */
[----:B--2---:R-:W-:-:S04]  /*80d0*/  LEA.HI R6, R7, R7, RZ, 0x1 ;  /* 0x0000000707067211 */ /* 0x004fc800078f08ff */
[----:B------:R-:W-:-:S05]  /*80e0*/  LOP3.LUT R6, R6, 0xfffffffe, RZ, 0xc0, !PT ;  /* 0xfffffffe06067812 */ /* 0x000fca00078ec0ff */
[----:B------:R-:W-:Y:S01]  /*80f0*/  IMAD.IADD R13, R7, 0x1, -R6 ;  /* 0x00000001070d7824 */ /* 0x000fe200078e0a06 */
[----:B------:R-:W-:-:S04]  /*8100*/  CS2R R6, SRZ ;  /* 0x0000000000067805 */ /* 0x000fc8000001ff00 */
[----:B------:R-:W-:Y:S01]  /*8110*/  SHF.L.U32 R13, R13, 0x1f, RZ ;  /* 0x0000001f0d0d7819 */ /* 0x000fe200000006ff */
[----:B------:R-:W-:Y:S06]  /*8120*/  @P1 BRA `(.L_x_15446) ;  /* 0x0000000000301947 */ /* 0x000fec0003800000 */
[----:B------:R-:W-:Y:S02]  /*8130*/  CS2R R6, SRZ ;  /* 0x0000000000067805 */ /* 0x000fe4000001ff00 */
[----:B------:R-:W-:Y:S02]  /*8140*/  CS2R R8, SRZ ;  /* 0x0000000000087805 */ /* 0x000fe4000001ff00 */
[----:B------:R-:W-:Y:S01]  /*8150*/  CS2R R10, SRZ ;  /* 0x00000000000a7805 */ /* 0x000fe2000001ff00 */
[----:B------:R-:W-:Y:S06]  /*8160*/  @P0 BRA `(.L_x_15446) ;  /* 0x0000000000200947 */ /* 0x000fec0003800000 */
[C---:B------:R-:W-:Y:S01]  /*8170*/  IMAD.SHL.U32 R4, R16.reuse, 0x2, RZ ;  /* 0x0000000210047824 */ /* 0x040fe200078e00ff */
[----:B------:R-:W-:-:S04]  /*8180*/  SHF.L.U64.HI R5, R16, 0x1, R17 ;  /* 0x0000000110057819 */ /* 0x000fc80000010211 */
[-C--:B---3--:R-:W-:Y:S02]  /*8190*/  IADD3 R8, P1, R3, R4.reuse, RZ ;  /* 0x0000000403087210 */ /* 0x088fe40007f3e0ff */
[----:B------:R-:W-:-:S03]  /*81a0*/  IADD3 R4, P2, R14, R4, RZ ;  /* 0x000000040e047210 */ /* 0x000fc60007f5e0ff */
[--C-:B------:R-:W-:Y:S02]  /*81b0*/  IMAD.X R9, R0, 0x1, R5.reuse, P1 ;  /* 0x0000000100097824 */ /* 0x100fe400008e0605 */
[----:B------:R-:W-:-:S04]  /*81c0*/  IMAD.X R5, R24, 0x1, R5, P2 ;  /* 0x0000000118057824 */ /* 0x000fc800010e0605 */
[----:B------:R-:W5:Y:S04]  /*81d0*/  LD.E.128 R8, desc[UR40][R8.64] ;  /* 0x0000002808087980 */ /* 0x000f68000c101d00 */
[----:B------:R-:W5:Y:S02]  /*81e0*/  LD.E.128 R4, desc[UR40][R4.64] ;  /* 0x0000002804047980 */ /* 0x000f64000c101d00 */
.L_x_15446:
[----:B------:R-:W-:Y:S05]  /*81f0*/  BSYNC B1 ;  /* 0x0000000000017941 */ /* 0x000fea0003800000 */
.L_x_15445:
[----:B------:R-:W0:Y:S01]  /*8200*/  SYNCS.PHASECHK.TRANS64.TRYWAIT P1, [R2+URZ+0x16800], R13 ;  /* 0x0168000d020075a7 */ /* 0x000e22000802017f */
[----:B------:R-:W-:Y:S01]  /*8210*/  IMAD R32, R33, -0xc0, R32 ;  /* 0xffffff4021207824 */ /* 0x000fe200078e0220 */
[----:B------:R-:W-:Y:S01]  /*8220*/  BSSY B1, `(.L_x_15447) ;  /* 0x0000014000017945 */ /* 0x000fe20003800000 */
[----:B------:R-:W-:Y:S02]  /*8230*/  VIADD R14, R154, 0x60 ;  /* 0x000000609a0e7836 */ /* 0x000fe40000000000 */
[----:B-----5:R-:W-:Y:S01]  /*8240*/  IMAD.MOV.U32 R0, RZ, RZ, R4 ;  /* 0x000000ffff007224 */ /* 0x020fe200078e0004 */
[----:B---3--:R-:W-:Y:S01]  /*8250*/  VIMNMX R3, R32, 0xc0, PT ;  /* 0x000000c020037848 */ /* 0x008fe20003fe0100 */
[----:B------:R-:W-:-:S03]  /*8260*/  IMAD.MOV.U32 R12, RZ, RZ, R5 ;  /* 0x000000ffff0c7224 */ /* 0x000fc600078e0005 */
[-C--:B------:R-:W-:Y:S02]  /*8270*/  ISETP.GE.OR P2, PT, R154, R3.reuse, P0 ;  /* 0x000000039a00720c */ /* 0x080fe40000746670 */
[----:B------:R-:W-:Y:S01]  /*8280*/  ISETP.GE.OR P0, PT, R14, R3, P0 ;  /* 0x000000030e00720c */ /* 0x000fe20000706670 */
        /* <DEDUP_REMOVED lines=12> */
[----:B0-----:R-:W-:Y:S06]  /*8350*/  @!P1 BRA `(.L_x_15448) ;  /* 0x0000011c00409947 */ /* 0x001fec0003800000 */
.L_x_15664:
[----:B------:R-:W-:Y:S05]  /*8360*/  BSYNC B1 ;  /* 0x0000000000017941 */ /* 0x000fea0003800000 */
.L_x_15447:
        /* <DEDUP_REMOVED lines=23> */
[----:B------:R-:W-:Y:S02]  /*84e0*/  PRMT R51, R54, 0x5410, R51 ;  /* 0x0000541036337816 */ /* 0x000fe40000000033 */
[----:B0-----:R-:W-:-:S04]  /*84f0*/  IADD3 R25, R14, -0x80, RZ ;  /* 0xffffff800e197810 */ /* 0x001fc80007ffe0ff */
[----:B------:R-:W-:-:S04]  /*8500*/  SHF.R.S32.HI R24, RZ, 0x1f, R25 ;  /* 0x0000001fff187819 */ /* 0x000fc80000011419 */
[----:B------:R-:W-:-:S04]  /*8510*/  LEA.HI R24, R24, R25, RZ, 0x5 ;  /* 0x0000001918187211 */ /* 0x000fc800078f28ff */
        /* <DEDUP_REMOVED lines=27> */
[----:B------:R-:W-:Y:S01]  /*86d0*/  FMUL.FTZ R39, R24, R49 ;  /* 0x0000003118277220 */ /* 0x000fe20000410000 */
[----:B------:R-:W-:Y:S01]  /*86e0*/  FFMA.FTZ R57, R20, R50, R57 ;  /* 0x0000003214397223 */ /* 0x000fe20000010039 */
[----:B------:R-:W-:Y:S02]  /*86f0*/  IMAD.U32 R20, R46, 0x10000, RZ ;  /* 0x000100002e147824 */ /* 0x000fe400078e00ff */
[-C--:B------:R-:W-:Y:S01]  /*8700*/  FMUL.FTZ R59, R24, R31.reuse ;  /* 0x0000001f183b7220 */ /* 0x080fe20000410000 */
[----:B------:R-:W-:Y:S01]  /*8710*/  FFMA.FTZ R50, R12, R31, -R39 ;  /* 0x0000001f0c327223 */ /* 0x000fe20000010827 */
[C---:B------:R-:W-:Y:S01]  /*8720*/  FMUL.FTZ R54, R34.reuse, R38 ;  /* 0x0000002622367220 */ /* 0x040fe20000410000 */
[----:B------:R-:W-:Y:S01]  /*8730*/  FMUL.FTZ R31, R34, R20 ;  /* 0x00000014221f7220 */ /* 0x000fe20000410000 */
[----:B------:R-:W-:Y:S01]  /*8740*/  LOP3.LUT R24, R51, 0xffff0000, RZ, 0xc0, !PT ;  /* 0xffff000033187812 */ /* 0x000fe200078ec0ff */
[----:B------:R-:W-:Y:S01]  /*8750*/  IMAD.U32 R36, R26, 0x10000, RZ ;  /* 0x000100001a247824 */ /* 0x000fe200078e00ff */
[----:B------:R-:W-:Y:S01]  /*8760*/  LOP3.LUT R46, R46, 0xffff0000, RZ, 0xc0, !PT ;  /* 0xffff00002e2e7812 */ /* 0x000fe200078ec0ff */
[C---:B------:R-:W-:Y:S01]  /*8770*/  FFMA.FTZ R38, R21.reuse, R38, R31 ;  /* 0x0000002615267223 */ /* 0x040fe2000001001f */
[----:B------:R-:W-:Y:S01]  /*8780*/  FFMA.FTZ R34, R12, R49, R59 ;  /* 0x000000310c227223 */ /* 0x000fe2000001003b */
[----:B------:R-:W-:Y:S01]  /*8790*/  FFMA.FTZ R54, R21, R20, -R54 ;  /* 0x0000001415367223 */ /* 0x000fe20000010836 */
[----:B------:R-:W-:-:S02]  /*87a0*/  IMAD.U32 R31, R52, 0x10000, RZ ;  /* 0x00010000341f7824 */ /* 0x000fc400078e00ff */
[----:B------:R-:W-:Y:S01]  /*87b0*/  FMUL.FTZ R12, R25, R24 ;  /* 0x00000018190c7220 */ /* 0x000fe20000410000 */
[----:B------:R-:W-:Y:S02]  /*87c0*/  IMAD.U32 R21, R47, 0x10000, RZ ;  /* 0x000100002f157824 */ /* 0x000fe400078e00ff */
[-C--:B------:R-:W-:Y:S01]  /*87d0*/  FMUL.FTZ R56, R25, R46.reuse ;  /* 0x0000002e19387220 */ /* 0x080fe20000410000 */
[----:B------:R-:W-:Y:S01]  /*87e0*/  SHF.L.U32 R20, R53, 0x10, RZ ;  /* 0x0000001035147819 */ /* 0x000fe200000006ff */
[----:B------:R-:W-:Y:S02]  /*87f0*/  IMAD.U32 R37, R27, 0x10000, RZ ;  /* 0x000100001b257824 */ /* 0x000fe400078e00ff */
[----:B------:R-:W-:Y:S01]  /*8800*/  FMUL.FTZ R49, R36, R31 ;  /* 0x0000001f24317220 */ /* 0x000fe20000410000 */
[----:B------:R-:W-:Y:S02]  /*8810*/  IMAD.U32 R28, R14, 0x10000, RZ ;  /* 0x000100000e1c7824 */ /* 0x000fe400078e00ff */
[C---:B------:R-:W-:Y:S01]  /*8820*/  FFMA.FTZ R25, R13.reuse, R46, -R12 ;  /* 0x0000002e0d197223 */ /* 0x040fe2000001080c */
[----:B------:R-:W-:Y:S01]  /*8830*/  FMUL.FTZ R36, R36, R21 ;  /* 0x0000001524247220 */ /* 0x000fe20000410000 */
[----:B------:R-:W-:Y:S01]  /*8840*/  FFMA.FTZ R39, R13, R24, R56 ;  /* 0x000000180d277223 */ /* 0x000fe20000010038 */
[----:B------:R-:W-:-:S02]  /*8850*/  IMAD.U32 R29, R15, 0x10000, RZ ;  /* 0x000100000f1d7824 */ /* 0x000fc400078e00ff */
[C---:B------:R-:W-:Y:S01]  /*8860*/  FMUL.FTZ R24, R37.reuse, R20 ;  /* 0x0000001425187220 */ /* 0x040fe20000410000 */
[----:B------:R-:W-:Y:S02]  /*8870*/  IMAD.U32 R12, R48, 0x10000, RZ ;  /* 0x00010000300c7824 */ /* 0x000fe400078e00ff */
        /* <DEDUP_REMOVED lines=14> */
[-C--:B------:R-:W-:Y:S01]  /*8960*/  FMUL.FTZ R26, R26, R47.reuse ;  /* 0x0000002f1a1a7220 */ /* 0x080fe20000410000 */
        /* <DEDUP_REMOVED lines=12> */
[----:B------:R1:W-:Y:S01]  /*8a30*/  STS.128 [R32+0x8400], R12 ;  /* 0x0084000c20007388 */ /* 0x0003e20000000c00 */
[----:B------:R-:W-:-:S02]  /*8a40*/  F2FP.BF16.F32.PACK_AB R26, R21, R36 ;  /* 0x00000024151a723e */ /* 0x000fc400000010ff */
[----:B------:R-:W-:-:S05]  /*8a50*/  F2FP.BF16.F32.PACK_AB R27, R29, R46 ;  /* 0x0000002e1d1b723e */ /* 0x000fca00000010ff */
[----:B------:R1:W-:Y:S02]  /*8a60*/  STS.128 [R33+0x8400], R24 ;  /* 0x0084001821007388 */ /* 0x0003e40000000c00 */
.L_x_15450:
[----:B------:R-:W-:Y:S05]  /*8a70*/  BSYNC B1 ;  /* 0x0000000000017941 */ /* 0x000fea0003800000 */
.L_x_15449:
        /* <DEDUP_REMOVED lines=16> */
[----:B------:R-:W-:Y:S02]  /*8b80*/  SHF.R.U64 R8, R4, 0x10, R5 ;  /* 0x0000001004087819 */ /* 0x000fe40000001205 */
[----:B------:R-:W-:Y:S02]  /*8b90*/  SHF.R.U32.HI R9, RZ, 0x10, R9 ;  /* 0x00000010ff097819 */ /* 0x000fe40000011609 */
[----:B------:R-:W-:Y:S02]  /*8ba0*/  PRMT R43, R43, 0x5410, R8 ;  /* 0x000054102b2b7816 */ /* 0x000fe40000000008 */
[----:B------:R-:W-:-:S02]  /*8bb0*/  SHF.R.U64 R21, R10, 0x10, R11 ;  /* 0x000000100a157819 */ /* 0x000fc4000000120b */
[----:B------:R-:W-:Y:S02]  /*8bc0*/  SHF.R.U32.HI R5, RZ, 0x10, R5 ;  /* 0x00000010ff057819 */ /* 0x000fe40000011605 */
[----:B------:R-:W-:Y:S01]  /*8bd0*/  PRMT R45, R45, 0x5410, R20 ;  /* 0x000054102d2d7816 */ /* 0x000fe20000000014 */
[----:B------:R-:W-:Y:S01]  /*8be0*/  IMAD.U32 R32, R43, 0x10000, RZ ;  /* 0x000100002b207824 */ /* 0x000fe200078e00ff */
[----:B------:R-:W-:Y:S02]  /*8bf0*/  PRMT R44, R44, 0x5410, R9 ;  /* 0x000054102c2c7816 */ /* 0x000fe40000000009 */
[----:B------:R-:W-:Y:S01]  /*8c00*/  PRMT R21, R28, 0x5410, R21 ;  /* 0x000054101c157816 */ /* 0x000fe20000000015 */
[----:B------:R-:W-:Y:S01]  /*8c10*/  IMAD.U32 R28, R45, 0x10000, RZ ;  /* 0x000100002d1c7824 */ /* 0x000fe200078e00ff */
[----:B------:R-:W-:Y:S02]  /*8c20*/  PRMT R42, R42, 0x5410, R5 ;  /* 0x000054102a2a7816 */ /* 0x000fe40000000005 */
[----:B------:R-:W-:-:S02]  /*8c30*/  SHF.R.U32.HI R29, RZ, 0x10, R11 ;  /* 0x00000010ff1d7819 */ /* 0x000fc4000001160b */
[--C-:B------:R-:W-:Y:S02]  /*8c40*/  SHF.R.U64 R4, R6, 0x10, R7.reuse ;  /* 0x0000001006047819 */ /* 0x100fe40000001207 */
[----:B------:R-:W-:Y:S01]  /*8c50*/  SHF.R.U32.HI R7, RZ, 0x10, R7 ;  /* 0x00000010ff077819 */ /* 0x000fe20000011607 */
[----:B------:R-:W-:Y:S01]  /*8c60*/  IMAD.U32 R34, R42, 0x10000, RZ ;  /* 0x000100002a227824 */ /* 0x000fe200078e00ff */
[----:B------:R-:W-:Y:S02]  /*8c70*/  PRMT R29, R31, 0x5410, R29 ;  /* 0x000054101f1d7816 */ /* 0x000fe4000000001d */
[----:B------:R-:W-:Y:S02]  /*8c80*/  PRMT R40, R40, 0x5410, R7 ;  /* 0x0000541028287816 */ /* 0x000fe40000000007 */
[----:B------:R-:W-:Y:S02]  /*8c90*/  LOP3.LUT R43, R43, 0xffff0000, RZ, 0xc0, !PT ;  /* 0xffff00002b2b7812 */ /* 0x000fe400078ec0ff */
[----:B------:R-:W-:-:S02]  /*8ca0*/  PRMT R41, R41, 0x5410, R4 ;  /* 0x0000541029297816 */ /* 0x000fc40000000004 */
[----:B------:R-:W-:Y:S01]  /*8cb0*/  LOP3.LUT R45, R45, 0xffff0000, RZ, 0xc0, !PT ;  /* 0xffff00002d2d7812 */ /* 0x000fe200078ec0ff */
[----:B--2---:R-:W-:-:S04]  /*8cc0*/  IMAD.IADD R3, R12, 0x1, R0 ;  /* 0x000000010c037824 */ /* 0x004fc800078e0200 */
[----:B------:R-:W-:Y:S01]  /*8cd0*/  IMAD R0, R3, 0x2, R2 ;  /* 0x0000000203007824 */ /* 0x000fe200078e0202 */
[----:B---3--:R-:W0:Y:S04]  /*8ce0*/  LDS.128 R12, [R33+0x8400] ;  /* 0x00840000210c7984 */ /* 0x008e280000000c00 */
[----:B------:R-:W1:Y:S01]  /*8cf0*/  LDS.128 R24, [R0+0x8400] ;  /* 0x0084000000187984 */ /* 0x000e620000000c00 */
[----:B0-----:R-:W-:Y:S02]  /*8d00*/  IMAD.U32 R3, R12, 0x10000, RZ ;  /* 0x000100000c037824 */ /* 0x001fe400078e00ff */
[----:B-1----:R-:W-:Y:S02]  /*8d10*/  IMAD.U32 R9, R24, 0x10000, RZ ;  /* 0x0001000018097824 */ /* 0x002fe400078e00ff */
[----:B------:R-:W-:-:S02]  /*8d20*/  IMAD.U32 R11, R25, 0x10000, RZ ;  /* 0x00010000190b7824 */ /* 0x000fc400078e00ff */
[C---:B------:R-:W-:Y:S01]  /*8d30*/  FMUL.FTZ R36, R9.reuse, R32 ;  /* 0x0000002009247220 */ /* 0x040fe20000410000 */
[-C--:B------:R-:W-:Y:S01]  /*8d40*/  FMUL.FTZ R38, R9, R28.reuse ;  /* 0x0000001c09267220 */ /* 0x080fe20000410000 */
[----:B------:R-:W-:Y:S02]  /*8d50*/  IMAD.U32 R5, R13, 0x10000, RZ ;  /* 0x000100000d057824 */ /* 0x000fe400078e00ff */
[----:B------:R-:W-:Y:S01]  /*8d60*/  FFMA.FTZ R36, R3, R28, -R36 ;  /* 0x0000001c03247223 */ /* 0x000fe20000010824 */
[----:B------:R-:W-:Y:S01]  /*8d70*/  SHF.L.U32 R28, R44, 0x10, RZ ;  /* 0x000000102c1c7819 */ /* 0x000fe200000006ff */
[----:B------:R-:W-:Y:S01]  /*8d80*/  FMUL.FTZ R46, R11, R34 ;  /* 0x000000220b2e7220 */ /* 0x000fe20000410000 */
[----:B------:R-:W-:Y:S01]  /*8d90*/  FFMA.FTZ R38, R3, R32, R38 ;  /* 0x0000002003267223 */ /* 0x000fe20000010026 */
[----:B------:R-:W-:Y:S02]  /*8da0*/  IMAD.U32 R20, R27, 0x10000, RZ ;  /* 0x000100001b147824 */ /* 0x000fe400078e00ff */
[----:B------:R-:W-:Y:S01]  /*8db0*/  IMAD.U32 R3, R29, 0x10000, RZ ;  /* 0x000100001d037824 */ /* 0x000fe200078e00ff */
[----:B------:R-:W-:Y:S01]  /*8dc0*/  LOP3.LUT R10, R24, 0xffff0000, RZ, 0xc0, !PT ;  /* 0xffff0000180a7812 */ /* 0x000fe200078ec0ff */
[----:B------:R-:W-:-:S02]  /*8dd0*/  IMAD.U32 R9, R40, 0x10000, RZ ;  /* 0x0001000028097824 */ /* 0x000fc400078e00ff */
[-C--:B------:R-:W-:Y:S01]  /*8de0*/  FMUL.FTZ R32, R11, R28.reuse ;  /* 0x0000001c0b207220 */ /* 0x080fe20000410000 */
[----:B------:R-:W-:Y:S01]  /*8df0*/  FFMA.FTZ R46, R5, R28, -R46 ;  /* 0x0000001c052e7223 */ /* 0x000fe2000001082e */
[----:B------:R-:W-:Y:S02]  /*8e00*/  IMAD.U32 R8, R15, 0x10000, RZ ;  /* 0x000100000f087824 */ /* 0x000fe400078e00ff */
[C---:B------:R-:W-:Y:S01]  /*8e10*/  FMUL.FTZ R28, R20.reuse, R3 ;  /* 0x00000003141c7220 */ /* 0x040fe20000410000 */
[-C--:B------:R-:W-:Y:S01]  /*8e20*/  FMUL.FTZ R11, R20, R9.reuse ;  /* 0x00000009140b7220 */ /* 0x080fe20000410000 */
[----:B------:R-:W-:Y:S01]  /*8e30*/  LOP3.LUT R4, R12, 0xffff0000, RZ, 0xc0, !PT ;  /* 0xffff00000c047812 */ /* 0x000fe200078ec0ff */
[----:B------:R-:W-:Y:S01]  /*8e40*/  FFMA.FTZ R32, R5, R34, R32 ;  /* 0x0000002205207223 */ /* 0x000fe20000010020 */
[----:B------:R-:W-:Y:S01]  /*8e50*/  FFMA.FTZ R28, R8, R9, R28 ;  /* 0x00000009081c7223 */ /* 0x000fe2000001001c */
[----:B------:R-:W-:Y:S01]  /*8e60*/  FMUL.FTZ R5, R10, R43 ;  /* 0x0000002b0a057220 */ /* 0x000fe20000410000 */
[----:B------:R-:W-:Y:S01]  /*8e70*/  LOP3.LUT R24, R25, 0xffff0000, RZ, 0xc0, !PT ;  /* 0xffff000019187812 */ /* 0x000fe200078ec0ff */
[----:B------:R-:W-:Y:S01]  /*8e80*/  FFMA.FTZ R20, R8, R3, -R11 ;  /* 0x0000000308147223 */ /* 0x000fe2000001080b */
[----:B------:R-:W-:Y:S01]  /*8e90*/  LOP3.LUT R9, R42, 0xffff0000, RZ, 0xc0, !PT ;  /* 0xffff00002a097812 */ /* 0x000fe200078ec0ff */
[----:B------:R-:W-:Y:S01]  /*8ea0*/  FMUL.FTZ R11, R10, R45 ;  /* 0x0000002d0a0b7220 */ /* 0x000fe20000410000 */
[----:B------:R-:W-:Y:S01]  /*8eb0*/  LOP3.LUT R12, R13, 0xffff0000, RZ, 0xc0, !PT ;  /* 0xffff00000d0c7812 */ /* 0x000fe200078ec0ff */
[C---:B------:R-:W-:Y:S01]  /*8ec0*/  IMAD.U32 R6, R14.reuse, 0x10000, RZ ;  /* 0x000100000e067824 */ /* 0x040fe200078e00ff */
[----:B------:R-:W-:Y:S01]  /*8ed0*/  LOP3.LUT R7, R14, 0xffff0000, RZ, 0xc0, !PT ;  /* 0xffff00000e077812 */ /* 0x000fe200078ec0ff */
[----:B------:R-:W-:-:S02]  /*8ee0*/  IMAD.U32 R13, R26, 0x10000, RZ ;  /* 0x000100001a0d7824 */ /* 0x000fc400078e00ff */
[----:B------:R-:W-:Y:S01]  /*8ef0*/  FFMA.FTZ R45, R4, R45, -R5 ;  /* 0x0000002d042d7223 */ /* 0x000fe20000010805 */
[----:B------:R-:W-:Y:S01]  /*8f00*/  IMAD.U32 R8, R41, 0x10000, RZ ;  /* 0x0001000029087824 */ /* 0x000fe200078e00ff */
[----:B------:R-:W-:Y:S01]  /*8f10*/  LOP3.LUT R14, R15, 0xffff0000, RZ, 0xc0, !PT ;  /* 0xffff00000f0e7812 */ /* 0x000fe200078ec0ff */
[----:B------:R-:W-:Y:S01]  /*8f20*/  IMAD.U32 R5, R21, 0x10000, RZ ;  /* 0x0001000015057824 */ /* 0x000fe200078e00ff */
[----:B------:R-:W-:Y:S01]  /*8f30*/  LOP3.LUT R3, R44, 0xffff0000, RZ, 0xc0, !PT ;  /* 0xffff00002c037812 */ /* 0x000fe200078ec0ff */
[----:B------:R-:W-:Y:S01]  /*8f40*/  FMUL.FTZ R25, R24, R9 ;  /* 0x0000000918197220 */ /* 0x000fe20000410000 */
[----:B------:R-:W-:Y:S02]  /*8f50*/  LOP3.LUT R15, R26, 0xffff0000, RZ, 0xc0, !PT ;  /* 0xffff00001a0f7812 */ /* 0x000fe400078ec0ff */
[----:B------:R-:W-:Y:S01]  /*8f60*/  LOP3.LUT R26, R27, 0xffff0000, RZ, 0xc0, !PT ;  /* 0xffff00001b1a7812 */ /* 0x000fe200078ec0ff */
[C---:B------:R-:W-:Y:S01]  /*8f70*/  FMUL.FTZ R27, R13.reuse, R8 ;  /* 0x000000080d1b7220 */ /* 0x040fe20000410000 */
[----:B------:R-:W-:Y:S01]  /*8f80*/  FFMA.FTZ R11, R4, R43, R11 ;  /* 0x0000002b040b7223 */ /* 0x000fe2000001000b */
[----:B------:R-:W-:Y:S01]  /*8f90*/  FMUL.FTZ R13, R13, R5 ;  /* 0x000000050d0d7220 */ /* 0x000fe20000410000 */
[----:B------:R-:W-:Y:S01]  /*8fa0*/  LOP3.LUT R10, R41, 0xffff0000, RZ, 0xc0, !PT ;  /* 0xffff0000290a7812 */ /* 0x000fe200078ec0ff */
[-C--:B------:R-:W-:Y:S01]  /*8fb0*/  FMUL.FTZ R24, R24, R3.reuse ;  /* 0x0000000318187220 */ /* 0x080fe20000410000 */
[----:B------:R-:W-:Y:S01]  /*8fc0*/  FFMA.FTZ R25, R12, R3, -R25 ;  /* 0x000000030c197223 */ /* 0x000fe20000010819 */
[----:B------:R-:W-:-:S02]  /*8fd0*/  LOP3.LUT R4, R21, 0xffff0000, RZ, 0xc0, !PT ;  /* 0xffff000015047812 */ /* 0x000fc400078ec0ff */
        /* <DEDUP_REMOVED lines=23> */
.L_x_15441:
[----:B------:R-:W-:Y:S05]  /*9150*/  BSYNC B0 ;  /* 0x0000000000007941 */ /* 0x000fea0003800000 */
.L_x_15427:
        /* <DEDUP_REMOVED lines=8> */
.L_x_15424:
[----:B------:R-:W-:-:S13]  /*91e0*/  ISETP.NE.AND P0, PT, R157, 0x3, PT ;  /* 0x000000039d00780c */ /* 0x000fda0003f05270 */
[----:B------:R-:W-:Y:S05]  /*91f0*/  @!P0 BRA `(.L_x_15451) ;  /* 0x0000000000048947 */ /* 0x000fea0003800000 */
[----:B------:R-:W-:Y:S01]  /*9200*/  BPT.TRAP 0x1 ;  /* 0x000000040000795c */ /* 0x000fe20000300000 */
.L_x_15451:
[----:B---3--:R-:W-:Y:S01]  /*9210*/  IMAD R8, R22, 0x8, R2 ;  /* 0x0000000816087824 */ /* 0x008fe200078e0202 */
[----:B-12---:R-:W-:-:S04]  /*9220*/  SHF.L.U32 R3, R155, 0x1f, RZ ;  /* 0x0000001f9b037819 */ /* 0x006fc800000006ff */
[----:B------:R1:W2:Y:S01]  /*9230*/  SYNCS.PHASECHK.TRANS64.TRYWAIT P1, [R8+URZ+0x16830], R3 ;  /* 0x01683003080075a7 */ /* 0x0002a2000802017f */
[----:B------:R-:W-:Y:S05]  /*9240*/  @!P0 BRA `(.L_x_15452) ;  /* 0x0000000000048947 */ /* 0x000fea0003800000 */
[----:B------:R-:W-:Y:S01]  /*9250*/  BPT.TRAP 0x1 ;  /* 0x000000040000795c */ /* 0x000fe20000300000 */
.L_x_15452:
[----:B------:R-:W-:Y:S01]  /*9260*/  VIADD R0, R2, 0xe400 ;  /* 0x0000e40002007836 */ /* 0x000fe20000000000 */
[----:B0-----:R-:W-:Y:S01]  /*9270*/  LOP3.LUT R14, R30, 0x10000, RZ, 0xfc, !PT ;  /* 0x000100001e0e7812 */ /* 0x001fe200078efcff */
[----:B------:R-:W-:-:S03]  /*9280*/  IMAD.MOV.U32 R15, RZ, RZ, 0x40000040 ;  /* 0x40000040ff0f7424 */ /* 0x000fc600078e00ff */
[----:B------:R-:W-:-:S04]  /*9290*/  SHF.R.U32.HI R0, RZ, 0x4, R0 ;  /* 0x00000004ff007819 */ /* 0x000fc80000011600 */
[----:B------:R-:W-:-:S04]  /*92a0*/  LOP3.LUT R0, R0, 0x3fff, RZ, 0xc0, !PT ;  /* 0x00003fff00007812 */ /* 0x000fc800078ec0ff */
[----:B------:R-:W-:-:S05]  /*92b0*/  LOP3.LUT R0, R0, 0x10000, RZ, 0xfc, !PT ;  /* 0x0001000000007812 */ /* 0x000fca00078efcff */
[----:B------:R0:W-:Y:S01]  /*92c0*/  STL [R1+0x20], R0 ;  /* 0x0000200001007387 */ /* 0x0001e20000100800 */
[----:B--2---:R-:W-:Y:S05]  /*92d0*/  @P1 BRA `(.L_x_15453) ;  /* 0x0000000000081947 */ /* 0x004fea0003800000 */
[----:B------:R-:W2:Y:S02]  /*92e0*/  SYNCS.PHASECHK.TRANS64.TRYWAIT P1, [R8+URZ+0x16830], R3 ;  /* 0x01683003080075a7 */ /* 0x000ea4000802017f */
[----:B--2---:R-:W-:Y:S05]  /*92f0*/  @!P1 BRA `(.L_x_15454) ;  /* 0x0000010c006c9947 */ /* 0x004fea0003800000 */
.L_x_15453:
[----:B0-----:R-:W3:Y:S01]  /*9300*/  LDL R0, [R1+0x20] ;  /* 0x0000200001007983 */ /* 0x001ee20000100800 */
[----:B------:R-:W-:Y:S01]  /*9310*/  IMAD.MOV.U32 R5, RZ, RZ, 0x40000040 ;  /* 0x40000040ff057424 */ /* 0x000fe200078e00ff */
[----:B------:R-:W-:Y:S05]  /*9320*/  WARPSYNC.ALL ;  /* 0x0000000000007948 */ /* 0x000fea0003800000 */
[C---:B------:R-:W-:Y:S01]  /*9330*/  R2UR UR4, R14.reuse ;  /* 0x000000000e0472ca */ /* 0x040fe200000e0000 */
[----:B----45:R-:W-:Y:S01]  /*9340*/  WARPGROUP.ARRIVE ;  /* 0x00000000000079c5 */ /* 0x030fe20000000000 */
[----:B------:R-:W-:Y:S01]  /*9350*/  R2UR UR5, R15 ;  /* 0x000000000f0572ca */ /* 0x000fe200000e0000 */
[----:B------:R-:W-:Y:S01]  /*9360*/  VIADD R12, R14, 0x2 ;  /* 0x000000020e0c7836 */ /* 0x000fe20000000000 */
[----:B------:R-:W-:Y:S01]  /*9370*/  R2UR UR7, R5 ;  /* 0x00000000050772ca */ /* 0x000fe200000e0000 */
[----:B------:R-:W-:Y:S01]  /*9380*/  IMAD.MOV.U32 R13, RZ, RZ, 0x40000040 ;  /* 0x40000040ff0d7424 */ /* 0x000fe200078e00ff */
[----:B------:R-:W-:Y:S01]  /*9390*/  MOV R21, 0x40000040 ;  /* 0x4000004000157802 */ /* 0x000fe20000000f00 */
[----:B------:R-:W-:-:S02]  /*93a0*/  IMAD.MOV.U32 R7, RZ, RZ, 0x40000040 ;  /* 0x40000040ff077424 */ /* 0x000fc400078e00ff */
[C---:B------:R-:W-:Y:S01]  /*93b0*/  VIADD R10, R14.reuse, 0x4 ;  /* 0x000000040e0a7836 */ /* 0x040fe20000000000 */
[----:B------:R0:W-:Y:S01]  /*93c0*/  STL.64 [R1+0x10], R12 ;  /* 0x0000100c01007387 */ /* 0x0001e20000100a00 */
[----:B------:R-:W-:Y:S02]  /*93d0*/  IMAD.MOV.U32 R11, RZ, RZ, 0x40000040 ;  /* 0x40000040ff0b7424 */ /* 0x000fe400078e00ff */
[----:B------:R-:W-:Y:S02]  /*93e0*/  VIADD R20, R14, 0x6 ;  /* 0x000000060e147836 */ /* 0x000fe40000000000 */
[----:B------:R-:W-:Y:S01]  /*93f0*/  IMAD.MOV.U32 R5, RZ, RZ, 0x40000040 ;  /* 0x40000040ff057424 */ /* 0x000fe200078e00ff */
[----:B------:R0:W-:Y:S01]  /*9400*/  STL.64 [R1+0x8], R10 ;  /* 0x0000080a01007387 */ /* 0x0001e20000100a00 */
[----:B---3--:R-:W-:-:S04]  /*9410*/  IMAD R4, R22, 0x400, R0 ;  /* 0x0000040016047824 */ /* 0x008fc800078e0200 */
        /* <DEDUP_REMOVED lines=30> */
.L_x_15455:
[----:B------:R-:W3:Y:S01]  /*9600*/  LDL R0, [R1+0x44] ;  /* 0x0000440001007983 */ /* 0x000ee20000100800 */
[----:B-12---:R-:W0:Y:S01]  /*9610*/  LDC R3, c[0x0][0x448] ;  /* 0x00011200ff037b82 */ /* 0x006e220000000800 */
[----:B------:R-:W-:Y:S02]  /*9620*/  ULDC UR4, c[0x0][0x988] ;  /* 0x0002620000047ab9 */ /* 0x000fe40000000800 */
[----:B------:R-:W3:Y:S04]  /*9630*/  LDL R94, [R1+0x28] ;  /* 0x00002800015e7983 */ /* 0x000ee80000100800 */
[----:B------:R-:W2:Y:S04]  /*9640*/  LDL R4, [R1+0x40] ;  /* 0x0000400001047983 */ /* 0x000ea80000100800 */
[----:B------:R-:W4:Y:S04]  /*9650*/  LDL R90, [R1+0x24] ;  /* 0x00002400015a7983 */ /* 0x000f280000100800 */
[----:B------:R-:W5:Y:S01]  /*9660*/  LDL R92, [R1+0x18] ;  /* 0x00001800015c7983 */ /* 0x000f620000100800 */
[----:B0-----:R-:W-:-:S13]  /*9670*/  ISETP.NE.AND P4, PT, R3, 0x1, PT ;  /* 0x000000010300780c */ /* 0x001fda0003f85270 */
[----:B------:R-:W0:Y:S08]  /*9680*/  @P4 LDC R3, c[0x0][0x44c] ;  /* 0x00011300ff034b82 */ /* 0x000e300000000800 */
[----:B------:R-:W1:Y:S01]  /*9690*/  @P4 LDC R5, c[0x0][0x450] ;  /* 0x00011400ff054b82 */ /* 0x000e620000000800 */
[----:B---3--:R-:W-:-:S04]  /*96a0*/  IMAD.IADD R6, R0, 0x1, R94 ;  /* 0x0000000100067824 */ /* 0x008fc800078e025e */
[----:B0-----:R-:W-:-:S05]  /*96b0*/  @P4 IMAD.HI.U32 R0, R6, R3, RZ ;  /* 0x0000000306004227 */ /* 0x001fca00078e00ff */
[----:B-1----:R-:W-:Y:S01]  /*96c0*/  @P4 SHF.R.U32.HI R6, RZ, R5, R0 ;  /* 0x00000005ff064219 */ /* 0x002fe20000011600 */
[----:B------:R-:W-:-:S04]  /*96d0*/  IMAD.MOV.U32 R3, RZ, RZ, -0x80 ;  /* 0xffffff80ff037424 */ /* 0x000fc800078e00ff */
[----:B------:R-:W0:Y:S01]  /*96e0*/  SHFL.IDX PT, R7, R6, 0x1, 0x1c1f ;  /* 0x003c1f0006077f89 */ /* 0x000e2200000e0000 */
[----:B------:R-:W-:-:S04]  /*96f0*/  IMAD R0, R88, R3, 0x80 ;  /* 0x0000008058007424 */ /* 0x000fc800078e0203 */
[----:B------:R-:W-:Y:S02]  /*9700*/  VIADD R3, R0, 0x1 ;  /* 0x0000000100037836 */ /* 0x000fe40000000000 */
[----:B----4-:R-:W-:Y:S02]  /*9710*/  IMAD.IADD R5, R90, 0x1, R0 ;  /* 0x000000015a057824 */ /* 0x010fe400078e0200 */
[C---:B--2---:R-:W-:Y:S02]  /*9720*/  IMAD R3, R4.reuse, -0x2, R3 ;  /* 0xfffffffe04037824 */ /* 0x044fe400078e0203 */
        /* <DEDUP_REMOVED lines=102> */
[----:B------:R-:W-:Y:S01]  /*9d90*/  IMAD.U32 R0, RZ, RZ, UR4 ;  /* 0x00000004ff007e24 */ /* 0x000fe2000f8e00ff */
[----:B-1----:R-:W-:-:S04]  /*9da0*/  VIADDMNMX R4, R6, R4, R5, PT ;  /* 0x0000000406047246 */ /* 0x002fc80003800105 */
[C---:B------:R-:W-:Y:S02]  /*9db0*/  ISETP.GT.AND P2, PT, R4.reuse, 0x1, PT ;  /* 0x000000010400780c */ /* 0x040fe40003f44270 */
[----:B------:R-:W-:Y:S02]  /*9dc0*/  ISETP.GT.AND P3, PT, R4, 0x8, PT ;  /* 0x000000080400780c */ /* 0x000fe40003f64270 */
[----:B0-----:R-:W-:-:S04]  /*9dd0*/  FMNMX.FTZ R3, R26, R3, !PT ;  /* 0x000000031a037209 */ /* 0x001fc80007810000 */
[C---:B------:R-:W-:Y:S01]  /*9de0*/  FSETP.NEU.FTZ.AND P1, PT, R3.reuse, -INF , PT ;  /* 0xff8000000300780b */ /* 0x040fe20003f3d000 */
[----:B------:R-:W-:-:S05]  /*9df0*/  FMUL.FTZ R10, R3, R0 ;  /* 0x00000000030a7220 */ /* 0x000fca0000410000 */
[----:B------:R-:W-:Y:S02]  /*9e00*/  FSEL R10, R10, RZ, P1 ;  /* 0x000000ff0a0a7208 */ /* 0x000fe40000800000 */
[----:B------:R-:W-:Y:S02]  /*9e10*/  ISETP.GT.AND P1, PT, R4, RZ, PT ;  /* 0x000000ff0400720c */ /* 0x000fe40003f24270 */
[----:B------:R-:W-:Y:S02]  /*9e20*/  FSEL R25, R25, -INF , P2 ;  /* 0xff80000019197808 */ /* 0x000fe40001000000 */
[----:B------:R-:W-:Y:S01]  /*9e30*/  FSEL R5, R24, -INF , P1 ;  /* 0xff80000018057808 */ /* 0x000fe20000800000 */
[----:B------:R-:W-:Y:S01]  /*9e40*/  FFMA.FTZ R149, R7, R0, -R10 ;  /* 0x0000000007957223 */ /* 0x000fe2000001080a */
[----:B------:R-:W-:Y:S02]  /*9e50*/  ISETP.GT.AND P1, PT, R4, 0x9, PT ;  /* 0x000000090400780c */ /* 0x000fe40003f24270 */
[----:B------:R-:W-:-:S02]  /*9e60*/  FSEL R7, R28, -INF , P3 ;  /* 0xff8000001c077808 */ /* 0x000fc40001800000 */
[----:B------:R-:W-:Y:S02]  /*9e70*/  FMNMX.FTZ R6, R5, R25, !PT ;  /* 0x0000001905067209 */ /* 0x000fe40007810000 */
[C---:B------:R-:W-:Y:S02]  /*9e80*/  ISETP.GT.AND P2, PT, R4.reuse, 0x10, PT ;  /* 0x000000100400780c */ /* 0x040fe40003f44270 */
[----:B------:R-:W-:Y:S02]  /*9e90*/  FSEL R29, R29, -INF , P1 ;  /* 0xff8000001d1d7808 */ /* 0x000fe40000800000 */
[----:B------:R-:W-:Y:S01]  /*9ea0*/  FMNMX.FTZ R6, R7, R6, !PT ;  /* 0x0000000607067209 */ /* 0x000fe20007810000 */
        /* <DEDUP_REMOVED lines=53> */
[----:B------:R-:W-:Y:S01]  /*a200*/  FFMA.FTZ R48, R55, R0, -R10 ;  /* 0x0000000037307223 */ /* 0x000fe2000001080a */
[----:B------:R-:W-:Y:S01]  /*a210*/  FSEL R57, R57, -INF , P1 ;  /* 0xff80000039397808 */ /* 0x000fe20000800000 */
[----:B------:R-:W0:Y:S01]  /*a220*/  S2R R96, SR_CgaCtaId ;  /* 0x0000000000607919 */ /* 0x000e220000008800 */
[----:B------:R-:W-:Y:S01]  /*a230*/  FMNMX.FTZ R6, R39, R6, !PT ;  /* 0x0000000627067209 */ /* 0x000fe20007810000 */
[----:B------:R-:W1:Y:S01]  /*a240*/  @P4 LDC R52, c[0x0][0x450] ;  /* 0x00011400ff344b82 */ /* 0x000e620000000800 */
        /* <DEDUP_REMOVED lines=41> */
[----:B------:R-:W-:Y:S01]  /*a4e0*/  FMNMX.FTZ R6, R85, R6, !PT ;  /* 0x0000000655067209 */ /* 0x000fe20007810000 */
[----:B------:R-:W-:-:S04]  /*a4f0*/  FFMA.FTZ R4, R59, R0, -R10 ;  /* 0x000000003b047223 */ /* 0x000fc8000001080a */
[----:B------:R-:W2:Y:S02]  /*a500*/  SHFL.BFLY PT, R59, R6, 0x2, 0x1f ;  /* 0x0c401f00063b7f89 */ /* 0x000ea400000e0000 */
[----:B--2---:R-:W-:-:S05]  /*a510*/  FMNMX.FTZ R59, R6, R59, !PT ;  /* 0x0000003b063b7209 */ /* 0x004fca0007810000 */
[----:B------:R-:W2:Y:S02]  /*a520*/  SHFL.BFLY PT, R6, R59, 0x1, 0x1f ;  /* 0x0c201f003b067f89 */ /* 0x000ea400000e0000 */
[----:B--2---:R-:W-:-:S04]  /*a530*/  FMNMX.FTZ R6, R59, R6, !PT ;  /* 0x000000063b067209 */ /* 0x004fc80007810000 */
[C---:B------:R-:W-:Y:S01]  /*a540*/  FSETP.NEU.FTZ.AND P1, PT, R6.reuse, -INF , PT ;  /* 0xff8000000600780b */ /* 0x040fe20003f3d000 */
[----:B------:R-:W-:-:S05]  /*a550*/  FMUL.FTZ R50, R6, R0 ;  /* 0x0000000006327220 */ /* 0x000fca0000410000 */
[----:B------:R-:W-:-:S05]  /*a560*/  FSEL R50, R50, RZ, P1 ;  /* 0x000000ff32327208 */ /* 0x000fca0000800000 */
[-CC-:B------:R-:W-:Y:S01]  /*a570*/  FFMA.FTZ R146, R27, R0.reuse, -R50.reuse ;  /* 0x000000001b927223 */ /* 0x180fe20000010832 */
[-CC-:B------:R-:W-:Y:S02]  /*a580*/  FFMA.FTZ R27, R37, R0.reuse, -R50.reuse ;  /* 0x00000000251b7223 */ /* 0x180fe40000010832 */
[----:B------:R-:W2:Y:S01]  /*a590*/  @P4 LDC R37, c[0x0][0x44c] ;  /* 0x00011300ff254b82 */ /* 0x000ea20000000800 */
[-CC-:B------:R-:W-:Y:S01]  /*a5a0*/  FFMA.FTZ R148, R5, R0.reuse, -R50.reuse ;  /* 0x0000000005947223 */ /* 0x180fe20000010832 */
[-CC-:B------:R-:W-:Y:S01]  /*a5b0*/  FFMA.FTZ R5, R25, R0.reuse, -R50.reuse ;  /* 0x0000000019057223 */ /* 0x180fe20000010832 */
[-CC-:B------:R-:W-:Y:S01]  /*a5c0*/  FFMA.FTZ R150, R7, R0.reuse, -R50.reuse ;  /* 0x0000000007967223 */ /* 0x180fe20000010832 */
[----:B------:R-:W-:Y:S01]  /*a5d0*/  MUFU.EX2 R149, R149 ;  /* 0x0000009500957308 */ /* 0x000fe20000000800 */
[-CC-:B------:R-:W-:Y:S01]  /*a5e0*/  FFMA.FTZ R25, R29, R0.reuse, -R50.reuse ;  /* 0x000000001d197223 */ /* 0x180fe20000010832 */
[----:B------:R-:W-:-:S06]  /*a5f0*/  FFMA.FTZ R144, R9, R0, -R50 ;  /* 0x0000000009907223 */ /* 0x000fcc0000010832 */
[----:B------:R-:W-:Y:S08]  /*a600*/  MUFU.EX2 R148, R148 ;  /* 0x0000009400947308 */ /* 0x000ff00000000800 */
[----:B------:R-:W3:Y:S01]  /*a610*/  MUFU.EX2 R5, R5 ;  /* 0x0000000500057308 */ /* 0x000ee20000000800 */
[----:B------:R-:W-:-:S07]  /*a620*/  VIADD R8, R8, 0x16840 ;  /* 0x0001684008087836 */ /* 0x000fce0000000000 */
[----:B------:R-:W4:Y:S01]  /*a630*/  MUFU.EX2 R12, R12 ;  /* 0x0000000c000c7308 */ /* 0x000f220000000800 */
[----:B------:R-:W-:-:S07]  /*a640*/  FFMA.FTZ R9, R33, R0, -R50 ;  /* 0x0000000021097223 */ /* 0x000fce0000010832 */
[----:B------:R-:W5:Y:S08]  /*a650*/  MUFU.EX2 R150, R150 ;  /* 0x0000009600967308 */ /* 0x000f700000000800 */
[----:B------:R-:W5:Y:S01]  /*a660*/  MUFU.EX2 R151, R151 ;  /* 0x0000009700977308 */ /* 0x000f620000000800 */
[----:B0-----:R-:W-:-:S07]  /*a670*/  PRMT R8, R96, 0x654, R8 ;  /* 0x0000065460087816 */ /* 0x001fce0000000008 */
[----:B------:R-:W0:Y:S01]  /*a680*/  MUFU.EX2 R25, R25 ;  /* 0x0000001900197308 */ /* 0x000e220000000800 */
[----:B--2---:R-:W-:Y:S01]  /*a690*/  @P4 IMAD.HI.U32 R37, R94, R37, RZ ;  /* 0x000000255e254227 */ /* 0x004fe200078e00ff */
[----:B------:R4:W-:Y:S06]  /*a6a0*/  SYNCS.ARRIVE.TRANS64.RED.A1T0 RZ, [R8+URZ], RZ ;  /* 0x000000ff08ff79a7 */ /* 0x0009ec000810043f */
[----:B------:R-:W2:Y:S01]  /*a6b0*/  MUFU.EX2 R24, R24 ;  /* 0x0000001800187308 */ /* 0x000ea20000000800 */
[----:B---3--:R-:W-:Y:S01]  /*a6c0*/  FADD.FTZ R7, R148, R5 ;  /* 0x0000000594077221 */ /* 0x008fe20000010000 */
[----:B------:R-:W-:-:S06]  /*a6d0*/  FFMA.FTZ R132, R39, R0, -R50 ;  /* 0x0000000027847223 */ /* 0x000fcc0000010832 */
[----:B------:R-:W3:Y:S01]  /*a6e0*/  MUFU.EX2 R144, R144 ;  /* 0x0000009000907308 */ /* 0x000ee20000000800 */
[----:B----4-:R-:W-:Y:S01]  /*a6f0*/  FADD.FTZ R8, R149, R12 ;  /* 0x0000000c95087221 */ /* 0x010fe20000010000 */
[----:B------:R-:W-:-:S06]  /*a700*/  IMAD.MOV.U32 R39, RZ, RZ, R94 ;  /* 0x000000ffff277224 */ /* 0x000fcc00078e005e */
[----:B------:R-:W4:Y:S01]  /*a710*/  MUFU.EX2 R145, R145 ;  /* 0x0000009100917308 */ /* 0x000f220000000800 */
[----:B-1----:R-:W-:Y:S01]  /*a720*/  @P4 SHF.R.U32.HI R39, RZ, R52, R37 ;  /* 0x00000034ff274219 */ /* 0x002fe20000011625 */
[----:B-----5:R-:W-:-:S06]  /*a730*/  FADD.FTZ R52, R150, R7 ;  /* 0x0000000796347221 */ /* 0x020fcc0000010000 */
[----:B------:R-:W1:Y:S01]  /*a740*/  MUFU.EX2 R9, R9 ;  /* 0x0000000900097308 */ /* 0x000e620000000800 */
[----:B------:R-:W-:Y:S01]  /*a750*/  FADD.FTZ R37, R151, R8 ;  /* 0x0000000897257221 */ /* 0x000fe20000010000 */
[----:B------:R-:W-:-:S06]  /*a760*/  FFMA.FTZ R140, R11, R0, -R50 ;  /* 0x000000000b8c7223 */ /* 0x000fcc0000010832 */
[----:B------:R-:W5:Y:S01]  /*a770*/  MUFU.EX2 R26, R26 ;  /* 0x0000001a001a7308 */ /* 0x000f620000000800 */
[----:B------:R-:W-:Y:S01]  /*a780*/  IADD3 R7, R39, R90, -R92 ;  /* 0x0000005a27077210 */ /* 0x000fe20007ffe85c */
[----:B0-----:R-:W-:-:S06]  /*a790*/  FADD.FTZ R39, R25, R52 ;  /* 0x0000003419277221 */ /* 0x001fcc0000010000 */
[----:B------:R-:W0:Y:S01]  /*a7a0*/  MUFU.EX2 R146, R146 ;  /* 0x0000009200927308 */ /* 0x000e220000000800 */
[----:B--2---:R-:W-:Y:S01]  /*a7b0*/  FADD.FTZ R8, R24, R37 ;  /* 0x0000002518087221 */ /* 0x004fe20000010000 */
[----:B------:R-:W-:-:S06]  /*a7c0*/  FFMA.FTZ R11, R41, R0, -R50 ;  /* 0x00000000290b7223 */ /* 0x000fcc0000010832 */
[----:B------:R-:W2:Y:S01]  /*a7d0*/  MUFU.EX2 R147, R147 ;  /* 0x0000009300937308 */ /* 0x000ea20000000800 */
[----:B---3--:R-:W-:Y:S01]  /*a7e0*/  FADD.FTZ R52, R144, R39 ;  /* 0x0000002790347221 */ /* 0x008fe20000010000 */
[----:B----4-:R-:W-:-:S06]  /*a7f0*/  FADD.FTZ R41, R145, R8 ;  /* 0x0000000891297221 */ /* 0x010fcc0000010000 */
[----:B------:R-:W-:Y:S01]  /*a800*/  MUFU.EX2 R28, R28 ;  /* 0x0000001c001c7308 */ /* 0x000fe20000000800 */
[----:B------:R-:W-:-:S07]  /*a810*/  FFMA.FTZ R142, R31, R0, -R50 ;  /* 0x000000001f8e7223 */ /* 0x000fce0000010832 */
[----:B------:R-:W3:Y:S01]  /*a820*/  MUFU.EX2 R27, R27 ;  /* 0x0000001b001b7308 */ /* 0x000ee20000000800 */
[----:B------:R-:W-:Y:S01]  /*a830*/  FFMA.FTZ R134, R43, R0, -R50 ;  /* 0x000000002b867223 */ /* 0x000fe20000010832 */
[----:B-1----:R-:W-:Y:S01]  /*a840*/  FADD.FTZ R43, R9, R52 ;  /* 0x00000034092b7221 */ /* 0x002fe20000010000 */
[----:B-----5:R-:W-:-:S05]  /*a850*/  FADD.FTZ R8, R26, R41 ;  /* 0x000000291a087221 */ /* 0x020fca0000010000 */
[----:B------:R-:W-:Y:S01]  /*a860*/  MUFU.EX2 R141, R141 ;  /* 0x0000008d008d7308 */ /* 0x000fe20000000800 */
[----:B------:R-:W-:-:S07]  /*a870*/  FFMA.FTZ R29, R45, R0, -R50 ;  /* 0x000000002d1d7223 */ /* 0x000fce0000010832 */
[----:B------:R-:W1:Y:S01]  /*a880*/  MUFU.EX2 R140, R140 ;  /* 0x0000008c008c7308 */ /* 0x000e620000000800 */
[----:B0-----:R-:W-:Y:S01]  /*a890*/  FADD.FTZ R52, R146, R43 ;  /* 0x0000002b92347221 */ /* 0x001fe20000010000 */
[----:B--2---:R-:W-:-:S06]  /*a8a0*/  FADD.FTZ R43, R147, R8 ;  /* 0x00000008932b7221 */ /* 0x004fcc0000010000 */
[----:B------:R-:W-:Y:S01]  /*a8b0*/  MUFU.EX2 R30, R30 ;  /* 0x0000001e001e7308 */ /* 0x000fe20000000800 */
[----:B------:R-:W-:-:S07]  /*a8c0*/  FFMA.FTZ R136, R13, R0, -R50 ;  /* 0x000000000d887223 */ /* 0x000fce0000010832 */
[----:B------:R-:W0:Y:S01]  /*a8d0*/  MUFU.EX2 R11, R11 ;  /* 0x0000000b000b7308 */ /* 0x000e220000000800 */
[----:B---3--:R-:W-:Y:S01]  /*a8e0*/  FADD.FTZ R45, R27, R52 ;  /* 0x000000341b2d7221 */ /* 0x008fe20000010000 */
[----:B------:R-:W-:-:S06]  /*a8f0*/  FADD.FTZ R8, R28, R43 ;  /* 0x0000002b1c087221 */ /* 0x000fcc0000010000 */
[----:B------:R-:W-:Y:S01]  /*a900*/  MUFU.EX2 R143, R143 ;  /* 0x0000008f008f7308 */ /* 0x000fe20000000800 */
[----:B------:R-:W-:-:S07]  /*a910*/  FFMA.FTZ R13, R49, R0, -R50 ;  /* 0x00000000310d7223 */ /* 0x000fce0000010832 */
[----:B------:R-:W2:Y:S01]  /*a920*/  MUFU.EX2 R142, R142 ;  /* 0x0000008e008e7308 */ /* 0x000ea20000000800 */
[----:B-1----:R-:W-:Y:S01]  /*a930*/  FADD.FTZ R52, R140, R45 ;  /* 0x0000002d8c347221 */ /* 0x002fe20000010000 */
[----:B------:R-:W-:-:S06]  /*a940*/  FADD.FTZ R43, R141, R8 ;  /* 0x000000088d2b7221 */ /* 0x000fcc0000010000 */
[----:B------:R-:W-:Y:S01]  /*a950*/  MUFU.EX2 R32, R32 ;  /* 0x0000002000207308 */ /* 0x000fe20000000800 */
[-C--:B------:R-:W-:Y:S01]  /*a960*/  FFMA.FTZ R139, R95, R0.reuse, -R10 ;  /* 0x000000005f8b7223 */ /* 0x080fe2000001080a */
[----:B------:R-:W-:-:S06]  /*a970*/  FFMA.FTZ R138, R35, R0, -R50 ;  /* 0x00000000238a7223 */ /* 0x000fcc0000010832 */
[----:B------:R-:W1:Y:S01]  /*a980*/  MUFU.EX2 R29, R29 ;  /* 0x0000001d001d7308 */ /* 0x000e620000000800 */
[----:B0-----:R-:W-:Y:S01]  /*a990*/  FADD.FTZ R45, R11, R52 ;  /* 0x000000340b2d7221 */ /* 0x001fe20000010000 */
[----:B------:R-:W-:-:S06]  /*a9a0*/  FADD.FTZ R8, R30, R43 ;  /* 0x0000002b1e087221 */ /* 0x000fcc0000010000 */
[----:B------:R-:W-:Y:S01]  /*a9b0*/  MUFU.EX2 R137, R137 ;  /* 0x0000008900897308 */ /* 0x000fe20000000800 */
[----:B------:R-:W-:-:S07]  /*a9c0*/  FFMA.FTZ R31, R53, R0, -R50 ;  /* 0x00000000351f7223 */ /* 0x000fce0000010832 */
[----:B------:R-:W0:Y:S01]  /*a9d0*/  MUFU.EX2 R136, R136 ;  /* 0x0000008800887308 */ /* 0x000e220000000800 */
[----:B--2---:R-:W-:Y:S01]  /*a9e0*/  FADD.FTZ R52, R142, R45 ;  /* 0x0000002d8e347221 */ /* 0x004fe20000010000 */
[----:B------:R-:W-:-:S06]  /*a9f0*/  FADD.FTZ R43, R143, R8 ;  /* 0x000000088f2b7221 */ /* 0x000fcc0000010000 */
[----:B------:R-:W-:Y:S01]  /*aa00*/  MUFU.EX2 R46, R46 ;  /* 0x0000002e002e7308 */ /* 0x000fe20000000800 */
[----:B------:R-:W-:-:S07]  /*aa10*/  FFMA.FTZ R133, R97, R0, -R10 ;  /* 0x0000000061857223 */ /* 0x000fce000001080a */
[----:B------:R-:W2:Y:S01]  /*aa20*/  MUFU.EX2 R13, R13 ;  /* 0x0000000d000d7308 */ /* 0x000ea20000000800 */
[----:B-1----:R-:W-:Y:S01]  /*aa30*/  FADD.FTZ R45, R29, R52 ;  /* 0x000000341d2d7221 */ /* 0x002fe20000010000 */
[----:B------:R-:W-:-:S06]  /*aa40*/  FADD.FTZ R8, R32, R43 ;  /* 0x0000002b20087221 */ /* 0x000fcc0000010000 */
[----:B------:R-:W-:Y:S01]  /*aa50*/  MUFU.EX2 R139, R139 ;  /* 0x0000008b008b7308 */ /* 0x000fe20000000800 */
[----:B------:R-:W-:-:S07]  /*aa60*/  FFMA.FTZ R33, R57, R0, -R50 ;  /* 0x0000000039217223 */ /* 0x000fce0000010832 */
        /* <DEDUP_REMOVED lines=9> */
[-C--:B------:R-:W-:Y:S01]  /*ab00*/  FFMA.FTZ R42, R63, R0.reuse, -R10 ;  /* 0x000000003f2a7223 */ /* 0x080fe2000001080a */
[----:B------:R-:W-:-:S06]  /*ab10*/  FFMA.FTZ R35, R61, R0, -R50 ;  /* 0x000000003d237223 */ /* 0x000fcc0000010832 */
[----:B------:R-:W2:Y:S01]  /*ab20*/  MUFU.EX2 R132, R132 ;  /* 0x0000008400847308 */ /* 0x000ea20000000800 */
[----:B------:R-:W-:Y:S01]  /*ab30*/  F2FP.BF16.F32.PACK_AB R149, R12, R149 ;  /* 0x000000950c95723e */ /* 0x000fe200000010ff */
[----:B-1----:R-:W-:Y:S01]  /*ab40*/  FADD.FTZ R12, R138, R45 ;  /* 0x0000002d8a0c7221 */ /* 0x002fe20000010000 */
[----:B------:R-:W-:-:S05]  /*ab50*/  FADD.FTZ R43, R139, R8 ;  /* 0x000000088b2b7221 */ /* 0x000fca0000010000 */
[----:B------:R-:W-:Y:S01]  /*ab60*/  MUFU.EX2 R4, R4 ;  /* 0x0000000400047308 */ /* 0x000fe20000000800 */
[-C--:B------:R-:W-:Y:S01]  /*ab70*/  FFMA.FTZ R129, R101, R0.reuse, -R10 ;  /* 0x0000000065817223 */ /* 0x080fe2000001080a */
[----:B------:R-:W-:-:S06]  /*ab80*/  FFMA.FTZ R128, R89, R0, -R50 ;  /* 0x0000000059807223 */ /* 0x000fcc0000010832 */
[----:B------:R-:W1:Y:S01]  /*ab90*/  MUFU.EX2 R33, R33 ;  /* 0x0000002100217308 */ /* 0x000e620000000800 */
[----:B0-----:R-:W-:Y:S01]  /*aba0*/  FADD.FTZ R45, R31, R12 ;  /* 0x0000000c1f2d7221 */ /* 0x001fe20000010000 */
[----:B------:R-:W-:-:S06]  /*abb0*/  FADD.FTZ R8, R48, R43 ;  /* 0x0000002b30087221 */ /* 0x000fcc0000010000 */
[----:B------:R-:W-:Y:S01]  /*abc0*/  MUFU.EX2 R135, R135 ;  /* 0x0000008700877308 */ /* 0x000fe20000000800 */
[-C--:B------:R-:W-:Y:S01]  /*abd0*/  FFMA.FTZ R34, R67, R0.reuse, -R10 ;  /* 0x0000000043227223 */ /* 0x080fe2000001080a */
[----:B------:R-:W-:-:S06]  /*abe0*/  FFMA.FTZ R37, R65, R0, -R50 ;  /* 0x0000000041257223 */ /* 0x000fcc0000010832 */
[----:B------:R-:W0:Y:S01]  /*abf0*/  MUFU.EX2 R134, R134 ;  /* 0x0000008600867308 */ /* 0x000e220000000800 */
[----:B--2---:R-:W-:Y:S01]  /*ac00*/  FADD.FTZ R12, R132, R45 ;  /* 0x0000002d840c7221 */ /* 0x004fe20000010000 */
[----:B------:R-:W-:-:S06]  /*ac10*/  FADD.FTZ R43, R133, R8 ;  /* 0x00000008852b7221 */ /* 0x000fcc0000010000 */
[----:B------:R-:W-:Y:S01]  /*ac20*/  MUFU.EX2 R42, R42 ;  /* 0x0000002a002a7308 */ /* 0x000fe20000000800 */
[-C--:B------:R-:W-:Y:S01]  /*ac30*/  FFMA.FTZ R131, R103, R0.reuse, -R10 ;  /* 0x0000000067837223 */ /* 0x080fe2000001080a */
[----:B------:R-:W-:-:S06]  /*ac40*/  FFMA.FTZ R130, R47, R0, -R50 ;  /* 0x000000002f827223 */ /* 0x000fcc0000010832 */
[----:B------:R-:W2:Y:S01]  /*ac50*/  MUFU.EX2 R35, R35 ;  /* 0x0000002300237308 */ /* 0x000ea20000000800 */
[----:B-1----:R-:W-:Y:S01]  /*ac60*/  FADD.FTZ R45, R33, R12 ;  /* 0x0000000c212d7221 */ /* 0x002fe20000010000 */
[----:B------:R-:W-:-:S06]  /*ac70*/  FADD.FTZ R8, R4, R43 ;  /* 0x0000002b04087221 */ /* 0x000fcc0000010000 */
[----:B------:R-:W-:Y:S01]  /*ac80*/  MUFU.EX2 R129, R129 ;  /* 0x0000008100817308 */ /* 0x000fe20000000800 */
[-C--:B------:R-:W-:Y:S01]  /*ac90*/  FFMA.FTZ R36, R71, R0.reuse, -R10 ;  /* 0x0000000047247223 */ /* 0x080fe2000001080a */
[----:B------:R-:W-:-:S06]  /*aca0*/  FFMA.FTZ R39, R69, R0, -R50 ;  /* 0x0000000045277223 */ /* 0x000fcc0000010832 */
[----:B------:R-:W1:Y:S01]  /*acb0*/  MUFU.EX2 R128, R128 ;  /* 0x0000008000807308 */ /* 0x000e620000000800 */
[----:B------:R-:W-:Y:S01]  /*acc0*/  F2FP.BF16.F32.PACK_AB R148, R5, R148 ;  /* 0x000000940594723e */ /* 0x000fe200000010ff */
[----:B0-----:R-:W-:Y:S01]  /*acd0*/  FADD.FTZ R12, R134, R45 ;  /* 0x0000002d860c7221 */ /* 0x001fe20000010000 */
[----:B------:R-:W-:-:S05]  /*ace0*/  FADD.FTZ R5, R135, R8 ;  /* 0x0000000887057221 */ /* 0x000fca0000010000 */
[----:B------:R-:W-:Y:S01]  /*acf0*/  MUFU.EX2 R34, R34 ;  /* 0x0000002200227308 */ /* 0x000fe20000000800 */
[-C--:B------:R-:W-:Y:S01]  /*ad00*/  FFMA.FTZ R125, R105, R0.reuse, -R10 ;  /* 0x00000000697d7223 */ /* 0x080fe2000001080a */
[----:B------:R-:W-:-:S06]  /*ad10*/  FFMA.FTZ R124, R91, R0, -R50 ;  /* 0x000000005b7c7223 */ /* 0x000fcc0000010832 */
[----:B------:R-:W0:Y:S01]  /*ad20*/  MUFU.EX2 R37, R37 ;  /* 0x0000002500257308 */ /* 0x000e220000000800 */
[----:B------:R-:W-:Y:S01]  /*ad30*/  F2FP.BF16.F32.PACK_AB R144, R9, R144 ;  /* 0x000000900990723e */ /* 0x000fe200000010ff */
[----:B--2---:R-:W-:Y:S01]  /*ad40*/  FADD.FTZ R9, R35, R12 ;  /* 0x0000000c23097221 */ /* 0x004fe20000010000 */
[----:B------:R-:W-:-:S05]  /*ad50*/  FADD.FTZ R8, R42, R5 ;  /* 0x000000052a087221 */ /* 0x000fca0000010000 */
        /* <DEDUP_REMOVED lines=15> */
[----:B------:R-:W-:Y:S01]  /*ae50*/  FFMA.FTZ R77, R77, R0, -R50 ;  /* 0x000000004d4d7223 */ /* 0x000fe20000010832 */
[----:B------:R-:W-:Y:S01]  /*ae60*/  SHF.R.S32.HI R54, RZ, 0x1f, R7 ;  /* 0x0000001fff367819 */ /* 0x000fe20000011407 */
[----:B--2---:R-:W-:-:S05]  /*ae70*/  FADD.FTZ R12, R130, R9 ;  /* 0x00000009820c7221 */ /* 0x004fca0000010000 */
[----:B------:R-:W-:Y:S01]  /*ae80*/  MUFU.EX2 R38, R38 ;  /* 0x0000002600267308 */ /* 0x000fe20000000800 */
[----:B------:R-:W-:Y:S01]  /*ae90*/  FADD.FTZ R5, R131, R8 ;  /* 0x0000000883057221 */ /* 0x000fe20000010000 */
[----:B------:R-:W-:-:S06]  /*aea0*/  FFMA.FTZ R121, R79, R0, -R10 ;  /* 0x000000004f797223 */ /* 0x000fcc000001080a */
[----:B------:R-:W2:Y:S01]  /*aeb0*/  MUFU.EX2 R41, R41 ;  /* 0x0000002900297308 */ /* 0x000ea20000000800 */
[----:B------:R-:W-:Y:S01]  /*aec0*/  FFMA.FTZ R93, R93, R0, -R50 ;  /* 0x000000005d5d7223 */ /* 0x000fe20000010832 */
[----:B------:R-:W-:Y:S01]  /*aed0*/  LEA.HI R7, R54, R7, RZ, 0x7 ;  /* 0x0000000736077211 */ /* 0x000fe200078f38ff */
[----:B-1----:R-:W-:-:S05]  /*aee0*/  FADD.FTZ R9, R39, R12 ;  /* 0x0000000c27097221 */ /* 0x002fca0000010000 */
[----:B------:R-:W-:Y:S01]  /*aef0*/  MUFU.EX2 R127, R127 ;  /* 0x0000007f007f7308 */ /* 0x000fe20000000800 */
[----:B------:R-:W-:Y:S01]  /*af00*/  FADD.FTZ R8, R36, R5 ;  /* 0x0000000524087221 */ /* 0x000fe20000010000 */
[----:B------:R-:W-:-:S06]  /*af10*/  FFMA.FTZ R44, R83, R0, -R10 ;  /* 0x00000000532c7223 */ /* 0x000fcc000001080a */
[----:B------:R-:W1:Y:S01]  /*af20*/  MUFU.EX2 R51, R51 ;  /* 0x0000003300337308 */ /* 0x000e620000000800 */
[----:B------:R-:W-:Y:S01]  /*af30*/  FFMA.FTZ R81, R81, R0, -R50 ;  /* 0x0000000051517223 */ /* 0x000fe20000010832 */
[----:B------:R-:W-:Y:S01]  /*af40*/  F2FP.BF16.F32.PACK_AB R133, R4, R133 ;  /* 0x000000850485723e */ /* 0x000fe200000010ff */
[----:B0-----:R-:W-:Y:S01]  /*af50*/  FADD.FTZ R4, R124, R9 ;  /* 0x000000097c047221 */ /* 0x001fe20000010000 */
[----:B------:R-:W-:-:S04]  /*af60*/  SHF.R.S32.HI R7, RZ, 0x7, R7 ;  /* 0x00000007ff077819 */ /* 0x000fc80000011407 */
[----:B------:R-:W-:Y:S01]  /*af70*/  MUFU.EX2 R40, R40 ;  /* 0x0000002800287308 */ /* 0x000fe20000000800 */
[----:B------:R-:W-:Y:S01]  /*af80*/  FADD.FTZ R5, R125, R8 ;  /* 0x000000087d057221 */ /* 0x000fe20000010000 */
[----:B------:R-:W-:-:S06]  /*af90*/  FFMA.FTZ R123, R111, R0, -R10 ;  /* 0x000000006f7b7223 */ /* 0x000fcc000001080a */
[----:B------:R-:W0:Y:S01]  /*afa0*/  MUFU.EX2 R126, R77 ;  /* 0x0000004d007e7308 */ /* 0x000e220000000800 */
[----:B------:R-:W-:Y:S01]  /*afb0*/  FFMA.FTZ R55, R55, R0, -R50 ;  /* 0x0000000037377223 */ /* 0x000fe20000010832 */
[----:B------:R-:W-:Y:S01]  /*afc0*/  VIMNMX R49, RZ, R7, !PT ;  /* 0x00000007ff317248 */ /* 0x000fe20007fe0100 */
[----:B--2---:R-:W-:-:S05]  /*afd0*/  FADD.FTZ R4, R41, R4 ;  /* 0x0000000429047221 */ /* 0x004fca0000010000 */
[----:B------:R-:W-:Y:S01]  /*afe0*/  MUFU.EX2 R121, R121 ;  /* 0x0000007900797308 */ /* 0x000fe20000000800 */
[----:B------:R-:W-:Y:S01]  /*aff0*/  FADD.FTZ R8, R38, R5 ;  /* 0x0000000526087221 */ /* 0x000fe20000010000 */
[----:B------:R-:W-:-:S06]  /*b000*/  FFMA.FTZ R10, R87, R0, -R10 ;  /* 0x00000000570a7223 */ /* 0x000fcc000001080a */
[----:B------:R-:W2:Y:S01]  /*b010*/  MUFU.EX2 R93, R93 ;  /* 0x0000005d005d7308 */ /* 0x000ea20000000800 */
[----:B------:R-:W-:Y:S01]  /*b020*/  FFMA.FTZ R50, R85, R0, -R50 ;  /* 0x0000000055327223 */ /* 0x000fe20000010832 */
[----:B-1----:R-:W-:Y:S01]  /*b030*/  FADD.FTZ R5, R51, R4 ;  /* 0x0000000433057221 */ /* 0x002fe20000010000 */
[----:B------:R-:W-:-:S05]  /*b040*/  FADD.FTZ R9, R127, R8 ;  /* 0x000000087f097221 */ /* 0x000fca0000010000 */
[----:B------:R-:W-:Y:S01]  /*b050*/  MUFU.EX2 R44, R44 ;  /* 0x0000002c002c7308 */ /* 0x000fe20000000800 */
[----:B------:R-:W-:Y:S01]  /*b060*/  VIADD R12, R88, 0xfffffffe ;  /* 0xfffffffe580c7836 */ /* 0x000fe20000000000 */
[----:B------:R1:W-:Y:S06]  /*b070*/  STL [R1+0x2c], R49 ;  /* 0x00002c3101007387 */ /* 0x0003ec0000100800 */
[----:B------:R-:W3:Y:S01]  /*b080*/  MUFU.EX2 R120, R81 ;  /* 0x0000005100787308 */ /* 0x000ee20000000800 */
[----:B0-----:R-:W-:Y:S01]  /*b090*/  FADD.FTZ R4, R126, R5 ;  /* 0x000000057e047221 */ /* 0x001fe20000010000 */
[----:B------:R-:W-:-:S06]  /*b0a0*/  FADD.FTZ R8, R40, R9 ;  /* 0x0000000928087221 */ /* 0x000fcc0000010000 */
[----:B------:R-:W-:Y:S01]  /*b0b0*/  MUFU.EX2 R123, R123 ;  /* 0x0000007b007b7308 */ /* 0x000fe20000000800 */
[----:B------:R-:W-:-:S07]  /*b0c0*/  ISETP.GE.AND P1, PT, R12, R49, PT ;  /* 0x000000310c00720c */ /* 0x000fce0003f26270 */
[----:B------:R-:W0:Y:S01]  /*b0d0*/  MUFU.EX2 R55, R55 ;  /* 0x0000003700377308 */ /* 0x000e220000000800 */
[----:B--2---:R-:W-:Y:S01]  /*b0e0*/  FADD.FTZ R5, R93, R4 ;  /* 0x000000045d057221 */ /* 0x004fe20000010000 */
[----:B------:R-:W-:-:S06]  /*b0f0*/  FADD.FTZ R9, R121, R8 ;  /* 0x0000000879097221 */ /* 0x000fcc0000010000 */
[----:B------:R-:W2:Y:S08]  /*b100*/  MUFU.EX2 R50, R50 ;  /* 0x0000003200327308 */ /* 0x000eb00000000800 */
[----:B------:R-:W4:Y:S01]  /*b110*/  MUFU.EX2 R10, R10 ;  /* 0x0000000a000a7308 */ /* 0x000f220000000800 */
[----:B---3--:R-:W-:Y:S01]  /*b120*/  FADD.FTZ R4, R120, R5 ;  /* 0x0000000578047221 */ /* 0x008fe20000010000 */
[----:B------:R-:W-:Y:S01]  /*b130*/  FADD.FTZ R8, R44, R9 ;  /* 0x000000092c087221 */ /* 0x000fe20000010000 */
[----:B------:R-:W-:-:S02]  /*b140*/  LOP3.LUT R23, R23, 0xfffffff7, RZ, 0xc0, !PT ;  /* 0xfffffff717177812 */ /* 0x000fc400078ec0ff */
[----:B0-----:R-:W-:Y:S01]  /*b150*/  FADD.FTZ R5, R55, R4 ;  /* 0x0000000437057221 */ /* 0x001fe20000010000 */
[----:B------:R-:W-:Y:S01]  /*b160*/  FADD.FTZ R9, R123, R8 ;  /* 0x000000087b097221 */ /* 0x000fe20000010000 */
[----:B------:R-:W-:Y:S02]  /*b170*/  F2FP.BF16.F32.PACK_AB R120, R120, R93 ;  /* 0x0000005d7878723e */ /* 0x000fe400000010ff */
[----:B------:R-:W-:Y:S02]  /*b180*/  CS2R R118, SRZ ;  /* 0x0000000000767805 */ /* 0x000fe4000001ff00 */
[----:B------:R-:W-:Y:S01]  /*b190*/  @P4 LOP3.LUT R23, R23, 0x8, RZ, 0xfc, !PT ;  /* 0x0000000817174812 */ /* 0x000fe200078efcff */
[----:B--2---:R-:W-:Y:S01]  /*b1a0*/  FADD.FTZ R5, R50, R5 ;  /* 0x0000000532057221 */ /* 0x004fe20000010000 */
[----:B------:R-:W-:Y:S02]  /*b1b0*/  F2FP.BF16.F32.PACK_AB R151, R24, R151 ;  /* 0x000000971897723e */ /* 0x000fe400000010ff */
[----:B------:R-:W-:-:S02]  /*b1c0*/  CS2R R116, SRZ ;  /* 0x0000000000747805 */ /* 0x000fc4000001ff00 */
[----:B------:R-:W-:Y:S02]  /*b1d0*/  F2FP.BF16.F32.PACK_AB R145, R26, R145 ;  /* 0x000000911a91723e */ /* 0x000fe400000010ff */
[----:B------:R-:W-:Y:S02]  /*b1e0*/  CS2R R114, SRZ ;  /* 0x0000000000727805 */ /* 0x000fe4000001ff00 */
[----:B------:R-:W-:Y:S02]  /*b1f0*/  F2FP.BF16.F32.PACK_AB R147, R28, R147 ;  /* 0x000000931c93723e */ /* 0x000fe400000010ff */
[----:B------:R-:W-:Y:S02]  /*b200*/  CS2R R112, SRZ ;  /* 0x0000000000707805 */ /* 0x000fe4000001ff00 */
[----:B------:R-:W-:Y:S01]  /*b210*/  F2FP.BF16.F32.PACK_AB R141, R30, R141 ;  /* 0x0000008d1e8d723e */ /* 0x000fe200000010ff */
[----:B----4-:R-:W-:Y:S01]  /*b220*/  FADD.FTZ R4, R10, R9 ;  /* 0x000000090a047221 */ /* 0x010fe20000010000 */
        /* <DEDUP_REMOVED lines=35> */
[----:B-1----:R-:W-:Y:S06]  /*b460*/  @!P1 BRA `(.L_x_15456) ;  /* 0x0000002800789947 */ /* 0x002fec0003800000 */
[----:B------:R-:W-:Y:S02]  /*b470*/  IMAD.MOV.U32 R8, RZ, RZ, R3 ;  /* 0x000000ffff087224 */ /* 0x000fe400078e0003 */
[----:B------:R-:W-:Y:S02]  /*b480*/  IMAD.MOV.U32 R9, RZ, RZ, R6 ;  /* 0x000000ffff097224 */ /* 0x000fe400078e0006 */
[----:B------:R-:W-:Y:S02]  /*b490*/  IMAD.MOV.U32 R7, RZ, RZ, R155 ;  /* 0x000000ffff077224 */ /* 0x000fe400078e009b */
[----:B------:R-:W-:Y:S02]  /*b4a0*/  IMAD.MOV.U32 R13, RZ, RZ, R22 ;  /* 0x000000ffff0d7224 */ /* 0x000fe400078e0016 */
[----:B------:R-:W-:-:S07]  /*b4b0*/  IMAD.MOV.U32 R119, RZ, RZ, RZ ;  /* 0x000000ffff777224 */ /* 0x000fce00078e00ff */
.L_x_15468:
        /* <DEDUP_REMOVED lines=9> */
.L_x_15458:
        /* <DEDUP_REMOVED lines=8> */
.L_x_15459:
[----:B------:R-:W-:Y:S04]  /*b5d0*/  BSSY B0, `(.L_x_15457) ;  /* 0x0000004000007945 */ /* 0x000fe80003800000 */
[----:B-1----:R-:W-:Y:S05]  /*b5e0*/  @P2 BRA `(.L_x_15460) ;  /* 0x0000000000082947 */ /* 0x002fea0003800000 */
[----:B------:R-:W1:Y:S02]  /*b5f0*/  SYNCS.PHASECHK.TRANS64.TRYWAIT P2, [R3+URZ+0x16830], R0 ;  /* 0x01683000030075a7 */ /* 0x000e64000804017f */
[----:B-1----:R-:W-:Y:S05]  /*b600*/  @!P2 BRA `(.L_x_15461) ;  /* 0x000000e800bca947 */ /* 0x002fea0003800000 */
.L_x_15460:
[----:B------:R-:W-:Y:S05]  /*b610*/  BSYNC B0 ;  /* 0x0000000000007941 */ /* 0x000fea0003800000 */
.L_x_15457:
        /* <DEDUP_REMOVED lines=8> */
[----:B------:R-:W-:Y:S01]  /*b6a0*/  MOV R27, 0x40000040 ;  /* 0x40000040001b7802 */ /* 0x000fe20000000f00 */
[----:B------:R-:W-:Y:S01]  /*b6b0*/  IMAD.MOV.U32 R25, RZ, RZ, 0x40000040 ;  /* 0x40000040ff197424 */ /* 0x000fe200078e00ff */
[----:B------:R-:W-:-:S02]  /*b6c0*/  SEL R22, R22, RZ, P2 ;  /* 0x000000ff16167207 */ /* 0x000fc40001000000 */
[----:B------:R-:W-:Y:S02]  /*b6d0*/  R2UR UR15, R11 ;  /* 0x000000000b0f72ca */ /* 0x000fe400000e0000 */
[----:B------:R-:W-:Y:S02]  /*b6e0*/  R2UR UR4, R14 ;  /* 0x000000000e0472ca */ /* 0x000fe400000e0000 */
        /* <DEDUP_REMOVED lines=38> */
.L_x_15463:
[----:B------:R-:W-:Y:S01]  /*b950*/  SHF.L.U32 R0, R7, 0x1f, RZ ;  /* 0x0000001f07007819 */ /* 0x000fe200000006ff */
[----:B-----5:R-:W-:-:S04]  /*b960*/  IMAD R3, R13, 0x8, R2 ;  /* 0x000000080d037824 */ /* 0x020fc800078e0202 */
[----:B------:R0:W1:Y:S01]  /*b970*/  SYNCS.PHASECHK.TRANS64.TRYWAIT P1, [R3+URZ+0x16850], R0 ;  /* 0x01685000030075a7 */ /* 0x000062000802017f */
[----:B------:R-:W-:Y:S05]  /*b980*/  @!P0 BRA `(.L_x_15464) ;  /* 0x0000000000048947 */ /* 0x000fea0003800000 */
[----:B------:R-:W-:Y:S01]  /*b990*/  BPT.TRAP 0x1 ;  /* 0x000000040000795c */ /* 0x000fe20000300000 */
.L_x_15464:
[----:B-1----:R-:W-:Y:S05]  /*b9a0*/  @P1 BRA `(.L_x_15462) ;  /* 0x0000000000081947 */ /* 0x002fea0003800000 */
[----:B------:R-:W1:Y:S02]  /*b9b0*/  SYNCS.PHASECHK.TRANS64.TRYWAIT P1, [R3+URZ+0x16850], R0 ;  /* 0x01685000030075a7 */ /* 0x000e64000802017f */
[----:B-1----:R-:W-:Y:S05]  /*b9c0*/  @!P1 BRA `(.L_x_15465) ;  /* 0x000000e400e09947 */ /* 0x002fea0003800000 */
.L_x_15462:
        /* <DEDUP_REMOVED lines=46> */
[----:B------:R-:W-:Y:S02]  /*bcb0*/  R2UR UR6, R10 ;  /* 0x000000000a0672ca */ /* 0x000fe400000e0000 */
[----:B------:R-:W-:Y:S01]  /*bcc0*/  R2UR UR7, R11 ;  /* 0x000000000b0772ca */ /* 0x000fe200000e0000 */
[----:B------:R-:W-:Y:S01]  /*bcd0*/  IMAD.MOV.U32 R11, RZ, RZ, 0x40000040 ;  /* 0x40000040ff0b7424 */ /* 0x000fe200078e00ff */
[C---:B------:R-:W-:Y:S01]  /*bce0*/  IADD3 R10, R6.reuse, 0x300, RZ ;  /* 0x00000300060a7810 */ /* 0x040fe20007ffe0ff */
        /* <DEDUP_REMOVED lines=18> */
.L_x_15466:
[----:B------:R-:W2:Y:S01]  /*be10*/  LDL R120, [R1+0x28] ;  /* 0x0000280001787983 */ /* 0x000ea20000100800 */
[----:B0-----:R-:W0:Y:S03]  /*be20*/  LDC R0, c[0x0][0x448] ;  /* 0x00011200ff007b82 */ /* 0x001e260000000800 */
[----:B------:R-:W2:Y:S04]  /*be30*/  LDL R3, [R1+0x44] ;  /* 0x0000440001037983 */ /* 0x000ea80000100800 */
[----:B------:R-:W3:Y:S04]  /*be40*/  LDL R11, [R1+0x40] ;  /* 0x00004000010b7983 */ /* 0x000ee80000100800 */
[----:B------:R-:W4:Y:S04]  /*be50*/  LDL R10, [R1+0x24] ;  /* 0x00002400010a7983 */ /* 0x000f280000100800 */
[----:B------:R-:W4:Y:S01]  /*be60*/  LDL R7, [R1+0x18] ;  /* 0x0000180001077983 */ /* 0x000f220000100800 */
[----:B------:R-:W-:-:S04]  /*be70*/  LOP3.LUT R23, R23, 0xffffffdf, RZ, 0xc0, !PT ;  /* 0xffffffdf17177812 */ /* 0x000fc800078ec0ff */
[----:B------:R-:W-:Y:S02]  /*be80*/  @P0 LOP3.LUT R23, R23, 0x20, RZ, 0xfc, !PT ;  /* 0x0000002017170812 */ /* 0x000fe400078efcff */
[----:B0-----:R-:W-:Y:S02]  /*be90*/  ISETP.NE.AND P1, PT, R0, 0x1, PT ;  /* 0x000000010000780c */ /* 0x001fe40003f25270 */
[----:B------:R-:W-:-:S11]  /*bea0*/  LOP3.LUT R23, R23, 0xffffffbf, RZ, 0xc0, !PT ;  /* 0xffffffbf17177812 */ /* 0x000fd600078ec0ff */
[----:B------:R-:W0:Y:S08]  /*beb0*/  @P1 LDC R6, c[0x0][0x44c] ;  /* 0x00011300ff061b82 */ /* 0x000e300000000800 */
[----:B------:R-:W1:Y:S01]  /*bec0*/  @P1 LDC R0, c[0x0][0x450] ;  /* 0x00011400ff001b82 */ /* 0x000e620000000800 */
[----:B--2---:R-:W-:Y:S02]  /*bed0*/  IMAD.IADD R3, R3, 0x1, R120 ;  /* 0x0000000103037824 */ /* 0x004fe400078e0278 */
[----:B------:R-:W2:Y:S02]  /*bee0*/  S2R R120, SR_CgaCtaId ;  /* 0x0000000000787919 */ /* 0x000ea40000008800 */
[----:B0-----:R-:W-:-:S05]  /*bef0*/  @P1 IMAD.HI.U32 R6, R3, R6, RZ ;  /* 0x0000000603061227 */ /* 0x001fca00078e00ff */
[----:B-1----:R-:W-:Y:S01]  /*bf00*/  @P1 SHF.R.U32.HI R3, RZ, R0, R6 ;  /* 0x00000000ff031219 */ /* 0x002fe20000011606 */
[----:B------:R-:W-:-:S04]  /*bf10*/  IMAD.MOV.U32 R6, RZ, RZ, -0x80 ;  /* 0xffffff80ff067424 */ /* 0x000fc800078e00ff */
[----:B------:R-:W0:Y:S01]  /*bf20*/  SHFL.IDX PT, R0, R3, RZ, 0x1c1f ;  /* 0x001c1fff03007589 */ /* 0x000e2200000e0000 */
[----:B------:R-:W-:-:S03]  /*bf30*/  IMAD R6, R12, R6, 0x1 ;  /* 0x000000010c067424 */ /* 0x000fc600078e0206 */
[----:B------:R-:W1:Y:S01]  /*bf40*/  SHFL.IDX PT, R3, R3, 0x1, 0x1c1f ;  /* 0x003c1f0003037f89 */ /* 0x000e6200000e0000 */
[----:B---3--:R-:W-:-:S05]  /*bf50*/  IMAD R6, R11, -0x2, R6 ;  /* 0xfffffffe0b067824 */ /* 0x008fca00078e0206 */
[----:B----4-:R-:W-:-:S05]  /*bf60*/  IADD3 R6, -R7, R6, R10 ;  /* 0x0000000607067210 */ /* 0x010fca0007ffe10a */
[C---:B0-----:R-:W-:Y:S02]  /*bf70*/  IMAD.IADD R0, R6.reuse, 0x1, R0 ;  /* 0x0000000106007824 */ /* 0x041fe400078e0200 */
[----:B-1----:R-:W-:-:S03]  /*bf80*/  IMAD.IADD R3, R6, 0x1, R3 ;  /* 0x0000000106037824 */ /* 0x002fc600078e0203 */
        /* <DEDUP_REMOVED lines=125> */
[----:B------:R-:W0:Y:S01]  /*c760*/  SHFL.BFLY PT, R6, R0, 0x2, 0x1f ;  /* 0x0c401f0000067f89 */ /* 0x000e2200000e0000 */
        /* <DEDUP_REMOVED lines=12> */
[----:B0-----:R-:W-:-:S02]  /*c830*/  FMNMX.FTZ R6, R0, R6, !PT ;  /* 0x0000000600067209 */ /* 0x001fc40007810000 */
[C---:B------:R-:W-:Y:S02]  /*c840*/  ISETP.GT.AND P4, PT, R3.reuse, 0x50, PT ;  /* 0x000000500300780c */ /* 0x040fe40003f84270 */
[C---:B------:R-:W-:Y:S01]  /*c850*/  ISETP.GT.AND P3, PT, R3.reuse, 0x51, PT ;  /* 0x000000510300780c */ /* 0x040fe20003f64270 */
[----:B------:R-:W0:Y:S01]  /*c860*/  SHFL.BFLY PT, R0, R6, 0x1, 0x1f ;  /* 0x0c201f0006007f89 */ /* 0x000e2200000e0000 */
        /* <DEDUP_REMOVED lines=12> */
[----:B0-----:R-:W-:Y:S02]  /*c930*/  FMNMX.FTZ R6, R6, R0, !PT ;  /* 0x0000000006067209 */ /* 0x001fe40007810000 */
[----:B------:R-:W0:Y:S01]  /*c940*/  LDC R0, c[0x0][0x988] ;  /* 0x00026200ff007b82 */ /* 0x000e220000000800 */
[----:B------:R-:W-:Y:S02]  /*c950*/  ISETP.GT.AND P0, PT, R3, 0x60, PT ;  /* 0x000000600300780c */ /* 0x000fe40003f04270 */
[----:B------:R-:W-:Y:S02]  /*c960*/  FSETP.NEU.FTZ.AND P6, PT, R6, -INF , PT ;  /* 0xff8000000600780b */ /* 0x000fe40003fdd000 */
[----:B------:R-:W-:-:S02]  /*c970*/  FSEL R74, R74, -INF , P0 ;  /* 0xff8000004a4a7808 */ /* 0x000fc40000000000 */
[----:B------:R-:W-:Y:S02]  /*c980*/  FSEL R7, R6, RZ, P6 ;  /* 0x000000ff06077208 */ /* 0x000fe40003000000 */
[----:B------:R-:W-:Y:S02]  /*c990*/  LOP3.LUT P0, RZ, R23, 0x40, RZ, 0xc0, !PT ;  /* 0x0000004017ff7812 */ /* 0x000fe4000780c0ff */
[----:B------:R-:W-:Y:S01]  /*c9a0*/  FSEL R79, R79, -INF , P1 ;  /* 0xff8000004f4f7808 */ /* 0x000fe20000800000 */
[----:B------:R-:W-:Y:S01]  /*c9b0*/  FADD.FTZ R7, -R7, R9 ;  /* 0x0000000907077221 */ /* 0x000fe20000010100 */
[----:B------:R-:W-:Y:S02]  /*c9c0*/  FSEL R75, R75, -INF , P0 ;  /* 0xff8000004b4b7808 */ /* 0x000fe40000000000 */
[----:B------:R-:W-:Y:S02]  /*c9d0*/  FSEL R82, R82, -INF , P2 ;  /* 0xff80000052527808 */ /* 0x000fe40001000000 */
[----:B------:R-:W-:-:S02]  /*c9e0*/  FSEL R83, R83, -INF , P3 ;  /* 0xff80000053537808 */ /* 0x000fc40001800000 */
[----:B------:R-:W-:Y:S02]  /*c9f0*/  FSEL R86, R86, -INF , P4 ;  /* 0xff80000056567808 */ /* 0x000fe40002000000 */
[----:B------:R-:W-:Y:S02]  /*ca00*/  FSEL R87, R87, -INF , P5 ;  /* 0xff80000057577808 */ /* 0x000fe40002800000 */
[----:B------:R-:W-:Y:S01]  /*ca10*/  LOP3.LUT P0, RZ, R23, 0x20, RZ, 0xc0, !PT ;  /* 0x0000002017ff7812 */ /* 0x000fe2000780c0ff */
[-C--:B0-----:R-:W-:Y:S01]  /*ca20*/  FMUL.FTZ R9, R6, R0.reuse ;  /* 0x0000000006097220 */ /* 0x081fe20000410000 */
[----:B------:R-:W-:-:S04]  /*ca30*/  FMUL.FTZ R7, R7, R0 ;  /* 0x0000000007077220 */ /* 0x000fc80000410000 */
[----:B------:R-:W-:Y:S02]  /*ca40*/  FSEL R9, R9, RZ, P6 ;  /* 0x000000ff09097208 */ /* 0x000fe40003000000 */
[----:B------:R-:W-:Y:S01]  /*ca50*/  ISETP.GT.AND P6, PT, R3, 0x68, PT ;  /* 0x000000680300780c */ /* 0x000fe20003fc4270 */
[----:B------:R-:W-:Y:S01]  /*ca60*/  MUFU.EX2 R7, R7 ;  /* 0x0000000700077308 */ /* 0x000fe20000000800 */
[----:B------:R-:W-:Y:S01]  /*ca70*/  FMNMX.FTZ R3, R26, R8, !PT ;  /* 0x000000081a037209 */ /* 0x000fe20007810000 */
[-CC-:B------:R-:W-:Y:S01]  /*ca80*/  FFMA.FTZ R24, R24, R0.reuse, -R9.reuse ;  /* 0x0000000018187223 */ /* 0x180fe20000010809 */
[----:B------:R-:W-:Y:S01]  /*ca90*/  FSEL R78, R78, -INF , P6 ;  /* 0xff8000004e4e7808 */ /* 0x000fe20003000000 */
[-CC-:B------:R-:W-:Y:S01]  /*caa0*/  FFMA.FTZ R25, R25, R0.reuse, -R9.reuse ;  /* 0x0000000019197223 */ /* 0x180fe20000010809 */
[----:B------:R-:W-:Y:S01]  /*cab0*/  FMNMX.FTZ R3, R27, R3, !PT ;  /* 0x000000031b037209 */ /* 0x000fe20007810000 */
[-CC-:B------:R-:W-:Y:S01]  /*cac0*/  FFMA.FTZ R28, R28, R0.reuse, -R9.reuse ;  /* 0x000000001c1c7223 */ /* 0x180fe20000010809 */
[-CC-:B------:R-:W-:Y:S01]  /*cad0*/  FFMA.FTZ R29, R29, R0.reuse, -R9.reuse ;  /* 0x000000001d1d7223 */ /* 0x180fe20000010809 */
[----:B------:R-:W0:Y:S01]  /*cae0*/  MUFU.EX2 R24, R24 ;  /* 0x0000001800187308 */ /* 0x000e220000000800 */
[----:B------:R-:W-:Y:S01]  /*caf0*/  FMNMX.FTZ R3, R30, R3, !PT ;  /* 0x000000031e037209 */ /* 0x000fe20007810000 */
[-CC-:B------:R-:W-:Y:S01]  /*cb00*/  FFMA.FTZ R32, R32, R0.reuse, -R9.reuse ;  /* 0x0000000020207223 */ /* 0x180fe20000010809 */
[-CC-:B------:R-:W-:Y:S01]  /*cb10*/  FFMA.FTZ R33, R33, R0.reuse, -R9.reuse ;  /* 0x0000000021217223 */ /* 0x180fe20000010809 */
[-CC-:B------:R-:W-:Y:S01]  /*cb20*/  FFMA.FTZ R36, R36, R0.reuse, -R9.reuse ;  /* 0x0000000024247223 */ /* 0x180fe20000010809 */
[----:B------:R-:W-:Y:S01]  /*cb30*/  FMNMX.FTZ R3, R31, R3, !PT ;  /* 0x000000031f037209 */ /* 0x000fe20007810000 */
[-CC-:B------:R-:W-:Y:S01]  /*cb40*/  FFMA.FTZ R37, R37, R0.reuse, -R9.reuse ;  /* 0x0000000025257223 */ /* 0x180fe20000010809 */
[-CC-:B------:R-:W-:Y:S01]  /*cb50*/  FFMA.FTZ R40, R40, R0.reuse, -R9.reuse ;  /* 0x0000000028287223 */ /* 0x180fe20000010809 */
[----:B------:R-:W1:Y:S01]  /*cb60*/  MUFU.EX2 R25, R25 ;  /* 0x0000001900197308 */ /* 0x000e620000000800 */
[----:B------:R-:W-:Y:S01]  /*cb70*/  FMNMX.FTZ R3, R34, R3, !PT ;  /* 0x0000000322037209 */ /* 0x000fe20007810000 */
[-CC-:B------:R-:W-:Y:S01]  /*cb80*/  FFMA.FTZ R41, R41, R0.reuse, -R9.reuse ;  /* 0x0000000029297223 */ /* 0x180fe20000010809 */
[-CC-:B------:R-:W-:Y:S01]  /*cb90*/  FFMA.FTZ R44, R44, R0.reuse, -R9.reuse ;  /* 0x000000002c2c7223 */ /* 0x180fe20000010809 */
[-CC-:B------:R-:W-:Y:S01]  /*cba0*/  FFMA.FTZ R45, R45, R0.reuse, -R9.reuse ;  /* 0x000000002d2d7223 */ /* 0x180fe20000010809 */
[----:B------:R-:W-:Y:S01]  /*cbb0*/  FMNMX.FTZ R3, R35, R3, !PT ;  /* 0x0000000323037209 */ /* 0x000fe20007810000 */
[-CC-:B------:R-:W-:Y:S01]  /*cbc0*/  FFMA.FTZ R48, R48, R0.reuse, -R9.reuse ;  /* 0x0000000030307223 */ /* 0x180fe20000010809 */
[-CC-:B------:R-:W-:Y:S01]  /*cbd0*/  FFMA.FTZ R49, R49, R0.reuse, -R9.reuse ;  /* 0x0000000031317223 */ /* 0x180fe20000010809 */
[----:B------:R-:W-:Y:S01]  /*cbe0*/  MUFU.EX2 R28, R28 ;  /* 0x0000001c001c7308 */ /* 0x000fe20000000800 */
[----:B------:R-:W-:Y:S01]  /*cbf0*/  FMNMX.FTZ R3, R38, R3, !PT ;  /* 0x0000000326037209 */ /* 0x000fe20007810000 */
[----:B0-----:R-:W-:Y:S01]  /*cc00*/  FFMA.FTZ R5, R7, R5, R24 ;  /* 0x0000000507057223 */ /* 0x001fe20000010018 */
[-CC-:B------:R-:W-:Y:S01]  /*cc10*/  FFMA.FTZ R52, R52, R0.reuse, -R9.reuse ;  /* 0x0000000034347223 */ /* 0x180fe20000010809 */
[-CC-:B------:R-:W-:Y:S01]  /*cc20*/  FFMA.FTZ R53, R53, R0.reuse, -R9.reuse ;  /* 0x0000000035357223 */ /* 0x180fe20000010809 */
[----:B------:R-:W-:Y:S01]  /*cc30*/  FMNMX.FTZ R3, R39, R3, !PT ;  /* 0x0000000327037209 */ /* 0x000fe20007810000 */
[-CC-:B------:R-:W-:Y:S01]  /*cc40*/  FFMA.FTZ R56, R56, R0.reuse, -R9.reuse ;  /* 0x0000000038387223 */ /* 0x180fe20000010809 */
[-C--:B------:R-:W-:Y:S01]  /*cc50*/  FFMA.FTZ R57, R57, R0.reuse, -R9 ;  /* 0x0000000039397223 */ /* 0x080fe20000010809 */
[----:B------:R-:W-:Y:S01]  /*cc60*/  MUFU.EX2 R29, R29 ;  /* 0x0000001d001d7308 */ /* 0x000fe20000000800 */
[----:B------:R-:W-:Y:S01]  /*cc70*/  FMNMX.FTZ R3, R42, R3, !PT ;  /* 0x000000032a037209 */ /* 0x000fe20007810000 */
[----:B-1----:R-:W-:Y:S01]  /*cc80*/  FADD.FTZ R5, R25, R5 ;  /* 0x0000000519057221 */ /* 0x002fe20000010000 */
[-CC-:B------:R-:W-:Y:S01]  /*cc90*/  FFMA.FTZ R60, R60, R0.reuse, -R9.reuse ;  /* 0x000000003c3c7223 */ /* 0x180fe20000010809 */
[-CC-:B------:R-:W-:Y:S01]  /*cca0*/  FFMA.FTZ R61, R61, R0.reuse, -R9.reuse ;  /* 0x000000003d3d7223 */ /* 0x180fe20000010809 */
[----:B------:R-:W-:Y:S01]  /*ccb0*/  FMNMX.FTZ R3, R43, R3, !PT ;  /* 0x000000032b037209 */ /* 0x000fe20007810000 */
[-CC-:B------:R-:W-:Y:S01]  /*ccc0*/  FFMA.FTZ R64, R64, R0.reuse, -R9.reuse ;  /* 0x0000000040407223 */ /* 0x180fe20000010809 */
[-CC-:B------:R-:W-:Y:S01]  /*ccd0*/  FFMA.FTZ R65, R65, R0.reuse, -R9.reuse ;  /* 0x0000000041417223 */ /* 0x180fe20000010809 */
[----:B------:R-:W-:Y:S01]  /*cce0*/  MUFU.EX2 R32, R32 ;  /* 0x0000002000207308 */ /* 0x000fe20000000800 */
        /* <DEDUP_REMOVED lines=55> */
[----:B------:R-:W-:-:S03]  /*d060*/  FMUL.FTZ R11, R3, R0 ;  /* 0x00000000030b7220 */ /* 0x000fc60000410000 */
[----:B------:R-:W-:-:S03]  /*d070*/  FSEL R10, R3, RZ, P1 ;  /* 0x000000ff030a7208 */ /* 0x000fc60000800000 */
[----:B------:R-:W-:Y:S01]  /*d080*/  MUFU.EX2 R69, R69 ;  /* 0x0000004500457308 */ /* 0x000fe20000000800 */
[----:B------:R-:W-:Y:S01]  /*d090*/  FSEL R11, R11, RZ, P1 ;  /* 0x000000ff0b0b7208 */ /* 0x000fe20000800000 */
[----:B------:R-:W-:Y:S01]  /*d0a0*/  FADD.FTZ R8, -R10, R8 ;  /* 0x000000080a087221 */ /* 0x000fe20000010100 */
[----:B------:R-:W-:-:S03]  /*d0b0*/  IMAD R10, R22, 0x8, R2 ;  /* 0x00000008160a7824 */ /* 0x000fc600078e0202 */
[-CC-:B------:R-:W-:Y:S01]  /*d0c0*/  FFMA.FTZ R26, R26, R0.reuse, -R11.reuse ;  /* 0x000000001a1a7223 */ /* 0x180fe2000001080b */
[-CC-:B------:R-:W-:Y:S01]  /*d0d0*/  FFMA.FTZ R27, R27, R0.reuse, -R11.reuse ;  /* 0x000000001b1b7223 */ /* 0x180fe2000001080b */
[-C--:B------:R-:W-:Y:S01]  /*d0e0*/  FMUL.FTZ R8, R8, R0.reuse ;  /* 0x0000000008087220 */ /* 0x080fe20000410000 */
[-CC-:B------:R-:W-:Y:S01]  /*d0f0*/  FFMA.FTZ R30, R30, R0.reuse, -R11.reuse ;  /* 0x000000001e1e7223 */ /* 0x180fe2000001080b */
[-CC-:B------:R-:W-:Y:S01]  /*d100*/  FFMA.FTZ R31, R31, R0.reuse, -R11.reuse ;  /* 0x000000001f1f7223 */ /* 0x180fe2000001080b */
[-CC-:B------:R-:W-:Y:S01]  /*d110*/  FFMA.FTZ R34, R34, R0.reuse, -R11.reuse ;  /* 0x0000000022227223 */ /* 0x180fe2000001080b */
[----:B------:R-:W-:Y:S01]  /*d120*/  MUFU.EX2 R26, R26 ;  /* 0x0000001a001a7308 */ /* 0x000fe20000000800 */
[----:B------:R-:W-:Y:S02]  /*d130*/  VIADD R10, R10, 0x16840 ;  /* 0x000168400a0a7836 */ /* 0x000fe40000000000 */
[-CC-:B------:R-:W-:Y:S01]  /*d140*/  FFMA.FTZ R35, R35, R0.reuse, -R11.reuse ;  /* 0x0000000023237223 */ /* 0x180fe2000001080b */
[-CC-:B------:R-:W-:Y:S01]  /*d150*/  FFMA.FTZ R38, R38, R0.reuse, -R11.reuse ;  /* 0x0000000026267223 */ /* 0x180fe2000001080b */
[-CC-:B------:R-:W-:Y:S01]  /*d160*/  FFMA.FTZ R39, R39, R0.reuse, -R11.reuse ;  /* 0x0000000027277223 */ /* 0x180fe2000001080b */
[-CC-:B------:R-:W-:Y:S01]  /*d170*/  FFMA.FTZ R42, R42, R0.reuse, -R11.reuse ;  /* 0x000000002a2a7223 */ /* 0x180fe2000001080b */
[----:B--2---:R-:W-:Y:S01]  /*d180*/  PRMT R10, R120, 0x654, R10 ;  /* 0x00000654780a7816 */ /* 0x004fe2000000000a */
[-CC-:B------:R-:W-:Y:S01]  /*d190*/  FFMA.FTZ R43, R43, R0.reuse, -R11.reuse ;  /* 0x000000002b2b7223 */ /* 0x180fe2000001080b */
[----:B------:R-:W0:Y:S01]  /*d1a0*/  MUFU.EX2 R8, R8 ;  /* 0x0000000800087308 */ /* 0x000e220000000800 */
[-CC-:B------:R-:W-:Y:S01]  /*d1b0*/  FFMA.FTZ R46, R46, R0.reuse, -R11.reuse ;  /* 0x000000002e2e7223 */ /* 0x180fe2000001080b */
[----:B------:R1:W-:Y:S01]  /*d1c0*/  SYNCS.ARRIVE.TRANS64.RED.A1T0 RZ, [R10+URZ], RZ ;  /* 0x000000ff0aff79a7 */ /* 0x0003e2000810043f */
        /* <DEDUP_REMOVED lines=15> */
[-CC-:B------:R-:W-:Y:S01]  /*d2c0*/  FFMA.FTZ R71, R71, R0.reuse, -R11.reuse ;  /* 0x0000000047477223 */ /* 0x180fe2000001080b */
[-CC-:B------:R-:W-:Y:S01]  /*d2d0*/  FFMA.FTZ R74, R74, R0.reuse, -R11.reuse ;  /* 0x000000004a4a7223 */ /* 0x180fe2000001080b */
[-CC-:B------:R-:W-:Y:S01]  /*d2e0*/  FFMA.FTZ R75, R75, R0.reuse, -R11.reuse ;  /* 0x000000004b4b7223 */ /* 0x180fe2000001080b */
[-CC-:B------:R-:W-:Y:S01]  /*d2f0*/  FFMA.FTZ R78, R78, R0.reuse, -R11.reuse ;  /* 0x000000004e4e7223 */ /* 0x180fe2000001080b */
[-CC-:B------:R-:W-:Y:S01]  /*d300*/  FFMA.FTZ R79, R79, R0.reuse, -R11.reuse ;  /* 0x000000004f4f7223 */ /* 0x180fe2000001080b */
[-C--:B------:R-:W-:Y:S01]  /*d310*/  FFMA.FTZ R82, R82, R0.reuse, -R11 ;  /* 0x0000000052527223 */ /* 0x080fe2000001080b */
[----:B------:R-:W0:Y:S01]  /*d320*/  MUFU.EX2 R31, R31 ;  /* 0x0000001f001f7308 */ /* 0x000e220000000800 */
[----:B-1----:R-:W-:Y:S01]  /*d330*/  FADD.FTZ R10, R27, R4 ;  /* 0x000000041b0a7221 */ /* 0x002fe20000010000 */
[----:B------:R-:W-:Y:S01]  /*d340*/  FADD.FTZ R4, R28, R5 ;  /* 0x000000051c047221 */ /* 0x000fe20000010000 */
[-CC-:B------:R-:W-:Y:S01]  /*d350*/  FFMA.FTZ R83, R83, R0.reuse, -R11.reuse ;  /* 0x0000000053537223 */ /* 0x180fe2000001080b */
[-CC-:B------:R-:W-:Y:S01]  /*d360*/  FFMA.FTZ R86, R86, R0.reuse, -R11.reuse ;  /* 0x0000000056567223 */ /* 0x180fe2000001080b */
[----:B------:R-:W-:Y:S01]  /*d370*/  FFMA.FTZ R11, R87, R0, -R11 ;  /* 0x00000000570b7223 */ /* 0x000fe2000001080b */
[----:B------:R-:W-:-:S02]  /*d380*/  FADD.FTZ R4, R29, R4 ;  /* 0x000000041d047221 */ /* 0x000fc40000010000 */
        /* <DEDUP_REMOVED lines=96> */
.L_x_15467:
[----:B------:R-:W-:Y:S02]  /*d990*/  IMAD R10, R13, 0x8, R2 ;  /* 0x000000080d0a7824 */ /* 0x000fe400078e0202 */
[----:B------:R-:W2:Y:S02]  /*d9a0*/  LDL R13, [R1+0x2c] ;  /* 0x00002c00010d7983 */ /* 0x000ea40000100800 */
[----:B------:R-:W-:-:S05]  /*d9b0*/  VIADD R10, R10, 0x16860 ;  /* 0x000168600a0a7836 */ /* 0x000fca0000000000 */
[----:B------:R-:W-:Y:S01]  /*d9c0*/  PRMT R10, R120, 0x654, R10 ;  /* 0x00000654780a7816 */ /* 0x000fe2000000000a */
[-C--:B------:R-:W-:Y:S01]  /*d9d0*/  FMUL.FTZ R88, R88, R7.reuse ;  /* 0x0000000758587220 */ /* 0x080fe20000410000 */
[----:B------:R-:W-:Y:S02]  /*d9e0*/  F2FP.BF16.F32.PACK_AB R122, R9, R84 ;  /* 0x00000054097a723e */ /* 0x000fe400000010ff */
        /* <DEDUP_REMOVED lines=67> */
[----:B------:R-:W-:Y:S02]  /*de20*/  VIADD R12, R12, 0xffffffff ;  /* 0xffffffff0c0c7836 */ /* 0x000fe40000000000 */
[----:B------:R-:W-:-:S10]  /*de30*/  IMAD.MOV.U32 R13, RZ, RZ, R22 ;  /* 0x000000ffff0d7224 */ /* 0x000fd400078e0016 */
[----:B0-----:R-:W-:Y:S05]  /*de40*/  @P1 BRA `(.L_x_15468) ;  /* 0xffffffd4009c1947 */ /* 0x001fea000383ffff */
.L_x_15456:
[----:B------:R-:W-:-:S13]  /*de50*/  ISETP.GE.AND P1, PT, R12, RZ, PT ;  /* 0x000000ff0c00720c */ /* 0x000fda0003f26270 */
[----:B------:R-:W-:Y:S05]  /*de60*/  @!P1 BRA `(.L_x_15469) ;  /* 0x0000001c00e09947 */ /* 0x000fea0003800000 */
[----:B------:R-:W-:Y:S01]  /*de70*/  IMAD.MOV.U32 R10, RZ, RZ, R3 ;  /* 0x000000ffff0a7224 */ /* 0x000fe200078e0003 */
[----:B------:R-:W-:Y:S01]  /*de80*/  MOV R7, R155 ;  /* 0x0000009b00077202 */ /* 0x000fe20000000f00 */
[----:B------:R-:W-:Y:S02]  /*de90*/  IMAD.MOV.U32 R11, RZ, RZ, R6 ;  /* 0x000000ffff0b7224 */ /* 0x000fe400078e0006 */
[----:B------:R-:W-:-:S07]  /*dea0*/  IMAD.MOV.U32 R13, RZ, RZ, R22 ;  /* 0x000000ffff0d7224 */ /* 0x000fce00078e0016 */
.L_x_15481:
        /* <DEDUP_REMOVED lines=11> */
.L_x_15471:
[----:B------:R-:W-:Y:S01]  /*df60*/  IMAD R0, R22, 0x8, R2 ;  /* 0x0000000816007824 */ /* 0x000fe200078e0202 */
[----:B------:R-:W-:-:S04]  /*df70*/  SHF.L.U32 R3, R155, 0x1f, RZ ;  /* 0x0000001f9b037819 */ /* 0x000fc800000006ff */
[----:B------:R0:W1:Y:S01]  /*df80*/  SYNCS.PHASECHK.TRANS64.TRYWAIT P1, [R0+URZ+0x16830], R3 ;  /* 0x01683003000075a7 */ /* 0x000062000802017f */
[----:B------:R-:W-:Y:S05]  /*df90*/  @!P0 BRA `(.L_x_15472) ;  /* 0x0000000000048947 */ /* 0x000fea0003800000 */
[----:B------:R-:W-:Y:S01]  /*dfa0*/  BPT.TRAP 0x1 ;  /* 0x000000040000795c */ /* 0x000fe20000300000 */
.L_x_15472:
[----:B------:R-:W-:Y:S04]  /*dfb0*/  BSSY B0, `(.L_x_15470) ;  /* 0x0000004000007945 */ /* 0x000fe80003800000 */
[----:B-1----:R-:W-:Y:S05]  /*dfc0*/  @P1 BRA `(.L_x_15473) ;  /* 0x0000000000081947 */ /* 0x002fea0003800000 */
[----:B------:R-:W1:Y:S02]  /*dfd0*/  SYNCS.PHASECHK.TRANS64.TRYWAIT P1, [R0+URZ+0x16830], R3 ;  /* 0x01683003000075a7 */ /* 0x000e64000802017f */
[----:B-1----:R-:W-:Y:S05]  /*dfe0*/  @!P1 BRA `(.L_x_15474) ;  /* 0x000000c0006c9947 */ /* 0x002fea0003800000 */
.L_x_15473:
[----:B------:R-:W-:Y:S05]  /*dff0*/  BSYNC B0 ;  /* 0x0000000000007941 */ /* 0x000fea0003800000 */
.L_x_15470:
[----:B------:R-:W2:Y:S04]  /*e000*/  LDL R6, [R1+0x20] ;  /* 0x0000200001067983 */ /* 0x000ea80000100800 */
[----:B------:R3:W-:Y:S01]  /*e010*/  STL [R1+0x70], R2 ;  /* 0x0000700201007387 */ /* 0x0007e20000100800 */
[----:B01----:R-:W0:Y:S03]  /*e020*/  S2R R0, SR_TID.X ;  /* 0x0000000000007919 */ /* 0x003e260000002100 */
[----:B---3--:R-:W3:Y:S01]  /*e030*/  LDL.64 R2, [R1+0x10] ;  /* 0x0000100001027983 */ /* 0x008ee20000100a00 */
[----:B------:R-:W-:Y:S01]  /*e040*/  IMAD.MOV.U32 R9, RZ, RZ, 0x40000040 ;  /* 0x40000040ff097424 */ /* 0x000fe200078e00ff */
[----:B------:R-:W-:Y:S05]  /*e050*/  WARPSYNC.ALL ;  /* 0x0000000000007948 */ /* 0x000fea0003800000 */
[----:B------:R-:W-:-:S02]  /*e060*/  R2UR UR15, R9 ;  /* 0x00000000090f72ca */ /* 0x000fc400000e0000 */
[----:B0-----:R-:W-:-:S05]  /*e070*/  SHF.R.U32.HI R0, RZ, 0x7, R0 ;  /* 0x00000007ff007819 */ /* 0x001fca0000011600 */
[----:B------:R-:W-:Y:S02]  /*e080*/  VIADD R0, R0, 0x8 ;  /* 0x0000000800007836 */ /* 0x000fe40000000000 */
[----:B------:R-:W-:Y:S01]  /*e090*/  IMAD.MOV.U32 R27, RZ, RZ, 0x40000040 ;  /* 0x40000040ff1b7424 */ /* 0x000fe200078e00ff */
[----:B------:R-:W-:Y:S01]  /*e0a0*/  R2UR UR4, R14 ;  /* 0x000000000e0472ca */ /* 0x000fe200000e0000 */
[----:B------:R-:W-:Y:S01]  /*e0b0*/  IMAD.MOV.U32 R25, RZ, RZ, 0x40000040 ;  /* 0x40000040ff197424 */ /* 0x000fe200078e00ff */
[----:B------:R-:W-:Y:S02]  /*e0c0*/  R2UR UR5, R15 ;  /* 0x000000000f0572ca */ /* 0x000fe400000e0000 */
[----:B------:R-:W-:Y:S02]  /*e0d0*/  R2UR UR7, R27 ;  /* 0x000000001b0772ca */ /* 0x000fe400000e0000 */
[----:B------:R-:W-:Y:S02]  /*e0e0*/  R2UR UR11, R25 ;  /* 0x00000000190b72ca */ /* 0x000fe400000e0000 */
[----:B------:R-:W-:Y:S01]  /*e0f0*/  R2UR UR19, R27 ;  /* 0x000000001b1372ca */ /* 0x000fe200000e0000 */
[----:B------:R0:W-:Y:S01]  /*e100*/  BAR.SYNC.DEFER_BLOCKING R0, 0x100 ;  /* 0x000400000000751d */ /* 0x0001e20000010000 */
[----:B--2---:R-:W-:-:S04]  /*e110*/  IMAD R26, R22, 0x400, R6 ;  /* 0x00000400161a7824 */ /* 0x004fc800078e0206 */
[----:B------:R-:W-:-:S05]  /*e120*/  VIADD R8, R26, 0x4 ;  /* 0x000000041a087836 */ /* 0x000fca0000000000 */
[----:B------:R-:W-:Y:S02]  /*e130*/  R2UR UR14, R8 ;  /* 0x00000000080e72ca */ /* 0x000fe400000e0000 */
[----:B------:R-:W2:Y:S01]  /*e140*/  LDL.64 R8, [R1+0x8] ;  /* 0x0000080001087983 */ /* 0x000ea20000100a00 */
[C---:B------:R-:W-:Y:S01]  /*e150*/  R2UR UR6, R26.reuse ;  /* 0x000000001a0672ca */ /* 0x040fe200000e0000 */
[C---:B------:R-:W-:Y:S02]  /*e160*/  VIADD R24, R26.reuse, 0x2 ;  /* 0x000000021a187836 */ /* 0x040fe40000000000 */
[----:B------:R-:W-:-:S03]  /*e170*/  VIADD R26, R26, 0x6 ;  /* 0x000000061a1a7836 */ /* 0x000fc60000000000 */
[----:B------:R-:W-:Y:S02]  /*e180*/  R2UR UR10, R24 ;  /* 0x00000000180a72ca */ /* 0x000fe400000e0000 */
[----:B------:R-:W-:Y:S02]  /*e190*/  R2UR UR18, R26 ;  /* 0x000000001a1272ca */ /* 0x000fe400000e0000 */
        /* <DEDUP_REMOVED lines=11> */
[----:B--2---:R-:W-:Y:S02]  /*e250*/  R2UR UR12, R8 ;  /* 0x00000000080c72ca */ /* 0x004fe400000e0000 */
[----:B------:R-:W-:Y:S01]  /*e260*/  R2UR UR13, R9 ;  /* 0x00000000090d72ca */ /* 0x000fe200000e0000 */
[----:B------:R-:W-:-:S12]  /*e270*/  WARPGROUP.ARRIVE ;  /* 0x00000000000079c5 */ /* 0x000fd80000000000 */
        /* <DEDUP_REMOVED lines=8> */
.L_x_15476:
[----:B------:R-:W-:Y:S01]  /*e300*/  SHF.L.U32 R0, R7, 0x1f, RZ ;  /* 0x0000001f07007819 */ /* 0x000fe200000006ff */
[----:B-----5:R-:W-:-:S04]  /*e310*/  IMAD R3, R13, 0x8, R2 ;  /* 0x000000080d037824 */ /* 0x020fc800078e0202 */
[----:B------:R0:W1:Y:S01]  /*e320*/  SYNCS.PHASECHK.TRANS64.TRYWAIT P1, [R3+URZ+0x16850], R0 ;  /* 0x01685000030075a7 */ /* 0x000062000802017f */
[----:B------:R-:W-:Y:S05]  /*e330*/  @!P0 BRA `(.L_x_15477) ;  /* 0x0000000000048947 */ /* 0x000fea0003800000 */
[----:B------:R-:W-:Y:S01]  /*e340*/  BPT.TRAP 0x1 ;  /* 0x000000040000795c */ /* 0x000fe20000300000 */
.L_x_15477:
[----:B-1----:R-:W-:Y:S05]  /*e350*/  @P1 BRA `(.L_x_15475) ;  /* 0x0000000000081947 */ /* 0x002fea0003800000 */
[----:B------:R-:W1:Y:S02]  /*e360*/  SYNCS.PHASECHK.TRANS64.TRYWAIT P1, [R3+URZ+0x16850], R0 ;  /* 0x01685000030075a7 */ /* 0x000e64000802017f */
[----:B-1----:R-:W-:Y:S05]  /*e370*/  @!P1 BRA `(.L_x_15478) ;  /* 0x000000bc009c9947 */ /* 0x002fea0003800000 */
.L_x_15475:
        /* <DEDUP_REMOVED lines=25> */
[----:B------:R-:W-:Y:S02]  /*e510*/  R2UR UR6, R8 ;  /* 0x00000000080672ca */ /* 0x000fe400000e0000 */
[----:B------:R-:W-:Y:S01]  /*e520*/  R2UR UR7, R9 ;  /* 0x00000000090772ca */ /* 0x000fe200000e0000 */
[----:B------:R-:W-:Y:S01]  /*e530*/  IMAD.MOV.U32 R9, RZ, RZ, 0x40000040 ;  /* 0x40000040ff097424 */ /* 0x000fe200078e00ff */
[----:B------:R-:W-:Y:S01]  /*e540*/  IADD3 R8, R6, 0x180, RZ ;  /* 0x0000018006087810 */ /* 0x000fe20007ffe0ff */
[----:B------:R-:W-:Y:S02]  /*e550*/  WARPGROUP.DEPBAR.LE gsb0, 0x0 ;  /* 0x00008000000079c5 */ /* 0x000fe40000010000 */
[----:B------:R-:W-:-:S08]  /*e560*/  WARPGROUP.ARRIVE ;  /* 0x00000000000079c5 */ /* 0x000fd00000000000 */
        /* <DEDUP_REMOVED lines=37> */
.L_x_15479:
[----:B------:R-:W1:Y:S01]  /*e7c0*/  S2R R120, SR_CgaCtaId ;  /* 0x0000000000787919 */ /* 0x000e620000008800 */
[----:B0-----:R-:W-:-:S04]  /*e7d0*/  IMAD R0, R22, 0x8, R2 ;  /* 0x0000000816007824 */ /* 0x001fc800078e0202 */
[----:B------:R-:W-:-:S05]  /*e7e0*/  VIADD R0, R0, 0x16840 ;  /* 0x0001684000007836 */ /* 0x000fca0000000000 */
[----:B-1----:R-:W-:-:S04]  /*e7f0*/  PRMT R0, R120, 0x654, R0 ;  /* 0x0000065478007816 */ /* 0x002fc80000000000 */
        /* <DEDUP_REMOVED lines=74> */
[----:B------:R-:W0:Y:S03]  /*eca0*/  LDC R0, c[0x0][0x988] ;  /* 0x00026200ff007b82 */ /* 0x000e260000000800 */
[C---:B------:R-:W-:Y:S01]  /*ecb0*/  FADD.FTZ R8, -R3.reuse, R10 ;  /* 0x0000000a03087221 */ /* 0x040fe20000010100 */
[-C--:B0-----:R-:W-:Y:S01]  /*ecc0*/  FMUL.FTZ R9, R6, R0.reuse ;  /* 0x0000000006097220 */ /* 0x081fe20000410000 */
[-C--:B------:R-:W-:Y:S01]  /*ecd0*/  FMUL.FTZ R11, R3, R0.reuse ;  /* 0x00000000030b7220 */ /* 0x080fe20000410000 */
[-C--:B------:R-:W-:Y:S01]  /*ece0*/  FMUL.FTZ R7, R7, R0.reuse ;  /* 0x0000000007077220 */ /* 0x080fe20000410000 */
[-C--:B------:R-:W-:Y:S01]  /*ecf0*/  FMUL.FTZ R8, R8, R0.reuse ;  /* 0x0000000008087220 */ /* 0x080fe20000410000 */
        /* <DEDUP_REMOVED lines=196> */
.L_x_15480:
[----:B------:R-:W-:Y:S01]  /*f940*/  IMAD R10, R13, 0x8, R2 ;  /* 0x000000080d0a7824 */ /* 0x000fe200078e0202 */
[----:B------:R-:W-:Y:S01]  /*f950*/  ISETP.GT.AND P1, PT, R12, RZ, PT ;  /* 0x000000ff0c00720c */ /* 0x000fe20003f24270 */
[-C--:B------:R-:W-:Y:S01]  /*f960*/  FMUL.FTZ R88, R88, R7.reuse ;  /* 0x0000000758587220 */ /* 0x080fe20000410000 */
        /* <DEDUP_REMOVED lines=51> */
[----:B------:R-:W-:Y:S01]  /*fca0*/  VIADD R12, R12, 0xffffffff ;  /* 0xffffffff0c0c7836 */ /* 0x000fe20000000000 */
        /* <DEDUP_REMOVED lines=20> */
.L_x_15469:
[----:B------:R-:W-:Y:S05]  /*fdf0*/  WARPSYNC.ALL ;  /* 0x0000000000007948 */ /* 0x000fea0003800000 */
[----:B------:R-:W-:Y:S06]  /*fe00*/  BAR.ARV 0x8, 0x200 ;  /* 0x0208000000007b1d */ /* 0x000fec0000002000 */
[----:B------:R-:W-:Y:S05]  /*fe10*/  @!P0 BRA `(.L_x_15482) ;  /* 0x0000000000048947 */ /* 0x000fea0003800000 */
[----:B------:R-:W-:Y:S01]  /*fe20*/  BPT.TRAP 0x1 ;  /* 0x000000040000795c */ /* 0x000fe20000300000 */
.L_x_15482:
[----:B------:R-:W-:Y:S02]  /*fe30*/  LEA R10, R22, R2, 0x3 ;  /* 0x00000002160a7211 */ /* 0x000fe400078e18ff */
[----:B------:R-:W-:-:S04]  /*fe40*/  SHF.L.U32 R7, R155, 0x1f, RZ ;  /* 0x0000001f9b077819 */ /* 0x000fc800000006ff */
[----:B------:R0:W1:Y:S01]  /*fe50*/  SYNCS.PHASECHK.TRANS64.TRYWAIT P1, [R10+URZ+0x16850], R7 ;  /* 0x016850070a0075a7 */ /* 0x000062000802017f */
[----:B------:R-:W-:Y:S05]  /*fe60*/  @!P0 BRA `(.L_x_15483) ;  /* 0x0000000000048947 */ /* 0x000fea0003800000 */
[----:B------:R-:W-:Y:S01]  /*fe70*/  BPT.TRAP 0x1 ;  /* 0x000000040000795c */ /* 0x000fe20000300000 */
.L_x_15483:
[----:B------:R-:W-:-:S05]  /*fe80*/  VIADD R2, R2, 0x400 ;  /* 0x0000040002027836 */ /* 0x000fca0000000000 */
[----:B------:R-:W-:-:S04]  /*fe90*/  SHF.R.U32.HI R2, RZ, 0x4, R2 ;  /* 0x00000004ff027819 */ /* 0x000fc80000011602 */
[----:B------:R-:W-:Y:S01]  /*fea0*/  LOP3.LUT R9, R2, 0x3fff, RZ, 0xc0, !PT ;  /* 0x00003fff02097812 */ /* 0x000fe200078ec0ff */
[----:B-1----:R-:W-:Y:S06]  /*feb0*/  @P1 BRA `(.L_x_15484) ;  /* 0x0000000000081947 */ /* 0x002fec0003800000 */
[----:B------:R-:W1:Y:S02]  /*fec0*/  SYNCS.PHASECHK.TRANS64.TRYWAIT P1, [R10+URZ+0x16850], R7 ;  /* 0x016850070a0075a7 */ /* 0x000e64000802017f */
[----:B-1----:R-:W-:Y:S05]  /*fed0*/  @!P1 BRA `(.L_x_15485) ;  /* 0x000000a000d89947 */ /* 0x002fea0003800000 */
.L_x_15484:
        /* <DEDUP_REMOVED lines=9> */
[----:B------:R-:W-:Y:S01]  /*ff70*/  MOV R31, 0xff800000 ;  /* 0xff800000001f7802 */ /* 0x000fe20000000f00 */
[----:B01----:R-:W0:Y:S01]  /*ff80*/  SHFL.BFLY PT, R7, R4, 0x2, 0x1f ;  /* 0x0c401f0004077f89 */ /* 0x003e2200000e0000 */
[----:B------:R-:W-:-:S02]  /*ff90*/  IMAD.MOV.U32 R9, RZ, RZ, 0x40000040 ;  /* 0x40000040ff097424 */ /* 0x000fc400078e00ff */
[----:B------:R-:W-:-:S07]  /*ffa0*/  IMAD.MOV.U32 R30, RZ, RZ, -0x800000 ;  /* 0xff800000ff1e7424 */ /* 0x000fce00078e00ff */
[----:B------:R-:W-:Y:S01]  /*ffb0*/  HGMMA.64x64x16.F32.BF16 R88, R148, gdesc[UR4].tnspB, R88, gsb0 ;  /* 0x40e0000494587df0 */ /* 0x000fe20008001858 */
[----:B------:R-:W-:Y:S01]  /*ffc0*/  R2UR UR6, R12 ;  /* 0x000000000c0672ca */ /* 0x000fe200000e0000 */
[----:B------:R-:W-:Y:S01]  /*ffd0*/  VIADD R12, R8, 0x100 ;  /* 0x00000100080c7836 */ /* 0x000fe20000000000 */
[----:B------:R-:W-:Y:S01]  /*ffe0*/  R2UR UR7, R13 ;  /* 0x000000000d0772ca */ /* 0x000fe200000e0000 */
[----:B------:R-:W-:Y:S02]  /*fff0*/  IMAD.MOV.U32 R13, RZ, RZ, 0x40000040 ;  /* 0x40000040ff0d7424 */ /* 0x000fe400078e00ff */
[----:B--2---:R-:W-:Y:S01]  /*10000*/  FADD.FTZ R2, R2, R5 ;  /* 0x0000000502027221 */ /* 0x004fe20000010000 */
        /* <DEDUP_REMOVED lines=40> */
[----:B------:R-:W0:Y:S01]  /*10290*/  SHFL.BFLY PT, R7, R2, 0x1, 0x1f ;  /* 0x0c201f0002077f89 */ /* 0x000e2200000e0000 */
[----:B------:R-:W-:-:S03]  /*102a0*/  IMAD.MOV.U32 R4, RZ, RZ, RZ ;  /* 0x000000ffff047224 */ /* 0x000fc600078e00ff */
        /* <DEDUP_REMOVED lines=18> */
[----:B------:R-:W-:Y:S03]  /*103d0*/  HGMMA.64x64x16.F32.BF16 R88, R120, gdesc[UR4].tnspB, R88, gsb0 ;  /* 0x40e0000478587df0 */ /* 0x000fe60008001858 */
[----:B------:R-:W-:Y:S02]  /*103e0*/  WARPGROUP.DEPBAR.LE gsb0, 0x0 ;  /* 0x00008000000079c5 */ /* 0x000fe40000010000 */
[----:B--23--:R-:W-:Y:S05]  /*103f0*/  @!P0 BRA `(.L_x_15486) ;  /* 0x0000000000048947 */ /* 0x00cfea0003800000 */
[----:B------:R-:W-:Y:S01]  /*10400*/  BPT.TRAP 0x1 ;  /* 0x000000040000795c */ /* 0x000fe20000300000 */
.L_x_15486:
[----:B------:R-:W2:Y:S01]  /*10410*/  LDL.LU R5, [R1+0x58] ;  /* 0x0000580001057983 */ /* 0x000ea20000300800 */
[----:B------:R-:W-:Y:S02]  /*10420*/  VIADD R0, R10, 0x16860 ;  /* 0x000168600a007836 */ /* 0x000fe40000000000 */
[-C--:B------:R-:W-:Y:S01]  /*10430*/  FMUL.FTZ R25, R88, R4.reuse ;  /* 0x0000000458197220 */ /* 0x080fe20000410000 */
[----:B------:R-:W1:Y:S01]  /*10440*/  S2R R3, SR_CgaCtaId ;  /* 0x0000000000037919 */ /* 0x000e620000008800 */
[----:B------:R-:W-:Y:S02]  /*10450*/  VIADD R22, R22, 0x1 ;  /* 0x0000000116167836 */ /* 0x000fe40000000000 */
[----:B------:R-:W-:-:S03]  /*10460*/  FMUL.FTZ R12, R89, R4 ;  /* 0x00000004590c7220 */ /* 0x000fc60000410000 */
[----:B------:R-:W-:Y:S01]  /*10470*/  ISETP.NE.AND P0, PT, R22, 0x2, PT ;  /* 0x000000021600780c */ /* 0x000fe20003f05270 */
        /* <DEDUP_REMOVED lines=16> */
[----:B------:R-:W-:Y:S01]  /*10580*/  FMUL.FTZ R15, R95, R2 ;  /* 0x000000025f0f7220 */ /* 0x000fe20000410000 */
[----:B-1----:R-:W-:-:S04]  /*10590*/  PRMT R0, R3, 0x654, R0 ;  /* 0x0000065403007816 */ /* 0x002fc80000000000 */
[----:B------:R0:W-:Y:S01]  /*105a0*/  SYNCS.ARRIVE.TRANS64.RED.A1T0 RZ, [R0+URZ], RZ ;  /* 0x000000ff00ff79a7 */ /* 0x0001e2000810043f */
[----:B------:R-:W-:Y:S01]  /*105b0*/  FMUL.FTZ R3, R92, R4 ;  /* 0x000000045c037220 */ /* 0x000fe20000410000 */
        /* <DEDUP_REMOVED lines=18> */
.L_x_15416:
[----:B------:R-:W1:Y:S01]  /*106e0*/  S2R R0, SR_TID.X ;  /* 0x0000000000007919 */ /* 0x000e620000002100 */
[----:B------:R-:W-:Y:S05]  /*106f0*/  WARPSYNC.ALL ;  /* 0x0000000000007948 */ /* 0x000fea0003800000 */
[----:B-1----:R-:W-:-:S05]  /*10700*/  VIADD R45, R0, 0xffffff80 ;  /* 0xffffff80002d7836 */ /* 0x002fca0000000000 */
[----:B------:R-:W-:-:S04]  /*10710*/  SHF.R.S32.HI R43, RZ, 0x1f, R45 ;  /* 0x0000001fff2b7819 */ /* 0x000fc8000001142d */
[----:B------:R-:W-:-:S04]  /*10720*/  LEA.HI R43, R43, R45, RZ, 0x3 ;  /* 0x0000002d2b2b7211 */ /* 0x000fc800078f18ff */
[----:B------:R-:W-:-:S05]  /*10730*/  LOP3.LUT R43, R43, 0xfffffff8, RZ, 0xc0, !PT ;  /* 0xfffffff82b2b7812 */ /* 0x000fca00078ec0ff */
[----:B------:R-:W-:-:S04]  /*10740*/  IMAD.IADD R43, R45, 0x1, -R43 ;  /* 0x000000012d2b7824 */ /* 0x000fc800078e0a2b */
[----:B------:R-:W-:-:S05]  /*10750*/  IMAD.SHL.U32 R29, R43, 0x8, RZ ;  /* 0x000000082b1d7824 */ /* 0x000fca00078e00ff */
[----:B------:R-:W-:Y:S01]  /*10760*/  SHF.R.S32.HI R28, RZ, 0x1f, R29 ;  /* 0x0000001fff1c7819 */ /* 0x000fe2000001141d */
[----:B------:R-:W1:Y:S01]  /*10770*/  S2R R0, SR_CgaCtaId ;  /* 0x0000000000007919 */ /* 0x000e620000008800 */
[----:B------:R-:W-:Y:S01]  /*10780*/  MOV R2, 0x400 ;  /* 0x0000040000027802 */ /* 0x000fe20000000f00 */
[----:B------:R-:W-:Y:S01]  /*10790*/  BSSY B0, `(.L_x_15487) ;  /* 0x000018c000007945 */ /* 0x000fe20003800000 */
[----:B------:R-:W-:Y:S02]  /*107a0*/  BAR.SYNC.DEFER_BLOCKING 0x5, 0x200 ;  /* 0x0148000000007b1d */ /* 0x000fe40000010000 */
[----:B-1----:R-:W-:-:S05]  /*107b0*/  LEA R2, R0, R2, 0x18 ;  /* 0x0000000200027211 */ /* 0x002fca00078ec0ff */
[----:B------:R1:W2:Y:S01]  /*107c0*/  LDS.128 R32, [R2+0x168d0] ;  /* 0x0168d00002207984 */ /* 0x0002a20000000c00 */
[----:B------:R-:W-:Y:S06]  /*107d0*/  BAR.ARV 0x4, 0x200 ;  /* 0x0108000000007b1d */ /* 0x000fec0000002000 */
[----:B------:R-:W-:Y:S05]  /*107e0*/  @P1 BRA `(.L_x_15488) ;  /* 0x0000000c00b41947 */ /* 0x000fea0003800000 */
[----:B------:R-:W3:Y:S04]  /*107f0*/  LDL R0, [R1+0x6c] ;  /* 0x00006c0001007983 */ /* 0x000ee80000100800 */
[----:B------:R-:W4:Y:S04]  /*10800*/  LDL.LU R40, [R1+0x4c] ;  /* 0x00004c0001287983 */ /* 0x000f280000300800 */
[----:B------:R-:W4:Y:S01]  /*10810*/  LDL.LU R38, [R1+0x50] ;  /* 0x0000500001267983 */ /* 0x000f220000300800 */
[----:B0-----:R-:W0:Y:S01]  /*10820*/  S2R R5, SR_SWINHI ;  /* 0x0000000000057919 */ /* 0x001e220000002f00 */
[----:B------:R-:W-:Y:S05]  /*10830*/  WARPSYNC.ALL ;  /* 0x0000000000007948 */ /* 0x000fea0003800000 */
[----:B------:R-:W-:Y:S01]  /*10840*/  F2FP.BF16.F32.PACK_AB R12, R12, R25 ;  /* 0x000000190c0c723e */ /* 0x000fe200000010ff */
[----:B------:R-:W-:Y:S01]  /*10850*/  ULDC.64 UR4, c[0x0][0xc00] ;  /* 0x0003000000047ab9 */ /* 0x000fe20000000a00 */
[----:B------:R-:W-:-:S02]  /*10860*/  F2FP.BF16.F32.PACK_AB R13, R13, R90 ;  /* 0x0000005a0d0d723e */ /* 0x000fc400000010ff */
[----:B------:R-:W-:Y:S02]  /*10870*/  F2FP.BF16.F32.PACK_AB R14, R14, R3 ;  /* 0x000000030e0e723e */ /* 0x000fe400000010ff */
[----:B------:R-:W-:Y:S01]  /*10880*/  F2FP.BF16.F32.PACK_AB R15, R15, R94 ;  /* 0x0000005e0f0f723e */ /* 0x000fe200000010ff */
[----:B------:R-:W-:Y:S01]  /*10890*/  IMAD.MOV.U32 R36, RZ, RZ, RZ ;  /* 0x000000ffff247224 */ /* 0x000fe200078e00ff */
[----:B--2---:R-:W2:Y:S04]  /*108a0*/  LDL R32, [R1+0x44] ;  /* 0x0000440001207983 */ /* 0x004ea80000100800 */
[----:B------:R-:W2:Y:S01]  /*108b0*/  LDL R44, [R1+0x28] ;  /* 0x00002800012c7983 */ /* 0x000ea20000100800 */
[----:B------:R-:W-:Y:S02]  /*108c0*/  MOV R20, R2 ;  /* 0x0000000200147202 */ /* 0x000fe40000000f00 */
[----:B0-----:R-:W-:Y:S01]  /*108d0*/  MOV R21, R5 ;  /* 0x0000000500157202 */ /* 0x001fe20000000f00 */
[----:B------:R-:W-:Y:S02]  /*108e0*/  BAR.SYNC.DEFER_BLOCKING 0x1, 0x180 ;  /* 0x0046000000007b1d */ /* 0x000fe40000010000 */
[----:B---3--:R-:W-:-:S03]  /*108f0*/  IMAD.WIDE R10, R0, 0x2, R20 ;  /* 0x00000002000a7825 */ /* 0x008fc600078e0214 */
[C---:B----4-:R-:W-:Y:S02]  /*10900*/  IADD3 R37, P1, R10.reuse, 0x40, RZ ;  /* 0x000000400a257810 */ /* 0x050fe40007f3e0ff */
[C---:B------:R-:W-:Y:S02]  /*10910*/  LOP3.LUT R9, R10.reuse, 0x380, RZ, 0xc0, !PT ;  /* 0x000003800a097812 */ /* 0x040fe400078ec0ff */
[C---:B------:R-:W-:Y:S02]  /*10920*/  IADD3 R39, P0, R10.reuse, 0x60, RZ ;  /* 0x000000600a277810 */ /* 0x040fe40007f1e0ff */
[----:B------:R-:W-:Y:S02]  /*10930*/  IADD3 R27, P2, R10, 0x20, RZ ;  /* 0x000000200a1b7810 */ /* 0x000fe40007f5e0ff */
[----:B------:R-:W-:Y:S02]  /*10940*/  LOP3.LUT R4, R37, 0x380, RZ, 0xc0, !PT ;  /* 0x0000038025047812 */ /* 0x000fe400078ec0ff */
[----:B------:R-:W-:-:S02]  /*10950*/  SHF.R.U64 R9, R9, 0x3, RZ ;  /* 0x0000000309097819 */ /* 0x000fc400000012ff */
[----:B-----5:R-:W-:Y:S02]  /*10960*/  LOP3.LUT R24, R39, 0x380, RZ, 0xc0, !PT ;  /* 0x0000038027187812 */ /* 0x020fe400078ec0ff */
[----:B------:R-:W-:Y:S02]  /*10970*/  LOP3.LUT R0, R27, 0x380, RZ, 0xc0, !PT ;  /* 0x000003801b007812 */ /* 0x000fe400078ec0ff */
        /* <DEDUP_REMOVED lines=9> */
[----:B------:R-:W-:-:S02]  /*10a10*/  MOV R10, R10 ;  /* 0x0000000a000a7202 */ /* 0x000fc40000000f00 */
[----:B------:R-:W-:Y:S02]  /*10a20*/  LOP3.LUT R8, R0, R27, RZ, 0x3c, !PT ;  /* 0x0000001b00087212 */ /* 0x000fe400078e3cff */
[----:B------:R-:W-:Y:S01]  /*10a30*/  MOV R26, R6 ;  /* 0x00000006001a7202 */ /* 0x000fe20000000f00 */
[----:B------:R0:W-:Y:S01]  /*10a40*/  STSM.16.M88.4 [R10], R12 ;  /* 0x0000000c0a007844 */ /* 0x0001e20000000200 */
[----:B------:R-:W-:Y:S01]  /*10a50*/  MOV R3, R4 ;  /* 0x0000000400037202 */ /* 0x000fe20000000f00 */
[----:B------:R-:W3:Y:S01]  /*10a60*/  LDC R0, c[0x0][0xbe8] ;  /* 0x0002fa00ff007b82 */ /* 0x000ee20000000800 */
[----:B------:R-:W-:Y:S02]  /*10a70*/  ISETP.NE.U32.AND P0, PT, RZ, UR4, PT ;  /* 0x00000004ff007c0c */ /* 0x000fe4000bf05070 */
[----:B------:R-:W-:Y:S02]  /*10a80*/  IADD3 R24, P1, R40, UR4, RZ ;  /* 0x0000000428187c10 */ /* 0x000fe4000ff3e0ff */
        /* <DEDUP_REMOVED lines=14> */
[----:B------:R-:W-:Y:S01]  /*10b70*/  IADD3.X R25, R38, UR5, RZ, P1, !PT ;  /* 0x0000000526197c10 */ /* 0x000fe20008ffe4ff */
[----:B------:R-:W-:Y:S01]  /*10b80*/  ULDC.64 UR4, c[0x0][0xc08] ;  /* 0x0003020000047ab9 */ /* 0x000fe20000000a00 */
[----:B------:R0:W-:Y:S01]  /*10b90*/  STSM.16.M88.4 [R27], R4 ;  /* 0x000000041b007844 */ /* 0x0001e20000000200 */
[----:B------:R-:W-:-:S03]  /*10ba0*/  ISETP.NE.U32.AND P1, PT, RZ, UR4, PT ;  /* 0x00000004ff007c0c */ /* 0x000fc6000bf25070 */
[----:B------:R-:W-:Y:S01]  /*10bb0*/  STSM.16.M88.4 [R26], R8 ;  /* 0x000000081a007844 */ /* 0x000fe20000000200 */
[----:B------:R-:W-:-:S03]  /*10bc0*/  ISETP.NE.AND.EX P1, PT, RZ, UR5, PT, P1 ;  /* 0x00000005ff007c0c */ /* 0x000fc6000bf25310 */
[----:B------:R4:W-:Y:S01]  /*10bd0*/  STSM.16.M88.4 [R3], R12 ;  /* 0x0000000c03007844 */ /* 0x0009e20000000200 */
[----:B------:R-:W-:Y:S09]  /*10be0*/  BAR.SYNC.DEFER_BLOCKING 0x1, 0x180 ;  /* 0x0046000000007b1d */ /* 0x000ff20000010000 */
[----:B0-----:R-:W-:Y:S01]  /*10bf0*/  @P1 IADD3 R4, P3, R40, UR4, RZ ;  /* 0x0000000428041c10 */ /* 0x001fe2000ff7e0ff */
[----:B------:R-:W-:-:S03]  /*10c00*/  ULDC UR4, c[0x0][0xa88] ;  /* 0x0002a20000047ab9 */ /* 0x000fc60000000800 */
[----:B------:R-:W-:Y:S01]  /*10c10*/  @P1 IADD3.X R5, R38, UR5, RZ, P3, !PT ;  /* 0x0000000526051c10 */ /* 0x000fe20009ffe4ff */
[----:B----4-:R-:W-:Y:S01]  /*10c20*/  IMAD.U32 R3, RZ, RZ, UR4 ;  /* 0x00000004ff037e24 */ /* 0x010fe2000f8e00ff */
[----:B------:R0:W5:Y:S05]  /*10c30*/  @P0 LDG.E R36, desc[UR40][R24.64] ;  /* 0x0000002818240981 */ /* 0x00016a000c1e1900 */
[----:B------:R0:W5:Y:S01]  /*10c40*/  @P1 LDG.E R3, desc[UR40][R4.64] ;  /* 0x0000002804031981 */ /* 0x000162000c1e1900 */
[----:B---3--:R-:W-:-:S13]  /*10c50*/  ISETP.NE.AND P2, PT, R0, 0x1, PT ;  /* 0x000000010000780c */ /* 0x008fda0003f45270 */
[----:B------:R-:W3:Y:S08]  /*10c60*/  @P2 LDC R6, c[0x0][0xbec] ;  /* 0x0002fb00ff062b82 */ /* 0x000ef00000000800 */
[----:B------:R-:W4:Y:S01]  /*10c70*/  @P2 LDC R27, c[0x0][0xbf0] ;  /* 0x0002fc00ff1b2b82 */ /* 0x000f220000000800 */
[----:B--2---:R-:W-:Y:S01]  /*10c80*/  IMAD.IADD R13, R32, 0x1, R44 ;  /* 0x00000001200d7824 */ /* 0x004fe200078e022c */
[----:B0-----:R-:W-:Y:S06]  /*10c90*/  @P1 BRA `(.L_x_15489) ;  /* 0x0000000000101947 */ /* 0x001fec0003800000 */
[----:B------:R-:W-:Y:S05]  /*10ca0*/  @!P0 BRA `(.L_x_15489) ;  /* 0x00000000000c8947 */ /* 0x000fea0003800000 */
[----:B------:R-:W2:Y:S04]  /*10cb0*/  LDG.E R4, desc[UR40][R24.64] ;  /* 0x0000002818047981 */ /* 0x000ea8000c1e1900 */
[----:B-----5:R-:W2:Y:S02]  /*10cc0*/  LDG.E R3, desc[UR40][R24.64+0x4] ;  /* 0x0000042818037981 */ /* 0x020ea4000c1e1900 */
[----:B--2---:R-:W-:-:S07]  /*10cd0*/  IMAD.IADD R3, R3, 0x1, -R4 ;  /* 0x0000000103037824 */ /* 0x004fce00078e0a04 */
.L_x_15489:
[----:B------:R-:W2:Y:S01]  /*10ce0*/  LDL.LU R10, [R1+0x5c] ;  /* 0x00005c00010a7983 */ /* 0x000ea20000300800 */
[----:B---3--:R-:W-:Y:S01]  /*10cf0*/  @P2 IMAD.HI.U32 R4, R13, R6, RZ ;  /* 0x000000060d042227 */ /* 0x008fe200078e00ff */
[----:B------:R-:W-:Y:S02]  /*10d00*/  ULDC.64 UR4, c[0x0][0xb90] ;  /* 0x0002e40000047ab9 */ /* 0x000fe40000000a00 */
[----:B------:R-:W3:Y:S04]  /*10d10*/  LDL.LU R8, [R1+0x54] ;  /* 0x0000540001087983 */ /* 0x000ee80000300800 */
[----:B------:R-:W3:Y:S01]  /*10d20*/  LDL.LU R42, [R1+0x48] ;  /* 0x00004800012a7983 */ /* 0x000ee20000300800 */
[----:B-----5:R-:W-:Y:S01]  /*10d30*/  SHF.R.S32.HI R37, RZ, 0x1f, R36 ;  /* 0x0000001fff257819 */ /* 0x020fe20000011424 */
[----:B------:R-:W-:Y:S01]  /*10d40*/  IMAD.MOV.U32 R7, RZ, RZ, R13 ;  /* 0x000000ffff077224 */ /* 0x000fe200078e000d */
[----:B----4-:R-:W-:Y:S01]  /*10d50*/  @P2 SHF.R.U32.HI R7, RZ, R27, R4 ;  /* 0x0000001bff072219 */ /* 0x010fe20000011604 */
[----:B------:R-:W4:Y:S04]  /*10d60*/  LDL R12, [R1+0x68] ;  /* 0x00006800010c7983 */ /* 0x000f280000100800 */
[----:B------:R-:W-:Y:S01]  /*10d70*/  IMAD.MOV R11, RZ, RZ, -R7 ;  /* 0x000000ffff0b7224 */ /* 0x000fe200078e0a07 */
[----:B------:R-:W-:-:S02]  /*10d80*/  SHF.R.S32.HI R40, RZ, 0x1f, R45 ;  /* 0x0000001fff287819 */ /* 0x000fc4000001142d */
[----:B------:R-:W-:Y:S02]  /*10d90*/  SHF.R.S32.HI R14, RZ, 0x1f, R45 ;  /* 0x0000001fff0e7819 */ /* 0x000fe4000001142d */
[-C--:B------:R-:W-:Y:S02]  /*10da0*/  LEA.HI R40, R40, R45.reuse, RZ, 0x3 ;  /* 0x0000002d28287211 */ /* 0x080fe400078f18ff */
[----:B------:R-:W-:Y:S02]  /*10db0*/  LEA.HI R14, R14, R45, RZ, 0x7 ;  /* 0x0000002d0e0e7211 */ /* 0x000fe400078f38ff */
[----:B------:R-:W-:Y:S02]  /*10dc0*/  SHF.R.S32.HI R40, RZ, 0x3, R40 ;  /* 0x00000003ff287819 */ /* 0x000fe40000011428 */
[----:B------:R-:W-:Y:S01]  /*10dd0*/  LOP3.LUT R14, R14, 0xffffff80, RZ, 0xc0, !PT ;  /* 0xffffff800e0e7812 */ /* 0x000fe200078ec0ff */
[----:B------:R-:W-:-:S03]  /*10de0*/  IMAD R3, R3, R0, RZ ;  /* 0x0000000003037224 */ /* 0x000fc600078e02ff */
[----:B------:R-:W-:Y:S02]  /*10df0*/  IADD3 R14, R45, -R14, RZ ;  /* 0x8000000e2d0e7210 */ /* 0x000fe40007ffe0ff */
[----:B--2---:R-:W-:Y:S02]  /*10e00*/  SEL R32, R10, RZ, !P0 ;  /* 0x000000ff0a207207 */ /* 0x004fe40004000000 */
[----:B---3--:R-:W-:Y:S02]  /*10e10*/  SEL R41, R8, RZ, !P0 ;  /* 0x000000ff08297207 */ /* 0x008fe40004000000 */
        /* <DEDUP_REMOVED lines=22> */
[----:B------:R-:W-:Y:S01]  /*10f80*/  IMAD R9, R40, 0x40, R29 ;  /* 0x0000004028097824 */ /* 0x000fe200078e021d */
[----:B------:R-:W-:Y:S01]  /*10f90*/  SHFL.IDX PT, R4, R10, RZ, 0x1c1f ;  /* 0x001c1fff0a047589 */ /* 0x000fe200000e0000 */
[----:B----4-:R-:W-:Y:S01]  /*10fa0*/  IMAD.IADD R12, R12, 0x1, R44 ;  /* 0x000000010c0c7824 */ /* 0x010fe200078e022c */
[----:B------:R-:W-:Y:S02]  /*10fb0*/  ULDC.64 UR4, c[0x0][0xaa0] ;  /* 0x0002a80000047ab9 */ /* 0x000fe40000000a00 */
[----:B------:R-:W0:Y:S01]  /*10fc0*/  SHFL.IDX PT, R5, R11, RZ, 0x1c1f ;  /* 0x001c1fff0b057589 */ /* 0x000e2200000e0000 */
[----:B------:R-:W-:-:S03]  /*10fd0*/  IMAD.WIDE R20, R9, 0x2, R20 ;  /* 0x0000000209147825 */ /* 0x000fc600078e0214 */
[----:B------:R-:W-:Y:S04]  /*10fe0*/  SHFL.IDX PT, R6, R10, 0x1, 0x1c1f ;  /* 0x003c1f000a067f89 */ /* 0x000fe800000e0000 */
[----:B------:R-:W2:Y:S01]  /*10ff0*/  SHFL.IDX PT, R7, R11, 0x1, 0x1c1f ;  /* 0x003c1f000b077f89 */ /* 0x000ea200000e0000 */
[----:B------:R-:W-:Y:S01]  /*11000*/  LOP3.LUT P0, RZ, R14, 0x3, RZ, 0xc0, !PT ;  /* 0x000000030eff7812 */ /* 0x000fe2000780c0ff */
[----:B------:R-:W-:Y:S01]  /*11010*/  VIADD R8, R12, 0x8 ;  /* 0x000000080c087836 */ /* 0x000fe20000000000 */
[C---:B------:R-:W-:Y:S02]  /*11020*/  IADD3 R13, P3, R20.reuse, 0x1800, RZ ;  /* 0x00001800140d7810 */ /* 0x040fe40007f7e0ff */
[----:B------:R-:W-:Y:S02]  /*11030*/  IADD3 R25, P4, R20, 0x3000, RZ ;  /* 0x0000300014197810 */ /* 0x000fe40007f9e0ff */
[----:B------:R-:W-:-:S02]  /*11040*/  ISETP.GE.OR P1, PT, R12, R3, P0 ;  /* 0x000000030c00720c */ /* 0x000fc40000726670 */
[----:B------:R-:W-:Y:S02]  /*11050*/  LOP3.LUT R9, R20, 0x380, RZ, 0xc0, !PT ;  /* 0x0000038014097812 */ /* 0x000fe400078ec0ff */
[----:B------:R-:W-:Y:S02]  /*11060*/  LOP3.LUT R12, R13, 0x380, RZ, 0xc0, !PT ;  /* 0x000003800d0c7812 */ /* 0x000fe400078ec0ff */
[----:B------:R-:W-:Y:S02]  /*11070*/  ISETP.GE.OR P0, PT, R8, R3, P0 ;  /* 0x000000030800720c */ /* 0x000fe40000706670 */
[----:B------:R-:W-:Y:S02]  /*11080*/  LOP3.LUT R24, R25, 0x380, RZ, 0xc0, !PT ;  /* 0x0000038019187812 */ /* 0x000fe400078ec0ff */
[----:B------:R-:W-:Y:S02]  /*11090*/  SHF.R.U64 R9, R9, 0x3, RZ ;  /* 0x0000000309097819 */ /* 0x000fe400000012ff */
[----:B------:R-:W-:-:S02]  /*110a0*/  SHF.R.U64 R12, R12, 0x3, RZ ;  /* 0x000000030c0c7819 */ /* 0x000fc400000012ff */
[----:B------:R-:W-:Y:S02]  /*110b0*/  SHF.R.U64 R24, R24, 0x3, RZ ;  /* 0x0000000318187819 */ /* 0x000fe400000012ff */
[----:B------:R-:W-:Y:S01]  /*110c0*/  LOP3.LUT R8, R9, R20, RZ, 0x3c, !PT ;  /* 0x0000001409087212 */ /* 0x000fe200078e3cff */
[--C-:B------:R-:W-:Y:S01]  /*110d0*/  IMAD.MOV.U32 R9, RZ, RZ, R21.reuse ;  /* 0x000000ffff097224 */ /* 0x100fe200078e0015 */
[----:B------:R-:W-:Y:S01]  /*110e0*/  LOP3.LUT R12, R12, R13, RZ, 0x3c, !PT ;  /* 0x0000000d0c0c7212 */ /* 0x000fe200078e3cff */
[--C-:B------:R-:W-:Y:S01]  /*110f0*/  IMAD.X R13, RZ, RZ, R21.reuse, P3 ;  /* 0x000000ffff0d7224 */ /* 0x100fe200018e0615 */
[----:B------:R-:W-:Y:S01]  /*11100*/  LOP3.LUT R24, R24, R25, RZ, 0x3c, !PT ;  /* 0x0000001918187212 */ /* 0x000fe200078e3cff */
[----:B------:R-:W-:Y:S01]  /*11110*/  IMAD.X R25, RZ, RZ, R21, P4 ;  /* 0x000000ffff197224 */ /* 0x000fe200020e0615 */
[----:B0-----:R0:W-:Y:S04]  /*11120*/  @!P1 ST.E desc[UR40][R4.64], R31 ;  /* 0x0000001f04009985 */ /* 0x0011e8000c101928 */
[----:B--2---:R2:W-:Y:S04]  /*11130*/  @!P0 ST.E desc[UR40][R6.64], R30 ;  /* 0x0000001e06008985 */ /* 0x0045e8000c101928 */
[----:B------:R-:W3:Y:S04]  /*11140*/  LD.E.128 R8, desc[UR40][R8.64] ;  /* 0x0000002808087980 */ /* 0x000ee8000c101d00 */
[----:B------:R-:W4:Y:S04]  /*11150*/  LD.E.128 R12, desc[UR40][R12.64] ;  /* 0x000000280c0c7980 */ /* 0x000f28000c101d00 */
[----:B------:R-:W4:Y:S01]  /*11160*/  LD.E.128 R24, desc[UR40][R24.64] ;  /* 0x0000002818187980 */ /* 0x000f22000c101d00 */
[----:B------:R-:W-:-:S04]  /*11170*/  IADD3 R39, P0, R20, 0x4800, RZ ;  /* 0x0000480014277810 */ /* 0x000fc80007f1e0ff */
[----:B------:R-:W-:-:S04]  /*11180*/  LOP3.LUT R20, R39, 0x380, RZ, 0xc0, !PT ;  /* 0x0000038027147812 */ /* 0x000fc800078ec0ff */
[----:B0-----:R-:W-:-:S04]  /*11190*/  SHF.R.U64 R4, R20, 0x3, RZ ;  /* 0x0000000314047819 */ /* 0x001fc800000012ff */
[----:B------:R-:W-:Y:S02]  /*111a0*/  LOP3.LUT R4, R4, R39, RZ, 0x3c, !PT ;  /* 0x0000002704047212 */ /* 0x000fe400078e3cff */
[----:B------:R-:W0:Y:S01]  /*111b0*/  @P2 LDC R39, c[0x0][0xbec] ;  /* 0x0002fb00ff272b82 */ /* 0x000e220000000800 */
[----:B------:R-:W-:Y:S02]  /*111c0*/  IMAD.X R5, RZ, RZ, R21, P0 ;  /* 0x000000ffff057224 */ /* 0x000fe400000e0615 */
[----:B------:R-:W-:Y:S02]  /*111d0*/  IMAD R21, R37, UR4, RZ ;  /* 0x0000000425157c24 */ /* 0x000fe4000f8e02ff */
[----:B--2---:R-:W-:Y:S02]  /*111e0*/  IMAD R30, R43, 0x30, R40 ;  /* 0x000000302b1e7824 */ /* 0x004fe400078e0228 */
[----:B------:R-:W5:Y:S01]  /*111f0*/  LD.E.128 R4, desc[UR40][R4.64] ;  /* 0x0000002804047980 */ /* 0x000f62000c101d00 */
[----:B------:R-:W2:Y:S01]  /*11200*/  @P2 LDC R37, c[0x0][0xbf0] ;  /* 0x0002fc00ff252b82 */ /* 0x000ea20000000800 */
[----:B------:R-:W-:-:S02]  /*11210*/  IMAD R31, R36, UR5, R21 ;  /* 0x00000005241f7c24 */ /* 0x000fc4000f8e0215 */
[----:B------:R-:W-:Y:S01]  /*11220*/  IMAD.WIDE.U32 R20, R36, UR4, RZ ;  /* 0x0000000424147c25 */ /* 0x000fe2000f8e00ff */
[----:B------:R-:W-:Y:S01]  /*11230*/  ULDC.64 UR4, c[0x0][0xae8] ;  /* 0x0002ba0000047ab9 */ /* 0x000fe20000000a00 */
[----:B------:R-:W-:Y:S01]  /*11240*/  @!PT LDS RZ, [RZ] ;  /* 0x00000000fffff984 */ /* 0x000fe20000000800 */
[----:B------:R-:W-:Y:S01]  /*11250*/  @!PT LDS RZ, [RZ] ;  /* 0x00000000fffff984 */ /* 0x000fe20000000800 */
[----:B------:R-:W-:Y:S01]  /*11260*/  @!PT LDS RZ, [RZ] ;  /* 0x00000000fffff984 */ /* 0x000fe20000000800 */
[----:B------:R-:W-:Y:S01]  /*11270*/  @!PT LDS RZ, [RZ] ;  /* 0x00000000fffff984 */ /* 0x000fe20000000800 */
[----:B------:R1:W-:Y:S06]  /*11280*/  MEMBAR.ALL.CTA ;  /* 0x0000000000007992 */ /* 0x0003ec0000008000 */
[----:B-1----:R-:W1:Y:S01]  /*11290*/  FENCE.VIEW.ASYNC.S ;  /* 0x00000000000073c6 */ /* 0x002e620000000000 */
[----:B------:R-:W-:Y:S02]  /*112a0*/  IMAD.IADD R21, R21, 0x1, R31 ;  /* 0x0000000115157824 */ /* 0x000fe400078e021f */
[----:B------:R-:W-:-:S02]  /*112b0*/  IMAD R31, R38, UR4, RZ ;  /* 0x00000004261f7c24 */ /* 0x000fc4000f8e02ff */
[----:B------:R-:W-:Y:S02]  /*112c0*/  IMAD.IADD R36, R44, 0x1, R30 ;  /* 0x000000012c247824 */ /* 0x000fe400078e021e */
[C---:B------:R-:W-:Y:S02]  /*112d0*/  IMAD R31, R42.reuse, UR5, R31 ;  /* 0x000000052a1f7c24 */ /* 0x040fe4000f8e021f */
[----:B------:R-:W-:Y:S01]  /*112e0*/  IMAD.WIDE.U32 R20, R42, UR4, R20 ;  /* 0x000000042a147c25 */ /* 0x000fe2000f8e0014 */
[----:B------:R-:W-:-:S03]  /*112f0*/  ULDC.64 UR4, c[0x0][0xaf0] ;  /* 0x0002bc0000047ab9 */ /* 0x000fc60000000a00 */
        /* <DEDUP_REMOVED lines=25> */
[----:B------:R-:W-:Y:S01]  /*11490*/  LEA.HI.X R38, R20, UR5, R21, 0x1, P0 ;  /* 0x0000000514267c11 */ /* 0x000fe200080f0c15 */
[----:B-1----:R-:W0:Y:S01]  /*114a0*/  SHFL.IDX PT, R30, R32, RZ, 0x181f ;  /* 0x00181fff201e7589 */ /* 0x002e2200000e0000 */
[----:B------:R-:W-:-:S03]  /*114b0*/  IMAD.IADD R40, R40, 0x1, R44 ;  /* 0x0000000128287824 */ /* 0x000fc600078e022c */
        /* <DEDUP_REMOVED lines=13> */
[C---:B-1----:R-:W-:Y:S02]  /*11590*/  @!P2 LEA R30, P4, R29.reuse, R36, 0x1 ;  /* 0x000000241d1ea211 */ /* 0x042fe400078808ff */
[C---:B--2---:R-:W-:Y:S02]  /*115a0*/  @!P3 LEA.HI.X R21, R29.reuse, R21, R28, 0x1, P5 ;  /* 0x000000151d15b211 */ /* 0x044fe400028f0c1c */
[C---:B------:R-:W-:Y:S02]  /*115b0*/  @!P1 LEA R36, P5, R29.reuse, R42, 0x1 ;  /* 0x0000002a1d249211 */ /* 0x040fe400078a08ff */
[----:B------:R-:W-:Y:S02]  /*115c0*/  PRMT R0, RZ, 0x654, R0 ;  /* 0x00000654ff007816 */ /* 0x000fe40000000000 */
[C-C-:B------:R-:W-:Y:S02]  /*115d0*/  @!P2 LEA.HI.X R31, R29.reuse, R31, R28.reuse, 0x1, P4 ;  /* 0x0000001f1d1fa211 */ /* 0x140fe400020f0c1c */
[----:B------:R-:W-:Y:S01]  /*115e0*/  @!P1 LEA.HI.X R37, R29, R37, R28, 0x1, P5 ;  /* 0x000000251d259211 */ /* 0x000fe200028f0c1c */
[----:B------:R0:W-:Y:S02]  /*115f0*/  SYNCS.ARRIVE.TRANS64.RED.A1T0 RZ, [R0+URZ], RZ ;  /* 0x000000ff00ff79a7 */ /* 0x0001e4000810043f */
[----:B0-----:R-:W-:-:S05]  /*11600*/  VIADD R0, R40, 0x90 ;  /* 0x0000009028007836 */ /* 0x001fca0000000000 */
[----:B------:R-:W-:Y:S01]  /*11610*/  ISETP.GE.OR P0, PT, R0, R3, P0 ;  /* 0x000000030000720c */ /* 0x000fe20000706670 */
[----:B------:R-:W2:Y:S04]  /*11620*/  SHFL.IDX PT, R32, R32, 0x3, 0x181f ;  /* 0x00781f0020207f89 */ /* 0x000ea800000e0000 */
[----:B------:R-:W0:Y:S04]  /*11630*/  SHFL.IDX PT, R38, R38, 0x3, 0x181f ;  /* 0x00781f0026267f89 */ /* 0x000e2800000e0000 */
[----:B---3--:R3:W-:Y:S04]  /*11640*/  @!P3 ST.E.128 desc[UR40][R20.64], R8 ;  /* 0x000000081400b985 */ /* 0x0087e8000c101d28 */
[----:B----4-:R3:W-:Y:S04]  /*11650*/  @!P2 ST.E.128 desc[UR40][R30.64], R12 ;  /* 0x0000000c1e00a985 */ /* 0x0107e8000c101d28 */
[----:B------:R3:W-:Y:S01]  /*11660*/  @!P1 ST.E.128 desc[UR40][R36.64], R24 ;  /* 0x0000001824009985 */ /* 0x0007e2000c101d28 */
[----:B0-2---:R-:W-:Y:S05]  /*11670*/  @P0 BRA `(.L_x_15490) ;  /* 0x0000000800740947 */ /* 0x005fea0003800000 */
[----:B---3--:R-:W-:-:S04]  /*11680*/  LEA R8, P0, R29, R32, 0x1 ;  /* 0x000000201d087211 */ /* 0x008fc800078008ff */
[----:B------:R-:W-:-:S05]  /*11690*/  LEA.HI.X R9, R29, R38, R28, 0x1, P0 ;  /* 0x000000261d097211 */ /* 0x000fca00000f0c1c */
[----:B-----5:R2:W-:Y:S01]  /*116a0*/  ST.E.128 desc[UR40][R8.64], R4 ;  /* 0x0000000408007985 */ /* 0x0205e2000c101d28 */
[----:B------:R-:W-:Y:S05]  /*116b0*/  BRA `(.L_x_15490) ;  /* 0x0000000800647947 */ /* 0x000fea0003800000 */
.L_x_15488:
[----:B------:R-:W3:Y:S01]  /*116c0*/  LDL.LU R6, [R1+0x4c] ;  /* 0x00004c0001067983 */ /* 0x000ee20000300800 */
[----:B------:R-:W-:Y:S01]  /*116d0*/  ULDC.64 UR4, c[0x0][0xc00] ;  /* 0x0003000000047ab9 */ /* 0x000fe20000000a00 */
[----:B------:R-:W-:Y:S01]  /*116e0*/  MOV R0, RZ ;  /* 0x000000ff00007202 */ /* 0x000fe20000000f00 */
[----:B------:R-:W4:Y:S01]  /*116f0*/  LDC R25, c[0x0][0xbe8] ;  /* 0x0002fa00ff197b82 */ /* 0x000f220000000800 */
[----:B------:R-:W0:Y:S01]  /*11700*/  LDL.LU R3, [R1+0x50] ;  /* 0x0000500001037983 */ /* 0x000e220000300800 */
[----:B------:R-:W-:-:S04]  /*11710*/  ISETP.NE.U32.AND P0, PT, RZ, UR4, PT ;  /* 0x00000004ff007c0c */ /* 0x000fc8000bf05070 */
[----:B------:R-:W-:Y:S02]  /*11720*/  ISETP.NE.AND.EX P0, PT, RZ, UR5, PT, P0 ;  /* 0x00000005ff007c0c */ /* 0x000fe4000bf05300 */
[----:B---3--:R-:W-:-:S04]  /*11730*/  IADD3 R4, P1, R6, UR4, RZ ;  /* 0x0000000406047c10 */ /* 0x008fc8000ff3e0ff */
[----:B0-----:R-:W-:Y:S01]  /*11740*/  IADD3.X R5, R3, UR5, RZ, P1, !PT ;  /* 0x0000000503057c10 */ /* 0x001fe20008ffe4ff */
[----:B------:R-:W-:Y:S02]  /*11750*/  ULDC.64 UR4, c[0x0][0xc08] ;  /* 0x0003020000047ab9 */ /* 0x000fe40000000a00 */
[----:B------:R-:W-:-:S04]  /*11760*/  ISETP.NE.U32.AND P1, PT, RZ, UR4, PT ;  /* 0x00000004ff007c0c */ /* 0x000fc8000bf25070 */
[----:B------:R0:W5:Y:S01]  /*11770*/  @P0 LDG.E R0, desc[UR40][R4.64] ;  /* 0x0000002804000981 */ /* 0x000162000c1e1900 */
[----:B------:R-:W-:Y:S01]  /*11780*/  ISETP.NE.AND.EX P1, PT, RZ, UR5, PT, P1 ;  /* 0x00000005ff007c0c */ /* 0x000fe2000bf25310 */
[----:B------:R-:W3:-:S12]  /*11790*/  S2R R10, SR_TID.X ;  /* 0x00000000000a7919 */ /* 0x000ed80000002100 */
[----:B------:R-:W-:Y:S01]  /*117a0*/  @P1 IADD3 R6, P2, R6, UR4, RZ ;  /* 0x0000000406061c10 */ /* 0x000fe2000ff5e0ff */
[----:B------:R-:W-:Y:S02]  /*117b0*/  ULDC UR4, c[0x0][0xa88] ;  /* 0x0002a20000047ab9 */ /* 0x000fe40000000800 */
[----:B------:R-:W-:Y:S01]  /*117c0*/  IMAD.U32 R8, RZ, RZ, UR4 ;  /* 0x00000004ff087e24 */ /* 0x000fe2000f8e00ff */
[----:B------:R-:W-:-:S05]  /*117d0*/  @P1 IADD3.X R7, R3, UR5, RZ, P2, !PT ;  /* 0x0000000503071c10 */ /* 0x000fca00097fe4ff */
[----:B------:R0:W5:Y:S01]  /*117e0*/  @P1 LDG.E R8, desc[UR40][R6.64] ;  /* 0x0000002806081981 */ /* 0x000162000c1e1900 */
[----:B----4-:R-:W-:Y:S01]  /*117f0*/  ISETP.NE.AND P2, PT, R25, 0x1, PT ;  /* 0x000000011900780c */ /* 0x010fe20003f45270 */
[----:B---3--:R-:W-:-:S12]  /*11800*/  VIADD R31, R10, 0xffffff80 ;  /* 0xffffff800a1f7836 */ /* 0x008fd80000000000 */
[----:B------:R-:W3:Y:S01]  /*11810*/  @P2 LDC R20, c[0x0][0xbec] ;  /* 0x0002fb00ff142b82 */ /* 0x000ee20000000800 */
[----:B------:R-:W-:-:S07]  /*11820*/  ISETP.GE.AND P3, PT, R31, 0xc0, PT ;  /* 0x000000c01f00780c */ /* 0x000fce0003f66270 */
[----:B------:R-:W4:Y:S01]  /*11830*/  @P2 LDC R27, c[0x0][0xbf0] ;  /* 0x0002fc00ff1b2b82 */ /* 0x000f220000000800 */
[----:B0-----:R-:W-:Y:S05]  /*11840*/  @P1 BRA `(.L_x_15491) ;  /* 0x0000000000101947 */ /* 0x001fea0003800000 */
[----:B------:R-:W-:Y:S05]  /*11850*/  @!P0 BRA `(.L_x_15491) ;  /* 0x00000000000c8947 */ /* 0x000fea0003800000 */
[----:B------:R-:W2:Y:S04]  /*11860*/  LDG.E R3, desc[UR40][R4.64] ;  /* 0x0000002804037981 */ /* 0x000ea8000c1e1900 */
[----:B-----5:R-:W2:Y:S02]  /*11870*/  LDG.E R8, desc[UR40][R4.64+0x4] ;  /* 0x0000042804087981 */ /* 0x020ea4000c1e1900 */
[----:B--2---:R-:W-:-:S07]  /*11880*/  IMAD.IADD R8, R8, 0x1, -R3 ;  /* 0x0000000108087824 */ /* 0x004fce00078e0a03 */
.L_x_15491:
        /* <DEDUP_REMOVED lines=11> */
[----:B-----5:R-:W-:Y:S01]  /*11940*/  IADD3 R10, R30, -0x80, R10 ;  /* 0xffffff801e0a7810 */ /* 0x020fe20007ffe00a */
        /* <DEDUP_REMOVED lines=36> */
.L_x_15493:
[----:B------:R-:W-:Y:S05]  /*11b90*/  BSYNC B1 ;  /* 0x0000000000017941 */ /* 0x000fea0003800000 */
.L_x_15492:
[----:B------:R-:W-:Y:S01]  /*11ba0*/  SHF.R.S32.HI R26, RZ, 0x1f, R31 ;  /* 0x0000001fff1a7819 */ /* 0x000fe2000001141f */
[----:B------:R-:W-:Y:S01]  /*11bb0*/  ULDC.64 UR4, c[0x0][0xaa0] ;  /* 0x0002a80000047ab9 */ /* 0x000fe20000000a00 */
[----:B------:R-:W-:Y:S01]  /*11bc0*/  ULDC.64 UR6, c[0x0][0xa80] ;  /* 0x0002a00000067ab9 */ /* 0x000fe20000000a00 */
[----:B0-----:R-:W-:Y:S01]  /*11bd0*/  IMAD R3, R11, UR4, RZ ;  /* 0x000000040b037c24 */ /* 0x001fe2000f8e02ff */
[----:B------:R-:W-:Y:S01]  /*11be0*/  LEA.HI R26, R26, R31, RZ, 0x3 ;  /* 0x0000001f1a1a7211 */ /* 0x000fe200078f18ff */
[----:B------:R-:W-:-:S03]  /*11bf0*/  IMAD.WIDE.U32 R4, R0, UR4, RZ ;  /* 0x0000000400047c25 */ /* 0x000fc6000f8e00ff */
[----:B------:R-:W-:Y:S01]  /*11c00*/  SHF.R.S32.HI R26, RZ, 0x3, R26 ;  /* 0x00000003ff1a7819 */ /* 0x000fe2000001141a */
[----:B------:R-:W-:Y:S01]  /*11c10*/  IMAD R3, R0, UR5, R3 ;  /* 0x0000000500037c24 */ /* 0x000fe2000f8e0203 */
[----:B------:R-:W-:Y:S02]  /*11c20*/  ULDC.64 UR4, c[0x0][0xae8] ;  /* 0x0002ba0000047ab9 */ /* 0x000fe40000000a00 */
[----:B------:R-:W-:Y:S02]  /*11c30*/  IMAD R6, R12, UR4, RZ ;  /* 0x000000040c067c24 */ /* 0x000fe4000f8e02ff */
[----:B------:R-:W-:Y:S02]  /*11c40*/  IMAD R0, R43, 0x30, R26 ;  /* 0x000000302b007824 */ /* 0x000fe400078e021a */
[----:B------:R-:W-:Y:S02]  /*11c50*/  IMAD.IADD R5, R5, 0x1, R3 ;  /* 0x0000000105057824 */ /* 0x000fe400078e0203 */
[----:B-----5:R-:W-:-:S02]  /*11c60*/  IMAD.IADD R9, R30, 0x1, R0 ;  /* 0x000000011e097824 */ /* 0x020fc400078e0200 */
[----:B------:R-:W-:Y:S02]  /*11c70*/  IMAD R7, R24, UR5, R6 ;  /* 0x0000000518077c24 */ /* 0x000fe4000f8e0206 */
        /* <DEDUP_REMOVED lines=21> */
[----:B------:R-:W-:Y:S01]  /*11dd0*/  IMAD.WIDE.U32 R20, R7, UR4, R4 ;  /* 0x0000000407147c25 */ /* 0x000fe2000f8e0004 */
        /* <DEDUP_REMOVED lines=11> */
[----:B------:R-:W2:Y:S03]  /*11e90*/  SHFL.IDX PT, R0, R20, RZ, 0x181f ;  /* 0x00181fff14007589 */ /* 0x000ea600000e0000 */
[C---:B------:R-:W-:Y:S01]  /*11ea0*/  VIADD R10, R24.reuse, 0x60 ;  /* 0x00000060180a7836 */ /* 0x040fe20000000000 */
[----:B------:R-:W3:Y:S01]  /*11eb0*/  SHFL.IDX PT, R5, R7, 0x1, 0x181f ;  /* 0x00381f0007057f89 */ /* 0x000ee200000e0000 */
[CC--:B------:R-:W-:Y:S02]  /*11ec0*/  ISETP.GE.OR P2, PT, R24.reuse, R21.reuse, P0 ;  /* 0x000000151800720c */ /* 0x0c0fe40000746670 */
[----:B------:R-:W-:Y:S01]  /*11ed0*/  IADD3 R8, R24, 0x30, RZ ;  /* 0x0000003018087810 */ /* 0x000fe20007ffe0ff */
[----:B------:R-:W4:Y:S01]  /*11ee0*/  SHFL.IDX PT, R14, R7, 0x2, 0x181f ;  /* 0x00581f00070e7f89 */ /* 0x000f2200000e0000 */
[----:B------:R-:W-:-:S02]  /*11ef0*/  ISETP.GE.OR P4, PT, R10, R21, P0 ;  /* 0x000000150a00720c */ /* 0x000fc40000786670 */
        /* <DEDUP_REMOVED lines=10> */
[C-C-:B-----5:R-:W-:Y:S01]  /*11fa0*/  @!P3 LEA.HI.X R9, R29.reuse, R4, R28.reuse, 0x1, P1 ;  /* 0x000000041d09b211 */ /* 0x160fe200008f0c1c */
[----:B------:R-:W-:Y:S02]  /*11fb0*/  @!P4 IMAD.MOV.U32 R4, RZ, RZ, R25 ;  /* 0x000000ffff04c224 */ /* 0x000fe400078e0019 */
[----:B------:R0:W3:Y:S01]  /*11fc0*/  SHFL.IDX PT, R14, R7, 0x3, 0x181f ;  /* 0x00781f00070e7f89 */ /* 0x0000e200000e0000 */
[----:B-1----:R-:W-:-:S03]  /*11fd0*/  @!P4 LEA.HI.X R5, R29, R6, R28, 0x1, P5 ;  /* 0x000000061d05c211 */ /* 0x002fc600028f0c1c */
[----:B------:R0:W-:Y:S04]  /*11fe0*/  @!P3 ST.E.128 desc[UR40][R8.64], RZ ;  /* 0x000000ff0800b985 */ /* 0x0001e8000c101d28 */
[----:B------:R0:W-:Y:S02]  /*11ff0*/  @!P4 ST.E.128 desc[UR40][R4.64], RZ ;  /* 0x000000ff0400c985 */ /* 0x0001e4000c101d28 */
.L_x_15673:
[----:B------:R-:W-:-:S05]  /*12000*/  VIADD R24, R24, 0x90 ;  /* 0x0000009018187836 */ /* 0x000fca0000000000 */
[----:B------:R-:W-:-:S13]  /*12010*/  ISETP.GE.OR P0, PT, R24, R21, P0 ;  /* 0x000000151800720c */ /* 0x000fda0000706670 */
[----:B---3--:R-:W-:-:S04]  /*12020*/  @!P0 LEA R14, P1, R29, R14, 0x1 ;  /* 0x0000000e1d0e8211 */ /* 0x008fc800078208ff */
[----:B--2---:R-:W-:-:S05]  /*12030*/  @!P0 LEA.HI.X R15, R29, R0, R28, 0x1, P1 ;  /* 0x000000001d0f8211 */ /* 0x004fca00008f0c1c */
[----:B------:R1:W-:Y:S04]  /*12040*/  @!P0 ST.E.128 desc[UR40][R14.64], RZ ;  /* 0x000000ff0e008985 */ /* 0x0003e8000c101d28 */
.L_x_15490:
[----:B------:R-:W-:Y:S05]  /*12050*/  BSYNC B0 ;  /* 0x0000000000007941 */ /* 0x000fea0003800000 */
.L_x_15487:
[----:B------:R-:W-:Y:S02]  /*12060*/  ULDC UR4, c[0x0][0xc3c] ;  /* 0x00030f0000047ab9 */ /* 0x000fe40000000800 */
[----:B------:R-:W-:-:S13]  /*12070*/  ISETP.GE.AND P0, PT, R35, UR4, PT ;  /* 0x0000000423007c0c */ /* 0x000fda000bf06270 */
[----:B------:R-:W-:Y:S05]  /*12080*/  @!P0 BRA `(.L_x_15495) ;  /* 0xfffffeec00dc8947 */ /* 0x000fea000383ffff */
[----:B------:R-:W-:Y:S05]  /*12090*/  BRA `(.L_x_15350) ;  /* 0x0000006c00307947 */ /* 0x000fea0003800000 */
.L_x_15348:
[----:B------:R-:W-:-:S08]  /*120a0*/  NOP ;  /* 0x0000000000007918 */ /* 0x000fd00000000000 */
[----:B--2---:R-:W0:-:S00]  /*120b0*/  USETMAXREG.DEALLOC.CTAPOOL 0x20 ;  /* 0x00000020000079c8 */ /* 0x004e0000080e0500 */
        /* <DEDUP_REMOVED lines=14> */
.L_x_15496:
        /* <DEDUP_REMOVED lines=42> */
.L_x_15502:
        /* <DEDUP_REMOVED lines=12> */
.L_x_15501:
[----:B------:R-:W-:Y:S05]  /*12500*/  BSYNC B0 ;  /* 0x0000000000007941 */ /* 0x000fea0003800000 */
.L_x_15500:
        /* <DEDUP_REMOVED lines=20> */
[----:B------:R-:W-:Y:S02]  /*12650*/  IMAD.MOV.U32 R6, RZ, RZ, R9 ;  /* 0x000000ffff067224 */ /* 0x000fe400078e0009 */
[----:B------:R-:W-:-:S07]  /*12660*/  IMAD.MOV.U32 R9, RZ, RZ, R3 ;  /* 0x000000ffff097224 */ /* 0x000fce00078e0003 */
.L_x_15498:
        /* <DEDUP_REMOVED lines=21> */
.L_x_15503:
[----:B-1----:R-:W-:Y:S01]  /*127c0*/  IMAD R16, R16, UR5, R9 ;  /* 0x0000000510107c24 */ /* 0x002fe2000f8e0209 */
[----:B0-----:R-:W-:Y:S01]  /*127d0*/  IABS R6, R4 ;  /* 0x0000000400067213 */ /* 0x001fe20000000000 */
[----:B------:R-:W-:Y:S02]  /*127e0*/  IMAD R11, R15, R8, RZ ;  /* 0x000000080f0b7224 */ /* 0x000fe400078e02ff */
[----:B------:R-:W-:Y:S01]  /*127f0*/  IMAD.MOV.U32 R2, RZ, RZ, RZ ;  /* 0x000000ffff027224 */ /* 0x000fe200078e00ff */
[----:B------:R-:W-:Y:S01]  /*12800*/  IADD3 R9, -R16, UR6, RZ ;  /* 0x0000000610097c10 */ /* 0x000fe2000fffe1ff */
[----:B------:R-:W-:Y:S02]  /*12810*/  IMAD.MOV R6, RZ, RZ, -R6 ;  /* 0x000000ffff067224 */ /* 0x000fe400078e0a06 */
        /* <DEDUP_REMOVED lines=17> */
[----:B------:R-:W-:Y:S01]  /*12930*/  IMAD R4, R4, R2, R9 ;  /* 0x0000000204047224 */ /* 0x000fe200078e0209 */
[----:B------:R-:W-:Y:S02]  /*12940*/  MOV R2, RZ ;  /* 0x000000ff00027202 */ /* 0x000fe40000000f00 */
[----:B------:R-:W-:-:S04]  /*12950*/  VIADDMNMX R7, R8, UR5, R7, PT ;  /* 0x0000000508077c46 */ /* 0x000fc8000b800107 */
[----:B------:R-:W-:-:S04]  /*12960*/  IABS R8, R7 ;  /* 0x0000000700087213 */ /* 0x000fc80000000000 */
[----:B------:R-:W0:Y:S08]  /*12970*/  I2F.RP R10, R8 ;  /* 0x00000008000a7306 */ /* 0x000e300000209400 */
[----:B0-----:R-:W0:Y:S02]  /*12980*/  MUFU.RCP R10, R10 ;  /* 0x0000000a000a7308 */ /* 0x001e240000001000 */
[----:B0-----:R-:W-:Y:S01]  /*12990*/  VIADD R3, R10, 0xffffffe ;  /* 0x0ffffffe0a037836 */ /* 0x001fe20000000000 */
[----:B------:R-:W-:-:S05]  /*129a0*/  IABS R10, R7 ;  /* 0x00000007000a7213 */ /* 0x000fca0000000000 */
[----:B------:R-:W0:Y:S02]  /*129b0*/  F2I.FTZ.U32.TRUNC.NTZ R3, R3 ;  /* 0x0000000300037305 */ /* 0x000e24000021f000 */
[----:B0-----:R-:W-:-:S04]  /*129c0*/  IMAD.MOV R11, RZ, RZ, -R3 ;  /* 0x000000ffff0b7224 */ /* 0x001fc800078e0a03 */
[----:B------:R-:W-:-:S04]  /*129d0*/  IMAD R9, R11, R8, RZ ;  /* 0x000000080b097224 */ /* 0x000fc800078e02ff */
        /* <DEDUP_REMOVED lines=21> */
.L_x_15499:
[----:B------:R-:W-:Y:S02]  /*12b30*/  IMAD.MOV.U32 R17, RZ, RZ, RZ ;  /* 0x000000ffff117224 */ /* 0x000fe400078e00ff */
[----:B------:R-:W-:Y:S02]  /*12b40*/  IMAD.U32 R16, RZ, RZ, UR6 ;  /* 0x00000006ff107e24 */ /* 0x000fe4000f8e00ff */
[----:B------:R-:W-:-:S07]  /*12b50*/  IMAD.MOV.U32 R18, RZ, RZ, RZ ;  /* 0x000000ffff127224 */ /* 0x000fce00078e00ff */
.L_x_15504:
[----:B------:R-:W-:-:S13]  /*12b60*/  ISETP.NE.AND P0, PT, R5, RZ, PT ;  /* 0x000000ff0500720c */ /* 0x000fda0003f05270 */
[----:B------:R-:W0:Y:S01]  /*12b70*/  @!P0 S2R R3, SR_CgaCtaId ;  /* 0x0000000000038919 */ /* 0x000e220000008800 */
[----:B------:R-:W-:-:S04]  /*12b80*/  @!P0 MOV R0, 0x400 ;  /* 0x0000040000008802 */ /* 0x000fc80000000f00 */
[----:B0-----:R-:W-:-:S05]  /*12b90*/  @!P0 LEA R0, R3, R0, 0x18 ;  /* 0x0000000003008211 */ /* 0x001fca00078ec0ff */
[----:B------:R1:W-:Y:S01]  /*12ba0*/  @!P0 STS.128 [R0+0x168d0], R16 ;  /* 0x0168d01000008388 */ /* 0x0003e20000000c00 */
[----:B------:R-:W-:Y:S06]  /*12bb0*/  BAR.ARV 0x5, 0x200 ;  /* 0x0148000000007b1d */ /* 0x000fec0000002000 */
.L_x_15497:
        /* <DEDUP_REMOVED lines=11> */
[----:B------:R-:W-:Y:S01]  /*12c70*/  LOP3.LUT R5, R7, 0x7f, RZ, 0xc0, !PT ;  /* 0x0000007f07057812 */ /* 0x000fe200078ec0ff */
[----:B0-----:R-:W-:-:S03]  /*12c80*/  ULEA UR4, UR5, UR4, 0x18 ;  /* 0x0000000405047291 */ /* 0x001fc6000f8ec03f */
[----:B------:R-:W-:Y:S01]  /*12c90*/  LOP3.LUT R2, R0, 0x1f8, RZ, 0xc0, !PT ;  /* 0x000001f800027812 */ /* 0x000fe200078ec0ff */
[----:B------:R-:W-:-:S03]  /*12ca0*/  IMAD.SHL.U32 R3, R5, 0x8, RZ ;  /* 0x0000000805037824 */ /* 0x000fc600078e00ff */
[----:B------:R-:W-:Y:S01]  /*12cb0*/  LOP3.LUT R2, R2, 0x38, R7, 0x78, !PT ;  /* 0x0000003802027812 */ /* 0x000fe200078e7807 */
[----:B------:R-:W-:-:S03]  /*12cc0*/  IMAD.U32 R22, RZ, RZ, UR4 ;  /* 0x00000004ff167e24 */ /* 0x000fc6000f8e00ff */
[----:B------:R-:W-:Y:S01]  /*12cd0*/  LOP3.LUT R4, R2, 0x200, R3, 0xf8, !PT ;  /* 0x0000020002047812 */ /* 0x000fe200078ef803 */
[----:B------:R-:W-:Y:S01]  /*12ce0*/  IMAD.SHL.U32 R2, R7, 0x10, RZ ;  /* 0x0000001007027824 */ /* 0x000fe200078e00ff */
[----:B------:R-:W-:Y:S01]  /*12cf0*/  SHF.R.U32.HI R3, RZ, 0x3, R5 ;  /* 0x00000003ff037819 */ /* 0x000fe20000011605 */
[----:B------:R-:W-:Y:S03]  /*12d00*/  BSSY B8, `(.L_x_15505) ;  /* 0x00005ce000087945 */ /* 0x000fe60003800000 */
[----:B------:R-:W-:Y:S01]  /*12d10*/  LOP3.LUT R2, R2, 0x70, RZ, 0xc0, !PT ;  /* 0x0000007002027812 */ /* 0x000fe200078ec0ff */
[----:B------:R-:W-:Y:S01]  /*12d20*/  IMAD.MOV.U32 R28, RZ, RZ, RZ ;  /* 0x000000ffff1c7224 */ /* 0x000fe200078e00ff */
[----:B------:R-:W-:Y:S01]  /*12d30*/  MOV R26, RZ ;  /* 0x000000ff001a7202 */ /* 0x000fe20000000f00 */
[----:B------:R-:W-:Y:S01]  /*12d40*/  IMAD.MOV.U32 R29, RZ, RZ, 0x1 ;  /* 0x00000001ff1d7424 */ /* 0x000fe200078e00ff */
[----:B------:R-:W-:Y:S01]  /*12d50*/  LOP3.LUT R2, R3, R2, RZ, 0xfc, !PT ;  /* 0x0000000203027212 */ /* 0x000fe200078efcff */
[----:B------:R-:W-:Y:S01]  /*12d60*/  ULDC.64 UR38, c[0x0][0x198] ;  /* 0x0000660000267ab9 */ /* 0x000fe20000000a00 */
[----:B------:R-:W-:Y:S01]  /*12d70*/  ULDC UR36, c[0x0][0xc] ;  /* 0x0000030000247ab9 */ /* 0x000fe20000000800 */
[----:B--2---:R-:W-:-:S05]  /*12d80*/  LOP3.LUT R0, R6, 0x2, RZ, 0xfc, !PT ;  /* 0x0000000206007812 */ /* 0x004fca00078efcff */
[----:B------:R0:W-:Y:S02]  /*12d90*/  STL [R1+0x50], R0 ;  /* 0x0000500001007387 */ /* 0x0001e40000100800 */
[----:B0-----:R-:W-:-:S05]  /*12da0*/  IMAD.MOV.U32 R0, RZ, RZ, 0x1 ;  /* 0x00000001ff007424 */ /* 0x001fca00078e00ff */
[----:B------:R0:W-:Y:S04]  /*12db0*/  STL [R1], R0 ;  /* 0x0000000001007387 */ /* 0x0001e80000100800 */
[----:B------:R1:W-:Y:S01]  /*12dc0*/  STL [R1+0x44], RZ ;  /* 0x000044ff01007387 */ /* 0x0003e20000100800 */
[----:B0-----:R-:W-:-:S05]  /*12dd0*/  IMAD R0, R4, 0x2, R22 ;  /* 0x0000000204007824 */ /* 0x001fca00078e0216 */
[----:B------:R1:W-:Y:S02]  /*12de0*/  STL [R1+0x24], R0 ;  /* 0x0000240001007387 */ /* 0x0003e40000100800 */
.L_x_15598:
[----:B0-----:R-:W0:Y:S02]  /*12df0*/  LDC.64 R2, c[0x0][0xc88] ;  /* 0x00032200ff027b82 */ /* 0x001e240000000a00 */
[----:B0-----:R-:W-:-:S05]  /*12e00*/  IMAD.WIDE R2, R19, 0x4, R2 ;  /* 0x0000000413027825 */ /* 0x001fca00078e0202 */
[----:B-1----:R-:W1:Y:S01]  /*12e10*/  LDG.E R11, desc[UR40][R2.64] ;  /* 0x00000028020b7981 */ /* 0x002e62000c1e1900 */
[----:B------:R-:W-:Y:S05]  /*12e20*/  YIELD ;  /* 0x0000000000007946 */ /* 0x000fea0003800000 */
[----:B------:R-:W-:Y:S01]  /*12e30*/  ULDC.64 UR4, c[0x0][0xa28] ;  /* 0x00028a0000047ab9 */ /* 0x000fe20000000a00 */
[----:B------:R-:W-:Y:S01]  /*12e40*/  IMAD.MOV.U32 R10, RZ, RZ, RZ ;  /* 0x000000ffff0a7224 */ /* 0x000fe200078e00ff */
[----:B------:R-:W-:Y:S01]  /*12e50*/  ISETP.NE.U32.AND P0, PT, RZ, UR4, PT ;  /* 0x00000004ff007c0c */ /* 0x000fe2000bf05070 */
[----:B--2---:R-:W-:Y:S01]  /*12e60*/  IMAD.MOV.U32 R6, RZ, RZ, RZ ;  /* 0x000000ffff067224 */ /* 0x004fe200078e00ff */
[----:B------:R-:W-:Y:S01]  /*12e70*/  ULDC.64 UR8, c[0x0][0xa18] ;  /* 0x0002860000087ab9 */ /* 0x000fe20000000a00 */
[----:B------:R-:W-:Y:S01]  /*12e80*/  ULDC.64 UR6, c[0x0][0xa10] ;  /* 0x0002840000067ab9 */ /* 0x000fe20000000a00 */
[----:B------:R-:W-:-:S02]  /*12e90*/  ISETP.NE.AND.EX P0, PT, RZ, UR5, PT, P0 ;  /* 0x00000005ff007c0c */ /* 0x000fc4000bf05300 */
[----:B-1----:R-:W-:Y:S01]  /*12ea0*/  SHF.R.S32.HI R0, RZ, 0x1f, R11 ;  /* 0x0000001fff007819 */ /* 0x002fe2000001140b */
[----:B------:R-:W-:-:S10]  /*12eb0*/  IMAD.SHL.U32 R24, R11, 0x4, RZ ;  /* 0x000000040b187824 */ /* 0x000fd400078e00ff */
[C---:B------:R-:W-:Y:S01]  /*12ec0*/  @P0 LEA R2, P1, R11.reuse, UR4, 0x2 ;  /* 0x000000040b020c11 */ /* 0x040fe2000f8210ff */
[----:B------:R-:W-:Y:S03]  /*12ed0*/  STL [R1+0x8], R11 ;  /* 0x0000080b01007387 */ /* 0x000fe60000100800 */
[C-C-:B------:R-:W-:Y:S01]  /*12ee0*/  @P0 LEA.HI.X R3, R11.reuse, UR5, R0.reuse, 0x2, P1 ;  /* 0x000000050b030c11 */ /* 0x140fe200088f1400 */
[----:B------:R-:W-:Y:S01]  /*12ef0*/  ULDC.64 UR4, c[0x0][0xa00] ;  /* 0x0002800000047ab9 */ /* 0x000fe20000000a00 */
[----:B------:R-:W-:Y:S01]  /*12f00*/  SHF.L.U64.HI R25, R11, 0x2, R0 ;  /* 0x000000020b197819 */ /* 0x000fe20000010200 */
[----:B------:R0:W-:Y:S04]  /*12f10*/  STL [R1+0x3c], R0 ;  /* 0x00003c0001007387 */ /* 0x0001e80000100800 */
[----:B------:R1:W2:Y:S01]  /*12f20*/  @P0 LDG.E R10, desc[UR40][R2.64] ;  /* 0x00000028020a0981 */ /* 0x0002a2000c1e1900 */
        /* <DEDUP_REMOVED lines=38> */
.L_x_15506:
        /* <DEDUP_REMOVED lines=10> */
.L_x_15507:
        /* <DEDUP_REMOVED lines=9> */
.L_x_15508:
        /* <DEDUP_REMOVED lines=24> */
[----:B------:R-:W-:-:S04]  /*13440*/  VIMNMX R2, R21, R3, PT ;  /* 0x0000000315027248 */ /* 0x000fc80003fe0100 */
[----:B------:R-:W-:Y:S01]  /*13450*/  LEA R2, R2, -R7, 0x7 ;  /* 0x8000000702027211 */ /* 0x000fe200078e38ff */
        /* <DEDUP_REMOVED lines=20> */
.L_x_15676:
[----:B--2---:R-:W-:Y:S02]  /*135a0*/  ISETP.NE.AND P0, PT, R14, RZ, PT ;  /* 0x000000ff0e00720c */ /* 0x004fe40003f05270 */
[----:B------:R-:W-:-:S11]  /*135b0*/  PLOP3.LUT P6, PT, PT, PT, PT, 0x8, 0x0 ;  /* 0x000000000000781c */ /* 0x000fd60003fce170 */
[----:B------:R-:W-:Y:S05]  /*135c0*/  @P0 BRA `(.L_x_15512) ;  /* 0x00000000000c0947 */ /* 0x000fea0003800000 */
[----:B------:R-:W-:-:S03]  /*135d0*/  UMOV UR4, 0xffffffff ;  /* 0xffffffff00047882 */ /* 0x000fc60000000000 */
[----:B------:R-:W-:Y:S05]  /*135e0*/  BRA.DIV UR4, `(.L_x_15513) ;  /* 0x00000072045c7947 */ /* 0x000fea000b800000 */
[----:B------:R-:W-:-:S13]  /*135f0*/  ELECT P6, URZ, PT ;  /* 0x00000000003f782f */ /* 0x000fda00038c0000 */
.L_x_15512:
        /* <DEDUP_REMOVED lines=9> */
.L_x_15679:
[----:B------:R-:W-:Y:S05]  /*13690*/  BSYNC B1 ;  /* 0x0000000000017941 */ /* 0x000fea0003800000 */
.L_x_15514:
[----:B------:R-:W-:Y:S04]  /*136a0*/  BSSY B1, `(.L_x_15516) ;  /* 0x0000050000017945 */ /* 0x000fe80003800000 */
[----:B------:R-:W-:Y:S05]  /*136b0*/  @!P6 BRA `(.L_x_15517) ;  /* 0x000000040038e947 */ /* 0x000fea0003800000 */
[----:B------:R-:W2:Y:S01]  /*136c0*/  LDL R6, [R1] ;  /* 0x0000000001067983 */ /* 0x000ea20000100800 */
[----:B0-----:R-:W-:Y:S01]  /*136d0*/  IMAD R5, R28, 0x8, R22 ;  /* 0x000000081c057824 */ /* 0x001fe200078e0216 */
[----:B------:R-:W0:Y:S01]  /*136e0*/  S2R R7, SR_TID.X ;  /* 0x0000000000077919 */ /* 0x000e220000002100 */
[----:B------:R-:W-:Y:S01]  /*136f0*/  BSSY B2, `(.L_x_15518) ;  /* 0x0000006000027945 */ /* 0x000fe20003800000 */
[----:B0-----:R-:W-:-:S04]  /*13700*/  LOP3.LUT R7, R7, 0x7f, RZ, 0xc0, !PT ;  /* 0x0000007f07077812 */ /* 0x001fc800078ec0ff */
[----:B------:R-:W-:Y:S02]  /*13710*/  ISETP.NE.AND P1, PT, R7, RZ, PT ;  /* 0x000000ff0700720c */ /* 0x000fe40003f25270 */
[----:B--2---:R-:W-:-:S04]  /*13720*/  SHF.L.U32 R6, R6, 0x1f, RZ ;  /* 0x0000001f06067819 */ /* 0x004fc800000006ff */
[----:B------:R-:W0:Y:S02]  /*13730*/  SYNCS.PHASECHK.TRANS64.TRYWAIT P0, [R5+URZ+0x168a0], R6 ;  /* 0x0168a006050075a7 */ /* 0x000e24000800017f */
[----:B0-----:R-:W-:Y:S05]  /*13740*/  @!P0 BRA `(.L_x_15519) ;  /* 0x0000007000388947 */ /* 0x001fea0003800000 */
.L_x_15680:
[----:B------:R-:W-:Y:S05]  /*13750*/  BSYNC B2 ;  /* 0x0000000000027941 */ /* 0x000fea0003800000 */
.L_x_15518:
        /* <DEDUP_REMOVED lines=9> */
.L_x_15521:
[----:B------:R-:W-:Y:S05]  /*137f0*/  BSYNC B2 ;  /* 0x0000000000027941 */ /* 0x000fea0003800000 */
.L_x_15520:
        /* <DEDUP_REMOVED lines=10> */
[----:B------:R-:W-:Y:S01]  /*138a0*/  IMAD.SHL.U32 R10, R28, 0x2000, RZ ;  /* 0x000020001c0a7824 */ /* 0x000fe200078e00ff */
[----:B------:R-:W-:Y:S01]  /*138b0*/  UMOV UR7, 0x12f00000 ;  /* 0x12f0000000077882 */ /* 0x000fe20000000000 */
[----:B-1----:R-:W-:-:S08]  /*138c0*/  VIADD R9, R5, 0x16890 ;  /* 0x0001689005097836 */ /* 0x002fd00000000000 */
.L_x_15522:
        /* <DEDUP_REMOVED lines=13> */
.L_x_15681:
[----:B------:R-:W-:Y:S05]  /*139a0*/  BSYNC B2 ;  /* 0x0000000000027941 */ /* 0x000fea0003800000 */
.L_x_15523:
        /* <DEDUP_REMOVED lines=11> */
.L_x_15526:
[----:B------:R-:W-:Y:S05]  /*13a60*/  BSYNC B2 ;  /* 0x0000000000027941 */ /* 0x000fea0003800000 */
.L_x_15525:
[----:B------:R-:W-:Y:S01]  /*13a70*/  R2UR UR10, R11 ;  /* 0x000000000b0a72ca */ /* 0x000fe200000e0000 */
[----:B01----:R-:W-:Y:S01]  /*13a80*/  IMAD R6, R10, 0x2, R22 ;  /* 0x000000020a067824 */ /* 0x003fe200078e0216 */
[----:B------:R-:W-:Y:S01]  /*13a90*/  R2UR UR6, R8 ;  /* 0x00000000080672ca */ /* 0x000fe200000e0000 */
[----:B------:R-:W-:Y:S01]  /*13aa0*/  UIADD3 UR4, UP0, UR38, 0x670, URZ ;  /* 0x0000067026047890 */ /* 0x000fe2000ff1e03f */
[----:B------:R-:W-:Y:S01]  /*13ab0*/  R2UR UR7, R9 ;  /* 0x00000000090772ca */ /* 0x000fe200000e0000 */
[----:B------:R-:W-:Y:S01]  /*13ac0*/  VIADD R5, R5, 0x168b0 ;  /* 0x000168b005057836 */ /* 0x000fe20000000000 */
[----:B------:R-:W-:Y:S01]  /*13ad0*/  PLOP3.LUT P0, PT, PT, PT, PT, 0x80, 0x0 ;  /* 0x000000000000781c */ /* 0x000fe20003f0f070 */
[----:B------:R-:W-:Y:S01]  /*13ae0*/  UIADD3.X UR5, URZ, UR39, URZ, UP0, !UPT ;  /* 0x000000273f057290 */ /* 0x000fe200087fe43f */
[----:B------:R-:W-:-:S11]  /*13af0*/  IADD3 R6, R6, 0x400, RZ ;  /* 0x0000040006067810 */ /* 0x000fd60007ffe0ff */
.L_x_15527:
        /* <DEDUP_REMOVED lines=10> */
.L_x_15517:
[----:B------:R-:W-:Y:S05]  /*13ba0*/  BSYNC B1 ;  /* 0x0000000000017941 */ /* 0x000fea0003800000 */
.L_x_15516:
[----:B------:R-:W2:Y:S01]  /*13bb0*/  LDL.LU R8, [R1] ;  /* 0x0000000001087983 */ /* 0x000ea20000300800 */
[----:B------:R-:W-:Y:S01]  /*13bc0*/  VIADD R28, R28, 0x1 ;  /* 0x000000011c1c7836 */ /* 0x000fe20000000000 */
[----:B------:R-:W-:Y:S01]  /*13bd0*/  PLOP3.LUT P0, PT, PT, PT, PT, 0x8, 0x0 ;  /* 0x000000000000781c */ /* 0x000fe20003f0e170 */
[----:B------:R-:W-:-:S03]  /*13be0*/  VIADD R4, R4, 0xfffffffe ;  /* 0xfffffffe04047836 */ /* 0x000fc60000000000 */
[----:B------:R-:W-:Y:S02]  /*13bf0*/  ISETP.NE.AND P1, PT, R28, 0x2, PT ;  /* 0x000000021c00780c */ /* 0x000fe40003f25270 */
[----:B------:R-:W-:Y:S02]  /*13c00*/  ISETP.GE.AND P2, PT, R4, R3, PT ;  /* 0x000000030400720c */ /* 0x000fe40003f46270 */
[----:B0-----:R-:W-:Y:S02]  /*13c10*/  SEL R5, RZ, 0x1, P1 ;  /* 0x00000001ff057807 */ /* 0x001fe40000800000 */
[----:B------:R-:W-:Y:S02]  /*13c20*/  SEL R28, R28, RZ, P1 ;  /* 0x000000ff1c1c7207 */ /* 0x000fe40000800000 */
[----:B--2---:R-:W-:-:S05]  /*13c30*/  LOP3.LUT R8, R8, R5, RZ, 0x3c, !PT ;  /* 0x0000000508087212 */ /* 0x004fca00078e3cff */
[----:B------:R0:W-:Y:S02]  /*13c40*/  STL [R1], R8 ;  /* 0x0000000801007387 */ /* 0x0001e40000100800 */
[----:B------:R-:W-:Y:S05]  /*13c50*/  @!P2 BRA `(.L_x_15510) ;  /* 0x000000040064a947 */ /* 0x000fea0003800000 */
.L_x_15540:
[----:B------:R-:W-:Y:S05]  /*13c60*/  YIELD ;  /* 0x0000000000007946 */ /* 0x000fea0003800000 */
[----:B------:R-:W-:Y:S04]  /*13c70*/  BSSY B1, `(.L_x_15528) ;  /* 0x000004d000017945 */ /* 0x000fe80003800000 */
[----:B--2---:R-:W-:Y:S05]  /*13c80*/  @!P6 BRA `(.L_x_15529) ;  /* 0x00000004002ce947 */ /* 0x004fea0003800000 */
[----:B------:R-:W2:Y:S01]  /*13c90*/  LDL R6, [R1] ;  /* 0x0000000001067983 */ /* 0x000ea20000100800 */
[----:B------:R-:W3:Y:S02]  /*13ca0*/  S2R R5, SR_TID.X ;  /* 0x0000000000057919 */ /* 0x000ee40000002100 */
[----:B---3--:R-:W-:Y:S01]  /*13cb0*/  LOP3.LUT R7, R5, 0x7f, RZ, 0xc0, !PT ;  /* 0x0000007f05077812 */ /* 0x008fe200078ec0ff */
[----:B------:R-:W-:Y:S01]  /*13cc0*/  IMAD R5, R28, 0x8, R22 ;  /* 0x000000081c057824 */ /* 0x000fe200078e0216 */
[----:B------:R-:W-:Y:S02]  /*13cd0*/  BSSY B2, `(.L_x_15530) ;  /* 0x0000005000027945 */ /* 0x000fe40003800000 */
[----:B------:R-:W-:Y:S02]  /*13ce0*/  ISETP.NE.AND P2, PT, R7, RZ, PT ;  /* 0x000000ff0700720c */ /* 0x000fe40003f45270 */
[----:B--2---:R-:W-:-:S04]  /*13cf0*/  SHF.L.U32 R6, R6, 0x1f, RZ ;  /* 0x0000001f06067819 */ /* 0x004fc800000006ff */
[----:B------:R-:W2:Y:S02]  /*13d00*/  SYNCS.PHASECHK.TRANS64.TRYWAIT P1, [R5+URZ+0x168a0], R6 ;  /* 0x0168a006050075a7 */ /* 0x000ea4000802017f */
[----:B--2---:R-:W-:Y:S05]  /*13d10*/  @!P1 BRA `(.L_x_15531) ;  /* 0x0000006800ec9947 */ /* 0x004fea0003800000 */
.L_x_15682:
[----:B------:R-:W-:Y:S05]  /*13d20*/  BSYNC B2 ;  /* 0x0000000000027941 */ /* 0x000fea0003800000 */
.L_x_15530:
[----:B------:R-:W-:Y:S04]  /*13d30*/  BSSY B2, `(.L_x_15532) ;  /* 0x0000009000027945 */ /* 0x000fe80003800000 */
[----:B------:R-:W-:Y:S05]  /*13d40*/  @P2 BRA `(.L_x_15533) ;  /* 0x00000000001c2947 */ /* 0x000fea0003800000 */
[----:B------:R-:W0:Y:S02]  /*13d50*/  S2R R7, SR_TID.X ;  /* 0x0000000000077919 */ /* 0x000e240000002100 */
[----:B0-----:R-:W-:Y:S01]  /*13d60*/  LOP3.LUT R8, R7, 0x1f, RZ, 0xc0, !PT ;  /* 0x0000001f07087812 */ /* 0x001fe200078ec0ff */
[----:B------:R-:W-:-:S03]  /*13d70*/  IMAD.MOV.U32 R7, RZ, RZ, 0x4000 ;  /* 0x00004000ff077424 */ /* 0x000fc600078e00ff */
[----:B------:R-:W-:Y:S01]  /*13d80*/  ISETP.NE.AND P1, PT, R8, RZ, PT ;  /* 0x000000ff0800720c */ /* 0x000fe20003f25270 */
[----:B------:R3:W-:-:S12]  /*13d90*/  SYNCS.ARRIVE.TRANS64 RZ, [R5+URZ+0x16890], R7 ;  /* 0x0168900705ff79a7 */ /* 0x0007d8000800003f */
[----:B---3--:R-:W-:Y:S05]  /*13da0*/  @!P1 BRA `(.L_x_15533) ;  /* 0x0000000000049947 */ /* 0x008fea0003800000 */
[----:B------:R-:W-:Y:S01]  /*13db0*/  BPT.TRAP 0x1 ;  /* 0x000000040000795c */ /* 0x000fe20000300000 */
.L_x_15533:
[----:B------:R-:W-:Y:S05]  /*13dc0*/  BSYNC B2 ;  /* 0x0000000000027941 */ /* 0x000fea0003800000 */
.L_x_15532:
[----:B------:R-:W-:Y:S01]  /*13dd0*/  IMAD.MOV.U32 R11, RZ, RZ, RZ ;  /* 0x000000ffff0b7224 */ /* 0x000fe200078e00ff */
[----:B------:R-:W-:Y:S01]  /*13de0*/  UIADD3 UR4, UP0, UR38, 0x570, URZ ;  /* 0x0000057026047890 */ /* 0x000fe2000ff1e03f */
[----:B------:R-:W-:Y:S01]  /*13df0*/  IMAD R7, R28, 0x4000, R22 ;  /* 0x000040001c077824 */ /* 0x000fe200078e0216 */
[----:B------:R-:W-:Y:S01]  /*13e00*/  PLOP3.LUT P1, PT, PT, PT, PT, 0x80, 0x0 ;  /* 0x000000000000781c */ /* 0x000fe20003f2f070 */
[----:B0-----:R-:W-:Y:S01]  /*13e10*/  IMAD R8, R4, 0x80, R0 ;  /* 0x0000008004087824 */ /* 0x001fe200078e0200 */
[----:B------:R-:W-:Y:S01]  /*13e20*/  R2UR UR10, R11 ;  /* 0x000000000b0a72ca */ /* 0x000fe200000e0000 */
[----:B-1----:R-:W-:Y:S01]  /*13e30*/  VIADD R9, R5, 0x16890 ;  /* 0x0001689005097836 */ /* 0x002fe20000000000 */
[----:B------:R-:W-:Y:S01]  /*13e40*/  UIADD3.X UR5, URZ, UR39, URZ, UP0, !UPT ;  /* 0x000000273f057290 */ /* 0x000fe200087fe43f */
[----:B------:R-:W-:Y:S01]  /*13e50*/  VIADD R10, R7, 0xe400 ;  /* 0x0000e400070a7836 */ /* 0x000fe20000000000 */
[----:B------:R-:W-:Y:S01]  /*13e60*/  UMOV UR6, 0x0 ;  /* 0x0000000000067882 */ /* 0x000fe20000000000 */
[----:B------:R-:W-:-:S10]  /*13e70*/  UMOV UR7, 0x12f00000 ;  /* 0x12f0000000077882 */ /* 0x000fd40000000000 */
.L_x_15534:
        /* <DEDUP_REMOVED lines=13> */
.L_x_15683:
[----:B------:R-:W-:Y:S05]  /*13f50*/  BSYNC B2 ;  /* 0x0000000000027941 */ /* 0x000fea0003800000 */
.L_x_15535:
        /* <DEDUP_REMOVED lines=11> */
.L_x_15538:
[----:B------:R-:W-:Y:S05]  /*14010*/  BSYNC B2 ;  /* 0x0000000000027941 */ /* 0x000fea0003800000 */
.L_x_15537:
[----:B------:R-:W-:Y:S01]  /*14020*/  R2UR UR10, R11 ;  /* 0x000000000b0a72ca */ /* 0x000fe200000e0000 */
[----:B------:R-:W-:Y:S01]  /*14030*/  UIADD3 UR4, UP0, UR38, 0x670, URZ ;  /* 0x0000067026047890 */ /* 0x000fe2000ff1e03f */
[----:B------:R-:W-:Y:S01]  /*14040*/  R2UR UR6, R12 ;  /* 0x000000000c0672ca */ /* 0x000fe200000e0000 */
[----:B------:R-:W-:Y:S01]  /*14050*/  VIADD R7, R7, 0x400 ;  /* 0x0000040007077836 */ /* 0x000fe20000000000 */
[----:B------:R-:W-:Y:S01]  /*14060*/  R2UR UR7, R13 ;  /* 0x000000000d0772ca */ /* 0x000fe200000e0000 */
[----:B0-2---:R-:W-:Y:S01]  /*14070*/  VIADD R5, R5, 0x168b0 ;  /* 0x000168b005057836 */ /* 0x005fe20000000000 */
[----:B------:R-:W-:Y:S01]  /*14080*/  PLOP3.LUT P1, PT, PT, PT, PT, 0x80, 0x0 ;  /* 0x000000000000781c */ /* 0x000fe20003f2f070 */
[----:B------:R-:W-:-:S12]  /*14090*/  UIADD3.X UR5, URZ, UR39, URZ, UP0, !UPT ;  /* 0x000000273f057290 */ /* 0x000fd800087fe43f */
.L_x_15539:
        /* <DEDUP_REMOVED lines=10> */
.L_x_15529:
[----:B------:R-:W-:Y:S05]  /*14140*/  BSYNC B1 ;  /* 0x0000000000017941 */ /* 0x000fea0003800000 */
.L_x_15528:
        /* <DEDUP_REMOVED lines=10> */
.L_x_15510:
[----:B------:R-:W-:Y:S05]  /*141f0*/  BSYNC B0 ;  /* 0x0000000000007941 */ /* 0x000fea0003800000 */
.L_x_15509:
        /* <DEDUP_REMOVED lines=32> */
[----:B------:R-:W4:Y:S01]  /*14400*/  POPC R7, R4 ;  /* 0x0000000400077309 */ /* 0x000f220000000000 */
[----:B---3--:R-:W4:Y:S02]  /*14410*/  SHFL.IDX PT, R0, R3, R0, 0x1f ;  /* 0x00001f0003007589 */ /* 0x008f2400000e0000 */
[----:B----4-:R-:W-:Y:S01]  /*14420*/  IADD3 R16, R0, UR36, R7 ;  /* 0x0000002400107c10 */ /* 0x010fe2000fffe007 */
[----:B------:R-:W-:Y:S06]  /*14430*/  BRA `(.L_x_15543) ;  /* 0x0000003800607947 */ /* 0x000fec0003800000 */
.L_x_15542:
        /* <DEDUP_REMOVED lines=9> */
[----:B------:R-:W-:Y:S01]  /*144d0*/  IMAD.U32 R5, RZ, RZ, UR7 ;  /* 0x00000007ff057e24 */ /* 0x000fe2000f8e00ff */
[----:B------:R-:W3:Y:S01]  /*144e0*/  LDC.64 R2, c[0x4][R2] ;  /* 0x0100000002027b82 */ /* 0x000ee20000000a00 */
[----:B--2---:R-:W-:Y:S02]  /*144f0*/  IMAD.U32 R6, RZ, RZ, UR8 ;  /* 0x00000008ff067e24 */ /* 0x004fe4000f8e00ff */
[----:B------:R-:W-:Y:S02]  /*14500*/  IMAD.U32 R7, RZ, RZ, UR9 ;  /* 0x00000009ff077e24 */ /* 0x000fe4000f8e00ff */
[----:B------:R-:W-:-:S02]  /*14510*/  IMAD.U32 R10, RZ, RZ, UR4 ;  /* 0x00000004ff0a7e24 */ /* 0x000fc4000f8e00ff */
[----:B------:R-:W-:Y:S02]  /*14520*/  IMAD.U32 R11, RZ, RZ, UR5 ;  /* 0x00000005ff0b7e24 */ /* 0x000fe4000f8e00ff */
[----:B0-----:R-:W-:Y:S02]  /*14530*/  IMAD.MOV.U32 R8, RZ, RZ, 0x70 ;  /* 0x00000070ff087424 */ /* 0x001fe400078e00ff */
[----:B------:R-:W-:Y:S02]  /*14540*/  IMAD.MOV.U32 R12, RZ, RZ, 0x1 ;  /* 0x00000001ff0c7424 */ /* 0x000fe400078e00ff */
[----:B------:R-:W-:-:S07]  /*14550*/  IMAD.MOV.U32 R13, RZ, RZ, RZ ;  /* 0x000000ffff0d7224 */ /* 0x000fce00078e00ff */
[----:B------:R-:W-:-:S07]  /*14560*/  LEPC R20, `(.L_x_15545) ;  /* 0x000000001014794e */ /* 0x000fce0000000000 */
[----:B-1-3--:R-:W-:Y:S05]  /*14570*/  CALL.ABS.NOINC R2 ;  /* 0x0000000002007343 */ /* 0x00afea0003c00000 */
.L_x_15545:
[----:B------:R-:W-:Y:S05]  /*14580*/  BSYNC B6 ;  /* 0x0000000000067941 */ /* 0x000fea0003800000 */
.L_x_15544:
        /* <DEDUP_REMOVED lines=12> */
[----:B------:R-:W-:-:S02]  /*14650*/  IMAD.U32 R7, RZ, RZ, UR9 ;  /* 0x00000009ff077e24 */ /* 0x000fc4000f8e00ff */
[----:B------:R-:W-:Y:S02]  /*14660*/  IMAD.U32 R10, RZ, RZ, UR4 ;  /* 0x00000004ff0a7e24 */ /* 0x000fe4000f8e00ff */
[----:B------:R-:W-:Y:S02]  /*14670*/  IMAD.U32 R11, RZ, RZ, UR5 ;  /* 0x00000005ff0b7e24 */ /* 0x000fe4000f8e00ff */
[----:B0-----:R-:W-:Y:S02]  /*14680*/  IMAD.MOV.U32 R8, RZ, RZ, 0x70 ;  /* 0x00000070ff087424 */ /* 0x001fe400078e00ff */
[----:B------:R-:W-:Y:S02]  /*14690*/  IMAD.MOV.U32 R12, RZ, RZ, 0x1 ;  /* 0x00000001ff0c7424 */ /* 0x000fe400078e00ff */
[----:B---3--:R-:W-:-:S07]  /*146a0*/  IMAD.MOV.U32 R13, RZ, RZ, RZ ;  /* 0x000000ffff0d7224 */ /* 0x008fce00078e00ff */
[----:B------:R-:W-:-:S07]  /*146b0*/  LEPC R20, `(.L_x_15548) ;  /* 0x000000001014794e */ /* 0x000fce0000000000 */
[----:B-1--4-:R-:W-:Y:S05]  /*146c0*/  CALL.ABS.NOINC R2 ;  /* 0x0000000002007343 */ /* 0x012fea0003c00000 */
.L_x_15548:
        /* <DEDUP_REMOVED lines=15> */
.L_x_15547:
[----:B------:R-:W-:Y:S05]  /*147c0*/  BSYNC B6 ;  /* 0x0000000000067941 */ /* 0x000fea0003800000 */
.L_x_15546:
[----:B------:R3:W4:Y:S01]  /*147d0*/  LDL R20, [R1+0xc] ;  /* 0x00000c0001147983 */ /* 0x0007220000100800 */
[----:B------:R-:W-:Y:S01]  /*147e0*/  ULDC.64 UR4, c[0x0][0x9f8] ;  /* 0x00027e0000047ab9 */ /* 0x000fe20000000a00 */
[----:B------:R-:W0:Y:S01]  /*147f0*/  LDC R7, c[0x0][0x430] ;  /* 0x00010c00ff077b82 */ /* 0x000e220000000800 */
[----:B------:R-:W-:Y:S01]  /*14800*/  ISETP.NE.U32.AND P0, PT, RZ, UR4, PT ;  /* 0x00000004ff007c0c */ /* 0x000fe2000bf05070 */
[----:B------:R-:W2:Y:S03]  /*14810*/  LDL R27, [R1+0x34] ;  /* 0x00003400011b7983 */ /* 0x000ea60000100800 */
[----:B------:R-:W-:Y:S01]  /*14820*/  ISETP.NE.AND.EX P0, PT, RZ, UR5, PT, P0 ;  /* 0x00000005ff007c0c */ /* 0x000fe2000bf05300 */
[----:B------:R-:W3:Y:S04]  /*14830*/  LDL R21, [R1+0x18] ;  /* 0x0000180001157983 */ /* 0x000ee80000100800 */
[----:B------:R-:W3:Y:S01]  /*14840*/  LDL R2, [R1+0x1c] ;  /* 0x00001c0001027983 */ /* 0x000ee20000100800 */
[----:B------:R-:W0:Y:S07]  /*14850*/  S2R R3, SR_TID.X ;  /* 0x0000000000037919 */ /* 0x000e2e0000002100 */
[----:B------:R-:W-:Y:S01]  /*14860*/  @P0 IADD3 R24, P1, R24, UR4, RZ ;  /* 0x0000000418180c10 */ /* 0x000fe2000ff3e0ff */
[----:B------:R-:W0:Y:S03]  /*14870*/  S2R R0, SR_TID.X ;  /* 0x0000000000007919 */ /* 0x000e260000002100 */
[----:B------:R-:W-:Y:S01]  /*14880*/  @P0 IADD3.X R25, R25, UR5, RZ, P1, !PT ;  /* 0x0000000519190c10 */ /* 0x000fe20008ffe4ff */
[----:B-1----:R-:W3:Y:S04]  /*14890*/  LDL R9, [R1+0x50] ;  /* 0x0000500001097983 */ /* 0x002ee80000100800 */
[----:B----4-:R-:W4:Y:S01]  /*148a0*/  @P0 LDG.E R20, desc[UR40][R24.64] ;  /* 0x0000002818140981 */ /* 0x010f22000c1e1900 */
[----:B0-----:R-:W-:Y:S01]  /*148b0*/  ISETP.NE.AND P1, PT, R7, 0x1, PT ;  /* 0x000000010700780c */ /* 0x001fe20003f25270 */
[----:B------:R-:W-:Y:S01]  /*148c0*/  IMAD.SHL.U32 R3, R3, 0x10, RZ ;  /* 0x0000001003037824 */ /* 0x000fe200078e00ff */
[----:B------:R-:W-:Y:S01]  /*148d0*/  LOP3.LUT R0, R0, 0x7f, RZ, 0xc0, !PT ;  /* 0x0000007f00007812 */ /* 0x000fe200078ec0ff */
[----:B--2---:R-:W-:-:S03]  /*148e0*/  VIADD R27, R27, 0xffffffff ;  /* 0xffffffff1b1b7836 */ /* 0x004fc60000000000 */
[----:B------:R-:W-:Y:S01]  /*148f0*/  SHF.R.U32.HI R0, RZ, 0x3, R0 ;  /* 0x00000003ff007819 */ /* 0x000fe20000011600 */
[----:B------:R-:W-:Y:S01]  /*14900*/  IMAD.SHL.U32 R8, R27, 0x80, RZ ;  /* 0x000000801b087824 */ /* 0x000fe200078e00ff */
[----:B------:R-:W-:-:S04]  /*14910*/  LOP3.LUT R3, R3, 0x70, RZ, 0xc0, !PT ;  /* 0x0000007003037812 */ /* 0x000fc800078ec0ff */
[----:B------:R-:W-:Y:S01]  /*14920*/  LOP3.LUT R0, R8, R0, R3, 0xfe, !PT ;  /* 0x0000000008007212 */ /* 0x000fe200078efe03 */
[----:B------:R-:W0:Y:S08]  /*14930*/  @P1 LDC R5, c[0x0][0x434] ;  /* 0x00010d00ff051b82 */ /* 0x000e300000000800 */
[----:B------:R-:W1:Y:S01]  /*14940*/  @P1 LDC R6, c[0x0][0x438] ;  /* 0x00010e00ff061b82 */ /* 0x000e620000000800 */
[----:B----4-:R2:W-:Y:S01]  /*14950*/  @P0 STL [R1+0xc], R20 ;  /* 0x00000c1401000387 */ /* 0x0105e20000100800 */
[C---:B---3--:R-:W-:Y:S01]  /*14960*/  ISETP.GE.AND P0, PT, R0.reuse, R21, PT ;  /* 0x000000150000720c */ /* 0x048fe20003f06270 */
        /* <DEDUP_REMOVED lines=13> */
[----:B0-----:R-:W-:Y:S01]  /*14a40*/  @!P0 LEA R6, P1, R4, R2, 0x2 ;  /* 0x0000000204068211 */ /* 0x001fe200078210ff */
[----:B------:R-:W-:-:S05]  /*14a50*/  @!P0 IMAD.IADD R2, R5, 0x1, R7 ;  /* 0x0000000105028824 */ /* 0x000fca00078e0207 */
[----:B------:R-:W-:Y:S01]  /*14a60*/  @!P0 LEA.HI.X R7, R4, R3, R2, 0x2, P1 ;  /* 0x0000000304078211 */ /* 0x000fe200008f1402 */
[----:B------:R-:W-:-:S06]  /*14a70*/  IMAD.MOV.U32 R2, RZ, RZ, RZ ;  /* 0x000000ffff027224 */ /* 0x000fcc00078e00ff */
[----:B------:R2:W5:Y:S04]  /*14a80*/  @!P0 LDG.E R2, desc[UR40][R6.64] ;  /* 0x0000002806028981 */ /* 0x000568000c1e1900 */
[----:B------:R2:W-:Y:S01]  /*14a90*/  STL [R1+0x20], R10 ;  /* 0x0000200a01007387 */ /* 0x0005e20000100800 */
[----:B------:R-:W-:Y:S01]  /*14aa0*/  ISETP.NE.AND P2, PT, R9, 0x3, PT ;  /* 0x000000030900780c */ /* 0x000fe20003f45270 */
[----:B------:R-:W-:Y:S01]  /*14ab0*/  UMOV UR4, 0xffffffff ;  /* 0xffffffff00047882 */ /* 0x000fe20000000000 */
[----:B------:R-:W-:-:S11]  /*14ac0*/  LOP3.LUT R23, R23, 0xfffffffd, RZ, 0xc0, !PT ;  /* 0xfffffffd17177812 */ /* 0x000fd600078ec0ff */
[----:B------:R-:W-:Y:S01]  /*14ad0*/  @P2 LOP3.LUT R23, R23, 0x2, RZ, 0xfc, !PT ;  /* 0x0000000217172812 */ /* 0x000fe200078efcff */
[----:B--2---:R-:W-:Y:S06]  /*14ae0*/  BRA.DIV UR4, `(.L_x_15549) ;  /* 0x0000005e04a07947 */ /* 0x004fec000b800000 */
.L_x_15686:
[----:B------:R-:W-:-:S05]  /*14af0*/  SHF.R.S32.HI R9, RZ, 0x1f, R18 ;  /* 0x0000001fff097819 */ /* 0x000fca0000011412 */
[----:B------:R0:W-:Y:S01]  /*14b00*/  STL [R1+0x10], R9 ;  /* 0x0000100901007387 */ /* 0x0001e20000100800 */
[----:B------:R-:W-:Y:S05]  /*14b10*/  @!P2 BRA `(.L_x_15550) ;  /* 0x000000000004a947 */ /* 0x000fea0003800000 */
[----:B------:R-:W-:Y:S01]  /*14b20*/  BPT.TRAP 0x1 ;  /* 0x000000040000795c */ /* 0x000fe20000300000 */
.L_x_15550:
        /* <DEDUP_REMOVED lines=25> */
.L_x_15687:
[----:B------:R-:W-:Y:S05]  /*14cc0*/  BSYNC B0 ;  /* 0x0000000000007941 */ /* 0x000fea0003800000 */
.L_x_15551:
        /* <DEDUP_REMOVED lines=10> */
[----:B------:R-:W-:-:S03]  /*14d70*/  IADD3 R5, R5, R6, RZ ;  /* 0x0000000605057210 */ /* 0x000fc60007ffe0ff */
[----:B------:R-:W-:-:S04]  /*14d80*/  IMAD.WIDE.U32 R4, R2, UR4, R4 ;  /* 0x0000000402047c25 */ /* 0x000fc8000f8e0004 */
[----:B------:R-:W-:Y:S01]  /*14d90*/  IMAD R2, R2, UR5, R7 ;  /* 0x0000000502027c24 */ /* 0x000fe2000f8e0207 */
[----:B------:R-:W-:-:S03]  /*14da0*/  ULDC.64 UR4, c[0x0][0x308] ;  /* 0x0000c20000047ab9 */ /* 0x000fc60000000a00 */
[----:B------:R-:W-:Y:S02]  /*14db0*/  IMAD.IADD R5, R5, 0x1, R2 ;  /* 0x0000000105057824 */ /* 0x000fe400078e0202 */
[----:B------:R-:W-:-:S04]  /*14dc0*/  IMAD.WIDE.U32 R4, R18, UR4, R4 ;  /* 0x0000000412047c25 */ /* 0x000fc8000f8e0004 */
[----:B--2---:R-:W-:Y:S02]  /*14dd0*/  IMAD R0, R9, UR4, RZ ;  /* 0x0000000409007c24 */ /* 0x004fe4000f8e02ff */
[----:B------:R-:W1:Y:S02]  /*14de0*/  S2R R9, SR_TID.X ;  /* 0x0000000000097919 */ /* 0x000e640000002100 */
[----:B------:R-:W-:Y:S01]  /*14df0*/  IMAD R0, R18, UR5, R0 ;  /* 0x0000000512007c24 */ /* 0x000fe2000f8e0200 */
[----:B------:R-:W-:-:S03]  /*14e00*/  ULDC.64 UR4, c[0x0][0x2e8] ;  /* 0x0000ba0000047ab9 */ /* 0x000fc60000000a00 */
[----:B------:R-:W-:Y:S01]  /*14e10*/  IMAD.IADD R2, R5, 0x1, R0 ;  /* 0x0000000105027824 */ /* 0x000fe200078e0200 */
[----:B------:R-:W-:Y:S01]  /*14e20*/  LEA R0, P0, R4, UR4, 0x1 ;  /* 0x0000000404007c11 */ /* 0x000fe2000f8008ff */
[----:B------:R-:W-:-:S03]  /*14e30*/  ULDC UR4, c[0x0][0x2f4] ;  /* 0x0000bd0000047ab9 */ /* 0x000fc60000000800 */
        /* <DEDUP_REMOVED lines=89> */
.L_x_15705:
        /* <DEDUP_REMOVED lines=10> */
.L_x_15554:
        /* <DEDUP_REMOVED lines=11> */
.L_x_15555:
[----:B------:R1:W5:Y:S01]  /*15520*/  LDL.LU R4, [R1+0x28] ;  /* 0x0000280001047983 */ /* 0x0003620000300800 */
[----:B------:R1:W-:Y:S03]  /*15530*/  SYNCS.ARRIVE.TRANS64.A1T0 RZ, [R3+URZ+0x16830], RZ ;  /* 0x016830ff03ff79a7 */ /* 0x0003e6000810003f */
[----:B0-----:R1:W5:Y:S04]  /*15540*/  LDL.LU R7, [R1+0x8] ;  /* 0x0000080001077983 */ /* 0x0013680000300800 */
        /* <DEDUP_REMOVED lines=11> */
[----:B-1----:R-:W-:-:S03]  /*15600*/  SEL R3, R7, RZ, !P0 ;  /* 0x000000ff07037207 */ /* 0x002fc60004000000 */
        /* <DEDUP_REMOVED lines=26> */
.L_x_15557:
[----:B------:R-:W-:Y:S05]  /*157b0*/  BSYNC B6 ;  /* 0x0000000000067941 */ /* 0x000fea0003800000 */
.L_x_15556:
[----:B0-----:R-:W2:Y:S01]  /*157c0*/  LDL.LU R0, [R1+0x40] ;  /* 0x0000400001007983 */ /* 0x001ea20000300800 */
[----:B------:R-:W-:Y:S01]  /*157d0*/  ULDC.64 UR4, c[0x0][0x2d8] ;  /* 0x0000b60000047ab9 */ /* 0x000fe20000000a00 */
[----:B------:R-:W0:Y:S01]  /*157e0*/  LDC R10, c[0x0][0x448] ;  /* 0x00011200ff0a7b82 */ /* 0x000e220000000800 */
[----:B------:R-:W-:Y:S01]  /*157f0*/  ULDC.64 UR6, c[0x0][0x2c8] ;  /* 0x0000b20000067ab9 */ /* 0x000fe20000000a00 */
[----:B------:R-:W3:Y:S01]  /*15800*/  LDL.LU R21, [R1+0x3c] ;  /* 0x00003c0001157983 */ /* 0x000ee20000300800 */
[----:B------:R-:W-:-:S03]  /*15810*/  ULDC.64 UR8, c[0x0][0x280] ;  /* 0x0000a00000087ab9 */ /* 0x000fc60000000a00 */
[----:B------:R-:W3:Y:S04]  /*15820*/  LDL.LU.64 R2, [R1+0x28] ;  /* 0x0000280001027983 */ /* 0x000ee80000300a00 */
[----:B------:R-:W4:Y:S04]  /*15830*/  LDL R20, [R1+0x10] ;  /* 0x0000100001147983 */ /* 0x000f280000100800 */
[----:B------:R-:W4:Y:S01]  /*15840*/  LDL.LU R5, [R1+0x8] ;  /* 0x0000080001057983 */ /* 0x000f220000300800 */
[----:B0-----:R-:W-:-:S13]  /*15850*/  ISETP.NE.AND P1, PT, R10, 0x1, PT ;  /* 0x000000010a00780c */ /* 0x001fda0003f25270 */
[----:B------:R-:W0:Y:S01]  /*15860*/  @P1 LDC R7, c[0x0][0x450] ;  /* 0x00011400ff071b82 */ /* 0x000e220000000800 */
[----:B--2---:R-:W-:Y:S02]  /*15870*/  IMAD.MOV.U32 R4, RZ, RZ, R0 ;  /* 0x000000ffff047224 */ /* 0x004fe400078e0000 */
[----:B---3--:R-:W-:Y:S02]  /*15880*/  IMAD.MOV.U32 R3, RZ, RZ, R21 ;  /* 0x000000ffff037224 */ /* 0x008fe400078e0015 */
[----:B------:R-:W1:Y:S01]  /*15890*/  S2R R21, SR_TID.X ;  /* 0x0000000000157919 */ /* 0x000e620000002100 */
[----:B----4-:R-:W-:Y:S02]  /*158a0*/  IMAD R0, R20, UR4, RZ ;  /* 0x0000000414007c24 */ /* 0x010fe4000f8e02ff */
[----:B------:R-:W2:Y:S01]  /*158b0*/  S2R R20, SR_TID.X ;  /* 0x0000000000147919 */ /* 0x000ea20000002100 */
[----:B-1----:R-:W-:Y:S01]  /*158c0*/  IMAD.SHL.U32 R21, R21, 0x10, RZ ;  /* 0x0000001015157824 */ /* 0x002fe200078e00ff */
[----:B--2---:R-:W-:-:S04]  /*158d0*/  LOP3.LUT R20, R20, 0x7f, RZ, 0xc0, !PT ;  /* 0x0000007f14147812 */ /* 0x004fc800078ec0ff */
[----:B------:R-:W-:Y:S02]  /*158e0*/  LOP3.LUT R21, R21, 0x70, RZ, 0xc0, !PT ;  /* 0x0000007015157812 */ /* 0x000fe400078ec0ff */
[----:B------:R-:W-:-:S04]  /*158f0*/  SHF.R.U32.HI R20, RZ, 0x3, R20 ;  /* 0x00000003ff147819 */ /* 0x000fc80000011614 */
[----:B------:R-:W-:-:S05]  /*15900*/  LOP3.LUT R20, R20, R21, RZ, 0xfc, !PT ;  /* 0x0000001514147212 */ /* 0x000fca00078efcff */
[----:B------:R-:W-:Y:S02]  /*15910*/  IMAD R6, R17, 0xc0, R20 ;  /* 0x000000c011067824 */ /* 0x000fe400078e0214 */
[----:B------:R1:W5:Y:S01]  /*15920*/  LDL R20, [R1+0x24] ;  /* 0x0000240001147983 */ /* 0x0003620000100800 */
[C---:B------:R-:W-:Y:S02]  /*15930*/  IMAD R0, R18.reuse, UR5, R0 ;  /* 0x0000000512007c24 */ /* 0x040fe4000f8e0200 */
        /* <DEDUP_REMOVED lines=9> */
[----:B------:R-:W-:Y:S01]  /*159d0*/  IMAD.MOV.U32 R4, RZ, RZ, R2 ;  /* 0x000000ffff047224 */ /* 0x000fe200078e0002 */
[----:B------:R-:W-:Y:S01]  /*159e0*/  MOV R2, R6 ;  /* 0x0000000600027202 */ /* 0x000fe20000000f00 */
[----:B--2---:R-:W-:-:S05]  /*159f0*/  @P1 IMAD.HI.U32 R0, R6, R0, RZ ;  /* 0x0000000006001227 */ /* 0x004fca00078e00ff */
[----:B0-----:R-:W-:-:S04]  /*15a00*/  @P1 SHF.R.U32.HI R2, RZ, R7, R0 ;  /* 0x00000007ff021219 */ /* 0x001fc80000011600 */
        /* <DEDUP_REMOVED lines=10> */
[----:B------:R-:W-:Y:S01]  /*15ab0*/  IMAD R0, R0, UR7, R7 ;  /* 0x0000000700007c24 */ /* 0x000fe2000f8e0207 */
[----:B------:R-:W-:Y:S01]  /*15ac0*/  LEA R2, P0, R8, UR8, 0x1 ;  /* 0x0000000808027c11 */ /* 0x000fe2000f8008ff */
[----:B------:R-:W0:Y:S02]  /*15ad0*/  @P1 LDC R7, c[0x0][0x44c] ;  /* 0x00011300ff071b82 */ /* 0x000e240000000800 */
[----:B------:R-:W-:-:S05]  /*15ae0*/  IMAD.IADD R0, R9, 0x1, R0 ;  /* 0x0000000109007824 */ /* 0x000fca00078e0200 */
[----:B------:R-:W-:Y:S02]  /*15af0*/  LEA.HI.X R0, R8, UR9, R0, 0x1, P0 ;  /* 0x0000000908007c11 */ /* 0x000fe400080f0c00 */
[----:B------:R-:W2:Y:S01]  /*15b00*/  @P1 LDC R8, c[0x0][0x450] ;  /* 0x00011400ff081b82 */ /* 0x000ea20000000800 */
[----:B------:R-:W-:Y:S01]  /*15b10*/  VIADD R3, R6, 0x80 ;  /* 0x0000008006037836 */ /* 0x000fe20000000000 */
[----:B------:R-:W3:Y:S03]  /*15b20*/  S2R R11, SR_TID.X ;  /* 0x00000000000b7919 */ /* 0x000ee60000002100 */
[----:B------:R-:W-:Y:S02]  /*15b30*/  IMAD.MOV.U32 R6, RZ, RZ, R3 ;  /* 0x000000ffff067224 */ /* 0x000fe400078e0003 */
[----:B0-----:R-:W-:-:S05]  /*15b40*/  @P1 IMAD.HI.U32 R7, R3, R7, RZ ;  /* 0x0000000703071227 */ /* 0x001fca00078e00ff */
[----:B--2---:R-:W-:-:S05]  /*15b50*/  @P1 SHF.R.U32.HI R6, RZ, R8, R7 ;  /* 0x00000008ff061219 */ /* 0x004fca0000011607 */
        /* <DEDUP_REMOVED lines=9> */
[----:B---3--:R-:W-:-:S04]  /*15bf0*/  IMAD.SHL.U32 R21, R11, 0x8, RZ ;  /* 0x000000080b157824 */ /* 0x008fc800078e00ff */
[----:B------:R-:W-:Y:S02]  /*15c00*/  IMAD R8, R6, UR6, RZ ;  /* 0x0000000606087c24 */ /* 0x000fe4000f8e02ff */
[----:B------:R-:W-:Y:S01]  /*15c10*/  IMAD.WIDE.U32 R6, R3, UR6, R4 ;  /* 0x0000000603067c25 */ /* 0x000fe2000f8e0004 */
[----:B------:R-:W-:-:S03]  /*15c20*/  LOP3.LUT R21, R21, 0x38, RZ, 0xc0, !PT ;  /* 0x0000003815157812 */ /* 0x000fc600078ec0ff */
[----:B------:R-:W-:Y:S01]  /*15c30*/  IMAD R3, R3, UR7, R8 ;  /* 0x0000000703037c24 */ /* 0x000fe2000f8e0208 */
[----:B------:R-:W-:-:S03]  /*15c40*/  LEA R5, P1, R6, UR8, 0x1 ;  /* 0x0000000806057c11 */ /* 0x000fc6000f8208ff */
[----:B------:R-:W-:Y:S01]  /*15c50*/  IMAD.IADD R3, R7, 0x1, R3 ;  /* 0x0000000107037824 */ /* 0x000fe200078e0203 */
[----:B------:R-:W-:Y:S01]  /*15c60*/  ISETP.GE.AND P0, PT, R21, UR4, PT ;  /* 0x0000000415007c0c */ /* 0x000fe2000bf06270 */
[----:B------:R-:W-:Y:S01]  /*15c70*/  UMOV UR4, 0xffffffff ;  /* 0xffffffff00047882 */ /* 0x000fe20000000000 */
[----:B------:R-:W-:Y:S02]  /*15c80*/  LOP3.LUT R11, R11, 0x7f, RZ, 0xc0, !PT ;  /* 0x0000007f0b0b7812 */ /* 0x000fe400078ec0ff */
[----:B------:R-:W-:Y:S02]  /*15c90*/  LEA.HI.X R4, R6, UR9, R3, 0x1, P1 ;  /* 0x0000000906047c11 */ /* 0x000fe400088f0c03 */
[----:B------:R-:W-:Y:S01]  /*15ca0*/  SHF.R.U32.HI R9, RZ, 0x3, R11 ;  /* 0x00000003ff097819 */ /* 0x000fe2000001160b */
[----:B-1----:R-:W-:Y:S06]  /*15cb0*/  BRA.DIV UR4, `(.L_x_15558) ;  /* 0x0000005a04247947 */ /* 0x002fec000b800000 */
        /* <DEDUP_REMOVED lines=65> */
[----:B------:R-:W-:Y:S01]  /*160d0*/  ISETP.GE.AND P1, PT, R6, R3, PT ;  /* 0x000000030600720c */ /* 0x000fe20003f26270 */
[----:B------:R-:W-:Y:S04]  /*160e0*/  SHFL.IDX PT, R2, R2, 0x7, 0x181f ;  /* 0x00f81f0002027f89 */ /* 0x000fe800000e0000 */
[----:B------:R-:W1:Y:S08]  /*160f0*/  SHFL.IDX PT, R6, R0, 0x6, 0x181f ;  /* 0x00d81f0000067f89 */ /* 0x000e7000000e0000 */
[----:B0-----:R-:W-:-:S05]  /*16100*/  @!P1 LEA R7, P2, R21, R7, 0x1 ;  /* 0x0000000715079211 */ /* 0x001fca00078408ff */
[----:B-1----:R-:W-:-:S05]  /*16110*/  @!P1 IMAD.X R6, RZ, RZ, R6, P2 ;  /* 0x000000ffff069224 */ /* 0x002fca00010e0606 */
[----:B------:R-:W-:-:S04]  /*16120*/  @!P1 LOP3.LUT R7, R7, R6, RZ, 0x3c, !PT ;  /* 0x0000000607079212 */ /* 0x000fc800078e3cff */
[----:B------:R-:W-:-:S04]  /*16130*/  @!P1 LOP3.LUT R6, R7, R6, RZ, 0x3c, !PT ;  /* 0x0000000607069212 */ /* 0x000fc800078e3cff */
[----:B------:R-:W-:-:S05]  /*16140*/  @!P1 LOP3.LUT R7, R7, R6, RZ, 0x3c, !PT ;  /* 0x0000000607079212 */ /* 0x000fca00078e3cff */
[----:B------:R0:W-:Y:S02]  /*16150*/  @!P1 LDGSTS.E.BYPASS.LTC128B.128 [R20+0xb400], desc[UR40][R6.64], !P0 ;  /* 0x0b40000006149fae */ /* 0x0001e4000c101d68 */
[----:B0-----:R-:W-:-:S05]  /*16160*/  VIADD R6, R17, 0x80 ;  /* 0x0000008011067836 */ /* 0x001fca0000000000 */
[----:B------:R-:W-:Y:S02]  /*16170*/  ISETP.GE.AND P1, PT, R6, R3, PT ;  /* 0x000000030600720c */ /* 0x000fe40003f26270 */
[----:B------:R0:W1:Y:S02]  /*16180*/  SHFL.IDX PT, R6, R0, 0x7, 0x181f ;  /* 0x00f81f0000067f89 */ /* 0x00006400000e0000 */
[----:B0-----:R-:W-:-:S05]  /*16190*/  VIADD R0, R17, 0x70 ;  /* 0x0000007011007836 */ /* 0x001fca0000000000 */
[----:B------:R-:W-:Y:S02]  /*161a0*/  ISETP.GE.AND P3, PT, R0, R3, PT ;  /* 0x000000030000720c */ /* 0x000fe40003f66270 */
[----:B------:R-:W0:Y:S11]  /*161b0*/  SHFL.IDX PT, R0, R5, RZ, 0x181f ;  /* 0x00181fff05007589 */ /* 0x000e3600000e0000 */
[----:B------:R-:W-:-:S05]  /*161c0*/  @!P3 LEA R2, P2, R21, R2, 0x1 ;  /* 0x000000021502b211 */ /* 0x000fca00078408ff */
[----:B-1----:R-:W-:-:S04]  /*161d0*/  @!P3 IMAD.X R6, RZ, RZ, R6, P2 ;  /* 0x000000ffff06b224 */ /* 0x002fc800010e0606 */
[----:B------:R-:W-:Y:S02]  /*161e0*/  @!P3 IMAD.MOV.U32 R7, RZ, RZ, R6 ;  /* 0x000000ffff07b224 */ /* 0x000fe400078e0006 */
[----:B------:R-:W-:Y:S01]  /*161f0*/  @!P3 IMAD.MOV.U32 R6, RZ, RZ, R2 ;  /* 0x000000ffff06b224 */ /* 0x000fe200078e0002 */
[----:B0-----:R-:W-:Y:S01]  /*16200*/  @!P1 LEA R0, P2, R21, R0, 0x1 ;  /* 0x0000000015009211 */ /* 0x001fe200078408ff */
[----:B------:R-:W-:Y:S04]  /*16210*/  SHFL.IDX PT, R2, R5, 0x3, 0x181f ;  /* 0x00781f0005027f89 */ /* 0x000fe800000e0000 */
[----:B------:R0:W-:Y:S02]  /*16220*/  @!P3 LDGSTS.E.BYPASS.LTC128B.128 [R20+0xbc00], desc[UR40][R6.64], !P0 ;  /* 0x0bc000000614bfae */ /* 0x0001e4000c101d68 */
[----:B0-----:R-:W-:-:S04]  /*16230*/  @!P1 IMAD.X R6, RZ, RZ, R8, P2 ;  /* 0x000000ffff069224 */ /* 0x001fc800010e0608 */
[----:B------:R-:W-:Y:S02]  /*16240*/  @!P1 IMAD.MOV.U32 R7, RZ, RZ, R6 ;  /* 0x000000ffff079224 */ /* 0x000fe400078e0006 */
        /* <DEDUP_REMOVED lines=19> */
.L_x_15730:
        /* <DEDUP_REMOVED lines=10> */
.L_x_15559:
        /* <DEDUP_REMOVED lines=16> */
[----:B------:R-:W2:Y:S03]  /*16520*/  SYNCS.PHASECHK.TRANS64.TRYWAIT P0, [R22+URZ+0x16820], R0 ;  /* 0x01682000160075a7 */ /* 0x000ea6000800017f */
[----:B-12---:R-:W-:Y:S05]  /*16530*/  @!P0 BRA `(.L_x_15561) ;  /* 0x0000005c00f48947 */ /* 0x006fea0003800000 */
.L_x_15731:
[----:B------:R-:W-:Y:S05]  /*16540*/  BSYNC B0 ;  /* 0x0000000000007941 */ /* 0x000fea0003800000 */
.L_x_15560:
[----:B------:R-:W2:Y:S01]  /*16550*/  LDL R2, [R1+0x34] ;  /* 0x0000340001027983 */ /* 0x000ea20000100800 */
[----:B------:R-:W-:Y:S01]  /*16560*/  BSSY B0, `(.L_x_15562) ;  /* 0x000010d000007945 */ /* 0x000fe20003800000 */
[----:B--2---:R-:W-:-:S13]  /*16570*/  ISETP.GE.AND P0, PT, R2, 0x2, PT ;  /* 0x000000020200780c */ /* 0x004fda0003f06270 */
[----:B------:R-:W-:Y:S05]  /*16580*/  @!P0 BRA `(.L_x_15563) ;  /* 0x0000001000288947 */ /* 0x000fea0003800000 */
[----:B------:R-:W2:Y:S01]  /*16590*/  S2R R3, SR_TID.X ;  /* 0x0000000000037919 */ /* 0x000ea20000002100 */
[----:B------:R-:W-:Y:S01]  /*165a0*/  ULDC UR4, c[0x0][0x2f4] ;  /* 0x0000bd0000047ab9 */ /* 0x000fe20000000800 */
[----:B0-----:R-:W-:Y:S01]  /*165b0*/  VIADD R7, R2, 0xfffffffe ;  /* 0xfffffffe02077836 */ /* 0x001fe20000000000 */
[----:B------:R0:W-:Y:S01]  /*165c0*/  STL [R1+0x8], R27 ;  /* 0x0000081b01007387 */ /* 0x0001e20000100800 */
[----:B------:R-:W-:Y:S02]  /*165d0*/  IMAD.MOV.U32 R6, RZ, RZ, R26 ;  /* 0x000000ffff067224 */ /* 0x000fe400078e001a */
[----:B------:R-:W-:Y:S02]  /*165e0*/  IMAD.MOV.U32 R17, RZ, RZ, R29 ;  /* 0x000000ffff117224 */ /* 0x000fe400078e001d */
[----:B--2---:R-:W-:-:S05]  /*165f0*/  IMAD.SHL.U32 R3, R3, 0x8, RZ ;  /* 0x0000000803037824 */ /* 0x004fca00078e00ff */
[----:B------:R-:W-:-:S04]  /*16600*/  LOP3.LUT R3, R3, 0x38, RZ, 0xc0, !PT ;  /* 0x0000003803037812 */ /* 0x000fc800078ec0ff */
[----:B0-----:R-:W-:-:S13]  /*16610*/  ISETP.GE.AND P1, PT, R3, UR4, PT ;  /* 0x0000000403007c0c */ /* 0x001fda000bf26270 */
.L_x_15576:
[----:B------:R-:W2:Y:S01]  /*16620*/  LDL R11, [R1+0x1c] ;  /* 0x00001c00010b7983 */ /* 0x000ea20000100800 */
[----:B-1----:R-:W0:Y:S03]  /*16630*/  LDC R0, c[0x0][0x430] ;  /* 0x00010c00ff007b82 */ /* 0x002e260000000800 */
        /* <DEDUP_REMOVED lines=39> */
.L_x_15564:
[----:B------:R-:W-:Y:S01]  /*168b0*/  IMAD R5, R26, 0x8, R22 ;  /* 0x000000081a057824 */ /* 0x000fe200078e0216 */
[----:B------:R-:W-:Y:S01]  /*168c0*/  SHF.L.U32 R2, R29, 0x1f, RZ ;  /* 0x0000001f1d027819 */ /* 0x000fe200000006ff */
[----:B------:R-:W-:Y:S03]  /*168d0*/  BSSY B1, `(.L_x_15565) ;  /* 0x0000003000017945 */ /* 0x000fe60003800000 */
[----:B------:R-:W0:Y:S02]  /*168e0*/  SYNCS.PHASECHK.TRANS64.TRYWAIT P0, [R5+URZ+0x16840], R2 ;  /* 0x01684002050075a7 */ /* 0x000e24000800017f */
[----:B0-----:R-:W-:Y:S05]  /*168f0*/  @!P0 BRA `(.L_x_15566) ;  /* 0x0000005c00188947 */ /* 0x001fea0003800000 */
.L_x_15732:
[----:B------:R-:W-:Y:S05]  /*16900*/  BSYNC B1 ;  /* 0x0000000000017941 */ /* 0x000fea0003800000 */
.L_x_15565:
        /* <DEDUP_REMOVED lines=36> */
[----:B------:R-:W-:-:S04]  /*16b50*/  LOP3.LUT R11, R11, 0x38, RZ, 0xc0, !PT ;  /* 0x000000380b0b7812 */ /* 0x000fc800078ec0ff */
[----:B------:R-:W-:-:S04]  /*16b60*/  SHF.L.U32 R7, R11, 0x1, RZ ;  /* 0x000000010b077819 */ /* 0x000fc800000006ff */
        /* <DEDUP_REMOVED lines=36> */
.L_x_15750:
        /* <DEDUP_REMOVED lines=8> */
.L_x_15568:
        /* <DEDUP_REMOVED lines=11> */
.L_x_15569:
[----:B------:R1:W-:Y:S01]  /*16ee0*/  SYNCS.ARRIVE.TRANS64.A1T0 RZ, [R5+URZ+0x16830], RZ ;  /* 0x016830ff05ff79a7 */ /* 0x0003e2000810003f */
[----:B------:R-:W-:Y:S05]  /*16ef0*/  @!P3 BRA `(.L_x_15570) ;  /* 0x000000000004b947 */ /* 0x000fea0003800000 */
[----:B------:R-:W-:Y:S01]  /*16f00*/  BPT.TRAP 0x1 ;  /* 0x000000040000795c */ /* 0x000fe20000300000 */
.L_x_15570:
[----:B------:R-:W-:Y:S01]  /*16f10*/  SHF.L.U32 R2, R17, 0x1f, RZ ;  /* 0x0000001f11027819 */ /* 0x000fe200000006ff */
[----:B-1----:R-:W-:Y:S01]  /*16f20*/  IMAD R5, R6, 0x8, R22 ;  /* 0x0000000806057824 */ /* 0x002fe200078e0216 */
[----:B------:R-:W-:Y:S03]  /*16f30*/  BSSY B1, `(.L_x_15571) ;  /* 0x0000003000017945 */ /* 0x000fe60003800000 */
[----:B------:R-:W1:Y:S02]  /*16f40*/  SYNCS.PHASECHK.TRANS64.TRYWAIT P0, [R5+URZ+0x16860], R2 ;  /* 0x01686002050075a7 */ /* 0x000e64000800017f */
[----:B-1----:R-:W-:Y:S05]  /*16f50*/  @!P0 BRA `(.L_x_15572) ;  /* 0x0000005c00d08947 */ /* 0x002fea0003800000 */
.L_x_15751:
[----:B------:R-:W-:Y:S05]  /*16f60*/  BSYNC B1 ;  /* 0x0000000000017941 */ /* 0x000fea0003800000 */
.L_x_15571:
        /* <DEDUP_REMOVED lines=61> */
.L_x_15769:
        /* <DEDUP_REMOVED lines=28> */
.L_x_15574:
        /* <DEDUP_REMOVED lines=12> */
.L_x_15575:
[----:B------:R2:W-:Y:S01]  /*175c0*/  STL [R1+0x8], R27 ;  /* 0x0000081b01007387 */ /* 0x0005e20000100800 */
[C---:B------:R-:W-:Y:S01]  /*175d0*/  ISETP.GT.AND P0, PT, R27.reuse, RZ, PT ;  /* 0x000000ff1b00720c */ /* 0x040fe20003f04270 */
[----:B------:R2:W-:Y:S01]  /*175e0*/  SYNCS.ARRIVE.TRANS64.A1T0 RZ, [R5+URZ+0x16850], RZ ;  /* 0x016850ff05ff79a7 */ /* 0x0005e2000810003f */
[----:B------:R-:W-:Y:S02]  /*175f0*/  VIADD R7, R27, 0xffffffff ;  /* 0xffffffff1b077836 */ /* 0x000fe40000000000 */
[----:B------:R-:W-:Y:S02]  /*17600*/  IMAD.MOV.U32 R6, RZ, RZ, R26 ;  /* 0x000000ffff067224 */ /* 0x000fe400078e001a */
[----:B------:R-:W-:-:S07]  /*17610*/  IMAD.MOV.U32 R17, RZ, RZ, R29 ;  /* 0x000000ffff117224 */ /* 0x000fce00078e001d */
[----:B--2---:R-:W-:Y:S05]  /*17620*/  @P0 BRA `(.L_x_15576) ;  /* 0xffffffec00fc0947 */ /* 0x004fea000383ffff */
.L_x_15563:
[----:B------:R-:W-:Y:S05]  /*17630*/  BSYNC B0 ;  /* 0x0000000000007941 */ /* 0x000fea0003800000 */
.L_x_15562:
        /* <DEDUP_REMOVED lines=17> */
.L_x_15578:
[----:B------:R-:W-:Y:S05]  /*17750*/  BSYNC B0 ;  /* 0x0000000000007941 */ /* 0x000fea0003800000 */
.L_x_15577:
[----:B------:R-:W2:Y:S02]  /*17760*/  LDL R0, [R1+0x50] ;  /* 0x0000500001007983 */ /* 0x000ea40000100800 */
[----:B--2---:R-:W-:-:S13]  /*17770*/  ISETP.NE.AND P0, PT, R0, 0x3, PT ;  /* 0x000000030000780c */ /* 0x004fda0003f05270 */
[----:B------:R-:W-:Y:S05]  /*17780*/  @!P0 BRA `(.L_x_15579) ;  /* 0x0000000000048947 */ /* 0x000fea0003800000 */
[----:B------:R-:W-:Y:S01]  /*17790*/  BPT.TRAP 0x1 ;  /* 0x000000040000795c */ /* 0x000fe20000300000 */
.L_x_15579:
[----:B------:R-:W0:Y:S01]  /*177a0*/  LDL.LU R2, [R1+0x18] ;  /* 0x0000180001027983 */ /* 0x000e220000300800 */
[----:B------:R-:W-:Y:S01]  /*177b0*/  IMAD R0, R26, 0x8, R22 ;  /* 0x000000081a007824 */ /* 0x000fe200078e0216 */
[----:B------:R-:W-:Y:S01]  /*177c0*/  SHF.L.U32 R3, R29, 0x1f, RZ ;  /* 0x0000001f1d037819 */ /* 0x000fe200000006ff */
[----:B------:R-:W-:Y:S03]  /*177d0*/  BSSY B0, `(.L_x_15580) ;  /* 0x0000004000007945 */ /* 0x000fe60003800000 */
[----:B------:R-:W1:Y:S01]  /*177e0*/  SYNCS.PHASECHK.TRANS64.TRYWAIT P0, [R0+URZ+0x16860], R3 ;  /* 0x01686003000075a7 */ /* 0x000e62000800017f */
[----:B0-----:R-:W-:Y:S01]  /*177f0*/  IMAD R6, R27, -0x80, R2 ;  /* 0xffffff801b067824 */ /* 0x001fe200078e0202 */
[----:B-1----:R-:W-:Y:S06]  /*17800*/  @!P0 BRA `(.L_x_15581) ;  /* 0x0000006000008947 */ /* 0x002fec0003800000 */
.L_x_15770:
[----:B------:R-:W-:Y:S05]  /*17810*/  BSYNC B0 ;  /* 0x0000000000007941 */ /* 0x000fea0003800000 */
.L_x_15580:
        /* <DEDUP_REMOVED lines=30> */
[----:B------:R-:W1:Y:S01]  /*17a00*/  SHFL.IDX PT, R14, R24, 0x2, 0x181f ;  /* 0x00581f00180e7f89 */ /* 0x000e6200000e0000 */
[----:B0-----:R-:W-:-:S05]  /*17a10*/  IADD3.X R3, RZ, R3, RZ, P2, !PT ;  /* 0x00000003ff037210 */ /* 0x001fca00017fe4ff */
        /* <DEDUP_REMOVED lines=32> */
.L_x_15788:
        /* <DEDUP_REMOVED lines=9> */
.L_x_15583:
        /* <DEDUP_REMOVED lines=11> */
.L_x_15584:
[----:B------:R-:W-:Y:S01]  /*17d60*/  VIADD R26, R26, 0x1 ;  /* 0x000000011a1a7836 */ /* 0x000fe20000000000 */
[----:B------:R0:W-:Y:S04]  /*17d70*/  SYNCS.ARRIVE.TRANS64.A1T0 RZ, [R0+URZ+0x16850], RZ ;  /* 0x016850ff00ff79a7 */ /* 0x0001e8000810003f */
[----:B------:R-:W-:-:S04]  /*17d80*/  ISETP.NE.AND P0, PT, R26, 0x2, PT ;  /* 0x000000021a00780c */ /* 0x000fc80003f05270 */
[----:B0-----:R-:W-:Y:S02]  /*17d90*/  SEL R0, RZ, 0x1, P0 ;  /* 0x00000001ff007807 */ /* 0x001fe40000000000 */
[----:B------:R-:W-:Y:S02]  /*17da0*/  SEL R26, R26, RZ, P0 ;  /* 0x000000ff1a1a7207 */ /* 0x000fe40000000000 */
[----:B------:R-:W-:-:S07]  /*17db0*/  LOP3.LUT R29, R29, R0, RZ, 0x3c, !PT ;  /* 0x000000001d1d7212 */ /* 0x000fce00078e3cff */
.L_x_15543:
[----:B------:R-:W-:Y:S05]  /*17dc0*/  BSYNC B7 ;  /* 0x0000000000077941 */ /* 0x000fea0003800000 */
.L_x_15541:
        /* <DEDUP_REMOVED lines=11> */
.L_x_15585:
[----:B------:R-:W3:Y:S01]  /*17e80*/  S2R R0, SR_TID.X ;  /* 0x0000000000007919 */ /* 0x000ee20000002100 */
[----:B------:R-:W-:Y:S01]  /*17e90*/  UMOV UR4, 0xffffffff ;  /* 0xffffffff00047882 */ /* 0x000fe20000000000 */
[----:B---3--:R-:W-:-:S04]  /*17ea0*/  LOP3.LUT R7, R0, 0x1f, RZ, 0xc0, !PT ;  /* 0x0000001f00077812 */ /* 0x008fc800078ec0ff */
[----:B------:R-:W-:Y:S01]  /*17eb0*/  ISETP.NE.AND P0, PT, R7, 0x1f, PT ;  /* 0x0000001f0700780c */ /* 0x000fe20003f05270 */
[----:B------:R-:W-:-:S12]  /*17ec0*/  BRA.DIV UR4, `(.L_x_15587) ;  /* 0x0000006204a47947 */ /* 0x000fd8000b800000 */
[----:B------:R-:W-:Y:S01]  /*17ed0*/  IMAD.IADD R5, R19, 0x1, R7 ;  /* 0x0000000113057824 */ /* 0x000fe200078e0207 */
[----:B------:R-:W-:-:S04]  /*17ee0*/  ULDC UR4, c[0x0][0xc3c] ;  /* 0x00030f0000047ab9 */ /* 0x000fc80000000800 */
[----:B------:R-:W-:-:S13]  /*17ef0*/  ISETP.GE.OR P1, PT, R5, UR4, !P0 ;  /* 0x0000000405007c0c */ /* 0x000fda000c726670 */
[----:B------:R-:W3:Y:S02]  /*17f00*/  @!P1 LDC.64 R2, c[0x0][0xc80] ;  /* 0x00032000ff029b82 */ /* 0x000ee40000000a00 */
[----:B---3--:R-:W-:-:S06]  /*17f10*/  @!P1 IMAD.WIDE R2, R5, 0x4, R2 ;  /* 0x0000000405029825 */ /* 0x008fcc00078e0202 */
[----:B------:R3:W4:Y:S01]  /*17f20*/  @!P1 LDG.E R3, desc[UR40][R2.64] ;  /* 0x0000002802039981 */ /* 0x000722000c1e1900 */
[C---:B------:R-:W-:Y:S02]  /*17f30*/  ISETP.GE.U32.AND P2, PT, R7.reuse, 0x2, PT ;  /* 0x000000020700780c */ /* 0x040fe40003f46070 */
[C---:B------:R-:W-:Y:S01]  /*17f40*/  ISETP.GE.U32.AND P3, PT, R7.reuse, 0x4, PT ;  /* 0x000000040700780c */ /* 0x040fe20003f66070 */
[----:B------:R-:W-:Y:S01]  /*17f50*/  SHFL.IDX PT, R0, R16, RZ, 0x1f ;  /* 0x00001fff10007589 */ /* 0x000fe200000e0000 */
[C---:B------:R-:W-:Y:S02]  /*17f60*/  ISETP.GE.U32.AND P4, PT, R7.reuse, 0x8, PT ;  /* 0x000000080700780c */ /* 0x040fe40003f86070 */
[C---:B------:R-:W-:Y:S01]  /*17f70*/  ISETP.GE.U32.AND P5, PT, R7.reuse, 0x10, PT ;  /* 0x000000100700780c */ /* 0x040fe20003fa6070 */
[----:B------:R-:W-:Y:S01]  /*17f80*/  SHFL.IDX PT, R16, R16, 0x1, 0x1f ;  /* 0x00201f0010107f89 */ /* 0x000fe200000e0000 */
[----:B---3--:R-:W-:Y:S02]  /*17f90*/  IMAD.MOV.U32 R2, RZ, RZ, RZ ;  /* 0x000000ffff027224 */ /* 0x008fe400078e00ff */
[----:B----4-:R-:W-:Y:S01]  /*17fa0*/  @!P1 IMAD.MOV.U32 R2, RZ, RZ, R3 ;  /* 0x000000ffff029224 */ /* 0x010fe200078e0003 */
[----:B------:R-:W-:-:S04]  /*17fb0*/  ISETP.NE.AND P1, PT, R7, RZ, PT ;  /* 0x000000ff0700720c */ /* 0x000fc80003f25270 */
[----:B------:R-:W3:Y:S02]  /*17fc0*/  SHFL.UP PT, R14, R2, 0x1, RZ ;  /* 0x04200000020e7989 */ /* 0x000ee400000e00ff */
        /* <DEDUP_REMOVED lines=15> */
.L_x_15798:
[----:B------:R-:W-:Y:S02]  /*180c0*/  ULDC UR4, c[0x0][0xc38] ;  /* 0x00030e0000047ab9 */ /* 0x000fe40000000800 */
[----:B------:R-:W-:-:S04]  /*180d0*/  IMAD.U32 R4, RZ, RZ, UR4 ;  /* 0x00000004ff047e24 */ /* 0x000fc8000f8e00ff */
[----:B---3--:R-:W-:-:S04]  /*180e0*/  IMAD R5, R14, R4, RZ ;  /* 0x000000040e057224 */ /* 0x008fc800078e02ff */
[----:B------:R-:W-:-:S05]  /*180f0*/  IMAD.IADD R16, R16, 0x1, R5 ;  /* 0x0000000110107824 */ /* 0x000fca00078e0205 */
[----:B------:R-:W-:-:S13]  /*18100*/  ISETP.GT.AND P6, PT, R16, R0, PT ;  /* 0x000000001000720c */ /* 0x000fda0003fc4270 */
[----:B------:R-:W-:Y:S05]  /*18110*/  @P6 BRA `(.L_x_15588) ;  /* 0x00000000009c6947 */ /* 0x000fea0003800000 */
.L_x_15593:
[----:B------:R-:W3:Y:S01]  /*18120*/  LDC R4, c[0x0][0xc3c] ;  /* 0x00030f00ff047b82 */ /* 0x000ee20000000800 */
[----:B------:R-:W-:-:S05]  /*18130*/  VIADD R19, R19, 0x1f ;  /* 0x0000001f13137836 */ /* 0x000fca0000000000 */
[----:B---3--:R-:W-:-:S13]  /*18140*/  ISETP.GE.AND P6, PT, R19, R4, PT ;  /* 0x000000041300720c */ /* 0x008fda0003fc6270 */
[----:B------:R-:W-:Y:S05]  /*18150*/  @P6 BRA `(.L_x_15589) ;  /* 0x0000000400d06947 */ /* 0x000fea0003800000 */
[----:B------:R-:W3:Y:S01]  /*18160*/  S2R R2, SR_TID.X ;  /* 0x0000000000027919 */ /* 0x000ee20000002100 */
[----:B------:R-:W-:Y:S01]  /*18170*/  BSSY B0, `(.L_x_15590) ;  /* 0x0000009000007945 */ /* 0x000fe20003800000 */
[----:B---3--:R-:W-:-:S04]  /*18180*/  LOP3.LUT R2, R2, 0x1f, RZ, 0xc0, !PT ;  /* 0x0000001f02027812 */ /* 0x008fc800078ec0ff */
[----:B------:R-:W-:Y:S01]  /*18190*/  IADD3 R5, R19, R2, RZ ;  /* 0x0000000213057210 */ /* 0x000fe20007ffe0ff */
[----:B------:R-:W-:-:S03]  /*181a0*/  IMAD.MOV.U32 R2, RZ, RZ, RZ ;  /* 0x000000ffff027224 */ /* 0x000fc600078e00ff */
[----:B------:R-:W-:-:S13]  /*181b0*/  ISETP.GE.OR P6, PT, R5, R4, !P0 ;  /* 0x000000040500720c */ /* 0x000fda00047c6670 */
[----:B------:R-:W-:Y:S05]  /*181c0*/  @P6 BRA `(.L_x_15591) ;  /* 0x00000000000c6947 */ /* 0x000fea0003800000 */
[----:B--2---:R-:W2:Y:S02]  /*181d0*/  LDC.64 R2, c[0x0][0xc80] ;  /* 0x00032000ff027b82 */ /* 0x004ea40000000a00 */
[----:B--2---:R-:W-:-:S06]  /*181e0*/  IMAD.WIDE R2, R5, 0x4, R2 ;  /* 0x0000000405027825 */ /* 0x004fcc00078e0202 */
[----:B------:R3:W5:Y:S02]  /*181f0*/  LDG.E R2, desc[UR40][R2.64] ;  /* 0x0000002802027981 */ /* 0x000764000c1e1900 */
.L_x_15591:
[----:B------:R-:W-:Y:S05]  /*18200*/  BSYNC B0 ;  /* 0x0000000000007941 */ /* 0x000fea0003800000 */
.L_x_15590:
[----:B------:R-:W-:-:S03]  /*18210*/  UMOV UR4, 0xffffffff ;  /* 0xffffffff00047882 */ /* 0x000fc60000000000 */
[----:B------:R-:W-:Y:S05]  /*18220*/  BRA.DIV UR4, `(.L_x_15592) ;  /* 0x0000006204f07947 */ /* 0x000fea000b800000 */
[----:B-----5:R-:W4:Y:S02]  /*18230*/  SHFL.UP PT, R14, R2, 0x1, RZ ;  /* 0x04200000020e7989 */ /* 0x020f2400000e00ff */
[----:B----4-:R-:W-:-:S05]  /*18240*/  SEL R13, R14, RZ, P1 ;  /* 0x000000ff0e0d7207 */ /* 0x010fca0000800000 */
[----:B------:R-:W-:-:S05]  /*18250*/  IMAD.IADD R13, R2, 0x1, R13 ;  /* 0x00000001020d7824 */ /* 0x000fca00078e020d */
[----:B------:R-:W4:Y:S02]  /*18260*/  SHFL.UP PT, R14, R13, 0x2, RZ ;  /* 0x044000000d0e7989 */ /* 0x000f2400000e00ff */
[----:B----4-:R-:W-:-:S05]  /*18270*/  SEL R14, R14, RZ, P2 ;  /* 0x000000ff0e0e7207 */ /* 0x010fca0001000000 */
[----:B--23--:R-:W-:-:S05]  /*18280*/  IMAD.IADD R3, R13, 0x1, R14 ;  /* 0x000000010d037824 */ /* 0x00cfca00078e020e */
        /* <DEDUP_REMOVED lines=10> */
.L_x_15806:
[----:B------:R-:W-:Y:S02]  /*18330*/  ULDC UR4, c[0x0][0xc38] ;  /* 0x00030e0000047ab9 */ /* 0x000fe40000000800 */
[----:B------:R-:W-:-:S04]  /*18340*/  IMAD.U32 R4, RZ, RZ, UR4 ;  /* 0x00000004ff047e24 */ /* 0x000fc8000f8e00ff */
[----:B---3--:R-:W-:-:S04]  /*18350*/  IMAD R5, R14, R4, RZ ;  /* 0x000000040e057224 */ /* 0x008fc800078e02ff */
[----:B------:R-:W-:-:S05]  /*18360*/  IMAD.IADD R16, R5, 0x1, R16 ;  /* 0x0000000105107824 */ /* 0x000fca00078e0210 */
[----:B------:R-:W-:-:S13]  /*18370*/  ISETP.GT.AND P6, PT, R16, R0, PT ;  /* 0x000000001000720c */ /* 0x000fda0003fc4270 */
[----:B------:R-:W-:Y:S05]  /*18380*/  @!P6 BRA `(.L_x_15593) ;  /* 0xfffffffc0064e947 */ /* 0x000fea000383ffff */
.L_x_15588:
        /* <DEDUP_REMOVED lines=8> */
.L_x_15810:
[----:B------:R-:W-:Y:S01]  /*18410*/  ISETP.NE.AND P0, PT, R5, RZ, PT ;  /* 0x000000ff0500720c */ /* 0x000fe20003f05270 */
[----:B------:R-:W-:-:S12]  /*18420*/  IMAD.MOV.U32 R5, RZ, RZ, RZ ;  /* 0x000000ffff057224 */ /* 0x000fd800078e00ff */
[----:B------:R-:W-:Y:S05]  /*18430*/  @!P0 BRA `(.L_x_15595) ;  /* 0x0000000000108947 */ /* 0x000fea0003800000 */
[----:B------:R-:W-:Y:S01]  /*18440*/  UMOV UR4, 0xffffffff ;  /* 0xffffffff00047882 */ /* 0x000fe20000000000 */
[----:B------:R-:W-:Y:S02]  /*18450*/  VIADD R12, R6, 0xffffffff ;  /* 0xffffffff060c7836 */ /* 0x000fe40000000000 */
[----:B------:R-:W-:Y:S05]  /*18460*/  BRA.DIV UR4, `(.L_x_15596) ;  /* 0x0000006604647947 */ /* 0x000fea000b800000 */
[----:B------:R0:W0:Y:S02]  /*18470*/  SHFL.IDX PT, R5, R3, R12, 0x1f ;  /* 0x00001f0c03057589 */ /* 0x00002400000e0000 */
.L_x_15595:
[----:B0-23--:R-:W0:Y:S01]  /*18480*/  LDC.64 R2, c[0x0][0xc90] ;  /* 0x00032400ff027b82 */ /* 0x00de220000000a00 */
[----:B------:R-:W-:-:S04]  /*18490*/  IMAD.IADD R19, R6, 0x1, R19 ;  /* 0x0000000106137824 */ /* 0x000fc800078e0213 */
[----:B0-----:R-:W-:-:S05]  /*184a0*/  IMAD.WIDE R2, R19, 0x4, R2 ;  /* 0x0000000413027825 */ /* 0x001fca00078e0202 */
[----:B------:R0:W4:Y:S01]  /*184b0*/  LDG.E R7, desc[UR40][R2.64] ;  /* 0x0000002802077981 */ /* 0x000122000c1e1900 */
[----:B------:R-:W-:Y:S02]  /*184c0*/  IMAD R16, R5, R4, R16 ;  /* 0x0000000405107224 */ /* 0x000fe400078e0210 */
[----:B0-----:R-:W-:Y:S02]  /*184d0*/  IMAD.MOV.U32 R2, RZ, RZ, RZ ;  /* 0x000000ffff027224 */ /* 0x001fe400078e00ff */
[----:B----4-:R-:W-:-:S05]  /*184e0*/  IMAD R6, R17, R7, RZ ;  /* 0x0000000711067224 */ /* 0x010fca00078e02ff */
        /* <DEDUP_REMOVED lines=21> */
[----:B------:R-:W-:-:S05]  /*18640*/  @P0 IADD3 R2, R2, 0x1, RZ ;  /* 0x0000000102020810 */ /* 0x000fca0007ffe0ff */
        /* <DEDUP_REMOVED lines=37> */
.L_x_15589:
[----:B------:R-:W-:Y:S01]  /*188a0*/  UMOV UR4, URZ ;  /* 0x0000003f00047c82 */ /* 0x000fe20008000000 */
[----:B------:R-:W-:Y:S01]  /*188b0*/  UMOV UR5, URZ ;  /* 0x0000003f00057c82 */ /* 0x000fe20008000000 */
[----:B------:R-:W-:Y:S01]  /*188c0*/  ULDC UR6, c[0x0][0xc3c] ;  /* 0x00030f0000067ab9 */ /* 0x000fe20000000800 */
[----:B------:R-:W-:Y:S02]  /*188d0*/  IMAD.MOV.U32 R16, RZ, RZ, R0 ;  /* 0x000000ffff107224 */ /* 0x000fe400078e0000 */
[----:B------:R-:W-:Y:S02]  /*188e0*/  IMAD.U32 R17, RZ, RZ, UR4 ;  /* 0x00000004ff117e24 */ /* 0x000fe4000f8e00ff */
[----:B------:R-:W-:Y:S02]  /*188f0*/  IMAD.U32 R18, RZ, RZ, UR5 ;  /* 0x00000005ff127e24 */ /* 0x000fe4000f8e00ff */
[----:B------:R-:W-:-:S07]  /*18900*/  IMAD.U32 R19, RZ, RZ, UR6 ;  /* 0x00000006ff137e24 */ /* 0x000fce000f8e00ff */
.L_x_15597:
[----:B------:R-:W3:Y:S01]  /*18910*/  S2R R0, SR_TID.X ;  /* 0x0000000000007919 */ /* 0x000ee20000002100 */
[----:B------:R-:W-:Y:S05]  /*18920*/  WARPSYNC.ALL ;  /* 0x0000000000007948 */ /* 0x000fea0003800000 */
[----:B------:R-:W-:Y:S01]  /*18930*/  BAR.SYNC.DEFER_BLOCKING 0x4, 0x200 ;  /* 0x0108000000007b1d */ /* 0x000fe20000010000 */
[----:B---3--:R-:W-:-:S04]  /*18940*/  LOP3.LUT R0, R0, 0x1f, RZ, 0xc0, !PT ;  /* 0x0000001f00007812 */ /* 0x008fc800078ec0ff */
[----:B------:R-:W-:-:S13]  /*18950*/  ISETP.NE.AND P0, PT, R0, RZ, PT ;  /* 0x000000ff0000720c */ /* 0x000fda0003f05270 */
[----:B--2---:R-:W2:Y:S01]  /*18960*/  @!P0 S2R R3, SR_CgaCtaId ;  /* 0x0000000000038919 */ /* 0x004ea20000008800 */
[----:B------:R-:W-:-:S04]  /*18970*/  @!P0 MOV R0, 0x400 ;  /* 0x0000040000008802 */ /* 0x000fc80000000f00 */
[----:B--2---:R-:W-:-:S05]  /*18980*/  @!P0 LEA R22, R3, R0, 0x18 ;  /* 0x0000000003168211 */ /* 0x004fca00078ec0ff */
[----:B------:R2:W-:Y:S01]  /*18990*/  @!P0 STS.128 [R22+0x168d0], R16 ;  /* 0x0168d01016008388 */ /* 0x0005e20000000c00 */
[----:B------:R-:W-:Y:S06]  /*189a0*/  BAR.ARV 0x5, 0x200 ;  /* 0x0148000000007b1d */ /* 0x000fec0000002000 */
.L_x_15586:
[----:B------:R-:W-:Y:S02]  /*189b0*/  ULDC UR4, c[0x0][0xc3c] ;  /* 0x00030f0000047ab9 */ /* 0x000fe40000000800 */
[----:B----4-:R-:W-:-:S13]  /*189c0*/  ISETP.GE.AND P0, PT, R19, UR4, PT ;  /* 0x0000000413007c0c */ /* 0x010fda000bf06270 */
[----:B------:R-:W-:Y:S05]  /*189d0*/  @!P0 BRA `(.L_x_15598) ;  /* 0xffffffa400048947 */ /* 0x000fea000383ffff */
[----:B------:R-:W-:Y:S05]  /*189e0*/  BSYNC B8 ;  /* 0x0000000000087941 */ /* 0x000fea0003800000 */
.L_x_15505:
[----:B-1----:R-:W4:Y:S01]  /*189f0*/  LDL.LU R0, [R1+0x44] ;  /* 0x0000440001007983 */ /* 0x002f220000300800 */
[----:B------:R-:W-:Y:S01]  /*18a00*/  BSSY B0, `(.L_x_15599) ;  /* 0x000000b000007945 */ /* 0x000fe20003800000 */
[----:B------:R-:W1:Y:S01]  /*18a10*/  S2R R5, SR_CgaCtaId ;  /* 0x0000000000057919 */ /* 0x000e620000008800 */
[----:B----4-:R-:W-:-:S05]  /*18a20*/  VIADD R0, R0, 0x1 ;  /* 0x0000000100007836 */ /* 0x010fca0000000000 */
[----:B------:R-:W-:-:S04]  /*18a30*/  LEA.HI R2, R0, R0, RZ, 0x1 ;  /* 0x0000000000027211 */ /* 0x000fc800078f08ff */
[----:B------:R-:W-:Y:S02]  /*18a40*/  LOP3.LUT R3, R2, 0xfffffffe, RZ, 0xc0, !PT ;  /* 0xfffffffe02037812 */ /* 0x000fe400078ec0ff */
[----:B------:R-:W-:Y:S02]  /*18a50*/  MOV R2, 0x400 ;  /* 0x0000040000027802 */ /* 0x000fe40000000f00 */
[----:B------:R-:W-:Y:S02]  /*18a60*/  IADD3 R0, R0, -R3, RZ ;  /* 0x8000000300007210 */ /* 0x000fe40007ffe0ff */
[----:B-1----:R-:W-:Y:S02]  /*18a70*/  LEA R5, R5, R2, 0x18 ;  /* 0x0000000205057211 */ /* 0x002fe400078ec0ff */
[----:B------:R-:W-:-:S04]  /*18a80*/  SHF.L.U32 R0, R0, 0x1f, RZ ;  /* 0x0000001f00007819 */ /* 0x000fc800000006ff */
[----:B------:R-:W1:Y:S02]  /*18a90*/  SYNCS.PHASECHK.TRANS64.TRYWAIT P0, [R5+URZ+0x16820], R0 ;  /* 0x01682000050075a7 */ /* 0x000e64000800017f */
[----:B-1----:R-:W-:Y:S05]  /*18aa0*/  @!P0 BRA `(.L_x_15600) ;  /* 0x0000005c00fc8947 */ /* 0x002fea0003800000 */
.L_x_15813:
[----:B------:R-:W-:Y:S05]  /*18ab0*/  BSYNC B0 ;  /* 0x0000000000007941 */ /* 0x000fea0003800000 */
.L_x_15599:
[----:B------:R-:W-:-:S03]  /*18ac0*/  UMOV UR4, 0xffffffff ;  /* 0xffffffff00047882 */ /* 0x000fc60000000000 */
[----:B------:R-:W-:Y:S05]  /*18ad0*/  BRA.DIV UR4, `(.L_x_15601) ;  /* 0x0000006204047947 */ /* 0x000fea000b800000 */
[----:B-1----:R-:W1:Y:S02]  /*18ae0*/  S2R R0, SR_TID.X ;  /* 0x0000000000007919 */ /* 0x002e640000002100 */
[----:B-1----:R-:W-:-:S04]  /*18af0*/  SHF.R.U32.HI R0, RZ, 0x5, R0 ;  /* 0x00000005ff007819 */ /* 0x002fc80000011600 */
[----:B------:R-:W-:-:S05]  /*18b00*/  LOP3.LUT R0, R0, 0x3, RZ, 0xc0, !PT ;  /* 0x0000000300007812 */ /* 0x000fca00078ec0ff */
[----:B------:R1:W4:Y:S02]  /*18b10*/  SHFL.IDX PT, R14, R0, RZ, 0x1f ;  /* 0x00001fff000e7589 */ /* 0x00032400000e0000 */
.L_x_15816:
[----:B----4-:R-:W-:-:S13]  /*18b20*/  ISETP.NE.AND P0, PT, R14, RZ, PT ;  /* 0x000000ff0e00720c */ /* 0x010fda0003f05270 */
[----:B------:R-:W-:Y:S05]  /*18b30*/  @P0 BRA `(.L_x_15350) ;  /* 0x0000000000880947 */ /* 0x000fea0003800000 */
[----:B------:R-:W-:-:S03]  /*18b40*/  UMOV UR4, 0xffffffff ;  /* 0xffffffff00047882 */ /* 0x000fc60000000000 */
[----:B------:R-:W-:Y:S05]  /*18b50*/  BRA.DIV UR4, `(.L_x_15602) ;  /* 0x0000006204187947 */ /* 0x000fea000b800000 */
[----:B------:R-:W-:-:S13]  /*18b60*/  ELECT P6, URZ, PT ;  /* 0x00000000003f782f */ /* 0x000fda00038c0000 */
.L_x_15819:
[----:B------:R-:W-:Y:S05]  /*18b70*/  @!P6 BRA `(.L_x_15350) ;  /* 0x000000000078e947 */ /* 0x000fea0003800000 */
[----:B-1----:R-:W4:Y:S02]  /*18b80*/  LDL.LU R0, [R1+0x30] ;  /* 0x0000300001007983 */ /* 0x002f240000300800 */
[----:B----4-:R-:W-:-:S04]  /*18b90*/  LOP3.LUT R0, R0, 0x2, RZ, 0xfc, !PT ;  /* 0x0000000200007812 */ /* 0x010fc800078efcff */
[----:B------:R-:W-:-:S13]  /*18ba0*/  ISETP.NE.AND P0, PT, R0, 0x3, PT ;  /* 0x000000030000780c */ /* 0x000fda0003f05270 */
[----:B------:R-:W-:Y:S05]  /*18bb0*/  @!P0 BRA `(.L_x_15603) ;  /* 0x0000000000048947 */ /* 0x000fea0003800000 */
[----:B------:R-:W-:Y:S01]  /*18bc0*/  BPT.TRAP 0x1 ;  /* 0x000000040000795c */ /* 0x000fe20000300000 */
.L_x_15603:
[C---:B------:R-:W-:Y:S01]  /*18bd0*/  IMAD R3, R26.reuse, 0x8, R5 ;  /* 0x000000081a037824 */ /* 0x040fe200078e0205 */
[----:B------:R-:W-:Y:S01]  /*18be0*/  SHF.L.U32 R2, R29, 0x1f, RZ ;  /* 0x0000001f1d027819 */ /* 0x000fe200000006ff */
[----:B------:R-:W-:-:S03]  /*18bf0*/  VIADD R26, R26, 0x1 ;  /* 0x000000011a1a7836 */ /* 0x000fc60000000000 */
[----:B------:R-:W1:Y:S02]  /*18c00*/  SYNCS.PHASECHK.TRANS64.TRYWAIT P1, [R3+URZ+0x16840], R2 ;  /* 0x01684002030075a7 */ /* 0x000e64000802017f */
[----:B------:R-:W-:-:S04]  /*18c10*/  ISETP.NE.AND P2, PT, R26, 0x2, PT ;  /* 0x000000021a00780c */ /* 0x000fc80003f45270 */
[----:B------:R-:W-:Y:S01]  /*18c20*/  SEL R0, RZ, 0x1, P2 ;  /* 0x00000001ff007807 */ /* 0x000fe20001000000 */
[----:B-1----:R-:W-:Y:S08]  /*18c30*/  @!P1 BRA `(.L_x_15604) ;  /* 0x0000006000009947 */ /* 0x002ff00003800000 */
.L_x_15820:
[----:B------:R-:W-:Y:S02]  /*18c40*/  SEL R26, R26, RZ, P2 ;  /* 0x000000ff1a1a7207 */ /* 0x000fe40001000000 */
[----:B------:R-:W-:Y:S01]  /*18c50*/  LOP3.LUT R0, R29, R0, RZ, 0x3c, !PT ;  /* 0x000000001d007212 */ /* 0x000fe200078e3cff */
[----:B------:R-:W-:Y:S06]  /*18c60*/  @!P0 BRA `(.L_x_15605) ;  /* 0x0000000000048947 */ /* 0x000fec0003800000 */
[----:B------:R-:W-:Y:S01]  /*18c70*/  BPT.TRAP 0x1 ;  /* 0x000000040000795c */ /* 0x000fe20000300000 */
.L_x_15605:
[----:B------:R-:W-:Y:S01]  /*18c80*/  IMAD R5, R26, 0x8, R5 ;  /* 0x000000081a057824 */ /* 0x000fe200078e0205 */
[----:B------:R-:W-:-:S04]  /*18c90*/  SHF.L.U32 R0, R0, 0x1f, RZ ;  /* 0x0000001f00007819 */ /* 0x000fc800000006ff */
[----:B------:R-:W4:Y:S02]  /*18ca0*/  SYNCS.PHASECHK.TRANS64.TRYWAIT P1, [R5+URZ+0x16840], R0 ;  /* 0x01684000050075a7 */ /* 0x000f24000802017f */
[----:B----4-:R-:W-:Y:S05]  /*18cb0*/  @!P1 BRA `(.L_x_15606) ;  /* 0x0000005c00f49947 */ /* 0x010fea0003800000 */
.L_x_15821:
[----:B------:R-:W-:Y:S05]  /*18cc0*/  @!P0 BRA `(.L_x_15607) ;  /* 0x0000000000048947 */ /* 0x000fea0003800000 */
[----:B------:R-:W-:Y:S01]  /*18cd0*/  BPT.TRAP 0x1 ;  /* 0x000000040000795c */ /* 0x000fe20000300000 */
.L_x_15607:
[----:B------:R-:W5:Y:S02]  /*18ce0*/  SYNCS.PHASECHK.TRANS64.TRYWAIT P1, [R3+URZ+0x16860], R2 ;  /* 0x01686002030075a7 */ /* 0x000f64000802017f */
[----:B-----5:R-:W-:Y:S05]  /*18cf0*/  @!P1 BRA `(.L_x_15608) ;  /* 0x0000005c00f89947 */ /* 0x020fea0003800000 */
.L_x_15822:
[----:B------:R-:W-:Y:S05]  /*18d00*/  @!P0 BRA `(.L_x_15609) ;  /* 0x0000000000048947 */ /* 0x000fea0003800000 */
[----:B------:R-:W-:Y:S01]  /*18d10*/  BPT.TRAP 0x1 ;  /* 0x000000040000795c */ /* 0x000fe20000300000 */
.L_x_15609:
[----:B------:R0:W0:Y:S02]  /*18d20*/  SYNCS.PHASECHK.TRANS64.TRYWAIT P0, [R5+URZ+0x16860], R0 ;  /* 0x01686000050075a7 */ /* 0x000024000800017f */
[----:B0-----:R-:W-:Y:S05]  /*18d30*/  @!P0 NANOSLEEP.SYNCS 0x989680 ;  /* 0x009896800000895d */ /* 0x001fea0003900000 */
[----:B------:R-:W0:Y:S02]  /*18d40*/  @!P0 SYNCS.PHASECHK.TRANS64 P0, [R5+URZ+0x16860], R0 ;  /* 0x01686000050085a7 */ /* 0x000e24000800007f */
[----:B0-----:R-:W-:Y:S05]  /*18d50*/  @!P0 BRA `(.L_x_15609) ;  /* 0xfffffffc00f08947 */ /* 0x001fea000383ffff */
.L_x_15350:
[----:B------:R-:W-:Y:S05]  /*18d60*/  BSYNC B9 ;  /* 0x0000000000097941 */ /* 0x000fea0003800000 */
.L_x_15347:
[----:B------:R-:W-:Y:S05]  /*18d70*/  EXIT ;  /* 0x000000000000794d */ /* 0x000fea0003800000 */
.L_x_15368:
[----:B0-----:R0:W1:Y:S02]  /*18d80*/  SYNCS.PHASECHK.TRANS64.TRYWAIT P6, [R69+URZ+0x16890], R77 ;  /* 0x0168904d450075a7 */ /* 0x00106400080c017f */
[----:B-1----:R-:W-:Y:S05]  /*18d90*/  @!P6 NANOSLEEP.SYNCS 0x989680 ;  /* 0x009896800000e95d */ /* 0x002fea0003900000 */
[----:B------:R-:W1:Y:S02]  /*18da0*/  @!P6 SYNCS.PHASECHK.TRANS64 P6, [R69+URZ+0x16890], R77 ;  /* 0x0168904d4500e5a7 */ /* 0x000e6400080c007f */
[----:B-1----:R-:W-:Y:S05]  /*18db0*/  @!P6 BRA `(.L_x_15368) ;  /* 0xfffffffc00f0e947 */ /* 0x002fea000383ffff */
[----:B------:R-:W-:Y:S05]  /*18dc0*/  BRA `(.L_x_15610) ;  /* 0xfffffe9c00607947 */ /* 0x000fea000383ffff */
.L_x_15369:
        /* <DEDUP_REMOVED lines=8> */
.L_x_15612:
[----:B------:R-:W-:Y:S05]  /*18e50*/  BSYNC B1 ;  /* 0x0000000000017941 */ /* 0x000fea0003800000 */
.L_x_15611:
        /* <DEDUP_REMOVED lines=8> */
.L_x_15613:
[----:B------:R-:W-:Y:S05]  /*18ee0*/  BRA `(.L_x_15614) ;  /* 0xfffffe9c002c7947 */ /* 0x000fea000383ffff */
.L_x_15378:
        /* <DEDUP_REMOVED lines=8> */
.L_x_15616:
[----:B------:R-:W-:Y:S05]  /*18f70*/  BSYNC B1 ;  /* 0x0000000000017941 */ /* 0x000fea0003800000 */
.L_x_15615:
        /* <DEDUP_REMOVED lines=8> */
.L_x_15617:
[----:B------:R-:W-:Y:S05]  /*19000*/  BRA `(.L_x_15618) ;  /* 0xfffffea000b87947 */ /* 0x000fea000383ffff */
.L_x_15390:
[----:B-1----:R1:W2:Y:S02]  /*19010*/  SYNCS.PHASECHK.TRANS64.TRYWAIT P4, [R69+URZ+0x16890], R77 ;  /* 0x0168904d450075a7 */ /* 0x0022a4000808017f */
[----:B--2---:R-:W-:Y:S05]  /*19020*/  @!P4 NANOSLEEP.SYNCS 0x989680 ;  /* 0x009896800000c95d */ /* 0x004fea0003900000 */
[----:B------:R-:W2:Y:S02]  /*19030*/  @!P4 SYNCS.PHASECHK.TRANS64 P4, [R69+URZ+0x16890], R77 ;  /* 0x0168904d4500c5a7 */ /* 0x000ea4000808007f */
[----:B--2---:R-:W-:Y:S05]  /*19040*/  @!P4 BRA `(.L_x_15390) ;  /* 0xfffffffc00f0c947 */ /* 0x004fea000383ffff */
[----:B------:R-:W-:Y:S05]  /*19050*/  BRA `(.L_x_15619) ;  /* 0xfffffeac00dc7947 */ /* 0x000fea000383ffff */
.L_x_15391:
        /* <DEDUP_REMOVED lines=8> */
.L_x_15621:
[----:B------:R-:W-:Y:S05]  /*190e0*/  BSYNC B1 ;  /* 0x0000000000017941 */ /* 0x000fea0003800000 */
.L_x_15620:
        /* <DEDUP_REMOVED lines=8> */
.L_x_15622:
[----:B------:R-:W-:Y:S01]  /*19170*/  IMAD.MOV.U32 R80, RZ, RZ, R14 ;  /* 0x000000ffff507224 */ /* 0x000fe200078e000e */
[----:B------:R-:W-:Y:S06]  /*19180*/  BRA `(.L_x_15623) ;  /* 0xfffffeac00a87947 */ /* 0x000fec000383ffff */
.L_x_15396:
        /* <DEDUP_REMOVED lines=8> */
.L_x_15625:
[----:B------:R-:W-:Y:S05]  /*19210*/  BSYNC B1 ;  /* 0x0000000000017941 */ /* 0x000fea0003800000 */
.L_x_15624:
        /* <DEDUP_REMOVED lines=8> */
.L_x_15626:
[----:B------:R-:W-:Y:S01]  /*192a0*/  IMAD.MOV.U32 R38, RZ, RZ, R14 ;  /* 0x000000ffff267224 */ /* 0x000fe200078e000e */
[----:B------:R-:W-:Y:S06]  /*192b0*/  BRA `(.L_x_15627) ;  /* 0xfffffeb400687947 */ /* 0x000fec000383ffff */
.L_x_15401:
[----:B0-----:R0:W1:Y:S02]  /*192c0*/  SYNCS.PHASECHK.TRANS64.TRYWAIT P3, [R69+URZ+0x16890], R77 ;  /* 0x0168904d450075a7 */ /* 0x001064000806017f */
[----:B-1----:R-:W-:Y:S05]  /*192d0*/  @!P3 NANOSLEEP.SYNCS 0x989680 ;  /* 0x009896800000b95d */ /* 0x002fea0003900000 */
[----:B------:R-:W1:Y:S02]  /*192e0*/  @!P3 SYNCS.PHASECHK.TRANS64 P3, [R69+URZ+0x16890], R77 ;  /* 0x0168904d4500b5a7 */ /* 0x000e64000806007f */
[----:B-1----:R-:W-:Y:S05]  /*192f0*/  @!P3 BRA `(.L_x_15401) ;  /* 0xfffffffc00f0b947 */ /* 0x002fea000383ffff */
[----:B------:R-:W-:Y:S05]  /*19300*/  BRA `(.L_x_15628) ;  /* 0xfffffebc00807947 */ /* 0x000fea000383ffff */
.L_x_15402:
        /* <DEDUP_REMOVED lines=8> */
.L_x_15630:
[----:B------:R-:W-:Y:S05]  /*19390*/  BSYNC B1 ;  /* 0x0000000000017941 */ /* 0x000fea0003800000 */
.L_x_15629:
        /* <DEDUP_REMOVED lines=8> */
.L_x_15631:
[----:B------:R-:W-:Y:S01]  /*19420*/  IMAD.MOV.U32 R37, RZ, RZ, R14 ;  /* 0x000000ffff257224 */ /* 0x000fe200078e000e */
[----:B------:R-:W-:Y:S06]  /*19430*/  BRA `(.L_x_15632) ;  /* 0xfffffebc00a47947 */ /* 0x000fec000383ffff */
.L_x_15405:
        /* <DEDUP_REMOVED lines=8> */
.L_x_15634:
[----:B------:R-:W-:Y:S05]  /*194c0*/  BSYNC B1 ;  /* 0x0000000000017941 */ /* 0x000fea0003800000 */
.L_x_15633:
        /* <DEDUP_REMOVED lines=8> */
.L_x_15635:
[----:B------:R-:W-:Y:S01]  /*19550*/  IMAD.MOV.U32 R37, RZ, RZ, R14 ;  /* 0x000000ffff257224 */ /* 0x000fe200078e000e */
[----:B------:R-:W-:Y:S06]  /*19560*/  BRA `(.L_x_15636) ;  /* 0xfffffebc00a07947 */ /* 0x000fec000383ffff */
.L_x_15409:
[----:B0-----:R0:W3:Y:S02]  /*19570*/  SYNCS.PHASECHK.TRANS64.TRYWAIT P4, [R69+URZ+0x168b0], R77 ;  /* 0x0168b04d450075a7 */ /* 0x0010e4000808017f */
[----:B---3--:R-:W-:Y:S05]  /*19580*/  @!P4 NANOSLEEP.SYNCS 0x989680 ;  /* 0x009896800000c95d */ /* 0x008fea0003900000 */
[----:B------:R-:W3:Y:S02]  /*19590*/  @!P4 SYNCS.PHASECHK.TRANS64 P4, [R69+URZ+0x168b0], R77 ;  /* 0x0168b04d4500c5a7 */ /* 0x000ee4000808007f */
[----:B---3--:R-:W-:Y:S05]  /*195a0*/  @!P4 BRA `(.L_x_15409) ;  /* 0xfffffffc00f0c947 */ /* 0x008fea000383ffff */
[----:B------:R-:W-:Y:S05]  /*195b0*/  BRA `(.L_x_15637) ;  /* 0xfffffec000187947 */ /* 0x000fea000383ffff */
.L_x_15417:
        /* <DEDUP_REMOVED lines=10> */
[----:B----45:R-:W-:Y:S05]  /*19660*/  WARPSYNC.COLLECTIVE R15, `(.L_x_15639) ;  /* 0x000000000f087348 */ /* 0x030fea0003c00000 */
[----:B------:R0:W1:Y:S02]  /*19670*/  SHFL.IDX P6, R14, R13, R12, R11 ;  /* 0x0000000c0d0e7389 */ /* 0x00006400000c000b */
[----:B01--45:R-:W-:Y:S01]  /*19680*/  ENDCOLLECTIVE ;  /* 0x000000000000791b */ /* 0x033fe20003800000 */
.L_x_15639:
[----:B------:R-:W-:Y:S05]  /*19690*/  BSYNC B0 ;  /* 0x0000000000007941 */ /* 0x000fea0003800000 */
.L_x_15638:
[----:B------:R0:W-:Y:S01]  /*196a0*/  STL [R1+0x1c], R14 ;  /* 0x00001c0e01007387 */ /* 0x0001e20000100800 */
[----:B------:R-:W-:Y:S05]  /*196b0*/  BRA `(.L_x_15640) ;  /* 0xfffffec400cc7947 */ /* 0x000fea000383ffff */
.L_x_15429:
[----:B------:R-:W-:Y:S01]  /*196c0*/  BSSY B1, `(.L_x_15641) ;  /* 0x0000008000017945 */ /* 0x000fe20003800000 */
[----:B------:R-:W-:Y:S02]  /*196d0*/  IMAD.MOV.U32 R13, RZ, RZ, R6 ;  /* 0x000000ffff0d7224 */ /* 0x000fe400078e0006 */
[----:B------:R-:W-:Y:S02]  /*196e0*/  IMAD.MOV.U32 R12, RZ, RZ, RZ ;  /* 0x000000ffff0c7224 */ /* 0x000fe400078e00ff */
[----:B------:R-:W-:Y:S02]  /*196f0*/  IMAD.MOV.U32 R11, RZ, RZ, 0x1c1f ;  /* 0x00001c1fff0b7424 */ /* 0x000fe400078e00ff */
[----:B------:R-:W-:-:S07]  /*19700*/  IMAD.MOV.U32 R15, RZ, RZ, -0x1 ;  /* 0xffffffffff0f7424 */ /* 0x000fce00078e00ff */
[----:B0---4-:R-:W-:Y:S05]  /*19710*/  WARPSYNC.COLLECTIVE R15, `(.L_x_15642) ;  /* 0x000000000f087348 */ /* 0x011fea0003c00000 */
[----:B0-----:R0:W1:Y:S02]  /*19720*/  SHFL.IDX P6, R14, R13, R12, R11 ;  /* 0x0000000c0d0e7389 */ /* 0x00106400000c000b */
[----:B01--4-:R-:W-:Y:S01]  /*19730*/  ENDCOLLECTIVE ;  /* 0x000000000000791b */ /* 0x013fe20003800000 */
.L_x_15642:
[----:B------:R-:W-:Y:S05]  /*19740*/  BSYNC B1 ;  /* 0x0000000000017941 */ /* 0x000fea0003800000 */
.L_x_15641:
        /* <DEDUP_REMOVED lines=8> */
.L_x_15643:
[----:B------:R-:W-:Y:S02]  /*197d0*/  IMAD.MOV.U32 R13, RZ, RZ, R8 ;  /* 0x000000ffff0d7224 */ /* 0x000fe400078e0008 */
[----:B------:R-:W-:-:S07]  /*197e0*/  IMAD.MOV.U32 R0, RZ, RZ, R14 ;  /* 0x000000ffff007224 */ /* 0x000fce00078e000e */
[----:B------:R-:W-:Y:S05]  /*197f0*/  WARPSYNC.COLLECTIVE R15, `(.L_x_15644) ;  /* 0x000000000f087348 */ /* 0x000fea0003c00000 */
[----:B------:R0:W1:Y:S02]  /*19800*/  SHFL.IDX P6, R14, R13, R12, R11 ;  /* 0x0000000c0d0e7389 */ /* 0x00006400000c000b */
[----:B01----:R-:W-:Y:S01]  /*19810*/  ENDCOLLECTIVE ;  /* 0x000000000000791b */ /* 0x003fe20003800000 */
.L_x_15644:
[----:B------:R-:W-:Y:S02]  /*19820*/  IMAD.MOV.U32 R13, RZ, RZ, R7 ;  /* 0x000000ffff0d7224 */ /* 0x000fe400078e0007 */
[----:B------:R-:W-:-:S07]  /*19830*/  IMAD.MOV.U32 R5, RZ, RZ, R14 ;  /* 0x000000ffff057224 */ /* 0x000fce00078e000e */
[----:B------:R-:W-:Y:S05]  /*19840*/  WARPSYNC.COLLECTIVE R15, `(.L_x_15645) ;  /* 0x000000000f087348 */ /* 0x000fea0003c00000 */
[----:B------:R0:W1:Y:S02]  /*19850*/  SHFL.IDX P6, R14, R13, R12, R11 ;  /* 0x0000000c0d0e7389 */ /* 0x00006400000c000b */
[----:B01----:R-:W-:Y:S01]  /*19860*/  ENDCOLLECTIVE ;  /* 0x000000000000791b */ /* 0x003fe20003800000 */
.L_x_15645:
[----:B------:R-:W-:Y:S05]  /*19870*/  BRA `(.L_x_15646) ;  /* 0xfffffecc00507947 */ /* 0x000fea000383ffff */
.L_x_15432:
[----:B------:R-:W-:Y:S01]  /*19880*/  BSSY B1, `(.L_x_15647) ;  /* 0x0000008000017945 */ /* 0x000fe20003800000 */
[----:B------:R-:W-:Y:S01]  /*19890*/  MOV R13, R6 ;  /* 0x00000006000d7202 */ /* 0x000fe20000000f00 */
[----:B------:R-:W-:Y:S02]  /*198a0*/  IMAD.MOV.U32 R12, RZ, RZ, 0x1 ;  /* 0x00000001ff0c7424 */ /* 0x000fe400078e00ff */
[----:B------:R-:W-:Y:S02]  /*198b0*/  IMAD.MOV.U32 R11, RZ, RZ, 0x1c1f ;  /* 0x00001c1fff0b7424 */ /* 0x000fe400078e00ff */
[----:B------:R-:W-:-:S07]  /*198c0*/  IMAD.MOV.U32 R15, RZ, RZ, -0x1 ;  /* 0xffffffffff0f7424 */ /* 0x000fce00078e00ff */
[----:B0---4-:R-:W-:Y:S05]  /*198d0*/  WARPSYNC.COLLECTIVE R15, `(.L_x_15648) ;  /* 0x000000000f087348 */ /* 0x011fea0003c00000 */
[----:B0-----:R0:W1:Y:S02]  /*198e0*/  SHFL.IDX P6, R14, R13, R12, R11 ;  /* 0x0000000c0d0e7389 */ /* 0x00106400000c000b */
[----:B01--4-:R-:W-:Y:S01]  /*198f0*/  ENDCOLLECTIVE ;  /* 0x000000000000791b */ /* 0x013fe20003800000 */
.L_x_15648:
[----:B------:R-:W-:Y:S05]  /*19900*/  BSYNC B1 ;  /* 0x0000000000017941 */ /* 0x000fea0003800000 */
.L_x_15647:
        /* <DEDUP_REMOVED lines=8> */
.L_x_15649:
[----:B------:R-:W-:Y:S02]  /*19990*/  IMAD.MOV.U32 R13, RZ, RZ, R8 ;  /* 0x000000ffff0d7224 */ /* 0x000fe400078e0008 */
[----:B------:R-:W-:-:S07]  /*199a0*/  IMAD.MOV.U32 R0, RZ, RZ, R14 ;  /* 0x000000ffff007224 */ /* 0x000fce00078e000e */
[----:B------:R-:W-:Y:S05]  /*199b0*/  WARPSYNC.COLLECTIVE R15, `(.L_x_15650) ;  /* 0x000000000f087348 */ /* 0x000fea0003c00000 */
[----:B------:R0:W1:Y:S02]  /*199c0*/  SHFL.IDX P6, R14, R13, R12, R11 ;  /* 0x0000000c0d0e7389 */ /* 0x00006400000c000b */
[----:B01----:R-:W-:Y:S01]  /*199d0*/  ENDCOLLECTIVE ;  /* 0x000000000000791b */ /* 0x003fe20003800000 */
.L_x_15650:
[----:B------:R-:W-:Y:S02]  /*199e0*/  IMAD.MOV.U32 R13, RZ, RZ, R7 ;  /* 0x000000ffff0d7224 */ /* 0x000fe400078e0007 */
[----:B------:R-:W-:-:S07]  /*199f0*/  IMAD.MOV.U32 R5, RZ, RZ, R14 ;  /* 0x000000ffff057224 */ /* 0x000fce00078e000e */
[----:B------:R-:W-:Y:S05]  /*19a00*/  WARPSYNC.COLLECTIVE R15, `(.L_x_15651) ;  /* 0x000000000f087348 */ /* 0x000fea0003c00000 */
[----:B------:R0:W1:Y:S02]  /*19a10*/  SHFL.IDX P6, R14, R13, R12, R11 ;  /* 0x0000000c0d0e7389 */ /* 0x00006400000c000b */
[----:B01----:R-:W-:Y:S01]  /*19a20*/  ENDCOLLECTIVE ;  /* 0x000000000000791b */ /* 0x003fe20003800000 */
.L_x_15651:
[----:B------:R-:W-:Y:S05]  /*19a30*/  BRA `(.L_x_15652) ;  /* 0xfffffecc00c07947 */ /* 0x000fea000383ffff */
.L_x_15436:
[----:B0-----:R0:W1:Y:S02]  /*19a40*/  SYNCS.PHASECHK.TRANS64.TRYWAIT P0, [R2+URZ+0x16800], R41 ;  /* 0x01680029020075a7 */ /* 0x001064000800017f */
[----:B-1----:R-:W-:Y:S05]  /*19a50*/  @!P0 NANOSLEEP.SYNCS 0x989680 ;  /* 0x009896800000895d */ /* 0x002fea0003900000 */
[----:B------:R-:W1:Y:S02]  /*19a60*/  @!P0 SYNCS.PHASECHK.TRANS64 P0, [R2+URZ+0x16800], R41 ;  /* 0x01680029020085a7 */ /* 0x000e64000800007f */
[----:B-1----:R-:W-:Y:S05]  /*19a70*/  @!P0 BRA `(.L_x_15436) ;  /* 0xfffffffc00f08947 */ /* 0x002fea000383ffff */
[----:B------:R-:W-:Y:S05]  /*19a80*/  BRA `(.L_x_15653) ;  /* 0xfffffed000d47947 */ /* 0x000fea000383ffff */
.L_x_15444:
[----:B------:R-:W1:Y:S01]  /*19a90*/  LDC R35, c[0x0][0x3f4] ;  /* 0x0000fd00ff237b82 */ /* 0x000e620000000800 */
[----:B------:R-:W-:Y:S01]  /*19aa0*/  BSSY B1, `(.L_x_15654) ;  /* 0x0000008000017945 */ /* 0x000fe20003800000 */
[----:B------:R-:W-:Y:S02]  /*19ab0*/  IMAD.MOV.U32 R13, RZ, RZ, R26 ;  /* 0x000000ffff0d7224 */ /* 0x000fe400078e001a */
[----:B------:R-:W-:Y:S02]  /*19ac0*/  IMAD.MOV.U32 R12, RZ, RZ, RZ ;  /* 0x000000ffff0c7224 */ /* 0x000fe400078e00ff */
[----:B------:R-:W-:Y:S02]  /*19ad0*/  IMAD.MOV.U32 R11, RZ, RZ, 0x1c1f ;  /* 0x00001c1fff0b7424 */ /* 0x000fe400078e00ff */
[----:B------:R-:W-:-:S07]  /*19ae0*/  IMAD.MOV.U32 R15, RZ, RZ, -0x1 ;  /* 0xffffffffff0f7424 */ /* 0x000fce00078e00ff */
[----:B01--4-:R-:W-:Y:S05]  /*19af0*/  WARPSYNC.COLLECTIVE R15, `(.L_x_15655) ;  /* 0x000000000f087348 */ /* 0x013fea0003c00000 */
[----:B0-----:R0:W2:Y:S02]  /*19b00*/  SHFL.IDX P6, R14, R13, R12, R11 ;  /* 0x0000000c0d0e7389 */ /* 0x0010a400000c000b */
[----:B012-4-:R-:W-:Y:S01]  /*19b10*/  ENDCOLLECTIVE ;  /* 0x000000000000791b */ /* 0x017fe20003800000 */
.L_x_15655:
[----:B------:R-:W-:Y:S05]  /*19b20*/  BSYNC B1 ;  /* 0x0000000000017941 */ /* 0x000fea0003800000 */
.L_x_15654:
[----:B------:R0:W5:Y:S01]  /*19b30*/  LDL R10, [R1+0x18] ;  /* 0x00001800010a7983 */ /* 0x0001620000100800 */
[----:B------:R-:W-:Y:S01]  /*19b40*/  IMAD.MOV.U32 R13, RZ, RZ, R25 ;  /* 0x000000ffff0d7224 */ /* 0x000fe200078e0019 */
[----:B------:R-:W-:Y:S01]  /*19b50*/  MOV R11, 0x1c1f ;  /* 0x00001c1f000b7802 */ /* 0x000fe20000000f00 */
[----:B------:R-:W-:Y:S01]  /*19b60*/  IMAD.MOV.U32 R12, RZ, RZ, RZ ;  /* 0x000000ffff0c7224 */ /* 0x000fe200078e00ff */
[----:B------:R-:W-:Y:S01]  /*19b70*/  ISETP.GE.AND P0, PT, R16, R35, PT ;  /* 0x000000231000720c */ /* 0x000fe20003f06270 */
[----:B------:R-:W-:Y:S02]  /*19b80*/  IMAD.MOV.U32 R15, RZ, RZ, -0x1 ;  /* 0xffffffffff0f7424 */ /* 0x000fe400078e00ff */
[----:B------:R-:W-:-:S10]  /*19b90*/  IMAD.MOV.U32 R0, RZ, RZ, R14 ;  /* 0x000000ffff007224 */ /* 0x000fd400078e000e */
[----:B0----5:R-:W-:Y:S05]  /*19ba0*/  WARPSYNC.COLLECTIVE R15, `(.L_x_15656) ;  /* 0x000000000f087348 */ /* 0x021fea0003c00000 */
[----:B------:R1:W2:Y:S02]  /*19bb0*/  SHFL.IDX P6, R14, R13, R12, R11 ;  /* 0x0000000c0d0e7389 */ /* 0x0002a400000c000b */
[----:B012--5:R-:W-:Y:S01]  /*19bc0*/  ENDCOLLECTIVE ;  /* 0x000000000000791b */ /* 0x027fe20003800000 */
.L_x_15656:
[----:B------:R-:W-:Y:S02]  /*19bd0*/  IMAD.MOV.U32 R13, RZ, RZ, R24 ;  /* 0x000000ffff0d7224 */ /* 0x000fe400078e0018 */
[----:B------:R-:W-:-:S07]  /*19be0*/  IMAD.MOV.U32 R3, RZ, RZ, R14 ;  /* 0x000000ffff037224 */ /* 0x000fce00078e000e */
[----:B------:R-:W-:Y:S05]  /*19bf0*/  WARPSYNC.COLLECTIVE R15, `(.L_x_15657) ;  /* 0x000000000f087348 */ /* 0x000fea0003c00000 */
[----:B------:R0:W1:Y:S02]  /*19c00*/  SHFL.IDX P6, R14, R13, R12, R11 ;  /* 0x0000000c0d0e7389 */ /* 0x00006400000c000b */
[----:B01----:R-:W-:Y:S01]  /*19c10*/  ENDCOLLECTIVE ;  /* 0x000000000000791b */ /* 0x003fe20003800000 */
.L_x_15657:
[----:B------:R-:W-:Y:S02]  /*19c20*/  IMAD.MOV.U32 R13, RZ, RZ, R27 ;  /* 0x000000ffff0d7224 */ /* 0x000fe400078e001b */
[----:B------:R-:W-:-:S07]  /*19c30*/  IMAD.MOV.U32 R4, RZ, RZ, R14 ;  /* 0x000000ffff047224 */ /* 0x000fce00078e000e */
[----:B------:R-:W-:Y:S05]  /*19c40*/  WARPSYNC.COLLECTIVE R15, `(.L_x_15658) ;  /* 0x000000000f087348 */ /* 0x000fea0003c00000 */
[----:B------:R0:W1:Y:S02]  /*19c50*/  SHFL.IDX P6, R14, R13, R12, R11 ;  /* 0x0000000c0d0e7389 */ /* 0x00006400000c000b */
[----:B01----:R-:W-:Y:S01]  /*19c60*/  ENDCOLLECTIVE ;  /* 0x000000000000791b */ /* 0x003fe20003800000 */
.L_x_15658:
[----:B------:R-:W-:-:S05]  /*19c70*/  IMAD R32, R10, R32, RZ ;  /* 0x000000200a207224 */ /* 0x000fca00078e02ff */
[----:B------:R-:W-:-:S13]  /*19c80*/  ISETP.GE.OR P1, PT, R41, R32, P0 ;  /* 0x000000202900720c */ /* 0x000fda0000726670 */
[C---:B------:R-:W-:Y:S01]  /*19c90*/  @!P1 IMAD.SHL.U32 R5, R16.reuse, 0x2, RZ ;  /* 0x0000000210059824 */ /* 0x040fe200078e00ff */
[----:B------:R-:W-:-:S04]  /*19ca0*/  @!P1 SHF.L.U64.HI R21, R16, 0x1, R17 ;  /* 0x0000000110159819 */ /* 0x000fc80000010211 */
[----:B------:R-:W-:-:S05]  /*19cb0*/  @!P1 IADD3 R6, P2, R3, R5, RZ ;  /* 0x0000000503069210 */ /* 0x000fca0007f5e0ff */
[----:B------:R-:W-:-:S05]  /*19cc0*/  @!P1 IMAD.X R7, R0, 0x1, R21, P2 ;  /* 0x0000000100079824 */ /* 0x000fca00010e0615 */
        /* <DEDUP_REMOVED lines=19> */
.L_x_15659:
[----:B------:R-:W-:Y:S02]  /*19e00*/  IMAD.MOV.U32 R0, RZ, RZ, R36 ;  /* 0x000000ffff007224 */ /* 0x000fe400078e0024 */
[----:B------:R-:W-:Y:S02]  /*19e10*/  IMAD.MOV.U32 R3, RZ, RZ, R37 ;  /* 0x000000ffff037224 */ /* 0x000fe400078e0025 */
[----:B------:R-:W-:Y:S01]  /*19e20*/  @!P1 IMAD.MOV.U32 R38, RZ, RZ, R10 ;  /* 0x000000ffff269224 */ /* 0x000fe200078e000a */
[----:B------:R-:W-:Y:S01]  /*19e30*/  PRMT R48, R0, 0x7610, R48 ;  /* 0x0000761000307816 */ /* 0x000fe20000000030 */
[----:B------:R-:W-:Y:S01]  /*19e40*/  IMAD.MOV.U32 R9, RZ, RZ, R39 ;  /* 0x000000ffff097224 */ /* 0x000fe200078e0027 */
[----:B------:R-:W-:Y:S01]  /*19e50*/  PRMT R34, R34, 0x5410, R3 ;  /* 0x0000541022227816 */ /* 0x000fe20000000003 */
[----:B------:R-:W-:Y:S02]  /*19e60*/  @!P1 IMAD.MOV.U32 R28, RZ, RZ, R4 ;  /* 0x000000ffff1c9224 */ /* 0x000fe400078e0004 */
[----:B------:R-:W-:Y:S01]  /*19e70*/  @!P1 IMAD.MOV.U32 R29, RZ, RZ, R5 ;  /* 0x000000ffff1d9224 */ /* 0x000fe200078e0005 */
[----:B------:R-:W-:Y:S01]  /*19e80*/  PRMT R34, R9, 0x7610, R34 ;  /* 0x0000761009227816 */ /* 0x000fe20000000022 */
[----:B------:R-:W-:-:S02]  /*19e90*/  IMAD.MOV.U32 R8, RZ, RZ, R38 ;  /* 0x000000ffff087224 */ /* 0x000fc400078e0026 */
[----:B------:R-:W-:Y:S02]  /*19ea0*/  IMAD.MOV.U32 R13, RZ, RZ, R25 ;  /* 0x000000ffff0d7224 */ /* 0x000fe400078e0019 */
[----:B------:R-:W-:Y:S01]  /*19eb0*/  @!P1 IMAD.MOV.U32 R20, RZ, RZ, R6 ;  /* 0x000000ffff149224 */ /* 0x000fe200078e0006 */
[----:B------:R-:W-:Y:S01]  /*19ec0*/  PRMT R31, R8, 0x7610, R31 ;  /* 0x00007610081f7816 */ /* 0x000fe2000000001f */
[----:B------:R-:W-:Y:S02]  /*19ed0*/  @!P1 IMAD.MOV.U32 R21, RZ, RZ, R7 ;  /* 0x000000ffff159224 */ /* 0x000fe400078e0007 */
[----:B------:R-:W-:Y:S02]  /*19ee0*/  IMAD.MOV.U32 R4, RZ, RZ, R28 ;  /* 0x000000ffff047224 */ /* 0x000fe400078e001c */
[----:B------:R-:W-:Y:S01]  /*19ef0*/  IMAD.MOV.U32 R5, RZ, RZ, R29 ;  /* 0x000000ffff057224 */ /* 0x000fe200078e001d */
[----:B------:R-:W-:Y:S01]  /*19f00*/  MOV R0, R14 ;  /* 0x0000000e00007202 */ /* 0x000fe20000000f00 */
[----:B------:R-:W-:-:S07]  /*19f10*/  IMAD.MOV.U32 R6, RZ, RZ, R20 ;  /* 0x000000ffff067224 */ /* 0x000fce00078e0014 */
[----:B------:R-:W-:Y:S05]  /*19f20*/  WARPSYNC.COLLECTIVE R15, `(.L_x_15660) ;  /* 0x000000000f087348 */ /* 0x000fea0003c00000 */
[----:B------:R0:W1:Y:S02]  /*19f30*/  SHFL.IDX P6, R14, R13, R12, R11 ;  /* 0x0000000c0d0e7389 */ /* 0x00006400000c000b */
[----:B01----:R-:W-:Y:S01]  /*19f40*/  ENDCOLLECTIVE ;  /* 0x000000000000791b */ /* 0x003fe20003800000 */
.L_x_15660:
[----:B------:R-:W-:Y:S01]  /*19f50*/  IMAD.MOV.U32 R7, RZ, RZ, R21 ;  /* 0x000000ffff077224 */ /* 0x000fe200078e0015 */
[----:B------:R-:W-:Y:S02]  /*19f60*/  PRMT R50, R4, 0x7610, R50 ;  /* 0x0000761004327816 */ /* 0x000fe40000000032 */
[----:B------:R-:W-:Y:S02]  /*19f70*/  PRMT R54, R5, 0x7610, R54 ;  /* 0x0000761005367816 */ /* 0x000fe40000000036 */
[----:B------:R-:W-:Y:S02]  /*19f80*/  CS2R R4, SRZ ;  /* 0x0000000000047805 */ /* 0x000fe4000001ff00 */
[----:B------:R-:W-:Y:S02]  /*19f90*/  PRMT R31, R31, 0x5410, R6 ;  /* 0x000054101f1f7816 */ /* 0x000fe40000000006 */
[----:B------:R-:W-:Y:S01]  /*19fa0*/  PRMT R55, R7, 0x7610, R55 ;  /* 0x0000761007377816 */ /* 0x000fe20000000037 */
[----:B------:R-:W-:-:S02]  /*19fb0*/  IMAD.MOV.U32 R13, RZ, RZ, R24 ;  /* 0x000000ffff0d7224 */ /* 0x000fc400078e0018 */
[----:B------:R-:W-:-:S07]  /*19fc0*/  IMAD.MOV.U32 R3, RZ, RZ, R14 ;  /* 0x000000ffff037224 */ /* 0x000fce00078e000e */
[----:B------:R-:W-:Y:S05]  /*19fd0*/  WARPSYNC.COLLECTIVE R15, `(.L_x_15661) ;  /* 0x000000000f087348 */ /* 0x000fea0003c00000 */
[----:B------:R0:W1:Y:S02]  /*19fe0*/  SHFL.IDX P6, R14, R13, R12, R11 ;  /* 0x0000000c0d0e7389 */ /* 0x00006400000c000b */
[----:B01----:R-:W-:Y:S01]  /*19ff0*/  ENDCOLLECTIVE ;  /* 0x000000000000791b */ /* 0x003fe20003800000 */
.L_x_15661:
[----:B------:R-:W-:Y:S02]  /*1a000*/  IMAD.MOV.U32 R13, RZ, RZ, R27 ;  /* 0x000000ffff0d7224 */ /* 0x000fe400078e001b */
[----:B------:R-:W-:-:S07]  /*1a010*/  IMAD.MOV.U32 R24, RZ, RZ, R14 ;  /* 0x000000ffff187224 */ /* 0x000fce00078e000e */
[----:B------:R-:W-:Y:S05]  /*1a020*/  WARPSYNC.COLLECTIVE R15, `(.L_x_15662) ;  /* 0x000000000f087348 */ /* 0x000fea0003c00000 */
[----:B------:R0:W1:Y:S02]  /*1a030*/  SHFL.IDX P6, R14, R13, R12, R11 ;  /* 0x0000000c0d0e7389 */ /* 0x00006400000c000b */
[----:B01----:R-:W-:Y:S01]  /*1a040*/  ENDCOLLECTIVE ;  /* 0x000000000000791b */ /* 0x003fe20003800000 */
.L_x_15662:
[----:B------:R-:W-:Y:S05]  /*1a050*/  BRA `(.L_x_15663) ;  /* 0xfffffee000047947 */ /* 0x000fea000383ffff */
.L_x_15448:
[----:B0-----:R0:W1:Y:S02]  /*1a060*/  SYNCS.PHASECHK.TRANS64.TRYWAIT P1, [R2+URZ+0x16800], R13 ;  /* 0x0168000d020075a7 */ /* 0x001064000802017f */
[----:B-1----:R-:W-:Y:S05]  /*1a070*/  @!P1 NANOSLEEP.SYNCS 0x989680 ;  /* 0x009896800000995d */ /* 0x002fea0003900000 */
[----:B------:R-:W1:Y:S02]  /*1a080*/  @!P1 SYNCS.PHASECHK.TRANS64 P1, [R2+URZ+0x16800], R13 ;  /* 0x0168000d020095a7 */ /* 0x000e64000802007f */
[----:B-1----:R-:W-:Y:S05]  /*1a090*/  @!P1 BRA `(.L_x_15448) ;  /* 0xfffffffc00f09947 */ /* 0x002fea000383ffff */
[----:B------:R-:W-:Y:S05]  /*1a0a0*/  BRA `(.L_x_15664) ;  /* 0xfffffee000ac7947 */ /* 0x000fea000383ffff */
.L_x_15454:
[----:B--2---:R2:W3:Y:S02]  /*1a0b0*/  SYNCS.PHASECHK.TRANS64.TRYWAIT P1, [R8+URZ+0x16830], R3 ;  /* 0x01683003080075a7 */ /* 0x0044e4000802017f */
[----:B---3--:R-:W-:Y:S05]  /*1a0c0*/  @!P1 NANOSLEEP.SYNCS 0x989680 ;  /* 0x009896800000995d */ /* 0x008fea0003900000 */
[----:B------:R-:W3:Y:S02]  /*1a0d0*/  @!P1 SYNCS.PHASECHK.TRANS64 P1, [R8+URZ+0x16830], R3 ;  /* 0x01683003080095a7 */ /* 0x000ee4000802007f */
[----:B---3--:R-:W-:Y:S05]  /*1a0e0*/  @!P1 BRA `(.L_x_15454) ;  /* 0xfffffffc00f09947 */ /* 0x008fea000383ffff */
[----:B------:R-:W-:Y:S05]  /*1a0f0*/  BRA `(.L_x_15453) ;  /* 0xfffffef000807947 */ /* 0x000fea000383ffff */
.L_x_15461:
[----:B-1----:R1:W2:Y:S02]  /*1a100*/  SYNCS.PHASECHK.TRANS64.TRYWAIT P2, [R3+URZ+0x16830], R0 ;  /* 0x01683000030075a7 */ /* 0x0022a4000804017f */
[----:B--2---:R-:W-:Y:S05]  /*1a110*/  @!P2 NANOSLEEP.SYNCS 0x989680 ;  /* 0x009896800000a95d */ /* 0x004fea0003900000 */
[----:B------:R-:W2:Y:S02]  /*1a120*/  @!P2 SYNCS.PHASECHK.TRANS64 P2, [R3+URZ+0x16830], R0 ;  /* 0x016830000300a5a7 */ /* 0x000ea4000804007f */
[----:B--2---:R-:W-:Y:S05]  /*1a130*/  @!P2 BRA `(.L_x_15461) ;  /* 0xfffffffc00f0a947 */ /* 0x004fea000383ffff */
[----:B------:R-:W-:Y:S05]  /*1a140*/  BRA `(.L_x_15460) ;  /* 0xffffff1400307947 */ /* 0x000fea000383ffff */
.L_x_15465:
[----:B-1----:R1:W2:Y:S02]  /*1a150*/  SYNCS.PHASECHK.TRANS64.TRYWAIT P1, [R3+URZ+0x16850], R0 ;  /* 0x01685000030075a7 */ /* 0x0022a4000802017f */
[----:B--2---:R-:W-:Y:S05]  /*1a160*/  @!P1 NANOSLEEP.SYNCS 0x989680 ;  /* 0x009896800000995d */ /* 0x004fea0003900000 */
[----:B------:R-:W2:Y:S02]  /*1a170*/  @!P1 SYNCS.PHASECHK.TRANS64 P1, [R3+URZ+0x16850], R0 ;  /* 0x01685000030095a7 */ /* 0x000ea4000802007f */
[----:B--2---:R-:W-:Y:S05]  /*1a180*/  @!P1 BRA `(.L_x_15465) ;  /* 0xfffffffc00f09947 */ /* 0x004fea000383ffff */
[----:B------:R-:W-:Y:S05]  /*1a190*/  BRA `(.L_x_15462) ;  /* 0xffffff18000c7947 */ /* 0x000fea000383ffff */
.L_x_15474:
[----:B-1----:R1:W2:Y:S02]  /*1a1a0*/  SYNCS.PHASECHK.TRANS64.TRYWAIT P1, [R0+URZ+0x16830], R3 ;  /* 0x01683003000075a7 */ /* 0x0022a4000802017f */
[----:B--2---:R-:W-:Y:S05]  /*1a1b0*/  @!P1 NANOSLEEP.SYNCS 0x989680 ;  /* 0x009896800000995d */ /* 0x004fea0003900000 */
[----:B------:R-:W2:Y:S02]  /*1a1c0*/  @!P1 SYNCS.PHASECHK.TRANS64 P1, [R0+URZ+0x16830], R3 ;  /* 0x01683003000095a7 */ /* 0x000ea4000802007f */
[----:B--2---:R-:W-:Y:S05]  /*1a1d0*/  @!P1 BRA `(.L_x_15474) ;  /* 0xfffffffc00f09947 */ /* 0x004fea000383ffff */
[----:B------:R-:W-:Y:S05]  /*1a1e0*/  BRA `(.L_x_15473) ;  /* 0xffffff3c00807947 */ /* 0x000fea000383ffff */
.L_x_15478:
[----:B-1----:R1:W2:Y:S02]  /*1a1f0*/  SYNCS.PHASECHK.TRANS64.TRYWAIT P1, [R3+URZ+0x16850], R0 ;  /* 0x01685000030075a7 */ /* 0x0022a4000802017f */
[----:B--2---:R-:W-:Y:S05]  /*1a200*/  @!P1 NANOSLEEP.SYNCS 0x989680 ;  /* 0x009896800000995d */ /* 0x004fea0003900000 */
[----:B------:R-:W2:Y:S02]  /*1a210*/  @!P1 SYNCS.PHASECHK.TRANS64 P1, [R3+URZ+0x16850], R0 ;  /* 0x01685000030095a7 */ /* 0x000ea4000802007f */
[----:B--2---:R-:W-:Y:S05]  /*1a220*/  @!P1 BRA `(.L_x_15478) ;  /* 0xfffffffc00f09947 */ /* 0x004fea000383ffff */
[----:B------:R-:W-:Y:S05]  /*1a230*/  BRA `(.L_x_15475) ;  /* 0xffffff4000507947 */ /* 0x000fea000383ffff */
.L_x_15485:
[----:B-1----:R1:W2:Y:S02]  /*1a240*/  SYNCS.PHASECHK.TRANS64.TRYWAIT P1, [R10+URZ+0x16850], R7 ;  /* 0x016850070a0075a7 */ /* 0x0022a4000802017f */
[----:B--2---:R-:W-:Y:S05]  /*1a250*/  @!P1 NANOSLEEP.SYNCS 0x989680 ;  /* 0x009896800000995d */ /* 0x004fea0003900000 */
[----:B------:R-:W2:Y:S02]  /*1a260*/  @!P1 SYNCS.PHASECHK.TRANS64 P1, [R10+URZ+0x16850], R7 ;  /* 0x016850070a0095a7 */ /* 0x000ea4000802007f */
[----:B--2---:R-:W-:Y:S05]  /*1a270*/  @!P1 BRA `(.L_x_15485) ;  /* 0xfffffffc00f09947 */ /* 0x004fea000383ffff */
[----:B------:R-:W-:Y:S05]  /*1a280*/  BRA `(.L_x_15484) ;  /* 0xffffff5c00147947 */ /* 0x000fea000383ffff */
.L_x_15494:
[----:B------:R-:W-:Y:S02]  /*1a290*/  IMAD.MOV.U32 R13, RZ, RZ, R20 ;  /* 0x000000ffff0d7224 */ /* 0x000fe400078e0014 */
[----:B------:R-:W-:Y:S02]  /*1a2a0*/  IMAD.MOV.U32 R12, RZ, RZ, RZ ;  /* 0x000000ffff0c7224 */ /* 0x000fe400078e00ff */
[----:B------:R-:W-:Y:S02]  /*1a2b0*/  IMAD.MOV.U32 R11, RZ, RZ, 0x181f ;  /* 0x0000181fff0b7424 */ /* 0x000fe400078e00ff */
[----:B------:R-:W-:Y:S02]  /*1a2c0*/  IMAD.MOV.U32 R15, RZ, RZ, -0x1 ;  /* 0xffffffffff0f7424 */ /* 0x000fe400078e00ff */
[----:B------:R-:W-:Y:S02]  /*1a2d0*/  IMAD R21, R8, R25, RZ ;  /* 0x0000001908157224 */ /* 0x000fe400078e02ff */
[----:B------:R-:W-:-:S07]  /*1a2e0*/  IMAD.IADD R24, R26, 0x1, R30 ;  /* 0x000000011a187824 */ /* 0x000fce00078e021e */
[----:B-1----:R-:W-:Y:S05]  /*1a2f0*/  WARPSYNC.COLLECTIVE R15, `(.L_x_15665) ;  /* 0x000000000f087348 */ /* 0x002fea0003c00000 */
[----:B------:R0:W2:Y:S02]  /*1a300*/  SHFL.IDX P6, R14, R13, R12, R11 ;  /* 0x0000000c0d0e7389 */ /* 0x0000a400000c000b */
[----:B012---:R-:W-:Y:S01]  /*1a310*/  ENDCOLLECTIVE ;  /* 0x000000000000791b */ /* 0x007fe20003800000 */
.L_x_15665:
[C---:B------:R-:W-:Y:S01]  /*1a320*/  VIADD R8, R24.reuse, 0x30 ;  /* 0x0000003018087836 */ /* 0x040fe20000000000 */
[----:B------:R-:W-:-:S04]  /*1a330*/  ISETP.GE.OR P3, PT, R24, R21, P0 ;  /* 0x000000151800720c */ /* 0x000fc80000766670 */
[----:B------:R-:W-:Y:S01]  /*1a340*/  ISETP.GE.OR P4, PT, R8, R21, P0 ;  /* 0x000000150800720c */ /* 0x000fe20000786670 */
[----:B------:R-:W-:Y:S02]  /*1a350*/  VIADD R8, R24, 0x60 ;  /* 0x0000006018087836 */ /* 0x000fe40000000000 */
[----:B------:R-:W-:-:S03]  /*1a360*/  IMAD.MOV.U32 R13, RZ, RZ, R7 ;  /* 0x000000ffff0d7224 */ /* 0x000fc600078e0007 */
[----:B------:R-:W-:Y:S02]  /*1a370*/  ISETP.GE.OR P2, PT, R8, R21, P0 ;  /* 0x000000150800720c */ /* 0x000fe40000746670 */
[----:B------:R-:W-:-:S11]  /*1a380*/  MOV R0, R14 ;  /* 0x0000000e00007202 */ /* 0x000fd60000000f00 */
[----:B------:R-:W-:Y:S05]  /*1a390*/  WARPSYNC.COLLECTIVE R15, `(.L_x_15666) ;  /* 0x000000000f087348 */ /* 0x000fea0003c00000 */
[----:B------:R0:W1:Y:S02]  /*1a3a0*/  SHFL.IDX P6, R14, R13, R12, R11 ;  /* 0x0000000c0d0e7389 */ /* 0x00006400000c000b */
[----:B01----:R-:W-:Y:S01]  /*1a3b0*/  ENDCOLLECTIVE ;  /* 0x000000000000791b */ /* 0x003fe20003800000 */
.L_x_15666:
[----:B------:R-:W-:Y:S02]  /*1a3c0*/  IMAD.MOV.U32 R13, RZ, RZ, R20 ;  /* 0x000000ffff0d7224 */ /* 0x000fe400078e0014 */
[----:B------:R-:W-:Y:S02]  /*1a3d0*/  IMAD.MOV.U32 R12, RZ, RZ, 0x1 ;  /* 0x00000001ff0c7424 */ /* 0x000fe400078e00ff */
[----:B------:R-:W-:-:S07]  /*1a3e0*/  IMAD.MOV.U32 R3, RZ, RZ, R14 ;  /* 0x000000ffff037224 */ /* 0x000fce00078e000e */
[----:B------:R-:W-:Y:S05]  /*1a3f0*/  WARPSYNC.COLLECTIVE R15, `(.L_x_15667) ;  /* 0x000000000f087348 */ /* 0x000fea0003c00000 */
[----:B------:R0:W1:Y:S02]  /*1a400*/  SHFL.IDX P6, R14, R13, R12, R11 ;  /* 0x0000000c0d0e7389 */ /* 0x00006400000c000b */
[----:B01----:R-:W-:Y:S01]  /*1a410*/  ENDCOLLECTIVE ;  /* 0x000000000000791b */ /* 0x003fe20003800000 */
.L_x_15667:
[----:B------:R-:W-:-:S04]  /*1a420*/  @!P3 LEA R10, P5, R29, R3, 0x1 ;  /* 0x000000031d0ab211 */ /* 0x000fc800078a08ff */
[----:B------:R-:W-:Y:S01]  /*1a430*/  @!P3 LEA.HI.X R3, R29, R0, R28, 0x1, P5 ;  /* 0x000000001d03b211 */ /* 0x000fe200028f0c1c */
[----:B------:R-:W-:Y:S02]  /*1a440*/  IMAD.MOV.U32 R13, RZ, RZ, R7 ;  /* 0x000000ffff0d7224 */ /* 0x000fe400078e0007 */
[----:B------:R-:W-:-:S07]  /*1a450*/  IMAD.MOV.U32 R4, RZ, RZ, R14 ;  /* 0x000000ffff047224 */ /* 0x000fce00078e000e */
[----:B------:R-:W-:Y:S05]  /*1a460*/  WARPSYNC.COLLECTIVE R15, `(.L_x_15668) ;  /* 0x000000000f087348 */ /* 0x000fea0003c00000 */
[----:B------:R0:W1:Y:S02]  /*1a470*/  SHFL.IDX P6, R14, R13, R12, R11 ;  /* 0x0000000c0d0e7389 */ /* 0x00006400000c000b */
[----:B01----:R-:W-:Y:S01]  /*1a480*/  ENDCOLLECTIVE ;  /* 0x000000000000791b */ /* 0x003fe20003800000 */
.L_x_15668:
[----:B------:R-:W-:Y:S02]  /*1a490*/  IMAD.MOV.U32 R13, RZ, RZ, R20 ;  /* 0x000000ffff0d7224 */ /* 0x000fe400078e0014 */
[----:B------:R-:W-:Y:S02]  /*1a4a0*/  IMAD.MOV.U32 R12, RZ, RZ, 0x2 ;  /* 0x00000002ff0c7424 */ /* 0x000fe400078e00ff */
[----:B------:R-:W-:-:S07]  /*1a4b0*/  IMAD.MOV.U32 R5, RZ, RZ, R14 ;  /* 0x000000ffff057224 */ /* 0x000fce00078e000e */
[----:B------:R-:W-:Y:S05]  /*1a4c0*/  WARPSYNC.COLLECTIVE R15, `(.L_x_15669) ;  /* 0x000000000f087348 */ /* 0x000fea0003c00000 */
[----:B------:R0:W1:Y:S02]  /*1a4d0*/  SHFL.IDX P6, R14, R13, R12, R11 ;  /* 0x0000000c0d0e7389 */ /* 0x00006400000c000b */
[----:B01----:R-:W-:Y:S01]  /*1a4e0*/  ENDCOLLECTIVE ;  /* 0x000000000000791b */ /* 0x003fe20003800000 */
.L_x_15669:
[----:B------:R-:W-:-:S04]  /*1a4f0*/  @!P4 LEA R8, P1, R29, R5, 0x1 ;  /* 0x000000051d08c211 */ /* 0x000fc800078208ff */
[----:B------:R-:W-:Y:S01]  /*1a500*/  @!P4 LEA.HI.X R9, R29, R4, R28, 0x1, P1 ;  /* 0x000000041d09c211 */ /* 0x000fe200008f0c1c */
[----:B------:R-:W-:Y:S02]  /*1a510*/  IMAD.MOV.U32 R13, RZ, RZ, R7 ;  /* 0x000000ffff0d7224 */ /* 0x000fe400078e0007 */
[----:B------:R-:W-:-:S07]  /*1a520*/  IMAD.MOV.U32 R6, RZ, RZ, R14 ;  /* 0x000000ffff067224 */ /* 0x000fce00078e000e */
[----:B------:R-:W-:Y:S05]  /*1a530*/  WARPSYNC.COLLECTIVE R15, `(.L_x_15670) ;  /* 0x000000000f087348 */ /* 0x000fea0003c00000 */
[----:B------:R0:W1:Y:S02]  /*1a540*/  SHFL.IDX P6, R14, R13, R12, R11 ;  /* 0x0000000c0d0e7389 */ /* 0x00006400000c000b */
[----:B01----:R-:W-:Y:S01]  /*1a550*/  ENDCOLLECTIVE ;  /* 0x000000000000791b */ /* 0x003fe20003800000 */
.L_x_15670:
        /* <DEDUP_REMOVED lines=12> */
.L_x_15671:
[----:B------:R0:W-:Y:S01]  /*1a620*/  @!P2 ST.E.128 desc[UR40][R4.64], RZ ;  /* 0x000000ff0400a985 */ /* 0x0001e2000c101d28 */
[----:B------:R-:W-:Y:S01]  /*1a630*/  MOV R13, R7 ;  /* 0x00000007000d7202 */ /* 0x000fe20000000f00 */
[----:B------:R-:W-:-:S07]  /*1a640*/  IMAD.MOV.U32 R0, RZ, RZ, R14 ;  /* 0x000000ffff007224 */ /* 0x000fce00078e000e */
[----:B0-----:R-:W-:Y:S05]  /*1a650*/  WARPSYNC.COLLECTIVE R15, `(.L_x_15672) ;  /* 0x000000000f087348 */ /* 0x001fea0003c00000 */
[----:B------:R1:W2:Y:S02]  /*1a660*/  SHFL.IDX P6, R14, R13, R12, R11 ;  /* 0x0000000c0d0e7389 */ /* 0x0002a400000c000b */
[----:B012---:R-:W-:Y:S01]  /*1a670*/  ENDCOLLECTIVE ;  /* 0x000000000000791b */ /* 0x007fe20003800000 */
.L_x_15672:
[----:B------:R-:W-:Y:S05]  /*1a680*/  BRA `(.L_x_15673) ;  /* 0xffffff78005c7947 */ /* 0x000fea000383ffff */
.L_x_15511:
        /* <DEDUP_REMOVED lines=11> */
.L_x_15675:
[----:B------:R-:W-:Y:S05]  /*1a740*/  BSYNC B1 ;  /* 0x0000000000017941 */ /* 0x000fea0003800000 */
.L_x_15674:
[----:B------:R-:W-:Y:S05]  /*1a750*/  BRA `(.L_x_15676) ;  /* 0xffffff8c00907947 */ /* 0x000fea000383ffff */
.L_x_15513:
[----:B------:R-:W-:Y:S01]  /*1a760*/  BSSY B1, `(.L_x_15677) ;  /* 0x0000006000017945 */ /* 0x000fe20003800000 */
[----:B------:R-:W-:-:S07]  /*1a770*/  IMAD.MOV.U32 R15, RZ, RZ, -0x1 ;  /* 0xffffffffff0f7424 */ /* 0x000fce00078e00ff */
[----:B01----:R-:W-:Y:S05]  /*1a780*/  WARPSYNC.COLLECTIVE R15, `(.L_x_15678) ;  /* 0x000000000f0c7348 */ /* 0x003fea0003c00000 */
[----:B------:R-:W-:Y:S02]  /*1a790*/  ELECT P6, UR62, PT ;  /* 0x00000000003e782f */ /* 0x000fe400038c0000 */
[----:B------:R-:W-:Y:S01]  /*1a7a0*/  MOV R14, UR62 ;  /* 0x0000003e000e7c02 */ /* 0x000fe20008000f00 */
[----:B01----:R-:W-:Y:S10]  /*1a7b0*/  ENDCOLLECTIVE ;  /* 0x000000000000791b */ /* 0x003ff40003800000 */
.L_x_15678:
[----:B------:R-:W-:Y:S05]  /*1a7c0*/  BSYNC B1 ;  /* 0x0000000000017941 */ /* 0x000fea0003800000 */
.L_x_15677:
[----:B------:R-:W-:Y:S05]  /*1a7d0*/  BRA `(.L_x_15512) ;  /* 0xffffff8c00887947 */ /* 0x000fea000383ffff */
.L_x_15515:
[----:B0-----:R0:W2:Y:S02]  /*1a7e0*/  SYNCS.PHASECHK.TRANS64.TRYWAIT P0, [R22+URZ+0x16820], R5 ;  /* 0x01682005160075a7 */ /* 0x0010a4000800017f */
[----:B--2---:R-:W-:Y:S05]  /*1a7f0*/  @!P0 NANOSLEEP.SYNCS 0x989680 ;  /* 0x009896800000895d */ /* 0x004fea0003900000 */
[----:B------:R-:W2:Y:S02]  /*1a800*/  @!P0 SYNCS.PHASECHK.TRANS64 P0, [R22+URZ+0x16820], R5 ;  /* 0x01682005160085a7 */ /* 0x000ea4000800007f */
[----:B--2---:R-:W-:Y:S05]  /*1a810*/  @!P0 BRA `(.L_x_15515) ;  /* 0xfffffffc00f08947 */ /* 0x004fea000383ffff */
[----:B------:R-:W-:Y:S05]  /*1a820*/  BRA `(.L_x_15679) ;  /* 0xffffff8c00987947 */ /* 0x000fea000383ffff */
.L_x_15519:
[----:B0-----:R0:W2:Y:S02]  /*1a830*/  SYNCS.PHASECHK.TRANS64.TRYWAIT P0, [R5+URZ+0x168a0], R6 ;  /* 0x0168a006050075a7 */ /* 0x0010a4000800017f */
[----:B--2---:R-:W-:Y:S05]  /*1a840*/  @!P0 NANOSLEEP.SYNCS 0x989680 ;  /* 0x009896800000895d */ /* 0x004fea0003900000 */
[----:B------:R-:W2:Y:S02]  /*1a850*/  @!P0 SYNCS.PHASECHK.TRANS64 P0, [R5+URZ+0x168a0], R6 ;  /* 0x0168a006050085a7 */ /* 0x000ea4000800007f */
[----:B--2---:R-:W-:Y:S05]  /*1a860*/  @!P0 BRA `(.L_x_15519) ;  /* 0xfffffffc00f08947 */ /* 0x004fea000383ffff */
[----:B------:R-:W-:Y:S05]  /*1a870*/  BRA `(.L_x_15680) ;  /* 0xffffff8c00b47947 */ /* 0x000fea000383ffff */
.L_x_15524:
[----:B-1----:R1:W2:Y:S02]  /*1a880*/  SYNCS.PHASECHK.TRANS64.TRYWAIT P0, [R5+URZ+0x168c0], R6 ;  /* 0x0168c006050075a7 */ /* 0x0022a4000800017f */
[----:B--2---:R-:W-:Y:S05]  /*1a890*/  @!P0 NANOSLEEP.SYNCS 0x989680 ;  /* 0x009896800000895d */ /* 0x004fea0003900000 */
[----:B------:R-:W2:Y:S02]  /*1a8a0*/  @!P0 SYNCS.PHASECHK.TRANS64 P0, [R5+URZ+0x168c0], R6 ;  /* 0x0168c006050085a7 */ /* 0x000ea4000800007f */
[----:B--2---:R-:W-:Y:S05]  /*1a8b0*/  @!P0 BRA `(.L_x_15524) ;  /* 0xfffffffc00f08947 */ /* 0x004fea000383ffff */
[----:B------:R-:W-:Y:S05]  /*1a8c0*/  BRA `(.L_x_15681) ;  /* 0xffffff9000347947 */ /* 0x000fea000383ffff */
.L_x_15531:
[----:B--2---:R2:W3:Y:S02]  /*1a8d0*/  SYNCS.PHASECHK.TRANS64.TRYWAIT P1, [R5+URZ+0x168a0], R6 ;  /* 0x0168a006050075a7 */ /* 0x0044e4000802017f */
[----:B---3--:R-:W-:Y:S05]  /*1a8e0*/  @!P1 NANOSLEEP.SYNCS 0x989680 ;  /* 0x009896800000995d */ /* 0x008fea0003900000 */
[----:B------:R-:W3:Y:S02]  /*1a8f0*/  @!P1 SYNCS.PHASECHK.TRANS64 P1, [R5+URZ+0x168a0], R6 ;  /* 0x0168a006050095a7 */ /* 0x000ee4000802007f */
[----:B---3--:R-:W-:Y:S05]  /*1a900*/  @!P1 BRA `(.L_x_15531) ;  /* 0xfffffffc00f09947 */ /* 0x008fea000383ffff */
[----:B------:R-:W-:Y:S05]  /*1a910*/  BRA `(.L_x_15682) ;  /* 0xffffff9400007947 */ /* 0x000fea000383ffff */
.L_x_15536:
[----:B0-----:R0:W1:Y:S02]  /*1a920*/  SYNCS.PHASECHK.TRANS64.TRYWAIT P1, [R5+URZ+0x168c0], R6 ;  /* 0x0168c006050075a7 */ /* 0x001064000802017f */
[----:B-1----:R-:W-:Y:S05]  /*1a930*/  @!P1 NANOSLEEP.SYNCS 0x989680 ;  /* 0x009896800000995d */ /* 0x002fea0003900000 */
[----:B------:R-:W1:Y:S02]  /*1a940*/  @!P1 SYNCS.PHASECHK.TRANS64 P1, [R5+URZ+0x168c0], R6 ;  /* 0x0168c006050095a7 */ /* 0x000e64000802007f */
[----:B-1----:R-:W-:Y:S05]  /*1a950*/  @!P1 BRA `(.L_x_15536) ;  /* 0xfffffffc00f09947 */ /* 0x002fea000383ffff */
[----:B------:R-:W-:Y:S05]  /*1a960*/  BRA `(.L_x_15683) ;  /* 0xffffff9400787947 */ /* 0x000fea000383ffff */
.L_x_15549:
        /* <DEDUP_REMOVED lines=11> */
.L_x_15685:
[----:B------:R-:W-:Y:S05]  /*1aa20*/  BSYNC B0 ;  /* 0x0000000000007941 */ /* 0x000fea0003800000 */
.L_x_15684:
[----:B------:R-:W-:Y:S05]  /*1aa30*/  BRA `(.L_x_15686) ;  /* 0xffffffa0002c7947 */ /* 0x000fea000383ffff */
.L_x_15552:
[----:B-1----:R1:W2:Y:S02]  /*1aa40*/  SYNCS.PHASECHK.TRANS64.TRYWAIT P0, [R3+URZ+0x16840], R4 ;  /* 0x01684004030075a7 */ /* 0x0022a4000800017f */
[----:B--2---:R-:W-:Y:S05]  /*1aa50*/  @!P0 NANOSLEEP.SYNCS 0x989680 ;  /* 0x009896800000895d */ /* 0x004fea0003900000 */
[----:B------:R-:W2:Y:S02]  /*1aa60*/  @!P0 SYNCS.PHASECHK.TRANS64 P0, [R3+URZ+0x16840], R4 ;  /* 0x01684004030085a7 */ /* 0x000ea4000800007f */
[----:B--2---:R-:W-:Y:S05]  /*1aa70*/  @!P0 BRA `(.L_x_15552) ;  /* 0xfffffffc00f08947 */ /* 0x004fea000383ffff */
[----:B------:R-:W-:Y:S05]  /*1aa80*/  BRA `(.L_x_15687) ;  /* 0xffffffa0008c7947 */ /* 0x000fea000383ffff */
.L_x_15553:
        /* <DEDUP_REMOVED lines=8> */
.L_x_15689:
[----:B------:R-:W-:Y:S05]  /*1ab10*/  BSYNC B0 ;  /* 0x0000000000007941 */ /* 0x000fea0003800000 */
.L_x_15688:
        /* <DEDUP_REMOVED lines=9> */
.L_x_15690:
[----:B------:R-:W-:Y:S02]  /*1abb0*/  IMAD.MOV.U32 R13, RZ, RZ, R2 ;  /* 0x000000ffff0d7224 */ /* 0x000fe400078e0002 */
[----:B------:R-:W-:Y:S01]  /*1abc0*/  IMAD.MOV.U32 R12, RZ, RZ, 0x1 ;  /* 0x00000001ff0c7424 */ /* 0x000fe200078e00ff */
[----:B------:R-:W-:-:S07]  /*1abd0*/  MOV R7, R14 ;  /* 0x0000000e00077202 */ /* 0x000fce0000000f00 */
[----:B------:R-:W-:Y:S05]  /*1abe0*/  WARPSYNC.COLLECTIVE R15, `(.L_x_15691) ;  /* 0x000000000f087348 */ /* 0x000fea0003c00000 */
[----:B------:R0:W1:Y:S02]  /*1abf0*/  SHFL.IDX P6, R14, R13, R12, R11 ;  /* 0x0000000c0d0e7389 */ /* 0x00006400000c000b */
[----:B01----:R-:W-:Y:S01]  /*1ac00*/  ENDCOLLECTIVE ;  /* 0x000000000000791b */ /* 0x003fe20003800000 */
.L_x_15691:
        /* <DEDUP_REMOVED lines=15> */
.L_x_15692:
[----:B------:R-:W-:Y:S02]  /*1ad00*/  @P0 IMAD R8, R5, 0x2, R22 ;  /* 0x0000000205080824 */ /* 0x000fe400078e0216 */
[----:B------:R-:W-:Y:S02]  /*1ad10*/  IMAD.MOV.U32 R13, RZ, RZ, R2 ;  /* 0x000000ffff0d7224 */ /* 0x000fe400078e0002 */
[----:B------:R-:W-:Y:S02]  /*1ad20*/  IMAD.MOV.U32 R12, RZ, RZ, 0x2 ;  /* 0x00000002ff0c7424 */ /* 0x000fe400078e00ff */
[----:B------:R-:W-:-:S07]  /*1ad30*/  IMAD.MOV.U32 R7, RZ, RZ, R14 ;  /* 0x000000ffff077224 */ /* 0x000fce00078e000e */
[----:B------:R-:W-:Y:S05]  /*1ad40*/  WARPSYNC.COLLECTIVE R15, `(.L_x_15693) ;  /* 0x000000000f087348 */ /* 0x000fea0003c00000 */
[----:B------:R0:W1:Y:S02]  /*1ad50*/  SHFL.IDX P6, R14, R13, R12, R11 ;  /* 0x0000000c0d0e7389 */ /* 0x00006400000c000b */
[----:B01----:R-:W-:Y:S01]  /*1ad60*/  ENDCOLLECTIVE ;  /* 0x000000000000791b */ /* 0x003fe20003800000 */
.L_x_15693:
        /* <DEDUP_REMOVED lines=15> */
.L_x_15694:
[----:B------:R-:W-:Y:S02]  /*1ae60*/  @P0 IMAD R8, R5, 0x2, R22 ;  /* 0x0000000205080824 */ /* 0x000fe400078e0216 */
[----:B------:R-:W-:Y:S02]  /*1ae70*/  IMAD.MOV.U32 R13, RZ, RZ, R2 ;  /* 0x000000ffff0d7224 */ /* 0x000fe400078e0002 */
[----:B------:R-:W-:Y:S02]  /*1ae80*/  IMAD.MOV.U32 R12, RZ, RZ, 0x3 ;  /* 0x00000003ff0c7424 */ /* 0x000fe400078e00ff */
[----:B------:R-:W-:-:S07]  /*1ae90*/  IMAD.MOV.U32 R7, RZ, RZ, R14 ;  /* 0x000000ffff077224 */ /* 0x000fce00078e000e */
[----:B------:R-:W-:Y:S05]  /*1aea0*/  WARPSYNC.COLLECTIVE R15, `(.L_x_15695) ;  /* 0x000000000f087348 */ /* 0x000fea0003c00000 */
[----:B------:R0:W1:Y:S02]  /*1aeb0*/  SHFL.IDX P6, R14, R13, R12, R11 ;  /* 0x0000000c0d0e7389 */ /* 0x00006400000c000b */
[----:B01----:R-:W-:Y:S01]  /*1aec0*/  ENDCOLLECTIVE ;  /* 0x000000000000791b */ /* 0x003fe20003800000 */
.L_x_15695:
        /* <DEDUP_REMOVED lines=15> */
.L_x_15696:
[----:B------:R-:W-:Y:S02]  /*1afc0*/  @P0 IMAD R8, R5, 0x2, R22 ;  /* 0x0000000205080824 */ /* 0x000fe400078e0216 */
[----:B------:R-:W-:Y:S02]  /*1afd0*/  IMAD.MOV.U32 R13, RZ, RZ, R2 ;  /* 0x000000ffff0d7224 */ /* 0x000fe400078e0002 */
[----:B------:R-:W-:Y:S02]  /*1afe0*/  IMAD.MOV.U32 R12, RZ, RZ, 0x4 ;  /* 0x00000004ff0c7424 */ /* 0x000fe400078e00ff */
[----:B------:R-:W-:-:S07]  /*1aff0*/  IMAD.MOV.U32 R7, RZ, RZ, R14 ;  /* 0x000000ffff077224 */ /* 0x000fce00078e000e */
[----:B------:R-:W-:Y:S05]  /*1b000*/  WARPSYNC.COLLECTIVE R15, `(.L_x_15697) ;  /* 0x000000000f087348 */ /* 0x000fea0003c00000 */
[----:B------:R0:W1:Y:S02]  /*1b010*/  SHFL.IDX P6, R14, R13, R12, R11 ;  /* 0x0000000c0d0e7389 */ /* 0x00006400000c000b */
[----:B01----:R-:W-:Y:S01]  /*1b020*/  ENDCOLLECTIVE ;  /* 0x000000000000791b */ /* 0x003fe20003800000 */
.L_x_15697:
        /* <DEDUP_REMOVED lines=15> */
.L_x_15698:
[----:B------:R-:W-:Y:S02]  /*1b120*/  @P0 IMAD R8, R5, 0x2, R22 ;  /* 0x0000000205080824 */ /* 0x000fe400078e0216 */
[----:B------:R-:W-:Y:S02]  /*1b130*/  IMAD.MOV.U32 R13, RZ, RZ, R2 ;  /* 0x000000ffff0d7224 */ /* 0x000fe400078e0002 */
[----:B------:R-:W-:Y:S02]  /*1b140*/  IMAD.MOV.U32 R12, RZ, RZ, 0x5 ;  /* 0x00000005ff0c7424 */ /* 0x000fe400078e00ff */
[----:B------:R-:W-:-:S07]  /*1b150*/  IMAD.MOV.U32 R7, RZ, RZ, R14 ;  /* 0x000000ffff077224 */ /* 0x000fce00078e000e */
[----:B------:R-:W-:Y:S05]  /*1b160*/  WARPSYNC.COLLECTIVE R15, `(.L_x_15699) ;  /* 0x000000000f087348 */ /* 0x000fea0003c00000 */
[----:B------:R0:W1:Y:S02]  /*1b170*/  SHFL.IDX P6, R14, R13, R12, R11 ;  /* 0x0000000c0d0e7389 */ /* 0x00006400000c000b */
[----:B01----:R-:W-:Y:S01]  /*1b180*/  ENDCOLLECTIVE ;  /* 0x000000000000791b */ /* 0x003fe20003800000 */
.L_x_15699:
        /* <DEDUP_REMOVED lines=15> */
.L_x_15700:
[----:B------:R-:W-:Y:S02]  /*1b280*/  @P0 IMAD R8, R5, 0x2, R22 ;  /* 0x0000000205080824 */ /* 0x000fe400078e0216 */
[----:B------:R-:W-:Y:S02]  /*1b290*/  IMAD.MOV.U32 R13, RZ, RZ, R2 ;  /* 0x000000ffff0d7224 */ /* 0x000fe400078e0002 */
[----:B------:R-:W-:Y:S02]  /*1b2a0*/  IMAD.MOV.U32 R12, RZ, RZ, 0x6 ;  /* 0x00000006ff0c7424 */ /* 0x000fe400078e00ff */
[----:B------:R-:W-:-:S07]  /*1b2b0*/  IMAD.MOV.U32 R7, RZ, RZ, R14 ;  /* 0x000000ffff077224 */ /* 0x000fce00078e000e */
[----:B------:R-:W-:Y:S05]  /*1b2c0*/  WARPSYNC.COLLECTIVE R15, `(.L_x_15701) ;  /* 0x000000000f087348 */ /* 0x000fea0003c00000 */
[----:B------:R0:W1:Y:S02]  /*1b2d0*/  SHFL.IDX P6, R14, R13, R12, R11 ;  /* 0x0000000c0d0e7389 */ /* 0x00006400000c000b */
[----:B01----:R-:W-:Y:S01]  /*1b2e0*/  ENDCOLLECTIVE ;  /* 0x000000000000791b */ /* 0x003fe20003800000 */
.L_x_15701:
        /* <DEDUP_REMOVED lines=15> */
.L_x_15702:
[----:B------:R-:W-:Y:S02]  /*1b3e0*/  @P0 IMAD R8, R5, 0x2, R22 ;  /* 0x0000000205080824 */ /* 0x000fe400078e0216 */
[----:B------:R-:W-:Y:S02]  /*1b3f0*/  IMAD.MOV.U32 R13, RZ, RZ, R2 ;  /* 0x000000ffff0d7224 */ /* 0x000fe400078e0002 */
[----:B------:R-:W-:Y:S02]  /*1b400*/  IMAD.MOV.U32 R12, RZ, RZ, 0x7 ;  /* 0x00000007ff0c7424 */ /* 0x000fe400078e00ff */
[----:B------:R-:W-:-:S07]  /*1b410*/  IMAD.MOV.U32 R7, RZ, RZ, R14 ;  /* 0x000000ffff077224 */ /* 0x000fce00078e000e */
[----:B------:R-:W-:Y:S05]  /*1b420*/  WARPSYNC.COLLECTIVE R15, `(.L_x_15703) ;  /* 0x000000000f087348 */ /* 0x000fea0003c00000 */
[----:B------:R0:W1:Y:S02]  /*1b430*/  SHFL.IDX P6, R14, R13, R12, R11 ;  /* 0x0000000c0d0e7389 */ /* 0x00006400000c000b */
[----:B01----:R-:W-:Y:S01]  /*1b440*/  ENDCOLLECTIVE ;  /* 0x000000000000791b */ /* 0x003fe20003800000 */
.L_x_15703:
        /* <DEDUP_REMOVED lines=10> */
.L_x_15704:
[----:B------:R-:W-:Y:S01]  /*1b4f0*/  @!PT LDS RZ, [RZ] ;  /* 0x00000000fffff984 */ /* 0x000fe20000000800 */
[----:B------:R-:W-:Y:S01]  /*1b500*/  @!PT LDS RZ, [RZ] ;  /* 0x00000000fffff984 */ /* 0x000fe20000000800 */
[----:B------:R-:W-:Y:S01]  /*1b510*/  @!PT LDS RZ, [RZ] ;  /* 0x00000000fffff984 */ /* 0x000fe20000000800 */
[----:B------:R0:W-:Y:S01]  /*1b520*/  @P0 LDGSTS.E.BYPASS.LTC128B.128 [R8+0x11400], desc[UR40][R6.64], !P2 ;  /* 0x1140000006080fae */ /* 0x0001e2000d101d68 */
[----:B------:R-:W-:Y:S01]  /*1b530*/  IMAD.MOV.U32 R0, RZ, RZ, R14 ;  /* 0x000000ffff007224 */ /* 0x000fe200078e000e */
[----:B------:R-:W-:Y:S06]  /*1b540*/  BRA `(.L_x_15705) ;  /* 0xffffff9c00a07947 */ /* 0x000fec000383ffff */
.L_x_15558:
        /* <DEDUP_REMOVED lines=12> */
.L_x_15706:
[----:B------:R-:W-:Y:S02]  /*1b610*/  IMAD.MOV.U32 R13, RZ, RZ, R2 ;  /* 0x000000ffff0d7224 */ /* 0x000fe400078e0002 */
[----:B------:R-:W-:-:S07]  /*1b620*/  IMAD.MOV.U32 R6, RZ, RZ, R14 ;  /* 0x000000ffff067224 */ /* 0x000fce00078e000e */
[----:B------:R-:W-:Y:S05]  /*1b630*/  WARPSYNC.COLLECTIVE R15, `(.L_x_15707) ;  /* 0x000000000f087348 */ /* 0x000fea0003c00000 */
[----:B------:R0:W1:Y:S02]  /*1b640*/  SHFL.IDX P6, R14, R13, R12, R11 ;  /* 0x0000000c0d0e7389 */ /* 0x00006400000c000b */
[----:B01----:R-:W-:Y:S01]  /*1b650*/  ENDCOLLECTIVE ;  /* 0x000000000000791b */ /* 0x003fe20003800000 */
.L_x_15707:
[----:B------:R-:W-:Y:S01]  /*1b660*/  MOV R13, R0 ;  /* 0x00000000000d7202 */ /* 0x000fe20000000f00 */
[----:B------:R-:W-:Y:S02]  /*1b670*/  IMAD.MOV.U32 R12, RZ, RZ, 0x1 ;  /* 0x00000001ff0c7424 */ /* 0x000fe400078e00ff */
[----:B------:R-:W-:-:S07]  /*1b680*/  IMAD.MOV.U32 R7, RZ, RZ, R14 ;  /* 0x000000ffff077224 */ /* 0x000fce00078e000e */
[----:B------:R-:W-:Y:S05]  /*1b690*/  WARPSYNC.COLLECTIVE R15, `(.L_x_15708) ;  /* 0x000000000f087348 */ /* 0x000fea0003c00000 */
[----:B------:R0:W1:Y:S02]  /*1b6a0*/  SHFL.IDX P6, R14, R13, R12, R11 ;  /* 0x0000000c0d0e7389 */ /* 0x00006400000c000b */
[----:B01----:R-:W-:Y:S01]  /*1b6b0*/  ENDCOLLECTIVE ;  /* 0x000000000000791b */ /* 0x003fe20003800000 */
.L_x_15708:
        /* <DEDUP_REMOVED lines=15> */
.L_x_15709:
[----:B------:R-:W-:Y:S02]  /*1b7b0*/  IMAD.MOV.U32 R13, RZ, RZ, R0 ;  /* 0x000000ffff0d7224 */ /* 0x000fe400078e0000 */
[----:B------:R-:W-:Y:S02]  /*1b7c0*/  IMAD.MOV.U32 R12, RZ, RZ, 0x2 ;  /* 0x00000002ff0c7424 */ /* 0x000fe400078e00ff */
[----:B------:R-:W-:-:S07]  /*1b7d0*/  IMAD.MOV.U32 R7, RZ, RZ, R14 ;  /* 0x000000ffff077224 */ /* 0x000fce00078e000e */
[----:B------:R-:W-:Y:S05]  /*1b7e0*/  WARPSYNC.COLLECTIVE R15, `(.L_x_15710) ;  /* 0x000000000f087348 */ /* 0x000fea0003c00000 */
[----:B------:R0:W1:Y:S02]  /*1b7f0*/  SHFL.IDX P6, R14, R13, R12, R11 ;  /* 0x0000000c0d0e7389 */ /* 0x00006400000c000b */
[----:B01----:R-:W-:Y:S01]  /*1b800*/  ENDCOLLECTIVE ;  /* 0x000000000000791b */ /* 0x003fe20003800000 */
.L_x_15710:
        /* <DEDUP_REMOVED lines=16> */
.L_x_15711:
[----:B------:R-:W-:Y:S02]  /*1b910*/  IMAD.MOV.U32 R13, RZ, RZ, R0 ;  /* 0x000000ffff0d7224 */ /* 0x000fe400078e0000 */
[----:B------:R-:W-:Y:S02]  /*1b920*/  IMAD.MOV.U32 R12, RZ, RZ, 0x3 ;  /* 0x00000003ff0c7424 */ /* 0x000fe400078e00ff */
[----:B------:R-:W-:-:S07]  /*1b930*/  IMAD.MOV.U32 R7, RZ, RZ, R14 ;  /* 0x000000ffff077224 */ /* 0x000fce00078e000e */
[----:B------:R-:W-:Y:S05]  /*1b940*/  WARPSYNC.COLLECTIVE R15, `(.L_x_15712) ;  /* 0x000000000f087348 */ /* 0x000fea0003c00000 */
[----:B------:R0:W1:Y:S02]  /*1b950*/  SHFL.IDX P6, R14, R13, R12, R11 ;  /* 0x0000000c0d0e7389 */ /* 0x00006400000c000b */
[----:B01----:R-:W-:Y:S01]  /*1b960*/  ENDCOLLECTIVE ;  /* 0x000000000000791b */ /* 0x003fe20003800000 */
.L_x_15712:
        /* <DEDUP_REMOVED lines=16> */
.L_x_15713:
[----:B------:R-:W-:Y:S02]  /*1ba70*/  IMAD.MOV.U32 R13, RZ, RZ, R0 ;  /* 0x000000ffff0d7224 */ /* 0x000fe400078e0000 */
[----:B------:R-:W-:Y:S02]  /*1ba80*/  IMAD.MOV.U32 R12, RZ, RZ, 0x4 ;  /* 0x00000004ff0c7424 */ /* 0x000fe400078e00ff */
[----:B------:R-:W-:-:S07]  /*1ba90*/  IMAD.MOV.U32 R7, RZ, RZ, R14 ;  /* 0x000000ffff077224 */ /* 0x000fce00078e000e */
[----:B------:R-:W-:Y:S05]  /*1baa0*/  WARPSYNC.COLLECTIVE R15, `(.L_x_15714) ;  /* 0x000000000f087348 */ /* 0x000fea0003c00000 */
[----:B------:R0:W1:Y:S02]  /*1bab0*/  SHFL.IDX P6, R14, R13, R12, R11 ;  /* 0x0000000c0d0e7389 */ /* 0x00006400000c000b */
[----:B01----:R-:W-:Y:S01]  /*1bac0*/  ENDCOLLECTIVE ;  /* 0x000000000000791b */ /* 0x003fe20003800000 */
.L_x_15714:
[----:B------:R-:W-:-:S04]  /*1bad0*/  @!P1 LEA R7, P2, R21, R7, 0x1 ;  /* 0x0000000715079211 */ /* 0x000fc800078408ff */
[----:B------:R-:W-:-:S04]  /*1bae0*/  @!P1 IADD3.X R6, RZ, R6, RZ, P2, !PT ;  /* 0x00000006ff069210 */ /* 0x000fc800017fe4ff */
        /* <DEDUP_REMOVED lines=14> */
.L_x_15715:
[----:B------:R-:W-:Y:S02]  /*1bbd0*/  IMAD.MOV.U32 R13, RZ, RZ, R0 ;  /* 0x000000ffff0d7224 */ /* 0x000fe400078e0000 */
[----:B------:R-:W-:Y:S02]  /*1bbe0*/  IMAD.MOV.U32 R12, RZ, RZ, 0x5 ;  /* 0x00000005ff0c7424 */ /* 0x000fe400078e00ff */
[----:B------:R-:W-:-:S07]  /*1bbf0*/  IMAD.MOV.U32 R7, RZ, RZ, R14 ;  /* 0x000000ffff077224 */ /* 0x000fce00078e000e */
[----:B------:R-:W-:Y:S05]  /*1bc00*/  WARPSYNC.COLLECTIVE R15, `(.L_x_15716) ;  /* 0x000000000f087348 */ /* 0x000fea0003c00000 */
[----:B------:R0:W1:Y:S02]  /*1bc10*/  SHFL.IDX P6, R14, R13, R12, R11 ;  /* 0x0000000c0d0e7389 */ /* 0x00006400000c000b */
[----:B01----:R-:W-:Y:S01]  /*1bc20*/  ENDCOLLECTIVE ;  /* 0x000000000000791b */ /* 0x003fe20003800000 */
.L_x_15716:
        /* <DEDUP_REMOVED lines=16> */
.L_x_15717:
[----:B------:R-:W-:Y:S02]  /*1bd30*/  IMAD.MOV.U32 R13, RZ, RZ, R0 ;  /* 0x000000ffff0d7224 */ /* 0x000fe400078e0000 */
[----:B------:R-:W-:Y:S02]  /*1bd40*/  IMAD.MOV.U32 R12, RZ, RZ, 0x6 ;  /* 0x00000006ff0c7424 */ /* 0x000fe400078e00ff */
[----:B------:R-:W-:-:S07]  /*1bd50*/  IMAD.MOV.U32 R7, RZ, RZ, R14 ;  /* 0x000000ffff077224 */ /* 0x000fce00078e000e */
[----:B------:R-:W-:Y:S05]  /*1bd60*/  WARPSYNC.COLLECTIVE R15, `(.L_x_15718) ;  /* 0x000000000f087348 */ /* 0x000fea0003c00000 */
[----:B------:R0:W1:Y:S02]  /*1bd70*/  SHFL.IDX P6, R14, R13, R12, R11 ;  /* 0x0000000c0d0e7389 */ /* 0x00006400000c000b */
[----:B01----:R-:W-:Y:S01]  /*1bd80*/  ENDCOLLECTIVE ;  /* 0x000000000000791b */ /* 0x003fe20003800000 */
.L_x_15718:
        /* <DEDUP_REMOVED lines=16> */
.L_x_15719:
[----:B------:R-:W-:Y:S02]  /*1be90*/  IMAD.MOV.U32 R13, RZ, RZ, R0 ;  /* 0x000000ffff0d7224 */ /* 0x000fe400078e0000 */
[----:B------:R-:W-:Y:S02]  /*1bea0*/  IMAD.MOV.U32 R12, RZ, RZ, 0x7 ;  /* 0x00000007ff0c7424 */ /* 0x000fe400078e00ff */
[----:B------:R-:W-:Y:S02]  /*1beb0*/  VIADD R0, R17, 0x70 ;  /* 0x0000007011007836 */ /* 0x000fe40000000000 */
[----:B------:R-:W-:-:S07]  /*1bec0*/  IMAD.MOV.U32 R7, RZ, RZ, R14 ;  /* 0x000000ffff077224 */ /* 0x000fce00078e000e */
[----:B------:R-:W-:Y:S05]  /*1bed0*/  WARPSYNC.COLLECTIVE R15, `(.L_x_15720) ;  /* 0x000000000f087348 */ /* 0x000fea0003c00000 */
[----:B------:R0:W1:Y:S02]  /*1bee0*/  SHFL.IDX P6, R14, R13, R12, R11 ;  /* 0x0000000c0d0e7389 */ /* 0x00006400000c000b */
[----:B01----:R-:W-:Y:S01]  /*1bef0*/  ENDCOLLECTIVE ;  /* 0x000000000000791b */ /* 0x003fe20003800000 */
.L_x_15720:
        /* <DEDUP_REMOVED lines=11> */
[----:B------:R-:W-:Y:S02]  /*1bfb0*/  VIADD R0, R17, 0x80 ;  /* 0x0000008011007836 */ /* 0x000fe40000000000 */
[----:B0-----:R-:W-:-:S10]  /*1bfc0*/  IMAD.MOV.U32 R6, RZ, RZ, R14 ;  /* 0x000000ffff067224 */ /* 0x001fd400078e000e */
[----:B------:R-:W-:Y:S05]  /*1bfd0*/  WARPSYNC.COLLECTIVE R15, `(.L_x_15721) ;  /* 0x000000000f087348 */ /* 0x000fea0003c00000 */
[----:B------:R0:W1:Y:S02]  /*1bfe0*/  SHFL.IDX P6, R14, R13, R12, R11 ;  /* 0x0000000c0d0e7389 */ /* 0x00006400000c000b */
[----:B01----:R-:W-:Y:S01]  /*1bff0*/  ENDCOLLECTIVE ;  /* 0x000000000000791b */ /* 0x003fe20003800000 */
.L_x_15721:
[----:B------:R-:W-:Y:S02]  /*1c000*/  IMAD.MOV.U32 R13, RZ, RZ, R4 ;  /* 0x000000ffff0d7224 */ /* 0x000fe400078e0004 */
[----:B------:R-:W-:Y:S02]  /*1c010*/  IMAD.MOV.U32 R12, RZ, RZ, RZ ;  /* 0x000000ffff0c7224 */ /* 0x000fe400078e00ff */
[----:B------:R-:W-:-:S07]  /*1c020*/  IMAD.MOV.U32 R2, RZ, RZ, R14 ;  /* 0x000000ffff027224 */ /* 0x000fce00078e000e */
[----:B------:R-:W-:Y:S05]  /*1c030*/  WARPSYNC.COLLECTIVE R15, `(.L_x_15722) ;  /* 0x000000000f087348 */ /* 0x000fea0003c00000 */
[----:B------:R0:W1:Y:S02]  /*1c040*/  SHFL.IDX P6, R14, R13, R12, R11 ;  /* 0x0000000c0d0e7389 */ /* 0x00006400000c000b */
[----:B01----:R-:W-:Y:S01]  /*1c050*/  ENDCOLLECTIVE ;  /* 0x000000000000791b */ /* 0x003fe20003800000 */
.L_x_15722:
[----:B------:R-:W-:-:S05]  /*1c060*/  @!P1 LEA R2, P2, R21, R2, 0x1 ;  /* 0x0000000215029211 */ /* 0x000fca00078408ff */
[----:B------:R-:W-:-:S04]  /*1c070*/  @!P1 IMAD.X R6, RZ, RZ, R6, P2 ;  /* 0x000000ffff069224 */ /* 0x000fc800010e0606 */
[----:B------:R-:W-:Y:S02]  /*1c080*/  @!P1 IMAD.MOV.U32 R7, RZ, RZ, R6 ;  /* 0x000000ffff079224 */ /* 0x000fe400078e0006 */
[----:B------:R-:W-:Y:S02]  /*1c090*/  IMAD.MOV.U32 R13, RZ, RZ, R5 ;  /* 0x000000ffff0d7224 */ /* 0x000fe400078e0005 */
[----:B------:R-:W-:Y:S02]  /*1c0a0*/  @!P1 IMAD.MOV.U32 R6, RZ, RZ, R2 ;  /* 0x000000ffff069224 */ /* 0x000fe400078e0002 */
[----:B------:R-:W-:-:S03]  /*1c0b0*/  VIADD R2, R17, 0xa0 ;  /* 0x000000a011027836 */ /* 0x000fc60000000000 */
        /* <DEDUP_REMOVED lines=9> */
.L_x_15723:
[----:B------:R-:W-:Y:S02]  /*1c150*/  IMAD.MOV.U32 R13, RZ, RZ, R4 ;  /* 0x000000ffff0d7224 */ /* 0x000fe400078e0004 */
[----:B------:R-:W-:Y:S02]  /*1c160*/  IMAD.MOV.U32 R12, RZ, RZ, 0x1 ;  /* 0x00000001ff0c7424 */ /* 0x000fe400078e00ff */
[----:B------:R-:W-:-:S07]  /*1c170*/  IMAD.MOV.U32 R0, RZ, RZ, R14 ;  /* 0x000000ffff007224 */ /* 0x000fce00078e000e */
[----:B------:R-:W-:Y:S05]  /*1c180*/  WARPSYNC.COLLECTIVE R15, `(.L_x_15724) ;  /* 0x000000000f087348 */ /* 0x000fea0003c00000 */
[----:B------:R0:W1:Y:S02]  /*1c190*/  SHFL.IDX P6, R14, R13, R12, R11 ;  /* 0x0000000c0d0e7389 */ /* 0x00006400000c000b */
[----:B01----:R-:W-:Y:S01]  /*1c1a0*/  ENDCOLLECTIVE ;  /* 0x000000000000791b */ /* 0x003fe20003800000 */
.L_x_15724:
[----:B------:R-:W-:-:S05]  /*1c1b0*/  @!P1 LEA R0, P2, R21, R0, 0x1 ;  /* 0x0000000015009211 */ /* 0x000fca00078408ff */
[----:B------:R-:W-:-:S05]  /*1c1c0*/  @!P1 IMAD.X R6, RZ, RZ, R8, P2 ;  /* 0x000000ffff069224 */ /* 0x000fca00010e0608 */
[----:B------:R-:W-:Y:S01]  /*1c1d0*/  @!P1 MOV R7, R6 ;  /* 0x0000000600079202 */ /* 0x000fe20000000f00 */
[----:B------:R-:W-:Y:S02]  /*1c1e0*/  @!P1 IMAD.MOV.U32 R6, RZ, RZ, R0 ;  /* 0x000000ffff069224 */ /* 0x000fe400078e0000 */
[----:B------:R-:W-:Y:S02]  /*1c1f0*/  VIADD R0, R17, 0x90 ;  /* 0x0000009011007836 */ /* 0x000fe40000000000 */
[----:B------:R-:W-:Y:S01]  /*1c200*/  IMAD.MOV.U32 R13, RZ, RZ, R5 ;  /* 0x000000ffff0d7224 */ /* 0x000fe200078e0005 */
[----:B------:R-:W-:Y:S01]  /*1c210*/  @!PT LDS RZ, [RZ] ;  /* 0x00000000fffff984 */ /* 0x000fe20000000800 */
[----:B------:R-:W-:Y:S01]  /*1c220*/  @!PT LDS RZ, [RZ] ;  /* 0x00000000fffff984 */ /* 0x000fe20000000800 */
[----:B------:R-:W-:Y:S01]  /*1c230*/  @!PT LDS RZ, [RZ] ;  /* 0x00000000fffff984 */ /* 0x000fe20000000800 */
[----:B------:R0:W-:Y:S02]  /*1c240*/  @!P1 LDGSTS.E.BYPASS.LTC128B.128 [R20+0xc400], desc[UR40][R6.64], !P0 ;  /* 0x0c40000006149fae */ /* 0x0001e4000c101d68 */
[----:B------:R-:W-:Y:S01]  /*1c250*/  ISETP.GE.AND P1, PT, R0, R3, PT ;  /* 0x000000030000720c */ /* 0x000fe20003f26270 */
[----:B------:R-:W-:-:S12]  /*1c260*/  IMAD.MOV.U32 R0, RZ, RZ, R14 ;  /* 0x000000ffff007224 */ /* 0x000fd800078e000e */
[----:B0-----:R-:W-:Y:S05]  /*1c270*/  WARPSYNC.COLLECTIVE R15, `(.L_x_15725) ;  /* 0x000000000f087348 */ /* 0x001fea0003c00000 */
[----:B------:R1:W2:Y:S02]  /*1c280*/  SHFL.IDX P6, R14, R13, R12, R11 ;  /* 0x0000000c0d0e7389 */ /* 0x0002a400000c000b */
[----:B012---:R-:W-:Y:S01]  /*1c290*/  ENDCOLLECTIVE ;  /* 0x000000000000791b */ /* 0x007fe20003800000 */
.L_x_15725:
[----:B------:R-:W-:Y:S02]  /*1c2a0*/  IMAD.MOV.U32 R13, RZ, RZ, R4 ;  /* 0x000000ffff0d7224 */ /* 0x000fe400078e0004 */
[----:B------:R-:W-:Y:S02]  /*1c2b0*/  IMAD.MOV.U32 R12, RZ, RZ, 0x2 ;  /* 0x00000002ff0c7424 */ /* 0x000fe400078e00ff */
[----:B------:R-:W-:-:S07]  /*1c2c0*/  IMAD.MOV.U32 R6, RZ, RZ, R14 ;  /* 0x000000ffff067224 */ /* 0x000fce00078e000e */
[----:B------:R-:W-:Y:S05]  /*1c2d0*/  WARPSYNC.COLLECTIVE R15, `(.L_x_15726) ;  /* 0x000000000f087348 */ /* 0x000fea0003c00000 */
[----:B------:R0:W1:Y:S02]  /*1c2e0*/  SHFL.IDX P6, R14, R13, R12, R11 ;  /* 0x0000000c0d0e7389 */ /* 0x00006400000c000b */
[----:B01----:R-:W-:Y:S01]  /*1c2f0*/  ENDCOLLECTIVE ;  /* 0x000000000000791b */ /* 0x003fe20003800000 */
.L_x_15726:
        /* <DEDUP_REMOVED lines=13> */
.L_x_15727:
[----:B------:R-:W-:Y:S01]  /*1c3d0*/  IMAD.MOV.U32 R13, RZ, RZ, R4 ;  /* 0x000000ffff0d7224 */ /* 0x000fe200078e0004 */
[----:B------:R-:W-:Y:S01]  /*1c3e0*/  MOV R12, 0x3 ;  /* 0x00000003000c7802 */ /* 0x000fe20000000f00 */
[----:B------:R-:W-:-:S07]  /*1c3f0*/  IMAD.MOV.U32 R6, RZ, RZ, R14 ;  /* 0x000000ffff067224 */ /* 0x000fce00078e000e */
[----:B------:R-:W-:Y:S05]  /*1c400*/  WARPSYNC.COLLECTIVE R15, `(.L_x_15728) ;  /* 0x000000000f087348 */ /* 0x000fea0003c00000 */
[----:B------:R0:W1:Y:S02]  /*1c410*/  SHFL.IDX P6, R14, R13, R12, R11 ;  /* 0x0000000c0d0e7389 */ /* 0x00006400000c000b */
[----:B01----:R-:W-:Y:S01]  /*1c420*/  ENDCOLLECTIVE ;  /* 0x000000000000791b */ /* 0x003fe20003800000 */
.L_x_15728:
        /* <DEDUP_REMOVED lines=12> */
.L_x_15729:
[----:B------:R-:W-:Y:S01]  /*1c4f0*/  IMAD.MOV.U32 R2, RZ, RZ, R14 ;  /* 0x000000ffff027224 */ /* 0x000fe200078e000e */
[----:B------:R-:W-:Y:S06]  /*1c500*/  BRA `(.L_x_15730) ;  /* 0xffffff9c009c7947 */ /* 0x000fec000383ffff */
.L_x_15561:
[----:B-1----:R1:W2:Y:S02]  /*1c510*/  SYNCS.PHASECHK.TRANS64.TRYWAIT P0, [R22+URZ+0x16820], R0 ;  /* 0x01682000160075a7 */ /* 0x0022a4000800017f */
[----:B--2---:R-:W-:Y:S05]  /*1c520*/  @!P0 NANOSLEEP.SYNCS 0x989680 ;  /* 0x009896800000895d */ /* 0x004fea0003900000 */
[----:B------:R-:W2:Y:S02]  /*1c530*/  @!P0 SYNCS.PHASECHK.TRANS64 P0, [R22+URZ+0x16820], R0 ;  /* 0x01682000160085a7 */ /* 0x000ea4000800007f */
[----:B--2---:R-:W-:Y:S05]  /*1c540*/  @!P0 BRA `(.L_x_15561) ;  /* 0xfffffffc00f08947 */ /* 0x004fea000383ffff */
[----:B------:R-:W-:Y:S05]  /*1c550*/  BRA `(.L_x_15731) ;  /* 0xffffff9c00f87947 */ /* 0x000fea000383ffff */
.L_x_15566:
[----:B0-----:R0:W1:Y:S02]  /*1c560*/  SYNCS.PHASECHK.TRANS64.TRYWAIT P0, [R5+URZ+0x16840], R2 ;  /* 0x01684002050075a7 */ /* 0x001064000800017f */
[----:B-1----:R-:W-:Y:S05]  /*1c570*/  @!P0 NANOSLEEP.SYNCS 0x989680 ;  /* 0x009896800000895d */ /* 0x002fea0003900000 */
[----:B------:R-:W1:Y:S02]  /*1c580*/  @!P0 SYNCS.PHASECHK.TRANS64 P0, [R5+URZ+0x16840], R2 ;  /* 0x01684002050085a7 */ /* 0x000e64000800007f */
[----:B-1----:R-:W-:Y:S05]  /*1c590*/  @!P0 BRA `(.L_x_15566) ;  /* 0xfffffffc00f08947 */ /* 0x002fea000383ffff */
[----:B------:R-:W-:Y:S05]  /*1c5a0*/  BRA `(.L_x_15732) ;  /* 0xffffffa000d47947 */ /* 0x000fea000383ffff */
.L_x_15567:
        /* <DEDUP_REMOVED lines=8> */
.L_x_15734:
[----:B------:R-:W-:Y:S05]  /*1c630*/  BSYNC B1 ;  /* 0x0000000000017941 */ /* 0x000fea0003800000 */
.L_x_15733:
        /* <DEDUP_REMOVED lines=10> */
.L_x_15735:
[----:B------:R-:W-:Y:S01]  /*1c6e0*/  IMAD.MOV.U32 R13, RZ, RZ, R10 ;  /* 0x000000ffff0d7224 */ /* 0x000fe200078e000a */
[----:B------:R-:W-:Y:S01]  /*1c6f0*/  MOV R12, 0x1 ;  /* 0x00000001000c7802 */ /* 0x000fe20000000f00 */
[----:B------:R-:W-:Y:S02]  /*1c700*/  IMAD.SHL.U32 R7, R7, 0x8, RZ ;  /* 0x0000000807077824 */ /* 0x000fe400078e00ff */
[----:B------:R-:W-:-:S03]  /*1c710*/  IMAD.MOV.U32 R2, RZ, RZ, R14 ;  /* 0x000000ffff027224 */ /* 0x000fc600078e000e */
[----:B------:R-:W-:-:S07]  /*1c720*/  LOP3.LUT R7, R7, 0x38, RZ, 0xc0, !PT ;  /* 0x0000003807077812 */ /* 0x000fce00078ec0ff */
[----:B------:R-:W-:Y:S05]  /*1c730*/  WARPSYNC.COLLECTIVE R15, `(.L_x_15736) ;  /* 0x000000000f087348 */ /* 0x000fea0003c00000 */
[----:B------:R0:W1:Y:S02]  /*1c740*/  SHFL.IDX P6, R14, R13, R12, R11 ;  /* 0x0000000c0d0e7389 */ /* 0x00006400000c000b */
[----:B01----:R-:W-:Y:S01]  /*1c750*/  ENDCOLLECTIVE ;  /* 0x000000000000791b */ /* 0x003fe20003800000 */
.L_x_15736:
        /* <DEDUP_REMOVED lines=12> */
.L_x_15737:
[----:B------:R-:W-:Y:S02]  /*1c820*/  IMAD.MOV.U32 R13, RZ, RZ, R10 ;  /* 0x000000ffff0d7224 */ /* 0x000fe400078e000a */
[----:B------:R-:W-:Y:S02]  /*1c830*/  IMAD.MOV.U32 R12, RZ, RZ, 0x2 ;  /* 0x00000002ff0c7424 */ /* 0x000fe400078e00ff */
[----:B------:R-:W-:-:S07]  /*1c840*/  IMAD.MOV.U32 R2, RZ, RZ, R14 ;  /* 0x000000ffff027224 */ /* 0x000fce00078e000e */
[----:B------:R-:W-:Y:S05]  /*1c850*/  WARPSYNC.COLLECTIVE R15, `(.L_x_15738) ;  /* 0x000000000f087348 */ /* 0x000fea0003c00000 */
[----:B------:R0:W1:Y:S02]  /*1c860*/  SHFL.IDX P6, R14, R13, R12, R11 ;  /* 0x0000000c0d0e7389 */ /* 0x00006400000c000b */
[----:B01----:R-:W-:Y:S01]  /*1c870*/  ENDCOLLECTIVE ;  /* 0x000000000000791b */ /* 0x003fe20003800000 */
.L_x_15738:
        /* <DEDUP_REMOVED lines=11> */
.L_x_15739:
[----:B------:R-:W-:Y:S02]  /*1c930*/  IMAD.MOV.U32 R13, RZ, RZ, R10 ;  /* 0x000000ffff0d7224 */ /* 0x000fe400078e000a */
[----:B------:R-:W-:Y:S02]  /*1c940*/  IMAD.MOV.U32 R12, RZ, RZ, 0x3 ;  /* 0x00000003ff0c7424 */ /* 0x000fe400078e00ff */
[----:B------:R-:W-:-:S07]  /*1c950*/  IMAD.MOV.U32 R2, RZ, RZ, R14 ;  /* 0x000000ffff027224 */ /* 0x000fce00078e000e */
[----:B------:R-:W-:Y:S05]  /*1c960*/  WARPSYNC.COLLECTIVE R15, `(.L_x_15740) ;  /* 0x000000000f087348 */ /* 0x000fea0003c00000 */
[----:B------:R0:W1:Y:S02]  /*1c970*/  SHFL.IDX P6, R14, R13, R12, R11 ;  /* 0x0000000c0d0e7389 */ /* 0x00006400000c000b */
[----:B01----:R-:W-:Y:S01]  /*1c980*/  ENDCOLLECTIVE ;  /* 0x000000000000791b */ /* 0x003fe20003800000 */
.L_x_15740:
        /* <DEDUP_REMOVED lines=11> */
.L_x_15741:
[----:B------:R-:W-:Y:S02]  /*1ca40*/  IMAD.MOV.U32 R13, RZ, RZ, R10 ;  /* 0x000000ffff0d7224 */ /* 0x000fe400078e000a */
[----:B------:R-:W-:Y:S02]  /*1ca50*/  IMAD.MOV.U32 R12, RZ, RZ, 0x4 ;  /* 0x00000004ff0c7424 */ /* 0x000fe400078e00ff */
[----:B------:R-:W-:-:S07]  /*1ca60*/  IMAD.MOV.U32 R2, RZ, RZ, R14 ;  /* 0x000000ffff027224 */ /* 0x000fce00078e000e */
[----:B------:R-:W-:Y:S05]  /*1ca70*/  WARPSYNC.COLLECTIVE R15, `(.L_x_15742) ;  /* 0x000000000f087348 */ /* 0x000fea0003c00000 */
[----:B------:R0:W1:Y:S02]  /*1ca80*/  SHFL.IDX P6, R14, R13, R12, R11 ;  /* 0x0000000c0d0e7389 */ /* 0x00006400000c000b */
[----:B01----:R-:W-:Y:S01]  /*1ca90*/  ENDCOLLECTIVE ;  /* 0x000000000000791b */ /* 0x003fe20003800000 */
.L_x_15742:
        /* <DEDUP_REMOVED lines=11> */
.L_x_15743:
[----:B------:R-:W-:Y:S02]  /*1cb50*/  IMAD.MOV.U32 R13, RZ, RZ, R10 ;  /* 0x000000ffff0d7224 */ /* 0x000fe400078e000a */
[----:B------:R-:W-:Y:S02]  /*1cb60*/  IMAD.MOV.U32 R12, RZ, RZ, 0x5 ;  /* 0x00000005ff0c7424 */ /* 0x000fe400078e00ff */
[----:B------:R-:W-:-:S07]  /*1cb70*/  IMAD.MOV.U32 R2, RZ, RZ, R14 ;  /* 0x000000ffff027224 */ /* 0x000fce00078e000e */
[----:B------:R-:W-:Y:S05]  /*1cb80*/  WARPSYNC.COLLECTIVE R15, `(.L_x_15744) ;  /* 0x000000000f087348 */ /* 0x000fea0003c00000 */
[----:B------:R0:W1:Y:S02]  /*1cb90*/  SHFL.IDX P6, R14, R13, R12, R11 ;  /* 0x0000000c0d0e7389 */ /* 0x00006400000c000b */
[----:B01----:R-:W-:Y:S01]  /*1cba0*/  ENDCOLLECTIVE ;  /* 0x000000000000791b */ /* 0x003fe20003800000 */
.L_x_15744:
        /* <DEDUP_REMOVED lines=11> */
.L_x_15745:
[----:B------:R-:W-:Y:S02]  /*1cc60*/  IMAD.MOV.U32 R13, RZ, RZ, R10 ;  /* 0x000000ffff0d7224 */ /* 0x000fe400078e000a */
[----:B------:R-:W-:Y:S02]  /*1cc70*/  IMAD.MOV.U32 R12, RZ, RZ, 0x6 ;  /* 0x00000006ff0c7424 */ /* 0x000fe400078e00ff */
[----:B------:R-:W-:-:S07]  /*1cc80*/  IMAD.MOV.U32 R2, RZ, RZ, R14 ;  /* 0x000000ffff027224 */ /* 0x000fce00078e000e */
[----:B------:R-:W-:Y:S05]  /*1cc90*/  WARPSYNC.COLLECTIVE R15, `(.L_x_15746) ;  /* 0x000000000f087348 */ /* 0x000fea0003c00000 */
[----:B------:R0:W1:Y:S02]  /*1cca0*/  SHFL.IDX P6, R14, R13, R12, R11 ;  /* 0x0000000c0d0e7389 */ /* 0x00006400000c000b */
[----:B01----:R-:W-:Y:S01]  /*1ccb0*/  ENDCOLLECTIVE ;  /* 0x000000000000791b */ /* 0x003fe20003800000 */
.L_x_15746:
        /* <DEDUP_REMOVED lines=11> */
.L_x_15747:
[----:B------:R-:W-:Y:S02]  /*1cd70*/  IMAD.MOV.U32 R13, RZ, RZ, R10 ;  /* 0x000000ffff0d7224 */ /* 0x000fe400078e000a */
[----:B------:R-:W-:Y:S02]  /*1cd80*/  IMAD.MOV.U32 R12, RZ, RZ, 0x7 ;  /* 0x00000007ff0c7424 */ /* 0x000fe400078e00ff */
[----:B------:R-:W-:-:S07]  /*1cd90*/  IMAD.MOV.U32 R2, RZ, RZ, R14 ;  /* 0x000000ffff027224 */ /* 0x000fce00078e000e */
[----:B------:R-:W-:Y:S05]  /*1cda0*/  WARPSYNC.COLLECTIVE R15, `(.L_x_15748) ;  /* 0x000000000f087348 */ /* 0x000fea0003c00000 */
[----:B------:R0:W1:Y:S02]  /*1cdb0*/  SHFL.IDX P6, R14, R13, R12, R11 ;  /* 0x0000000c0d0e7389 */ /* 0x00006400000c000b */
[----:B01----:R-:W-:Y:S01]  /*1cdc0*/  ENDCOLLECTIVE ;  /* 0x000000000000791b */ /* 0x003fe20003800000 */
.L_x_15748:
        /* <DEDUP_REMOVED lines=11> */
.L_x_15749:
[----:B------:R-:W-:Y:S01]  /*1ce80*/  IMAD.MOV.U32 R2, RZ, RZ, R14 ;  /* 0x000000ffff027224 */ /* 0x000fe200078e000e */
[----:B------:R-:W-:Y:S06]  /*1ce90*/  BRA `(.L_x_15750) ;  /* 0xffffff9c00c47947 */ /* 0x000fec000383ffff */
.L_x_15572:
[----:B-1----:R1:W2:Y:S02]  /*1cea0*/  SYNCS.PHASECHK.TRANS64.TRYWAIT P0, [R5+URZ+0x16860], R2 ;  /* 0x01686002050075a7 */ /* 0x0022a4000800017f */
[----:B--2---:R-:W-:Y:S05]  /*1ceb0*/  @!P0 NANOSLEEP.SYNCS 0x989680 ;  /* 0x009896800000895d */ /* 0x004fea0003900000 */
[----:B------:R-:W2:Y:S02]  /*1cec0*/  @!P0 SYNCS.PHASECHK.TRANS64 P0, [R5+URZ+0x16860], R2 ;  /* 0x01686002050085a7 */ /* 0x000ea4000800007f */
[----:B--2---:R-:W-:Y:S05]  /*1ced0*/  @!P0 BRA `(.L_x_15572) ;  /* 0xfffffffc00f08947 */ /* 0x004fea000383ffff */
[----:B------:R-:W-:Y:S05]  /*1cee0*/  BRA `(.L_x_15751) ;  /* 0xffffffa0001c7947 */ /* 0x000fea000383ffff */
.L_x_15573:
        /* <DEDUP_REMOVED lines=8> */
.L_x_15753:
[----:B------:R-:W-:Y:S05]  /*1cf70*/  BSYNC B1 ;  /* 0x0000000000017941 */ /* 0x000fea0003800000 */
.L_x_15752:
        /* <DEDUP_REMOVED lines=10> */
.L_x_15754:
[----:B------:R-:W-:Y:S02]  /*1d020*/  IMAD.MOV.U32 R13, RZ, RZ, R25 ;  /* 0x000000ffff0d7224 */ /* 0x000fe400078e0019 */
[----:B------:R-:W-:Y:S02]  /*1d030*/  IMAD.MOV.U32 R12, RZ, RZ, 0x1 ;  /* 0x00000001ff0c7424 */ /* 0x000fe400078e00ff */
[----:B------:R-:W-:-:S07]  /*1d040*/  IMAD.MOV.U32 R2, RZ, RZ, R14 ;  /* 0x000000ffff027224 */ /* 0x000fce00078e000e */
[----:B------:R-:W-:Y:S05]  /*1d050*/  WARPSYNC.COLLECTIVE R15, `(.L_x_15755) ;  /* 0x000000000f087348 */ /* 0x000fea0003c00000 */
[----:B------:R0:W1:Y:S02]  /*1d060*/  SHFL.IDX P6, R14, R13, R12, R11 ;  /* 0x0000000c0d0e7389 */ /* 0x00006400000c000b */
[----:B01----:R-:W-:Y:S01]  /*1d070*/  ENDCOLLECTIVE ;  /* 0x000000000000791b */ /* 0x003fe20003800000 */
.L_x_15755:
        /* <DEDUP_REMOVED lines=12> */
.L_x_15756:
[----:B------:R-:W-:Y:S02]  /*1d140*/  IMAD.MOV.U32 R13, RZ, RZ, R25 ;  /* 0x000000ffff0d7224 */ /* 0x000fe400078e0019 */
[----:B------:R-:W-:Y:S02]  /*1d150*/  IMAD.MOV.U32 R12, RZ, RZ, 0x2 ;  /* 0x00000002ff0c7424 */ /* 0x000fe400078e00ff */
[----:B------:R-:W-:-:S07]  /*1d160*/  IMAD.MOV.U32 R2, RZ, RZ, R14 ;  /* 0x000000ffff027224 */ /* 0x000fce00078e000e */
[----:B------:R-:W-:Y:S05]  /*1d170*/  WARPSYNC.COLLECTIVE R15, `(.L_x_15757) ;  /* 0x000000000f087348 */ /* 0x000fea0003c00000 */
[----:B------:R0:W1:Y:S02]  /*1d180*/  SHFL.IDX P6, R14, R13, R12, R11 ;  /* 0x0000000c0d0e7389 */ /* 0x00006400000c000b */
[----:B01----:R-:W-:Y:S01]  /*1d190*/  ENDCOLLECTIVE ;  /* 0x000000000000791b */ /* 0x003fe20003800000 */
.L_x_15757:
        /* <DEDUP_REMOVED lines=12> */
.L_x_15758:
[----:B------:R-:W-:Y:S02]  /*1d260*/  IMAD.MOV.U32 R13, RZ, RZ, R25 ;  /* 0x000000ffff0d7224 */ /* 0x000fe400078e0019 */
[----:B------:R-:W-:Y:S02]  /*1d270*/  IMAD.MOV.U32 R12, RZ, RZ, 0x3 ;  /* 0x00000003ff0c7424 */ /* 0x000fe400078e00ff */
[----:B------:R-:W-:-:S07]  /*1d280*/  IMAD.MOV.U32 R2, RZ, RZ, R14 ;  /* 0x000000ffff027224 */ /* 0x000fce00078e000e */
[----:B------:R-:W-:Y:S05]  /*1d290*/  WARPSYNC.COLLECTIVE R15, `(.L_x_15759) ;  /* 0x000000000f087348 */ /* 0x000fea0003c00000 */
[----:B------:R0:W1:Y:S02]  /*1d2a0*/  SHFL.IDX P6, R14, R13, R12, R11 ;  /* 0x0000000c0d0e7389 */ /* 0x00006400000c000b */
[----:B01----:R-:W-:Y:S01]  /*1d2b0*/  ENDCOLLECTIVE ;  /* 0x000000000000791b */ /* 0x003fe20003800000 */
.L_x_15759:
        /* <DEDUP_REMOVED lines=12> */
.L_x_15760:
[----:B------:R-:W-:Y:S02]  /*1d380*/  IMAD.MOV.U32 R13, RZ, RZ, R25 ;  /* 0x000000ffff0d7224 */ /* 0x000fe400078e0019 */
[----:B------:R-:W-:Y:S02]  /*1d390*/  IMAD.MOV.U32 R12, RZ, RZ, 0x4 ;  /* 0x00000004ff0c7424 */ /* 0x000fe400078e00ff */
[----:B------:R-:W-:-:S07]  /*1d3a0*/  IMAD.MOV.U32 R2, RZ, RZ, R14 ;  /* 0x000000ffff027224 */ /* 0x000fce00078e000e */
[----:B------:R-:W-:Y:S05]  /*1d3b0*/  WARPSYNC.COLLECTIVE R15, `(.L_x_15761) ;  /* 0x000000000f087348 */ /* 0x000fea0003c00000 */
[----:B------:R0:W1:Y:S02]  /*1d3c0*/  SHFL.IDX P6, R14, R13, R12, R11 ;  /* 0x0000000c0d0e7389 */ /* 0x00006400000c000b */
[----:B01----:R-:W-:Y:S01]  /*1d3d0*/  ENDCOLLECTIVE ;  /* 0x000000000000791b */ /* 0x003fe20003800000 */
.L_x_15761:
        /* <DEDUP_REMOVED lines=12> */
.L_x_15762:
[----:B------:R-:W-:Y:S01]  /*1d4a0*/  MOV R13, R25 ;  /* 0x00000019000d7202 */ /* 0x000fe20000000f00 */
[----:B------:R-:W-:Y:S02]  /*1d4b0*/  IMAD.MOV.U32 R12, RZ, RZ, 0x5 ;  /* 0x00000005ff0c7424 */ /* 0x000fe400078e00ff */
[----:B------:R-:W-:-:S07]  /*1d4c0*/  IMAD.MOV.U32 R2, RZ, RZ, R14 ;  /* 0x000000ffff027224 */ /* 0x000fce00078e000e */
[----:B------:R-:W-:Y:S05]  /*1d4d0*/  WARPSYNC.COLLECTIVE R15, `(.L_x_15763) ;  /* 0x000000000f087348 */ /* 0x000fea0003c00000 */
[----:B------:R0:W1:Y:S02]  /*1d4e0*/  SHFL.IDX P6, R14, R13, R12, R11 ;  /* 0x0000000c0d0e7389 */ /* 0x00006400000c000b */
[----:B01----:R-:W-:Y:S01]  /*1d4f0*/  ENDCOLLECTIVE ;  /* 0x000000000000791b */ /* 0x003fe20003800000 */
.L_x_15763:
        /* <DEDUP_REMOVED lines=12> */
.L_x_15764:
[----:B------:R-:W-:Y:S02]  /*1d5c0*/  IMAD.MOV.U32 R13, RZ, RZ, R25 ;  /* 0x000000ffff0d7224 */ /* 0x000fe400078e0019 */
[----:B------:R-:W-:Y:S02]  /*1d5d0*/  IMAD.MOV.U32 R12, RZ, RZ, 0x6 ;  /* 0x00000006ff0c7424 */ /* 0x000fe400078e00ff */
[----:B------:R-:W-:-:S07]  /*1d5e0*/  IMAD.MOV.U32 R2, RZ, RZ, R14 ;  /* 0x000000ffff027224 */ /* 0x000fce00078e000e */
[----:B------:R-:W-:Y:S05]  /*1d5f0*/  WARPSYNC.COLLECTIVE R15, `(.L_x_15765) ;  /* 0x000000000f087348 */ /* 0x000fea0003c00000 */
[----:B------:R0:W1:Y:S02]  /*1d600*/  SHFL.IDX P6, R14, R13, R12, R11 ;  /* 0x0000000c0d0e7389 */ /* 0x00006400000c000b */
[----:B01----:R-:W-:Y:S01]  /*1d610*/  ENDCOLLECTIVE ;  /* 0x000000000000791b */ /* 0x003fe20003800000 */
.L_x_15765:
        /* <DEDUP_REMOVED lines=12> */
.L_x_15766:
[----:B------:R-:W-:Y:S02]  /*1d6e0*/  IMAD.MOV.U32 R13, RZ, RZ, R25 ;  /* 0x000000ffff0d7224 */ /* 0x000fe400078e0019 */
[----:B------:R-:W-:Y:S02]  /*1d6f0*/  IMAD.MOV.U32 R12, RZ, RZ, 0x7 ;  /* 0x00000007ff0c7424 */ /* 0x000fe400078e00ff */
[----:B------:R-:W-:-:S07]  /*1d700*/  IMAD.MOV.U32 R2, RZ, RZ, R14 ;  /* 0x000000ffff027224 */ /* 0x000fce00078e000e */
[----:B------:R-:W-:Y:S05]  /*1d710*/  WARPSYNC.COLLECTIVE R15, `(.L_x_15767) ;  /* 0x000000000f087348 */ /* 0x000fea0003c00000 */
[----:B------:R0:W1:Y:S02]  /*1d720*/  SHFL.IDX P6, R14, R13, R12, R11 ;  /* 0x0000000c0d0e7389 */ /* 0x00006400000c000b */
[----:B01----:R-:W-:Y:S01]  /*1d730*/  ENDCOLLECTIVE ;  /* 0x000000000000791b */ /* 0x003fe20003800000 */
.L_x_15767:
        /* <DEDUP_REMOVED lines=11> */
.L_x_15768:
[----:B------:R-:W-:Y:S01]  /*1d7f0*/  IMAD.MOV.U32 R2, RZ, RZ, R14 ;  /* 0x000000ffff027224 */ /* 0x000fe200078e000e */
[----:B------:R-:W-:Y:S06]  /*1d800*/  BRA `(.L_x_15769) ;  /* 0xffffff9800cc7947 */ /* 0x000fec000383ffff */
.L_x_15581:
[----:B0-----:R0:W1:Y:S02]  /*1d810*/  SYNCS.PHASECHK.TRANS64.TRYWAIT P0, [R0+URZ+0x16860], R3 ;  /* 0x01686003000075a7 */ /* 0x001064000800017f */
[----:B-1----:R-:W-:Y:S05]  /*1d820*/  @!P0 NANOSLEEP.SYNCS 0x989680 ;  /* 0x009896800000895d */ /* 0x002fea0003900000 */
[----:B------:R-:W1:Y:S02]  /*1d830*/  @!P0 SYNCS.PHASECHK.TRANS64 P0, [R0+URZ+0x16860], R3 ;  /* 0x01686003000085a7 */ /* 0x000e64000800007f */
[----:B-1----:R-:W-:Y:S05]  /*1d840*/  @!P0 BRA `(.L_x_15581) ;  /* 0xfffffffc00f08947 */ /* 0x002fea000383ffff */
[----:B------:R-:W-:Y:S05]  /*1d850*/  BRA `(.L_x_15770) ;  /* 0xffffff9c00ec7947 */ /* 0x000fea000383ffff */
.L_x_15582:
        /* <DEDUP_REMOVED lines=8> */
.L_x_15772:
[----:B------:R-:W-:Y:S05]  /*1d8e0*/  BSYNC B0 ;  /* 0x0000000000007941 */ /* 0x000fea0003800000 */
.L_x_15771:
        /* <DEDUP_REMOVED lines=10> */
.L_x_15773:
        /* <DEDUP_REMOVED lines=12> */
.L_x_15774:
        /* <DEDUP_REMOVED lines=11> */
.L_x_15775:
[----:B------:R-:W-:Y:S02]  /*1db00*/  IMAD.MOV.U32 R13, RZ, RZ, R25 ;  /* 0x000000ffff0d7224 */ /* 0x000fe400078e0019 */
[----:B------:R-:W-:Y:S01]  /*1db10*/  IMAD.MOV.U32 R12, RZ, RZ, 0x2 ;  /* 0x00000002ff0c7424 */ /* 0x000fe200078e00ff */
[----:B------:R-:W-:-:S13]  /*1db20*/  IADD3 R2, P1, R14, R5, RZ ;  /* 0x000000050e027210 */ /* 0x000fda0007f3e0ff */
[----:B------:R-:W-:Y:S05]  /*1db30*/  WARPSYNC.COLLECTIVE R15, `(.L_x_15776) ;  /* 0x000000000f087348 */ /* 0x000fea0003c00000 */
[----:B------:R0:W1:Y:S02]  /*1db40*/  SHFL.IDX P6, R14, R13, R12, R11 ;  /* 0x0000000c0d0e7389 */ /* 0x00006400000c000b */
[----:B01----:R-:W-:Y:S01]  /*1db50*/  ENDCOLLECTIVE ;  /* 0x000000000000791b */ /* 0x003fe20003800000 */
.L_x_15776:
        /* <DEDUP_REMOVED lines=11> */
.L_x_15777:
[----:B------:R-:W-:Y:S02]  /*1dc10*/  IMAD.MOV.U32 R13, RZ, RZ, R25 ;  /* 0x000000ffff0d7224 */ /* 0x000fe400078e0019 */
[----:B------:R-:W-:Y:S01]  /*1dc20*/  IMAD.MOV.U32 R12, RZ, RZ, 0x3 ;  /* 0x00000003ff0c7424 */ /* 0x000fe200078e00ff */
[----:B------:R-:W-:-:S13]  /*1dc30*/  IADD3 R2, P1, R14, R5, RZ ;  /* 0x000000050e027210 */ /* 0x000fda0007f3e0ff */
[----:B------:R-:W-:Y:S05]  /*1dc40*/  WARPSYNC.COLLECTIVE R15, `(.L_x_15778) ;  /* 0x000000000f087348 */ /* 0x000fea0003c00000 */
[----:B------:R0:W1:Y:S02]  /*1dc50*/  SHFL.IDX P6, R14, R13, R12, R11 ;  /* 0x0000000c0d0e7389 */ /* 0x00006400000c000b */
[----:B01----:R-:W-:Y:S01]  /*1dc60*/  ENDCOLLECTIVE ;  /* 0x000000000000791b */ /* 0x003fe20003800000 */
.L_x_15778:
        /* <DEDUP_REMOVED lines=11> */
.L_x_15779:
[----:B------:R-:W-:Y:S02]  /*1dd20*/  IMAD.MOV.U32 R13, RZ, RZ, R25 ;  /* 0x000000ffff0d7224 */ /* 0x000fe400078e0019 */
[----:B------:R-:W-:Y:S01]  /*1dd30*/  IMAD.MOV.U32 R12, RZ, RZ, 0x4 ;  /* 0x00000004ff0c7424 */ /* 0x000fe200078e00ff */
[----:B------:R-:W-:-:S13]  /*1dd40*/  IADD3 R2, P1, R14, R5, RZ ;  /* 0x000000050e027210 */ /* 0x000fda0007f3e0ff */
[----:B------:R-:W-:Y:S05]  /*1dd50*/  WARPSYNC.COLLECTIVE R15, `(.L_x_15780) ;  /* 0x000000000f087348 */ /* 0x000fea0003c00000 */
[----:B------:R0:W1:Y:S02]  /*1dd60*/  SHFL.IDX P6, R14, R13, R12, R11 ;  /* 0x0000000c0d0e7389 */ /* 0x00006400000c000b */
[----:B01----:R-:W-:Y:S01]  /*1dd70*/  ENDCOLLECTIVE ;  /* 0x000000000000791b */ /* 0x003fe20003800000 */
.L_x_15780:
        /* <DEDUP_REMOVED lines=11> */
.L_x_15781:
[----:B------:R-:W-:Y:S02]  /*1de30*/  IMAD.MOV.U32 R13, RZ, RZ, R25 ;  /* 0x000000ffff0d7224 */ /* 0x000fe400078e0019 */
[----:B------:R-:W-:Y:S01]  /*1de40*/  IMAD.MOV.U32 R12, RZ, RZ, 0x5 ;  /* 0x00000005ff0c7424 */ /* 0x000fe200078e00ff */
[----:B------:R-:W-:-:S13]  /*1de50*/  IADD3 R2, P1, R14, R5, RZ ;  /* 0x000000050e027210 */ /* 0x000fda0007f3e0ff */
[----:B------:R-:W-:Y:S05]  /*1de60*/  WARPSYNC.COLLECTIVE R15, `(.L_x_15782) ;  /* 0x000000000f087348 */ /* 0x000fea0003c00000 */
[----:B------:R0:W1:Y:S02]  /*1de70*/  SHFL.IDX P6, R14, R13, R12, R11 ;  /* 0x0000000c0d0e7389 */ /* 0x00006400000c000b */
[----:B01----:R-:W-:Y:S01]  /*1de80*/  ENDCOLLECTIVE ;  /* 0x000000000000791b */ /* 0x003fe20003800000 */
.L_x_15782:
        /* <DEDUP_REMOVED lines=11> */
.L_x_15783:
[----:B------:R-:W-:Y:S02]  /*1df40*/  IMAD.MOV.U32 R13, RZ, RZ, R25 ;  /* 0x000000ffff0d7224 */ /* 0x000fe400078e0019 */
[----:B------:R-:W-:Y:S01]  /*1df50*/  IMAD.MOV.U32 R12, RZ, RZ, 0x6 ;  /* 0x00000006ff0c7424 */ /* 0x000fe200078e00ff */
[----:B------:R-:W-:-:S13]  /*1df60*/  IADD3 R2, P1, R14, R5, RZ ;  /* 0x000000050e027210 */ /* 0x000fda0007f3e0ff */
[----:B------:R-:W-:Y:S05]  /*1df70*/  WARPSYNC.COLLECTIVE R15, `(.L_x_15784) ;  /* 0x000000000f087348 */ /* 0x000fea0003c00000 */
[----:B------:R0:W1:Y:S02]  /*1df80*/  SHFL.IDX P6, R14, R13, R12, R11 ;  /* 0x0000000c0d0e7389 */ /* 0x00006400000c000b */
[----:B01----:R-:W-:Y:S01]  /*1df90*/  ENDCOLLECTIVE ;  /* 0x000000000000791b */ /* 0x003fe20003800000 */
.L_x_15784:
        /* <DEDUP_REMOVED lines=11> */
.L_x_15785:
[----:B------:R-:W-:Y:S02]  /*1e050*/  IMAD.MOV.U32 R13, RZ, RZ, R25 ;  /* 0x000000ffff0d7224 */ /* 0x000fe400078e0019 */
[----:B------:R-:W-:Y:S01]  /*1e060*/  IMAD.MOV.U32 R12, RZ, RZ, 0x7 ;  /* 0x00000007ff0c7424 */ /* 0x000fe200078e00ff */
[----:B------:R-:W-:-:S13]  /*1e070*/  IADD3 R2, P1, R14, R5, RZ ;  /* 0x000000050e027210 */ /* 0x000fda0007f3e0ff */
[----:B------:R-:W-:Y:S05]  /*1e080*/  WARPSYNC.COLLECTIVE R15, `(.L_x_15786) ;  /* 0x000000000f087348 */ /* 0x000fea0003c00000 */
[----:B------:R0:W1:Y:S02]  /*1e090*/  SHFL.IDX P6, R14, R13, R12, R11 ;  /* 0x0000000c0d0e7389 */ /* 0x00006400000c000b */
[----:B01----:R-:W-:Y:S01]  /*1e0a0*/  ENDCOLLECTIVE ;  /* 0x000000000000791b */ /* 0x003fe20003800000 */
.L_x_15786:
        /* <DEDUP_REMOVED lines=10> */
.L_x_15787:
[----:B------:R-:W-:Y:S05]  /*1e150*/  BRA `(.L_x_15788) ;  /* 0xffffff9800b07947 */ /* 0x000fea000383ffff */
.L_x_15587:
[----:B------:R-:W-:Y:S01]  /*1e160*/  BSSY B0, `(.L_x_15789) ;  /* 0x0000008000007945 */ /* 0x000fe20003800000 */
[----:B------:R-:W-:Y:S02]  /*1e170*/  IMAD.MOV.U32 R13, RZ, RZ, R16 ;  /* 0x000000ffff0d7224 */ /* 0x000fe400078e0010 */
[----:B------:R-:W-:Y:S02]  /*1e180*/  IMAD.MOV.U32 R12, RZ, RZ, RZ ;  /* 0x000000ffff0c7224 */ /* 0x000fe400078e00ff */
[----:B------:R-:W-:Y:S02]  /*1e190*/  IMAD.MOV.U32 R11, RZ, RZ, 0x1f ;  /* 0x0000001fff0b7424 */ /* 0x000fe400078e00ff */
[----:B------:R-:W-:-:S07]  /*1e1a0*/  IMAD.MOV.U32 R15, RZ, RZ, -0x1 ;  /* 0xffffffffff0f7424 */ /* 0x000fce00078e00ff */
[----:B012---:R-:W-:Y:S05]  /*1e1b0*/  WARPSYNC.COLLECTIVE R15, `(.L_x_15790) ;  /* 0x000000000f087348 */ /* 0x007fea0003c00000 */
[----:B------:R3:W4:Y:S02]  /*1e1c0*/  SHFL.IDX P6, R14, R13, R12, R11 ;  /* 0x0000000c0d0e7389 */ /* 0x00072400000c000b */
[----:B01234-:R-:W-:Y:S01]  /*1e1d0*/  ENDCOLLECTIVE ;  /* 0x000000000000791b */ /* 0x01ffe20003800000 */
.L_x_15790:
[----:B------:R-:W-:Y:S05]  /*1e1e0*/  BSYNC B0 ;  /* 0x0000000000007941 */ /* 0x000fea0003800000 */
.L_x_15789:
        /* <DEDUP_REMOVED lines=9> */
.L_x_15791:
        /* <DEDUP_REMOVED lines=11> */
[----:B0-----:R-:W-:Y:S01]  /*1e330*/  IMAD.MOV.U32 R2, RZ, RZ, RZ ;  /* 0x000000ffff027224 */ /* 0x001fe200078e00ff */
[----:B--2---:R-:W-:Y:S02]  /*1e340*/  @!P1 MOV R2, R3 ;  /* 0x0000000300029202 */ /* 0x004fe40000000f00 */
[----:B------:R-:W-:-:S03]  /*1e350*/  ISETP.NE.AND P1, PT, R7, RZ, PT ;  /* 0x000000ff0700720c */ /* 0x000fc60003f25270 */
[----:B------:R-:W-:-:S10]  /*1e360*/  IMAD.MOV.U32 R13, RZ, RZ, R2 ;  /* 0x000000ffff0d7224 */ /* 0x000fd400078e0002 */
[----:B------:R-:W-:Y:S05]  /*1e370*/  WARPSYNC.COLLECTIVE R15, `(.L_x_15792) ;  /* 0x000000000f087348 */ /* 0x000fea0003c00000 */
[----:B------:R0:W1:Y:S02]  /*1e380*/  SHFL.UP P6, R14, R13, R12, R11 ;  /* 0x0400000c0d0e7389 */ /* 0x00006400000c000b */
[----:B01----:R-:W-:Y:S01]  /*1e390*/  ENDCOLLECTIVE ;  /* 0x000000000000791b */ /* 0x003fe20003800000 */
.L_x_15792:
[----:B------:R-:W-:Y:S01]  /*1e3a0*/  IMAD.MOV.U32 R12, RZ, RZ, 0x2 ;  /* 0x00000002ff0c7424 */ /* 0x000fe200078e00ff */
[----:B------:R-:W-:-:S05]  /*1e3b0*/  SEL R5, R14, RZ, P1 ;  /* 0x000000ff0e057207 */ /* 0x000fca0000800000 */
[----:B------:R-:W-:-:S04]  /*1e3c0*/  IMAD.IADD R4, R2, 0x1, R5 ;  /* 0x0000000102047824 */ /* 0x000fc800078e0205 */
[----:B------:R-:W-:-:S07]  /*1e3d0*/  IMAD.MOV.U32 R13, RZ, RZ, R4 ;  /* 0x000000ffff0d7224 */ /* 0x000fce00078e0004 */
[----:B------:R-:W-:Y:S05]  /*1e3e0*/  WARPSYNC.COLLECTIVE R15, `(.L_x_15793) ;  /* 0x000000000f087348 */ /* 0x000fea0003c00000 */
[----:B------:R0:W1:Y:S02]  /*1e3f0*/  SHFL.UP P6, R14, R13, R12, R11 ;  /* 0x0400000c0d0e7389 */ /* 0x00006400000c000b */
[----:B01----:R-:W-:Y:S01]  /*1e400*/  ENDCOLLECTIVE ;  /* 0x000000000000791b */ /* 0x003fe20003800000 */
.L_x_15793:
[----:B------:R-:W-:Y:S01]  /*1e410*/  IMAD.MOV.U32 R12, RZ, RZ, 0x4 ;  /* 0x00000004ff0c7424 */ /* 0x000fe200078e00ff */
[----:B------:R-:W-:-:S05]  /*1e420*/  SEL R5, R14, RZ, P2 ;  /* 0x000000ff0e057207 */ /* 0x000fca0001000000 */
[----:B------:R-:W-:-:S04]  /*1e430*/  IMAD.IADD R5, R4, 0x1, R5 ;  /* 0x0000000104057824 */ /* 0x000fc800078e0205 */
[----:B------:R-:W-:-:S07]  /*1e440*/  IMAD.MOV.U32 R13, RZ, RZ, R5 ;  /* 0x000000ffff0d7224 */ /* 0x000fce00078e0005 */
[----:B------:R-:W-:Y:S05]  /*1e450*/  WARPSYNC.COLLECTIVE R15, `(.L_x_15794) ;  /* 0x000000000f087348 */ /* 0x000fea0003c00000 */
[----:B------:R0:W1:Y:S02]  /*1e460*/  SHFL.UP P6, R14, R13, R12, R11 ;  /* 0x0400000c0d0e7389 */ /* 0x00006400000c000b */
[----:B01----:R-:W-:Y:S01]  /*1e470*/  ENDCOLLECTIVE ;  /* 0x000000000000791b */ /* 0x003fe20003800000 */
.L_x_15794:
[----:B------:R-:W-:Y:S01]  /*1e480*/  IMAD.MOV.U32 R12, RZ, RZ, 0x8 ;  /* 0x00000008ff0c7424 */ /* 0x000fe200078e00ff */
[----:B------:R-:W-:-:S05]  /*1e490*/  SEL R6, R14, RZ, P3 ;  /* 0x000000ff0e067207 */ /* 0x000fca0001800000 */
[----:B------:R-:W-:-:S04]  /*1e4a0*/  IMAD.IADD R6, R5, 0x1, R6 ;  /* 0x0000000105067824 */ /* 0x000fc800078e0206 */
[----:B------:R-:W-:-:S07]  /*1e4b0*/  IMAD.MOV.U32 R13, RZ, RZ, R6 ;  /* 0x000000ffff0d7224 */ /* 0x000fce00078e0006 */
[----:B------:R-:W-:Y:S05]  /*1e4c0*/  WARPSYNC.COLLECTIVE R15, `(.L_x_15795) ;  /* 0x000000000f087348 */ /* 0x000fea0003c00000 */
[----:B------:R0:W1:Y:S02]  /*1e4d0*/  SHFL.UP P6, R14, R13, R12, R11 ;  /* 0x0400000c0d0e7389 */ /* 0x00006400000c000b */
[----:B01----:R-:W-:Y:S01]  /*1e4e0*/  ENDCOLLECTIVE ;  /* 0x000000000000791b */ /* 0x003fe20003800000 */
.L_x_15795:
[----:B------:R-:W-:Y:S01]  /*1e4f0*/  IMAD.MOV.U32 R12, RZ, RZ, 0x10 ;  /* 0x00000010ff0c7424 */ /* 0x000fe200078e00ff */
[----:B------:R-:W-:-:S05]  /*1e500*/  SEL R3, R14, RZ, P4 ;  /* 0x000000ff0e037207 */ /* 0x000fca0002000000 */
[----:B------:R-:W-:-:S04]  /*1e510*/  IMAD.IADD R4, R6, 0x1, R3 ;  /* 0x0000000106047824 */ /* 0x000fc800078e0203 */
[----:B------:R-:W-:-:S07]  /*1e520*/  IMAD.MOV.U32 R13, RZ, RZ, R4 ;  /* 0x000000ffff0d7224 */ /* 0x000fce00078e0004 */
[----:B------:R-:W-:Y:S05]  /*1e530*/  WARPSYNC.COLLECTIVE R15, `(.L_x_15796) ;  /* 0x000000000f087348 */ /* 0x000fea0003c00000 */
[----:B------:R0:W1:Y:S02]  /*1e540*/  SHFL.UP P6, R14, R13, R12, R11 ;  /* 0x0400000c0d0e7389 */ /* 0x00006400000c000b */
[----:B01----:R-:W-:Y:S01]  /*1e550*/  ENDCOLLECTIVE ;  /* 0x000000000000791b */ /* 0x003fe20003800000 */
.L_x_15796:
        /* <DEDUP_REMOVED lines=8> */
.L_x_15797:
[----:B------:R-:W-:Y:S05]  /*1e5e0*/  BRA `(.L_x_15798) ;  /* 0xffffff9800b47947 */ /* 0x000fea000383ffff */
.L_x_15592:
[----:B------:R-:W-:Y:S01]  /*1e5f0*/  BSSY B0, `(.L_x_15799) ;  /* 0x0000008000007945 */ /* 0x000fe20003800000 */
[----:B-----5:R-:W-:Y:S01]  /*1e600*/  MOV R13, R2 ;  /* 0x00000002000d7202 */ /* 0x020fe20000000f00 */
[----:B------:R-:W-:Y:S02]  /*1e610*/  IMAD.MOV.U32 R12, RZ, RZ, 0x1 ;  /* 0x00000001ff0c7424 */ /* 0x000fe400078e00ff */
[----:B------:R-:W-:Y:S02]  /*1e620*/  IMAD.MOV.U32 R11, RZ, RZ, RZ ;  /* 0x000000ffff0b7224 */ /* 0x000fe400078e00ff */
[----:B------:R-:W-:-:S07]  /*1e630*/  IMAD.MOV.U32 R15, RZ, RZ, -0x1 ;  /* 0xffffffffff0f7424 */ /* 0x000fce00078e00ff */
[----:B0123--:R-:W-:Y:S05]  /*1e640*/  WARPSYNC.COLLECTIVE R15, `(.L_x_15800) ;  /* 0x000000000f087348 */ /* 0x00ffea0003c00000 */
[----:B------:R4:W0:Y:S02]  /*1e650*/  SHFL.UP P6, R14, R13, R12, R11 ;  /* 0x0400000c0d0e7389 */ /* 0x00082400000c000b */
[----:B01234-:R-:W-:Y:S01]  /*1e660*/  ENDCOLLECTIVE ;  /* 0x000000000000791b */ /* 0x01ffe20003800000 */
.L_x_15800:
[----:B------:R-:W-:Y:S05]  /*1e670*/  BSYNC B0 ;  /* 0x0000000000007941 */ /* 0x000fea0003800000 */
.L_x_15799:
        /* <DEDUP_REMOVED lines=8> */
.L_x_15801:
[----:B------:R-:W-:Y:S01]  /*1e700*/  IMAD.MOV.U32 R12, RZ, RZ, 0x4 ;  /* 0x00000004ff0c7424 */ /* 0x000fe200078e00ff */
[----:B------:R-:W-:-:S05]  /*1e710*/  SEL R14, R14, RZ, P2 ;  /* 0x000000ff0e0e7207 */ /* 0x000fca0001000000 */
[----:B------:R-:W-:-:S04]  /*1e720*/  IMAD.IADD R3, R13, 0x1, R14 ;  /* 0x000000010d037824 */ /* 0x000fc800078e020e */
[----:B------:R-:W-:-:S07]  /*1e730*/  IMAD.MOV.U32 R13, RZ, RZ, R3 ;  /* 0x000000ffff0d7224 */ /* 0x000fce00078e0003 */
[----:B------:R-:W-:Y:S05]  /*1e740*/  WARPSYNC.COLLECTIVE R15, `(.L_x_15802) ;  /* 0x000000000f087348 */ /* 0x000fea0003c00000 */
[----:B------:R0:W1:Y:S02]  /*1e750*/  SHFL.UP P6, R14, R13, R12, R11 ;  /* 0x0400000c0d0e7389 */ /* 0x00006400000c000b */
[----:B01----:R-:W-:Y:S01]  /*1e760*/  ENDCOLLECTIVE ;  /* 0x000000000000791b */ /* 0x003fe20003800000 */
.L_x_15802:
[----:B------:R-:W-:Y:S01]  /*1e770*/  IMAD.MOV.U32 R12, RZ, RZ, 0x8 ;  /* 0x00000008ff0c7424 */ /* 0x000fe200078e00ff */
[----:B------:R-:W-:-:S05]  /*1e780*/  SEL R4, R14, RZ, P3 ;  /* 0x000000ff0e047207 */ /* 0x000fca0001800000 */
[----:B------:R-:W-:-:S04]  /*1e790*/  IMAD.IADD R4, R3, 0x1, R4 ;  /* 0x0000000103047824 */ /* 0x000fc800078e0204 */
[----:B------:R-:W-:-:S07]  /*1e7a0*/  IMAD.MOV.U32 R13, RZ, RZ, R4 ;  /* 0x000000ffff0d7224 */ /* 0x000fce00078e0004 */
[----:B------:R-:W-:Y:S05]  /*1e7b0*/  WARPSYNC.COLLECTIVE R15, `(.L_x_15803) ;  /* 0x000000000f087348 */ /* 0x000fea0003c00000 */
[----:B------:R0:W1:Y:S02]  /*1e7c0*/  SHFL.UP P6, R14, R13, R12, R11 ;  /* 0x0400000c0d0e7389 */ /* 0x00006400000c000b */
[----:B01----:R-:W-:Y:S01]  /*1e7d0*/  ENDCOLLECTIVE ;  /* 0x000000000000791b */ /* 0x003fe20003800000 */
.L_x_15803:
[----:B------:R-:W-:Y:S01]  /*1e7e0*/  IMAD.MOV.U32 R12, RZ, RZ, 0x10 ;  /* 0x00000010ff0c7424 */ /* 0x000fe200078e00ff */
[----:B------:R-:W-:-:S05]  /*1e7f0*/  SEL R5, R14, RZ, P4 ;  /* 0x000000ff0e057207 */ /* 0x000fca0002000000 */
[----:B------:R-:W-:-:S04]  /*1e800*/  IMAD.IADD R5, R4, 0x1, R5 ;  /* 0x0000000104057824 */ /* 0x000fc800078e0205 */
[----:B------:R-:W-:-:S07]  /*1e810*/  IMAD.MOV.U32 R13, RZ, RZ, R5 ;  /* 0x000000ffff0d7224 */ /* 0x000fce00078e0005 */
[----:B------:R-:W-:Y:S05]  /*1e820*/  WARPSYNC.COLLECTIVE R15, `(.L_x_15804) ;  /* 0x000000000f087348 */ /* 0x000fea0003c00000 */
[----:B------:R0:W1:Y:S02]  /*1e830*/  SHFL.UP P6, R14, R13, R12, R11 ;  /* 0x0400000c0d0e7389 */ /* 0x00006400000c000b */
[----:B01----:R-:W-:Y:S01]  /*1e840*/  ENDCOLLECTIVE ;  /* 0x000000000000791b */ /* 0x003fe20003800000 */
.L_x_15804:
        /* <DEDUP_REMOVED lines=8> */
.L_x_15805:
[----:B------:R-:W-:Y:S05]  /*1e8d0*/  BRA `(.L_x_15806) ;  /* 0xffffff9800947947 */ /* 0x000fea000383ffff */
.L_x_15594:
[----:B------:R-:W-:Y:S01]  /*1e8e0*/  BSSY B0, `(.L_x_15807) ;  /* 0x0000006000007945 */ /* 0x000fe20003800000 */
[----:B------:R-:W-:Y:S01]  /*1e8f0*/  PLOP3.LUT P6, PT, P6, PT, PT, 0x8, 0x0 ;  /* 0x000000000000781c */ /* 0x000fe200037ce170 */
[----:B------:R-:W-:-:S12]  /*1e900*/  IMAD.MOV.U32 R15, RZ, RZ, -0x1 ;  /* 0xffffffffff0f7424 */ /* 0x000fd800078e00ff */
[----:B012---:R-:W-:Y:S05]  /*1e910*/  WARPSYNC.COLLECTIVE R15, `(.L_x_15808) ;  /* 0x000000000f087348 */ /* 0x007fea0003c00000 */
[----:B------:R-:W-:Y:S01]  /*1e920*/  VOTE.ANY R14, PT, P6 ;  /* 0x00000000000e7806 */ /* 0x000fe200030e0100 */
[----:B012---:R-:W-:Y:S06]  /*1e930*/  ENDCOLLECTIVE ;  /* 0x000000000000791b */ /* 0x007fec0003800000 */
.L_x_15808:
[----:B------:R-:W-:Y:S05]  /*1e940*/  BSYNC B0 ;  /* 0x0000000000007941 */ /* 0x000fea0003800000 */
.L_x_15807:
        /* <DEDUP_REMOVED lines=9> */
.L_x_15809:
[----:B------:R-:W-:Y:S01]  /*1e9e0*/  IMAD.MOV.U32 R17, RZ, RZ, R14 ;  /* 0x000000ffff117224 */ /* 0x000fe200078e000e */
[----:B------:R-:W-:Y:S06]  /*1e9f0*/  BRA `(.L_x_15810) ;  /* 0xffffff9800847947 */ /* 0x000fec000383ffff */
.L_x_15596:
[----:B------:R-:W-:Y:S01]  /*1ea00*/  BSSY B0, `(.L_x_15811) ;  /* 0x0000007000007945 */ /* 0x000fe20003800000 */
[----:B------:R-:W-:Y:S02]  /*1ea10*/  IMAD.MOV.U32 R13, RZ, RZ, R3 ;  /* 0x000000ffff0d7224 */ /* 0x000fe400078e0003 */
[----:B------:R-:W-:Y:S02]  /*1ea20*/  IMAD.MOV.U32 R11, RZ, RZ, 0x1f ;  /* 0x0000001fff0b7424 */ /* 0x000fe400078e00ff */
[----:B------:R-:W-:-:S07]  /*1ea30*/  IMAD.MOV.U32 R15, RZ, RZ, -0x1 ;  /* 0xffffffffff0f7424 */ /* 0x000fce00078e00ff */
[----:B01234-:R-:W-:Y:S05]  /*1ea40*/  WARPSYNC.COLLECTIVE R15, `(.L_x_15812) ;  /* 0x000000000f087348 */ /* 0x01ffea0003c00000 */
[----:B------:R0:W0:Y:S02]  /*1ea50*/  SHFL.IDX P6, R14, R13, R12, R11 ;  /* 0x0000000c0d0e7389 */ /* 0x00002400000c000b */
[----:B01234-:R-:W-:Y:S01]  /*1ea60*/  ENDCOLLECTIVE ;  /* 0x000000000000791b */ /* 0x01ffe20003800000 */
.L_x_15812:
[----:B------:R-:W-:Y:S05]  /*1ea70*/  BSYNC B0 ;  /* 0x0000000000007941 */ /* 0x000fea0003800000 */
.L_x_15811:
[----:B------:R-:W-:Y:S01]  /*1ea80*/  IMAD.MOV.U32 R5, RZ, RZ, R14 ;  /* 0x000000ffff057224 */ /* 0x000fe200078e000e */
[----:B------:R-:W-:Y:S06]  /*1ea90*/  BRA `(.L_x_15595) ;  /* 0xffffff9800787947 */ /* 0x000fec000383ffff */
.L_x_15600:
[----:B-1----:R1:W4:Y:S02]  /*1eaa0*/  SYNCS.PHASECHK.TRANS64.TRYWAIT P0, [R5+URZ+0x16820], R0 ;  /* 0x01682000050075a7 */ /* 0x002324000800017f */
[----:B----4-:R-:W-:Y:S05]  /*1eab0*/  @!P0 NANOSLEEP.SYNCS 0x989680 ;  /* 0x009896800000895d */ /* 0x010fea0003900000 */
[----:B------:R-:W4:Y:S02]  /*1eac0*/  @!P0 SYNCS.PHASECHK.TRANS64 P0, [R5+URZ+0x16820], R0 ;  /* 0x01682000050085a7 */ /* 0x000f24000800007f */
[----:B----4-:R-:W-:Y:S05]  /*1ead0*/  @!P0 BRA `(.L_x_15600) ;  /* 0xfffffffc00f08947 */ /* 0x010fea000383ffff */
[----:B------:R-:W-:Y:S05]  /*1eae0*/  BRA `(.L_x_15813) ;  /* 0xffffff9c00f07947 */ /* 0x000fea000383ffff */
.L_x_15601:
        /* <DEDUP_REMOVED lines=11> */
.L_x_15815:
[----:B------:R-:W-:Y:S05]  /*1eba0*/  BSYNC B0 ;  /* 0x0000000000007941 */ /* 0x000fea0003800000 */
.L_x_15814:
[----:B------:R-:W-:Y:S05]  /*1ebb0*/  BRA `(.L_x_15816) ;  /* 0xffffff9c00d87947 */ /* 0x000fea000383ffff */
.L_x_15602:
[----:B------:R-:W-:Y:S01]  /*1ebc0*/  BSSY B0, `(.L_x_15817) ;  /* 0x0000006000007945 */ /* 0x000fe20003800000 */
[----:B------:R-:W-:-:S07]  /*1ebd0*/  IMAD.MOV.U32 R15, RZ, RZ, -0x1 ;  /* 0xffffffffff0f7424 */ /* 0x000fce00078e00ff */
[----:B0123--:R-:W-:Y:S05]  /*1ebe0*/  WARPSYNC.COLLECTIVE R15, `(.L_x_15818) ;  /* 0x000000000f0c7348 */ /* 0x00ffea0003c00000 */
[----:B------:R-:W-:Y:S02]  /*1ebf0*/  ELECT P6, UR62, PT ;  /* 0x00000000003e782f */ /* 0x000fe400038c0000 */
[----:B------:R-:W-:Y:S01]  /*1ec00*/  MOV R14, UR62 ;  /* 0x0000003e000e7c02 */ /* 0x000fe20008000f00 */
[----:B0123--:R-:W-:Y:S10]  /*1ec10*/  ENDCOLLECTIVE ;  /* 0x000000000000791b */ /* 0x00fff40003800000 */
.L_x_15818:
[----:B------:R-:W-:Y:S05]  /*1ec20*/  BSYNC B0 ;  /* 0x0000000000007941 */ /* 0x000fea0003800000 */
.L_x_15817:
[----:B------:R-:W-:Y:S05]  /*1ec30*/  BRA `(.L_x_15819) ;  /* 0xffffff9c00cc7947 */ /* 0x000fea000383ffff */
.L_x_15604:
[----:B-1----:R1:W4:Y:S02]  /*1ec40*/  SYNCS.PHASECHK.TRANS64.TRYWAIT P1, [R3+URZ+0x16840], R2 ;  /* 0x01684002030075a7 */ /* 0x002324000802017f */
[----:B----4-:R-:W-:Y:S05]  /*1ec50*/  @!P1 NANOSLEEP.SYNCS 0x989680 ;  /* 0x009896800000995d */ /* 0x010fea0003900000 */
[----:B------:R-:W4:Y:S02]  /*1ec60*/  @!P1 SYNCS.PHASECHK.TRANS64 P1, [R3+URZ+0x16840], R2 ;  /* 0x01684002030095a7 */ /* 0x000f24000802007f */
[----:B----4-:R-:W-:Y:S05]  /*1ec70*/  @!P1 BRA `(.L_x_15604) ;  /* 0xfffffffc00f09947 */ /* 0x010fea000383ffff */
[----:B------:R-:W-:Y:S05]  /*1ec80*/  BRA `(.L_x_15820) ;  /* 0xffffff9c00ec7947 */ /* 0x000fea000383ffff */
.L_x_15606:
[----:B----4-:R4:W0:Y:S02]  /*1ec90*/  SYNCS.PHASECHK.TRANS64.TRYWAIT P1, [R5+URZ+0x16840], R0 ;  /* 0x01684000050075a7 */ /* 0x010824000802017f */
[----:B0-----:R-:W-:Y:S05]  /*1eca0*/  @!P1 NANOSLEEP.SYNCS 0x989680 ;  /* 0x009896800000995d */ /* 0x001fea0003900000 */
[----:B------:R-:W0:Y:S02]  /*1ecb0*/  @!P1 SYNCS.PHASECHK.TRANS64 P1, [R5+URZ+0x16840], R0 ;  /* 0x01684000050095a7 */ /* 0x000e24000802007f */
[----:B0-----:R-:W-:Y:S05]  /*1ecc0*/  @!P1 BRA `(.L_x_15606) ;  /* 0xfffffffc00f09947 */ /* 0x001fea000383ffff */
[----:B------:R-:W-:Y:S05]  /*1ecd0*/  BRA `(.L_x_15821) ;  /* 0xffffff9c00f87947 */ /* 0x000fea000383ffff */
.L_x_15608:
[----:B------:R0:W0:Y:S02]  /*1ece0*/  SYNCS.PHASECHK.TRANS64.TRYWAIT P1, [R3+URZ+0x16860], R2 ;  /* 0x01686002030075a7 */ /* 0x000024000802017f */
[----:B0-----:R-:W-:Y:S05]  /*1ecf0*/  @!P1 NANOSLEEP.SYNCS 0x989680 ;  /* 0x009896800000995d */ /* 0x001fea0003900000 */
[----:B------:R-:W0:Y:S02]  /*1ed00*/  @!P1 SYNCS.PHASECHK.TRANS64 P1, [R3+URZ+0x16860], R2 ;  /* 0x01686002030095a7 */ /* 0x000e24000802007f */
[----:B0-----:R-:W-:Y:S05]  /*1ed10*/  @!P1 BRA `(.L_x_15608) ;  /* 0xfffffffc00f09947 */ /* 0x001fea000383ffff */
[----:B------:R-:W-:Y:S05]  /*1ed20*/  BRA `(.L_x_15822) ;  /* 0xffffff9c00f47947 */ /* 0x000fea000383ffff */
.L_x_15823:
        /* <DEDUP_REMOVED lines=13> */
.L_x_15869:


//--------------------- .nv.global.init           --------------------------
	.section	.nv.global.init,"aw",@progbits
.nv.global.init:
	.type		$str$23,@object
	.size		$str$23,($str$24 - $str$23)
$str$23:
        /*0000*/ 	.byte	0x28, 0x61, 0x64, 0x64, 0x72, 0x65, 0x73, 0x73, 0x20, 0x26, 0x20, 0x6d, 0x61, 0x73, 0x6b, 0x29
        /*0010*/ 	.byte	0x20, 0x3d, 0x3d, 0x20, 0x30, 0x00
	.type		$str$24,@object
	.size		$str$24,(__unnamed_27 - $str$24)
$str$24:
        /*0016*/ 	.byte	0x2f, 0x74, 0x6d, 0x70, 0x2f, 0x6f, 0x73, 0x73, 0x5f, 0x6b, 0x65, 0x72, 0x6e, 0x65, 0x6c, 0x73
        /*0026*/ 	.byte	0x5f, 0x73, 0x72, 0x63, 0x2f, 0x66, 0x6c, 0x61, 0x73, 0x68, 0x5f, 0x61, 0x74, 0x74, 0x65, 0x6e
        /*0036*/ 	.byte	0x74, 0x69, 0x6f, 0x6e, 0x2f, 0x63, 0x73, 0x72, 0x63, 0x2f, 0x63, 0x75, 0x74, 0x6c, 0x61, 0x73
        /*0046*/ 	.byte	0x73, 0x2f, 0x69, 0x6e, 0x63, 0x6c, 0x75, 0x64, 0x65, 0x2f, 0x63, 0x75, 0x74, 0x65, 0x2f, 0x70
        /*0056*/ 	.byte	0x6f, 0x69, 0x6e, 0x74, 0x65, 0x72, 0x5f, 0x66, 0x6c, 0x61, 0x67, 0x67, 0x65, 0x64, 0x2e, 0x68
        /*0066*/ 	.byte	0x70, 0x70, 0x00
	.type		__unnamed_27,@object
	.size		__unnamed_27,(__unnamed_4 - __unnamed_27)
__unnamed_27:
        /* <DEDUP_REMOVED lines=24> */
        /*01e9*/ 	.byte	0x00
	.type		__unnamed_4,@object
	.size		__unnamed_4,(__unnamed_9 - __unnamed_4)
__unnamed_4:
        /* <DEDUP_REMOVED lines=25> */
	.type		__unnamed_9,@object
	.size		__unnamed_9,(__unnamed_17 - __unnamed_9)
__unnamed_9:
        /* <DEDUP_REMOVED lines=25> */
	.type		__unnamed_17,@object
	.size		__unnamed_17,(__unnamed_13 - __unnamed_17)
__unnamed_17:
        /* <DEDUP_REMOVED lines=25> */
	.type		__unnamed_13,@object
	.size		__unnamed_13,(__unnamed_23 - __unnamed_13)
__unnamed_13:
        /* <DEDUP_REMOVED lines=25> */
	.type		__unnamed_23,@object
	.size		__unnamed_23,(__unnamed_18 - __unnamed_23)
__unnamed_23:
        /* <DEDUP_REMOVED lines=25> */
	.type		__unnamed_18,@object
	.size		__unnamed_18,(__unnamed_22 - __unnamed_18)
__unnamed_18:
        /* <DEDUP_REMOVED lines=25> */
	.type		__unnamed_22,@object
	.size		__unnamed_22,(__unnamed_5 - __unnamed_22)
__unnamed_22:
        /* <DEDUP_REMOVED lines=25> */
	.type		__unnamed_5,@object
	.size		__unnamed_5,(__unnamed_3 - __unnamed_5)
__unnamed_5:
        /* <DEDUP_REMOVED lines=24> */
        /*0e03*/ 	.byte	0x3e, 0x20, 0x26, 0x5d, 0x00
	.type		__unnamed_3,@object
	.size		__unnamed_3,(__unnamed_2 - __unnamed_3)
__unnamed_3:
        /* <DEDUP_REMOVED lines=29> */
	.type		__unnamed_2,@object
	.size		__unnamed_2,(__unnamed_1 - __unnamed_2)
__unnamed_2:
        /* <DEDUP_REMOVED lines=29> */
	.type		__unnamed_1,@object
	.size		__unnamed_1,(__unnamed_25 - __unnamed_1)
__unnamed_1:
        /* <DEDUP_REMOVED lines=28> */
        /*1360*/ 	.byte	0x3c, 0x38, 0x31, 0x39, 0x32, 0x3e, 0x3e, 0x3e, 0x3e, 0x3e, 0x20, 0x26, 0x5d, 0x00
	.type		__unnamed_25,@object
	.size		__unnamed_25,(__unnamed_26 - __unnamed_25)
__unnamed_25:
        /* <DEDUP_REMOVED lines=28> */
        /*152e*/ 	.byte	0x3a, 0x43, 0x3c, 0x31, 0x36, 0x33, 0x38, 0x34, 0x3e, 0x3e, 0x3e, 0x3e, 0x3e, 0x5d, 0x00
	.type		__unnamed_26,@object
	.size		__unnamed_26,(__unnamed_21 - __unnamed_26)
__unnamed_26:
        /* <DEDUP_REMOVED lines=29> */
	.type		__unnamed_21,@object
	.size		__unnamed_21,(__unnamed_11 - __unnamed_21)
__unnamed_21:
        /* <DEDUP_REMOVED lines=29> */
	.type		__unnamed_11,@object
	.size		__unnamed_11,(__unnamed_7 - __unnamed_11)
__unnamed_11:
        /* <DEDUP_REMOVED lines=29> */
	.type		__unnamed_7,@object
	.size		__unnamed_7,(__unnamed_15 - __unnamed_7)
__unnamed_7:
        /* <DEDUP_REMOVED lines=29> */
	.type		__unnamed_15,@object
	.size		__unnamed_15,(__unnamed_12 - __unnamed_15)
__unnamed_15:
        /* <DEDUP_REMOVED lines=29> */
	.type		__unnamed_12,@object
	.size		__unnamed_12,(__unnamed_20 - __unnamed_12)
__unnamed_12:
        /* <DEDUP_REMOVED lines=29> */
	.type		__unnamed_20,@object
	.size		__unnamed_20,(__unnamed_8 - __unnamed_20)
__unnamed_20:
        /* <DEDUP_REMOVED lines=29> */
	.type		__unnamed_8,@object
	.size		__unnamed_8,(__unnamed_16 - __unnamed_8)
__unnamed_8:
        /* <DEDUP_REMOVED lines=29> */
	.type		__unnamed_16,@object
	.size		__unnamed_16,(__unnamed_24 - __unnamed_16)
__unnamed_16:
        /* <DEDUP_REMOVED lines=29> */
	.type		__unnamed_24,@object
	.size		__unnamed_24,(__unnamed_19 - __unnamed_24)
__unnamed_24:
        /* <DEDUP_REMOVED lines=30> */
	.type		__unnamed_19,@object
	.size		__unnamed_19,(__unnamed_10 - __unnamed_19)
__unnamed_19:
        /* <DEDUP_REMOVED lines=29> */
        /*292d*/ 	.byte	0x5d, 0x00
	.type		__unnamed_10,@object
	.size		__unnamed_10,(__unnamed_6 - __unnamed_10)
__unnamed_10:
        /* <DEDUP_REMOVED lines=30> */
	.type		__unnamed_6,@object
	.size		__unnamed_6,(__unnamed_14 - __unnamed_6)
__unnamed_6:
        /* <DEDUP_REMOVED lines=30> */
	.type		__unnamed_14,@object
	.size		__unnamed_14,(.L_13 - __unnamed_14)
__unnamed_14:
        /* <DEDUP_REMOVED lines=30> */
.L_13:


//--------------------- .nv.shared._ZN7cutlass13device_kernelIN5flash11enable_sm90INS1_16FlashAttnFwdSm90INS1_25CollectiveMainloopFwdSm90ILi2EN4cute5tupleIJNS5_1CILi1EEES8_S8_EEENS6_IJNS7_ILi128EEENS7_ILi80EEENS7_ILi256EEEEEELi256ENS_10bfloat16_tEfNS_4arch4Sm90ELb0ELb0ELb0ELb0ELb1ELb0ELb0ELb1ELb1ELb1ELb0ELb0EEENS1_21CollectiveEpilogueFwdINS6_IJSA_SC_SB_EEES9_SE_SG_Li256ELb0ELb1ELb0ELb0EEENS1_29StaticPersistentTileSchedulerILb0EEEEEEEEEvNT_6ParamsE --------------------------
	.section	.nv.shared._ZN7cutlass13device_kernelIN5flash11enable_sm90INS1_16FlashAttnFwdSm90INS1_25CollectiveMainloopFwdSm90ILi2EN4cute5tupleIJNS5_1CILi1EEES8_S8_EEENS6_IJNS7_ILi128EEENS7_ILi80EEENS7_ILi256EEEEEELi256ENS_10bfloat16_tEfNS_4arch4Sm90ELb0ELb0ELb0ELb0ELb1ELb0ELb0ELb1ELb1ELb1ELb0ELb0EEENS1_21CollectiveEpilogueFwdINS6_IJSA_SC_SB_EEES9_SE_SG_Li256ELb0ELb1ELb0ELb0EEENS1_29StaticPersistentTileSchedulerILb0EEEEEEEEEvNT_6ParamsE,"aw",@nobits
	.sectionflags	@""
	.align	16
	.zero		1024


//--------------------- .nv.shared.reserved.0     --------------------------
	.section	.nv.shared.reserved.0,"aw",@nobits
	.weak		__nv_reservedSMEM_offset_0_alias
	.size		__nv_reservedSMEM_offset_0_alias, 0, 0
	.other		__nv_reservedSMEM_offset_0_alias,@"STO_CUDA_RESERVED_SHARED STV_DEFAULT"
__nv_reservedSMEM_offset_0_alias:
	.zero		0


//--------------------- .nv.global                --------------------------
	.section	.nv.global,"aw",@nobits
.nv.global:
	.type		_ZN72_INTERNAL_1a4724fc_36_flash_fwd_hdimall_bf16_paged_sm90_cu_0106449f_39994cute1_E,@object
	.size		_ZN72_INTERNAL_1a4724fc_36_flash_fwd_hdimall_bf16_paged_sm90_cu_0106449f_39994cute1_E,(_ZN72_INTERNAL_1a4724fc_36_flash_fwd_hdimall_bf16_paged_sm90_cu_0106449f_39994cuda3std3__45__cpo6cbeginE - _ZN72_INTERNAL_1a4724fc_36_flash_fwd_hdimall_bf16_paged_sm90_cu_0106449f_39994cute1_E)
_ZN72_INTERNAL_1a4724fc_36_flash_fwd_hdimall_bf16_paged_sm90_cu_0106449f_39994cute1_E:
	.zero		1
	.type		_ZN72_INTERNAL_1a4724fc_36_flash_fwd_hdimall_bf16_paged_sm90_cu_0106449f_39994cuda3std3__45__cpo6cbeginE,@object
	.size		_ZN72_INTERNAL_1a4724fc_36_flash_fwd_hdimall_bf16_paged_sm90_cu_0106449f_39994cuda3std3__45__cpo6cbeginE,(_ZN72_INTERNAL_1a4724fc_36_flash_fwd_hdimall_bf16_paged_sm90_cu_0106449f_39994cuda3std3__48in_placeE - _ZN72_INTERNAL_1a4724fc_36_flash_fwd_hdimall_bf16_paged_sm90_cu_0106449f_39994cuda3std3__45__cpo6cbeginE)
_ZN72_INTERNAL_1a4724fc_36_flash_fwd_hdimall_bf16_paged_sm90_cu_0106449f_39994cuda3std3__45__cpo6cbeginE:
	.zero		1
	.type		_ZN72_INTERNAL_1a4724fc_36_flash_fwd_hdimall_bf16_paged_sm90_cu_0106449f_39994cuda3std3__48in_placeE,@object
	.size		_ZN72_INTERNAL_1a4724fc_36_flash_fwd_hdimall_bf16_paged_sm90_cu_0106449f_39994cuda3std3__48in_placeE,(_ZN72_INTERNAL_1a4724fc_36_flash_fwd_hdimall_bf16_paged_sm90_cu_0106449f_39994cuda3std6ranges3__45__cpo9iter_moveE - _ZN72_INTERNAL_1a4724fc_36_flash_fwd_hdimall_bf16_paged_sm90_cu_0106449f_39994cuda3std3__48in_placeE)
_ZN72_INTERNAL_1a4724fc_36_flash_fwd_hdimall_bf16_paged_sm90_cu_0106449f_39994cuda3std3__48in_placeE:
	.zero		1
	.type		_ZN72_INTERNAL_1a4724fc_36_flash_fwd_hdimall_bf16_paged_sm90_cu_0106449f_39994cuda3std6ranges3__45__cpo9iter_moveE,@object
	.size		_ZN72_INTERNAL_1a4724fc_36_flash_fwd_hdimall_bf16_paged_sm90_cu_0106449f_39994cuda3std6ranges3__45__cpo9iter_moveE,(_ZN72_INTERNAL_1a4724fc_36_flash_fwd_hdimall_bf16_paged_sm90_cu_0106449f_39994cuda3std3__45__cpo5beginE - _ZN72_INTERNAL_1a4724fc_36_flash_fwd_hdimall_bf16_paged_sm90_cu_0106449f_39994cuda3std6ranges3__45__cpo9iter_moveE)
_ZN72_INTERNAL_1a4724fc_36_flash_fwd_hdimall_bf16_paged_sm90_cu_0106449f_39994cuda3std6ranges3__45__cpo9iter_moveE:
	.zero		1
	.type		_ZN72_INTERNAL_1a4724fc_36_flash_fwd_hdimall_bf16_paged_sm90_cu_0106449f_39994cuda3std3__45__cpo5beginE,@object
	.size		_ZN72_INTERNAL_1a4724fc_36_flash_fwd_hdimall_bf16_paged_sm90_cu_0106449f_39994cuda3std3__45__cpo5beginE,(_ZN72_INTERNAL_1a4724fc_36_flash_fwd_hdimall_bf16_paged_sm90_cu_0106449f_39994cuda3std3__474_GLOBAL__N__1a4724fc_36_flash_fwd_hdimall_bf16_paged_sm90_cu_0106449f_39996ignoreE - _ZN72_INTERNAL_1a4724fc_36_flash_fwd_hdimall_bf16_paged_sm90_cu_0106449f_39994cuda3std3__45__cpo5beginE)
_ZN72_INTERNAL_1a4724fc_36_flash_fwd_hdimall_bf16_paged_sm90_cu_0106449f_39994cuda3std3__45__cpo5beginE:
	.zero		1
	.type		_ZN72_INTERNAL_1a4724fc_36_flash_fwd_hdimall_bf16_paged_sm90_cu_0106449f_39994cuda3std3__474_GLOBAL__N__1a4724fc_36_flash_fwd_hdimall_bf16_paged_sm90_cu_0106449f_39996ignoreE,@object
	.size		_ZN72_INTERNAL_1a4724fc_36_flash_fwd_hdimall_bf16_paged_sm90_cu_0106449f_39994cuda3std3__474_GLOBAL__N__1a4724fc_36_flash_fwd_hdimall_bf16_paged_sm90_cu_0106449f_39996ignoreE,(_ZN72_INTERNAL_1a4724fc_36_flash_fwd_hdimall_bf16_paged_sm90_cu_0106449f_39994cute7productE - _ZN72_INTERNAL_1a4724fc_36_flash_fwd_hdimall_bf16_paged_sm90_cu_0106449f_39994cuda3std3__474_GLOBAL__N__1a4724fc_36_flash_fwd_hdimall_bf16_paged_sm90_cu_0106449f_39996ignoreE)
_ZN72_INTERNAL_1a4724fc_36_flash_fwd_hdimall_bf16_paged_sm90_cu_0106449f_39994cuda3std3__474_GLOBAL__N__1a4724fc_36_flash_fwd_hdimall_bf16_paged_sm90_cu_0106449f_39996ignoreE:
	.zero		1
	.type		_ZN72_INTERNAL_1a4724fc_36_flash_fwd_hdimall_bf16_paged_sm90_cu_0106449f_39994cute7productE,@object
	.size		_ZN72_INTERNAL_1a4724fc_36_flash_fwd_hdimall_bf16_paged_sm90_cu_0106449f_39994cute7productE,(_ZN72_INTERNAL_1a4724fc_36_flash_fwd_hdimall_bf16_paged_sm90_cu_0106449f_39994cuda3std3__45__cpo3endE - _ZN72_INTERNAL_1a4724fc_36_flash_fwd_hdimall_bf16_paged_sm90_cu_0106449f_39994cute7productE)
_ZN72_INTERNAL_1a4724fc_36_flash_fwd_hdimall_bf16_paged_sm90_cu_0106449f_39994cute7productE:
	.zero		1
	.type		_ZN72_INTERNAL_1a4724fc_36_flash_fwd_hdimall_bf16_paged_sm90_cu_0106449f_39994cuda3std3__45__cpo3endE,@object
	.size		_ZN72_INTERNAL_1a4724fc_36_flash_fwd_hdimall_bf16_paged_sm90_cu_0106449f_39994cuda3std3__45__cpo3endE,(_ZN72_INTERNAL_1a4724fc_36_flash_fwd_hdimall_bf16_paged_sm90_cu_0106449f_39994cuda3std3__419piecewise_constructE - _ZN72_INTERNAL_1a4724fc_36_flash_fwd_hdimall_bf16_paged_sm90_cu_0106449f_39994cuda3std3__45__cpo3endE)
_ZN72_INTERNAL_1a4724fc_36_flash_fwd_hdimall_bf16_paged_sm90_cu_0106449f_39994cuda3std3__45__cpo3endE:
	.zero		1
	.type		_ZN72_INTERNAL_1a4724fc_36_flash_fwd_hdimall_bf16_paged_sm90_cu_0106449f_39994cuda3std3__419piecewise_constructE,@object
	.size		_ZN72_INTERNAL_1a4724fc_36_flash_fwd_hdimall_bf16_paged_sm90_cu_0106449f_39994cuda3std3__419piecewise_constructE,(_ZN72_INTERNAL_1a4724fc_36_flash_fwd_hdimall_bf16_paged_sm90_cu_0106449f_39994cuda3std3__45__cpo4cendE - _ZN72_INTERNAL_1a4724fc_36_flash_fwd_hdimall_bf16_paged_sm90_cu_0106449f_39994cuda3std3__419piecewise_constructE)
_ZN72_INTERNAL_1a4724fc_36_flash_fwd_hdimall_bf16_paged_sm90_cu_0106449f_39994cuda3std3__419piecewise_constructE:
	.zero		1
	.type		_ZN72_INTERNAL_1a4724fc_36_flash_fwd_hdimall_bf16_paged_sm90_cu_0106449f_39994cuda3std3__45__cpo4cendE,@object
	.size		_ZN72_INTERNAL_1a4724fc_36_flash_fwd_hdimall_bf16_paged_sm90_cu_0106449f_39994cuda3std3__45__cpo4cendE,(_ZN72_INTERNAL_1a4724fc_36_flash_fwd_hdimall_bf16_paged_sm90_cu_0106449f_39994cuda3std6ranges3__45__cpo4swapE - _ZN72_INTERNAL_1a4724fc_36_flash_fwd_hdimall_bf16_paged_sm90_cu_0106449f_39994cuda3std3__45__cpo4cendE)
_ZN72_INTERNAL_1a4724fc_36_flash_fwd_hdimall_bf16_paged_sm90_cu_0106449f_39994cuda3std3__45__cpo4cendE:
	.zero		1
	.type		_ZN72_INTERNAL_1a4724fc_36_flash_fwd_hdimall_bf16_paged_sm90_cu_0106449f_39994cuda3std6ranges3__45__cpo4swapE,@object
	.size		_ZN72_INTERNAL_1a4724fc_36_flash_fwd_hdimall_bf16_paged_sm90_cu_0106449f_39994cuda3std6ranges3__45__cpo4swapE,(.L_34 - _ZN72_INTERNAL_1a4724fc_36_flash_fwd_hdimall_bf16_paged_sm90_cu_0106449f_39994cuda3std6ranges3__45__cpo4swapE)
_ZN72_INTERNAL_1a4724fc_36_flash_fwd_hdimall_bf16_paged_sm90_cu_0106449f_39994cuda3std6ranges3__45__cpo4swapE:
	.zero		1
.L_34:


//--------------------- .nv.shared._ZN7cutlass13device_kernelIN5flash11enable_sm90INS1_16FlashAttnFwdSm90INS1_25CollectiveMainloopFwdSm90ILi2EN4cute5tupleIJNS5_1CILi1EEES8_S8_EEENS6_IJNS7_ILi128EEENS7_ILi80EEENS7_ILi256EEEEEELi256ENS_10bfloat16_tEfNS_4arch4Sm90ELb0ELb0ELb0ELb1ELb1ELb0ELb0ELb1ELb1ELb1ELb0ELb0EEENS1_21CollectiveEpilogueFwdINS6_IJSA_SC_SB_EEES9_SE_SG_Li256ELb1ELb1ELb0ELb0EEENS1_36VarlenDynamicPersistentTileSchedulerILi128ELi80ELi256ELi128ELb0ELb1ELb1ELb0ELb1ELb1EEEEEEEEEvNT_6ParamsE --------------------------
	.section	.nv.shared._ZN7cutlass13device_kernelIN5flash11enable_sm90INS1_16FlashAttnFwdSm90INS1_25CollectiveMainloopFwdSm90ILi2EN4cute5tupleIJNS5_1CILi1EEES8_S8_EEENS6_IJNS7_ILi128EEENS7_ILi80EEENS7_ILi256EEEEEELi256ENS_10bfloat16_tEfNS_4arch4Sm90ELb0ELb0ELb0ELb1ELb1ELb0ELb0ELb1ELb1ELb1ELb0ELb0EEENS1_21CollectiveEpilogueFwdINS6_IJSA_SC_SB_EEES9_SE_SG_Li256ELb1ELb1ELb0ELb0EEENS1_36VarlenDynamicPersistentTileSchedulerILi128ELi80ELi256ELi128ELb0ELb1ELb1ELb0ELb1ELb1EEEEEEEEEvNT_6ParamsE,"aw",@nobits
	.sectionflags	@""
	.align	16
	.zero		1024


//--------------------- .nv.shared._ZN7cutlass13device_kernelIN5flash11enable_sm90INS1_16FlashAttnFwdSm90INS1_25CollectiveMainloopFwdSm90ILi2EN4cute5tupleIJNS5_1CILi1EEES8_S8_EEENS6_IJNS7_ILi128EEENS7_ILi80EEENS7_ILi256EEEEEELi256ENS_10bfloat16_tEfNS_4arch4Sm90ELb0ELb0ELb0ELb1ELb1ELb1ELb0ELb1ELb1ELb1ELb0ELb0EEENS1_21CollectiveEpilogueFwdINS6_IJSA_SC_SB_EEES9_SE_SG_Li256ELb1ELb1ELb0ELb0EEENS1_36VarlenDynamicPersistentTileSchedulerILi128ELi80ELi256ELi128ELb0ELb1ELb1ELb0ELb1ELb1EEEEEEEEEvNT_6ParamsE --------------------------
	.section	.nv.shared._ZN7cutlass13device_kernelIN5flash11enable_sm90INS1_16FlashAttnFwdSm90INS1_25CollectiveMainloopFwdSm90ILi2EN4cute5tupleIJNS5_1CILi1EEES8_S8_EEENS6_IJNS7_ILi128EEENS7_ILi80EEENS7_ILi256EEEEEELi256ENS_10bfloat16_tEfNS_4arch4Sm90ELb0ELb0ELb0ELb1ELb1ELb1ELb0ELb1ELb1ELb1ELb0ELb0EEENS1_21CollectiveEpilogueFwdINS6_IJSA_SC_SB_EEES9_SE_SG_Li256ELb1ELb1ELb0ELb0EEENS1_36VarlenDynamicPersistentTileSchedulerILi128ELi80ELi256ELi128ELb0ELb1ELb1ELb0ELb1ELb1EEEEEEEEEvNT_6ParamsE,"aw",@nobits
	.sectionflags	@""
	.align	16
	.zero		1024


//--------------------- .nv.shared._ZN7cutlass13device_kernelIN5flash11enable_sm90INS1_16FlashAttnFwdSm90INS1_25CollectiveMainloopFwdSm90ILi2EN4cute5tupleIJNS5_1CILi1EEES8_S8_EEENS6_IJNS7_ILi128EEENS7_ILi64EEENS7_ILi256EEEEEELi256ENS_10bfloat16_tEfNS_4arch4Sm90ELb0ELb1ELb0ELb0ELb1ELb0ELb0ELb1ELb1ELb1ELb0ELb0EEENS1_21CollectiveEpilogueFwdINS6_IJSA_SC_SB_EEES9_SE_SG_Li256ELb0ELb1ELb0ELb0EEENS1_30DynamicPersistentTileSchedulerILi256ELi128ELb0ELb1ELb1EEEEEEEEEvNT_6ParamsE --------------------------
	.section	.nv.shared._ZN7cutlass13device_kernelIN5flash11enable_sm90INS1_16FlashAttnFwdSm90INS1_25CollectiveMainloopFwdSm90ILi2EN4cute5tupleIJNS5_1CILi1EEES8_S8_EEENS6_IJNS7_ILi128EEENS7_ILi64EEENS7_ILi256EEEEEELi256ENS_10bfloat16_tEfNS_4arch4Sm90ELb0ELb1ELb0ELb0ELb1ELb0ELb0ELb1ELb1ELb1ELb0ELb0EEENS1_21CollectiveEpilogueFwdINS6_IJSA_SC_SB_EEES9_SE_SG_Li256ELb0ELb1ELb0ELb0EEENS1_30DynamicPersistentTileSchedulerILi256ELi128ELb0ELb1ELb1EEEEEEEEEvNT_6ParamsE,"aw",@nobits
	.sectionflags	@""
	.align	16
	.zero		1024


//--------------------- .nv.shared._ZN7cutlass13device_kernelIN5flash11enable_sm90INS1_16FlashAttnFwdSm90INS1_25CollectiveMainloopFwdSm90ILi2EN4cute5tupleIJNS5_1CILi1EEES8_S8_EEENS6_IJNS7_ILi128EEENS7_ILi64EEENS7_ILi256EEEEEELi256ENS_10bfloat16_tEfNS_4arch4Sm90ELb0ELb1ELb0ELb1ELb1ELb0ELb0ELb1ELb1ELb1ELb0ELb0EEENS1_21CollectiveEpilogueFwdINS6_IJSA_SC_SB_EEES9_SE_SG_Li256ELb1ELb1ELb0ELb0EEENS1_36VarlenDynamicPersistentTileSchedulerILi128ELi64ELi256ELi128ELb0ELb1ELb1ELb1ELb0ELb1EEEEEEEEEvNT_6ParamsE --------------------------
	.section	.nv.shared._ZN7cutlass13device_kernelIN5flash11enable_sm90INS1_16FlashAttnFwdSm90INS1_25CollectiveMainloopFwdSm90ILi2EN4cute5tupleIJNS5_1CILi1EEES8_S8_EEENS6_IJNS7_ILi128EEENS7_ILi64EEENS7_ILi256EEEEEELi256ENS_10bfloat16_tEfNS_4arch4Sm90ELb0ELb1ELb0ELb1ELb1ELb0ELb0ELb1ELb1ELb1ELb0ELb0EEENS1_21CollectiveEpilogueFwdINS6_IJSA_SC_SB_EEES9_SE_SG_Li256ELb1ELb1ELb0ELb0EEENS1_36VarlenDynamicPersistentTileSchedulerILi128ELi64ELi256ELi128ELb0ELb1ELb1ELb1ELb0ELb1EEEEEEEEEvNT_6ParamsE,"aw",@nobits
	.sectionflags	@""
	.align	16
	.zero		1024


//--------------------- .nv.shared._ZN7cutlass13device_kernelIN5flash11enable_sm90INS1_16FlashAttnFwdSm90INS1_25CollectiveMainloopFwdSm90ILi2EN4cute5tupleIJNS5_1CILi1EEES8_S8_EEENS6_IJNS7_ILi128EEENS7_ILi64EEENS7_ILi256EEEEEELi256ENS_10bfloat16_tEfNS_4arch4Sm90ELb0ELb1ELb0ELb1ELb1ELb1ELb0ELb1ELb1ELb1ELb0ELb0EEENS1_21CollectiveEpilogueFwdINS6_IJSA_SC_SB_EEES9_SE_SG_Li256ELb1ELb1ELb0ELb0EEENS1_36VarlenDynamicPersistentTileSchedulerILi128ELi64ELi256ELi128ELb0ELb1ELb1ELb1ELb0ELb1EEEEEEEEEvNT_6ParamsE --------------------------
	.section	.nv.shared._ZN7cutlass13device_kernelIN5flash11enable_sm90INS1_16FlashAttnFwdSm90INS1_25CollectiveMainloopFwdSm90ILi2EN4cute5tupleIJNS5_1CILi1EEES8_S8_EEENS6_IJNS7_ILi128EEENS7_ILi64EEENS7_ILi256EEEEEELi256ENS_10bfloat16_tEfNS_4arch4Sm90ELb0ELb1ELb0ELb1ELb1ELb1ELb0ELb1ELb1ELb1ELb0ELb0EEENS1_21CollectiveEpilogueFwdINS6_IJSA_SC_SB_EEES9_SE_SG_Li256ELb1ELb1ELb0ELb0EEENS1_36VarlenDynamicPersistentTileSchedulerILi128ELi64ELi256ELi128ELb0ELb1ELb1ELb1ELb0ELb1EEEEEEEEEvNT_6ParamsE,"aw",@nobits
	.sectionflags	@""
	.align	16
	.zero		1024


//--------------------- .nv.shared._ZN7cutlass13device_kernelIN5flash11enable_sm90INS1_16FlashAttnFwdSm90INS1_25CollectiveMainloopFwdSm90ILi2EN4cute5tupleIJNS5_1CILi1EEES8_S8_EEENS6_IJNS7_ILi128EEENS7_ILi80EEENS7_ILi256EEEEEELi256ENS_10bfloat16_tEfNS_4arch4Sm90ELb1ELb0ELb0ELb0ELb1ELb0ELb0ELb1ELb1ELb1ELb0ELb0EEENS1_21CollectiveEpilogueFwdINS6_IJSA_SC_SB_EEES9_SE_SG_Li256ELb0ELb1ELb0ELb0EEENS1_30DynamicPersistentTileSchedulerILi256ELi128ELb0ELb1ELb1EEEEEEEEEvNT_6ParamsE --------------------------
	.section	.nv.shared._ZN7cutlass13device_kernelIN5flash11enable_sm90INS1_16FlashAttnFwdSm90INS1_25CollectiveMainloopFwdSm90ILi2EN4cute5tupleIJNS5_1CILi1EEES8_S8_EEENS6_IJNS7_ILi128EEENS7_ILi80EEENS7_ILi256EEEEEELi256ENS_10bfloat16_tEfNS_4arch4Sm90ELb1ELb0ELb0ELb0ELb1ELb0ELb0ELb1ELb1ELb1ELb0ELb0EEENS1_21CollectiveEpilogueFwdINS6_IJSA_SC_SB_EEES9_SE_SG_Li256ELb0ELb1ELb0ELb0EEENS1_30DynamicPersistentTileSchedulerILi256ELi128ELb0ELb1ELb1EEEEEEEEEvNT_6ParamsE,"aw",@nobits
	.sectionflags	@""
	.align	16
	.zero		1024


//--------------------- .nv.shared._ZN7cutlass13device_kernelIN5flash11enable_sm90INS1_16FlashAttnFwdSm90INS1_25CollectiveMainloopFwdSm90ILi2EN4cute5tupleIJNS5_1CILi1EEES8_S8_EEENS6_IJNS7_ILi128EEENS7_ILi80EEENS7_ILi256EEEEEELi256ENS_10bfloat16_tEfNS_4arch4Sm90ELb1ELb0ELb0ELb1ELb1ELb0ELb0ELb1ELb1ELb1ELb0ELb0EEENS1_21CollectiveEpilogueFwdINS6_IJSA_SC_SB_EEES9_SE_SG_Li256ELb1ELb1ELb0ELb0EEENS1_36VarlenDynamicPersistentTileSchedulerILi128ELi80ELi256ELi128ELb0ELb1ELb1ELb1ELb1ELb1EEEEEEEEEvNT_6ParamsE --------------------------
	.section	.nv.shared._ZN7cutlass13device_kernelIN5flash11enable_sm90INS1_16FlashAttnFwdSm90INS1_25CollectiveMainloopFwdSm90ILi2EN4cute5tupleIJNS5_1CILi1EEES8_S8_EEENS6_IJNS7_ILi128EEENS7_ILi80EEENS7_ILi256EEEEEELi256ENS_10bfloat16_tEfNS_4arch4Sm90ELb1ELb0ELb0ELb1ELb1ELb0ELb0ELb1ELb1ELb1ELb0ELb0EEENS1_21CollectiveEpilogueFwdINS6_IJSA_SC_SB_EEES9_SE_SG_Li256ELb1ELb1ELb0ELb0EEENS1_36VarlenDynamicPersistentTileSchedulerILi128ELi80ELi256ELi128ELb0ELb1ELb1ELb1ELb1ELb1EEEEEEEEEvNT_6ParamsE,"aw",@nobits
	.sectionflags	@""
	.align	16
	.zero		1024


//--------------------- .nv.shared._ZN7cutlass13device_kernelIN5flash11enable_sm90INS1_16FlashAttnFwdSm90INS1_25CollectiveMainloopFwdSm90ILi2EN4cute5tupleIJNS5_1CILi1EEES8_S8_EEENS6_IJNS7_ILi128EEENS7_ILi80EEENS7_ILi256EEEEEELi256ENS_10bfloat16_tEfNS_4arch4Sm90ELb1ELb0ELb0ELb1ELb1ELb1ELb0ELb1ELb1ELb1ELb0ELb0EEENS1_21CollectiveEpilogueFwdINS6_IJSA_SC_SB_EEES9_SE_SG_Li256ELb1ELb1ELb0ELb0EEENS1_36VarlenDynamicPersistentTileSchedulerILi128ELi80ELi256ELi128ELb0ELb1ELb1ELb1ELb1ELb1EEEEEEEEEvNT_6ParamsE --------------------------
	.section	.nv.shared._ZN7cutlass13device_kernelIN5flash11enable_sm90INS1_16FlashAttnFwdSm90INS1_25CollectiveMainloopFwdSm90ILi2EN4cute5tupleIJNS5_1CILi1EEES8_S8_EEENS6_IJNS7_ILi128EEENS7_ILi80EEENS7_ILi256EEEEEELi256ENS_10bfloat16_tEfNS_4arch4Sm90ELb1ELb0ELb0ELb1ELb1ELb1ELb0ELb1ELb1ELb1ELb0ELb0EEENS1_21CollectiveEpilogueFwdINS6_IJSA_SC_SB_EEES9_SE_SG_Li256ELb1ELb1ELb0ELb0EEENS1_36VarlenDynamicPersistentTileSchedulerILi128ELi80ELi256ELi128ELb0ELb1ELb1ELb1ELb1ELb1EEEEEEEEEvNT_6ParamsE,"aw",@nobits
	.sectionflags	@""
	.align	16
	.zero		1024


//--------------------- .nv.shared._ZN7cutlass13device_kernelIN5flash11enable_sm90INS1_16FlashAttnFwdSm90INS1_25CollectiveMainloopFwdSm90ILi2EN4cute5tupleIJNS5_1CILi1EEES8_S8_EEENS6_IJNS7_ILi128EEENS7_ILi96EEENS7_ILi192EEEEEELi192ENS_10bfloat16_tEfNS_4arch4Sm90ELb0ELb0ELb0ELb0ELb1ELb0ELb0ELb1ELb1ELb1ELb0ELb0EEENS1_21CollectiveEpilogueFwdINS6_IJSA_SC_SB_EEES9_SE_SG_Li256ELb0ELb1ELb0ELb0EEENS1_29StaticPersistentTileSchedulerILb0EEEEEEEEEvNT_6ParamsE --------------------------
	.section	.nv.shared._ZN7cutlass13device_kernelIN5flash11enable_sm90INS1_16FlashAttnFwdSm90INS1_25CollectiveMainloopFwdSm90ILi2EN4cute5tupleIJNS5_1CILi1EEES8_S8_EEENS6_IJNS7_ILi128EEENS7_ILi96EEENS7_ILi192EEEEEELi192ENS_10bfloat16_tEfNS_4arch4Sm90ELb0ELb0ELb0ELb0ELb1ELb0ELb0ELb1ELb1ELb1ELb0ELb0EEENS1_21CollectiveEpilogueFwdINS6_IJSA_SC_SB_EEES9_SE_SG_Li256ELb0ELb1ELb0ELb0EEENS1_29StaticPersistentTileSchedulerILb0EEEEEEEEEvNT_6ParamsE,"aw",@nobits
	.sectionflags	@""
	.align	16
	.zero		1024


//--------------------- .nv.shared._ZN7cutlass13device_kernelIN5flash11enable_sm90INS1_16FlashAttnFwdSm90INS1_25CollectiveMainloopFwdSm90ILi2EN4cute5tupleIJNS5_1CILi1EEES8_S8_EEENS6_IJNS7_ILi128EEENS7_ILi96EEENS7_ILi192EEEEEELi192ENS_10bfloat16_tEfNS_4arch4Sm90ELb0ELb0ELb0ELb1ELb1ELb0ELb0ELb1ELb1ELb1ELb0ELb0EEENS1_21CollectiveEpilogueFwdINS6_IJSA_SC_SB_EEES9_SE_SG_Li256ELb1ELb1ELb0ELb0EEENS1_36VarlenDynamicPersistentTileSchedulerILi128ELi96ELi256ELi128ELb0ELb1ELb1ELb0ELb1ELb1EEEEEEEEEvNT_6ParamsE --------------------------
	.section	.nv.shared._ZN7cutlass13device_kernelIN5flash11enable_sm90INS1_16FlashAttnFwdSm90INS1_25CollectiveMainloopFwdSm90ILi2EN4cute5tupleIJNS5_1CILi1EEES8_S8_EEENS6_IJNS7_ILi128EEENS7_ILi96EEENS7_ILi192EEEEEELi192ENS_10bfloat16_tEfNS_4arch4Sm90ELb0ELb0ELb0ELb1ELb1ELb0ELb0ELb1ELb1ELb1ELb0ELb0EEENS1_21CollectiveEpilogueFwdINS6_IJSA_SC_SB_EEES9_SE_SG_Li256ELb1ELb1ELb0ELb0EEENS1_36VarlenDynamicPersistentTileSchedulerILi128ELi96ELi256ELi128ELb0ELb1ELb1ELb0ELb1ELb1EEEEEEEEEvNT_6ParamsE,"aw",@nobits
	.sectionflags	@""
	.align	16
	.zero		1024


//--------------------- .nv.shared._ZN7cutlass13device_kernelIN5flash11enable_sm90INS1_16FlashAttnFwdSm90INS1_25CollectiveMainloopFwdSm90ILi2EN4cute5tupleIJNS5_1CILi1EEES8_S8_EEENS6_IJNS7_ILi128EEENS7_ILi96EEENS7_ILi192EEEEEELi192ENS_10bfloat16_tEfNS_4arch4Sm90ELb0ELb0ELb0ELb1ELb1ELb1ELb0ELb1ELb1ELb1ELb0ELb0EEENS1_21CollectiveEpilogueFwdINS6_IJSA_SC_SB_EEES9_SE_SG_Li256ELb1ELb1ELb0ELb0EEENS1_36VarlenDynamicPersistentTileSchedulerILi128ELi96ELi256ELi128ELb0ELb1ELb1ELb0ELb1ELb1EEEEEEEEEvNT_6ParamsE --------------------------
	.section	.nv.shared._ZN7cutlass13device_kernelIN5flash11enable_sm90INS1_16FlashAttnFwdSm90INS1_25CollectiveMainloopFwdSm90ILi2EN4cute5tupleIJNS5_1CILi1EEES8_S8_EEENS6_IJNS7_ILi128EEENS7_ILi96EEENS7_ILi192EEEEEELi192ENS_10bfloat16_tEfNS_4arch4Sm90ELb0ELb0ELb0ELb1ELb1ELb1ELb0ELb1ELb1ELb1ELb0ELb0EEENS1_21CollectiveEpilogueFwdINS6_IJSA_SC_SB_EEES9_SE_SG_Li256ELb1ELb1ELb0ELb0EEENS1_36VarlenDynamicPersistentTileSchedulerILi128ELi96ELi256ELi128ELb0ELb1ELb1ELb0ELb1ELb1EEEEEEEEEvNT_6ParamsE,"aw",@nobits
	.sectionflags	@""
	.align	16
	.zero		1024


//--------------------- .nv.shared._ZN7cutlass13device_kernelIN5flash11enable_sm90INS1_16FlashAttnFwdSm90INS1_25CollectiveMainloopFwdSm90ILi2EN4cute5tupleIJNS5_1CILi1EEES8_S8_EEENS6_IJNS7_ILi128EEENS7_ILi96EEENS7_ILi192EEEEEELi192ENS_10bfloat16_tEfNS_4arch4Sm90ELb0ELb1ELb0ELb0ELb1ELb0ELb0ELb1ELb1ELb1ELb0ELb0EEENS1_21CollectiveEpilogueFwdINS6_IJSA_SC_SB_EEES9_SE_SG_Li256ELb0ELb1ELb0ELb0EEENS1_30DynamicPersistentTileSchedulerILi256ELi128ELb0ELb1ELb1EEEEEEEEEvNT_6ParamsE --------------------------
	.section	.nv.shared._ZN7cutlass13device_kernelIN5flash11enable_sm90INS1_16FlashAttnFwdSm90INS1_25CollectiveMainloopFwdSm90ILi2EN4cute5tupleIJNS5_1CILi1EEES8_S8_EEENS6_IJNS7_ILi128EEENS7_ILi96EEENS7_ILi192EEEEEELi192ENS_10bfloat16_tEfNS_4arch4Sm90ELb0ELb1ELb0ELb0ELb1ELb0ELb0ELb1ELb1ELb1ELb0ELb0EEENS1_21CollectiveEpilogueFwdINS6_IJSA_SC_SB_EEES9_SE_SG_Li256ELb0ELb1ELb0ELb0EEENS1_30DynamicPersistentTileSchedulerILi256ELi128ELb0ELb1ELb1EEEEEEEEEvNT_6ParamsE,"aw",@nobits
	.sectionflags	@""
	.align	16
	.zero		1024


//--------------------- .nv.shared._ZN7cutlass13device_kernelIN5flash11enable_sm90INS1_16FlashAttnFwdSm90INS1_25CollectiveMainloopFwdSm90ILi2EN4cute5tupleIJNS5_1CILi1EEES8_S8_EEENS6_IJNS7_ILi128EEENS7_ILi96EEENS7_ILi192EEEEEELi192ENS_10bfloat16_tEfNS_4arch4Sm90ELb0ELb1ELb0ELb1ELb1ELb0ELb0ELb1ELb1ELb1ELb0ELb0EEENS1_21CollectiveEpilogueFwdINS6_IJSA_SC_SB_EEES9_SE_SG_Li256ELb1ELb1ELb0ELb0EEENS1_36VarlenDynamicPersistentTileSchedulerILi128ELi96ELi256ELi128ELb0ELb1ELb1ELb1ELb0ELb1EEEEEEEEEvNT_6ParamsE --------------------------
	.section	.nv.shared._ZN7cutlass13device_kernelIN5flash11enable_sm90INS1_16FlashAttnFwdSm90INS1_25CollectiveMainloopFwdSm90ILi2EN4cute5tupleIJNS5_1CILi1EEES8_S8_EEENS6_IJNS7_ILi128EEENS7_ILi96EEENS7_ILi192EEEEEELi192ENS_10bfloat16_tEfNS_4arch4Sm90ELb0ELb1ELb0ELb1ELb1ELb0ELb0ELb1ELb1ELb1ELb0ELb0EEENS1_21CollectiveEpilogueFwdINS6_IJSA_SC_SB_EEES9_SE_SG_Li256ELb1ELb1ELb0ELb0EEENS1_36VarlenDynamicPersistentTileSchedulerILi128ELi96ELi256ELi128ELb0ELb1ELb1ELb1ELb0ELb1EEEEEEEEEvNT_6ParamsE,"aw",@nobits
	.sectionflags	@""
	.align	16
	.zero		1024


//--------------------- .nv.shared._ZN7cutlass13device_kernelIN5flash11enable_sm90INS1_16FlashAttnFwdSm90INS1_25CollectiveMainloopFwdSm90ILi2EN4cute5tupleIJNS5_1CILi1EEES8_S8_EEENS6_IJNS7_ILi128EEENS7_ILi96EEENS7_ILi192EEEEEELi192ENS_10bfloat16_tEfNS_4arch4Sm90ELb0ELb1ELb0ELb1ELb1ELb1ELb0ELb1ELb1ELb1ELb0ELb0EEENS1_21CollectiveEpilogueFwdINS6_IJSA_SC_SB_EEES9_SE_SG_Li256ELb1ELb1ELb0ELb0EEENS1_36VarlenDynamicPersistentTileSchedulerILi128ELi96ELi256ELi128ELb0ELb1ELb1ELb1ELb0ELb1EEEEEEEEEvNT_6ParamsE --------------------------
	.section	.nv.shared._ZN7cutlass13device_kernelIN5flash11enable_sm90INS1_16FlashAttnFwdSm90INS1_25CollectiveMainloopFwdSm90ILi2EN4cute5tupleIJNS5_1CILi1EEES8_S8_EEENS6_IJNS7_ILi128EEENS7_ILi96EEENS7_ILi192EEEEEELi192ENS_10bfloat16_tEfNS_4arch4Sm90ELb0ELb1ELb0ELb1ELb1ELb1ELb0ELb1ELb1ELb1ELb0ELb0EEENS1_21CollectiveEpilogueFwdINS6_IJSA_SC_SB_EEES9_SE_SG_Li256ELb1ELb1ELb0ELb0EEENS1_36VarlenDynamicPersistentTileSchedulerILi128ELi96ELi256ELi128ELb0ELb1ELb1ELb1ELb0ELb1EEEEEEEEEvNT_6ParamsE,"aw",@nobits
	.sectionflags	@""
	.align	16
	.zero		1024


//--------------------- .nv.shared._ZN7cutlass13device_kernelIN5flash11enable_sm90INS1_16FlashAttnFwdSm90INS1_25CollectiveMainloopFwdSm90ILi2EN4cute5tupleIJNS5_1CILi1EEES8_S8_EEENS6_IJNS7_ILi128EEENS7_ILi96EEENS7_ILi192EEEEEELi192ENS_10bfloat16_tEfNS_4arch4Sm90ELb1ELb0ELb0ELb0ELb1ELb0ELb0ELb1ELb1ELb1ELb0ELb0EEENS1_21CollectiveEpilogueFwdINS6_IJSA_SC_SB_EEES9_SE_SG_Li256ELb0ELb1ELb0ELb0EEENS1_30DynamicPersistentTileSchedulerILi256ELi128ELb0ELb1ELb1EEEEEEEEEvNT_6ParamsE --------------------------
	.section	.nv.shared._ZN7cutlass13device_kernelIN5flash11enable_sm90INS1_16FlashAttnFwdSm90INS1_25CollectiveMainloopFwdSm90ILi2EN4cute5tupleIJNS5_1CILi1EEES8_S8_EEENS6_IJNS7_ILi128EEENS7_ILi96EEENS7_ILi192EEEEEELi192ENS_10bfloat16_tEfNS_4arch4Sm90ELb1ELb0ELb0ELb0ELb1ELb0ELb0ELb1ELb1ELb1ELb0ELb0EEENS1_21CollectiveEpilogueFwdINS6_IJSA_SC_SB_EEES9_SE_SG_Li256ELb0ELb1ELb0ELb0EEENS1_30DynamicPersistentTileSchedulerILi256ELi128ELb0ELb1ELb1EEEEEEEEEvNT_6ParamsE,"aw",@nobits
	.sectionflags	@""
	.align	16
	.zero		1024


//--------------------- .nv.shared._ZN7cutlass13device_kernelIN5flash11enable_sm90INS1_16FlashAttnFwdSm90INS1_25CollectiveMainloopFwdSm90ILi2EN4cute5tupleIJNS5_1CILi1EEES8_S8_EEENS6_IJNS7_ILi128EEENS7_ILi96EEENS7_ILi192EEEEEELi192ENS_10bfloat16_tEfNS_4arch4Sm90ELb1ELb0ELb0ELb1ELb1ELb0ELb0ELb1ELb1ELb1ELb0ELb0EEENS1_21CollectiveEpilogueFwdINS6_IJSA_SC_SB_EEES9_SE_SG_Li256ELb1ELb1ELb0ELb0EEENS1_36VarlenDynamicPersistentTileSchedulerILi128ELi96ELi256ELi128ELb0ELb1ELb1ELb1ELb1ELb1EEEEEEEEEvNT_6ParamsE --------------------------
	.section	.nv.shared._ZN7cutlass13device_kernelIN5flash11enable_sm90INS1_16FlashAttnFwdSm90INS1_25CollectiveMainloopFwdSm90ILi2EN4cute5tupleIJNS5_1CILi1EEES8_S8_EEENS6_IJNS7_ILi128EEENS7_ILi96EEENS7_ILi192EEEEEELi192ENS_10bfloat16_tEfNS_4arch4Sm90ELb1ELb0ELb0ELb1ELb1ELb0ELb0ELb1ELb1ELb1ELb0ELb0EEENS1_21CollectiveEpilogueFwdINS6_IJSA_SC_SB_EEES9_SE_SG_Li256ELb1ELb1ELb0ELb0EEENS1_36VarlenDynamicPersistentTileSchedulerILi128ELi96ELi256ELi128ELb0ELb1ELb1ELb1ELb1ELb1EEEEEEEEEvNT_6ParamsE,"aw",@nobits
	.sectionflags	@""
	.align	16
	.zero		1024


//--------------------- .nv.shared._ZN7cutlass13device_kernelIN5flash11enable_sm90INS1_16FlashAttnFwdSm90INS1_25CollectiveMainloopFwdSm90ILi2EN4cute5tupleIJNS5_1CILi1EEES8_S8_EEENS6_IJNS7_ILi128EEENS7_ILi96EEENS7_ILi192EEEEEELi192ENS_10bfloat16_tEfNS_4arch4Sm90ELb1ELb0ELb0ELb1ELb1ELb1ELb0ELb1ELb1ELb1ELb0ELb0EEENS1_21CollectiveEpilogueFwdINS6_IJSA_SC_SB_EEES9_SE_SG_Li256ELb1ELb1ELb0ELb0EEENS1_36VarlenDynamicPersistentTileSchedulerILi128ELi96ELi256ELi128ELb0ELb1ELb1ELb1ELb1ELb1EEEEEEEEEvNT_6ParamsE --------------------------
	.section	.nv.shared._ZN7cutlass13device_kernelIN5flash11enable_sm90INS1_16FlashAttnFwdSm90INS1_25CollectiveMainloopFwdSm90ILi2EN4cute5tupleIJNS5_1CILi1EEES8_S8_EEENS6_IJNS7_ILi128EEENS7_ILi96EEENS7_ILi192EEEEEELi192ENS_10bfloat16_tEfNS_4arch4Sm90ELb1ELb0ELb0ELb1ELb1ELb1ELb0ELb1ELb1ELb1ELb0ELb0EEENS1_21CollectiveEpilogueFwdINS6_IJSA_SC_SB_EEES9_SE_SG_Li256ELb1ELb1ELb0ELb0EEENS1_36VarlenDynamicPersistentTileSchedulerILi128ELi96ELi256ELi128ELb0ELb1ELb1ELb1ELb1ELb1EEEEEEEEEvNT_6ParamsE,"aw",@nobits
	.sectionflags	@""
	.align	16
	.zero		1024


//--------------------- .nv.shared._ZN7cutlass13device_kernelIN5flash11enable_sm90INS1_16FlashAttnFwdSm90INS1_25CollectiveMainloopFwdSm90ILi2EN4cute5tupleIJNS5_1CILi1EEES8_S8_EEENS6_IJNS7_ILi128EEESA_SA_EEELi128ENS_10bfloat16_tEfNS_4arch4Sm90ELb0ELb0ELb0ELb0ELb1ELb0ELb0ELb1ELb1ELb1ELb0ELb0EEENS1_21CollectiveEpilogueFwdISB_S9_SC_SE_Li256ELb0ELb1ELb0ELb0EEENS1_29StaticPersistentTileSchedulerILb0EEEEEEEEEvNT_6ParamsE --------------------------
	.section	.nv.shared._ZN7cutlass13device_kernelIN5flash11enable_sm90INS1_16FlashAttnFwdSm90INS1_25CollectiveMainloopFwdSm90ILi2EN4cute5tupleIJNS5_1CILi1EEES8_S8_EEENS6_IJNS7_ILi128EEESA_SA_EEELi128ENS_10bfloat16_tEfNS_4arch4Sm90ELb0ELb0ELb0ELb0ELb1ELb0ELb0ELb1ELb1ELb1ELb0ELb0EEENS1_21CollectiveEpilogueFwdISB_S9_SC_SE_Li256ELb0ELb1ELb0ELb0EEENS1_29StaticPersistentTileSchedulerILb0EEEEEEEEEvNT_6ParamsE,"aw",@nobits
	.sectionflags	@""
	.align	16
	.zero		1024


//--------------------- .nv.shared._ZN7cutlass13device_kernelIN5flash11enable_sm90INS1_16FlashAttnFwdSm90INS1_25CollectiveMainloopFwdSm90ILi2EN4cute5tupleIJNS5_1CILi1EEES8_S8_EEENS6_IJNS7_ILi128EEESA_SA_EEELi128ENS_10bfloat16_tEfNS_4arch4Sm90ELb0ELb0ELb0ELb1ELb1ELb0ELb0ELb1ELb1ELb1ELb0ELb0EEENS1_21CollectiveEpilogueFwdISB_S9_SC_SE_Li256ELb1ELb1ELb0ELb0EEENS1_36VarlenDynamicPersistentTileSchedulerILi128ELi128ELi256ELi128ELb0ELb1ELb1ELb0ELb1ELb1EEEEEEEEEvNT_6ParamsE --------------------------
	.section	.nv.shared._ZN7cutlass13device_kernelIN5flash11enable_sm90INS1_16FlashAttnFwdSm90INS1_25CollectiveMainloopFwdSm90ILi2EN4cute5tupleIJNS5_1CILi1EEES8_S8_EEENS6_IJNS7_ILi128EEESA_SA_EEELi128ENS_10bfloat16_tEfNS_4arch4Sm90ELb0ELb0ELb0ELb1ELb1ELb0ELb0ELb1ELb1ELb1ELb0ELb0EEENS1_21CollectiveEpilogueFwdISB_S9_SC_SE_Li256ELb1ELb1ELb0ELb0EEENS1_36VarlenDynamicPersistentTileSchedulerILi128ELi128ELi256ELi128ELb0ELb1ELb1ELb0ELb1ELb1EEEEEEEEEvNT_6ParamsE,"aw",@nobits
	.sectionflags	@""
	.align	16
	.zero		1024


//--------------------- .nv.shared._ZN7cutlass13device_kernelIN5flash11enable_sm90INS1_16FlashAttnFwdSm90INS1_25CollectiveMainloopFwdSm90ILi2EN4cute5tupleIJNS5_1CILi1EEES8_S8_EEENS6_IJNS7_ILi128EEESA_SA_EEELi128ENS_10bfloat16_tEfNS_4arch4Sm90ELb0ELb0ELb0ELb1ELb1ELb1ELb0ELb1ELb1ELb1ELb0ELb0EEENS1_21CollectiveEpilogueFwdISB_S9_SC_SE_Li256ELb1ELb1ELb0ELb0EEENS1_36VarlenDynamicPersistentTileSchedulerILi128ELi128ELi256ELi128ELb0ELb1ELb1ELb0ELb1ELb1EEEEEEEEEvNT_6ParamsE --------------------------
	.section	.nv.shared._ZN7cutlass13device_kernelIN5flash11enable_sm90INS1_16FlashAttnFwdSm90INS1_25CollectiveMainloopFwdSm90ILi2EN4cute5tupleIJNS5_1CILi1EEES8_S8_EEENS6_IJNS7_ILi128EEESA_SA_EEELi128ENS_10bfloat16_tEfNS_4arch4Sm90ELb0ELb0ELb0ELb1ELb1ELb1ELb0ELb1ELb1ELb1ELb0ELb0EEENS1_21CollectiveEpilogueFwdISB_S9_SC_SE_Li256ELb1ELb1ELb0ELb0EEENS1_36VarlenDynamicPersistentTileSchedulerILi128ELi128ELi256ELi128ELb0ELb1ELb1ELb0ELb1ELb1EEEEEEEEEvNT_6ParamsE,"aw",@nobits
	.sectionflags	@""
	.align	16
	.zero		1024


//--------------------- .nv.shared._ZN7cutlass13device_kernelIN5flash11enable_sm90INS1_16FlashAttnFwdSm90INS1_25CollectiveMainloopFwdSm90ILi2EN4cute5tupleIJNS5_1CILi1EEES8_S8_EEENS6_IJNS7_ILi128EEESA_SA_EEELi128ENS_10bfloat16_tEfNS_4arch4Sm90ELb0ELb1ELb0ELb0ELb1ELb0ELb0ELb1ELb1ELb1ELb0ELb0EEENS1_21CollectiveEpilogueFwdISB_S9_SC_SE_Li256ELb0ELb1ELb0ELb0EEENS1_30DynamicPersistentTileSchedulerILi256ELi128ELb0ELb1ELb1EEEEEEEEEvNT_6ParamsE --------------------------
	.section	.nv.shared._ZN7cutlass13device_kernelIN5flash11enable_sm90INS1_16FlashAttnFwdSm90INS1_25CollectiveMainloopFwdSm90ILi2EN4cute5tupleIJNS5_1CILi1EEES8_S8_EEENS6_IJNS7_ILi128EEESA_SA_EEELi128ENS_10bfloat16_tEfNS_4arch4Sm90ELb0ELb1ELb0ELb0ELb1ELb0ELb0ELb1ELb1ELb1ELb0ELb0EEENS1_21CollectiveEpilogueFwdISB_S9_SC_SE_Li256ELb0ELb1ELb0ELb0EEENS1_30DynamicPersistentTileSchedulerILi256ELi128ELb0ELb1ELb1EEEEEEEEEvNT_6ParamsE,"aw",@nobits
	.sectionflags	@""
	.align	16
	.zero		1024


//--------------------- .nv.shared._ZN7cutlass13device_kernelIN5flash11enable_sm90INS1_16FlashAttnFwdSm90INS1_25CollectiveMainloopFwdSm90ILi2EN4cute5tupleIJNS5_1CILi1EEES8_S8_EEENS6_IJNS7_ILi128EEESA_SA_EEELi128ENS_10bfloat16_tEfNS_4arch4Sm90ELb0ELb1ELb0ELb1ELb1ELb0ELb0ELb1ELb1ELb1ELb0ELb0EEENS1_21CollectiveEpilogueFwdISB_S9_SC_SE_Li256ELb1ELb1ELb0ELb0EEENS1_36VarlenDynamicPersistentTileSchedulerILi128ELi128ELi256ELi128ELb0ELb1ELb1ELb1ELb0ELb1EEEEEEEEEvNT_6ParamsE --------------------------
	.section	.nv.shared._ZN7cutlass13device_kernelIN5flash11enable_sm90INS1_16FlashAttnFwdSm90INS1_25CollectiveMainloopFwdSm90ILi2EN4cute5tupleIJNS5_1CILi1EEES8_S8_EEENS6_IJNS7_ILi128EEESA_SA_EEELi128ENS_10bfloat16_tEfNS_4arch4Sm90ELb0ELb1ELb0ELb1ELb1ELb0ELb0ELb1ELb1ELb1ELb0ELb0EEENS1_21CollectiveEpilogueFwdISB_S9_SC_SE_Li256ELb1ELb1ELb0ELb0EEENS1_36VarlenDynamicPersistentTileSchedulerILi128ELi128ELi256ELi128ELb0ELb1ELb1ELb1ELb0ELb1EEEEEEEEEvNT_6ParamsE,"aw",@nobits
	.sectionflags	@""
	.align	16
	.zero		1024


//--------------------- .nv.shared._ZN7cutlass13device_kernelIN5flash11enable_sm90INS1_16FlashAttnFwdSm90INS1_25CollectiveMainloopFwdSm90ILi2EN4cute5tupleIJNS5_1CILi1EEES8_S8_EEENS6_IJNS7_ILi128EEESA_SA_EEELi128ENS_10bfloat16_tEfNS_4arch4Sm90ELb0ELb1ELb0ELb1ELb1ELb1ELb0ELb1ELb1ELb1ELb0ELb0EEENS1_21CollectiveEpilogueFwdISB_S9_SC_SE_Li256ELb1ELb1ELb0ELb0EEENS1_36VarlenDynamicPersistentTileSchedulerILi128ELi128ELi256ELi128ELb0ELb1ELb1ELb1ELb0ELb1EEEEEEEEEvNT_6ParamsE --------------------------
	.section	.nv.shared._ZN7cutlass13device_kernelIN5flash11enable_sm90INS1_16FlashAttnFwdSm90INS1_25CollectiveMainloopFwdSm90ILi2EN4cute5tupleIJNS5_1CILi1EEES8_S8_EEENS6_IJNS7_ILi128EEESA_SA_EEELi128ENS_10bfloat16_tEfNS_4arch4Sm90ELb0ELb1ELb0ELb1ELb1ELb1ELb0ELb1ELb1ELb1ELb0ELb0EEENS1_21CollectiveEpilogueFwdISB_S9_SC_SE_Li256ELb1ELb1ELb0ELb0EEENS1_36VarlenDynamicPersistentTileSchedulerILi128ELi128ELi256ELi128ELb0ELb1ELb1ELb1ELb0ELb1EEEEEEEEEvNT_6ParamsE,"aw",@nobits
	.sectionflags	@""
	.align	16
	.zero		1024


//--------------------- .nv.shared._ZN7cutlass13device_kernelIN5flash11enable_sm90INS1_16FlashAttnFwdSm90INS1_25CollectiveMainloopFwdSm90ILi2EN4cute5tupleIJNS5_1CILi1EEES8_S8_EEENS6_IJNS7_ILi128EEESA_SA_EEELi128ENS_10bfloat16_tEfNS_4arch4Sm90ELb1ELb0ELb0ELb0ELb1ELb0ELb0ELb1ELb1ELb1ELb0ELb0EEENS1_21CollectiveEpilogueFwdISB_S9_SC_SE_Li256ELb0ELb1ELb0ELb0EEENS1_30DynamicPersistentTileSchedulerILi256ELi128ELb0ELb1ELb1EEEEEEEEEvNT_6ParamsE --------------------------
	.section	.nv.shared._ZN7cutlass13device_kernelIN5flash11enable_sm90INS1_16FlashAttnFwdSm90INS1_25CollectiveMainloopFwdSm90ILi2EN4cute5tupleIJNS5_1CILi1EEES8_S8_EEENS6_IJNS7_ILi128EEESA_SA_EEELi128ENS_10bfloat16_tEfNS_4arch4Sm90ELb1ELb0ELb0ELb0ELb1ELb0ELb0ELb1ELb1ELb1ELb0ELb0EEENS1_21CollectiveEpilogueFwdISB_S9_SC_SE_Li256ELb0ELb1ELb0ELb0EEENS1_30DynamicPersistentTileSchedulerILi256ELi128ELb0ELb1ELb1EEEEEEEEEvNT_6ParamsE,"aw",@nobits
	.sectionflags	@""
	.align	16
	.zero		1024


//--------------------- .nv.shared._ZN7cutlass13device_kernelIN5flash11enable_sm90INS1_16FlashAttnFwdSm90INS1_25CollectiveMainloopFwdSm90ILi2EN4cute5tupleIJNS5_1CILi1EEES8_S8_EEENS6_IJNS7_ILi128EEESA_SA_EEELi128ENS_10bfloat16_tEfNS_4arch4Sm90ELb1ELb0ELb0ELb1ELb1ELb0ELb0ELb1ELb1ELb1ELb0ELb0EEENS1_21CollectiveEpilogueFwdISB_S9_SC_SE_Li256ELb1ELb1ELb0ELb0EEENS1_36VarlenDynamicPersistentTileSchedulerILi128ELi128ELi256ELi128ELb0ELb1ELb1ELb1ELb1ELb1EEEEEEEEEvNT_6ParamsE --------------------------
	.section	.nv.shared._ZN7cutlass13device_kernelIN5flash11enable_sm90INS1_16FlashAttnFwdSm90INS1_25CollectiveMainloopFwdSm90ILi2EN4cute5tupleIJNS5_1CILi1EEES8_S8_EEENS6_IJNS7_ILi128EEESA_SA_EEELi128ENS_10bfloat16_tEfNS_4arch4Sm90ELb1ELb0ELb0ELb1ELb1ELb0ELb0ELb1ELb1ELb1ELb0ELb0EEENS1_21CollectiveEpilogueFwdISB_S9_SC_SE_Li256ELb1ELb1ELb0ELb0EEENS1_36VarlenDynamicPersistentTileSchedulerILi128ELi128ELi256ELi128ELb0ELb1ELb1ELb1ELb1ELb1EEEEEEEEEvNT_6ParamsE,"aw",@nobits
	.sectionflags	@""
	.align	16
	.zero		1024


//--------------------- .nv.shared._ZN7cutlass13device_kernelIN5flash11enable_sm90INS1_16FlashAttnFwdSm90INS1_25CollectiveMainloopFwdSm90ILi2EN4cute5tupleIJNS5_1CILi1EEES8_S8_EEENS6_IJNS7_ILi128EEESA_SA_EEELi128ENS_10bfloat16_tEfNS_4arch4Sm90ELb1ELb0ELb0ELb1ELb1ELb1ELb0ELb1ELb1ELb1ELb0ELb0EEENS1_21CollectiveEpilogueFwdISB_S9_SC_SE_Li256ELb1ELb1ELb0ELb0EEENS1_36VarlenDynamicPersistentTileSchedulerILi128ELi128ELi256ELi128ELb0ELb1ELb1ELb1ELb1ELb1EEEEEEEEEvNT_6ParamsE --------------------------
	.section	.nv.shared._ZN7cutlass13device_kernelIN5flash11enable_sm90INS1_16FlashAttnFwdSm90INS1_25CollectiveMainloopFwdSm90ILi2EN4cute5tupleIJNS5_1CILi1EEES8_S8_EEENS6_IJNS7_ILi128EEESA_SA_EEELi128ENS_10bfloat16_tEfNS_4arch4Sm90ELb1ELb0ELb0ELb1ELb1ELb1ELb0ELb1ELb1ELb1ELb0ELb0EEENS1_21CollectiveEpilogueFwdISB_S9_SC_SE_Li256ELb1ELb1ELb0ELb0EEENS1_36VarlenDynamicPersistentTileSchedulerILi128ELi128ELi256ELi128ELb0ELb1ELb1ELb1ELb1ELb1EEEEEEEEEvNT_6ParamsE,"aw",@nobits
	.sectionflags	@""
	.align	16
	.zero		1024


//--------------------- .nv.shared._ZN7cutlass13device_kernelIN5flash11enable_sm90INS1_16FlashAttnFwdSm90INS1_25CollectiveMainloopFwdSm90ILi2EN4cute5tupleIJNS5_1CILi1EEES8_S8_EEENS6_IJNS7_ILi192EEENS7_ILi128EEENS7_ILi96EEEEEELi96ENS_10bfloat16_tEfNS_4arch4Sm90ELb0ELb0ELb0ELb0ELb1ELb0ELb0ELb0ELb1ELb1ELb0ELb0EEENS1_21CollectiveEpilogueFwdINS6_IJSA_SC_SB_EEES9_SE_SG_Li384ELb0ELb1ELb0ELb0EEENS1_29StaticPersistentTileSchedulerILb0EEEEEEEEEvNT_6ParamsE --------------------------
	.section	.nv.shared._ZN7cutlass13device_kernelIN5flash11enable_sm90INS1_16FlashAttnFwdSm90INS1_25CollectiveMainloopFwdSm90ILi2EN4cute5tupleIJNS5_1CILi1EEES8_S8_EEENS6_IJNS7_ILi192EEENS7_ILi128EEENS7_ILi96EEEEEELi96ENS_10bfloat16_tEfNS_4arch4Sm90ELb0ELb0ELb0ELb0ELb1ELb0ELb0ELb0ELb1ELb1ELb0ELb0EEENS1_21CollectiveEpilogueFwdINS6_IJSA_SC_SB_EEES9_SE_SG_Li384ELb0ELb1ELb0ELb0EEENS1_29StaticPersistentTileSchedulerILb0EEEEEEEEEvNT_6ParamsE,"aw",@nobits
	.sectionflags	@""
	.align	16
	.zero		1024


//--------------------- .nv.shared._ZN7cutlass13device_kernelIN5flash11enable_sm90INS1_16FlashAttnFwdSm90INS1_25CollectiveMainloopFwdSm90ILi2EN4cute5tupleIJNS5_1CILi1EEES8_S8_EEENS6_IJNS7_ILi192EEENS7_ILi128EEENS7_ILi96EEEEEELi96ENS_10bfloat16_tEfNS_4arch4Sm90ELb0ELb0ELb0ELb1ELb1ELb0ELb0ELb0ELb1ELb1ELb0ELb0EEENS1_21CollectiveEpilogueFwdINS6_IJSA_SC_SB_EEES9_SE_SG_Li384ELb1ELb1ELb0ELb0EEENS1_36VarlenDynamicPersistentTileSchedulerILi192ELi128ELi384ELi128ELb0ELb1ELb1ELb0ELb1ELb1EEEEEEEEEvNT_6ParamsE --------------------------
	.section	.nv.shared._ZN7cutlass13device_kernelIN5flash11enable_sm90INS1_16FlashAttnFwdSm90INS1_25CollectiveMainloopFwdSm90ILi2EN4cute5tupleIJNS5_1CILi1EEES8_S8_EEENS6_IJNS7_ILi192EEENS7_ILi128EEENS7_ILi96EEEEEELi96ENS_10bfloat16_tEfNS_4arch4Sm90ELb0ELb0ELb0ELb1ELb1ELb0ELb0ELb0ELb1ELb1ELb0ELb0EEENS1_21CollectiveEpilogueFwdINS6_IJSA_SC_SB_EEES9_SE_SG_Li384ELb1ELb1ELb0ELb0EEENS1_36VarlenDynamicPersistentTileSchedulerILi192ELi128ELi384ELi128ELb0ELb1ELb1ELb0ELb1ELb1EEEEEEEEEvNT_6ParamsE,"aw",@nobits
	.sectionflags	@""
	.align	16
	.zero		1024


//--------------------- .nv.shared._ZN7cutlass13device_kernelIN5flash11enable_sm90INS1_16FlashAttnFwdSm90INS1_25CollectiveMainloopFwdSm90ILi2EN4cute5tupleIJNS5_1CILi1EEES8_S8_EEENS6_IJNS7_ILi192EEENS7_ILi128EEENS7_ILi96EEEEEELi96ENS_10bfloat16_tEfNS_4arch4Sm90ELb0ELb0ELb0ELb1ELb1ELb1ELb0ELb0ELb1ELb1ELb0ELb0EEENS1_21CollectiveEpilogueFwdINS6_IJSA_SC_SB_EEES9_SE_SG_Li384ELb1ELb1ELb0ELb0EEENS1_36VarlenDynamicPersistentTileSchedulerILi192ELi128ELi384ELi128ELb0ELb1ELb1ELb0ELb1ELb1EEEEEEEEEvNT_6ParamsE --------------------------
	.section	.nv.shared._ZN7cutlass13device_kernelIN5flash11enable_sm90INS1_16FlashAttnFwdSm90INS1_25CollectiveMainloopFwdSm90ILi2EN4cute5tupleIJNS5_1CILi1EEES8_S8_EEENS6_IJNS7_ILi192EEENS7_ILi128EEENS7_ILi96EEEEEELi96ENS_10bfloat16_tEfNS_4arch4Sm90ELb0ELb0ELb0ELb1ELb1ELb1ELb0ELb0ELb1ELb1ELb0ELb0EEENS1_21CollectiveEpilogueFwdINS6_IJSA_SC_SB_EEES9_SE_SG_Li384ELb1ELb1ELb0ELb0EEENS1_36VarlenDynamicPersistentTileSchedulerILi192ELi128ELi384ELi128ELb0ELb1ELb1ELb0ELb1ELb1EEEEEEEEEvNT_6ParamsE,"aw",@nobits
	.sectionflags	@""
	.align	16
	.zero		1024


//--------------------- .nv.shared._ZN7cutlass13device_kernelIN5flash11enable_sm90INS1_16FlashAttnFwdSm90INS1_25CollectiveMainloopFwdSm90ILi2EN4cute5tupleIJNS5_1CILi1EEES8_S8_EEENS6_IJNS7_ILi192EEENS7_ILi128EEENS7_ILi96EEEEEELi96ENS_10bfloat16_tEfNS_4arch4Sm90ELb0ELb1ELb0ELb0ELb1ELb0ELb0ELb0ELb1ELb1ELb0ELb0EEENS1_21CollectiveEpilogueFwdINS6_IJSA_SC_SB_EEES9_SE_SG_Li384ELb0ELb1ELb0ELb0EEENS1_30DynamicPersistentTileSchedulerILi384ELi128ELb0ELb1ELb1EEEEEEEEEvNT_6ParamsE --------------------------
	.section	.nv.shared._ZN7cutlass13device_kernelIN5flash11enable_sm90INS1_16FlashAttnFwdSm90INS1_25CollectiveMainloopFwdSm90ILi2EN4cute5tupleIJNS5_1CILi1EEES8_S8_EEENS6_IJNS7_ILi192EEENS7_ILi128EEENS7_ILi96EEEEEELi96ENS_10bfloat16_tEfNS_4arch4Sm90ELb0ELb1ELb0ELb0ELb1ELb0ELb0ELb0ELb1ELb1ELb0ELb0EEENS1_21CollectiveEpilogueFwdINS6_IJSA_SC_SB_EEES9_SE_SG_Li384ELb0ELb1ELb0ELb0EEENS1_30DynamicPersistentTileSchedulerILi384ELi128ELb0ELb1ELb1EEEEEEEEEvNT_6ParamsE,"aw",@nobits
	.sectionflags	@""
	.align	16
	.zero		1024


//--------------------- .nv.shared._ZN7cutlass13device_kernelIN5flash11enable_sm90INS1_16FlashAttnFwdSm90INS1_25CollectiveMainloopFwdSm90ILi2EN4cute5tupleIJNS5_1CILi1EEES8_S8_EEENS6_IJNS7_ILi192EEENS7_ILi128EEENS7_ILi96EEEEEELi96ENS_10bfloat16_tEfNS_4arch4Sm90ELb0ELb1ELb0ELb1ELb1ELb0ELb0ELb0ELb1ELb1ELb0ELb0EEENS1_21CollectiveEpilogueFwdINS6_IJSA_SC_SB_EEES9_SE_SG_Li384ELb1ELb1ELb0ELb0EEENS1_36VarlenDynamicPersistentTileSchedulerILi192ELi128ELi384ELi128ELb0ELb1ELb1ELb1ELb0ELb1EEEEEEEEEvNT_6ParamsE --------------------------
	.section	.nv.shared._ZN7cutlass13device_kernelIN5flash11enable_sm90INS1_16FlashAttnFwdSm90INS1_25CollectiveMainloopFwdSm90ILi2EN4cute5tupleIJNS5_1CILi1EEES8_S8_EEENS6_IJNS7_ILi192EEENS7_ILi128EEENS7_ILi96EEEEEELi96ENS_10bfloat16_tEfNS_4arch4Sm90ELb0ELb1ELb0ELb1ELb1ELb0ELb0ELb0ELb1ELb1ELb0ELb0EEENS1_21CollectiveEpilogueFwdINS6_IJSA_SC_SB_EEES9_SE_SG_Li384ELb1ELb1ELb0ELb0EEENS1_36VarlenDynamicPersistentTileSchedulerILi192ELi128ELi384ELi128ELb0ELb1ELb1ELb1ELb0ELb1EEEEEEEEEvNT_6ParamsE,"aw",@nobits
	.sectionflags	@""
	.align	16
	.zero		1024


//--------------------- .nv.shared._ZN7cutlass13device_kernelIN5flash11enable_sm90INS1_16FlashAttnFwdSm90INS1_25CollectiveMainloopFwdSm90ILi2EN4cute5tupleIJNS5_1CILi1EEES8_S8_EEENS6_IJNS7_ILi192EEENS7_ILi128EEENS7_ILi96EEEEEELi96ENS_10bfloat16_tEfNS_4arch4Sm90ELb0ELb1ELb0ELb1ELb1ELb1ELb0ELb0ELb1ELb1ELb0ELb0EEENS1_21CollectiveEpilogueFwdINS6_IJSA_SC_SB_EEES9_SE_SG_Li384ELb1ELb1ELb0ELb0EEENS1_36VarlenDynamicPersistentTileSchedulerILi192ELi128ELi384ELi128ELb0ELb1ELb1ELb1ELb0ELb1EEEEEEEEEvNT_6ParamsE --------------------------
	.section	.nv.shared._ZN7cutlass13device_kernelIN5flash11enable_sm90INS1_16FlashAttnFwdSm90INS1_25CollectiveMainloopFwdSm90ILi2EN4cute5tupleIJNS5_1CILi1EEES8_S8_EEENS6_IJNS7_ILi192EEENS7_ILi128EEENS7_ILi96EEEEEELi96ENS_10bfloat16_tEfNS_4arch4Sm90ELb0ELb1ELb0ELb1ELb1ELb1ELb0ELb0ELb1ELb1ELb0ELb0EEENS1_21CollectiveEpilogueFwdINS6_IJSA_SC_SB_EEES9_SE_SG_Li384ELb1ELb1ELb0ELb0EEENS1_36VarlenDynamicPersistentTileSchedulerILi192ELi128ELi384ELi128ELb0ELb1ELb1ELb1ELb0ELb1EEEEEEEEEvNT_6ParamsE,"aw",@nobits
	.sectionflags	@""
	.align	16
	.zero		1024


//--------------------- .nv.shared._ZN7cutlass13device_kernelIN5flash11enable_sm90INS1_16FlashAttnFwdSm90INS1_25CollectiveMainloopFwdSm90ILi2EN4cute5tupleIJNS5_1CILi1EEES8_S8_EEENS6_IJNS7_ILi192EEENS7_ILi128EEENS7_ILi96EEEEEELi96ENS_10bfloat16_tEfNS_4arch4Sm90ELb1ELb0ELb0ELb0ELb1ELb0ELb0ELb0ELb1ELb1ELb0ELb0EEENS1_21CollectiveEpilogueFwdINS6_IJSA_SC_SB_EEES9_SE_SG_Li384ELb0ELb1ELb0ELb0EEENS1_30DynamicPersistentTileSchedulerILi384ELi128ELb0ELb1ELb1EEEEEEEEEvNT_6ParamsE --------------------------
	.section	.nv.shared._ZN7cutlass13device_kernelIN5flash11enable_sm90INS1_16FlashAttnFwdSm90INS1_25CollectiveMainloopFwdSm90ILi2EN4cute5tupleIJNS5_1CILi1EEES8_S8_EEENS6_IJNS7_ILi192EEENS7_ILi128EEENS7_ILi96EEEEEELi96ENS_10bfloat16_tEfNS_4arch4Sm90ELb1ELb0ELb0ELb0ELb1ELb0ELb0ELb0ELb1ELb1ELb0ELb0EEENS1_21CollectiveEpilogueFwdINS6_IJSA_SC_SB_EEES9_SE_SG_Li384ELb0ELb1ELb0ELb0EEENS1_30DynamicPersistentTileSchedulerILi384ELi128ELb0ELb1ELb1EEEEEEEEEvNT_6ParamsE,"aw",@nobits
	.sectionflags	@""
	.align	16
	.zero		1024


//--------------------- .nv.shared._ZN7cutlass13device_kernelIN5flash11enable_sm90INS1_16FlashAttnFwdSm90INS1_25CollectiveMainloopFwdSm90ILi2EN4cute5tupleIJNS5_1CILi1EEES8_S8_EEENS6_IJNS7_ILi192EEENS7_ILi128EEENS7_ILi96EEEEEELi96ENS_10bfloat16_tEfNS_4arch4Sm90ELb1ELb0ELb0ELb1ELb1ELb0ELb0ELb0ELb1ELb1ELb0ELb0EEENS1_21CollectiveEpilogueFwdINS6_IJSA_SC_SB_EEES9_SE_SG_Li384ELb1ELb1ELb0ELb0EEENS1_36VarlenDynamicPersistentTileSchedulerILi192ELi128ELi384ELi128ELb0ELb1ELb1ELb1ELb1ELb1EEEEEEEEEvNT_6ParamsE --------------------------
	.section	.nv.shared._ZN7cutlass13device_kernelIN5flash11enable_sm90INS1_16FlashAttnFwdSm90INS1_25CollectiveMainloopFwdSm90ILi2EN4cute5tupleIJNS5_1CILi1EEES8_S8_EEENS6_IJNS7_ILi192EEENS7_ILi128EEENS7_ILi96EEEEEELi96ENS_10bfloat16_tEfNS_4arch4Sm90ELb1ELb0ELb0ELb1ELb1ELb0ELb0ELb0ELb1ELb1ELb0ELb0EEENS1_21CollectiveEpilogueFwdINS6_IJSA_SC_SB_EEES9_SE_SG_Li384ELb1ELb1ELb0ELb0EEENS1_36VarlenDynamicPersistentTileSchedulerILi192ELi128ELi384ELi128ELb0ELb1ELb1ELb1ELb1ELb1EEEEEEEEEvNT_6ParamsE,"aw",@nobits
	.sectionflags	@""
	.align	16
	.zero		1024


//--------------------- .nv.shared._ZN7cutlass13device_kernelIN5flash11enable_sm90INS1_16FlashAttnFwdSm90INS1_25CollectiveMainloopFwdSm90ILi2EN4cute5tupleIJNS5_1CILi1EEES8_S8_EEENS6_IJNS7_ILi192EEENS7_ILi128EEENS7_ILi96EEEEEELi96ENS_10bfloat16_tEfNS_4arch4Sm90ELb1ELb0ELb0ELb1ELb1ELb1ELb0ELb0ELb1ELb1ELb0ELb0EEENS1_21CollectiveEpilogueFwdINS6_IJSA_SC_SB_EEES9_SE_SG_Li384ELb1ELb1ELb0ELb0EEENS1_36VarlenDynamicPersistentTileSchedulerILi192ELi128ELi384ELi128ELb0ELb1ELb1ELb1ELb1ELb1EEEEEEEEEvNT_6ParamsE --------------------------
	.section	.nv.shared._ZN7cutlass13device_kernelIN5flash11enable_sm90INS1_16FlashAttnFwdSm90INS1_25CollectiveMainloopFwdSm90ILi2EN4cute5tupleIJNS5_1CILi1EEES8_S8_EEENS6_IJNS7_ILi192EEENS7_ILi128EEENS7_ILi96EEEEEELi96ENS_10bfloat16_tEfNS_4arch4Sm90ELb1ELb0ELb0ELb1ELb1ELb1ELb0ELb0ELb1ELb1ELb0ELb0EEENS1_21CollectiveEpilogueFwdINS6_IJSA_SC_SB_EEES9_SE_SG_Li384ELb1ELb1ELb0ELb0EEENS1_36VarlenDynamicPersistentTileSchedulerILi192ELi128ELi384ELi128ELb0ELb1ELb1ELb1ELb1ELb1EEEEEEEEEvNT_6ParamsE,"aw",@nobits
	.sectionflags	@""
	.align	16
	.zero		1024


//--------------------- .nv.shared._ZN7cutlass13device_kernelIN5flash11enable_sm90INS1_16FlashAttnFwdSm90INS1_25CollectiveMainloopFwdSm90ILi2EN4cute5tupleIJNS5_1CILi1EEES8_S8_EEENS6_IJNS7_ILi192EEENS7_ILi128EEENS7_ILi64EEEEEELi64ENS_10bfloat16_tEfNS_4arch4Sm90ELb0ELb0ELb0ELb0ELb1ELb0ELb0ELb1ELb1ELb1ELb0ELb0EEENS1_21CollectiveEpilogueFwdINS6_IJSA_SC_SB_EEES9_SE_SG_Li384ELb0ELb1ELb0ELb0EEENS1_29StaticPersistentTileSchedulerILb0EEEEEEEEEvNT_6ParamsE --------------------------
	.section	.nv.shared._ZN7cutlass13device_kernelIN5flash11enable_sm90INS1_16FlashAttnFwdSm90INS1_25CollectiveMainloopFwdSm90ILi2EN4cute5tupleIJNS5_1CILi1EEES8_S8_EEENS6_IJNS7_ILi192EEENS7_ILi128EEENS7_ILi64EEEEEELi64ENS_10bfloat16_tEfNS_4arch4Sm90ELb0ELb0ELb0ELb0ELb1ELb0ELb0ELb1ELb1ELb1ELb0ELb0EEENS1_21CollectiveEpilogueFwdINS6_IJSA_SC_SB_EEES9_SE_SG_Li384ELb0ELb1ELb0ELb0EEENS1_29StaticPersistentTileSchedulerILb0EEEEEEEEEvNT_6ParamsE,"aw",@nobits
	.sectionflags	@""
	.align	16
	.zero		1024


//--------------------- .nv.shared._ZN7cutlass13device_kernelIN5flash11enable_sm90INS1_16FlashAttnFwdSm90INS1_25CollectiveMainloopFwdSm90ILi2EN4cute5tupleIJNS5_1CILi1EEES8_S8_EEENS6_IJNS7_ILi192EEENS7_ILi128EEENS7_ILi64EEEEEELi64ENS_10bfloat16_tEfNS_4arch4Sm90ELb0ELb0ELb0ELb1ELb1ELb0ELb0ELb1ELb1ELb1ELb0ELb0EEENS1_21CollectiveEpilogueFwdINS6_IJSA_SC_SB_EEES9_SE_SG_Li384ELb1ELb1ELb0ELb0EEENS1_36VarlenDynamicPersistentTileSchedulerILi192ELi128ELi384ELi128ELb0ELb1ELb1ELb0ELb1ELb1EEEEEEEEEvNT_6ParamsE --------------------------
	.section	.nv.shared._ZN7cutlass13device_kernelIN5flash11enable_sm90INS1_16FlashAttnFwdSm90INS1_25CollectiveMainloopFwdSm90ILi2EN4cute5tupleIJNS5_1CILi1EEES8_S8_EEENS6_IJNS7_ILi192EEENS7_ILi128EEENS7_ILi64EEEEEELi64ENS_10bfloat16_tEfNS_4arch4Sm90ELb0ELb0ELb0ELb1ELb1ELb0ELb0ELb1ELb1ELb1ELb0ELb0EEENS1_21CollectiveEpilogueFwdINS6_IJSA_SC_SB_EEES9_SE_SG_Li384ELb1ELb1ELb0ELb0EEENS1_36VarlenDynamicPersistentTileSchedulerILi192ELi128ELi384ELi128ELb0ELb1ELb1ELb0ELb1ELb1EEEEEEEEEvNT_6ParamsE,"aw",@nobits
	.sectionflags	@""
	.align	16
	.zero		1024


//--------------------- .nv.shared._ZN7cutlass13device_kernelIN5flash11enable_sm90INS1_16FlashAttnFwdSm90INS1_25CollectiveMainloopFwdSm90ILi2EN4cute5tupleIJNS5_1CILi1EEES8_S8_EEENS6_IJNS7_ILi192EEENS7_ILi128EEENS7_ILi64EEEEEELi64ENS_10bfloat16_tEfNS_4arch4Sm90ELb0ELb0ELb0ELb1ELb1ELb1ELb0ELb1ELb1ELb1ELb0ELb0EEENS1_21CollectiveEpilogueFwdINS6_IJSA_SC_SB_EEES9_SE_SG_Li384ELb1ELb1ELb0ELb0EEENS1_36VarlenDynamicPersistentTileSchedulerILi192ELi128ELi384ELi128ELb0ELb1ELb1ELb0ELb1ELb1EEEEEEEEEvNT_6ParamsE --------------------------
	.section	.nv.shared._ZN7cutlass13device_kernelIN5flash11enable_sm90INS1_16FlashAttnFwdSm90INS1_25CollectiveMainloopFwdSm90ILi2EN4cute5tupleIJNS5_1CILi1EEES8_S8_EEENS6_IJNS7_ILi192EEENS7_ILi128EEENS7_ILi64EEEEEELi64ENS_10bfloat16_tEfNS_4arch4Sm90ELb0ELb0ELb0ELb1ELb1ELb1ELb0ELb1ELb1ELb1ELb0ELb0EEENS1_21CollectiveEpilogueFwdINS6_IJSA_SC_SB_EEES9_SE_SG_Li384ELb1ELb1ELb0ELb0EEENS1_36VarlenDynamicPersistentTileSchedulerILi192ELi128ELi384ELi128ELb0ELb1ELb1ELb0ELb1ELb1EEEEEEEEEvNT_6ParamsE,"aw",@nobits
	.sectionflags	@""
	.align	16
	.zero		1024


//--------------------- .nv.shared._ZN7cutlass13device_kernelIN5flash11enable_sm90INS1_16FlashAttnFwdSm90INS1_25CollectiveMainloopFwdSm90ILi2EN4cute5tupleIJNS5_1CILi1EEES8_S8_EEENS6_IJNS7_ILi192EEENS7_ILi128EEENS7_ILi64EEEEEELi64ENS_10bfloat16_tEfNS_4arch4Sm90ELb0ELb1ELb0ELb0ELb1ELb0ELb0ELb1ELb1ELb1ELb0ELb0EEENS1_21CollectiveEpilogueFwdINS6_IJSA_SC_SB_EEES9_SE_SG_Li384ELb0ELb1ELb0ELb0EEENS1_30DynamicPersistentTileSchedulerILi384ELi128ELb0ELb1ELb1EEEEEEEEEvNT_6ParamsE --------------------------
	.section	.nv.shared._ZN7cutlass13device_kernelIN5flash11enable_sm90INS1_16FlashAttnFwdSm90INS1_25CollectiveMainloopFwdSm90ILi2EN4cute5tupleIJNS5_1CILi1EEES8_S8_EEENS6_IJNS7_ILi192EEENS7_ILi128EEENS7_ILi64EEEEEELi64ENS_10bfloat16_tEfNS_4arch4Sm90ELb0ELb1ELb0ELb0ELb1ELb0ELb0ELb1ELb1ELb1ELb0ELb0EEENS1_21CollectiveEpilogueFwdINS6_IJSA_SC_SB_EEES9_SE_SG_Li384ELb0ELb1ELb0ELb0EEENS1_30DynamicPersistentTileSchedulerILi384ELi128ELb0ELb1ELb1EEEEEEEEEvNT_6ParamsE,"aw",@nobits
	.sectionflags	@""
	.align	16
	.zero		1024


//--------------------- .nv.shared._ZN7cutlass13device_kernelIN5flash11enable_sm90INS1_16FlashAttnFwdSm90INS1_25CollectiveMainloopFwdSm90ILi2EN4cute5tupleIJNS5_1CILi1EEES8_S8_EEENS6_IJNS7_ILi192EEENS7_ILi128EEENS7_ILi64EEEEEELi64ENS_10bfloat16_tEfNS_4arch4Sm90ELb0ELb1ELb0ELb1ELb1ELb0ELb0ELb1ELb1ELb1ELb0ELb0EEENS1_21CollectiveEpilogueFwdINS6_IJSA_SC_SB_EEES9_SE_SG_Li384ELb1ELb1ELb0ELb0EEENS1_36VarlenDynamicPersistentTileSchedulerILi192ELi128ELi384ELi128ELb0ELb1ELb1ELb1ELb0ELb1EEEEEEEEEvNT_6ParamsE --------------------------
	.section	.nv.shared._ZN7cutlass13device_kernelIN5flash11enable_sm90INS1_16FlashAttnFwdSm90INS1_25CollectiveMainloopFwdSm90ILi2EN4cute5tupleIJNS5_1CILi1EEES8_S8_EEENS6_IJNS7_ILi192EEENS7_ILi128EEENS7_ILi64EEEEEELi64ENS_10bfloat16_tEfNS_4arch4Sm90ELb0ELb1ELb0ELb1ELb1ELb0ELb0ELb1ELb1ELb1ELb0ELb0EEENS1_21CollectiveEpilogueFwdINS6_IJSA_SC_SB_EEES9_SE_SG_Li384ELb1ELb1ELb0ELb0EEENS1_36VarlenDynamicPersistentTileSchedulerILi192ELi128ELi384ELi128ELb0ELb1ELb1ELb1ELb0ELb1EEEEEEEEEvNT_6ParamsE,"aw",@nobits
	.sectionflags	@""
	.align	16
	.zero		1024


//--------------------- .nv.shared._ZN7cutlass13device_kernelIN5flash11enable_sm90INS1_16FlashAttnFwdSm90INS1_25CollectiveMainloopFwdSm90ILi2EN4cute5tupleIJNS5_1CILi1EEES8_S8_EEENS6_IJNS7_ILi192EEENS7_ILi128EEENS7_ILi64EEEEEELi64ENS_10bfloat16_tEfNS_4arch4Sm90ELb0ELb1ELb0ELb1ELb1ELb1ELb0ELb1ELb1ELb1ELb0ELb0EEENS1_21CollectiveEpilogueFwdINS6_IJSA_SC_SB_EEES9_SE_SG_Li384ELb1ELb1ELb0ELb0EEENS1_36VarlenDynamicPersistentTileSchedulerILi192ELi128ELi384ELi128ELb0ELb1ELb1ELb1ELb0ELb1EEEEEEEEEvNT_6ParamsE --------------------------
	.section	.nv.shared._ZN7cutlass13device_kernelIN5flash11enable_sm90INS1_16FlashAttnFwdSm90INS1_25CollectiveMainloopFwdSm90ILi2EN4cute5tupleIJNS5_1CILi1EEES8_S8_EEENS6_IJNS7_ILi192EEENS7_ILi128EEENS7_ILi64EEEEEELi64ENS_10bfloat16_tEfNS_4arch4Sm90ELb0ELb1ELb0ELb1ELb1ELb1ELb0ELb1ELb1ELb1ELb0ELb0EEENS1_21CollectiveEpilogueFwdINS6_IJSA_SC_SB_EEES9_SE_SG_Li384ELb1ELb1ELb0ELb0EEENS1_36VarlenDynamicPersistentTileSchedulerILi192ELi128ELi384ELi128ELb0ELb1ELb1ELb1ELb0ELb1EEEEEEEEEvNT_6ParamsE,"aw",@nobits
	.sectionflags	@""
	.align	16
	.zero		1024


//--------------------- .nv.shared._ZN7cutlass13device_kernelIN5flash11enable_sm90INS1_16FlashAttnFwdSm90INS1_25CollectiveMainloopFwdSm90ILi2EN4cute5tupleIJNS5_1CILi1EEES8_S8_EEENS6_IJNS7_ILi192EEENS7_ILi128EEENS7_ILi64EEEEEELi64ENS_10bfloat16_tEfNS_4arch4Sm90ELb1ELb0ELb0ELb0ELb1ELb0ELb0ELb1ELb1ELb1ELb0ELb0EEENS1_21CollectiveEpilogueFwdINS6_IJSA_SC_SB_EEES9_SE_SG_Li384ELb0ELb1ELb0ELb0EEENS1_30DynamicPersistentTileSchedulerILi384ELi128ELb0ELb1ELb1EEEEEEEEEvNT_6ParamsE --------------------------
	.section	.nv.shared._ZN7cutlass13device_kernelIN5flash11enable_sm90INS1_16FlashAttnFwdSm90INS1_25CollectiveMainloopFwdSm90ILi2EN4cute5tupleIJNS5_1CILi1EEES8_S8_EEENS6_IJNS7_ILi192EEENS7_ILi128EEENS7_ILi64EEEEEELi64ENS_10bfloat16_tEfNS_4arch4Sm90ELb1ELb0ELb0ELb0ELb1ELb0ELb0ELb1ELb1ELb1ELb0ELb0EEENS1_21CollectiveEpilogueFwdINS6_IJSA_SC_SB_EEES9_SE_SG_Li384ELb0ELb1ELb0ELb0EEENS1_30DynamicPersistentTileSchedulerILi384ELi128ELb0ELb1ELb1EEEEEEEEEvNT_6ParamsE,"aw",@nobits
	.sectionflags	@""
	.align	16
	.zero		1024


//--------------------- .nv.shared._ZN7cutlass13device_kernelIN5flash11enable_sm90INS1_16FlashAttnFwdSm90INS1_25CollectiveMainloopFwdSm90ILi2EN4cute5tupleIJNS5_1CILi1EEES8_S8_EEENS6_IJNS7_ILi192EEENS7_ILi128EEENS7_ILi64EEEEEELi64ENS_10bfloat16_tEfNS_4arch4Sm90ELb1ELb0ELb0ELb1ELb1ELb0ELb0ELb1ELb1ELb1ELb0ELb0EEENS1_21CollectiveEpilogueFwdINS6_IJSA_SC_SB_EEES9_SE_SG_Li384ELb1ELb1ELb0ELb0EEENS1_36VarlenDynamicPersistentTileSchedulerILi192ELi128ELi384ELi128ELb0ELb1ELb1ELb1ELb1ELb1EEEEEEEEEvNT_6ParamsE --------------------------
	.section	.nv.shared._ZN7cutlass13device_kernelIN5flash11enable_sm90INS1_16FlashAttnFwdSm90INS1_25CollectiveMainloopFwdSm90ILi2EN4cute5tupleIJNS5_1CILi1EEES8_S8_EEENS6_IJNS7_ILi192EEENS7_ILi128EEENS7_ILi64EEEEEELi64ENS_10bfloat16_tEfNS_4arch4Sm90ELb1ELb0ELb0ELb1ELb1ELb0ELb0ELb1ELb1ELb1ELb0ELb0EEENS1_21CollectiveEpilogueFwdINS6_IJSA_SC_SB_EEES9_SE_SG_Li384ELb1ELb1ELb0ELb0EEENS1_36VarlenDynamicPersistentTileSchedulerILi192ELi128ELi384ELi128ELb0ELb1ELb1ELb1ELb1ELb1EEEEEEEEEvNT_6ParamsE,"aw",@nobits
	.sectionflags	@""
	.align	16
	.zero		1024


//--------------------- .nv.shared._ZN7cutlass13device_kernelIN5flash11enable_sm90INS1_16FlashAttnFwdSm90INS1_25CollectiveMainloopFwdSm90ILi2EN4cute5tupleIJNS5_1CILi1EEES8_S8_EEENS6_IJNS7_ILi192EEENS7_ILi128EEENS7_ILi64EEEEEELi64ENS_10bfloat16_tEfNS_4arch4Sm90ELb1ELb0ELb0ELb1ELb1ELb1ELb0ELb1ELb1ELb1ELb0ELb0EEENS1_21CollectiveEpilogueFwdINS6_IJSA_SC_SB_EEES9_SE_SG_Li384ELb1ELb1ELb0ELb0EEENS1_36VarlenDynamicPersistentTileSchedulerILi192ELi128ELi384ELi128ELb0ELb1ELb1ELb1ELb1ELb1EEEEEEEEEvNT_6ParamsE --------------------------
	.section	.nv.shared._ZN7cutlass13device_kernelIN5flash11enable_sm90INS1_16FlashAttnFwdSm90INS1_25CollectiveMainloopFwdSm90ILi2EN4cute5tupleIJNS5_1CILi1EEES8_S8_EEENS6_IJNS7_ILi192EEENS7_ILi128EEENS7_ILi64EEEEEELi64ENS_10bfloat16_tEfNS_4arch4Sm90ELb1ELb0ELb0ELb1ELb1ELb1ELb0ELb1ELb1ELb1ELb0ELb0EEENS1_21CollectiveEpilogueFwdINS6_IJSA_SC_SB_EEES9_SE_SG_Li384ELb1ELb1ELb0ELb0EEENS1_36VarlenDynamicPersistentTileSchedulerILi192ELi128ELi384ELi128ELb0ELb1ELb1ELb1ELb1ELb1EEEEEEEEEvNT_6ParamsE,"aw",@nobits
	.sectionflags	@""
	.align	16
	.zero		1024


//--------------------- .nv.constant0._ZN7cutlass13device_kernelIN5flash11enable_sm90INS1_16FlashAttnFwdSm90INS1_25CollectiveMainloopFwdSm90ILi2EN4cute5tupleIJNS5_1CILi1EEES8_S8_EEENS6_IJNS7_ILi128EEENS7_ILi80EEENS7_ILi256EEEEEELi256ENS_10bfloat16_tEfNS_4arch4Sm90ELb0ELb0ELb0ELb0ELb1ELb0ELb0ELb1ELb1ELb1ELb0ELb0EEENS1_21CollectiveEpilogueFwdINS6_IJSA_SC_SB_EEES9_SE_SG_Li256ELb0ELb1ELb0ELb0EEENS1_29StaticPersistentTileSchedulerILb0EEEEEEEEEvNT_6ParamsE --------------------------
	.section	.nv.constant0._ZN7cutlass13device_kernelIN5flash11enable_sm90INS1_16FlashAttnFwdSm90INS1_25CollectiveMainloopFwdSm90ILi2EN4cute5tupleIJNS5_1CILi1EEES8_S8_EEENS6_IJNS7_ILi128EEENS7_ILi80EEENS7_ILi256EEEEEELi256ENS_10bfloat16_tEfNS_4arch4Sm90ELb0ELb0ELb0ELb0ELb1ELb0ELb0ELb1ELb1ELb1ELb0ELb0EEENS1_21CollectiveEpilogueFwdINS6_IJSA_SC_SB_EEES9_SE_SG_Li256ELb0ELb1ELb0ELb0EEENS1_29StaticPersistentTileSchedulerILb0EEEEEEEEEvNT_6ParamsE,"a",@progbits
	.sectionflags	@""
	.align	4
.nv.constant0._ZN7cutlass13device_kernelIN5flash11enable_sm90INS1_16FlashAttnFwdSm90INS1_25CollectiveMainloopFwdSm90ILi2EN4cute5tupleIJNS5_1CILi1EEES8_S8_EEENS6_IJNS7_ILi128EEENS7_ILi80EEENS7_ILi256EEEEEELi256ENS_10bfloat16_tEfNS_4arch4Sm90ELb0ELb0ELb0ELb0ELb1ELb0ELb0ELb1ELb1ELb1ELb0ELb0EEENS1_21CollectiveEpilogueFwdINS6_IJSA_SC_SB_EEES9_SE_SG_Li256ELb0ELb1ELb0ELb0EEENS1_29StaticPersistentTileSchedulerILb0EEEEEEEEEvNT_6ParamsE:
	.zero		3200


//--------------------- .nv.constant0._ZN7cutlass13device_kernelIN5flash11enable_sm90INS1_16FlashAttnFwdSm90INS1_25CollectiveMainloopFwdSm90ILi2EN4cute5tupleIJNS5_1CILi1EEES8_S8_EEENS6_IJNS7_ILi128EEENS7_ILi80EEENS7_ILi256EEEEEELi256ENS_10bfloat16_tEfNS_4arch4Sm90ELb0ELb0ELb0ELb1ELb1ELb0ELb0ELb1ELb1ELb1ELb0ELb0EEENS1_21CollectiveEpilogueFwdINS6_IJSA_SC_SB_EEES9_SE_SG_Li256ELb1ELb1ELb0ELb0EEENS1_36VarlenDynamicPersistentTileSchedulerILi128ELi80ELi256ELi128ELb0ELb1ELb1ELb0ELb1ELb1EEEEEEEEEvNT_6ParamsE --------------------------
	.section	.nv.constant0._ZN7cutlass13device_kernelIN5flash11enable_sm90INS1_16FlashAttnFwdSm90INS1_25CollectiveMainloopFwdSm90ILi2EN4cute5tupleIJNS5_1CILi1EEES8_S8_EEENS6_IJNS7_ILi128EEENS7_ILi80EEENS7_ILi256EEEEEELi256ENS_10bfloat16_tEfNS_4arch4Sm90ELb0ELb0ELb0ELb1ELb1ELb0ELb0ELb1ELb1ELb1ELb0ELb0EEENS1_21CollectiveEpilogueFwdINS6_IJSA_SC_SB_EEES9_SE_SG_Li256ELb1ELb1ELb0ELb0EEENS1_36VarlenDynamicPersistentTileSchedulerILi128ELi80ELi256ELi128ELb0ELb1ELb1ELb0ELb1ELb1EEEEEEEEEvNT_6ParamsE,"a",@progbits
	.sectionflags	@""
	.align	4
.nv.constant0._ZN7cutlass13device_kernelIN5flash11enable_sm90INS1_16FlashAttnFwdSm90INS1_25CollectiveMainloopFwdSm90ILi2EN4cute5tupleIJNS5_1CILi1EEES8_S8_EEENS6_IJNS7_ILi128EEENS7_ILi80EEENS7_ILi256EEEEEELi256ENS_10bfloat16_tEfNS_4arch4Sm90ELb0ELb0ELb0ELb1ELb1ELb0ELb0ELb1ELb1ELb1ELb0ELb0EEENS1_21CollectiveEpilogueFwdINS6_IJSA_SC_SB_EEES9_SE_SG_Li256ELb1ELb1ELb0ELb0EEENS1_36VarlenDynamicPersistentTileSchedulerILi128ELi80ELi256ELi128ELb0ELb1ELb1ELb0ELb1ELb1EEEEEEEEEvNT_6ParamsE:
	.zero		3328


//--------------------- .nv.constant0._ZN7cutlass13device_kernelIN5flash11enable_sm90INS1_16FlashAttnFwdSm90INS1_25CollectiveMainloopFwdSm90ILi2EN4cute5tupleIJNS5_1CILi1EEES8_S8_EEENS6_IJNS7_ILi128EEENS7_ILi80EEENS7_ILi256EEEEEELi256ENS_10bfloat16_tEfNS_4arch4Sm90ELb0ELb0ELb0ELb1ELb1ELb1ELb0ELb1ELb1ELb1ELb0ELb0EEENS1_21CollectiveEpilogueFwdINS6_IJSA_SC_SB_EEES9_SE_SG_Li256ELb1ELb1ELb0ELb0EEENS1_36VarlenDynamicPersistentTileSchedulerILi128ELi80ELi256ELi128ELb0ELb1ELb1ELb0ELb1ELb1EEEEEEEEEvNT_6ParamsE --------------------------
	.section	.nv.constant0._ZN7cutlass13device_kernelIN5flash11enable_sm90INS1_16FlashAttnFwdSm90INS1_25CollectiveMainloopFwdSm90ILi2EN4cute5tupleIJNS5_1CILi1EEES8_S8_EEENS6_IJNS7_ILi128EEENS7_ILi80EEENS7_ILi256EEEEEELi256ENS_10bfloat16_tEfNS_4arch4Sm90ELb0ELb0ELb0ELb1ELb1ELb1ELb0ELb1ELb1ELb1ELb0ELb0EEENS1_21CollectiveEpilogueFwdINS6_IJSA_SC_SB_EEES9_SE_SG_Li256ELb1ELb1ELb0ELb0EEENS1_36VarlenDynamicPersistentTileSchedulerILi128ELi80ELi256ELi128ELb0ELb1ELb1ELb0ELb1ELb1EEEEEEEEEvNT_6ParamsE,"a",@progbits
	.sectionflags	@""
	.align	4
.nv.constant0._ZN7cutlass13device_kernelIN5flash11enable_sm90INS1_16FlashAttnFwdSm90INS1_25CollectiveMainloopFwdSm90ILi2EN4cute5tupleIJNS5_1CILi1EEES8_S8_EEENS6_IJNS7_ILi128EEENS7_ILi80EEENS7_ILi256EEEEEELi256ENS_10bfloat16_tEfNS_4arch4Sm90ELb0ELb0ELb0ELb1ELb1ELb1ELb0ELb1ELb1ELb1ELb0ELb0EEENS1_21CollectiveEpilogueFwdINS6_IJSA_SC_SB_EEES9_SE_SG_Li256ELb1ELb1ELb0ELb0EEENS1_36VarlenDynamicPersistentTileSchedulerILi128ELi80ELi256ELi128ELb0ELb1ELb1ELb0ELb1ELb1EEEEEEEEEvNT_6ParamsE:
	.zero		3328


//--------------------- .nv.constant0._ZN7cutlass13device_kernelIN5flash11enable_sm90INS1_16FlashAttnFwdSm90INS1_25CollectiveMainloopFwdSm90ILi2EN4cute5tupleIJNS5_1CILi1EEES8_S8_EEENS6_IJNS7_ILi128EEENS7_ILi64EEENS7_ILi256EEEEEELi256ENS_10bfloat16_tEfNS_4arch4Sm90ELb0ELb1ELb0ELb0ELb1ELb0ELb0ELb1ELb1ELb1ELb0ELb0EEENS1_21CollectiveEpilogueFwdINS6_IJSA_SC_SB_EEES9_SE_SG_Li256ELb0ELb1ELb0ELb0EEENS1_30DynamicPersistentTileSchedulerILi256ELi128ELb0ELb1ELb1EEEEEEEEEvNT_6ParamsE --------------------------
	.section	.nv.constant0._ZN7cutlass13device_kernelIN5flash11enable_sm90INS1_16FlashAttnFwdSm90INS1_25CollectiveMainloopFwdSm90ILi2EN4cute5tupleIJNS5_1CILi1EEES8_S8_EEENS6_IJNS7_ILi128EEENS7_ILi64EEENS7_ILi256EEEEEELi256ENS_10bfloat16_tEfNS_4arch4Sm90ELb0ELb1ELb0ELb0ELb1ELb0ELb0ELb1ELb1ELb1ELb0ELb0EEENS1_21CollectiveEpilogueFwdINS6_IJSA_SC_SB_EEES9_SE_SG_Li256ELb0ELb1ELb0ELb0EEENS1_30DynamicPersistentTileSchedulerILi256ELi128ELb0ELb1ELb1EEEEEEEEEvNT_6ParamsE,"a",@progbits
	.sectionflags	@""
	.align	4
.nv.constant0._ZN7cutlass13device_kernelIN5flash11enable_sm90INS1_16FlashAttnFwdSm90INS1_25CollectiveMainloopFwdSm90ILi2EN4cute5tupleIJNS5_1CILi1EEES8_S8_EEENS6_IJNS7_ILi128EEENS7_ILi64EEENS7_ILi256EEEEEELi256ENS_10bfloat16_tEfNS_4arch4Sm90ELb0ELb1ELb0ELb0ELb1ELb0ELb0ELb1ELb1ELb1ELb0ELb0EEENS1_21CollectiveEpilogueFwdINS6_IJSA_SC_SB_EEES9_SE_SG_Li256ELb0ELb1ELb0ELb0EEENS1_30DynamicPersistentTileSchedulerILi256ELi128ELb0ELb1ELb1EEEEEEEEEvNT_6ParamsE:
	.zero		3328


//--------------------- .nv.constant0._ZN7cutlass13device_kernelIN5flash11enable_sm90INS1_16FlashAttnFwdSm90INS1_25CollectiveMainloopFwdSm90ILi2EN4cute5tupleIJNS5_1CILi1EEES8_S8_EEENS6_IJNS7_ILi128EEENS7_ILi64EEENS7_ILi256EEEEEELi256ENS_10bfloat16_tEfNS_4arch4Sm90ELb0ELb1ELb0ELb1ELb1ELb0ELb0ELb1ELb1ELb1ELb0ELb0EEENS1_21CollectiveEpilogueFwdINS6_IJSA_SC_SB_EEES9_SE_SG_Li256ELb1ELb1ELb0ELb0EEENS1_36VarlenDynamicPersistentTileSchedulerILi128ELi64ELi256ELi128ELb0ELb1ELb1ELb1ELb0ELb1EEEEEEEEEvNT_6ParamsE --------------------------
	.section	.nv.constant0._ZN7cutlass13device_kernelIN5flash11enable_sm90INS1_16FlashAttnFwdSm90INS1_25CollectiveMainloopFwdSm90ILi2EN4cute5tupleIJNS5_1CILi1EEES8_S8_EEENS6_IJNS7_ILi128EEENS7_ILi64EEENS7_ILi256EEEEEELi256ENS_10bfloat16_tEfNS_4arch4Sm90ELb0ELb1ELb0ELb1ELb1ELb0ELb0ELb1ELb1ELb1ELb0ELb0EEENS1_21CollectiveEpilogueFwdINS6_IJSA_SC_SB_EEES9_SE_SG_Li256ELb1ELb1ELb0ELb0EEENS1_36VarlenDynamicPersistentTileSchedulerILi128ELi64ELi256ELi128ELb0ELb1ELb1ELb1ELb0ELb1EEEEEEEEEvNT_6ParamsE,"a",@progbits
	.sectionflags	@""
	.align	4
.nv.constant0._ZN7cutlass13device_kernelIN5flash11enable_sm90INS1_16FlashAttnFwdSm90INS1_25CollectiveMainloopFwdSm90ILi2EN4cute5tupleIJNS5_1CILi1EEES8_S8_EEENS6_IJNS7_ILi128EEENS7_ILi64EEENS7_ILi256EEEEEELi256ENS_10bfloat16_tEfNS_4arch4Sm90ELb0ELb1ELb0ELb1ELb1ELb0ELb0ELb1ELb1ELb1ELb0ELb0EEENS1_21CollectiveEpilogueFwdINS6_IJSA_SC_SB_EEES9_SE_SG_Li256ELb1ELb1ELb0ELb0EEENS1_36VarlenDynamicPersistentTileSchedulerILi128ELi64ELi256ELi128ELb0ELb1ELb1ELb1ELb0ELb1EEEEEEEEEvNT_6ParamsE:
	.zero		3328


//--------------------- .nv.constant0._ZN7cutlass13device_kernelIN5flash11enable_sm90INS1_16FlashAttnFwdSm90INS1_25CollectiveMainloopFwdSm90ILi2EN4cute5tupleIJNS5_1CILi1EEES8_S8_EEENS6_IJNS7_ILi128EEENS7_ILi64EEENS7_ILi256EEEEEELi256ENS_10bfloat16_tEfNS_4arch4Sm90ELb0ELb1ELb0ELb1ELb1ELb1ELb0ELb1ELb1ELb1ELb0ELb0EEENS1_21CollectiveEpilogueFwdINS6_IJSA_SC_SB_EEES9_SE_SG_Li256ELb1ELb1ELb0ELb0EEENS1_36VarlenDynamicPersistentTileSchedulerILi128ELi64ELi256ELi128ELb0ELb1ELb1ELb1ELb0ELb1EEEEEEEEEvNT_6ParamsE --------------------------
	.section	.nv.constant0._ZN7cutlass13device_kernelIN5flash11enable_sm90INS1_16FlashAttnFwdSm90INS1_25CollectiveMainloopFwdSm90ILi2EN4cute5tupleIJNS5_1CILi1EEES8_S8_EEENS6_IJNS7_ILi128EEENS7_ILi64EEENS7_ILi256EEEEEELi256ENS_10bfloat16_tEfNS_4arch4Sm90ELb0ELb1ELb0ELb1ELb1ELb1ELb0ELb1ELb1ELb1ELb0ELb0EEENS1_21CollectiveEpilogueFwdINS6_IJSA_SC_SB_EEES9_SE_SG_Li256ELb1ELb1ELb0ELb0EEENS1_36VarlenDynamicPersistentTileSchedulerILi128ELi64ELi256ELi128ELb0ELb1ELb1ELb1ELb0ELb1EEEEEEEEEvNT_6ParamsE,"a",@progbits
	.sectionflags	@""
	.align	4
.nv.constant0._ZN7cutlass13device_kernelIN5flash11enable_sm90INS1_16FlashAttnFwdSm90INS1_25CollectiveMainloopFwdSm90ILi2EN4cute5tupleIJNS5_1CILi1EEES8_S8_EEENS6_IJNS7_ILi128EEENS7_ILi64EEENS7_ILi256EEEEEELi256ENS_10bfloat16_tEfNS_4arch4Sm90ELb0ELb1ELb0ELb1ELb1ELb1ELb0ELb1ELb1ELb1ELb0ELb0EEENS1_21CollectiveEpilogueFwdINS6_IJSA_SC_SB_EEES9_SE_SG_Li256ELb1ELb1ELb0ELb0EEENS1_36VarlenDynamicPersistentTileSchedulerILi128ELi64ELi256ELi128ELb0ELb1ELb1ELb1ELb0ELb1EEEEEEEEEvNT_6ParamsE:
	.zero		3328


//--------------------- .nv.constant0._ZN7cutlass13device_kernelIN5flash11enable_sm90INS1_16FlashAttnFwdSm90INS1_25CollectiveMainloopFwdSm90ILi2EN4cute5tupleIJNS5_1CILi1EEES8_S8_EEENS6_IJNS7_ILi128EEENS7_ILi80EEENS7_ILi256EEEEEELi256ENS_10bfloat16_tEfNS_4arch4Sm90ELb1ELb0ELb0ELb0ELb1ELb0ELb0ELb1ELb1ELb1ELb0ELb0EEENS1_21CollectiveEpilogueFwdINS6_IJSA_SC_SB_EEES9_SE_SG_Li256ELb0ELb1ELb0ELb0EEENS1_30DynamicPersistentTileSchedulerILi256ELi128ELb0ELb1ELb1EEEEEEEEEvNT_6ParamsE --------------------------
	.section	.nv.constant0._ZN7cutlass13device_kernelIN5flash11enable_sm90INS1_16FlashAttnFwdSm90INS1_25CollectiveMainloopFwdSm90ILi2EN4cute5tupleIJNS5_1CILi1EEES8_S8_EEENS6_IJNS7_ILi128EEENS7_ILi80EEENS7_ILi256EEEEEELi256ENS_10bfloat16_tEfNS_4arch4Sm90ELb1ELb0ELb0ELb0ELb1ELb0ELb0ELb1ELb1ELb1ELb0ELb0EEENS1_21CollectiveEpilogueFwdINS6_IJSA_SC_SB_EEES9_SE_SG_Li256ELb0ELb1ELb0ELb0EEENS1_30DynamicPersistentTileSchedulerILi256ELi128ELb0ELb1ELb1EEEEEEEEEvNT_6ParamsE,"a",@progbits
	.sectionflags	@""
	.align	4
.nv.constant0._ZN7cutlass13device_kernelIN5flash11enable_sm90INS1_16FlashAttnFwdSm90INS1_25CollectiveMainloopFwdSm90ILi2EN4cute5tupleIJNS5_1CILi1EEES8_S8_EEENS6_IJNS7_ILi128EEENS7_ILi80EEENS7_ILi256EEEEEELi256ENS_10bfloat16_tEfNS_4arch4Sm90ELb1ELb0ELb0ELb0ELb1ELb0ELb0ELb1ELb1ELb1ELb0ELb0EEENS1_21CollectiveEpilogueFwdINS6_IJSA_SC_SB_EEES9_SE_SG_Li256ELb0ELb1ELb0ELb0EEENS1_30DynamicPersistentTileSchedulerILi256ELi128ELb0ELb1ELb1EEEEEEEEEvNT_6ParamsE:
	.zero		3328


//--------------------- .nv.constant0._ZN7cutlass13device_kernelIN5flash11enable_sm90INS1_16FlashAttnFwdSm90INS1_25CollectiveMainloopFwdSm90ILi2EN4cute5tupleIJNS5_1CILi1EEES8_S8_EEENS6_IJNS7_ILi128EEENS7_ILi80EEENS7_ILi256EEEEEELi256ENS_10bfloat16_tEfNS_4arch4Sm90ELb1ELb0ELb0ELb1ELb1ELb0ELb0ELb1ELb1ELb1ELb0ELb0EEENS1_21CollectiveEpilogueFwdINS6_IJSA_SC_SB_EEES9_SE_SG_Li256ELb1ELb1ELb0ELb0EEENS1_36VarlenDynamicPersistentTileSchedulerILi128ELi80ELi256ELi128ELb0ELb1ELb1ELb1ELb1ELb1EEEEEEEEEvNT_6ParamsE --------------------------
	.section	.nv.constant0._ZN7cutlass13device_kernelIN5flash11enable_sm90INS1_16FlashAttnFwdSm90INS1_25CollectiveMainloopFwdSm90ILi2EN4cute5tupleIJNS5_1CILi1EEES8_S8_EEENS6_IJNS7_ILi128EEENS7_ILi80EEENS7_ILi256EEEEEELi256ENS_10bfloat16_tEfNS_4arch4Sm90ELb1ELb0ELb0ELb1ELb1ELb0ELb0ELb1ELb1ELb1ELb0ELb0EEENS1_21CollectiveEpilogueFwdINS6_IJSA_SC_SB_EEES9_SE_SG_Li256ELb1ELb1ELb0ELb0EEENS1_36VarlenDynamicPersistentTileSchedulerILi128ELi80ELi256ELi128ELb0ELb1ELb1ELb1ELb1ELb1EEEEEEEEEvNT_6ParamsE,"a",@progbits
	.sectionflags	@""
	.align	4
.nv.constant0._ZN7cutlass13device_kernelIN5flash11enable_sm90INS1_16FlashAttnFwdSm90INS1_25CollectiveMainloopFwdSm90ILi2EN4cute5tupleIJNS5_1CILi1EEES8_S8_EEENS6_IJNS7_ILi128EEENS7_ILi80EEENS7_ILi256EEEEEELi256ENS_10bfloat16_tEfNS_4arch4Sm90ELb1ELb0ELb0ELb1ELb1ELb0ELb0ELb1ELb1ELb1ELb0ELb0EEENS1_21CollectiveEpilogueFwdINS6_IJSA_SC_SB_EEES9_SE_SG_Li256ELb1ELb1ELb0ELb0EEENS1_36VarlenDynamicPersistentTileSchedulerILi128ELi80ELi256ELi128ELb0ELb1ELb1ELb1ELb1ELb1EEEEEEEEEvNT_6ParamsE:
	.zero		3328


//--------------------- .nv.constant0._ZN7cutlass13device_kernelIN5flash11enable_sm90INS1_16FlashAttnFwdSm90INS1_25CollectiveMainloopFwdSm90ILi2EN4cute5tupleIJNS5_1CILi1EEES8_S8_EEENS6_IJNS7_ILi128EEENS7_ILi80EEENS7_ILi256EEEEEELi256ENS_10bfloat16_tEfNS_4arch4Sm90ELb1ELb0ELb0ELb1ELb1ELb1ELb0ELb1ELb1ELb1ELb0ELb0EEENS1_21CollectiveEpilogueFwdINS6_IJSA_SC_SB_EEES9_SE_SG_Li256ELb1ELb1ELb0ELb0EEENS1_36VarlenDynamicPersistentTileSchedulerILi128ELi80ELi256ELi128ELb0ELb1ELb1ELb1ELb1ELb1EEEEEEEEEvNT_6ParamsE --------------------------
	.section	.nv.constant0._ZN7cutlass13device_kernelIN5flash11enable_sm90INS1_16FlashAttnFwdSm90INS1_25CollectiveMainloopFwdSm90ILi2EN4cute5tupleIJNS5_1CILi1EEES8_S8_EEENS6_IJNS7_ILi128EEENS7_ILi80EEENS7_ILi256EEEEEELi256ENS_10bfloat16_tEfNS_4arch4Sm90ELb1ELb0ELb0ELb1ELb1ELb1ELb0ELb1ELb1ELb1ELb0ELb0EEENS1_21CollectiveEpilogueFwdINS6_IJSA_SC_SB_EEES9_SE_SG_Li256ELb1ELb1ELb0ELb0EEENS1_36VarlenDynamicPersistentTileSchedulerILi128ELi80ELi256ELi128ELb0ELb1ELb1ELb1ELb1ELb1EEEEEEEEEvNT_6ParamsE,"a",@progbits
	.sectionflags	@""
	.align	4
.nv.constant0._ZN7cutlass13device_kernelIN5flash11enable_sm90INS1_16FlashAttnFwdSm90INS1_25CollectiveMainloopFwdSm90ILi2EN4cute5tupleIJNS5_1CILi1EEES8_S8_EEENS6_IJNS7_ILi128EEENS7_ILi80EEENS7_ILi256EEEEEELi256ENS_10bfloat16_tEfNS_4arch4Sm90ELb1ELb0ELb0ELb1ELb1ELb1ELb0ELb1ELb1ELb1ELb0ELb0EEENS1_21CollectiveEpilogueFwdINS6_IJSA_SC_SB_EEES9_SE_SG_Li256ELb1ELb1ELb0ELb0EEENS1_36VarlenDynamicPersistentTileSchedulerILi128ELi80ELi256ELi128ELb0ELb1ELb1ELb1ELb1ELb1EEEEEEEEEvNT_6ParamsE:
	.zero		3328


//--------------------- .nv.constant0._ZN7cutlass13device_kernelIN5flash11enable_sm90INS1_16FlashAttnFwdSm90INS1_25CollectiveMainloopFwdSm90ILi2EN4cute5tupleIJNS5_1CILi1EEES8_S8_EEENS6_IJNS7_ILi128EEENS7_ILi96EEENS7_ILi192EEEEEELi192ENS_10bfloat16_tEfNS_4arch4Sm90ELb0ELb0ELb0ELb0ELb1ELb0ELb0ELb1ELb1ELb1ELb0ELb0EEENS1_21CollectiveEpilogueFwdINS6_IJSA_SC_SB_EEES9_SE_SG_Li256ELb0ELb1ELb0ELb0EEENS1_29StaticPersistentTileSchedulerILb0EEEEEEEEEvNT_6ParamsE --------------------------
	.section	.nv.constant0._ZN7cutlass13device_kernelIN5flash11enable_sm90INS1_16FlashAttnFwdSm90INS1_25CollectiveMainloopFwdSm90ILi2EN4cute5tupleIJNS5_1CILi1EEES8_S8_EEENS6_IJNS7_ILi128EEENS7_ILi96EEENS7_ILi192EEEEEELi192ENS_10bfloat16_tEfNS_4arch4Sm90ELb0ELb0ELb0ELb0ELb1ELb0ELb0ELb1ELb1ELb1ELb0ELb0EEENS1_21CollectiveEpilogueFwdINS6_IJSA_SC_SB_EEES9_SE_SG_Li256ELb0ELb1ELb0ELb0EEENS1_29StaticPersistentTileSchedulerILb0EEEEEEEEEvNT_6ParamsE,"a",@progbits
	.sectionflags	@""
	.align	4
.nv.constant0._ZN7cutlass13device_kernelIN5flash11enable_sm90INS1_16FlashAttnFwdSm90INS1_25CollectiveMainloopFwdSm90ILi2EN4cute5tupleIJNS5_1CILi1EEES8_S8_EEENS6_IJNS7_ILi128EEENS7_ILi96EEENS7_ILi192EEEEEELi192ENS_10bfloat16_tEfNS_4arch4Sm90ELb0ELb0ELb0ELb0ELb1ELb0ELb0ELb1ELb1ELb1ELb0ELb0EEENS1_21CollectiveEpilogueFwdINS6_IJSA_SC_SB_EEES9_SE_SG_Li256ELb0ELb1ELb0ELb0EEENS1_29StaticPersistentTileSchedulerILb0EEEEEEEEEvNT_6ParamsE:
	.zero		3200


//--------------------- .nv.constant0._ZN7cutlass13device_kernelIN5flash11enable_sm90INS1_16FlashAttnFwdSm90INS1_25CollectiveMainloopFwdSm90ILi2EN4cute5tupleIJNS5_1CILi1EEES8_S8_EEENS6_IJNS7_ILi128EEENS7_ILi96EEENS7_ILi192EEEEEELi192ENS_10bfloat16_tEfNS_4arch4Sm90ELb0ELb0ELb0ELb1ELb1ELb0ELb0ELb1ELb1ELb1ELb0ELb0EEENS1_21CollectiveEpilogueFwdINS6_IJSA_SC_SB_EEES9_SE_SG_Li256ELb1ELb1ELb0ELb0EEENS1_36VarlenDynamicPersistentTileSchedulerILi128ELi96ELi256ELi128ELb0ELb1ELb1ELb0ELb1ELb1EEEEEEEEEvNT_6ParamsE --------------------------
	.section	.nv.constant0._ZN7cutlass13device_kernelIN5flash11enable_sm90INS1_16FlashAttnFwdSm90INS1_25CollectiveMainloopFwdSm90ILi2EN4cute5tupleIJNS5_1CILi1EEES8_S8_EEENS6_IJNS7_ILi128EEENS7_ILi96EEENS7_ILi192EEEEEELi192ENS_10bfloat16_tEfNS_4arch4Sm90ELb0ELb0ELb0ELb1ELb1ELb0ELb0ELb1ELb1ELb1ELb0ELb0EEENS1_21CollectiveEpilogueFwdINS6_IJSA_SC_SB_EEES9_SE_SG_Li256ELb1ELb1ELb0ELb0EEENS1_36VarlenDynamicPersistentTileSchedulerILi128ELi96ELi256ELi128ELb0ELb1ELb1ELb0ELb1ELb1EEEEEEEEEvNT_6ParamsE,"a",@progbits
	.sectionflags	@""
	.align	4
.nv.constant0._ZN7cutlass13device_kernelIN5flash11enable_sm90INS1_16FlashAttnFwdSm90INS1_25CollectiveMainloopFwdSm90ILi2EN4cute5tupleIJNS5_1CILi1EEES8_S8_EEENS6_IJNS7_ILi128EEENS7_ILi96EEENS7_ILi192EEEEEELi192ENS_10bfloat16_tEfNS_4arch4Sm90ELb0ELb0ELb0ELb1ELb1ELb0ELb0ELb1ELb1ELb1ELb0ELb0EEENS1_21CollectiveEpilogueFwdINS6_IJSA_SC_SB_EEES9_SE_SG_Li256ELb1ELb1ELb0ELb0EEENS1_36VarlenDynamicPersistentTileSchedulerILi128ELi96ELi256ELi128ELb0ELb1ELb1ELb0ELb1ELb1EEEEEEEEEvNT_6ParamsE:
	.zero		3328


//--------------------- .nv.constant0._ZN7cutlass13device_kernelIN5flash11enable_sm90INS1_16FlashAttnFwdSm90INS1_25CollectiveMainloopFwdSm90ILi2EN4cute5tupleIJNS5_1CILi1EEES8_S8_EEENS6_IJNS7_ILi128EEENS7_ILi96EEENS7_ILi192EEEEEELi192ENS_10bfloat16_tEfNS_4arch4Sm90ELb0ELb0ELb0ELb1ELb1ELb1ELb0ELb1ELb1ELb1ELb0ELb0EEENS1_21CollectiveEpilogueFwdINS6_IJSA_SC_SB_EEES9_SE_SG_Li256ELb1ELb1ELb0ELb0EEENS1_36VarlenDynamicPersistentTileSchedulerILi128ELi96ELi256ELi128ELb0ELb1ELb1ELb0ELb1ELb1EEEEEEEEEvNT_6ParamsE --------------------------
	.section	.nv.constant0._ZN7cutlass13device_kernelIN5flash11enable_sm90INS1_16FlashAttnFwdSm90INS1_25CollectiveMainloopFwdSm90ILi2EN4cute5tupleIJNS5_1CILi1EEES8_S8_EEENS6_IJNS7_ILi128EEENS7_ILi96EEENS7_ILi192EEEEEELi192ENS_10bfloat16_tEfNS_4arch4Sm90ELb0ELb0ELb0ELb1ELb1ELb1ELb0ELb1ELb1ELb1ELb0ELb0EEENS1_21CollectiveEpilogueFwdINS6_IJSA_SC_SB_EEES9_SE_SG_Li256ELb1ELb1ELb0ELb0EEENS1_36VarlenDynamicPersistentTileSchedulerILi128ELi96ELi256ELi128ELb0ELb1ELb1ELb0ELb1ELb1EEEEEEEEEvNT_6ParamsE,"a",@progbits
	.sectionflags	@""
	.align	4
.nv.constant0._ZN7cutlass13device_kernelIN5flash11enable_sm90INS1_16FlashAttnFwdSm90INS1_25CollectiveMainloopFwdSm90ILi2EN4cute5tupleIJNS5_1CILi1EEES8_S8_EEENS6_IJNS7_ILi128EEENS7_ILi96EEENS7_ILi192EEEEEELi192ENS_10bfloat16_tEfNS_4arch4Sm90ELb0ELb0ELb0ELb1ELb1ELb1ELb0ELb1ELb1ELb1ELb0ELb0EEENS1_21CollectiveEpilogueFwdINS6_IJSA_SC_SB_EEES9_SE_SG_Li256ELb1ELb1ELb0ELb0EEENS1_36VarlenDynamicPersistentTileSchedulerILi128ELi96ELi256ELi128ELb0ELb1ELb1ELb0ELb1ELb1EEEEEEEEEvNT_6ParamsE:
	.zero		3328


//--------------------- .nv.constant0._ZN7cutlass13device_kernelIN5flash11enable_sm90INS1_16FlashAttnFwdSm90INS1_25CollectiveMainloopFwdSm90ILi2EN4cute5tupleIJNS5_1CILi1EEES8_S8_EEENS6_IJNS7_ILi128EEENS7_ILi96EEENS7_ILi192EEEEEELi192ENS_10bfloat16_tEfNS_4arch4Sm90ELb0ELb1ELb0ELb0ELb1ELb0ELb0ELb1ELb1ELb1ELb0ELb0EEENS1_21CollectiveEpilogueFwdINS6_IJSA_SC_SB_EEES9_SE_SG_Li256ELb0ELb1ELb0ELb0EEENS1_30DynamicPersistentTileSchedulerILi256ELi128ELb0ELb1ELb1EEEEEEEEEvNT_6ParamsE --------------------------
	.section	.nv.constant0._ZN7cutlass13device_kernelIN5flash11enable_sm90INS1_16FlashAttnFwdSm90INS1_25CollectiveMainloopFwdSm90ILi2EN4cute5tupleIJNS5_1CILi1EEES8_S8_EEENS6_IJNS7_ILi128EEENS7_ILi96EEENS7_ILi192EEEEEELi192ENS_10bfloat16_tEfNS_4arch4Sm90ELb0ELb1ELb0ELb0ELb1ELb0ELb0ELb1ELb1ELb1ELb0ELb0EEENS1_21CollectiveEpilogueFwdINS6_IJSA_SC_SB_EEES9_SE_SG_Li256ELb0ELb1ELb0ELb0EEENS1_30DynamicPersistentTileSchedulerILi256ELi128ELb0ELb1ELb1EEEEEEEEEvNT_6ParamsE,"a",@progbits
	.sectionflags	@""
	.align	4
.nv.constant0._ZN7cutlass13device_kernelIN5flash11enable_sm90INS1_16FlashAttnFwdSm90INS1_25CollectiveMainloopFwdSm90ILi2EN4cute5tupleIJNS5_1CILi1EEES8_S8_EEENS6_IJNS7_ILi128EEENS7_ILi96EEENS7_ILi192EEEEEELi192ENS_10bfloat16_tEfNS_4arch4Sm90ELb0ELb1ELb0ELb0ELb1ELb0ELb0ELb1ELb1ELb1ELb0ELb0EEENS1_21CollectiveEpilogueFwdINS6_IJSA_SC_SB_EEES9_SE_SG_Li256ELb0ELb1ELb0ELb0EEENS1_30DynamicPersistentTileSchedulerILi256ELi128ELb0ELb1ELb1EEEEEEEEEvNT_6ParamsE:
	.zero		3328


//--------------------- .nv.constant0._ZN7cutlass13device_kernelIN5flash11enable_sm90INS1_16FlashAttnFwdSm90INS1_25CollectiveMainloopFwdSm90ILi2EN4cute5tupleIJNS5_1CILi1EEES8_S8_EEENS6_IJNS7_ILi128EEENS7_ILi96EEENS7_ILi192EEEEEELi192ENS_10bfloat16_tEfNS_4arch4Sm90ELb0ELb1ELb0ELb1ELb1ELb0ELb0ELb1ELb1ELb1ELb0ELb0EEENS1_21CollectiveEpilogueFwdINS6_IJSA_SC_SB_EEES9_SE_SG_Li256ELb1ELb1ELb0ELb0EEENS1_36VarlenDynamicPersistentTileSchedulerILi128ELi96ELi256ELi128ELb0ELb1ELb1ELb1ELb0ELb1EEEEEEEEEvNT_6ParamsE --------------------------
	.section	.nv.constant0._ZN7cutlass13device_kernelIN5flash11enable_sm90INS1_16FlashAttnFwdSm90INS1_25CollectiveMainloopFwdSm90ILi2EN4cute5tupleIJNS5_1CILi1EEES8_S8_EEENS6_IJNS7_ILi128EEENS7_ILi96EEENS7_ILi192EEEEEELi192ENS_10bfloat16_tEfNS_4arch4Sm90ELb0ELb1ELb0ELb1ELb1ELb0ELb0ELb1ELb1ELb1ELb0ELb0EEENS1_21CollectiveEpilogueFwdINS6_IJSA_SC_SB_EEES9_SE_SG_Li256ELb1ELb1ELb0ELb0EEENS1_36VarlenDynamicPersistentTileSchedulerILi128ELi96ELi256ELi128ELb0ELb1ELb1ELb1ELb0ELb1EEEEEEEEEvNT_6ParamsE,"a",@progbits
	.sectionflags	@""
	.align	4
.nv.constant0._ZN7cutlass13device_kernelIN5flash11enable_sm90INS1_16FlashAttnFwdSm90INS1_25CollectiveMainloopFwdSm90ILi2EN4cute5tupleIJNS5_1CILi1EEES8_S8_EEENS6_IJNS7_ILi128EEENS7_ILi96EEENS7_ILi192EEEEEELi192ENS_10bfloat16_tEfNS_4arch4Sm90ELb0ELb1ELb0ELb1ELb1ELb0ELb0ELb1ELb1ELb1ELb0ELb0EEENS1_21CollectiveEpilogueFwdINS6_IJSA_SC_SB_EEES9_SE_SG_Li256ELb1ELb1ELb0ELb0EEENS1_36VarlenDynamicPersistentTileSchedulerILi128ELi96ELi256ELi128ELb0ELb1ELb1ELb1ELb0ELb1EEEEEEEEEvNT_6ParamsE:
	.zero		3328


//--------------------- .nv.constant0._ZN7cutlass13device_kernelIN5flash11enable_sm90INS1_16FlashAttnFwdSm90INS1_25CollectiveMainloopFwdSm90ILi2EN4cute5tupleIJNS5_1CILi1EEES8_S8_EEENS6_IJNS7_ILi128EEENS7_ILi96EEENS7_ILi192EEEEEELi192ENS_10bfloat16_tEfNS_4arch4Sm90ELb0ELb1ELb0ELb1ELb1ELb1ELb0ELb1ELb1ELb1ELb0ELb0EEENS1_21CollectiveEpilogueFwdINS6_IJSA_SC_SB_EEES9_SE_SG_Li256ELb1ELb1ELb0ELb0EEENS1_36VarlenDynamicPersistentTileSchedulerILi128ELi96ELi256ELi128ELb0ELb1ELb1ELb1ELb0ELb1EEEEEEEEEvNT_6ParamsE --------------------------
	.section	.nv.constant0._ZN7cutlass13device_kernelIN5flash11enable_sm90INS1_16FlashAttnFwdSm90INS1_25CollectiveMainloopFwdSm90ILi2EN4cute5tupleIJNS5_1CILi1EEES8_S8_EEENS6_IJNS7_ILi128EEENS7_ILi96EEENS7_ILi192EEEEEELi192ENS_10bfloat16_tEfNS_4arch4Sm90ELb0ELb1ELb0ELb1ELb1ELb1ELb0ELb1ELb1ELb1ELb0ELb0EEENS1_21CollectiveEpilogueFwdINS6_IJSA_SC_SB_EEES9_SE_SG_Li256ELb1ELb1ELb0ELb0EEENS1_36VarlenDynamicPersistentTileSchedulerILi128ELi96ELi256ELi128ELb0ELb1ELb1ELb1ELb0ELb1EEEEEEEEEvNT_6ParamsE,"a",@progbits
	.sectionflags	@""
	.align	4
.nv.constant0._ZN7cutlass13device_kernelIN5flash11enable_sm90INS1_16FlashAttnFwdSm90INS1_25CollectiveMainloopFwdSm90ILi2EN4cute5tupleIJNS5_1CILi1EEES8_S8_EEENS6_IJNS7_ILi128EEENS7_ILi96EEENS7_ILi192EEEEEELi192ENS_10bfloat16_tEfNS_4arch4Sm90ELb0ELb1ELb0ELb1ELb1ELb1ELb0ELb1ELb1ELb1ELb0ELb0EEENS1_21CollectiveEpilogueFwdINS6_IJSA_SC_SB_EEES9_SE_SG_Li256ELb1ELb1ELb0ELb0EEENS1_36VarlenDynamicPersistentTileSchedulerILi128ELi96ELi256ELi128ELb0ELb1ELb1ELb1ELb0ELb1EEEEEEEEEvNT_6ParamsE:
	.zero		3328


//--------------------- .nv.constant0._ZN7cutlass13device_kernelIN5flash11enable_sm90INS1_16FlashAttnFwdSm90INS1_25CollectiveMainloopFwdSm90ILi2EN4cute5tupleIJNS5_1CILi1EEES8_S8_EEENS6_IJNS7_ILi128EEENS7_ILi96EEENS7_ILi192EEEEEELi192ENS_10bfloat16_tEfNS_4arch4Sm90ELb1ELb0ELb0ELb0ELb1ELb0ELb0ELb1ELb1ELb1ELb0ELb0EEENS1_21CollectiveEpilogueFwdINS6_IJSA_SC_SB_EEES9_SE_SG_Li256ELb0ELb1ELb0ELb0EEENS1_30DynamicPersistentTileSchedulerILi256ELi128ELb0ELb1ELb1EEEEEEEEEvNT_6ParamsE --------------------------
	.section	.nv.constant0._ZN7cutlass13device_kernelIN5flash11enable_sm90INS1_16FlashAttnFwdSm90INS1_25CollectiveMainloopFwdSm90ILi2EN4cute5tupleIJNS5_1CILi1EEES8_S8_EEENS6_IJNS7_ILi128EEENS7_ILi96EEENS7_ILi192EEEEEELi192ENS_10bfloat16_tEfNS_4arch4Sm90ELb1ELb0ELb0ELb0ELb1ELb0ELb0ELb1ELb1ELb1ELb0ELb0EEENS1_21CollectiveEpilogueFwdINS6_IJSA_SC_SB_EEES9_SE_SG_Li256ELb0ELb1ELb0ELb0EEENS1_30DynamicPersistentTileSchedulerILi256ELi128ELb0ELb1ELb1EEEEEEEEEvNT_6ParamsE,"a",@progbits
	.sectionflags	@""
	.align	4
.nv.constant0._ZN7cutlass13device_kernelIN5flash11enable_sm90INS1_16FlashAttnFwdSm90INS1_25CollectiveMainloopFwdSm90ILi2EN4cute5tupleIJNS5_1CILi1EEES8_S8_EEENS6_IJNS7_ILi128EEENS7_ILi96EEENS7_ILi192EEEEEELi192ENS_10bfloat16_tEfNS_4arch4Sm90ELb1ELb0ELb0ELb0ELb1ELb0ELb0ELb1ELb1ELb1ELb0ELb0EEENS1_21CollectiveEpilogueFwdINS6_IJSA_SC_SB_EEES9_SE_SG_Li256ELb0ELb1ELb0ELb0EEENS1_30DynamicPersistentTileSchedulerILi256ELi128ELb0ELb1ELb1EEEEEEEEEvNT_6ParamsE:
	.zero		3328


//--------------------- .nv.constant0._ZN7cutlass13device_kernelIN5flash11enable_sm90INS1_16FlashAttnFwdSm90INS1_25CollectiveMainloopFwdSm90ILi2EN4cute5tupleIJNS5_1CILi1EEES8_S8_EEENS6_IJNS7_ILi128EEENS7_ILi96EEENS7_ILi192EEEEEELi192ENS_10bfloat16_tEfNS_4arch4Sm90ELb1ELb0ELb0ELb1ELb1ELb0ELb0ELb1ELb1ELb1ELb0ELb0EEENS1_21CollectiveEpilogueFwdINS6_IJSA_SC_SB_EEES9_SE_SG_Li256ELb1ELb1ELb0ELb0EEENS1_36VarlenDynamicPersistentTileSchedulerILi128ELi96ELi256ELi128ELb0ELb1ELb1ELb1ELb1ELb1EEEEEEEEEvNT_6ParamsE --------------------------
	.section	.nv.constant0._ZN7cutlass13device_kernelIN5flash11enable_sm90INS1_16FlashAttnFwdSm90INS1_25CollectiveMainloopFwdSm90ILi2EN4cute5tupleIJNS5_1CILi1EEES8_S8_EEENS6_IJNS7_ILi128EEENS7_ILi96EEENS7_ILi192EEEEEELi192ENS_10bfloat16_tEfNS_4arch4Sm90ELb1ELb0ELb0ELb1ELb1ELb0ELb0ELb1ELb1ELb1ELb0ELb0EEENS1_21CollectiveEpilogueFwdINS6_IJSA_SC_SB_EEES9_SE_SG_Li256ELb1ELb1ELb0ELb0EEENS1_36VarlenDynamicPersistentTileSchedulerILi128ELi96ELi256ELi128ELb0ELb1ELb1ELb1ELb1ELb1EEEEEEEEEvNT_6ParamsE,"a",@progbits
	.sectionflags	@""
	.align	4
.nv.constant0._ZN7cutlass13device_kernelIN5flash11enable_sm90INS1_16FlashAttnFwdSm90INS1_25CollectiveMainloopFwdSm90ILi2EN4cute5tupleIJNS5_1CILi1EEES8_S8_EEENS6_IJNS7_ILi128EEENS7_ILi96EEENS7_ILi192EEEEEELi192ENS_10bfloat16_tEfNS_4arch4Sm90ELb1ELb0ELb0ELb1ELb1ELb0ELb0ELb1ELb1ELb1ELb0ELb0EEENS1_21CollectiveEpilogueFwdINS6_IJSA_SC_SB_EEES9_SE_SG_Li256ELb1ELb1ELb0ELb0EEENS1_36VarlenDynamicPersistentTileSchedulerILi128ELi96ELi256ELi128ELb0ELb1ELb1ELb1ELb1ELb1EEEEEEEEEvNT_6ParamsE:
	.zero		3328


//--------------------- .nv.constant0._ZN7cutlass13device_kernelIN5flash11enable_sm90INS1_16FlashAttnFwdSm90INS1_25CollectiveMainloopFwdSm90ILi2EN4cute5tupleIJNS5_1CILi1EEES8_S8_EEENS6_IJNS7_ILi128EEENS7_ILi96EEENS7_ILi192EEEEEELi192ENS_10bfloat16_tEfNS_4arch4Sm90ELb1ELb0ELb0ELb1ELb1ELb1ELb0ELb1ELb1ELb1ELb0ELb0EEENS1_21CollectiveEpilogueFwdINS6_IJSA_SC_SB_EEES9_SE_SG_Li256ELb1ELb1ELb0ELb0EEENS1_36VarlenDynamicPersistentTileSchedulerILi128ELi96ELi256ELi128ELb0ELb1ELb1ELb1ELb1ELb1EEEEEEEEEvNT_6ParamsE --------------------------
	.section	.nv.constant0._ZN7cutlass13device_kernelIN5flash11enable_sm90INS1_16FlashAttnFwdSm90INS1_25CollectiveMainloopFwdSm90ILi2EN4cute5tupleIJNS5_1CILi1EEES8_S8_EEENS6_IJNS7_ILi128EEENS7_ILi96EEENS7_ILi192EEEEEELi192ENS_10bfloat16_tEfNS_4arch4Sm90ELb1ELb0ELb0ELb1ELb1ELb1ELb0ELb1ELb1ELb1ELb0ELb0EEENS1_21CollectiveEpilogueFwdINS6_IJSA_SC_SB_EEES9_SE_SG_Li256ELb1ELb1ELb0ELb0EEENS1_36VarlenDynamicPersistentTileSchedulerILi128ELi96ELi256ELi128ELb0ELb1ELb1ELb1ELb1ELb1EEEEEEEEEvNT_6ParamsE,"a",@progbits
	.sectionflags	@""
	.align	4
.nv.constant0._ZN7cutlass13device_kernelIN5flash11enable_sm90INS1_16FlashAttnFwdSm90INS1_25CollectiveMainloopFwdSm90ILi2EN4cute5tupleIJNS5_1CILi1EEES8_S8_EEENS6_IJNS7_ILi128EEENS7_ILi96EEENS7_ILi192EEEEEELi192ENS_10bfloat16_tEfNS_4arch4Sm90ELb1ELb0ELb0ELb1ELb1ELb1ELb0ELb1ELb1ELb1ELb0ELb0EEENS1_21CollectiveEpilogueFwdINS6_IJSA_SC_SB_EEES9_SE_SG_Li256ELb1ELb1ELb0ELb0EEENS1_36VarlenDynamicPersistentTileSchedulerILi128ELi96ELi256ELi128ELb0ELb1ELb1ELb1ELb1ELb1EEEEEEEEEvNT_6ParamsE:
	.zero		3328


//--------------------- .nv.constant0._ZN7cutlass13device_kernelIN5flash11enable_sm90INS1_16FlashAttnFwdSm90INS1_25CollectiveMainloopFwdSm90ILi2EN4cute5tupleIJNS5_1CILi1EEES8_S8_EEENS6_IJNS7_ILi128EEESA_SA_EEELi128ENS_10bfloat16_tEfNS_4arch4Sm90ELb0ELb0ELb0ELb0ELb1ELb0ELb0ELb1ELb1ELb1ELb0ELb0EEENS1_21CollectiveEpilogueFwdISB_S9_SC_SE_Li256ELb0ELb1ELb0ELb0EEENS1_29StaticPersistentTileSchedulerILb0EEEEEEEEEvNT_6ParamsE --------------------------
	.section	.nv.constant0._ZN7cutlass13device_kernelIN5flash11enable_sm90INS1_16FlashAttnFwdSm90INS1_25CollectiveMainloopFwdSm90ILi2EN4cute5tupleIJNS5_1CILi1EEES8_S8_EEENS6_IJNS7_ILi128EEESA_SA_EEELi128ENS_10bfloat16_tEfNS_4arch4Sm90ELb0ELb0ELb0ELb0ELb1ELb0ELb0ELb1ELb1ELb1ELb0ELb0EEENS1_21CollectiveEpilogueFwdISB_S9_SC_SE_Li256ELb0ELb1ELb0ELb0EEENS1_29StaticPersistentTileSchedulerILb0EEEEEEEEEvNT_6ParamsE,"a",@progbits
	.sectionflags	@""
	.align	4
.nv.constant0._ZN7cutlass13device_kernelIN5flash11enable_sm90INS1_16FlashAttnFwdSm90INS1_25CollectiveMainloopFwdSm90ILi2EN4cute5tupleIJNS5_1CILi1EEES8_S8_EEENS6_IJNS7_ILi128EEESA_SA_EEELi128ENS_10bfloat16_tEfNS_4arch4Sm90ELb0ELb0ELb0ELb0ELb1ELb0ELb0ELb1ELb1ELb1ELb0ELb0EEENS1_21CollectiveEpilogueFwdISB_S9_SC_SE_Li256ELb0ELb1ELb0ELb0EEENS1_29StaticPersistentTileSchedulerILb0EEEEEEEEEvNT_6ParamsE:
	.zero		3200


//--------------------- .nv.constant0._ZN7cutlass13device_kernelIN5flash11enable_sm90INS1_16FlashAttnFwdSm90INS1_25CollectiveMainloopFwdSm90ILi2EN4cute5tupleIJNS5_1CILi1EEES8_S8_EEENS6_IJNS7_ILi128EEESA_SA_EEELi128ENS_10bfloat16_tEfNS_4arch4Sm90ELb0ELb0ELb0ELb1ELb1ELb0ELb0ELb1ELb1ELb1ELb0ELb0EEENS1_21CollectiveEpilogueFwdISB_S9_SC_SE_Li256ELb1ELb1ELb0ELb0EEENS1_36VarlenDynamicPersistentTileSchedulerILi128ELi128ELi256ELi128ELb0ELb1ELb1ELb0ELb1ELb1EEEEEEEEEvNT_6ParamsE --------------------------
	.section	.nv.constant0._ZN7cutlass13device_kernelIN5flash11enable_sm90INS1_16FlashAttnFwdSm90INS1_25CollectiveMainloopFwdSm90ILi2EN4cute5tupleIJNS5_1CILi1EEES8_S8_EEENS6_IJNS7_ILi128EEESA_SA_EEELi128ENS_10bfloat16_tEfNS_4arch4Sm90ELb0ELb0ELb0ELb1ELb1ELb0ELb0ELb1ELb1ELb1ELb0ELb0EEENS1_21CollectiveEpilogueFwdISB_S9_SC_SE_Li256ELb1ELb1ELb0ELb0EEENS1_36VarlenDynamicPersistentTileSchedulerILi128ELi128ELi256ELi128ELb0ELb1ELb1ELb0ELb1ELb1EEEEEEEEEvNT_6ParamsE,"a",@progbits
	.sectionflags	@""
	.align	4
.nv.constant0._ZN7cutlass13device_kernelIN5flash11enable_sm90INS1_16FlashAttnFwdSm90INS1_25CollectiveMainloopFwdSm90ILi2EN4cute5tupleIJNS5_1CILi1EEES8_S8_EEENS6_IJNS7_ILi128EEESA_SA_EEELi128ENS_10bfloat16_tEfNS_4arch4Sm90ELb0ELb0ELb0ELb1ELb1ELb0ELb0ELb1ELb1ELb1ELb0ELb0EEENS1_21CollectiveEpilogueFwdISB_S9_SC_SE_Li256ELb1ELb1ELb0ELb0EEENS1_36VarlenDynamicPersistentTileSchedulerILi128ELi128ELi256ELi128ELb0ELb1ELb1ELb0ELb1ELb1EEEEEEEEEvNT_6ParamsE:
	.zero		3328


//--------------------- .nv.constant0._ZN7cutlass13device_kernelIN5flash11enable_sm90INS1_16FlashAttnFwdSm90INS1_25CollectiveMainloopFwdSm90ILi2EN4cute5tupleIJNS5_1CILi1EEES8_S8_EEENS6_IJNS7_ILi128EEESA_SA_EEELi128ENS_10bfloat16_tEfNS_4arch4Sm90ELb0ELb0ELb0ELb1ELb1ELb1ELb0ELb1ELb1ELb1ELb0ELb0EEENS1_21CollectiveEpilogueFwdISB_S9_SC_SE_Li256ELb1ELb1ELb0ELb0EEENS1_36VarlenDynamicPersistentTileSchedulerILi128ELi128ELi256ELi128ELb0ELb1ELb1ELb0ELb1ELb1EEEEEEEEEvNT_6ParamsE --------------------------
	.section	.nv.constant0._ZN7cutlass13device_kernelIN5flash11enable_sm90INS1_16FlashAttnFwdSm90INS1_25CollectiveMainloopFwdSm90ILi2EN4cute5tupleIJNS5_1CILi1EEES8_S8_EEENS6_IJNS7_ILi128EEESA_SA_EEELi128ENS_10bfloat16_tEfNS_4arch4Sm90ELb0ELb0ELb0ELb1ELb1ELb1ELb0ELb1ELb1ELb1ELb0ELb0EEENS1_21CollectiveEpilogueFwdISB_S9_SC_SE_Li256ELb1ELb1ELb0ELb0EEENS1_36VarlenDynamicPersistentTileSchedulerILi128ELi128ELi256ELi128ELb0ELb1ELb1ELb0ELb1ELb1EEEEEEEEEvNT_6ParamsE,"a",@progbits
	.sectionflags	@""
	.align	4
.nv.constant0._ZN7cutlass13device_kernelIN5flash11enable_sm90INS1_16FlashAttnFwdSm90INS1_25CollectiveMainloopFwdSm90ILi2EN4cute5tupleIJNS5_1CILi1EEES8_S8_EEENS6_IJNS7_ILi128EEESA_SA_EEELi128ENS_10bfloat16_tEfNS_4arch4Sm90ELb0ELb0ELb0ELb1ELb1ELb1ELb0ELb1ELb1ELb1ELb0ELb0EEENS1_21CollectiveEpilogueFwdISB_S9_SC_SE_Li256ELb1ELb1ELb0ELb0EEENS1_36VarlenDynamicPersistentTileSchedulerILi128ELi128ELi256ELi128ELb0ELb1ELb1ELb0ELb1ELb1EEEEEEEEEvNT_6ParamsE:
	.zero		3328


//--------------------- .nv.constant0._ZN7cutlass13device_kernelIN5flash11enable_sm90INS1_16FlashAttnFwdSm90INS1_25CollectiveMainloopFwdSm90ILi2EN4cute5tupleIJNS5_1CILi1EEES8_S8_EEENS6_IJNS7_ILi128EEESA_SA_EEELi128ENS_10bfloat16_tEfNS_4arch4Sm90ELb0ELb1ELb0ELb0ELb1ELb0ELb0ELb1ELb1ELb1ELb0ELb0EEENS1_21CollectiveEpilogueFwdISB_S9_SC_SE_Li256ELb0ELb1ELb0ELb0EEENS1_30DynamicPersistentTileSchedulerILi256ELi128ELb0ELb1ELb1EEEEEEEEEvNT_6ParamsE --------------------------
	.section	.nv.constant0._ZN7cutlass13device_kernelIN5flash11enable_sm90INS1_16FlashAttnFwdSm90INS1_25CollectiveMainloopFwdSm90ILi2EN4cute5tupleIJNS5_1CILi1EEES8_S8_EEENS6_IJNS7_ILi128EEESA_SA_EEELi128ENS_10bfloat16_tEfNS_4arch4Sm90ELb0ELb1ELb0ELb0ELb1ELb0ELb0ELb1ELb1ELb1ELb0ELb0EEENS1_21CollectiveEpilogueFwdISB_S9_SC_SE_Li256ELb0ELb1ELb0ELb0EEENS1_30DynamicPersistentTileSchedulerILi256ELi128ELb0ELb1ELb1EEEEEEEEEvNT_6ParamsE,"a",@progbits
	.sectionflags	@""
	.align	4
.nv.constant0._ZN7cutlass13device_kernelIN5flash11enable_sm90INS1_16FlashAttnFwdSm90INS1_25CollectiveMainloopFwdSm90ILi2EN4cute5tupleIJNS5_1CILi1EEES8_S8_EEENS6_IJNS7_ILi128EEESA_SA_EEELi128ENS_10bfloat16_tEfNS_4arch4Sm90ELb0ELb1ELb0ELb0ELb1ELb0ELb0ELb1ELb1ELb1ELb0ELb0EEENS1_21CollectiveEpilogueFwdISB_S9_SC_SE_Li256ELb0ELb1ELb0ELb0EEENS1_30DynamicPersistentTileSchedulerILi256ELi128ELb0ELb1ELb1EEEEEEEEEvNT_6ParamsE:
	.zero		3328


//--------------------- .nv.constant0._ZN7cutlass13device_kernelIN5flash11enable_sm90INS1_16FlashAttnFwdSm90INS1_25CollectiveMainloopFwdSm90ILi2EN4cute5tupleIJNS5_1CILi1EEES8_S8_EEENS6_IJNS7_ILi128EEESA_SA_EEELi128ENS_10bfloat16_tEfNS_4arch4Sm90ELb0ELb1ELb0ELb1ELb1ELb0ELb0ELb1ELb1ELb1ELb0ELb0EEENS1_21CollectiveEpilogueFwdISB_S9_SC_SE_Li256ELb1ELb1ELb0ELb0EEENS1_36VarlenDynamicPersistentTileSchedulerILi128ELi128ELi256ELi128ELb0ELb1ELb1ELb1ELb0ELb1EEEEEEEEEvNT_6ParamsE --------------------------
	.section	.nv.constant0._ZN7cutlass13device_kernelIN5flash11enable_sm90INS1_16FlashAttnFwdSm90INS1_25CollectiveMainloopFwdSm90ILi2EN4cute5tupleIJNS5_1CILi1EEES8_S8_EEENS6_IJNS7_ILi128EEESA_SA_EEELi128ENS_10bfloat16_tEfNS_4arch4Sm90ELb0ELb1ELb0ELb1ELb1ELb0ELb0ELb1ELb1ELb1ELb0ELb0EEENS1_21CollectiveEpilogueFwdISB_S9_SC_SE_Li256ELb1ELb1ELb0ELb0EEENS1_36VarlenDynamicPersistentTileSchedulerILi128ELi128ELi256ELi128ELb0ELb1ELb1ELb1ELb0ELb1EEEEEEEEEvNT_6ParamsE,"a",@progbits
	.sectionflags	@""
	.align	4
.nv.constant0._ZN7cutlass13device_kernelIN5flash11enable_sm90INS1_16FlashAttnFwdSm90INS1_25CollectiveMainloopFwdSm90ILi2EN4cute5tupleIJNS5_1CILi1EEES8_S8_EEENS6_IJNS7_ILi128EEESA_SA_EEELi128ENS_10bfloat16_tEfNS_4arch4Sm90ELb0ELb1ELb0ELb1ELb1ELb0ELb0ELb1ELb1ELb1ELb0ELb0EEENS1_21CollectiveEpilogueFwdISB_S9_SC_SE_Li256ELb1ELb1ELb0ELb0EEENS1_36VarlenDynamicPersistentTileSchedulerILi128ELi128ELi256ELi128ELb0ELb1ELb1ELb1ELb0ELb1EEEEEEEEEvNT_6ParamsE:
	.zero		3328


//--------------------- .nv.constant0._ZN7cutlass13device_kernelIN5flash11enable_sm90INS1_16FlashAttnFwdSm90INS1_25CollectiveMainloopFwdSm90ILi2EN4cute5tupleIJNS5_1CILi1EEES8_S8_EEENS6_IJNS7_ILi128EEESA_SA_EEELi128ENS_10bfloat16_tEfNS_4arch4Sm90ELb0ELb1ELb0ELb1ELb1ELb1ELb0ELb1ELb1ELb1ELb0ELb0EEENS1_21CollectiveEpilogueFwdISB_S9_SC_SE_Li256ELb1ELb1ELb0ELb0EEENS1_36VarlenDynamicPersistentTileSchedulerILi128ELi128ELi256ELi128ELb0ELb1ELb1ELb1ELb0ELb1EEEEEEEEEvNT_6ParamsE --------------------------
	.section	.nv.constant0._ZN7cutlass13device_kernelIN5flash11enable_sm90INS1_16FlashAttnFwdSm90INS1_25CollectiveMainloopFwdSm90ILi2EN4cute5tupleIJNS5_1CILi1EEES8_S8_EEENS6_IJNS7_ILi128EEESA_SA_EEELi128ENS_10bfloat16_tEfNS_4arch4Sm90ELb0ELb1ELb0ELb1ELb1ELb1ELb0ELb1ELb1ELb1ELb0ELb0EEENS1_21CollectiveEpilogueFwdISB_S9_SC_SE_Li256ELb1ELb1ELb0ELb0EEENS1_36VarlenDynamicPersistentTileSchedulerILi128ELi128ELi256ELi128ELb0ELb1ELb1ELb1ELb0ELb1EEEEEEEEEvNT_6ParamsE,"a",@progbits
	.sectionflags	@""
	.align	4
.nv.constant0._ZN7cutlass13device_kernelIN5flash11enable_sm90INS1_16FlashAttnFwdSm90INS1_25CollectiveMainloopFwdSm90ILi2EN4cute5tupleIJNS5_1CILi1EEES8_S8_EEENS6_IJNS7_ILi128EEESA_SA_EEELi128ENS_10bfloat16_tEfNS_4arch4Sm90ELb0ELb1ELb0ELb1ELb1ELb1ELb0ELb1ELb1ELb1ELb0ELb0EEENS1_21CollectiveEpilogueFwdISB_S9_SC_SE_Li256ELb1ELb1ELb0ELb0EEENS1_36VarlenDynamicPersistentTileSchedulerILi128ELi128ELi256ELi128ELb0ELb1ELb1ELb1ELb0ELb1EEEEEEEEEvNT_6ParamsE:
	.zero		3328


//--------------------- .nv.constant0._ZN7cutlass13device_kernelIN5flash11enable_sm90INS1_16FlashAttnFwdSm90INS1_25CollectiveMainloopFwdSm90ILi2EN4cute5tupleIJNS5_1CILi1EEES8_S8_EEENS6_IJNS7_ILi128EEESA_SA_EEELi128ENS_10bfloat16_tEfNS_4arch4Sm90ELb1ELb0ELb0ELb0ELb1ELb0ELb0ELb1ELb1ELb1ELb0ELb0EEENS1_21CollectiveEpilogueFwdISB_S9_SC_SE_Li256ELb0ELb1ELb0ELb0EEENS1_30DynamicPersistentTileSchedulerILi256ELi128ELb0ELb1ELb1EEEEEEEEEvNT_6ParamsE --------------------------
	.section	.nv.constant0._ZN7cutlass13device_kernelIN5flash11enable_sm90INS1_16FlashAttnFwdSm90INS1_25CollectiveMainloopFwdSm90ILi2EN4cute5tupleIJNS5_1CILi1EEES8_S8_EEENS6_IJNS7_ILi128EEESA_SA_EEELi128ENS_10bfloat16_tEfNS_4arch4Sm90ELb1ELb0ELb0ELb0ELb1ELb0ELb0ELb1ELb1ELb1ELb0ELb0EEENS1_21CollectiveEpilogueFwdISB_S9_SC_SE_Li256ELb0ELb1ELb0ELb0EEENS1_30DynamicPersistentTileSchedulerILi256ELi128ELb0ELb1ELb1EEEEEEEEEvNT_6ParamsE,"a",@progbits
	.sectionflags	@""
	.align	4
.nv.constant0._ZN7cutlass13device_kernelIN5flash11enable_sm90INS1_16FlashAttnFwdSm90INS1_25CollectiveMainloopFwdSm90ILi2EN4cute5tupleIJNS5_1CILi1EEES8_S8_EEENS6_IJNS7_ILi128EEESA_SA_EEELi128ENS_10bfloat16_tEfNS_4arch4Sm90ELb1ELb0ELb0ELb0ELb1ELb0ELb0ELb1ELb1ELb1ELb0ELb0EEENS1_21CollectiveEpilogueFwdISB_S9_SC_SE_Li256ELb0ELb1ELb0ELb0EEENS1_30DynamicPersistentTileSchedulerILi256ELi128ELb0ELb1ELb1EEEEEEEEEvNT_6ParamsE:
	.zero		3328


//--------------------- .nv.constant0._ZN7cutlass13device_kernelIN5flash11enable_sm90INS1_16FlashAttnFwdSm90INS1_25CollectiveMainloopFwdSm90ILi2EN4cute5tupleIJNS5_1CILi1EEES8_S8_EEENS6_IJNS7_ILi128EEESA_SA_EEELi128ENS_10bfloat16_tEfNS_4arch4Sm90ELb1ELb0ELb0ELb1ELb1ELb0ELb0ELb1ELb1ELb1ELb0ELb0EEENS1_21CollectiveEpilogueFwdISB_S9_SC_SE_Li256ELb1ELb1ELb0ELb0EEENS1_36VarlenDynamicPersistentTileSchedulerILi128ELi128ELi256ELi128ELb0ELb1ELb1ELb1ELb1ELb1EEEEEEEEEvNT_6ParamsE --------------------------
	.section	.nv.constant0._ZN7cutlass13device_kernelIN5flash11enable_sm90INS1_16FlashAttnFwdSm90INS1_25CollectiveMainloopFwdSm90ILi2EN4cute5tupleIJNS5_1CILi1EEES8_S8_EEENS6_IJNS7_ILi128EEESA_SA_EEELi128ENS_10bfloat16_tEfNS_4arch4Sm90ELb1ELb0ELb0ELb1ELb1ELb0ELb0ELb1ELb1ELb1ELb0ELb0EEENS1_21CollectiveEpilogueFwdISB_S9_SC_SE_Li256ELb1ELb1ELb0ELb0EEENS1_36VarlenDynamicPersistentTileSchedulerILi128ELi128ELi256ELi128ELb0ELb1ELb1ELb1ELb1ELb1EEEEEEEEEvNT_6ParamsE,"a",@progbits
	.sectionflags	@""
	.align	4
.nv.constant0._ZN7cutlass13device_kernelIN5flash11enable_sm90INS1_16FlashAttnFwdSm90INS1_25CollectiveMainloopFwdSm90ILi2EN4cute5tupleIJNS5_1CILi1EEES8_S8_EEENS6_IJNS7_ILi128EEESA_SA_EEELi128ENS_10bfloat16_tEfNS_4arch4Sm90ELb1ELb0ELb0ELb1ELb1ELb0ELb0ELb1ELb1ELb1ELb0ELb0EEENS1_21CollectiveEpilogueFwdISB_S9_SC_SE_Li256ELb1ELb1ELb0ELb0EEENS1_36VarlenDynamicPersistentTileSchedulerILi128ELi128ELi256ELi128ELb0ELb1ELb1ELb1ELb1ELb1EEEEEEEEEvNT_6ParamsE:
	.zero		3328


//--------------------- .nv.constant0._ZN7cutlass13device_kernelIN5flash11enable_sm90INS1_16FlashAttnFwdSm90INS1_25CollectiveMainloopFwdSm90ILi2EN4cute5tupleIJNS5_1CILi1EEES8_S8_EEENS6_IJNS7_ILi128EEESA_SA_EEELi128ENS_10bfloat16_tEfNS_4arch4Sm90ELb1ELb0ELb0ELb1ELb1ELb1ELb0ELb1ELb1ELb1ELb0ELb0EEENS1_21CollectiveEpilogueFwdISB_S9_SC_SE_Li256ELb1ELb1ELb0ELb0EEENS1_36VarlenDynamicPersistentTileSchedulerILi128ELi128ELi256ELi128ELb0ELb1ELb1ELb1ELb1ELb1EEEEEEEEEvNT_6ParamsE --------------------------
	.section	.nv.constant0._ZN7cutlass13device_kernelIN5flash11enable_sm90INS1_16FlashAttnFwdSm90INS1_25CollectiveMainloopFwdSm90ILi2EN4cute5tupleIJNS5_1CILi1EEES8_S8_EEENS6_IJNS7_ILi128EEESA_SA_EEELi128ENS_10bfloat16_tEfNS_4arch4Sm90ELb1ELb0ELb0ELb1ELb1ELb1ELb0ELb1ELb1ELb1ELb0ELb0EEENS1_21CollectiveEpilogueFwdISB_S9_SC_SE_Li256ELb1ELb1ELb0ELb0EEENS1_36VarlenDynamicPersistentTileSchedulerILi128ELi128ELi256ELi128ELb0ELb1ELb1ELb1ELb1ELb1EEEEEEEEEvNT_6ParamsE,"a",@progbits
	.sectionflags	@""
	.align	4
.nv.constant0._ZN7cutlass13device_kernelIN5flash11enable_sm90INS1_16FlashAttnFwdSm90INS1_25CollectiveMainloopFwdSm90ILi2EN4cute5tupleIJNS5_1CILi1EEES8_S8_EEENS6_IJNS7_ILi128EEESA_SA_EEELi128ENS_10bfloat16_tEfNS_4arch4Sm90ELb1ELb0ELb0ELb1ELb1ELb1ELb0ELb1ELb1ELb1ELb0ELb0EEENS1_21CollectiveEpilogueFwdISB_S9_SC_SE_Li256ELb1ELb1ELb0ELb0EEENS1_36VarlenDynamicPersistentTileSchedulerILi128ELi128ELi256ELi128ELb0ELb1ELb1ELb1ELb1ELb1EEEEEEEEEvNT_6ParamsE:
	.zero		3328


//--------------------- .nv.constant0._ZN7cutlass13device_kernelIN5flash11enable_sm90INS1_16FlashAttnFwdSm90INS1_25CollectiveMainloopFwdSm90ILi2EN4cute5tupleIJNS5_1CILi1EEES8_S8_EEENS6_IJNS7_ILi192EEENS7_ILi128EEENS7_ILi96EEEEEELi96ENS_10bfloat16_tEfNS_4arch4Sm90ELb0ELb0ELb0ELb0ELb1ELb0ELb0ELb0ELb1ELb1ELb0ELb0EEENS1_21CollectiveEpilogueFwdINS6_IJSA_SC_SB_EEES9_SE_SG_Li384ELb0ELb1ELb0ELb0EEENS1_29StaticPersistentTileSchedulerILb0EEEEEEEEEvNT_6ParamsE --------------------------
	.section	.nv.constant0._ZN7cutlass13device_kernelIN5flash11enable_sm90INS1_16FlashAttnFwdSm90INS1_25CollectiveMainloopFwdSm90ILi2EN4cute5tupleIJNS5_1CILi1EEES8_S8_EEENS6_IJNS7_ILi192EEENS7_ILi128EEENS7_ILi96EEEEEELi96ENS_10bfloat16_tEfNS_4arch4Sm90ELb0ELb0ELb0ELb0ELb1ELb0ELb0ELb0ELb1ELb1ELb0ELb0EEENS1_21CollectiveEpilogueFwdINS6_IJSA_SC_SB_EEES9_SE_SG_Li384ELb0ELb1ELb0ELb0EEENS1_29StaticPersistentTileSchedulerILb0EEEEEEEEEvNT_6ParamsE,"a",@progbits
	.sectionflags	@""
	.align	4
.nv.constant0._ZN7cutlass13device_kernelIN5flash11enable_sm90INS1_16FlashAttnFwdSm90INS1_25CollectiveMainloopFwdSm90ILi2EN4cute5tupleIJNS5_1CILi1EEES8_S8_EEENS6_IJNS7_ILi192EEENS7_ILi128EEENS7_ILi96EEEEEELi96ENS_10bfloat16_tEfNS_4arch4Sm90ELb0ELb0ELb0ELb0ELb1ELb0ELb0ELb0ELb1ELb1ELb0ELb0EEENS1_21CollectiveEpilogueFwdINS6_IJSA_SC_SB_EEES9_SE_SG_Li384ELb0ELb1ELb0ELb0EEENS1_29StaticPersistentTileSchedulerILb0EEEEEEEEEvNT_6ParamsE:
	.zero		3200


//--------------------- .nv.constant0._ZN7cutlass13device_kernelIN5flash11enable_sm90INS1_16FlashAttnFwdSm90INS1_25CollectiveMainloopFwdSm90ILi2EN4cute5tupleIJNS5_1CILi1EEES8_S8_EEENS6_IJNS7_ILi192EEENS7_ILi128EEENS7_ILi96EEEEEELi96ENS_10bfloat16_tEfNS_4arch4Sm90ELb0ELb0ELb0ELb1ELb1ELb0ELb0ELb0ELb1ELb1ELb0ELb0EEENS1_21CollectiveEpilogueFwdINS6_IJSA_SC_SB_EEES9_SE_SG_Li384ELb1ELb1ELb0ELb0EEENS1_36VarlenDynamicPersistentTileSchedulerILi192ELi128ELi384ELi128ELb0ELb1ELb1ELb0ELb1ELb1EEEEEEEEEvNT_6ParamsE --------------------------
	.section	.nv.constant0._ZN7cutlass13device_kernelIN5flash11enable_sm90INS1_16FlashAttnFwdSm90INS1_25CollectiveMainloopFwdSm90ILi2EN4cute5tupleIJNS5_1CILi1EEES8_S8_EEENS6_IJNS7_ILi192EEENS7_ILi128EEENS7_ILi96EEEEEELi96ENS_10bfloat16_tEfNS_4arch4Sm90ELb0ELb0ELb0ELb1ELb1ELb0ELb0ELb0ELb1ELb1ELb0ELb0EEENS1_21CollectiveEpilogueFwdINS6_IJSA_SC_SB_EEES9_SE_SG_Li384ELb1ELb1ELb0ELb0EEENS1_36VarlenDynamicPersistentTileSchedulerILi192ELi128ELi384ELi128ELb0ELb1ELb1ELb0ELb1ELb1EEEEEEEEEvNT_6ParamsE,"a",@progbits
	.sectionflags	@""
	.align	4
.nv.constant0._ZN7cutlass13device_kernelIN5flash11enable_sm90INS1_16FlashAttnFwdSm90INS1_25CollectiveMainloopFwdSm90ILi2EN4cute5tupleIJNS5_1CILi1EEES8_S8_EEENS6_IJNS7_ILi192EEENS7_ILi128EEENS7_ILi96EEEEEELi96ENS_10bfloat16_tEfNS_4arch4Sm90ELb0ELb0ELb0ELb1ELb1ELb0ELb0ELb0ELb1ELb1ELb0ELb0EEENS1_21CollectiveEpilogueFwdINS6_IJSA_SC_SB_EEES9_SE_SG_Li384ELb1ELb1ELb0ELb0EEENS1_36VarlenDynamicPersistentTileSchedulerILi192ELi128ELi384ELi128ELb0ELb1ELb1ELb0ELb1ELb1EEEEEEEEEvNT_6ParamsE:
	.zero		3328


//--------------------- .nv.constant0._ZN7cutlass13device_kernelIN5flash11enable_sm90INS1_16FlashAttnFwdSm90INS1_25CollectiveMainloopFwdSm90ILi2EN4cute5tupleIJNS5_1CILi1EEES8_S8_EEENS6_IJNS7_ILi192EEENS7_ILi128EEENS7_ILi96EEEEEELi96ENS_10bfloat16_tEfNS_4arch4Sm90ELb0ELb0ELb0ELb1ELb1ELb1ELb0ELb0ELb1ELb1ELb0ELb0EEENS1_21CollectiveEpilogueFwdINS6_IJSA_SC_SB_EEES9_SE_SG_Li384ELb1ELb1ELb0ELb0EEENS1_36VarlenDynamicPersistentTileSchedulerILi192ELi128ELi384ELi128ELb0ELb1ELb1ELb0ELb1ELb1EEEEEEEEEvNT_6ParamsE --------------------------
	.section	.nv.constant0._ZN7cutlass13device_kernelIN5flash11enable_sm90INS1_16FlashAttnFwdSm90INS1_25CollectiveMainloopFwdSm90ILi2EN4cute5tupleIJNS5_1CILi1EEES8_S8_EEENS6_IJNS7_ILi192EEENS7_ILi128EEENS7_ILi96EEEEEELi96ENS_10bfloat16_tEfNS_4arch4Sm90ELb0ELb0ELb0ELb1ELb1ELb1ELb0ELb0ELb1ELb1ELb0ELb0EEENS1_21CollectiveEpilogueFwdINS6_IJSA_SC_SB_EEES9_SE_SG_Li384ELb1ELb1ELb0ELb0EEENS1_36VarlenDynamicPersistentTileSchedulerILi192ELi128ELi384ELi128ELb0ELb1ELb1ELb0ELb1ELb1EEEEEEEEEvNT_6ParamsE,"a",@progbits
	.sectionflags	@""
	.align	4
.nv.constant0._ZN7cutlass13device_kernelIN5flash11enable_sm90INS1_16FlashAttnFwdSm90INS1_25CollectiveMainloopFwdSm90ILi2EN4cute5tupleIJNS5_1CILi1EEES8_S8_EEENS6_IJNS7_ILi192EEENS7_ILi128EEENS7_ILi96EEEEEELi96ENS_10bfloat16_tEfNS_4arch4Sm90ELb0ELb0ELb0ELb1ELb1ELb1ELb0ELb0ELb1ELb1ELb0ELb0EEENS1_21CollectiveEpilogueFwdINS6_IJSA_SC_SB_EEES9_SE_SG_Li384ELb1ELb1ELb0ELb0EEENS1_36VarlenDynamicPersistentTileSchedulerILi192ELi128ELi384ELi128ELb0ELb1ELb1ELb0ELb1ELb1EEEEEEEEEvNT_6ParamsE:
	.zero		3328


//--------------------- .nv.constant0._ZN7cutlass13device_kernelIN5flash11enable_sm90INS1_16FlashAttnFwdSm90INS1_25CollectiveMainloopFwdSm90ILi2EN4cute5tupleIJNS5_1CILi1EEES8_S8_EEENS6_IJNS7_ILi192EEENS7_ILi128EEENS7_ILi96EEEEEELi96ENS_10bfloat16_tEfNS_4arch4Sm90ELb0ELb1ELb0ELb0ELb1ELb0ELb0ELb0ELb1ELb1ELb0ELb0EEENS1_21CollectiveEpilogueFwdINS6_IJSA_SC_SB_EEES9_SE_SG_Li384ELb0ELb1ELb0ELb0EEENS1_30DynamicPersistentTileSchedulerILi384ELi128ELb0ELb1ELb1EEEEEEEEEvNT_6ParamsE --------------------------
	.section	.nv.constant0._ZN7cutlass13device_kernelIN5flash11enable_sm90INS1_16FlashAttnFwdSm90INS1_25CollectiveMainloopFwdSm90ILi2EN4cute5tupleIJNS5_1CILi1EEES8_S8_EEENS6_IJNS7_ILi192EEENS7_ILi128EEENS7_ILi96EEEEEELi96ENS_10bfloat16_tEfNS_4arch4Sm90ELb0ELb1ELb0ELb0ELb1ELb0ELb0ELb0ELb1ELb1ELb0ELb0EEENS1_21CollectiveEpilogueFwdINS6_IJSA_SC_SB_EEES9_SE_SG_Li384ELb0ELb1ELb0ELb0EEENS1_30DynamicPersistentTileSchedulerILi384ELi128ELb0ELb1ELb1EEEEEEEEEvNT_6ParamsE,"a",@progbits
	.sectionflags	@""
	.align	4
.nv.constant0._ZN7cutlass13device_kernelIN5flash11enable_sm90INS1_16FlashAttnFwdSm90INS1_25CollectiveMainloopFwdSm90ILi2EN4cute5tupleIJNS5_1CILi1EEES8_S8_EEENS6_IJNS7_ILi192EEENS7_ILi128EEENS7_ILi96EEEEEELi96ENS_10bfloat16_tEfNS_4arch4Sm90ELb0ELb1ELb0ELb0ELb1ELb0ELb0ELb0ELb1ELb1ELb0ELb0EEENS1_21CollectiveEpilogueFwdINS6_IJSA_SC_SB_EEES9_SE_SG_Li384ELb0ELb1ELb0ELb0EEENS1_30DynamicPersistentTileSchedulerILi384ELi128ELb0ELb1ELb1EEEEEEEEEvNT_6ParamsE:
	.zero		3328


//--------------------- .nv.constant0._ZN7cutlass13device_kernelIN5flash11enable_sm90INS1_16FlashAttnFwdSm90INS1_25CollectiveMainloopFwdSm90ILi2EN4cute5tupleIJNS5_1CILi1EEES8_S8_EEENS6_IJNS7_ILi192EEENS7_ILi128EEENS7_ILi96EEEEEELi96ENS_10bfloat16_tEfNS_4arch4Sm90ELb0ELb1ELb0ELb1ELb1ELb0ELb0ELb0ELb1ELb1ELb0ELb0EEENS1_21CollectiveEpilogueFwdINS6_IJSA_SC_SB_EEES9_SE_SG_Li384ELb1ELb1ELb0ELb0EEENS1_36VarlenDynamicPersistentTileSchedulerILi192ELi128ELi384ELi128ELb0ELb1ELb1ELb1ELb0ELb1EEEEEEEEEvNT_6ParamsE --------------------------
	.section	.nv.constant0._ZN7cutlass13device_kernelIN5flash11enable_sm90INS1_16FlashAttnFwdSm90INS1_25CollectiveMainloopFwdSm90ILi2EN4cute5tupleIJNS5_1CILi1EEES8_S8_EEENS6_IJNS7_ILi192EEENS7_ILi128EEENS7_ILi96EEEEEELi96ENS_10bfloat16_tEfNS_4arch4Sm90ELb0ELb1ELb0ELb1ELb1ELb0ELb0ELb0ELb1ELb1ELb0ELb0EEENS1_21CollectiveEpilogueFwdINS6_IJSA_SC_SB_EEES9_SE_SG_Li384ELb1ELb1ELb0ELb0EEENS1_36VarlenDynamicPersistentTileSchedulerILi192ELi128ELi384ELi128ELb0ELb1ELb1ELb1ELb0ELb1EEEEEEEEEvNT_6ParamsE,"a",@progbits
	.sectionflags	@""
	.align	4
.nv.constant0._ZN7cutlass13device_kernelIN5flash11enable_sm90INS1_16FlashAttnFwdSm90INS1_25CollectiveMainloopFwdSm90ILi2EN4cute5tupleIJNS5_1CILi1EEES8_S8_EEENS6_IJNS7_ILi192EEENS7_ILi128EEENS7_ILi96EEEEEELi96ENS_10bfloat16_tEfNS_4arch4Sm90ELb0ELb1ELb0ELb1ELb1ELb0ELb0ELb0ELb1ELb1ELb0ELb0EEENS1_21CollectiveEpilogueFwdINS6_IJSA_SC_SB_EEES9_SE_SG_Li384ELb1ELb1ELb0ELb0EEENS1_36VarlenDynamicPersistentTileSchedulerILi192ELi128ELi384ELi128ELb0ELb1ELb1ELb1ELb0ELb1EEEEEEEEEvNT_6ParamsE:
	.zero		3328


//--------------------- .nv.constant0._ZN7cutlass13device_kernelIN5flash11enable_sm90INS1_16FlashAttnFwdSm90INS1_25CollectiveMainloopFwdSm90ILi2EN4cute5tupleIJNS5_1CILi1EEES8_S8_EEENS6_IJNS7_ILi192EEENS7_ILi128EEENS7_ILi96EEEEEELi96ENS_10bfloat16_tEfNS_4arch4Sm90ELb0ELb1ELb0ELb1ELb1ELb1ELb0ELb0ELb1ELb1ELb0ELb0EEENS1_21CollectiveEpilogueFwdINS6_IJSA_SC_SB_EEES9_SE_SG_Li384ELb1ELb1ELb0ELb0EEENS1_36VarlenDynamicPersistentTileSchedulerILi192ELi128ELi384ELi128ELb0ELb1ELb1ELb1ELb0ELb1EEEEEEEEEvNT_6ParamsE --------------------------
	.section	.nv.constant0._ZN7cutlass13device_kernelIN5flash11enable_sm90INS1_16FlashAttnFwdSm90INS1_25CollectiveMainloopFwdSm90ILi2EN4cute5tupleIJNS5_1CILi1EEES8_S8_EEENS6_IJNS7_ILi192EEENS7_ILi128EEENS7_ILi96EEEEEELi96ENS_10bfloat16_tEfNS_4arch4Sm90ELb0ELb1ELb0ELb1ELb1ELb1ELb0ELb0ELb1ELb1ELb0ELb0EEENS1_21CollectiveEpilogueFwdINS6_IJSA_SC_SB_EEES9_SE_SG_Li384ELb1ELb1ELb0ELb0EEENS1_36VarlenDynamicPersistentTileSchedulerILi192ELi128ELi384ELi128ELb0ELb1ELb1ELb1ELb0ELb1EEEEEEEEEvNT_6ParamsE,"a",@progbits
	.sectionflags	@""
	.align	4
.nv.constant0._ZN7cutlass13device_kernelIN5flash11enable_sm90INS1_16FlashAttnFwdSm90INS1_25CollectiveMainloopFwdSm90ILi2EN4cute5tupleIJNS5_1CILi1EEES8_S8_EEENS6_IJNS7_ILi192EEENS7_ILi128EEENS7_ILi96EEEEEELi96ENS_10bfloat16_tEfNS_4arch4Sm90ELb0ELb1ELb0ELb1ELb1ELb1ELb0ELb0ELb1ELb1ELb0ELb0EEENS1_21CollectiveEpilogueFwdINS6_IJSA_SC_SB_EEES9_SE_SG_Li384ELb1ELb1ELb0ELb0EEENS1_36VarlenDynamicPersistentTileSchedulerILi192ELi128ELi384ELi128ELb0ELb1ELb1ELb1ELb0ELb1EEEEEEEEEvNT_6ParamsE:
	.zero		3328


//--------------------- .nv.constant0._ZN7cutlass13device_kernelIN5flash11enable_sm90INS1_16FlashAttnFwdSm90INS1_25CollectiveMainloopFwdSm90ILi2EN4cute5tupleIJNS5_1CILi1EEES8_S8_EEENS6_IJNS7_ILi192EEENS7_ILi128EEENS7_ILi96EEEEEELi96ENS_10bfloat16_tEfNS_4arch4Sm90ELb1ELb0ELb0ELb0ELb1ELb0ELb0ELb0ELb1ELb1ELb0ELb0EEENS1_21CollectiveEpilogueFwdINS6_IJSA_SC_SB_EEES9_SE_SG_Li384ELb0ELb1ELb0ELb0EEENS1_30DynamicPersistentTileSchedulerILi384ELi128ELb0ELb1ELb1EEEEEEEEEvNT_6ParamsE --------------------------
	.section	.nv.constant0._ZN7cutlass13device_kernelIN5flash11enable_sm90INS1_16FlashAttnFwdSm90INS1_25CollectiveMainloopFwdSm90ILi2EN4cute5tupleIJNS5_1CILi1EEES8_S8_EEENS6_IJNS7_ILi192EEENS7_ILi128EEENS7_ILi96EEEEEELi96ENS_10bfloat16_tEfNS_4arch4Sm90ELb1ELb0ELb0ELb0ELb1ELb0ELb0ELb0ELb1ELb1ELb0ELb0EEENS1_21CollectiveEpilogueFwdINS6_IJSA_SC_SB_EEES9_SE_SG_Li384ELb0ELb1ELb0ELb0EEENS1_30DynamicPersistentTileSchedulerILi384ELi128ELb0ELb1ELb1EEEEEEEEEvNT_6ParamsE,"a",@progbits
	.sectionflags	@""
	.align	4
.nv.constant0._ZN7cutlass13device_kernelIN5flash11enable_sm90INS1_16FlashAttnFwdSm90INS1_25CollectiveMainloopFwdSm90ILi2EN4cute5tupleIJNS5_1CILi1EEES8_S8_EEENS6_IJNS7_ILi192EEENS7_ILi128EEENS7_ILi96EEEEEELi96ENS_10bfloat16_tEfNS_4arch4Sm90ELb1ELb0ELb0ELb0ELb1ELb0ELb0ELb0ELb1ELb1ELb0ELb0EEENS1_21CollectiveEpilogueFwdINS6_IJSA_SC_SB_EEES9_SE_SG_Li384ELb0ELb1ELb0ELb0EEENS1_30DynamicPersistentTileSchedulerILi384ELi128ELb0ELb1ELb1EEEEEEEEEvNT_6ParamsE:
	.zero		3328


//--------------------- .nv.constant0._ZN7cutlass13device_kernelIN5flash11enable_sm90INS1_16FlashAttnFwdSm90INS1_25CollectiveMainloopFwdSm90ILi2EN4cute5tupleIJNS5_1CILi1EEES8_S8_EEENS6_IJNS7_ILi192EEENS7_ILi128EEENS7_ILi96EEEEEELi96ENS_10bfloat16_tEfNS_4arch4Sm90ELb1ELb0ELb0ELb1ELb1ELb0ELb0ELb0ELb1ELb1ELb0ELb0EEENS1_21CollectiveEpilogueFwdINS6_IJSA_SC_SB_EEES9_SE_SG_Li384ELb1ELb1ELb0ELb0EEENS1_36VarlenDynamicPersistentTileSchedulerILi192ELi128ELi384ELi128ELb0ELb1ELb1ELb1ELb1ELb1EEEEEEEEEvNT_6ParamsE --------------------------
	.section	.nv.constant0._ZN7cutlass13device_kernelIN5flash11enable_sm90INS1_16FlashAttnFwdSm90INS1_25CollectiveMainloopFwdSm90ILi2EN4cute5tupleIJNS5_1CILi1EEES8_S8_EEENS6_IJNS7_ILi192EEENS7_ILi128EEENS7_ILi96EEEEEELi96ENS_10bfloat16_tEfNS_4arch4Sm90ELb1ELb0ELb0ELb1ELb1ELb0ELb0ELb0ELb1ELb1ELb0ELb0EEENS1_21CollectiveEpilogueFwdINS6_IJSA_SC_SB_EEES9_SE_SG_Li384ELb1ELb1ELb0ELb0EEENS1_36VarlenDynamicPersistentTileSchedulerILi192ELi128ELi384ELi128ELb0ELb1ELb1ELb1ELb1ELb1EEEEEEEEEvNT_6ParamsE,"a",@progbits
	.sectionflags	@""
	.align	4
.nv.constant0._ZN7cutlass13device_kernelIN5flash11enable_sm90INS1_16FlashAttnFwdSm90INS1_25CollectiveMainloopFwdSm90ILi2EN4cute5tupleIJNS5_1CILi1EEES8_S8_EEENS6_IJNS7_ILi192EEENS7_ILi128EEENS7_ILi96EEEEEELi96ENS_10bfloat16_tEfNS_4arch4Sm90ELb1ELb0ELb0ELb1ELb1ELb0ELb0ELb0ELb1ELb1ELb0ELb0EEENS1_21CollectiveEpilogueFwdINS6_IJSA_SC_SB_EEES9_SE_SG_Li384ELb1ELb1ELb0ELb0EEENS1_36VarlenDynamicPersistentTileSchedulerILi192ELi128ELi384ELi128ELb0ELb1ELb1ELb1ELb1ELb1EEEEEEEEEvNT_6ParamsE:
	.zero		3328


//--------------------- .nv.constant0._ZN7cutlass13device_kernelIN5flash11enable_sm90INS1_16FlashAttnFwdSm90INS1_25CollectiveMainloopFwdSm90ILi2EN4cute5tupleIJNS5_1CILi1EEES8_S8_EEENS6_IJNS7_ILi192EEENS7_ILi128EEENS7_ILi96EEEEEELi96ENS_10bfloat16_tEfNS_4arch4Sm90ELb1ELb0ELb0ELb1ELb1ELb1ELb0ELb0ELb1ELb1ELb0ELb0EEENS1_21CollectiveEpilogueFwdINS6_IJSA_SC_SB_EEES9_SE_SG_Li384ELb1ELb1ELb0ELb0EEENS1_36VarlenDynamicPersistentTileSchedulerILi192ELi128ELi384ELi128ELb0ELb1ELb1ELb1ELb1ELb1EEEEEEEEEvNT_6ParamsE --------------------------
	.section	.nv.constant0._ZN7cutlass13device_kernelIN5flash11enable_sm90INS1_16FlashAttnFwdSm90INS1_25CollectiveMainloopFwdSm90ILi2EN4cute5tupleIJNS5_1CILi1EEES8_S8_EEENS6_IJNS7_ILi192EEENS7_ILi128EEENS7_ILi96EEEEEELi96ENS_10bfloat16_tEfNS_4arch4Sm90ELb1ELb0ELb0ELb1ELb1ELb1ELb0ELb0ELb1ELb1ELb0ELb0EEENS1_21CollectiveEpilogueFwdINS6_IJSA_SC_SB_EEES9_SE_SG_Li384ELb1ELb1ELb0ELb0EEENS1_36VarlenDynamicPersistentTileSchedulerILi192ELi128ELi384ELi128ELb0ELb1ELb1ELb1ELb1ELb1EEEEEEEEEvNT_6ParamsE,"a",@progbits
	.sectionflags	@""
	.align	4
.nv.constant0._ZN7cutlass13device_kernelIN5flash11enable_sm90INS1_16FlashAttnFwdSm90INS1_25CollectiveMainloopFwdSm90ILi2EN4cute5tupleIJNS5_1CILi1EEES8_S8_EEENS6_IJNS7_ILi192EEENS7_ILi128EEENS7_ILi96EEEEEELi96ENS_10bfloat16_tEfNS_4arch4Sm90ELb1ELb0ELb0ELb1ELb1ELb1ELb0ELb0ELb1ELb1ELb0ELb0EEENS1_21CollectiveEpilogueFwdINS6_IJSA_SC_SB_EEES9_SE_SG_Li384ELb1ELb1ELb0ELb0EEENS1_36VarlenDynamicPersistentTileSchedulerILi192ELi128ELi384ELi128ELb0ELb1ELb1ELb1ELb1ELb1EEEEEEEEEvNT_6ParamsE:
	.zero		3328


//--------------------- .nv.constant0._ZN7cutlass13device_kernelIN5flash11enable_sm90INS1_16FlashAttnFwdSm90INS1_25CollectiveMainloopFwdSm90ILi2EN4cute5tupleIJNS5_1CILi1EEES8_S8_EEENS6_IJNS7_ILi192EEENS7_ILi128EEENS7_ILi64EEEEEELi64ENS_10bfloat16_tEfNS_4arch4Sm90ELb0ELb0ELb0ELb0ELb1ELb0ELb0ELb1ELb1ELb1ELb0ELb0EEENS1_21CollectiveEpilogueFwdINS6_IJSA_SC_SB_EEES9_SE_SG_Li384ELb0ELb1ELb0ELb0EEENS1_29StaticPersistentTileSchedulerILb0EEEEEEEEEvNT_6ParamsE --------------------------
	.section	.nv.constant0._ZN7cutlass13device_kernelIN5flash11enable_sm90INS1_16FlashAttnFwdSm90INS1_25CollectiveMainloopFwdSm90ILi2EN4cute5tupleIJNS5_1CILi1EEES8_S8_EEENS6_IJNS7_ILi192EEENS7_ILi128EEENS7_ILi64EEEEEELi64ENS_10bfloat16_tEfNS_4arch4Sm90ELb0ELb0ELb0ELb0ELb1ELb0ELb0ELb1ELb1ELb1ELb0ELb0EEENS1_21CollectiveEpilogueFwdINS6_IJSA_SC_SB_EEES9_SE_SG_Li384ELb0ELb1ELb0ELb0EEENS1_29StaticPersistentTileSchedulerILb0EEEEEEEEEvNT_6ParamsE,"a",@progbits
	.sectionflags	@""
	.align	4
.nv.constant0._ZN7cutlass13device_kernelIN5flash11enable_sm90INS1_16FlashAttnFwdSm90INS1_25CollectiveMainloopFwdSm90ILi2EN4cute5tupleIJNS5_1CILi1EEES8_S8_EEENS6_IJNS7_ILi192EEENS7_ILi128EEENS7_ILi64EEEEEELi64ENS_10bfloat16_tEfNS_4arch4Sm90ELb0ELb0ELb0ELb0ELb1ELb0ELb0ELb1ELb1ELb1ELb0ELb0EEENS1_21CollectiveEpilogueFwdINS6_IJSA_SC_SB_EEES9_SE_SG_Li384ELb0ELb1ELb0ELb0EEENS1_29StaticPersistentTileSchedulerILb0EEEEEEEEEvNT_6ParamsE:
	.zero		3200


//--------------------- .nv.constant0._ZN7cutlass13device_kernelIN5flash11enable_sm90INS1_16FlashAttnFwdSm90INS1_25CollectiveMainloopFwdSm90ILi2EN4cute5tupleIJNS5_1CILi1EEES8_S8_EEENS6_IJNS7_ILi192EEENS7_ILi128EEENS7_ILi64EEEEEELi64ENS_10bfloat16_tEfNS_4arch4Sm90ELb0ELb0ELb0ELb1ELb1ELb0ELb0ELb1ELb1ELb1ELb0ELb0EEENS1_21CollectiveEpilogueFwdINS6_IJSA_SC_SB_EEES9_SE_SG_Li384ELb1ELb1ELb0ELb0EEENS1_36VarlenDynamicPersistentTileSchedulerILi192ELi128ELi384ELi128ELb0ELb1ELb1ELb0ELb1ELb1EEEEEEEEEvNT_6ParamsE --------------------------
	.section	.nv.constant0._ZN7cutlass13device_kernelIN5flash11enable_sm90INS1_16FlashAttnFwdSm90INS1_25CollectiveMainloopFwdSm90ILi2EN4cute5tupleIJNS5_1CILi1EEES8_S8_EEENS6_IJNS7_ILi192EEENS7_ILi128EEENS7_ILi64EEEEEELi64ENS_10bfloat16_tEfNS_4arch4Sm90ELb0ELb0ELb0ELb1ELb1ELb0ELb0ELb1ELb1ELb1ELb0ELb0EEENS1_21CollectiveEpilogueFwdINS6_IJSA_SC_SB_EEES9_SE_SG_Li384ELb1ELb1ELb0ELb0EEENS1_36VarlenDynamicPersistentTileSchedulerILi192ELi128ELi384ELi128ELb0ELb1ELb1ELb0ELb1ELb1EEEEEEEEEvNT_6ParamsE,"a",@progbits
	.sectionflags	@""
	.align	4
.nv.constant0._ZN7cutlass13device_kernelIN5flash11enable_sm90INS1_16FlashAttnFwdSm90INS1_25CollectiveMainloopFwdSm90ILi2EN4cute5tupleIJNS5_1CILi1EEES8_S8_EEENS6_IJNS7_ILi192EEENS7_ILi128EEENS7_ILi64EEEEEELi64ENS_10bfloat16_tEfNS_4arch4Sm90ELb0ELb0ELb0ELb1ELb1ELb0ELb0ELb1ELb1ELb1ELb0ELb0EEENS1_21CollectiveEpilogueFwdINS6_IJSA_SC_SB_EEES9_SE_SG_Li384ELb1ELb1ELb0ELb0EEENS1_36VarlenDynamicPersistentTileSchedulerILi192ELi128ELi384ELi128ELb0ELb1ELb1ELb0ELb1ELb1EEEEEEEEEvNT_6ParamsE:
	.zero		3328


//--------------------- .nv.constant0._ZN7cutlass13device_kernelIN5flash11enable_sm90INS1_16FlashAttnFwdSm90INS1_25CollectiveMainloopFwdSm90ILi2EN4cute5tupleIJNS5_1CILi1EEES8_S8_EEENS6_IJNS7_ILi192EEENS7_ILi128EEENS7_ILi64EEEEEELi64ENS_10bfloat16_tEfNS_4arch4Sm90ELb0ELb0ELb0ELb1ELb1ELb1ELb0ELb1ELb1ELb1ELb0ELb0EEENS1_21CollectiveEpilogueFwdINS6_IJSA_SC_SB_EEES9_SE_SG_Li384ELb1ELb1ELb0ELb0EEENS1_36VarlenDynamicPersistentTileSchedulerILi192ELi128ELi384ELi128ELb0ELb1ELb1ELb0ELb1ELb1EEEEEEEEEvNT_6ParamsE --------------------------
	.section	.nv.constant0._ZN7cutlass13device_kernelIN5flash11enable_sm90INS1_16FlashAttnFwdSm90INS1_25CollectiveMainloopFwdSm90ILi2EN4cute5tupleIJNS5_1CILi1EEES8_S8_EEENS6_IJNS7_ILi192EEENS7_ILi128EEENS7_ILi64EEEEEELi64ENS_10bfloat16_tEfNS_4arch4Sm90ELb0ELb0ELb0ELb1ELb1ELb1ELb0ELb1ELb1ELb1ELb0ELb0EEENS1_21CollectiveEpilogueFwdINS6_IJSA_SC_SB_EEES9_SE_SG_Li384ELb1ELb1ELb0ELb0EEENS1_36VarlenDynamicPersistentTileSchedulerILi192ELi128ELi384ELi128ELb0ELb1ELb1ELb0ELb1ELb1EEEEEEEEEvNT_6ParamsE,"a",@progbits
	.sectionflags	@""
	.align	4
.nv.constant0._ZN7cutlass13device_kernelIN5flash11enable_sm90INS1_16FlashAttnFwdSm90INS1_25CollectiveMainloopFwdSm90ILi2EN4cute5tupleIJNS5_1CILi1EEES8_S8_EEENS6_IJNS7_ILi192EEENS7_ILi128EEENS7_ILi64EEEEEELi64ENS_10bfloat16_tEfNS_4arch4Sm90ELb0ELb0ELb0ELb1ELb1ELb1ELb0ELb1ELb1ELb1ELb0ELb0EEENS1_21CollectiveEpilogueFwdINS6_IJSA_SC_SB_EEES9_SE_SG_Li384ELb1ELb1ELb0ELb0EEENS1_36VarlenDynamicPersistentTileSchedulerILi192ELi128ELi384ELi128ELb0ELb1ELb1ELb0ELb1ELb1EEEEEEEEEvNT_6ParamsE:
	.zero		3328


//--------------------- .nv.constant0._ZN7cutlass13device_kernelIN5flash11enable_sm90INS1_16FlashAttnFwdSm90INS1_25CollectiveMainloopFwdSm90ILi2EN4cute5tupleIJNS5_1CILi1EEES8_S8_EEENS6_IJNS7_ILi192EEENS7_ILi128EEENS7_ILi64EEEEEELi64ENS_10bfloat16_tEfNS_4arch4Sm90ELb0ELb1ELb0ELb0ELb1ELb0ELb0ELb1ELb1ELb1ELb0ELb0EEENS1_21CollectiveEpilogueFwdINS6_IJSA_SC_SB_EEES9_SE_SG_Li384ELb0ELb1ELb0ELb0EEENS1_30DynamicPersistentTileSchedulerILi384ELi128ELb0ELb1ELb1EEEEEEEEEvNT_6ParamsE --------------------------
	.section	.nv.constant0._ZN7cutlass13device_kernelIN5flash11enable_sm90INS1_16FlashAttnFwdSm90INS1_25CollectiveMainloopFwdSm90ILi2EN4cute5tupleIJNS5_1CILi1EEES8_S8_EEENS6_IJNS7_ILi192EEENS7_ILi128EEENS7_ILi64EEEEEELi64ENS_10bfloat16_tEfNS_4arch4Sm90ELb0ELb1ELb0ELb0ELb1ELb0ELb0ELb1ELb1ELb1ELb0ELb0EEENS1_21CollectiveEpilogueFwdINS6_IJSA_SC_SB_EEES9_SE_SG_Li384ELb0ELb1ELb0ELb0EEENS1_30DynamicPersistentTileSchedulerILi384ELi128ELb0ELb1ELb1EEEEEEEEEvNT_6ParamsE,"a",@progbits
	.sectionflags	@""
	.align	4
.nv.constant0._ZN7cutlass13device_kernelIN5flash11enable_sm90INS1_16FlashAttnFwdSm90INS1_25CollectiveMainloopFwdSm90ILi2EN4cute5tupleIJNS5_1CILi1EEES8_S8_EEENS6_IJNS7_ILi192EEENS7_ILi128EEENS7_ILi64EEEEEELi64ENS_10bfloat16_tEfNS_4arch4Sm90ELb0ELb1ELb0ELb0ELb1ELb0ELb0ELb1ELb1ELb1ELb0ELb0EEENS1_21CollectiveEpilogueFwdINS6_IJSA_SC_SB_EEES9_SE_SG_Li384ELb0ELb1ELb0ELb0EEENS1_30DynamicPersistentTileSchedulerILi384ELi128ELb0ELb1ELb1EEEEEEEEEvNT_6ParamsE:
	.zero		3328


//--------------------- .nv.constant0._ZN7cutlass13device_kernelIN5flash11enable_sm90INS1_16FlashAttnFwdSm90INS1_25CollectiveMainloopFwdSm90ILi2EN4cute5tupleIJNS5_1CILi1EEES8_S8_EEENS6_IJNS7_ILi192EEENS7_ILi128EEENS7_ILi64EEEEEELi64ENS_10bfloat16_tEfNS_4arch4Sm90ELb0ELb1ELb0ELb1ELb1ELb0ELb0ELb1ELb1ELb1ELb0ELb0EEENS1_21CollectiveEpilogueFwdINS6_IJSA_SC_SB_EEES9_SE_SG_Li384ELb1ELb1ELb0ELb0EEENS1_36VarlenDynamicPersistentTileSchedulerILi192ELi128ELi384ELi128ELb0ELb1ELb1ELb1ELb0ELb1EEEEEEEEEvNT_6ParamsE --------------------------
	.section	.nv.constant0._ZN7cutlass13device_kernelIN5flash11enable_sm90INS1_16FlashAttnFwdSm90INS1_25CollectiveMainloopFwdSm90ILi2EN4cute5tupleIJNS5_1CILi1EEES8_S8_EEENS6_IJNS7_ILi192EEENS7_ILi128EEENS7_ILi64EEEEEELi64ENS_10bfloat16_tEfNS_4arch4Sm90ELb0ELb1ELb0ELb1ELb1ELb0ELb0ELb1ELb1ELb1ELb0ELb0EEENS1_21CollectiveEpilogueFwdINS6_IJSA_SC_SB_EEES9_SE_SG_Li384ELb1ELb1ELb0ELb0EEENS1_36VarlenDynamicPersistentTileSchedulerILi192ELi128ELi384ELi128ELb0ELb1ELb1ELb1ELb0ELb1EEEEEEEEEvNT_6ParamsE,"a",@progbits
	.sectionflags	@""
	.align	4
.nv.constant0._ZN7cutlass13device_kernelIN5flash11enable_sm90INS1_16FlashAttnFwdSm90INS1_25CollectiveMainloopFwdSm90ILi2EN4cute5tupleIJNS5_1CILi1EEES8_S8_EEENS6_IJNS7_ILi192EEENS7_ILi128EEENS7_ILi64EEEEEELi64ENS_10bfloat16_tEfNS_4arch4Sm90ELb0ELb1ELb0ELb1ELb1ELb0ELb0ELb1ELb1ELb1ELb0ELb0EEENS1_21CollectiveEpilogueFwdINS6_IJSA_SC_SB_EEES9_SE_SG_Li384ELb1ELb1ELb0ELb0EEENS1_36VarlenDynamicPersistentTileSchedulerILi192ELi128ELi384ELi128ELb0ELb1ELb1ELb1ELb0ELb1EEEEEEEEEvNT_6ParamsE:
	.zero		3328


//--------------------- .nv.constant0._ZN7cutlass13device_kernelIN5flash11enable_sm90INS1_16FlashAttnFwdSm90INS1_25CollectiveMainloopFwdSm90ILi2EN4cute5tupleIJNS5_1CILi1EEES8_S8_EEENS6_IJNS7_ILi192EEENS7_ILi128EEENS7_ILi64EEEEEELi64ENS_10bfloat16_tEfNS_4arch4Sm90ELb0ELb1ELb0ELb1ELb1ELb1ELb0ELb1ELb1ELb1ELb0ELb0EEENS1_21CollectiveEpilogueFwdINS6_IJSA_SC_SB_EEES9_SE_SG_Li384ELb1ELb1ELb0ELb0EEENS1_36VarlenDynamicPersistentTileSchedulerILi192ELi128ELi384ELi128ELb0ELb1ELb1ELb1ELb0ELb1EEEEEEEEEvNT_6ParamsE --------------------------
	.section	.nv.constant0._ZN7cutlass13device_kernelIN5flash11enable_sm90INS1_16FlashAttnFwdSm90INS1_25CollectiveMainloopFwdSm90ILi2EN4cute5tupleIJNS5_1CILi1EEES8_S8_EEENS6_IJNS7_ILi192EEENS7_ILi128EEENS7_ILi64EEEEEELi64ENS_10bfloat16_tEfNS_4arch4Sm90ELb0ELb1ELb0ELb1ELb1ELb1ELb0ELb1ELb1ELb1ELb0ELb0EEENS1_21CollectiveEpilogueFwdINS6_IJSA_SC_SB_EEES9_SE_SG_Li384ELb1ELb1ELb0ELb0EEENS1_36VarlenDynamicPersistentTileSchedulerILi192ELi128ELi384ELi128ELb0ELb1ELb1ELb1ELb0ELb1EEEEEEEEEvNT_6ParamsE,"a",@progbits
	.sectionflags	@""
	.align	4
.nv.constant0._ZN7cutlass13device_kernelIN5flash11enable_sm90INS1_16FlashAttnFwdSm90INS1_25CollectiveMainloopFwdSm90ILi2EN4cute5tupleIJNS5_1CILi1EEES8_S8_EEENS6_IJNS7_ILi192EEENS7_ILi128EEENS7_ILi64EEEEEELi64ENS_10bfloat16_tEfNS_4arch4Sm90ELb0ELb1ELb0ELb1ELb1ELb1ELb0ELb1ELb1ELb1ELb0ELb0EEENS1_21CollectiveEpilogueFwdINS6_IJSA_SC_SB_EEES9_SE_SG_Li384ELb1ELb1ELb0ELb0EEENS1_36VarlenDynamicPersistentTileSchedulerILi192ELi128ELi384ELi128ELb0ELb1ELb1ELb1ELb0ELb1EEEEEEEEEvNT_6ParamsE:
	.zero		3328


//--------------------- .nv.constant0._ZN7cutlass13device_kernelIN5flash11enable_sm90INS1_16FlashAttnFwdSm90INS1_25CollectiveMainloopFwdSm90ILi2EN4cute5tupleIJNS5_1CILi1EEES8_S8_EEENS6_IJNS7_ILi192EEENS7_ILi128EEENS7_ILi64EEEEEELi64ENS_10bfloat16_tEfNS_4arch4Sm90ELb1ELb0ELb0ELb0ELb1ELb0ELb0ELb1ELb1ELb1ELb0ELb0EEENS1_21CollectiveEpilogueFwdINS6_IJSA_SC_SB_EEES9_SE_SG_Li384ELb0ELb1ELb0ELb0EEENS1_30DynamicPersistentTileSchedulerILi384ELi128ELb0ELb1ELb1EEEEEEEEEvNT_6ParamsE --------------------------
	.section	.nv.constant0._ZN7cutlass13device_kernelIN5flash11enable_sm90INS1_16FlashAttnFwdSm90INS1_25CollectiveMainloopFwdSm90ILi2EN4cute5tupleIJNS5_1CILi1EEES8_S8_EEENS6_IJNS7_ILi192EEENS7_ILi128EEENS7_ILi64EEEEEELi64ENS_10bfloat16_tEfNS_4arch4Sm90ELb1ELb0ELb0ELb0ELb1ELb0ELb0ELb1ELb1ELb1ELb0ELb0EEENS1_21CollectiveEpilogueFwdINS6_IJSA_SC_SB_EEES9_SE_SG_Li384ELb0ELb1ELb0ELb0EEENS1_30DynamicPersistentTileSchedulerILi384ELi128ELb0ELb1ELb1EEEEEEEEEvNT_6ParamsE,"a",@progbits
	.sectionflags	@""
	.align	4
.nv.constant0._ZN7cutlass13device_kernelIN5flash11enable_sm90INS1_16FlashAttnFwdSm90INS1_25CollectiveMainloopFwdSm90ILi2EN4cute5tupleIJNS5_1CILi1EEES8_S8_EEENS6_IJNS7_ILi192EEENS7_ILi128EEENS7_ILi64EEEEEELi64ENS_10bfloat16_tEfNS_4arch4Sm90ELb1ELb0ELb0ELb0ELb1ELb0ELb0ELb1ELb1ELb1ELb0ELb0EEENS1_21CollectiveEpilogueFwdINS6_IJSA_SC_SB_EEES9_SE_SG_Li384ELb0ELb1ELb0ELb0EEENS1_30DynamicPersistentTileSchedulerILi384ELi128ELb0ELb1ELb1EEEEEEEEEvNT_6ParamsE:
	.zero		3328


//--------------------- .nv.constant0._ZN7cutlass13device_kernelIN5flash11enable_sm90INS1_16FlashAttnFwdSm90INS1_25CollectiveMainloopFwdSm90ILi2EN4cute5tupleIJNS5_1CILi1EEES8_S8_EEENS6_IJNS7_ILi192EEENS7_ILi128EEENS7_ILi64EEEEEELi64ENS_10bfloat16_tEfNS_4arch4Sm90ELb1ELb0ELb0ELb1ELb1ELb0ELb0ELb1ELb1ELb1ELb0ELb0EEENS1_21CollectiveEpilogueFwdINS6_IJSA_SC_SB_EEES9_SE_SG_Li384ELb1ELb1ELb0ELb0EEENS1_36VarlenDynamicPersistentTileSchedulerILi192ELi128ELi384ELi128ELb0ELb1ELb1ELb1ELb1ELb1EEEEEEEEEvNT_6ParamsE --------------------------
	.section	.nv.constant0._ZN7cutlass13device_kernelIN5flash11enable_sm90INS1_16FlashAttnFwdSm90INS1_25CollectiveMainloopFwdSm90ILi2EN4cute5tupleIJNS5_1CILi1EEES8_S8_EEENS6_IJNS7_ILi192EEENS7_ILi128EEENS7_ILi64EEEEEELi64ENS_10bfloat16_tEfNS_4arch4Sm90ELb1ELb0ELb0ELb1ELb1ELb0ELb0ELb1ELb1ELb1ELb0ELb0EEENS1_21CollectiveEpilogueFwdINS6_IJSA_SC_SB_EEES9_SE_SG_Li384ELb1ELb1ELb0ELb0EEENS1_36VarlenDynamicPersistentTileSchedulerILi192ELi128ELi384ELi128ELb0ELb1ELb1ELb1ELb1ELb1EEEEEEEEEvNT_6ParamsE,"a",@progbits
	.sectionflags	@""
	.align	4
.nv.constant0._ZN7cutlass13device_kernelIN5flash11enable_sm90INS1_16FlashAttnFwdSm90INS1_25CollectiveMainloopFwdSm90ILi2EN4cute5tupleIJNS5_1CILi1EEES8_S8_EEENS6_IJNS7_ILi192EEENS7_ILi128EEENS7_ILi64EEEEEELi64ENS_10bfloat16_tEfNS_4arch4Sm90ELb1ELb0ELb0ELb1ELb1ELb0ELb0ELb1ELb1ELb1ELb0ELb0EEENS1_21CollectiveEpilogueFwdINS6_IJSA_SC_SB_EEES9_SE_SG_Li384ELb1ELb1ELb0ELb0EEENS1_36VarlenDynamicPersistentTileSchedulerILi192ELi128ELi384ELi128ELb0ELb1ELb1ELb1ELb1ELb1EEEEEEEEEvNT_6ParamsE:
	.zero		3328


//--------------------- .nv.constant0._ZN7cutlass13device_kernelIN5flash11enable_sm90INS1_16FlashAttnFwdSm90INS1_25CollectiveMainloopFwdSm90ILi2EN4cute5tupleIJNS5_1CILi1EEES8_S8_EEENS6_IJNS7_ILi192EEENS7_ILi128EEENS7_ILi64EEEEEELi64ENS_10bfloat16_tEfNS_4arch4Sm90ELb1ELb0ELb0ELb1ELb1ELb1ELb0ELb1ELb1ELb1ELb0ELb0EEENS1_21CollectiveEpilogueFwdINS6_IJSA_SC_SB_EEES9_SE_SG_Li384ELb1ELb1ELb0ELb0EEENS1_36VarlenDynamicPersistentTileSchedulerILi192ELi128ELi384ELi128ELb0ELb1ELb1ELb1ELb1ELb1EEEEEEEEEvNT_6ParamsE --------------------------
	.section	.nv.constant0._ZN7cutlass13device_kernelIN5flash11enable_sm90INS1_16FlashAttnFwdSm90INS1_25CollectiveMainloopFwdSm90ILi2EN4cute5tupleIJNS5_1CILi1EEES8_S8_EEENS6_IJNS7_ILi192EEENS7_ILi128EEENS7_ILi64EEEEEELi64ENS_10bfloat16_tEfNS_4arch4Sm90ELb1ELb0ELb0ELb1ELb1ELb1ELb0ELb1ELb1ELb1ELb0ELb0EEENS1_21CollectiveEpilogueFwdINS6_IJSA_SC_SB_EEES9_SE_SG_Li384ELb1ELb1ELb0ELb0EEENS1_36VarlenDynamicPersistentTileSchedulerILi192ELi128ELi384ELi128ELb0ELb1ELb1ELb1ELb1ELb1EEEEEEEEEvNT_6ParamsE,"a",@progbits
	.sectionflags	@""
	.align	4
.nv.constant0._ZN7cutlass13device_kernelIN5flash11enable_sm90INS1_16FlashAttnFwdSm90INS1_25CollectiveMainloopFwdSm90ILi2EN4cute5tupleIJNS5_1CILi1EEES8_S8_EEENS6_IJNS7_ILi192EEENS7_ILi128EEENS7_ILi64EEEEEELi64ENS_10bfloat16_tEfNS_4arch4Sm90ELb1ELb0ELb0ELb1ELb1ELb1ELb0ELb1ELb1ELb1ELb0ELb0EEENS1_21CollectiveEpilogueFwdINS6_IJSA_SC_SB_EEES9_SE_SG_Li384ELb1ELb1ELb0ELb0EEENS1_36VarlenDynamicPersistentTileSchedulerILi192ELi128ELi384ELi128ELb0ELb1ELb1ELb1ELb1ELb1EEEEEEEEEvNT_6ParamsE:
	.zero		3328


//--------------------- SYMBOLS --------------------------

	.type		.nv.reservedSmem.offset0,@object
	.size		.nv.reservedSmem.offset0,0x4
	.type		__assertfail,@function
